	.target	sm_90a

	.elftype	@"ET_EXEC"


//--------------------- .note.nv.tkinfo           --------------------------
	.section	.note.nv.tkinfo,"",@"SHT_NOTE"
	.sectionflags	@"SHF_NOTE_NV_TKINFO"
	.tkinfo
        /*0018*/ 	.word	0x00000002
        /*0030*/ 	.string	""
        /*0030*/ 	.string	"ptxas"
        /*0030*/ 	.string	"Cuda compilation tools, release 13.0, V13.0.88"
        /*0030*/ 	.string	"Build cuda_13.0.r13.0/compiler.36424714_0"
        /*0030*/ 	.string	"-arch sm_90a -m 64 "



//--------------------- .note.nv.cuinfo           --------------------------
	.section	.note.nv.cuinfo,"",@"SHT_NOTE"
	.sectionflags	@"SHF_NOTE_NV_CUINFO"
        /*0018*/ 	.short	0x0002
        /*001a*/ 	.short	0x005a
        /*001c*/ 	.short	0x0082
	.zero		2


//--------------------- .nv.info                  --------------------------
	.section	.nv.info,"",@"SHT_CUDA_INFO"
	.align	4


	//----- nvinfo : EIATTR_REGCOUNT
	.align		4
        /*0000*/ 	.byte	0x04, 0x2f
        /*0002*/ 	.short	(.L_41 - .L_40)
	.align		4
.L_40:
        /*0004*/ 	.word	index@(_ZN7cutlass13device_kernelIN5flash11enable_sm90INS1_16FlashAttnFwdSm90INS1_25CollectiveMainloopFwdSm90ILi2EN4cute5tupleIJNS5_1CILi1EEES8_S8_EEENS6_IJNS7_ILi192EEENS7_ILi128EEENS7_ILi64EEEEEELi64ENS_6half_tEfNS_4arch4Sm90ELb1ELb0ELb0ELb1ELb1ELb1ELb0ELb1ELb1ELb1ELb0ELb0EEENS1_21CollectiveEpilogueFwdINS6_IJSA_SC_SB_EEES9_SE_SG_Li384ELb1ELb1ELb0ELb0EEENS1_36VarlenDynamicPersistentTileSchedulerILi192ELi128ELi384ELi128ELb0ELb1ELb1ELb1ELb1ELb1EEEEEEEEEvNT_6ParamsE)
        /*0008*/ 	.word	0x00000080


	//----- nvinfo : EIATTR_FRAME_SIZE
	.align		4
.L_41:
        /*000c*/ 	.byte	0x04, 0x11
        /*000e*/ 	.short	(.L_43 - .L_42)
	.align		4
.L_42:
        /*0010*/ 	.word	index@(_ZN7cutlass13device_kernelIN5flash11enable_sm90INS1_16FlashAttnFwdSm90INS1_25CollectiveMainloopFwdSm90ILi2EN4cute5tupleIJNS5_1CILi1EEES8_S8_EEENS6_IJNS7_ILi192EEENS7_ILi128EEENS7_ILi64EEEEEELi64ENS_6half_tEfNS_4arch4Sm90ELb1ELb0ELb0ELb1ELb1ELb1ELb0ELb1ELb1ELb1ELb0ELb0EEENS1_21CollectiveEpilogueFwdINS6_IJSA_SC_SB_EEES9_SE_SG_Li384ELb1ELb1ELb0ELb0EEENS1_36VarlenDynamicPersistentTileSchedulerILi192ELi128ELi384ELi128ELb0ELb1ELb1ELb1ELb1ELb1EEEEEEEEEvNT_6ParamsE)
        /*0014*/ 	.word	0x00000078


	//----- nvinfo : EIATTR_REGCOUNT
	.align		4
.L_43:
        /*0018*/ 	.byte	0x04, 0x2f
        /*001a*/ 	.short	(.L_45 - .L_44)
	.align		4
.L_44:
        /*001c*/ 	.word	index@(_ZN7cutlass13device_kernelIN5flash11enable_sm90INS1_16FlashAttnFwdSm90INS1_25CollectiveMainloopFwdSm90ILi2EN4cute5tupleIJNS5_1CILi1EEES8_S8_EEENS6_IJNS7_ILi192EEENS7_ILi128EEENS7_ILi64EEEEEELi64ENS_6half_tEfNS_4arch4Sm90ELb1ELb0ELb0ELb1ELb1ELb0ELb0ELb1ELb1ELb1ELb0ELb0EEENS1_21CollectiveEpilogueFwdINS6_IJSA_SC_SB_EEES9_SE_SG_Li384ELb1ELb1ELb0ELb0EEENS1_36VarlenDynamicPersistentTileSchedulerILi192ELi128ELi384ELi128ELb0ELb1ELb1ELb1ELb1ELb1EEEEEEEEEvNT_6ParamsE)
        /*0020*/ 	.word	0x00000080


	//----- nvinfo : EIATTR_FRAME_SIZE
	.align		4
.L_45:
        /*0024*/ 	.byte	0x04, 0x11
        /*0026*/ 	.short	(.L_47 - .L_46)
	.align		4
.L_46:
        /*0028*/ 	.word	index@(_ZN7cutlass13device_kernelIN5flash11enable_sm90INS1_16FlashAttnFwdSm90INS1_25CollectiveMainloopFwdSm90ILi2EN4cute5tupleIJNS5_1CILi1EEES8_S8_EEENS6_IJNS7_ILi192EEENS7_ILi128EEENS7_ILi64EEEEEELi64ENS_6half_tEfNS_4arch4Sm90ELb1ELb0ELb0ELb1ELb1ELb0ELb0ELb1ELb1ELb1ELb0ELb0EEENS1_21CollectiveEpilogueFwdINS6_IJSA_SC_SB_EEES9_SE_SG_Li384ELb1ELb1ELb0ELb0EEENS1_36VarlenDynamicPersistentTileSchedulerILi192ELi128ELi384ELi128ELb0ELb1ELb1ELb1ELb1ELb1EEEEEEEEEvNT_6ParamsE)
        /*002c*/ 	.word	0x00000040


	//----- nvinfo : EIATTR_REGCOUNT
	.align		4
.L_47:
        /*0030*/ 	.byte	0x04, 0x2f
        /*0032*/ 	.short	(.L_49 - .L_48)
	.align		4
.L_48:
        /*0034*/ 	.word	index@(_ZN7cutlass13device_kernelIN5flash11enable_sm90INS1_16FlashAttnFwdSm90INS1_25CollectiveMainloopFwdSm90ILi2EN4cute5tupleIJNS5_1CILi1EEES8_S8_EEENS6_IJNS7_ILi192EEENS7_ILi128EEENS7_ILi64EEEEEELi64ENS_6half_tEfNS_4arch4Sm90ELb1ELb0ELb0ELb0ELb1ELb0ELb0ELb1ELb1ELb1ELb0ELb0EEENS1_21CollectiveEpilogueFwdINS6_IJSA_SC_SB_EEES9_SE_SG_Li384ELb0ELb1ELb0ELb0EEENS1_30DynamicPersistentTileSchedulerILi384ELi128ELb0ELb1ELb1EEEEEEEEEvNT_6ParamsE)
        /*0038*/ 	.word	0x00000080


	//----- nvinfo : EIATTR_FRAME_SIZE
	.align		4
.L_49:
        /*003c*/ 	.byte	0x04, 0x11
        /*003e*/ 	.short	(.L_51 - .L_50)
	.align		4
.L_50:
        /*0040*/ 	.word	index@(_ZN7cutlass13device_kernelIN5flash11enable_sm90INS1_16FlashAttnFwdSm90INS1_25CollectiveMainloopFwdSm90ILi2EN4cute5tupleIJNS5_1CILi1EEES8_S8_EEENS6_IJNS7_ILi192EEENS7_ILi128EEENS7_ILi64EEEEEELi64ENS_6half_tEfNS_4arch4Sm90ELb1ELb0ELb0ELb0ELb1ELb0ELb0ELb1ELb1ELb1ELb0ELb0EEENS1_21CollectiveEpilogueFwdINS6_IJSA_SC_SB_EEES9_SE_SG_Li384ELb0ELb1ELb0ELb0EEENS1_30DynamicPersistentTileSchedulerILi384ELi128ELb0ELb1ELb1EEEEEEEEEvNT_6ParamsE)
        /*0044*/ 	.word	0x00000018


	//----- nvinfo : EIATTR_REGCOUNT
	.align		4
.L_51:
        /*0048*/ 	.byte	0x04, 0x2f
        /*004a*/ 	.short	(.L_53 - .L_52)
	.align		4
.L_52:
        /*004c*/ 	.word	index@(_ZN7cutlass13device_kernelIN5flash11enable_sm90INS1_16FlashAttnFwdSm90INS1_25CollectiveMainloopFwdSm90ILi2EN4cute5tupleIJNS5_1CILi1EEES8_S8_EEENS6_IJNS7_ILi192EEENS7_ILi128EEENS7_ILi64EEEEEELi64ENS_6half_tEfNS_4arch4Sm90ELb0ELb1ELb0ELb1ELb1ELb1ELb0ELb1ELb1ELb1ELb0ELb0EEENS1_21CollectiveEpilogueFwdINS6_IJSA_SC_SB_EEES9_SE_SG_Li384ELb1ELb1ELb0ELb0EEENS1_36VarlenDynamicPersistentTileSchedulerILi192ELi128ELi384ELi128ELb0ELb1ELb1ELb1ELb0ELb1EEEEEEEEEvNT_6ParamsE)
        /*0050*/ 	.word	0x00000080


	//----- nvinfo : EIATTR_FRAME_SIZE
	.align		4
.L_53:
        /*0054*/ 	.byte	0x04, 0x11
        /*0056*/ 	.short	(.L_55 - .L_54)
	.align		4
.L_54:
        /*0058*/ 	.word	index@(_ZN7cutlass13device_kernelIN5flash11enable_sm90INS1_16FlashAttnFwdSm90INS1_25CollectiveMainloopFwdSm90ILi2EN4cute5tupleIJNS5_1CILi1EEES8_S8_EEENS6_IJNS7_ILi192EEENS7_ILi128EEENS7_ILi64EEEEEELi64ENS_6half_tEfNS_4arch4Sm90ELb0ELb1ELb0ELb1ELb1ELb1ELb0ELb1ELb1ELb1ELb0ELb0EEENS1_21CollectiveEpilogueFwdINS6_IJSA_SC_SB_EEES9_SE_SG_Li384ELb1ELb1ELb0ELb0EEENS1_36VarlenDynamicPersistentTileSchedulerILi192ELi128ELi384ELi128ELb0ELb1ELb1ELb1ELb0ELb1EEEEEEEEEvNT_6ParamsE)
        /*005c*/ 	.word	0x00000070


	//----- nvinfo : EIATTR_REGCOUNT
	.align		4
.L_55:
        /*0060*/ 	.byte	0x04, 0x2f
        /*0062*/ 	.short	(.L_57 - .L_56)
	.align		4
.L_56:
        /*0064*/ 	.word	index@(_ZN7cutlass13device_kernelIN5flash11enable_sm90INS1_16FlashAttnFwdSm90INS1_25CollectiveMainloopFwdSm90ILi2EN4cute5tupleIJNS5_1CILi1EEES8_S8_EEENS6_IJNS7_ILi192EEENS7_ILi128EEENS7_ILi64EEEEEELi64ENS_6half_tEfNS_4arch4Sm90ELb0ELb1ELb0ELb1ELb1ELb0ELb0ELb1ELb1ELb1ELb0ELb0EEENS1_21CollectiveEpilogueFwdINS6_IJSA_SC_SB_EEES9_SE_SG_Li384ELb1ELb1ELb0ELb0EEENS1_36VarlenDynamicPersistentTileSchedulerILi192ELi128ELi384ELi128ELb0ELb1ELb1ELb1ELb0ELb1EEEEEEEEEvNT_6ParamsE)
        /*0068*/ 	.word	0x00000080


	//----- nvinfo : EIATTR_FRAME_SIZE
	.align		4
.L_57:
        /*006c*/ 	.byte	0x04, 0x11
        /*006e*/ 	.short	(.L_59 - .L_58)
	.align		4
.L_58:
        /*0070*/ 	.word	index@(_ZN7cutlass13device_kernelIN5flash11enable_sm90INS1_16FlashAttnFwdSm90INS1_25CollectiveMainloopFwdSm90ILi2EN4cute5tupleIJNS5_1CILi1EEES8_S8_EEENS6_IJNS7_ILi192EEENS7_ILi128EEENS7_ILi64EEEEEELi64ENS_6half_tEfNS_4arch4Sm90ELb0ELb1ELb0ELb1ELb1ELb0ELb0ELb1ELb1ELb1ELb0ELb0EEENS1_21CollectiveEpilogueFwdINS6_IJSA_SC_SB_EEES9_SE_SG_Li384ELb1ELb1ELb0ELb0EEENS1_36VarlenDynamicPersistentTileSchedulerILi192ELi128ELi384ELi128ELb0ELb1ELb1ELb1ELb0ELb1EEEEEEEEEvNT_6ParamsE)
        /*0074*/ 	.word	0x00000038


	//----- nvinfo : EIATTR_REGCOUNT
	.align		4
.L_59:
        /*0078*/ 	.byte	0x04, 0x2f
        /*007a*/ 	.short	(.L_61 - .L_60)
	.align		4
.L_60:
        /*007c*/ 	.word	index@(_ZN7cutlass13device_kernelIN5flash11enable_sm90INS1_16FlashAttnFwdSm90INS1_25CollectiveMainloopFwdSm90ILi2EN4cute5tupleIJNS5_1CILi1EEES8_S8_EEENS6_IJNS7_ILi192EEENS7_ILi128EEENS7_ILi64EEEEEELi64ENS_6half_tEfNS_4arch4Sm90ELb0ELb1ELb0ELb0ELb1ELb0ELb0ELb1ELb1ELb1ELb0ELb0EEENS1_21CollectiveEpilogueFwdINS6_IJSA_SC_SB_EEES9_SE_SG_Li384ELb0ELb1ELb0ELb0EEENS1_30DynamicPersistentTileSchedulerILi384ELi128ELb0ELb1ELb1EEEEEEEEEvNT_6ParamsE)
        /*0080*/ 	.word	0x00000080


	//----- nvinfo : EIATTR_FRAME_SIZE
	.align		4
.L_61:
        /*0084*/ 	.byte	0x04, 0x11
        /*0086*/ 	.short	(.L_63 - .L_62)
	.align		4
.L_62:
        /*0088*/ 	.word	index@(_ZN7cutlass13device_kernelIN5flash11enable_sm90INS1_16FlashAttnFwdSm90INS1_25CollectiveMainloopFwdSm90ILi2EN4cute5tupleIJNS5_1CILi1EEES8_S8_EEENS6_IJNS7_ILi192EEENS7_ILi128EEENS7_ILi64EEEEEELi64ENS_6half_tEfNS_4arch4Sm90ELb0ELb1ELb0ELb0ELb1ELb0ELb0ELb1ELb1ELb1ELb0ELb0EEENS1_21CollectiveEpilogueFwdINS6_IJSA_SC_SB_EEES9_SE_SG_Li384ELb0ELb1ELb0ELb0EEENS1_30DynamicPersistentTileSchedulerILi384ELi128ELb0ELb1ELb1EEEEEEEEEvNT_6ParamsE)
        /*008c*/ 	.word	0x00000018


	//----- nvinfo : EIATTR_REGCOUNT
	.align		4
.L_63:
        /*0090*/ 	.byte	0x04, 0x2f
        /*0092*/ 	.short	(.L_65 - .L_64)
	.align		4
.L_64:
        /*0094*/ 	.word	index@(_ZN7cutlass13device_kernelIN5flash11enable_sm90INS1_16FlashAttnFwdSm90INS1_25CollectiveMainloopFwdSm90ILi2EN4cute5tupleIJNS5_1CILi1EEES8_S8_EEENS6_IJNS7_ILi192EEENS7_ILi128EEENS7_ILi64EEEEEELi64ENS_6half_tEfNS_4arch4Sm90ELb0ELb0ELb0ELb1ELb1ELb1ELb0ELb1ELb1ELb1ELb0ELb0EEENS1_21CollectiveEpilogueFwdINS6_IJSA_SC_SB_EEES9_SE_SG_Li384ELb1ELb1ELb0ELb0EEENS1_36VarlenDynamicPersistentTileSchedulerILi192ELi128ELi384ELi128ELb0ELb1ELb1ELb0ELb1ELb1EEEEEEEEEvNT_6ParamsE)
        /*0098*/ 	.word	0x00000080


	//----- nvinfo : EIATTR_FRAME_SIZE
	.align		4
.L_65:
        /*009c*/ 	.byte	0x04, 0x11
        /*009e*/ 	.short	(.L_67 - .L_66)
	.align		4
.L_66:
        /*00a0*/ 	.word	index@(_ZN7cutlass13device_kernelIN5flash11enable_sm90INS1_16FlashAttnFwdSm90INS1_25CollectiveMainloopFwdSm90ILi2EN4cute5tupleIJNS5_1CILi1EEES8_S8_EEENS6_IJNS7_ILi192EEENS7_ILi128EEENS7_ILi64EEEEEELi64ENS_6half_tEfNS_4arch4Sm90ELb0ELb0ELb0ELb1ELb1ELb1ELb0ELb1ELb1ELb1ELb0ELb0EEENS1_21CollectiveEpilogueFwdINS6_IJSA_SC_SB_EEES9_SE_SG_Li384ELb1ELb1ELb0ELb0EEENS1_36VarlenDynamicPersistentTileSchedulerILi192ELi128ELi384ELi128ELb0ELb1ELb1ELb0ELb1ELb1EEEEEEEEEvNT_6ParamsE)
        /*00a4*/ 	.word	0x00000078


	//----- nvinfo : EIATTR_REGCOUNT
	.align		4
.L_67:
        /*00a8*/ 	.byte	0x04, 0x2f
        /*00aa*/ 	.short	(.L_69 - .L_68)
	.align		4
.L_68:
        /*00ac*/ 	.word	index@(_ZN7cutlass13device_kernelIN5flash11enable_sm90INS1_16FlashAttnFwdSm90INS1_25CollectiveMainloopFwdSm90ILi2EN4cute5tupleIJNS5_1CILi1EEES8_S8_EEENS6_IJNS7_ILi192EEENS7_ILi128EEENS7_ILi64EEEEEELi64ENS_6half_tEfNS_4arch4Sm90ELb0ELb0ELb0ELb1ELb1ELb0ELb0ELb1ELb1ELb1ELb0ELb0EEENS1_21CollectiveEpilogueFwdINS6_IJSA_SC_SB_EEES9_SE_SG_Li384ELb1ELb1ELb0ELb0EEENS1_36VarlenDynamicPersistentTileSchedulerILi192ELi128ELi384ELi128ELb0ELb1ELb1ELb0ELb1ELb1EEEEEEEEEvNT_6ParamsE)
        /*00b0*/ 	.word	0x00000080


	//----- nvinfo : EIATTR_FRAME_SIZE
	.align		4
.L_69:
        /*00b4*/ 	.byte	0x04, 0x11
        /*00b6*/ 	.short	(.L_71 - .L_70)
	.align		4
.L_70:
        /*00b8*/ 	.word	index@(_ZN7cutlass13device_kernelIN5flash11enable_sm90INS1_16FlashAttnFwdSm90INS1_25CollectiveMainloopFwdSm90ILi2EN4cute5tupleIJNS5_1CILi1EEES8_S8_EEENS6_IJNS7_ILi192EEENS7_ILi128EEENS7_ILi64EEEEEELi64ENS_6half_tEfNS_4arch4Sm90ELb0ELb0ELb0ELb1ELb1ELb0ELb0ELb1ELb1ELb1ELb0ELb0EEENS1_21CollectiveEpilogueFwdINS6_IJSA_SC_SB_EEES9_SE_SG_Li384ELb1ELb1ELb0ELb0EEENS1_36VarlenDynamicPersistentTileSchedulerILi192ELi128ELi384ELi128ELb0ELb1ELb1ELb0ELb1ELb1EEEEEEEEEvNT_6ParamsE)
        /*00bc*/ 	.word	0x00000040


	//----- nvinfo : EIATTR_REGCOUNT
	.align		4
.L_71:
        /*00c0*/ 	.byte	0x04, 0x2f
        /*00c2*/ 	.short	(.L_73 - .L_72)
	.align		4
.L_72:
        /*00c4*/ 	.word	index@(_ZN7cutlass13device_kernelIN5flash11enable_sm90INS1_16FlashAttnFwdSm90INS1_25CollectiveMainloopFwdSm90ILi2EN4cute5tupleIJNS5_1CILi1EEES8_S8_EEENS6_IJNS7_ILi192EEENS7_ILi128EEENS7_ILi64EEEEEELi64ENS_6half_tEfNS_4arch4Sm90ELb0ELb0ELb0ELb0ELb1ELb0ELb0ELb1ELb1ELb1ELb0ELb0EEENS1_21CollectiveEpilogueFwdINS6_IJSA_SC_SB_EEES9_SE_SG_Li384ELb0ELb1ELb0ELb0EEENS1_29StaticPersistentTileSchedulerILb0EEEEEEEEEvNT_6ParamsE)
        /*00c8*/ 	.word	0x00000080


	//----- nvinfo : EIATTR_FRAME_SIZE
	.align		4
.L_73:
        /*00cc*/ 	.byte	0x04, 0x11
        /*00ce*/ 	.short	(.L_75 - .L_74)
	.align		4
.L_74:
        /*00d0*/ 	.word	index@(_ZN7cutlass13device_kernelIN5flash11enable_sm90INS1_16FlashAttnFwdSm90INS1_25CollectiveMainloopFwdSm90ILi2EN4cute5tupleIJNS5_1CILi1EEES8_S8_EEENS6_IJNS7_ILi192EEENS7_ILi128EEENS7_ILi64EEEEEELi64ENS_6half_tEfNS_4arch4Sm90ELb0ELb0ELb0ELb0ELb1ELb0ELb0ELb1ELb1ELb1ELb0ELb0EEENS1_21CollectiveEpilogueFwdINS6_IJSA_SC_SB_EEES9_SE_SG_Li384ELb0ELb1ELb0ELb0EEENS1_29StaticPersistentTileSchedulerILb0EEEEEEEEEvNT_6ParamsE)
        /*00d4*/ 	.word	0x00000010


	//----- nvinfo : EIATTR_REGCOUNT
	.align		4
.L_75:
        /*00d8*/ 	.byte	0x04, 0x2f
        /*00da*/ 	.short	(.L_77 - .L_76)
	.align		4
.L_76:
        /*00dc*/ 	.word	index@(_ZN7cutlass13device_kernelIN5flash11enable_sm90INS1_16FlashAttnFwdSm90INS1_25CollectiveMainloopFwdSm90ILi2EN4cute5tupleIJNS5_1CILi1EEES8_S8_EEENS6_IJNS7_ILi192EEENS7_ILi128EEENS7_ILi96EEEEEELi96ENS_6half_tEfNS_4arch4Sm90ELb1ELb0ELb0ELb1ELb1ELb1ELb0ELb0ELb1ELb1ELb0ELb0EEENS1_21CollectiveEpilogueFwdINS6_IJSA_SC_SB_EEES9_SE_SG_Li384ELb1ELb1ELb0ELb0EEENS1_36VarlenDynamicPersistentTileSchedulerILi192ELi128ELi384ELi128ELb0ELb1ELb1ELb1ELb1ELb1EEEEEEEEEvNT_6ParamsE)
        /*00e0*/ 	.word	0x00000080


	//----- nvinfo : EIATTR_FRAME_SIZE
	.align		4
.L_77:
        /*00e4*/ 	.byte	0x04, 0x11
        /*00e6*/ 	.short	(.L_79 - .L_78)
	.align		4
.L_78:
        /*00e8*/ 	.word	index@(_ZN7cutlass13device_kernelIN5flash11enable_sm90INS1_16FlashAttnFwdSm90INS1_25CollectiveMainloopFwdSm90ILi2EN4cute5tupleIJNS5_1CILi1EEES8_S8_EEENS6_IJNS7_ILi192EEENS7_ILi128EEENS7_ILi96EEEEEELi96ENS_6half_tEfNS_4arch4Sm90ELb1ELb0ELb0ELb1ELb1ELb1ELb0ELb0ELb1ELb1ELb0ELb0EEENS1_21CollectiveEpilogueFwdINS6_IJSA_SC_SB_EEES9_SE_SG_Li384ELb1ELb1ELb0ELb0EEENS1_36VarlenDynamicPersistentTileSchedulerILi192ELi128ELi384ELi128ELb0ELb1ELb1ELb1ELb1ELb1EEEEEEEEEvNT_6ParamsE)
        /*00ec*/ 	.word	0x00000088


	//----- nvinfo : EIATTR_REGCOUNT
	.align		4
.L_79:
        /*00f0*/ 	.byte	0x04, 0x2f
        /*00f2*/ 	.short	(.L_81 - .L_80)
	.align		4
.L_80:
        /*00f4*/ 	.word	index@(_ZN7cutlass13device_kernelIN5flash11enable_sm90INS1_16FlashAttnFwdSm90INS1_25CollectiveMainloopFwdSm90ILi2EN4cute5tupleIJNS5_1CILi1EEES8_S8_EEENS6_IJNS7_ILi192EEENS7_ILi128EEENS7_ILi96EEEEEELi96ENS_6half_tEfNS_4arch4Sm90ELb1ELb0ELb0ELb1ELb1ELb0ELb0ELb0ELb1ELb1ELb0ELb0EEENS1_21CollectiveEpilogueFwdINS6_IJSA_SC_SB_EEES9_SE_SG_Li384ELb1ELb1ELb0ELb0EEENS1_36VarlenDynamicPersistentTileSchedulerILi192ELi128ELi384ELi128ELb0ELb1ELb1ELb1ELb1ELb1EEEEEEEEEvNT_6ParamsE)
        /*00f8*/ 	.word	0x00000080


	//----- nvinfo : EIATTR_FRAME_SIZE
	.align		4
.L_81:
        /*00fc*/ 	.byte	0x04, 0x11
        /*00fe*/ 	.short	(.L_83 - .L_82)
	.align		4
.L_82:
        /*0100*/ 	.word	index@(_ZN7cutlass13device_kernelIN5flash11enable_sm90INS1_16FlashAttnFwdSm90INS1_25CollectiveMainloopFwdSm90ILi2EN4cute5tupleIJNS5_1CILi1EEES8_S8_EEENS6_IJNS7_ILi192EEENS7_ILi128EEENS7_ILi96EEEEEELi96ENS_6half_tEfNS_4arch4Sm90ELb1ELb0ELb0ELb1ELb1ELb0ELb0ELb0ELb1ELb1ELb0ELb0EEENS1_21CollectiveEpilogueFwdINS6_IJSA_SC_SB_EEES9_SE_SG_Li384ELb1ELb1ELb0ELb0EEENS1_36VarlenDynamicPersistentTileSchedulerILi192ELi128ELi384ELi128ELb0ELb1ELb1ELb1ELb1ELb1EEEEEEEEEvNT_6ParamsE)
        /*0104*/ 	.word	0x00000040


	//----- nvinfo : EIATTR_REGCOUNT
	.align		4
.L_83:
        /*0108*/ 	.byte	0x04, 0x2f
        /*010a*/ 	.short	(.L_85 - .L_84)
	.align		4
.L_84:
        /*010c*/ 	.word	index@(_ZN7cutlass13device_kernelIN5flash11enable_sm90INS1_16FlashAttnFwdSm90INS1_25CollectiveMainloopFwdSm90ILi2EN4cute5tupleIJNS5_1CILi1EEES8_S8_EEENS6_IJNS7_ILi192EEENS7_ILi128EEENS7_ILi96EEEEEELi96ENS_6half_tEfNS_4arch4Sm90ELb1ELb0ELb0ELb0ELb1ELb0ELb0ELb0ELb1ELb1ELb0ELb0EEENS1_21CollectiveEpilogueFwdINS6_IJSA_SC_SB_EEES9_SE_SG_Li384ELb0ELb1ELb0ELb0EEENS1_30DynamicPersistentTileSchedulerILi384ELi128ELb0ELb1ELb1EEEEEEEEEvNT_6ParamsE)
        /*0110*/ 	.word	0x00000080


	//----- nvinfo : EIATTR_FRAME_SIZE
	.align		4
.L_85:
        /*0114*/ 	.byte	0x04, 0x11
        /*0116*/ 	.short	(.L_87 - .L_86)
	.align		4
.L_86:
        /*0118*/ 	.word	index@(_ZN7cutlass13device_kernelIN5flash11enable_sm90INS1_16FlashAttnFwdSm90INS1_25CollectiveMainloopFwdSm90ILi2EN4cute5tupleIJNS5_1CILi1EEES8_S8_EEENS6_IJNS7_ILi192EEENS7_ILi128EEENS7_ILi96EEEEEELi96ENS_6half_tEfNS_4arch4Sm90ELb1ELb0ELb0ELb0ELb1ELb0ELb0ELb0ELb1ELb1ELb0ELb0EEENS1_21CollectiveEpilogueFwdINS6_IJSA_SC_SB_EEES9_SE_SG_Li384ELb0ELb1ELb0ELb0EEENS1_30DynamicPersistentTileSchedulerILi384ELi128ELb0ELb1ELb1EEEEEEEEEvNT_6ParamsE)
        /*011c*/ 	.word	0x00000018


	//----- nvinfo : EIATTR_REGCOUNT
	.align		4
.L_87:
        /*0120*/ 	.byte	0x04, 0x2f
        /*0122*/ 	.short	(.L_89 - .L_88)
	.align		4
.L_88:
        /*0124*/ 	.word	index@(_ZN7cutlass13device_kernelIN5flash11enable_sm90INS1_16FlashAttnFwdSm90INS1_25CollectiveMainloopFwdSm90ILi2EN4cute5tupleIJNS5_1CILi1EEES8_S8_EEENS6_IJNS7_ILi192EEENS7_ILi128EEENS7_ILi96EEEEEELi96ENS_6half_tEfNS_4arch4Sm90ELb0ELb1ELb0ELb1ELb1ELb1ELb0ELb0ELb1ELb1ELb0ELb0EEENS1_21CollectiveEpilogueFwdINS6_IJSA_SC_SB_EEES9_SE_SG_Li384ELb1ELb1ELb0ELb0EEENS1_36VarlenDynamicPersistentTileSchedulerILi192ELi128ELi384ELi128ELb0ELb1ELb1ELb1ELb0ELb1EEEEEEEEEvNT_6ParamsE)
        /*0128*/ 	.word	0x00000080


	//----- nvinfo : EIATTR_FRAME_SIZE
	.align		4
.L_89:
        /*012c*/ 	.byte	0x04, 0x11
        /*012e*/ 	.short	(.L_91 - .L_90)
	.align		4
.L_90:
        /*0130*/ 	.word	index@(_ZN7cutlass13device_kernelIN5flash11enable_sm90INS1_16FlashAttnFwdSm90INS1_25CollectiveMainloopFwdSm90ILi2EN4cute5tupleIJNS5_1CILi1EEES8_S8_EEENS6_IJNS7_ILi192EEENS7_ILi128EEENS7_ILi96EEEEEELi96ENS_6half_tEfNS_4arch4Sm90ELb0ELb1ELb0ELb1ELb1ELb1ELb0ELb0ELb1ELb1ELb0ELb0EEENS1_21CollectiveEpilogueFwdINS6_IJSA_SC_SB_EEES9_SE_SG_Li384ELb1ELb1ELb0ELb0EEENS1_36VarlenDynamicPersistentTileSchedulerILi192ELi128ELi384ELi128ELb0ELb1ELb1ELb1ELb0ELb1EEEEEEEEEvNT_6ParamsE)
        /*0134*/ 	.word	0x00000080


	//----- nvinfo : EIATTR_REGCOUNT
	.align		4
.L_91:
        /*0138*/ 	.byte	0x04, 0x2f
        /*013a*/ 	.short	(.L_93 - .L_92)
	.align		4
.L_92:
        /*013c*/ 	.word	index@(_ZN7cutlass13device_kernelIN5flash11enable_sm90INS1_16FlashAttnFwdSm90INS1_25CollectiveMainloopFwdSm90ILi2EN4cute5tupleIJNS5_1CILi1EEES8_S8_EEENS6_IJNS7_ILi192EEENS7_ILi128EEENS7_ILi96EEEEEELi96ENS_6half_tEfNS_4arch4Sm90ELb0ELb1ELb0ELb1ELb1ELb0ELb0ELb0ELb1ELb1ELb0ELb0EEENS1_21CollectiveEpilogueFwdINS6_IJSA_SC_SB_EEES9_SE_SG_Li384ELb1ELb1ELb0ELb0EEENS1_36VarlenDynamicPersistentTileSchedulerILi192ELi128ELi384ELi128ELb0ELb1ELb1ELb1ELb0ELb1EEEEEEEEEvNT_6ParamsE)
        /*0140*/ 	.word	0x00000080


	//----- nvinfo : EIATTR_FRAME_SIZE
	.align		4
.L_93:
        /*0144*/ 	.byte	0x04, 0x11
        /*0146*/ 	.short	(.L_95 - .L_94)
	.align		4
.L_94:
        /*0148*/ 	.word	index@(_ZN7cutlass13device_kernelIN5flash11enable_sm90INS1_16FlashAttnFwdSm90INS1_25CollectiveMainloopFwdSm90ILi2EN4cute5tupleIJNS5_1CILi1EEES8_S8_EEENS6_IJNS7_ILi192EEENS7_ILi128EEENS7_ILi96EEEEEELi96ENS_6half_tEfNS_4arch4Sm90ELb0ELb1ELb0ELb1ELb1ELb0ELb0ELb0ELb1ELb1ELb0ELb0EEENS1_21CollectiveEpilogueFwdINS6_IJSA_SC_SB_EEES9_SE_SG_Li384ELb1ELb1ELb0ELb0EEENS1_36VarlenDynamicPersistentTileSchedulerILi192ELi128ELi384ELi128ELb0ELb1ELb1ELb1ELb0ELb1EEEEEEEEEvNT_6ParamsE)
        /*014c*/ 	.word	0x00000030


	//----- nvinfo : EIATTR_REGCOUNT
	.align		4
.L_95:
        /*0150*/ 	.byte	0x04, 0x2f
        /*0152*/ 	.short	(.L_97 - .L_96)
	.align		4
.L_96:
        /*0154*/ 	.word	index@(_ZN7cutlass13device_kernelIN5flash11enable_sm90INS1_16FlashAttnFwdSm90INS1_25CollectiveMainloopFwdSm90ILi2EN4cute5tupleIJNS5_1CILi1EEES8_S8_EEENS6_IJNS7_ILi192EEENS7_ILi128EEENS7_ILi96EEEEEELi96ENS_6half_tEfNS_4arch4Sm90ELb0ELb1ELb0ELb0ELb1ELb0ELb0ELb0ELb1ELb1ELb0ELb0EEENS1_21CollectiveEpilogueFwdINS6_IJSA_SC_SB_EEES9_SE_SG_Li384ELb0ELb1ELb0ELb0EEENS1_30DynamicPersistentTileSchedulerILi384ELi128ELb0ELb1ELb1EEEEEEEEEvNT_6ParamsE)
        /*0158*/ 	.word	0x00000080


	//----- nvinfo : EIATTR_FRAME_SIZE
	.align		4
.L_97:
        /*015c*/ 	.byte	0x04, 0x11
        /*015e*/ 	.short	(.L_99 - .L_98)
	.align		4
.L_98:
        /*0160*/ 	.word	index@(_ZN7cutlass13device_kernelIN5flash11enable_sm90INS1_16FlashAttnFwdSm90INS1_25CollectiveMainloopFwdSm90ILi2EN4cute5tupleIJNS5_1CILi1EEES8_S8_EEENS6_IJNS7_ILi192EEENS7_ILi128EEENS7_ILi96EEEEEELi96ENS_6half_tEfNS_4arch4Sm90ELb0ELb1ELb0ELb0ELb1ELb0ELb0ELb0ELb1ELb1ELb0ELb0EEENS1_21CollectiveEpilogueFwdINS6_IJSA_SC_SB_EEES9_SE_SG_Li384ELb0ELb1ELb0ELb0EEENS1_30DynamicPersistentTileSchedulerILi384ELi128ELb0ELb1ELb1EEEEEEEEEvNT_6ParamsE)
        /*0164*/ 	.word	0x00000018


	//----- nvinfo : EIATTR_REGCOUNT
	.align		4
.L_99:
        /*0168*/ 	.byte	0x04, 0x2f
        /*016a*/ 	.short	(.L_101 - .L_100)
	.align		4
.L_100:
        /*016c*/ 	.word	index@(_ZN7cutlass13device_kernelIN5flash11enable_sm90INS1_16FlashAttnFwdSm90INS1_25CollectiveMainloopFwdSm90ILi2EN4cute5tupleIJNS5_1CILi1EEES8_S8_EEENS6_IJNS7_ILi192EEENS7_ILi128EEENS7_ILi96EEEEEELi96ENS_6half_tEfNS_4arch4Sm90ELb0ELb0ELb0ELb1ELb1ELb1ELb0ELb0ELb1ELb1ELb0ELb0EEENS1_21CollectiveEpilogueFwdINS6_IJSA_SC_SB_EEES9_SE_SG_Li384ELb1ELb1ELb0ELb0EEENS1_36VarlenDynamicPersistentTileSchedulerILi192ELi128ELi384ELi128ELb0ELb1ELb1ELb0ELb1ELb1EEEEEEEEEvNT_6ParamsE)
        /*0170*/ 	.word	0x00000080


	//----- nvinfo : EIATTR_FRAME_SIZE
	.align		4
.L_101:
        /*0174*/ 	.byte	0x04, 0x11
        /*0176*/ 	.short	(.L_103 - .L_102)
	.align		4
.L_102:
        /*0178*/ 	.word	index@(_ZN7cutlass13device_kernelIN5flash11enable_sm90INS1_16FlashAttnFwdSm90INS1_25CollectiveMainloopFwdSm90ILi2EN4cute5tupleIJNS5_1CILi1EEES8_S8_EEENS6_IJNS7_ILi192EEENS7_ILi128EEENS7_ILi96EEEEEELi96ENS_6half_tEfNS_4arch4Sm90ELb0ELb0ELb0ELb1ELb1ELb1ELb0ELb0ELb1ELb1ELb0ELb0EEENS1_21CollectiveEpilogueFwdINS6_IJSA_SC_SB_EEES9_SE_SG_Li384ELb1ELb1ELb0ELb0EEENS1_36VarlenDynamicPersistentTileSchedulerILi192ELi128ELi384ELi128ELb0ELb1ELb1ELb0ELb1ELb1EEEEEEEEEvNT_6ParamsE)
        /*017c*/ 	.word	0x00000098


	//----- nvinfo : EIATTR_REGCOUNT
	.align		4
.L_103:
        /*0180*/ 	.byte	0x04, 0x2f
        /*0182*/ 	.short	(.L_105 - .L_104)
	.align		4
.L_104:
        /*0184*/ 	.word	index@(_ZN7cutlass13device_kernelIN5flash11enable_sm90INS1_16FlashAttnFwdSm90INS1_25CollectiveMainloopFwdSm90ILi2EN4cute5tupleIJNS5_1CILi1EEES8_S8_EEENS6_IJNS7_ILi192EEENS7_ILi128EEENS7_ILi96EEEEEELi96ENS_6half_tEfNS_4arch4Sm90ELb0ELb0ELb0ELb1ELb1ELb0ELb0ELb0ELb1ELb1ELb0ELb0EEENS1_21CollectiveEpilogueFwdINS6_IJSA_SC_SB_EEES9_SE_SG_Li384ELb1ELb1ELb0ELb0EEENS1_36VarlenDynamicPersistentTileSchedulerILi192ELi128ELi384ELi128ELb0ELb1ELb1ELb0ELb1ELb1EEEEEEEEEvNT_6ParamsE)
        /*0188*/ 	.word	0x00000080


	//----- nvinfo : EIATTR_FRAME_SIZE
	.align		4
.L_105:
        /*018c*/ 	.byte	0x04, 0x11
        /*018e*/ 	.short	(.L_107 - .L_106)
	.align		4
.L_106:
        /*0190*/ 	.word	index@(_ZN7cutlass13device_kernelIN5flash11enable_sm90INS1_16FlashAttnFwdSm90INS1_25CollectiveMainloopFwdSm90ILi2EN4cute5tupleIJNS5_1CILi1EEES8_S8_EEENS6_IJNS7_ILi192EEENS7_ILi128EEENS7_ILi96EEEEEELi96ENS_6half_tEfNS_4arch4Sm90ELb0ELb0ELb0ELb1ELb1ELb0ELb0ELb0ELb1ELb1ELb0ELb0EEENS1_21CollectiveEpilogueFwdINS6_IJSA_SC_SB_EEES9_SE_SG_Li384ELb1ELb1ELb0ELb0EEENS1_36VarlenDynamicPersistentTileSchedulerILi192ELi128ELi384ELi128ELb0ELb1ELb1ELb0ELb1ELb1EEEEEEEEEvNT_6ParamsE)
        /*0194*/ 	.word	0x00000040


	//----- nvinfo : EIATTR_REGCOUNT
	.align		4
.L_107:
        /*0198*/ 	.byte	0x04, 0x2f
        /*019a*/ 	.short	(.L_109 - .L_108)
	.align		4
.L_108:
        /*019c*/ 	.word	index@(_ZN7cutlass13device_kernelIN5flash11enable_sm90INS1_16FlashAttnFwdSm90INS1_25CollectiveMainloopFwdSm90ILi2EN4cute5tupleIJNS5_1CILi1EEES8_S8_EEENS6_IJNS7_ILi192EEENS7_ILi128EEENS7_ILi96EEEEEELi96ENS_6half_tEfNS_4arch4Sm90ELb0ELb0ELb0ELb0ELb1ELb0ELb0ELb0ELb1ELb1ELb0ELb0EEENS1_21CollectiveEpilogueFwdINS6_IJSA_SC_SB_EEES9_SE_SG_Li384ELb0ELb1ELb0ELb0EEENS1_29StaticPersistentTileSchedulerILb0EEEEEEEEEvNT_6ParamsE)
        /*01a0*/ 	.word	0x00000080


	//----- nvinfo : EIATTR_FRAME_SIZE
	.align		4
.L_109:
        /*01a4*/ 	.byte	0x04, 0x11
        /*01a6*/ 	.short	(.L_111 - .L_110)
	.align		4
.L_110:
        /*01a8*/ 	.word	index@(_ZN7cutlass13device_kernelIN5flash11enable_sm90INS1_16FlashAttnFwdSm90INS1_25CollectiveMainloopFwdSm90ILi2EN4cute5tupleIJNS5_1CILi1EEES8_S8_EEENS6_IJNS7_ILi192EEENS7_ILi128EEENS7_ILi96EEEEEELi96ENS_6half_tEfNS_4arch4Sm90ELb0ELb0ELb0ELb0ELb1ELb0ELb0ELb0ELb1ELb1ELb0ELb0EEENS1_21CollectiveEpilogueFwdINS6_IJSA_SC_SB_EEES9_SE_SG_Li384ELb0ELb1ELb0ELb0EEENS1_29StaticPersistentTileSchedulerILb0EEEEEEEEEvNT_6ParamsE)
        /*01ac*/ 	.word	0x00000018


	//----- nvinfo : EIATTR_REGCOUNT
	.align		4
.L_111:
        /*01b0*/ 	.byte	0x04, 0x2f
        /*01b2*/ 	.short	(.L_113 - .L_112)
	.align		4
.L_112:
        /*01b4*/ 	.word	index@(_ZN7cutlass13device_kernelIN5flash11enable_sm90INS1_16FlashAttnFwdSm90INS1_25CollectiveMainloopFwdSm90ILi2EN4cute5tupleIJNS5_1CILi1EEES8_S8_EEENS6_IJNS7_ILi128EEESA_SA_EEELi128ENS_6half_tEfNS_4arch4Sm90ELb1ELb0ELb0ELb1ELb1ELb1ELb0ELb1ELb1ELb1ELb0ELb0EEENS1_21CollectiveEpilogueFwdISB_S9_SC_SE_Li256ELb1ELb1ELb0ELb0EEENS1_36VarlenDynamicPersistentTileSchedulerILi128ELi128ELi256ELi128ELb0ELb1ELb1ELb1ELb1ELb1EEEEEEEEEvNT_6ParamsE)
        /*01b8*/ 	.word	0x000000a8


	//----- nvinfo : EIATTR_FRAME_SIZE
	.align		4
.L_113:
        /*01bc*/ 	.byte	0x04, 0x11
        /*01be*/ 	.short	(.L_115 - .L_114)
	.align		4
.L_114:
        /*01c0*/ 	.word	index@(_ZN7cutlass13device_kernelIN5flash11enable_sm90INS1_16FlashAttnFwdSm90INS1_25CollectiveMainloopFwdSm90ILi2EN4cute5tupleIJNS5_1CILi1EEES8_S8_EEENS6_IJNS7_ILi128EEESA_SA_EEELi128ENS_6half_tEfNS_4arch4Sm90ELb1ELb0ELb0ELb1ELb1ELb1ELb0ELb1ELb1ELb1ELb0ELb0EEENS1_21CollectiveEpilogueFwdISB_S9_SC_SE_Li256ELb1ELb1ELb0ELb0EEENS1_36VarlenDynamicPersistentTileSchedulerILi128ELi128ELi256ELi128ELb0ELb1ELb1ELb1ELb1ELb1EEEEEEEEEvNT_6ParamsE)
        /*01c4*/ 	.word	0x00000028


	//----- nvinfo : EIATTR_REGCOUNT
	.align		4
.L_115:
        /*01c8*/ 	.byte	0x04, 0x2f
        /*01ca*/ 	.short	(.L_117 - .L_116)
	.align		4
.L_116:
        /*01cc*/ 	.word	index@(_ZN7cutlass13device_kernelIN5flash11enable_sm90INS1_16FlashAttnFwdSm90INS1_25CollectiveMainloopFwdSm90ILi2EN4cute5tupleIJNS5_1CILi1EEES8_S8_EEENS6_IJNS7_ILi128EEESA_SA_EEELi128ENS_6half_tEfNS_4arch4Sm90ELb1ELb0ELb0ELb1ELb1ELb0ELb0ELb1ELb1ELb1ELb0ELb0EEENS1_21CollectiveEpilogueFwdISB_S9_SC_SE_Li256ELb1ELb1ELb0ELb0EEENS1_36VarlenDynamicPersistentTileSchedulerILi128ELi128ELi256ELi128ELb0ELb1ELb1ELb1ELb1ELb1EEEEEEEEEvNT_6ParamsE)
        /*01d0*/ 	.word	0x000000a8


	//----- nvinfo : EIATTR_FRAME_SIZE
	.align		4
.L_117:
        /*01d4*/ 	.byte	0x04, 0x11
        /*01d6*/ 	.short	(.L_119 - .L_118)
	.align		4
.L_118:
        /*01d8*/ 	.word	index@(_ZN7cutlass13device_kernelIN5flash11enable_sm90INS1_16FlashAttnFwdSm90INS1_25CollectiveMainloopFwdSm90ILi2EN4cute5tupleIJNS5_1CILi1EEES8_S8_EEENS6_IJNS7_ILi128EEESA_SA_EEELi128ENS_6half_tEfNS_4arch4Sm90ELb1ELb0ELb0ELb1ELb1ELb0ELb0ELb1ELb1ELb1ELb0ELb0EEENS1_21CollectiveEpilogueFwdISB_S9_SC_SE_Li256ELb1ELb1ELb0ELb0EEENS1_36VarlenDynamicPersistentTileSchedulerILi128ELi128ELi256ELi128ELb0ELb1ELb1ELb1ELb1ELb1EEEEEEEEEvNT_6ParamsE)
        /*01dc*/ 	.word	0x00000020


	//----- nvinfo : EIATTR_REGCOUNT
	.align		4
.L_119:
        /*01e0*/ 	.byte	0x04, 0x2f
        /*01e2*/ 	.short	(.L_121 - .L_120)
	.align		4
.L_120:
        /*01e4*/ 	.word	index@(_ZN7cutlass13device_kernelIN5flash11enable_sm90INS1_16FlashAttnFwdSm90INS1_25CollectiveMainloopFwdSm90ILi2EN4cute5tupleIJNS5_1CILi1EEES8_S8_EEENS6_IJNS7_ILi128EEESA_SA_EEELi128ENS_6half_tEfNS_4arch4Sm90ELb1ELb0ELb0ELb0ELb1ELb0ELb0ELb1ELb1ELb1ELb0ELb0EEENS1_21CollectiveEpilogueFwdISB_S9_SC_SE_Li256ELb0ELb1ELb0ELb0EEENS1_30DynamicPersistentTileSchedulerILi256ELi128ELb0ELb1ELb1EEEEEEEEEvNT_6ParamsE)
        /*01e8*/ 	.word	0x000000a8


	//----- nvinfo : EIATTR_FRAME_SIZE
	.align		4
.L_121:
        /*01ec*/ 	.byte	0x04, 0x11
        /*01ee*/ 	.short	(.L_123 - .L_122)
	.align		4
.L_122:
        /*01f0*/ 	.word	index@(_ZN7cutlass13device_kernelIN5flash11enable_sm90INS1_16FlashAttnFwdSm90INS1_25CollectiveMainloopFwdSm90ILi2EN4cute5tupleIJNS5_1CILi1EEES8_S8_EEENS6_IJNS7_ILi128EEESA_SA_EEELi128ENS_6half_tEfNS_4arch4Sm90ELb1ELb0ELb0ELb0ELb1ELb0ELb0ELb1ELb1ELb1ELb0ELb0EEENS1_21CollectiveEpilogueFwdISB_S9_SC_SE_Li256ELb0ELb1ELb0ELb0EEENS1_30DynamicPersistentTileSchedulerILi256ELi128ELb0ELb1ELb1EEEEEEEEEvNT_6ParamsE)
        /*01f4*/ 	.word	0x00000000


	//----- nvinfo : EIATTR_REGCOUNT
	.align		4
.L_123:
        /*01f8*/ 	.byte	0x04, 0x2f
        /*01fa*/ 	.short	(.L_125 - .L_124)
	.align		4
.L_124:
        /*01fc*/ 	.word	index@(_ZN7cutlass13device_kernelIN5flash11enable_sm90INS1_16FlashAttnFwdSm90INS1_25CollectiveMainloopFwdSm90ILi2EN4cute5tupleIJNS5_1CILi1EEES8_S8_EEENS6_IJNS7_ILi128EEESA_SA_EEELi128ENS_6half_tEfNS_4arch4Sm90ELb0ELb1ELb0ELb1ELb1ELb1ELb0ELb1ELb1ELb1ELb0ELb0EEENS1_21CollectiveEpilogueFwdISB_S9_SC_SE_Li256ELb1ELb1ELb0ELb0EEENS1_36VarlenDynamicPersistentTileSchedulerILi128ELi128ELi256ELi128ELb0ELb1ELb1ELb1ELb0ELb1EEEEEEEEEvNT_6ParamsE)
        /*0200*/ 	.word	0x000000a8


	//----- nvinfo : EIATTR_FRAME_SIZE
	.align		4
.L_125:
        /*0204*/ 	.byte	0x04, 0x11
        /*0206*/ 	.short	(.L_127 - .L_126)
	.align		4
.L_126:
        /*0208*/ 	.word	index@(_ZN7cutlass13device_kernelIN5flash11enable_sm90INS1_16FlashAttnFwdSm90INS1_25CollectiveMainloopFwdSm90ILi2EN4cute5tupleIJNS5_1CILi1EEES8_S8_EEENS6_IJNS7_ILi128EEESA_SA_EEELi128ENS_6half_tEfNS_4arch4Sm90ELb0ELb1ELb0ELb1ELb1ELb1ELb0ELb1ELb1ELb1ELb0ELb0EEENS1_21CollectiveEpilogueFwdISB_S9_SC_SE_Li256ELb1ELb1ELb0ELb0EEENS1_36VarlenDynamicPersistentTileSchedulerILi128ELi128ELi256ELi128ELb0ELb1ELb1ELb1ELb0ELb1EEEEEEEEEvNT_6ParamsE)
        /*020c*/ 	.word	0x00000030


	//----- nvinfo : EIATTR_REGCOUNT
	.align		4
.L_127:
        /*0210*/ 	.byte	0x04, 0x2f
        /*0212*/ 	.short	(.L_129 - .L_128)
	.align		4
.L_128:
        /*0214*/ 	.word	index@(_ZN7cutlass13device_kernelIN5flash11enable_sm90INS1_16FlashAttnFwdSm90INS1_25CollectiveMainloopFwdSm90ILi2EN4cute5tupleIJNS5_1CILi1EEES8_S8_EEENS6_IJNS7_ILi128EEESA_SA_EEELi128ENS_6half_tEfNS_4arch4Sm90ELb0ELb1ELb0ELb1ELb1ELb0ELb0ELb1ELb1ELb1ELb0ELb0EEENS1_21CollectiveEpilogueFwdISB_S9_SC_SE_Li256ELb1ELb1ELb0ELb0EEENS1_36VarlenDynamicPersistentTileSchedulerILi128ELi128ELi256ELi128ELb0ELb1ELb1ELb1ELb0ELb1EEEEEEEEEvNT_6ParamsE)
        /*0218*/ 	.word	0x000000a8


	//----- nvinfo : EIATTR_FRAME_SIZE
	.align		4
.L_129:
        /*021c*/ 	.byte	0x04, 0x11
        /*021e*/ 	.short	(.L_131 - .L_130)
	.align		4
.L_130:
        /*0220*/ 	.word	index@(_ZN7cutlass13device_kernelIN5flash11enable_sm90INS1_16FlashAttnFwdSm90INS1_25CollectiveMainloopFwdSm90ILi2EN4cute5tupleIJNS5_1CILi1EEES8_S8_EEENS6_IJNS7_ILi128EEESA_SA_EEELi128ENS_6half_tEfNS_4arch4Sm90ELb0ELb1ELb0ELb1ELb1ELb0ELb0ELb1ELb1ELb1ELb0ELb0EEENS1_21CollectiveEpilogueFwdISB_S9_SC_SE_Li256ELb1ELb1ELb0ELb0EEENS1_36VarlenDynamicPersistentTileSchedulerILi128ELi128ELi256ELi128ELb0ELb1ELb1ELb1ELb0ELb1EEEEEEEEEvNT_6ParamsE)
        /*0224*/ 	.word	0x00000020


	//----- nvinfo : EIATTR_REGCOUNT
	.align		4
.L_131:
        /*0228*/ 	.byte	0x04, 0x2f
        /*022a*/ 	.short	(.L_133 - .L_132)
	.align		4
.L_132:
        /*022c*/ 	.word	index@(_ZN7cutlass13device_kernelIN5flash11enable_sm90INS1_16FlashAttnFwdSm90INS1_25CollectiveMainloopFwdSm90ILi2EN4cute5tupleIJNS5_1CILi1EEES8_S8_EEENS6_IJNS7_ILi128EEESA_SA_EEELi128ENS_6half_tEfNS_4arch4Sm90ELb0ELb1ELb0ELb0ELb1ELb0ELb0ELb1ELb1ELb1ELb0ELb0EEENS1_21CollectiveEpilogueFwdISB_S9_SC_SE_Li256ELb0ELb1ELb0ELb0EEENS1_30DynamicPersistentTileSchedulerILi256ELi128ELb0ELb1ELb1EEEEEEEEEvNT_6ParamsE)
        /*0230*/ 	.word	0x000000a8


	//----- nvinfo : EIATTR_FRAME_SIZE
	.align		4
.L_133:
        /*0234*/ 	.byte	0x04, 0x11
        /*0236*/ 	.short	(.L_135 - .L_134)
	.align		4
.L_134:
        /*0238*/ 	.word	index@(_ZN7cutlass13device_kernelIN5flash11enable_sm90INS1_16FlashAttnFwdSm90INS1_25CollectiveMainloopFwdSm90ILi2EN4cute5tupleIJNS5_1CILi1EEES8_S8_EEENS6_IJNS7_ILi128EEESA_SA_EEELi128ENS_6half_tEfNS_4arch4Sm90ELb0ELb1ELb0ELb0ELb1ELb0ELb0ELb1ELb1ELb1ELb0ELb0EEENS1_21CollectiveEpilogueFwdISB_S9_SC_SE_Li256ELb0ELb1ELb0ELb0EEENS1_30DynamicPersistentTileSchedulerILi256ELi128ELb0ELb1ELb1EEEEEEEEEvNT_6ParamsE)
        /*023c*/ 	.word	0x00000000


	//----- nvinfo : EIATTR_REGCOUNT
	.align		4
.L_135:
        /*0240*/ 	.byte	0x04, 0x2f
        /*0242*/ 	.short	(.L_137 - .L_136)
	.align		4
.L_136:
        /*0244*/ 	.word	index@(_ZN7cutlass13device_kernelIN5flash11enable_sm90INS1_16FlashAttnFwdSm90INS1_25CollectiveMainloopFwdSm90ILi2EN4cute5tupleIJNS5_1CILi1EEES8_S8_EEENS6_IJNS7_ILi128EEESA_SA_EEELi128ENS_6half_tEfNS_4arch4Sm90ELb0ELb0ELb0ELb1ELb1ELb1ELb0ELb1ELb1ELb1ELb0ELb0EEENS1_21CollectiveEpilogueFwdISB_S9_SC_SE_Li256ELb1ELb1ELb0ELb0EEENS1_36VarlenDynamicPersistentTileSchedulerILi128ELi128ELi256ELi128ELb0ELb1ELb1ELb0ELb1ELb1EEEEEEEEEvNT_6ParamsE)
        /*0248*/ 	.word	0x000000a8


	//----- nvinfo : EIATTR_FRAME_SIZE
	.align		4
.L_137:
        /*024c*/ 	.byte	0x04, 0x11
        /*024e*/ 	.short	(.L_139 - .L_138)
	.align		4
.L_138:
        /*0250*/ 	.word	index@(_ZN7cutlass13device_kernelIN5flash11enable_sm90INS1_16FlashAttnFwdSm90INS1_25CollectiveMainloopFwdSm90ILi2EN4cute5tupleIJNS5_1CILi1EEES8_S8_EEENS6_IJNS7_ILi128EEESA_SA_EEELi128ENS_6half_tEfNS_4arch4Sm90ELb0ELb0ELb0ELb1ELb1ELb1ELb0ELb1ELb1ELb1ELb0ELb0EEENS1_21CollectiveEpilogueFwdISB_S9_SC_SE_Li256ELb1ELb1ELb0ELb0EEENS1_36VarlenDynamicPersistentTileSchedulerILi128ELi128ELi256ELi128ELb0ELb1ELb1ELb0ELb1ELb1EEEEEEEEEvNT_6ParamsE)
        /*0254*/ 	.word	0x00000030


	//----- nvinfo : EIATTR_REGCOUNT
	.align		4
.L_139:
        /*0258*/ 	.byte	0x04, 0x2f
        /*025a*/ 	.short	(.L_141 - .L_140)
	.align		4
.L_140:
        /*025c*/ 	.word	index@(_ZN7cutlass13device_kernelIN5flash11enable_sm90INS1_16FlashAttnFwdSm90INS1_25CollectiveMainloopFwdSm90ILi2EN4cute5tupleIJNS5_1CILi1EEES8_S8_EEENS6_IJNS7_ILi128EEESA_SA_EEELi128ENS_6half_tEfNS_4arch4Sm90ELb0ELb0ELb0ELb1ELb1ELb0ELb0ELb1ELb1ELb1ELb0ELb0EEENS1_21CollectiveEpilogueFwdISB_S9_SC_SE_Li256ELb1ELb1ELb0ELb0EEENS1_36VarlenDynamicPersistentTileSchedulerILi128ELi128ELi256ELi128ELb0ELb1ELb1ELb0ELb1ELb1EEEEEEEEEvNT_6ParamsE)
        /*0260*/ 	.word	0x000000a8


	//----- nvinfo : EIATTR_FRAME_SIZE
	.align		4
.L_141:
        /*0264*/ 	.byte	0x04, 0x11
        /*0266*/ 	.short	(.L_143 - .L_142)
	.align		4
.L_142:
        /*0268*/ 	.word	index@(_ZN7cutlass13device_kernelIN5flash11enable_sm90INS1_16FlashAttnFwdSm90INS1_25CollectiveMainloopFwdSm90ILi2EN4cute5tupleIJNS5_1CILi1EEES8_S8_EEENS6_IJNS7_ILi128EEESA_SA_EEELi128ENS_6half_tEfNS_4arch4Sm90ELb0ELb0ELb0ELb1ELb1ELb0ELb0ELb1ELb1ELb1ELb0ELb0EEENS1_21CollectiveEpilogueFwdISB_S9_SC_SE_Li256ELb1ELb1ELb0ELb0EEENS1_36VarlenDynamicPersistentTileSchedulerILi128ELi128ELi256ELi128ELb0ELb1ELb1ELb0ELb1ELb1EEEEEEEEEvNT_6ParamsE)
        /*026c*/ 	.word	0x00000020


	//----- nvinfo : EIATTR_REGCOUNT
	.align		4
.L_143:
        /*0270*/ 	.byte	0x04, 0x2f
        /*0272*/ 	.short	(.L_145 - .L_144)
	.align		4
.L_144:
        /*0274*/ 	.word	index@(_ZN7cutlass13device_kernelIN5flash11enable_sm90INS1_16FlashAttnFwdSm90INS1_25CollectiveMainloopFwdSm90ILi2EN4cute5tupleIJNS5_1CILi1EEES8_S8_EEENS6_IJNS7_ILi128EEESA_SA_EEELi128ENS_6half_tEfNS_4arch4Sm90ELb0ELb0ELb0ELb0ELb1ELb0ELb0ELb1ELb1ELb1ELb0ELb0EEENS1_21CollectiveEpilogueFwdISB_S9_SC_SE_Li256ELb0ELb1ELb0ELb0EEENS1_29StaticPersistentTileSchedulerILb0EEEEEEEEEvNT_6ParamsE)
        /*0278*/ 	.word	0x000000a8


	//----- nvinfo : EIATTR_FRAME_SIZE
	.align		4
.L_145:
        /*027c*/ 	.byte	0x04, 0x11
        /*027e*/ 	.short	(.L_147 - .L_146)
	.align		4
.L_146:
        /*0280*/ 	.word	index@(_ZN7cutlass13device_kernelIN5flash11enable_sm90INS1_16FlashAttnFwdSm90INS1_25CollectiveMainloopFwdSm90ILi2EN4cute5tupleIJNS5_1CILi1EEES8_S8_EEENS6_IJNS7_ILi128EEESA_SA_EEELi128ENS_6half_tEfNS_4arch4Sm90ELb0ELb0ELb0ELb0ELb1ELb0ELb0ELb1ELb1ELb1ELb0ELb0EEENS1_21CollectiveEpilogueFwdISB_S9_SC_SE_Li256ELb0ELb1ELb0ELb0EEENS1_29StaticPersistentTileSchedulerILb0EEEEEEEEEvNT_6ParamsE)
        /*0284*/ 	.word	0x00000000


	//----- nvinfo : EIATTR_REGCOUNT
	.align		4
.L_147:
        /*0288*/ 	.byte	0x04, 0x2f
        /*028a*/ 	.short	(.L_149 - .L_148)
	.align		4
.L_148:
        /*028c*/ 	.word	index@(_ZN7cutlass13device_kernelIN5flash11enable_sm90INS1_16FlashAttnFwdSm90INS1_25CollectiveMainloopFwdSm90ILi2EN4cute5tupleIJNS5_1CILi1EEES8_S8_EEENS6_IJNS7_ILi128EEENS7_ILi96EEENS7_ILi192EEEEEELi192ENS_6half_tEfNS_4arch4Sm90ELb1ELb0ELb0ELb1ELb1ELb1ELb0ELb1ELb1ELb1ELb0ELb0EEENS1_21CollectiveEpilogueFwdINS6_IJSA_SC_SB_EEES9_SE_SG_Li256ELb1ELb1ELb0ELb0EEENS1_36VarlenDynamicPersistentTileSchedulerILi128ELi96ELi256ELi128ELb0ELb1ELb1ELb1ELb1ELb1EEEEEEEEEvNT_6ParamsE)
        /*0290*/ 	.word	0x000000a8


	//----- nvinfo : EIATTR_FRAME_SIZE
	.align		4
.L_149:
        /*0294*/ 	.byte	0x04, 0x11
        /*0296*/ 	.short	(.L_151 - .L_150)
	.align		4
.L_150:
        /*0298*/ 	.word	index@(_ZN7cutlass13device_kernelIN5flash11enable_sm90INS1_16FlashAttnFwdSm90INS1_25CollectiveMainloopFwdSm90ILi2EN4cute5tupleIJNS5_1CILi1EEES8_S8_EEENS6_IJNS7_ILi128EEENS7_ILi96EEENS7_ILi192EEEEEELi192ENS_6half_tEfNS_4arch4Sm90ELb1ELb0ELb0ELb1ELb1ELb1ELb0ELb1ELb1ELb1ELb0ELb0EEENS1_21CollectiveEpilogueFwdINS6_IJSA_SC_SB_EEES9_SE_SG_Li256ELb1ELb1ELb0ELb0EEENS1_36VarlenDynamicPersistentTileSchedulerILi128ELi96ELi256ELi128ELb0ELb1ELb1ELb1ELb1ELb1EEEEEEEEEvNT_6ParamsE)
        /*029c*/ 	.word	0x00000088


	//----- nvinfo : EIATTR_REGCOUNT
	.align		4
.L_151:
        /*02a0*/ 	.byte	0x04, 0x2f
        /*02a2*/ 	.short	(.L_153 - .L_152)
	.align		4
.L_152:
        /*02a4*/ 	.word	index@(_ZN7cutlass13device_kernelIN5flash11enable_sm90INS1_16FlashAttnFwdSm90INS1_25CollectiveMainloopFwdSm90ILi2EN4cute5tupleIJNS5_1CILi1EEES8_S8_EEENS6_IJNS7_ILi128EEENS7_ILi96EEENS7_ILi192EEEEEELi192ENS_6half_tEfNS_4arch4Sm90ELb1ELb0ELb0ELb1ELb1ELb0ELb0ELb1ELb1ELb1ELb0ELb0EEENS1_21CollectiveEpilogueFwdINS6_IJSA_SC_SB_EEES9_SE_SG_Li256ELb1ELb1ELb0ELb0EEENS1_36VarlenDynamicPersistentTileSchedulerILi128ELi96ELi256ELi128ELb0ELb1ELb1ELb1ELb1ELb1EEEEEEEEEvNT_6ParamsE)
        /*02a8*/ 	.word	0x000000a8


	//----- nvinfo : EIATTR_FRAME_SIZE
	.align		4
.L_153:
        /*02ac*/ 	.byte	0x04, 0x11
        /*02ae*/ 	.short	(.L_155 - .L_154)
	.align		4
.L_154:
        /*02b0*/ 	.word	index@(_ZN7cutlass13device_kernelIN5flash11enable_sm90INS1_16FlashAttnFwdSm90INS1_25CollectiveMainloopFwdSm90ILi2EN4cute5tupleIJNS5_1CILi1EEES8_S8_EEENS6_IJNS7_ILi128EEENS7_ILi96EEENS7_ILi192EEEEEELi192ENS_6half_tEfNS_4arch4Sm90ELb1ELb0ELb0ELb1ELb1ELb0ELb0ELb1ELb1ELb1ELb0ELb0EEENS1_21CollectiveEpilogueFwdINS6_IJSA_SC_SB_EEES9_SE_SG_Li256ELb1ELb1ELb0ELb0EEENS1_36VarlenDynamicPersistentTileSchedulerILi128ELi96ELi256ELi128ELb0ELb1ELb1ELb1ELb1ELb1EEEEEEEEEvNT_6ParamsE)
        /*02b4*/ 	.word	0x00000030


	//----- nvinfo : EIATTR_REGCOUNT
	.align		4
.L_155:
        /*02b8*/ 	.byte	0x04, 0x2f
        /*02ba*/ 	.short	(.L_157 - .L_156)
	.align		4
.L_156:
        /*02bc*/ 	.word	index@(_ZN7cutlass13device_kernelIN5flash11enable_sm90INS1_16FlashAttnFwdSm90INS1_25CollectiveMainloopFwdSm90ILi2EN4cute5tupleIJNS5_1CILi1EEES8_S8_EEENS6_IJNS7_ILi128EEENS7_ILi96EEENS7_ILi192EEEEEELi192ENS_6half_tEfNS_4arch4Sm90ELb1ELb0ELb0ELb0ELb1ELb0ELb0ELb1ELb1ELb1ELb0ELb0EEENS1_21CollectiveEpilogueFwdINS6_IJSA_SC_SB_EEES9_SE_SG_Li256ELb0ELb1ELb0ELb0EEENS1_30DynamicPersistentTileSchedulerILi256ELi128ELb0ELb1ELb1EEEEEEEEEvNT_6ParamsE)
        /*02c0*/ 	.word	0x000000a8


	//----- nvinfo : EIATTR_FRAME_SIZE
	.align		4
.L_157:
        /*02c4*/ 	.byte	0x04, 0x11
        /*02c6*/ 	.short	(.L_159 - .L_158)
	.align		4
.L_158:
        /*02c8*/ 	.word	index@(_ZN7cutlass13device_kernelIN5flash11enable_sm90INS1_16FlashAttnFwdSm90INS1_25CollectiveMainloopFwdSm90ILi2EN4cute5tupleIJNS5_1CILi1EEES8_S8_EEENS6_IJNS7_ILi128EEENS7_ILi96EEENS7_ILi192EEEEEELi192ENS_6half_tEfNS_4arch4Sm90ELb1ELb0ELb0ELb0ELb1ELb0ELb0ELb1ELb1ELb1ELb0ELb0EEENS1_21CollectiveEpilogueFwdINS6_IJSA_SC_SB_EEES9_SE_SG_Li256ELb0ELb1ELb0ELb0EEENS1_30DynamicPersistentTileSchedulerILi256ELi128ELb0ELb1ELb1EEEEEEEEEvNT_6ParamsE)
        /*02cc*/ 	.word	0x00000008


	//----- nvinfo : EIATTR_REGCOUNT
	.align		4
.L_159:
        /*02d0*/ 	.byte	0x04, 0x2f
        /*02d2*/ 	.short	(.L_161 - .L_160)
	.align		4
.L_160:
        /*02d4*/ 	.word	index@(_ZN7cutlass13device_kernelIN5flash11enable_sm90INS1_16FlashAttnFwdSm90INS1_25CollectiveMainloopFwdSm90ILi2EN4cute5tupleIJNS5_1CILi1EEES8_S8_EEENS6_IJNS7_ILi128EEENS7_ILi96EEENS7_ILi192EEEEEELi192ENS_6half_tEfNS_4arch4Sm90ELb0ELb1ELb0ELb1ELb1ELb1ELb0ELb1ELb1ELb1ELb0ELb0EEENS1_21CollectiveEpilogueFwdINS6_IJSA_SC_SB_EEES9_SE_SG_Li256ELb1ELb1ELb0ELb0EEENS1_36VarlenDynamicPersistentTileSchedulerILi128ELi96ELi256ELi128ELb0ELb1ELb1ELb1ELb0ELb1EEEEEEEEEvNT_6ParamsE)
        /*02d8*/ 	.word	0x000000a8


	//----- nvinfo : EIATTR_FRAME_SIZE
	.align		4
.L_161:
        /*02dc*/ 	.byte	0x04, 0x11
        /*02de*/ 	.short	(.L_163 - .L_162)
	.align		4
.L_162:
        /*02e0*/ 	.word	index@(_ZN7cutlass13device_kernelIN5flash11enable_sm90INS1_16FlashAttnFwdSm90INS1_25CollectiveMainloopFwdSm90ILi2EN4cute5tupleIJNS5_1CILi1EEES8_S8_EEENS6_IJNS7_ILi128EEENS7_ILi96EEENS7_ILi192EEEEEELi192ENS_6half_tEfNS_4arch4Sm90ELb0ELb1ELb0ELb1ELb1ELb1ELb0ELb1ELb1ELb1ELb0ELb0EEENS1_21CollectiveEpilogueFwdINS6_IJSA_SC_SB_EEES9_SE_SG_Li256ELb1ELb1ELb0ELb0EEENS1_36VarlenDynamicPersistentTileSchedulerILi128ELi96ELi256ELi128ELb0ELb1ELb1ELb1ELb0ELb1EEEEEEEEEvNT_6ParamsE)
        /*02e4*/ 	.word	0x00000090


	//----- nvinfo : EIATTR_REGCOUNT
	.align		4
.L_163:
        /*02e8*/ 	.byte	0x04, 0x2f
        /*02ea*/ 	.short	(.L_165 - .L_164)
	.align		4
.L_164:
        /*02ec*/ 	.word	index@(_ZN7cutlass13device_kernelIN5flash11enable_sm90INS1_16FlashAttnFwdSm90INS1_25CollectiveMainloopFwdSm90ILi2EN4cute5tupleIJNS5_1CILi1EEES8_S8_EEENS6_IJNS7_ILi128EEENS7_ILi96EEENS7_ILi192EEEEEELi192ENS_6half_tEfNS_4arch4Sm90ELb0ELb1ELb0ELb1ELb1ELb0ELb0ELb1ELb1ELb1ELb0ELb0EEENS1_21CollectiveEpilogueFwdINS6_IJSA_SC_SB_EEES9_SE_SG_Li256ELb1ELb1ELb0ELb0EEENS1_36VarlenDynamicPersistentTileSchedulerILi128ELi96ELi256ELi128ELb0ELb1ELb1ELb1ELb0ELb1EEEEEEEEEvNT_6ParamsE)
        /*02f0*/ 	.word	0x000000a8


	//----- nvinfo : EIATTR_FRAME_SIZE
	.align		4
.L_165:
        /*02f4*/ 	.byte	0x04, 0x11
        /*02f6*/ 	.short	(.L_167 - .L_166)
	.align		4
.L_166:
        /*02f8*/ 	.word	index@(_ZN7cutlass13device_kernelIN5flash11enable_sm90INS1_16FlashAttnFwdSm90INS1_25CollectiveMainloopFwdSm90ILi2EN4cute5tupleIJNS5_1CILi1EEES8_S8_EEENS6_IJNS7_ILi128EEENS7_ILi96EEENS7_ILi192EEEEEELi192ENS_6half_tEfNS_4arch4Sm90ELb0ELb1ELb0ELb1ELb1ELb0ELb0ELb1ELb1ELb1ELb0ELb0EEENS1_21CollectiveEpilogueFwdINS6_IJSA_SC_SB_EEES9_SE_SG_Li256ELb1ELb1ELb0ELb0EEENS1_36VarlenDynamicPersistentTileSchedulerILi128ELi96ELi256ELi128ELb0ELb1ELb1ELb1ELb0ELb1EEEEEEEEEvNT_6ParamsE)
        /*02fc*/ 	.word	0x00000030


	//----- nvinfo : EIATTR_REGCOUNT
	.align		4
.L_167:
        /*0300*/ 	.byte	0x04, 0x2f
        /*0302*/ 	.short	(.L_169 - .L_168)
	.align		4
.L_168:
        /*0304*/ 	.word	index@(_ZN7cutlass13device_kernelIN5flash11enable_sm90INS1_16FlashAttnFwdSm90INS1_25CollectiveMainloopFwdSm90ILi2EN4cute5tupleIJNS5_1CILi1EEES8_S8_EEENS6_IJNS7_ILi128EEENS7_ILi96EEENS7_ILi192EEEEEELi192ENS_6half_tEfNS_4arch4Sm90ELb0ELb1ELb0ELb0ELb1ELb0ELb0ELb1ELb1ELb1ELb0ELb0EEENS1_21CollectiveEpilogueFwdINS6_IJSA_SC_SB_EEES9_SE_SG_Li256ELb0ELb1ELb0ELb0EEENS1_30DynamicPersistentTileSchedulerILi256ELi128ELb0ELb1ELb1EEEEEEEEEvNT_6ParamsE)
        /*0308*/ 	.word	0x000000a8


	//----- nvinfo : EIATTR_FRAME_SIZE
	.align		4
.L_169:
        /*030c*/ 	.byte	0x04, 0x11
        /*030e*/ 	.short	(.L_171 - .L_170)
	.align		4
.L_170:
        /*0310*/ 	.word	index@(_ZN7cutlass13device_kernelIN5flash11enable_sm90INS1_16FlashAttnFwdSm90INS1_25CollectiveMainloopFwdSm90ILi2EN4cute5tupleIJNS5_1CILi1EEES8_S8_EEENS6_IJNS7_ILi128EEENS7_ILi96EEENS7_ILi192EEEEEELi192ENS_6half_tEfNS_4arch4Sm90ELb0ELb1ELb0ELb0ELb1ELb0ELb0ELb1ELb1ELb1ELb0ELb0EEENS1_21CollectiveEpilogueFwdINS6_IJSA_SC_SB_EEES9_SE_SG_Li256ELb0ELb1ELb0ELb0EEENS1_30DynamicPersistentTileSchedulerILi256ELi128ELb0ELb1ELb1EEEEEEEEEvNT_6ParamsE)
        /*0314*/ 	.word	0x00000008


	//----- nvinfo : EIATTR_REGCOUNT
	.align		4
.L_171:
        /*0318*/ 	.byte	0x04, 0x2f
        /*031a*/ 	.short	(.L_173 - .L_172)
	.align		4
.L_172:
        /*031c*/ 	.word	index@(_ZN7cutlass13device_kernelIN5flash11enable_sm90INS1_16FlashAttnFwdSm90INS1_25CollectiveMainloopFwdSm90ILi2EN4cute5tupleIJNS5_1CILi1EEES8_S8_EEENS6_IJNS7_ILi128EEENS7_ILi96EEENS7_ILi192EEEEEELi192ENS_6half_tEfNS_4arch4Sm90ELb0ELb0ELb0ELb1ELb1ELb1ELb0ELb1ELb1ELb1ELb0ELb0EEENS1_21CollectiveEpilogueFwdINS6_IJSA_SC_SB_EEES9_SE_SG_Li256ELb1ELb1ELb0ELb0EEENS1_36VarlenDynamicPersistentTileSchedulerILi128ELi96ELi256ELi128ELb0ELb1ELb1ELb0ELb1ELb1EEEEEEEEEvNT_6ParamsE)
        /*0320*/ 	.word	0x000000a8


	//----- nvinfo : EIATTR_FRAME_SIZE
	.align		4
.L_173:
        /*0324*/ 	.byte	0x04, 0x11
        /*0326*/ 	.short	(.L_175 - .L_174)
	.align		4
.L_174:
        /*0328*/ 	.word	index@(_ZN7cutlass13device_kernelIN5flash11enable_sm90INS1_16FlashAttnFwdSm90INS1_25CollectiveMainloopFwdSm90ILi2EN4cute5tupleIJNS5_1CILi1EEES8_S8_EEENS6_IJNS7_ILi128EEENS7_ILi96EEENS7_ILi192EEEEEELi192ENS_6half_tEfNS_4arch4Sm90ELb0ELb0ELb0ELb1ELb1ELb1ELb0ELb1ELb1ELb1ELb0ELb0EEENS1_21CollectiveEpilogueFwdINS6_IJSA_SC_SB_EEES9_SE_SG_Li256ELb1ELb1ELb0ELb0EEENS1_36VarlenDynamicPersistentTileSchedulerILi128ELi96ELi256ELi128ELb0ELb1ELb1ELb0ELb1ELb1EEEEEEEEEvNT_6ParamsE)
        /*032c*/ 	.word	0x00000098


	//----- nvinfo : EIATTR_REGCOUNT
	.align		4
.L_175:
        /*0330*/ 	.byte	0x04, 0x2f
        /*0332*/ 	.short	(.L_177 - .L_176)
	.align		4
.L_176:
        /*0334*/ 	.word	index@(_ZN7cutlass13device_kernelIN5flash11enable_sm90INS1_16FlashAttnFwdSm90INS1_25CollectiveMainloopFwdSm90ILi2EN4cute5tupleIJNS5_1CILi1EEES8_S8_EEENS6_IJNS7_ILi128EEENS7_ILi96EEENS7_ILi192EEEEEELi192ENS_6half_tEfNS_4arch4Sm90ELb0ELb0ELb0ELb1ELb1ELb0ELb0ELb1ELb1ELb1ELb0ELb0EEENS1_21CollectiveEpilogueFwdINS6_IJSA_SC_SB_EEES9_SE_SG_Li256ELb1ELb1ELb0ELb0EEENS1_36VarlenDynamicPersistentTileSchedulerILi128ELi96ELi256ELi128ELb0ELb1ELb1ELb0ELb1ELb1EEEEEEEEEvNT_6ParamsE)
        /*0338*/ 	.word	0x000000a8


	//----- nvinfo : EIATTR_FRAME_SIZE
	.align		4
.L_177:
        /*033c*/ 	.byte	0x04, 0x11
        /*033e*/ 	.short	(.L_179 - .L_178)
	.align		4
.L_178:
        /*0340*/ 	.word	index@(_ZN7cutlass13device_kernelIN5flash11enable_sm90INS1_16FlashAttnFwdSm90INS1_25CollectiveMainloopFwdSm90ILi2EN4cute5tupleIJNS5_1CILi1EEES8_S8_EEENS6_IJNS7_ILi128EEENS7_ILi96EEENS7_ILi192EEEEEELi192ENS_6half_tEfNS_4arch4Sm90ELb0ELb0ELb0ELb1ELb1ELb0ELb0ELb1ELb1ELb1ELb0ELb0EEENS1_21CollectiveEpilogueFwdINS6_IJSA_SC_SB_EEES9_SE_SG_Li256ELb1ELb1ELb0ELb0EEENS1_36VarlenDynamicPersistentTileSchedulerILi128ELi96ELi256ELi128ELb0ELb1ELb1ELb0ELb1ELb1EEEEEEEEEvNT_6ParamsE)
        /*0344*/ 	.word	0x00000030


	//----- nvinfo : EIATTR_REGCOUNT
	.align		4
.L_179:
        /*0348*/ 	.byte	0x04, 0x2f
        /*034a*/ 	.short	(.L_181 - .L_180)
	.align		4
.L_180:
        /*034c*/ 	.word	index@(_ZN7cutlass13device_kernelIN5flash11enable_sm90INS1_16FlashAttnFwdSm90INS1_25CollectiveMainloopFwdSm90ILi2EN4cute5tupleIJNS5_1CILi1EEES8_S8_EEENS6_IJNS7_ILi128EEENS7_ILi96EEENS7_ILi192EEEEEELi192ENS_6half_tEfNS_4arch4Sm90ELb0ELb0ELb0ELb0ELb1ELb0ELb0ELb1ELb1ELb1ELb0ELb0EEENS1_21CollectiveEpilogueFwdINS6_IJSA_SC_SB_EEES9_SE_SG_Li256ELb0ELb1ELb0ELb0EEENS1_29StaticPersistentTileSchedulerILb0EEEEEEEEEvNT_6ParamsE)
        /*0350*/ 	.word	0x000000a8


	//----- nvinfo : EIATTR_FRAME_SIZE
	.align		4
.L_181:
        /*0354*/ 	.byte	0x04, 0x11
        /*0356*/ 	.short	(.L_183 - .L_182)
	.align		4
.L_182:
        /*0358*/ 	.word	index@(_ZN7cutlass13device_kernelIN5flash11enable_sm90INS1_16FlashAttnFwdSm90INS1_25CollectiveMainloopFwdSm90ILi2EN4cute5tupleIJNS5_1CILi1EEES8_S8_EEENS6_IJNS7_ILi128EEENS7_ILi96EEENS7_ILi192EEEEEELi192ENS_6half_tEfNS_4arch4Sm90ELb0ELb0ELb0ELb0ELb1ELb0ELb0ELb1ELb1ELb1ELb0ELb0EEENS1_21CollectiveEpilogueFwdINS6_IJSA_SC_SB_EEES9_SE_SG_Li256ELb0ELb1ELb0ELb0EEENS1_29StaticPersistentTileSchedulerILb0EEEEEEEEEvNT_6ParamsE)
        /*035c*/ 	.word	0x00000008


	//----- nvinfo : EIATTR_REGCOUNT
	.align		4
.L_183:
        /*0360*/ 	.byte	0x04, 0x2f
        /*0362*/ 	.short	(.L_185 - .L_184)
	.align		4
.L_184:
        /*0364*/ 	.word	index@(_ZN7cutlass13device_kernelIN5flash11enable_sm90INS1_16FlashAttnFwdSm90INS1_25CollectiveMainloopFwdSm90ILi2EN4cute5tupleIJNS5_1CILi1EEES8_S8_EEENS6_IJNS7_ILi128EEENS7_ILi80EEENS7_ILi256EEEEEELi256ENS_6half_tEfNS_4arch4Sm90ELb1ELb0ELb0ELb1ELb1ELb1ELb0ELb1ELb1ELb1ELb0ELb0EEENS1_21CollectiveEpilogueFwdINS6_IJSA_SC_SB_EEES9_SE_SG_Li256ELb1ELb1ELb0ELb0EEENS1_36VarlenDynamicPersistentTileSchedulerILi128ELi80ELi256ELi128ELb0ELb1ELb1ELb1ELb1ELb1EEEEEEEEEvNT_6ParamsE)
        /*0368*/ 	.word	0x000000a8


	//----- nvinfo : EIATTR_FRAME_SIZE
	.align		4
.L_185:
        /*036c*/ 	.byte	0x04, 0x11
        /*036e*/ 	.short	(.L_187 - .L_186)
	.align		4
.L_186:
        /*0370*/ 	.word	index@(_ZN7cutlass13device_kernelIN5flash11enable_sm90INS1_16FlashAttnFwdSm90INS1_25CollectiveMainloopFwdSm90ILi2EN4cute5tupleIJNS5_1CILi1EEES8_S8_EEENS6_IJNS7_ILi128EEENS7_ILi80EEENS7_ILi256EEEEEELi256ENS_6half_tEfNS_4arch4Sm90ELb1ELb0ELb0ELb1ELb1ELb1ELb0ELb1ELb1ELb1ELb0ELb0EEENS1_21CollectiveEpilogueFwdINS6_IJSA_SC_SB_EEES9_SE_SG_Li256ELb1ELb1ELb0ELb0EEENS1_36VarlenDynamicPersistentTileSchedulerILi128ELi80ELi256ELi128ELb0ELb1ELb1ELb1ELb1ELb1EEEEEEEEEvNT_6ParamsE)
        /*0374*/ 	.word	0x00000090


	//----- nvinfo : EIATTR_REGCOUNT
	.align		4
.L_187:
        /*0378*/ 	.byte	0x04, 0x2f
        /*037a*/ 	.short	(.L_189 - .L_188)
	.align		4
.L_188:
        /*037c*/ 	.word	index@(_ZN7cutlass13device_kernelIN5flash11enable_sm90INS1_16FlashAttnFwdSm90INS1_25CollectiveMainloopFwdSm90ILi2EN4cute5tupleIJNS5_1CILi1EEES8_S8_EEENS6_IJNS7_ILi128EEENS7_ILi80EEENS7_ILi256EEEEEELi256ENS_6half_tEfNS_4arch4Sm90ELb1ELb0ELb0ELb1ELb1ELb0ELb0ELb1ELb1ELb1ELb0ELb0EEENS1_21CollectiveEpilogueFwdINS6_IJSA_SC_SB_EEES9_SE_SG_Li256ELb1ELb1ELb0ELb0EEENS1_36VarlenDynamicPersistentTileSchedulerILi128ELi80ELi256ELi128ELb0ELb1ELb1ELb1ELb1ELb1EEEEEEEEEvNT_6ParamsE)
        /*0380*/ 	.word	0x000000a8


	//----- nvinfo : EIATTR_FRAME_SIZE
	.align		4
.L_189:
        /*0384*/ 	.byte	0x04, 0x11
        /*0386*/ 	.short	(.L_191 - .L_190)
	.align		4
.L_190:
        /*0388*/ 	.word	index@(_ZN7cutlass13device_kernelIN5flash11enable_sm90INS1_16FlashAttnFwdSm90INS1_25CollectiveMainloopFwdSm90ILi2EN4cute5tupleIJNS5_1CILi1EEES8_S8_EEENS6_IJNS7_ILi128EEENS7_ILi80EEENS7_ILi256EEEEEELi256ENS_6half_tEfNS_4arch4Sm90ELb1ELb0ELb0ELb1ELb1ELb0ELb0ELb1ELb1ELb1ELb0ELb0EEENS1_21CollectiveEpilogueFwdINS6_IJSA_SC_SB_EEES9_SE_SG_Li256ELb1ELb1ELb0ELb0EEENS1_36VarlenDynamicPersistentTileSchedulerILi128ELi80ELi256ELi128ELb0ELb1ELb1ELb1ELb1ELb1EEEEEEEEEvNT_6ParamsE)
        /*038c*/ 	.word	0x00000030


	//----- nvinfo : EIATTR_REGCOUNT
	.align		4
.L_191:
        /*0390*/ 	.byte	0x04, 0x2f
        /*0392*/ 	.short	(.L_193 - .L_192)
	.align		4
.L_192:
        /*0394*/ 	.word	index@(_ZN7cutlass13device_kernelIN5flash11enable_sm90INS1_16FlashAttnFwdSm90INS1_25CollectiveMainloopFwdSm90ILi2EN4cute5tupleIJNS5_1CILi1EEES8_S8_EEENS6_IJNS7_ILi128EEENS7_ILi80EEENS7_ILi256EEEEEELi256ENS_6half_tEfNS_4arch4Sm90ELb1ELb0ELb0ELb0ELb1ELb0ELb0ELb1ELb1ELb1ELb0ELb0EEENS1_21CollectiveEpilogueFwdINS6_IJSA_SC_SB_EEES9_SE_SG_Li256ELb0ELb1ELb0ELb0EEENS1_30DynamicPersistentTileSchedulerILi256ELi128ELb0ELb1ELb1EEEEEEEEEvNT_6ParamsE)
        /*0398*/ 	.word	0x000000a8


	//----- nvinfo : EIATTR_FRAME_SIZE
	.align		4
.L_193:
        /*039c*/ 	.byte	0x04, 0x11
        /*039e*/ 	.short	(.L_195 - .L_194)
	.align		4
.L_194:
        /*03a0*/ 	.word	index@(_ZN7cutlass13device_kernelIN5flash11enable_sm90INS1_16FlashAttnFwdSm90INS1_25CollectiveMainloopFwdSm90ILi2EN4cute5tupleIJNS5_1CILi1EEES8_S8_EEENS6_IJNS7_ILi128EEENS7_ILi80EEENS7_ILi256EEEEEELi256ENS_6half_tEfNS_4arch4Sm90ELb1ELb0ELb0ELb0ELb1ELb0ELb0ELb1ELb1ELb1ELb0ELb0EEENS1_21CollectiveEpilogueFwdINS6_IJSA_SC_SB_EEES9_SE_SG_Li256ELb0ELb1ELb0ELb0EEENS1_30DynamicPersistentTileSchedulerILi256ELi128ELb0ELb1ELb1EEEEEEEEEvNT_6ParamsE)
        /*03a4*/ 	.word	0x00000008


	//----- nvinfo : EIATTR_REGCOUNT
	.align		4
.L_195:
        /*03a8*/ 	.byte	0x04, 0x2f
        /*03aa*/ 	.short	(.L_197 - .L_196)
	.align		4
.L_196:
        /*03ac*/ 	.word	index@(_ZN7cutlass13device_kernelIN5flash11enable_sm90INS1_16FlashAttnFwdSm90INS1_25CollectiveMainloopFwdSm90ILi2EN4cute5tupleIJNS5_1CILi1EEES8_S8_EEENS6_IJNS7_ILi128EEENS7_ILi64EEENS7_ILi256EEEEEELi256ENS_6half_tEfNS_4arch4Sm90ELb0ELb1ELb0ELb1ELb1ELb1ELb0ELb1ELb1ELb1ELb0ELb0EEENS1_21CollectiveEpilogueFwdINS6_IJSA_SC_SB_EEES9_SE_SG_Li256ELb1ELb1ELb0ELb0EEENS1_36VarlenDynamicPersistentTileSchedulerILi128ELi64ELi256ELi128ELb0ELb1ELb1ELb1ELb0ELb1EEEEEEEEEvNT_6ParamsE)
        /*03b0*/ 	.word	0x000000a8


	//----- nvinfo : EIATTR_FRAME_SIZE
	.align		4
.L_197:
        /*03b4*/ 	.byte	0x04, 0x11
        /*03b6*/ 	.short	(.L_199 - .L_198)
	.align		4
.L_198:
        /*03b8*/ 	.word	index@(_ZN7cutlass13device_kernelIN5flash11enable_sm90INS1_16FlashAttnFwdSm90INS1_25CollectiveMainloopFwdSm90ILi2EN4cute5tupleIJNS5_1CILi1EEES8_S8_EEENS6_IJNS7_ILi128EEENS7_ILi64EEENS7_ILi256EEEEEELi256ENS_6half_tEfNS_4arch4Sm90ELb0ELb1ELb0ELb1ELb1ELb1ELb0ELb1ELb1ELb1ELb0ELb0EEENS1_21CollectiveEpilogueFwdINS6_IJSA_SC_SB_EEES9_SE_SG_Li256ELb1ELb1ELb0ELb0EEENS1_36VarlenDynamicPersistentTileSchedulerILi128ELi64ELi256ELi128ELb0ELb1ELb1ELb1ELb0ELb1EEEEEEEEEvNT_6ParamsE)
        /*03bc*/ 	.word	0x000000d8


	//----- nvinfo : EIATTR_REGCOUNT
	.align		4
.L_199:
        /*03c0*/ 	.byte	0x04, 0x2f
        /*03c2*/ 	.short	(.L_201 - .L_200)
	.align		4
.L_200:
        /*03c4*/ 	.word	index@(_ZN7cutlass13device_kernelIN5flash11enable_sm90INS1_16FlashAttnFwdSm90INS1_25CollectiveMainloopFwdSm90ILi2EN4cute5tupleIJNS5_1CILi1EEES8_S8_EEENS6_IJNS7_ILi128EEENS7_ILi64EEENS7_ILi256EEEEEELi256ENS_6half_tEfNS_4arch4Sm90ELb0ELb1ELb0ELb1ELb1ELb0ELb0ELb1ELb1ELb1ELb0ELb0EEENS1_21CollectiveEpilogueFwdINS6_IJSA_SC_SB_EEES9_SE_SG_Li256ELb1ELb1ELb0ELb0EEENS1_36VarlenDynamicPersistentTileSchedulerILi128ELi64ELi256ELi128ELb0ELb1ELb1ELb1ELb0ELb1EEEEEEEEEvNT_6ParamsE)
        /*03c8*/ 	.word	0x000000a8


	//----- nvinfo : EIATTR_FRAME_SIZE
	.align		4
.L_201:
        /*03cc*/ 	.byte	0x04, 0x11
        /*03ce*/ 	.short	(.L_203 - .L_202)
	.align		4
.L_202:
        /*03d0*/ 	.word	index@(_ZN7cutlass13device_kernelIN5flash11enable_sm90INS1_16FlashAttnFwdSm90INS1_25CollectiveMainloopFwdSm90ILi2EN4cute5tupleIJNS5_1CILi1EEES8_S8_EEENS6_IJNS7_ILi128EEENS7_ILi64EEENS7_ILi256EEEEEELi256ENS_6half_tEfNS_4arch4Sm90ELb0ELb1ELb0ELb1ELb1ELb0ELb0ELb1ELb1ELb1ELb0ELb0EEENS1_21CollectiveEpilogueFwdINS6_IJSA_SC_SB_EEES9_SE_SG_Li256ELb1ELb1ELb0ELb0EEENS1_36VarlenDynamicPersistentTileSchedulerILi128ELi64ELi256ELi128ELb0ELb1ELb1ELb1ELb0ELb1EEEEEEEEEvNT_6ParamsE)
        /*03d4*/ 	.word	0x00000028


	//----- nvinfo : EIATTR_REGCOUNT
	.align		4
.L_203:
        /*03d8*/ 	.byte	0x04, 0x2f
        /*03da*/ 	.short	(.L_205 - .L_204)
	.align		4
.L_204:
        /*03dc*/ 	.word	index@(_ZN7cutlass13device_kernelIN5flash11enable_sm90INS1_16FlashAttnFwdSm90INS1_25CollectiveMainloopFwdSm90ILi2EN4cute5tupleIJNS5_1CILi1EEES8_S8_EEENS6_IJNS7_ILi128EEENS7_ILi64EEENS7_ILi256EEEEEELi256ENS_6half_tEfNS_4arch4Sm90ELb0ELb1ELb0ELb0ELb1ELb0ELb0ELb1ELb1ELb1ELb0ELb0EEENS1_21CollectiveEpilogueFwdINS6_IJSA_SC_SB_EEES9_SE_SG_Li256ELb0ELb1ELb0ELb0EEENS1_30DynamicPersistentTileSchedulerILi256ELi128ELb0ELb1ELb1EEEEEEEEEvNT_6ParamsE)
        /*03e0*/ 	.word	0x000000a8


	//----- nvinfo : EIATTR_FRAME_SIZE
	.align		4
.L_205:
        /*03e4*/ 	.byte	0x04, 0x11
        /*03e6*/ 	.short	(.L_207 - .L_206)
	.align		4
.L_206:
        /*03e8*/ 	.word	index@(_ZN7cutlass13device_kernelIN5flash11enable_sm90INS1_16FlashAttnFwdSm90INS1_25CollectiveMainloopFwdSm90ILi2EN4cute5tupleIJNS5_1CILi1EEES8_S8_EEENS6_IJNS7_ILi128EEENS7_ILi64EEENS7_ILi256EEEEEELi256ENS_6half_tEfNS_4arch4Sm90ELb0ELb1ELb0ELb0ELb1ELb0ELb0ELb1ELb1ELb1ELb0ELb0EEENS1_21CollectiveEpilogueFwdINS6_IJSA_SC_SB_EEES9_SE_SG_Li256ELb0ELb1ELb0ELb0EEENS1_30DynamicPersistentTileSchedulerILi256ELi128ELb0ELb1ELb1EEEEEEEEEvNT_6ParamsE)
        /*03ec*/ 	.word	0x00000008


	//----- nvinfo : EIATTR_REGCOUNT
	.align		4
.L_207:
        /*03f0*/ 	.byte	0x04, 0x2f
        /*03f2*/ 	.short	(.L_209 - .L_208)
	.align		4
.L_208:
        /*03f4*/ 	.word	index@(_ZN7cutlass13device_kernelIN5flash11enable_sm90INS1_16FlashAttnFwdSm90INS1_25CollectiveMainloopFwdSm90ILi2EN4cute5tupleIJNS5_1CILi1EEES8_S8_EEENS6_IJNS7_ILi128EEENS7_ILi80EEENS7_ILi256EEEEEELi256ENS_6half_tEfNS_4arch4Sm90ELb0ELb0ELb0ELb1ELb1ELb1ELb0ELb1ELb1ELb1ELb0ELb0EEENS1_21CollectiveEpilogueFwdINS6_IJSA_SC_SB_EEES9_SE_SG_Li256ELb1ELb1ELb0ELb0EEENS1_36VarlenDynamicPersistentTileSchedulerILi128ELi80ELi256ELi128ELb0ELb1ELb1ELb0ELb1ELb1EEEEEEEEEvNT_6ParamsE)
        /*03f8*/ 	.word	0x000000a8


	//----- nvinfo : EIATTR_FRAME_SIZE
	.align		4
.L_209:
        /*03fc*/ 	.byte	0x04, 0x11
        /*03fe*/ 	.short	(.L_211 - .L_210)
	.align		4
.L_210:
        /*0400*/ 	.word	index@(_ZN7cutlass13device_kernelIN5flash11enable_sm90INS1_16FlashAttnFwdSm90INS1_25CollectiveMainloopFwdSm90ILi2EN4cute5tupleIJNS5_1CILi1EEES8_S8_EEENS6_IJNS7_ILi128EEENS7_ILi80EEENS7_ILi256EEEEEELi256ENS_6half_tEfNS_4arch4Sm90ELb0ELb0ELb0ELb1ELb1ELb1ELb0ELb1ELb1ELb1ELb0ELb0EEENS1_21CollectiveEpilogueFwdINS6_IJSA_SC_SB_EEES9_SE_SG_Li256ELb1ELb1ELb0ELb0EEENS1_36VarlenDynamicPersistentTileSchedulerILi128ELi80ELi256ELi128ELb0ELb1ELb1ELb0ELb1ELb1EEEEEEEEEvNT_6ParamsE)
        /*0404*/ 	.word	0x00000080


	//----- nvinfo : EIATTR_REGCOUNT
	.align		4
.L_211:
        /*0408*/ 	.byte	0x04, 0x2f
        /*040a*/ 	.short	(.L_213 - .L_212)
	.align		4
.L_212:
        /*040c*/ 	.word	index@(_ZN7cutlass13device_kernelIN5flash11enable_sm90INS1_16FlashAttnFwdSm90INS1_25CollectiveMainloopFwdSm90ILi2EN4cute5tupleIJNS5_1CILi1EEES8_S8_EEENS6_IJNS7_ILi128EEENS7_ILi80EEENS7_ILi256EEEEEELi256ENS_6half_tEfNS_4arch4Sm90ELb0ELb0ELb0ELb1ELb1ELb0ELb0ELb1ELb1ELb1ELb0ELb0EEENS1_21CollectiveEpilogueFwdINS6_IJSA_SC_SB_EEES9_SE_SG_Li256ELb1ELb1ELb0ELb0EEENS1_36VarlenDynamicPersistentTileSchedulerILi128ELi80ELi256ELi128ELb0ELb1ELb1ELb0ELb1ELb1EEEEEEEEEvNT_6ParamsE)
        /*0410*/ 	.word	0x000000a8


	//----- nvinfo : EIATTR_FRAME_SIZE
	.align		4
.L_213:
        /*0414*/ 	.byte	0x04, 0x11
        /*0416*/ 	.short	(.L_215 - .L_214)
	.align		4
.L_214:
        /*0418*/ 	.word	index@(_ZN7cutlass13device_kernelIN5flash11enable_sm90INS1_16FlashAttnFwdSm90INS1_25CollectiveMainloopFwdSm90ILi2EN4cute5tupleIJNS5_1CILi1EEES8_S8_EEENS6_IJNS7_ILi128EEENS7_ILi80EEENS7_ILi256EEEEEELi256ENS_6half_tEfNS_4arch4Sm90ELb0ELb0ELb0ELb1ELb1ELb0ELb0ELb1ELb1ELb1ELb0ELb0EEENS1_21CollectiveEpilogueFwdINS6_IJSA_SC_SB_EEES9_SE_SG_Li256ELb1ELb1ELb0ELb0EEENS1_36VarlenDynamicPersistentTileSchedulerILi128ELi80ELi256ELi128ELb0ELb1ELb1ELb0ELb1ELb1EEEEEEEEEvNT_6ParamsE)
        /*041c*/ 	.word	0x00000028


	//----- nvinfo : EIATTR_REGCOUNT
	.align		4
.L_215:
        /*0420*/ 	.byte	0x04, 0x2f
        /*0422*/ 	.short	(.L_217 - .L_216)
	.align		4
.L_216:
        /*0424*/ 	.word	index@(_ZN7cutlass13device_kernelIN5flash11enable_sm90INS1_16FlashAttnFwdSm90INS1_25CollectiveMainloopFwdSm90ILi2EN4cute5tupleIJNS5_1CILi1EEES8_S8_EEENS6_IJNS7_ILi128EEENS7_ILi80EEENS7_ILi256EEEEEELi256ENS_6half_tEfNS_4arch4Sm90ELb0ELb0ELb0ELb0ELb1ELb0ELb0ELb1ELb1ELb1ELb0ELb0EEENS1_21CollectiveEpilogueFwdINS6_IJSA_SC_SB_EEES9_SE_SG_Li256ELb0ELb1ELb0ELb0EEENS1_29StaticPersistentTileSchedulerILb0EEEEEEEEEvNT_6ParamsE)
        /*0428*/ 	.word	0x000000a8


	//----- nvinfo : EIATTR_FRAME_SIZE
	.align		4
.L_217:
        /*042c*/ 	.byte	0x04, 0x11
        /*042e*/ 	.short	(.L_219 - .L_218)
	.align		4
.L_218:
        /*0430*/ 	.word	index@(_ZN7cutlass13device_kernelIN5flash11enable_sm90INS1_16FlashAttnFwdSm90INS1_25CollectiveMainloopFwdSm90ILi2EN4cute5tupleIJNS5_1CILi1EEES8_S8_EEENS6_IJNS7_ILi128EEENS7_ILi80EEENS7_ILi256EEEEEELi256ENS_6half_tEfNS_4arch4Sm90ELb0ELb0ELb0ELb0ELb1ELb0ELb0ELb1ELb1ELb1ELb0ELb0EEENS1_21CollectiveEpilogueFwdINS6_IJSA_SC_SB_EEES9_SE_SG_Li256ELb0ELb1ELb0ELb0EEENS1_29StaticPersistentTileSchedulerILb0EEEEEEEEEvNT_6ParamsE)
        /*0434*/ 	.word	0x00000010


	//----- nvinfo : EIATTR_MIN_STACK_SIZE
	.align		4
.L_219:
        /*0438*/ 	.byte	0x04, 0x12
        /*043a*/ 	.short	(.L_221 - .L_220)
	.align		4
.L_220:
        /*043c*/ 	.word	index@(_ZN7cutlass13device_kernelIN5flash11enable_sm90INS1_16FlashAttnFwdSm90INS1_25CollectiveMainloopFwdSm90ILi2EN4cute5tupleIJNS5_1CILi1EEES8_S8_EEENS6_IJNS7_ILi128EEENS7_ILi80EEENS7_ILi256EEEEEELi256ENS_6half_tEfNS_4arch4Sm90ELb0ELb0ELb0ELb0ELb1ELb0ELb0ELb1ELb1ELb1ELb0ELb0EEENS1_21CollectiveEpilogueFwdINS6_IJSA_SC_SB_EEES9_SE_SG_Li256ELb0ELb1ELb0ELb0EEENS1_29StaticPersistentTileSchedulerILb0EEEEEEEEEvNT_6ParamsE)
        /*0440*/ 	.word	0x00000010


	//----- nvinfo : EIATTR_MIN_STACK_SIZE
	.align		4
.L_221:
        /*0444*/ 	.byte	0x04, 0x12
        /*0446*/ 	.short	(.L_223 - .L_222)
	.align		4
.L_222:
        /*0448*/ 	.word	index@(_ZN7cutlass13device_kernelIN5flash11enable_sm90INS1_16FlashAttnFwdSm90INS1_25CollectiveMainloopFwdSm90ILi2EN4cute5tupleIJNS5_1CILi1EEES8_S8_EEENS6_IJNS7_ILi128EEENS7_ILi80EEENS7_ILi256EEEEEELi256ENS_6half_tEfNS_4arch4Sm90ELb0ELb0ELb0ELb1ELb1ELb0ELb0ELb1ELb1ELb1ELb0ELb0EEENS1_21CollectiveEpilogueFwdINS6_IJSA_SC_SB_EEES9_SE_SG_Li256ELb1ELb1ELb0ELb0EEENS1_36VarlenDynamicPersistentTileSchedulerILi128ELi80ELi256ELi128ELb0ELb1ELb1ELb0ELb1ELb1EEEEEEEEEvNT_6ParamsE)
        /*044c*/ 	.word	0x00000028


	//----- nvinfo : EIATTR_MIN_STACK_SIZE
	.align		4
.L_223:
        /*0450*/ 	.byte	0x04, 0x12
        /*0452*/ 	.short	(.L_225 - .L_224)
	.align		4
.L_224:
        /*0454*/ 	.word	index@(_ZN7cutlass13device_kernelIN5flash11enable_sm90INS1_16FlashAttnFwdSm90INS1_25CollectiveMainloopFwdSm90ILi2EN4cute5tupleIJNS5_1CILi1EEES8_S8_EEENS6_IJNS7_ILi128EEENS7_ILi80EEENS7_ILi256EEEEEELi256ENS_6half_tEfNS_4arch4Sm90ELb0ELb0ELb0ELb1ELb1ELb1ELb0ELb1ELb1ELb1ELb0ELb0EEENS1_21CollectiveEpilogueFwdINS6_IJSA_SC_SB_EEES9_SE_SG_Li256ELb1ELb1ELb0ELb0EEENS1_36VarlenDynamicPersistentTileSchedulerILi128ELi80ELi256ELi128ELb0ELb1ELb1ELb0ELb1ELb1EEEEEEEEEvNT_6ParamsE)
        /*0458*/ 	.word	0x00000080


	//----- nvinfo : EIATTR_MIN_STACK_SIZE
	.align		4
.L_225:
        /*045c*/ 	.byte	0x04, 0x12
        /*045e*/ 	.short	(.L_227 - .L_226)
	.align		4
.L_226:
        /*0460*/ 	.word	index@(_ZN7cutlass13device_kernelIN5flash11enable_sm90INS1_16FlashAttnFwdSm90INS1_25CollectiveMainloopFwdSm90ILi2EN4cute5tupleIJNS5_1CILi1EEES8_S8_EEENS6_IJNS7_ILi128EEENS7_ILi64EEENS7_ILi256EEEEEELi256ENS_6half_tEfNS_4arch4Sm90ELb0ELb1ELb0ELb0ELb1ELb0ELb0ELb1ELb1ELb1ELb0ELb0EEENS1_21CollectiveEpilogueFwdINS6_IJSA_SC_SB_EEES9_SE_SG_Li256ELb0ELb1ELb0ELb0EEENS1_30DynamicPersistentTileSchedulerILi256ELi128ELb0ELb1ELb1EEEEEEEEEvNT_6ParamsE)
        /*0464*/ 	.word	0x00000008


	//----- nvinfo : EIATTR_MIN_STACK_SIZE
	.align		4
.L_227:
        /*0468*/ 	.byte	0x04, 0x12
        /*046a*/ 	.short	(.L_229 - .L_228)
	.align		4
.L_228:
        /*046c*/ 	.word	index@(_ZN7cutlass13device_kernelIN5flash11enable_sm90INS1_16FlashAttnFwdSm90INS1_25CollectiveMainloopFwdSm90ILi2EN4cute5tupleIJNS5_1CILi1EEES8_S8_EEENS6_IJNS7_ILi128EEENS7_ILi64EEENS7_ILi256EEEEEELi256ENS_6half_tEfNS_4arch4Sm90ELb0ELb1ELb0ELb1ELb1ELb0ELb0ELb1ELb1ELb1ELb0ELb0EEENS1_21CollectiveEpilogueFwdINS6_IJSA_SC_SB_EEES9_SE_SG_Li256ELb1ELb1ELb0ELb0EEENS1_36VarlenDynamicPersistentTileSchedulerILi128ELi64ELi256ELi128ELb0ELb1ELb1ELb1ELb0ELb1EEEEEEEEEvNT_6ParamsE)
        /*0470*/ 	.word	0x00000028


	//----- nvinfo : EIATTR_MIN_STACK_SIZE
	.align		4
.L_229:
        /*0474*/ 	.byte	0x04, 0x12
        /*0476*/ 	.short	(.L_231 - .L_230)
	.align		4
.L_230:
        /*0478*/ 	.word	index@(_ZN7cutlass13device_kernelIN5flash11enable_sm90INS1_16FlashAttnFwdSm90INS1_25CollectiveMainloopFwdSm90ILi2EN4cute5tupleIJNS5_1CILi1EEES8_S8_EEENS6_IJNS7_ILi128EEENS7_ILi64EEENS7_ILi256EEEEEELi256ENS_6half_tEfNS_4arch4Sm90ELb0ELb1ELb0ELb1ELb1ELb1ELb0ELb1ELb1ELb1ELb0ELb0EEENS1_21CollectiveEpilogueFwdINS6_IJSA_SC_SB_EEES9_SE_SG_Li256ELb1ELb1ELb0ELb0EEENS1_36VarlenDynamicPersistentTileSchedulerILi128ELi64ELi256ELi128ELb0ELb1ELb1ELb1ELb0ELb1EEEEEEEEEvNT_6ParamsE)
        /*047c*/ 	.word	0x000000d8


	//----- nvinfo : EIATTR_MIN_STACK_SIZE
	.align		4
.L_231:
        /*0480*/ 	.byte	0x04, 0x12
        /*0482*/ 	.short	(.L_233 - .L_232)
	.align		4
.L_232:
        /*0484*/ 	.word	index@(_ZN7cutlass13device_kernelIN5flash11enable_sm90INS1_16FlashAttnFwdSm90INS1_25CollectiveMainloopFwdSm90ILi2EN4cute5tupleIJNS5_1CILi1EEES8_S8_EEENS6_IJNS7_ILi128EEENS7_ILi80EEENS7_ILi256EEEEEELi256ENS_6half_tEfNS_4arch4Sm90ELb1ELb0ELb0ELb0ELb1ELb0ELb0ELb1ELb1ELb1ELb0ELb0EEENS1_21CollectiveEpilogueFwdINS6_IJSA_SC_SB_EEES9_SE_SG_Li256ELb0ELb1ELb0ELb0EEENS1_30DynamicPersistentTileSchedulerILi256ELi128ELb0ELb1ELb1EEEEEEEEEvNT_6ParamsE)
        /*0488*/ 	.word	0x00000008


	//----- nvinfo : EIATTR_MIN_STACK_SIZE
	.align		4
.L_233:
        /*048c*/ 	.byte	0x04, 0x12
        /*048e*/ 	.short	(.L_235 - .L_234)
	.align		4
.L_234:
        /*0490*/ 	.word	index@(_ZN7cutlass13device_kernelIN5flash11enable_sm90INS1_16FlashAttnFwdSm90INS1_25CollectiveMainloopFwdSm90ILi2EN4cute5tupleIJNS5_1CILi1EEES8_S8_EEENS6_IJNS7_ILi128EEENS7_ILi80EEENS7_ILi256EEEEEELi256ENS_6half_tEfNS_4arch4Sm90ELb1ELb0ELb0ELb1ELb1ELb0ELb0ELb1ELb1ELb1ELb0ELb0EEENS1_21CollectiveEpilogueFwdINS6_IJSA_SC_SB_EEES9_SE_SG_Li256ELb1ELb1ELb0ELb0EEENS1_36VarlenDynamicPersistentTileSchedulerILi128ELi80ELi256ELi128ELb0ELb1ELb1ELb1ELb1ELb1EEEEEEEEEvNT_6ParamsE)
        /*0494*/ 	.word	0x00000030


	//----- nvinfo : EIATTR_MIN_STACK_SIZE
	.align		4
.L_235:
        /*0498*/ 	.byte	0x04, 0x12
        /*049a*/ 	.short	(.L_237 - .L_236)
	.align		4
.L_236:
        /*049c*/ 	.word	index@(_ZN7cutlass13device_kernelIN5flash11enable_sm90INS1_16FlashAttnFwdSm90INS1_25CollectiveMainloopFwdSm90ILi2EN4cute5tupleIJNS5_1CILi1EEES8_S8_EEENS6_IJNS7_ILi128EEENS7_ILi80EEENS7_ILi256EEEEEELi256ENS_6half_tEfNS_4arch4Sm90ELb1ELb0ELb0ELb1ELb1ELb1ELb0ELb1ELb1ELb1ELb0ELb0EEENS1_21CollectiveEpilogueFwdINS6_IJSA_SC_SB_EEES9_SE_SG_Li256ELb1ELb1ELb0ELb0EEENS1_36VarlenDynamicPersistentTileSchedulerILi128ELi80ELi256ELi128ELb0ELb1ELb1ELb1ELb1ELb1EEEEEEEEEvNT_6ParamsE)
        /*04a0*/ 	.word	0x00000090


	//----- nvinfo : EIATTR_MIN_STACK_SIZE
	.align		4
.L_237:
        /*04a4*/ 	.byte	0x04, 0x12
        /*04a6*/ 	.short	(.L_239 - .L_238)
	.align		4
.L_238:
        /*04a8*/ 	.word	index@(_ZN7cutlass13device_kernelIN5flash11enable_sm90INS1_16FlashAttnFwdSm90INS1_25CollectiveMainloopFwdSm90ILi2EN4cute5tupleIJNS5_1CILi1EEES8_S8_EEENS6_IJNS7_ILi128EEENS7_ILi96EEENS7_ILi192EEEEEELi192ENS_6half_tEfNS_4arch4Sm90ELb0ELb0ELb0ELb0ELb1ELb0ELb0ELb1ELb1ELb1ELb0ELb0EEENS1_21CollectiveEpilogueFwdINS6_IJSA_SC_SB_EEES9_SE_SG_Li256ELb0ELb1ELb0ELb0EEENS1_29StaticPersistentTileSchedulerILb0EEEEEEEEEvNT_6ParamsE)
        /*04ac*/ 	.word	0x00000008


	//----- nvinfo : EIATTR_MIN_STACK_SIZE
	.align		4
.L_239:
        /*04b0*/ 	.byte	0x04, 0x12
        /*04b2*/ 	.short	(.L_241 - .L_240)
	.align		4
.L_240:
        /*04b4*/ 	.word	index@(_ZN7cutlass13device_kernelIN5flash11enable_sm90INS1_16FlashAttnFwdSm90INS1_25CollectiveMainloopFwdSm90ILi2EN4cute5tupleIJNS5_1CILi1EEES8_S8_EEENS6_IJNS7_ILi128EEENS7_ILi96EEENS7_ILi192EEEEEELi192ENS_6half_tEfNS_4arch4Sm90ELb0ELb0ELb0ELb1ELb1ELb0ELb0ELb1ELb1ELb1ELb0ELb0EEENS1_21CollectiveEpilogueFwdINS6_IJSA_SC_SB_EEES9_SE_SG_Li256ELb1ELb1ELb0ELb0EEENS1_36VarlenDynamicPersistentTileSchedulerILi128ELi96ELi256ELi128ELb0ELb1ELb1ELb0ELb1ELb1EEEEEEEEEvNT_6ParamsE)
        /*04b8*/ 	.word	0x00000030


	//----- nvinfo : EIATTR_MIN_STACK_SIZE
	.align		4
.L_241:
        /*04bc*/ 	.byte	0x04, 0x12
        /*04be*/ 	.short	(.L_243 - .L_242)
	.align		4
.L_242:
        /*04c0*/ 	.word	index@(_ZN7cutlass13device_kernelIN5flash11enable_sm90INS1_16FlashAttnFwdSm90INS1_25CollectiveMainloopFwdSm90ILi2EN4cute5tupleIJNS5_1CILi1EEES8_S8_EEENS6_IJNS7_ILi128EEENS7_ILi96EEENS7_ILi192EEEEEELi192ENS_6half_tEfNS_4arch4Sm90ELb0ELb0ELb0ELb1ELb1ELb1ELb0ELb1ELb1ELb1ELb0ELb0EEENS1_21CollectiveEpilogueFwdINS6_IJSA_SC_SB_EEES9_SE_SG_Li256ELb1ELb1ELb0ELb0EEENS1_36VarlenDynamicPersistentTileSchedulerILi128ELi96ELi256ELi128ELb0ELb1ELb1ELb0ELb1ELb1EEEEEEEEEvNT_6ParamsE)
        /*04c4*/ 	.word	0x00000098


	//----- nvinfo : EIATTR_MIN_STACK_SIZE
	.align		4
.L_243:
        /*04c8*/ 	.byte	0x04, 0x12
        /*04ca*/ 	.short	(.L_245 - .L_244)
	.align		4
.L_244:
        /*04cc*/ 	.word	index@(_ZN7cutlass13device_kernelIN5flash11enable_sm90INS1_16FlashAttnFwdSm90INS1_25CollectiveMainloopFwdSm90ILi2EN4cute5tupleIJNS5_1CILi1EEES8_S8_EEENS6_IJNS7_ILi128EEENS7_ILi96EEENS7_ILi192EEEEEELi192ENS_6half_tEfNS_4arch4Sm90ELb0ELb1ELb0ELb0ELb1ELb0ELb0ELb1ELb1ELb1ELb0ELb0EEENS1_21CollectiveEpilogueFwdINS6_IJSA_SC_SB_EEES9_SE_SG_Li256ELb0ELb1ELb0ELb0EEENS1_30DynamicPersistentTileSchedulerILi256ELi128ELb0ELb1ELb1EEEEEEEEEvNT_6ParamsE)
        /*04d0*/ 	.word	0x00000008


	//----- nvinfo : EIATTR_MIN_STACK_SIZE
	.align		4
.L_245:
        /*04d4*/ 	.byte	0x04, 0x12
        /*04d6*/ 	.short	(.L_247 - .L_246)
	.align		4
.L_246:
        /*04d8*/ 	.word	index@(_ZN7cutlass13device_kernelIN5flash11enable_sm90INS1_16FlashAttnFwdSm90INS1_25CollectiveMainloopFwdSm90ILi2EN4cute5tupleIJNS5_1CILi1EEES8_S8_EEENS6_IJNS7_ILi128EEENS7_ILi96EEENS7_ILi192EEEEEELi192ENS_6half_tEfNS_4arch4Sm90ELb0ELb1ELb0ELb1ELb1ELb0ELb0ELb1ELb1ELb1ELb0ELb0EEENS1_21CollectiveEpilogueFwdINS6_IJSA_SC_SB_EEES9_SE_SG_Li256ELb1ELb1ELb0ELb0EEENS1_36VarlenDynamicPersistentTileSchedulerILi128ELi96ELi256ELi128ELb0ELb1ELb1ELb1ELb0ELb1EEEEEEEEEvNT_6ParamsE)
        /*04dc*/ 	.word	0x00000030


	//----- nvinfo : EIATTR_MIN_STACK_SIZE
	.align		4
.L_247:
        /*04e0*/ 	.byte	0x04, 0x12
        /*04e2*/ 	.short	(.L_249 - .L_248)
	.align		4
.L_248:
        /*04e4*/ 	.word	index@(_ZN7cutlass13device_kernelIN5flash11enable_sm90INS1_16FlashAttnFwdSm90INS1_25CollectiveMainloopFwdSm90ILi2EN4cute5tupleIJNS5_1CILi1EEES8_S8_EEENS6_IJNS7_ILi128EEENS7_ILi96EEENS7_ILi192EEEEEELi192ENS_6half_tEfNS_4arch4Sm90ELb0ELb1ELb0ELb1ELb1ELb1ELb0ELb1ELb1ELb1ELb0ELb0EEENS1_21CollectiveEpilogueFwdINS6_IJSA_SC_SB_EEES9_SE_SG_Li256ELb1ELb1ELb0ELb0EEENS1_36VarlenDynamicPersistentTileSchedulerILi128ELi96ELi256ELi128ELb0ELb1ELb1ELb1ELb0ELb1EEEEEEEEEvNT_6ParamsE)
        /*04e8*/ 	.word	0x00000090


	//----- nvinfo : EIATTR_MIN_STACK_SIZE
	.align		4
.L_249:
        /*04ec*/ 	.byte	0x04, 0x12
        /*04ee*/ 	.short	(.L_251 - .L_250)
	.align		4
.L_250:
        /*04f0*/ 	.word	index@(_ZN7cutlass13device_kernelIN5flash11enable_sm90INS1_16FlashAttnFwdSm90INS1_25CollectiveMainloopFwdSm90ILi2EN4cute5tupleIJNS5_1CILi1EEES8_S8_EEENS6_IJNS7_ILi128EEENS7_ILi96EEENS7_ILi192EEEEEELi192ENS_6half_tEfNS_4arch4Sm90ELb1ELb0ELb0ELb0ELb1ELb0ELb0ELb1ELb1ELb1ELb0ELb0EEENS1_21CollectiveEpilogueFwdINS6_IJSA_SC_SB_EEES9_SE_SG_Li256ELb0ELb1ELb0ELb0EEENS1_30DynamicPersistentTileSchedulerILi256ELi128ELb0ELb1ELb1EEEEEEEEEvNT_6ParamsE)
        /*04f4*/ 	.word	0x00000008


	//----- nvinfo : EIATTR_MIN_STACK_SIZE
	.align		4
.L_251:
        /*04f8*/ 	.byte	0x04, 0x12
        /*04fa*/ 	.short	(.L_253 - .L_252)
	.align		4
.L_252:
        /*04fc*/ 	.word	index@(_ZN7cutlass13device_kernelIN5flash11enable_sm90INS1_16FlashAttnFwdSm90INS1_25CollectiveMainloopFwdSm90ILi2EN4cute5tupleIJNS5_1CILi1EEES8_S8_EEENS6_IJNS7_ILi128EEENS7_ILi96EEENS7_ILi192EEEEEELi192ENS_6half_tEfNS_4arch4Sm90ELb1ELb0ELb0ELb1ELb1ELb0ELb0ELb1ELb1ELb1ELb0ELb0EEENS1_21CollectiveEpilogueFwdINS6_IJSA_SC_SB_EEES9_SE_SG_Li256ELb1ELb1ELb0ELb0EEENS1_36VarlenDynamicPersistentTileSchedulerILi128ELi96ELi256ELi128ELb0ELb1ELb1ELb1ELb1ELb1EEEEEEEEEvNT_6ParamsE)
        /*0500*/ 	.word	0x00000030


	//----- nvinfo : EIATTR_MIN_STACK_SIZE
	.align		4
.L_253:
        /*0504*/ 	.byte	0x04, 0x12
        /*0506*/ 	.short	(.L_255 - .L_254)
	.align		4
.L_254:
        /*0508*/ 	.word	index@(_ZN7cutlass13device_kernelIN5flash11enable_sm90INS1_16FlashAttnFwdSm90INS1_25CollectiveMainloopFwdSm90ILi2EN4cute5tupleIJNS5_1CILi1EEES8_S8_EEENS6_IJNS7_ILi128EEENS7_ILi96EEENS7_ILi192EEEEEELi192ENS_6half_tEfNS_4arch4Sm90ELb1ELb0ELb0ELb1ELb1ELb1ELb0ELb1ELb1ELb1ELb0ELb0EEENS1_21CollectiveEpilogueFwdINS6_IJSA_SC_SB_EEES9_SE_SG_Li256ELb1ELb1ELb0ELb0EEENS1_36VarlenDynamicPersistentTileSchedulerILi128ELi96ELi256ELi128ELb0ELb1ELb1ELb1ELb1ELb1EEEEEEEEEvNT_6ParamsE)
        /*050c*/ 	.word	0x00000088


	//----- nvinfo : EIATTR_MIN_STACK_SIZE
	.align		4
.L_255:
        /*0510*/ 	.byte	0x04, 0x12
        /*0512*/ 	.short	(.L_257 - .L_256)
	.align		4
.L_256:
        /*0514*/ 	.word	index@(_ZN7cutlass13device_kernelIN5flash11enable_sm90INS1_16FlashAttnFwdSm90INS1_25CollectiveMainloopFwdSm90ILi2EN4cute5tupleIJNS5_1CILi1EEES8_S8_EEENS6_IJNS7_ILi128EEESA_SA_EEELi128ENS_6half_tEfNS_4arch4Sm90ELb0ELb0ELb0ELb0ELb1ELb0ELb0ELb1ELb1ELb1ELb0ELb0EEENS1_21CollectiveEpilogueFwdISB_S9_SC_SE_Li256ELb0ELb1ELb0ELb0EEENS1_29StaticPersistentTileSchedulerILb0EEEEEEEEEvNT_6ParamsE)
        /*0518*/ 	.word	0x00000000


	//----- nvinfo : EIATTR_MIN_STACK_SIZE
	.align		4
.L_257:
        /*051c*/ 	.byte	0x04, 0x12
        /*051e*/ 	.short	(.L_259 - .L_258)
	.align		4
.L_258:
        /*0520*/ 	.word	index@(_ZN7cutlass13device_kernelIN5flash11enable_sm90INS1_16FlashAttnFwdSm90INS1_25CollectiveMainloopFwdSm90ILi2EN4cute5tupleIJNS5_1CILi1EEES8_S8_EEENS6_IJNS7_ILi128EEESA_SA_EEELi128ENS_6half_tEfNS_4arch4Sm90ELb0ELb0ELb0ELb1ELb1ELb0ELb0ELb1ELb1ELb1ELb0ELb0EEENS1_21CollectiveEpilogueFwdISB_S9_SC_SE_Li256ELb1ELb1ELb0ELb0EEENS1_36VarlenDynamicPersistentTileSchedulerILi128ELi128ELi256ELi128ELb0ELb1ELb1ELb0ELb1ELb1EEEEEEEEEvNT_6ParamsE)
        /*0524*/ 	.word	0x00000020


	//----- nvinfo : EIATTR_MIN_STACK_SIZE
	.align		4
.L_259:
        /*0528*/ 	.byte	0x04, 0x12
        /*052a*/ 	.short	(.L_261 - .L_260)
	.align		4
.L_260:
        /*052c*/ 	.word	index@(_ZN7cutlass13device_kernelIN5flash11enable_sm90INS1_16FlashAttnFwdSm90INS1_25CollectiveMainloopFwdSm90ILi2EN4cute5tupleIJNS5_1CILi1EEES8_S8_EEENS6_IJNS7_ILi128EEESA_SA_EEELi128ENS_6half_tEfNS_4arch4Sm90ELb0ELb0ELb0ELb1ELb1ELb1ELb0ELb1ELb1ELb1ELb0ELb0EEENS1_21CollectiveEpilogueFwdISB_S9_SC_SE_Li256ELb1ELb1ELb0ELb0EEENS1_36VarlenDynamicPersistentTileSchedulerILi128ELi128ELi256ELi128ELb0ELb1ELb1ELb0ELb1ELb1EEEEEEEEEvNT_6ParamsE)
        /*0530*/ 	.word	0x00000030


	//----- nvinfo : EIATTR_MIN_STACK_SIZE
	.align		4
.L_261:
        /*0534*/ 	.byte	0x04, 0x12
        /*0536*/ 	.short	(.L_263 - .L_262)
	.align		4
.L_262:
        /*0538*/ 	.word	index@(_ZN7cutlass13device_kernelIN5flash11enable_sm90INS1_16FlashAttnFwdSm90INS1_25CollectiveMainloopFwdSm90ILi2EN4cute5tupleIJNS5_1CILi1EEES8_S8_EEENS6_IJNS7_ILi128EEESA_SA_EEELi128ENS_6half_tEfNS_4arch4Sm90ELb0ELb1ELb0ELb0ELb1ELb0ELb0ELb1ELb1ELb1ELb0ELb0EEENS1_21CollectiveEpilogueFwdISB_S9_SC_SE_Li256ELb0ELb1ELb0ELb0EEENS1_30DynamicPersistentTileSchedulerILi256ELi128ELb0ELb1ELb1EEEEEEEEEvNT_6ParamsE)
        /*053c*/ 	.word	0x00000000


	//----- nvinfo : EIATTR_MIN_STACK_SIZE
	.align		4
.L_263:
        /*0540*/ 	.byte	0x04, 0x12
        /*0542*/ 	.short	(.L_265 - .L_264)
	.align		4
.L_264:
        /*0544*/ 	.word	index@(_ZN7cutlass13device_kernelIN5flash11enable_sm90INS1_16FlashAttnFwdSm90INS1_25CollectiveMainloopFwdSm90ILi2EN4cute5tupleIJNS5_1CILi1EEES8_S8_EEENS6_IJNS7_ILi128EEESA_SA_EEELi128ENS_6half_tEfNS_4arch4Sm90ELb0ELb1ELb0ELb1ELb1ELb0ELb0ELb1ELb1ELb1ELb0ELb0EEENS1_21CollectiveEpilogueFwdISB_S9_SC_SE_Li256ELb1ELb1ELb0ELb0EEENS1_36VarlenDynamicPersistentTileSchedulerILi128ELi128ELi256ELi128ELb0ELb1ELb1ELb1ELb0ELb1EEEEEEEEEvNT_6ParamsE)
        /*0548*/ 	.word	0x00000020


	//----- nvinfo : EIATTR_MIN_STACK_SIZE
	.align		4
.L_265:
        /*054c*/ 	.byte	0x04, 0x12
        /*054e*/ 	.short	(.L_267 - .L_266)
	.align		4
.L_266:
        /*0550*/ 	.word	index@(_ZN7cutlass13device_kernelIN5flash11enable_sm90INS1_16FlashAttnFwdSm90INS1_25CollectiveMainloopFwdSm90ILi2EN4cute5tupleIJNS5_1CILi1EEES8_S8_EEENS6_IJNS7_ILi128EEESA_SA_EEELi128ENS_6half_tEfNS_4arch4Sm90ELb0ELb1ELb0ELb1ELb1ELb1ELb0ELb1ELb1ELb1ELb0ELb0EEENS1_21CollectiveEpilogueFwdISB_S9_SC_SE_Li256ELb1ELb1ELb0ELb0EEENS1_36VarlenDynamicPersistentTileSchedulerILi128ELi128ELi256ELi128ELb0ELb1ELb1ELb1ELb0ELb1EEEEEEEEEvNT_6ParamsE)
        /*0554*/ 	.word	0x00000030


	//----- nvinfo : EIATTR_MIN_STACK_SIZE
	.align		4
.L_267:
        /*0558*/ 	.byte	0x04, 0x12
        /*055a*/ 	.short	(.L_269 - .L_268)
	.align		4
.L_268:
        /*055c*/ 	.word	index@(_ZN7cutlass13device_kernelIN5flash11enable_sm90INS1_16FlashAttnFwdSm90INS1_25CollectiveMainloopFwdSm90ILi2EN4cute5tupleIJNS5_1CILi1EEES8_S8_EEENS6_IJNS7_ILi128EEESA_SA_EEELi128ENS_6half_tEfNS_4arch4Sm90ELb1ELb0ELb0ELb0ELb1ELb0ELb0ELb1ELb1ELb1ELb0ELb0EEENS1_21CollectiveEpilogueFwdISB_S9_SC_SE_Li256ELb0ELb1ELb0ELb0EEENS1_30DynamicPersistentTileSchedulerILi256ELi128ELb0ELb1ELb1EEEEEEEEEvNT_6ParamsE)
        /*0560*/ 	.word	0x00000000


	//----- nvinfo : EIATTR_MIN_STACK_SIZE
	.align		4
.L_269:
        /*0564*/ 	.byte	0x04, 0x12
        /*0566*/ 	.short	(.L_271 - .L_270)
	.align		4
.L_270:
        /*0568*/ 	.word	index@(_ZN7cutlass13device_kernelIN5flash11enable_sm90INS1_16FlashAttnFwdSm90INS1_25CollectiveMainloopFwdSm90ILi2EN4cute5tupleIJNS5_1CILi1EEES8_S8_EEENS6_IJNS7_ILi128EEESA_SA_EEELi128ENS_6half_tEfNS_4arch4Sm90ELb1ELb0ELb0ELb1ELb1ELb0ELb0ELb1ELb1ELb1ELb0ELb0EEENS1_21CollectiveEpilogueFwdISB_S9_SC_SE_Li256ELb1ELb1ELb0ELb0EEENS1_36VarlenDynamicPersistentTileSchedulerILi128ELi128ELi256ELi128ELb0ELb1ELb1ELb1ELb1ELb1EEEEEEEEEvNT_6ParamsE)
        /*056c*/ 	.word	0x00000020


	//----- nvinfo : EIATTR_MIN_STACK_SIZE
	.align		4
.L_271:
        /*0570*/ 	.byte	0x04, 0x12
        /*0572*/ 	.short	(.L_273 - .L_272)
	.align		4
.L_272:
        /*0574*/ 	.word	index@(_ZN7cutlass13device_kernelIN5flash11enable_sm90INS1_16FlashAttnFwdSm90INS1_25CollectiveMainloopFwdSm90ILi2EN4cute5tupleIJNS5_1CILi1EEES8_S8_EEENS6_IJNS7_ILi128EEESA_SA_EEELi128ENS_6half_tEfNS_4arch4Sm90ELb1ELb0ELb0ELb1ELb1ELb1ELb0ELb1ELb1ELb1ELb0ELb0EEENS1_21CollectiveEpilogueFwdISB_S9_SC_SE_Li256ELb1ELb1ELb0ELb0EEENS1_36VarlenDynamicPersistentTileSchedulerILi128ELi128ELi256ELi128ELb0ELb1ELb1ELb1ELb1ELb1EEEEEEEEEvNT_6ParamsE)
        /*0578*/ 	.word	0x00000028


	//----- nvinfo : EIATTR_MIN_STACK_SIZE
	.align		4
.L_273:
        /*057c*/ 	.byte	0x04, 0x12
        /*057e*/ 	.short	(.L_275 - .L_274)
	.align		4
.L_274:
        /*0580*/ 	.word	index@(_ZN7cutlass13device_kernelIN5flash11enable_sm90INS1_16FlashAttnFwdSm90INS1_25CollectiveMainloopFwdSm90ILi2EN4cute5tupleIJNS5_1CILi1EEES8_S8_EEENS6_IJNS7_ILi192EEENS7_ILi128EEENS7_ILi96EEEEEELi96ENS_6half_tEfNS_4arch4Sm90ELb0ELb0ELb0ELb0ELb1ELb0ELb0ELb0ELb1ELb1ELb0ELb0EEENS1_21CollectiveEpilogueFwdINS6_IJSA_SC_SB_EEES9_SE_SG_Li384ELb0ELb1ELb0ELb0EEENS1_29StaticPersistentTileSchedulerILb0EEEEEEEEEvNT_6ParamsE)
        /*0584*/ 	.word	0x00000018


	//----- nvinfo : EIATTR_MIN_STACK_SIZE
	.align		4
.L_275:
        /*0588*/ 	.byte	0x04, 0x12
        /*058a*/ 	.short	(.L_277 - .L_276)
	.align		4
.L_276:
        /*058c*/ 	.word	index@(_ZN7cutlass13device_kernelIN5flash11enable_sm90INS1_16FlashAttnFwdSm90INS1_25CollectiveMainloopFwdSm90ILi2EN4cute5tupleIJNS5_1CILi1EEES8_S8_EEENS6_IJNS7_ILi192EEENS7_ILi128EEENS7_ILi96EEEEEELi96ENS_6half_tEfNS_4arch4Sm90ELb0ELb0ELb0ELb1ELb1ELb0ELb0ELb0ELb1ELb1ELb0ELb0EEENS1_21CollectiveEpilogueFwdINS6_IJSA_SC_SB_EEES9_SE_SG_Li384ELb1ELb1ELb0ELb0EEENS1_36VarlenDynamicPersistentTileSchedulerILi192ELi128ELi384ELi128ELb0ELb1ELb1ELb0ELb1ELb1EEEEEEEEEvNT_6ParamsE)
        /*0590*/ 	.word	0x00000040


	//----- nvinfo : EIATTR_MIN_STACK_SIZE
	.align		4
.L_277:
        /*0594*/ 	.byte	0x04, 0x12
        /*0596*/ 	.short	(.L_279 - .L_278)
	.align		4
.L_278:
        /*0598*/ 	.word	index@(_ZN7cutlass13device_kernelIN5flash11enable_sm90INS1_16FlashAttnFwdSm90INS1_25CollectiveMainloopFwdSm90ILi2EN4cute5tupleIJNS5_1CILi1EEES8_S8_EEENS6_IJNS7_ILi192EEENS7_ILi128EEENS7_ILi96EEEEEELi96ENS_6half_tEfNS_4arch4Sm90ELb0ELb0ELb0ELb1ELb1ELb1ELb0ELb0ELb1ELb1ELb0ELb0EEENS1_21CollectiveEpilogueFwdINS6_IJSA_SC_SB_EEES9_SE_SG_Li384ELb1ELb1ELb0ELb0EEENS1_36VarlenDynamicPersistentTileSchedulerILi192ELi128ELi384ELi128ELb0ELb1ELb1ELb0ELb1ELb1EEEEEEEEEvNT_6ParamsE)
        /*059c*/ 	.word	0x00000098


	//----- nvinfo : EIATTR_MIN_STACK_SIZE
	.align		4
.L_279:
        /*05a0*/ 	.byte	0x04, 0x12
        /*05a2*/ 	.short	(.L_281 - .L_280)
	.align		4
.L_280:
        /*05a4*/ 	.word	index@(_ZN7cutlass13device_kernelIN5flash11enable_sm90INS1_16FlashAttnFwdSm90INS1_25CollectiveMainloopFwdSm90ILi2EN4cute5tupleIJNS5_1CILi1EEES8_S8_EEENS6_IJNS7_ILi192EEENS7_ILi128EEENS7_ILi96EEEEEELi96ENS_6half_tEfNS_4arch4Sm90ELb0ELb1ELb0ELb0ELb1ELb0ELb0ELb0ELb1ELb1ELb0ELb0EEENS1_21CollectiveEpilogueFwdINS6_IJSA_SC_SB_EEES9_SE_SG_Li384ELb0ELb1ELb0ELb0EEENS1_30DynamicPersistentTileSchedulerILi384ELi128ELb0ELb1ELb1EEEEEEEEEvNT_6ParamsE)
        /*05a8*/ 	.word	0x00000018


	//----- nvinfo : EIATTR_MIN_STACK_SIZE
	.align		4
.L_281:
        /*05ac*/ 	.byte	0x04, 0x12
        /*05ae*/ 	.short	(.L_283 - .L_282)
	.align		4
.L_282:
        /*05b0*/ 	.word	index@(_ZN7cutlass13device_kernelIN5flash11enable_sm90INS1_16FlashAttnFwdSm90INS1_25CollectiveMainloopFwdSm90ILi2EN4cute5tupleIJNS5_1CILi1EEES8_S8_EEENS6_IJNS7_ILi192EEENS7_ILi128EEENS7_ILi96EEEEEELi96ENS_6half_tEfNS_4arch4Sm90ELb0ELb1ELb0ELb1ELb1ELb0ELb0ELb0ELb1ELb1ELb0ELb0EEENS1_21CollectiveEpilogueFwdINS6_IJSA_SC_SB_EEES9_SE_SG_Li384ELb1ELb1ELb0ELb0EEENS1_36VarlenDynamicPersistentTileSchedulerILi192ELi128ELi384ELi128ELb0ELb1ELb1ELb1ELb0ELb1EEEEEEEEEvNT_6ParamsE)
        /*05b4*/ 	.word	0x00000030


	//----- nvinfo : EIATTR_MIN_STACK_SIZE
	.align		4
.L_283:
        /*05b8*/ 	.byte	0x04, 0x12
        /*05ba*/ 	.short	(.L_285 - .L_284)
	.align		4
.L_284:
        /*05bc*/ 	.word	index@(_ZN7cutlass13device_kernelIN5flash11enable_sm90INS1_16FlashAttnFwdSm90INS1_25CollectiveMainloopFwdSm90ILi2EN4cute5tupleIJNS5_1CILi1EEES8_S8_EEENS6_IJNS7_ILi192EEENS7_ILi128EEENS7_ILi96EEEEEELi96ENS_6half_tEfNS_4arch4Sm90ELb0ELb1ELb0ELb1ELb1ELb1ELb0ELb0ELb1ELb1ELb0ELb0EEENS1_21CollectiveEpilogueFwdINS6_IJSA_SC_SB_EEES9_SE_SG_Li384ELb1ELb1ELb0ELb0EEENS1_36VarlenDynamicPersistentTileSchedulerILi192ELi128ELi384ELi128ELb0ELb1ELb1ELb1ELb0ELb1EEEEEEEEEvNT_6ParamsE)
        /*05c0*/ 	.word	0x00000080


	//----- nvinfo : EIATTR_MIN_STACK_SIZE
	.align		4
.L_285:
        /*05c4*/ 	.byte	0x04, 0x12
        /*05c6*/ 	.short	(.L_287 - .L_286)
	.align		4
.L_286:
        /*05c8*/ 	.word	index@(_ZN7cutlass13device_kernelIN5flash11enable_sm90INS1_16FlashAttnFwdSm90INS1_25CollectiveMainloopFwdSm90ILi2EN4cute5tupleIJNS5_1CILi1EEES8_S8_EEENS6_IJNS7_ILi192EEENS7_ILi128EEENS7_ILi96EEEEEELi96ENS_6half_tEfNS_4arch4Sm90ELb1ELb0ELb0ELb0ELb1ELb0ELb0ELb0ELb1ELb1ELb0ELb0EEENS1_21CollectiveEpilogueFwdINS6_IJSA_SC_SB_EEES9_SE_SG_Li384ELb0ELb1ELb0ELb0EEENS1_30DynamicPersistentTileSchedulerILi384ELi128ELb0ELb1ELb1EEEEEEEEEvNT_6ParamsE)
        /*05cc*/ 	.word	0x00000018


	//----- nvinfo : EIATTR_MIN_STACK_SIZE
	.align		4
.L_287:
        /*05d0*/ 	.byte	0x04, 0x12
        /*05d2*/ 	.short	(.L_289 - .L_288)
	.align		4
.L_288:
        /*05d4*/ 	.word	index@(_ZN7cutlass13device_kernelIN5flash11enable_sm90INS1_16FlashAttnFwdSm90INS1_25CollectiveMainloopFwdSm90ILi2EN4cute5tupleIJNS5_1CILi1EEES8_S8_EEENS6_IJNS7_ILi192EEENS7_ILi128EEENS7_ILi96EEEEEELi96ENS_6half_tEfNS_4arch4Sm90ELb1ELb0ELb0ELb1ELb1ELb0ELb0ELb0ELb1ELb1ELb0ELb0EEENS1_21CollectiveEpilogueFwdINS6_IJSA_SC_SB_EEES9_SE_SG_Li384ELb1ELb1ELb0ELb0EEENS1_36VarlenDynamicPersistentTileSchedulerILi192ELi128ELi384ELi128ELb0ELb1ELb1ELb1ELb1ELb1EEEEEEEEEvNT_6ParamsE)
        /*05d8*/ 	.word	0x00000040


	//----- nvinfo : EIATTR_MIN_STACK_SIZE
	.align		4
.L_289:
        /*05dc*/ 	.byte	0x04, 0x12
        /*05de*/ 	.short	(.L_291 - .L_290)
	.align		4
.L_290:
        /*05e0*/ 	.word	index@(_ZN7cutlass13device_kernelIN5flash11enable_sm90INS1_16FlashAttnFwdSm90INS1_25CollectiveMainloopFwdSm90ILi2EN4cute5tupleIJNS5_1CILi1EEES8_S8_EEENS6_IJNS7_ILi192EEENS7_ILi128EEENS7_ILi96EEEEEELi96ENS_6half_tEfNS_4arch4Sm90ELb1ELb0ELb0ELb1ELb1ELb1ELb0ELb0ELb1ELb1ELb0ELb0EEENS1_21CollectiveEpilogueFwdINS6_IJSA_SC_SB_EEES9_SE_SG_Li384ELb1ELb1ELb0ELb0EEENS1_36VarlenDynamicPersistentTileSchedulerILi192ELi128ELi384ELi128ELb0ELb1ELb1ELb1ELb1ELb1EEEEEEEEEvNT_6ParamsE)
        /*05e4*/ 	.word	0x00000088


	//----- nvinfo : EIATTR_MIN_STACK_SIZE
	.align		4
.L_291:
        /*05e8*/ 	.byte	0x04, 0x12
        /*05ea*/ 	.short	(.L_293 - .L_292)
	.align		4
.L_292:
        /*05ec*/ 	.word	index@(_ZN7cutlass13device_kernelIN5flash11enable_sm90INS1_16FlashAttnFwdSm90INS1_25CollectiveMainloopFwdSm90ILi2EN4cute5tupleIJNS5_1CILi1EEES8_S8_EEENS6_IJNS7_ILi192EEENS7_ILi128EEENS7_ILi64EEEEEELi64ENS_6half_tEfNS_4arch4Sm90ELb0ELb0ELb0ELb0ELb1ELb0ELb0ELb1ELb1ELb1ELb0ELb0EEENS1_21CollectiveEpilogueFwdINS6_IJSA_SC_SB_EEES9_SE_SG_Li384ELb0ELb1ELb0ELb0EEENS1_29StaticPersistentTileSchedulerILb0EEEEEEEEEvNT_6ParamsE)
        /*05f0*/ 	.word	0x00000010


	//----- nvinfo : EIATTR_MIN_STACK_SIZE
	.align		4
.L_293:
        /*05f4*/ 	.byte	0x04, 0x12
        /*05f6*/ 	.short	(.L_295 - .L_294)
	.align		4
.L_294:
        /*05f8*/ 	.word	index@(_ZN7cutlass13device_kernelIN5flash11enable_sm90INS1_16FlashAttnFwdSm90INS1_25CollectiveMainloopFwdSm90ILi2EN4cute5tupleIJNS5_1CILi1EEES8_S8_EEENS6_IJNS7_ILi192EEENS7_ILi128EEENS7_ILi64EEEEEELi64ENS_6half_tEfNS_4arch4Sm90ELb0ELb0ELb0ELb1ELb1ELb0ELb0ELb1ELb1ELb1ELb0ELb0EEENS1_21CollectiveEpilogueFwdINS6_IJSA_SC_SB_EEES9_SE_SG_Li384ELb1ELb1ELb0ELb0EEENS1_36VarlenDynamicPersistentTileSchedulerILi192ELi128ELi384ELi128ELb0ELb1ELb1ELb0ELb1ELb1EEEEEEEEEvNT_6ParamsE)
        /*05fc*/ 	.word	0x00000040


	//----- nvinfo : EIATTR_MIN_STACK_SIZE
	.align		4
.L_295:
        /*0600*/ 	.byte	0x04, 0x12
        /*0602*/ 	.short	(.L_297 - .L_296)
	.align		4
.L_296:
        /*0604*/ 	.word	index@(_ZN7cutlass13device_kernelIN5flash11enable_sm90INS1_16FlashAttnFwdSm90INS1_25CollectiveMainloopFwdSm90ILi2EN4cute5tupleIJNS5_1CILi1EEES8_S8_EEENS6_IJNS7_ILi192EEENS7_ILi128EEENS7_ILi64EEEEEELi64ENS_6half_tEfNS_4arch4Sm90ELb0ELb0ELb0ELb1ELb1ELb1ELb0ELb1ELb1ELb1ELb0ELb0EEENS1_21CollectiveEpilogueFwdINS6_IJSA_SC_SB_EEES9_SE_SG_Li384ELb1ELb1ELb0ELb0EEENS1_36VarlenDynamicPersistentTileSchedulerILi192ELi128ELi384ELi128ELb0ELb1ELb1ELb0ELb1ELb1EEEEEEEEEvNT_6ParamsE)
        /*0608*/ 	.word	0x00000078


	//----- nvinfo : EIATTR_MIN_STACK_SIZE
	.align		4
.L_297:
        /*060c*/ 	.byte	0x04, 0x12
        /*060e*/ 	.short	(.L_299 - .L_298)
	.align		4
.L_298:
        /*0610*/ 	.word	index@(_ZN7cutlass13device_kernelIN5flash11enable_sm90INS1_16FlashAttnFwdSm90INS1_25CollectiveMainloopFwdSm90ILi2EN4cute5tupleIJNS5_1CILi1EEES8_S8_EEENS6_IJNS7_ILi192EEENS7_ILi128EEENS7_ILi64EEEEEELi64ENS_6half_tEfNS_4arch4Sm90ELb0ELb1ELb0ELb0ELb1ELb0ELb0ELb1ELb1ELb1ELb0ELb0EEENS1_21CollectiveEpilogueFwdINS6_IJSA_SC_SB_EEES9_SE_SG_Li384ELb0ELb1ELb0ELb0EEENS1_30DynamicPersistentTileSchedulerILi384ELi128ELb0ELb1ELb1EEEEEEEEEvNT_6ParamsE)
        /*0614*/ 	.word	0x00000018


	//----- nvinfo : EIATTR_MIN_STACK_SIZE
	.align		4
.L_299:
        /*0618*/ 	.byte	0x04, 0x12
        /*061a*/ 	.short	(.L_301 - .L_300)
	.align		4
.L_300:
        /*061c*/ 	.word	index@(_ZN7cutlass13device_kernelIN5flash11enable_sm90INS1_16FlashAttnFwdSm90INS1_25CollectiveMainloopFwdSm90ILi2EN4cute5tupleIJNS5_1CILi1EEES8_S8_EEENS6_IJNS7_ILi192EEENS7_ILi128EEENS7_ILi64EEEEEELi64ENS_6half_tEfNS_4arch4Sm90ELb0ELb1ELb0ELb1ELb1ELb0ELb0ELb1ELb1ELb1ELb0ELb0EEENS1_21CollectiveEpilogueFwdINS6_IJSA_SC_SB_EEES9_SE_SG_Li384ELb1ELb1ELb0ELb0EEENS1_36VarlenDynamicPersistentTileSchedulerILi192ELi128ELi384ELi128ELb0ELb1ELb1ELb1ELb0ELb1EEEEEEEEEvNT_6ParamsE)
        /*0620*/ 	.word	0x00000038


	//----- nvinfo : EIATTR_MIN_STACK_SIZE
	.align		4
.L_301:
        /*0624*/ 	.byte	0x04, 0x12
        /*0626*/ 	.short	(.L_303 - .L_302)
	.align		4
.L_302:
        /*0628*/ 	.word	index@(_ZN7cutlass13device_kernelIN5flash11enable_sm90INS1_16FlashAttnFwdSm90INS1_25CollectiveMainloopFwdSm90ILi2EN4cute5tupleIJNS5_1CILi1EEES8_S8_EEENS6_IJNS7_ILi192EEENS7_ILi128EEENS7_ILi64EEEEEELi64ENS_6half_tEfNS_4arch4Sm90ELb0ELb1ELb0ELb1ELb1ELb1ELb0ELb1ELb1ELb1ELb0ELb0EEENS1_21CollectiveEpilogueFwdINS6_IJSA_SC_SB_EEES9_SE_SG_Li384ELb1ELb1ELb0ELb0EEENS1_36VarlenDynamicPersistentTileSchedulerILi192ELi128ELi384ELi128ELb0ELb1ELb1ELb1ELb0ELb1EEEEEEEEEvNT_6ParamsE)
        /*062c*/ 	.word	0x00000070


	//----- nvinfo : EIATTR_MIN_STACK_SIZE
	.align		4
.L_303:
        /*0630*/ 	.byte	0x04, 0x12
        /*0632*/ 	.short	(.L_305 - .L_304)
	.align		4
.L_304:
        /*0634*/ 	.word	index@(_ZN7cutlass13device_kernelIN5flash11enable_sm90INS1_16FlashAttnFwdSm90INS1_25CollectiveMainloopFwdSm90ILi2EN4cute5tupleIJNS5_1CILi1EEES8_S8_EEENS6_IJNS7_ILi192EEENS7_ILi128EEENS7_ILi64EEEEEELi64ENS_6half_tEfNS_4arch4Sm90ELb1ELb0ELb0ELb0ELb1ELb0ELb0ELb1ELb1ELb1ELb0ELb0EEENS1_21CollectiveEpilogueFwdINS6_IJSA_SC_SB_EEES9_SE_SG_Li384ELb0ELb1ELb0ELb0EEENS1_30DynamicPersistentTileSchedulerILi384ELi128ELb0ELb1ELb1EEEEEEEEEvNT_6ParamsE)
        /*0638*/ 	.word	0x00000018


	//----- nvinfo : EIATTR_MIN_STACK_SIZE
	.align		4
.L_305:
        /*063c*/ 	.byte	0x04, 0x12
        /*063e*/ 	.short	(.L_307 - .L_306)
	.align		4
.L_306:
        /*0640*/ 	.word	index@(_ZN7cutlass13device_kernelIN5flash11enable_sm90INS1_16FlashAttnFwdSm90INS1_25CollectiveMainloopFwdSm90ILi2EN4cute5tupleIJNS5_1CILi1EEES8_S8_EEENS6_IJNS7_ILi192EEENS7_ILi128EEENS7_ILi64EEEEEELi64ENS_6half_tEfNS_4arch4Sm90ELb1ELb0ELb0ELb1ELb1ELb0ELb0ELb1ELb1ELb1ELb0ELb0EEENS1_21CollectiveEpilogueFwdINS6_IJSA_SC_SB_EEES9_SE_SG_Li384ELb1ELb1ELb0ELb0EEENS1_36VarlenDynamicPersistentTileSchedulerILi192ELi128ELi384ELi128ELb0ELb1ELb1ELb1ELb1ELb1EEEEEEEEEvNT_6ParamsE)
        /*0644*/ 	.word	0x00000040


	//----- nvinfo : EIATTR_MIN_STACK_SIZE
	.align		4
.L_307:
        /*0648*/ 	.byte	0x04, 0x12
        /*064a*/ 	.short	(.L_309 - .L_308)
	.align		4
.L_308:
        /*064c*/ 	.word	index@(_ZN7cutlass13device_kernelIN5flash11enable_sm90INS1_16FlashAttnFwdSm90INS1_25CollectiveMainloopFwdSm90ILi2EN4cute5tupleIJNS5_1CILi1EEES8_S8_EEENS6_IJNS7_ILi192EEENS7_ILi128EEENS7_ILi64EEEEEELi64ENS_6half_tEfNS_4arch4Sm90ELb1ELb0ELb0ELb1ELb1ELb1ELb0ELb1ELb1ELb1ELb0ELb0EEENS1_21CollectiveEpilogueFwdINS6_IJSA_SC_SB_EEES9_SE_SG_Li384ELb1ELb1ELb0ELb0EEENS1_36VarlenDynamicPersistentTileSchedulerILi192ELi128ELi384ELi128ELb0ELb1ELb1ELb1ELb1ELb1EEEEEEEEEvNT_6ParamsE)
        /*0650*/ 	.word	0x00000078
.L_309:


//--------------------- .nv.compat                --------------------------
	.section	.nv.compat,"",@"SHT_CUDA_COMPAT_INFO"
	.align	4
        /*0000*/ 	.byte	0x02, 0x09, 0x01, 0x00, 0x02, 0x02, 0x04, 0x00, 0x02, 0x05, 0x05, 0x00, 0x03, 0x07, 0x01, 0x01
        /*0010*/ 	.byte	0x02, 0x03, 0x01, 0x00, 0x02, 0x06, 0x01, 0x00, 0x04, 0x0b, 0x08, 0x00, 0x00, 0x00, 0x00, 0x00
        /*0020*/ 	.byte	0x00, 0x00, 0x00, 0x00


//--------------------- .nv.info._ZN7cutlass13device_kernelIN5flash11enable_sm90INS1_16FlashAttnFwdSm90INS1_25CollectiveMainloopFwdSm90ILi2EN4cute5tupleIJNS5_1CILi1EEES8_S8_EEENS6_IJNS7_ILi128EEENS7_ILi80EEENS7_ILi256EEEEEELi256ENS_6half_tEfNS_4arch4Sm90ELb0ELb0ELb0ELb0ELb1ELb0ELb0ELb1ELb1ELb1ELb0ELb0EEENS1_21CollectiveEpilogueFwdINS6_IJSA_SC_SB_EEES9_SE_SG_Li256ELb0ELb1ELb0ELb0EEENS1_29StaticPersistentTileSchedulerILb0EEEEEEEEEvNT_6ParamsE --------------------------
	.section	.nv.info._ZN7cutlass13device_kernelIN5flash11enable_sm90INS1_16FlashAttnFwdSm90INS1_25CollectiveMainloopFwdSm90ILi2EN4cute5tupleIJNS5_1CILi1EEES8_S8_EEENS6_IJNS7_ILi128EEENS7_ILi80EEENS7_ILi256EEEEEELi256ENS_6half_tEfNS_4arch4Sm90ELb0ELb0ELb0ELb0ELb1ELb0ELb0ELb1ELb1ELb1ELb0ELb0EEENS1_21CollectiveEpilogueFwdINS6_IJSA_SC_SB_EEES9_SE_SG_Li256ELb0ELb1ELb0ELb0EEENS1_29StaticPersistentTileSchedulerILb0EEEEEEEEEvNT_6ParamsE,"",@"SHT_CUDA_INFO"
	.sectionflags	@""
	.align	4


	//----- nvinfo : EIATTR_CUDA_API_VERSION
	.align		4
        /*0000*/ 	.byte	0x04, 0x37
        /*0002*/ 	.short	(.L_311 - .L_310)
.L_310:
        /*0004*/ 	.word	0x00000082


	//----- nvinfo : EIATTR_KPARAM_INFO
	.align		4
.L_311:
        /*0008*/ 	.byte	0x04, 0x17
        /*000a*/ 	.short	(.L_313 - .L_312)
.L_312:
        /*000c*/ 	.word	0x00000000
        /*0010*/ 	.short	0x0000
        /*0012*/ 	.short	0x0070
        /*0014*/ 	.byte	0x00, 0xf0, 0x01, 0x28


	//----- nvinfo : EIATTR_SPARSE_MMA_MASK
	.align		4
.L_313:
        /*0018*/ 	.byte	0x03, 0x50
        /*001a*/ 	.short	0x0000


	//----- nvinfo : EIATTR_MAXREG_COUNT
	.align		4
        /*001c*/ 	.byte	0x03, 0x1b
        /*001e*/ 	.short	0x00a8


	//----- nvinfo : EIATTR_NUM_BARRIERS
	.align		4
        /*0020*/ 	.byte	0x02, 0x4c
        /*0022*/ 	.byte	0x09
	.zero		1


	//----- nvinfo : EIATTR_EXTERNS
	.align		4
        /*0024*/ 	.byte	0x04, 0x0f
        /*0026*/ 	.short	(.L_315 - .L_314)


	//   ....[0]....
	.align		4
.L_314:
        /*0028*/ 	.word	index@(__assertfail)


	//----- nvinfo : EIATTR_ANNOTATIONS
	.align		4
.L_315:
        /*002c*/ 	.byte	0x04, 0x55
        /*002e*/ 	.short	(.L_317 - .L_316)


	//   ....[0]....
.L_316:
        /*0030*/ 	.word	0x00000001
        /*0034*/ 	.byte	0xa0, 0x08, 0x00, 0x00, 0x01, 0x00, 0x00, 0x00, 0x50, 0x09, 0x00, 0x00, 0x01, 0x00, 0x00, 0x00
        /*0044*/ 	.byte	0x00, 0xc3, 0x00, 0x00, 0x01, 0x00, 0x00, 0x00, 0xe0, 0xc3, 0x00, 0x00, 0x01, 0x00, 0x00, 0x00
        /*0054*/ 	.byte	0xb0, 0xc6, 0x00, 0x00, 0x01, 0x00, 0x00, 0x00, 0x60, 0xc7, 0x00, 0x00, 0x01, 0x00, 0x00, 0x00
        /*0064*/ 	.byte	0x00, 0xce, 0x00, 0x00, 0x01, 0x00, 0x00, 0x00, 0xa0, 0xd9, 0x00, 0x00, 0x01, 0x00, 0x00, 0x00
        /*0074*/ 	.byte	0xe0, 0xe1, 0x00, 0x00, 0x01, 0x00, 0x00, 0x00, 0x30, 0xf9, 0x00, 0x00, 0x01, 0x00, 0x00, 0x00
        /*0084*/ 	.byte	0xe0, 0xf9, 0x00, 0x00, 0x01, 0x00, 0x00, 0x00, 0x60, 0xfb, 0x00, 0x00


	//----- nvinfo : EIATTR_MERCURY_ISA_VERSION
	.align		4
.L_317:
        /*0090*/ 	.byte	0x03, 0x5f
        /*0092*/ 	.short	0x0101


	//----- nvinfo : EIATTR_INT_WARP_WIDE_INSTR_OFFSETS
	.align		4
        /*0094*/ 	.byte	0x04, 0x31
        /*0096*/ 	.short	(.L_319 - .L_318)


	//   ....[0]....
.L_318:
        /*0098*/ 	.word	0x000000c0


	//   ....[1]....
        /*009c*/ 	.word	0x000000d0


	//   ....[2]....
        /*00a0*/ 	.word	0x00000170


	//----- nvinfo : EIATTR_COOP_GROUP_MASK_REGIDS
	.align		4
.L_319:
        /*00a4*/ 	.byte	0x04, 0x29
        /*00a6*/ 	.short	(.L_321 - .L_320)


	//   ....[0]....
.L_320:
        /*00a8*/ 	.word	0xffffffff


	//   ....[1]....
        /*00ac*/ 	.word	0xffffffff


	//   ....[2]....
        /*00b0*/ 	.word	0xffffffff


	//   ....[3]....
        /*00b4*/ 	.word	0xffffffff


	//   ....[4]....
        /*00b8*/ 	.word	0xffffffff


	//   ....[5]....
        /*00bc*/ 	.word	0xffffffff


	//   ....[6]....
        /*00c0*/ 	.word	0xffffffff


	//   ....[7]....
        /*00c4*/ 	.word	0xffffffff


	//   ....[8]....
        /*00c8*/ 	.word	0xffffffff


	//   ....[9]....
        /*00cc*/ 	.word	0xffffffff


	//   ....[10]....
        /*00d0*/ 	.word	0xffffffff


	//   ....[11]....
        /*00d4*/ 	.word	0xffffffff


	//   ....[12]....
        /*00d8*/ 	.word	0xffffffff


	//   ....[13]....
        /*00dc*/ 	.word	0xffffffff


	//   ....[14]....
        /*00e0*/ 	.word	0xffffffff


	//   ....[15]....
        /*00e4*/ 	.word	0xffffffff


	//   ....[16]....
        /*00e8*/ 	.word	0xffffffff


	//   ....[17]....
        /*00ec*/ 	.word	0xffffffff


	//   ....[18]....
        /*00f0*/ 	.word	0xffffffff


	//   ....[19]....
        /*00f4*/ 	.word	0xffffffff


	//   ....[20]....
        /*00f8*/ 	.word	0xffffffff


	//   ....[21]....
        /*00fc*/ 	.word	0xffffffff


	//   ....[22]....
        /*0100*/ 	.word	0xffffffff


	//   ....[23]....
        /*0104*/ 	.word	0xffffffff


	//   ....[24]....
        /*0108*/ 	.word	0xffffffff


	//   ....[25]....
        /*010c*/ 	.word	0xffffffff


	//   ....[26]....
        /*0110*/ 	.word	0xffffffff


	//   ....[27]....
        /*0114*/ 	.word	0xffffffff


	//   ....[28]....
        /*0118*/ 	.word	0xffffffff


	//   ....[29]....
        /*011c*/ 	.word	0xffffffff


	//   ....[30]....
        /*0120*/ 	.word	0xffffffff


	//   ....[31]....
        /*0124*/ 	.word	0xffffffff


	//   ....[32]....
        /*0128*/ 	.word	0xffffffff


	//   ....[33]....
        /*012c*/ 	.word	0xffffffff


	//   ....[34]....
        /*0130*/ 	.word	0xffffffff


	//   ....[35]....
        /*0134*/ 	.word	0xffffffff


	//   ....[36]....
        /*0138*/ 	.word	0xffffffff


	//   ....[37]....
        /*013c*/ 	.word	0xffffffff


	//   ....[38]....
        /*0140*/ 	.word	0xffffffff


	//   ....[39]....
        /*0144*/ 	.word	0xffffffff


	//   ....[40]....
        /*0148*/ 	.word	0xffffffff


	//   ....[41]....
        /*014c*/ 	.word	0xffffffff


	//   ....[42]....
        /*0150*/ 	.word	0xffffffff


	//   ....[43]....
        /*0154*/ 	.word	0xffffffff


	//   ....[44]....
        /*0158*/ 	.word	0xffffffff


	//   ....[45]....
        /*015c*/ 	.word	0xffffffff


	//   ....[46]....
        /*0160*/ 	.word	0xffffffff


	//   ....[47]....
        /*0164*/ 	.word	0xffffffff


	//   ....[48]....
        /*0168*/ 	.word	0xffffffff


	//   ....[49]....
        /*016c*/ 	.word	0xffffffff


	//   ....[50]....
        /*0170*/ 	.word	0xffffffff


	//   ....[51]....
        /*0174*/ 	.word	0xffffffff


	//   ....[52]....
        /*0178*/ 	.word	0xffffffff


	//   ....[53]....
        /*017c*/ 	.word	0xffffffff


	//   ....[54]....
        /*0180*/ 	.word	0xffffffff


	//   ....[55]....
        /*0184*/ 	.word	0xffffffff


	//   ....[56]....
        /*0188*/ 	.word	0xffffffff


	//   ....[57]....
        /*018c*/ 	.word	0xffffffff


	//   ....[58]....
        /*0190*/ 	.word	0xffffffff


	//   ....[59]....
        /*0194*/ 	.word	0xffffffff


	//   ....[60]....
        /*0198*/ 	.word	0xffffffff


	//   ....[61]....
        /*019c*/ 	.word	0xffffffff


	//   ....[62]....
        /*01a0*/ 	.word	0xffffffff


	//   ....[63]....
        /*01a4*/ 	.word	0xffffffff


	//   ....[64]....
        /*01a8*/ 	.word	0xffffffff


	//   ....[65]....
        /*01ac*/ 	.word	0xffffffff


	//   ....[66]....
        /*01b0*/ 	.word	0xffffffff


	//   ....[67]....
        /*01b4*/ 	.word	0xffffffff


	//   ....[68]....
        /*01b8*/ 	.word	0xffffffff


	//   ....[69]....
        /*01bc*/ 	.word	0xffffffff


	//   ....[70]....
        /*01c0*/ 	.word	0xffffffff


	//   ....[71]....
        /*01c4*/ 	.word	0xffffffff


	//   ....[72]....
        /*01c8*/ 	.word	0xffffffff


	//   ....[73]....
        /*01cc*/ 	.word	0xffffffff


	//   ....[74]....
        /*01d0*/ 	.word	0xffffffff


	//   ....[75]....
        /*01d4*/ 	.word	0xffffffff


	//   ....[76]....
        /*01d8*/ 	.word	0xffffffff


	//   ....[77]....
        /*01dc*/ 	.word	0xffffffff


	//   ....[78]....
        /*01e0*/ 	.word	0xffffffff


	//   ....[79]....
        /*01e4*/ 	.word	0xffffffff


	//   ....[80]....
        /*01e8*/ 	.word	0xffffffff


	//   ....[81]....
        /*01ec*/ 	.word	0xffffffff


	//   ....[82]....
        /*01f0*/ 	.word	0xffffffff


	//   ....[83]....
        /*01f4*/ 	.word	0xffffffff


	//   ....[84]....
        /*01f8*/ 	.word	0xffffffff


	//   ....[85]....
        /*01fc*/ 	.word	0xffffffff


	//   ....[86]....
        /*0200*/ 	.word	0xffffffff


	//   ....[87]....
        /*0204*/ 	.word	0xffffffff


	//   ....[88]....
        /*0208*/ 	.word	0x0500000f


	//   ....[89]....
        /*020c*/ 	.word	0x0500000f


	//   ....[90]....
        /*0210*/ 	.word	0x0500000f


	//   ....[91]....
        /*0214*/ 	.word	0x0500000f


	//   ....[92]....
        /*0218*/ 	.word	0x0500000f


	//   ....[93]....
        /*021c*/ 	.word	0x0500000f


	//   ....[94]....
        /*0220*/ 	.word	0x0500000f


	//   ....[95]....
        /*0224*/ 	.word	0x0500000f


	//   ....[96]....
        /*0228*/ 	.word	0x0500000f


	//   ....[97]....
        /*022c*/ 	.word	0x0500000f


	//   ....[98]....
        /*0230*/ 	.word	0x0500000f


	//   ....[99]....
        /*0234*/ 	.word	0x0500000f


	//   ....[100]....
        /*0238*/ 	.word	0x0500000f


	//   ....[101]....
        /*023c*/ 	.word	0x0500000f


	//   ....[102]....
        /*0240*/ 	.word	0x0500000f


	//   ....[103]....
        /*0244*/ 	.word	0x0500000f


	//   ....[104]....
        /*0248*/ 	.word	0x0500000f


	//   ....[105]....
        /*024c*/ 	.word	0x0500000f


	//   ....[106]....
        /*0250*/ 	.word	0x0500000f


	//   ....[107]....
        /*0254*/ 	.word	0x0500000f


	//   ....[108]....
        /*0258*/ 	.word	0x0500000f


	//   ....[109]....
        /*025c*/ 	.word	0x0500000f


	//   ....[110]....
        /*0260*/ 	.word	0x0500000f


	//   ....[111]....
        /*0264*/ 	.word	0x0500000f


	//   ....[112]....
        /*0268*/ 	.word	0x0500000f


	//   ....[113]....
        /*026c*/ 	.word	0x0500000f


	//   ....[114]....
        /*0270*/ 	.word	0x0500000f


	//   ....[115]....
        /*0274*/ 	.word	0x0500000f


	//   ....[116]....
        /*0278*/ 	.word	0x0500000f


	//   ....[117]....
        /*027c*/ 	.word	0x0500000f


	//   ....[118]....
        /*0280*/ 	.word	0x0500000f


	//   ....[119]....
        /*0284*/ 	.word	0x0500000f


	//   ....[120]....
        /*0288*/ 	.word	0x0500000f


	//   ....[121]....
        /*028c*/ 	.word	0x0500000f


	//   ....[122]....
        /*0290*/ 	.word	0x0500000f


	//   ....[123]....
        /*0294*/ 	.word	0x0500000f


	//   ....[124]....
        /*0298*/ 	.word	0x0500000f


	//   ....[125]....
        /*029c*/ 	.word	0x0500000f


	//   ....[126]....
        /*02a0*/ 	.word	0x0500000f


	//   ....[127]....
        /*02a4*/ 	.word	0x0500000f


	//   ....[128]....
        /*02a8*/ 	.word	0x0500000f


	//   ....[129]....
        /*02ac*/ 	.word	0x0500000f


	//   ....[130]....
        /*02b0*/ 	.word	0x0500000f


	//   ....[131]....
        /*02b4*/ 	.word	0x0500000f


	//   ....[132]....
        /*02b8*/ 	.word	0x0500000f


	//   ....[133]....
        /*02bc*/ 	.word	0x0500000f


	//   ....[134]....
        /*02c0*/ 	.word	0x0500000f


	//   ....[135]....
        /*02c4*/ 	.word	0x0500000f


	//   ....[136]....
        /*02c8*/ 	.word	0x0500000f


	//   ....[137]....
        /*02cc*/ 	.word	0x0500000f


	//   ....[138]....
        /*02d0*/ 	.word	0x0500000f


	//   ....[139]....
        /*02d4*/ 	.word	0x0500000f


	//   ....[140]....
        /*02d8*/ 	.word	0x0500000f


	//   ....[141]....
        /*02dc*/ 	.word	0x0500000f


	//   ....[142]....
        /*02e0*/ 	.word	0x0500000f


	//   ....[143]....
        /*02e4*/ 	.word	0x0500000f


	//   ....[144]....
        /*02e8*/ 	.word	0x0500000f


	//   ....[145]....
        /*02ec*/ 	.word	0x0500000f


	//----- nvinfo : EIATTR_COOP_GROUP_INSTR_OFFSETS
	.align		4
.L_321:
        /*02f0*/ 	.byte	0x04, 0x28
        /*02f2*/ 	.short	(.L_323 - .L_322)


	//   ....[0]....
.L_322:
        /*02f4*/ 	.word	0x00000070


	//   ....[1]....
        /*02f8*/ 	.word	0x000000b0


	//   ....[2]....
        /*02fc*/ 	.word	0x000002d0


	//   ....[3]....
        /*0300*/ 	.word	0x00000430


	//   ....[4]....
        /*0304*/ 	.word	0x00000550


	//   ....[5]....
        /*0308*/ 	.word	0x000006b0


	//   ....[6]....
        /*030c*/ 	.word	0x00000d40


	//   ....[7]....
        /*0310*/ 	.word	0x00004060


	//   ....[8]....
        /*0314*/ 	.word	0x00004160


	//   ....[9]....
        /*0318*/ 	.word	0x00004570


	//   ....[10]....
        /*031c*/ 	.word	0x000045f0


	//   ....[11]....
        /*0320*/ 	.word	0x000083b0


	//   ....[12]....
        /*0324*/ 	.word	0x000083c0


	//   ....[13]....
        /*0328*/ 	.word	0x000083f0


	//   ....[14]....
        /*032c*/ 	.word	0x00008400


	//   ....[15]....
        /*0330*/ 	.word	0x000097c0


	//   ....[16]....
        /*0334*/ 	.word	0x00009800


	//   ....[17]....
        /*0338*/ 	.word	0x000098a0


	//   ....[18]....
        /*033c*/ 	.word	0x000098c0


	//   ....[19]....
        /*0340*/ 	.word	0x0000b5e0


	//   ....[20]....
        /*0344*/ 	.word	0x0000b610


	//   ....[21]....
        /*0348*/ 	.word	0x0000b740


	//   ....[22]....
        /*034c*/ 	.word	0x0000b7a0


	//   ....[23]....
        /*0350*/ 	.word	0x0000bc30


	//   ....[24]....
        /*0354*/ 	.word	0x0000bc70


	//   ....[25]....
        /*0358*/ 	.word	0x0000bde0


	//   ....[26]....
        /*035c*/ 	.word	0x0000be00


	//   ....[27]....
        /*0360*/ 	.word	0x0000bf30


	//   ....[28]....
        /*0364*/ 	.word	0x0000bf50


	//   ....[29]....
        /*0368*/ 	.word	0x0000c0a0


	//   ....[30]....
        /*036c*/ 	.word	0x0000c0d0


	//   ....[31]....
        /*0370*/ 	.word	0x0000d300


	//   ....[32]....
        /*0374*/ 	.word	0x0000d330


	//   ....[33]....
        /*0378*/ 	.word	0x0000d360


	//   ....[34]....
        /*037c*/ 	.word	0x0000d3c0


	//   ....[35]....
        /*0380*/ 	.word	0x0000d420


	//   ....[36]....
        /*0384*/ 	.word	0x0000d470


	//   ....[37]....
        /*0388*/ 	.word	0x0000d520


	//   ....[38]....
        /*038c*/ 	.word	0x0000d540


	//   ....[39]....
        /*0390*/ 	.word	0x0000d5e0


	//   ....[40]....
        /*0394*/ 	.word	0x0000d600


	//   ....[41]....
        /*0398*/ 	.word	0x0000dc90


	//   ....[42]....
        /*039c*/ 	.word	0x0000dcb0


	//   ....[43]....
        /*03a0*/ 	.word	0x0000dce0


	//   ....[44]....
        /*03a4*/ 	.word	0x0000dd20


	//   ....[45]....
        /*03a8*/ 	.word	0x0000ddb0


	//   ....[46]....
        /*03ac*/ 	.word	0x0000ddd0


	//   ....[47]....
        /*03b0*/ 	.word	0x0000de70


	//   ....[48]....
        /*03b4*/ 	.word	0x0000de90


	//   ....[49]....
        /*03b8*/ 	.word	0x0000df30


	//   ....[50]....
        /*03bc*/ 	.word	0x0000df50


	//   ....[51]....
        /*03c0*/ 	.word	0x0000dff0


	//   ....[52]....
        /*03c4*/ 	.word	0x0000e010


	//   ....[53]....
        /*03c8*/ 	.word	0x0000e0b0


	//   ....[54]....
        /*03cc*/ 	.word	0x0000e0d0


	//   ....[55]....
        /*03d0*/ 	.word	0x0000e170


	//   ....[56]....
        /*03d4*/ 	.word	0x0000e190


	//   ....[57]....
        /*03d8*/ 	.word	0x0000e810


	//   ....[58]....
        /*03dc*/ 	.word	0x0000e840


	//   ....[59]....
        /*03e0*/ 	.word	0x0000e850


	//   ....[60]....
        /*03e4*/ 	.word	0x0000e870


	//   ....[61]....
        /*03e8*/ 	.word	0x0000e8e0


	//   ....[62]....
        /*03ec*/ 	.word	0x0000e900


	//   ....[63]....
        /*03f0*/ 	.word	0x0000e960


	//   ....[64]....
        /*03f4*/ 	.word	0x0000e980


	//   ....[65]....
        /*03f8*/ 	.word	0x0000e9e0


	//   ....[66]....
        /*03fc*/ 	.word	0x0000ea00


	//   ....[67]....
        /*0400*/ 	.word	0x0000ecd0


	//   ....[68]....
        /*0404*/ 	.word	0x0000ecf0


	//   ....[69]....
        /*0408*/ 	.word	0x0000ed10


	//   ....[70]....
        /*040c*/ 	.word	0x0000edb0


	//   ....[71]....
        /*0410*/ 	.word	0x0000edd0


	//   ....[72]....
        /*0414*/ 	.word	0x0000ee70


	//   ....[73]....
        /*0418*/ 	.word	0x0000ee90


	//   ....[74]....
        /*041c*/ 	.word	0x0000ef30


	//   ....[75]....
        /*0420*/ 	.word	0x0000ef50


	//   ....[76]....
        /*0424*/ 	.word	0x0000ef60


	//   ....[77]....
        /*0428*/ 	.word	0x0000f460


	//   ....[78]....
        /*042c*/ 	.word	0x0000f480


	//   ....[79]....
        /*0430*/ 	.word	0x0000f4a0


	//   ....[80]....
        /*0434*/ 	.word	0x0000f4e0


	//   ....[81]....
        /*0438*/ 	.word	0x0000f570


	//   ....[82]....
        /*043c*/ 	.word	0x0000f5a0


	//   ....[83]....
        /*0440*/ 	.word	0x0000f630


	//   ....[84]....
        /*0444*/ 	.word	0x0000f660


	//   ....[85]....
        /*0448*/ 	.word	0x0000f670


	//   ....[86]....
        /*044c*/ 	.word	0x0000f700


	//   ....[87]....
        /*0450*/ 	.word	0x0000fae0


	//   ....[88]....
        /*0454*/ 	.word	0x0000ffe0


	//   ....[89]....
        /*0458*/ 	.word	0x000100d0


	//   ....[90]....
        /*045c*/ 	.word	0x000101a0


	//   ....[91]....
        /*0460*/ 	.word	0x00010240


	//   ....[92]....
        /*0464*/ 	.word	0x00010310


	//   ....[93]....
        /*0468*/ 	.word	0x00010390


	//   ....[94]....
        /*046c*/ 	.word	0x00010480


	//   ....[95]....
        /*0470*/ 	.word	0x00010500


	//   ....[96]....
        /*0474*/ 	.word	0x000105f0


	//   ....[97]....
        /*0478*/ 	.word	0x00010680


	//   ....[98]....
        /*047c*/ 	.word	0x00010750


	//   ....[99]....
        /*0480*/ 	.word	0x000107e0


	//   ....[100]....
        /*0484*/ 	.word	0x00010850


	//   ....[101]....
        /*0488*/ 	.word	0x000108d0


	//   ....[102]....
        /*048c*/ 	.word	0x000109a0


	//   ....[103]....
        /*0490*/ 	.word	0x00010a10


	//   ....[104]....
        /*0494*/ 	.word	0x00010b10


	//   ....[105]....
        /*0498*/ 	.word	0x00010b80


	//   ....[106]....
        /*049c*/ 	.word	0x00010c80


	//   ....[107]....
        /*04a0*/ 	.word	0x00010cf0


	//   ....[108]....
        /*04a4*/ 	.word	0x00010df0


	//   ....[109]....
        /*04a8*/ 	.word	0x00010e60


	//   ....[110]....
        /*04ac*/ 	.word	0x00010f60


	//   ....[111]....
        /*04b0*/ 	.word	0x00010fd0


	//   ....[112]....
        /*04b4*/ 	.word	0x000110d0


	//   ....[113]....
        /*04b8*/ 	.word	0x00011140


	//   ....[114]....
        /*04bc*/ 	.word	0x00011220


	//   ....[115]....
        /*04c0*/ 	.word	0x00011360


	//   ....[116]....
        /*04c4*/ 	.word	0x00011410


	//   ....[117]....
        /*04c8*/ 	.word	0x00011470


	//   ....[118]....
        /*04cc*/ 	.word	0x00011540


	//   ....[119]....
        /*04d0*/ 	.word	0x000115a0


	//   ....[120]....
        /*04d4*/ 	.word	0x00011670


	//   ....[121]....
        /*04d8*/ 	.word	0x000116d0


	//   ....[122]....
        /*04dc*/ 	.word	0x000117a0


	//   ....[123]....
        /*04e0*/ 	.word	0x00011800


	//   ....[124]....
        /*04e4*/ 	.word	0x000118d0


	//   ....[125]....
        /*04e8*/ 	.word	0x000119b0


	//   ....[126]....
        /*04ec*/ 	.word	0x00011a50


	//   ....[127]....
        /*04f0*/ 	.word	0x00011ab0


	//   ....[128]....
        /*04f4*/ 	.word	0x00011bc0


	//   ....[129]....
        /*04f8*/ 	.word	0x00011c20


	//   ....[130]....
        /*04fc*/ 	.word	0x00011d30


	//   ....[131]....
        /*0500*/ 	.word	0x00011d90


	//   ....[132]....
        /*0504*/ 	.word	0x00011ea0


	//   ....[133]....
        /*0508*/ 	.word	0x00011f00


	//   ....[134]....
        /*050c*/ 	.word	0x00011fc0


	//   ....[135]....
        /*0510*/ 	.word	0x00012120


	//   ....[136]....
        /*0514*/ 	.word	0x000121c0


	//   ....[137]....
        /*0518*/ 	.word	0x00012220


	//   ....[138]....
        /*051c*/ 	.word	0x000122f0


	//   ....[139]....
        /*0520*/ 	.word	0x000123d0


	//   ....[140]....
        /*0524*/ 	.word	0x00012490


	//   ....[141]....
        /*0528*/ 	.word	0x00012570


	//   ....[142]....
        /*052c*/ 	.word	0x00012630


	//   ....[143]....
        /*0530*/ 	.word	0x00012710


	//   ....[144]....
        /*0534*/ 	.word	0x000127d0


	//   ....[145]....
        /*0538*/ 	.word	0x00012960


	//----- nvinfo : EIATTR_REG_RECONFIG
	.align		4
.L_323:
        /*053c*/ 	.byte	0x01, 0x54
	.zero		2


	//----- nvinfo : EIATTR_SYSCALL_OFFSETS
	.align		4
        /*0540*/ 	.byte	0x04, 0x46
        /*0542*/ 	.short	(.L_325 - .L_324)


	//   ....[0]....
.L_324:
        /*0544*/ 	.word	0x000010f0


	//   ....[1]....
        /*0548*/ 	.word	0x0000caf0


	//   ....[2]....
        /*054c*/ 	.word	0x0000cc30


	//   ....[3]....
        /*0550*/ 	.word	0x0000cd20


	//   ....[4]....
        /*0554*/ 	.word	0x0000d990


	//----- nvinfo : EIATTR_MBARRIER_INSTR_OFFSETS
	.align		4
.L_325:
        /*0558*/ 	.byte	0x04, 0x39
        /*055a*/ 	.short	(.L_327 - .L_326)


	//   ....[0]....
.L_326:
        /*055c*/ 	.word	0x00000180
        /*0560*/ 	.word	0x000000ff
        /*0564*/ 	.word	0x00038800
        /*0568*/ 	.short	0x0100
        /*056a*/ 	.byte	0x08
	.zero		1


	//   ....[1]....
        /*056c*/ 	.word	0x00000190
        /*0570*/ 	.word	0x000000ff
        /*0574*/ 	.word	0x00038820
        /*0578*/ 	.short	0x0100
        /*057a*/ 	.byte	0x08
	.zero		1


	//   ....[2]....
        /*057c*/ 	.word	0x00000280
        /*0580*/ 	.word	0x000000ff
        /*0584*/ 	.word	0x00038830
        /*0588*/ 	.short	0x0100
        /*058a*/ 	.byte	0x08
	.zero		1


	//   ....[3]....
        /*058c*/ 	.word	0x00000290
        /*0590*/ 	.word	0x000000ff
        /*0594*/ 	.word	0x00038840
        /*0598*/ 	.short	0x0100
        /*059a*/ 	.byte	0x08
	.zero		1


	//   ....[4]....
        /*059c*/ 	.word	0x000002a0
        /*05a0*/ 	.word	0x000000ff
        /*05a4*/ 	.word	0x00038838
        /*05a8*/ 	.short	0x0100
        /*05aa*/ 	.byte	0x08
	.zero		1


	//   ....[5]....
        /*05ac*/ 	.word	0x000002b0
        /*05b0*/ 	.word	0x000000ff
        /*05b4*/ 	.word	0x00038848
        /*05b8*/ 	.short	0x0100
        /*05ba*/ 	.byte	0x08
	.zero		1


	//   ....[6]....
        /*05bc*/ 	.word	0x000003e0
        /*05c0*/ 	.word	0x000000ff
        /*05c4*/ 	.word	0x00038850
        /*05c8*/ 	.short	0x0100
        /*05ca*/ 	.byte	0x08
	.zero		1


	//   ....[7]....
        /*05cc*/ 	.word	0x000003f0
        /*05d0*/ 	.word	0x000000ff
        /*05d4*/ 	.word	0x00038860
        /*05d8*/ 	.short	0x0100
        /*05da*/ 	.byte	0x08
	.zero		1


	//   ....[8]....
        /*05dc*/ 	.word	0x00000400
        /*05e0*/ 	.word	0x000000ff
        /*05e4*/ 	.word	0x00038858
        /*05e8*/ 	.short	0x0100
        /*05ea*/ 	.byte	0x08
	.zero		1


	//   ....[9]....
        /*05ec*/ 	.word	0x00000410
        /*05f0*/ 	.word	0x000000ff
        /*05f4*/ 	.word	0x00038868
        /*05f8*/ 	.short	0x0100
        /*05fa*/ 	.byte	0x08
	.zero		1


	//   ....[10]....
        /*05fc*/ 	.word	0x00000500
        /*0600*/ 	.word	0x000000ff
        /*0604*/ 	.word	0x00038870
        /*0608*/ 	.short	0x0100
        /*060a*/ 	.byte	0x06
	.zero		1


	//   ....[11]....
        /*060c*/ 	.word	0x00000510
        /*0610*/ 	.word	0x000000ff
        /*0614*/ 	.word	0x00038880
        /*0618*/ 	.short	0x0100
        /*061a*/ 	.byte	0x06
	.zero		1


	//   ....[12]....
        /*061c*/ 	.word	0x00000520
        /*0620*/ 	.word	0x000000ff
        /*0624*/ 	.word	0x00038878
        /*0628*/ 	.short	0x0100
        /*062a*/ 	.byte	0x06
	.zero		1


	//   ....[13]....
        /*062c*/ 	.word	0x00000530
        /*0630*/ 	.word	0x000000ff
        /*0634*/ 	.word	0x00038888
        /*0638*/ 	.short	0x0100
        /*063a*/ 	.byte	0x06
	.zero		1


	//   ....[14]....
        /*063c*/ 	.word	0x00000660
        /*0640*/ 	.word	0x000000ff
        /*0644*/ 	.word	0x00038890
        /*0648*/ 	.short	0x0100
        /*064a*/ 	.byte	0x08
	.zero		1


	//   ....[15]....
        /*064c*/ 	.word	0x00000670
        /*0650*/ 	.word	0x000000ff
        /*0654*/ 	.word	0x000388a0
        /*0658*/ 	.short	0x0100
        /*065a*/ 	.byte	0x08
	.zero		1


	//   ....[16]....
        /*065c*/ 	.word	0x00000680
        /*0660*/ 	.word	0x000000ff
        /*0664*/ 	.word	0x00038898
        /*0668*/ 	.short	0x0100
        /*066a*/ 	.byte	0x08
	.zero		1


	//   ....[17]....
        /*066c*/ 	.word	0x00000690
        /*0670*/ 	.word	0x000000ff
        /*0674*/ 	.word	0x000388a8
        /*0678*/ 	.short	0x0100
        /*067a*/ 	.byte	0x08
	.zero		1


	//   ....[18]....
        /*067c*/ 	.word	0x000007d0
        /*0680*/ 	.word	0x000000ff
        /*0684*/ 	.word	0x000388b0
        /*0688*/ 	.short	0x0100
        /*068a*/ 	.byte	0x08
	.zero		1


	//   ....[19]....
        /*068c*/ 	.word	0x000007e0
        /*0690*/ 	.word	0x000000ff
        /*0694*/ 	.word	0x000388c0
        /*0698*/ 	.short	0x0100
        /*069a*/ 	.byte	0x08
	.zero		1


	//   ....[20]....
        /*069c*/ 	.word	0x000007f0
        /*06a0*/ 	.word	0x000000ff
        /*06a4*/ 	.word	0x000388b8
        /*06a8*/ 	.short	0x0100
        /*06aa*/ 	.byte	0x08
	.zero		1


	//   ....[21]....
        /*06ac*/ 	.word	0x00000800
        /*06b0*/ 	.word	0x000000ff
        /*06b4*/ 	.word	0x000388c8
        /*06b8*/ 	.short	0x0100
        /*06ba*/ 	.byte	0x08
	.zero		1


	//   ....[22]....
        /*06bc*/ 	.word	0x00001170
        /*06c0*/ 	.word	0x000000ff
        /*06c4*/ 	.word	0x00038800
        /*06c8*/ 	.short	0x010a
        /*06ca*/ 	.byte	0x28
	.zero		1


	//   ....[23]....
        /*06cc*/ 	.word	0x00001200
        /*06d0*/ 	.word	0x00000000
        /*06d4*/ 	.word	0x00038830
        /*06d8*/ 	.short	0x010a
        /*06da*/ 	.byte	0x3f
	.zero		1


	//   ....[24]....
        /*06dc*/ 	.word	0x00001250
        /*06e0*/ 	.word	0x00000000
        /*06e4*/ 	.word	0x00038830
        /*06e8*/ 	.short	0x010a
        /*06ea*/ 	.byte	0x3f
	.zero		1


	//   ....[25]....
        /*06ec*/ 	.word	0x000038a0
        /*06f0*/ 	.word	0x000000ff
        /*06f4*/ 	.word	0x00000000
        /*06f8*/ 	.short	0x0101
        /*06fa*/ 	.byte	0x04
	.zero		1


	//   ....[26]....
        /*06fc*/ 	.word	0x000054b0
        /*0700*/ 	.word	0x000000ff
        /*0704*/ 	.word	0x00038830
        /*0708*/ 	.short	0x010a
        /*070a*/ 	.byte	0x3c
	.zero		1


	//   ....[27]....
        /*070c*/ 	.word	0x000054f0
        /*0710*/ 	.word	0x000000ff
        /*0714*/ 	.word	0x00038830
        /*0718*/ 	.short	0x010a
        /*071a*/ 	.byte	0x3c
	.zero		1


	//   ....[28]....
        /*071c*/ 	.word	0x00007e40
        /*0720*/ 	.word	0x000000ff
        /*0724*/ 	.word	0x00038850
        /*0728*/ 	.short	0x010a
        /*072a*/ 	.byte	0x04
	.zero		1


	//   ....[29]....
        /*072c*/ 	.word	0x00007e80
        /*0730*/ 	.word	0x000000ff
        /*0734*/ 	.word	0x00038850
        /*0738*/ 	.short	0x010a
        /*073a*/ 	.byte	0x04
	.zero		1


	//   ....[30]....
        /*073c*/ 	.word	0x00008250
        /*0740*/ 	.word	0x000000ff
        /*0744*/ 	.word	0x00000000
        /*0748*/ 	.short	0x0101
        /*074a*/ 	.byte	0x3c
	.zero		1


	//   ....[31]....
        /*074c*/ 	.word	0x00008d90
        /*0750*/ 	.word	0x000000ff
        /*0754*/ 	.word	0x00000000
        /*0758*/ 	.short	0x0101
        /*075a*/ 	.byte	0x04
	.zero		1


	//   ....[32]....
        /*075c*/ 	.word	0x00009710
        /*0760*/ 	.word	0x000000ff
        /*0764*/ 	.word	0x00038850
        /*0768*/ 	.short	0x010a
        /*076a*/ 	.byte	0x0c
	.zero		1


	//   ....[33]....
        /*076c*/ 	.word	0x00009750
        /*0770*/ 	.word	0x000000ff
        /*0774*/ 	.word	0x00038850
        /*0778*/ 	.short	0x010a
        /*077a*/ 	.byte	0x0c
	.zero		1


	//   ....[34]....
        /*077c*/ 	.word	0x0000a6a0
        /*0780*/ 	.word	0x000000ff
        /*0784*/ 	.word	0x00000000
        /*0788*/ 	.short	0x0101
        /*078a*/ 	.byte	0x05
	.zero		1


	//   ....[35]....
        /*078c*/ 	.word	0x0000bc60
        /*0790*/ 	.word	0x000000ff
        /*0794*/ 	.word	0x00000000
        /*0798*/ 	.short	0x0101
        /*079a*/ 	.byte	0x04
	.zero		1


	//   ....[36]....
        /*079c*/ 	.word	0x0000d180
        /*07a0*/ 	.word	0x00000000
        /*07a4*/ 	.word	0x00038840
        /*07a8*/ 	.short	0x010a
        /*07aa*/ 	.byte	0x3f
	.zero		1


	//   ....[37]....
        /*07ac*/ 	.word	0x0000d770
        /*07b0*/ 	.word	0x00000000
        /*07b4*/ 	.word	0x00038830
        /*07b8*/ 	.short	0x0107
        /*07ba*/ 	.byte	0x3f
	.zero		1


	//   ....[38]....
        /*07bc*/ 	.word	0x0000d830
        /*07c0*/ 	.word	0x00000000
        /*07c4*/ 	.word	0x00038830
        /*07c8*/ 	.short	0x0101
        /*07ca*/ 	.byte	0x3f
	.zero		1


	//   ....[39]....
        /*07cc*/ 	.word	0x0000e2a0
        /*07d0*/ 	.word	0x000000ff
        /*07d4*/ 	.word	0x00038800
        /*07d8*/ 	.short	0x0107
        /*07da*/ 	.byte	0x27
	.zero		1


	//   ....[40]....
        /*07dc*/ 	.word	0x0000e300
        /*07e0*/ 	.word	0x000000ff
        /*07e4*/ 	.word	0x00038800
        /*07e8*/ 	.short	0x0101
        /*07ea*/ 	.byte	0x27
	.zero		1


	//   ....[41]....
        /*07ec*/ 	.word	0x0000e320
        /*07f0*/ 	.word	0x000000ff
        /*07f4*/ 	.word	0x00038820
        /*07f8*/ 	.short	0x010a
        /*07fa*/ 	.byte	0x27
	.zero		1


	//   ....[42]....
        /*07fc*/ 	.word	0x0000e630
        /*0800*/ 	.word	0x00000007
        /*0804*/ 	.word	0x00038840
        /*0808*/ 	.short	0x010a
        /*080a*/ 	.byte	0x3f
	.zero		1


	//   ....[43]....
        /*080c*/ 	.word	0x0000eaf0
        /*0810*/ 	.word	0x00000007
        /*0814*/ 	.word	0x00038830
        /*0818*/ 	.short	0x0107
        /*081a*/ 	.byte	0x3f
	.zero		1


	//   ....[44]....
        /*081c*/ 	.word	0x0000eba0
        /*0820*/ 	.word	0x00000007
        /*0824*/ 	.word	0x00038830
        /*0828*/ 	.short	0x0101
        /*082a*/ 	.byte	0x3f
	.zero		1


	//   ....[45]....
        /*082c*/ 	.word	0x0000ec20
        /*0830*/ 	.word	0x00000007
        /*0834*/ 	.word	0x00038860
        /*0838*/ 	.short	0x010a
        /*083a*/ 	.byte	0x3f
	.zero		1


	//   ....[46]....
        /*083c*/ 	.word	0x0000f1a0
        /*0840*/ 	.word	0x00000007
        /*0844*/ 	.word	0x00038850
        /*0848*/ 	.short	0x0107
        /*084a*/ 	.byte	0x3f
	.zero		1


	//   ....[47]....
        /*084c*/ 	.word	0x0000f2c0
        /*0850*/ 	.word	0x00000007
        /*0854*/ 	.word	0x00038850
        /*0858*/ 	.short	0x0101
        /*085a*/ 	.byte	0x3f
	.zero		1


	//   ....[48]....
        /*085c*/ 	.word	0x0000f3a0
        /*0860*/ 	.word	0x00000004
        /*0864*/ 	.word	0x00038860
        /*0868*/ 	.short	0x010a
        /*086a*/ 	.byte	0x3f
	.zero		1


	//   ....[49]....
        /*086c*/ 	.word	0x0000f880
        /*0870*/ 	.word	0x00000004
        /*0874*/ 	.word	0x00038850
        /*0878*/ 	.short	0x0107
        /*087a*/ 	.byte	0x3f
	.zero		1


	//   ....[50]....
        /*087c*/ 	.word	0x0000f970
        /*0880*/ 	.word	0x00000004
        /*0884*/ 	.word	0x00038850
        /*0888*/ 	.short	0x0101
        /*088a*/ 	.byte	0x3f
	.zero		1


	//   ....[51]....
        /*088c*/ 	.word	0x0000fa60
        /*0890*/ 	.word	0x00000005
        /*0894*/ 	.word	0x00038820
        /*0898*/ 	.short	0x010a
        /*089a*/ 	.byte	0x3f
	.zero		1


	//   ....[52]....
        /*089c*/ 	.word	0x0000fc00
        /*08a0*/ 	.word	0x00000003
        /*08a4*/ 	.word	0x00038840
        /*08a8*/ 	.short	0x010a
        /*08aa*/ 	.byte	0x3f
	.zero		1


	//   ....[53]....
        /*08ac*/ 	.word	0x0000fca0
        /*08b0*/ 	.word	0x00000005
        /*08b4*/ 	.word	0x00038840
        /*08b8*/ 	.short	0x010a
        /*08ba*/ 	.byte	0x3f
	.zero		1


	//   ....[54]....
        /*08bc*/ 	.word	0x0000fce0
        /*08c0*/ 	.word	0x00000003
        /*08c4*/ 	.word	0x00038860
        /*08c8*/ 	.short	0x010a
        /*08ca*/ 	.byte	0x3f
	.zero		1


	//   ....[55]....
        /*08cc*/ 	.word	0x0000fd20
        /*08d0*/ 	.word	0x00000005
        /*08d4*/ 	.word	0x00038860
        /*08d8*/ 	.short	0x010a
        /*08da*/ 	.byte	0x3f
	.zero		1


	//   ....[56]....
        /*08dc*/ 	.word	0x0000fd90
        /*08e0*/ 	.word	0x00000003
        /*08e4*/ 	.word	0x00038800
        /*08e8*/ 	.short	0x010a
        /*08ea*/ 	.byte	0x3f
	.zero		1


	//   ....[57]....
        /*08ec*/ 	.word	0x0000fde0
        /*08f0*/ 	.word	0x00000000
        /*08f4*/ 	.word	0x00038830
        /*08f8*/ 	.short	0x010a
        /*08fa*/ 	.byte	0x3f
	.zero		1


	//   ....[58]....
        /*08fc*/ 	.word	0x0000fe40
        /*0900*/ 	.word	0x00000004
        /*0904*/ 	.word	0x00038830
        /*0908*/ 	.short	0x010a
        /*090a*/ 	.byte	0x3f
	.zero		1


	//   ....[59]....
        /*090c*/ 	.word	0x0000fea0
        /*0910*/ 	.word	0x00000003
        /*0914*/ 	.word	0x00038850
        /*0918*/ 	.short	0x010a
        /*091a*/ 	.byte	0x3f
	.zero		1


	//   ....[60]....
        /*091c*/ 	.word	0x0000ff00
        /*0920*/ 	.word	0x00000007
        /*0924*/ 	.word	0x00038850
        /*0928*/ 	.short	0x010a
        /*092a*/ 	.byte	0x3f
	.zero		1


	//   ....[61]....
        /*092c*/ 	.word	0x00010020
        /*0930*/ 	.word	0x00000000
        /*0934*/ 	.word	0x00038840
        /*0938*/ 	.short	0x010a
        /*093a*/ 	.byte	0x3f
	.zero		1


	//   ....[62]....
        /*093c*/ 	.word	0x00011260
        /*0940*/ 	.word	0x00000003
        /*0944*/ 	.word	0x00038820
        /*0948*/ 	.short	0x010a
        /*094a*/ 	.byte	0x3f
	.zero		1


	//   ....[63]....
        /*094c*/ 	.word	0x000112b0
        /*0950*/ 	.word	0x00000007
        /*0954*/ 	.word	0x00038840
        /*0958*/ 	.short	0x010a
        /*095a*/ 	.byte	0x3f
	.zero		1


	//   ....[64]....
        /*095c*/ 	.word	0x00011900
        /*0960*/ 	.word	0x00000007
        /*0964*/ 	.word	0x00038860
        /*0968*/ 	.short	0x010a
        /*096a*/ 	.byte	0x3f
	.zero		1


	//   ....[65]....
        /*096c*/ 	.word	0x00012070
        /*0970*/ 	.word	0x00000004
        /*0974*/ 	.word	0x00038860
        /*0978*/ 	.short	0x010a
        /*097a*/ 	.byte	0x3f
	.zero		1


	//   ....[66]....
        /*097c*/ 	.word	0x00012880
        /*0980*/ 	.word	0x00000005
        /*0984*/ 	.word	0x00038820
        /*0988*/ 	.short	0x010a
        /*098a*/ 	.byte	0x3f
	.zero		1


	//   ....[67]....
        /*098c*/ 	.word	0x00012a20
        /*0990*/ 	.word	0x00000003
        /*0994*/ 	.word	0x00038840
        /*0998*/ 	.short	0x010a
        /*099a*/ 	.byte	0x3f
	.zero		1


	//   ....[68]....
        /*099c*/ 	.word	0x00012a70
        /*09a0*/ 	.word	0x00000005
        /*09a4*/ 	.word	0x00038840
        /*09a8*/ 	.short	0x010a
        /*09aa*/ 	.byte	0x3f
	.zero		1


	//   ....[69]....
        /*09ac*/ 	.word	0x00012ac0
        /*09b0*/ 	.word	0x00000003
        /*09b4*/ 	.word	0x00038860
        /*09b8*/ 	.short	0x010a
        /*09ba*/ 	.byte	0x3f
	.zero		1


	//----- nvinfo : EIATTR_NUM_MBARRIERS
	.align		4
.L_327:
        /*09bc*/ 	.byte	0x03, 0x38
        /*09be*/ 	.short	0x0016


	//----- nvinfo : EIATTR_EXIT_INSTR_OFFSETS
	.align		4
        /*09c0*/ 	.byte	0x04, 0x1c
        /*09c2*/ 	.short	(.L_329 - .L_328)


	//   ....[0]....
.L_328:
        /*09c4*/ 	.word	0x00000940


	//   ....[1]....
        /*09c8*/ 	.word	0x0000c260


	//   ....[2]....
        /*09cc*/ 	.word	0x0000fd70


	//----- nvinfo : EIATTR_MAX_THREADS
	.align		4
.L_329:
        /*09d0*/ 	.byte	0x04, 0x05
        /*09d2*/ 	.short	(.L_331 - .L_330)
.L_330:
        /*09d4*/ 	.word	0x00000180
        /*09d8*/ 	.word	0x00000001
        /*09dc*/ 	.word	0x00000001


	//----- nvinfo : EIATTR_CRS_STACK_SIZE
	.align		4
.L_331:
        /*09e0*/ 	.byte	0x04, 0x1e
        /*09e2*/ 	.short	(.L_333 - .L_332)
.L_332:
        /*09e4*/ 	.word	0x00000000


	//----- nvinfo : EIATTR_CBANK_PARAM_SIZE
	.align		4
.L_333:
        /*09e8*/ 	.byte	0x03, 0x19
        /*09ea*/ 	.short	0x0a70


	//----- nvinfo : EIATTR_PARAM_CBANK
	.align		4
        /*09ec*/ 	.byte	0x04, 0x0a
        /*09ee*/ 	.short	(.L_335 - .L_334)
	.align		4
.L_334:
        /*09f0*/ 	.word	index@(.nv.constant0._ZN7cutlass13device_kernelIN5flash11enable_sm90INS1_16FlashAttnFwdSm90INS1_25CollectiveMainloopFwdSm90ILi2EN4cute5tupleIJNS5_1CILi1EEES8_S8_EEENS6_IJNS7_ILi128EEENS7_ILi80EEENS7_ILi256EEEEEELi256ENS_6half_tEfNS_4arch4Sm90ELb0ELb0ELb0ELb0ELb1ELb0ELb0ELb1ELb1ELb1ELb0ELb0EEENS1_21CollectiveEpilogueFwdINS6_IJSA_SC_SB_EEES9_SE_SG_Li256ELb0ELb1ELb0ELb0EEENS1_29StaticPersistentTileSchedulerILb0EEEEEEEEEvNT_6ParamsE)
        /*09f4*/ 	.short	0x0210
        /*09f6*/ 	.short	0x0a70


	//----- nvinfo : EIATTR_SW_WAR
	.align		4
.L_335:
        /*09f8*/ 	.byte	0x04, 0x36
        /*09fa*/ 	.short	(.L_337 - .L_336)
.L_336:
        /*09fc*/ 	.word	0x00000008
.L_337:


//--------------------- .nv.info._ZN7cutlass13device_kernelIN5flash11enable_sm90INS1_16FlashAttnFwdSm90INS1_25CollectiveMainloopFwdSm90ILi2EN4cute5tupleIJNS5_1CILi1EEES8_S8_EEENS6_IJNS7_ILi128EEENS7_ILi80EEENS7_ILi256EEEEEELi256ENS_6half_tEfNS_4arch4Sm90ELb0ELb0ELb0ELb1ELb1ELb0ELb0ELb1ELb1ELb1ELb0ELb0EEENS1_21CollectiveEpilogueFwdINS6_IJSA_SC_SB_EEES9_SE_SG_Li256ELb1ELb1ELb0ELb0EEENS1_36VarlenDynamicPersistentTileSchedulerILi128ELi80ELi256ELi128ELb0ELb1ELb1ELb0ELb1ELb1EEEEEEEEEvNT_6ParamsE --------------------------
	.section	.nv.info._ZN7cutlass13device_kernelIN5flash11enable_sm90INS1_16FlashAttnFwdSm90INS1_25CollectiveMainloopFwdSm90ILi2EN4cute5tupleIJNS5_1CILi1EEES8_S8_EEENS6_IJNS7_ILi128EEENS7_ILi80EEENS7_ILi256EEEEEELi256ENS_6half_tEfNS_4arch4Sm90ELb0ELb0ELb0ELb1ELb1ELb0ELb0ELb1ELb1ELb1ELb0ELb0EEENS1_21CollectiveEpilogueFwdINS6_IJSA_SC_SB_EEES9_SE_SG_Li256ELb1ELb1ELb0ELb0EEENS1_36VarlenDynamicPersistentTileSchedulerILi128ELi80ELi256ELi128ELb0ELb1ELb1ELb0ELb1ELb1EEEEEEEEEvNT_6ParamsE,"",@"SHT_CUDA_INFO"
	.sectionflags	@""
	.align	4


	//----- nvinfo : EIATTR_CUDA_API_VERSION
	.align		4
        /*0000*/ 	.byte	0x04, 0x37
        /*0002*/ 	.short	(.L_339 - .L_338)
.L_338:
        /*0004*/ 	.word	0x00000082


	//----- nvinfo : EIATTR_KPARAM_INFO
	.align		4
.L_339:
        /*0008*/ 	.byte	0x04, 0x17
        /*000a*/ 	.short	(.L_341 - .L_340)
.L_340:
        /*000c*/ 	.word	0x00000000
        /*0010*/ 	.short	0x0000
        /*0012*/ 	.short	0x0070
        /*0014*/ 	.byte	0x00, 0xf0, 0x01, 0x2a


	//----- nvinfo : EIATTR_SPARSE_MMA_MASK
	.align		4
.L_341:
        /*0018*/ 	.byte	0x03, 0x50
        /*001a*/ 	.short	0x0000


	//----- nvinfo : EIATTR_MAXREG_COUNT
	.align		4
        /*001c*/ 	.byte	0x03, 0x1b
        /*001e*/ 	.short	0x00a8


	//----- nvinfo : EIATTR_NUM_BARRIERS
	.align		4
        /*0020*/ 	.byte	0x02, 0x4c
        /*0022*/ 	.byte	0x09
	.zero		1


	//----- nvinfo : EIATTR_EXTERNS
	.align		4
        /*0024*/ 	.byte	0x04, 0x0f
        /*0026*/ 	.short	(.L_343 - .L_342)


	//   ....[0]....
	.align		4
.L_342:
        /*0028*/ 	.word	index@(__assertfail)


	//----- nvinfo : EIATTR_ANNOTATIONS
	.align		4
.L_343:
        /*002c*/ 	.byte	0x04, 0x55
        /*002e*/ 	.short	(.L_345 - .L_344)


	//   ....[0]....
.L_344:
        /*0030*/ 	.word	0x00000001
        /*0034*/ 	.byte	0xa0, 0x08, 0x00, 0x00, 0x01, 0x00, 0x00, 0x00, 0xa0, 0x09, 0x00, 0x00, 0x01, 0x00, 0x00, 0x00
        /* <DEDUP_REMOVED lines=14> */
        /*0124*/ 	.byte	0xe0, 0x2c, 0x01, 0x00, 0x01, 0x00, 0x00, 0x00, 0x80, 0x2e, 0x01, 0x00


	//----- nvinfo : EIATTR_MERCURY_ISA_VERSION
	.align		4
.L_345:
        /*0130*/ 	.byte	0x03, 0x5f
        /*0132*/ 	.short	0x0101


	//----- nvinfo : EIATTR_UNUSED_LOAD_BYTE_OFFSET
	.align		4
        /*0134*/ 	.byte	0x04, 0x44
        /*0136*/ 	.short	(.L_347 - .L_346)


	//   ....[0]....
.L_346:
        /*0138*/ 	.word	0x00000950
        /*013c*/ 	.word	0x0000fff0


	//   ....[1]....
        /*0140*/ 	.word	0x0000abb0
        /*0144*/ 	.word	0x0000fff0


	//----- nvinfo : EIATTR_INT_WARP_WIDE_INSTR_OFFSETS
	.align		4
.L_347:
        /*0148*/ 	.byte	0x04, 0x31
        /*014a*/ 	.short	(.L_349 - .L_348)


	//   ....[0]....
.L_348:
        /*014c*/ 	.word	0x000000c0


	//   ....[1]....
        /*0150*/ 	.word	0x000000d0


	//   ....[2]....
        /*0154*/ 	.word	0x00000170


	//   ....[3]....
        /*0158*/ 	.word	0x0000eb50


	//   ....[4]....
        /*015c*/ 	.word	0x0000ebe0


	//   ....[5]....
        /*0160*/ 	.word	0x00011b70


	//   ....[6]....
        /*0164*/ 	.word	0x00011c00


	//----- nvinfo : EIATTR_COOP_GROUP_MASK_REGIDS
	.align		4
.L_349:
        /*0168*/ 	.byte	0x04, 0x29
        /*016a*/ 	.short	(.L_351 - .L_350)


	//   ....[0]....
.L_350:
        /*016c*/ 	.word	0xffffffff


	//   ....[1]....
        /*0170*/ 	.word	0xffffffff


	//   ....[2]....
        /*0174*/ 	.word	0xffffffff


	//   ....[3]....
        /*0178*/ 	.word	0xffffffff


	//   ....[4]....
        /*017c*/ 	.word	0xffffffff


	//   ....[5]....
        /*0180*/ 	.word	0xffffffff


	//   ....[6]....
        /*0184*/ 	.word	0xffffffff


	//   ....[7]....
        /*0188*/ 	.word	0xffffffff


	//   ....[8]....
        /*018c*/ 	.word	0xffffffff


	//   ....[9]....
        /*0190*/ 	.word	0xffffffff


	//   ....[10]....
        /*0194*/ 	.word	0xffffffff


	//   ....[11]....
        /*0198*/ 	.word	0xffffffff


	//   ....[12]....
        /*019c*/ 	.word	0xffffffff


	//   ....[13]....
        /*01a0*/ 	.word	0xffffffff


	//   ....[14]....
        /*01a4*/ 	.word	0xffffffff


	//   ....[15]....
        /*01a8*/ 	.word	0xffffffff


	//   ....[16]....
        /*01ac*/ 	.word	0xffffffff


	//   ....[17]....
        /*01b0*/ 	.word	0xffffffff


	//   ....[18]....
        /*01b4*/ 	.word	0xffffffff


	//   ....[19]....
        /*01b8*/ 	.word	0xffffffff


	//   ....[20]....
        /*01bc*/ 	.word	0xffffffff


	//   ....[21]....
        /*01c0*/ 	.word	0xffffffff


	//   ....[22]....
        /*01c4*/ 	.word	0xffffffff


	//   ....[23]....
        /*01c8*/ 	.word	0xffffffff


	//   ....[24]....
        /*01cc*/ 	.word	0xffffffff


	//   ....[25]....
        /*01d0*/ 	.word	0xffffffff


	//   ....[26]....
        /*01d4*/ 	.word	0xffffffff


	//   ....[27]....
        /*01d8*/ 	.word	0xffffffff


	//   ....[28]....
        /*01dc*/ 	.word	0xffffffff


	//   ....[29]....
        /*01e0*/ 	.word	0xffffffff


	//   ....[30]....
        /*01e4*/ 	.word	0xffffffff


	//   ....[31]....
        /*01e8*/ 	.word	0xffffffff


	//   ....[32]....
        /*01ec*/ 	.word	0xffffffff


	//   ....[33]....
        /*01f0*/ 	.word	0xffffffff


	//   ....[34]....
        /*01f4*/ 	.word	0xffffffff


	//   ....[35]....
        /*01f8*/ 	.word	0xffffffff


	//   ....[36]....
        /*01fc*/ 	.word	0xffffffff


	//   ....[37]....
        /*0200*/ 	.word	0xffffffff


	//   ....[38]....
        /*0204*/ 	.word	0xffffffff


	//   ....[39]....
        /*0208*/ 	.word	0xffffffff


	//   ....[40]....
        /*020c*/ 	.word	0xffffffff


	//   ....[41]....
        /*0210*/ 	.word	0xffffffff


	//   ....[42]....
        /*0214*/ 	.word	0xffffffff


	//   ....[43]....
        /*0218*/ 	.word	0xffffffff


	//   ....[44]....
        /*021c*/ 	.word	0xffffffff


	//   ....[45]....
        /*0220*/ 	.word	0xffffffff


	//   ....[46]....
        /*0224*/ 	.word	0xffffffff


	//   ....[47]....
        /*0228*/ 	.word	0xffffffff


	//   ....[48]....
        /*022c*/ 	.word	0xffffffff


	//   ....[49]....
        /*0230*/ 	.word	0xffffffff


	//   ....[50]....
        /*0234*/ 	.word	0xffffffff


	//   ....[51]....
        /*0238*/ 	.word	0xffffffff


	//   ....[52]....
        /*023c*/ 	.word	0xffffffff


	//   ....[53]....
        /*0240*/ 	.word	0xffffffff


	//   ....[54]....
        /*0244*/ 	.word	0xffffffff


	//   ....[55]....
        /*0248*/ 	.word	0xffffffff


	//   ....[56]....
        /*024c*/ 	.word	0xffffffff


	//   ....[57]....
        /*0250*/ 	.word	0xffffffff


	//   ....[58]....
        /*0254*/ 	.word	0xffffffff


	//   ....[59]....
        /*0258*/ 	.word	0xffffffff


	//   ....[60]....
        /*025c*/ 	.word	0xffffffff


	//   ....[61]....
        /*0260*/ 	.word	0xffffffff


	//   ....[62]....
        /*0264*/ 	.word	0xffffffff


	//   ....[63]....
        /*0268*/ 	.word	0xffffffff


	//   ....[64]....
        /*026c*/ 	.word	0xffffffff


	//   ....[65]....
        /*0270*/ 	.word	0xffffffff


	//   ....[66]....
        /*0274*/ 	.word	0xffffffff


	//   ....[67]....
        /*0278*/ 	.word	0xffffffff


	//   ....[68]....
        /*027c*/ 	.word	0xffffffff


	//   ....[69]....
        /*0280*/ 	.word	0xffffffff


	//   ....[70]....
        /*0284*/ 	.word	0xffffffff


	//   ....[71]....
        /*0288*/ 	.word	0xffffffff


	//   ....[72]....
        /*028c*/ 	.word	0xffffffff


	//   ....[73]....
        /*0290*/ 	.word	0xffffffff


	//   ....[74]....
        /*0294*/ 	.word	0xffffffff


	//   ....[75]....
        /*0298*/ 	.word	0xffffffff


	//   ....[76]....
        /*029c*/ 	.word	0xffffffff


	//   ....[77]....
        /*02a0*/ 	.word	0xffffffff


	//   ....[78]....
        /*02a4*/ 	.word	0xffffffff


	//   ....[79]....
        /*02a8*/ 	.word	0xffffffff


	//   ....[80]....
        /*02ac*/ 	.word	0xffffffff


	//   ....[81]....
        /*02b0*/ 	.word	0xffffffff


	//   ....[82]....
        /*02b4*/ 	.word	0xffffffff


	//   ....[83]....
        /*02b8*/ 	.word	0xffffffff


	//   ....[84]....
        /*02bc*/ 	.word	0xffffffff


	//   ....[85]....
        /*02c0*/ 	.word	0xffffffff


	//   ....[86]....
        /*02c4*/ 	.word	0xffffffff


	//   ....[87]....
        /*02c8*/ 	.word	0xffffffff


	//   ....[88]....
        /*02cc*/ 	.word	0xffffffff


	//   ....[89]....
        /*02d0*/ 	.word	0xffffffff


	//   ....[90]....
        /*02d4*/ 	.word	0xffffffff


	//   ....[91]....
        /*02d8*/ 	.word	0xffffffff


	//   ....[92]....
        /*02dc*/ 	.word	0xffffffff


	//   ....[93]....
        /*02e0*/ 	.word	0xffffffff


	//   ....[94]....
        /*02e4*/ 	.word	0xffffffff


	//   ....[95]....
        /*02e8*/ 	.word	0xffffffff


	//   ....[96]....
        /*02ec*/ 	.word	0xffffffff


	//   ....[97]....
        /*02f0*/ 	.word	0xffffffff


	//   ....[98]....
        /*02f4*/ 	.word	0xffffffff


	//   ....[99]....
        /*02f8*/ 	.word	0xffffffff


	//   ....[100]....
        /*02fc*/ 	.word	0xffffffff


	//   ....[101]....
        /*0300*/ 	.word	0xffffffff


	//   ....[102]....
        /*0304*/ 	.word	0xffffffff


	//   ....[103]....
        /*0308*/ 	.word	0xffffffff


	//   ....[104]....
        /*030c*/ 	.word	0xffffffff


	//   ....[105]....
        /*0310*/ 	.word	0xffffffff


	//   ....[106]....
        /*0314*/ 	.word	0xffffffff


	//   ....[107]....
        /*0318*/ 	.word	0xffffffff


	//   ....[108]....
        /*031c*/ 	.word	0xffffffff


	//   ....[109]....
        /*0320*/ 	.word	0xffffffff


	//   ....[110]....
        /*0324*/ 	.word	0xffffffff


	//   ....[111]....
        /*0328*/ 	.word	0xffffffff


	//   ....[112]....
        /*032c*/ 	.word	0xffffffff


	//   ....[113]....
        /*0330*/ 	.word	0xffffffff


	//   ....[114]....
        /*0334*/ 	.word	0xffffffff


	//   ....[115]....
        /*0338*/ 	.word	0xffffffff


	//   ....[116]....
        /*033c*/ 	.word	0xffffffff


	//   ....[117]....
        /*0340*/ 	.word	0xffffffff


	//   ....[118]....
        /*0344*/ 	.word	0xffffffff


	//   ....[119]....
        /*0348*/ 	.word	0xffffffff


	//   ....[120]....
        /*034c*/ 	.word	0xffffffff


	//   ....[121]....
        /*0350*/ 	.word	0xffffffff


	//   ....[122]....
        /*0354*/ 	.word	0xffffffff


	//   ....[123]....
        /*0358*/ 	.word	0xffffffff


	//   ....[124]....
        /*035c*/ 	.word	0xffffffff


	//   ....[125]....
        /*0360*/ 	.word	0xffffffff


	//   ....[126]....
        /*0364*/ 	.word	0xffffffff


	//   ....[127]....
        /*0368*/ 	.word	0xffffffff


	//   ....[128]....
        /*036c*/ 	.word	0xffffffff


	//   ....[129]....
        /*0370*/ 	.word	0x0500000f


	//   ....[130]....
        /*0374*/ 	.word	0x0500000f


	//   ....[131]....
        /*0378*/ 	.word	0x0500000f


	//   ....[132]....
        /*037c*/ 	.word	0x0500000f


	//   ....[133]....
        /*0380*/ 	.word	0x0500000f


	//   ....[134]....
        /*0384*/ 	.word	0x0500000f


	//   ....[135]....
        /*0388*/ 	.word	0x0500000f


	//   ....[136]....
        /*038c*/ 	.word	0x0500000f


	//   ....[137]....
        /*0390*/ 	.word	0x0500000f


	//   ....[138]....
        /*0394*/ 	.word	0x0500000f


	//   ....[139]....
        /*0398*/ 	.word	0x0500000f


	//   ....[140]....
        /*039c*/ 	.word	0x0500000f


	//   ....[141]....
        /*03a0*/ 	.word	0x0500000f


	//   ....[142]....
        /*03a4*/ 	.word	0x0500000f


	//   ....[143]....
        /*03a8*/ 	.word	0x0500000f


	//   ....[144]....
        /*03ac*/ 	.word	0x0500000f


	//   ....[145]....
        /*03b0*/ 	.word	0x0500000f


	//   ....[146]....
        /*03b4*/ 	.word	0x0500000f


	//   ....[147]....
        /*03b8*/ 	.word	0x0500000f


	//   ....[148]....
        /*03bc*/ 	.word	0x0500000f


	//   ....[149]....
        /*03c0*/ 	.word	0x0500000f


	//   ....[150]....
        /*03c4*/ 	.word	0x0500000f


	//   ....[151]....
        /*03c8*/ 	.word	0x0500000f


	//   ....[152]....
        /*03cc*/ 	.word	0x0500000f


	//   ....[153]....
        /*03d0*/ 	.word	0x0500000f


	//   ....[154]....
        /*03d4*/ 	.word	0x0500000f


	//   ....[155]....
        /*03d8*/ 	.word	0x0500000f


	//   ....[156]....
        /*03dc*/ 	.word	0x0500000f


	//   ....[157]....
        /*03e0*/ 	.word	0x0500000f


	//   ....[158]....
        /*03e4*/ 	.word	0x0500000f


	//   ....[159]....
        /*03e8*/ 	.word	0x0500000f


	//   ....[160]....
        /*03ec*/ 	.word	0x0500000f


	//   ....[161]....
        /*03f0*/ 	.word	0x0500000f


	//   ....[162]....
        /*03f4*/ 	.word	0x0500000f


	//   ....[163]....
        /*03f8*/ 	.word	0x0500000f


	//   ....[164]....
        /*03fc*/ 	.word	0x0500000f


	//   ....[165]....
        /*0400*/ 	.word	0x0500000f


	//   ....[166]....
        /*0404*/ 	.word	0x0500000f


	//   ....[167]....
        /*0408*/ 	.word	0x0500000f


	//   ....[168]....
        /*040c*/ 	.word	0x0500000f


	//   ....[169]....
        /*0410*/ 	.word	0x0500000f


	//   ....[170]....
        /*0414*/ 	.word	0x0500000f


	//   ....[171]....
        /*0418*/ 	.word	0x0500000f


	//   ....[172]....
        /*041c*/ 	.word	0x0500000f


	//   ....[173]....
        /*0420*/ 	.word	0x0500000f


	//   ....[174]....
        /*0424*/ 	.word	0x0500000f


	//   ....[175]....
        /*0428*/ 	.word	0x0500000f


	//   ....[176]....
        /*042c*/ 	.word	0x0500000f


	//   ....[177]....
        /*0430*/ 	.word	0x0500000f


	//   ....[178]....
        /*0434*/ 	.word	0x0500000f


	//   ....[179]....
        /*0438*/ 	.word	0x0500000f


	//   ....[180]....
        /*043c*/ 	.word	0x0500000f


	//   ....[181]....
        /*0440*/ 	.word	0x0500000f


	//   ....[182]....
        /*0444*/ 	.word	0x0500000f


	//   ....[183]....
        /*0448*/ 	.word	0x0500000f


	//   ....[184]....
        /*044c*/ 	.word	0x0500000f


	//   ....[185]....
        /*0450*/ 	.word	0x0500000f


	//   ....[186]....
        /*0454*/ 	.word	0x0500000f


	//   ....[187]....
        /*0458*/ 	.word	0x0500000f


	//   ....[188]....
        /*045c*/ 	.word	0x0500000f


	//   ....[189]....
        /*0460*/ 	.word	0x0500000f


	//   ....[190]....
        /*0464*/ 	.word	0x0500000f


	//   ....[191]....
        /*0468*/ 	.word	0x0500000f


	//   ....[192]....
        /*046c*/ 	.word	0x0500000f


	//   ....[193]....
        /*0470*/ 	.word	0x0500000f


	//   ....[194]....
        /*0474*/ 	.word	0x0500000f


	//   ....[195]....
        /*0478*/ 	.word	0x0500000f


	//   ....[196]....
        /*047c*/ 	.word	0x0500000f


	//   ....[197]....
        /*0480*/ 	.word	0x0500000f


	//   ....[198]....
        /*0484*/ 	.word	0x0500000f


	//   ....[199]....
        /*0488*/ 	.word	0x0500000f


	//   ....[200]....
        /*048c*/ 	.word	0x0500000f


	//   ....[201]....
        /*0490*/ 	.word	0x0500000f


	//   ....[202]....
        /*0494*/ 	.word	0x0500000f


	//   ....[203]....
        /*0498*/ 	.word	0x0500000f


	//----- nvinfo : EIATTR_COOP_GROUP_INSTR_OFFSETS
	.align		4
.L_351:
        /*049c*/ 	.byte	0x04, 0x28
        /*049e*/ 	.short	(.L_353 - .L_352)


	//   ....[0]....
.L_352:
        /*04a0*/ 	.word	0x00000070


	//   ....[1]....
        /*04a4*/ 	.word	0x000000b0


	//   ....[2]....
        /*04a8*/ 	.word	0x000002d0


	//   ....[3]....
        /*04ac*/ 	.word	0x00000430


	//   ....[4]....
        /*04b0*/ 	.word	0x00000550


	//   ....[5]....
        /*04b4*/ 	.word	0x000006b0


	//   ....[6]....
        /*04b8*/ 	.word	0x000015f0


	//   ....[7]....
        /*04bc*/ 	.word	0x000047c0


	//   ....[8]....
        /*04c0*/ 	.word	0x000048c0


	//   ....[9]....
        /*04c4*/ 	.word	0x00004d00


	//   ....[10]....
        /*04c8*/ 	.word	0x00004d70


	//   ....[11]....
        /*04cc*/ 	.word	0x00008ab0


	//   ....[12]....
        /*04d0*/ 	.word	0x00008ac0


	//   ....[13]....
        /*04d4*/ 	.word	0x00008af0


	//   ....[14]....
        /*04d8*/ 	.word	0x00008b00


	//   ....[15]....
        /*04dc*/ 	.word	0x00009ea0


	//   ....[16]....
        /*04e0*/ 	.word	0x00009ed0


	//   ....[17]....
        /*04e4*/ 	.word	0x00009fb0


	//   ....[18]....
        /*04e8*/ 	.word	0x00009fc0


	//   ....[19]....
        /*04ec*/ 	.word	0x0000bd10


	//   ....[20]....
        /*04f0*/ 	.word	0x0000bd50


	//   ....[21]....
        /*04f4*/ 	.word	0x0000bdc0


	//   ....[22]....
        /*04f8*/ 	.word	0x0000be00


	//   ....[23]....
        /*04fc*/ 	.word	0x0000c640


	//   ....[24]....
        /*0500*/ 	.word	0x0000c680


	//   ....[25]....
        /*0504*/ 	.word	0x0000c7f0


	//   ....[26]....
        /*0508*/ 	.word	0x0000c810


	//   ....[27]....
        /*050c*/ 	.word	0x0000c950


	//   ....[28]....
        /*0510*/ 	.word	0x0000c970


	//   ....[29]....
        /*0514*/ 	.word	0x0000cac0


	//   ....[30]....
        /*0518*/ 	.word	0x0000cae0


	//   ....[31]....
        /*051c*/ 	.word	0x0000d550


	//   ....[32]....
        /*0520*/ 	.word	0x0000d570


	//   ....[33]....
        /*0524*/ 	.word	0x0000d6b0


	//   ....[34]....
        /*0528*/ 	.word	0x0000d6d0


	//   ....[35]....
        /*052c*/ 	.word	0x0000d810


	//   ....[36]....
        /*0530*/ 	.word	0x0000d830


	//   ....[37]....
        /*0534*/ 	.word	0x0000d980


	//   ....[38]....
        /*0538*/ 	.word	0x0000d9a0


	//   ....[39]....
        /*053c*/ 	.word	0x0000db70


	//   ....[40]....
        /*0540*/ 	.word	0x0000dd40


	//   ....[41]....
        /*0544*/ 	.word	0x0000dd70


	//   ....[42]....
        /*0548*/ 	.word	0x0000dda0


	//   ....[43]....
        /*054c*/ 	.word	0x0000ddd0


	//   ....[44]....
        /*0550*/ 	.word	0x0000de00


	//   ....[45]....
        /*0554*/ 	.word	0x0000de30


	//   ....[46]....
        /*0558*/ 	.word	0x0000df80


	//   ....[47]....
        /*055c*/ 	.word	0x0000dfb0


	//   ....[48]....
        /*0560*/ 	.word	0x0000dfe0


	//   ....[49]....
        /*0564*/ 	.word	0x0000e010


	//   ....[50]....
        /*0568*/ 	.word	0x0000e040


	//   ....[51]....
        /*056c*/ 	.word	0x0000e070


	//   ....[52]....
        /*0570*/ 	.word	0x0000e100


	//   ....[53]....
        /*0574*/ 	.word	0x0000e130


	//   ....[54]....
        /*0578*/ 	.word	0x0000e1b0


	//   ....[55]....
        /*057c*/ 	.word	0x0000f750


	//   ....[56]....
        /*0580*/ 	.word	0x0000f790


	//   ....[57]....
        /*0584*/ 	.word	0x0000f7c0


	//   ....[58]....
        /*0588*/ 	.word	0x0000f870


	//   ....[59]....
        /*058c*/ 	.word	0x0000f8b0


	//   ....[60]....
        /*0590*/ 	.word	0x0000f910


	//   ....[61]....
        /*0594*/ 	.word	0x0000f950


	//   ....[62]....
        /*0598*/ 	.word	0x0000f9b0


	//   ....[63]....
        /*059c*/ 	.word	0x0000f9d0


	//   ....[64]....
        /*05a0*/ 	.word	0x0000fa00


	//   ....[65]....
        /*05a4*/ 	.word	0x00010200


	//   ....[66]....
        /*05a8*/ 	.word	0x00010230


	//   ....[67]....
        /*05ac*/ 	.word	0x00010290


	//   ....[68]....
        /*05b0*/ 	.word	0x000102f0


	//   ....[69]....
        /*05b4*/ 	.word	0x00010330


	//   ....[70]....
        /*05b8*/ 	.word	0x000103b0


	//   ....[71]....
        /*05bc*/ 	.word	0x00010400


	//   ....[72]....
        /*05c0*/ 	.word	0x00010470


	//   ....[73]....
        /*05c4*/ 	.word	0x000104b0


	//   ....[74]....
        /*05c8*/ 	.word	0x00010530


	//   ....[75]....
        /*05cc*/ 	.word	0x00010580


	//   ....[76]....
        /*05d0*/ 	.word	0x000105f0


	//   ....[77]....
        /*05d4*/ 	.word	0x00010630


	//   ....[78]....
        /*05d8*/ 	.word	0x000106b0


	//   ....[79]....
        /*05dc*/ 	.word	0x00010700


	//   ....[80]....
        /*05e0*/ 	.word	0x00010750


	//   ....[81]....
        /*05e4*/ 	.word	0x00010f10


	//   ....[82]....
        /*05e8*/ 	.word	0x00010f40


	//   ....[83]....
        /*05ec*/ 	.word	0x00010f70


	//   ....[84]....
        /*05f0*/ 	.word	0x00011030


	//   ....[85]....
        /*05f4*/ 	.word	0x00011060


	//   ....[86]....
        /*05f8*/ 	.word	0x000110b0


	//   ....[87]....
        /*05fc*/ 	.word	0x000110e0


	//   ....[88]....
        /*0600*/ 	.word	0x00011130


	//   ....[89]....
        /*0604*/ 	.word	0x00011160


	//   ....[90]....
        /*0608*/ 	.word	0x000111d0


	//   ....[91]....
        /*060c*/ 	.word	0x000114b0


	//   ....[92]....
        /*0610*/ 	.word	0x000114d0


	//   ....[93]....
        /*0614*/ 	.word	0x000114e0


	//   ....[94]....
        /*0618*/ 	.word	0x00011590


	//   ....[95]....
        /*061c*/ 	.word	0x000115a0


	//   ....[96]....
        /*0620*/ 	.word	0x00011650


	//   ....[97]....
        /*0624*/ 	.word	0x00011660


	//   ....[98]....
        /*0628*/ 	.word	0x00011710


	//   ....[99]....
        /*062c*/ 	.word	0x00011720


	//   ....[100]....
        /*0630*/ 	.word	0x00011730


	//   ....[101]....
        /*0634*/ 	.word	0x00011d50


	//   ....[102]....
        /*0638*/ 	.word	0x00011d90


	//   ....[103]....
        /*063c*/ 	.word	0x00011dd0


	//   ....[104]....
        /*0640*/ 	.word	0x00011e00


	//   ....[105]....
        /*0644*/ 	.word	0x00011e20


	//   ....[106]....
        /*0648*/ 	.word	0x00011ed0


	//   ....[107]....
        /*064c*/ 	.word	0x00011f80


	//   ....[108]....
        /*0650*/ 	.word	0x00011fb0


	//   ....[109]....
        /*0654*/ 	.word	0x00011fc0


	//   ....[110]....
        /*0658*/ 	.word	0x00012050


	//   ....[111]....
        /*065c*/ 	.word	0x00012480


	//   ....[112]....
        /*0660*/ 	.word	0x000124d0


	//   ....[113]....
        /*0664*/ 	.word	0x00012500


	//   ....[114]....
        /*0668*/ 	.word	0x00012510


	//   ....[115]....
        /*066c*/ 	.word	0x00012540


	//   ....[116]....
        /*0670*/ 	.word	0x00012570


	//   ....[117]....
        /*0674*/ 	.word	0x000125a0


	//   ....[118]....
        /*0678*/ 	.word	0x000125d0


	//   ....[119]....
        /*067c*/ 	.word	0x00012750


	//   ....[120]....
        /*0680*/ 	.word	0x00012780


	//   ....[121]....
        /*0684*/ 	.word	0x000127b0


	//   ....[122]....
        /*0688*/ 	.word	0x000127e0


	//   ....[123]....
        /*068c*/ 	.word	0x00012810


	//   ....[124]....
        /*0690*/ 	.word	0x00012840


	//   ....[125]....
        /*0694*/ 	.word	0x00012900


	//   ....[126]....
        /*0698*/ 	.word	0x00012920


	//   ....[127]....
        /*069c*/ 	.word	0x00012990


	//   ....[128]....
        /*06a0*/ 	.word	0x00012e00


	//   ....[129]....
        /*06a4*/ 	.word	0x000132f0


	//   ....[130]....
        /*06a8*/ 	.word	0x000133e0


	//   ....[131]....
        /*06ac*/ 	.word	0x000134b0


	//   ....[132]....
        /*06b0*/ 	.word	0x00013520


	//   ....[133]....
        /*06b4*/ 	.word	0x000135c0


	//   ....[134]....
        /*06b8*/ 	.word	0x000136a0


	//   ....[135]....
        /*06bc*/ 	.word	0x000137a0


	//   ....[136]....
        /*06c0*/ 	.word	0x00013810


	//   ....[137]....
        /*06c4*/ 	.word	0x00013900


	//   ....[138]....
        /*06c8*/ 	.word	0x00013970


	//   ....[139]....
        /*06cc*/ 	.word	0x00013a50


	//   ....[140]....
        /*06d0*/ 	.word	0x00013b10


	//   ....[141]....
        /*06d4*/ 	.word	0x00013b70


	//   ....[142]....
        /*06d8*/ 	.word	0x00013bf0


	//   ....[143]....
        /*06dc*/ 	.word	0x00013cc0


	//   ....[144]....
        /*06e0*/ 	.word	0x00013d40


	//   ....[145]....
        /*06e4*/ 	.word	0x00013e30


	//   ....[146]....
        /*06e8*/ 	.word	0x00013eb0


	//   ....[147]....
        /*06ec*/ 	.word	0x00013fa0


	//   ....[148]....
        /*06f0*/ 	.word	0x00014020


	//   ....[149]....
        /*06f4*/ 	.word	0x00014110


	//   ....[150]....
        /*06f8*/ 	.word	0x00014190


	//   ....[151]....
        /*06fc*/ 	.word	0x00014280


	//   ....[152]....
        /*0700*/ 	.word	0x00014300


	//   ....[153]....
        /*0704*/ 	.word	0x000143f0


	//   ....[154]....
        /*0708*/ 	.word	0x00014470


	//   ....[155]....
        /*070c*/ 	.word	0x00014540


	//   ....[156]....
        /*0710*/ 	.word	0x00014670


	//   ....[157]....
        /*0714*/ 	.word	0x00014730


	//   ....[158]....
        /*0718*/ 	.word	0x00014810


	//   ....[159]....
        /*071c*/ 	.word	0x000148f0


	//   ....[160]....
        /*0720*/ 	.word	0x00014950


	//   ....[161]....
        /*0724*/ 	.word	0x00014a30


	//   ....[162]....
        /*0728*/ 	.word	0x00014a90


	//   ....[163]....
        /*072c*/ 	.word	0x00014b70


	//   ....[164]....
        /*0730*/ 	.word	0x00014bd0


	//   ....[165]....
        /*0734*/ 	.word	0x00014ce0


	//   ....[166]....
        /*0738*/ 	.word	0x00014dd0


	//   ....[167]....
        /*073c*/ 	.word	0x00014e70


	//   ....[168]....
        /*0740*/ 	.word	0x00014ed0


	//   ....[169]....
        /*0744*/ 	.word	0x00014ff0


	//   ....[170]....
        /*0748*/ 	.word	0x00015050


	//   ....[171]....
        /*074c*/ 	.word	0x00015170


	//   ....[172]....
        /*0750*/ 	.word	0x000151d0


	//   ....[173]....
        /*0754*/ 	.word	0x000152f0


	//   ....[174]....
        /*0758*/ 	.word	0x00015350


	//   ....[175]....
        /*075c*/ 	.word	0x00015420


	//   ....[176]....
        /*0760*/ 	.word	0x00015580


	//   ....[177]....
        /*0764*/ 	.word	0x00015630


	//   ....[178]....
        /*0768*/ 	.word	0x00015780


	//   ....[179]....
        /*076c*/ 	.word	0x00015830


	//   ....[180]....
        /*0770*/ 	.word	0x00015890


	//   ....[181]....
        /*0774*/ 	.word	0x00015950


	//   ....[182]....
        /*0778*/ 	.word	0x00015a30


	//   ....[183]....
        /*077c*/ 	.word	0x00015af0


	//   ....[184]....
        /*0780*/ 	.word	0x00015bd0


	//   ....[185]....
        /*0784*/ 	.word	0x00015c90


	//   ....[186]....
        /*0788*/ 	.word	0x00015da0


	//   ....[187]....
        /*078c*/ 	.word	0x00015e40


	//   ....[188]....
        /*0790*/ 	.word	0x00015f60


	//   ....[189]....
        /*0794*/ 	.word	0x00015fd0


	//   ....[190]....
        /*0798*/ 	.word	0x00016040


	//   ....[191]....
        /*079c*/ 	.word	0x000160b0


	//   ....[192]....
        /*07a0*/ 	.word	0x00016120


	//   ....[193]....
        /*07a4*/ 	.word	0x000161a0


	//   ....[194]....
        /*07a8*/ 	.word	0x00016230


	//   ....[195]....
        /*07ac*/ 	.word	0x000162c0


	//   ....[196]....
        /*07b0*/ 	.word	0x00016330


	//   ....[197]....
        /*07b4*/ 	.word	0x000163a0


	//   ....[198]....
        /*07b8*/ 	.word	0x00016410


	//   ....[199]....
        /*07bc*/ 	.word	0x00016490


	//   ....[200]....
        /*07c0*/ 	.word	0x00016500


	//   ....[201]....
        /*07c4*/ 	.word	0x000165a0


	//   ....[202]....
        /*07c8*/ 	.word	0x00016630


	//   ....[203]....
        /*07cc*/ 	.word	0x00016750


	//----- nvinfo : EIATTR_REG_RECONFIG
	.align		4
.L_353:
        /*07d0*/ 	.byte	0x01, 0x54
	.zero		2


	//----- nvinfo : EIATTR_SYSCALL_OFFSETS
	.align		4
        /*07d4*/ 	.byte	0x04, 0x46
        /*07d6*/ 	.short	(.L_355 - .L_354)


	//   ....[0]....
.L_354:
        /*07d8*/ 	.word	0x000017d0


	//   ....[1]....
        /*07dc*/ 	.word	0x0000ed40


	//   ....[2]....
        /*07e0*/ 	.word	0x0000ee90


	//   ....[3]....
        /*07e4*/ 	.word	0x0000ef80


	//   ....[4]....
        /*07e8*/ 	.word	0x0000fe50


	//----- nvinfo : EIATTR_MBARRIER_INSTR_OFFSETS
	.align		4
.L_355:
        /*07ec*/ 	.byte	0x04, 0x39
        /*07ee*/ 	.short	(.L_357 - .L_356)


	//   ....[0]....
.L_356:
        /*07f0*/ 	.word	0x00000180
        /*07f4*/ 	.word	0x000000ff
        /*07f8*/ 	.word	0x00038800
        /*07fc*/ 	.short	0x0100
        /*07fe*/ 	.byte	0x08
	.zero		1


	//   ....[1]....
        /*0800*/ 	.word	0x00000190
        /*0804*/ 	.word	0x000000ff
        /*0808*/ 	.word	0x00038820
        /*080c*/ 	.short	0x0100
        /*080e*/ 	.byte	0x08
	.zero		1


	//   ....[2]....
        /*0810*/ 	.word	0x00000280
        /*0814*/ 	.word	0x000000ff
        /*0818*/ 	.word	0x00038830
        /*081c*/ 	.short	0x0100
        /*081e*/ 	.byte	0x08
	.zero		1


	//   ....[3]....
        /*0820*/ 	.word	0x00000290
        /*0824*/ 	.word	0x000000ff
        /*0828*/ 	.word	0x00038840
        /*082c*/ 	.short	0x0100
        /*082e*/ 	.byte	0x08
	.zero		1


	//   ....[4]....
        /*0830*/ 	.word	0x000002a0
        /*0834*/ 	.word	0x000000ff
        /*0838*/ 	.word	0x00038838
        /*083c*/ 	.short	0x0100
        /*083e*/ 	.byte	0x08
	.zero		1


	//   ....[5]....
        /*0840*/ 	.word	0x000002b0
        /*0844*/ 	.word	0x000000ff
        /*0848*/ 	.word	0x00038848
        /*084c*/ 	.short	0x0100
        /*084e*/ 	.byte	0x08
	.zero		1


	//   ....[6]....
        /*0850*/ 	.word	0x000003e0
        /*0854*/ 	.word	0x000000ff
        /*0858*/ 	.word	0x00038850
        /*085c*/ 	.short	0x0100
        /*085e*/ 	.byte	0x08
	.zero		1


	//   ....[7]....
        /*0860*/ 	.word	0x000003f0
        /*0864*/ 	.word	0x000000ff
        /*0868*/ 	.word	0x00038860
        /*086c*/ 	.short	0x0100
        /*086e*/ 	.byte	0x08
	.zero		1


	//   ....[8]....
        /*0870*/ 	.word	0x00000400
        /*0874*/ 	.word	0x000000ff
        /*0878*/ 	.word	0x00038858
        /*087c*/ 	.short	0x0100
        /*087e*/ 	.byte	0x08
	.zero		1


	//   ....[9]....
        /*0880*/ 	.word	0x00000410
        /*0884*/ 	.word	0x000000ff
        /*0888*/ 	.word	0x00038868
        /*088c*/ 	.short	0x0100
        /*088e*/ 	.byte	0x08
	.zero		1


	//   ....[10]....
        /*0890*/ 	.word	0x00000500
        /*0894*/ 	.word	0x000000ff
        /*0898*/ 	.word	0x00038870
        /*089c*/ 	.short	0x0100
        /*089e*/ 	.byte	0x06
	.zero		1


	//   ....[11]....
        /*08a0*/ 	.word	0x00000510
        /*08a4*/ 	.word	0x000000ff
        /*08a8*/ 	.word	0x00038880
        /*08ac*/ 	.short	0x0100
        /*08ae*/ 	.byte	0x06
	.zero		1


	//   ....[12]....
        /*08b0*/ 	.word	0x00000520
        /*08b4*/ 	.word	0x000000ff
        /*08b8*/ 	.word	0x00038878
        /*08bc*/ 	.short	0x0100
        /*08be*/ 	.byte	0x06
	.zero		1


	//   ....[13]....
        /*08c0*/ 	.word	0x00000530
        /*08c4*/ 	.word	0x000000ff
        /*08c8*/ 	.word	0x00038888
        /*08cc*/ 	.short	0x0100
        /*08ce*/ 	.byte	0x06
	.zero		1


	//   ....[14]....
        /*08d0*/ 	.word	0x00000660
        /*08d4*/ 	.word	0x000000ff
        /*08d8*/ 	.word	0x00038890
        /*08dc*/ 	.short	0x0100
        /*08de*/ 	.byte	0x08
	.zero		1


	//   ....[15]....
        /*08e0*/ 	.word	0x00000670
        /*08e4*/ 	.word	0x000000ff
        /*08e8*/ 	.word	0x000388a0
        /*08ec*/ 	.short	0x0100
        /*08ee*/ 	.byte	0x08
	.zero		1


	//   ....[16]....
        /*08f0*/ 	.word	0x00000680
        /*08f4*/ 	.word	0x000000ff
        /*08f8*/ 	.word	0x00038898
        /*08fc*/ 	.short	0x0100
        /*08fe*/ 	.byte	0x08
	.zero		1


	//   ....[17]....
        /*0900*/ 	.word	0x00000690
        /*0904*/ 	.word	0x000000ff
        /*0908*/ 	.word	0x000388a8
        /*090c*/ 	.short	0x0100
        /*090e*/ 	.byte	0x08
	.zero		1


	//   ....[18]....
        /*0910*/ 	.word	0x000007d0
        /*0914*/ 	.word	0x000000ff
        /*0918*/ 	.word	0x000388b0
        /*091c*/ 	.short	0x0100
        /*091e*/ 	.byte	0x08
	.zero		1


	//   ....[19]....
        /*0920*/ 	.word	0x000007e0
        /*0924*/ 	.word	0x000000ff
        /*0928*/ 	.word	0x000388c0
        /*092c*/ 	.short	0x0100
        /*092e*/ 	.byte	0x08
	.zero		1


	//   ....[20]....
        /*0930*/ 	.word	0x000007f0
        /*0934*/ 	.word	0x000000ff
        /*0938*/ 	.word	0x000388b8
        /*093c*/ 	.short	0x0100
        /*093e*/ 	.byte	0x08
	.zero		1


	//   ....[21]....
        /*0940*/ 	.word	0x00000800
        /*0944*/ 	.word	0x000000ff
        /*0948*/ 	.word	0x000388c8
        /*094c*/ 	.short	0x0100
        /*094e*/ 	.byte	0x08
	.zero		1


	//   ....[22]....
        /*0950*/ 	.word	0x00001870
        /*0954*/ 	.word	0x000000ff
        /*0958*/ 	.word	0x00038800
        /*095c*/ 	.short	0x010a
        /*095e*/ 	.byte	0x28
	.zero		1


	//   ....[23]....
        /*0960*/ 	.word	0x00001900
        /*0964*/ 	.word	0x00000000
        /*0968*/ 	.word	0x00038830
        /*096c*/ 	.short	0x010a
        /*096e*/ 	.byte	0x3f
	.zero		1


	//   ....[24]....
        /*0970*/ 	.word	0x00001950
        /*0974*/ 	.word	0x00000000
        /*0978*/ 	.word	0x00038830
        /*097c*/ 	.short	0x010a
        /*097e*/ 	.byte	0x3f
	.zero		1


	//   ....[25]....
        /*0980*/ 	.word	0x00003fa0
        /*0984*/ 	.word	0x000000ff
        /*0988*/ 	.word	0x00000000
        /*098c*/ 	.short	0x0101
        /*098e*/ 	.byte	0x04
	.zero		1


	//   ....[26]....
        /*0990*/ 	.word	0x00005bb0
        /*0994*/ 	.word	0x000000ff
        /*0998*/ 	.word	0x00038830
        /*099c*/ 	.short	0x010a
        /*099e*/ 	.byte	0x3c
	.zero		1


	//   ....[27]....
        /*09a0*/ 	.word	0x00005bf0
        /*09a4*/ 	.word	0x000000ff
        /*09a8*/ 	.word	0x00038830
        /*09ac*/ 	.short	0x010a
        /*09ae*/ 	.byte	0x3c
	.zero		1


	//   ....[28]....
        /*09b0*/ 	.word	0x00008540
        /*09b4*/ 	.word	0x000000ff
        /*09b8*/ 	.word	0x00038850
        /*09bc*/ 	.short	0x010a
        /*09be*/ 	.byte	0x04
	.zero		1


	//   ....[29]....
        /*09c0*/ 	.word	0x00008580
        /*09c4*/ 	.word	0x000000ff
        /*09c8*/ 	.word	0x00038850
        /*09cc*/ 	.short	0x010a
        /*09ce*/ 	.byte	0x04
	.zero		1


	//   ....[30]....
        /*09d0*/ 	.word	0x00008950
        /*09d4*/ 	.word	0x000000ff
        /*09d8*/ 	.word	0x00000000
        /*09dc*/ 	.short	0x0101
        /*09de*/ 	.byte	0x3c
	.zero		1


	//   ....[31]....
        /*09e0*/ 	.word	0x00009490
        /*09e4*/ 	.word	0x000000ff
        /*09e8*/ 	.word	0x00000000
        /*09ec*/ 	.short	0x0101
        /*09ee*/ 	.byte	0x04
	.zero		1


	//   ....[32]....
        /*09f0*/ 	.word	0x00009e10
        /*09f4*/ 	.word	0x000000ff
        /*09f8*/ 	.word	0x00038850
        /*09fc*/ 	.short	0x010a
        /*09fe*/ 	.byte	0x07
	.zero		1


	//   ....[33]....
        /*0a00*/ 	.word	0x00009e50
        /*0a04*/ 	.word	0x000000ff
        /*0a08*/ 	.word	0x00038850
        /*0a0c*/ 	.short	0x010a
        /*0a0e*/ 	.byte	0x07
	.zero		1


	//   ....[34]....
        /*0a10*/ 	.word	0x0000a350
        /*0a14*/ 	.word	0x000000ff
        /*0a18*/ 	.word	0x00000000
        /*0a1c*/ 	.short	0x0101
        /*0a1e*/ 	.byte	0x04
	.zero		1


	//   ....[35]....
        /*0a20*/ 	.word	0x0000c660
        /*0a24*/ 	.word	0x000000ff
        /*0a28*/ 	.word	0x00000000
        /*0a2c*/ 	.short	0x0101
        /*0a2e*/ 	.byte	0x0a
	.zero		1


	//   ....[36]....
        /*0a30*/ 	.word	0x0000f560
        /*0a34*/ 	.word	0x00000005
        /*0a38*/ 	.word	0x00038840
        /*0a3c*/ 	.short	0x010a
        /*0a3e*/ 	.byte	0x3f
	.zero		1


	//   ....[37]....
        /*0a40*/ 	.word	0x0000fb70
        /*0a44*/ 	.word	0x00000005
        /*0a48*/ 	.word	0x00038830
        /*0a4c*/ 	.short	0x0107
        /*0a4e*/ 	.byte	0x3f
	.zero		1


	//   ....[38]....
        /*0a50*/ 	.word	0x0000fc50
        /*0a54*/ 	.word	0x00000005
        /*0a58*/ 	.word	0x00038830
        /*0a5c*/ 	.short	0x0101
        /*0a5e*/ 	.byte	0x3f
	.zero		1


	//   ....[39]....
        /*0a60*/ 	.word	0x00010840
        /*0a64*/ 	.word	0x00000016
        /*0a68*/ 	.word	0x00038800
        /*0a6c*/ 	.short	0x0107
        /*0a6e*/ 	.byte	0x3f
	.zero		1


	//   ....[40]....
        /*0a70*/ 	.word	0x00010940
        /*0a74*/ 	.word	0x00000016
        /*0a78*/ 	.word	0x00038800
        /*0a7c*/ 	.short	0x0101
        /*0a7e*/ 	.byte	0x3f
	.zero		1


	//   ....[41]....
        /*0a80*/ 	.word	0x00010960
        /*0a84*/ 	.word	0x00000016
        /*0a88*/ 	.word	0x00038820
        /*0a8c*/ 	.short	0x010a
        /*0a8e*/ 	.byte	0x3f
	.zero		1


	//   ....[42]....
        /*0a90*/ 	.word	0x00010d60
        /*0a94*/ 	.word	0x00000006
        /*0a98*/ 	.word	0x00038840
        /*0a9c*/ 	.short	0x010a
        /*0a9e*/ 	.byte	0x3f
	.zero		1


	//   ....[43]....
        /*0aa0*/ 	.word	0x000112e0
        /*0aa4*/ 	.word	0x00000006
        /*0aa8*/ 	.word	0x00038830
        /*0aac*/ 	.short	0x0107
        /*0aae*/ 	.byte	0x3f
	.zero		1


	//   ....[44]....
        /*0ab0*/ 	.word	0x00011390
        /*0ab4*/ 	.word	0x00000006
        /*0ab8*/ 	.word	0x00038830
        /*0abc*/ 	.short	0x0101
        /*0abe*/ 	.byte	0x3f
	.zero		1


	//   ....[45]....
        /*0ac0*/ 	.word	0x000113f0
        /*0ac4*/ 	.word	0x00000006
        /*0ac8*/ 	.word	0x00038860
        /*0acc*/ 	.short	0x010a
        /*0ace*/ 	.byte	0x3f
	.zero		1


	//   ....[46]....
        /*0ad0*/ 	.word	0x000118e0
        /*0ad4*/ 	.word	0x00000006
        /*0ad8*/ 	.word	0x00038850
        /*0adc*/ 	.short	0x0107
        /*0ade*/ 	.byte	0x3f
	.zero		1


	//   ....[47]....
        /*0ae0*/ 	.word	0x00011aa0
        /*0ae4*/ 	.word	0x00000006
        /*0ae8*/ 	.word	0x00038850
        /*0aec*/ 	.short	0x0101
        /*0aee*/ 	.byte	0x3f
	.zero		1


	//   ....[48]....
        /*0af0*/ 	.word	0x00011ca0
        /*0af4*/ 	.word	0x00000004
        /*0af8*/ 	.word	0x00038860
        /*0afc*/ 	.short	0x010a
        /*0afe*/ 	.byte	0x3f
	.zero		1


	//   ....[49]....
        /*0b00*/ 	.word	0x000121d0
        /*0b04*/ 	.word	0x00000004
        /*0b08*/ 	.word	0x00038850
        /*0b0c*/ 	.short	0x0107
        /*0b0e*/ 	.byte	0x3f
	.zero		1


	//   ....[50]....
        /*0b10*/ 	.word	0x00012280
        /*0b14*/ 	.word	0x00000004
        /*0b18*/ 	.word	0x00038850
        /*0b1c*/ 	.short	0x0101
        /*0b1e*/ 	.byte	0x3f
	.zero		1


	//   ....[51]....
        /*0b20*/ 	.word	0x00012d80
        /*0b24*/ 	.word	0x00000004
        /*0b28*/ 	.word	0x00038820
        /*0b2c*/ 	.short	0x010a
        /*0b2e*/ 	.byte	0x3f
	.zero		1


	//   ....[52]....
        /*0b30*/ 	.word	0x00012f20
        /*0b34*/ 	.word	0x00000005
        /*0b38*/ 	.word	0x00038840
        /*0b3c*/ 	.short	0x010a
        /*0b3e*/ 	.byte	0x3f
	.zero		1


	//   ....[53]....
        /*0b40*/ 	.word	0x00012fc0
        /*0b44*/ 	.word	0x0000001b
        /*0b48*/ 	.word	0x00038840
        /*0b4c*/ 	.short	0x010a
        /*0b4e*/ 	.byte	0x3f
	.zero		1


	//   ....[54]....
        /*0b50*/ 	.word	0x00013000
        /*0b54*/ 	.word	0x00000005
        /*0b58*/ 	.word	0x00038860
        /*0b5c*/ 	.short	0x010a
        /*0b5e*/ 	.byte	0x3f
	.zero		1


	//   ....[55]....
        /*0b60*/ 	.word	0x00013040
        /*0b64*/ 	.word	0x0000001b
        /*0b68*/ 	.word	0x00038860
        /*0b6c*/ 	.short	0x010a
        /*0b6e*/ 	.byte	0x3f
	.zero		1


	//   ....[56]....
        /*0b70*/ 	.word	0x000130b0
        /*0b74*/ 	.word	0x00000003
        /*0b78*/ 	.word	0x00038800
        /*0b7c*/ 	.short	0x010a
        /*0b7e*/ 	.byte	0x3f
	.zero		1


	//   ....[57]....
        /*0b80*/ 	.word	0x00013100
        /*0b84*/ 	.word	0x00000000
        /*0b88*/ 	.word	0x00038830
        /*0b8c*/ 	.short	0x010a
        /*0b8e*/ 	.byte	0x3f
	.zero		1


	//   ....[58]....
        /*0b90*/ 	.word	0x00013160
        /*0b94*/ 	.word	0x00000004
        /*0b98*/ 	.word	0x00038830
        /*0b9c*/ 	.short	0x010a
        /*0b9e*/ 	.byte	0x3f
	.zero		1


	//   ....[59]....
        /*0ba0*/ 	.word	0x000131c0
        /*0ba4*/ 	.word	0x00000002
        /*0ba8*/ 	.word	0x00038850
        /*0bac*/ 	.short	0x010a
        /*0bae*/ 	.byte	0x3f
	.zero		1


	//   ....[60]....
        /*0bb0*/ 	.word	0x00013220
        /*0bb4*/ 	.word	0x00000007
        /*0bb8*/ 	.word	0x00038850
        /*0bbc*/ 	.short	0x010a
        /*0bbe*/ 	.byte	0x3f
	.zero		1


	//   ....[61]....
        /*0bc0*/ 	.word	0x00013330
        /*0bc4*/ 	.word	0x00000005
        /*0bc8*/ 	.word	0x00038840
        /*0bcc*/ 	.short	0x010a
        /*0bce*/ 	.byte	0x3f
	.zero		1


	//   ....[62]....
        /*0bd0*/ 	.word	0x00014570
        /*0bd4*/ 	.word	0x00000016
        /*0bd8*/ 	.word	0x00038820
        /*0bdc*/ 	.short	0x010a
        /*0bde*/ 	.byte	0x3f
	.zero		1


	//   ....[63]....
        /*0be0*/ 	.word	0x000145c0
        /*0be4*/ 	.word	0x00000006
        /*0be8*/ 	.word	0x00038840
        /*0bec*/ 	.short	0x010a
        /*0bee*/ 	.byte	0x3f
	.zero		1


	//   ....[64]....
        /*0bf0*/ 	.word	0x00014d20
        /*0bf4*/ 	.word	0x00000006
        /*0bf8*/ 	.word	0x00038860
        /*0bfc*/ 	.short	0x010a
        /*0bfe*/ 	.byte	0x3f
	.zero		1


	//   ....[65]....
        /*0c00*/ 	.word	0x000154d0
        /*0c04*/ 	.word	0x00000004
        /*0c08*/ 	.word	0x00038860
        /*0c0c*/ 	.short	0x010a
        /*0c0e*/ 	.byte	0x3f
	.zero		1


	//   ....[66]....
        /*0c10*/ 	.word	0x00016670
        /*0c14*/ 	.word	0x00000004
        /*0c18*/ 	.word	0x00038820
        /*0c1c*/ 	.short	0x010a
        /*0c1e*/ 	.byte	0x3f
	.zero		1


	//   ....[67]....
        /*0c20*/ 	.word	0x00016810
        /*0c24*/ 	.word	0x00000005
        /*0c28*/ 	.word	0x00038840
        /*0c2c*/ 	.short	0x010a
        /*0c2e*/ 	.byte	0x3f
	.zero		1


	//   ....[68]....
        /*0c30*/ 	.word	0x00016860
        /*0c34*/ 	.word	0x0000001b
        /*0c38*/ 	.word	0x00038840
        /*0c3c*/ 	.short	0x010a
        /*0c3e*/ 	.byte	0x3f
	.zero		1


	//   ....[69]....
        /*0c40*/ 	.word	0x000168b0
        /*0c44*/ 	.word	0x00000005
        /*0c48*/ 	.word	0x00038860
        /*0c4c*/ 	.short	0x010a
        /*0c4e*/ 	.byte	0x3f
	.zero		1


	//----- nvinfo : EIATTR_NUM_MBARRIERS
	.align		4
.L_357:
        /*0c50*/ 	.byte	0x03, 0x38
        /*0c52*/ 	.short	0x0016


	//----- nvinfo : EIATTR_EXIT_INSTR_OFFSETS
	.align		4
        /*0c54*/ 	.byte	0x04, 0x1c
        /*0c56*/ 	.short	(.L_359 - .L_358)


	//   ....[0]....
.L_358:
        /*0c58*/ 	.word	0x00000990


	//   ....[1]....
        /*0c5c*/ 	.word	0x0000db20


	//   ....[2]....
        /*0c60*/ 	.word	0x00013090


	//----- nvinfo : EIATTR_MAX_THREADS
	.align		4
.L_359:
        /*0c64*/ 	.byte	0x04, 0x05
        /*0c66*/ 	.short	(.L_361 - .L_360)
.L_360:
        /*0c68*/ 	.word	0x00000180
        /*0c6c*/ 	.word	0x00000001
        /*0c70*/ 	.word	0x00000001


	//----- nvinfo : EIATTR_CRS_STACK_SIZE
	.align		4
.L_361:
        /*0c74*/ 	.byte	0x04, 0x1e
        /*0c76*/ 	.short	(.L_363 - .L_362)
.L_362:
        /*0c78*/ 	.word	0x00000000


	//----- nvinfo : EIATTR_CBANK_PARAM_SIZE
	.align		4
.L_363:
        /*0c7c*/ 	.byte	0x03, 0x19
        /*0c7e*/ 	.short	0x0af0


	//----- nvinfo : EIATTR_PARAM_CBANK
	.align		4
        /*0c80*/ 	.byte	0x04, 0x0a
        /*0c82*/ 	.short	(.L_365 - .L_364)
	.align		4
.L_364:
        /*0c84*/ 	.word	index@(.nv.constant0._ZN7cutlass13device_kernelIN5flash11enable_sm90INS1_16FlashAttnFwdSm90INS1_25CollectiveMainloopFwdSm90ILi2EN4cute5tupleIJNS5_1CILi1EEES8_S8_EEENS6_IJNS7_ILi128EEENS7_ILi80EEENS7_ILi256EEEEEELi256ENS_6half_tEfNS_4arch4Sm90ELb0ELb0ELb0ELb1ELb1ELb0ELb0ELb1ELb1ELb1ELb0ELb0EEENS1_21CollectiveEpilogueFwdINS6_IJSA_SC_SB_EEES9_SE_SG_Li256ELb1ELb1ELb0ELb0EEENS1_36VarlenDynamicPersistentTileSchedulerILi128ELi80ELi256ELi128ELb0ELb1ELb1ELb0ELb1ELb1EEEEEEEEEvNT_6ParamsE)
        /*0c88*/ 	.short	0x0210
        /*0c8a*/ 	.short	0x0af0


	//----- nvinfo : EIATTR_SW_WAR
	.align		4
.L_365:
        /*0c8c*/ 	.byte	0x04, 0x36
        /*0c8e*/ 	.short	(.L_367 - .L_366)
.L_366:
        /*0c90*/ 	.word	0x00000008
.L_367:


//--------------------- .nv.info._ZN7cutlass13device_kernelIN5flash11enable_sm90INS1_16FlashAttnFwdSm90INS1_25CollectiveMainloopFwdSm90ILi2EN4cute5tupleIJNS5_1CILi1EEES8_S8_EEENS6_IJNS7_ILi128EEENS7_ILi80EEENS7_ILi256EEEEEELi256ENS_6half_tEfNS_4arch4Sm90ELb0ELb0ELb0ELb1ELb1ELb1ELb0ELb1ELb1ELb1ELb0ELb0EEENS1_21CollectiveEpilogueFwdINS6_IJSA_SC_SB_EEES9_SE_SG_Li256ELb1ELb1ELb0ELb0EEENS1_36VarlenDynamicPersistentTileSchedulerILi128ELi80ELi256ELi128ELb0ELb1ELb1ELb0ELb1ELb1EEEEEEEEEvNT_6ParamsE --------------------------
	.section	.nv.info._ZN7cutlass13device_kernelIN5flash11enable_sm90INS1_16FlashAttnFwdSm90INS1_25CollectiveMainloopFwdSm90ILi2EN4cute5tupleIJNS5_1CILi1EEES8_S8_EEENS6_IJNS7_ILi128EEENS7_ILi80EEENS7_ILi256EEEEEELi256ENS_6half_tEfNS_4arch4Sm90ELb0ELb0ELb0ELb1ELb1ELb1ELb0ELb1ELb1ELb1ELb0ELb0EEENS1_21CollectiveEpilogueFwdINS6_IJSA_SC_SB_EEES9_SE_SG_Li256ELb1ELb1ELb0ELb0EEENS1_36VarlenDynamicPersistentTileSchedulerILi128ELi80ELi256ELi128ELb0ELb1ELb1ELb0ELb1ELb1EEEEEEEEEvNT_6ParamsE,"",@"SHT_CUDA_INFO"
	.sectionflags	@""
	.align	4


	//----- nvinfo : EIATTR_CUDA_API_VERSION
	.align		4
        /*0000*/ 	.byte	0x04, 0x37
        /*0002*/ 	.short	(.L_369 - .L_368)
.L_368:
        /*0004*/ 	.word	0x00000082


	//----- nvinfo : EIATTR_KPARAM_INFO
	.align		4
.L_369:
        /*0008*/ 	.byte	0x04, 0x17
        /*000a*/ 	.short	(.L_371 - .L_370)
.L_370:
        /*000c*/ 	.word	0x00000000
        /*0010*/ 	.short	0x0000
        /*0012*/ 	.short	0x0070
        /*0014*/ 	.byte	0x00, 0xf0, 0x01, 0x2a


	//----- nvinfo : EIATTR_SPARSE_MMA_MASK
	.align		4
.L_371:
        /*0018*/ 	.byte	0x03, 0x50
        /*001a*/ 	.short	0x0000


	//----- nvinfo : EIATTR_MAXREG_COUNT
	.align		4
        /*001c*/ 	.byte	0x03, 0x1b
        /*001e*/ 	.short	0x00a8


	//----- nvinfo : EIATTR_NUM_BARRIERS
	.align		4
        /*0020*/ 	.byte	0x02, 0x4c
        /*0022*/ 	.byte	0x10
	.zero		1


	//----- nvinfo : EIATTR_EXTERNS
	.align		4
        /*0024*/ 	.byte	0x04, 0x0f
        /*0026*/ 	.short	(.L_373 - .L_372)


	//   ....[0]....
	.align		4
.L_372:
        /*0028*/ 	.word	index@(__assertfail)


	//----- nvinfo : EIATTR_ANNOTATIONS
	.align		4
.L_373:
        /*002c*/ 	.byte	0x04, 0x55
        /*002e*/ 	.short	(.L_375 - .L_374)


	//   ....[0]....
.L_374:
        /* <DEDUP_REMOVED lines=54> */


	//----- nvinfo : EIATTR_MERCURY_ISA_VERSION
	.align		4
.L_375:
        /*0380*/ 	.byte	0x03, 0x5f
        /*0382*/ 	.short	0x0101


	//----- nvinfo : EIATTR_UNUSED_LOAD_BYTE_OFFSET
	.align		4
        /*0384*/ 	.byte	0x04, 0x44
        /*0386*/ 	.short	(.L_377 - .L_376)


	//   ....[0]....
.L_376:
        /*0388*/ 	.word	0x00000a30
        /*038c*/ 	.word	0x0000fff0


	//   ....[1]....
        /*0390*/ 	.word	0x0001ce30
        /*0394*/ 	.word	0x0000fff0


	//----- nvinfo : EIATTR_INT_WARP_WIDE_INSTR_OFFSETS
	.align		4
.L_377:
        /*0398*/ 	.byte	0x04, 0x31
        /*039a*/ 	.short	(.L_379 - .L_378)


	//   ....[0]....
.L_378:
        /*039c*/ 	.word	0x00000130


	//   ....[1]....
        /*03a0*/ 	.word	0x00000170


	//   ....[2]....
        /*03a4*/ 	.word	0x000001e0


	//   ....[3]....
        /*03a8*/ 	.word	0x00022800


	//   ....[4]....
        /*03ac*/ 	.word	0x000228a0


	//   ....[5]....
        /*03b0*/ 	.word	0x00025970


	//   ....[6]....
        /*03b4*/ 	.word	0x00025a10


	//----- nvinfo : EIATTR_COOP_GROUP_MASK_REGIDS
	.align		4
.L_379:
        /*03b8*/ 	.byte	0x04, 0x29
        /*03ba*/ 	.short	(.L_381 - .L_380)


	//   ....[0]....
.L_380:
        /*03bc*/ 	.word	0xffffffff


	//   ....[1]....
        /*03c0*/ 	.word	0xffffffff


	//   ....[2]....
        /*03c4*/ 	.word	0xffffffff


	//   ....[3]....
        /*03c8*/ 	.word	0xffffffff


	//   ....[4]....
        /*03cc*/ 	.word	0xffffffff


	//   ....[5]....
        /*03d0*/ 	.word	0xffffffff


	//   ....[6]....
        /*03d4*/ 	.word	0xffffffff


	//   ....[7]....
        /*03d8*/ 	.word	0xffffffff


	//   ....[8]....
        /*03dc*/ 	.word	0xffffffff


	//   ....[9]....
        /*03e0*/ 	.word	0xffffffff


	//   ....[10]....
        /*03e4*/ 	.word	0xffffffff


	//   ....[11]....
        /*03e8*/ 	.word	0xffffffff


	//   ....[12]....
        /*03ec*/ 	.word	0xffffffff


	//   ....[13]....
        /*03f0*/ 	.word	0xffffffff


	//   ....[14]....
        /*03f4*/ 	.word	0xffffffff


	//   ....[15]....
        /*03f8*/ 	.word	0xffffffff


	//   ....[16]....
        /*03fc*/ 	.word	0xffffffff


	//   ....[17]....
        /*0400*/ 	.word	0xffffffff


	//   ....[18]....
        /*0404*/ 	.word	0xffffffff


	//   ....[19]....
        /*0408*/ 	.word	0xffffffff


	//   ....[20]....
        /*040c*/ 	.word	0xffffffff


	//   ....[21]....
        /*0410*/ 	.word	0xffffffff


	//   ....[22]....
        /*0414*/ 	.word	0xffffffff


	//   ....[23]....
        /*0418*/ 	.word	0xffffffff


	//   ....[24]....
        /*041c*/ 	.word	0xffffffff


	//   ....[25]....
        /*0420*/ 	.word	0xffffffff


	//   ....[26]....
        /*0424*/ 	.word	0xffffffff


	//   ....[27]....
        /*0428*/ 	.word	0xffffffff


	//   ....[28]....
        /*042c*/ 	.word	0xffffffff


	//   ....[29]....
        /*0430*/ 	.word	0xffffffff


	//   ....[30]....
        /*0434*/ 	.word	0xffffffff


	//   ....[31]....
        /*0438*/ 	.word	0xffffffff


	//   ....[32]....
        /*043c*/ 	.word	0xffffffff


	//   ....[33]....
        /*0440*/ 	.word	0xffffffff


	//   ....[34]....
        /*0444*/ 	.word	0xffffffff


	//   ....[35]....
        /*0448*/ 	.word	0xffffffff


	//   ....[36]....
        /*044c*/ 	.word	0xffffffff


	//   ....[37]....
        /*0450*/ 	.word	0xffffffff


	//   ....[38]....
        /*0454*/ 	.word	0xffffffff


	//   ....[39]....
        /*0458*/ 	.word	0xffffffff


	//   ....[40]....
        /*045c*/ 	.word	0xffffffff


	//   ....[41]....
        /*0460*/ 	.word	0xffffffff


	//   ....[42]....
        /*0464*/ 	.word	0xffffffff


	//   ....[43]....
        /*0468*/ 	.word	0xffffffff


	//   ....[44]....
        /*046c*/ 	.word	0xffffffff


	//   ....[45]....
        /*0470*/ 	.word	0xffffffff


	//   ....[46]....
        /*0474*/ 	.word	0xffffffff


	//   ....[47]....
        /*0478*/ 	.word	0xffffffff


	//   ....[48]....
        /*047c*/ 	.word	0xffffffff


	//   ....[49]....
        /*0480*/ 	.word	0xffffffff


	//   ....[50]....
        /*0484*/ 	.word	0xffffffff


	//   ....[51]....
        /*0488*/ 	.word	0xffffffff


	//   ....[52]....
        /*048c*/ 	.word	0xffffffff


	//   ....[53]....
        /*0490*/ 	.word	0xffffffff


	//   ....[54]....
        /*0494*/ 	.word	0xffffffff


	//   ....[55]....
        /*0498*/ 	.word	0xffffffff


	//   ....[56]....
        /*049c*/ 	.word	0xffffffff


	//   ....[57]....
        /*04a0*/ 	.word	0xffffffff


	//   ....[58]....
        /*04a4*/ 	.word	0xffffffff


	//   ....[59]....
        /*04a8*/ 	.word	0xffffffff


	//   ....[60]....
        /*04ac*/ 	.word	0xffffffff


	//   ....[61]....
        /*04b0*/ 	.word	0xffffffff


	//   ....[62]....
        /*04b4*/ 	.word	0xffffffff


	//   ....[63]....
        /*04b8*/ 	.word	0xffffffff


	//   ....[64]....
        /*04bc*/ 	.word	0xffffffff


	//   ....[65]....
        /*04c0*/ 	.word	0xffffffff


	//   ....[66]....
        /*04c4*/ 	.word	0xffffffff


	//   ....[67]....
        /*04c8*/ 	.word	0xffffffff


	//   ....[68]....
        /*04cc*/ 	.word	0xffffffff


	//   ....[69]....
        /*04d0*/ 	.word	0xffffffff


	//   ....[70]....
        /*04d4*/ 	.word	0xffffffff


	//   ....[71]....
        /*04d8*/ 	.word	0xffffffff


	//   ....[72]....
        /*04dc*/ 	.word	0xffffffff


	//   ....[73]....
        /*04e0*/ 	.word	0xffffffff


	//   ....[74]....
        /*04e4*/ 	.word	0xffffffff


	//   ....[75]....
        /*04e8*/ 	.word	0xffffffff


	//   ....[76]....
        /*04ec*/ 	.word	0xffffffff


	//   ....[77]....
        /*04f0*/ 	.word	0xffffffff


	//   ....[78]....
        /*04f4*/ 	.word	0xffffffff


	//   ....[79]....
        /*04f8*/ 	.word	0xffffffff


	//   ....[80]....
        /*04fc*/ 	.word	0xffffffff


	//   ....[81]....
        /*0500*/ 	.word	0xffffffff


	//   ....[82]....
        /*0504*/ 	.word	0xffffffff


	//   ....[83]....
        /*0508*/ 	.word	0xffffffff


	//   ....[84]....
        /*050c*/ 	.word	0xffffffff


	//   ....[85]....
        /*0510*/ 	.word	0xffffffff


	//   ....[86]....
        /*0514*/ 	.word	0xffffffff


	//   ....[87]....
        /*0518*/ 	.word	0xffffffff


	//   ....[88]....
        /*051c*/ 	.word	0xffffffff


	//   ....[89]....
        /*0520*/ 	.word	0xffffffff


	//   ....[90]....
        /*0524*/ 	.word	0xffffffff


	//   ....[91]....
        /*0528*/ 	.word	0xffffffff


	//   ....[92]....
        /*052c*/ 	.word	0xffffffff


	//   ....[93]....
        /*0530*/ 	.word	0xffffffff


	//   ....[94]....
        /*0534*/ 	.word	0xffffffff


	//   ....[95]....
        /*0538*/ 	.word	0xffffffff


	//   ....[96]....
        /*053c*/ 	.word	0xffffffff


	//   ....[97]....
        /*0540*/ 	.word	0xffffffff


	//   ....[98]....
        /*0544*/ 	.word	0xffffffff


	//   ....[99]....
        /*0548*/ 	.word	0xffffffff


	//   ....[100]....
        /*054c*/ 	.word	0xffffffff


	//   ....[101]....
        /*0550*/ 	.word	0xffffffff


	//   ....[102]....
        /*0554*/ 	.word	0xffffffff


	//   ....[103]....
        /*0558*/ 	.word	0xffffffff


	//   ....[104]....
        /*055c*/ 	.word	0xffffffff


	//   ....[105]....
        /*0560*/ 	.word	0xffffffff


	//   ....[106]....
        /*0564*/ 	.word	0xffffffff


	//   ....[107]....
        /*0568*/ 	.word	0xffffffff


	//   ....[108]....
        /*056c*/ 	.word	0xffffffff


	//   ....[109]....
        /*0570*/ 	.word	0xffffffff


	//   ....[110]....
        /*0574*/ 	.word	0xffffffff


	//   ....[111]....
        /*0578*/ 	.word	0xffffffff


	//   ....[112]....
        /*057c*/ 	.word	0xffffffff


	//   ....[113]....
        /*0580*/ 	.word	0xffffffff


	//   ....[114]....
        /*0584*/ 	.word	0xffffffff


	//   ....[115]....
        /*0588*/ 	.word	0xffffffff


	//   ....[116]....
        /*058c*/ 	.word	0xffffffff


	//   ....[117]....
        /*0590*/ 	.word	0xffffffff


	//   ....[118]....
        /*0594*/ 	.word	0xffffffff


	//   ....[119]....
        /*0598*/ 	.word	0xffffffff


	//   ....[120]....
        /*059c*/ 	.word	0xffffffff


	//   ....[121]....
        /*05a0*/ 	.word	0xffffffff


	//   ....[122]....
        /*05a4*/ 	.word	0xffffffff


	//   ....[123]....
        /*05a8*/ 	.word	0xffffffff


	//   ....[124]....
        /*05ac*/ 	.word	0xffffffff


	//   ....[125]....
        /*05b0*/ 	.word	0xffffffff


	//   ....[126]....
        /*05b4*/ 	.word	0xffffffff


	//   ....[127]....
        /*05b8*/ 	.word	0xffffffff


	//   ....[128]....
        /*05bc*/ 	.word	0xffffffff


	//   ....[129]....
        /*05c0*/ 	.word	0xffffffff


	//   ....[130]....
        /*05c4*/ 	.word	0xffffffff


	//   ....[131]....
        /*05c8*/ 	.word	0xffffffff


	//   ....[132]....
        /*05cc*/ 	.word	0xffffffff


	//   ....[133]....
        /*05d0*/ 	.word	0xffffffff


	//   ....[134]....
        /*05d4*/ 	.word	0xffffffff


	//   ....[135]....
        /*05d8*/ 	.word	0xffffffff


	//   ....[136]....
        /*05dc*/ 	.word	0xffffffff


	//   ....[137]....
        /*05e0*/ 	.word	0xffffffff


	//   ....[138]....
        /*05e4*/ 	.word	0xffffffff


	//   ....[139]....
        /*05e8*/ 	.word	0xffffffff


	//   ....[140]....
        /*05ec*/ 	.word	0xffffffff


	//   ....[141]....
        /*05f0*/ 	.word	0xffffffff


	//   ....[142]....
        /*05f4*/ 	.word	0xffffffff


	//   ....[143]....
        /*05f8*/ 	.word	0xffffffff


	//   ....[144]....
        /*05fc*/ 	.word	0xffffffff


	//   ....[145]....
        /*0600*/ 	.word	0xffffffff


	//   ....[146]....
        /*0604*/ 	.word	0xffffffff


	//   ....[147]....
        /*0608*/ 	.word	0xffffffff


	//   ....[148]....
        /*060c*/ 	.word	0xffffffff


	//   ....[149]....
        /*0610*/ 	.word	0xffffffff


	//   ....[150]....
        /*0614*/ 	.word	0xffffffff


	//   ....[151]....
        /*0618*/ 	.word	0xffffffff


	//   ....[152]....
        /*061c*/ 	.word	0xffffffff


	//   ....[153]....
        /*0620*/ 	.word	0xffffffff


	//   ....[154]....
        /*0624*/ 	.word	0xffffffff


	//   ....[155]....
        /*0628*/ 	.word	0xffffffff


	//   ....[156]....
        /*062c*/ 	.word	0xffffffff


	//   ....[157]....
        /*0630*/ 	.word	0xffffffff


	//   ....[158]....
        /*0634*/ 	.word	0xffffffff


	//   ....[159]....
        /*0638*/ 	.word	0xffffffff


	//   ....[160]....
        /*063c*/ 	.word	0xffffffff


	//   ....[161]....
        /*0640*/ 	.word	0xffffffff


	//   ....[162]....
        /*0644*/ 	.word	0xffffffff


	//   ....[163]....
        /*0648*/ 	.word	0x0500000f


	//   ....[164]....
        /*064c*/ 	.word	0x0500000f


	//   ....[165]....
        /*0650*/ 	.word	0x0500000f


	//   ....[166]....
        /*0654*/ 	.word	0x0500000f


	//   ....[167]....
        /*0658*/ 	.word	0x0500000f


	//   ....[168]....
        /*065c*/ 	.word	0x0500000f


	//   ....[169]....
        /*0660*/ 	.word	0x0500000f


	//   ....[170]....
        /*0664*/ 	.word	0x0500000f


	//   ....[171]....
        /*0668*/ 	.word	0x0500000f


	//   ....[172]....
        /*066c*/ 	.word	0x0500000f


	//   ....[173]....
        /*0670*/ 	.word	0x0500000f


	//   ....[174]....
        /*0674*/ 	.word	0x0500000f


	//   ....[175]....
        /*0678*/ 	.word	0x0500000f


	//   ....[176]....
        /*067c*/ 	.word	0x0500000f


	//   ....[177]....
        /*0680*/ 	.word	0x0500000f


	//   ....[178]....
        /*0684*/ 	.word	0x0500000f


	//   ....[179]....
        /*0688*/ 	.word	0x0500000f


	//   ....[180]....
        /*068c*/ 	.word	0x0500000f


	//   ....[181]....
        /*0690*/ 	.word	0x0500000f


	//   ....[182]....
        /*0694*/ 	.word	0x0500000f


	//   ....[183]....
        /*0698*/ 	.word	0x0500000f


	//   ....[184]....
        /*069c*/ 	.word	0x0500000f


	//   ....[185]....
        /*06a0*/ 	.word	0x0500000f


	//   ....[186]....
        /*06a4*/ 	.word	0x0500000f


	//   ....[187]....
        /*06a8*/ 	.word	0x0500000f


	//   ....[188]....
        /*06ac*/ 	.word	0x0500000f


	//   ....[189]....
        /*06b0*/ 	.word	0x0500000f


	//   ....[190]....
        /*06b4*/ 	.word	0x0500000f


	//   ....[191]....
        /*06b8*/ 	.word	0x0500000f


	//   ....[192]....
        /*06bc*/ 	.word	0x0500000f


	//   ....[193]....
        /*06c0*/ 	.word	0x0500000f


	//   ....[194]....
        /*06c4*/ 	.word	0x0500000f


	//   ....[195]....
        /*06c8*/ 	.word	0x0500000f


	//   ....[196]....
        /*06cc*/ 	.word	0x0500000f


	//   ....[197]....
        /*06d0*/ 	.word	0x0500000f


	//   ....[198]....
        /*06d4*/ 	.word	0x0500000f


	//   ....[199]....
        /*06d8*/ 	.word	0x0500000f


	//   ....[200]....
        /*06dc*/ 	.word	0x0500000f


	//   ....[201]....
        /*06e0*/ 	.word	0x0500000f


	//   ....[202]....
        /*06e4*/ 	.word	0x0500000f


	//   ....[203]....
        /*06e8*/ 	.word	0x0500000f


	//   ....[204]....
        /*06ec*/ 	.word	0x0500000f


	//   ....[205]....
        /*06f0*/ 	.word	0x0500000f


	//   ....[206]....
        /*06f4*/ 	.word	0x0500000f


	//   ....[207]....
        /*06f8*/ 	.word	0x0500000f


	//   ....[208]....
        /*06fc*/ 	.word	0x0500000f


	//   ....[209]....
        /*0700*/ 	.word	0x0500000f


	//   ....[210]....
        /*0704*/ 	.word	0x0500000f


	//   ....[211]....
        /*0708*/ 	.word	0x0500000f


	//   ....[212]....
        /*070c*/ 	.word	0x0500000f


	//   ....[213]....
        /*0710*/ 	.word	0x0500000f


	//   ....[214]....
        /*0714*/ 	.word	0x0500000f


	//   ....[215]....
        /*0718*/ 	.word	0x0500000f


	//   ....[216]....
        /*071c*/ 	.word	0x0500000f


	//   ....[217]....
        /*0720*/ 	.word	0x0500000f


	//   ....[218]....
        /*0724*/ 	.word	0x0500000f


	//   ....[219]....
        /*0728*/ 	.word	0x0500000f


	//   ....[220]....
        /*072c*/ 	.word	0x0500000f


	//   ....[221]....
        /*0730*/ 	.word	0x0500000f


	//   ....[222]....
        /*0734*/ 	.word	0x0500000f


	//   ....[223]....
        /*0738*/ 	.word	0x0500000f


	//   ....[224]....
        /*073c*/ 	.word	0x0500000f


	//   ....[225]....
        /*0740*/ 	.word	0x0500000f


	//   ....[226]....
        /*0744*/ 	.word	0x0500000f


	//   ....[227]....
        /*0748*/ 	.word	0x0500000f


	//   ....[228]....
        /*074c*/ 	.word	0x0500000f


	//   ....[229]....
        /*0750*/ 	.word	0x0500000f


	//   ....[230]....
        /*0754*/ 	.word	0x0500000f


	//   ....[231]....
        /*0758*/ 	.word	0x0500000f


	//   ....[232]....
        /*075c*/ 	.word	0x0500000f


	//   ....[233]....
        /*0760*/ 	.word	0x0500000f


	//   ....[234]....
        /*0764*/ 	.word	0x0500000f


	//   ....[235]....
        /*0768*/ 	.word	0x0500000f


	//   ....[236]....
        /*076c*/ 	.word	0x0500000f


	//   ....[237]....
        /*0770*/ 	.word	0x0500000f


	//   ....[238]....
        /*0774*/ 	.word	0x0500000f


	//   ....[239]....
        /*0778*/ 	.word	0x0500000f


	//   ....[240]....
        /*077c*/ 	.word	0x0500000f


	//   ....[241]....
        /*0780*/ 	.word	0x0500000f


	//   ....[242]....
        /*0784*/ 	.word	0x0500000f


	//   ....[243]....
        /*0788*/ 	.word	0x0500000f


	//   ....[244]....
        /*078c*/ 	.word	0x0500000f


	//   ....[245]....
        /*0790*/ 	.word	0x0500000f


	//   ....[246]....
        /*0794*/ 	.word	0x0500000f


	//   ....[247]....
        /*0798*/ 	.word	0x0500000f


	//   ....[248]....
        /*079c*/ 	.word	0x0500000f


	//   ....[249]....
        /*07a0*/ 	.word	0x0500000f


	//   ....[250]....
        /*07a4*/ 	.word	0x0500000f


	//   ....[251]....
        /*07a8*/ 	.word	0x0500000f


	//   ....[252]....
        /*07ac*/ 	.word	0x0500000f


	//   ....[253]....
        /*07b0*/ 	.word	0x0500000f


	//   ....[254]....
        /*07b4*/ 	.word	0x0500000f


	//   ....[255]....
        /*07b8*/ 	.word	0x0500000f


	//   ....[0]....
        /*07bc*/ 	.word	0x0500000f


	//   ....[1]....
        /*07c0*/ 	.word	0x0500000f


	//   ....[2]....
        /*07c4*/ 	.word	0x0500000f


	//   ....[3]....
        /*07c8*/ 	.word	0x0500000f


	//   ....[4]....
        /*07cc*/ 	.word	0x0500000f


	//   ....[5]....
        /*07d0*/ 	.word	0x0500000f


	//   ....[6]....
        /*07d4*/ 	.word	0x0500000f


	//   ....[7]....
        /*07d8*/ 	.word	0x0500000f


	//   ....[8]....
        /*07dc*/ 	.word	0x0500000f


	//----- nvinfo : EIATTR_COOP_GROUP_INSTR_OFFSETS
	.align		4
.L_381:
        /*07e0*/ 	.byte	0x04, 0x28
        /*07e2*/ 	.short	(.L_383 - .L_382)


	//   ....[0]....
.L_382:
        /*07e4*/ 	.word	0x00000060


	//   ....[1]....
        /*07e8*/ 	.word	0x00000140


	//   ....[2]....
        /*07ec*/ 	.word	0x00000190


	//   ....[3]....
        /*07f0*/ 	.word	0x000003c0


	//   ....[4]....
        /*07f4*/ 	.word	0x00000520


	//   ....[5]....
        /*07f8*/ 	.word	0x00000640


	//   ....[6]....
        /*07fc*/ 	.word	0x000007a0


	//   ....[7]....
        /*0800*/ 	.word	0x00003340


	//   ....[8]....
        /*0804*/ 	.word	0x00003350


	//   ....[9]....
        /*0808*/ 	.word	0x00004150


	//   ....[10]....
        /*080c*/ 	.word	0x00004160


	//   ....[11]....
        /*0810*/ 	.word	0x00004ef0


	//   ....[12]....
        /*0814*/ 	.word	0x00004f00


	//   ....[13]....
        /*0818*/ 	.word	0x00006990


	//   ....[14]....
        /*081c*/ 	.word	0x000069a0


	//   ....[15]....
        /*0820*/ 	.word	0x00007830


	//   ....[16]....
        /*0824*/ 	.word	0x00007840


	//   ....[17]....
        /*0828*/ 	.word	0x00008850


	//   ....[18]....
        /*082c*/ 	.word	0x00008860


	//   ....[19]....
        /*0830*/ 	.word	0x00009ac0


	//   ....[20]....
        /*0834*/ 	.word	0x00009ad0


	//   ....[21]....
        /*0838*/ 	.word	0x00009c90


	//   ....[22]....
        /*083c*/ 	.word	0x00009ca0


	//   ....[23]....
        /*0840*/ 	.word	0x00009e70


	//   ....[24]....
        /*0844*/ 	.word	0x00009e80


	//   ....[25]....
        /*0848*/ 	.word	0x0000a2f0


	//   ....[26]....
        /*084c*/ 	.word	0x0000a300


	//   ....[27]....
        /*0850*/ 	.word	0x0000a480


	//   ....[28]....
        /*0854*/ 	.word	0x0000a4a0


	//   ....[29]....
        /*0858*/ 	.word	0x0000a630


	//   ....[30]....
        /*085c*/ 	.word	0x0000a650


	//   ....[31]....
        /*0860*/ 	.word	0x0000ae30


	//   ....[32]....
        /*0864*/ 	.word	0x0000b450


	//   ....[33]....
        /*0868*/ 	.word	0x0000b460


	//   ....[34]....
        /*086c*/ 	.word	0x0000b470


	//   ....[35]....
        /*0870*/ 	.word	0x0000b480


	//   ....[36]....
        /*0874*/ 	.word	0x0000e6e0


	//   ....[37]....
        /*0878*/ 	.word	0x0000e6f0


	//   ....[38]....
        /*087c*/ 	.word	0x0000e700


	//   ....[39]....
        /*0880*/ 	.word	0x0000e710


	//   ....[40]....
        /*0884*/ 	.word	0x00015b70


	//   ....[41]....
        /*0888*/ 	.word	0x00015c70


	//   ....[42]....
        /*088c*/ 	.word	0x00016100


	//   ....[43]....
        /*0890*/ 	.word	0x000161a0


	//   ....[44]....
        /*0894*/ 	.word	0x0001ace0


	//   ....[45]....
        /*0898*/ 	.word	0x0001ad00


	//   ....[46]....
        /*089c*/ 	.word	0x0001ad20


	//   ....[47]....
        /*08a0*/ 	.word	0x0001ad40


	//   ....[48]....
        /*08a4*/ 	.word	0x0001c120


	//   ....[49]....
        /*08a8*/ 	.word	0x0001c1d0


	//   ....[50]....
        /*08ac*/ 	.word	0x0001c3a0


	//   ....[51]....
        /*08b0*/ 	.word	0x0001c3c0


	//   ....[52]....
        /*08b4*/ 	.word	0x0001e090


	//   ....[53]....
        /*08b8*/ 	.word	0x0001e0d0


	//   ....[54]....
        /*08bc*/ 	.word	0x0001e100


	//   ....[55]....
        /*08c0*/ 	.word	0x0001e130


	//   ....[56]....
        /*08c4*/ 	.word	0x0001e9b0


	//   ....[57]....
        /*08c8*/ 	.word	0x0001e9d0


	//   ....[58]....
        /*08cc*/ 	.word	0x0001eb20


	//   ....[59]....
        /*08d0*/ 	.word	0x0001eb40


	//   ....[60]....
        /*08d4*/ 	.word	0x0001ec90


	//   ....[61]....
        /*08d8*/ 	.word	0x0001ecb0


	//   ....[62]....
        /*08dc*/ 	.word	0x0001ee10


	//   ....[63]....
        /*08e0*/ 	.word	0x0001ee30


	//   ....[64]....
        /*08e4*/ 	.word	0x0001f7a0


	//   ....[65]....
        /*08e8*/ 	.word	0x0001f7b0


	//   ....[66]....
        /*08ec*/ 	.word	0x0001f900


	//   ....[67]....
        /*08f0*/ 	.word	0x0001f920


	//   ....[68]....
        /*08f4*/ 	.word	0x0001fa70


	//   ....[69]....
        /*08f8*/ 	.word	0x0001fa90


	//   ....[70]....
        /*08fc*/ 	.word	0x0001fbf0


	//   ....[71]....
        /*0900*/ 	.word	0x0001fc10


	//   ....[72]....
        /*0904*/ 	.word	0x0001fdf0


	//   ....[73]....
        /*0908*/ 	.word	0x0001ffb0


	//   ....[74]....
        /*090c*/ 	.word	0x0001ffe0


	//   ....[75]....
        /*0910*/ 	.word	0x00020010


	//   ....[76]....
        /*0914*/ 	.word	0x00020040


	//   ....[77]....
        /*0918*/ 	.word	0x00020070


	//   ....[78]....
        /*091c*/ 	.word	0x000200a0


	//   ....[79]....
        /*0920*/ 	.word	0x00020220


	//   ....[80]....
        /*0924*/ 	.word	0x00020250


	//   ....[81]....
        /*0928*/ 	.word	0x00020280


	//   ....[82]....
        /*092c*/ 	.word	0x000202b0


	//   ....[83]....
        /*0930*/ 	.word	0x000202e0


	//   ....[84]....
        /*0934*/ 	.word	0x00020310


	//   ....[85]....
        /*0938*/ 	.word	0x000203a0


	//   ....[86]....
        /*093c*/ 	.word	0x000203d0


	//   ....[87]....
        /*0940*/ 	.word	0x00020450


	//   ....[88]....
        /*0944*/ 	.word	0x00020fc0


	//   ....[89]....
        /*0948*/ 	.word	0x00023420


	//   ....[90]....
        /*094c*/ 	.word	0x00023460


	//   ....[91]....
        /*0950*/ 	.word	0x000234a0


	//   ....[92]....
        /*0954*/ 	.word	0x00023560


	//   ....[93]....
        /*0958*/ 	.word	0x00023590


	//   ....[94]....
        /*095c*/ 	.word	0x000235f0


	//   ....[95]....
        /*0960*/ 	.word	0x00023630


	//   ....[96]....
        /*0964*/ 	.word	0x00023690


	//   ....[97]....
        /*0968*/ 	.word	0x000236b0


	//   ....[98]....
        /*096c*/ 	.word	0x000236e0


	//   ....[99]....
        /*0970*/ 	.word	0x00023f40


	//   ....[100]....
        /*0974*/ 	.word	0x00023f80


	//   ....[101]....
        /*0978*/ 	.word	0x00023fa0


	//   ....[102]....
        /*097c*/ 	.word	0x00024040


	//   ....[103]....
        /*0980*/ 	.word	0x00024050


	//   ....[104]....
        /*0984*/ 	.word	0x00024100


	//   ....[105]....
        /*0988*/ 	.word	0x00024110


	//   ....[106]....
        /*098c*/ 	.word	0x000241c0


	//   ....[107]....
        /*0990*/ 	.word	0x000241d0


	//   ....[108]....
        /*0994*/ 	.word	0x00024280


	//   ....[109]....
        /*0998*/ 	.word	0x00024290


	//   ....[110]....
        /*099c*/ 	.word	0x00024340


	//   ....[111]....
        /*09a0*/ 	.word	0x00024350


	//   ....[112]....
        /*09a4*/ 	.word	0x00024400


	//   ....[113]....
        /*09a8*/ 	.word	0x00024410


	//   ....[114]....
        /*09ac*/ 	.word	0x00024450


	//   ....[115]....
        /*09b0*/ 	.word	0x00024ca0


	//   ....[116]....
        /*09b4*/ 	.word	0x00024ce0


	//   ....[117]....
        /*09b8*/ 	.word	0x00024d10


	//   ....[118]....
        /*09bc*/ 	.word	0x00024dd0


	//   ....[119]....
        /*09c0*/ 	.word	0x00024e00


	//   ....[120]....
        /*09c4*/ 	.word	0x00024e50


	//   ....[121]....
        /*09c8*/ 	.word	0x00024e80


	//   ....[122]....
        /*09cc*/ 	.word	0x00024ed0


	//   ....[123]....
        /*09d0*/ 	.word	0x00024f00


	//   ....[124]....
        /*09d4*/ 	.word	0x00024f70


	//   ....[125]....
        /*09d8*/ 	.word	0x00025270


	//   ....[126]....
        /*09dc*/ 	.word	0x000252a0


	//   ....[127]....
        /*09e0*/ 	.word	0x00025360


	//   ....[128]....
        /*09e4*/ 	.word	0x00025370


	//   ....[129]....
        /*09e8*/ 	.word	0x00025420


	//   ....[130]....
        /*09ec*/ 	.word	0x00025430


	//   ....[131]....
        /*09f0*/ 	.word	0x000254e0


	//   ....[132]....
        /*09f4*/ 	.word	0x000254f0


	//   ....[133]....
        /*09f8*/ 	.word	0x00025500


	//   ....[134]....
        /*09fc*/ 	.word	0x000255b0


	//   ....[135]....
        /*0a00*/ 	.word	0x00025b70


	//   ....[136]....
        /*0a04*/ 	.word	0x00025bb0


	//   ....[137]....
        /*0a08*/ 	.word	0x00025c50


	//   ....[138]....
        /*0a0c*/ 	.word	0x00025c80


	//   ....[139]....
        /*0a10*/ 	.word	0x00025d10


	//   ....[140]....
        /*0a14*/ 	.word	0x00025d40


	//   ....[141]....
        /*0a18*/ 	.word	0x00025dd0


	//   ....[142]....
        /*0a1c*/ 	.word	0x00025e00


	//   ....[143]....
        /*0a20*/ 	.word	0x00025e10


	//   ....[144]....
        /*0a24*/ 	.word	0x00025ea0


	//   ....[145]....
        /*0a28*/ 	.word	0x00026300


	//   ....[146]....
        /*0a2c*/ 	.word	0x00026350


	//   ....[147]....
        /*0a30*/ 	.word	0x00026380


	//   ....[148]....
        /*0a34*/ 	.word	0x00026390


	//   ....[149]....
        /*0a38*/ 	.word	0x000263c0


	//   ....[150]....
        /*0a3c*/ 	.word	0x000263f0


	//   ....[151]....
        /*0a40*/ 	.word	0x00026420


	//   ....[152]....
        /*0a44*/ 	.word	0x00026450


	//   ....[153]....
        /*0a48*/ 	.word	0x000265e0


	//   ....[154]....
        /*0a4c*/ 	.word	0x00026610


	//   ....[155]....
        /*0a50*/ 	.word	0x00026640


	//   ....[156]....
        /*0a54*/ 	.word	0x00026670


	//   ....[157]....
        /*0a58*/ 	.word	0x000266a0


	//   ....[158]....
        /*0a5c*/ 	.word	0x000266d0


	//   ....[159]....
        /*0a60*/ 	.word	0x00026790


	//   ....[160]....
        /*0a64*/ 	.word	0x000267b0


	//   ....[161]....
        /*0a68*/ 	.word	0x00026820


	//   ....[162]....
        /*0a6c*/ 	.word	0x00026c90


	//   ....[163]....
        /*0a70*/ 	.word	0x00026fb0


	//   ....[164]....
        /*0a74*/ 	.word	0x00027040


	//   ....[165]....
        /*0a78*/ 	.word	0x000270e0


	//   ....[166]....
        /*0a7c*/ 	.word	0x00027170


	//   ....[167]....
        /*0a80*/ 	.word	0x00027210


	//   ....[168]....
        /*0a84*/ 	.word	0x000272a0


	//   ....[169]....
        /*0a88*/ 	.word	0x00027390


	//   ....[170]....
        /*0a8c*/ 	.word	0x00027420


	//   ....[171]....
        /*0a90*/ 	.word	0x000274c0


	//   ....[172]....
        /*0a94*/ 	.word	0x00027550


	//   ....[173]....
        /*0a98*/ 	.word	0x000275f0


	//   ....[174]....
        /*0a9c*/ 	.word	0x00027680


	//   ....[175]....
        /*0aa0*/ 	.word	0x00027770


	//   ....[176]....
        /*0aa4*/ 	.word	0x00027800


	//   ....[177]....
        /*0aa8*/ 	.word	0x000278a0


	//   ....[178]....
        /*0aac*/ 	.word	0x00027930


	//   ....[179]....
        /*0ab0*/ 	.word	0x000279d0


	//   ....[180]....
        /*0ab4*/ 	.word	0x00027a60


	//   ....[181]....
        /*0ab8*/ 	.word	0x00027b50


	//   ....[182]....
        /*0abc*/ 	.word	0x00027be0


	//   ....[183]....
        /*0ac0*/ 	.word	0x00027c30


	//   ....[184]....
        /*0ac4*/ 	.word	0x00027c80


	//   ....[185]....
        /*0ac8*/ 	.word	0x00027d60


	//   ....[186]....
        /*0acc*/ 	.word	0x00027df0


	//   ....[187]....
        /*0ad0*/ 	.word	0x00027e40


	//   ....[188]....
        /*0ad4*/ 	.word	0x00027e90


	//   ....[189]....
        /*0ad8*/ 	.word	0x000280f0


	//   ....[190]....
        /*0adc*/ 	.word	0x000283d0


	//   ....[191]....
        /*0ae0*/ 	.word	0x000284c0


	//   ....[192]....
        /*0ae4*/ 	.word	0x00028570


	//   ....[193]....
        /*0ae8*/ 	.word	0x000286f0


	//   ....[194]....
        /*0aec*/ 	.word	0x00028740


	//   ....[195]....
        /*0af0*/ 	.word	0x00028850


	//   ....[196]....
        /*0af4*/ 	.word	0x000288b0


	//   ....[197]....
        /*0af8*/ 	.word	0x000289c0


	//   ....[198]....
        /*0afc*/ 	.word	0x00028a20


	//   ....[199]....
        /*0b00*/ 	.word	0x00028b20


	//   ....[200]....
        /*0b04*/ 	.word	0x00028b70


	//   ....[201]....
        /*0b08*/ 	.word	0x00028c20


	//   ....[202]....
        /*0b0c*/ 	.word	0x00028c80


	//   ....[203]....
        /*0b10*/ 	.word	0x00028db0


	//   ....[204]....
        /*0b14*/ 	.word	0x00028e00


	//   ....[205]....
        /*0b18*/ 	.word	0x00028f40


	//   ....[206]....
        /*0b1c*/ 	.word	0x00028f90


	//   ....[207]....
        /*0b20*/ 	.word	0x000290d0


	//   ....[208]....
        /*0b24*/ 	.word	0x00029120


	//   ....[209]....
        /*0b28*/ 	.word	0x00029260


	//   ....[210]....
        /*0b2c*/ 	.word	0x000292b0


	//   ....[211]....
        /*0b30*/ 	.word	0x000293f0


	//   ....[212]....
        /*0b34*/ 	.word	0x00029440


	//   ....[213]....
        /*0b38*/ 	.word	0x00029580


	//   ....[214]....
        /*0b3c*/ 	.word	0x000295d0


	//   ....[215]....
        /*0b40*/ 	.word	0x000296f0


	//   ....[216]....
        /*0b44*/ 	.word	0x00029740


	//   ....[217]....
        /*0b48*/ 	.word	0x00029870


	//   ....[218]....
        /*0b4c*/ 	.word	0x00029910


	//   ....[219]....
        /*0b50*/ 	.word	0x00029ab0


	//   ....[220]....
        /*0b54*/ 	.word	0x00029b00


	//   ....[221]....
        /*0b58*/ 	.word	0x00029c00


	//   ....[222]....
        /*0b5c*/ 	.word	0x00029c50


	//   ....[223]....
        /*0b60*/ 	.word	0x00029d50


	//   ....[224]....
        /*0b64*/ 	.word	0x00029da0


	//   ....[225]....
        /*0b68*/ 	.word	0x00029ed0


	//   ....[226]....
        /*0b6c*/ 	.word	0x00029f20


	//   ....[227]....
        /*0b70*/ 	.word	0x0002a010


	//   ....[228]....
        /*0b74*/ 	.word	0x0002a0b0


	//   ....[229]....
        /*0b78*/ 	.word	0x0002a1f0


	//   ....[230]....
        /*0b7c*/ 	.word	0x0002a240


	//   ....[231]....
        /*0b80*/ 	.word	0x0002a380


	//   ....[232]....
        /*0b84*/ 	.word	0x0002a3d0


	//   ....[233]....
        /*0b88*/ 	.word	0x0002a510


	//   ....[234]....
        /*0b8c*/ 	.word	0x0002a560


	//   ....[235]....
        /*0b90*/ 	.word	0x0002a6a0


	//   ....[236]....
        /*0b94*/ 	.word	0x0002a6f0


	//   ....[237]....
        /*0b98*/ 	.word	0x0002a7e0


	//   ....[238]....
        /*0b9c*/ 	.word	0x0002a890


	//   ....[239]....
        /*0ba0*/ 	.word	0x0002aa40


	//   ....[240]....
        /*0ba4*/ 	.word	0x0002aa90


	//   ....[241]....
        /*0ba8*/ 	.word	0x0002abc0


	//   ....[242]....
        /*0bac*/ 	.word	0x0002ac10


	//   ....[243]....
        /*0bb0*/ 	.word	0x0002ad40


	//   ....[244]....
        /*0bb4*/ 	.word	0x0002ad90


	//   ....[245]....
        /*0bb8*/ 	.word	0x0002aec0


	//   ....[246]....
        /*0bbc*/ 	.word	0x0002af10


	//   ....[247]....
        /*0bc0*/ 	.word	0x0002afa0


	//   ....[248]....
        /*0bc4*/ 	.word	0x0002b040


	//   ....[249]....
        /*0bc8*/ 	.word	0x0002b170


	//   ....[250]....
        /*0bcc*/ 	.word	0x0002b1e0


	//   ....[251]....
        /*0bd0*/ 	.word	0x0002b250


	//   ....[252]....
        /*0bd4*/ 	.word	0x0002b2c0


	//   ....[253]....
        /*0bd8*/ 	.word	0x0002b330


	//   ....[254]....
        /*0bdc*/ 	.word	0x0002b3b0


	//   ....[255]....
        /*0be0*/ 	.word	0x0002b440


	//   ....[0]....
        /*0be4*/ 	.word	0x0002b4d0


	//   ....[1]....
        /*0be8*/ 	.word	0x0002b540


	//   ....[2]....
        /*0bec*/ 	.word	0x0002b5b0


	//   ....[3]....
        /*0bf0*/ 	.word	0x0002b620


	//   ....[4]....
        /*0bf4*/ 	.word	0x0002b6a0


	//   ....[5]....
        /*0bf8*/ 	.word	0x0002b710


	//   ....[6]....
        /*0bfc*/ 	.word	0x0002b7b0


	//   ....[7]....
        /*0c00*/ 	.word	0x0002b840


	//   ....[8]....
        /*0c04*/ 	.word	0x0002b960


	//----- nvinfo : EIATTR_REG_RECONFIG
	.align		4
.L_383:
        /*0c08*/ 	.byte	0x01, 0x54
	.zero		2


	//----- nvinfo : EIATTR_SYSCALL_OFFSETS
	.align		4
        /*0c0c*/ 	.byte	0x04, 0x46
        /*0c0e*/ 	.short	(.L_385 - .L_384)


	//   ....[0]....
.L_384:
        /*0c10*/ 	.word	0x00001690


	//   ....[1]....
        /*0c14*/ 	.word	0x000017e0


	//   ....[2]....
        /*0c18*/ 	.word	0x0000afd0


	//   ....[3]....
        /*0c1c*/ 	.word	0x0000b360


	//   ....[4]....
        /*0c20*/ 	.word	0x00022a00


	//   ....[5]....
        /*0c24*/ 	.word	0x00022b50


	//   ....[6]....
        /*0c28*/ 	.word	0x00022c40


	//   ....[7]....
        /*0c2c*/ 	.word	0x00023b70


	//----- nvinfo : EIATTR_MBARRIER_INSTR_OFFSETS
	.align		4
.L_385:
        /*0c30*/ 	.byte	0x04, 0x39
        /*0c32*/ 	.short	(.L_387 - .L_386)


	//   ....[0]....
.L_386:
        /*0c34*/ 	.word	0x00000270
        /*0c38*/ 	.word	0x000000ff
        /*0c3c*/ 	.word	0x00038800
        /*0c40*/ 	.short	0x0100
        /*0c42*/ 	.byte	0x08
	.zero		1


	//   ....[1]....
        /*0c44*/ 	.word	0x00000280
        /*0c48*/ 	.word	0x000000ff
        /*0c4c*/ 	.word	0x00038820
        /*0c50*/ 	.short	0x0100
        /*0c52*/ 	.byte	0x08
	.zero		1


	//   ....[2]....
        /*0c54*/ 	.word	0x00000370
        /*0c58*/ 	.word	0x000000ff
        /*0c5c*/ 	.word	0x00038830
        /*0c60*/ 	.short	0x0100
        /*0c62*/ 	.byte	0x08
	.zero		1


	//   ....[3]....
        /*0c64*/ 	.word	0x00000380
        /*0c68*/ 	.word	0x000000ff
        /*0c6c*/ 	.word	0x00038840
        /*0c70*/ 	.short	0x0100
        /*0c72*/ 	.byte	0x08
	.zero		1


	//   ....[4]....
        /*0c74*/ 	.word	0x00000390
        /*0c78*/ 	.word	0x000000ff
        /*0c7c*/ 	.word	0x00038838
        /*0c80*/ 	.short	0x0100
        /*0c82*/ 	.byte	0x08
	.zero		1


	//   ....[5]....
        /*0c84*/ 	.word	0x000003a0
        /*0c88*/ 	.word	0x000000ff
        /*0c8c*/ 	.word	0x00038848
        /*0c90*/ 	.short	0x0100
        /*0c92*/ 	.byte	0x08
	.zero		1


	//   ....[6]....
        /*0c94*/ 	.word	0x000004d0
        /*0c98*/ 	.word	0x000000ff
        /*0c9c*/ 	.word	0x00038850
        /*0ca0*/ 	.short	0x0100
        /*0ca2*/ 	.byte	0x08
	.zero		1


	//   ....[7]....
        /*0ca4*/ 	.word	0x000004e0
        /*0ca8*/ 	.word	0x000000ff
        /*0cac*/ 	.word	0x00038860
        /*0cb0*/ 	.short	0x0100
        /*0cb2*/ 	.byte	0x08
	.zero		1


	//   ....[8]....
        /*0cb4*/ 	.word	0x000004f0
        /*0cb8*/ 	.word	0x000000ff
        /*0cbc*/ 	.word	0x00038858
        /*0cc0*/ 	.short	0x0100
        /*0cc2*/ 	.byte	0x08
	.zero		1


	//   ....[9]....
        /*0cc4*/ 	.word	0x00000500
        /*0cc8*/ 	.word	0x000000ff
        /*0ccc*/ 	.word	0x00038868
        /*0cd0*/ 	.short	0x0100
        /*0cd2*/ 	.byte	0x08
	.zero		1


	//   ....[10]....
        /*0cd4*/ 	.word	0x000005f0
        /*0cd8*/ 	.word	0x000000ff
        /*0cdc*/ 	.word	0x00038870
        /*0ce0*/ 	.short	0x0100
        /*0ce2*/ 	.byte	0x06
	.zero		1


	//   ....[11]....
        /*0ce4*/ 	.word	0x00000600
        /*0ce8*/ 	.word	0x000000ff
        /*0cec*/ 	.word	0x00038880
        /*0cf0*/ 	.short	0x0100
        /*0cf2*/ 	.byte	0x06
	.zero		1


	//   ....[12]....
        /*0cf4*/ 	.word	0x00000610
        /*0cf8*/ 	.word	0x000000ff
        /*0cfc*/ 	.word	0x00038878
        /*0d00*/ 	.short	0x0100
        /*0d02*/ 	.byte	0x06
	.zero		1


	//   ....[13]....
        /*0d04*/ 	.word	0x00000620
        /*0d08*/ 	.word	0x000000ff
        /*0d0c*/ 	.word	0x00038888
        /*0d10*/ 	.short	0x0100
        /*0d12*/ 	.byte	0x06
	.zero		1


	//   ....[14]....
        /*0d14*/ 	.word	0x00000750
        /*0d18*/ 	.word	0x000000ff
        /*0d1c*/ 	.word	0x00038890
        /*0d20*/ 	.short	0x0100
        /*0d22*/ 	.byte	0x08
	.zero		1


	//   ....[15]....
        /*0d24*/ 	.word	0x00000760
        /*0d28*/ 	.word	0x000000ff
        /*0d2c*/ 	.word	0x000388a0
        /*0d30*/ 	.short	0x0100
        /*0d32*/ 	.byte	0x08
	.zero		1


	//   ....[16]....
        /*0d34*/ 	.word	0x00000770
        /*0d38*/ 	.word	0x000000ff
        /*0d3c*/ 	.word	0x00038898
        /*0d40*/ 	.short	0x0100
        /*0d42*/ 	.byte	0x08
	.zero		1


	//   ....[17]....
        /*0d44*/ 	.word	0x00000780
        /*0d48*/ 	.word	0x000000ff
        /*0d4c*/ 	.word	0x000388a8
        /*0d50*/ 	.short	0x0100
        /*0d52*/ 	.byte	0x08
	.zero		1


	//   ....[18]....
        /*0d54*/ 	.word	0x000008b0
        /*0d58*/ 	.word	0x000000ff
        /*0d5c*/ 	.word	0x000388b0
        /*0d60*/ 	.short	0x0100
        /*0d62*/ 	.byte	0x08
	.zero		1


	//   ....[19]....
        /*0d64*/ 	.word	0x000008c0
        /*0d68*/ 	.word	0x000000ff
        /*0d6c*/ 	.word	0x000388c0
        /*0d70*/ 	.short	0x0100
        /*0d72*/ 	.byte	0x08
	.zero		1


	//   ....[20]....
        /*0d74*/ 	.word	0x000008d0
        /*0d78*/ 	.word	0x000000ff
        /*0d7c*/ 	.word	0x000388b8
        /*0d80*/ 	.short	0x0100
        /*0d82*/ 	.byte	0x08
	.zero		1


	//   ....[21]....
        /*0d84*/ 	.word	0x000008e0
        /*0d88*/ 	.word	0x000000ff
        /*0d8c*/ 	.word	0x000388c8
        /*0d90*/ 	.short	0x0100
        /*0d92*/ 	.byte	0x08
	.zero		1


	//   ....[22]....
        /*0d94*/ 	.word	0x000032f0
        /*0d98*/ 	.word	0x00000059
        /*0d9c*/ 	.word	0x00038890
        /*0da0*/ 	.short	0x010a
        /*0da2*/ 	.byte	0x3f
	.zero		1


	//   ....[23]....
        /*0da4*/ 	.word	0x00006930
        /*0da8*/ 	.word	0x00000059
        /*0dac*/ 	.word	0x00038890
        /*0db0*/ 	.short	0x010a
        /*0db2*/ 	.byte	0x3f
	.zero		1


	//   ....[24]....
        /*0db4*/ 	.word	0x00009900
        /*0db8*/ 	.word	0x00000059
        /*0dbc*/ 	.word	0x00038890
        /*0dc0*/ 	.short	0x010a
        /*0dc2*/ 	.byte	0x3f
	.zero		1


	//   ....[25]....
        /*0dc4*/ 	.word	0x0000a100
        /*0dc8*/ 	.word	0x0000000b
        /*0dcc*/ 	.word	0x00000000
        /*0dd0*/ 	.short	0x0101
        /*0dd2*/ 	.byte	0x3f
	.zero		1


	//   ....[26]....
        /*0dd4*/ 	.word	0x0000a140
        /*0dd8*/ 	.word	0x00000059
        /*0ddc*/ 	.word	0x000388b0
        /*0de0*/ 	.short	0x010a
        /*0de2*/ 	.byte	0x3f
	.zero		1


	//   ....[27]....
        /*0de4*/ 	.word	0x0000a890
        /*0de8*/ 	.word	0x00000059
        /*0dec*/ 	.word	0x00000000
        /*0df0*/ 	.short	0x0101
        /*0df2*/ 	.byte	0x3f
	.zero		1


	//   ....[28]....
        /*0df4*/ 	.word	0x0000b060
        /*0df8*/ 	.word	0x00000016
        /*0dfc*/ 	.word	0x00038800
        /*0e00*/ 	.short	0x010a
        /*0e02*/ 	.byte	0x3f
	.zero		1


	//   ....[29]....
        /*0e04*/ 	.word	0x0000b0b0
        /*0e08*/ 	.word	0x00000016
        /*0e0c*/ 	.word	0x00038800
        /*0e10*/ 	.short	0x010a
        /*0e12*/ 	.byte	0x3f
	.zero		1


	//   ....[30]....
        /*0e14*/ 	.word	0x0000bbc0
        /*0e18*/ 	.word	0x00000016
        /*0e1c*/ 	.word	0x00038800
        /*0e20*/ 	.short	0x010a
        /*0e22*/ 	.byte	0x3f
	.zero		1


	//   ....[31]....
        /*0e24*/ 	.word	0x0000ed20
        /*0e28*/ 	.word	0x00000016
        /*0e2c*/ 	.word	0x00038800
        /*0e30*/ 	.short	0x010a
        /*0e32*/ 	.byte	0x3f
	.zero		1


	//   ....[32]....
        /*0e34*/ 	.word	0x000120f0
        /*0e38*/ 	.word	0x00000000
        /*0e3c*/ 	.word	0x00038830
        /*0e40*/ 	.short	0x010a
        /*0e42*/ 	.byte	0x3f
	.zero		1


	//   ....[33]....
        /*0e44*/ 	.word	0x00012140
        /*0e48*/ 	.word	0x00000000
        /*0e4c*/ 	.word	0x00038830
        /*0e50*/ 	.short	0x010a
        /*0e52*/ 	.byte	0x3f
	.zero		1


	//   ....[34]....
        /*0e54*/ 	.word	0x00016000
        /*0e58*/ 	.word	0x00000000
        /*0e5c*/ 	.word	0x00000000
        /*0e60*/ 	.short	0x0101
        /*0e62*/ 	.byte	0x3f
	.zero		1


	//   ....[35]....
        /*0e64*/ 	.word	0x00016f70
        /*0e68*/ 	.word	0x00000009
        /*0e6c*/ 	.word	0x00038830
        /*0e70*/ 	.short	0x010a
        /*0e72*/ 	.byte	0x3f
	.zero		1


	//   ....[36]....
        /*0e74*/ 	.word	0x00017000
        /*0e78*/ 	.word	0x00000009
        /*0e7c*/ 	.word	0x00038830
        /*0e80*/ 	.short	0x010a
        /*0e82*/ 	.byte	0x3f
	.zero		1


	//   ....[37]....
        /*0e84*/ 	.word	0x0001a710
        /*0e88*/ 	.word	0x00000006
        /*0e8c*/ 	.word	0x00038850
        /*0e90*/ 	.short	0x010a
        /*0e92*/ 	.byte	0x3f
	.zero		1


	//   ....[38]....
        /*0e94*/ 	.word	0x0001a760
        /*0e98*/ 	.word	0x00000006
        /*0e9c*/ 	.word	0x00038850
        /*0ea0*/ 	.short	0x010a
        /*0ea2*/ 	.byte	0x3f
	.zero		1


	//   ....[39]....
        /*0ea4*/ 	.word	0x0001b2c0
        /*0ea8*/ 	.word	0x000000a1
        /*0eac*/ 	.word	0x00000000
        /*0eb0*/ 	.short	0x0101
        /*0eb2*/ 	.byte	0x3f
	.zero		1


	//   ....[40]....
        /*0eb4*/ 	.word	0x0001b660
        /*0eb8*/ 	.word	0x00000006
        /*0ebc*/ 	.word	0x00000000
        /*0ec0*/ 	.short	0x0101
        /*0ec2*/ 	.byte	0x3f
	.zero		1


	//   ....[41]....
        /*0ec4*/ 	.word	0x0001c020
        /*0ec8*/ 	.word	0x00000008
        /*0ecc*/ 	.word	0x00038850
        /*0ed0*/ 	.short	0x010a
        /*0ed2*/ 	.byte	0x3f
	.zero		1


	//   ....[42]....
        /*0ed4*/ 	.word	0x0001c0c0
        /*0ed8*/ 	.word	0x00000008
        /*0edc*/ 	.word	0x00038850
        /*0ee0*/ 	.short	0x010a
        /*0ee2*/ 	.byte	0x3f
	.zero		1


	//   ....[43]....
        /*0ee4*/ 	.word	0x0001cd70
        /*0ee8*/ 	.word	0x00000005
        /*0eec*/ 	.word	0x00000000
        /*0ef0*/ 	.short	0x0101
        /*0ef2*/ 	.byte	0x3f
	.zero		1


	//   ....[44]....
        /*0ef4*/ 	.word	0x0001e9c0
        /*0ef8*/ 	.word	0x00000000
        /*0efc*/ 	.word	0x00000000
        /*0f00*/ 	.short	0x0101
        /*0f02*/ 	.byte	0x3f
	.zero		1


	//   ....[45]....
        /*0f04*/ 	.word	0x000210a0
        /*0f08*/ 	.word	0x00000016
        /*0f0c*/ 	.word	0x00038820
        /*0f10*/ 	.short	0x010a
        /*0f12*/ 	.byte	0x3f
	.zero		1


	//   ....[46]....
        /*0f14*/ 	.word	0x00021130
        /*0f18*/ 	.word	0x00000009
        /*0f1c*/ 	.word	0x000388a0
        /*0f20*/ 	.short	0x010a
        /*0f22*/ 	.byte	0x3f
	.zero		1


	//   ....[47]....
        /*0f24*/ 	.word	0x00021680
        /*0f28*/ 	.word	0x00000009
        /*0f2c*/ 	.word	0x000388c0
        /*0f30*/ 	.short	0x010a
        /*0f32*/ 	.byte	0x3f
	.zero		1


	//   ....[48]....
        /*0f34*/ 	.word	0x00021c80
        /*0f38*/ 	.word	0x00000008
        /*0f3c*/ 	.word	0x000388a0
        /*0f40*/ 	.short	0x010a
        /*0f42*/ 	.byte	0x3f
	.zero		1


	//   ....[49]....
        /*0f44*/ 	.word	0x000221c0
        /*0f48*/ 	.word	0x00000008
        /*0f4c*/ 	.word	0x000388c0
        /*0f50*/ 	.short	0x010a
        /*0f52*/ 	.byte	0x3f
	.zero		1


	//   ....[50]....
        /*0f54*/ 	.word	0x00023230
        /*0f58*/ 	.word	0x00000005
        /*0f5c*/ 	.word	0x00038840
        /*0f60*/ 	.short	0x010a
        /*0f62*/ 	.byte	0x3f
	.zero		1


	//   ....[51]....
        /*0f64*/ 	.word	0x00023860
        /*0f68*/ 	.word	0x00000005
        /*0f6c*/ 	.word	0x00038830
        /*0f70*/ 	.short	0x0107
        /*0f72*/ 	.byte	0x3f
	.zero		1


	//   ....[52]....
        /*0f74*/ 	.word	0x00023940
        /*0f78*/ 	.word	0x00000005
        /*0f7c*/ 	.word	0x00038830
        /*0f80*/ 	.short	0x0101
        /*0f82*/ 	.byte	0x3f
	.zero		1


	//   ....[53]....
        /*0f84*/ 	.word	0x000245a0
        /*0f88*/ 	.word	0x00000016
        /*0f8c*/ 	.word	0x00038800
        /*0f90*/ 	.short	0x0107
        /*0f92*/ 	.byte	0x3f
	.zero		1


	//   ....[54]....
        /*0f94*/ 	.word	0x000246a0
        /*0f98*/ 	.word	0x00000016
        /*0f9c*/ 	.word	0x00038800
        /*0fa0*/ 	.short	0x0101
        /*0fa2*/ 	.byte	0x3f
	.zero		1


	//   ....[55]....
        /*0fa4*/ 	.word	0x000246c0
        /*0fa8*/ 	.word	0x00000016
        /*0fac*/ 	.word	0x00038820
        /*0fb0*/ 	.short	0x010a
        /*0fb2*/ 	.byte	0x3f
	.zero		1


	//   ....[56]....
        /*0fb4*/ 	.word	0x00024af0
        /*0fb8*/ 	.word	0x00000006
        /*0fbc*/ 	.word	0x00038840
        /*0fc0*/ 	.short	0x010a
        /*0fc2*/ 	.byte	0x3f
	.zero		1


	//   ....[57]....
        /*0fc4*/ 	.word	0x00025090
        /*0fc8*/ 	.word	0x00000006
        /*0fcc*/ 	.word	0x00038830
        /*0fd0*/ 	.short	0x0107
        /*0fd2*/ 	.byte	0x3f
	.zero		1


	//   ....[58]....
        /*0fd4*/ 	.word	0x00025150
        /*0fd8*/ 	.word	0x00000006
        /*0fdc*/ 	.word	0x00038830
        /*0fe0*/ 	.short	0x0101
        /*0fe2*/ 	.byte	0x3f
	.zero		1


	//   ....[59]....
        /*0fe4*/ 	.word	0x000251b0
        /*0fe8*/ 	.word	0x00000006
        /*0fec*/ 	.word	0x00038860
        /*0ff0*/ 	.short	0x010a
        /*0ff2*/ 	.byte	0x3f
	.zero		1


	//   ....[60]....
        /*0ff4*/ 	.word	0x000256c0
        /*0ff8*/ 	.word	0x00000006
        /*0ffc*/ 	.word	0x00038850
        /*1000*/ 	.short	0x0107
        /*1002*/ 	.byte	0x3f
	.zero		1


	//   ....[61]....
        /*1004*/ 	.word	0x000258a0
        /*1008*/ 	.word	0x00000006
        /*100c*/ 	.word	0x00038850
        /*1010*/ 	.short	0x0101
        /*1012*/ 	.byte	0x3f
	.zero		1


	//   ....[62]....
        /*1014*/ 	.word	0x00025ac0
        /*1018*/ 	.word	0x00000004
        /*101c*/ 	.word	0x00038860
        /*1020*/ 	.short	0x010a
        /*1022*/ 	.byte	0x3f
	.zero		1


	//   ....[63]....
        /*1024*/ 	.word	0x00026030
        /*1028*/ 	.word	0x00000004
        /*102c*/ 	.word	0x00038850
        /*1030*/ 	.short	0x0107
        /*1032*/ 	.byte	0x3f
	.zero		1


	//   ....[64]....
        /*1034*/ 	.word	0x000260f0
        /*1038*/ 	.word	0x00000004
        /*103c*/ 	.word	0x00038850
        /*1040*/ 	.short	0x0101
        /*1042*/ 	.byte	0x3f
	.zero		1


	//   ....[65]....
        /*1044*/ 	.word	0x00026c10
        /*1048*/ 	.word	0x00000005
        /*104c*/ 	.word	0x00038820
        /*1050*/ 	.short	0x010a
        /*1052*/ 	.byte	0x3f
	.zero		1


	//   ....[66]....
        /*1054*/ 	.word	0x00026d80
        /*1058*/ 	.word	0x00000003
        /*105c*/ 	.word	0x00038840
        /*1060*/ 	.short	0x010a
        /*1062*/ 	.byte	0x3f
	.zero		1


	//   ....[67]....
        /*1064*/ 	.word	0x00026e20
        /*1068*/ 	.word	0x0000001b
        /*106c*/ 	.word	0x00038840
        /*1070*/ 	.short	0x010a
        /*1072*/ 	.byte	0x3f
	.zero		1


	//   ....[68]....
        /*1074*/ 	.word	0x00026e60
        /*1078*/ 	.word	0x00000003
        /*107c*/ 	.word	0x00038860
        /*1080*/ 	.short	0x010a
        /*1082*/ 	.byte	0x3f
	.zero		1


	//   ....[69]....
        /*1084*/ 	.word	0x00026ea0
        /*1088*/ 	.word	0x0000001b
        /*108c*/ 	.word	0x00038860
        /*1090*/ 	.short	0x010a
        /*1092*/ 	.byte	0x3f
	.zero		1


	//   ....[70]....
        /*1094*/ 	.word	0x00026f00
        /*1098*/ 	.word	0x00000059
        /*109c*/ 	.word	0x00038890
        /*10a0*/ 	.short	0x010a
        /*10a2*/ 	.byte	0x3f
	.zero		1


	//   ....[71]....
        /*10a4*/ 	.word	0x000272e0
        /*10a8*/ 	.word	0x00000059
        /*10ac*/ 	.word	0x00038890
        /*10b0*/ 	.short	0x010a
        /*10b2*/ 	.byte	0x3f
	.zero		1


	//   ....[72]....
        /*10b4*/ 	.word	0x000276c0
        /*10b8*/ 	.word	0x00000059
        /*10bc*/ 	.word	0x00038890
        /*10c0*/ 	.short	0x010a
        /*10c2*/ 	.byte	0x3f
	.zero		1


	//   ....[73]....
        /*10c4*/ 	.word	0x00027aa0
        /*10c8*/ 	.word	0x00000059
        /*10cc*/ 	.word	0x000388b0
        /*10d0*/ 	.short	0x010a
        /*10d2*/ 	.byte	0x3f
	.zero		1


	//   ....[74]....
        /*10d4*/ 	.word	0x00027cb0
        /*10d8*/ 	.word	0x00000016
        /*10dc*/ 	.word	0x00038800
        /*10e0*/ 	.short	0x010a
        /*10e2*/ 	.byte	0x3f
	.zero		1


	//   ....[75]....
        /*10e4*/ 	.word	0x00027ed0
        /*10e8*/ 	.word	0x00000016
        /*10ec*/ 	.word	0x00038800
        /*10f0*/ 	.short	0x010a
        /*10f2*/ 	.byte	0x3f
	.zero		1


	//   ....[76]....
        /*10f4*/ 	.word	0x00027f20
        /*10f8*/ 	.word	0x00000000
        /*10fc*/ 	.word	0x00038830
        /*1100*/ 	.short	0x010a
        /*1102*/ 	.byte	0x3f
	.zero		1


	//   ....[77]....
        /*1104*/ 	.word	0x00027f70
        /*1108*/ 	.word	0x00000009
        /*110c*/ 	.word	0x00038830
        /*1110*/ 	.short	0x010a
        /*1112*/ 	.byte	0x3f
	.zero		1


	//   ....[78]....
        /*1114*/ 	.word	0x00027fc0
        /*1118*/ 	.word	0x00000006
        /*111c*/ 	.word	0x00038850
        /*1120*/ 	.short	0x010a
        /*1122*/ 	.byte	0x3f
	.zero		1


	//   ....[79]....
        /*1124*/ 	.word	0x00028010
        /*1128*/ 	.word	0x00000008
        /*112c*/ 	.word	0x00038850
        /*1130*/ 	.short	0x010a
        /*1132*/ 	.byte	0x3f
	.zero		1


	//   ....[80]....
        /*1134*/ 	.word	0x000281b0
        /*1138*/ 	.word	0x00000016
        /*113c*/ 	.word	0x00038820
        /*1140*/ 	.short	0x010a
        /*1142*/ 	.byte	0x3f
	.zero		1


	//   ....[81]....
        /*1144*/ 	.word	0x00028200
        /*1148*/ 	.word	0x00000009
        /*114c*/ 	.word	0x000388a0
        /*1150*/ 	.short	0x010a
        /*1152*/ 	.byte	0x3f
	.zero		1


	//   ....[82]....
        /*1154*/ 	.word	0x00028250
        /*1158*/ 	.word	0x00000009
        /*115c*/ 	.word	0x000388c0
        /*1160*/ 	.short	0x010a
        /*1162*/ 	.byte	0x3f
	.zero		1


	//   ....[83]....
        /*1164*/ 	.word	0x000282a0
        /*1168*/ 	.word	0x00000008
        /*116c*/ 	.word	0x000388a0
        /*1170*/ 	.short	0x010a
        /*1172*/ 	.byte	0x3f
	.zero		1


	//   ....[84]....
        /*1174*/ 	.word	0x000282f0
        /*1178*/ 	.word	0x00000008
        /*117c*/ 	.word	0x000388c0
        /*1180*/ 	.short	0x010a
        /*1182*/ 	.byte	0x3f
	.zero		1


	//   ....[85]....
        /*1184*/ 	.word	0x00028410
        /*1188*/ 	.word	0x00000005
        /*118c*/ 	.word	0x00038840
        /*1190*/ 	.short	0x010a
        /*1192*/ 	.byte	0x3f
	.zero		1


	//   ....[86]....
        /*1194*/ 	.word	0x00029770
        /*1198*/ 	.word	0x00000016
        /*119c*/ 	.word	0x00038820
        /*11a0*/ 	.short	0x010a
        /*11a2*/ 	.byte	0x3f
	.zero		1


	//   ....[87]....
        /*11a4*/ 	.word	0x000297c0
        /*11a8*/ 	.word	0x00000006
        /*11ac*/ 	.word	0x00038840
        /*11b0*/ 	.short	0x010a
        /*11b2*/ 	.byte	0x3f
	.zero		1


	//   ....[88]....
        /*11b4*/ 	.word	0x00029f60
        /*11b8*/ 	.word	0x00000006
        /*11bc*/ 	.word	0x00038860
        /*11c0*/ 	.short	0x010a
        /*11c2*/ 	.byte	0x3f
	.zero		1


	//   ....[89]....
        /*11c4*/ 	.word	0x0002a730
        /*11c8*/ 	.word	0x00000004
        /*11cc*/ 	.word	0x00038860
        /*11d0*/ 	.short	0x010a
        /*11d2*/ 	.byte	0x3f
	.zero		1


	//   ....[90]....
        /*11d4*/ 	.word	0x0002b880
        /*11d8*/ 	.word	0x00000005
        /*11dc*/ 	.word	0x00038820
        /*11e0*/ 	.short	0x010a
        /*11e2*/ 	.byte	0x3f
	.zero		1


	//   ....[91]....
        /*11e4*/ 	.word	0x0002ba20
        /*11e8*/ 	.word	0x00000003
        /*11ec*/ 	.word	0x00038840
        /*11f0*/ 	.short	0x010a
        /*11f2*/ 	.byte	0x3f
	.zero		1


	//   ....[92]....
        /*11f4*/ 	.word	0x0002ba70
        /*11f8*/ 	.word	0x0000001b
        /*11fc*/ 	.word	0x00038840
        /*1200*/ 	.short	0x010a
        /*1202*/ 	.byte	0x3f
	.zero		1


	//   ....[93]....
        /*1204*/ 	.word	0x0002bac0
        /*1208*/ 	.word	0x00000003
        /*120c*/ 	.word	0x00038860
        /*1210*/ 	.short	0x010a
        /*1212*/ 	.byte	0x3f
	.zero		1


	//----- nvinfo : EIATTR_NUM_MBARRIERS
	.align		4
.L_387:
        /*1214*/ 	.byte	0x03, 0x38
        /*1216*/ 	.short	0x0016


	//----- nvinfo : EIATTR_EXIT_INSTR_OFFSETS
	.align		4
        /*1218*/ 	.byte	0x04, 0x1c
        /*121a*/ 	.short	(.L_389 - .L_388)


	//   ....[0]....
.L_388:
        /*121c*/ 	.word	0x00026ef0


	//----- nvinfo : EIATTR_MAX_THREADS
	.align		4
.L_389:
        /*1220*/ 	.byte	0x04, 0x05
        /*1222*/ 	.short	(.L_391 - .L_390)
.L_390:
        /*1224*/ 	.word	0x00000180
        /*1228*/ 	.word	0x00000001
        /*122c*/ 	.word	0x00000001


	//----- nvinfo : EIATTR_CRS_STACK_SIZE
	.align		4
.L_391:
        /*1230*/ 	.byte	0x04, 0x1e
        /*1232*/ 	.short	(.L_393 - .L_392)
.L_392:
        /*1234*/ 	.word	0x00000000


	//----- nvinfo : EIATTR_CBANK_PARAM_SIZE
	.align		4
.L_393:
        /*1238*/ 	.byte	0x03, 0x19
        /*123a*/ 	.short	0x0af0


	//----- nvinfo : EIATTR_PARAM_CBANK
	.align		4
        /*123c*/ 	.byte	0x04, 0x0a
        /*123e*/ 	.short	(.L_395 - .L_394)
	.align		4
.L_394:
        /*1240*/ 	.word	index@(.nv.constant0._ZN7cutlass13device_kernelIN5flash11enable_sm90INS1_16FlashAttnFwdSm90INS1_25CollectiveMainloopFwdSm90ILi2EN4cute5tupleIJNS5_1CILi1EEES8_S8_EEENS6_IJNS7_ILi128EEENS7_ILi80EEENS7_ILi256EEEEEELi256ENS_6half_tEfNS_4arch4Sm90ELb0ELb0ELb0ELb1ELb1ELb1ELb0ELb1ELb1ELb1ELb0ELb0EEENS1_21CollectiveEpilogueFwdINS6_IJSA_SC_SB_EEES9_SE_SG_Li256ELb1ELb1ELb0ELb0EEENS1_36VarlenDynamicPersistentTileSchedulerILi128ELi80ELi256ELi128ELb0ELb1ELb1ELb0ELb1ELb1EEEEEEEEEvNT_6ParamsE)
        /*1244*/ 	.short	0x0210
        /*1246*/ 	.short	0x0af0


	//----- nvinfo : EIATTR_SW_WAR
	.align		4
.L_395:
        /*1248*/ 	.byte	0x04, 0x36
        /*124a*/ 	.short	(.L_397 - .L_396)
.L_396:
        /*124c*/ 	.word	0x00000008
.L_397:


//--------------------- .nv.info._ZN7cutlass13device_kernelIN5flash11enable_sm90INS1_16FlashAttnFwdSm90INS1_25CollectiveMainloopFwdSm90ILi2EN4cute5tupleIJNS5_1CILi1EEES8_S8_EEENS6_IJNS7_ILi128EEENS7_ILi64EEENS7_ILi256EEEEEELi256ENS_6half_tEfNS_4arch4Sm90ELb0ELb1ELb0ELb0ELb1ELb0ELb0ELb1ELb1ELb1ELb0ELb0EEENS1_21CollectiveEpilogueFwdINS6_IJSA_SC_SB_EEES9_SE_SG_Li256ELb0ELb1ELb0ELb0EEENS1_30DynamicPersistentTileSchedulerILi256ELi128ELb0ELb1ELb1EEEEEEEEEvNT_6ParamsE --------------------------
	.section	.nv.info._ZN7cutlass13device_kernelIN5flash11enable_sm90INS1_16FlashAttnFwdSm90INS1_25CollectiveMainloopFwdSm90ILi2EN4cute5tupleIJNS5_1CILi1EEES8_S8_EEENS6_IJNS7_ILi128EEENS7_ILi64EEENS7_ILi256EEEEEELi256ENS_6half_tEfNS_4arch4Sm90ELb0ELb1ELb0ELb0ELb1ELb0ELb0ELb1ELb1ELb1ELb0ELb0EEENS1_21CollectiveEpilogueFwdINS6_IJSA_SC_SB_EEES9_SE_SG_Li256ELb0ELb1ELb0ELb0EEENS1_30DynamicPersistentTileSchedulerILi256ELi128ELb0ELb1ELb1EEEEEEEEEvNT_6ParamsE,"",@"SHT_CUDA_INFO"
	.sectionflags	@""
	.align	4


	//----- nvinfo : EIATTR_CUDA_API_VERSION
	.align		4
        /*0000*/ 	.byte	0x04, 0x37
        /*0002*/ 	.short	(.L_399 - .L_398)
.L_398:
        /*0004*/ 	.word	0x00000082


	//----- nvinfo : EIATTR_KPARAM_INFO
	.align		4
.L_399:
        /*0008*/ 	.byte	0x04, 0x17
        /*000a*/ 	.short	(.L_401 - .L_400)
.L_400:
        /*000c*/ 	.word	0x00000000
        /*0010*/ 	.short	0x0000
        /*0012*/ 	.short	0x0070
        /*0014*/ 	.byte	0x00, 0xf0, 0x01, 0x2a


	//----- nvinfo : EIATTR_SPARSE_MMA_MASK
	.align		4
.L_401:
        /*0018*/ 	.byte	0x03, 0x50
        /*001a*/ 	.short	0x0000


	//----- nvinfo : EIATTR_MAXREG_COUNT
	.align		4
        /*001c*/ 	.byte	0x03, 0x1b
        /*001e*/ 	.short	0x00a8


	//----- nvinfo : EIATTR_NUM_BARRIERS
	.align		4
        /*0020*/ 	.byte	0x02, 0x4c
        /*0022*/ 	.byte	0x09
	.zero		1


	//----- nvinfo : EIATTR_EXTERNS
	.align		4
        /*0024*/ 	.byte	0x04, 0x0f
        /*0026*/ 	.short	(.L_403 - .L_402)


	//   ....[0]....
	.align		4
.L_402:
        /*0028*/ 	.word	index@(__assertfail)


	//----- nvinfo : EIATTR_ANNOTATIONS
	.align		4
.L_403:
        /*002c*/ 	.byte	0x04, 0x55
        /*002e*/ 	.short	(.L_405 - .L_404)


	//   ....[0]....
.L_404:
        /*0030*/ 	.word	0x00000001
        /*0034*/ 	.byte	0xa0, 0x08, 0x00, 0x00, 0x01, 0x00, 0x00, 0x00, 0x60, 0x09, 0x00, 0x00, 0x01, 0x00, 0x00, 0x00
        /*0044*/ 	.byte	0xc0, 0xf4, 0x00, 0x00, 0x01, 0x00, 0x00, 0x00, 0x60, 0xf5, 0x00, 0x00, 0x01, 0x00, 0x00, 0x00
        /*0054*/ 	.byte	0x10, 0xf6, 0x00, 0x00, 0x01, 0x00, 0x00, 0x00, 0xe0, 0x1c, 0x01, 0x00, 0x01, 0x00, 0x00, 0x00
        /*0064*/ 	.byte	0x00, 0x1d, 0x01, 0x00, 0x01, 0x00, 0x00, 0x00, 0xf0, 0x34, 0x01, 0x00, 0x01, 0x00, 0x00, 0x00
        /*0074*/ 	.byte	0x90, 0x36, 0x01, 0x00


	//----- nvinfo : EIATTR_MERCURY_ISA_VERSION
	.align		4
.L_405:
        /*0078*/ 	.byte	0x03, 0x5f
        /*007a*/ 	.short	0x0101


	//----- nvinfo : EIATTR_INT_WARP_WIDE_INSTR_OFFSETS
	.align		4
        /*007c*/ 	.byte	0x04, 0x31
        /*007e*/ 	.short	(.L_407 - .L_406)


	//   ....[0]....
.L_406:
        /*0080*/ 	.word	0x000000c0


	//   ....[1]....
        /*0084*/ 	.word	0x000000d0


	//   ....[2]....
        /*0088*/ 	.word	0x00000170


	//   ....[3]....
        /*008c*/ 	.word	0x00010280


	//   ....[4]....
        /*0090*/ 	.word	0x00010310


	//   ....[5]....
        /*0094*/ 	.word	0x00012cf0


	//   ....[6]....
        /*0098*/ 	.word	0x00012d80


	//----- nvinfo : EIATTR_COOP_GROUP_MASK_REGIDS
	.align		4
.L_407:
        /*009c*/ 	.byte	0x04, 0x29
        /*009e*/ 	.short	(.L_409 - .L_408)


	//   ....[0]....
.L_408:
        /*00a0*/ 	.word	0xffffffff


	//   ....[1]....
        /*00a4*/ 	.word	0xffffffff


	//   ....[2]....
        /*00a8*/ 	.word	0xffffffff


	//   ....[3]....
        /*00ac*/ 	.word	0xffffffff


	//   ....[4]....
        /*00b0*/ 	.word	0xffffffff


	//   ....[5]....
        /*00b4*/ 	.word	0xffffffff


	//   ....[6]....
        /*00b8*/ 	.word	0xffffffff


	//   ....[7]....
        /*00bc*/ 	.word	0xffffffff


	//   ....[8]....
        /*00c0*/ 	.word	0xffffffff


	//   ....[9]....
        /*00c4*/ 	.word	0xffffffff


	//   ....[10]....
        /*00c8*/ 	.word	0xffffffff


	//   ....[11]....
        /*00cc*/ 	.word	0xffffffff


	//   ....[12]....
        /*00d0*/ 	.word	0xffffffff


	//   ....[13]....
        /*00d4*/ 	.word	0xffffffff


	//   ....[14]....
        /*00d8*/ 	.word	0xffffffff


	//   ....[15]....
        /*00dc*/ 	.word	0xffffffff


	//   ....[16]....
        /*00e0*/ 	.word	0xffffffff


	//   ....[17]....
        /*00e4*/ 	.word	0xffffffff


	//   ....[18]....
        /*00e8*/ 	.word	0xffffffff


	//   ....[19]....
        /*00ec*/ 	.word	0xffffffff


	//   ....[20]....
        /*00f0*/ 	.word	0xffffffff


	//   ....[21]....
        /*00f4*/ 	.word	0xffffffff


	//   ....[22]....
        /*00f8*/ 	.word	0xffffffff


	//   ....[23]....
        /*00fc*/ 	.word	0xffffffff


	//   ....[24]....
        /*0100*/ 	.word	0xffffffff


	//   ....[25]....
        /*0104*/ 	.word	0xffffffff


	//   ....[26]....
        /*0108*/ 	.word	0xffffffff


	//   ....[27]....
        /*010c*/ 	.word	0xffffffff


	//   ....[28]....
        /*0110*/ 	.word	0xffffffff


	//   ....[29]....
        /*0114*/ 	.word	0xffffffff


	//   ....[30]....
        /*0118*/ 	.word	0xffffffff


	//   ....[31]....
        /*011c*/ 	.word	0xffffffff


	//   ....[32]....
        /*0120*/ 	.word	0xffffffff


	//   ....[33]....
        /*0124*/ 	.word	0xffffffff


	//   ....[34]....
        /*0128*/ 	.word	0xffffffff


	//   ....[35]....
        /*012c*/ 	.word	0xffffffff


	//   ....[36]....
        /*0130*/ 	.word	0xffffffff


	//   ....[37]....
        /*0134*/ 	.word	0xffffffff


	//   ....[38]....
        /*0138*/ 	.word	0xffffffff


	//   ....[39]....
        /*013c*/ 	.word	0xffffffff


	//   ....[40]....
        /*0140*/ 	.word	0xffffffff


	//   ....[41]....
        /*0144*/ 	.word	0xffffffff


	//   ....[42]....
        /*0148*/ 	.word	0xffffffff


	//   ....[43]....
        /*014c*/ 	.word	0xffffffff


	//   ....[44]....
        /*0150*/ 	.word	0xffffffff


	//   ....[45]....
        /*0154*/ 	.word	0xffffffff


	//   ....[46]....
        /*0158*/ 	.word	0xffffffff


	//   ....[47]....
        /*015c*/ 	.word	0xffffffff


	//   ....[48]....
        /*0160*/ 	.word	0xffffffff


	//   ....[49]....
        /*0164*/ 	.word	0xffffffff


	//   ....[50]....
        /*0168*/ 	.word	0xffffffff


	//   ....[51]....
        /*016c*/ 	.word	0xffffffff


	//   ....[52]....
        /*0170*/ 	.word	0xffffffff


	//   ....[53]....
        /*0174*/ 	.word	0xffffffff


	//   ....[54]....
        /*0178*/ 	.word	0xffffffff


	//   ....[55]....
        /*017c*/ 	.word	0xffffffff


	//   ....[56]....
        /*0180*/ 	.word	0xffffffff


	//   ....[57]....
        /*0184*/ 	.word	0xffffffff


	//   ....[58]....
        /*0188*/ 	.word	0xffffffff


	//   ....[59]....
        /*018c*/ 	.word	0xffffffff


	//   ....[60]....
        /*0190*/ 	.word	0xffffffff


	//   ....[61]....
        /*0194*/ 	.word	0xffffffff


	//   ....[62]....
        /*0198*/ 	.word	0xffffffff


	//   ....[63]....
        /*019c*/ 	.word	0xffffffff


	//   ....[64]....
        /*01a0*/ 	.word	0xffffffff


	//   ....[65]....
        /*01a4*/ 	.word	0xffffffff


	//   ....[66]....
        /*01a8*/ 	.word	0xffffffff


	//   ....[67]....
        /*01ac*/ 	.word	0xffffffff


	//   ....[68]....
        /*01b0*/ 	.word	0xffffffff


	//   ....[69]....
        /*01b4*/ 	.word	0xffffffff


	//   ....[70]....
        /*01b8*/ 	.word	0xffffffff


	//   ....[71]....
        /*01bc*/ 	.word	0xffffffff


	//   ....[72]....
        /*01c0*/ 	.word	0xffffffff


	//   ....[73]....
        /*01c4*/ 	.word	0xffffffff


	//   ....[74]....
        /*01c8*/ 	.word	0xffffffff


	//   ....[75]....
        /*01cc*/ 	.word	0xffffffff


	//   ....[76]....
        /*01d0*/ 	.word	0xffffffff


	//   ....[77]....
        /*01d4*/ 	.word	0xffffffff


	//   ....[78]....
        /*01d8*/ 	.word	0xffffffff


	//   ....[79]....
        /*01dc*/ 	.word	0xffffffff


	//   ....[80]....
        /*01e0*/ 	.word	0xffffffff


	//   ....[81]....
        /*01e4*/ 	.word	0xffffffff


	//   ....[82]....
        /*01e8*/ 	.word	0xffffffff


	//   ....[83]....
        /*01ec*/ 	.word	0xffffffff


	//   ....[84]....
        /*01f0*/ 	.word	0xffffffff


	//   ....[85]....
        /*01f4*/ 	.word	0xffffffff


	//   ....[86]....
        /*01f8*/ 	.word	0xffffffff


	//   ....[87]....
        /*01fc*/ 	.word	0xffffffff


	//   ....[88]....
        /*0200*/ 	.word	0xffffffff


	//   ....[89]....
        /*0204*/ 	.word	0xffffffff


	//   ....[90]....
        /*0208*/ 	.word	0xffffffff


	//   ....[91]....
        /*020c*/ 	.word	0xffffffff


	//   ....[92]....
        /*0210*/ 	.word	0xffffffff


	//   ....[93]....
        /*0214*/ 	.word	0xffffffff


	//   ....[94]....
        /*0218*/ 	.word	0xffffffff


	//   ....[95]....
        /*021c*/ 	.word	0xffffffff


	//   ....[96]....
        /*0220*/ 	.word	0xffffffff


	//   ....[97]....
        /*0224*/ 	.word	0xffffffff


	//   ....[98]....
        /*0228*/ 	.word	0xffffffff


	//   ....[99]....
        /*022c*/ 	.word	0xffffffff


	//   ....[100]....
        /*0230*/ 	.word	0xffffffff


	//   ....[101]....
        /*0234*/ 	.word	0xffffffff


	//   ....[102]....
        /*0238*/ 	.word	0xffffffff


	//   ....[103]....
        /*023c*/ 	.word	0xffffffff


	//   ....[104]....
        /*0240*/ 	.word	0x0500000f


	//   ....[105]....
        /*0244*/ 	.word	0x0500000f


	//   ....[106]....
        /*0248*/ 	.word	0x0500000f


	//   ....[107]....
        /*024c*/ 	.word	0x0500000f


	//   ....[108]....
        /*0250*/ 	.word	0x0500000f


	//   ....[109]....
        /*0254*/ 	.word	0x0500000f


	//   ....[110]....
        /*0258*/ 	.word	0x0500000f


	//   ....[111]....
        /*025c*/ 	.word	0x0500000f


	//   ....[112]....
        /*0260*/ 	.word	0x0500000f


	//   ....[113]....
        /*0264*/ 	.word	0x0500000f


	//   ....[114]....
        /*0268*/ 	.word	0x0500000f


	//   ....[115]....
        /*026c*/ 	.word	0x0500000f


	//   ....[116]....
        /*0270*/ 	.word	0x0500000f


	//   ....[117]....
        /*0274*/ 	.word	0x0500000f


	//   ....[118]....
        /*0278*/ 	.word	0x0500000f


	//   ....[119]....
        /*027c*/ 	.word	0x0500000f


	//   ....[120]....
        /*0280*/ 	.word	0x0500000f


	//   ....[121]....
        /*0284*/ 	.word	0x0500000f


	//   ....[122]....
        /*0288*/ 	.word	0x0500000f


	//   ....[123]....
        /*028c*/ 	.word	0x0500000f


	//   ....[124]....
        /*0290*/ 	.word	0x0500000f


	//   ....[125]....
        /*0294*/ 	.word	0x0500000f


	//   ....[126]....
        /*0298*/ 	.word	0x0500000f


	//   ....[127]....
        /*029c*/ 	.word	0x0500000f


	//   ....[128]....
        /*02a0*/ 	.word	0x0500000f


	//   ....[129]....
        /*02a4*/ 	.word	0x0500000f


	//   ....[130]....
        /*02a8*/ 	.word	0x0500000f


	//   ....[131]....
        /*02ac*/ 	.word	0x0500000f


	//   ....[132]....
        /*02b0*/ 	.word	0x0500000f


	//   ....[133]....
        /*02b4*/ 	.word	0x0500000f


	//   ....[134]....
        /*02b8*/ 	.word	0x0500000f


	//   ....[135]....
        /*02bc*/ 	.word	0x0500000f


	//   ....[136]....
        /*02c0*/ 	.word	0x0500000f


	//   ....[137]....
        /*02c4*/ 	.word	0x0500000f


	//   ....[138]....
        /*02c8*/ 	.word	0x0500000f


	//   ....[139]....
        /*02cc*/ 	.word	0x0500000f


	//   ....[140]....
        /*02d0*/ 	.word	0x0500000f


	//   ....[141]....
        /*02d4*/ 	.word	0x0500000f


	//   ....[142]....
        /*02d8*/ 	.word	0x0500000f


	//   ....[143]....
        /*02dc*/ 	.word	0x0500000f


	//   ....[144]....
        /*02e0*/ 	.word	0x0500000f


	//   ....[145]....
        /*02e4*/ 	.word	0x0500000f


	//   ....[146]....
        /*02e8*/ 	.word	0x0500000f


	//   ....[147]....
        /*02ec*/ 	.word	0x0500000f


	//   ....[148]....
        /*02f0*/ 	.word	0x0500000f


	//   ....[149]....
        /*02f4*/ 	.word	0x0500000f


	//   ....[150]....
        /*02f8*/ 	.word	0x0500000f


	//   ....[151]....
        /*02fc*/ 	.word	0x0500000f


	//   ....[152]....
        /*0300*/ 	.word	0x0500000f


	//   ....[153]....
        /*0304*/ 	.word	0x0500000f


	//   ....[154]....
        /*0308*/ 	.word	0x0500000f


	//----- nvinfo : EIATTR_COOP_GROUP_INSTR_OFFSETS
	.align		4
.L_409:
        /*030c*/ 	.byte	0x04, 0x28
        /*030e*/ 	.short	(.L_411 - .L_410)


	//   ....[0]....
.L_410:
        /*0310*/ 	.word	0x00000070


	//   ....[1]....
        /*0314*/ 	.word	0x000000b0


	//   ....[2]....
        /*0318*/ 	.word	0x000002d0


	//   ....[3]....
        /*031c*/ 	.word	0x00000430


	//   ....[4]....
        /*0320*/ 	.word	0x00000550


	//   ....[5]....
        /*0324*/ 	.word	0x000006b0


	//   ....[6]....
        /*0328*/ 	.word	0x000019c0


	//   ....[7]....
        /*032c*/ 	.word	0x00002790


	//   ....[8]....
        /*0330*/ 	.word	0x000029f0


	//   ....[9]....
        /*0334*/ 	.word	0x00003380


	//   ....[10]....
        /*0338*/ 	.word	0x000034d0


	//   ....[11]....
        /*033c*/ 	.word	0x00003830


	//   ....[12]....
        /*0340*/ 	.word	0x000038c0


	//   ....[13]....
        /*0344*/ 	.word	0x000057d0


	//   ....[14]....
        /*0348*/ 	.word	0x00005a10


	//   ....[15]....
        /*034c*/ 	.word	0x00006100


	//   ....[16]....
        /*0350*/ 	.word	0x00006200


	//   ....[17]....
        /*0354*/ 	.word	0x00006590


	//   ....[18]....
        /*0358*/ 	.word	0x000065f0


	//   ....[19]....
        /*035c*/ 	.word	0x000083d0


	//   ....[20]....
        /*0360*/ 	.word	0x000083e0


	//   ....[21]....
        /*0364*/ 	.word	0x00008410


	//   ....[22]....
        /*0368*/ 	.word	0x00008420


	//   ....[23]....
        /*036c*/ 	.word	0x0000a020


	//   ....[24]....
        /*0370*/ 	.word	0x0000a250


	//   ....[25]....
        /*0374*/ 	.word	0x0000a940


	//   ....[26]....
        /*0378*/ 	.word	0x0000aa40


	//   ....[27]....
        /*037c*/ 	.word	0x0000add0


	//   ....[28]....
        /*0380*/ 	.word	0x0000ae30


	//   ....[29]....
        /*0384*/ 	.word	0x0000be60


	//   ....[30]....
        /*0388*/ 	.word	0x0000be90


	//   ....[31]....
        /*038c*/ 	.word	0x0000bf50


	//   ....[32]....
        /*0390*/ 	.word	0x0000bf60


	//   ....[33]....
        /*0394*/ 	.word	0x0000dcf0


	//   ....[34]....
        /*0398*/ 	.word	0x0000dd20


	//   ....[35]....
        /*039c*/ 	.word	0x0000dd50


	//   ....[36]....
        /*03a0*/ 	.word	0x0000ddb0


	//   ....[37]....
        /*03a4*/ 	.word	0x0000e2a0


	//   ....[38]....
        /*03a8*/ 	.word	0x0000e2e0


	//   ....[39]....
        /*03ac*/ 	.word	0x0000e420


	//   ....[40]....
        /*03b0*/ 	.word	0x0000e440


	//   ....[41]....
        /*03b4*/ 	.word	0x0000e580


	//   ....[42]....
        /*03b8*/ 	.word	0x0000e5a0


	//   ....[43]....
        /*03bc*/ 	.word	0x0000e6f0


	//   ....[44]....
        /*03c0*/ 	.word	0x0000e710


	//   ....[45]....
        /*03c4*/ 	.word	0x0000ee90


	//   ....[46]....
        /*03c8*/ 	.word	0x0000eeb0


	//   ....[47]....
        /*03cc*/ 	.word	0x0000eff0


	//   ....[48]....
        /*03d0*/ 	.word	0x0000f010


	//   ....[49]....
        /*03d4*/ 	.word	0x0000f150


	//   ....[50]....
        /*03d8*/ 	.word	0x0000f170


	//   ....[51]....
        /*03dc*/ 	.word	0x0000f2c0


	//   ....[52]....
        /*03e0*/ 	.word	0x0000f2e0


	//   ....[53]....
        /*03e4*/ 	.word	0x0000f4f0


	//   ....[54]....
        /*03e8*/ 	.word	0x00010e00


	//   ....[55]....
        /*03ec*/ 	.word	0x00010e20


	//   ....[56]....
        /*03f0*/ 	.word	0x00010e30


	//   ....[57]....
        /*03f4*/ 	.word	0x00010e70


	//   ....[58]....
        /*03f8*/ 	.word	0x00010f10


	//   ....[59]....
        /*03fc*/ 	.word	0x00010f30


	//   ....[60]....
        /*0400*/ 	.word	0x00010fd0


	//   ....[61]....
        /*0404*/ 	.word	0x00010ff0


	//   ....[62]....
        /*0408*/ 	.word	0x00011660


	//   ....[63]....
        /*040c*/ 	.word	0x00011680


	//   ....[64]....
        /*0410*/ 	.word	0x000116b0


	//   ....[65]....
        /*0414*/ 	.word	0x000116f0


	//   ....[66]....
        /*0418*/ 	.word	0x00011780


	//   ....[67]....
        /*041c*/ 	.word	0x000117b0


	//   ....[68]....
        /*0420*/ 	.word	0x00011840


	//   ....[69]....
        /*0424*/ 	.word	0x00011870


	//   ....[70]....
        /*0428*/ 	.word	0x00011900


	//   ....[71]....
        /*042c*/ 	.word	0x00011920


	//   ....[72]....
        /*0430*/ 	.word	0x000119c0


	//   ....[73]....
        /*0434*/ 	.word	0x000119f0


	//   ....[74]....
        /*0438*/ 	.word	0x00011a80


	//   ....[75]....
        /*043c*/ 	.word	0x00011ab0


	//   ....[76]....
        /*0440*/ 	.word	0x00011b40


	//   ....[77]....
        /*0444*/ 	.word	0x00011b60


	//   ....[78]....
        /*0448*/ 	.word	0x000122b0


	//   ....[79]....
        /*044c*/ 	.word	0x000122e0


	//   ....[80]....
        /*0450*/ 	.word	0x000122f0


	//   ....[81]....
        /*0454*/ 	.word	0x00012310


	//   ....[82]....
        /*0458*/ 	.word	0x00012380


	//   ....[83]....
        /*045c*/ 	.word	0x000123a0


	//   ....[84]....
        /*0460*/ 	.word	0x00012400


	//   ....[85]....
        /*0464*/ 	.word	0x00012420


	//   ....[86]....
        /*0468*/ 	.word	0x000126f0


	//   ....[87]....
        /*046c*/ 	.word	0x00012710


	//   ....[88]....
        /*0470*/ 	.word	0x00012730


	//   ....[89]....
        /*0474*/ 	.word	0x000127d0


	//   ....[90]....
        /*0478*/ 	.word	0x000127f0


	//   ....[91]....
        /*047c*/ 	.word	0x00012890


	//   ....[92]....
        /*0480*/ 	.word	0x000128b0


	//   ....[93]....
        /*0484*/ 	.word	0x000128c0


	//   ....[94]....
        /*0488*/ 	.word	0x00012ee0


	//   ....[95]....
        /*048c*/ 	.word	0x00012f00


	//   ....[96]....
        /*0490*/ 	.word	0x00012f10


	//   ....[97]....
        /*0494*/ 	.word	0x00012f30


	//   ....[98]....
        /*0498*/ 	.word	0x00012ff0


	//   ....[99]....
        /*049c*/ 	.word	0x00013020


	//   ....[100]....
        /*04a0*/ 	.word	0x00013030


	//   ....[101]....
        /*04a4*/ 	.word	0x000130c0


	//   ....[102]....
        /*04a8*/ 	.word	0x00013430


	//   ....[103]....
        /*04ac*/ 	.word	0x00013610


	//   ....[104]....
        /*04b0*/ 	.word	0x00013c80


	//   ....[105]....
        /*04b4*/ 	.word	0x00013d60


	//   ....[106]....
        /*04b8*/ 	.word	0x00013e00


	//   ....[107]....
        /*04bc*/ 	.word	0x00013e80


	//   ....[108]....
        /*04c0*/ 	.word	0x00013f50


	//   ....[109]....
        /*04c4*/ 	.word	0x00013fe0


	//   ....[110]....
        /*04c8*/ 	.word	0x000140c0


	//   ....[111]....
        /*04cc*/ 	.word	0x00014140


	//   ....[112]....
        /*04d0*/ 	.word	0x00014220


	//   ....[113]....
        /*04d4*/ 	.word	0x000142b0


	//   ....[114]....
        /*04d8*/ 	.word	0x00014320


	//   ....[115]....
        /*04dc*/ 	.word	0x000143a0


	//   ....[116]....
        /*04e0*/ 	.word	0x00014470


	//   ....[117]....
        /*04e4*/ 	.word	0x000144e0


	//   ....[118]....
        /*04e8*/ 	.word	0x000145e0


	//   ....[119]....
        /*04ec*/ 	.word	0x00014660


	//   ....[120]....
        /*04f0*/ 	.word	0x00014750


	//   ....[121]....
        /*04f4*/ 	.word	0x000147c0


	//   ....[122]....
        /*04f8*/ 	.word	0x000148c0


	//   ....[123]....
        /*04fc*/ 	.word	0x00014930


	//   ....[124]....
        /*0500*/ 	.word	0x00014a30


	//   ....[125]....
        /*0504*/ 	.word	0x00014aa0


	//   ....[126]....
        /*0508*/ 	.word	0x00014ba0


	//   ....[127]....
        /*050c*/ 	.word	0x00014c10


	//   ....[128]....
        /*0510*/ 	.word	0x00014cf0


	//   ....[129]....
        /*0514*/ 	.word	0x00014e20


	//   ....[130]....
        /*0518*/ 	.word	0x00014ec0


	//   ....[131]....
        /*051c*/ 	.word	0x00014f30


	//   ....[132]....
        /*0520*/ 	.word	0x00015000


	//   ....[133]....
        /*0524*/ 	.word	0x00015060


	//   ....[134]....
        /*0528*/ 	.word	0x00015130


	//   ....[135]....
        /*052c*/ 	.word	0x00015190


	//   ....[136]....
        /*0530*/ 	.word	0x00015260


	//   ....[137]....
        /*0534*/ 	.word	0x00015340


	//   ....[138]....
        /*0538*/ 	.word	0x000153e0


	//   ....[139]....
        /*053c*/ 	.word	0x00015440


	//   ....[140]....
        /*0540*/ 	.word	0x00015550


	//   ....[141]....
        /*0544*/ 	.word	0x000155b0


	//   ....[142]....
        /*0548*/ 	.word	0x000156c0


	//   ....[143]....
        /*054c*/ 	.word	0x00015720


	//   ....[144]....
        /*0550*/ 	.word	0x000157e0


	//   ....[145]....
        /*0554*/ 	.word	0x00015940


	//   ....[146]....
        /*0558*/ 	.word	0x000159e0


	//   ....[147]....
        /*055c*/ 	.word	0x00015a40


	//   ....[148]....
        /*0560*/ 	.word	0x00015b10


	//   ....[149]....
        /*0564*/ 	.word	0x00015bf0


	//   ....[150]....
        /*0568*/ 	.word	0x00015cb0


	//   ....[151]....
        /*056c*/ 	.word	0x00015d90


	//   ....[152]....
        /*0570*/ 	.word	0x00015e50


	//   ....[153]....
        /*0574*/ 	.word	0x00015f60


	//   ....[154]....
        /*0578*/ 	.word	0x00016080


	//----- nvinfo : EIATTR_REG_RECONFIG
	.align		4
.L_411:
        /*057c*/ 	.byte	0x01, 0x54
	.zero		2


	//----- nvinfo : EIATTR_SYSCALL_OFFSETS
	.align		4
        /*0580*/ 	.byte	0x04, 0x46
        /*0582*/ 	.short	(.L_413 - .L_412)


	//   ....[0]....
.L_412:
        /*0584*/ 	.word	0x00001ba0


	//   ....[1]....
        /*0588*/ 	.word	0x00010470


	//   ....[2]....
        /*058c*/ 	.word	0x000105c0


	//   ....[3]....
        /*0590*/ 	.word	0x000106b0


	//   ....[4]....
        /*0594*/ 	.word	0x00011310


	//----- nvinfo : EIATTR_MBARRIER_INSTR_OFFSETS
	.align		4
.L_413:
        /*0598*/ 	.byte	0x04, 0x39
        /*059a*/ 	.short	(.L_415 - .L_414)


	//   ....[0]....
.L_414:
        /*059c*/ 	.word	0x00000180
        /*05a0*/ 	.word	0x000000ff
        /*05a4*/ 	.word	0x00030800
        /*05a8*/ 	.short	0x0100
        /*05aa*/ 	.byte	0x08
	.zero		1


	//   ....[1]....
        /*05ac*/ 	.word	0x00000190
        /*05b0*/ 	.word	0x000000ff
        /*05b4*/ 	.word	0x00030820
        /*05b8*/ 	.short	0x0100
        /*05ba*/ 	.byte	0x08
	.zero		1


	//   ....[2]....
        /*05bc*/ 	.word	0x00000280
        /*05c0*/ 	.word	0x000000ff
        /*05c4*/ 	.word	0x00030830
        /*05c8*/ 	.short	0x0100
        /*05ca*/ 	.byte	0x08
	.zero		1


	//   ....[3]....
        /*05cc*/ 	.word	0x00000290
        /*05d0*/ 	.word	0x000000ff
        /*05d4*/ 	.word	0x00030840
        /*05d8*/ 	.short	0x0100
        /*05da*/ 	.byte	0x08
	.zero		1


	//   ....[4]....
        /*05dc*/ 	.word	0x000002a0
        /*05e0*/ 	.word	0x000000ff
        /*05e4*/ 	.word	0x00030838
        /*05e8*/ 	.short	0x0100
        /*05ea*/ 	.byte	0x08
	.zero		1


	//   ....[5]....
        /*05ec*/ 	.word	0x000002b0
        /*05f0*/ 	.word	0x000000ff
        /*05f4*/ 	.word	0x00030848
        /*05f8*/ 	.short	0x0100
        /*05fa*/ 	.byte	0x08
	.zero		1


	//   ....[6]....
        /*05fc*/ 	.word	0x000003e0
        /*0600*/ 	.word	0x000000ff
        /*0604*/ 	.word	0x00030850
        /*0608*/ 	.short	0x0100
        /*060a*/ 	.byte	0x08
	.zero		1


	//   ....[7]....
        /*060c*/ 	.word	0x000003f0
        /*0610*/ 	.word	0x000000ff
        /*0614*/ 	.word	0x00030860
        /*0618*/ 	.short	0x0100
        /*061a*/ 	.byte	0x08
	.zero		1


	//   ....[8]....
        /*061c*/ 	.word	0x00000400
        /*0620*/ 	.word	0x000000ff
        /*0624*/ 	.word	0x00030858
        /*0628*/ 	.short	0x0100
        /*062a*/ 	.byte	0x08
	.zero		1


	//   ....[9]....
        /*062c*/ 	.word	0x00000410
        /*0630*/ 	.word	0x000000ff
        /*0634*/ 	.word	0x00030868
        /*0638*/ 	.short	0x0100
        /*063a*/ 	.byte	0x08
	.zero		1


	//   ....[10]....
        /*063c*/ 	.word	0x00000500
        /*0640*/ 	.word	0x000000ff
        /*0644*/ 	.word	0x00030870
        /*0648*/ 	.short	0x0100
        /*064a*/ 	.byte	0x06
	.zero		1


	//   ....[11]....
        /*064c*/ 	.word	0x00000510
        /*0650*/ 	.word	0x000000ff
        /*0654*/ 	.word	0x00030880
        /*0658*/ 	.short	0x0100
        /*065a*/ 	.byte	0x06
	.zero		1


	//   ....[12]....
        /*065c*/ 	.word	0x00000520
        /*0660*/ 	.word	0x000000ff
        /*0664*/ 	.word	0x00030878
        /*0668*/ 	.short	0x0100
        /*066a*/ 	.byte	0x06
	.zero		1


	//   ....[13]....
        /*066c*/ 	.word	0x00000530
        /*0670*/ 	.word	0x000000ff
        /*0674*/ 	.word	0x00030888
        /*0678*/ 	.short	0x0100
        /*067a*/ 	.byte	0x06
	.zero		1


	//   ....[14]....
        /*067c*/ 	.word	0x00000660
        /*0680*/ 	.word	0x000000ff
        /*0684*/ 	.word	0x00030890
        /*0688*/ 	.short	0x0100
        /*068a*/ 	.byte	0x08
	.zero		1


	//   ....[15]....
        /*068c*/ 	.word	0x00000670
        /*0690*/ 	.word	0x000000ff
        /*0694*/ 	.word	0x000308a0
        /*0698*/ 	.short	0x0100
        /*069a*/ 	.byte	0x08
	.zero		1


	//   ....[16]....
        /*069c*/ 	.word	0x00000680
        /*06a0*/ 	.word	0x000000ff
        /*06a4*/ 	.word	0x00030898
        /*06a8*/ 	.short	0x0100
        /*06aa*/ 	.byte	0x08
	.zero		1


	//   ....[17]....
        /*06ac*/ 	.word	0x00000690
        /*06b0*/ 	.word	0x000000ff
        /*06b4*/ 	.word	0x000308a8
        /*06b8*/ 	.short	0x0100
        /*06ba*/ 	.byte	0x08
	.zero		1


	//   ....[18]....
        /*06bc*/ 	.word	0x000007d0
        /*06c0*/ 	.word	0x000000ff
        /*06c4*/ 	.word	0x000308b0
        /*06c8*/ 	.short	0x0100
        /*06ca*/ 	.byte	0x08
	.zero		1


	//   ....[19]....
        /*06cc*/ 	.word	0x000007e0
        /*06d0*/ 	.word	0x000000ff
        /*06d4*/ 	.word	0x000308c0
        /*06d8*/ 	.short	0x0100
        /*06da*/ 	.byte	0x08
	.zero		1


	//   ....[20]....
        /*06dc*/ 	.word	0x000007f0
        /*06e0*/ 	.word	0x000000ff
        /*06e4*/ 	.word	0x000308b8
        /*06e8*/ 	.short	0x0100
        /*06ea*/ 	.byte	0x08
	.zero		1


	//   ....[21]....
        /*06ec*/ 	.word	0x00000800
        /*06f0*/ 	.word	0x000000ff
        /*06f4*/ 	.word	0x000308c8
        /*06f8*/ 	.short	0x0100
        /*06fa*/ 	.byte	0x08
	.zero		1


	//   ....[22]....
        /*06fc*/ 	.word	0x00001c40
        /*0700*/ 	.word	0x000000ff
        /*0704*/ 	.word	0x00030800
        /*0708*/ 	.short	0x010a
        /*070a*/ 	.byte	0x28
	.zero		1


	//   ....[23]....
        /*070c*/ 	.word	0x00001cc0
        /*0710*/ 	.word	0x00000003
        /*0714*/ 	.word	0x00030830
        /*0718*/ 	.short	0x010a
        /*071a*/ 	.byte	0x3f
	.zero		1


	//   ....[24]....
        /*071c*/ 	.word	0x00001d00
        /*0720*/ 	.word	0x00000003
        /*0724*/ 	.word	0x00030830
        /*0728*/ 	.short	0x010a
        /*072a*/ 	.byte	0x3f
	.zero		1


	//   ....[25]....
        /*072c*/ 	.word	0x000027b0
        /*0730*/ 	.word	0x000000ff
        /*0734*/ 	.word	0x00000000
        /*0738*/ 	.short	0x0101
        /*073a*/ 	.byte	0x04
	.zero		1


	//   ....[26]....
        /*073c*/ 	.word	0x000045b0
        /*0740*/ 	.word	0x000000ff
        /*0744*/ 	.word	0x00030830
        /*0748*/ 	.short	0x010a
        /*074a*/ 	.byte	0x06
	.zero		1


	//   ....[27]....
        /*074c*/ 	.word	0x000045f0
        /*0750*/ 	.word	0x000000ff
        /*0754*/ 	.word	0x00030830
        /*0758*/ 	.short	0x010a
        /*075a*/ 	.byte	0x06
	.zero		1


	//   ....[28]....
        /*075c*/ 	.word	0x00005470
        /*0760*/ 	.word	0x000000ff
        /*0764*/ 	.word	0x00030850
        /*0768*/ 	.short	0x010a
        /*076a*/ 	.byte	0x05
	.zero		1


	//   ....[29]....
        /*076c*/ 	.word	0x000054b0
        /*0770*/ 	.word	0x000000ff
        /*0774*/ 	.word	0x00030850
        /*0778*/ 	.short	0x010a
        /*077a*/ 	.byte	0x05
	.zero		1


	//   ....[30]....
        /*077c*/ 	.word	0x00005830
        /*0780*/ 	.word	0x000000ff
        /*0784*/ 	.word	0x00000000
        /*0788*/ 	.short	0x0101
        /*078a*/ 	.byte	0x06
	.zero		1


	//   ....[31]....
        /*078c*/ 	.word	0x00006cd0
        /*0790*/ 	.word	0x000000ff
        /*0794*/ 	.word	0x00000000
        /*0798*/ 	.short	0x0101
        /*079a*/ 	.byte	0x05
	.zero		1


	//   ....[32]....
        /*079c*/ 	.word	0x00007080
        /*07a0*/ 	.word	0x000000ff
        /*07a4*/ 	.word	0x00030830
        /*07a8*/ 	.short	0x010a
        /*07aa*/ 	.byte	0x06
	.zero		1


	//   ....[33]....
        /*07ac*/ 	.word	0x000070c0
        /*07b0*/ 	.word	0x000000ff
        /*07b4*/ 	.word	0x00030830
        /*07b8*/ 	.short	0x010a
        /*07ba*/ 	.byte	0x06
	.zero		1


	//   ....[34]....
        /*07bc*/ 	.word	0x00007f40
        /*07c0*/ 	.word	0x000000ff
        /*07c4*/ 	.word	0x00030850
        /*07c8*/ 	.short	0x010a
        /*07ca*/ 	.byte	0x05
	.zero		1


	//   ....[35]....
        /*07cc*/ 	.word	0x00007f80
        /*07d0*/ 	.word	0x000000ff
        /*07d4*/ 	.word	0x00030850
        /*07d8*/ 	.short	0x010a
        /*07da*/ 	.byte	0x05
	.zero		1


	//   ....[36]....
        /*07dc*/ 	.word	0x000082f0
        /*07e0*/ 	.word	0x000000ff
        /*07e4*/ 	.word	0x00000000
        /*07e8*/ 	.short	0x0101
        /*07ea*/ 	.byte	0x06
	.zero		1


	//   ....[37]....
        /*07ec*/ 	.word	0x00008c60
        /*07f0*/ 	.word	0x000000ff
        /*07f4*/ 	.word	0x00000000
        /*07f8*/ 	.short	0x0101
        /*07fa*/ 	.byte	0x05
	.zero		1


	//   ....[38]....
        /*07fc*/ 	.word	0x00008e00
        /*0800*/ 	.word	0x000000ff
        /*0804*/ 	.word	0x00030830
        /*0808*/ 	.short	0x010a
        /*080a*/ 	.byte	0x05
	.zero		1


	//   ....[39]....
        /*080c*/ 	.word	0x00008e40
        /*0810*/ 	.word	0x000000ff
        /*0814*/ 	.word	0x00030830
        /*0818*/ 	.short	0x010a
        /*081a*/ 	.byte	0x05
	.zero		1


	//   ....[40]....
        /*081c*/ 	.word	0x00009cc0
        /*0820*/ 	.word	0x000000ff
        /*0824*/ 	.word	0x00030850
        /*0828*/ 	.short	0x010a
        /*082a*/ 	.byte	0x05
	.zero		1


	//   ....[41]....
        /*082c*/ 	.word	0x00009d00
        /*0830*/ 	.word	0x000000ff
        /*0834*/ 	.word	0x00030850
        /*0838*/ 	.short	0x010a
        /*083a*/ 	.byte	0x05
	.zero		1


	//   ....[42]....
        /*083c*/ 	.word	0x0000a040
        /*0840*/ 	.word	0x000000ff
        /*0844*/ 	.word	0x00000000
        /*0848*/ 	.short	0x0101
        /*084a*/ 	.byte	0x04
	.zero		1


	//   ....[43]....
        /*084c*/ 	.word	0x0000b530
        /*0850*/ 	.word	0x000000ff
        /*0854*/ 	.word	0x00000000
        /*0858*/ 	.short	0x0101
        /*085a*/ 	.byte	0x05
	.zero		1


	//   ....[44]....
        /*085c*/ 	.word	0x0000bdd0
        /*0860*/ 	.word	0x000000ff
        /*0864*/ 	.word	0x00030850
        /*0868*/ 	.short	0x010a
        /*086a*/ 	.byte	0x05
	.zero		1


	//   ....[45]....
        /*086c*/ 	.word	0x0000be10
        /*0870*/ 	.word	0x000000ff
        /*0874*/ 	.word	0x00030850
        /*0878*/ 	.short	0x010a
        /*087a*/ 	.byte	0x05
	.zero		1


	//   ....[46]....
        /*087c*/ 	.word	0x0000c3c0
        /*0880*/ 	.word	0x000000ff
        /*0884*/ 	.word	0x00000000
        /*0888*/ 	.short	0x0101
        /*088a*/ 	.byte	0x04
	.zero		1


	//   ....[47]....
        /*088c*/ 	.word	0x0000e2d0
        /*0890*/ 	.word	0x000000c5
        /*0894*/ 	.word	0x00000000
        /*0898*/ 	.short	0x0101
        /*089a*/ 	.byte	0x3f
	.zero		1


	//   ....[48]....
        /*089c*/ 	.word	0x00010c00
        /*08a0*/ 	.word	0x00000004
        /*08a4*/ 	.word	0x00030840
        /*08a8*/ 	.short	0x010a
        /*08aa*/ 	.byte	0x3f
	.zero		1


	//   ....[49]....
        /*08ac*/ 	.word	0x00011100
        /*08b0*/ 	.word	0x00000004
        /*08b4*/ 	.word	0x00030830
        /*08b8*/ 	.short	0x0107
        /*08ba*/ 	.byte	0x3f
	.zero		1


	//   ....[50]....
        /*08bc*/ 	.word	0x000111c0
        /*08c0*/ 	.word	0x00000004
        /*08c4*/ 	.word	0x00030830
        /*08c8*/ 	.short	0x0101
        /*08ca*/ 	.byte	0x3f
	.zero		1


	//   ....[51]....
        /*08cc*/ 	.word	0x00011c70
        /*08d0*/ 	.word	0x00000011
        /*08d4*/ 	.word	0x00030800
        /*08d8*/ 	.short	0x0107
        /*08da*/ 	.byte	0x3f
	.zero		1


	//   ....[52]....
        /*08dc*/ 	.word	0x00011d60
        /*08e0*/ 	.word	0x00000011
        /*08e4*/ 	.word	0x00030800
        /*08e8*/ 	.short	0x0101
        /*08ea*/ 	.byte	0x3f
	.zero		1


	//   ....[53]....
        /*08ec*/ 	.word	0x00011d80
        /*08f0*/ 	.word	0x00000011
        /*08f4*/ 	.word	0x00030820
        /*08f8*/ 	.short	0x010a
        /*08fa*/ 	.byte	0x3f
	.zero		1


	//   ....[54]....
        /*08fc*/ 	.word	0x000120d0
        /*0900*/ 	.word	0x00000007
        /*0904*/ 	.word	0x00030840
        /*0908*/ 	.short	0x010a
        /*090a*/ 	.byte	0x3f
	.zero		1


	//   ....[55]....
        /*090c*/ 	.word	0x00012510
        /*0910*/ 	.word	0x00000007
        /*0914*/ 	.word	0x00030830
        /*0918*/ 	.short	0x0107
        /*091a*/ 	.byte	0x3f
	.zero		1


	//   ....[56]....
        /*091c*/ 	.word	0x000125c0
        /*0920*/ 	.word	0x00000007
        /*0924*/ 	.word	0x00030830
        /*0928*/ 	.short	0x0101
        /*092a*/ 	.byte	0x3f
	.zero		1


	//   ....[57]....
        /*092c*/ 	.word	0x00012620
        /*0930*/ 	.word	0x00000007
        /*0934*/ 	.word	0x00030860
        /*0938*/ 	.short	0x010a
        /*093a*/ 	.byte	0x3f
	.zero		1


	//   ....[58]....
        /*093c*/ 	.word	0x00012ad0
        /*0940*/ 	.word	0x00000007
        /*0944*/ 	.word	0x00030850
        /*0948*/ 	.short	0x0107
        /*094a*/ 	.byte	0x3f
	.zero		1


	//   ....[59]....
        /*094c*/ 	.word	0x00012c20
        /*0950*/ 	.word	0x00000007
        /*0954*/ 	.word	0x00030850
        /*0958*/ 	.short	0x0101
        /*095a*/ 	.byte	0x3f
	.zero		1


	//   ....[60]....
        /*095c*/ 	.word	0x00012e20
        /*0960*/ 	.word	0x00000004
        /*0964*/ 	.word	0x00030860
        /*0968*/ 	.short	0x010a
        /*096a*/ 	.byte	0x3f
	.zero		1


	//   ....[61]....
        /*096c*/ 	.word	0x00013240
        /*0970*/ 	.word	0x00000004
        /*0974*/ 	.word	0x00030850
        /*0978*/ 	.short	0x0107
        /*097a*/ 	.byte	0x3f
	.zero		1


	//   ....[62]....
        /*097c*/ 	.word	0x000132f0
        /*0980*/ 	.word	0x00000004
        /*0984*/ 	.word	0x00030850
        /*0988*/ 	.short	0x0101
        /*098a*/ 	.byte	0x3f
	.zero		1


	//   ....[63]....
        /*098c*/ 	.word	0x00013590
        /*0990*/ 	.word	0x00000005
        /*0994*/ 	.word	0x00030820
        /*0998*/ 	.short	0x010a
        /*099a*/ 	.byte	0x3f
	.zero		1


	//   ....[64]....
        /*099c*/ 	.word	0x00013730
        /*09a0*/ 	.word	0x00000003
        /*09a4*/ 	.word	0x00030840
        /*09a8*/ 	.short	0x010a
        /*09aa*/ 	.byte	0x3f
	.zero		1


	//   ....[65]....
        /*09ac*/ 	.word	0x000137d0
        /*09b0*/ 	.word	0x00000017
        /*09b4*/ 	.word	0x00030840
        /*09b8*/ 	.short	0x010a
        /*09ba*/ 	.byte	0x3f
	.zero		1


	//   ....[66]....
        /*09bc*/ 	.word	0x00013810
        /*09c0*/ 	.word	0x00000003
        /*09c4*/ 	.word	0x00030860
        /*09c8*/ 	.short	0x010a
        /*09ca*/ 	.byte	0x3f
	.zero		1


	//   ....[67]....
        /*09cc*/ 	.word	0x00013850
        /*09d0*/ 	.word	0x00000017
        /*09d4*/ 	.word	0x00030860
        /*09d8*/ 	.short	0x010a
        /*09da*/ 	.byte	0x3f
	.zero		1


	//   ....[68]....
        /*09dc*/ 	.word	0x000138c0
        /*09e0*/ 	.word	0x00000003
        /*09e4*/ 	.word	0x00030800
        /*09e8*/ 	.short	0x010a
        /*09ea*/ 	.byte	0x3f
	.zero		1


	//   ....[69]....
        /*09ec*/ 	.word	0x00013910
        /*09f0*/ 	.word	0x00000003
        /*09f4*/ 	.word	0x00030830
        /*09f8*/ 	.short	0x010a
        /*09fa*/ 	.byte	0x3f
	.zero		1


	//   ....[70]....
        /*09fc*/ 	.word	0x00013970
        /*0a00*/ 	.word	0x00000004
        /*0a04*/ 	.word	0x00030830
        /*0a08*/ 	.short	0x010a
        /*0a0a*/ 	.byte	0x3f
	.zero		1


	//   ....[71]....
        /*0a0c*/ 	.word	0x000139d0
        /*0a10*/ 	.word	0x00000003
        /*0a14*/ 	.word	0x00030850
        /*0a18*/ 	.short	0x010a
        /*0a1a*/ 	.byte	0x3f
	.zero		1


	//   ....[72]....
        /*0a1c*/ 	.word	0x00013a30
        /*0a20*/ 	.word	0x00000004
        /*0a24*/ 	.word	0x00030830
        /*0a28*/ 	.short	0x010a
        /*0a2a*/ 	.byte	0x3f
	.zero		1


	//   ....[73]....
        /*0a2c*/ 	.word	0x00013a90
        /*0a30*/ 	.word	0x00000003
        /*0a34*/ 	.word	0x00030850
        /*0a38*/ 	.short	0x010a
        /*0a3a*/ 	.byte	0x3f
	.zero		1


	//   ....[74]....
        /*0a3c*/ 	.word	0x00013af0
        /*0a40*/ 	.word	0x00000004
        /*0a44*/ 	.word	0x00030830
        /*0a48*/ 	.short	0x010a
        /*0a4a*/ 	.byte	0x3f
	.zero		1


	//   ....[75]....
        /*0a4c*/ 	.word	0x00013b50
        /*0a50*/ 	.word	0x00000003
        /*0a54*/ 	.word	0x00030850
        /*0a58*/ 	.short	0x010a
        /*0a5a*/ 	.byte	0x3f
	.zero		1


	//   ....[76]....
        /*0a5c*/ 	.word	0x00013bb0
        /*0a60*/ 	.word	0x00000007
        /*0a64*/ 	.word	0x00030850
        /*0a68*/ 	.short	0x010a
        /*0a6a*/ 	.byte	0x3f
	.zero		1


	//   ....[77]....
        /*0a6c*/ 	.word	0x00013cb0
        /*0a70*/ 	.word	0x00000004
        /*0a74*/ 	.word	0x00030840
        /*0a78*/ 	.short	0x010a
        /*0a7a*/ 	.byte	0x3f
	.zero		1


	//   ....[78]....
        /*0a7c*/ 	.word	0x00014d20
        /*0a80*/ 	.word	0x00000011
        /*0a84*/ 	.word	0x00030820
        /*0a88*/ 	.short	0x010a
        /*0a8a*/ 	.byte	0x3f
	.zero		1


	//   ....[79]....
        /*0a8c*/ 	.word	0x00014d70
        /*0a90*/ 	.word	0x00000007
        /*0a94*/ 	.word	0x00030840
        /*0a98*/ 	.short	0x010a
        /*0a9a*/ 	.byte	0x3f
	.zero		1


	//   ....[80]....
        /*0a9c*/ 	.word	0x00015290
        /*0aa0*/ 	.word	0x00000007
        /*0aa4*/ 	.word	0x00030860
        /*0aa8*/ 	.short	0x010a
        /*0aaa*/ 	.byte	0x3f
	.zero		1


	//   ....[81]....
        /*0aac*/ 	.word	0x00015890
        /*0ab0*/ 	.word	0x00000004
        /*0ab4*/ 	.word	0x00030860
        /*0ab8*/ 	.short	0x010a
        /*0aba*/ 	.byte	0x3f
	.zero		1


	//   ....[82]....
        /*0abc*/ 	.word	0x00015fa0
        /*0ac0*/ 	.word	0x00000005
        /*0ac4*/ 	.word	0x00030820
        /*0ac8*/ 	.short	0x010a
        /*0aca*/ 	.byte	0x3f
	.zero		1


	//   ....[83]....
        /*0acc*/ 	.word	0x00016140
        /*0ad0*/ 	.word	0x00000003
        /*0ad4*/ 	.word	0x00030840
        /*0ad8*/ 	.short	0x010a
        /*0ada*/ 	.byte	0x3f
	.zero		1


	//   ....[84]....
        /*0adc*/ 	.word	0x00016190
        /*0ae0*/ 	.word	0x00000017
        /*0ae4*/ 	.word	0x00030840
        /*0ae8*/ 	.short	0x010a
        /*0aea*/ 	.byte	0x3f
	.zero		1


	//   ....[85]....
        /*0aec*/ 	.word	0x000161e0
        /*0af0*/ 	.word	0x00000003
        /*0af4*/ 	.word	0x00030860
        /*0af8*/ 	.short	0x010a
        /*0afa*/ 	.byte	0x3f
	.zero		1


	//----- nvinfo : EIATTR_NUM_MBARRIERS
	.align		4
.L_415:
        /*0afc*/ 	.byte	0x03, 0x38
        /*0afe*/ 	.short	0x0016


	//----- nvinfo : EIATTR_EXIT_INSTR_OFFSETS
	.align		4
        /*0b00*/ 	.byte	0x04, 0x1c
        /*0b02*/ 	.short	(.L_417 - .L_416)


	//   ....[0]....
.L_416:
        /*0b04*/ 	.word	0x00000950


	//   ....[1]....
        /*0b08*/ 	.word	0x0000f460


	//   ....[2]....
        /*0b0c*/ 	.word	0x000138a0


	//----- nvinfo : EIATTR_MAX_THREADS
	.align		4
.L_417:
        /*0b10*/ 	.byte	0x04, 0x05
        /*0b12*/ 	.short	(.L_419 - .L_418)
.L_418:
        /*0b14*/ 	.word	0x00000180
        /*0b18*/ 	.word	0x00000001
        /*0b1c*/ 	.word	0x00000001


	//----- nvinfo : EIATTR_CRS_STACK_SIZE
	.align		4
.L_419:
        /*0b20*/ 	.byte	0x04, 0x1e
        /*0b22*/ 	.short	(.L_421 - .L_420)
.L_420:
        /*0b24*/ 	.word	0x00000000


	//----- nvinfo : EIATTR_CBANK_PARAM_SIZE
	.align		4
.L_421:
        /*0b28*/ 	.byte	0x03, 0x19
        /*0b2a*/ 	.short	0x0af0


	//----- nvinfo : EIATTR_PARAM_CBANK
	.align		4
        /*0b2c*/ 	.byte	0x04, 0x0a
        /*0b2e*/ 	.short	(.L_423 - .L_422)
	.align		4
.L_422:
        /*0b30*/ 	.word	index@(.nv.constant0._ZN7cutlass13device_kernelIN5flash11enable_sm90INS1_16FlashAttnFwdSm90INS1_25CollectiveMainloopFwdSm90ILi2EN4cute5tupleIJNS5_1CILi1EEES8_S8_EEENS6_IJNS7_ILi128EEENS7_ILi64EEENS7_ILi256EEEEEELi256ENS_6half_tEfNS_4arch4Sm90ELb0ELb1ELb0ELb0ELb1ELb0ELb0ELb1ELb1ELb1ELb0ELb0EEENS1_21CollectiveEpilogueFwdINS6_IJSA_SC_SB_EEES9_SE_SG_Li256ELb0ELb1ELb0ELb0EEENS1_30DynamicPersistentTileSchedulerILi256ELi128ELb0ELb1ELb1EEEEEEEEEvNT_6ParamsE)
        /*0b34*/ 	.short	0x0210
        /*0b36*/ 	.short	0x0af0


	//----- nvinfo : EIATTR_SW_WAR
	.align		4
.L_423:
        /*0b38*/ 	.byte	0x04, 0x36
        /*0b3a*/ 	.short	(.L_425 - .L_424)
.L_424:
        /*0b3c*/ 	.word	0x00000008
.L_425:


//--------------------- .nv.info._ZN7cutlass13device_kernelIN5flash11enable_sm90INS1_16FlashAttnFwdSm90INS1_25CollectiveMainloopFwdSm90ILi2EN4cute5tupleIJNS5_1CILi1EEES8_S8_EEENS6_IJNS7_ILi128EEENS7_ILi64EEENS7_ILi256EEEEEELi256ENS_6half_tEfNS_4arch4Sm90ELb0ELb1ELb0ELb1ELb1ELb0ELb0ELb1ELb1ELb1ELb0ELb0EEENS1_21CollectiveEpilogueFwdINS6_IJSA_SC_SB_EEES9_SE_SG_Li256ELb1ELb1ELb0ELb0EEENS1_36VarlenDynamicPersistentTileSchedulerILi128ELi64ELi256ELi128ELb0ELb1ELb1ELb1ELb0ELb1EEEEEEEEEvNT_6ParamsE --------------------------
	.section	.nv.info._ZN7cutlass13device_kernelIN5flash11enable_sm90INS1_16FlashAttnFwdSm90INS1_25CollectiveMainloopFwdSm90ILi2EN4cute5tupleIJNS5_1CILi1EEES8_S8_EEENS6_IJNS7_ILi128EEENS7_ILi64EEENS7_ILi256EEEEEELi256ENS_6half_tEfNS_4arch4Sm90ELb0ELb1ELb0ELb1ELb1ELb0ELb0ELb1ELb1ELb1ELb0ELb0EEENS1_21CollectiveEpilogueFwdINS6_IJSA_SC_SB_EEES9_SE_SG_Li256ELb1ELb1ELb0ELb0EEENS1_36VarlenDynamicPersistentTileSchedulerILi128ELi64ELi256ELi128ELb0ELb1ELb1ELb1ELb0ELb1EEEEEEEEEvNT_6ParamsE,"",@"SHT_CUDA_INFO"
	.sectionflags	@""
	.align	4


	//----- nvinfo : EIATTR_CUDA_API_VERSION
	.align		4
        /*0000*/ 	.byte	0x04, 0x37
        /*0002*/ 	.short	(.L_427 - .L_426)
.L_426:
        /*0004*/ 	.word	0x00000082


	//----- nvinfo : EIATTR_KPARAM_INFO
	.align		4
.L_427:
        /*0008*/ 	.byte	0x04, 0x17
        /*000a*/ 	.short	(.L_429 - .L_428)
.L_428:
        /*000c*/ 	.word	0x00000000
        /*0010*/ 	.short	0x0000
        /*0012*/ 	.short	0x0070
        /*0014*/ 	.byte	0x00, 0xf0, 0x01, 0x2a


	//----- nvinfo : EIATTR_SPARSE_MMA_MASK
	.align		4
.L_429:
        /*0018*/ 	.byte	0x03, 0x50
        /*001a*/ 	.short	0x0000


	//----- nvinfo : EIATTR_MAXREG_COUNT
	.align		4
        /*001c*/ 	.byte	0x03, 0x1b
        /*001e*/ 	.short	0x00a8


	//----- nvinfo : EIATTR_NUM_BARRIERS
	.align		4
        /*0020*/ 	.byte	0x02, 0x4c
        /*0022*/ 	.byte	0x09
	.zero		1


	//----- nvinfo : EIATTR_EXTERNS
	.align		4
        /*0024*/ 	.byte	0x04, 0x0f
        /*0026*/ 	.short	(.L_431 - .L_430)


	//   ....[0]....
	.align		4
.L_430:
        /*0028*/ 	.word	index@(__assertfail)


	//----- nvinfo : EIATTR_ANNOTATIONS
	.align		4
.L_431:
        /*002c*/ 	.byte	0x04, 0x55
        /*002e*/ 	.short	(.L_433 - .L_432)


	//   ....[0]....
.L_432:
        /* <DEDUP_REMOVED lines=13> */


	//----- nvinfo : EIATTR_MERCURY_ISA_VERSION
	.align		4
.L_433:
        /*00f0*/ 	.byte	0x03, 0x5f
        /*00f2*/ 	.short	0x0101


	//----- nvinfo : EIATTR_UNUSED_LOAD_BYTE_OFFSET
	.align		4
        /*00f4*/ 	.byte	0x04, 0x44
        /*00f6*/ 	.short	(.L_435 - .L_434)


	//   ....[0]....
.L_434:
        /*00f8*/ 	.word	0x00000950
        /*00fc*/ 	.word	0x0000fff0


	//   ....[1]....
        /*0100*/ 	.word	0x0000cc90
        /*0104*/ 	.word	0x0000fff0


	//----- nvinfo : EIATTR_INT_WARP_WIDE_INSTR_OFFSETS
	.align		4
.L_435:
        /*0108*/ 	.byte	0x04, 0x31
        /*010a*/ 	.short	(.L_437 - .L_436)


	//   ....[0]....
.L_436:
        /*010c*/ 	.word	0x000000c0


	//   ....[1]....
        /*0110*/ 	.word	0x000000d0


	//   ....[2]....
        /*0114*/ 	.word	0x00000170


	//   ....[3]....
        /*0118*/ 	.word	0x00011070


	//   ....[4]....
        /*011c*/ 	.word	0x00011100


	//   ....[5]....
        /*0120*/ 	.word	0x00013e50


	//   ....[6]....
        /*0124*/ 	.word	0x00013ee0


	//----- nvinfo : EIATTR_COOP_GROUP_MASK_REGIDS
	.align		4
.L_437:
        /*0128*/ 	.byte	0x04, 0x29
        /*012a*/ 	.short	(.L_439 - .L_438)


	//   ....[0]....
.L_438:
        /*012c*/ 	.word	0xffffffff


	//   ....[1]....
        /*0130*/ 	.word	0xffffffff


	//   ....[2]....
        /*0134*/ 	.word	0xffffffff


	//   ....[3]....
        /*0138*/ 	.word	0xffffffff


	//   ....[4]....
        /*013c*/ 	.word	0xffffffff


	//   ....[5]....
        /*0140*/ 	.word	0xffffffff


	//   ....[6]....
        /*0144*/ 	.word	0xffffffff


	//   ....[7]....
        /*0148*/ 	.word	0xffffffff


	//   ....[8]....
        /*014c*/ 	.word	0xffffffff


	//   ....[9]....
        /*0150*/ 	.word	0xffffffff


	//   ....[10]....
        /*0154*/ 	.word	0xffffffff


	//   ....[11]....
        /*0158*/ 	.word	0xffffffff


	//   ....[12]....
        /*015c*/ 	.word	0xffffffff


	//   ....[13]....
        /*0160*/ 	.word	0xffffffff


	//   ....[14]....
        /*0164*/ 	.word	0xffffffff


	//   ....[15]....
        /*0168*/ 	.word	0xffffffff


	//   ....[16]....
        /*016c*/ 	.word	0xffffffff


	//   ....[17]....
        /*0170*/ 	.word	0xffffffff


	//   ....[18]....
        /*0174*/ 	.word	0xffffffff


	//   ....[19]....
        /*0178*/ 	.word	0xffffffff


	//   ....[20]....
        /*017c*/ 	.word	0xffffffff


	//   ....[21]....
        /*0180*/ 	.word	0xffffffff


	//   ....[22]....
        /*0184*/ 	.word	0xffffffff


	//   ....[23]....
        /*0188*/ 	.word	0xffffffff


	//   ....[24]....
        /*018c*/ 	.word	0xffffffff


	//   ....[25]....
        /*0190*/ 	.word	0xffffffff


	//   ....[26]....
        /*0194*/ 	.word	0xffffffff


	//   ....[27]....
        /*0198*/ 	.word	0xffffffff


	//   ....[28]....
        /*019c*/ 	.word	0xffffffff


	//   ....[29]....
        /*01a0*/ 	.word	0xffffffff


	//   ....[30]....
        /*01a4*/ 	.word	0xffffffff


	//   ....[31]....
        /*01a8*/ 	.word	0xffffffff


	//   ....[32]....
        /*01ac*/ 	.word	0xffffffff


	//   ....[33]....
        /*01b0*/ 	.word	0xffffffff


	//   ....[34]....
        /*01b4*/ 	.word	0xffffffff


	//   ....[35]....
        /*01b8*/ 	.word	0xffffffff


	//   ....[36]....
        /*01bc*/ 	.word	0xffffffff


	//   ....[37]....
        /*01c0*/ 	.word	0xffffffff


	//   ....[38]....
        /*01c4*/ 	.word	0xffffffff


	//   ....[39]....
        /*01c8*/ 	.word	0xffffffff


	//   ....[40]....
        /*01cc*/ 	.word	0xffffffff


	//   ....[41]....
        /*01d0*/ 	.word	0xffffffff


	//   ....[42]....
        /*01d4*/ 	.word	0xffffffff


	//   ....[43]....
        /*01d8*/ 	.word	0xffffffff


	//   ....[44]....
        /*01dc*/ 	.word	0xffffffff


	//   ....[45]....
        /*01e0*/ 	.word	0xffffffff


	//   ....[46]....
        /*01e4*/ 	.word	0xffffffff


	//   ....[47]....
        /*01e8*/ 	.word	0xffffffff


	//   ....[48]....
        /*01ec*/ 	.word	0xffffffff


	//   ....[49]....
        /*01f0*/ 	.word	0xffffffff


	//   ....[50]....
        /*01f4*/ 	.word	0xffffffff


	//   ....[51]....
        /*01f8*/ 	.word	0xffffffff


	//   ....[52]....
        /*01fc*/ 	.word	0xffffffff


	//   ....[53]....
        /*0200*/ 	.word	0xffffffff


	//   ....[54]....
        /*0204*/ 	.word	0xffffffff


	//   ....[55]....
        /*0208*/ 	.word	0xffffffff


	//   ....[56]....
        /*020c*/ 	.word	0xffffffff


	//   ....[57]....
        /*0210*/ 	.word	0xffffffff


	//   ....[58]....
        /*0214*/ 	.word	0xffffffff


	//   ....[59]....
        /*0218*/ 	.word	0xffffffff


	//   ....[60]....
        /*021c*/ 	.word	0xffffffff


	//   ....[61]....
        /*0220*/ 	.word	0xffffffff


	//   ....[62]....
        /*0224*/ 	.word	0xffffffff


	//   ....[63]....
        /*0228*/ 	.word	0xffffffff


	//   ....[64]....
        /*022c*/ 	.word	0xffffffff


	//   ....[65]....
        /*0230*/ 	.word	0xffffffff


	//   ....[66]....
        /*0234*/ 	.word	0xffffffff


	//   ....[67]....
        /*0238*/ 	.word	0xffffffff


	//   ....[68]....
        /*023c*/ 	.word	0xffffffff


	//   ....[69]....
        /*0240*/ 	.word	0xffffffff


	//   ....[70]....
        /*0244*/ 	.word	0xffffffff


	//   ....[71]....
        /*0248*/ 	.word	0xffffffff


	//   ....[72]....
        /*024c*/ 	.word	0xffffffff


	//   ....[73]....
        /*0250*/ 	.word	0xffffffff


	//   ....[74]....
        /*0254*/ 	.word	0xffffffff


	//   ....[75]....
        /*0258*/ 	.word	0xffffffff


	//   ....[76]....
        /*025c*/ 	.word	0xffffffff


	//   ....[77]....
        /*0260*/ 	.word	0xffffffff


	//   ....[78]....
        /*0264*/ 	.word	0xffffffff


	//   ....[79]....
        /*0268*/ 	.word	0xffffffff


	//   ....[80]....
        /*026c*/ 	.word	0xffffffff


	//   ....[81]....
        /*0270*/ 	.word	0xffffffff


	//   ....[82]....
        /*0274*/ 	.word	0xffffffff


	//   ....[83]....
        /*0278*/ 	.word	0xffffffff


	//   ....[84]....
        /*027c*/ 	.word	0xffffffff


	//   ....[85]....
        /*0280*/ 	.word	0xffffffff


	//   ....[86]....
        /*0284*/ 	.word	0xffffffff


	//   ....[87]....
        /*0288*/ 	.word	0xffffffff


	//   ....[88]....
        /*028c*/ 	.word	0xffffffff


	//   ....[89]....
        /*0290*/ 	.word	0xffffffff


	//   ....[90]....
        /*0294*/ 	.word	0xffffffff


	//   ....[91]....
        /*0298*/ 	.word	0xffffffff


	//   ....[92]....
        /*029c*/ 	.word	0xffffffff


	//   ....[93]....
        /*02a0*/ 	.word	0xffffffff


	//   ....[94]....
        /*02a4*/ 	.word	0xffffffff


	//   ....[95]....
        /*02a8*/ 	.word	0xffffffff


	//   ....[96]....
        /*02ac*/ 	.word	0xffffffff


	//   ....[97]....
        /*02b0*/ 	.word	0xffffffff


	//   ....[98]....
        /*02b4*/ 	.word	0xffffffff


	//   ....[99]....
        /*02b8*/ 	.word	0xffffffff


	//   ....[100]....
        /*02bc*/ 	.word	0xffffffff


	//   ....[101]....
        /*02c0*/ 	.word	0xffffffff


	//   ....[102]....
        /*02c4*/ 	.word	0xffffffff


	//   ....[103]....
        /*02c8*/ 	.word	0xffffffff


	//   ....[104]....
        /*02cc*/ 	.word	0xffffffff


	//   ....[105]....
        /*02d0*/ 	.word	0xffffffff


	//   ....[106]....
        /*02d4*/ 	.word	0xffffffff


	//   ....[107]....
        /*02d8*/ 	.word	0xffffffff


	//   ....[108]....
        /*02dc*/ 	.word	0xffffffff


	//   ....[109]....
        /*02e0*/ 	.word	0xffffffff


	//   ....[110]....
        /*02e4*/ 	.word	0xffffffff


	//   ....[111]....
        /*02e8*/ 	.word	0xffffffff


	//   ....[112]....
        /*02ec*/ 	.word	0xffffffff


	//   ....[113]....
        /*02f0*/ 	.word	0xffffffff


	//   ....[114]....
        /*02f4*/ 	.word	0xffffffff


	//   ....[115]....
        /*02f8*/ 	.word	0xffffffff


	//   ....[116]....
        /*02fc*/ 	.word	0xffffffff


	//   ....[117]....
        /*0300*/ 	.word	0xffffffff


	//   ....[118]....
        /*0304*/ 	.word	0xffffffff


	//   ....[119]....
        /*0308*/ 	.word	0xffffffff


	//   ....[120]....
        /*030c*/ 	.word	0xffffffff


	//   ....[121]....
        /*0310*/ 	.word	0xffffffff


	//   ....[122]....
        /*0314*/ 	.word	0xffffffff


	//   ....[123]....
        /*0318*/ 	.word	0xffffffff


	//   ....[124]....
        /*031c*/ 	.word	0xffffffff


	//   ....[125]....
        /*0320*/ 	.word	0xffffffff


	//   ....[126]....
        /*0324*/ 	.word	0xffffffff


	//   ....[127]....
        /*0328*/ 	.word	0xffffffff


	//   ....[128]....
        /*032c*/ 	.word	0xffffffff


	//   ....[129]....
        /*0330*/ 	.word	0xffffffff


	//   ....[130]....
        /*0334*/ 	.word	0xffffffff


	//   ....[131]....
        /*0338*/ 	.word	0xffffffff


	//   ....[132]....
        /*033c*/ 	.word	0xffffffff


	//   ....[133]....
        /*0340*/ 	.word	0xffffffff


	//   ....[134]....
        /*0344*/ 	.word	0xffffffff


	//   ....[135]....
        /*0348*/ 	.word	0x0500000f


	//   ....[136]....
        /*034c*/ 	.word	0x0500000f


	//   ....[137]....
        /*0350*/ 	.word	0x0500000f


	//   ....[138]....
        /*0354*/ 	.word	0x0500000f


	//   ....[139]....
        /*0358*/ 	.word	0x0500000f


	//   ....[140]....
        /*035c*/ 	.word	0x0500000f


	//   ....[141]....
        /*0360*/ 	.word	0x0500000f


	//   ....[142]....
        /*0364*/ 	.word	0x0500000f


	//   ....[143]....
        /*0368*/ 	.word	0x0500000f


	//   ....[144]....
        /*036c*/ 	.word	0x0500000f


	//   ....[145]....
        /*0370*/ 	.word	0x0500000f


	//   ....[146]....
        /*0374*/ 	.word	0x0500000f


	//   ....[147]....
        /*0378*/ 	.word	0x0500000f


	//   ....[148]....
        /*037c*/ 	.word	0x0500000f


	//   ....[149]....
        /*0380*/ 	.word	0x0500000f


	//   ....[150]....
        /*0384*/ 	.word	0x0500000f


	//   ....[151]....
        /*0388*/ 	.word	0x0500000f


	//   ....[152]....
        /*038c*/ 	.word	0x0500000f


	//   ....[153]....
        /*0390*/ 	.word	0x0500000f


	//   ....[154]....
        /*0394*/ 	.word	0x0500000f


	//   ....[155]....
        /*0398*/ 	.word	0x0500000f


	//   ....[156]....
        /*039c*/ 	.word	0x0500000f


	//   ....[157]....
        /*03a0*/ 	.word	0x0500000f


	//   ....[158]....
        /*03a4*/ 	.word	0x0500000f


	//   ....[159]....
        /*03a8*/ 	.word	0x0500000f


	//   ....[160]....
        /*03ac*/ 	.word	0x0500000f


	//   ....[161]....
        /*03b0*/ 	.word	0x0500000f


	//   ....[162]....
        /*03b4*/ 	.word	0x0500000f


	//   ....[163]....
        /*03b8*/ 	.word	0x0500000f


	//   ....[164]....
        /*03bc*/ 	.word	0x0500000f


	//   ....[165]....
        /*03c0*/ 	.word	0x0500000f


	//   ....[166]....
        /*03c4*/ 	.word	0x0500000f


	//   ....[167]....
        /*03c8*/ 	.word	0x0500000f


	//   ....[168]....
        /*03cc*/ 	.word	0x0500000f


	//   ....[169]....
        /*03d0*/ 	.word	0x0500000f


	//   ....[170]....
        /*03d4*/ 	.word	0x0500000f


	//   ....[171]....
        /*03d8*/ 	.word	0x0500000f


	//   ....[172]....
        /*03dc*/ 	.word	0x0500000f


	//   ....[173]....
        /*03e0*/ 	.word	0x0500000f


	//   ....[174]....
        /*03e4*/ 	.word	0x0500000f


	//   ....[175]....
        /*03e8*/ 	.word	0x0500000f


	//   ....[176]....
        /*03ec*/ 	.word	0x0500000f


	//   ....[177]....
        /*03f0*/ 	.word	0x0500000f


	//   ....[178]....
        /*03f4*/ 	.word	0x0500000f


	//   ....[179]....
        /*03f8*/ 	.word	0x0500000f


	//   ....[180]....
        /*03fc*/ 	.word	0x0500000f


	//   ....[181]....
        /*0400*/ 	.word	0x0500000f


	//   ....[182]....
        /*0404*/ 	.word	0x0500000f


	//   ....[183]....
        /*0408*/ 	.word	0x0500000f


	//   ....[184]....
        /*040c*/ 	.word	0x0500000f


	//   ....[185]....
        /*0410*/ 	.word	0x0500000f


	//   ....[186]....
        /*0414*/ 	.word	0x0500000f


	//   ....[187]....
        /*0418*/ 	.word	0x0500000f


	//   ....[188]....
        /*041c*/ 	.word	0x0500000f


	//   ....[189]....
        /*0420*/ 	.word	0x0500000f


	//   ....[190]....
        /*0424*/ 	.word	0x0500000f


	//   ....[191]....
        /*0428*/ 	.word	0x0500000f


	//   ....[192]....
        /*042c*/ 	.word	0x0500000f


	//   ....[193]....
        /*0430*/ 	.word	0x0500000f


	//   ....[194]....
        /*0434*/ 	.word	0x0500000f


	//   ....[195]....
        /*0438*/ 	.word	0x0500000f


	//   ....[196]....
        /*043c*/ 	.word	0x0500000f


	//   ....[197]....
        /*0440*/ 	.word	0x0500000f


	//   ....[198]....
        /*0444*/ 	.word	0x0500000f


	//   ....[199]....
        /*0448*/ 	.word	0x0500000f


	//   ....[200]....
        /*044c*/ 	.word	0x0500000f


	//   ....[201]....
        /*0450*/ 	.word	0x0500000f


	//----- nvinfo : EIATTR_COOP_GROUP_INSTR_OFFSETS
	.align		4
.L_439:
        /*0454*/ 	.byte	0x04, 0x28
        /*0456*/ 	.short	(.L_441 - .L_440)


	//   ....[0]....
.L_440:
        /*0458*/ 	.word	0x00000070


	//   ....[1]....
        /*045c*/ 	.word	0x000000b0


	//   ....[2]....
        /*0460*/ 	.word	0x000002d0


	//   ....[3]....
        /*0464*/ 	.word	0x00000430


	//   ....[4]....
        /*0468*/ 	.word	0x00000550


	//   ....[5]....
        /*046c*/ 	.word	0x000006b0


	//   ....[6]....
        /*0470*/ 	.word	0x00001b70


	//   ....[7]....
        /*0474*/ 	.word	0x00002920


	//   ....[8]....
        /*0478*/ 	.word	0x00002b90


	//   ....[9]....
        /*047c*/ 	.word	0x000034b0


	//   ....[10]....
        /*0480*/ 	.word	0x00003600


	//   ....[11]....
        /*0484*/ 	.word	0x00003980


	//   ....[12]....
        /*0488*/ 	.word	0x00003a60


	//   ....[13]....
        /*048c*/ 	.word	0x000059b0


	//   ....[14]....
        /*0490*/ 	.word	0x00005bb0


	//   ....[15]....
        /*0494*/ 	.word	0x000062a0


	//   ....[16]....
        /*0498*/ 	.word	0x000063a0


	//   ....[17]....
        /*049c*/ 	.word	0x00006740


	//   ....[18]....
        /*04a0*/ 	.word	0x000067a0


	//   ....[19]....
        /*04a4*/ 	.word	0x000085a0


	//   ....[20]....
        /*04a8*/ 	.word	0x000085b0


	//   ....[21]....
        /*04ac*/ 	.word	0x000085e0


	//   ....[22]....
        /*04b0*/ 	.word	0x000085f0


	//   ....[23]....
        /*04b4*/ 	.word	0x0000a210


	//   ....[24]....
        /*04b8*/ 	.word	0x0000a410


	//   ....[25]....
        /*04bc*/ 	.word	0x0000ab00


	//   ....[26]....
        /*04c0*/ 	.word	0x0000ac00


	//   ....[27]....
        /*04c4*/ 	.word	0x0000af90


	//   ....[28]....
        /*04c8*/ 	.word	0x0000aff0


	//   ....[29]....
        /*04cc*/ 	.word	0x0000c020


	//   ....[30]....
        /*04d0*/ 	.word	0x0000c050


	//   ....[31]....
        /*04d4*/ 	.word	0x0000c110


	//   ....[32]....
        /*04d8*/ 	.word	0x0000c120


	//   ....[33]....
        /*04dc*/ 	.word	0x0000dd90


	//   ....[34]....
        /*04e0*/ 	.word	0x0000ddc0


	//   ....[35]....
        /*04e4*/ 	.word	0x0000de00


	//   ....[36]....
        /*04e8*/ 	.word	0x0000de30


	//   ....[37]....
        /*04ec*/ 	.word	0x0000e6a0


	//   ....[38]....
        /*04f0*/ 	.word	0x0000e6e0


	//   ....[39]....
        /*04f4*/ 	.word	0x0000e820


	//   ....[40]....
        /*04f8*/ 	.word	0x0000e840


	//   ....[41]....
        /*04fc*/ 	.word	0x0000e980


	//   ....[42]....
        /*0500*/ 	.word	0x0000e9a0


	//   ....[43]....
        /*0504*/ 	.word	0x0000eaf0


	//   ....[44]....
        /*0508*/ 	.word	0x0000eb10


	//   ....[45]....
        /*050c*/ 	.word	0x0000f4b0


	//   ....[46]....
        /*0510*/ 	.word	0x0000f4d0


	//   ....[47]....
        /*0514*/ 	.word	0x0000f610


	//   ....[48]....
        /*0518*/ 	.word	0x0000f630


	//   ....[49]....
        /*051c*/ 	.word	0x0000f770


	//   ....[50]....
        /*0520*/ 	.word	0x0000f790


	//   ....[51]....
        /*0524*/ 	.word	0x0000f8e0


	//   ....[52]....
        /*0528*/ 	.word	0x0000f900


	//   ....[53]....
        /*052c*/ 	.word	0x0000fae0


	//   ....[54]....
        /*0530*/ 	.word	0x0000fc90


	//   ....[55]....
        /*0534*/ 	.word	0x0000fcc0


	//   ....[56]....
        /*0538*/ 	.word	0x0000fcf0


	//   ....[57]....
        /*053c*/ 	.word	0x0000fd20


	//   ....[58]....
        /*0540*/ 	.word	0x0000fd50


	//   ....[59]....
        /*0544*/ 	.word	0x0000fd80


	//   ....[60]....
        /*0548*/ 	.word	0x0000fed0


	//   ....[61]....
        /*054c*/ 	.word	0x0000ff00


	//   ....[62]....
        /*0550*/ 	.word	0x0000ff30


	//   ....[63]....
        /*0554*/ 	.word	0x0000ff60


	//   ....[64]....
        /*0558*/ 	.word	0x0000ff90


	//   ....[65]....
        /*055c*/ 	.word	0x0000ffc0


	//   ....[66]....
        /*0560*/ 	.word	0x00010050


	//   ....[67]....
        /*0564*/ 	.word	0x000100b0


	//   ....[68]....
        /*0568*/ 	.word	0x00010140


	//   ....[69]....
        /*056c*/ 	.word	0x00011cc0


	//   ....[70]....
        /*0570*/ 	.word	0x00011ce0


	//   ....[71]....
        /*0574*/ 	.word	0x00011cf0


	//   ....[72]....
        /*0578*/ 	.word	0x00011da0


	//   ....[73]....
        /*057c*/ 	.word	0x00011de0


	//   ....[74]....
        /*0580*/ 	.word	0x00011e40


	//   ....[75]....
        /*0584*/ 	.word	0x00011e80


	//   ....[76]....
        /*0588*/ 	.word	0x00011ed0


	//   ....[77]....
        /*058c*/ 	.word	0x00012600


	//   ....[78]....
        /*0590*/ 	.word	0x00012630


	//   ....[79]....
        /*0594*/ 	.word	0x00012650


	//   ....[80]....
        /*0598*/ 	.word	0x000126f0


	//   ....[81]....
        /*059c*/ 	.word	0x00012700


	//   ....[82]....
        /*05a0*/ 	.word	0x000127b0


	//   ....[83]....
        /*05a4*/ 	.word	0x000127c0


	//   ....[84]....
        /*05a8*/ 	.word	0x00012870


	//   ....[85]....
        /*05ac*/ 	.word	0x00012880


	//   ....[86]....
        /*05b0*/ 	.word	0x00012930


	//   ....[87]....
        /*05b4*/ 	.word	0x00012940


	//   ....[88]....
        /*05b8*/ 	.word	0x000129f0


	//   ....[89]....
        /*05bc*/ 	.word	0x00012a00


	//   ....[90]....
        /*05c0*/ 	.word	0x00012ab0


	//   ....[91]....
        /*05c4*/ 	.word	0x00012ac0


	//   ....[92]....
        /*05c8*/ 	.word	0x00012b10


	//   ....[93]....
        /*05cc*/ 	.word	0x00013310


	//   ....[94]....
        /*05d0*/ 	.word	0x00013350


	//   ....[95]....
        /*05d4*/ 	.word	0x00013370


	//   ....[96]....
        /*05d8*/ 	.word	0x00013430


	//   ....[97]....
        /*05dc*/ 	.word	0x00013460


	//   ....[98]....
        /*05e0*/ 	.word	0x000134b0


	//   ....[99]....
        /*05e4*/ 	.word	0x000134e0


	//   ....[100]....
        /*05e8*/ 	.word	0x00013550


	//   ....[101]....
        /*05ec*/ 	.word	0x00013830


	//   ....[102]....
        /*05f0*/ 	.word	0x00013850


	//   ....[103]....
        /*05f4*/ 	.word	0x00013910


	//   ....[104]....
        /*05f8*/ 	.word	0x00013920


	//   ....[105]....
        /*05fc*/ 	.word	0x000139d0


	//   ....[106]....
        /*0600*/ 	.word	0x000139e0


	//   ....[107]....
        /*0604*/ 	.word	0x000139f0


	//   ....[108]....
        /*0608*/ 	.word	0x00013aa0


	//   ....[109]....
        /*060c*/ 	.word	0x00014030


	//   ....[110]....
        /*0610*/ 	.word	0x00014070


	//   ....[111]....
        /*0614*/ 	.word	0x000140b0


	//   ....[112]....
        /*0618*/ 	.word	0x000140f0


	//   ....[113]....
        /*061c*/ 	.word	0x000141a0


	//   ....[114]....
        /*0620*/ 	.word	0x000141d0


	//   ....[115]....
        /*0624*/ 	.word	0x000141e0


	//   ....[116]....
        /*0628*/ 	.word	0x00014270


	//   ....[117]....
        /*062c*/ 	.word	0x000146a0


	//   ....[118]....
        /*0630*/ 	.word	0x000146d0


	//   ....[119]....
        /*0634*/ 	.word	0x00014700


	//   ....[120]....
        /*0638*/ 	.word	0x00014730


	//   ....[121]....
        /*063c*/ 	.word	0x00014760


	//   ....[122]....
        /*0640*/ 	.word	0x00014790


	//   ....[123]....
        /*0644*/ 	.word	0x000147c0


	//   ....[124]....
        /*0648*/ 	.word	0x000147f0


	//   ....[125]....
        /*064c*/ 	.word	0x00014970


	//   ....[126]....
        /*0650*/ 	.word	0x000149a0


	//   ....[127]....
        /*0654*/ 	.word	0x000149d0


	//   ....[128]....
        /*0658*/ 	.word	0x00014a00


	//   ....[129]....
        /*065c*/ 	.word	0x00014a30


	//   ....[130]....
        /*0660*/ 	.word	0x00014a60


	//   ....[131]....
        /*0664*/ 	.word	0x00014b20


	//   ....[132]....
        /*0668*/ 	.word	0x00014b40


	//   ....[133]....
        /*066c*/ 	.word	0x00014bb0


	//   ....[134]....
        /*0670*/ 	.word	0x00015250


	//   ....[135]....
        /*0674*/ 	.word	0x000158d0


	//   ....[136]....
        /*0678*/ 	.word	0x000159c0


	//   ....[137]....
        /*067c*/ 	.word	0x00015a60


	//   ....[138]....
        /*0680*/ 	.word	0x00015ac0


	//   ....[139]....
        /*0684*/ 	.word	0x00015b60


	//   ....[140]....
        /*0688*/ 	.word	0x00015c40


	//   ....[141]....
        /*068c*/ 	.word	0x00015d40


	//   ....[142]....
        /*0690*/ 	.word	0x00015db0


	//   ....[143]....
        /*0694*/ 	.word	0x00015e90


	//   ....[144]....
        /*0698*/ 	.word	0x00015f40


	//   ....[145]....
        /*069c*/ 	.word	0x00015fa0


	//   ....[146]....
        /*06a0*/ 	.word	0x00016000


	//   ....[147]....
        /*06a4*/ 	.word	0x00016110


	//   ....[148]....
        /*06a8*/ 	.word	0x00016170


	//   ....[149]....
        /*06ac*/ 	.word	0x00016290


	//   ....[150]....
        /*06b0*/ 	.word	0x000162f0


	//   ....[151]....
        /*06b4*/ 	.word	0x00016410


	//   ....[152]....
        /*06b8*/ 	.word	0x00016470


	//   ....[153]....
        /*06bc*/ 	.word	0x00016590


	//   ....[154]....
        /*06c0*/ 	.word	0x000165f0


	//   ....[155]....
        /*06c4*/ 	.word	0x00016710


	//   ....[156]....
        /*06c8*/ 	.word	0x00016770


	//   ....[157]....
        /*06cc*/ 	.word	0x00016890


	//   ....[158]....
        /*06d0*/ 	.word	0x000168f0


	//   ....[159]....
        /*06d4*/ 	.word	0x000169f0


	//   ....[160]....
        /*06d8*/ 	.word	0x00016b20


	//   ....[161]....
        /*06dc*/ 	.word	0x00016bf0


	//   ....[162]....
        /*06e0*/ 	.word	0x00016cc0


	//   ....[163]....
        /*06e4*/ 	.word	0x00016da0


	//   ....[164]....
        /*06e8*/ 	.word	0x00016e00


	//   ....[165]....
        /*06ec*/ 	.word	0x00016ee0


	//   ....[166]....
        /*06f0*/ 	.word	0x00016f40


	//   ....[167]....
        /*06f4*/ 	.word	0x00017050


	//   ....[168]....
        /*06f8*/ 	.word	0x00017140


	//   ....[169]....
        /*06fc*/ 	.word	0x000171e0


	//   ....[170]....
        /*0700*/ 	.word	0x00017240


	//   ....[171]....
        /*0704*/ 	.word	0x00017360


	//   ....[172]....
        /*0708*/ 	.word	0x000173c0


	//   ....[173]....
        /*070c*/ 	.word	0x000174e0


	//   ....[174]....
        /*0710*/ 	.word	0x00017540


	//   ....[175]....
        /*0714*/ 	.word	0x00017610


	//   ....[176]....
        /*0718*/ 	.word	0x00017780


	//   ....[177]....
        /*071c*/ 	.word	0x00017830


	//   ....[178]....
        /*0720*/ 	.word	0x00017980


	//   ....[179]....
        /*0724*/ 	.word	0x00017a30


	//   ....[180]....
        /*0728*/ 	.word	0x00017a90


	//   ....[181]....
        /*072c*/ 	.word	0x00017b50


	//   ....[182]....
        /*0730*/ 	.word	0x00017c30


	//   ....[183]....
        /*0734*/ 	.word	0x00017cf0


	//   ....[184]....
        /*0738*/ 	.word	0x00017e00


	//   ....[185]....
        /*073c*/ 	.word	0x00017ea0


	//   ....[186]....
        /*0740*/ 	.word	0x00017fc0


	//   ....[187]....
        /*0744*/ 	.word	0x00018030


	//   ....[188]....
        /*0748*/ 	.word	0x000180a0


	//   ....[189]....
        /*074c*/ 	.word	0x00018110


	//   ....[190]....
        /*0750*/ 	.word	0x00018180


	//   ....[191]....
        /*0754*/ 	.word	0x00018200


	//   ....[192]....
        /*0758*/ 	.word	0x00018290


	//   ....[193]....
        /*075c*/ 	.word	0x00018320


	//   ....[194]....
        /*0760*/ 	.word	0x00018390


	//   ....[195]....
        /*0764*/ 	.word	0x00018400


	//   ....[196]....
        /*0768*/ 	.word	0x00018470


	//   ....[197]....
        /*076c*/ 	.word	0x000184f0


	//   ....[198]....
        /*0770*/ 	.word	0x00018560


	//   ....[199]....
        /*0774*/ 	.word	0x00018600


	//   ....[200]....
        /*0778*/ 	.word	0x00018690


	//   ....[201]....
        /*077c*/ 	.word	0x000187b0


	//----- nvinfo : EIATTR_REG_RECONFIG
	.align		4
.L_441:
        /*0780*/ 	.byte	0x01, 0x54
	.zero		2


	//----- nvinfo : EIATTR_SYSCALL_OFFSETS
	.align		4
        /*0784*/ 	.byte	0x04, 0x46
        /*0786*/ 	.short	(.L_443 - .L_442)


	//   ....[0]....
.L_442:
        /*0788*/ 	.word	0x00001d50


	//   ....[1]....
        /*078c*/ 	.word	0x00011260


	//   ....[2]....
        /*0790*/ 	.word	0x000113b0


	//   ....[3]....
        /*0794*/ 	.word	0x000114a0


	//   ....[4]....
        /*0798*/ 	.word	0x00012220


	//----- nvinfo : EIATTR_MBARRIER_INSTR_OFFSETS
	.align		4
.L_443:
        /*079c*/ 	.byte	0x04, 0x39
        /*079e*/ 	.short	(.L_445 - .L_444)


	//   ....[0]....
.L_444:
        /*07a0*/ 	.word	0x00000180
        /*07a4*/ 	.word	0x000000ff
        /*07a8*/ 	.word	0x00030800
        /*07ac*/ 	.short	0x0100
        /*07ae*/ 	.byte	0x08
	.zero		1


	//   ....[1]....
        /*07b0*/ 	.word	0x00000190
        /*07b4*/ 	.word	0x000000ff
        /*07b8*/ 	.word	0x00030820
        /*07bc*/ 	.short	0x0100
        /*07be*/ 	.byte	0x08
	.zero		1


	//   ....[2]....
        /*07c0*/ 	.word	0x00000280
        /*07c4*/ 	.word	0x000000ff
        /*07c8*/ 	.word	0x00030830
        /*07cc*/ 	.short	0x0100
        /*07ce*/ 	.byte	0x08
	.zero		1


	//   ....[3]....
        /*07d0*/ 	.word	0x00000290
        /*07d4*/ 	.word	0x000000ff
        /*07d8*/ 	.word	0x00030840
        /*07dc*/ 	.short	0x0100
        /*07de*/ 	.byte	0x08
	.zero		1


	//   ....[4]....
        /*07e0*/ 	.word	0x000002a0
        /*07e4*/ 	.word	0x000000ff
        /*07e8*/ 	.word	0x00030838
        /*07ec*/ 	.short	0x0100
        /*07ee*/ 	.byte	0x08
	.zero		1


	//   ....[5]....
        /*07f0*/ 	.word	0x000002b0
        /*07f4*/ 	.word	0x000000ff
        /*07f8*/ 	.word	0x00030848
        /*07fc*/ 	.short	0x0100
        /*07fe*/ 	.byte	0x08
	.zero		1


	//   ....[6]....
        /*0800*/ 	.word	0x000003e0
        /*0804*/ 	.word	0x000000ff
        /*0808*/ 	.word	0x00030850
        /*080c*/ 	.short	0x0100
        /*080e*/ 	.byte	0x08
	.zero		1


	//   ....[7]....
        /*0810*/ 	.word	0x000003f0
        /*0814*/ 	.word	0x000000ff
        /*0818*/ 	.word	0x00030860
        /*081c*/ 	.short	0x0100
        /*081e*/ 	.byte	0x08
	.zero		1


	//   ....[8]....
        /*0820*/ 	.word	0x00000400
        /*0824*/ 	.word	0x000000ff
        /*0828*/ 	.word	0x00030858
        /*082c*/ 	.short	0x0100
        /*082e*/ 	.byte	0x08
	.zero		1


	//   ....[9]....
        /*0830*/ 	.word	0x00000410
        /*0834*/ 	.word	0x000000ff
        /*0838*/ 	.word	0x00030868
        /*083c*/ 	.short	0x0100
        /*083e*/ 	.byte	0x08
	.zero		1


	//   ....[10]....
        /*0840*/ 	.word	0x00000500
        /*0844*/ 	.word	0x000000ff
        /*0848*/ 	.word	0x00030870
        /*084c*/ 	.short	0x0100
        /*084e*/ 	.byte	0x06
	.zero		1


	//   ....[11]....
        /*0850*/ 	.word	0x00000510
        /*0854*/ 	.word	0x000000ff
        /*0858*/ 	.word	0x00030880
        /*085c*/ 	.short	0x0100
        /*085e*/ 	.byte	0x06
	.zero		1


	//   ....[12]....
        /*0860*/ 	.word	0x00000520
        /*0864*/ 	.word	0x000000ff
        /*0868*/ 	.word	0x00030878
        /*086c*/ 	.short	0x0100
        /*086e*/ 	.byte	0x06
	.zero		1


	//   ....[13]....
        /*0870*/ 	.word	0x00000530
        /*0874*/ 	.word	0x000000ff
        /*0878*/ 	.word	0x00030888
        /*087c*/ 	.short	0x0100
        /*087e*/ 	.byte	0x06
	.zero		1


	//   ....[14]....
        /*0880*/ 	.word	0x00000660
        /*0884*/ 	.word	0x000000ff
        /*0888*/ 	.word	0x00030890
        /*088c*/ 	.short	0x0100
        /*088e*/ 	.byte	0x08
	.zero		1


	//   ....[15]....
        /*0890*/ 	.word	0x00000670
        /*0894*/ 	.word	0x000000ff
        /*0898*/ 	.word	0x000308a0
        /*089c*/ 	.short	0x0100
        /*089e*/ 	.byte	0x08
	.zero		1


	//   ....[16]....
        /*08a0*/ 	.word	0x00000680
        /*08a4*/ 	.word	0x000000ff
        /*08a8*/ 	.word	0x00030898
        /*08ac*/ 	.short	0x0100
        /*08ae*/ 	.byte	0x08
	.zero		1


	//   ....[17]....
        /*08b0*/ 	.word	0x00000690
        /*08b4*/ 	.word	0x000000ff
        /*08b8*/ 	.word	0x000308a8
        /*08bc*/ 	.short	0x0100
        /*08be*/ 	.byte	0x08
	.zero		1


	//   ....[18]....
        /*08c0*/ 	.word	0x000007d0
        /*08c4*/ 	.word	0x000000ff
        /*08c8*/ 	.word	0x000308b0
        /*08cc*/ 	.short	0x0100
        /*08ce*/ 	.byte	0x08
	.zero		1


	//   ....[19]....
        /*08d0*/ 	.word	0x000007e0
        /*08d4*/ 	.word	0x000000ff
        /*08d8*/ 	.word	0x000308c0
        /*08dc*/ 	.short	0x0100
        /*08de*/ 	.byte	0x08
	.zero		1


	//   ....[20]....
        /*08e0*/ 	.word	0x000007f0
        /*08e4*/ 	.word	0x000000ff
        /*08e8*/ 	.word	0x000308b8
        /*08ec*/ 	.short	0x0100
        /*08ee*/ 	.byte	0x08
	.zero		1


	//   ....[21]....
        /*08f0*/ 	.word	0x00000800
        /*08f4*/ 	.word	0x000000ff
        /*08f8*/ 	.word	0x000308c8
        /*08fc*/ 	.short	0x0100
        /*08fe*/ 	.byte	0x08
	.zero		1


	//   ....[22]....
        /*0900*/ 	.word	0x00001df0
        /*0904*/ 	.word	0x000000ff
        /*0908*/ 	.word	0x00030800
        /*090c*/ 	.short	0x010a
        /*090e*/ 	.byte	0x28
	.zero		1


	//   ....[23]....
        /*0910*/ 	.word	0x00001e70
        /*0914*/ 	.word	0x00000003
        /*0918*/ 	.word	0x00030830
        /*091c*/ 	.short	0x010a
        /*091e*/ 	.byte	0x3f
	.zero		1


	//   ....[24]....
        /*0920*/ 	.word	0x00001eb0
        /*0924*/ 	.word	0x00000003
        /*0928*/ 	.word	0x00030830
        /*092c*/ 	.short	0x010a
        /*092e*/ 	.byte	0x3f
	.zero		1


	//   ....[25]....
        /*0930*/ 	.word	0x00002900
        /*0934*/ 	.word	0x000000ff
        /*0938*/ 	.word	0x00000000
        /*093c*/ 	.short	0x0101
        /*093e*/ 	.byte	0x04
	.zero		1


	//   ....[26]....
        /*0940*/ 	.word	0x00004760
        /*0944*/ 	.word	0x000000ff
        /*0948*/ 	.word	0x00030830
        /*094c*/ 	.short	0x010a
        /*094e*/ 	.byte	0x06
	.zero		1


	//   ....[27]....
        /*0950*/ 	.word	0x000047a0
        /*0954*/ 	.word	0x000000ff
        /*0958*/ 	.word	0x00030830
        /*095c*/ 	.short	0x010a
        /*095e*/ 	.byte	0x06
	.zero		1


	//   ....[28]....
        /*0960*/ 	.word	0x00005620
        /*0964*/ 	.word	0x000000ff
        /*0968*/ 	.word	0x00030850
        /*096c*/ 	.short	0x010a
        /*096e*/ 	.byte	0x05
	.zero		1


	//   ....[29]....
        /*0970*/ 	.word	0x00005660
        /*0974*/ 	.word	0x000000ff
        /*0978*/ 	.word	0x00030850
        /*097c*/ 	.short	0x010a
        /*097e*/ 	.byte	0x05
	.zero		1


	//   ....[30]....
        /*0980*/ 	.word	0x00005960
        /*0984*/ 	.word	0x000000ff
        /*0988*/ 	.word	0x00000000
        /*098c*/ 	.short	0x0101
        /*098e*/ 	.byte	0x06
	.zero		1


	//   ....[31]....
        /*0990*/ 	.word	0x00006e80
        /*0994*/ 	.word	0x000000ff
        /*0998*/ 	.word	0x00000000
        /*099c*/ 	.short	0x0101
        /*099e*/ 	.byte	0x05
	.zero		1


	//   ....[32]....
        /*09a0*/ 	.word	0x00007250
        /*09a4*/ 	.word	0x000000ff
        /*09a8*/ 	.word	0x00030830
        /*09ac*/ 	.short	0x010a
        /*09ae*/ 	.byte	0x06
	.zero		1


	//   ....[33]....
        /*09b0*/ 	.word	0x00007290
        /*09b4*/ 	.word	0x000000ff
        /*09b8*/ 	.word	0x00030830
        /*09bc*/ 	.short	0x010a
        /*09be*/ 	.byte	0x06
	.zero		1


	//   ....[34]....
        /*09c0*/ 	.word	0x00008110
        /*09c4*/ 	.word	0x000000ff
        /*09c8*/ 	.word	0x00030850
        /*09cc*/ 	.short	0x010a
        /*09ce*/ 	.byte	0x05
	.zero		1


	//   ....[35]....
        /*09d0*/ 	.word	0x00008150
        /*09d4*/ 	.word	0x000000ff
        /*09d8*/ 	.word	0x00030850
        /*09dc*/ 	.short	0x010a
        /*09de*/ 	.byte	0x05
	.zero		1


	//   ....[36]....
        /*09e0*/ 	.word	0x000084c0
        /*09e4*/ 	.word	0x000000ff
        /*09e8*/ 	.word	0x00000000
        /*09ec*/ 	.short	0x0101
        /*09ee*/ 	.byte	0x06
	.zero		1


	//   ....[37]....
        /*09f0*/ 	.word	0x00008e20
        /*09f4*/ 	.word	0x000000ff
        /*09f8*/ 	.word	0x00000000
        /*09fc*/ 	.short	0x0101
        /*09fe*/ 	.byte	0x05
	.zero		1


	//   ....[38]....
        /*0a00*/ 	.word	0x00008fd0
        /*0a04*/ 	.word	0x000000ff
        /*0a08*/ 	.word	0x00030830
        /*0a0c*/ 	.short	0x010a
        /*0a0e*/ 	.byte	0x05
	.zero		1


	//   ....[39]....
        /*0a10*/ 	.word	0x00009010
        /*0a14*/ 	.word	0x000000ff
        /*0a18*/ 	.word	0x00030830
        /*0a1c*/ 	.short	0x010a
        /*0a1e*/ 	.byte	0x05
	.zero		1


	//   ....[40]....
        /*0a20*/ 	.word	0x00009e90
        /*0a24*/ 	.word	0x000000ff
        /*0a28*/ 	.word	0x00030850
        /*0a2c*/ 	.short	0x010a
        /*0a2e*/ 	.byte	0x05
	.zero		1


	//   ....[41]....
        /*0a30*/ 	.word	0x00009ed0
        /*0a34*/ 	.word	0x000000ff
        /*0a38*/ 	.word	0x00030850
        /*0a3c*/ 	.short	0x010a
        /*0a3e*/ 	.byte	0x05
	.zero		1


	//   ....[42]....
        /*0a40*/ 	.word	0x0000a1d0
        /*0a44*/ 	.word	0x000000ff
        /*0a48*/ 	.word	0x00000000
        /*0a4c*/ 	.short	0x0101
        /*0a4e*/ 	.byte	0x04
	.zero		1


	//   ....[43]....
        /*0a50*/ 	.word	0x0000b6f0
        /*0a54*/ 	.word	0x000000ff
        /*0a58*/ 	.word	0x00000000
        /*0a5c*/ 	.short	0x0101
        /*0a5e*/ 	.byte	0x05
	.zero		1


	//   ....[44]....
        /*0a60*/ 	.word	0x0000bf90
        /*0a64*/ 	.word	0x000000ff
        /*0a68*/ 	.word	0x00030850
        /*0a6c*/ 	.short	0x010a
        /*0a6e*/ 	.byte	0x05
	.zero		1


	//   ....[45]....
        /*0a70*/ 	.word	0x0000bfd0
        /*0a74*/ 	.word	0x000000ff
        /*0a78*/ 	.word	0x00030850
        /*0a7c*/ 	.short	0x010a
        /*0a7e*/ 	.byte	0x05
	.zero		1


	//   ....[46]....
        /*0a80*/ 	.word	0x0000c580
        /*0a84*/ 	.word	0x000000ff
        /*0a88*/ 	.word	0x00000000
        /*0a8c*/ 	.short	0x0101
        /*0a8e*/ 	.byte	0x04
	.zero		1


	//   ....[47]....
        /*0a90*/ 	.word	0x0000e6d0
        /*0a94*/ 	.word	0x00000016
        /*0a98*/ 	.word	0x00000000
        /*0a9c*/ 	.short	0x0101
        /*0a9e*/ 	.byte	0x3f
	.zero		1


	//   ....[48]....
        /*0aa0*/ 	.word	0x00011a90
        /*0aa4*/ 	.word	0x00000006
        /*0aa8*/ 	.word	0x00030840
        /*0aac*/ 	.short	0x010a
        /*0aae*/ 	.byte	0x3f
	.zero		1


	//   ....[49]....
        /*0ab0*/ 	.word	0x00011fa0
        /*0ab4*/ 	.word	0x00000006
        /*0ab8*/ 	.word	0x00030830
        /*0abc*/ 	.short	0x0107
        /*0abe*/ 	.byte	0x3f
	.zero		1


	//   ....[50]....
        /*0ac0*/ 	.word	0x00012050
        /*0ac4*/ 	.word	0x00000006
        /*0ac8*/ 	.word	0x00030830
        /*0acc*/ 	.short	0x0101
        /*0ace*/ 	.byte	0x3f
	.zero		1


	//   ....[51]....
        /*0ad0*/ 	.word	0x00012c40
        /*0ad4*/ 	.word	0x00000016
        /*0ad8*/ 	.word	0x00030800
        /*0adc*/ 	.short	0x0107
        /*0ade*/ 	.byte	0x3f
	.zero		1


	//   ....[52]....
        /*0ae0*/ 	.word	0x00012d60
        /*0ae4*/ 	.word	0x00000016
        /*0ae8*/ 	.word	0x00030800
        /*0aec*/ 	.short	0x0101
        /*0aee*/ 	.byte	0x3f
	.zero		1


	//   ....[53]....
        /*0af0*/ 	.word	0x00012d80
        /*0af4*/ 	.word	0x00000016
        /*0af8*/ 	.word	0x00030820
        /*0afc*/ 	.short	0x010a
        /*0afe*/ 	.byte	0x3f
	.zero		1


	//   ....[54]....
        /*0b00*/ 	.word	0x00013160
        /*0b04*/ 	.word	0x00000007
        /*0b08*/ 	.word	0x00030840
        /*0b0c*/ 	.short	0x010a
        /*0b0e*/ 	.byte	0x3f
	.zero		1


	//   ....[55]....
        /*0b10*/ 	.word	0x00013660
        /*0b14*/ 	.word	0x00000007
        /*0b18*/ 	.word	0x00030830
        /*0b1c*/ 	.short	0x0107
        /*0b1e*/ 	.byte	0x3f
	.zero		1


	//   ....[56]....
        /*0b20*/ 	.word	0x00013710
        /*0b24*/ 	.word	0x00000007
        /*0b28*/ 	.word	0x00030830
        /*0b2c*/ 	.short	0x0101
        /*0b2e*/ 	.byte	0x3f
	.zero		1


	//   ....[57]....
        /*0b30*/ 	.word	0x00013770
        /*0b34*/ 	.word	0x00000007
        /*0b38*/ 	.word	0x00030860
        /*0b3c*/ 	.short	0x010a
        /*0b3e*/ 	.byte	0x3f
	.zero		1


	//   ....[58]....
        /*0b40*/ 	.word	0x00013c20
        /*0b44*/ 	.word	0x00000007
        /*0b48*/ 	.word	0x00030850
        /*0b4c*/ 	.short	0x0107
        /*0b4e*/ 	.byte	0x3f
	.zero		1


	//   ....[59]....
        /*0b50*/ 	.word	0x00013d70
        /*0b54*/ 	.word	0x00000007
        /*0b58*/ 	.word	0x00030850
        /*0b5c*/ 	.short	0x0101
        /*0b5e*/ 	.byte	0x3f
	.zero		1


	//   ....[60]....
        /*0b60*/ 	.word	0x00013f80
        /*0b64*/ 	.word	0x00000000
        /*0b68*/ 	.word	0x00030860
        /*0b6c*/ 	.short	0x010a
        /*0b6e*/ 	.byte	0x3f
	.zero		1


	//   ....[61]....
        /*0b70*/ 	.word	0x000143f0
        /*0b74*/ 	.word	0x00000000
        /*0b78*/ 	.word	0x00030850
        /*0b7c*/ 	.short	0x0107
        /*0b7e*/ 	.byte	0x3f
	.zero		1


	//   ....[62]....
        /*0b80*/ 	.word	0x000144a0
        /*0b84*/ 	.word	0x00000000
        /*0b88*/ 	.word	0x00030850
        /*0b8c*/ 	.short	0x0101
        /*0b8e*/ 	.byte	0x3f
	.zero		1


	//   ....[63]....
        /*0b90*/ 	.word	0x000151d0
        /*0b94*/ 	.word	0x00000004
        /*0b98*/ 	.word	0x00030820
        /*0b9c*/ 	.short	0x010a
        /*0b9e*/ 	.byte	0x3f
	.zero		1


	//   ....[64]....
        /*0ba0*/ 	.word	0x00015370
        /*0ba4*/ 	.word	0x00000005
        /*0ba8*/ 	.word	0x00030840
        /*0bac*/ 	.short	0x010a
        /*0bae*/ 	.byte	0x3f
	.zero		1


	//   ....[65]....
        /*0bb0*/ 	.word	0x00015410
        /*0bb4*/ 	.word	0x00000019
        /*0bb8*/ 	.word	0x00030840
        /*0bbc*/ 	.short	0x010a
        /*0bbe*/ 	.byte	0x3f
	.zero		1


	//   ....[66]....
        /*0bc0*/ 	.word	0x00015450
        /*0bc4*/ 	.word	0x00000005
        /*0bc8*/ 	.word	0x00030860
        /*0bcc*/ 	.short	0x010a
        /*0bce*/ 	.byte	0x3f
	.zero		1


	//   ....[67]....
        /*0bd0*/ 	.word	0x00015490
        /*0bd4*/ 	.word	0x00000019
        /*0bd8*/ 	.word	0x00030860
        /*0bdc*/ 	.short	0x010a
        /*0bde*/ 	.byte	0x3f
	.zero		1


	//   ....[68]....
        /*0be0*/ 	.word	0x00015500
        /*0be4*/ 	.word	0x00000003
        /*0be8*/ 	.word	0x00030800
        /*0bec*/ 	.short	0x010a
        /*0bee*/ 	.byte	0x3f
	.zero		1


	//   ....[69]....
        /*0bf0*/ 	.word	0x00015550
        /*0bf4*/ 	.word	0x00000003
        /*0bf8*/ 	.word	0x00030830
        /*0bfc*/ 	.short	0x010a
        /*0bfe*/ 	.byte	0x3f
	.zero		1


	//   ....[70]....
        /*0c00*/ 	.word	0x000155b0
        /*0c04*/ 	.word	0x00000004
        /*0c08*/ 	.word	0x00030830
        /*0c0c*/ 	.short	0x010a
        /*0c0e*/ 	.byte	0x3f
	.zero		1


	//   ....[71]....
        /*0c10*/ 	.word	0x00015610
        /*0c14*/ 	.word	0x00000003
        /*0c18*/ 	.word	0x00030850
        /*0c1c*/ 	.short	0x010a
        /*0c1e*/ 	.byte	0x3f
	.zero		1


	//   ....[72]....
        /*0c20*/ 	.word	0x00015670
        /*0c24*/ 	.word	0x00000004
        /*0c28*/ 	.word	0x00030830
        /*0c2c*/ 	.short	0x010a
        /*0c2e*/ 	.byte	0x3f
	.zero		1


	//   ....[73]....
        /*0c30*/ 	.word	0x000156d0
        /*0c34*/ 	.word	0x00000003
        /*0c38*/ 	.word	0x00030850
        /*0c3c*/ 	.short	0x010a
        /*0c3e*/ 	.byte	0x3f
	.zero		1


	//   ....[74]....
        /*0c40*/ 	.word	0x00015730
        /*0c44*/ 	.word	0x00000004
        /*0c48*/ 	.word	0x00030830
        /*0c4c*/ 	.short	0x010a
        /*0c4e*/ 	.byte	0x3f
	.zero		1


	//   ....[75]....
        /*0c50*/ 	.word	0x00015790
        /*0c54*/ 	.word	0x00000003
        /*0c58*/ 	.word	0x00030850
        /*0c5c*/ 	.short	0x010a
        /*0c5e*/ 	.byte	0x3f
	.zero		1


	//   ....[76]....
        /*0c60*/ 	.word	0x000157f0
        /*0c64*/ 	.word	0x00000007
        /*0c68*/ 	.word	0x00030850
        /*0c6c*/ 	.short	0x010a
        /*0c6e*/ 	.byte	0x3f
	.zero		1


	//   ....[77]....
        /*0c70*/ 	.word	0x00015910
        /*0c74*/ 	.word	0x00000006
        /*0c78*/ 	.word	0x00030840
        /*0c7c*/ 	.short	0x010a
        /*0c7e*/ 	.byte	0x3f
	.zero		1


	//   ....[78]....
        /*0c80*/ 	.word	0x00016a20
        /*0c84*/ 	.word	0x00000016
        /*0c88*/ 	.word	0x00030820
        /*0c8c*/ 	.short	0x010a
        /*0c8e*/ 	.byte	0x3f
	.zero		1


	//   ....[79]....
        /*0c90*/ 	.word	0x00016a70
        /*0c94*/ 	.word	0x00000007
        /*0c98*/ 	.word	0x00030840
        /*0c9c*/ 	.short	0x010a
        /*0c9e*/ 	.byte	0x3f
	.zero		1


	//   ....[80]....
        /*0ca0*/ 	.word	0x00017090
        /*0ca4*/ 	.word	0x00000007
        /*0ca8*/ 	.word	0x00030860
        /*0cac*/ 	.short	0x010a
        /*0cae*/ 	.byte	0x3f
	.zero		1


	//   ....[81]....
        /*0cb0*/ 	.word	0x000176d0
        /*0cb4*/ 	.word	0x00000000
        /*0cb8*/ 	.word	0x00030860
        /*0cbc*/ 	.short	0x010a
        /*0cbe*/ 	.byte	0x3f
	.zero		1


	//   ....[82]....
        /*0cc0*/ 	.word	0x000186d0
        /*0cc4*/ 	.word	0x00000004
        /*0cc8*/ 	.word	0x00030820
        /*0ccc*/ 	.short	0x010a
        /*0cce*/ 	.byte	0x3f
	.zero		1


	//   ....[83]....
        /*0cd0*/ 	.word	0x00018870
        /*0cd4*/ 	.word	0x00000005
        /*0cd8*/ 	.word	0x00030840
        /*0cdc*/ 	.short	0x010a
        /*0cde*/ 	.byte	0x3f
	.zero		1


	//   ....[84]....
        /*0ce0*/ 	.word	0x000188c0
        /*0ce4*/ 	.word	0x00000019
        /*0ce8*/ 	.word	0x00030840
        /*0cec*/ 	.short	0x010a
        /*0cee*/ 	.byte	0x3f
	.zero		1


	//   ....[85]....
        /*0cf0*/ 	.word	0x00018910
        /*0cf4*/ 	.word	0x00000005
        /*0cf8*/ 	.word	0x00030860
        /*0cfc*/ 	.short	0x010a
        /*0cfe*/ 	.byte	0x3f
	.zero		1


	//----- nvinfo : EIATTR_NUM_MBARRIERS
	.align		4
.L_445:
        /*0d00*/ 	.byte	0x03, 0x38
        /*0d02*/ 	.short	0x0016


	//----- nvinfo : EIATTR_EXIT_INSTR_OFFSETS
	.align		4
        /*0d04*/ 	.byte	0x04, 0x1c
        /*0d06*/ 	.short	(.L_447 - .L_446)


	//   ....[0]....
.L_446:
        /*0d08*/ 	.word	0x00000990


	//   ....[1]....
        /*0d0c*/ 	.word	0x0000fa80


	//   ....[2]....
        /*0d10*/ 	.word	0x000154e0


	//----- nvinfo : EIATTR_MAX_THREADS
	.align		4
.L_447:
        /*0d14*/ 	.byte	0x04, 0x05
        /*0d16*/ 	.short	(.L_449 - .L_448)
.L_448:
        /*0d18*/ 	.word	0x00000180
        /*0d1c*/ 	.word	0x00000001
        /*0d20*/ 	.word	0x00000001


	//----- nvinfo : EIATTR_CRS_STACK_SIZE
	.align		4
.L_449:
        /*0d24*/ 	.byte	0x04, 0x1e
        /*0d26*/ 	.short	(.L_451 - .L_450)
.L_450:
        /*0d28*/ 	.word	0x00000000


	//----- nvinfo : EIATTR_CBANK_PARAM_SIZE
	.align		4
.L_451:
        /*0d2c*/ 	.byte	0x03, 0x19
        /*0d2e*/ 	.short	0x0af0


	//----- nvinfo : EIATTR_PARAM_CBANK
	.align		4
        /*0d30*/ 	.byte	0x04, 0x0a
        /*0d32*/ 	.short	(.L_453 - .L_452)
	.align		4
.L_452:
        /*0d34*/ 	.word	index@(.nv.constant0._ZN7cutlass13device_kernelIN5flash11enable_sm90INS1_16FlashAttnFwdSm90INS1_25CollectiveMainloopFwdSm90ILi2EN4cute5tupleIJNS5_1CILi1EEES8_S8_EEENS6_IJNS7_ILi128EEENS7_ILi64EEENS7_ILi256EEEEEELi256ENS_6half_tEfNS_4arch4Sm90ELb0ELb1ELb0ELb1ELb1ELb0ELb0ELb1ELb1ELb1ELb0ELb0EEENS1_21CollectiveEpilogueFwdINS6_IJSA_SC_SB_EEES9_SE_SG_Li256ELb1ELb1ELb0ELb0EEENS1_36VarlenDynamicPersistentTileSchedulerILi128ELi64ELi256ELi128ELb0ELb1ELb1ELb1ELb0ELb1EEEEEEEEEvNT_6ParamsE)
        /*0d38*/ 	.short	0x0210
        /*0d3a*/ 	.short	0x0af0


	//----- nvinfo : EIATTR_SW_WAR
	.align		4
.L_453:
        /*0d3c*/ 	.byte	0x04, 0x36
        /*0d3e*/ 	.short	(.L_455 - .L_454)
.L_454:
        /*0d40*/ 	.word	0x00000008
.L_455:


//--------------------- .nv.info._ZN7cutlass13device_kernelIN5flash11enable_sm90INS1_16FlashAttnFwdSm90INS1_25CollectiveMainloopFwdSm90ILi2EN4cute5tupleIJNS5_1CILi1EEES8_S8_EEENS6_IJNS7_ILi128EEENS7_ILi64EEENS7_ILi256EEEEEELi256ENS_6half_tEfNS_4arch4Sm90ELb0ELb1ELb0ELb1ELb1ELb1ELb0ELb1ELb1ELb1ELb0ELb0EEENS1_21CollectiveEpilogueFwdINS6_IJSA_SC_SB_EEES9_SE_SG_Li256ELb1ELb1ELb0ELb0EEENS1_36VarlenDynamicPersistentTileSchedulerILi128ELi64ELi256ELi128ELb0ELb1ELb1ELb1ELb0ELb1EEEEEEEEEvNT_6ParamsE --------------------------
	.section	.nv.info._ZN7cutlass13device_kernelIN5flash11enable_sm90INS1_16FlashAttnFwdSm90INS1_25CollectiveMainloopFwdSm90ILi2EN4cute5tupleIJNS5_1CILi1EEES8_S8_EEENS6_IJNS7_ILi128EEENS7_ILi64EEENS7_ILi256EEEEEELi256ENS_6half_tEfNS_4arch4Sm90ELb0ELb1ELb0ELb1ELb1ELb1ELb0ELb1ELb1ELb1ELb0ELb0EEENS1_21CollectiveEpilogueFwdINS6_IJSA_SC_SB_EEES9_SE_SG_Li256ELb1ELb1ELb0ELb0EEENS1_36VarlenDynamicPersistentTileSchedulerILi128ELi64ELi256ELi128ELb0ELb1ELb1ELb1ELb0ELb1EEEEEEEEEvNT_6ParamsE,"",@"SHT_CUDA_INFO"
	.sectionflags	@""
	.align	4


	//----- nvinfo : EIATTR_CUDA_API_VERSION
	.align		4
        /*0000*/ 	.byte	0x04, 0x37
        /*0002*/ 	.short	(.L_457 - .L_456)
.L_456:
        /*0004*/ 	.word	0x00000082


	//----- nvinfo : EIATTR_KPARAM_INFO
	.align		4
.L_457:
        /*0008*/ 	.byte	0x04, 0x17
        /*000a*/ 	.short	(.L_459 - .L_458)
.L_458:
        /*000c*/ 	.word	0x00000000
        /*0010*/ 	.short	0x0000
        /*0012*/ 	.short	0x0070
        /*0014*/ 	.byte	0x00, 0xf0, 0x01, 0x2a


	//----- nvinfo : EIATTR_SPARSE_MMA_MASK
	.align		4
.L_459:
        /*0018*/ 	.byte	0x03, 0x50
        /*001a*/ 	.short	0x0000


	//----- nvinfo : EIATTR_MAXREG_COUNT
	.align		4
        /*001c*/ 	.byte	0x03, 0x1b
        /*001e*/ 	.short	0x00a8


	//----- nvinfo : EIATTR_NUM_BARRIERS
	.align		4
        /*0020*/ 	.byte	0x02, 0x4c
        /*0022*/ 	.byte	0x10
	.zero		1


	//----- nvinfo : EIATTR_EXTERNS
	.align		4
        /*0024*/ 	.byte	0x04, 0x0f
        /*0026*/ 	.short	(.L_461 - .L_460)


	//   ....[0]....
	.align		4
.L_460:
        /*0028*/ 	.word	index@(__assertfail)


	//----- nvinfo : EIATTR_ANNOTATIONS
	.align		4
.L_461:
        /*002c*/ 	.byte	0x04, 0x55
        /*002e*/ 	.short	(.L_463 - .L_462)


	//   ....[0]....
.L_462:
        /* <DEDUP_REMOVED lines=119> */
        /*0794*/ 	.byte	0xd0, 0x88, 0x02, 0x00


	//----- nvinfo : EIATTR_MERCURY_ISA_VERSION
	.align		4
.L_463:
        /*0798*/ 	.byte	0x03, 0x5f
        /*079a*/ 	.short	0x0101


	//----- nvinfo : EIATTR_UNUSED_LOAD_BYTE_OFFSET
	.align		4
        /*079c*/ 	.byte	0x04, 0x44
        /*079e*/ 	.short	(.L_465 - .L_464)


	//   ....[0]....
.L_464:
        /*07a0*/ 	.word	0x00000a30
        /*07a4*/ 	.word	0x0000fff0


	//   ....[1]....
        /*07a8*/ 	.word	0x0001e400
        /*07ac*/ 	.word	0x0000fff0


	//----- nvinfo : EIATTR_INT_WARP_WIDE_INSTR_OFFSETS
	.align		4
.L_465:
        /*07b0*/ 	.byte	0x04, 0x31
        /*07b2*/ 	.short	(.L_467 - .L_466)


	//   ....[0]....
.L_466:
        /*07b4*/ 	.word	0x00000120


	//   ....[1]....
        /*07b8*/ 	.word	0x00000160


	//   ....[2]....
        /*07bc*/ 	.word	0x00000220


	//   ....[3]....
        /*07c0*/ 	.word	0x00024500


	//   ....[4]....
        /*07c4*/ 	.word	0x00024590


	//   ....[5]....
        /*07c8*/ 	.word	0x00027420


	//   ....[6]....
        /*07cc*/ 	.word	0x000274b0


	//----- nvinfo : EIATTR_COOP_GROUP_MASK_REGIDS
	.align		4
.L_467:
        /*07d0*/ 	.byte	0x04, 0x29
        /*07d2*/ 	.short	(.L_469 - .L_468)


	//   ....[0]....
.L_468:
        /*07d4*/ 	.word	0xffffffff


	//   ....[1]....
        /*07d8*/ 	.word	0xffffffff


	//   ....[2]....
        /*07dc*/ 	.word	0xffffffff


	//   ....[3]....
        /*07e0*/ 	.word	0xffffffff


	//   ....[4]....
        /*07e4*/ 	.word	0xffffffff


	//   ....[5]....
        /*07e8*/ 	.word	0xffffffff


	//   ....[6]....
        /*07ec*/ 	.word	0xffffffff


	//   ....[7]....
        /*07f0*/ 	.word	0xffffffff


	//   ....[8]....
        /*07f4*/ 	.word	0xffffffff


	//   ....[9]....
        /*07f8*/ 	.word	0xffffffff


	//   ....[10]....
        /*07fc*/ 	.word	0xffffffff


	//   ....[11]....
        /*0800*/ 	.word	0xffffffff


	//   ....[12]....
        /*0804*/ 	.word	0xffffffff


	//   ....[13]....
        /*0808*/ 	.word	0xffffffff


	//   ....[14]....
        /*080c*/ 	.word	0xffffffff


	//   ....[15]....
        /*0810*/ 	.word	0xffffffff


	//   ....[16]....
        /*0814*/ 	.word	0xffffffff


	//   ....[17]....
        /*0818*/ 	.word	0xffffffff


	//   ....[18]....
        /*081c*/ 	.word	0xffffffff


	//   ....[19]....
        /*0820*/ 	.word	0xffffffff


	//   ....[20]....
        /*0824*/ 	.word	0xffffffff


	//   ....[21]....
        /*0828*/ 	.word	0xffffffff


	//   ....[22]....
        /*082c*/ 	.word	0xffffffff


	//   ....[23]....
        /*0830*/ 	.word	0xffffffff


	//   ....[24]....
        /*0834*/ 	.word	0xffffffff


	//   ....[25]....
        /*0838*/ 	.word	0xffffffff


	//   ....[26]....
        /*083c*/ 	.word	0xffffffff


	//   ....[27]....
        /*0840*/ 	.word	0xffffffff


	//   ....[28]....
        /*0844*/ 	.word	0xffffffff


	//   ....[29]....
        /*0848*/ 	.word	0xffffffff


	//   ....[30]....
        /*084c*/ 	.word	0xffffffff


	//   ....[31]....
        /*0850*/ 	.word	0xffffffff


	//   ....[32]....
        /*0854*/ 	.word	0xffffffff


	//   ....[33]....
        /*0858*/ 	.word	0xffffffff


	//   ....[34]....
        /*085c*/ 	.word	0xffffffff


	//   ....[35]....
        /*0860*/ 	.word	0xffffffff


	//   ....[36]....
        /*0864*/ 	.word	0xffffffff


	//   ....[37]....
        /*0868*/ 	.word	0xffffffff


	//   ....[38]....
        /*086c*/ 	.word	0xffffffff


	//   ....[39]....
        /*0870*/ 	.word	0xffffffff


	//   ....[40]....
        /*0874*/ 	.word	0xffffffff


	//   ....[41]....
        /*0878*/ 	.word	0xffffffff


	//   ....[42]....
        /*087c*/ 	.word	0xffffffff


	//   ....[43]....
        /*0880*/ 	.word	0xffffffff


	//   ....[44]....
        /*0884*/ 	.word	0xffffffff


	//   ....[45]....
        /*0888*/ 	.word	0xffffffff


	//   ....[46]....
        /*088c*/ 	.word	0xffffffff


	//   ....[47]....
        /*0890*/ 	.word	0xffffffff


	//   ....[48]....
        /*0894*/ 	.word	0xffffffff


	//   ....[49]....
        /*0898*/ 	.word	0xffffffff


	//   ....[50]....
        /*089c*/ 	.word	0xffffffff


	//   ....[51]....
        /*08a0*/ 	.word	0xffffffff


	//   ....[52]....
        /*08a4*/ 	.word	0xffffffff


	//   ....[53]....
        /*08a8*/ 	.word	0xffffffff


	//   ....[54]....
        /*08ac*/ 	.word	0xffffffff


	//   ....[55]....
        /*08b0*/ 	.word	0xffffffff


	//   ....[56]....
        /*08b4*/ 	.word	0xffffffff


	//   ....[57]....
        /*08b8*/ 	.word	0xffffffff


	//   ....[58]....
        /*08bc*/ 	.word	0xffffffff


	//   ....[59]....
        /*08c0*/ 	.word	0xffffffff


	//   ....[60]....
        /*08c4*/ 	.word	0xffffffff


	//   ....[61]....
        /*08c8*/ 	.word	0xffffffff


	//   ....[62]....
        /*08cc*/ 	.word	0xffffffff


	//   ....[63]....
        /*08d0*/ 	.word	0xffffffff


	//   ....[64]....
        /*08d4*/ 	.word	0xffffffff


	//   ....[65]....
        /*08d8*/ 	.word	0xffffffff


	//   ....[66]....
        /*08dc*/ 	.word	0xffffffff


	//   ....[67]....
        /*08e0*/ 	.word	0xffffffff


	//   ....[68]....
        /*08e4*/ 	.word	0xffffffff


	//   ....[69]....
        /*08e8*/ 	.word	0xffffffff


	//   ....[70]....
        /*08ec*/ 	.word	0xffffffff


	//   ....[71]....
        /*08f0*/ 	.word	0xffffffff


	//   ....[72]....
        /*08f4*/ 	.word	0xffffffff


	//   ....[73]....
        /*08f8*/ 	.word	0xffffffff


	//   ....[74]....
        /*08fc*/ 	.word	0xffffffff


	//   ....[75]....
        /*0900*/ 	.word	0xffffffff


	//   ....[76]....
        /*0904*/ 	.word	0xffffffff


	//   ....[77]....
        /*0908*/ 	.word	0xffffffff


	//   ....[78]....
        /*090c*/ 	.word	0xffffffff


	//   ....[79]....
        /*0910*/ 	.word	0xffffffff


	//   ....[80]....
        /*0914*/ 	.word	0xffffffff


	//   ....[81]....
        /*0918*/ 	.word	0xffffffff


	//   ....[82]....
        /*091c*/ 	.word	0xffffffff


	//   ....[83]....
        /*0920*/ 	.word	0xffffffff


	//   ....[84]....
        /*0924*/ 	.word	0xffffffff


	//   ....[85]....
        /*0928*/ 	.word	0xffffffff


	//   ....[86]....
        /*092c*/ 	.word	0xffffffff


	//   ....[87]....
        /*0930*/ 	.word	0xffffffff


	//   ....[88]....
        /*0934*/ 	.word	0xffffffff


	//   ....[89]....
        /*0938*/ 	.word	0xffffffff


	//   ....[90]....
        /*093c*/ 	.word	0xffffffff


	//   ....[91]....
        /*0940*/ 	.word	0xffffffff


	//   ....[92]....
        /*0944*/ 	.word	0xffffffff


	//   ....[93]....
        /*0948*/ 	.word	0xffffffff


	//   ....[94]....
        /*094c*/ 	.word	0xffffffff


	//   ....[95]....
        /*0950*/ 	.word	0xffffffff


	//   ....[96]....
        /*0954*/ 	.word	0xffffffff


	//   ....[97]....
        /*0958*/ 	.word	0xffffffff


	//   ....[98]....
        /*095c*/ 	.word	0xffffffff


	//   ....[99]....
        /*0960*/ 	.word	0xffffffff


	//   ....[100]....
        /*0964*/ 	.word	0xffffffff


	//   ....[101]....
        /*0968*/ 	.word	0xffffffff


	//   ....[102]....
        /*096c*/ 	.word	0xffffffff


	//   ....[103]....
        /*0970*/ 	.word	0xffffffff


	//   ....[104]....
        /*0974*/ 	.word	0xffffffff


	//   ....[105]....
        /*0978*/ 	.word	0xffffffff


	//   ....[106]....
        /*097c*/ 	.word	0xffffffff


	//   ....[107]....
        /*0980*/ 	.word	0xffffffff


	//   ....[108]....
        /*0984*/ 	.word	0xffffffff


	//   ....[109]....
        /*0988*/ 	.word	0xffffffff


	//   ....[110]....
        /*098c*/ 	.word	0xffffffff


	//   ....[111]....
        /*0990*/ 	.word	0xffffffff


	//   ....[112]....
        /*0994*/ 	.word	0xffffffff


	//   ....[113]....
        /*0998*/ 	.word	0xffffffff


	//   ....[114]....
        /*099c*/ 	.word	0xffffffff


	//   ....[115]....
        /*09a0*/ 	.word	0xffffffff


	//   ....[116]....
        /*09a4*/ 	.word	0xffffffff


	//   ....[117]....
        /*09a8*/ 	.word	0xffffffff


	//   ....[118]....
        /*09ac*/ 	.word	0xffffffff


	//   ....[119]....
        /*09b0*/ 	.word	0xffffffff


	//   ....[120]....
        /*09b4*/ 	.word	0xffffffff


	//   ....[121]....
        /*09b8*/ 	.word	0xffffffff


	//   ....[122]....
        /*09bc*/ 	.word	0xffffffff


	//   ....[123]....
        /*09c0*/ 	.word	0xffffffff


	//   ....[124]....
        /*09c4*/ 	.word	0xffffffff


	//   ....[125]....
        /*09c8*/ 	.word	0xffffffff


	//   ....[126]....
        /*09cc*/ 	.word	0xffffffff


	//   ....[127]....
        /*09d0*/ 	.word	0xffffffff


	//   ....[128]....
        /*09d4*/ 	.word	0xffffffff


	//   ....[129]....
        /*09d8*/ 	.word	0xffffffff


	//   ....[130]....
        /*09dc*/ 	.word	0xffffffff


	//   ....[131]....
        /*09e0*/ 	.word	0xffffffff


	//   ....[132]....
        /*09e4*/ 	.word	0xffffffff


	//   ....[133]....
        /*09e8*/ 	.word	0xffffffff


	//   ....[134]....
        /*09ec*/ 	.word	0xffffffff


	//   ....[135]....
        /*09f0*/ 	.word	0xffffffff


	//   ....[136]....
        /*09f4*/ 	.word	0xffffffff


	//   ....[137]....
        /*09f8*/ 	.word	0xffffffff


	//   ....[138]....
        /*09fc*/ 	.word	0xffffffff


	//   ....[139]....
        /*0a00*/ 	.word	0xffffffff


	//   ....[140]....
        /*0a04*/ 	.word	0xffffffff


	//   ....[141]....
        /*0a08*/ 	.word	0xffffffff


	//   ....[142]....
        /*0a0c*/ 	.word	0xffffffff


	//   ....[143]....
        /*0a10*/ 	.word	0xffffffff


	//   ....[144]....
        /*0a14*/ 	.word	0xffffffff


	//   ....[145]....
        /*0a18*/ 	.word	0xffffffff


	//   ....[146]....
        /*0a1c*/ 	.word	0xffffffff


	//   ....[147]....
        /*0a20*/ 	.word	0xffffffff


	//   ....[148]....
        /*0a24*/ 	.word	0xffffffff


	//   ....[149]....
        /*0a28*/ 	.word	0xffffffff


	//   ....[150]....
        /*0a2c*/ 	.word	0xffffffff


	//   ....[151]....
        /*0a30*/ 	.word	0xffffffff


	//   ....[152]....
        /*0a34*/ 	.word	0xffffffff


	//   ....[153]....
        /*0a38*/ 	.word	0xffffffff


	//   ....[154]....
        /*0a3c*/ 	.word	0xffffffff


	//   ....[155]....
        /*0a40*/ 	.word	0xffffffff


	//   ....[156]....
        /*0a44*/ 	.word	0xffffffff


	//   ....[157]....
        /*0a48*/ 	.word	0xffffffff


	//   ....[158]....
        /*0a4c*/ 	.word	0xffffffff


	//   ....[159]....
        /*0a50*/ 	.word	0xffffffff


	//   ....[160]....
        /*0a54*/ 	.word	0xffffffff


	//   ....[161]....
        /*0a58*/ 	.word	0xffffffff


	//   ....[162]....
        /*0a5c*/ 	.word	0xffffffff


	//   ....[163]....
        /*0a60*/ 	.word	0xffffffff


	//   ....[164]....
        /*0a64*/ 	.word	0xffffffff


	//   ....[165]....
        /*0a68*/ 	.word	0xffffffff


	//   ....[166]....
        /*0a6c*/ 	.word	0xffffffff


	//   ....[167]....
        /*0a70*/ 	.word	0xffffffff


	//   ....[168]....
        /*0a74*/ 	.word	0xffffffff


	//   ....[169]....
        /*0a78*/ 	.word	0xffffffff


	//   ....[170]....
        /*0a7c*/ 	.word	0xffffffff


	//   ....[171]....
        /*0a80*/ 	.word	0xffffffff


	//   ....[172]....
        /*0a84*/ 	.word	0xffffffff


	//   ....[173]....
        /*0a88*/ 	.word	0xffffffff


	//   ....[174]....
        /*0a8c*/ 	.word	0xffffffff


	//   ....[175]....
        /*0a90*/ 	.word	0xffffffff


	//   ....[176]....
        /*0a94*/ 	.word	0xffffffff


	//   ....[177]....
        /*0a98*/ 	.word	0xffffffff


	//   ....[178]....
        /*0a9c*/ 	.word	0xffffffff


	//   ....[179]....
        /*0aa0*/ 	.word	0xffffffff


	//   ....[180]....
        /*0aa4*/ 	.word	0xffffffff


	//   ....[181]....
        /*0aa8*/ 	.word	0xffffffff


	//   ....[182]....
        /*0aac*/ 	.word	0xffffffff


	//   ....[183]....
        /*0ab0*/ 	.word	0xffffffff


	//   ....[184]....
        /*0ab4*/ 	.word	0xffffffff


	//   ....[185]....
        /*0ab8*/ 	.word	0x0500000f


	//   ....[186]....
        /*0abc*/ 	.word	0x0500000f


	//   ....[187]....
        /*0ac0*/ 	.word	0x0500000f


	//   ....[188]....
        /*0ac4*/ 	.word	0x0500000f


	//   ....[189]....
        /*0ac8*/ 	.word	0x0500000f


	//   ....[190]....
        /*0acc*/ 	.word	0x0500000f


	//   ....[191]....
        /*0ad0*/ 	.word	0x0500000f


	//   ....[192]....
        /*0ad4*/ 	.word	0x0500000f


	//   ....[193]....
        /*0ad8*/ 	.word	0x0500000f


	//   ....[194]....
        /*0adc*/ 	.word	0x0500000f


	//   ....[195]....
        /*0ae0*/ 	.word	0x0500000f


	//   ....[196]....
        /*0ae4*/ 	.word	0x0500000f


	//   ....[197]....
        /*0ae8*/ 	.word	0x0500000f


	//   ....[198]....
        /*0aec*/ 	.word	0x0500000f


	//   ....[199]....
        /*0af0*/ 	.word	0x0500000f


	//   ....[200]....
        /*0af4*/ 	.word	0x0500000f


	//   ....[201]....
        /*0af8*/ 	.word	0x0500000f


	//   ....[202]....
        /*0afc*/ 	.word	0x0500000f


	//   ....[203]....
        /*0b00*/ 	.word	0x0500000f


	//   ....[204]....
        /*0b04*/ 	.word	0x0500000f


	//   ....[205]....
        /*0b08*/ 	.word	0x0500000f


	//   ....[206]....
        /*0b0c*/ 	.word	0x0500000f


	//   ....[207]....
        /*0b10*/ 	.word	0x0500000f


	//   ....[208]....
        /*0b14*/ 	.word	0x0500000f


	//   ....[209]....
        /*0b18*/ 	.word	0x0500000f


	//   ....[210]....
        /*0b1c*/ 	.word	0x0500000f


	//   ....[211]....
        /*0b20*/ 	.word	0x0500000f


	//   ....[212]....
        /*0b24*/ 	.word	0x0500000f


	//   ....[213]....
        /*0b28*/ 	.word	0x0500000f


	//   ....[214]....
        /*0b2c*/ 	.word	0x0500000f


	//   ....[215]....
        /*0b30*/ 	.word	0x0500000f


	//   ....[216]....
        /*0b34*/ 	.word	0x0500000f


	//   ....[217]....
        /*0b38*/ 	.word	0x0500000f


	//   ....[218]....
        /*0b3c*/ 	.word	0x0500000f


	//   ....[219]....
        /*0b40*/ 	.word	0x0500000f


	//   ....[220]....
        /*0b44*/ 	.word	0x0500000f


	//   ....[221]....
        /*0b48*/ 	.word	0x0500000f


	//   ....[222]....
        /*0b4c*/ 	.word	0x0500000f


	//   ....[223]....
        /*0b50*/ 	.word	0x0500000f


	//   ....[224]....
        /*0b54*/ 	.word	0x0500000f


	//   ....[225]....
        /*0b58*/ 	.word	0x0500000f


	//   ....[226]....
        /*0b5c*/ 	.word	0x0500000f


	//   ....[227]....
        /*0b60*/ 	.word	0x0500000f


	//   ....[228]....
        /*0b64*/ 	.word	0x0500000f


	//   ....[229]....
        /*0b68*/ 	.word	0x0500000f


	//   ....[230]....
        /*0b6c*/ 	.word	0x0500000f


	//   ....[231]....
        /*0b70*/ 	.word	0x0500000f


	//   ....[232]....
        /*0b74*/ 	.word	0x0500000f


	//   ....[233]....
        /*0b78*/ 	.word	0x0500000f


	//   ....[234]....
        /*0b7c*/ 	.word	0x0500000f


	//   ....[235]....
        /*0b80*/ 	.word	0x0500000f


	//   ....[236]....
        /*0b84*/ 	.word	0x0500000f


	//   ....[237]....
        /*0b88*/ 	.word	0x0500000f


	//   ....[238]....
        /*0b8c*/ 	.word	0x0500000f


	//   ....[239]....
        /*0b90*/ 	.word	0x0500000f


	//   ....[240]....
        /*0b94*/ 	.word	0x0500000f


	//   ....[241]....
        /*0b98*/ 	.word	0x0500000f


	//   ....[242]....
        /*0b9c*/ 	.word	0x0500000f


	//   ....[243]....
        /*0ba0*/ 	.word	0x0500000f


	//   ....[244]....
        /*0ba4*/ 	.word	0x0500000f


	//   ....[245]....
        /*0ba8*/ 	.word	0x0500000f


	//   ....[246]....
        /*0bac*/ 	.word	0x0500000f


	//   ....[247]....
        /*0bb0*/ 	.word	0x0500000f


	//   ....[248]....
        /*0bb4*/ 	.word	0x0500000f


	//   ....[249]....
        /*0bb8*/ 	.word	0x0500000f


	//   ....[250]....
        /*0bbc*/ 	.word	0x0500000f


	//   ....[251]....
        /*0bc0*/ 	.word	0x0500000f


	//   ....[252]....
        /*0bc4*/ 	.word	0x0500000f


	//   ....[253]....
        /*0bc8*/ 	.word	0x0500000f


	//   ....[254]....
        /*0bcc*/ 	.word	0x0500000f


	//   ....[255]....
        /*0bd0*/ 	.word	0x0500000f


	//   ....[0]....
        /*0bd4*/ 	.word	0x0500000f


	//   ....[1]....
        /*0bd8*/ 	.word	0x0500000f


	//   ....[2]....
        /*0bdc*/ 	.word	0x0500000f


	//   ....[3]....
        /*0be0*/ 	.word	0x0500000f


	//   ....[4]....
        /*0be4*/ 	.word	0x0500000f


	//   ....[5]....
        /*0be8*/ 	.word	0x0500000f


	//   ....[6]....
        /*0bec*/ 	.word	0x0500000f


	//   ....[7]....
        /*0bf0*/ 	.word	0x0500000f


	//   ....[8]....
        /*0bf4*/ 	.word	0x0500000f


	//   ....[9]....
        /*0bf8*/ 	.word	0x0500000f


	//   ....[10]....
        /*0bfc*/ 	.word	0x0500000f


	//   ....[11]....
        /*0c00*/ 	.word	0x0500000f


	//   ....[12]....
        /*0c04*/ 	.word	0x0500000f


	//   ....[13]....
        /*0c08*/ 	.word	0x0500000f


	//   ....[14]....
        /*0c0c*/ 	.word	0x0500000f


	//   ....[15]....
        /*0c10*/ 	.word	0x0500000f


	//   ....[16]....
        /*0c14*/ 	.word	0x0500000f


	//   ....[17]....
        /*0c18*/ 	.word	0x0500000f


	//   ....[18]....
        /*0c1c*/ 	.word	0x0500000f


	//   ....[19]....
        /*0c20*/ 	.word	0x0500000f


	//   ....[20]....
        /*0c24*/ 	.word	0x0500000f


	//   ....[21]....
        /*0c28*/ 	.word	0x0500000f


	//   ....[22]....
        /*0c2c*/ 	.word	0x0500000f


	//   ....[23]....
        /*0c30*/ 	.word	0x0500000f


	//   ....[24]....
        /*0c34*/ 	.word	0x0500000f


	//   ....[25]....
        /*0c38*/ 	.word	0x0500000f


	//   ....[26]....
        /*0c3c*/ 	.word	0x0500000f


	//   ....[27]....
        /*0c40*/ 	.word	0x0500000f


	//   ....[28]....
        /*0c44*/ 	.word	0x0500000f


	//   ....[29]....
        /*0c48*/ 	.word	0x0500000f


	//   ....[30]....
        /*0c4c*/ 	.word	0x0500000f


	//   ....[31]....
        /*0c50*/ 	.word	0x0500000f


	//   ....[32]....
        /*0c54*/ 	.word	0x0500000f


	//   ....[33]....
        /*0c58*/ 	.word	0x0500000f


	//   ....[34]....
        /*0c5c*/ 	.word	0x0500000f


	//   ....[35]....
        /*0c60*/ 	.word	0x0500000f


	//   ....[36]....
        /*0c64*/ 	.word	0x0500000f


	//   ....[37]....
        /*0c68*/ 	.word	0x0500000f


	//   ....[38]....
        /*0c6c*/ 	.word	0x0500000f


	//   ....[39]....
        /*0c70*/ 	.word	0x0500000f


	//   ....[40]....
        /*0c74*/ 	.word	0x0500000f


	//----- nvinfo : EIATTR_COOP_GROUP_INSTR_OFFSETS
	.align		4
.L_469:
        /*0c78*/ 	.byte	0x04, 0x28
        /*0c7a*/ 	.short	(.L_471 - .L_470)


	//   ....[0]....
.L_470:
        /*0c7c*/ 	.word	0x00000060


	//   ....[1]....
        /*0c80*/ 	.word	0x00000130


	//   ....[2]....
        /*0c84*/ 	.word	0x00000230


	//   ....[3]....
        /*0c88*/ 	.word	0x000003a0


	//   ....[4]....
        /*0c8c*/ 	.word	0x00000500


	//   ....[5]....
        /*0c90*/ 	.word	0x00000620


	//   ....[6]....
        /*0c94*/ 	.word	0x00000780


	//   ....[7]....
        /*0c98*/ 	.word	0x00003560


	//   ....[8]....
        /*0c9c*/ 	.word	0x00003570


	//   ....[9]....
        /*0ca0*/ 	.word	0x000042c0


	//   ....[10]....
        /*0ca4*/ 	.word	0x000042d0


	//   ....[11]....
        /*0ca8*/ 	.word	0x00005890


	//   ....[12]....
        /*0cac*/ 	.word	0x000058a0


	//   ....[13]....
        /*0cb0*/ 	.word	0x000067e0


	//   ....[14]....
        /*0cb4*/ 	.word	0x000067f0


	//   ....[15]....
        /*0cb8*/ 	.word	0x00007960


	//   ....[16]....
        /*0cbc*/ 	.word	0x00007970


	//   ....[17]....
        /*0cc0*/ 	.word	0x00007b30


	//   ....[18]....
        /*0cc4*/ 	.word	0x00007b40


	//   ....[19]....
        /*0cc8*/ 	.word	0x00007f90


	//   ....[20]....
        /*0ccc*/ 	.word	0x00007fa0


	//   ....[21]....
        /*0cd0*/ 	.word	0x00008150


	//   ....[22]....
        /*0cd4*/ 	.word	0x00008170


	//   ....[23]....
        /*0cd8*/ 	.word	0x00008d30


	//   ....[24]....
        /*0cdc*/ 	.word	0x000094f0


	//   ....[25]....
        /*0ce0*/ 	.word	0x00009500


	//   ....[26]....
        /*0ce4*/ 	.word	0x00009510


	//   ....[27]....
        /*0ce8*/ 	.word	0x00009520


	//   ....[28]....
        /*0cec*/ 	.word	0x00009a50


	//   ....[29]....
        /*0cf0*/ 	.word	0x00009a60


	//   ....[30]....
        /*0cf4*/ 	.word	0x00009a70


	//   ....[31]....
        /*0cf8*/ 	.word	0x00009a80


	//   ....[32]....
        /*0cfc*/ 	.word	0x00009f90


	//   ....[33]....
        /*0d00*/ 	.word	0x00009fa0


	//   ....[34]....
        /*0d04*/ 	.word	0x00009fb0


	//   ....[35]....
        /*0d08*/ 	.word	0x00009fc0


	//   ....[36]....
        /*0d0c*/ 	.word	0x0000a4f0


	//   ....[37]....
        /*0d10*/ 	.word	0x0000a500


	//   ....[38]....
        /*0d14*/ 	.word	0x0000a510


	//   ....[39]....
        /*0d18*/ 	.word	0x0000a520


	//   ....[40]....
        /*0d1c*/ 	.word	0x0000db80


	//   ....[41]....
        /*0d20*/ 	.word	0x0000db90


	//   ....[42]....
        /*0d24*/ 	.word	0x0000dba0


	//   ....[43]....
        /*0d28*/ 	.word	0x0000dbb0


	//   ....[44]....
        /*0d2c*/ 	.word	0x0000e050


	//   ....[45]....
        /*0d30*/ 	.word	0x0000e060


	//   ....[46]....
        /*0d34*/ 	.word	0x0000e070


	//   ....[47]....
        /*0d38*/ 	.word	0x0000e080


	//   ....[48]....
        /*0d3c*/ 	.word	0x0000e4a0


	//   ....[49]....
        /*0d40*/ 	.word	0x0000e4b0


	//   ....[50]....
        /*0d44*/ 	.word	0x0000e4c0


	//   ....[51]....
        /*0d48*/ 	.word	0x0000e4d0


	//   ....[52]....
        /*0d4c*/ 	.word	0x0000e910


	//   ....[53]....
        /*0d50*/ 	.word	0x0000e920


	//   ....[54]....
        /*0d54*/ 	.word	0x0000e930


	//   ....[55]....
        /*0d58*/ 	.word	0x0000e940


	//   ....[56]....
        /*0d5c*/ 	.word	0x00013080


	//   ....[57]....
        /*0d60*/ 	.word	0x000132e0


	//   ....[58]....
        /*0d64*/ 	.word	0x00013bb0


	//   ....[59]....
        /*0d68*/ 	.word	0x00013cc0


	//   ....[60]....
        /*0d6c*/ 	.word	0x000140d0


	//   ....[61]....
        /*0d70*/ 	.word	0x00014170


	//   ....[62]....
        /*0d74*/ 	.word	0x00016410


	//   ....[63]....
        /*0d78*/ 	.word	0x00016670


	//   ....[64]....
        /*0d7c*/ 	.word	0x00016d50


	//   ....[65]....
        /*0d80*/ 	.word	0x00016ef0


	//   ....[66]....
        /*0d84*/ 	.word	0x000173d0


	//   ....[67]....
        /*0d88*/ 	.word	0x00017430


	//   ....[68]....
        /*0d8c*/ 	.word	0x000195b0


	//   ....[69]....
        /*0d90*/ 	.word	0x000195e0


	//   ....[70]....
        /*0d94*/ 	.word	0x00019700


	//   ....[71]....
        /*0d98*/ 	.word	0x00019720


	//   ....[72]....
        /*0d9c*/ 	.word	0x0001b7a0


	//   ....[73]....
        /*0da0*/ 	.word	0x0001b9d0


	//   ....[74]....
        /*0da4*/ 	.word	0x0001c140


	//   ....[75]....
        /*0da8*/ 	.word	0x0001c240


	//   ....[76]....
        /*0dac*/ 	.word	0x0001c6b0


	//   ....[77]....
        /*0db0*/ 	.word	0x0001c710


	//   ....[78]....
        /*0db4*/ 	.word	0x0001d8a0


	//   ....[79]....
        /*0db8*/ 	.word	0x0001d8c0


	//   ....[80]....
        /*0dbc*/ 	.word	0x0001d980


	//   ....[81]....
        /*0dc0*/ 	.word	0x0001d9a0


	//   ....[82]....
        /*0dc4*/ 	.word	0x0001f400


	//   ....[83]....
        /*0dc8*/ 	.word	0x0001f4f0


	//   ....[84]....
        /*0dcc*/ 	.word	0x0001f590


	//   ....[85]....
        /*0dd0*/ 	.word	0x0001f5a0


	//   ....[86]....
        /*0dd4*/ 	.word	0x0001fdd0


	//   ....[87]....
        /*0dd8*/ 	.word	0x0001fe10


	//   ....[88]....
        /*0ddc*/ 	.word	0x0001ff50


	//   ....[89]....
        /*0de0*/ 	.word	0x0001ff70


	//   ....[90]....
        /*0de4*/ 	.word	0x000200b0


	//   ....[91]....
        /*0de8*/ 	.word	0x000200d0


	//   ....[92]....
        /*0dec*/ 	.word	0x00020220


	//   ....[93]....
        /*0df0*/ 	.word	0x00020240


	//   ....[94]....
        /*0df4*/ 	.word	0x00020b40


	//   ....[95]....
        /*0df8*/ 	.word	0x00020b60


	//   ....[96]....
        /*0dfc*/ 	.word	0x00020ca0


	//   ....[97]....
        /*0e00*/ 	.word	0x00020cc0


	//   ....[98]....
        /*0e04*/ 	.word	0x00020e00


	//   ....[99]....
        /*0e08*/ 	.word	0x00020e20


	//   ....[100]....
        /*0e0c*/ 	.word	0x00020f70


	//   ....[101]....
        /*0e10*/ 	.word	0x00020f90


	//   ....[102]....
        /*0e14*/ 	.word	0x00021160


	//   ....[103]....
        /*0e18*/ 	.word	0x00021310


	//   ....[104]....
        /*0e1c*/ 	.word	0x00021340


	//   ....[105]....
        /*0e20*/ 	.word	0x00021370


	//   ....[106]....
        /*0e24*/ 	.word	0x000213a0


	//   ....[107]....
        /*0e28*/ 	.word	0x000213d0


	//   ....[108]....
        /*0e2c*/ 	.word	0x00021400


	//   ....[109]....
        /*0e30*/ 	.word	0x00021570


	//   ....[110]....
        /*0e34*/ 	.word	0x000215a0


	//   ....[111]....
        /*0e38*/ 	.word	0x000215d0


	//   ....[112]....
        /*0e3c*/ 	.word	0x00021600


	//   ....[113]....
        /*0e40*/ 	.word	0x00021630


	//   ....[114]....
        /*0e44*/ 	.word	0x00021660


	//   ....[115]....
        /*0e48*/ 	.word	0x000216f0


	//   ....[116]....
        /*0e4c*/ 	.word	0x00021750


	//   ....[117]....
        /*0e50*/ 	.word	0x000217e0


	//   ....[118]....
        /*0e54*/ 	.word	0x00022880


	//   ....[119]....
        /*0e58*/ 	.word	0x00025170


	//   ....[120]....
        /*0e5c*/ 	.word	0x00025190


	//   ....[121]....
        /*0e60*/ 	.word	0x000251a0


	//   ....[122]....
        /*0e64*/ 	.word	0x00025250


	//   ....[123]....
        /*0e68*/ 	.word	0x00025290


	//   ....[124]....
        /*0e6c*/ 	.word	0x000252f0


	//   ....[125]....
        /*0e70*/ 	.word	0x00025310


	//   ....[126]....
        /*0e74*/ 	.word	0x00025340


	//   ....[127]....
        /*0e78*/ 	.word	0x00025b20


	//   ....[128]....
        /*0e7c*/ 	.word	0x00025b50


	//   ....[129]....
        /*0e80*/ 	.word	0x00025b80


	//   ....[130]....
        /*0e84*/ 	.word	0x00025c40


	//   ....[131]....
        /*0e88*/ 	.word	0x00025c50


	//   ....[132]....
        /*0e8c*/ 	.word	0x00025d10


	//   ....[133]....
        /*0e90*/ 	.word	0x00025d20


	//   ....[134]....
        /*0e94*/ 	.word	0x00025de0


	//   ....[135]....
        /*0e98*/ 	.word	0x00025df0


	//   ....[136]....
        /*0e9c*/ 	.word	0x00025eb0


	//   ....[137]....
        /*0ea0*/ 	.word	0x00025ec0


	//   ....[138]....
        /*0ea4*/ 	.word	0x00025f80


	//   ....[139]....
        /*0ea8*/ 	.word	0x00025f90


	//   ....[140]....
        /*0eac*/ 	.word	0x00026040


	//   ....[141]....
        /*0eb0*/ 	.word	0x00026050


	//   ....[142]....
        /*0eb4*/ 	.word	0x00026060


	//   ....[143]....
        /*0eb8*/ 	.word	0x000268c0


	//   ....[144]....
        /*0ebc*/ 	.word	0x00026900


	//   ....[145]....
        /*0ec0*/ 	.word	0x00026920


	//   ....[146]....
        /*0ec4*/ 	.word	0x000269e0


	//   ....[147]....
        /*0ec8*/ 	.word	0x00026a10


	//   ....[148]....
        /*0ecc*/ 	.word	0x00026a60


	//   ....[149]....
        /*0ed0*/ 	.word	0x00026a90


	//   ....[150]....
        /*0ed4*/ 	.word	0x00026b00


	//   ....[151]....
        /*0ed8*/ 	.word	0x00026df0


	//   ....[152]....
        /*0edc*/ 	.word	0x00026e10


	//   ....[153]....
        /*0ee0*/ 	.word	0x00026ed0


	//   ....[154]....
        /*0ee4*/ 	.word	0x00026ee0


	//   ....[155]....
        /*0ee8*/ 	.word	0x00026f90


	//   ....[156]....
        /*0eec*/ 	.word	0x00026fa0


	//   ....[157]....
        /*0ef0*/ 	.word	0x00026fb0


	//   ....[158]....
        /*0ef4*/ 	.word	0x00027060


	//   ....[159]....
        /*0ef8*/ 	.word	0x00027610


	//   ....[160]....
        /*0efc*/ 	.word	0x00027650


	//   ....[161]....
        /*0f00*/ 	.word	0x000276e0


	//   ....[162]....
        /*0f04*/ 	.word	0x00027710


	//   ....[163]....
        /*0f08*/ 	.word	0x000277a0


	//   ....[164]....
        /*0f0c*/ 	.word	0x000277d0


	//   ....[165]....
        /*0f10*/ 	.word	0x000277e0


	//   ....[166]....
        /*0f14*/ 	.word	0x00027870


	//   ....[167]....
        /*0f18*/ 	.word	0x00027cb0


	//   ....[168]....
        /*0f1c*/ 	.word	0x00027d00


	//   ....[169]....
        /*0f20*/ 	.word	0x00027d30


	//   ....[170]....
        /*0f24*/ 	.word	0x00027d60


	//   ....[171]....
        /*0f28*/ 	.word	0x00027d70


	//   ....[172]....
        /*0f2c*/ 	.word	0x00027da0


	//   ....[173]....
        /*0f30*/ 	.word	0x00027dd0


	//   ....[174]....
        /*0f34*/ 	.word	0x00027e00


	//   ....[175]....
        /*0f38*/ 	.word	0x00027f80


	//   ....[176]....
        /*0f3c*/ 	.word	0x00027fb0


	//   ....[177]....
        /*0f40*/ 	.word	0x00027fe0


	//   ....[178]....
        /*0f44*/ 	.word	0x00028010


	//   ....[179]....
        /*0f48*/ 	.word	0x00028040


	//   ....[180]....
        /*0f4c*/ 	.word	0x00028070


	//   ....[181]....
        /*0f50*/ 	.word	0x00028130


	//   ....[182]....
        /*0f54*/ 	.word	0x00028150


	//   ....[183]....
        /*0f58*/ 	.word	0x000281c0


	//   ....[184]....
        /*0f5c*/ 	.word	0x00028860


	//   ....[185]....
        /*0f60*/ 	.word	0x00028b80


	//   ....[186]....
        /*0f64*/ 	.word	0x00028c10


	//   ....[187]....
        /*0f68*/ 	.word	0x00028cb0


	//   ....[188]....
        /*0f6c*/ 	.word	0x00028d40


	//   ....[189]....
        /*0f70*/ 	.word	0x00028e30


	//   ....[190]....
        /*0f74*/ 	.word	0x00028ec0


	//   ....[191]....
        /*0f78*/ 	.word	0x00028f60


	//   ....[192]....
        /*0f7c*/ 	.word	0x00028ff0


	//   ....[193]....
        /*0f80*/ 	.word	0x000290e0


	//   ....[194]....
        /*0f84*/ 	.word	0x00029170


	//   ....[195]....
        /*0f88*/ 	.word	0x00029210


	//   ....[196]....
        /*0f8c*/ 	.word	0x000292a0


	//   ....[197]....
        /*0f90*/ 	.word	0x00029390


	//   ....[198]....
        /*0f94*/ 	.word	0x00029420


	//   ....[199]....
        /*0f98*/ 	.word	0x00029470


	//   ....[200]....
        /*0f9c*/ 	.word	0x000294c0


	//   ....[201]....
        /*0fa0*/ 	.word	0x00029550


	//   ....[202]....
        /*0fa4*/ 	.word	0x000295e0


	//   ....[203]....
        /*0fa8*/ 	.word	0x00029630


	//   ....[204]....
        /*0fac*/ 	.word	0x00029680


	//   ....[205]....
        /*0fb0*/ 	.word	0x00029710


	//   ....[206]....
        /*0fb4*/ 	.word	0x000297a0


	//   ....[207]....
        /*0fb8*/ 	.word	0x000297f0


	//   ....[208]....
        /*0fbc*/ 	.word	0x00029840


	//   ....[209]....
        /*0fc0*/ 	.word	0x000298d0


	//   ....[210]....
        /*0fc4*/ 	.word	0x00029960


	//   ....[211]....
        /*0fc8*/ 	.word	0x000299b0


	//   ....[212]....
        /*0fcc*/ 	.word	0x00029a00


	//   ....[213]....
        /*0fd0*/ 	.word	0x00029af0


	//   ....[214]....
        /*0fd4*/ 	.word	0x00029b80


	//   ....[215]....
        /*0fd8*/ 	.word	0x00029bd0


	//   ....[216]....
        /*0fdc*/ 	.word	0x00029c20


	//   ....[217]....
        /*0fe0*/ 	.word	0x00029cb0


	//   ....[218]....
        /*0fe4*/ 	.word	0x00029d40


	//   ....[219]....
        /*0fe8*/ 	.word	0x00029d90


	//   ....[220]....
        /*0fec*/ 	.word	0x00029de0


	//   ....[221]....
        /*0ff0*/ 	.word	0x00029e70


	//   ....[222]....
        /*0ff4*/ 	.word	0x00029f00


	//   ....[223]....
        /*0ff8*/ 	.word	0x00029f50


	//   ....[224]....
        /*0ffc*/ 	.word	0x00029fa0


	//   ....[225]....
        /*1000*/ 	.word	0x0002a030


	//   ....[226]....
        /*1004*/ 	.word	0x0002a0c0


	//   ....[227]....
        /*1008*/ 	.word	0x0002a110


	//   ....[228]....
        /*100c*/ 	.word	0x0002a160


	//   ....[229]....
        /*1010*/ 	.word	0x0002a500


	//   ....[230]....
        /*1014*/ 	.word	0x0002a7e0


	//   ....[231]....
        /*1018*/ 	.word	0x0002a8d0


	//   ....[232]....
        /*101c*/ 	.word	0x0002a970


	//   ....[233]....
        /*1020*/ 	.word	0x0002a9d0


	//   ....[234]....
        /*1024*/ 	.word	0x0002aa70


	//   ....[235]....
        /*1028*/ 	.word	0x0002ab50


	//   ....[236]....
        /*102c*/ 	.word	0x0002ac50


	//   ....[237]....
        /*1030*/ 	.word	0x0002acc0


	//   ....[238]....
        /*1034*/ 	.word	0x0002ada0


	//   ....[239]....
        /*1038*/ 	.word	0x0002ae50


	//   ....[240]....
        /*103c*/ 	.word	0x0002aec0


	//   ....[241]....
        /*1040*/ 	.word	0x0002af20


	//   ....[242]....
        /*1044*/ 	.word	0x0002b040


	//   ....[243]....
        /*1048*/ 	.word	0x0002b0a0


	//   ....[244]....
        /*104c*/ 	.word	0x0002b1d0


	//   ....[245]....
        /*1050*/ 	.word	0x0002b230


	//   ....[246]....
        /*1054*/ 	.word	0x0002b360


	//   ....[247]....
        /*1058*/ 	.word	0x0002b3c0


	//   ....[248]....
        /*105c*/ 	.word	0x0002b4f0


	//   ....[249]....
        /*1060*/ 	.word	0x0002b550


	//   ....[250]....
        /*1064*/ 	.word	0x0002b680


	//   ....[251]....
        /*1068*/ 	.word	0x0002b6e0


	//   ....[252]....
        /*106c*/ 	.word	0x0002b810


	//   ....[253]....
        /*1070*/ 	.word	0x0002b870


	//   ....[254]....
        /*1074*/ 	.word	0x0002b980


	//   ....[255]....
        /*1078*/ 	.word	0x0002bab0


	//   ....[0]....
        /*107c*/ 	.word	0x0002bb70


	//   ....[1]....
        /*1080*/ 	.word	0x0002bc50


	//   ....[2]....
        /*1084*/ 	.word	0x0002bd30


	//   ....[3]....
        /*1088*/ 	.word	0x0002bd90


	//   ....[4]....
        /*108c*/ 	.word	0x0002be70


	//   ....[5]....
        /*1090*/ 	.word	0x0002bed0


	//   ....[6]....
        /*1094*/ 	.word	0x0002bfe0


	//   ....[7]....
        /*1098*/ 	.word	0x0002c0d0


	//   ....[8]....
        /*109c*/ 	.word	0x0002c170


	//   ....[9]....
        /*10a0*/ 	.word	0x0002c1d0


	//   ....[10]....
        /*10a4*/ 	.word	0x0002c2f0


	//   ....[11]....
        /*10a8*/ 	.word	0x0002c350


	//   ....[12]....
        /*10ac*/ 	.word	0x0002c470


	//   ....[13]....
        /*10b0*/ 	.word	0x0002c4d0


	//   ....[14]....
        /*10b4*/ 	.word	0x0002c5a0


	//   ....[15]....
        /*10b8*/ 	.word	0x0002c710


	//   ....[16]....
        /*10bc*/ 	.word	0x0002c7d0


	//   ....[17]....
        /*10c0*/ 	.word	0x0002c930


	//   ....[18]....
        /*10c4*/ 	.word	0x0002c9e0


	//   ....[19]....
        /*10c8*/ 	.word	0x0002ca40


	//   ....[20]....
        /*10cc*/ 	.word	0x0002cb00


	//   ....[21]....
        /*10d0*/ 	.word	0x0002cbe0


	//   ....[22]....
        /*10d4*/ 	.word	0x0002cca0


	//   ....[23]....
        /*10d8*/ 	.word	0x0002cdb0


	//   ....[24]....
        /*10dc*/ 	.word	0x0002ce50


	//   ....[25]....
        /*10e0*/ 	.word	0x0002cf70


	//   ....[26]....
        /*10e4*/ 	.word	0x0002cfe0


	//   ....[27]....
        /*10e8*/ 	.word	0x0002d050


	//   ....[28]....
        /*10ec*/ 	.word	0x0002d0c0


	//   ....[29]....
        /*10f0*/ 	.word	0x0002d130


	//   ....[30]....
        /*10f4*/ 	.word	0x0002d1b0


	//   ....[31]....
        /*10f8*/ 	.word	0x0002d240


	//   ....[32]....
        /*10fc*/ 	.word	0x0002d2d0


	//   ....[33]....
        /*1100*/ 	.word	0x0002d340


	//   ....[34]....
        /*1104*/ 	.word	0x0002d3b0


	//   ....[35]....
        /*1108*/ 	.word	0x0002d420


	//   ....[36]....
        /*110c*/ 	.word	0x0002d4a0


	//   ....[37]....
        /*1110*/ 	.word	0x0002d510


	//   ....[38]....
        /*1114*/ 	.word	0x0002d5b0


	//   ....[39]....
        /*1118*/ 	.word	0x0002d640


	//   ....[40]....
        /*111c*/ 	.word	0x0002d760


	//----- nvinfo : EIATTR_REG_RECONFIG
	.align		4
.L_471:
        /*1120*/ 	.byte	0x01, 0x54
	.zero		2


	//----- nvinfo : EIATTR_SYSCALL_OFFSETS
	.align		4
        /*1124*/ 	.byte	0x04, 0x46
        /*1126*/ 	.short	(.L_473 - .L_472)


	//   ....[0]....
.L_472:
        /*1128*/ 	.word	0x00001f30


	//   ....[1]....
        /*112c*/ 	.word	0x00002080


	//   ....[2]....
        /*1130*/ 	.word	0x00008ed0


	//   ....[3]....
        /*1134*/ 	.word	0x000091f0


	//   ....[4]....
        /*1138*/ 	.word	0x000246f0


	//   ....[5]....
        /*113c*/ 	.word	0x00024840


	//   ....[6]....
        /*1140*/ 	.word	0x00024930


	//   ....[7]....
        /*1144*/ 	.word	0x00025760


	//----- nvinfo : EIATTR_MBARRIER_INSTR_OFFSETS
	.align		4
.L_473:
        /*1148*/ 	.byte	0x04, 0x39
        /*114a*/ 	.short	(.L_475 - .L_474)


	//   ....[0]....
.L_474:
        /*114c*/ 	.word	0x00000250
        /*1150*/ 	.word	0x000000ff
        /*1154*/ 	.word	0x00030800
        /*1158*/ 	.short	0x0100
        /*115a*/ 	.byte	0x08
	.zero		1


	//   ....[1]....
        /*115c*/ 	.word	0x00000260
        /*1160*/ 	.word	0x000000ff
        /*1164*/ 	.word	0x00030820
        /*1168*/ 	.short	0x0100
        /*116a*/ 	.byte	0x08
	.zero		1


	//   ....[2]....
        /*116c*/ 	.word	0x00000350
        /*1170*/ 	.word	0x000000ff
        /*1174*/ 	.word	0x00030830
        /*1178*/ 	.short	0x0100
        /*117a*/ 	.byte	0x08
	.zero		1


	//   ....[3]....
        /*117c*/ 	.word	0x00000360
        /*1180*/ 	.word	0x000000ff
        /*1184*/ 	.word	0x00030840
        /*1188*/ 	.short	0x0100
        /*118a*/ 	.byte	0x08
	.zero		1


	//   ....[4]....
        /*118c*/ 	.word	0x00000370
        /*1190*/ 	.word	0x000000ff
        /*1194*/ 	.word	0x00030838
        /*1198*/ 	.short	0x0100
        /*119a*/ 	.byte	0x08
	.zero		1


	//   ....[5]....
        /*119c*/ 	.word	0x00000380
        /*11a0*/ 	.word	0x000000ff
        /*11a4*/ 	.word	0x00030848
        /*11a8*/ 	.short	0x0100
        /*11aa*/ 	.byte	0x08
	.zero		1


	//   ....[6]....
        /*11ac*/ 	.word	0x000004b0
        /*11b0*/ 	.word	0x000000ff
        /*11b4*/ 	.word	0x00030850
        /*11b8*/ 	.short	0x0100
        /*11ba*/ 	.byte	0x08
	.zero		1


	//   ....[7]....
        /*11bc*/ 	.word	0x000004c0
        /*11c0*/ 	.word	0x000000ff
        /*11c4*/ 	.word	0x00030860
        /*11c8*/ 	.short	0x0100
        /*11ca*/ 	.byte	0x08
	.zero		1


	//   ....[8]....
        /*11cc*/ 	.word	0x000004d0
        /*11d0*/ 	.word	0x000000ff
        /*11d4*/ 	.word	0x00030858
        /*11d8*/ 	.short	0x0100
        /*11da*/ 	.byte	0x08
	.zero		1


	//   ....[9]....
        /*11dc*/ 	.word	0x000004e0
        /*11e0*/ 	.word	0x000000ff
        /*11e4*/ 	.word	0x00030868
        /*11e8*/ 	.short	0x0100
        /*11ea*/ 	.byte	0x08
	.zero		1


	//   ....[10]....
        /*11ec*/ 	.word	0x000005d0
        /*11f0*/ 	.word	0x000000ff
        /*11f4*/ 	.word	0x00030870
        /*11f8*/ 	.short	0x0100
        /*11fa*/ 	.byte	0x06
	.zero		1


	//   ....[11]....
        /*11fc*/ 	.word	0x000005e0
        /*1200*/ 	.word	0x000000ff
        /*1204*/ 	.word	0x00030880
        /*1208*/ 	.short	0x0100
        /*120a*/ 	.byte	0x06
	.zero		1


	//   ....[12]....
        /*120c*/ 	.word	0x000005f0
        /*1210*/ 	.word	0x000000ff
        /*1214*/ 	.word	0x00030878
        /*1218*/ 	.short	0x0100
        /*121a*/ 	.byte	0x06
	.zero		1


	//   ....[13]....
        /*121c*/ 	.word	0x00000600
        /*1220*/ 	.word	0x000000ff
        /*1224*/ 	.word	0x00030888
        /*1228*/ 	.short	0x0100
        /*122a*/ 	.byte	0x06
	.zero		1


	//   ....[14]....
        /*122c*/ 	.word	0x00000730
        /*1230*/ 	.word	0x000000ff
        /*1234*/ 	.word	0x00030890
        /*1238*/ 	.short	0x0100
        /*123a*/ 	.byte	0x08
	.zero		1


	//   ....[15]....
        /*123c*/ 	.word	0x00000740
        /*1240*/ 	.word	0x000000ff
        /*1244*/ 	.word	0x000308a0
        /*1248*/ 	.short	0x0100
        /*124a*/ 	.byte	0x08
	.zero		1


	//   ....[16]....
        /*124c*/ 	.word	0x00000750
        /*1250*/ 	.word	0x000000ff
        /*1254*/ 	.word	0x00030898
        /*1258*/ 	.short	0x0100
        /*125a*/ 	.byte	0x08
	.zero		1


	//   ....[17]....
        /*125c*/ 	.word	0x00000760
        /*1260*/ 	.word	0x000000ff
        /*1264*/ 	.word	0x000308a8
        /*1268*/ 	.short	0x0100
        /*126a*/ 	.byte	0x08
	.zero		1


	//   ....[18]....
        /*126c*/ 	.word	0x00000890
        /*1270*/ 	.word	0x000000ff
        /*1274*/ 	.word	0x000308b0
        /*1278*/ 	.short	0x0100
        /*127a*/ 	.byte	0x08
	.zero		1


	//   ....[19]....
        /*127c*/ 	.word	0x000008a0
        /*1280*/ 	.word	0x000000ff
        /*1284*/ 	.word	0x000308c0
        /*1288*/ 	.short	0x0100
        /*128a*/ 	.byte	0x08
	.zero		1


	//   ....[20]....
        /*128c*/ 	.word	0x000008b0
        /*1290*/ 	.word	0x000000ff
        /*1294*/ 	.word	0x000308b8
        /*1298*/ 	.short	0x0100
        /*129a*/ 	.byte	0x08
	.zero		1


	//   ....[21]....
        /*129c*/ 	.word	0x000008c0
        /*12a0*/ 	.word	0x000000ff
        /*12a4*/ 	.word	0x000308c8
        /*12a8*/ 	.short	0x0100
        /*12aa*/ 	.byte	0x08
	.zero		1


	//   ....[22]....
        /*12ac*/ 	.word	0x00003510
        /*12b0*/ 	.word	0x00000059
        /*12b4*/ 	.word	0x00030890
        /*12b8*/ 	.short	0x010a
        /*12ba*/ 	.byte	0x3f
	.zero		1


	//   ....[23]....
        /*12bc*/ 	.word	0x00005830
        /*12c0*/ 	.word	0x00000059
        /*12c4*/ 	.word	0x00030890
        /*12c8*/ 	.short	0x010a
        /*12ca*/ 	.byte	0x3f
	.zero		1


	//   ....[24]....
        /*12cc*/ 	.word	0x00007790
        /*12d0*/ 	.word	0x00000059
        /*12d4*/ 	.word	0x00030890
        /*12d8*/ 	.short	0x010a
        /*12da*/ 	.byte	0x3f
	.zero		1


	//   ....[25]....
        /*12dc*/ 	.word	0x00007dc0
        /*12e0*/ 	.word	0x0000000b
        /*12e4*/ 	.word	0x00000000
        /*12e8*/ 	.short	0x0101
        /*12ea*/ 	.byte	0x3f
	.zero		1


	//   ....[26]....
        /*12ec*/ 	.word	0x00007e00
        /*12f0*/ 	.word	0x00000059
        /*12f4*/ 	.word	0x000308b0
        /*12f8*/ 	.short	0x010a
        /*12fa*/ 	.byte	0x3f
	.zero		1


	//   ....[27]....
        /*12fc*/ 	.word	0x000083d0
        /*1300*/ 	.word	0x00000059
        /*1304*/ 	.word	0x00000000
        /*1308*/ 	.short	0x0101
        /*130a*/ 	.byte	0x3f
	.zero		1


	//   ....[28]....
        /*130c*/ 	.word	0x00008f70
        /*1310*/ 	.word	0x00000012
        /*1314*/ 	.word	0x00030800
        /*1318*/ 	.short	0x010a
        /*131a*/ 	.byte	0x3f
	.zero		1


	//   ....[29]....
        /*131c*/ 	.word	0x00008fc0
        /*1320*/ 	.word	0x00000012
        /*1324*/ 	.word	0x00030800
        /*1328*/ 	.short	0x010a
        /*132a*/ 	.byte	0x3f
	.zero		1


	//   ....[30]....
        /*132c*/ 	.word	0x0000a8e0
        /*1330*/ 	.word	0x00000012
        /*1334*/ 	.word	0x00030800
        /*1338*/ 	.short	0x010a
        /*133a*/ 	.byte	0x3f
	.zero		1


	//   ....[31]....
        /*133c*/ 	.word	0x0000ec20
        /*1340*/ 	.word	0x00000012
        /*1344*/ 	.word	0x00030800
        /*1348*/ 	.short	0x010a
        /*134a*/ 	.byte	0x3f
	.zero		1


	//   ....[32]....
        /*134c*/ 	.word	0x000122f0
        /*1350*/ 	.word	0x00000008
        /*1354*/ 	.word	0x00030830
        /*1358*/ 	.short	0x010a
        /*135a*/ 	.byte	0x3f
	.zero		1


	//   ....[33]....
        /*135c*/ 	.word	0x000123a0
        /*1360*/ 	.word	0x00000008
        /*1364*/ 	.word	0x00030830
        /*1368*/ 	.short	0x010a
        /*136a*/ 	.byte	0x3f
	.zero		1


	//   ....[34]....
        /*136c*/ 	.word	0x000130e0
        /*1370*/ 	.word	0x00000000
        /*1374*/ 	.word	0x00000000
        /*1378*/ 	.short	0x0101
        /*137a*/ 	.byte	0x3f
	.zero		1


	//   ....[35]....
        /*137c*/ 	.word	0x00014dc0
        /*1380*/ 	.word	0x000000df
        /*1384*/ 	.word	0x00030830
        /*1388*/ 	.short	0x010a
        /*138a*/ 	.byte	0x3f
	.zero		1


	//   ....[36]....
        /*138c*/ 	.word	0x00014e50
        /*1390*/ 	.word	0x000000df
        /*1394*/ 	.word	0x00030830
        /*1398*/ 	.short	0x010a
        /*139a*/ 	.byte	0x3f
	.zero		1


	//   ....[37]....
        /*139c*/ 	.word	0x00016040
        /*13a0*/ 	.word	0x000000da
        /*13a4*/ 	.word	0x00030850
        /*13a8*/ 	.short	0x010a
        /*13aa*/ 	.byte	0x3f
	.zero		1


	//   ....[38]....
        /*13ac*/ 	.word	0x00016090
        /*13b0*/ 	.word	0x000000da
        /*13b4*/ 	.word	0x00030850
        /*13b8*/ 	.short	0x010a
        /*13ba*/ 	.byte	0x3f
	.zero		1


	//   ....[39]....
        /*13bc*/ 	.word	0x00016430
        /*13c0*/ 	.word	0x000000df
        /*13c4*/ 	.word	0x00000000
        /*13c8*/ 	.short	0x0101
        /*13ca*/ 	.byte	0x3f
	.zero		1


	//   ....[40]....
        /*13cc*/ 	.word	0x00017980
        /*13d0*/ 	.word	0x000000da
        /*13d4*/ 	.word	0x00000000
        /*13d8*/ 	.short	0x0101
        /*13da*/ 	.byte	0x3f
	.zero		1


	//   ....[41]....
        /*13dc*/ 	.word	0x00017f10
        /*13e0*/ 	.word	0x000000df
        /*13e4*/ 	.word	0x00030830
        /*13e8*/ 	.short	0x010a
        /*13ea*/ 	.byte	0x3f
	.zero		1


	//   ....[42]....
        /*13ec*/ 	.word	0x00017fa0
        /*13f0*/ 	.word	0x000000df
        /*13f4*/ 	.word	0x00030830
        /*13f8*/ 	.short	0x010a
        /*13fa*/ 	.byte	0x3f
	.zero		1


	//   ....[43]....
        /*13fc*/ 	.word	0x000191b0
        /*1400*/ 	.word	0x00000008
        /*1404*/ 	.word	0x00030850
        /*1408*/ 	.short	0x010a
        /*140a*/ 	.byte	0x3f
	.zero		1


	//   ....[44]....
        /*140c*/ 	.word	0x00019200
        /*1410*/ 	.word	0x00000008
        /*1414*/ 	.word	0x00030850
        /*1418*/ 	.short	0x010a
        /*141a*/ 	.byte	0x3f
	.zero		1


	//   ....[45]....
        /*141c*/ 	.word	0x00019a90
        /*1420*/ 	.word	0x000000df
        /*1424*/ 	.word	0x00000000
        /*1428*/ 	.short	0x0101
        /*142a*/ 	.byte	0x3f
	.zero		1


	//   ....[46]....
        /*142c*/ 	.word	0x00019e90
        /*1430*/ 	.word	0x00000008
        /*1434*/ 	.word	0x00000000
        /*1438*/ 	.short	0x0101
        /*143a*/ 	.byte	0x3f
	.zero		1


	//   ....[47]....
        /*143c*/ 	.word	0x0001a100
        /*1440*/ 	.word	0x000000df
        /*1444*/ 	.word	0x00030830
        /*1448*/ 	.short	0x010a
        /*144a*/ 	.byte	0x3f
	.zero		1


	//   ....[48]....
        /*144c*/ 	.word	0x0001a190
        /*1450*/ 	.word	0x000000df
        /*1454*/ 	.word	0x00030830
        /*1458*/ 	.short	0x010a
        /*145a*/ 	.byte	0x3f
	.zero		1


	//   ....[49]....
        /*145c*/ 	.word	0x0001b3a0
        /*1460*/ 	.word	0x000000de
        /*1464*/ 	.word	0x00030850
        /*1468*/ 	.short	0x010a
        /*146a*/ 	.byte	0x3f
	.zero		1


	//   ....[50]....
        /*146c*/ 	.word	0x0001b3f0
        /*1470*/ 	.word	0x000000de
        /*1474*/ 	.word	0x00030850
        /*1478*/ 	.short	0x010a
        /*147a*/ 	.byte	0x3f
	.zero		1


	//   ....[51]....
        /*147c*/ 	.word	0x0001b790
        /*1480*/ 	.word	0x000000df
        /*1484*/ 	.word	0x00000000
        /*1488*/ 	.short	0x0101
        /*148a*/ 	.byte	0x3f
	.zero		1


	//   ....[52]....
        /*148c*/ 	.word	0x0001ccf0
        /*1490*/ 	.word	0x000000de
        /*1494*/ 	.word	0x00000000
        /*1498*/ 	.short	0x0101
        /*149a*/ 	.byte	0x3f
	.zero		1


	//   ....[53]....
        /*149c*/ 	.word	0x0001d690
        /*14a0*/ 	.word	0x00000008
        /*14a4*/ 	.word	0x00030850
        /*14a8*/ 	.short	0x010a
        /*14aa*/ 	.byte	0x3f
	.zero		1


	//   ....[54]....
        /*14ac*/ 	.word	0x0001d730
        /*14b0*/ 	.word	0x00000008
        /*14b4*/ 	.word	0x00030850
        /*14b8*/ 	.short	0x010a
        /*14ba*/ 	.byte	0x3f
	.zero		1


	//   ....[55]....
        /*14bc*/ 	.word	0x0001e350
        /*14c0*/ 	.word	0x00000004
        /*14c4*/ 	.word	0x00000000
        /*14c8*/ 	.short	0x0101
        /*14ca*/ 	.byte	0x3f
	.zero		1


	//   ....[56]....
        /*14cc*/ 	.word	0x0001fdf0
        /*14d0*/ 	.word	0x00000000
        /*14d4*/ 	.word	0x00000000
        /*14d8*/ 	.short	0x0101
        /*14da*/ 	.byte	0x3f
	.zero		1


	//   ....[57]....
        /*14dc*/ 	.word	0x00022960
        /*14e0*/ 	.word	0x00000017
        /*14e4*/ 	.word	0x00030820
        /*14e8*/ 	.short	0x010a
        /*14ea*/ 	.byte	0x3f
	.zero		1


	//   ....[58]....
        /*14ec*/ 	.word	0x000229f0
        /*14f0*/ 	.word	0x0000000d
        /*14f4*/ 	.word	0x000308a0
        /*14f8*/ 	.short	0x010a
        /*14fa*/ 	.byte	0x3f
	.zero		1


	//   ....[59]....
        /*14fc*/ 	.word	0x00022f50
        /*1500*/ 	.word	0x0000000d
        /*1504*/ 	.word	0x000308c0
        /*1508*/ 	.short	0x010a
        /*150a*/ 	.byte	0x3f
	.zero		1


	//   ....[60]....
        /*150c*/ 	.word	0x00023560
        /*1510*/ 	.word	0x00000006
        /*1514*/ 	.word	0x000308a0
        /*1518*/ 	.short	0x010a
        /*151a*/ 	.byte	0x3f
	.zero		1


	//   ....[61]....
        /*151c*/ 	.word	0x00023aa0
        /*1520*/ 	.word	0x00000006
        /*1524*/ 	.word	0x000308c0
        /*1528*/ 	.short	0x010a
        /*152a*/ 	.byte	0x3f
	.zero		1


	//   ....[62]....
        /*152c*/ 	.word	0x00024f30
        /*1530*/ 	.word	0x00000004
        /*1534*/ 	.word	0x00030840
        /*1538*/ 	.short	0x010a
        /*153a*/ 	.byte	0x3f
	.zero		1


	//   ....[63]....
        /*153c*/ 	.word	0x00025450
        /*1540*/ 	.word	0x00000004
        /*1544*/ 	.word	0x00030830
        /*1548*/ 	.short	0x0107
        /*154a*/ 	.byte	0x3f
	.zero		1


	//   ....[64]....
        /*154c*/ 	.word	0x00025510
        /*1550*/ 	.word	0x00000004
        /*1554*/ 	.word	0x00030830
        /*1558*/ 	.short	0x0101
        /*155a*/ 	.byte	0x3f
	.zero		1


	//   ....[65]....
        /*155c*/ 	.word	0x000261e0
        /*1560*/ 	.word	0x00000017
        /*1564*/ 	.word	0x00030800
        /*1568*/ 	.short	0x0107
        /*156a*/ 	.byte	0x3f
	.zero		1


	//   ....[66]....
        /*156c*/ 	.word	0x00026300
        /*1570*/ 	.word	0x00000017
        /*1574*/ 	.word	0x00030800
        /*1578*/ 	.short	0x0101
        /*157a*/ 	.byte	0x3f
	.zero		1


	//   ....[67]....
        /*157c*/ 	.word	0x00026320
        /*1580*/ 	.word	0x00000017
        /*1584*/ 	.word	0x00030820
        /*1588*/ 	.short	0x010a
        /*158a*/ 	.byte	0x3f
	.zero		1


	//   ....[68]....
        /*158c*/ 	.word	0x00026710
        /*1590*/ 	.word	0x00000007
        /*1594*/ 	.word	0x00030840
        /*1598*/ 	.short	0x010a
        /*159a*/ 	.byte	0x3f
	.zero		1


	//   ....[69]....
        /*159c*/ 	.word	0x00026c10
        /*15a0*/ 	.word	0x00000007
        /*15a4*/ 	.word	0x00030830
        /*15a8*/ 	.short	0x0107
        /*15aa*/ 	.byte	0x3f
	.zero		1


	//   ....[70]....
        /*15ac*/ 	.word	0x00026cd0
        /*15b0*/ 	.word	0x00000007
        /*15b4*/ 	.word	0x00030830
        /*15b8*/ 	.short	0x0101
        /*15ba*/ 	.byte	0x3f
	.zero		1


	//   ....[71]....
        /*15bc*/ 	.word	0x00026d30
        /*15c0*/ 	.word	0x00000007
        /*15c4*/ 	.word	0x00030860
        /*15c8*/ 	.short	0x010a
        /*15ca*/ 	.byte	0x3f
	.zero		1


	//   ....[72]....
        /*15cc*/ 	.word	0x000271e0
        /*15d0*/ 	.word	0x00000007
        /*15d4*/ 	.word	0x00030850
        /*15d8*/ 	.short	0x0107
        /*15da*/ 	.byte	0x3f
	.zero		1


	//   ....[73]....
        /*15dc*/ 	.word	0x00027340
        /*15e0*/ 	.word	0x00000007
        /*15e4*/ 	.word	0x00030850
        /*15e8*/ 	.short	0x0101
        /*15ea*/ 	.byte	0x3f
	.zero		1


	//   ....[74]....
        /*15ec*/ 	.word	0x00027560
        /*15f0*/ 	.word	0x00000004
        /*15f4*/ 	.word	0x00030860
        /*15f8*/ 	.short	0x010a
        /*15fa*/ 	.byte	0x3f
	.zero		1


	//   ....[75]....
        /*15fc*/ 	.word	0x000279f0
        /*1600*/ 	.word	0x00000004
        /*1604*/ 	.word	0x00030850
        /*1608*/ 	.short	0x0107
        /*160a*/ 	.byte	0x3f
	.zero		1


	//   ....[76]....
        /*160c*/ 	.word	0x00027ab0
        /*1610*/ 	.word	0x00000004
        /*1614*/ 	.word	0x00030850
        /*1618*/ 	.short	0x0101
        /*161a*/ 	.byte	0x3f
	.zero		1


	//   ....[77]....
        /*161c*/ 	.word	0x000287e0
        /*1620*/ 	.word	0x00000005
        /*1624*/ 	.word	0x00030820
        /*1628*/ 	.short	0x010a
        /*162a*/ 	.byte	0x3f
	.zero		1


	//   ....[78]....
        /*162c*/ 	.word	0x00028950
        /*1630*/ 	.word	0x00000003
        /*1634*/ 	.word	0x00030840
        /*1638*/ 	.short	0x010a
        /*163a*/ 	.byte	0x3f
	.zero		1


	//   ....[79]....
        /*163c*/ 	.word	0x000289f0
        /*1640*/ 	.word	0x00000019
        /*1644*/ 	.word	0x00030840
        /*1648*/ 	.short	0x010a
        /*164a*/ 	.byte	0x3f
	.zero		1


	//   ....[80]....
        /*164c*/ 	.word	0x00028a30
        /*1650*/ 	.word	0x00000003
        /*1654*/ 	.word	0x00030860
        /*1658*/ 	.short	0x010a
        /*165a*/ 	.byte	0x3f
	.zero		1


	//   ....[81]....
        /*165c*/ 	.word	0x00028a70
        /*1660*/ 	.word	0x00000019
        /*1664*/ 	.word	0x00030860
        /*1668*/ 	.short	0x010a
        /*166a*/ 	.byte	0x3f
	.zero		1


	//   ....[82]....
        /*166c*/ 	.word	0x00028ad0
        /*1670*/ 	.word	0x00000059
        /*1674*/ 	.word	0x00030890
        /*1678*/ 	.short	0x010a
        /*167a*/ 	.byte	0x3f
	.zero		1


	//   ....[83]....
        /*167c*/ 	.word	0x00028d80
        /*1680*/ 	.word	0x00000059
        /*1684*/ 	.word	0x00030890
        /*1688*/ 	.short	0x010a
        /*168a*/ 	.byte	0x3f
	.zero		1


	//   ....[84]....
        /*168c*/ 	.word	0x00029030
        /*1690*/ 	.word	0x00000059
        /*1694*/ 	.word	0x00030890
        /*1698*/ 	.short	0x010a
        /*169a*/ 	.byte	0x3f
	.zero		1


	//   ....[85]....
        /*169c*/ 	.word	0x000292e0
        /*16a0*/ 	.word	0x00000059
        /*16a4*/ 	.word	0x000308b0
        /*16a8*/ 	.short	0x010a
        /*16aa*/ 	.byte	0x3f
	.zero		1


	//   ....[86]....
        /*16ac*/ 	.word	0x00029a40
        /*16b0*/ 	.word	0x00000012
        /*16b4*/ 	.word	0x00030800
        /*16b8*/ 	.short	0x010a
        /*16ba*/ 	.byte	0x3f
	.zero		1


	//   ....[87]....
        /*16bc*/ 	.word	0x0002a1a0
        /*16c0*/ 	.word	0x00000012
        /*16c4*/ 	.word	0x00030800
        /*16c8*/ 	.short	0x010a
        /*16ca*/ 	.byte	0x3f
	.zero		1


	//   ....[88]....
        /*16cc*/ 	.word	0x0002a1f0
        /*16d0*/ 	.word	0x00000008
        /*16d4*/ 	.word	0x00030830
        /*16d8*/ 	.short	0x010a
        /*16da*/ 	.byte	0x3f
	.zero		1


	//   ....[89]....
        /*16dc*/ 	.word	0x0002a240
        /*16e0*/ 	.word	0x000000df
        /*16e4*/ 	.word	0x00030830
        /*16e8*/ 	.short	0x010a
        /*16ea*/ 	.byte	0x3f
	.zero		1


	//   ....[90]....
        /*16ec*/ 	.word	0x0002a290
        /*16f0*/ 	.word	0x000000da
        /*16f4*/ 	.word	0x00030850
        /*16f8*/ 	.short	0x010a
        /*16fa*/ 	.byte	0x3f
	.zero		1


	//   ....[91]....
        /*16fc*/ 	.word	0x0002a2e0
        /*1700*/ 	.word	0x000000df
        /*1704*/ 	.word	0x00030830
        /*1708*/ 	.short	0x010a
        /*170a*/ 	.byte	0x3f
	.zero		1


	//   ....[92]....
        /*170c*/ 	.word	0x0002a330
        /*1710*/ 	.word	0x00000008
        /*1714*/ 	.word	0x00030850
        /*1718*/ 	.short	0x010a
        /*171a*/ 	.byte	0x3f
	.zero		1


	//   ....[93]....
        /*171c*/ 	.word	0x0002a380
        /*1720*/ 	.word	0x000000df
        /*1724*/ 	.word	0x00030830
        /*1728*/ 	.short	0x010a
        /*172a*/ 	.byte	0x3f
	.zero		1


	//   ....[94]....
        /*172c*/ 	.word	0x0002a3d0
        /*1730*/ 	.word	0x000000de
        /*1734*/ 	.word	0x00030850
        /*1738*/ 	.short	0x010a
        /*173a*/ 	.byte	0x3f
	.zero		1


	//   ....[95]....
        /*173c*/ 	.word	0x0002a420
        /*1740*/ 	.word	0x00000008
        /*1744*/ 	.word	0x00030850
        /*1748*/ 	.short	0x010a
        /*174a*/ 	.byte	0x3f
	.zero		1


	//   ....[96]....
        /*174c*/ 	.word	0x0002a5c0
        /*1750*/ 	.word	0x00000017
        /*1754*/ 	.word	0x00030820
        /*1758*/ 	.short	0x010a
        /*175a*/ 	.byte	0x3f
	.zero		1


	//   ....[97]....
        /*175c*/ 	.word	0x0002a610
        /*1760*/ 	.word	0x0000000d
        /*1764*/ 	.word	0x000308a0
        /*1768*/ 	.short	0x010a
        /*176a*/ 	.byte	0x3f
	.zero		1


	//   ....[98]....
        /*176c*/ 	.word	0x0002a660
        /*1770*/ 	.word	0x0000000d
        /*1774*/ 	.word	0x000308c0
        /*1778*/ 	.short	0x010a
        /*177a*/ 	.byte	0x3f
	.zero		1


	//   ....[99]....
        /*177c*/ 	.word	0x0002a6b0
        /*1780*/ 	.word	0x00000006
        /*1784*/ 	.word	0x000308a0
        /*1788*/ 	.short	0x010a
        /*178a*/ 	.byte	0x3f
	.zero		1


	//   ....[100]....
        /*178c*/ 	.word	0x0002a700
        /*1790*/ 	.word	0x00000006
        /*1794*/ 	.word	0x000308c0
        /*1798*/ 	.short	0x010a
        /*179a*/ 	.byte	0x3f
	.zero		1


	//   ....[101]....
        /*179c*/ 	.word	0x0002a820
        /*17a0*/ 	.word	0x00000004
        /*17a4*/ 	.word	0x00030840
        /*17a8*/ 	.short	0x010a
        /*17aa*/ 	.byte	0x3f
	.zero		1


	//   ....[102]....
        /*17ac*/ 	.word	0x0002b9b0
        /*17b0*/ 	.word	0x00000017
        /*17b4*/ 	.word	0x00030820
        /*17b8*/ 	.short	0x010a
        /*17ba*/ 	.byte	0x3f
	.zero		1


	//   ....[103]....
        /*17bc*/ 	.word	0x0002ba00
        /*17c0*/ 	.word	0x00000007
        /*17c4*/ 	.word	0x00030840
        /*17c8*/ 	.short	0x010a
        /*17ca*/ 	.byte	0x3f
	.zero		1


	//   ....[104]....
        /*17cc*/ 	.word	0x0002c020
        /*17d0*/ 	.word	0x00000007
        /*17d4*/ 	.word	0x00030860
        /*17d8*/ 	.short	0x010a
        /*17da*/ 	.byte	0x3f
	.zero		1


	//   ....[105]....
        /*17dc*/ 	.word	0x0002c660
        /*17e0*/ 	.word	0x00000004
        /*17e4*/ 	.word	0x00030860
        /*17e8*/ 	.short	0x010a
        /*17ea*/ 	.byte	0x3f
	.zero		1


	//   ....[106]....
        /*17ec*/ 	.word	0x0002d680
        /*17f0*/ 	.word	0x00000005
        /*17f4*/ 	.word	0x00030820
        /*17f8*/ 	.short	0x010a
        /*17fa*/ 	.byte	0x3f
	.zero		1


	//   ....[107]....
        /*17fc*/ 	.word	0x0002d820
        /*1800*/ 	.word	0x00000003
        /*1804*/ 	.word	0x00030840
        /*1808*/ 	.short	0x010a
        /*180a*/ 	.byte	0x3f
	.zero		1


	//   ....[108]....
        /*180c*/ 	.word	0x0002d870
        /*1810*/ 	.word	0x00000019
        /*1814*/ 	.word	0x00030840
        /*1818*/ 	.short	0x010a
        /*181a*/ 	.byte	0x3f
	.zero		1


	//   ....[109]....
        /*181c*/ 	.word	0x0002d8c0
        /*1820*/ 	.word	0x00000003
        /*1824*/ 	.word	0x00030860
        /*1828*/ 	.short	0x010a
        /*182a*/ 	.byte	0x3f
	.zero		1


	//----- nvinfo : EIATTR_NUM_MBARRIERS
	.align		4
.L_475:
        /*182c*/ 	.byte	0x03, 0x38
        /*182e*/ 	.short	0x0016


	//----- nvinfo : EIATTR_EXIT_INSTR_OFFSETS
	.align		4
        /*1830*/ 	.byte	0x04, 0x1c
        /*1832*/ 	.short	(.L_477 - .L_476)


	//   ....[0]....
.L_476:
        /*1834*/ 	.word	0x00028ac0


	//----- nvinfo : EIATTR_MAX_THREADS
	.align		4
.L_477:
        /*1838*/ 	.byte	0x04, 0x05
        /*183a*/ 	.short	(.L_479 - .L_478)
.L_478:
        /*183c*/ 	.word	0x00000180
        /*1840*/ 	.word	0x00000001
        /*1844*/ 	.word	0x00000001


	//----- nvinfo : EIATTR_CRS_STACK_SIZE
	.align		4
.L_479:
        /*1848*/ 	.byte	0x04, 0x1e
        /*184a*/ 	.short	(.L_481 - .L_480)
.L_480:
        /*184c*/ 	.word	0x00000000


	//----- nvinfo : EIATTR_CBANK_PARAM_SIZE
	.align		4
.L_481:
        /*1850*/ 	.byte	0x03, 0x19
        /*1852*/ 	.short	0x0af0


	//----- nvinfo : EIATTR_PARAM_CBANK
	.align		4
        /*1854*/ 	.byte	0x04, 0x0a
        /*1856*/ 	.short	(.L_483 - .L_482)
	.align		4
.L_482:
        /*1858*/ 	.word	index@(.nv.constant0._ZN7cutlass13device_kernelIN5flash11enable_sm90INS1_16FlashAttnFwdSm90INS1_25CollectiveMainloopFwdSm90ILi2EN4cute5tupleIJNS5_1CILi1EEES8_S8_EEENS6_IJNS7_ILi128EEENS7_ILi64EEENS7_ILi256EEEEEELi256ENS_6half_tEfNS_4arch4Sm90ELb0ELb1ELb0ELb1ELb1ELb1ELb0ELb1ELb1ELb1ELb0ELb0EEENS1_21CollectiveEpilogueFwdINS6_IJSA_SC_SB_EEES9_SE_SG_Li256ELb1ELb1ELb0ELb0EEENS1_36VarlenDynamicPersistentTileSchedulerILi128ELi64ELi256ELi128ELb0ELb1ELb1ELb1ELb0ELb1EEEEEEEEEvNT_6ParamsE)
        /*185c*/ 	.short	0x0210
        /*185e*/ 	.short	0x0af0


	//----- nvinfo : EIATTR_SW_WAR
	.align		4
.L_483:
        /*1860*/ 	.byte	0x04, 0x36
        /*1862*/ 	.short	(.L_485 - .L_484)
.L_484:
        /*1864*/ 	.word	0x00000008
.L_485:


//--------------------- .nv.info._ZN7cutlass13device_kernelIN5flash11enable_sm90INS1_16FlashAttnFwdSm90INS1_25CollectiveMainloopFwdSm90ILi2EN4cute5tupleIJNS5_1CILi1EEES8_S8_EEENS6_IJNS7_ILi128EEENS7_ILi80EEENS7_ILi256EEEEEELi256ENS_6half_tEfNS_4arch4Sm90ELb1ELb0ELb0ELb0ELb1ELb0ELb0ELb1ELb1ELb1ELb0ELb0EEENS1_21CollectiveEpilogueFwdINS6_IJSA_SC_SB_EEES9_SE_SG_Li256ELb0ELb1ELb0ELb0EEENS1_30DynamicPersistentTileSchedulerILi256ELi128ELb0ELb1ELb1EEEEEEEEEvNT_6ParamsE --------------------------
	.section	.nv.info._ZN7cutlass13device_kernelIN5flash11enable_sm90INS1_16FlashAttnFwdSm90INS1_25CollectiveMainloopFwdSm90ILi2EN4cute5tupleIJNS5_1CILi1EEES8_S8_EEENS6_IJNS7_ILi128EEENS7_ILi80EEENS7_ILi256EEEEEELi256ENS_6half_tEfNS_4arch4Sm90ELb1ELb0ELb0ELb0ELb1ELb0ELb0ELb1ELb1ELb1ELb0ELb0EEENS1_21CollectiveEpilogueFwdINS6_IJSA_SC_SB_EEES9_SE_SG_Li256ELb0ELb1ELb0ELb0EEENS1_30DynamicPersistentTileSchedulerILi256ELi128ELb0ELb1ELb1EEEEEEEEEvNT_6ParamsE,"",@"SHT_CUDA_INFO"
	.sectionflags	@""
	.align	4


	//----- nvinfo : EIATTR_CUDA_API_VERSION
	.align		4
        /*0000*/ 	.byte	0x04, 0x37
        /*0002*/ 	.short	(.L_487 - .L_486)
.L_486:
        /*0004*/ 	.word	0x00000082


	//----- nvinfo : EIATTR_KPARAM_INFO
	.align		4
.L_487:
        /*0008*/ 	.byte	0x04, 0x17
        /*000a*/ 	.short	(.L_489 - .L_488)
.L_488:
        /*000c*/ 	.word	0x00000000
        /*0010*/ 	.short	0x0000
        /*0012*/ 	.short	0x0070
        /*0014*/ 	.byte	0x00, 0xf0, 0x01, 0x2a


	//----- nvinfo : EIATTR_SPARSE_MMA_MASK
	.align		4
.L_489:
        /*0018*/ 	.byte	0x03, 0x50
        /*001a*/ 	.short	0x0000


	//----- nvinfo : EIATTR_MAXREG_COUNT
	.align		4
        /*001c*/ 	.byte	0x03, 0x1b
        /*001e*/ 	.short	0x00a8


	//----- nvinfo : EIATTR_NUM_BARRIERS
	.align		4
        /*0020*/ 	.byte	0x02, 0x4c
        /*0022*/ 	.byte	0x09
	.zero		1


	//----- nvinfo : EIATTR_EXTERNS
	.align		4
        /*0024*/ 	.byte	0x04, 0x0f
        /*0026*/ 	.short	(.L_491 - .L_490)


	//   ....[0]....
	.align		4
.L_490:
        /*0028*/ 	.word	index@(__assertfail)


	//----- nvinfo : EIATTR_ANNOTATIONS
	.align		4
.L_491:
        /*002c*/ 	.byte	0x04, 0x55
        /*002e*/ 	.short	(.L_493 - .L_492)


	//   ....[0]....
.L_492:
        /*0030*/ 	.word	0x00000001
        /*0034*/ 	.byte	0xa0, 0x08, 0x00, 0x00, 0x01, 0x00, 0x00, 0x00, 0x60, 0x09, 0x00, 0x00, 0x01, 0x00, 0x00, 0x00
        /*0044*/ 	.byte	0xb0, 0x0c, 0x00, 0x00, 0x01, 0x00, 0x00, 0x00, 0x70, 0x18, 0x00, 0x00, 0x01, 0x00, 0x00, 0x00
        /*0054*/ 	.byte	0xc0, 0x10, 0x01, 0x00, 0x01, 0x00, 0x00, 0x00, 0x60, 0x11, 0x01, 0x00, 0x01, 0x00, 0x00, 0x00
        /*0064*/ 	.byte	0xe0, 0x11, 0x01, 0x00, 0x01, 0x00, 0x00, 0x00, 0xa0, 0x36, 0x01, 0x00, 0x01, 0x00, 0x00, 0x00
        /*0074*/ 	.byte	0xc0, 0x36, 0x01, 0x00, 0x01, 0x00, 0x00, 0x00, 0xb0, 0x50, 0x01, 0x00, 0x01, 0x00, 0x00, 0x00
        /*0084*/ 	.byte	0x50, 0x52, 0x01, 0x00


	//----- nvinfo : EIATTR_MERCURY_ISA_VERSION
	.align		4
.L_493:
        /*0088*/ 	.byte	0x03, 0x5f
        /*008a*/ 	.short	0x0101


	//----- nvinfo : EIATTR_INT_WARP_WIDE_INSTR_OFFSETS
	.align		4
        /*008c*/ 	.byte	0x04, 0x31
        /*008e*/ 	.short	(.L_495 - .L_494)


	//   ....[0]....
.L_494:
        /*0090*/ 	.word	0x000000c0


	//   ....[1]....
        /*0094*/ 	.word	0x000000d0


	//   ....[2]....
        /*0098*/ 	.word	0x00000170


	//   ....[3]....
        /*009c*/ 	.word	0x00011af0


	//   ....[4]....
        /*00a0*/ 	.word	0x00011b80


	//   ....[5]....
        /*00a4*/ 	.word	0x000147f0


	//   ....[6]....
        /*00a8*/ 	.word	0x00014880


	//----- nvinfo : EIATTR_COOP_GROUP_MASK_REGIDS
	.align		4
.L_495:
        /*00ac*/ 	.byte	0x04, 0x29
        /*00ae*/ 	.short	(.L_497 - .L_496)


	//   ....[0]....
.L_496:
        /*00b0*/ 	.word	0xffffffff


	//   ....[1]....
        /*00b4*/ 	.word	0xffffffff


	//   ....[2]....
        /*00b8*/ 	.word	0xffffffff


	//   ....[3]....
        /*00bc*/ 	.word	0xffffffff


	//   ....[4]....
        /*00c0*/ 	.word	0xffffffff


	//   ....[5]....
        /*00c4*/ 	.word	0xffffffff


	//   ....[6]....
        /*00c8*/ 	.word	0xffffffff


	//   ....[7]....
        /*00cc*/ 	.word	0xffffffff


	//   ....[8]....
        /*00d0*/ 	.word	0xffffffff


	//   ....[9]....
        /*00d4*/ 	.word	0xffffffff


	//   ....[10]....
        /*00d8*/ 	.word	0xffffffff


	//   ....[11]....
        /*00dc*/ 	.word	0xffffffff


	//   ....[12]....
        /*00e0*/ 	.word	0xffffffff


	//   ....[13]....
        /*00e4*/ 	.word	0xffffffff


	//   ....[14]....
        /*00e8*/ 	.word	0xffffffff


	//   ....[15]....
        /*00ec*/ 	.word	0xffffffff


	//   ....[16]....
        /*00f0*/ 	.word	0xffffffff


	//   ....[17]....
        /*00f4*/ 	.word	0xffffffff


	//   ....[18]....
        /*00f8*/ 	.word	0xffffffff


	//   ....[19]....
        /*00fc*/ 	.word	0xffffffff


	//   ....[20]....
        /*0100*/ 	.word	0xffffffff


	//   ....[21]....
        /*0104*/ 	.word	0xffffffff


	//   ....[22]....
        /*0108*/ 	.word	0xffffffff


	//   ....[23]....
        /*010c*/ 	.word	0xffffffff


	//   ....[24]....
        /*0110*/ 	.word	0xffffffff


	//   ....[25]....
        /*0114*/ 	.word	0xffffffff


	//   ....[26]....
        /*0118*/ 	.word	0xffffffff


	//   ....[27]....
        /*011c*/ 	.word	0xffffffff


	//   ....[28]....
        /*0120*/ 	.word	0xffffffff


	//   ....[29]....
        /*0124*/ 	.word	0xffffffff


	//   ....[30]....
        /*0128*/ 	.word	0xffffffff


	//   ....[31]....
        /*012c*/ 	.word	0xffffffff


	//   ....[32]....
        /*0130*/ 	.word	0xffffffff


	//   ....[33]....
        /*0134*/ 	.word	0xffffffff


	//   ....[34]....
        /*0138*/ 	.word	0xffffffff


	//   ....[35]....
        /*013c*/ 	.word	0xffffffff


	//   ....[36]....
        /*0140*/ 	.word	0xffffffff


	//   ....[37]....
        /*0144*/ 	.word	0xffffffff


	//   ....[38]....
        /*0148*/ 	.word	0xffffffff


	//   ....[39]....
        /*014c*/ 	.word	0xffffffff


	//   ....[40]....
        /*0150*/ 	.word	0xffffffff


	//   ....[41]....
        /*0154*/ 	.word	0xffffffff


	//   ....[42]....
        /*0158*/ 	.word	0xffffffff


	//   ....[43]....
        /*015c*/ 	.word	0xffffffff


	//   ....[44]....
        /*0160*/ 	.word	0xffffffff


	//   ....[45]....
        /*0164*/ 	.word	0xffffffff


	//   ....[46]....
        /*0168*/ 	.word	0xffffffff


	//   ....[47]....
        /*016c*/ 	.word	0xffffffff


	//   ....[48]....
        /*0170*/ 	.word	0xffffffff


	//   ....[49]....
        /*0174*/ 	.word	0xffffffff


	//   ....[50]....
        /*0178*/ 	.word	0xffffffff


	//   ....[51]....
        /*017c*/ 	.word	0xffffffff


	//   ....[52]....
        /*0180*/ 	.word	0xffffffff


	//   ....[53]....
        /*0184*/ 	.word	0xffffffff


	//   ....[54]....
        /*0188*/ 	.word	0xffffffff


	//   ....[55]....
        /*018c*/ 	.word	0xffffffff


	//   ....[56]....
        /*0190*/ 	.word	0xffffffff


	//   ....[57]....
        /*0194*/ 	.word	0xffffffff


	//   ....[58]....
        /*0198*/ 	.word	0xffffffff


	//   ....[59]....
        /*019c*/ 	.word	0xffffffff


	//   ....[60]....
        /*01a0*/ 	.word	0xffffffff


	//   ....[61]....
        /*01a4*/ 	.word	0xffffffff


	//   ....[62]....
        /*01a8*/ 	.word	0xffffffff


	//   ....[63]....
        /*01ac*/ 	.word	0xffffffff


	//   ....[64]....
        /*01b0*/ 	.word	0xffffffff


	//   ....[65]....
        /*01b4*/ 	.word	0xffffffff


	//   ....[66]....
        /*01b8*/ 	.word	0xffffffff


	//   ....[67]....
        /*01bc*/ 	.word	0xffffffff


	//   ....[68]....
        /*01c0*/ 	.word	0xffffffff


	//   ....[69]....
        /*01c4*/ 	.word	0xffffffff


	//   ....[70]....
        /*01c8*/ 	.word	0xffffffff


	//   ....[71]....
        /*01cc*/ 	.word	0xffffffff


	//   ....[72]....
        /*01d0*/ 	.word	0xffffffff


	//   ....[73]....
        /*01d4*/ 	.word	0xffffffff


	//   ....[74]....
        /*01d8*/ 	.word	0xffffffff


	//   ....[75]....
        /*01dc*/ 	.word	0xffffffff


	//   ....[76]....
        /*01e0*/ 	.word	0xffffffff


	//   ....[77]....
        /*01e4*/ 	.word	0xffffffff


	//   ....[78]....
        /*01e8*/ 	.word	0xffffffff


	//   ....[79]....
        /*01ec*/ 	.word	0xffffffff


	//   ....[80]....
        /*01f0*/ 	.word	0xffffffff


	//   ....[81]....
        /*01f4*/ 	.word	0xffffffff


	//   ....[82]....
        /*01f8*/ 	.word	0xffffffff


	//   ....[83]....
        /*01fc*/ 	.word	0xffffffff


	//   ....[84]....
        /*0200*/ 	.word	0xffffffff


	//   ....[85]....
        /*0204*/ 	.word	0xffffffff


	//   ....[86]....
        /*0208*/ 	.word	0xffffffff


	//   ....[87]....
        /*020c*/ 	.word	0xffffffff


	//   ....[88]....
        /*0210*/ 	.word	0xffffffff


	//   ....[89]....
        /*0214*/ 	.word	0xffffffff


	//   ....[90]....
        /*0218*/ 	.word	0xffffffff


	//   ....[91]....
        /*021c*/ 	.word	0xffffffff


	//   ....[92]....
        /*0220*/ 	.word	0xffffffff


	//   ....[93]....
        /*0224*/ 	.word	0xffffffff


	//   ....[94]....
        /*0228*/ 	.word	0xffffffff


	//   ....[95]....
        /*022c*/ 	.word	0xffffffff


	//   ....[96]....
        /*0230*/ 	.word	0xffffffff


	//   ....[97]....
        /*0234*/ 	.word	0xffffffff


	//   ....[98]....
        /*0238*/ 	.word	0xffffffff


	//   ....[99]....
        /*023c*/ 	.word	0xffffffff


	//   ....[100]....
        /*0240*/ 	.word	0xffffffff


	//   ....[101]....
        /*0244*/ 	.word	0xffffffff


	//   ....[102]....
        /*0248*/ 	.word	0xffffffff


	//   ....[103]....
        /*024c*/ 	.word	0xffffffff


	//   ....[104]....
        /*0250*/ 	.word	0xffffffff


	//   ....[105]....
        /*0254*/ 	.word	0xffffffff


	//   ....[106]....
        /*0258*/ 	.word	0x0500000f


	//   ....[107]....
        /*025c*/ 	.word	0x0500000f


	//   ....[108]....
        /*0260*/ 	.word	0x0500000f


	//   ....[109]....
        /*0264*/ 	.word	0x0500000f


	//   ....[110]....
        /*0268*/ 	.word	0x0500000f


	//   ....[111]....
        /*026c*/ 	.word	0x0500000f


	//   ....[112]....
        /*0270*/ 	.word	0x0500000f


	//   ....[113]....
        /*0274*/ 	.word	0x0500000f


	//   ....[114]....
        /*0278*/ 	.word	0x0500000f


	//   ....[115]....
        /*027c*/ 	.word	0x0500000f


	//   ....[116]....
        /*0280*/ 	.word	0x0500000f


	//   ....[117]....
        /*0284*/ 	.word	0x0500000f


	//   ....[118]....
        /*0288*/ 	.word	0x0500000f


	//   ....[119]....
        /*028c*/ 	.word	0x0500000f


	//   ....[120]....
        /*0290*/ 	.word	0x0500000f


	//   ....[121]....
        /*0294*/ 	.word	0x0500000f


	//   ....[122]....
        /*0298*/ 	.word	0x0500000f


	//   ....[123]....
        /*029c*/ 	.word	0x0500000f


	//   ....[124]....
        /*02a0*/ 	.word	0x0500000f


	//   ....[125]....
        /*02a4*/ 	.word	0x0500000f


	//   ....[126]....
        /*02a8*/ 	.word	0x0500000f


	//   ....[127]....
        /*02ac*/ 	.word	0x0500000f


	//   ....[128]....
        /*02b0*/ 	.word	0x0500000f


	//   ....[129]....
        /*02b4*/ 	.word	0x0500000f


	//   ....[130]....
        /*02b8*/ 	.word	0x0500000f


	//   ....[131]....
        /*02bc*/ 	.word	0x0500000f


	//   ....[132]....
        /*02c0*/ 	.word	0x0500000f


	//   ....[133]....
        /*02c4*/ 	.word	0x0500000f


	//   ....[134]....
        /*02c8*/ 	.word	0x0500000f


	//   ....[135]....
        /*02cc*/ 	.word	0x0500000f


	//   ....[136]....
        /*02d0*/ 	.word	0x0500000f


	//   ....[137]....
        /*02d4*/ 	.word	0x0500000f


	//   ....[138]....
        /*02d8*/ 	.word	0x0500000f


	//   ....[139]....
        /*02dc*/ 	.word	0x0500000f


	//   ....[140]....
        /*02e0*/ 	.word	0x0500000f


	//   ....[141]....
        /*02e4*/ 	.word	0x0500000f


	//   ....[142]....
        /*02e8*/ 	.word	0x0500000f


	//   ....[143]....
        /*02ec*/ 	.word	0x0500000f


	//   ....[144]....
        /*02f0*/ 	.word	0x0500000f


	//   ....[145]....
        /*02f4*/ 	.word	0x0500000f


	//   ....[146]....
        /*02f8*/ 	.word	0x0500000f


	//   ....[147]....
        /*02fc*/ 	.word	0x0500000f


	//   ....[148]....
        /*0300*/ 	.word	0x0500000f


	//   ....[149]....
        /*0304*/ 	.word	0x0500000f


	//   ....[150]....
        /*0308*/ 	.word	0x0500000f


	//   ....[151]....
        /*030c*/ 	.word	0x0500000f


	//   ....[152]....
        /*0310*/ 	.word	0x0500000f


	//   ....[153]....
        /*0314*/ 	.word	0x0500000f


	//   ....[154]....
        /*0318*/ 	.word	0x0500000f


	//   ....[155]....
        /*031c*/ 	.word	0x0500000f


	//   ....[156]....
        /*0320*/ 	.word	0x0500000f


	//   ....[157]....
        /*0324*/ 	.word	0x0500000f


	//   ....[158]....
        /*0328*/ 	.word	0x0500000f


	//   ....[159]....
        /*032c*/ 	.word	0x0500000f


	//   ....[160]....
        /*0330*/ 	.word	0x0500000f


	//   ....[161]....
        /*0334*/ 	.word	0x0500000f


	//   ....[162]....
        /*0338*/ 	.word	0x0500000f


	//   ....[163]....
        /*033c*/ 	.word	0x0500000f


	//   ....[164]....
        /*0340*/ 	.word	0x0500000f


	//----- nvinfo : EIATTR_COOP_GROUP_INSTR_OFFSETS
	.align		4
.L_497:
        /*0344*/ 	.byte	0x04, 0x28
        /*0346*/ 	.short	(.L_499 - .L_498)


	//   ....[0]....
.L_498:
        /*0348*/ 	.word	0x00000070


	//   ....[1]....
        /*034c*/ 	.word	0x000000b0


	//   ....[2]....
        /*0350*/ 	.word	0x000002d0


	//   ....[3]....
        /*0354*/ 	.word	0x00000430


	//   ....[4]....
        /*0358*/ 	.word	0x00000550


	//   ....[5]....
        /*035c*/ 	.word	0x000006b0


	//   ....[6]....
        /*0360*/ 	.word	0x00001670


	//   ....[7]....
        /*0364*/ 	.word	0x000040e0


	//   ....[8]....
        /*0368*/ 	.word	0x00004120


	//   ....[9]....
        /*036c*/ 	.word	0x000047e0


	//   ....[10]....
        /*0370*/ 	.word	0x00004900


	//   ....[11]....
        /*0374*/ 	.word	0x00004bc0


	//   ....[12]....
        /*0378*/ 	.word	0x00004d30


	//   ....[13]....
        /*037c*/ 	.word	0x00008160


	//   ....[14]....
        /*0380*/ 	.word	0x00008560


	//   ....[15]....
        /*0384*/ 	.word	0x00008580


	//   ....[16]....
        /*0388*/ 	.word	0x00008600


	//   ....[17]....
        /*038c*/ 	.word	0x00008bb0


	//   ....[18]....
        /*0390*/ 	.word	0x00008c30


	//   ....[19]....
        /*0394*/ 	.word	0x0000c4d0


	//   ....[20]....
        /*0398*/ 	.word	0x0000c4e0


	//   ....[21]....
        /*039c*/ 	.word	0x0000c540


	//   ....[22]....
        /*03a0*/ 	.word	0x0000c560


	//   ....[23]....
        /*03a4*/ 	.word	0x0000d8b0


	//   ....[24]....
        /*03a8*/ 	.word	0x0000d8e0


	//   ....[25]....
        /*03ac*/ 	.word	0x0000d980


	//   ....[26]....
        /*03b0*/ 	.word	0x0000d9e0


	//   ....[27]....
        /*03b4*/ 	.word	0x0000f5f0


	//   ....[28]....
        /*03b8*/ 	.word	0x0000f620


	//   ....[29]....
        /*03bc*/ 	.word	0x0000f650


	//   ....[30]....
        /*03c0*/ 	.word	0x0000f6b0


	//   ....[31]....
        /*03c4*/ 	.word	0x0000fde0


	//   ....[32]....
        /*03c8*/ 	.word	0x0000fe10


	//   ....[33]....
        /*03cc*/ 	.word	0x0000ffa0


	//   ....[34]....
        /*03d0*/ 	.word	0x0000ffc0


	//   ....[35]....
        /*03d4*/ 	.word	0x00010100


	//   ....[36]....
        /*03d8*/ 	.word	0x00010120


	//   ....[37]....
        /*03dc*/ 	.word	0x00010270


	//   ....[38]....
        /*03e0*/ 	.word	0x00010290


	//   ....[39]....
        /*03e4*/ 	.word	0x00010a90


	//   ....[40]....
        /*03e8*/ 	.word	0x00010ab0


	//   ....[41]....
        /*03ec*/ 	.word	0x00010bf0


	//   ....[42]....
        /*03f0*/ 	.word	0x00010c10


	//   ....[43]....
        /*03f4*/ 	.word	0x00010d50


	//   ....[44]....
        /*03f8*/ 	.word	0x00010d70


	//   ....[45]....
        /*03fc*/ 	.word	0x00010ec0


	//   ....[46]....
        /*0400*/ 	.word	0x00010ee0


	//   ....[47]....
        /*0404*/ 	.word	0x000110f0


	//   ....[48]....
        /*0408*/ 	.word	0x00012630


	//   ....[49]....
        /*040c*/ 	.word	0x00012670


	//   ....[50]....
        /*0410*/ 	.word	0x000126a0


	//   ....[51]....
        /*0414*/ 	.word	0x000126e0


	//   ....[52]....
        /*0418*/ 	.word	0x00012780


	//   ....[53]....
        /*041c*/ 	.word	0x000127a0


	//   ....[54]....
        /*0420*/ 	.word	0x00012840


	//   ....[55]....
        /*0424*/ 	.word	0x00012860


	//   ....[56]....
        /*0428*/ 	.word	0x00012900


	//   ....[57]....
        /*042c*/ 	.word	0x00012920


	//   ....[58]....
        /*0430*/ 	.word	0x00013010


	//   ....[59]....
        /*0434*/ 	.word	0x00013030


	//   ....[60]....
        /*0438*/ 	.word	0x00013050


	//   ....[61]....
        /*043c*/ 	.word	0x000130b0


	//   ....[62]....
        /*0440*/ 	.word	0x00013140


	//   ....[63]....
        /*0444*/ 	.word	0x00013170


	//   ....[64]....
        /*0448*/ 	.word	0x00013200


	//   ....[65]....
        /*044c*/ 	.word	0x00013220


	//   ....[66]....
        /*0450*/ 	.word	0x000132c0


	//   ....[67]....
        /*0454*/ 	.word	0x000132f0


	//   ....[68]....
        /*0458*/ 	.word	0x00013380


	//   ....[69]....
        /*045c*/ 	.word	0x000133b0


	//   ....[70]....
        /*0460*/ 	.word	0x00013440


	//   ....[71]....
        /*0464*/ 	.word	0x00013470


	//   ....[72]....
        /*0468*/ 	.word	0x00013500


	//   ....[73]....
        /*046c*/ 	.word	0x00013520


	//   ....[74]....
        /*0470*/ 	.word	0x00013c70


	//   ....[75]....
        /*0474*/ 	.word	0x00013ca0


	//   ....[76]....
        /*0478*/ 	.word	0x00013cb0


	//   ....[77]....
        /*047c*/ 	.word	0x00013cd0


	//   ....[78]....
        /*0480*/ 	.word	0x00013d40


	//   ....[79]....
        /*0484*/ 	.word	0x00013d60


	//   ....[80]....
        /*0488*/ 	.word	0x00013dc0


	//   ....[81]....
        /*048c*/ 	.word	0x00013de0


	//   ....[82]....
        /*0490*/ 	.word	0x00013e40


	//   ....[83]....
        /*0494*/ 	.word	0x00013e60


	//   ....[84]....
        /*0498*/ 	.word	0x00014130


	//   ....[85]....
        /*049c*/ 	.word	0x00014150


	//   ....[86]....
        /*04a0*/ 	.word	0x00014170


	//   ....[87]....
        /*04a4*/ 	.word	0x00014210


	//   ....[88]....
        /*04a8*/ 	.word	0x00014230


	//   ....[89]....
        /*04ac*/ 	.word	0x000142d0


	//   ....[90]....
        /*04b0*/ 	.word	0x000142f0


	//   ....[91]....
        /*04b4*/ 	.word	0x00014390


	//   ....[92]....
        /*04b8*/ 	.word	0x000143b0


	//   ....[93]....
        /*04bc*/ 	.word	0x000143c0


	//   ....[94]....
        /*04c0*/ 	.word	0x000149e0


	//   ....[95]....
        /*04c4*/ 	.word	0x00014a00


	//   ....[96]....
        /*04c8*/ 	.word	0x00014a10


	//   ....[97]....
        /*04cc*/ 	.word	0x00014a30


	//   ....[98]....
        /*04d0*/ 	.word	0x00014af0


	//   ....[99]....
        /*04d4*/ 	.word	0x00014b20


	//   ....[100]....
        /*04d8*/ 	.word	0x00014bb0


	//   ....[101]....
        /*04dc*/ 	.word	0x00014be0


	//   ....[102]....
        /*04e0*/ 	.word	0x00014bf0


	//   ....[103]....
        /*04e4*/ 	.word	0x00014c80


	//   ....[104]....
        /*04e8*/ 	.word	0x00014ff0


	//   ....[105]....
        /*04ec*/ 	.word	0x000151d0


	//   ....[106]....
        /*04f0*/ 	.word	0x00015790


	//   ....[107]....
        /*04f4*/ 	.word	0x00015870


	//   ....[108]....
        /*04f8*/ 	.word	0x00015940


	//   ....[109]....
        /*04fc*/ 	.word	0x000159d0


	//   ....[110]....
        /*0500*/ 	.word	0x00015aa0


	//   ....[111]....
        /*0504*/ 	.word	0x00015b20


	//   ....[112]....
        /*0508*/ 	.word	0x00015c10


	//   ....[113]....
        /*050c*/ 	.word	0x00015c90


	//   ....[114]....
        /*0510*/ 	.word	0x00015d80


	//   ....[115]....
        /*0514*/ 	.word	0x00015e00


	//   ....[116]....
        /*0518*/ 	.word	0x00015ee0


	//   ....[117]....
        /*051c*/ 	.word	0x00015f70


	//   ....[118]....
        /*0520*/ 	.word	0x00015ff0


	//   ....[119]....
        /*0524*/ 	.word	0x00016070


	//   ....[120]....
        /*0528*/ 	.word	0x00016140


	//   ....[121]....
        /*052c*/ 	.word	0x000161b0


	//   ....[122]....
        /*0530*/ 	.word	0x000162b0


	//   ....[123]....
        /*0534*/ 	.word	0x00016320


	//   ....[124]....
        /*0538*/ 	.word	0x00016420


	//   ....[125]....
        /*053c*/ 	.word	0x00016490


	//   ....[126]....
        /*0540*/ 	.word	0x00016590


	//   ....[127]....
        /*0544*/ 	.word	0x00016600


	//   ....[128]....
        /*0548*/ 	.word	0x00016700


	//   ....[129]....
        /*054c*/ 	.word	0x00016780


	//   ....[130]....
        /*0550*/ 	.word	0x00016870


	//   ....[131]....
        /*0554*/ 	.word	0x000168e0


	//   ....[132]....
        /*0558*/ 	.word	0x000169c0


	//   ....[133]....
        /*055c*/ 	.word	0x00016af0


	//   ....[134]....
        /*0560*/ 	.word	0x00016ba0


	//   ....[135]....
        /*0564*/ 	.word	0x00016c00


	//   ....[136]....
        /*0568*/ 	.word	0x00016cd0


	//   ....[137]....
        /*056c*/ 	.word	0x00016d30


	//   ....[138]....
        /*0570*/ 	.word	0x00016e00


	//   ....[139]....
        /*0574*/ 	.word	0x00016e60


	//   ....[140]....
        /*0578*/ 	.word	0x00016f30


	//   ....[141]....
        /*057c*/ 	.word	0x00016f90


	//   ....[142]....
        /*0580*/ 	.word	0x00017060


	//   ....[143]....
        /*0584*/ 	.word	0x00017140


	//   ....[144]....
        /*0588*/ 	.word	0x000171e0


	//   ....[145]....
        /*058c*/ 	.word	0x00017240


	//   ....[146]....
        /*0590*/ 	.word	0x00017350


	//   ....[147]....
        /*0594*/ 	.word	0x000173b0


	//   ....[148]....
        /*0598*/ 	.word	0x000174c0


	//   ....[149]....
        /*059c*/ 	.word	0x00017520


	//   ....[150]....
        /*05a0*/ 	.word	0x00017630


	//   ....[151]....
        /*05a4*/ 	.word	0x00017690


	//   ....[152]....
        /*05a8*/ 	.word	0x00017750


	//   ....[153]....
        /*05ac*/ 	.word	0x000178b0


	//   ....[154]....
        /*05b0*/ 	.word	0x00017950


	//   ....[155]....
        /*05b4*/ 	.word	0x000179b0


	//   ....[156]....
        /*05b8*/ 	.word	0x00017a80


	//   ....[157]....
        /*05bc*/ 	.word	0x00017b60


	//   ....[158]....
        /*05c0*/ 	.word	0x00017c20


	//   ....[159]....
        /*05c4*/ 	.word	0x00017d00


	//   ....[160]....
        /*05c8*/ 	.word	0x00017dc0


	//   ....[161]....
        /*05cc*/ 	.word	0x00017ea0


	//   ....[162]....
        /*05d0*/ 	.word	0x00017f60


	//   ....[163]....
        /*05d4*/ 	.word	0x00018070


	//   ....[164]....
        /*05d8*/ 	.word	0x00018190


	//----- nvinfo : EIATTR_REG_RECONFIG
	.align		4
.L_499:
        /*05dc*/ 	.byte	0x01, 0x54
	.zero		2


	//----- nvinfo : EIATTR_SYSCALL_OFFSETS
	.align		4
        /*05e0*/ 	.byte	0x04, 0x46
        /*05e2*/ 	.short	(.L_501 - .L_500)


	//   ....[0]....
.L_500:
        /*05e4*/ 	.word	0x00001860


	//   ....[1]....
        /*05e8*/ 	.word	0x00011ce0


	//   ....[2]....
        /*05ec*/ 	.word	0x00011e30


	//   ....[3]....
        /*05f0*/ 	.word	0x00011f20


	//   ....[4]....
        /*05f4*/ 	.word	0x00012cb0


	//----- nvinfo : EIATTR_MBARRIER_INSTR_OFFSETS
	.align		4
.L_501:
        /*05f8*/ 	.byte	0x04, 0x39
        /*05fa*/ 	.short	(.L_503 - .L_502)


	//   ....[0]....
.L_502:
        /*05fc*/ 	.word	0x00000180
        /*0600*/ 	.word	0x000000ff
        /*0604*/ 	.word	0x00038800
        /*0608*/ 	.short	0x0100
        /*060a*/ 	.byte	0x08
	.zero		1


	//   ....[1]....
        /*060c*/ 	.word	0x00000190
        /*0610*/ 	.word	0x000000ff
        /*0614*/ 	.word	0x00038820
        /*0618*/ 	.short	0x0100
        /*061a*/ 	.byte	0x08
	.zero		1


	//   ....[2]....
        /*061c*/ 	.word	0x00000280
        /*0620*/ 	.word	0x000000ff
        /*0624*/ 	.word	0x00038830
        /*0628*/ 	.short	0x0100
        /*062a*/ 	.byte	0x08
	.zero		1


	//   ....[3]....
        /*062c*/ 	.word	0x00000290
        /*0630*/ 	.word	0x000000ff
        /*0634*/ 	.word	0x00038840
        /*0638*/ 	.short	0x0100
        /*063a*/ 	.byte	0x08
	.zero		1


	//   ....[4]....
        /*063c*/ 	.word	0x000002a0
        /*0640*/ 	.word	0x000000ff
        /*0644*/ 	.word	0x00038838
        /*0648*/ 	.short	0x0100
        /*064a*/ 	.byte	0x08
	.zero		1


	//   ....[5]....
        /*064c*/ 	.word	0x000002b0
        /*0650*/ 	.word	0x000000ff
        /*0654*/ 	.word	0x00038848
        /*0658*/ 	.short	0x0100
        /*065a*/ 	.byte	0x08
	.zero		1


	//   ....[6]....
        /*065c*/ 	.word	0x000003e0
        /*0660*/ 	.word	0x000000ff
        /*0664*/ 	.word	0x00038850
        /*0668*/ 	.short	0x0100
        /*066a*/ 	.byte	0x08
	.zero		1


	//   ....[7]....
        /*066c*/ 	.word	0x000003f0
        /*0670*/ 	.word	0x000000ff
        /*0674*/ 	.word	0x00038860
        /*0678*/ 	.short	0x0100
        /*067a*/ 	.byte	0x08
	.zero		1


	//   ....[8]....
        /*067c*/ 	.word	0x00000400
        /*0680*/ 	.word	0x000000ff
        /*0684*/ 	.word	0x00038858
        /*0688*/ 	.short	0x0100
        /*068a*/ 	.byte	0x08
	.zero		1


	//   ....[9]....
        /*068c*/ 	.word	0x00000410
        /*0690*/ 	.word	0x000000ff
        /*0694*/ 	.word	0x00038868
        /*0698*/ 	.short	0x0100
        /*069a*/ 	.byte	0x08
	.zero		1


	//   ....[10]....
        /*069c*/ 	.word	0x00000500
        /*06a0*/ 	.word	0x000000ff
        /*06a4*/ 	.word	0x00038870
        /*06a8*/ 	.short	0x0100
        /*06aa*/ 	.byte	0x06
	.zero		1


	//   ....[11]....
        /*06ac*/ 	.word	0x00000510
        /*06b0*/ 	.word	0x000000ff
        /*06b4*/ 	.word	0x00038880
        /*06b8*/ 	.short	0x0100
        /*06ba*/ 	.byte	0x06
	.zero		1


	//   ....[12]....
        /*06bc*/ 	.word	0x00000520
        /*06c0*/ 	.word	0x000000ff
        /*06c4*/ 	.word	0x00038878
        /*06c8*/ 	.short	0x0100
        /*06ca*/ 	.byte	0x06
	.zero		1


	//   ....[13]....
        /*06cc*/ 	.word	0x00000530
        /*06d0*/ 	.word	0x000000ff
        /*06d4*/ 	.word	0x00038888
        /*06d8*/ 	.short	0x0100
        /*06da*/ 	.byte	0x06
	.zero		1


	//   ....[14]....
        /*06dc*/ 	.word	0x00000660
        /*06e0*/ 	.word	0x000000ff
        /*06e4*/ 	.word	0x00038890
        /*06e8*/ 	.short	0x0100
        /*06ea*/ 	.byte	0x08
	.zero		1


	//   ....[15]....
        /*06ec*/ 	.word	0x00000670
        /*06f0*/ 	.word	0x000000ff
        /*06f4*/ 	.word	0x000388a0
        /*06f8*/ 	.short	0x0100
        /*06fa*/ 	.byte	0x08
	.zero		1


	//   ....[16]....
        /*06fc*/ 	.word	0x00000680
        /*0700*/ 	.word	0x000000ff
        /*0704*/ 	.word	0x00038898
        /*0708*/ 	.short	0x0100
        /*070a*/ 	.byte	0x08
	.zero		1


	//   ....[17]....
        /*070c*/ 	.word	0x00000690
        /*0710*/ 	.word	0x000000ff
        /*0714*/ 	.word	0x000388a8
        /*0718*/ 	.short	0x0100
        /*071a*/ 	.byte	0x08
	.zero		1


	//   ....[18]....
        /*071c*/ 	.word	0x000007d0
        /*0720*/ 	.word	0x000000ff
        /*0724*/ 	.word	0x000388b0
        /*0728*/ 	.short	0x0100
        /*072a*/ 	.byte	0x08
	.zero		1


	//   ....[19]....
        /*072c*/ 	.word	0x000007e0
        /*0730*/ 	.word	0x000000ff
        /*0734*/ 	.word	0x000388c0
        /*0738*/ 	.short	0x0100
        /*073a*/ 	.byte	0x08
	.zero		1


	//   ....[20]....
        /*073c*/ 	.word	0x000007f0
        /*0740*/ 	.word	0x000000ff
        /*0744*/ 	.word	0x000388b8
        /*0748*/ 	.short	0x0100
        /*074a*/ 	.byte	0x08
	.zero		1


	//   ....[21]....
        /*074c*/ 	.word	0x00000800
        /*0750*/ 	.word	0x000000ff
        /*0754*/ 	.word	0x000388c8
        /*0758*/ 	.short	0x0100
        /*075a*/ 	.byte	0x08
	.zero		1


	//   ....[22]....
        /*075c*/ 	.word	0x000018f0
        /*0760*/ 	.word	0x000000ff
        /*0764*/ 	.word	0x00038800
        /*0768*/ 	.short	0x010a
        /*076a*/ 	.byte	0x06
	.zero		1


	//   ....[23]....
        /*076c*/ 	.word	0x000019c0
        /*0770*/ 	.word	0x00000000
        /*0774*/ 	.word	0x00038830
        /*0778*/ 	.short	0x010a
        /*077a*/ 	.byte	0x3f
	.zero		1


	//   ....[24]....
        /*077c*/ 	.word	0x00001a00
        /*0780*/ 	.word	0x00000000
        /*0784*/ 	.word	0x00038830
        /*0788*/ 	.short	0x010a
        /*078a*/ 	.byte	0x3f
	.zero		1


	//   ....[25]....
        /*078c*/ 	.word	0x00004430
        /*0790*/ 	.word	0x000000ff
        /*0794*/ 	.word	0x00000000
        /*0798*/ 	.short	0x0101
        /*079a*/ 	.byte	0x04
	.zero		1


	//   ....[26]....
        /*079c*/ 	.word	0x000057e0
        /*07a0*/ 	.word	0x000000ff
        /*07a4*/ 	.word	0x00038830
        /*07a8*/ 	.short	0x010a
        /*07aa*/ 	.byte	0x3d
	.zero		1


	//   ....[27]....
        /*07ac*/ 	.word	0x00005820
        /*07b0*/ 	.word	0x000000ff
        /*07b4*/ 	.word	0x00038830
        /*07b8*/ 	.short	0x010a
        /*07ba*/ 	.byte	0x3d
	.zero		1


	//   ....[28]....
        /*07bc*/ 	.word	0x00007da0
        /*07c0*/ 	.word	0x000000ff
        /*07c4*/ 	.word	0x00038850
        /*07c8*/ 	.short	0x010a
        /*07ca*/ 	.byte	0x04
	.zero		1


	//   ....[29]....
        /*07cc*/ 	.word	0x00007de0
        /*07d0*/ 	.word	0x000000ff
        /*07d4*/ 	.word	0x00038850
        /*07d8*/ 	.short	0x010a
        /*07da*/ 	.byte	0x04
	.zero		1


	//   ....[30]....
        /*07dc*/ 	.word	0x000086d0
        /*07e0*/ 	.word	0x000000ff
        /*07e4*/ 	.word	0x00000000
        /*07e8*/ 	.short	0x0101
        /*07ea*/ 	.byte	0x3d
	.zero		1


	//   ....[31]....
        /*07ec*/ 	.word	0x00009400
        /*07f0*/ 	.word	0x000000ff
        /*07f4*/ 	.word	0x00000000
        /*07f8*/ 	.short	0x0101
        /*07fa*/ 	.byte	0x04
	.zero		1


	//   ....[32]....
        /*07fc*/ 	.word	0x000095d0
        /*0800*/ 	.word	0x000000ff
        /*0804*/ 	.word	0x00038830
        /*0808*/ 	.short	0x010a
        /*080a*/ 	.byte	0x04
	.zero		1


	//   ....[33]....
        /*080c*/ 	.word	0x00009610
        /*0810*/ 	.word	0x000000ff
        /*0814*/ 	.word	0x00038830
        /*0818*/ 	.short	0x010a
        /*081a*/ 	.byte	0x04
	.zero		1


	//   ....[34]....
        /*081c*/ 	.word	0x0000bf70
        /*0820*/ 	.word	0x000000ff
        /*0824*/ 	.word	0x00038850
        /*0828*/ 	.short	0x010a
        /*082a*/ 	.byte	0x04
	.zero		1


	//   ....[35]....
        /*082c*/ 	.word	0x0000bfb0
        /*0830*/ 	.word	0x000000ff
        /*0834*/ 	.word	0x00038850
        /*0838*/ 	.short	0x010a
        /*083a*/ 	.byte	0x04
	.zero		1


	//   ....[36]....
        /*083c*/ 	.word	0x0000c550
        /*0840*/ 	.word	0x000000ff
        /*0844*/ 	.word	0x00000000
        /*0848*/ 	.short	0x0101
        /*084a*/ 	.byte	0x06
	.zero		1


	//   ....[37]....
        /*084c*/ 	.word	0x0000cf00
        /*0850*/ 	.word	0x000000ff
        /*0854*/ 	.word	0x00000000
        /*0858*/ 	.short	0x0101
        /*085a*/ 	.byte	0x04
	.zero		1


	//   ....[38]....
        /*085c*/ 	.word	0x0000d820
        /*0860*/ 	.word	0x000000ff
        /*0864*/ 	.word	0x00038850
        /*0868*/ 	.short	0x010a
        /*086a*/ 	.byte	0x07
	.zero		1


	//   ....[39]....
        /*086c*/ 	.word	0x0000d860
        /*0870*/ 	.word	0x000000ff
        /*0874*/ 	.word	0x00038850
        /*0878*/ 	.short	0x010a
        /*087a*/ 	.byte	0x07
	.zero		1


	//   ....[40]....
        /*087c*/ 	.word	0x0000deb0
        /*0880*/ 	.word	0x000000ff
        /*0884*/ 	.word	0x00000000
        /*0888*/ 	.short	0x0101
        /*088a*/ 	.byte	0x04
	.zero		1


	//   ....[41]....
        /*088c*/ 	.word	0x0000fe00
        /*0890*/ 	.word	0x000000ff
        /*0894*/ 	.word	0x00000000
        /*0898*/ 	.short	0x0101
        /*089a*/ 	.byte	0x05
	.zero		1


	//   ....[42]....
        /*089c*/ 	.word	0x00012470
        /*08a0*/ 	.word	0x00000000
        /*08a4*/ 	.word	0x00038840
        /*08a8*/ 	.short	0x010a
        /*08aa*/ 	.byte	0x3f
	.zero		1


	//   ....[43]....
        /*08ac*/ 	.word	0x00012a90
        /*08b0*/ 	.word	0x00000000
        /*08b4*/ 	.word	0x00038830
        /*08b8*/ 	.short	0x0107
        /*08ba*/ 	.byte	0x3f
	.zero		1


	//   ....[44]....
        /*08bc*/ 	.word	0x00012b50
        /*08c0*/ 	.word	0x00000000
        /*08c4*/ 	.word	0x00038830
        /*08c8*/ 	.short	0x0101
        /*08ca*/ 	.byte	0x3f
	.zero		1


	//   ....[45]....
        /*08cc*/ 	.word	0x00013630
        /*08d0*/ 	.word	0x00000011
        /*08d4*/ 	.word	0x00038800
        /*08d8*/ 	.short	0x0107
        /*08da*/ 	.byte	0x3f
	.zero		1


	//   ....[46]....
        /*08dc*/ 	.word	0x00013720
        /*08e0*/ 	.word	0x00000011
        /*08e4*/ 	.word	0x00038800
        /*08e8*/ 	.short	0x0101
        /*08ea*/ 	.byte	0x3f
	.zero		1


	//   ....[47]....
        /*08ec*/ 	.word	0x00013740
        /*08f0*/ 	.word	0x00000011
        /*08f4*/ 	.word	0x00038820
        /*08f8*/ 	.short	0x010a
        /*08fa*/ 	.byte	0x3f
	.zero		1


	//   ....[48]....
        /*08fc*/ 	.word	0x00013a90
        /*0900*/ 	.word	0x00000006
        /*0904*/ 	.word	0x00038840
        /*0908*/ 	.short	0x010a
        /*090a*/ 	.byte	0x3f
	.zero		1


	//   ....[49]....
        /*090c*/ 	.word	0x00013f50
        /*0910*/ 	.word	0x00000006
        /*0914*/ 	.word	0x00038830
        /*0918*/ 	.short	0x0107
        /*091a*/ 	.byte	0x3f
	.zero		1


	//   ....[50]....
        /*091c*/ 	.word	0x00014000
        /*0920*/ 	.word	0x00000006
        /*0924*/ 	.word	0x00038830
        /*0928*/ 	.short	0x0101
        /*092a*/ 	.byte	0x3f
	.zero		1


	//   ....[51]....
        /*092c*/ 	.word	0x00014060
        /*0930*/ 	.word	0x00000006
        /*0934*/ 	.word	0x00038860
        /*0938*/ 	.short	0x010a
        /*093a*/ 	.byte	0x3f
	.zero		1


	//   ....[52]....
        /*093c*/ 	.word	0x00014560
        /*0940*/ 	.word	0x00000006
        /*0944*/ 	.word	0x00038850
        /*0948*/ 	.short	0x0107
        /*094a*/ 	.byte	0x3f
	.zero		1


	//   ....[53]....
        /*094c*/ 	.word	0x00014720
        /*0950*/ 	.word	0x00000006
        /*0954*/ 	.word	0x00038850
        /*0958*/ 	.short	0x0101
        /*095a*/ 	.byte	0x3f
	.zero		1


	//   ....[54]....
        /*095c*/ 	.word	0x00014920
        /*0960*/ 	.word	0x00000004
        /*0964*/ 	.word	0x00038860
        /*0968*/ 	.short	0x010a
        /*096a*/ 	.byte	0x3f
	.zero		1


	//   ....[55]....
        /*096c*/ 	.word	0x00014e00
        /*0970*/ 	.word	0x00000004
        /*0974*/ 	.word	0x00038850
        /*0978*/ 	.short	0x0107
        /*097a*/ 	.byte	0x3f
	.zero		1


	//   ....[56]....
        /*097c*/ 	.word	0x00014eb0
        /*0980*/ 	.word	0x00000004
        /*0984*/ 	.word	0x00038850
        /*0988*/ 	.short	0x0101
        /*098a*/ 	.byte	0x3f
	.zero		1


	//   ....[57]....
        /*098c*/ 	.word	0x00015150
        /*0990*/ 	.word	0x00000004
        /*0994*/ 	.word	0x00038820
        /*0998*/ 	.short	0x010a
        /*099a*/ 	.byte	0x3f
	.zero		1


	//   ....[58]....
        /*099c*/ 	.word	0x000152f0
        /*09a0*/ 	.word	0x00000005
        /*09a4*/ 	.word	0x00038840
        /*09a8*/ 	.short	0x010a
        /*09aa*/ 	.byte	0x3f
	.zero		1


	//   ....[59]....
        /*09ac*/ 	.word	0x00015390
        /*09b0*/ 	.word	0x00000017
        /*09b4*/ 	.word	0x00038840
        /*09b8*/ 	.short	0x010a
        /*09ba*/ 	.byte	0x3f
	.zero		1


	//   ....[60]....
        /*09bc*/ 	.word	0x000153d0
        /*09c0*/ 	.word	0x00000005
        /*09c4*/ 	.word	0x00038860
        /*09c8*/ 	.short	0x010a
        /*09ca*/ 	.byte	0x3f
	.zero		1


	//   ....[61]....
        /*09cc*/ 	.word	0x00015410
        /*09d0*/ 	.word	0x00000017
        /*09d4*/ 	.word	0x00038860
        /*09d8*/ 	.short	0x010a
        /*09da*/ 	.byte	0x3f
	.zero		1


	//   ....[62]....
        /*09dc*/ 	.word	0x00015490
        /*09e0*/ 	.word	0x00000003
        /*09e4*/ 	.word	0x00038800
        /*09e8*/ 	.short	0x010a
        /*09ea*/ 	.byte	0x3f
	.zero		1


	//   ....[63]....
        /*09ec*/ 	.word	0x000154e0
        /*09f0*/ 	.word	0x00000000
        /*09f4*/ 	.word	0x00038830
        /*09f8*/ 	.short	0x010a
        /*09fa*/ 	.byte	0x3f
	.zero		1


	//   ....[64]....
        /*09fc*/ 	.word	0x00015540
        /*0a00*/ 	.word	0x00000004
        /*0a04*/ 	.word	0x00038830
        /*0a08*/ 	.short	0x010a
        /*0a0a*/ 	.byte	0x3f
	.zero		1


	//   ....[65]....
        /*0a0c*/ 	.word	0x000155a0
        /*0a10*/ 	.word	0x00000002
        /*0a14*/ 	.word	0x00038850
        /*0a18*/ 	.short	0x010a
        /*0a1a*/ 	.byte	0x3f
	.zero		1


	//   ....[66]....
        /*0a1c*/ 	.word	0x00015600
        /*0a20*/ 	.word	0x00000004
        /*0a24*/ 	.word	0x00038830
        /*0a28*/ 	.short	0x010a
        /*0a2a*/ 	.byte	0x3f
	.zero		1


	//   ....[67]....
        /*0a2c*/ 	.word	0x00015660
        /*0a30*/ 	.word	0x00000002
        /*0a34*/ 	.word	0x00038850
        /*0a38*/ 	.short	0x010a
        /*0a3a*/ 	.byte	0x3f
	.zero		1


	//   ....[68]....
        /*0a3c*/ 	.word	0x000156c0
        /*0a40*/ 	.word	0x00000007
        /*0a44*/ 	.word	0x00038850
        /*0a48*/ 	.short	0x010a
        /*0a4a*/ 	.byte	0x3f
	.zero		1


	//   ....[69]....
        /*0a4c*/ 	.word	0x000157c0
        /*0a50*/ 	.word	0x00000000
        /*0a54*/ 	.word	0x00038840
        /*0a58*/ 	.short	0x010a
        /*0a5a*/ 	.byte	0x3f
	.zero		1


	//   ....[70]....
        /*0a5c*/ 	.word	0x000169f0
        /*0a60*/ 	.word	0x00000011
        /*0a64*/ 	.word	0x00038820
        /*0a68*/ 	.short	0x010a
        /*0a6a*/ 	.byte	0x3f
	.zero		1


	//   ....[71]....
        /*0a6c*/ 	.word	0x00016a40
        /*0a70*/ 	.word	0x00000006
        /*0a74*/ 	.word	0x00038840
        /*0a78*/ 	.short	0x010a
        /*0a7a*/ 	.byte	0x3f
	.zero		1


	//   ....[72]....
        /*0a7c*/ 	.word	0x00017090
        /*0a80*/ 	.word	0x00000006
        /*0a84*/ 	.word	0x00038860
        /*0a88*/ 	.short	0x010a
        /*0a8a*/ 	.byte	0x3f
	.zero		1


	//   ....[73]....
        /*0a8c*/ 	.word	0x00017800
        /*0a90*/ 	.word	0x00000004
        /*0a94*/ 	.word	0x00038860
        /*0a98*/ 	.short	0x010a
        /*0a9a*/ 	.byte	0x3f
	.zero		1


	//   ....[74]....
        /*0a9c*/ 	.word	0x000180b0
        /*0aa0*/ 	.word	0x00000004
        /*0aa4*/ 	.word	0x00038820
        /*0aa8*/ 	.short	0x010a
        /*0aaa*/ 	.byte	0x3f
	.zero		1


	//   ....[75]....
        /*0aac*/ 	.word	0x00018250
        /*0ab0*/ 	.word	0x00000005
        /*0ab4*/ 	.word	0x00038840
        /*0ab8*/ 	.short	0x010a
        /*0aba*/ 	.byte	0x3f
	.zero		1


	//   ....[76]....
        /*0abc*/ 	.word	0x000182a0
        /*0ac0*/ 	.word	0x00000017
        /*0ac4*/ 	.word	0x00038840
        /*0ac8*/ 	.short	0x010a
        /*0aca*/ 	.byte	0x3f
	.zero		1


	//   ....[77]....
        /*0acc*/ 	.word	0x000182f0
        /*0ad0*/ 	.word	0x00000005
        /*0ad4*/ 	.word	0x00038860
        /*0ad8*/ 	.short	0x010a
        /*0ada*/ 	.byte	0x3f
	.zero		1


	//----- nvinfo : EIATTR_NUM_MBARRIERS
	.align		4
.L_503:
        /*0adc*/ 	.byte	0x03, 0x38
        /*0ade*/ 	.short	0x0016


	//----- nvinfo : EIATTR_EXIT_INSTR_OFFSETS
	.align		4
        /*0ae0*/ 	.byte	0x04, 0x1c
        /*0ae2*/ 	.short	(.L_505 - .L_504)


	//   ....[0]....
.L_504:
        /*0ae4*/ 	.word	0x00000950


	//   ....[1]....
        /*0ae8*/ 	.word	0x00011060


	//   ....[2]....
        /*0aec*/ 	.word	0x00015460


	//----- nvinfo : EIATTR_MAX_THREADS
	.align		4
.L_505:
        /*0af0*/ 	.byte	0x04, 0x05
        /*0af2*/ 	.short	(.L_507 - .L_506)
.L_506:
        /*0af4*/ 	.word	0x00000180
        /*0af8*/ 	.word	0x00000001
        /*0afc*/ 	.word	0x00000001


	//----- nvinfo : EIATTR_CRS_STACK_SIZE
	.align		4
.L_507:
        /*0b00*/ 	.byte	0x04, 0x1e
        /*0b02*/ 	.short	(.L_509 - .L_508)
.L_508:
        /*0b04*/ 	.word	0x00000000


	//----- nvinfo : EIATTR_CBANK_PARAM_SIZE
	.align		4
.L_509:
        /*0b08*/ 	.byte	0x03, 0x19
        /*0b0a*/ 	.short	0x0af0


	//----- nvinfo : EIATTR_PARAM_CBANK
	.align		4
        /*0b0c*/ 	.byte	0x04, 0x0a
        /*0b0e*/ 	.short	(.L_511 - .L_510)
	.align		4
.L_510:
        /*0b10*/ 	.word	index@(.nv.constant0._ZN7cutlass13device_kernelIN5flash11enable_sm90INS1_16FlashAttnFwdSm90INS1_25CollectiveMainloopFwdSm90ILi2EN4cute5tupleIJNS5_1CILi1EEES8_S8_EEENS6_IJNS7_ILi128EEENS7_ILi80EEENS7_ILi256EEEEEELi256ENS_6half_tEfNS_4arch4Sm90ELb1ELb0ELb0ELb0ELb1ELb0ELb0ELb1ELb1ELb1ELb0ELb0EEENS1_21CollectiveEpilogueFwdINS6_IJSA_SC_SB_EEES9_SE_SG_Li256ELb0ELb1ELb0ELb0EEENS1_30DynamicPersistentTileSchedulerILi256ELi128ELb0ELb1ELb1EEEEEEEEEvNT_6ParamsE)
        /*0b14*/ 	.short	0x0210
        /*0b16*/ 	.short	0x0af0


	//----- nvinfo : EIATTR_SW_WAR
	.align		4
.L_511:
        /*0b18*/ 	.byte	0x04, 0x36
        /*0b1a*/ 	.short	(.L_513 - .L_512)
.L_512:
        /*0b1c*/ 	.word	0x00000008
.L_513:


//--------------------- .nv.info._ZN7cutlass13device_kernelIN5flash11enable_sm90INS1_16FlashAttnFwdSm90INS1_25CollectiveMainloopFwdSm90ILi2EN4cute5tupleIJNS5_1CILi1EEES8_S8_EEENS6_IJNS7_ILi128EEENS7_ILi80EEENS7_ILi256EEEEEELi256ENS_6half_tEfNS_4arch4Sm90ELb1ELb0ELb0ELb1ELb1ELb0ELb0ELb1ELb1ELb1ELb0ELb0EEENS1_21CollectiveEpilogueFwdINS6_IJSA_SC_SB_EEES9_SE_SG_Li256ELb1ELb1ELb0ELb0EEENS1_36VarlenDynamicPersistentTileSchedulerILi128ELi80ELi256ELi128ELb0ELb1ELb1ELb1ELb1ELb1EEEEEEEEEvNT_6ParamsE --------------------------
	.section	.nv.info._ZN7cutlass13device_kernelIN5flash11enable_sm90INS1_16FlashAttnFwdSm90INS1_25CollectiveMainloopFwdSm90ILi2EN4cute5tupleIJNS5_1CILi1EEES8_S8_EEENS6_IJNS7_ILi128EEENS7_ILi80EEENS7_ILi256EEEEEELi256ENS_6half_tEfNS_4arch4Sm90ELb1ELb0ELb0ELb1ELb1ELb0ELb0ELb1ELb1ELb1ELb0ELb0EEENS1_21CollectiveEpilogueFwdINS6_IJSA_SC_SB_EEES9_SE_SG_Li256ELb1ELb1ELb0ELb0EEENS1_36VarlenDynamicPersistentTileSchedulerILi128ELi80ELi256ELi128ELb0ELb1ELb1ELb1ELb1ELb1EEEEEEEEEvNT_6ParamsE,"",@"SHT_CUDA_INFO"
	.sectionflags	@""
	.align	4


	//----- nvinfo : EIATTR_CUDA_API_VERSION
	.align		4
        /*0000*/ 	.byte	0x04, 0x37
        /*0002*/ 	.short	(.L_515 - .L_514)
.L_514:
        /*0004*/ 	.word	0x00000082


	//----- nvinfo : EIATTR_KPARAM_INFO
	.align		4
.L_515:
        /*0008*/ 	.byte	0x04, 0x17
        /*000a*/ 	.short	(.L_517 - .L_516)
.L_516:
        /*000c*/ 	.word	0x00000000
        /*0010*/ 	.short	0x0000
        /*0012*/ 	.short	0x0070
        /*0014*/ 	.byte	0x00, 0xf0, 0x01, 0x2a


	//----- nvinfo : EIATTR_SPARSE_MMA_MASK
	.align		4
.L_517:
        /*0018*/ 	.byte	0x03, 0x50
        /*001a*/ 	.short	0x0000


	//----- nvinfo : EIATTR_MAXREG_COUNT
	.align		4
        /*001c*/ 	.byte	0x03, 0x1b
        /*001e*/ 	.short	0x00a8


	//----- nvinfo : EIATTR_NUM_BARRIERS
	.align		4
        /*0020*/ 	.byte	0x02, 0x4c
        /*0022*/ 	.byte	0x09
	.zero		1


	//----- nvinfo : EIATTR_EXTERNS
	.align		4
        /*0024*/ 	.byte	0x04, 0x0f
        /*0026*/ 	.short	(.L_519 - .L_518)


	//   ....[0]....
	.align		4
.L_518:
        /*0028*/ 	.word	index@(__assertfail)


	//----- nvinfo : EIATTR_ANNOTATIONS
	.align		4
.L_519:
        /*002c*/ 	.byte	0x04, 0x55
        /*002e*/ 	.short	(.L_521 - .L_520)


	//   ....[0]....
.L_520:
        /* <DEDUP_REMOVED lines=20> */


	//----- nvinfo : EIATTR_MERCURY_ISA_VERSION
	.align		4
.L_521:
        /*0160*/ 	.byte	0x03, 0x5f
        /*0162*/ 	.short	0x0101


	//----- nvinfo : EIATTR_UNUSED_LOAD_BYTE_OFFSET
	.align		4
        /*0164*/ 	.byte	0x04, 0x44
        /*0166*/ 	.short	(.L_523 - .L_522)


	//   ....[0]....
.L_522:
        /*0168*/ 	.word	0x00000950
        /*016c*/ 	.word	0x0000fff0


	//   ....[1]....
        /*0170*/ 	.word	0x0000e7e0
        /*0174*/ 	.word	0x0000fff0


	//----- nvinfo : EIATTR_INT_WARP_WIDE_INSTR_OFFSETS
	.align		4
.L_523:
        /*0178*/ 	.byte	0x04, 0x31
        /*017a*/ 	.short	(.L_525 - .L_524)


	//   ....[0]....
.L_524:
        /*017c*/ 	.word	0x000000c0


	//   ....[1]....
        /*0180*/ 	.word	0x000000d0


	//   ....[2]....
        /*0184*/ 	.word	0x00000170


	//   ....[3]....
        /*0188*/ 	.word	0x00012a80


	//   ....[4]....
        /*018c*/ 	.word	0x00012b10


	//   ....[5]....
        /*0190*/ 	.word	0x00015ac0


	//   ....[6]....
        /*0194*/ 	.word	0x00015b50


	//----- nvinfo : EIATTR_COOP_GROUP_MASK_REGIDS
	.align		4
.L_525:
        /*0198*/ 	.byte	0x04, 0x29
        /*019a*/ 	.short	(.L_527 - .L_526)


	//   ....[0]....
.L_526:
        /*019c*/ 	.word	0xffffffff


	//   ....[1]....
        /*01a0*/ 	.word	0xffffffff


	//   ....[2]....
        /*01a4*/ 	.word	0xffffffff


	//   ....[3]....
        /*01a8*/ 	.word	0xffffffff


	//   ....[4]....
        /*01ac*/ 	.word	0xffffffff


	//   ....[5]....
        /*01b0*/ 	.word	0xffffffff


	//   ....[6]....
        /*01b4*/ 	.word	0xffffffff


	//   ....[7]....
        /*01b8*/ 	.word	0xffffffff


	//   ....[8]....
        /*01bc*/ 	.word	0xffffffff


	//   ....[9]....
        /*01c0*/ 	.word	0xffffffff


	//   ....[10]....
        /*01c4*/ 	.word	0xffffffff


	//   ....[11]....
        /*01c8*/ 	.word	0xffffffff


	//   ....[12]....
        /*01cc*/ 	.word	0xffffffff


	//   ....[13]....
        /*01d0*/ 	.word	0xffffffff


	//   ....[14]....
        /*01d4*/ 	.word	0xffffffff


	//   ....[15]....
        /*01d8*/ 	.word	0xffffffff


	//   ....[16]....
        /*01dc*/ 	.word	0xffffffff


	//   ....[17]....
        /*01e0*/ 	.word	0xffffffff


	//   ....[18]....
        /*01e4*/ 	.word	0xffffffff


	//   ....[19]....
        /*01e8*/ 	.word	0xffffffff


	//   ....[20]....
        /*01ec*/ 	.word	0xffffffff


	//   ....[21]....
        /*01f0*/ 	.word	0xffffffff


	//   ....[22]....
        /*01f4*/ 	.word	0xffffffff


	//   ....[23]....
        /*01f8*/ 	.word	0xffffffff


	//   ....[24]....
        /*01fc*/ 	.word	0xffffffff


	//   ....[25]....
        /*0200*/ 	.word	0xffffffff


	//   ....[26]....
        /*0204*/ 	.word	0xffffffff


	//   ....[27]....
        /*0208*/ 	.word	0xffffffff


	//   ....[28]....
        /*020c*/ 	.word	0xffffffff


	//   ....[29]....
        /*0210*/ 	.word	0xffffffff


	//   ....[30]....
        /*0214*/ 	.word	0xffffffff


	//   ....[31]....
        /*0218*/ 	.word	0xffffffff


	//   ....[32]....
        /*021c*/ 	.word	0xffffffff


	//   ....[33]....
        /*0220*/ 	.word	0xffffffff


	//   ....[34]....
        /*0224*/ 	.word	0xffffffff


	//   ....[35]....
        /*0228*/ 	.word	0xffffffff


	//   ....[36]....
        /*022c*/ 	.word	0xffffffff


	//   ....[37]....
        /*0230*/ 	.word	0xffffffff


	//   ....[38]....
        /*0234*/ 	.word	0xffffffff


	//   ....[39]....
        /*0238*/ 	.word	0xffffffff


	//   ....[40]....
        /*023c*/ 	.word	0xffffffff


	//   ....[41]....
        /*0240*/ 	.word	0xffffffff


	//   ....[42]....
        /*0244*/ 	.word	0xffffffff


	//   ....[43]....
        /*0248*/ 	.word	0xffffffff


	//   ....[44]....
        /*024c*/ 	.word	0xffffffff


	//   ....[45]....
        /*0250*/ 	.word	0xffffffff


	//   ....[46]....
        /*0254*/ 	.word	0xffffffff


	//   ....[47]....
        /*0258*/ 	.word	0xffffffff


	//   ....[48]....
        /*025c*/ 	.word	0xffffffff


	//   ....[49]....
        /*0260*/ 	.word	0xffffffff


	//   ....[50]....
        /*0264*/ 	.word	0xffffffff


	//   ....[51]....
        /*0268*/ 	.word	0xffffffff


	//   ....[52]....
        /*026c*/ 	.word	0xffffffff


	//   ....[53]....
        /*0270*/ 	.word	0xffffffff


	//   ....[54]....
        /*0274*/ 	.word	0xffffffff


	//   ....[55]....
        /*0278*/ 	.word	0xffffffff


	//   ....[56]....
        /*027c*/ 	.word	0xffffffff


	//   ....[57]....
        /*0280*/ 	.word	0xffffffff


	//   ....[58]....
        /*0284*/ 	.word	0xffffffff


	//   ....[59]....
        /*0288*/ 	.word	0xffffffff


	//   ....[60]....
        /*028c*/ 	.word	0xffffffff


	//   ....[61]....
        /*0290*/ 	.word	0xffffffff


	//   ....[62]....
        /*0294*/ 	.word	0xffffffff


	//   ....[63]....
        /*0298*/ 	.word	0xffffffff


	//   ....[64]....
        /*029c*/ 	.word	0xffffffff


	//   ....[65]....
        /*02a0*/ 	.word	0xffffffff


	//   ....[66]....
        /*02a4*/ 	.word	0xffffffff


	//   ....[67]....
        /*02a8*/ 	.word	0xffffffff


	//   ....[68]....
        /*02ac*/ 	.word	0xffffffff


	//   ....[69]....
        /*02b0*/ 	.word	0xffffffff


	//   ....[70]....
        /*02b4*/ 	.word	0xffffffff


	//   ....[71]....
        /*02b8*/ 	.word	0xffffffff


	//   ....[72]....
        /*02bc*/ 	.word	0xffffffff


	//   ....[73]....
        /*02c0*/ 	.word	0xffffffff


	//   ....[74]....
        /*02c4*/ 	.word	0xffffffff


	//   ....[75]....
        /*02c8*/ 	.word	0xffffffff


	//   ....[76]....
        /*02cc*/ 	.word	0xffffffff


	//   ....[77]....
        /*02d0*/ 	.word	0xffffffff


	//   ....[78]....
        /*02d4*/ 	.word	0xffffffff


	//   ....[79]....
        /*02d8*/ 	.word	0xffffffff


	//   ....[80]....
        /*02dc*/ 	.word	0xffffffff


	//   ....[81]....
        /*02e0*/ 	.word	0xffffffff


	//   ....[82]....
        /*02e4*/ 	.word	0xffffffff


	//   ....[83]....
        /*02e8*/ 	.word	0xffffffff


	//   ....[84]....
        /*02ec*/ 	.word	0xffffffff


	//   ....[85]....
        /*02f0*/ 	.word	0xffffffff


	//   ....[86]....
        /*02f4*/ 	.word	0xffffffff


	//   ....[87]....
        /*02f8*/ 	.word	0xffffffff


	//   ....[88]....
        /*02fc*/ 	.word	0xffffffff


	//   ....[89]....
        /*0300*/ 	.word	0xffffffff


	//   ....[90]....
        /*0304*/ 	.word	0xffffffff


	//   ....[91]....
        /*0308*/ 	.word	0xffffffff


	//   ....[92]....
        /*030c*/ 	.word	0xffffffff


	//   ....[93]....
        /*0310*/ 	.word	0xffffffff


	//   ....[94]....
        /*0314*/ 	.word	0xffffffff


	//   ....[95]....
        /*0318*/ 	.word	0xffffffff


	//   ....[96]....
        /*031c*/ 	.word	0xffffffff


	//   ....[97]....
        /*0320*/ 	.word	0xffffffff


	//   ....[98]....
        /*0324*/ 	.word	0xffffffff


	//   ....[99]....
        /*0328*/ 	.word	0xffffffff


	//   ....[100]....
        /*032c*/ 	.word	0xffffffff


	//   ....[101]....
        /*0330*/ 	.word	0xffffffff


	//   ....[102]....
        /*0334*/ 	.word	0xffffffff


	//   ....[103]....
        /*0338*/ 	.word	0xffffffff


	//   ....[104]....
        /*033c*/ 	.word	0xffffffff


	//   ....[105]....
        /*0340*/ 	.word	0xffffffff


	//   ....[106]....
        /*0344*/ 	.word	0xffffffff


	//   ....[107]....
        /*0348*/ 	.word	0xffffffff


	//   ....[108]....
        /*034c*/ 	.word	0xffffffff


	//   ....[109]....
        /*0350*/ 	.word	0xffffffff


	//   ....[110]....
        /*0354*/ 	.word	0xffffffff


	//   ....[111]....
        /*0358*/ 	.word	0xffffffff


	//   ....[112]....
        /*035c*/ 	.word	0xffffffff


	//   ....[113]....
        /*0360*/ 	.word	0xffffffff


	//   ....[114]....
        /*0364*/ 	.word	0xffffffff


	//   ....[115]....
        /*0368*/ 	.word	0xffffffff


	//   ....[116]....
        /*036c*/ 	.word	0xffffffff


	//   ....[117]....
        /*0370*/ 	.word	0xffffffff


	//   ....[118]....
        /*0374*/ 	.word	0xffffffff


	//   ....[119]....
        /*0378*/ 	.word	0xffffffff


	//   ....[120]....
        /*037c*/ 	.word	0xffffffff


	//   ....[121]....
        /*0380*/ 	.word	0xffffffff


	//   ....[122]....
        /*0384*/ 	.word	0xffffffff


	//   ....[123]....
        /*0388*/ 	.word	0xffffffff


	//   ....[124]....
        /*038c*/ 	.word	0xffffffff


	//   ....[125]....
        /*0390*/ 	.word	0xffffffff


	//   ....[126]....
        /*0394*/ 	.word	0xffffffff


	//   ....[127]....
        /*0398*/ 	.word	0xffffffff


	//   ....[128]....
        /*039c*/ 	.word	0xffffffff


	//   ....[129]....
        /*03a0*/ 	.word	0xffffffff


	//   ....[130]....
        /*03a4*/ 	.word	0xffffffff


	//   ....[131]....
        /*03a8*/ 	.word	0xffffffff


	//   ....[132]....
        /*03ac*/ 	.word	0xffffffff


	//   ....[133]....
        /*03b0*/ 	.word	0xffffffff


	//   ....[134]....
        /*03b4*/ 	.word	0xffffffff


	//   ....[135]....
        /*03b8*/ 	.word	0xffffffff


	//   ....[136]....
        /*03bc*/ 	.word	0xffffffff


	//   ....[137]....
        /*03c0*/ 	.word	0x0500000f


	//   ....[138]....
        /*03c4*/ 	.word	0x0500000f


	//   ....[139]....
        /*03c8*/ 	.word	0x0500000f


	//   ....[140]....
        /*03cc*/ 	.word	0x0500000f


	//   ....[141]....
        /*03d0*/ 	.word	0x0500000f


	//   ....[142]....
        /*03d4*/ 	.word	0x0500000f


	//   ....[143]....
        /*03d8*/ 	.word	0x0500000f


	//   ....[144]....
        /*03dc*/ 	.word	0x0500000f


	//   ....[145]....
        /*03e0*/ 	.word	0x0500000f


	//   ....[146]....
        /*03e4*/ 	.word	0x0500000f


	//   ....[147]....
        /*03e8*/ 	.word	0x0500000f


	//   ....[148]....
        /*03ec*/ 	.word	0x0500000f


	//   ....[149]....
        /*03f0*/ 	.word	0x0500000f


	//   ....[150]....
        /*03f4*/ 	.word	0x0500000f


	//   ....[151]....
        /*03f8*/ 	.word	0x0500000f


	//   ....[152]....
        /*03fc*/ 	.word	0x0500000f


	//   ....[153]....
        /*0400*/ 	.word	0x0500000f


	//   ....[154]....
        /*0404*/ 	.word	0x0500000f


	//   ....[155]....
        /*0408*/ 	.word	0x0500000f


	//   ....[156]....
        /*040c*/ 	.word	0x0500000f


	//   ....[157]....
        /*0410*/ 	.word	0x0500000f


	//   ....[158]....
        /*0414*/ 	.word	0x0500000f


	//   ....[159]....
        /*0418*/ 	.word	0x0500000f


	//   ....[160]....
        /*041c*/ 	.word	0x0500000f


	//   ....[161]....
        /*0420*/ 	.word	0x0500000f


	//   ....[162]....
        /*0424*/ 	.word	0x0500000f


	//   ....[163]....
        /*0428*/ 	.word	0x0500000f


	//   ....[164]....
        /*042c*/ 	.word	0x0500000f


	//   ....[165]....
        /*0430*/ 	.word	0x0500000f


	//   ....[166]....
        /*0434*/ 	.word	0x0500000f


	//   ....[167]....
        /*0438*/ 	.word	0x0500000f


	//   ....[168]....
        /*043c*/ 	.word	0x0500000f


	//   ....[169]....
        /*0440*/ 	.word	0x0500000f


	//   ....[170]....
        /*0444*/ 	.word	0x0500000f


	//   ....[171]....
        /*0448*/ 	.word	0x0500000f


	//   ....[172]....
        /*044c*/ 	.word	0x0500000f


	//   ....[173]....
        /*0450*/ 	.word	0x0500000f


	//   ....[174]....
        /*0454*/ 	.word	0x0500000f


	//   ....[175]....
        /*0458*/ 	.word	0x0500000f


	//   ....[176]....
        /*045c*/ 	.word	0x0500000f


	//   ....[177]....
        /*0460*/ 	.word	0x0500000f


	//   ....[178]....
        /*0464*/ 	.word	0x0500000f


	//   ....[179]....
        /*0468*/ 	.word	0x0500000f


	//   ....[180]....
        /*046c*/ 	.word	0x0500000f


	//   ....[181]....
        /*0470*/ 	.word	0x0500000f


	//   ....[182]....
        /*0474*/ 	.word	0x0500000f


	//   ....[183]....
        /*0478*/ 	.word	0x0500000f


	//   ....[184]....
        /*047c*/ 	.word	0x0500000f


	//   ....[185]....
        /*0480*/ 	.word	0x0500000f


	//   ....[186]....
        /*0484*/ 	.word	0x0500000f


	//   ....[187]....
        /*0488*/ 	.word	0x0500000f


	//   ....[188]....
        /*048c*/ 	.word	0x0500000f


	//   ....[189]....
        /*0490*/ 	.word	0x0500000f


	//   ....[190]....
        /*0494*/ 	.word	0x0500000f


	//   ....[191]....
        /*0498*/ 	.word	0x0500000f


	//   ....[192]....
        /*049c*/ 	.word	0x0500000f


	//   ....[193]....
        /*04a0*/ 	.word	0x0500000f


	//   ....[194]....
        /*04a4*/ 	.word	0x0500000f


	//   ....[195]....
        /*04a8*/ 	.word	0x0500000f


	//   ....[196]....
        /*04ac*/ 	.word	0x0500000f


	//   ....[197]....
        /*04b0*/ 	.word	0x0500000f


	//   ....[198]....
        /*04b4*/ 	.word	0x0500000f


	//   ....[199]....
        /*04b8*/ 	.word	0x0500000f


	//   ....[200]....
        /*04bc*/ 	.word	0x0500000f


	//   ....[201]....
        /*04c0*/ 	.word	0x0500000f


	//   ....[202]....
        /*04c4*/ 	.word	0x0500000f


	//   ....[203]....
        /*04c8*/ 	.word	0x0500000f


	//   ....[204]....
        /*04cc*/ 	.word	0x0500000f


	//   ....[205]....
        /*04d0*/ 	.word	0x0500000f


	//   ....[206]....
        /*04d4*/ 	.word	0x0500000f


	//   ....[207]....
        /*04d8*/ 	.word	0x0500000f


	//   ....[208]....
        /*04dc*/ 	.word	0x0500000f


	//   ....[209]....
        /*04e0*/ 	.word	0x0500000f


	//   ....[210]....
        /*04e4*/ 	.word	0x0500000f


	//   ....[211]....
        /*04e8*/ 	.word	0x0500000f


	//----- nvinfo : EIATTR_COOP_GROUP_INSTR_OFFSETS
	.align		4
.L_527:
        /*04ec*/ 	.byte	0x04, 0x28
        /*04ee*/ 	.short	(.L_529 - .L_528)


	//   ....[0]....
.L_528:
        /*04f0*/ 	.word	0x00000070


	//   ....[1]....
        /*04f4*/ 	.word	0x000000b0


	//   ....[2]....
        /*04f8*/ 	.word	0x000002d0


	//   ....[3]....
        /*04fc*/ 	.word	0x00000430


	//   ....[4]....
        /*0500*/ 	.word	0x00000550


	//   ....[5]....
        /*0504*/ 	.word	0x000006b0


	//   ....[6]....
        /*0508*/ 	.word	0x00001900


	//   ....[7]....
        /*050c*/ 	.word	0x00004370


	//   ....[8]....
        /*0510*/ 	.word	0x000043b0


	//   ....[9]....
        /*0514*/ 	.word	0x00004a20


	//   ....[10]....
        /*0518*/ 	.word	0x00004b50


	//   ....[11]....
        /*051c*/ 	.word	0x00004e10


	//   ....[12]....
        /*0520*/ 	.word	0x00004f80


	//   ....[13]....
        /*0524*/ 	.word	0x000083a0


	//   ....[14]....
        /*0528*/ 	.word	0x000087d0


	//   ....[15]....
        /*052c*/ 	.word	0x000087f0


	//   ....[16]....
        /*0530*/ 	.word	0x00008850


	//   ....[17]....
        /*0534*/ 	.word	0x00008df0


	//   ....[18]....
        /*0538*/ 	.word	0x00008e50


	//   ....[19]....
        /*053c*/ 	.word	0x0000c700


	//   ....[20]....
        /*0540*/ 	.word	0x0000c710


	//   ....[21]....
        /*0544*/ 	.word	0x0000c770


	//   ....[22]....
        /*0548*/ 	.word	0x0000c790


	//   ....[23]....
        /*054c*/ 	.word	0x0000dae0


	//   ....[24]....
        /*0550*/ 	.word	0x0000db10


	//   ....[25]....
        /*0554*/ 	.word	0x0000dba0


	//   ....[26]....
        /*0558*/ 	.word	0x0000dbc0


	//   ....[27]....
        /*055c*/ 	.word	0x0000f930


	//   ....[28]....
        /*0560*/ 	.word	0x0000f960


	//   ....[29]....
        /*0564*/ 	.word	0x0000f990


	//   ....[30]....
        /*0568*/ 	.word	0x0000f9c0


	//   ....[31]....
        /*056c*/ 	.word	0x000102a0


	//   ....[32]....
        /*0570*/ 	.word	0x000102c0


	//   ....[33]....
        /*0574*/ 	.word	0x00010410


	//   ....[34]....
        /*0578*/ 	.word	0x00010430


	//   ....[35]....
        /*057c*/ 	.word	0x00010570


	//   ....[36]....
        /*0580*/ 	.word	0x00010590


	//   ....[37]....
        /*0584*/ 	.word	0x000106e0


	//   ....[38]....
        /*0588*/ 	.word	0x00010700


	//   ....[39]....
        /*058c*/ 	.word	0x00011160


	//   ....[40]....
        /*0590*/ 	.word	0x00011170


	//   ....[41]....
        /*0594*/ 	.word	0x000112b0


	//   ....[42]....
        /*0598*/ 	.word	0x000112d0


	//   ....[43]....
        /*059c*/ 	.word	0x00011410


	//   ....[44]....
        /*05a0*/ 	.word	0x00011430


	//   ....[45]....
        /*05a4*/ 	.word	0x00011580


	//   ....[46]....
        /*05a8*/ 	.word	0x000115a0


	//   ....[47]....
        /*05ac*/ 	.word	0x00011760


	//   ....[48]....
        /*05b0*/ 	.word	0x00011930


	//   ....[49]....
        /*05b4*/ 	.word	0x00011960


	//   ....[50]....
        /*05b8*/ 	.word	0x00011990


	//   ....[51]....
        /*05bc*/ 	.word	0x000119c0


	//   ....[52]....
        /*05c0*/ 	.word	0x000119f0


	//   ....[53]....
        /*05c4*/ 	.word	0x00011a20


	//   ....[54]....
        /*05c8*/ 	.word	0x00011b70


	//   ....[55]....
        /*05cc*/ 	.word	0x00011ba0


	//   ....[56]....
        /*05d0*/ 	.word	0x00011bd0


	//   ....[57]....
        /*05d4*/ 	.word	0x00011c00


	//   ....[58]....
        /*05d8*/ 	.word	0x00011c30


	//   ....[59]....
        /*05dc*/ 	.word	0x00011c60


	//   ....[60]....
        /*05e0*/ 	.word	0x00011cf0


	//   ....[61]....
        /*05e4*/ 	.word	0x00011d50


	//   ....[62]....
        /*05e8*/ 	.word	0x00011de0


	//   ....[63]....
        /*05ec*/ 	.word	0x00013690


	//   ....[64]....
        /*05f0*/ 	.word	0x000136d0


	//   ....[65]....
        /*05f4*/ 	.word	0x00013700


	//   ....[66]....
        /*05f8*/ 	.word	0x000137b0


	//   ....[67]....
        /*05fc*/ 	.word	0x000137f0


	//   ....[68]....
        /*0600*/ 	.word	0x00013850


	//   ....[69]....
        /*0604*/ 	.word	0x00013890


	//   ....[70]....
        /*0608*/ 	.word	0x000138f0


	//   ....[71]....
        /*060c*/ 	.word	0x00013910


	//   ....[72]....
        /*0610*/ 	.word	0x00013940


	//   ....[73]....
        /*0614*/ 	.word	0x00014160


	//   ....[74]....
        /*0618*/ 	.word	0x00014190


	//   ....[75]....
        /*061c*/ 	.word	0x000141f0


	//   ....[76]....
        /*0620*/ 	.word	0x00014260


	//   ....[77]....
        /*0624*/ 	.word	0x000142b0


	//   ....[78]....
        /*0628*/ 	.word	0x00014320


	//   ....[79]....
        /*062c*/ 	.word	0x00014370


	//   ....[80]....
        /*0630*/ 	.word	0x000143e0


	//   ....[81]....
        /*0634*/ 	.word	0x00014420


	//   ....[82]....
        /*0638*/ 	.word	0x000144a0


	//   ....[83]....
        /*063c*/ 	.word	0x000144f0


	//   ....[84]....
        /*0640*/ 	.word	0x00014560


	//   ....[85]....
        /*0644*/ 	.word	0x000145b0


	//   ....[86]....
        /*0648*/ 	.word	0x00014610


	//   ....[87]....
        /*064c*/ 	.word	0x00014620


	//   ....[88]....
        /*0650*/ 	.word	0x00014660


	//   ....[89]....
        /*0654*/ 	.word	0x00014e60


	//   ....[90]....
        /*0658*/ 	.word	0x00014e90


	//   ....[91]....
        /*065c*/ 	.word	0x00014ec0


	//   ....[92]....
        /*0660*/ 	.word	0x00014f80


	//   ....[93]....
        /*0664*/ 	.word	0x00014fb0


	//   ....[94]....
        /*0668*/ 	.word	0x00015000


	//   ....[95]....
        /*066c*/ 	.word	0x00015030


	//   ....[96]....
        /*0670*/ 	.word	0x00015080


	//   ....[97]....
        /*0674*/ 	.word	0x000150b0


	//   ....[98]....
        /*0678*/ 	.word	0x00015120


	//   ....[99]....
        /*067c*/ 	.word	0x00015400


	//   ....[100]....
        /*0680*/ 	.word	0x00015420


	//   ....[101]....
        /*0684*/ 	.word	0x00015430


	//   ....[102]....
        /*0688*/ 	.word	0x000154e0


	//   ....[103]....
        /*068c*/ 	.word	0x000154f0


	//   ....[104]....
        /*0690*/ 	.word	0x000155a0


	//   ....[105]....
        /*0694*/ 	.word	0x000155b0


	//   ....[106]....
        /*0698*/ 	.word	0x00015660


	//   ....[107]....
        /*069c*/ 	.word	0x00015670


	//   ....[108]....
        /*06a0*/ 	.word	0x00015680


	//   ....[109]....
        /*06a4*/ 	.word	0x00015ca0


	//   ....[110]....
        /*06a8*/ 	.word	0x00015ce0


	//   ....[111]....
        /*06ac*/ 	.word	0x00015d20


	//   ....[112]....
        /*06b0*/ 	.word	0x00015d50


	//   ....[113]....
        /*06b4*/ 	.word	0x00015d70


	//   ....[114]....
        /*06b8*/ 	.word	0x00015e20


	//   ....[115]....
        /*06bc*/ 	.word	0x00015ed0


	//   ....[116]....
        /*06c0*/ 	.word	0x00015f00


	//   ....[117]....
        /*06c4*/ 	.word	0x00015f10


	//   ....[118]....
        /*06c8*/ 	.word	0x00015fa0


	//   ....[119]....
        /*06cc*/ 	.word	0x000163d0


	//   ....[120]....
        /*06d0*/ 	.word	0x00016400


	//   ....[121]....
        /*06d4*/ 	.word	0x00016430


	//   ....[122]....
        /*06d8*/ 	.word	0x00016460


	//   ....[123]....
        /*06dc*/ 	.word	0x00016490


	//   ....[124]....
        /*06e0*/ 	.word	0x000164c0


	//   ....[125]....
        /*06e4*/ 	.word	0x000164f0


	//   ....[126]....
        /*06e8*/ 	.word	0x00016520


	//   ....[127]....
        /*06ec*/ 	.word	0x000166a0


	//   ....[128]....
        /*06f0*/ 	.word	0x000166d0


	//   ....[129]....
        /*06f4*/ 	.word	0x00016700


	//   ....[130]....
        /*06f8*/ 	.word	0x00016730


	//   ....[131]....
        /*06fc*/ 	.word	0x00016760


	//   ....[132]....
        /*0700*/ 	.word	0x00016790


	//   ....[133]....
        /*0704*/ 	.word	0x00016850


	//   ....[134]....
        /*0708*/ 	.word	0x00016870


	//   ....[135]....
        /*070c*/ 	.word	0x000168e0


	//   ....[136]....
        /*0710*/ 	.word	0x00016f80


	//   ....[137]....
        /*0714*/ 	.word	0x00017550


	//   ....[138]....
        /*0718*/ 	.word	0x00017640


	//   ....[139]....
        /*071c*/ 	.word	0x00017710


	//   ....[140]....
        /*0720*/ 	.word	0x00017780


	//   ....[141]....
        /*0724*/ 	.word	0x00017820


	//   ....[142]....
        /*0728*/ 	.word	0x00017900


	//   ....[143]....
        /*072c*/ 	.word	0x00017a00


	//   ....[144]....
        /*0730*/ 	.word	0x00017a70


	//   ....[145]....
        /*0734*/ 	.word	0x00017b60


	//   ....[146]....
        /*0738*/ 	.word	0x00017bd0


	//   ....[147]....
        /*073c*/ 	.word	0x00017cb0


	//   ....[148]....
        /*0740*/ 	.word	0x00017d60


	//   ....[149]....
        /*0744*/ 	.word	0x00017dd0


	//   ....[150]....
        /*0748*/ 	.word	0x00017e50


	//   ....[151]....
        /*074c*/ 	.word	0x00017f30


	//   ....[152]....
        /*0750*/ 	.word	0x00017fb0


	//   ....[153]....
        /*0754*/ 	.word	0x000180a0


	//   ....[154]....
        /*0758*/ 	.word	0x00018120


	//   ....[155]....
        /*075c*/ 	.word	0x00018210


	//   ....[156]....
        /*0760*/ 	.word	0x00018290


	//   ....[157]....
        /*0764*/ 	.word	0x00018380


	//   ....[158]....
        /*0768*/ 	.word	0x00018400


	//   ....[159]....
        /*076c*/ 	.word	0x000184f0


	//   ....[160]....
        /*0770*/ 	.word	0x00018570


	//   ....[161]....
        /*0774*/ 	.word	0x00018650


	//   ....[162]....
        /*0778*/ 	.word	0x000186d0


	//   ....[163]....
        /*077c*/ 	.word	0x000187a0


	//   ....[164]....
        /*0780*/ 	.word	0x000188d0


	//   ....[165]....
        /*0784*/ 	.word	0x000189a0


	//   ....[166]....
        /*0788*/ 	.word	0x00018a70


	//   ....[167]....
        /*078c*/ 	.word	0x00018b50


	//   ....[168]....
        /*0790*/ 	.word	0x00018bb0


	//   ....[169]....
        /*0794*/ 	.word	0x00018c90


	//   ....[170]....
        /*0798*/ 	.word	0x00018cf0


	//   ....[171]....
        /*079c*/ 	.word	0x00018dd0


	//   ....[172]....
        /*07a0*/ 	.word	0x00018e30


	//   ....[173]....
        /*07a4*/ 	.word	0x00018f40


	//   ....[174]....
        /*07a8*/ 	.word	0x00019030


	//   ....[175]....
        /*07ac*/ 	.word	0x000190d0


	//   ....[176]....
        /*07b0*/ 	.word	0x00019130


	//   ....[177]....
        /*07b4*/ 	.word	0x00019250


	//   ....[178]....
        /*07b8*/ 	.word	0x000192b0


	//   ....[179]....
        /*07bc*/ 	.word	0x000193d0


	//   ....[180]....
        /*07c0*/ 	.word	0x00019430


	//   ....[181]....
        /*07c4*/ 	.word	0x00019550


	//   ....[182]....
        /*07c8*/ 	.word	0x000195b0


	//   ....[183]....
        /*07cc*/ 	.word	0x00019680


	//   ....[184]....
        /*07d0*/ 	.word	0x000197e0


	//   ....[185]....
        /*07d4*/ 	.word	0x00019890


	//   ....[186]....
        /*07d8*/ 	.word	0x000199e0


	//   ....[187]....
        /*07dc*/ 	.word	0x00019a90


	//   ....[188]....
        /*07e0*/ 	.word	0x00019af0


	//   ....[189]....
        /*07e4*/ 	.word	0x00019bb0


	//   ....[190]....
        /*07e8*/ 	.word	0x00019c90


	//   ....[191]....
        /*07ec*/ 	.word	0x00019d50


	//   ....[192]....
        /*07f0*/ 	.word	0x00019e30


	//   ....[193]....
        /*07f4*/ 	.word	0x00019ef0


	//   ....[194]....
        /*07f8*/ 	.word	0x0001a000


	//   ....[195]....
        /*07fc*/ 	.word	0x0001a0a0


	//   ....[196]....
        /*0800*/ 	.word	0x0001a1c0


	//   ....[197]....
        /*0804*/ 	.word	0x0001a230


	//   ....[198]....
        /*0808*/ 	.word	0x0001a2a0


	//   ....[199]....
        /*080c*/ 	.word	0x0001a310


	//   ....[200]....
        /*0810*/ 	.word	0x0001a380


	//   ....[201]....
        /*0814*/ 	.word	0x0001a400


	//   ....[202]....
        /*0818*/ 	.word	0x0001a490


	//   ....[203]....
        /*081c*/ 	.word	0x0001a520


	//   ....[204]....
        /*0820*/ 	.word	0x0001a590


	//   ....[205]....
        /*0824*/ 	.word	0x0001a600


	//   ....[206]....
        /*0828*/ 	.word	0x0001a670


	//   ....[207]....
        /*082c*/ 	.word	0x0001a6f0


	//   ....[208]....
        /*0830*/ 	.word	0x0001a760


	//   ....[209]....
        /*0834*/ 	.word	0x0001a800


	//   ....[210]....
        /*0838*/ 	.word	0x0001a890


	//   ....[211]....
        /*083c*/ 	.word	0x0001a9b0


	//----- nvinfo : EIATTR_REG_RECONFIG
	.align		4
.L_529:
        /*0840*/ 	.byte	0x01, 0x54
	.zero		2


	//----- nvinfo : EIATTR_SYSCALL_OFFSETS
	.align		4
        /*0844*/ 	.byte	0x04, 0x46
        /*0846*/ 	.short	(.L_531 - .L_530)


	//   ....[0]....
.L_530:
        /*0848*/ 	.word	0x00001af0


	//   ....[1]....
        /*084c*/ 	.word	0x00012c70


	//   ....[2]....
        /*0850*/ 	.word	0x00012dc0


	//   ....[3]....
        /*0854*/ 	.word	0x00012eb0


	//   ....[4]....
        /*0858*/ 	.word	0x00013d90


	//----- nvinfo : EIATTR_MBARRIER_INSTR_OFFSETS
	.align		4
.L_531:
        /*085c*/ 	.byte	0x04, 0x39
        /*085e*/ 	.short	(.L_533 - .L_532)


	//   ....[0]....
.L_532:
        /*0860*/ 	.word	0x00000180
        /*0864*/ 	.word	0x000000ff
        /*0868*/ 	.word	0x00038800
        /*086c*/ 	.short	0x0100
        /*086e*/ 	.byte	0x08
	.zero		1


	//   ....[1]....
        /*0870*/ 	.word	0x00000190
        /*0874*/ 	.word	0x000000ff
        /*0878*/ 	.word	0x00038820
        /*087c*/ 	.short	0x0100
        /*087e*/ 	.byte	0x08
	.zero		1


	//   ....[2]....
        /*0880*/ 	.word	0x00000280
        /*0884*/ 	.word	0x000000ff
        /*0888*/ 	.word	0x00038830
        /*088c*/ 	.short	0x0100
        /*088e*/ 	.byte	0x08
	.zero		1


	//   ....[3]....
        /*0890*/ 	.word	0x00000290
        /*0894*/ 	.word	0x000000ff
        /*0898*/ 	.word	0x00038840
        /*089c*/ 	.short	0x0100
        /*089e*/ 	.byte	0x08
	.zero		1


	//   ....[4]....
        /*08a0*/ 	.word	0x000002a0
        /*08a4*/ 	.word	0x000000ff
        /*08a8*/ 	.word	0x00038838
        /*08ac*/ 	.short	0x0100
        /*08ae*/ 	.byte	0x08
	.zero		1


	//   ....[5]....
        /*08b0*/ 	.word	0x000002b0
        /*08b4*/ 	.word	0x000000ff
        /*08b8*/ 	.word	0x00038848
        /*08bc*/ 	.short	0x0100
        /*08be*/ 	.byte	0x08
	.zero		1


	//   ....[6]....
        /*08c0*/ 	.word	0x000003e0
        /*08c4*/ 	.word	0x000000ff
        /*08c8*/ 	.word	0x00038850
        /*08cc*/ 	.short	0x0100
        /*08ce*/ 	.byte	0x08
	.zero		1


	//   ....[7]....
        /*08d0*/ 	.word	0x000003f0
        /*08d4*/ 	.word	0x000000ff
        /*08d8*/ 	.word	0x00038860
        /*08dc*/ 	.short	0x0100
        /*08de*/ 	.byte	0x08
	.zero		1


	//   ....[8]....
        /*08e0*/ 	.word	0x00000400
        /*08e4*/ 	.word	0x000000ff
        /*08e8*/ 	.word	0x00038858
        /*08ec*/ 	.short	0x0100
        /*08ee*/ 	.byte	0x08
	.zero		1


	//   ....[9]....
        /*08f0*/ 	.word	0x00000410
        /*08f4*/ 	.word	0x000000ff
        /*08f8*/ 	.word	0x00038868
        /*08fc*/ 	.short	0x0100
        /*08fe*/ 	.byte	0x08
	.zero		1


	//   ....[10]....
        /*0900*/ 	.word	0x00000500
        /*0904*/ 	.word	0x000000ff
        /*0908*/ 	.word	0x00038870
        /*090c*/ 	.short	0x0100
        /*090e*/ 	.byte	0x06
	.zero		1


	//   ....[11]....
        /*0910*/ 	.word	0x00000510
        /*0914*/ 	.word	0x000000ff
        /*0918*/ 	.word	0x00038880
        /*091c*/ 	.short	0x0100
        /*091e*/ 	.byte	0x06
	.zero		1


	//   ....[12]....
        /*0920*/ 	.word	0x00000520
        /*0924*/ 	.word	0x000000ff
        /*0928*/ 	.word	0x00038878
        /*092c*/ 	.short	0x0100
        /*092e*/ 	.byte	0x06
	.zero		1


	//   ....[13]....
        /*0930*/ 	.word	0x00000530
        /*0934*/ 	.word	0x000000ff
        /*0938*/ 	.word	0x00038888
        /*093c*/ 	.short	0x0100
        /*093e*/ 	.byte	0x06
	.zero		1


	//   ....[14]....
        /*0940*/ 	.word	0x00000660
        /*0944*/ 	.word	0x000000ff
        /*0948*/ 	.word	0x00038890
        /*094c*/ 	.short	0x0100
        /*094e*/ 	.byte	0x08
	.zero		1


	//   ....[15]....
        /*0950*/ 	.word	0x00000670
        /*0954*/ 	.word	0x000000ff
        /*0958*/ 	.word	0x000388a0
        /*095c*/ 	.short	0x0100
        /*095e*/ 	.byte	0x08
	.zero		1


	//   ....[16]....
        /*0960*/ 	.word	0x00000680
        /*0964*/ 	.word	0x000000ff
        /*0968*/ 	.word	0x00038898
        /*096c*/ 	.short	0x0100
        /*096e*/ 	.byte	0x08
	.zero		1


	//   ....[17]....
        /*0970*/ 	.word	0x00000690
        /*0974*/ 	.word	0x000000ff
        /*0978*/ 	.word	0x000388a8
        /*097c*/ 	.short	0x0100
        /*097e*/ 	.byte	0x08
	.zero		1


	//   ....[18]....
        /*0980*/ 	.word	0x000007d0
        /*0984*/ 	.word	0x000000ff
        /*0988*/ 	.word	0x000388b0
        /*098c*/ 	.short	0x0100
        /*098e*/ 	.byte	0x08
	.zero		1


	//   ....[19]....
        /*0990*/ 	.word	0x000007e0
        /*0994*/ 	.word	0x000000ff
        /*0998*/ 	.word	0x000388c0
        /*099c*/ 	.short	0x0100
        /*099e*/ 	.byte	0x08
	.zero		1


	//   ....[20]....
        /*09a0*/ 	.word	0x000007f0
        /*09a4*/ 	.word	0x000000ff
        /*09a8*/ 	.word	0x000388b8
        /*09ac*/ 	.short	0x0100
        /*09ae*/ 	.byte	0x08
	.zero		1


	//   ....[21]....
        /*09b0*/ 	.word	0x00000800
        /*09b4*/ 	.word	0x000000ff
        /*09b8*/ 	.word	0x000388c8
        /*09bc*/ 	.short	0x0100
        /*09be*/ 	.byte	0x08
	.zero		1


	//   ....[22]....
        /*09c0*/ 	.word	0x00001b80
        /*09c4*/ 	.word	0x000000ff
        /*09c8*/ 	.word	0x00038800
        /*09cc*/ 	.short	0x010a
        /*09ce*/ 	.byte	0x06
	.zero		1


	//   ....[23]....
        /*09d0*/ 	.word	0x00001c50
        /*09d4*/ 	.word	0x00000000
        /*09d8*/ 	.word	0x00038830
        /*09dc*/ 	.short	0x010a
        /*09de*/ 	.byte	0x3f
	.zero		1


	//   ....[24]....
        /*09e0*/ 	.word	0x00001c90
        /*09e4*/ 	.word	0x00000000
        /*09e8*/ 	.word	0x00038830
        /*09ec*/ 	.short	0x010a
        /*09ee*/ 	.byte	0x3f
	.zero		1


	//   ....[25]....
        /*09f0*/ 	.word	0x000045c0
        /*09f4*/ 	.word	0x000000ff
        /*09f8*/ 	.word	0x00000000
        /*09fc*/ 	.short	0x0101
        /*09fe*/ 	.byte	0x04
	.zero		1


	//   ....[26]....
        /*0a00*/ 	.word	0x00005a30
        /*0a04*/ 	.word	0x000000ff
        /*0a08*/ 	.word	0x00038830
        /*0a0c*/ 	.short	0x010a
        /*0a0e*/ 	.byte	0x3d
	.zero		1


	//   ....[27]....
        /*0a10*/ 	.word	0x00005a70
        /*0a14*/ 	.word	0x000000ff
        /*0a18*/ 	.word	0x00038830
        /*0a1c*/ 	.short	0x010a
        /*0a1e*/ 	.byte	0x3d
	.zero		1


	//   ....[28]....
        /*0a20*/ 	.word	0x00007fe0
        /*0a24*/ 	.word	0x000000ff
        /*0a28*/ 	.word	0x00038850
        /*0a2c*/ 	.short	0x010a
        /*0a2e*/ 	.byte	0x04
	.zero		1


	//   ....[29]....
        /*0a30*/ 	.word	0x00008020
        /*0a34*/ 	.word	0x000000ff
        /*0a38*/ 	.word	0x00038850
        /*0a3c*/ 	.short	0x010a
        /*0a3e*/ 	.byte	0x04
	.zero		1


	//   ....[30]....
        /*0a40*/ 	.word	0x00008490
        /*0a44*/ 	.word	0x000000ff
        /*0a48*/ 	.word	0x00000000
        /*0a4c*/ 	.short	0x0101
        /*0a4e*/ 	.byte	0x3d
	.zero		1


	//   ....[31]....
        /*0a50*/ 	.word	0x00009640
        /*0a54*/ 	.word	0x000000ff
        /*0a58*/ 	.word	0x00000000
        /*0a5c*/ 	.short	0x0101
        /*0a5e*/ 	.byte	0x04
	.zero		1


	//   ....[32]....
        /*0a60*/ 	.word	0x00009810
        /*0a64*/ 	.word	0x000000ff
        /*0a68*/ 	.word	0x00038830
        /*0a6c*/ 	.short	0x010a
        /*0a6e*/ 	.byte	0x04
	.zero		1


	//   ....[33]....
        /*0a70*/ 	.word	0x00009850
        /*0a74*/ 	.word	0x000000ff
        /*0a78*/ 	.word	0x00038830
        /*0a7c*/ 	.short	0x010a
        /*0a7e*/ 	.byte	0x04
	.zero		1


	//   ....[34]....
        /*0a80*/ 	.word	0x0000c1a0
        /*0a84*/ 	.word	0x000000ff
        /*0a88*/ 	.word	0x00038850
        /*0a8c*/ 	.short	0x010a
        /*0a8e*/ 	.byte	0x04
	.zero		1


	//   ....[35]....
        /*0a90*/ 	.word	0x0000c1e0
        /*0a94*/ 	.word	0x000000ff
        /*0a98*/ 	.word	0x00038850
        /*0a9c*/ 	.short	0x010a
        /*0a9e*/ 	.byte	0x04
	.zero		1


	//   ....[36]....
        /*0aa0*/ 	.word	0x0000c780
        /*0aa4*/ 	.word	0x000000ff
        /*0aa8*/ 	.word	0x00000000
        /*0aac*/ 	.short	0x0101
        /*0aae*/ 	.byte	0x06
	.zero		1


	//   ....[37]....
        /*0ab0*/ 	.word	0x0000d140
        /*0ab4*/ 	.word	0x000000ff
        /*0ab8*/ 	.word	0x00000000
        /*0abc*/ 	.short	0x0101
        /*0abe*/ 	.byte	0x04
	.zero		1


	//   ....[38]....
        /*0ac0*/ 	.word	0x0000da50
        /*0ac4*/ 	.word	0x000000ff
        /*0ac8*/ 	.word	0x00038850
        /*0acc*/ 	.short	0x010a
        /*0ace*/ 	.byte	0x08
	.zero		1


	//   ....[39]....
        /*0ad0*/ 	.word	0x0000da90
        /*0ad4*/ 	.word	0x000000ff
        /*0ad8*/ 	.word	0x00038850
        /*0adc*/ 	.short	0x010a
        /*0ade*/ 	.byte	0x08
	.zero		1


	//   ....[40]....
        /*0ae0*/ 	.word	0x0000e0b0
        /*0ae4*/ 	.word	0x000000ff
        /*0ae8*/ 	.word	0x00000000
        /*0aec*/ 	.short	0x0101
        /*0aee*/ 	.byte	0x04
	.zero		1


	//   ....[41]....
        /*0af0*/ 	.word	0x000102d0
        /*0af4*/ 	.word	0x000000ff
        /*0af8*/ 	.word	0x00000000
        /*0afc*/ 	.short	0x0101
        /*0afe*/ 	.byte	0x07
	.zero		1


	//   ....[42]....
        /*0b00*/ 	.word	0x000134a0
        /*0b04*/ 	.word	0x00000005
        /*0b08*/ 	.word	0x00038840
        /*0b0c*/ 	.short	0x010a
        /*0b0e*/ 	.byte	0x3f
	.zero		1


	//   ....[43]....
        /*0b10*/ 	.word	0x00013ab0
        /*0b14*/ 	.word	0x00000005
        /*0b18*/ 	.word	0x00038830
        /*0b1c*/ 	.short	0x0107
        /*0b1e*/ 	.byte	0x3f
	.zero		1


	//   ....[44]....
        /*0b20*/ 	.word	0x00013b90
        /*0b24*/ 	.word	0x00000005
        /*0b28*/ 	.word	0x00038830
        /*0b2c*/ 	.short	0x0101
        /*0b2e*/ 	.byte	0x3f
	.zero		1


	//   ....[45]....
        /*0b30*/ 	.word	0x000147a0
        /*0b34*/ 	.word	0x00000016
        /*0b38*/ 	.word	0x00038800
        /*0b3c*/ 	.short	0x0107
        /*0b3e*/ 	.byte	0x3f
	.zero		1


	//   ....[46]....
        /*0b40*/ 	.word	0x000148a0
        /*0b44*/ 	.word	0x00000016
        /*0b48*/ 	.word	0x00038800
        /*0b4c*/ 	.short	0x0101
        /*0b4e*/ 	.byte	0x3f
	.zero		1


	//   ....[47]....
        /*0b50*/ 	.word	0x000148c0
        /*0b54*/ 	.word	0x00000016
        /*0b58*/ 	.word	0x00038820
        /*0b5c*/ 	.short	0x010a
        /*0b5e*/ 	.byte	0x3f
	.zero		1


	//   ....[48]....
        /*0b60*/ 	.word	0x00014cb0
        /*0b64*/ 	.word	0x00000006
        /*0b68*/ 	.word	0x00038840
        /*0b6c*/ 	.short	0x010a
        /*0b6e*/ 	.byte	0x3f
	.zero		1


	//   ....[49]....
        /*0b70*/ 	.word	0x00015230
        /*0b74*/ 	.word	0x00000006
        /*0b78*/ 	.word	0x00038830
        /*0b7c*/ 	.short	0x0107
        /*0b7e*/ 	.byte	0x3f
	.zero		1


	//   ....[50]....
        /*0b80*/ 	.word	0x000152e0
        /*0b84*/ 	.word	0x00000006
        /*0b88*/ 	.word	0x00038830
        /*0b8c*/ 	.short	0x0101
        /*0b8e*/ 	.byte	0x3f
	.zero		1


	//   ....[51]....
        /*0b90*/ 	.word	0x00015340
        /*0b94*/ 	.word	0x00000006
        /*0b98*/ 	.word	0x00038860
        /*0b9c*/ 	.short	0x010a
        /*0b9e*/ 	.byte	0x3f
	.zero		1


	//   ....[52]....
        /*0ba0*/ 	.word	0x00015830
        /*0ba4*/ 	.word	0x00000006
        /*0ba8*/ 	.word	0x00038850
        /*0bac*/ 	.short	0x0107
        /*0bae*/ 	.byte	0x3f
	.zero		1


	//   ....[53]....
        /*0bb0*/ 	.word	0x000159f0
        /*0bb4*/ 	.word	0x00000006
        /*0bb8*/ 	.word	0x00038850
        /*0bbc*/ 	.short	0x0101
        /*0bbe*/ 	.byte	0x3f
	.zero		1


	//   ....[54]....
        /*0bc0*/ 	.word	0x00015bf0
        /*0bc4*/ 	.word	0x00000004
        /*0bc8*/ 	.word	0x00038860
        /*0bcc*/ 	.short	0x010a
        /*0bce*/ 	.byte	0x3f
	.zero		1


	//   ....[55]....
        /*0bd0*/ 	.word	0x00016120
        /*0bd4*/ 	.word	0x00000004
        /*0bd8*/ 	.word	0x00038850
        /*0bdc*/ 	.short	0x0107
        /*0bde*/ 	.byte	0x3f
	.zero		1


	//   ....[56]....
        /*0be0*/ 	.word	0x000161d0
        /*0be4*/ 	.word	0x00000004
        /*0be8*/ 	.word	0x00038850
        /*0bec*/ 	.short	0x0101
        /*0bee*/ 	.byte	0x3f
	.zero		1


	//   ....[57]....
        /*0bf0*/ 	.word	0x00016f00
        /*0bf4*/ 	.word	0x00000004
        /*0bf8*/ 	.word	0x00038820
        /*0bfc*/ 	.short	0x010a
        /*0bfe*/ 	.byte	0x3f
	.zero		1


	//   ....[58]....
        /*0c00*/ 	.word	0x000170a0
        /*0c04*/ 	.word	0x00000005
        /*0c08*/ 	.word	0x00038840
        /*0c0c*/ 	.short	0x010a
        /*0c0e*/ 	.byte	0x3f
	.zero		1


	//   ....[59]....
        /*0c10*/ 	.word	0x00017140
        /*0c14*/ 	.word	0x0000001b
        /*0c18*/ 	.word	0x00038840
        /*0c1c*/ 	.short	0x010a
        /*0c1e*/ 	.byte	0x3f
	.zero		1


	//   ....[60]....
        /*0c20*/ 	.word	0x00017180
        /*0c24*/ 	.word	0x00000005
        /*0c28*/ 	.word	0x00038860
        /*0c2c*/ 	.short	0x010a
        /*0c2e*/ 	.byte	0x3f
	.zero		1


	//   ....[61]....
        /*0c30*/ 	.word	0x000171c0
        /*0c34*/ 	.word	0x0000001b
        /*0c38*/ 	.word	0x00038860
        /*0c3c*/ 	.short	0x010a
        /*0c3e*/ 	.byte	0x3f
	.zero		1


	//   ....[62]....
        /*0c40*/ 	.word	0x00017240
        /*0c44*/ 	.word	0x00000003
        /*0c48*/ 	.word	0x00038800
        /*0c4c*/ 	.short	0x010a
        /*0c4e*/ 	.byte	0x3f
	.zero		1


	//   ....[63]....
        /*0c50*/ 	.word	0x00017290
        /*0c54*/ 	.word	0x00000000
        /*0c58*/ 	.word	0x00038830
        /*0c5c*/ 	.short	0x010a
        /*0c5e*/ 	.byte	0x3f
	.zero		1


	//   ....[64]....
        /*0c60*/ 	.word	0x000172f0
        /*0c64*/ 	.word	0x00000004
        /*0c68*/ 	.word	0x00038830
        /*0c6c*/ 	.short	0x010a
        /*0c6e*/ 	.byte	0x3f
	.zero		1


	//   ....[65]....
        /*0c70*/ 	.word	0x00017350
        /*0c74*/ 	.word	0x00000002
        /*0c78*/ 	.word	0x00038850
        /*0c7c*/ 	.short	0x010a
        /*0c7e*/ 	.byte	0x3f
	.zero		1


	//   ....[66]....
        /*0c80*/ 	.word	0x000173b0
        /*0c84*/ 	.word	0x00000004
        /*0c88*/ 	.word	0x00038830
        /*0c8c*/ 	.short	0x010a
        /*0c8e*/ 	.byte	0x3f
	.zero		1


	//   ....[67]....
        /*0c90*/ 	.word	0x00017410
        /*0c94*/ 	.word	0x00000002
        /*0c98*/ 	.word	0x00038850
        /*0c9c*/ 	.short	0x010a
        /*0c9e*/ 	.byte	0x3f
	.zero		1


	//   ....[68]....
        /*0ca0*/ 	.word	0x00017470
        /*0ca4*/ 	.word	0x00000007
        /*0ca8*/ 	.word	0x00038850
        /*0cac*/ 	.short	0x010a
        /*0cae*/ 	.byte	0x3f
	.zero		1


	//   ....[69]....
        /*0cb0*/ 	.word	0x00017590
        /*0cb4*/ 	.word	0x00000005
        /*0cb8*/ 	.word	0x00038840
        /*0cbc*/ 	.short	0x010a
        /*0cbe*/ 	.byte	0x3f
	.zero		1


	//   ....[70]....
        /*0cc0*/ 	.word	0x000187d0
        /*0cc4*/ 	.word	0x00000016
        /*0cc8*/ 	.word	0x00038820
        /*0ccc*/ 	.short	0x010a
        /*0cce*/ 	.byte	0x3f
	.zero		1


	//   ....[71]....
        /*0cd0*/ 	.word	0x00018820
        /*0cd4*/ 	.word	0x00000006
        /*0cd8*/ 	.word	0x00038840
        /*0cdc*/ 	.short	0x010a
        /*0cde*/ 	.byte	0x3f
	.zero		1


	//   ....[72]....
        /*0ce0*/ 	.word	0x00018f80
        /*0ce4*/ 	.word	0x00000006
        /*0ce8*/ 	.word	0x00038860
        /*0cec*/ 	.short	0x010a
        /*0cee*/ 	.byte	0x3f
	.zero		1


	//   ....[73]....
        /*0cf0*/ 	.word	0x00019730
        /*0cf4*/ 	.word	0x00000004
        /*0cf8*/ 	.word	0x00038860
        /*0cfc*/ 	.short	0x010a
        /*0cfe*/ 	.byte	0x3f
	.zero		1


	//   ....[74]....
        /*0d00*/ 	.word	0x0001a8d0
        /*0d04*/ 	.word	0x00000004
        /*0d08*/ 	.word	0x00038820
        /*0d0c*/ 	.short	0x010a
        /*0d0e*/ 	.byte	0x3f
	.zero		1


	//   ....[75]....
        /*0d10*/ 	.word	0x0001aa70
        /*0d14*/ 	.word	0x00000005
        /*0d18*/ 	.word	0x00038840
        /*0d1c*/ 	.short	0x010a
        /*0d1e*/ 	.byte	0x3f
	.zero		1


	//   ....[76]....
        /*0d20*/ 	.word	0x0001aac0
        /*0d24*/ 	.word	0x0000001b
        /*0d28*/ 	.word	0x00038840
        /*0d2c*/ 	.short	0x010a
        /*0d2e*/ 	.byte	0x3f
	.zero		1


	//   ....[77]....
        /*0d30*/ 	.word	0x0001ab10
        /*0d34*/ 	.word	0x00000005
        /*0d38*/ 	.word	0x00038860
        /*0d3c*/ 	.short	0x010a
        /*0d3e*/ 	.byte	0x3f
	.zero		1


	//----- nvinfo : EIATTR_NUM_MBARRIERS
	.align		4
.L_533:
        /*0d40*/ 	.byte	0x03, 0x38
        /*0d42*/ 	.short	0x0016


	//----- nvinfo : EIATTR_EXIT_INSTR_OFFSETS
	.align		4
        /*0d44*/ 	.byte	0x04, 0x1c
        /*0d46*/ 	.short	(.L_535 - .L_534)


	//   ....[0]....
.L_534:
        /*0d48*/ 	.word	0x00000990


	//   ....[1]....
        /*0d4c*/ 	.word	0x00011710


	//   ....[2]....
        /*0d50*/ 	.word	0x00017210


	//----- nvinfo : EIATTR_MAX_THREADS
	.align		4
.L_535:
        /*0d54*/ 	.byte	0x04, 0x05
        /*0d56*/ 	.short	(.L_537 - .L_536)
.L_536:
        /*0d58*/ 	.word	0x00000180
        /*0d5c*/ 	.word	0x00000001
        /*0d60*/ 	.word	0x00000001


	//----- nvinfo : EIATTR_CRS_STACK_SIZE
	.align		4
.L_537:
        /*0d64*/ 	.byte	0x04, 0x1e
        /*0d66*/ 	.short	(.L_539 - .L_538)
.L_538:
        /*0d68*/ 	.word	0x00000000


	//----- nvinfo : EIATTR_CBANK_PARAM_SIZE
	.align		4
.L_539:
        /*0d6c*/ 	.byte	0x03, 0x19
        /*0d6e*/ 	.short	0x0af0


	//----- nvinfo : EIATTR_PARAM_CBANK
	.align		4
        /*0d70*/ 	.byte	0x04, 0x0a
        /*0d72*/ 	.short	(.L_541 - .L_540)
	.align		4
.L_540:
        /*0d74*/ 	.word	index@(.nv.constant0._ZN7cutlass13device_kernelIN5flash11enable_sm90INS1_16FlashAttnFwdSm90INS1_25CollectiveMainloopFwdSm90ILi2EN4cute5tupleIJNS5_1CILi1EEES8_S8_EEENS6_IJNS7_ILi128EEENS7_ILi80EEENS7_ILi256EEEEEELi256ENS_6half_tEfNS_4arch4Sm90ELb1ELb0ELb0ELb1ELb1ELb0ELb0ELb1ELb1ELb1ELb0ELb0EEENS1_21CollectiveEpilogueFwdINS6_IJSA_SC_SB_EEES9_SE_SG_Li256ELb1ELb1ELb0ELb0EEENS1_36VarlenDynamicPersistentTileSchedulerILi128ELi80ELi256ELi128ELb0ELb1ELb1ELb1ELb1ELb1EEEEEEEEEvNT_6ParamsE)
        /*0d78*/ 	.short	0x0210
        /*0d7a*/ 	.short	0x0af0


	//----- nvinfo : EIATTR_SW_WAR
	.align		4
.L_541:
        /*0d7c*/ 	.byte	0x04, 0x36
        /*0d7e*/ 	.short	(.L_543 - .L_542)
.L_542:
        /*0d80*/ 	.word	0x00000008
.L_543:


//--------------------- .nv.info._ZN7cutlass13device_kernelIN5flash11enable_sm90INS1_16FlashAttnFwdSm90INS1_25CollectiveMainloopFwdSm90ILi2EN4cute5tupleIJNS5_1CILi1EEES8_S8_EEENS6_IJNS7_ILi128EEENS7_ILi80EEENS7_ILi256EEEEEELi256ENS_6half_tEfNS_4arch4Sm90ELb1ELb0ELb0ELb1ELb1ELb1ELb0ELb1ELb1ELb1ELb0ELb0EEENS1_21CollectiveEpilogueFwdINS6_IJSA_SC_SB_EEES9_SE_SG_Li256ELb1ELb1ELb0ELb0EEENS1_36VarlenDynamicPersistentTileSchedulerILi128ELi80ELi256ELi128ELb0ELb1ELb1ELb1ELb1ELb1EEEEEEEEEvNT_6ParamsE --------------------------
	.section	.nv.info._ZN7cutlass13device_kernelIN5flash11enable_sm90INS1_16FlashAttnFwdSm90INS1_25CollectiveMainloopFwdSm90ILi2EN4cute5tupleIJNS5_1CILi1EEES8_S8_EEENS6_IJNS7_ILi128EEENS7_ILi80EEENS7_ILi256EEEEEELi256ENS_6half_tEfNS_4arch4Sm90ELb1ELb0ELb0ELb1ELb1ELb1ELb0ELb1ELb1ELb1ELb0ELb0EEENS1_21CollectiveEpilogueFwdINS6_IJSA_SC_SB_EEES9_SE_SG_Li256ELb1ELb1ELb0ELb0EEENS1_36VarlenDynamicPersistentTileSchedulerILi128ELi80ELi256ELi128ELb0ELb1ELb1ELb1ELb1ELb1EEEEEEEEEvNT_6ParamsE,"",@"SHT_CUDA_INFO"
	.sectionflags	@""
	.align	4


	//----- nvinfo : EIATTR_CUDA_API_VERSION
	.align		4
        /*0000*/ 	.byte	0x04, 0x37
        /*0002*/ 	.short	(.L_545 - .L_544)
.L_544:
        /*0004*/ 	.word	0x00000082


	//----- nvinfo : EIATTR_KPARAM_INFO
	.align		4
.L_545:
        /*0008*/ 	.byte	0x04, 0x17
        /*000a*/ 	.short	(.L_547 - .L_546)
.L_546:
        /*000c*/ 	.word	0x00000000
        /*0010*/ 	.short	0x0000
        /*0012*/ 	.short	0x0070
        /*0014*/ 	.byte	0x00, 0xf0, 0x01, 0x2a


	//----- nvinfo : EIATTR_SPARSE_MMA_MASK
	.align		4
.L_547:
        /*0018*/ 	.byte	0x03, 0x50
        /*001a*/ 	.short	0x0000


	//----- nvinfo : EIATTR_MAXREG_COUNT
	.align		4
        /*001c*/ 	.byte	0x03, 0x1b
        /*001e*/ 	.short	0x00a8


	//----- nvinfo : EIATTR_NUM_BARRIERS
	.align		4
        /*0020*/ 	.byte	0x02, 0x4c
        /*0022*/ 	.byte	0x10
	.zero		1


	//----- nvinfo : EIATTR_EXTERNS
	.align		4
        /*0024*/ 	.byte	0x04, 0x0f
        /*0026*/ 	.short	(.L_549 - .L_548)


	//   ....[0]....
	.align		4
.L_548:
        /*0028*/ 	.word	index@(__assertfail)


	//----- nvinfo : EIATTR_ANNOTATIONS
	.align		4
.L_549:
        /*002c*/ 	.byte	0x04, 0x55
        /*002e*/ 	.short	(.L_551 - .L_550)


	//   ....[0]....
.L_550:
        /* <DEDUP_REMOVED lines=66> */


	//----- nvinfo : EIATTR_MERCURY_ISA_VERSION
	.align		4
.L_551:
        /*0440*/ 	.byte	0x03, 0x5f
        /*0442*/ 	.short	0x0101


	//----- nvinfo : EIATTR_UNUSED_LOAD_BYTE_OFFSET
	.align		4
        /*0444*/ 	.byte	0x04, 0x44
        /*0446*/ 	.short	(.L_553 - .L_552)


	//   ....[0]....
.L_552:
        /*0448*/ 	.word	0x00000a30
        /*044c*/ 	.word	0x0000fff0


	//   ....[1]....
        /*0450*/ 	.word	0x000242b0
        /*0454*/ 	.word	0x0000fff0


	//----- nvinfo : EIATTR_INT_WARP_WIDE_INSTR_OFFSETS
	.align		4
.L_553:
        /*0458*/ 	.byte	0x04, 0x31
        /*045a*/ 	.short	(.L_555 - .L_554)


	//   ....[0]....
.L_554:
        /*045c*/ 	.word	0x00000130


	//   ....[1]....
        /*0460*/ 	.word	0x00000170


	//   ....[2]....
        /*0464*/ 	.word	0x000001e0


	//   ....[3]....
        /*0468*/ 	.word	0x0002a080


	//   ....[4]....
        /*046c*/ 	.word	0x0002a120


	//   ....[5]....
        /*0470*/ 	.word	0x0002d1d0


	//   ....[6]....
        /*0474*/ 	.word	0x0002d270


	//----- nvinfo : EIATTR_COOP_GROUP_MASK_REGIDS
	.align		4
.L_555:
        /*0478*/ 	.byte	0x04, 0x29
        /*047a*/ 	.short	(.L_557 - .L_556)


	//   ....[0]....
.L_556:
        /*047c*/ 	.word	0xffffffff


	//   ....[1]....
        /*0480*/ 	.word	0xffffffff


	//   ....[2]....
        /*0484*/ 	.word	0xffffffff


	//   ....[3]....
        /*0488*/ 	.word	0xffffffff


	//   ....[4]....
        /*048c*/ 	.word	0xffffffff


	//   ....[5]....
        /*0490*/ 	.word	0xffffffff


	//   ....[6]....
        /*0494*/ 	.word	0xffffffff


	//   ....[7]....
        /*0498*/ 	.word	0xffffffff


	//   ....[8]....
        /*049c*/ 	.word	0xffffffff


	//   ....[9]....
        /*04a0*/ 	.word	0xffffffff


	//   ....[10]....
        /*04a4*/ 	.word	0xffffffff


	//   ....[11]....
        /*04a8*/ 	.word	0xffffffff


	//   ....[12]....
        /*04ac*/ 	.word	0xffffffff


	//   ....[13]....
        /*04b0*/ 	.word	0xffffffff


	//   ....[14]....
        /*04b4*/ 	.word	0xffffffff


	//   ....[15]....
        /*04b8*/ 	.word	0xffffffff


	//   ....[16]....
        /*04bc*/ 	.word	0xffffffff


	//   ....[17]....
        /*04c0*/ 	.word	0xffffffff


	//   ....[18]....
        /*04c4*/ 	.word	0xffffffff


	//   ....[19]....
        /*04c8*/ 	.word	0xffffffff


	//   ....[20]....
        /*04cc*/ 	.word	0xffffffff


	//   ....[21]....
        /*04d0*/ 	.word	0xffffffff


	//   ....[22]....
        /*04d4*/ 	.word	0xffffffff


	//   ....[23]....
        /*04d8*/ 	.word	0xffffffff


	//   ....[24]....
        /*04dc*/ 	.word	0xffffffff


	//   ....[25]....
        /*04e0*/ 	.word	0xffffffff


	//   ....[26]....
        /*04e4*/ 	.word	0xffffffff


	//   ....[27]....
        /*04e8*/ 	.word	0xffffffff


	//   ....[28]....
        /*04ec*/ 	.word	0xffffffff


	//   ....[29]....
        /*04f0*/ 	.word	0xffffffff


	//   ....[30]....
        /*04f4*/ 	.word	0xffffffff


	//   ....[31]....
        /*04f8*/ 	.word	0xffffffff


	//   ....[32]....
        /*04fc*/ 	.word	0xffffffff


	//   ....[33]....
        /*0500*/ 	.word	0xffffffff


	//   ....[34]....
        /*0504*/ 	.word	0xffffffff


	//   ....[35]....
        /*0508*/ 	.word	0xffffffff


	//   ....[36]....
        /*050c*/ 	.word	0xffffffff


	//   ....[37]....
        /*0510*/ 	.word	0xffffffff


	//   ....[38]....
        /*0514*/ 	.word	0xffffffff


	//   ....[39]....
        /*0518*/ 	.word	0xffffffff


	//   ....[40]....
        /*051c*/ 	.word	0xffffffff


	//   ....[41]....
        /*0520*/ 	.word	0xffffffff


	//   ....[42]....
        /*0524*/ 	.word	0xffffffff


	//   ....[43]....
        /*0528*/ 	.word	0xffffffff


	//   ....[44]....
        /*052c*/ 	.word	0xffffffff


	//   ....[45]....
        /*0530*/ 	.word	0xffffffff


	//   ....[46]....
        /*0534*/ 	.word	0xffffffff


	//   ....[47]....
        /*0538*/ 	.word	0xffffffff


	//   ....[48]....
        /*053c*/ 	.word	0xffffffff


	//   ....[49]....
        /*0540*/ 	.word	0xffffffff


	//   ....[50]....
        /*0544*/ 	.word	0xffffffff


	//   ....[51]....
        /*0548*/ 	.word	0xffffffff


	//   ....[52]....
        /*054c*/ 	.word	0xffffffff


	//   ....[53]....
        /*0550*/ 	.word	0xffffffff


	//   ....[54]....
        /*0554*/ 	.word	0xffffffff


	//   ....[55]....
        /*0558*/ 	.word	0xffffffff


	//   ....[56]....
        /*055c*/ 	.word	0xffffffff


	//   ....[57]....
        /*0560*/ 	.word	0xffffffff


	//   ....[58]....
        /*0564*/ 	.word	0xffffffff


	//   ....[59]....
        /*0568*/ 	.word	0xffffffff


	//   ....[60]....
        /*056c*/ 	.word	0xffffffff


	//   ....[61]....
        /*0570*/ 	.word	0xffffffff


	//   ....[62]....
        /*0574*/ 	.word	0xffffffff


	//   ....[63]....
        /*0578*/ 	.word	0xffffffff


	//   ....[64]....
        /*057c*/ 	.word	0xffffffff


	//   ....[65]....
        /*0580*/ 	.word	0xffffffff


	//   ....[66]....
        /*0584*/ 	.word	0xffffffff


	//   ....[67]....
        /*0588*/ 	.word	0xffffffff


	//   ....[68]....
        /*058c*/ 	.word	0xffffffff


	//   ....[69]....
        /*0590*/ 	.word	0xffffffff


	//   ....[70]....
        /*0594*/ 	.word	0xffffffff


	//   ....[71]....
        /*0598*/ 	.word	0xffffffff


	//   ....[72]....
        /*059c*/ 	.word	0xffffffff


	//   ....[73]....
        /*05a0*/ 	.word	0xffffffff


	//   ....[74]....
        /*05a4*/ 	.word	0xffffffff


	//   ....[75]....
        /*05a8*/ 	.word	0xffffffff


	//   ....[76]....
        /*05ac*/ 	.word	0xffffffff


	//   ....[77]....
        /*05b0*/ 	.word	0xffffffff


	//   ....[78]....
        /*05b4*/ 	.word	0xffffffff


	//   ....[79]....
        /*05b8*/ 	.word	0xffffffff


	//   ....[80]....
        /*05bc*/ 	.word	0xffffffff


	//   ....[81]....
        /*05c0*/ 	.word	0xffffffff


	//   ....[82]....
        /*05c4*/ 	.word	0xffffffff


	//   ....[83]....
        /*05c8*/ 	.word	0xffffffff


	//   ....[84]....
        /*05cc*/ 	.word	0xffffffff


	//   ....[85]....
        /*05d0*/ 	.word	0xffffffff


	//   ....[86]....
        /*05d4*/ 	.word	0xffffffff


	//   ....[87]....
        /*05d8*/ 	.word	0xffffffff


	//   ....[88]....
        /*05dc*/ 	.word	0xffffffff


	//   ....[89]....
        /*05e0*/ 	.word	0xffffffff


	//   ....[90]....
        /*05e4*/ 	.word	0xffffffff


	//   ....[91]....
        /*05e8*/ 	.word	0xffffffff


	//   ....[92]....
        /*05ec*/ 	.word	0xffffffff


	//   ....[93]....
        /*05f0*/ 	.word	0xffffffff


	//   ....[94]....
        /*05f4*/ 	.word	0xffffffff


	//   ....[95]....
        /*05f8*/ 	.word	0xffffffff


	//   ....[96]....
        /*05fc*/ 	.word	0xffffffff


	//   ....[97]....
        /*0600*/ 	.word	0xffffffff


	//   ....[98]....
        /*0604*/ 	.word	0xffffffff


	//   ....[99]....
        /*0608*/ 	.word	0xffffffff


	//   ....[100]....
        /*060c*/ 	.word	0xffffffff


	//   ....[101]....
        /*0610*/ 	.word	0xffffffff


	//   ....[102]....
        /*0614*/ 	.word	0xffffffff


	//   ....[103]....
        /*0618*/ 	.word	0xffffffff


	//   ....[104]....
        /*061c*/ 	.word	0xffffffff


	//   ....[105]....
        /*0620*/ 	.word	0xffffffff


	//   ....[106]....
        /*0624*/ 	.word	0xffffffff


	//   ....[107]....
        /*0628*/ 	.word	0xffffffff


	//   ....[108]....
        /*062c*/ 	.word	0xffffffff


	//   ....[109]....
        /*0630*/ 	.word	0xffffffff


	//   ....[110]....
        /*0634*/ 	.word	0xffffffff


	//   ....[111]....
        /*0638*/ 	.word	0xffffffff


	//   ....[112]....
        /*063c*/ 	.word	0xffffffff


	//   ....[113]....
        /*0640*/ 	.word	0xffffffff


	//   ....[114]....
        /*0644*/ 	.word	0xffffffff


	//   ....[115]....
        /*0648*/ 	.word	0xffffffff


	//   ....[116]....
        /*064c*/ 	.word	0xffffffff


	//   ....[117]....
        /*0650*/ 	.word	0xffffffff


	//   ....[118]....
        /*0654*/ 	.word	0xffffffff


	//   ....[119]....
        /*0658*/ 	.word	0xffffffff


	//   ....[120]....
        /*065c*/ 	.word	0xffffffff


	//   ....[121]....
        /*0660*/ 	.word	0xffffffff


	//   ....[122]....
        /*0664*/ 	.word	0xffffffff


	//   ....[123]....
        /*0668*/ 	.word	0xffffffff


	//   ....[124]....
        /*066c*/ 	.word	0xffffffff


	//   ....[125]....
        /*0670*/ 	.word	0xffffffff


	//   ....[126]....
        /*0674*/ 	.word	0xffffffff


	//   ....[127]....
        /*0678*/ 	.word	0xffffffff


	//   ....[128]....
        /*067c*/ 	.word	0xffffffff


	//   ....[129]....
        /*0680*/ 	.word	0xffffffff


	//   ....[130]....
        /*0684*/ 	.word	0xffffffff


	//   ....[131]....
        /*0688*/ 	.word	0xffffffff


	//   ....[132]....
        /*068c*/ 	.word	0xffffffff


	//   ....[133]....
        /*0690*/ 	.word	0xffffffff


	//   ....[134]....
        /*0694*/ 	.word	0xffffffff


	//   ....[135]....
        /*0698*/ 	.word	0xffffffff


	//   ....[136]....
        /*069c*/ 	.word	0xffffffff


	//   ....[137]....
        /*06a0*/ 	.word	0xffffffff


	//   ....[138]....
        /*06a4*/ 	.word	0xffffffff


	//   ....[139]....
        /*06a8*/ 	.word	0xffffffff


	//   ....[140]....
        /*06ac*/ 	.word	0xffffffff


	//   ....[141]....
        /*06b0*/ 	.word	0xffffffff


	//   ....[142]....
        /*06b4*/ 	.word	0xffffffff


	//   ....[143]....
        /*06b8*/ 	.word	0xffffffff


	//   ....[144]....
        /*06bc*/ 	.word	0xffffffff


	//   ....[145]....
        /*06c0*/ 	.word	0xffffffff


	//   ....[146]....
        /*06c4*/ 	.word	0xffffffff


	//   ....[147]....
        /*06c8*/ 	.word	0xffffffff


	//   ....[148]....
        /*06cc*/ 	.word	0xffffffff


	//   ....[149]....
        /*06d0*/ 	.word	0xffffffff


	//   ....[150]....
        /*06d4*/ 	.word	0xffffffff


	//   ....[151]....
        /*06d8*/ 	.word	0xffffffff


	//   ....[152]....
        /*06dc*/ 	.word	0xffffffff


	//   ....[153]....
        /*06e0*/ 	.word	0xffffffff


	//   ....[154]....
        /*06e4*/ 	.word	0xffffffff


	//   ....[155]....
        /*06e8*/ 	.word	0xffffffff


	//   ....[156]....
        /*06ec*/ 	.word	0xffffffff


	//   ....[157]....
        /*06f0*/ 	.word	0xffffffff


	//   ....[158]....
        /*06f4*/ 	.word	0xffffffff


	//   ....[159]....
        /*06f8*/ 	.word	0xffffffff


	//   ....[160]....
        /*06fc*/ 	.word	0xffffffff


	//   ....[161]....
        /*0700*/ 	.word	0xffffffff


	//   ....[162]....
        /*0704*/ 	.word	0xffffffff


	//   ....[163]....
        /*0708*/ 	.word	0xffffffff


	//   ....[164]....
        /*070c*/ 	.word	0xffffffff


	//   ....[165]....
        /*0710*/ 	.word	0xffffffff


	//   ....[166]....
        /*0714*/ 	.word	0xffffffff


	//   ....[167]....
        /*0718*/ 	.word	0xffffffff


	//   ....[168]....
        /*071c*/ 	.word	0xffffffff


	//   ....[169]....
        /*0720*/ 	.word	0xffffffff


	//   ....[170]....
        /*0724*/ 	.word	0xffffffff


	//   ....[171]....
        /*0728*/ 	.word	0xffffffff


	//   ....[172]....
        /*072c*/ 	.word	0xffffffff


	//   ....[173]....
        /*0730*/ 	.word	0xffffffff


	//   ....[174]....
        /*0734*/ 	.word	0xffffffff


	//   ....[175]....
        /*0738*/ 	.word	0xffffffff


	//   ....[176]....
        /*073c*/ 	.word	0xffffffff


	//   ....[177]....
        /*0740*/ 	.word	0xffffffff


	//   ....[178]....
        /*0744*/ 	.word	0xffffffff


	//   ....[179]....
        /*0748*/ 	.word	0xffffffff


	//   ....[180]....
        /*074c*/ 	.word	0xffffffff


	//   ....[181]....
        /*0750*/ 	.word	0xffffffff


	//   ....[182]....
        /*0754*/ 	.word	0xffffffff


	//   ....[183]....
        /*0758*/ 	.word	0xffffffff


	//   ....[184]....
        /*075c*/ 	.word	0xffffffff


	//   ....[185]....
        /*0760*/ 	.word	0xffffffff


	//   ....[186]....
        /*0764*/ 	.word	0xffffffff


	//   ....[187]....
        /*0768*/ 	.word	0xffffffff


	//   ....[188]....
        /*076c*/ 	.word	0xffffffff


	//   ....[189]....
        /*0770*/ 	.word	0xffffffff


	//   ....[190]....
        /*0774*/ 	.word	0xffffffff


	//   ....[191]....
        /*0778*/ 	.word	0xffffffff


	//   ....[192]....
        /*077c*/ 	.word	0xffffffff


	//   ....[193]....
        /*0780*/ 	.word	0xffffffff


	//   ....[194]....
        /*0784*/ 	.word	0xffffffff


	//   ....[195]....
        /*0788*/ 	.word	0x0500000f


	//   ....[196]....
        /*078c*/ 	.word	0x0500000f


	//   ....[197]....
        /*0790*/ 	.word	0x0500000f


	//   ....[198]....
        /*0794*/ 	.word	0x0500000f


	//   ....[199]....
        /*0798*/ 	.word	0x0500000f


	//   ....[200]....
        /*079c*/ 	.word	0x0500000f


	//   ....[201]....
        /*07a0*/ 	.word	0x0500000f


	//   ....[202]....
        /*07a4*/ 	.word	0x0500000f


	//   ....[203]....
        /*07a8*/ 	.word	0x0500000f


	//   ....[204]....
        /*07ac*/ 	.word	0x0500000f


	//   ....[205]....
        /*07b0*/ 	.word	0x0500000f


	//   ....[206]....
        /*07b4*/ 	.word	0x0500000f


	//   ....[207]....
        /*07b8*/ 	.word	0x0500000f


	//   ....[208]....
        /*07bc*/ 	.word	0x0500000f


	//   ....[209]....
        /*07c0*/ 	.word	0x0500000f


	//   ....[210]....
        /*07c4*/ 	.word	0x0500000f


	//   ....[211]....
        /*07c8*/ 	.word	0x0500000f


	//   ....[212]....
        /*07cc*/ 	.word	0x0500000f


	//   ....[213]....
        /*07d0*/ 	.word	0x0500000f


	//   ....[214]....
        /*07d4*/ 	.word	0x0500000f


	//   ....[215]....
        /*07d8*/ 	.word	0x0500000f


	//   ....[216]....
        /*07dc*/ 	.word	0x0500000f


	//   ....[217]....
        /*07e0*/ 	.word	0x0500000f


	//   ....[218]....
        /*07e4*/ 	.word	0x0500000f


	//   ....[219]....
        /*07e8*/ 	.word	0x0500000f


	//   ....[220]....
        /*07ec*/ 	.word	0x0500000f


	//   ....[221]....
        /*07f0*/ 	.word	0x0500000f


	//   ....[222]....
        /*07f4*/ 	.word	0x0500000f


	//   ....[223]....
        /*07f8*/ 	.word	0x0500000f


	//   ....[224]....
        /*07fc*/ 	.word	0x0500000f


	//   ....[225]....
        /*0800*/ 	.word	0x0500000f


	//   ....[226]....
        /*0804*/ 	.word	0x0500000f


	//   ....[227]....
        /*0808*/ 	.word	0x0500000f


	//   ....[228]....
        /*080c*/ 	.word	0x0500000f


	//   ....[229]....
        /*0810*/ 	.word	0x0500000f


	//   ....[230]....
        /*0814*/ 	.word	0x0500000f


	//   ....[231]....
        /*0818*/ 	.word	0x0500000f


	//   ....[232]....
        /*081c*/ 	.word	0x0500000f


	//   ....[233]....
        /*0820*/ 	.word	0x0500000f


	//   ....[234]....
        /*0824*/ 	.word	0x0500000f


	//   ....[235]....
        /*0828*/ 	.word	0x0500000f


	//   ....[236]....
        /*082c*/ 	.word	0x0500000f


	//   ....[237]....
        /*0830*/ 	.word	0x0500000f


	//   ....[238]....
        /*0834*/ 	.word	0x0500000f


	//   ....[239]....
        /*0838*/ 	.word	0x0500000f


	//   ....[240]....
        /*083c*/ 	.word	0x0500000f


	//   ....[241]....
        /*0840*/ 	.word	0x0500000f


	//   ....[242]....
        /*0844*/ 	.word	0x0500000f


	//   ....[243]....
        /*0848*/ 	.word	0x0500000f


	//   ....[244]....
        /*084c*/ 	.word	0x0500000f


	//   ....[245]....
        /*0850*/ 	.word	0x0500000f


	//   ....[246]....
        /*0854*/ 	.word	0x0500000f


	//   ....[247]....
        /*0858*/ 	.word	0x0500000f


	//   ....[248]....
        /*085c*/ 	.word	0x0500000f


	//   ....[249]....
        /*0860*/ 	.word	0x0500000f


	//   ....[250]....
        /*0864*/ 	.word	0x0500000f


	//   ....[251]....
        /*0868*/ 	.word	0x0500000f


	//   ....[252]....
        /*086c*/ 	.word	0x0500000f


	//   ....[253]....
        /*0870*/ 	.word	0x0500000f


	//   ....[254]....
        /*0874*/ 	.word	0x0500000f


	//   ....[255]....
        /*0878*/ 	.word	0x0500000f


	//   ....[0]....
        /*087c*/ 	.word	0x0500000f


	//   ....[1]....
        /*0880*/ 	.word	0x0500000f


	//   ....[2]....
        /*0884*/ 	.word	0x0500000f


	//   ....[3]....
        /*0888*/ 	.word	0x0500000f


	//   ....[4]....
        /*088c*/ 	.word	0x0500000f


	//   ....[5]....
        /*0890*/ 	.word	0x0500000f


	//   ....[6]....
        /*0894*/ 	.word	0x0500000f


	//   ....[7]....
        /*0898*/ 	.word	0x0500000f


	//   ....[8]....
        /*089c*/ 	.word	0x0500000f


	//   ....[9]....
        /*08a0*/ 	.word	0x0500000f


	//   ....[10]....
        /*08a4*/ 	.word	0x0500000f


	//   ....[11]....
        /*08a8*/ 	.word	0x0500000f


	//   ....[12]....
        /*08ac*/ 	.word	0x0500000f


	//   ....[13]....
        /*08b0*/ 	.word	0x0500000f


	//   ....[14]....
        /*08b4*/ 	.word	0x0500000f


	//   ....[15]....
        /*08b8*/ 	.word	0x0500000f


	//   ....[16]....
        /*08bc*/ 	.word	0x0500000f


	//   ....[17]....
        /*08c0*/ 	.word	0x0500000f


	//   ....[18]....
        /*08c4*/ 	.word	0x0500000f


	//   ....[19]....
        /*08c8*/ 	.word	0x0500000f


	//   ....[20]....
        /*08cc*/ 	.word	0x0500000f


	//   ....[21]....
        /*08d0*/ 	.word	0x0500000f


	//   ....[22]....
        /*08d4*/ 	.word	0x0500000f


	//   ....[23]....
        /*08d8*/ 	.word	0x0500000f


	//   ....[24]....
        /*08dc*/ 	.word	0x0500000f


	//   ....[25]....
        /*08e0*/ 	.word	0x0500000f


	//   ....[26]....
        /*08e4*/ 	.word	0x0500000f


	//   ....[27]....
        /*08e8*/ 	.word	0x0500000f


	//   ....[28]....
        /*08ec*/ 	.word	0x0500000f


	//   ....[29]....
        /*08f0*/ 	.word	0x0500000f


	//   ....[30]....
        /*08f4*/ 	.word	0x0500000f


	//   ....[31]....
        /*08f8*/ 	.word	0x0500000f


	//   ....[32]....
        /*08fc*/ 	.word	0x0500000f


	//   ....[33]....
        /*0900*/ 	.word	0x0500000f


	//   ....[34]....
        /*0904*/ 	.word	0x0500000f


	//   ....[35]....
        /*0908*/ 	.word	0x0500000f


	//   ....[36]....
        /*090c*/ 	.word	0x0500000f


	//   ....[37]....
        /*0910*/ 	.word	0x0500000f


	//   ....[38]....
        /*0914*/ 	.word	0x0500000f


	//   ....[39]....
        /*0918*/ 	.word	0x0500000f


	//   ....[40]....
        /*091c*/ 	.word	0x0500000f


	//   ....[41]....
        /*0920*/ 	.word	0x0500000f


	//   ....[42]....
        /*0924*/ 	.word	0x0500000f


	//   ....[43]....
        /*0928*/ 	.word	0x0500000f


	//   ....[44]....
        /*092c*/ 	.word	0x0500000f


	//   ....[45]....
        /*0930*/ 	.word	0x0500000f


	//   ....[46]....
        /*0934*/ 	.word	0x0500000f


	//   ....[47]....
        /*0938*/ 	.word	0x0500000f


	//   ....[48]....
        /*093c*/ 	.word	0x0500000f


	//   ....[49]....
        /*0940*/ 	.word	0x0500000f


	//   ....[50]....
        /*0944*/ 	.word	0x0500000f


	//   ....[51]....
        /*0948*/ 	.word	0x0500000f


	//   ....[52]....
        /*094c*/ 	.word	0x0500000f


	//   ....[53]....
        /*0950*/ 	.word	0x0500000f


	//   ....[54]....
        /*0954*/ 	.word	0x0500000f


	//   ....[55]....
        /*0958*/ 	.word	0x0500000f


	//   ....[56]....
        /*095c*/ 	.word	0x0500000f


	//   ....[57]....
        /*0960*/ 	.word	0x0500000f


	//   ....[58]....
        /*0964*/ 	.word	0x0500000f


	//   ....[59]....
        /*0968*/ 	.word	0x0500000f


	//   ....[60]....
        /*096c*/ 	.word	0x0500000f


	//   ....[61]....
        /*0970*/ 	.word	0x0500000f


	//   ....[62]....
        /*0974*/ 	.word	0x0500000f


	//   ....[63]....
        /*0978*/ 	.word	0x0500000f


	//   ....[64]....
        /*097c*/ 	.word	0x0500000f


	//----- nvinfo : EIATTR_COOP_GROUP_INSTR_OFFSETS
	.align		4
.L_557:
        /*0980*/ 	.byte	0x04, 0x28
        /*0982*/ 	.short	(.L_559 - .L_558)


	//   ....[0]....
.L_558:
        /*0984*/ 	.word	0x00000060


	//   ....[1]....
        /*0988*/ 	.word	0x00000140


	//   ....[2]....
        /*098c*/ 	.word	0x00000190


	//   ....[3]....
        /*0990*/ 	.word	0x000003c0


	//   ....[4]....
        /*0994*/ 	.word	0x00000520


	//   ....[5]....
        /*0998*/ 	.word	0x00000640


	//   ....[6]....
        /*099c*/ 	.word	0x000007a0


	//   ....[7]....
        /*09a0*/ 	.word	0x00003610


	//   ....[8]....
        /*09a4*/ 	.word	0x00003620


	//   ....[9]....
        /*09a8*/ 	.word	0x00004410


	//   ....[10]....
        /*09ac*/ 	.word	0x00004420


	//   ....[11]....
        /*09b0*/ 	.word	0x000051a0


	//   ....[12]....
        /*09b4*/ 	.word	0x000051b0


	//   ....[13]....
        /*09b8*/ 	.word	0x00006c40


	//   ....[14]....
        /*09bc*/ 	.word	0x00006c50


	//   ....[15]....
        /*09c0*/ 	.word	0x00007b80


	//   ....[16]....
        /*09c4*/ 	.word	0x00007b90


	//   ....[17]....
        /*09c8*/ 	.word	0x00008bb0


	//   ....[18]....
        /*09cc*/ 	.word	0x00008bc0


	//   ....[19]....
        /*09d0*/ 	.word	0x00009d40


	//   ....[20]....
        /*09d4*/ 	.word	0x00009d50


	//   ....[21]....
        /*09d8*/ 	.word	0x00009f10


	//   ....[22]....
        /*09dc*/ 	.word	0x00009f20


	//   ....[23]....
        /*09e0*/ 	.word	0x0000a0f0


	//   ....[24]....
        /*09e4*/ 	.word	0x0000a100


	//   ....[25]....
        /*09e8*/ 	.word	0x0000a570


	//   ....[26]....
        /*09ec*/ 	.word	0x0000a580


	//   ....[27]....
        /*09f0*/ 	.word	0x0000a700


	//   ....[28]....
        /*09f4*/ 	.word	0x0000a720


	//   ....[29]....
        /*09f8*/ 	.word	0x0000a8b0


	//   ....[30]....
        /*09fc*/ 	.word	0x0000a8d0


	//   ....[31]....
        /*0a00*/ 	.word	0x0000b180


	//   ....[32]....
        /*0a04*/ 	.word	0x0000b990


	//   ....[33]....
        /*0a08*/ 	.word	0x0000b9a0


	//   ....[34]....
        /*0a0c*/ 	.word	0x0000b9b0


	//   ....[35]....
        /*0a10*/ 	.word	0x0000b9c0


	//   ....[36]....
        /*0a14*/ 	.word	0x0000bf40


	//   ....[37]....
        /*0a18*/ 	.word	0x0000bf50


	//   ....[38]....
        /*0a1c*/ 	.word	0x0000bf60


	//   ....[39]....
        /*0a20*/ 	.word	0x0000bf70


	//   ....[40]....
        /*0a24*/ 	.word	0x0000c4c0


	//   ....[41]....
        /*0a28*/ 	.word	0x0000c4d0


	//   ....[42]....
        /*0a2c*/ 	.word	0x0000c4e0


	//   ....[43]....
        /*0a30*/ 	.word	0x0000c4f0


	//   ....[44]....
        /*0a34*/ 	.word	0x0000ca60


	//   ....[45]....
        /*0a38*/ 	.word	0x0000ca70


	//   ....[46]....
        /*0a3c*/ 	.word	0x0000ca80


	//   ....[47]....
        /*0a40*/ 	.word	0x0000ca90


	//   ....[48]....
        /*0a44*/ 	.word	0x000100f0


	//   ....[49]....
        /*0a48*/ 	.word	0x00010100


	//   ....[50]....
        /*0a4c*/ 	.word	0x00010110


	//   ....[51]....
        /*0a50*/ 	.word	0x00010120


	//   ....[52]....
        /*0a54*/ 	.word	0x000105a0


	//   ....[53]....
        /*0a58*/ 	.word	0x000105b0


	//   ....[54]....
        /*0a5c*/ 	.word	0x000105c0


	//   ....[55]....
        /*0a60*/ 	.word	0x000105d0


	//   ....[56]....
        /*0a64*/ 	.word	0x00010a00


	//   ....[57]....
        /*0a68*/ 	.word	0x00010a10


	//   ....[58]....
        /*0a6c*/ 	.word	0x00010a20


	//   ....[59]....
        /*0a70*/ 	.word	0x00010a30


	//   ....[60]....
        /*0a74*/ 	.word	0x00010e80


	//   ....[61]....
        /*0a78*/ 	.word	0x00010e90


	//   ....[62]....
        /*0a7c*/ 	.word	0x00010ea0


	//   ....[63]....
        /*0a80*/ 	.word	0x00010eb0


	//   ....[64]....
        /*0a84*/ 	.word	0x00017c30


	//   ....[65]....
        /*0a88*/ 	.word	0x00018040


	//   ....[66]....
        /*0a8c*/ 	.word	0x00018080


	//   ....[67]....
        /*0a90*/ 	.word	0x00018130


	//   ....[68]....
        /*0a94*/ 	.word	0x000184d0


	//   ....[69]....
        /*0a98*/ 	.word	0x00018500


	//   ....[70]....
        /*0a9c*/ 	.word	0x0001cfa0


	//   ....[71]....
        /*0aa0*/ 	.word	0x0001d370


	//   ....[72]....
        /*0aa4*/ 	.word	0x0001d3c0


	//   ....[73]....
        /*0aa8*/ 	.word	0x0001d470


	//   ....[74]....
        /*0aac*/ 	.word	0x0001d9e0


	//   ....[75]....
        /*0ab0*/ 	.word	0x0001da50


	//   ....[76]....
        /*0ab4*/ 	.word	0x00022180


	//   ....[77]....
        /*0ab8*/ 	.word	0x00022190


	//   ....[78]....
        /*0abc*/ 	.word	0x000221c0


	//   ....[79]....
        /*0ac0*/ 	.word	0x000221d0


	//   ....[80]....
        /*0ac4*/ 	.word	0x00023740


	//   ....[81]....
        /*0ac8*/ 	.word	0x000237c0


	//   ....[82]....
        /*0acc*/ 	.word	0x000237e0


	//   ....[83]....
        /*0ad0*/ 	.word	0x000237f0


	//   ....[84]....
        /*0ad4*/ 	.word	0x000256e0


	//   ....[85]....
        /*0ad8*/ 	.word	0x00025720


	//   ....[86]....
        /*0adc*/ 	.word	0x00025750


	//   ....[87]....
        /*0ae0*/ 	.word	0x00025780


	//   ....[88]....
        /*0ae4*/ 	.word	0x00025df0


	//   ....[89]....
        /*0ae8*/ 	.word	0x00025e20


	//   ....[90]....
        /*0aec*/ 	.word	0x00025f70


	//   ....[91]....
        /*0af0*/ 	.word	0x00025f90


	//   ....[92]....
        /*0af4*/ 	.word	0x000260e0


	//   ....[93]....
        /*0af8*/ 	.word	0x00026100


	//   ....[94]....
        /*0afc*/ 	.word	0x00026260


	//   ....[95]....
        /*0b00*/ 	.word	0x00026280


	//   ....[96]....
        /*0b04*/ 	.word	0x00026c10


	//   ....[97]....
        /*0b08*/ 	.word	0x00026c30


	//   ....[98]....
        /*0b0c*/ 	.word	0x00026d90


	//   ....[99]....
        /*0b10*/ 	.word	0x00026db0


	//   ....[100]....
        /*0b14*/ 	.word	0x00026f00


	//   ....[101]....
        /*0b18*/ 	.word	0x00026f20


	//   ....[102]....
        /*0b1c*/ 	.word	0x00027080


	//   ....[103]....
        /*0b20*/ 	.word	0x000270a0


	//   ....[104]....
        /*0b24*/ 	.word	0x00027280


	//   ....[105]....
        /*0b28*/ 	.word	0x00027440


	//   ....[106]....
        /*0b2c*/ 	.word	0x00027470


	//   ....[107]....
        /*0b30*/ 	.word	0x000274a0


	//   ....[108]....
        /*0b34*/ 	.word	0x000274d0


	//   ....[109]....
        /*0b38*/ 	.word	0x00027500


	//   ....[110]....
        /*0b3c*/ 	.word	0x00027530


	//   ....[111]....
        /*0b40*/ 	.word	0x000276b0


	//   ....[112]....
        /*0b44*/ 	.word	0x000276e0


	//   ....[113]....
        /*0b48*/ 	.word	0x00027710


	//   ....[114]....
        /*0b4c*/ 	.word	0x00027740


	//   ....[115]....
        /*0b50*/ 	.word	0x00027770


	//   ....[116]....
        /*0b54*/ 	.word	0x000277a0


	//   ....[117]....
        /*0b58*/ 	.word	0x00027840


	//   ....[118]....
        /*0b5c*/ 	.word	0x000278a0


	//   ....[119]....
        /*0b60*/ 	.word	0x00027930


	//   ....[120]....
        /*0b64*/ 	.word	0x00028780


	//   ....[121]....
        /*0b68*/ 	.word	0x0002aca0


	//   ....[122]....
        /*0b6c*/ 	.word	0x0002ace0


	//   ....[123]....
        /*0b70*/ 	.word	0x0002ad10


	//   ....[124]....
        /*0b74*/ 	.word	0x0002ade0


	//   ....[125]....
        /*0b78*/ 	.word	0x0002ae10


	//   ....[126]....
        /*0b7c*/ 	.word	0x0002ae70


	//   ....[127]....
        /*0b80*/ 	.word	0x0002aeb0


	//   ....[128]....
        /*0b84*/ 	.word	0x0002af10


	//   ....[129]....
        /*0b88*/ 	.word	0x0002af30


	//   ....[130]....
        /*0b8c*/ 	.word	0x0002af60


	//   ....[131]....
        /*0b90*/ 	.word	0x0002b7b0


	//   ....[132]....
        /*0b94*/ 	.word	0x0002b7f0


	//   ....[133]....
        /*0b98*/ 	.word	0x0002b810


	//   ....[134]....
        /*0b9c*/ 	.word	0x0002b8b0


	//   ....[135]....
        /*0ba0*/ 	.word	0x0002b8c0


	//   ....[136]....
        /*0ba4*/ 	.word	0x0002b970


	//   ....[137]....
        /*0ba8*/ 	.word	0x0002b980


	//   ....[138]....
        /*0bac*/ 	.word	0x0002ba30


	//   ....[139]....
        /*0bb0*/ 	.word	0x0002ba40


	//   ....[140]....
        /*0bb4*/ 	.word	0x0002baf0


	//   ....[141]....
        /*0bb8*/ 	.word	0x0002bb00


	//   ....[142]....
        /*0bbc*/ 	.word	0x0002bbb0


	//   ....[143]....
        /*0bc0*/ 	.word	0x0002bbc0


	//   ....[144]....
        /*0bc4*/ 	.word	0x0002bc70


	//   ....[145]....
        /*0bc8*/ 	.word	0x0002bc80


	//   ....[146]....
        /*0bcc*/ 	.word	0x0002bcc0


	//   ....[147]....
        /*0bd0*/ 	.word	0x0002c500


	//   ....[148]....
        /*0bd4*/ 	.word	0x0002c540


	//   ....[149]....
        /*0bd8*/ 	.word	0x0002c570


	//   ....[150]....
        /*0bdc*/ 	.word	0x0002c630


	//   ....[151]....
        /*0be0*/ 	.word	0x0002c660


	//   ....[152]....
        /*0be4*/ 	.word	0x0002c6b0


	//   ....[153]....
        /*0be8*/ 	.word	0x0002c6e0


	//   ....[154]....
        /*0bec*/ 	.word	0x0002c730


	//   ....[155]....
        /*0bf0*/ 	.word	0x0002c760


	//   ....[156]....
        /*0bf4*/ 	.word	0x0002c7d0


	//   ....[157]....
        /*0bf8*/ 	.word	0x0002cad0


	//   ....[158]....
        /*0bfc*/ 	.word	0x0002cb00


	//   ....[159]....
        /*0c00*/ 	.word	0x0002cbc0


	//   ....[160]....
        /*0c04*/ 	.word	0x0002cbd0


	//   ....[161]....
        /*0c08*/ 	.word	0x0002cc80


	//   ....[162]....
        /*0c0c*/ 	.word	0x0002cc90


	//   ....[163]....
        /*0c10*/ 	.word	0x0002cd40


	//   ....[164]....
        /*0c14*/ 	.word	0x0002cd50


	//   ....[165]....
        /*0c18*/ 	.word	0x0002cd60


	//   ....[166]....
        /*0c1c*/ 	.word	0x0002ce10


	//   ....[167]....
        /*0c20*/ 	.word	0x0002d3d0


	//   ....[168]....
        /*0c24*/ 	.word	0x0002d410


	//   ....[169]....
        /*0c28*/ 	.word	0x0002d4b0


	//   ....[170]....
        /*0c2c*/ 	.word	0x0002d4e0


	//   ....[171]....
        /*0c30*/ 	.word	0x0002d570


	//   ....[172]....
        /*0c34*/ 	.word	0x0002d5a0


	//   ....[173]....
        /*0c38*/ 	.word	0x0002d630


	//   ....[174]....
        /*0c3c*/ 	.word	0x0002d660


	//   ....[175]....
        /*0c40*/ 	.word	0x0002d670


	//   ....[176]....
        /*0c44*/ 	.word	0x0002d700


	//   ....[177]....
        /*0c48*/ 	.word	0x0002db60


	//   ....[178]....
        /*0c4c*/ 	.word	0x0002db90


	//   ....[179]....
        /*0c50*/ 	.word	0x0002dbc0


	//   ....[180]....
        /*0c54*/ 	.word	0x0002dbf0


	//   ....[181]....
        /*0c58*/ 	.word	0x0002dc20


	//   ....[182]....
        /*0c5c*/ 	.word	0x0002dc50


	//   ....[183]....
        /*0c60*/ 	.word	0x0002dc80


	//   ....[184]....
        /*0c64*/ 	.word	0x0002dcb0


	//   ....[185]....
        /*0c68*/ 	.word	0x0002de40


	//   ....[186]....
        /*0c6c*/ 	.word	0x0002de70


	//   ....[187]....
        /*0c70*/ 	.word	0x0002dea0


	//   ....[188]....
        /*0c74*/ 	.word	0x0002ded0


	//   ....[189]....
        /*0c78*/ 	.word	0x0002df00


	//   ....[190]....
        /*0c7c*/ 	.word	0x0002df30


	//   ....[191]....
        /*0c80*/ 	.word	0x0002dff0


	//   ....[192]....
        /*0c84*/ 	.word	0x0002e010


	//   ....[193]....
        /*0c88*/ 	.word	0x0002e080


	//   ....[194]....
        /*0c8c*/ 	.word	0x0002e730


	//   ....[195]....
        /*0c90*/ 	.word	0x0002ea50


	//   ....[196]....
        /*0c94*/ 	.word	0x0002eae0


	//   ....[197]....
        /*0c98*/ 	.word	0x0002eb80


	//   ....[198]....
        /*0c9c*/ 	.word	0x0002ec10


	//   ....[199]....
        /*0ca0*/ 	.word	0x0002ecb0


	//   ....[200]....
        /*0ca4*/ 	.word	0x0002ed40


	//   ....[201]....
        /*0ca8*/ 	.word	0x0002ee30


	//   ....[202]....
        /*0cac*/ 	.word	0x0002eec0


	//   ....[203]....
        /*0cb0*/ 	.word	0x0002ef60


	//   ....[204]....
        /*0cb4*/ 	.word	0x0002eff0


	//   ....[205]....
        /*0cb8*/ 	.word	0x0002f090


	//   ....[206]....
        /*0cbc*/ 	.word	0x0002f120


	//   ....[207]....
        /*0cc0*/ 	.word	0x0002f210


	//   ....[208]....
        /*0cc4*/ 	.word	0x0002f2a0


	//   ....[209]....
        /*0cc8*/ 	.word	0x0002f340


	//   ....[210]....
        /*0ccc*/ 	.word	0x0002f3d0


	//   ....[211]....
        /*0cd0*/ 	.word	0x0002f470


	//   ....[212]....
        /*0cd4*/ 	.word	0x0002f500


	//   ....[213]....
        /*0cd8*/ 	.word	0x0002f5f0


	//   ....[214]....
        /*0cdc*/ 	.word	0x0002f680


	//   ....[215]....
        /*0ce0*/ 	.word	0x0002f6d0


	//   ....[216]....
        /*0ce4*/ 	.word	0x0002f720


	//   ....[217]....
        /*0ce8*/ 	.word	0x0002f7b0


	//   ....[218]....
        /*0cec*/ 	.word	0x0002f840


	//   ....[219]....
        /*0cf0*/ 	.word	0x0002f890


	//   ....[220]....
        /*0cf4*/ 	.word	0x0002f8e0


	//   ....[221]....
        /*0cf8*/ 	.word	0x0002f970


	//   ....[222]....
        /*0cfc*/ 	.word	0x0002fa00


	//   ....[223]....
        /*0d00*/ 	.word	0x0002fa50


	//   ....[224]....
        /*0d04*/ 	.word	0x0002faa0


	//   ....[225]....
        /*0d08*/ 	.word	0x0002fb30


	//   ....[226]....
        /*0d0c*/ 	.word	0x0002fbc0


	//   ....[227]....
        /*0d10*/ 	.word	0x0002fc10


	//   ....[228]....
        /*0d14*/ 	.word	0x0002fc60


	//   ....[229]....
        /*0d18*/ 	.word	0x0002fd40


	//   ....[230]....
        /*0d1c*/ 	.word	0x0002fdd0


	//   ....[231]....
        /*0d20*/ 	.word	0x0002fe20


	//   ....[232]....
        /*0d24*/ 	.word	0x0002fe70


	//   ....[233]....
        /*0d28*/ 	.word	0x0002ff00


	//   ....[234]....
        /*0d2c*/ 	.word	0x0002ff90


	//   ....[235]....
        /*0d30*/ 	.word	0x0002ffe0


	//   ....[236]....
        /*0d34*/ 	.word	0x00030030


	//   ....[237]....
        /*0d38*/ 	.word	0x000300c0


	//   ....[238]....
        /*0d3c*/ 	.word	0x00030150


	//   ....[239]....
        /*0d40*/ 	.word	0x000301a0


	//   ....[240]....
        /*0d44*/ 	.word	0x000301f0


	//   ....[241]....
        /*0d48*/ 	.word	0x00030280


	//   ....[242]....
        /*0d4c*/ 	.word	0x00030310


	//   ....[243]....
        /*0d50*/ 	.word	0x00030360


	//   ....[244]....
        /*0d54*/ 	.word	0x000303b0


	//   ....[245]....
        /*0d58*/ 	.word	0x000306b0


	//   ....[246]....
        /*0d5c*/ 	.word	0x00030990


	//   ....[247]....
        /*0d60*/ 	.word	0x00030a80


	//   ....[248]....
        /*0d64*/ 	.word	0x00030b50


	//   ....[249]....
        /*0d68*/ 	.word	0x00030cb0


	//   ....[250]....
        /*0d6c*/ 	.word	0x00030d00


	//   ....[251]....
        /*0d70*/ 	.word	0x00030e10


	//   ....[252]....
        /*0d74*/ 	.word	0x00030e70


	//   ....[253]....
        /*0d78*/ 	.word	0x00030f80


	//   ....[254]....
        /*0d7c*/ 	.word	0x00030fe0


	//   ....[255]....
        /*0d80*/ 	.word	0x000310e0


	//   ....[0]....
        /*0d84*/ 	.word	0x00031130


	//   ....[1]....
        /*0d88*/ 	.word	0x000311e0


	//   ....[2]....
        /*0d8c*/ 	.word	0x00031240


	//   ....[3]....
        /*0d90*/ 	.word	0x00031370


	//   ....[4]....
        /*0d94*/ 	.word	0x000313c0


	//   ....[5]....
        /*0d98*/ 	.word	0x00031500


	//   ....[6]....
        /*0d9c*/ 	.word	0x00031550


	//   ....[7]....
        /*0da0*/ 	.word	0x00031690


	//   ....[8]....
        /*0da4*/ 	.word	0x000316e0


	//   ....[9]....
        /*0da8*/ 	.word	0x00031820


	//   ....[10]....
        /*0dac*/ 	.word	0x00031870


	//   ....[11]....
        /*0db0*/ 	.word	0x000319b0


	//   ....[12]....
        /*0db4*/ 	.word	0x00031a00


	//   ....[13]....
        /*0db8*/ 	.word	0x00031b40


	//   ....[14]....
        /*0dbc*/ 	.word	0x00031b90


	//   ....[15]....
        /*0dc0*/ 	.word	0x00031cb0


	//   ....[16]....
        /*0dc4*/ 	.word	0x00031d00


	//   ....[17]....
        /*0dc8*/ 	.word	0x00031e30


	//   ....[18]....
        /*0dcc*/ 	.word	0x00031ee0


	//   ....[19]....
        /*0dd0*/ 	.word	0x00032070


	//   ....[20]....
        /*0dd4*/ 	.word	0x000320c0


	//   ....[21]....
        /*0dd8*/ 	.word	0x000321c0


	//   ....[22]....
        /*0ddc*/ 	.word	0x00032210


	//   ....[23]....
        /*0de0*/ 	.word	0x00032310


	//   ....[24]....
        /*0de4*/ 	.word	0x00032360


	//   ....[25]....
        /*0de8*/ 	.word	0x00032490


	//   ....[26]....
        /*0dec*/ 	.word	0x000324e0


	//   ....[27]....
        /*0df0*/ 	.word	0x000325d0


	//   ....[28]....
        /*0df4*/ 	.word	0x00032670


	//   ....[29]....
        /*0df8*/ 	.word	0x000327b0


	//   ....[30]....
        /*0dfc*/ 	.word	0x00032800


	//   ....[31]....
        /*0e00*/ 	.word	0x00032940


	//   ....[32]....
        /*0e04*/ 	.word	0x00032990


	//   ....[33]....
        /*0e08*/ 	.word	0x00032ad0


	//   ....[34]....
        /*0e0c*/ 	.word	0x00032b20


	//   ....[35]....
        /*0e10*/ 	.word	0x00032c60


	//   ....[36]....
        /*0e14*/ 	.word	0x00032cb0


	//   ....[37]....
        /*0e18*/ 	.word	0x00032da0


	//   ....[38]....
        /*0e1c*/ 	.word	0x00032e60


	//   ....[39]....
        /*0e20*/ 	.word	0x00033000


	//   ....[40]....
        /*0e24*/ 	.word	0x00033050


	//   ....[41]....
        /*0e28*/ 	.word	0x00033180


	//   ....[42]....
        /*0e2c*/ 	.word	0x000331d0


	//   ....[43]....
        /*0e30*/ 	.word	0x00033300


	//   ....[44]....
        /*0e34*/ 	.word	0x00033350


	//   ....[45]....
        /*0e38*/ 	.word	0x00033480


	//   ....[46]....
        /*0e3c*/ 	.word	0x000334d0


	//   ....[47]....
        /*0e40*/ 	.word	0x00033560


	//   ....[48]....
        /*0e44*/ 	.word	0x00033600


	//   ....[49]....
        /*0e48*/ 	.word	0x00033730


	//   ....[50]....
        /*0e4c*/ 	.word	0x000337a0


	//   ....[51]....
        /*0e50*/ 	.word	0x00033810


	//   ....[52]....
        /*0e54*/ 	.word	0x00033880


	//   ....[53]....
        /*0e58*/ 	.word	0x000338f0


	//   ....[54]....
        /*0e5c*/ 	.word	0x00033970


	//   ....[55]....
        /*0e60*/ 	.word	0x00033a00


	//   ....[56]....
        /*0e64*/ 	.word	0x00033a90


	//   ....[57]....
        /*0e68*/ 	.word	0x00033b00


	//   ....[58]....
        /*0e6c*/ 	.word	0x00033b70


	//   ....[59]....
        /*0e70*/ 	.word	0x00033be0


	//   ....[60]....
        /*0e74*/ 	.word	0x00033c60


	//   ....[61]....
        /*0e78*/ 	.word	0x00033cd0


	//   ....[62]....
        /*0e7c*/ 	.word	0x00033d70


	//   ....[63]....
        /*0e80*/ 	.word	0x00033e00


	//   ....[64]....
        /*0e84*/ 	.word	0x00033f20


	//----- nvinfo : EIATTR_REG_RECONFIG
	.align		4
.L_559:
        /*0e88*/ 	.byte	0x01, 0x54
	.zero		2


	//----- nvinfo : EIATTR_SYSCALL_OFFSETS
	.align		4
        /*0e8c*/ 	.byte	0x04, 0x46
        /*0e8e*/ 	.short	(.L_561 - .L_560)


	//   ....[0]....
.L_560:
        /*0e90*/ 	.word	0x00001950


	//   ....[1]....
        /*0e94*/ 	.word	0x00001aa0


	//   ....[2]....
        /*0e98*/ 	.word	0x0000b320


	//   ....[3]....
        /*0e9c*/ 	.word	0x0000b650


	//   ....[4]....
        /*0ea0*/ 	.word	0x0002a280


	//   ....[5]....
        /*0ea4*/ 	.word	0x0002a3d0


	//   ....[6]....
        /*0ea8*/ 	.word	0x0002a4c0


	//   ....[7]....
        /*0eac*/ 	.word	0x0002b3f0


	//----- nvinfo : EIATTR_MBARRIER_INSTR_OFFSETS
	.align		4
.L_561:
        /*0eb0*/ 	.byte	0x04, 0x39
        /*0eb2*/ 	.short	(.L_563 - .L_562)


	//   ....[0]....
.L_562:
        /*0eb4*/ 	.word	0x00000270
        /*0eb8*/ 	.word	0x000000ff
        /*0ebc*/ 	.word	0x00038800
        /*0ec0*/ 	.short	0x0100
        /*0ec2*/ 	.byte	0x08
	.zero		1


	//   ....[1]....
        /*0ec4*/ 	.word	0x00000280
        /*0ec8*/ 	.word	0x000000ff
        /*0ecc*/ 	.word	0x00038820
        /*0ed0*/ 	.short	0x0100
        /*0ed2*/ 	.byte	0x08
	.zero		1


	//   ....[2]....
        /*0ed4*/ 	.word	0x00000370
        /*0ed8*/ 	.word	0x000000ff
        /*0edc*/ 	.word	0x00038830
        /*0ee0*/ 	.short	0x0100
        /*0ee2*/ 	.byte	0x08
	.zero		1


	//   ....[3]....
        /*0ee4*/ 	.word	0x00000380
        /*0ee8*/ 	.word	0x000000ff
        /*0eec*/ 	.word	0x00038840
        /*0ef0*/ 	.short	0x0100
        /*0ef2*/ 	.byte	0x08
	.zero		1


	//   ....[4]....
        /*0ef4*/ 	.word	0x00000390
        /*0ef8*/ 	.word	0x000000ff
        /*0efc*/ 	.word	0x00038838
        /*0f00*/ 	.short	0x0100
        /*0f02*/ 	.byte	0x08
	.zero		1


	//   ....[5]....
        /*0f04*/ 	.word	0x000003a0
        /*0f08*/ 	.word	0x000000ff
        /*0f0c*/ 	.word	0x00038848
        /*0f10*/ 	.short	0x0100
        /*0f12*/ 	.byte	0x08
	.zero		1


	//   ....[6]....
        /*0f14*/ 	.word	0x000004d0
        /*0f18*/ 	.word	0x000000ff
        /*0f1c*/ 	.word	0x00038850
        /*0f20*/ 	.short	0x0100
        /*0f22*/ 	.byte	0x08
	.zero		1


	//   ....[7]....
        /*0f24*/ 	.word	0x000004e0
        /*0f28*/ 	.word	0x000000ff
        /*0f2c*/ 	.word	0x00038860
        /*0f30*/ 	.short	0x0100
        /*0f32*/ 	.byte	0x08
	.zero		1


	//   ....[8]....
        /*0f34*/ 	.word	0x000004f0
        /*0f38*/ 	.word	0x000000ff
        /*0f3c*/ 	.word	0x00038858
        /*0f40*/ 	.short	0x0100
        /*0f42*/ 	.byte	0x08
	.zero		1


	//   ....[9]....
        /*0f44*/ 	.word	0x00000500
        /*0f48*/ 	.word	0x000000ff
        /*0f4c*/ 	.word	0x00038868
        /*0f50*/ 	.short	0x0100
        /*0f52*/ 	.byte	0x08
	.zero		1


	//   ....[10]....
        /*0f54*/ 	.word	0x000005f0
        /*0f58*/ 	.word	0x000000ff
        /*0f5c*/ 	.word	0x00038870
        /*0f60*/ 	.short	0x0100
        /*0f62*/ 	.byte	0x06
	.zero		1


	//   ....[11]....
        /*0f64*/ 	.word	0x00000600
        /*0f68*/ 	.word	0x000000ff
        /*0f6c*/ 	.word	0x00038880
        /*0f70*/ 	.short	0x0100
        /*0f72*/ 	.byte	0x06
	.zero		1


	//   ....[12]....
        /*0f74*/ 	.word	0x00000610
        /*0f78*/ 	.word	0x000000ff
        /*0f7c*/ 	.word	0x00038878
        /*0f80*/ 	.short	0x0100
        /*0f82*/ 	.byte	0x06
	.zero		1


	//   ....[13]....
        /*0f84*/ 	.word	0x00000620
        /*0f88*/ 	.word	0x000000ff
        /*0f8c*/ 	.word	0x00038888
        /*0f90*/ 	.short	0x0100
        /*0f92*/ 	.byte	0x06
	.zero		1


	//   ....[14]....
        /*0f94*/ 	.word	0x00000750
        /*0f98*/ 	.word	0x000000ff
        /*0f9c*/ 	.word	0x00038890
        /*0fa0*/ 	.short	0x0100
        /*0fa2*/ 	.byte	0x08
	.zero		1


	//   ....[15]....
        /*0fa4*/ 	.word	0x00000760
        /*0fa8*/ 	.word	0x000000ff
        /*0fac*/ 	.word	0x000388a0
        /*0fb0*/ 	.short	0x0100
        /*0fb2*/ 	.byte	0x08
	.zero		1


	//   ....[16]....
        /*0fb4*/ 	.word	0x00000770
        /*0fb8*/ 	.word	0x000000ff
        /*0fbc*/ 	.word	0x00038898
        /*0fc0*/ 	.short	0x0100
        /*0fc2*/ 	.byte	0x08
	.zero		1


	//   ....[17]....
        /*0fc4*/ 	.word	0x00000780
        /*0fc8*/ 	.word	0x000000ff
        /*0fcc*/ 	.word	0x000388a8
        /*0fd0*/ 	.short	0x0100
        /*0fd2*/ 	.byte	0x08
	.zero		1


	//   ....[18]....
        /*0fd4*/ 	.word	0x000008b0
        /*0fd8*/ 	.word	0x000000ff
        /*0fdc*/ 	.word	0x000388b0
        /*0fe0*/ 	.short	0x0100
        /*0fe2*/ 	.byte	0x08
	.zero		1


	//   ....[19]....
        /*0fe4*/ 	.word	0x000008c0
        /*0fe8*/ 	.word	0x000000ff
        /*0fec*/ 	.word	0x000388c0
        /*0ff0*/ 	.short	0x0100
        /*0ff2*/ 	.byte	0x08
	.zero		1


	//   ....[20]....
        /*0ff4*/ 	.word	0x000008d0
        /*0ff8*/ 	.word	0x000000ff
        /*0ffc*/ 	.word	0x000388b8
        /*1000*/ 	.short	0x0100
        /*1002*/ 	.byte	0x08
	.zero		1


	//   ....[21]....
        /*1004*/ 	.word	0x000008e0
        /*1008*/ 	.word	0x000000ff
        /*100c*/ 	.word	0x000388c8
        /*1010*/ 	.short	0x0100
        /*1012*/ 	.byte	0x08
	.zero		1


	//   ....[22]....
        /*1014*/ 	.word	0x000035c0
        /*1018*/ 	.word	0x00000059
        /*101c*/ 	.word	0x00038890
        /*1020*/ 	.short	0x010a
        /*1022*/ 	.byte	0x3f
	.zero		1


	//   ....[23]....
        /*1024*/ 	.word	0x00006be0
        /*1028*/ 	.word	0x00000059
        /*102c*/ 	.word	0x00038890
        /*1030*/ 	.short	0x010a
        /*1032*/ 	.byte	0x3f
	.zero		1


	//   ....[24]....
        /*1034*/ 	.word	0x00009b80
        /*1038*/ 	.word	0x00000059
        /*103c*/ 	.word	0x00038890
        /*1040*/ 	.short	0x010a
        /*1042*/ 	.byte	0x3f
	.zero		1


	//   ....[25]....
        /*1044*/ 	.word	0x0000a380
        /*1048*/ 	.word	0x0000000b
        /*104c*/ 	.word	0x00000000
        /*1050*/ 	.short	0x0101
        /*1052*/ 	.byte	0x3f
	.zero		1


	//   ....[26]....
        /*1054*/ 	.word	0x0000a3c0
        /*1058*/ 	.word	0x00000059
        /*105c*/ 	.word	0x000388b0
        /*1060*/ 	.short	0x010a
        /*1062*/ 	.byte	0x3f
	.zero		1


	//   ....[27]....
        /*1064*/ 	.word	0x0000ab10
        /*1068*/ 	.word	0x00000059
        /*106c*/ 	.word	0x00000000
        /*1070*/ 	.short	0x0101
        /*1072*/ 	.byte	0x3f
	.zero		1


	//   ....[28]....
        /*1074*/ 	.word	0x0000b3b0
        /*1078*/ 	.word	0x00000016
        /*107c*/ 	.word	0x00038800
        /*1080*/ 	.short	0x010a
        /*1082*/ 	.byte	0x3f
	.zero		1


	//   ....[29]....
        /*1084*/ 	.word	0x0000b400
        /*1088*/ 	.word	0x00000016
        /*108c*/ 	.word	0x00038800
        /*1090*/ 	.short	0x010a
        /*1092*/ 	.byte	0x3f
	.zero		1


	//   ....[30]....
        /*1094*/ 	.word	0x0000ce90
        /*1098*/ 	.word	0x00000016
        /*109c*/ 	.word	0x00038800
        /*10a0*/ 	.short	0x010a
        /*10a2*/ 	.byte	0x3f
	.zero		1


	//   ....[31]....
        /*10a4*/ 	.word	0x000111a0
        /*10a8*/ 	.word	0x00000016
        /*10ac*/ 	.word	0x00038800
        /*10b0*/ 	.short	0x010a
        /*10b2*/ 	.byte	0x3f
	.zero		1


	//   ....[32]....
        /*10b4*/ 	.word	0x00014ad0
        /*10b8*/ 	.word	0x00000000
        /*10bc*/ 	.word	0x00038830
        /*10c0*/ 	.short	0x010a
        /*10c2*/ 	.byte	0x3f
	.zero		1


	//   ....[33]....
        /*10c4*/ 	.word	0x00014b10
        /*10c8*/ 	.word	0x00000000
        /*10cc*/ 	.word	0x00038830
        /*10d0*/ 	.short	0x010a
        /*10d2*/ 	.byte	0x3f
	.zero		1


	//   ....[34]....
        /*10d4*/ 	.word	0x00018820
        /*10d8*/ 	.word	0x00000000
        /*10dc*/ 	.word	0x00000000
        /*10e0*/ 	.short	0x0101
        /*10e2*/ 	.byte	0x3f
	.zero		1


	//   ....[35]....
        /*10e4*/ 	.word	0x00019410
        /*10e8*/ 	.word	0x0000000a
        /*10ec*/ 	.word	0x00038830
        /*10f0*/ 	.short	0x010a
        /*10f2*/ 	.byte	0x3f
	.zero		1


	//   ....[36]....
        /*10f4*/ 	.word	0x000194a0
        /*10f8*/ 	.word	0x0000000a
        /*10fc*/ 	.word	0x00038830
        /*1100*/ 	.short	0x010a
        /*1102*/ 	.byte	0x3f
	.zero		1


	//   ....[37]....
        /*1104*/ 	.word	0x0001cba0
        /*1108*/ 	.word	0x00000006
        /*110c*/ 	.word	0x00038850
        /*1110*/ 	.short	0x010a
        /*1112*/ 	.byte	0x3f
	.zero		1


	//   ....[38]....
        /*1114*/ 	.word	0x0001cbf0
        /*1118*/ 	.word	0x00000006
        /*111c*/ 	.word	0x00038850
        /*1120*/ 	.short	0x010a
        /*1122*/ 	.byte	0x3f
	.zero		1


	//   ....[39]....
        /*1124*/ 	.word	0x0001ddc0
        /*1128*/ 	.word	0x0000000a
        /*112c*/ 	.word	0x00000000
        /*1130*/ 	.short	0x0101
        /*1132*/ 	.byte	0x3f
	.zero		1


	//   ....[40]....
        /*1134*/ 	.word	0x0001e170
        /*1138*/ 	.word	0x00000006
        /*113c*/ 	.word	0x00000000
        /*1140*/ 	.short	0x0101
        /*1142*/ 	.byte	0x3f
	.zero		1


	//   ....[41]....
        /*1144*/ 	.word	0x0001e3f0
        /*1148*/ 	.word	0x00000003
        /*114c*/ 	.word	0x00038830
        /*1150*/ 	.short	0x010a
        /*1152*/ 	.byte	0x3f
	.zero		1


	//   ....[42]....
        /*1154*/ 	.word	0x0001e480
        /*1158*/ 	.word	0x00000003
        /*115c*/ 	.word	0x00038830
        /*1160*/ 	.short	0x010a
        /*1162*/ 	.byte	0x3f
	.zero		1


	//   ....[43]....
        /*1164*/ 	.word	0x00021b90
        /*1168*/ 	.word	0x00000006
        /*116c*/ 	.word	0x00038850
        /*1170*/ 	.short	0x010a
        /*1172*/ 	.byte	0x3f
	.zero		1


	//   ....[44]....
        /*1174*/ 	.word	0x00021be0
        /*1178*/ 	.word	0x00000006
        /*117c*/ 	.word	0x00038850
        /*1180*/ 	.short	0x010a
        /*1182*/ 	.byte	0x3f
	.zero		1


	//   ....[45]....
        /*1184*/ 	.word	0x000226f0
        /*1188*/ 	.word	0x000000a4
        /*118c*/ 	.word	0x00000000
        /*1190*/ 	.short	0x0101
        /*1192*/ 	.byte	0x3f
	.zero		1


	//   ....[46]....
        /*1194*/ 	.word	0x00022af0
        /*1198*/ 	.word	0x00000006
        /*119c*/ 	.word	0x00000000
        /*11a0*/ 	.short	0x0101
        /*11a2*/ 	.byte	0x3f
	.zero		1


	//   ....[47]....
        /*11a4*/ 	.word	0x000234a0
        /*11a8*/ 	.word	0x00000008
        /*11ac*/ 	.word	0x00038850
        /*11b0*/ 	.short	0x010a
        /*11b2*/ 	.byte	0x3f
	.zero		1


	//   ....[48]....
        /*11b4*/ 	.word	0x00023540
        /*11b8*/ 	.word	0x00000008
        /*11bc*/ 	.word	0x00038850
        /*11c0*/ 	.short	0x010a
        /*11c2*/ 	.byte	0x3f
	.zero		1


	//   ....[49]....
        /*11c4*/ 	.word	0x00024200
        /*11c8*/ 	.word	0x00000004
        /*11cc*/ 	.word	0x00000000
        /*11d0*/ 	.short	0x0101
        /*11d2*/ 	.byte	0x3f
	.zero		1


	//   ....[50]....
        /*11d4*/ 	.word	0x00025e10
        /*11d8*/ 	.word	0x00000000
        /*11dc*/ 	.word	0x00000000
        /*11e0*/ 	.short	0x0101
        /*11e2*/ 	.byte	0x3f
	.zero		1


	//   ....[51]....
        /*11e4*/ 	.word	0x00028860
        /*11e8*/ 	.word	0x00000016
        /*11ec*/ 	.word	0x00038820
        /*11f0*/ 	.short	0x010a
        /*11f2*/ 	.byte	0x3f
	.zero		1


	//   ....[52]....
        /*11f4*/ 	.word	0x000288f0
        /*11f8*/ 	.word	0x0000000b
        /*11fc*/ 	.word	0x000388a0
        /*1200*/ 	.short	0x010a
        /*1202*/ 	.byte	0x3f
	.zero		1


	//   ....[53]....
        /*1204*/ 	.word	0x00028e40
        /*1208*/ 	.word	0x0000000b
        /*120c*/ 	.word	0x000388c0
        /*1210*/ 	.short	0x010a
        /*1212*/ 	.byte	0x3f
	.zero		1


	//   ....[54]....
        /*1214*/ 	.word	0x00029440
        /*1218*/ 	.word	0x0000000a
        /*121c*/ 	.word	0x000388a0
        /*1220*/ 	.short	0x010a
        /*1222*/ 	.byte	0x3f
	.zero		1


	//   ....[55]....
        /*1224*/ 	.word	0x00029980
        /*1228*/ 	.word	0x0000000a
        /*122c*/ 	.word	0x000388c0
        /*1230*/ 	.short	0x010a
        /*1232*/ 	.byte	0x3f
	.zero		1


	//   ....[56]....
        /*1234*/ 	.word	0x0002aab0
        /*1238*/ 	.word	0x00000005
        /*123c*/ 	.word	0x00038840
        /*1240*/ 	.short	0x010a
        /*1242*/ 	.byte	0x3f
	.zero		1


	//   ....[57]....
        /*1244*/ 	.word	0x0002b0e0
        /*1248*/ 	.word	0x00000005
        /*124c*/ 	.word	0x00038830
        /*1250*/ 	.short	0x0107
        /*1252*/ 	.byte	0x3f
	.zero		1


	//   ....[58]....
        /*1254*/ 	.word	0x0002b1c0
        /*1258*/ 	.word	0x00000005
        /*125c*/ 	.word	0x00038830
        /*1260*/ 	.short	0x0101
        /*1262*/ 	.byte	0x3f
	.zero		1


	//   ....[59]....
        /*1264*/ 	.word	0x0002be10
        /*1268*/ 	.word	0x00000016
        /*126c*/ 	.word	0x00038800
        /*1270*/ 	.short	0x0107
        /*1272*/ 	.byte	0x3f
	.zero		1


	//   ....[60]....
        /*1274*/ 	.word	0x0002bf10
        /*1278*/ 	.word	0x00000016
        /*127c*/ 	.word	0x00038800
        /*1280*/ 	.short	0x0101
        /*1282*/ 	.byte	0x3f
	.zero		1


	//   ....[61]....
        /*1284*/ 	.word	0x0002bf30
        /*1288*/ 	.word	0x00000016
        /*128c*/ 	.word	0x00038820
        /*1290*/ 	.short	0x010a
        /*1292*/ 	.byte	0x3f
	.zero		1


	//   ....[62]....
        /*1294*/ 	.word	0x0002c350
        /*1298*/ 	.word	0x00000006
        /*129c*/ 	.word	0x00038840
        /*12a0*/ 	.short	0x010a
        /*12a2*/ 	.byte	0x3f
	.zero		1


	//   ....[63]....
        /*12a4*/ 	.word	0x0002c8f0
        /*12a8*/ 	.word	0x00000006
        /*12ac*/ 	.word	0x00038830
        /*12b0*/ 	.short	0x0107
        /*12b2*/ 	.byte	0x3f
	.zero		1


	//   ....[64]....
        /*12b4*/ 	.word	0x0002c9b0
        /*12b8*/ 	.word	0x00000006
        /*12bc*/ 	.word	0x00038830
        /*12c0*/ 	.short	0x0101
        /*12c2*/ 	.byte	0x3f
	.zero		1


	//   ....[65]....
        /*12c4*/ 	.word	0x0002ca10
        /*12c8*/ 	.word	0x00000006
        /*12cc*/ 	.word	0x00038860
        /*12d0*/ 	.short	0x010a
        /*12d2*/ 	.byte	0x3f
	.zero		1


	//   ....[66]....
        /*12d4*/ 	.word	0x0002cf20
        /*12d8*/ 	.word	0x00000006
        /*12dc*/ 	.word	0x00038850
        /*12e0*/ 	.short	0x0107
        /*12e2*/ 	.byte	0x3f
	.zero		1


	//   ....[67]....
        /*12e4*/ 	.word	0x0002d100
        /*12e8*/ 	.word	0x00000006
        /*12ec*/ 	.word	0x00038850
        /*12f0*/ 	.short	0x0101
        /*12f2*/ 	.byte	0x3f
	.zero		1


	//   ....[68]....
        /*12f4*/ 	.word	0x0002d320
        /*12f8*/ 	.word	0x00000004
        /*12fc*/ 	.word	0x00038860
        /*1300*/ 	.short	0x010a
        /*1302*/ 	.byte	0x3f
	.zero		1


	//   ....[69]....
        /*1304*/ 	.word	0x0002d890
        /*1308*/ 	.word	0x00000004
        /*130c*/ 	.word	0x00038850
        /*1310*/ 	.short	0x0107
        /*1312*/ 	.byte	0x3f
	.zero		1


	//   ....[70]....
        /*1314*/ 	.word	0x0002d950
        /*1318*/ 	.word	0x00000004
        /*131c*/ 	.word	0x00038850
        /*1320*/ 	.short	0x0101
        /*1322*/ 	.byte	0x3f
	.zero		1


	//   ....[71]....
        /*1324*/ 	.word	0x0002e6b0
        /*1328*/ 	.word	0x00000005
        /*132c*/ 	.word	0x00038820
        /*1330*/ 	.short	0x010a
        /*1332*/ 	.byte	0x3f
	.zero		1


	//   ....[72]....
        /*1334*/ 	.word	0x0002e820
        /*1338*/ 	.word	0x00000003
        /*133c*/ 	.word	0x00038840
        /*1340*/ 	.short	0x010a
        /*1342*/ 	.byte	0x3f
	.zero		1


	//   ....[73]....
        /*1344*/ 	.word	0x0002e8c0
        /*1348*/ 	.word	0x0000001b
        /*134c*/ 	.word	0x00038840
        /*1350*/ 	.short	0x010a
        /*1352*/ 	.byte	0x3f
	.zero		1


	//   ....[74]....
        /*1354*/ 	.word	0x0002e900
        /*1358*/ 	.word	0x00000003
        /*135c*/ 	.word	0x00038860
        /*1360*/ 	.short	0x010a
        /*1362*/ 	.byte	0x3f
	.zero		1


	//   ....[75]....
        /*1364*/ 	.word	0x0002e940
        /*1368*/ 	.word	0x0000001b
        /*136c*/ 	.word	0x00038860
        /*1370*/ 	.short	0x010a
        /*1372*/ 	.byte	0x3f
	.zero		1


	//   ....[76]....
        /*1374*/ 	.word	0x0002e9a0
        /*1378*/ 	.word	0x00000059
        /*137c*/ 	.word	0x00038890
        /*1380*/ 	.short	0x010a
        /*1382*/ 	.byte	0x3f
	.zero		1


	//   ....[77]....
        /*1384*/ 	.word	0x0002ed80
        /*1388*/ 	.word	0x00000059
        /*138c*/ 	.word	0x00038890
        /*1390*/ 	.short	0x010a
        /*1392*/ 	.byte	0x3f
	.zero		1


	//   ....[78]....
        /*1394*/ 	.word	0x0002f160
        /*1398*/ 	.word	0x00000059
        /*139c*/ 	.word	0x00038890
        /*13a0*/ 	.short	0x010a
        /*13a2*/ 	.byte	0x3f
	.zero		1


	//   ....[79]....
        /*13a4*/ 	.word	0x0002f540
        /*13a8*/ 	.word	0x00000059
        /*13ac*/ 	.word	0x000388b0
        /*13b0*/ 	.short	0x010a
        /*13b2*/ 	.byte	0x3f
	.zero		1


	//   ....[80]....
        /*13b4*/ 	.word	0x0002fc90
        /*13b8*/ 	.word	0x00000016
        /*13bc*/ 	.word	0x00038800
        /*13c0*/ 	.short	0x010a
        /*13c2*/ 	.byte	0x3f
	.zero		1


	//   ....[81]....
        /*13c4*/ 	.word	0x000303f0
        /*13c8*/ 	.word	0x00000016
        /*13cc*/ 	.word	0x00038800
        /*13d0*/ 	.short	0x010a
        /*13d2*/ 	.byte	0x3f
	.zero		1


	//   ....[82]....
        /*13d4*/ 	.word	0x00030440
        /*13d8*/ 	.word	0x00000000
        /*13dc*/ 	.word	0x00038830
        /*13e0*/ 	.short	0x010a
        /*13e2*/ 	.byte	0x3f
	.zero		1


	//   ....[83]....
        /*13e4*/ 	.word	0x00030490
        /*13e8*/ 	.word	0x0000000a
        /*13ec*/ 	.word	0x00038830
        /*13f0*/ 	.short	0x010a
        /*13f2*/ 	.byte	0x3f
	.zero		1


	//   ....[84]....
        /*13f4*/ 	.word	0x000304e0
        /*13f8*/ 	.word	0x00000006
        /*13fc*/ 	.word	0x00038850
        /*1400*/ 	.short	0x010a
        /*1402*/ 	.byte	0x3f
	.zero		1


	//   ....[85]....
        /*1404*/ 	.word	0x00030530
        /*1408*/ 	.word	0x00000003
        /*140c*/ 	.word	0x00038830
        /*1410*/ 	.short	0x010a
        /*1412*/ 	.byte	0x3f
	.zero		1


	//   ....[86]....
        /*1414*/ 	.word	0x00030580
        /*1418*/ 	.word	0x00000006
        /*141c*/ 	.word	0x00038850
        /*1420*/ 	.short	0x010a
        /*1422*/ 	.byte	0x3f
	.zero		1


	//   ....[87]....
        /*1424*/ 	.word	0x000305d0
        /*1428*/ 	.word	0x00000008
        /*142c*/ 	.word	0x00038850
        /*1430*/ 	.short	0x010a
        /*1432*/ 	.byte	0x3f
	.zero		1


	//   ....[88]....
        /*1434*/ 	.word	0x00030770
        /*1438*/ 	.word	0x00000016
        /*143c*/ 	.word	0x00038820
        /*1440*/ 	.short	0x010a
        /*1442*/ 	.byte	0x3f
	.zero		1


	//   ....[89]....
        /*1444*/ 	.word	0x000307c0
        /*1448*/ 	.word	0x0000000b
        /*144c*/ 	.word	0x000388a0
        /*1450*/ 	.short	0x010a
        /*1452*/ 	.byte	0x3f
	.zero		1


	//   ....[90]....
        /*1454*/ 	.word	0x00030810
        /*1458*/ 	.word	0x0000000b
        /*145c*/ 	.word	0x000388c0
        /*1460*/ 	.short	0x010a
        /*1462*/ 	.byte	0x3f
	.zero		1


	//   ....[91]....
        /*1464*/ 	.word	0x00030860
        /*1468*/ 	.word	0x0000000a
        /*146c*/ 	.word	0x000388a0
        /*1470*/ 	.short	0x010a
        /*1472*/ 	.byte	0x3f
	.zero		1


	//   ....[92]....
        /*1474*/ 	.word	0x000308b0
        /*1478*/ 	.word	0x0000000a
        /*147c*/ 	.word	0x000388c0
        /*1480*/ 	.short	0x010a
        /*1482*/ 	.byte	0x3f
	.zero		1


	//   ....[93]....
        /*1484*/ 	.word	0x000309d0
        /*1488*/ 	.word	0x00000005
        /*148c*/ 	.word	0x00038840
        /*1490*/ 	.short	0x010a
        /*1492*/ 	.byte	0x3f
	.zero		1


	//   ....[94]....
        /*1494*/ 	.word	0x00031d30
        /*1498*/ 	.word	0x00000016
        /*149c*/ 	.word	0x00038820
        /*14a0*/ 	.short	0x010a
        /*14a2*/ 	.byte	0x3f
	.zero		1


	//   ....[95]....
        /*14a4*/ 	.word	0x00031d80
        /*14a8*/ 	.word	0x00000006
        /*14ac*/ 	.word	0x00038840
        /*14b0*/ 	.short	0x010a
        /*14b2*/ 	.byte	0x3f
	.zero		1


	//   ....[96]....
        /*14b4*/ 	.word	0x00032520
        /*14b8*/ 	.word	0x00000006
        /*14bc*/ 	.word	0x00038860
        /*14c0*/ 	.short	0x010a
        /*14c2*/ 	.byte	0x3f
	.zero		1


	//   ....[97]....
        /*14c4*/ 	.word	0x00032cf0
        /*14c8*/ 	.word	0x00000004
        /*14cc*/ 	.word	0x00038860
        /*14d0*/ 	.short	0x010a
        /*14d2*/ 	.byte	0x3f
	.zero		1


	//   ....[98]....
        /*14d4*/ 	.word	0x00033e40
        /*14d8*/ 	.word	0x00000005
        /*14dc*/ 	.word	0x00038820
        /*14e0*/ 	.short	0x010a
        /*14e2*/ 	.byte	0x3f
	.zero		1


	//   ....[99]....
        /*14e4*/ 	.word	0x00033fe0
        /*14e8*/ 	.word	0x00000003
        /*14ec*/ 	.word	0x00038840
        /*14f0*/ 	.short	0x010a
        /*14f2*/ 	.byte	0x3f
	.zero		1


	//   ....[100]....
        /*14f4*/ 	.word	0x00034030
        /*14f8*/ 	.word	0x0000001b
        /*14fc*/ 	.word	0x00038840
        /*1500*/ 	.short	0x010a
        /*1502*/ 	.byte	0x3f
	.zero		1


	//   ....[101]....
        /*1504*/ 	.word	0x00034080
        /*1508*/ 	.word	0x00000003
        /*150c*/ 	.word	0x00038860
        /*1510*/ 	.short	0x010a
        /*1512*/ 	.byte	0x3f
	.zero		1


	//----- nvinfo : EIATTR_NUM_MBARRIERS
	.align		4
.L_563:
        /*1514*/ 	.byte	0x03, 0x38
        /*1516*/ 	.short	0x0016


	//----- nvinfo : EIATTR_EXIT_INSTR_OFFSETS
	.align		4
        /*1518*/ 	.byte	0x04, 0x1c
        /*151a*/ 	.short	(.L_565 - .L_564)


	//   ....[0]....
.L_564:
        /*151c*/ 	.word	0x0002e990


	//----- nvinfo : EIATTR_MAX_THREADS
	.align		4
.L_565:
        /*1520*/ 	.byte	0x04, 0x05
        /*1522*/ 	.short	(.L_567 - .L_566)
.L_566:
        /*1524*/ 	.word	0x00000180
        /*1528*/ 	.word	0x00000001
        /*152c*/ 	.word	0x00000001


	//----- nvinfo : EIATTR_CRS_STACK_SIZE
	.align		4
.L_567:
        /*1530*/ 	.byte	0x04, 0x1e
        /*1532*/ 	.short	(.L_569 - .L_568)
.L_568:
        /*1534*/ 	.word	0x00000000


	//----- nvinfo : EIATTR_CBANK_PARAM_SIZE
	.align		4
.L_569:
        /*1538*/ 	.byte	0x03, 0x19
        /*153a*/ 	.short	0x0af0


	//----- nvinfo : EIATTR_PARAM_CBANK
	.align		4
        /*153c*/ 	.byte	0x04, 0x0a
        /*153e*/ 	.short	(.L_571 - .L_570)
	.align		4
.L_570:
        /*1540*/ 	.word	index@(.nv.constant0._ZN7cutlass13device_kernelIN5flash11enable_sm90INS1_16FlashAttnFwdSm90INS1_25CollectiveMainloopFwdSm90ILi2EN4cute5tupleIJNS5_1CILi1EEES8_S8_EEENS6_IJNS7_ILi128EEENS7_ILi80EEENS7_ILi256EEEEEELi256ENS_6half_tEfNS_4arch4Sm90ELb1ELb0ELb0ELb1ELb1ELb1ELb0ELb1ELb1ELb1ELb0ELb0EEENS1_21CollectiveEpilogueFwdINS6_IJSA_SC_SB_EEES9_SE_SG_Li256ELb1ELb1ELb0ELb0EEENS1_36VarlenDynamicPersistentTileSchedulerILi128ELi80ELi256ELi128ELb0ELb1ELb1ELb1ELb1ELb1EEEEEEEEEvNT_6ParamsE)
        /*1544*/ 	.short	0x0210
        /*1546*/ 	.short	0x0af0


	//----- nvinfo : EIATTR_SW_WAR
	.align		4
.L_571:
        /*1548*/ 	.byte	0x04, 0x36
        /*154a*/ 	.short	(.L_573 - .L_572)
.L_572:
        /*154c*/ 	.word	0x00000008
.L_573:


//--------------------- .nv.info._ZN7cutlass13device_kernelIN5flash11enable_sm90INS1_16FlashAttnFwdSm90INS1_25CollectiveMainloopFwdSm90ILi2EN4cute5tupleIJNS5_1CILi1EEES8_S8_EEENS6_IJNS7_ILi128EEENS7_ILi96EEENS7_ILi192EEEEEELi192ENS_6half_tEfNS_4arch4Sm90ELb0ELb0ELb0ELb0ELb1ELb0ELb0ELb1ELb1ELb1ELb0ELb0EEENS1_21CollectiveEpilogueFwdINS6_IJSA_SC_SB_EEES9_SE_SG_Li256ELb0ELb1ELb0ELb0EEENS1_29StaticPersistentTileSchedulerILb0EEEEEEEEEvNT_6ParamsE --------------------------
	.section	.nv.info._ZN7cutlass13device_kernelIN5flash11enable_sm90INS1_16FlashAttnFwdSm90INS1_25CollectiveMainloopFwdSm90ILi2EN4cute5tupleIJNS5_1CILi1EEES8_S8_EEENS6_IJNS7_ILi128EEENS7_ILi96EEENS7_ILi192EEEEEELi192ENS_6half_tEfNS_4arch4Sm90ELb0ELb0ELb0ELb0ELb1ELb0ELb0ELb1ELb1ELb1ELb0ELb0EEENS1_21CollectiveEpilogueFwdINS6_IJSA_SC_SB_EEES9_SE_SG_Li256ELb0ELb1ELb0ELb0EEENS1_29StaticPersistentTileSchedulerILb0EEEEEEEEEvNT_6ParamsE,"",@"SHT_CUDA_INFO"
	.sectionflags	@""
	.align	4


	//----- nvinfo : EIATTR_CUDA_API_VERSION
	.align		4
        /*0000*/ 	.byte	0x04, 0x37
        /*0002*/ 	.short	(.L_575 - .L_574)
.L_574:
        /*0004*/ 	.word	0x00000082


	//----- nvinfo : EIATTR_KPARAM_INFO
	.align		4
.L_575:
        /*0008*/ 	.byte	0x04, 0x17
        /*000a*/ 	.short	(.L_577 - .L_576)
.L_576:
        /*000c*/ 	.word	0x00000000
        /*0010*/ 	.short	0x0000
        /*0012*/ 	.short	0x0070
        /*0014*/ 	.byte	0x00, 0xf0, 0x01, 0x28


	//----- nvinfo : EIATTR_SPARSE_MMA_MASK
	.align		4
.L_577:
        /*0018*/ 	.byte	0x03, 0x50
        /*001a*/ 	.short	0x0000


	//----- nvinfo : EIATTR_MAXREG_COUNT
	.align		4
        /*001c*/ 	.byte	0x03, 0x1b
        /*001e*/ 	.short	0x00a8


	//----- nvinfo : EIATTR_NUM_BARRIERS
	.align		4
        /*0020*/ 	.byte	0x02, 0x4c
        /*0022*/ 	.byte	0x09
	.zero		1


	//----- nvinfo : EIATTR_EXTERNS
	.align		4
        /*0024*/ 	.byte	0x04, 0x0f
        /*0026*/ 	.short	(.L_579 - .L_578)


	//   ....[0]....
	.align		4
.L_578:
        /*0028*/ 	.word	index@(__assertfail)


	//----- nvinfo : EIATTR_ANNOTATIONS
	.align		4
.L_579:
        /*002c*/ 	.byte	0x04, 0x55
        /*002e*/ 	.short	(.L_581 - .L_580)


	//   ....[0]....
.L_580:
        /*0030*/ 	.word	0x00000001
        /*0034*/ 	.byte	0xa0, 0x08, 0x00, 0x00, 0x01, 0x00, 0x00, 0x00, 0x50, 0x09, 0x00, 0x00, 0x01, 0x00, 0x00, 0x00
        /*0044*/ 	.byte	0x00, 0x7e, 0x00, 0x00, 0x01, 0x00, 0x00, 0x00, 0x90, 0x7e, 0x00, 0x00, 0x01, 0x00, 0x00, 0x00
        /*0054*/ 	.byte	0x90, 0x9b, 0x00, 0x00, 0x01, 0x00, 0x00, 0x00, 0xc0, 0xb2, 0x00, 0x00, 0x01, 0x00, 0x00, 0x00
        /*0064*/ 	.byte	0x70, 0xb3, 0x00, 0x00, 0x01, 0x00, 0x00, 0x00, 0xf0, 0xb4, 0x00, 0x00


	//----- nvinfo : EIATTR_MERCURY_ISA_VERSION
	.align		4
.L_581:
        /*0070*/ 	.byte	0x03, 0x5f
        /*0072*/ 	.short	0x0101


	//----- nvinfo : EIATTR_INT_WARP_WIDE_INSTR_OFFSETS
	.align		4
        /*0074*/ 	.byte	0x04, 0x31
        /*0076*/ 	.short	(.L_583 - .L_582)


	//   ....[0]....
.L_582:
        /*0078*/ 	.word	0x000000c0


	//   ....[1]....
        /*007c*/ 	.word	0x000000d0


	//   ....[2]....
        /*0080*/ 	.word	0x00000170


	//----- nvinfo : EIATTR_COOP_GROUP_MASK_REGIDS
	.align		4
.L_583:
        /*0084*/ 	.byte	0x04, 0x29
        /*0086*/ 	.short	(.L_585 - .L_584)


	//   ....[0]....
.L_584:
        /*0088*/ 	.word	0xffffffff


	//   ....[1]....
        /*008c*/ 	.word	0xffffffff


	//   ....[2]....
        /*0090*/ 	.word	0xffffffff


	//   ....[3]....
        /*0094*/ 	.word	0xffffffff


	//   ....[4]....
        /*0098*/ 	.word	0xffffffff


	//   ....[5]....
        /*009c*/ 	.word	0xffffffff


	//   ....[6]....
        /*00a0*/ 	.word	0xffffffff


	//   ....[7]....
        /*00a4*/ 	.word	0xffffffff


	//   ....[8]....
        /*00a8*/ 	.word	0xffffffff


	//   ....[9]....
        /*00ac*/ 	.word	0xffffffff


	//   ....[10]....
        /*00b0*/ 	.word	0xffffffff


	//   ....[11]....
        /*00b4*/ 	.word	0xffffffff


	//   ....[12]....
        /*00b8*/ 	.word	0xffffffff


	//   ....[13]....
        /*00bc*/ 	.word	0xffffffff


	//   ....[14]....
        /*00c0*/ 	.word	0xffffffff


	//   ....[15]....
        /*00c4*/ 	.word	0xffffffff


	//   ....[16]....
        /*00c8*/ 	.word	0xffffffff


	//   ....[17]....
        /*00cc*/ 	.word	0xffffffff


	//   ....[18]....
        /*00d0*/ 	.word	0xffffffff


	//   ....[19]....
        /*00d4*/ 	.word	0xffffffff


	//   ....[20]....
        /*00d8*/ 	.word	0xffffffff


	//   ....[21]....
        /*00dc*/ 	.word	0xffffffff


	//   ....[22]....
        /*00e0*/ 	.word	0xffffffff


	//   ....[23]....
        /*00e4*/ 	.word	0xffffffff


	//   ....[24]....
        /*00e8*/ 	.word	0xffffffff


	//   ....[25]....
        /*00ec*/ 	.word	0xffffffff


	//   ....[26]....
        /*00f0*/ 	.word	0xffffffff


	//   ....[27]....
        /*00f4*/ 	.word	0xffffffff


	//   ....[28]....
        /*00f8*/ 	.word	0xffffffff


	//   ....[29]....
        /*00fc*/ 	.word	0xffffffff


	//   ....[30]....
        /*0100*/ 	.word	0xffffffff


	//   ....[31]....
        /*0104*/ 	.word	0xffffffff


	//   ....[32]....
        /*0108*/ 	.word	0xffffffff


	//   ....[33]....
        /*010c*/ 	.word	0xffffffff


	//   ....[34]....
        /*0110*/ 	.word	0xffffffff


	//   ....[35]....
        /*0114*/ 	.word	0xffffffff


	//   ....[36]....
        /*0118*/ 	.word	0xffffffff


	//   ....[37]....
        /*011c*/ 	.word	0xffffffff


	//   ....[38]....
        /*0120*/ 	.word	0xffffffff


	//   ....[39]....
        /*0124*/ 	.word	0xffffffff


	//   ....[40]....
        /*0128*/ 	.word	0xffffffff


	//   ....[41]....
        /*012c*/ 	.word	0xffffffff


	//   ....[42]....
        /*0130*/ 	.word	0xffffffff


	//   ....[43]....
        /*0134*/ 	.word	0xffffffff


	//   ....[44]....
        /*0138*/ 	.word	0xffffffff


	//   ....[45]....
        /*013c*/ 	.word	0xffffffff


	//   ....[46]....
        /*0140*/ 	.word	0xffffffff


	//   ....[47]....
        /*0144*/ 	.word	0xffffffff


	//   ....[48]....
        /*0148*/ 	.word	0xffffffff


	//   ....[49]....
        /*014c*/ 	.word	0xffffffff


	//   ....[50]....
        /*0150*/ 	.word	0xffffffff


	//   ....[51]....
        /*0154*/ 	.word	0xffffffff


	//   ....[52]....
        /*0158*/ 	.word	0xffffffff


	//   ....[53]....
        /*015c*/ 	.word	0xffffffff


	//   ....[54]....
        /*0160*/ 	.word	0xffffffff


	//   ....[55]....
        /*0164*/ 	.word	0xffffffff


	//   ....[56]....
        /*0168*/ 	.word	0xffffffff


	//   ....[57]....
        /*016c*/ 	.word	0xffffffff


	//   ....[58]....
        /*0170*/ 	.word	0xffffffff


	//   ....[59]....
        /*0174*/ 	.word	0xffffffff


	//   ....[60]....
        /*0178*/ 	.word	0xffffffff


	//   ....[61]....
        /*017c*/ 	.word	0xffffffff


	//   ....[62]....
        /*0180*/ 	.word	0xffffffff


	//   ....[63]....
        /*0184*/ 	.word	0xffffffff


	//   ....[64]....
        /*0188*/ 	.word	0xffffffff


	//   ....[65]....
        /*018c*/ 	.word	0xffffffff


	//   ....[66]....
        /*0190*/ 	.word	0xffffffff


	//   ....[67]....
        /*0194*/ 	.word	0xffffffff


	//   ....[68]....
        /*0198*/ 	.word	0xffffffff


	//   ....[69]....
        /*019c*/ 	.word	0xffffffff


	//   ....[70]....
        /*01a0*/ 	.word	0xffffffff


	//   ....[71]....
        /*01a4*/ 	.word	0xffffffff


	//   ....[72]....
        /*01a8*/ 	.word	0xffffffff


	//   ....[73]....
        /*01ac*/ 	.word	0xffffffff


	//   ....[74]....
        /*01b0*/ 	.word	0xffffffff


	//   ....[75]....
        /*01b4*/ 	.word	0xffffffff


	//   ....[76]....
        /*01b8*/ 	.word	0xffffffff


	//   ....[77]....
        /*01bc*/ 	.word	0xffffffff


	//   ....[78]....
        /*01c0*/ 	.word	0xffffffff


	//   ....[79]....
        /*01c4*/ 	.word	0xffffffff


	//   ....[80]....
        /*01c8*/ 	.word	0xffffffff


	//   ....[81]....
        /*01cc*/ 	.word	0xffffffff


	//   ....[82]....
        /*01d0*/ 	.word	0xffffffff


	//   ....[83]....
        /*01d4*/ 	.word	0xffffffff


	//   ....[84]....
        /*01d8*/ 	.word	0xffffffff


	//   ....[85]....
        /*01dc*/ 	.word	0xffffffff


	//   ....[86]....
        /*01e0*/ 	.word	0xffffffff


	//   ....[87]....
        /*01e4*/ 	.word	0xffffffff


	//   ....[88]....
        /*01e8*/ 	.word	0xffffffff


	//   ....[89]....
        /*01ec*/ 	.word	0xffffffff


	//   ....[90]....
        /*01f0*/ 	.word	0xffffffff


	//   ....[91]....
        /*01f4*/ 	.word	0xffffffff


	//   ....[92]....
        /*01f8*/ 	.word	0xffffffff


	//   ....[93]....
        /*01fc*/ 	.word	0xffffffff


	//   ....[94]....
        /*0200*/ 	.word	0xffffffff


	//   ....[95]....
        /*0204*/ 	.word	0xffffffff


	//   ....[96]....
        /*0208*/ 	.word	0x0500000f


	//   ....[97]....
        /*020c*/ 	.word	0x0500000f


	//   ....[98]....
        /*0210*/ 	.word	0x0500000f


	//   ....[99]....
        /*0214*/ 	.word	0x0500000f


	//   ....[100]....
        /*0218*/ 	.word	0x0500000f


	//   ....[101]....
        /*021c*/ 	.word	0x0500000f


	//   ....[102]....
        /*0220*/ 	.word	0x0500000f


	//   ....[103]....
        /*0224*/ 	.word	0x0500000f


	//   ....[104]....
        /*0228*/ 	.word	0x0500000f


	//   ....[105]....
        /*022c*/ 	.word	0x0500000f


	//   ....[106]....
        /*0230*/ 	.word	0x0500000f


	//   ....[107]....
        /*0234*/ 	.word	0x0500000f


	//   ....[108]....
        /*0238*/ 	.word	0x0500000f


	//   ....[109]....
        /*023c*/ 	.word	0x0500000f


	//   ....[110]....
        /*0240*/ 	.word	0x0500000f


	//   ....[111]....
        /*0244*/ 	.word	0x0500000f


	//   ....[112]....
        /*0248*/ 	.word	0x0500000f


	//   ....[113]....
        /*024c*/ 	.word	0x0500000f


	//   ....[114]....
        /*0250*/ 	.word	0x0500000f


	//   ....[115]....
        /*0254*/ 	.word	0x0500000f


	//   ....[116]....
        /*0258*/ 	.word	0x0500000f


	//   ....[117]....
        /*025c*/ 	.word	0x0500000f


	//   ....[118]....
        /*0260*/ 	.word	0x0500000f


	//   ....[119]....
        /*0264*/ 	.word	0x0500000f


	//   ....[120]....
        /*0268*/ 	.word	0x0500000f


	//   ....[121]....
        /*026c*/ 	.word	0x0500000f


	//   ....[122]....
        /*0270*/ 	.word	0x0500000f


	//   ....[123]....
        /*0274*/ 	.word	0x0500000f


	//   ....[124]....
        /*0278*/ 	.word	0x0500000f


	//   ....[125]....
        /*027c*/ 	.word	0x0500000f


	//   ....[126]....
        /*0280*/ 	.word	0x0500000f


	//   ....[127]....
        /*0284*/ 	.word	0x0500000f


	//   ....[128]....
        /*0288*/ 	.word	0x0500000f


	//   ....[129]....
        /*028c*/ 	.word	0x0500000f


	//   ....[130]....
        /*0290*/ 	.word	0x0500000f


	//   ....[131]....
        /*0294*/ 	.word	0x0500000f


	//   ....[132]....
        /*0298*/ 	.word	0x0500000f


	//   ....[133]....
        /*029c*/ 	.word	0x0500000f


	//   ....[134]....
        /*02a0*/ 	.word	0x0500000f


	//   ....[135]....
        /*02a4*/ 	.word	0x0500000f


	//   ....[136]....
        /*02a8*/ 	.word	0x0500000f


	//   ....[137]....
        /*02ac*/ 	.word	0x0500000f


	//   ....[138]....
        /*02b0*/ 	.word	0x0500000f


	//   ....[139]....
        /*02b4*/ 	.word	0x0500000f


	//   ....[140]....
        /*02b8*/ 	.word	0x0500000f


	//   ....[141]....
        /*02bc*/ 	.word	0x0500000f


	//   ....[142]....
        /*02c0*/ 	.word	0x0500000f


	//   ....[143]....
        /*02c4*/ 	.word	0x0500000f


	//   ....[144]....
        /*02c8*/ 	.word	0x0500000f


	//   ....[145]....
        /*02cc*/ 	.word	0x0500000f


	//   ....[146]....
        /*02d0*/ 	.word	0x0500000f


	//   ....[147]....
        /*02d4*/ 	.word	0x0500000f


	//   ....[148]....
        /*02d8*/ 	.word	0x0500000f


	//   ....[149]....
        /*02dc*/ 	.word	0x0500000f


	//   ....[150]....
        /*02e0*/ 	.word	0x0500000f


	//   ....[151]....
        /*02e4*/ 	.word	0x0500000f


	//   ....[152]....
        /*02e8*/ 	.word	0x0500000f


	//   ....[153]....
        /*02ec*/ 	.word	0x0500000f


	//   ....[154]....
        /*02f0*/ 	.word	0x0500000f


	//   ....[155]....
        /*02f4*/ 	.word	0x0500000f


	//   ....[156]....
        /*02f8*/ 	.word	0x0500000f


	//   ....[157]....
        /*02fc*/ 	.word	0x0500000f


	//   ....[158]....
        /*0300*/ 	.word	0x0500000f


	//   ....[159]....
        /*0304*/ 	.word	0x0500000f


	//   ....[160]....
        /*0308*/ 	.word	0x0500000f


	//   ....[161]....
        /*030c*/ 	.word	0x0500000f


	//----- nvinfo : EIATTR_COOP_GROUP_INSTR_OFFSETS
	.align		4
.L_585:
        /*0310*/ 	.byte	0x04, 0x28
        /*0312*/ 	.short	(.L_587 - .L_586)


	//   ....[0]....
.L_586:
        /*0314*/ 	.word	0x00000070


	//   ....[1]....
        /*0318*/ 	.word	0x000000b0


	//   ....[2]....
        /*031c*/ 	.word	0x000002d0


	//   ....[3]....
        /*0320*/ 	.word	0x00000430


	//   ....[4]....
        /*0324*/ 	.word	0x00000550


	//   ....[5]....
        /*0328*/ 	.word	0x000006b0


	//   ....[6]....
        /*032c*/ 	.word	0x00000d10


	//   ....[7]....
        /*0330*/ 	.word	0x00001ff0


	//   ....[8]....
        /*0334*/ 	.word	0x00002110


	//   ....[9]....
        /*0338*/ 	.word	0x000025e0


	//   ....[10]....
        /*033c*/ 	.word	0x00002660


	//   ....[11]....
        /*0340*/ 	.word	0x00004710


	//   ....[12]....
        /*0344*/ 	.word	0x00004720


	//   ....[13]....
        /*0348*/ 	.word	0x00004760


	//   ....[14]....
        /*034c*/ 	.word	0x00004770


	//   ....[15]....
        /*0350*/ 	.word	0x00005aa0


	//   ....[16]....
        /*0354*/ 	.word	0x00005ad0


	//   ....[17]....
        /*0358*/ 	.word	0x00005b90


	//   ....[18]....
        /*035c*/ 	.word	0x00005ba0


	//   ....[19]....
        /*0360*/ 	.word	0x000070f0


	//   ....[20]....
        /*0364*/ 	.word	0x00007120


	//   ....[21]....
        /*0368*/ 	.word	0x000071b0


	//   ....[22]....
        /*036c*/ 	.word	0x00007210


	//   ....[23]....
        /*0370*/ 	.word	0x00007860


	//   ....[24]....
        /*0374*/ 	.word	0x000078a0


	//   ....[25]....
        /*0378*/ 	.word	0x000079b0


	//   ....[26]....
        /*037c*/ 	.word	0x000079d0


	//   ....[27]....
        /*0380*/ 	.word	0x00007ac0


	//   ....[28]....
        /*0384*/ 	.word	0x00007ae0


	//   ....[29]....
        /*0388*/ 	.word	0x00007bf0


	//   ....[30]....
        /*038c*/ 	.word	0x00007c20


	//   ....[31]....
        /*0390*/ 	.word	0x00008d80


	//   ....[32]....
        /*0394*/ 	.word	0x00008da0


	//   ....[33]....
        /*0398*/ 	.word	0x00008db0


	//   ....[34]....
        /*039c*/ 	.word	0x00008e00


	//   ....[35]....
        /*03a0*/ 	.word	0x00008e50


	//   ....[36]....
        /*03a4*/ 	.word	0x00008ea0


	//   ....[37]....
        /*03a8*/ 	.word	0x00008f40


	//   ....[38]....
        /*03ac*/ 	.word	0x00008f60


	//   ....[39]....
        /*03b0*/ 	.word	0x00008ff0


	//   ....[40]....
        /*03b4*/ 	.word	0x00009010


	//   ....[41]....
        /*03b8*/ 	.word	0x000090b0


	//   ....[42]....
        /*03bc*/ 	.word	0x000090f0


	//   ....[43]....
        /*03c0*/ 	.word	0x000096b0


	//   ....[44]....
        /*03c4*/ 	.word	0x000096d0


	//   ....[45]....
        /*03c8*/ 	.word	0x00009700


	//   ....[46]....
        /*03cc*/ 	.word	0x00009740


	//   ....[47]....
        /*03d0*/ 	.word	0x000097c0


	//   ....[48]....
        /*03d4*/ 	.word	0x000097f0


	//   ....[49]....
        /*03d8*/ 	.word	0x00009870


	//   ....[50]....
        /*03dc*/ 	.word	0x000098a0


	//   ....[51]....
        /*03e0*/ 	.word	0x00009920


	//   ....[52]....
        /*03e4*/ 	.word	0x00009950


	//   ....[53]....
        /*03e8*/ 	.word	0x000099d0


	//   ....[54]....
        /*03ec*/ 	.word	0x00009a00


	//   ....[55]....
        /*03f0*/ 	.word	0x00009a80


	//   ....[56]....
        /*03f4*/ 	.word	0x00009ab0


	//   ....[57]....
        /*03f8*/ 	.word	0x00009b30


	//   ....[58]....
        /*03fc*/ 	.word	0x00009b50


	//   ....[59]....
        /*0400*/ 	.word	0x0000a1a0


	//   ....[60]....
        /*0404*/ 	.word	0x0000a1d0


	//   ....[61]....
        /*0408*/ 	.word	0x0000a1e0


	//   ....[62]....
        /*040c*/ 	.word	0x0000a200


	//   ....[63]....
        /*0410*/ 	.word	0x0000a250


	//   ....[64]....
        /*0414*/ 	.word	0x0000a270


	//   ....[65]....
        /*0418*/ 	.word	0x0000a2d0


	//   ....[66]....
        /*041c*/ 	.word	0x0000a2f0


	//   ....[67]....
        /*0420*/ 	.word	0x0000a340


	//   ....[68]....
        /*0424*/ 	.word	0x0000a360


	//   ....[69]....
        /*0428*/ 	.word	0x0000a3b0


	//   ....[70]....
        /*042c*/ 	.word	0x0000a3d0


	//   ....[71]....
        /*0430*/ 	.word	0x0000a670


	//   ....[72]....
        /*0434*/ 	.word	0x0000a690


	//   ....[73]....
        /*0438*/ 	.word	0x0000a6b0


	//   ....[74]....
        /*043c*/ 	.word	0x0000a730


	//   ....[75]....
        /*0440*/ 	.word	0x0000a750


	//   ....[76]....
        /*0444*/ 	.word	0x0000a7d0


	//   ....[77]....
        /*0448*/ 	.word	0x0000a7f0


	//   ....[78]....
        /*044c*/ 	.word	0x0000a870


	//   ....[79]....
        /*0450*/ 	.word	0x0000a890


	//   ....[80]....
        /*0454*/ 	.word	0x0000a910


	//   ....[81]....
        /*0458*/ 	.word	0x0000a930


	//   ....[82]....
        /*045c*/ 	.word	0x0000a940


	//   ....[83]....
        /*0460*/ 	.word	0x0000adf0


	//   ....[84]....
        /*0464*/ 	.word	0x0000ae10


	//   ....[85]....
        /*0468*/ 	.word	0x0000ae30


	//   ....[86]....
        /*046c*/ 	.word	0x0000ae70


	//   ....[87]....
        /*0470*/ 	.word	0x0000aee0


	//   ....[88]....
        /*0474*/ 	.word	0x0000af10


	//   ....[89]....
        /*0478*/ 	.word	0x0000af80


	//   ....[90]....
        /*047c*/ 	.word	0x0000afb0


	//   ....[91]....
        /*0480*/ 	.word	0x0000b020


	//   ....[92]....
        /*0484*/ 	.word	0x0000b050


	//   ....[93]....
        /*0488*/ 	.word	0x0000b0c0


	//   ....[94]....
        /*048c*/ 	.word	0x0000b0f0


	//   ....[95]....
        /*0490*/ 	.word	0x0000b470


	//   ....[96]....
        /*0494*/ 	.word	0x0000b970


	//   ....[97]....
        /*0498*/ 	.word	0x0000ba60


	//   ....[98]....
        /*049c*/ 	.word	0x0000bb00


	//   ....[99]....
        /*04a0*/ 	.word	0x0000bb90


	//   ....[100]....
        /*04a4*/ 	.word	0x0000bc50


	//   ....[101]....
        /*04a8*/ 	.word	0x0000bce0


	//   ....[102]....
        /*04ac*/ 	.word	0x0000bdb0


	//   ....[103]....
        /*04b0*/ 	.word	0x0000be40


	//   ....[104]....
        /*04b4*/ 	.word	0x0000bf10


	//   ....[105]....
        /*04b8*/ 	.word	0x0000bf90


	//   ....[106]....
        /*04bc*/ 	.word	0x0000c070


	//   ....[107]....
        /*04c0*/ 	.word	0x0000c0f0


	//   ....[108]....
        /*04c4*/ 	.word	0x0000c1c0


	//   ....[109]....
        /*04c8*/ 	.word	0x0000c250


	//   ....[110]....
        /*04cc*/ 	.word	0x0000c2c0


	//   ....[111]....
        /*04d0*/ 	.word	0x0000c340


	//   ....[112]....
        /*04d4*/ 	.word	0x0000c400


	//   ....[113]....
        /*04d8*/ 	.word	0x0000c470


	//   ....[114]....
        /*04dc*/ 	.word	0x0000c560


	//   ....[115]....
        /*04e0*/ 	.word	0x0000c5d0


	//   ....[116]....
        /*04e4*/ 	.word	0x0000c6c0


	//   ....[117]....
        /*04e8*/ 	.word	0x0000c730


	//   ....[118]....
        /*04ec*/ 	.word	0x0000c820


	//   ....[119]....
        /*04f0*/ 	.word	0x0000c890


	//   ....[120]....
        /*04f4*/ 	.word	0x0000c980


	//   ....[121]....
        /*04f8*/ 	.word	0x0000c9f0


	//   ....[122]....
        /*04fc*/ 	.word	0x0000cae0


	//   ....[123]....
        /*0500*/ 	.word	0x0000cb50


	//   ....[124]....
        /*0504*/ 	.word	0x0000cc20


	//   ....[125]....
        /*0508*/ 	.word	0x0000cd60


	//   ....[126]....
        /*050c*/ 	.word	0x0000ce10


	//   ....[127]....
        /*0510*/ 	.word	0x0000ce70


	//   ....[128]....
        /*0514*/ 	.word	0x0000cf30


	//   ....[129]....
        /*0518*/ 	.word	0x0000cf90


	//   ....[130]....
        /*051c*/ 	.word	0x0000d050


	//   ....[131]....
        /*0520*/ 	.word	0x0000d0b0


	//   ....[132]....
        /*0524*/ 	.word	0x0000d170


	//   ....[133]....
        /*0528*/ 	.word	0x0000d1d0


	//   ....[134]....
        /*052c*/ 	.word	0x0000d290


	//   ....[135]....
        /*0530*/ 	.word	0x0000d2f0


	//   ....[136]....
        /*0534*/ 	.word	0x0000d3b0


	//   ....[137]....
        /*0538*/ 	.word	0x0000d490


	//   ....[138]....
        /*053c*/ 	.word	0x0000d530


	//   ....[139]....
        /*0540*/ 	.word	0x0000d590


	//   ....[140]....
        /*0544*/ 	.word	0x0000d680


	//   ....[141]....
        /*0548*/ 	.word	0x0000d6e0


	//   ....[142]....
        /*054c*/ 	.word	0x0000d7d0


	//   ....[143]....
        /*0550*/ 	.word	0x0000d830


	//   ....[144]....
        /*0554*/ 	.word	0x0000d920


	//   ....[145]....
        /*0558*/ 	.word	0x0000d980


	//   ....[146]....
        /*055c*/ 	.word	0x0000da70


	//   ....[147]....
        /*0560*/ 	.word	0x0000dad0


	//   ....[148]....
        /*0564*/ 	.word	0x0000db90


	//   ....[149]....
        /*0568*/ 	.word	0x0000dcd0


	//   ....[150]....
        /*056c*/ 	.word	0x0000dd70


	//   ....[151]....
        /*0570*/ 	.word	0x0000ddd0


	//   ....[152]....
        /*0574*/ 	.word	0x0000dea0


	//   ....[153]....
        /*0578*/ 	.word	0x0000df60


	//   ....[154]....
        /*057c*/ 	.word	0x0000e020


	//   ....[155]....
        /*0580*/ 	.word	0x0000e0e0


	//   ....[156]....
        /*0584*/ 	.word	0x0000e1a0


	//   ....[157]....
        /*0588*/ 	.word	0x0000e260


	//   ....[158]....
        /*058c*/ 	.word	0x0000e320


	//   ....[159]....
        /*0590*/ 	.word	0x0000e3e0


	//   ....[160]....
        /*0594*/ 	.word	0x0000e4a0


	//   ....[161]....
        /*0598*/ 	.word	0x0000e610


	//----- nvinfo : EIATTR_REG_RECONFIG
	.align		4
.L_587:
        /*059c*/ 	.byte	0x01, 0x54
	.zero		2


	//----- nvinfo : EIATTR_SYSCALL_OFFSETS
	.align		4
        /*05a0*/ 	.byte	0x04, 0x46
        /*05a2*/ 	.short	(.L_589 - .L_588)


	//   ....[0]....
.L_588:
        /*05a4*/ 	.word	0x00001080


	//   ....[1]....
        /*05a8*/ 	.word	0x00008530


	//   ....[2]....
        /*05ac*/ 	.word	0x00008670


	//   ....[3]....
        /*05b0*/ 	.word	0x00008760


	//   ....[4]....
        /*05b4*/ 	.word	0x000093c0


	//----- nvinfo : EIATTR_MBARRIER_INSTR_OFFSETS
	.align		4
.L_589:
        /*05b8*/ 	.byte	0x04, 0x39
        /*05ba*/ 	.short	(.L_591 - .L_590)


	//   ....[0]....
.L_590:
        /*05bc*/ 	.word	0x00000180
        /*05c0*/ 	.word	0x000000ff
        /*05c4*/ 	.word	0x00030800
        /*05c8*/ 	.short	0x0100
        /*05ca*/ 	.byte	0x08
	.zero		1


	//   ....[1]....
        /*05cc*/ 	.word	0x00000190
        /*05d0*/ 	.word	0x000000ff
        /*05d4*/ 	.word	0x00030820
        /*05d8*/ 	.short	0x0100
        /*05da*/ 	.byte	0x08
	.zero		1


	//   ....[2]....
        /*05dc*/ 	.word	0x00000280
        /*05e0*/ 	.word	0x000000ff
        /*05e4*/ 	.word	0x00030830
        /*05e8*/ 	.short	0x0100
        /*05ea*/ 	.byte	0x08
	.zero		1


	//   ....[3]....
        /*05ec*/ 	.word	0x00000290
        /*05f0*/ 	.word	0x000000ff
        /*05f4*/ 	.word	0x00030840
        /*05f8*/ 	.short	0x0100
        /*05fa*/ 	.byte	0x08
	.zero		1


	//   ....[4]....
        /*05fc*/ 	.word	0x000002a0
        /*0600*/ 	.word	0x000000ff
        /*0604*/ 	.word	0x00030838
        /*0608*/ 	.short	0x0100
        /*060a*/ 	.byte	0x08
	.zero		1


	//   ....[5]....
        /*060c*/ 	.word	0x000002b0
        /*0610*/ 	.word	0x000000ff
        /*0614*/ 	.word	0x00030848
        /*0618*/ 	.short	0x0100
        /*061a*/ 	.byte	0x08
	.zero		1


	//   ....[6]....
        /*061c*/ 	.word	0x000003e0
        /*0620*/ 	.word	0x000000ff
        /*0624*/ 	.word	0x00030850
        /*0628*/ 	.short	0x0100
        /*062a*/ 	.byte	0x08
	.zero		1


	//   ....[7]....
        /*062c*/ 	.word	0x000003f0
        /*0630*/ 	.word	0x000000ff
        /*0634*/ 	.word	0x00030860
        /*0638*/ 	.short	0x0100
        /*063a*/ 	.byte	0x08
	.zero		1


	//   ....[8]....
        /*063c*/ 	.word	0x00000400
        /*0640*/ 	.word	0x000000ff
        /*0644*/ 	.word	0x00030858
        /*0648*/ 	.short	0x0100
        /*064a*/ 	.byte	0x08
	.zero		1


	//   ....[9]....
        /*064c*/ 	.word	0x00000410
        /*0650*/ 	.word	0x000000ff
        /*0654*/ 	.word	0x00030868
        /*0658*/ 	.short	0x0100
        /*065a*/ 	.byte	0x08
	.zero		1


	//   ....[10]....
        /*065c*/ 	.word	0x00000500
        /*0660*/ 	.word	0x000000ff
        /*0664*/ 	.word	0x00030870
        /*0668*/ 	.short	0x0100
        /*066a*/ 	.byte	0x06
	.zero		1


	//   ....[11]....
        /*066c*/ 	.word	0x00000510
        /*0670*/ 	.word	0x000000ff
        /*0674*/ 	.word	0x00030880
        /*0678*/ 	.short	0x0100
        /*067a*/ 	.byte	0x06
	.zero		1


	//   ....[12]....
        /*067c*/ 	.word	0x00000520
        /*0680*/ 	.word	0x000000ff
        /*0684*/ 	.word	0x00030878
        /*0688*/ 	.short	0x0100
        /*068a*/ 	.byte	0x06
	.zero		1


	//   ....[13]....
        /*068c*/ 	.word	0x00000530
        /*0690*/ 	.word	0x000000ff
        /*0694*/ 	.word	0x00030888
        /*0698*/ 	.short	0x0100
        /*069a*/ 	.byte	0x06
	.zero		1


	//   ....[14]....
        /*069c*/ 	.word	0x00000660
        /*06a0*/ 	.word	0x000000ff
        /*06a4*/ 	.word	0x00030890
        /*06a8*/ 	.short	0x0100
        /*06aa*/ 	.byte	0x08
	.zero		1


	//   ....[15]....
        /*06ac*/ 	.word	0x00000670
        /*06b0*/ 	.word	0x000000ff
        /*06b4*/ 	.word	0x000308a0
        /*06b8*/ 	.short	0x0100
        /*06ba*/ 	.byte	0x08
	.zero		1


	//   ....[16]....
        /*06bc*/ 	.word	0x00000680
        /*06c0*/ 	.word	0x000000ff
        /*06c4*/ 	.word	0x00030898
        /*06c8*/ 	.short	0x0100
        /*06ca*/ 	.byte	0x08
	.zero		1


	//   ....[17]....
        /*06cc*/ 	.word	0x00000690
        /*06d0*/ 	.word	0x000000ff
        /*06d4*/ 	.word	0x000308a8
        /*06d8*/ 	.short	0x0100
        /*06da*/ 	.byte	0x08
	.zero		1


	//   ....[18]....
        /*06dc*/ 	.word	0x000007d0
        /*06e0*/ 	.word	0x000000ff
        /*06e4*/ 	.word	0x000308b0
        /*06e8*/ 	.short	0x0100
        /*06ea*/ 	.byte	0x08
	.zero		1


	//   ....[19]....
        /*06ec*/ 	.word	0x000007e0
        /*06f0*/ 	.word	0x000000ff
        /*06f4*/ 	.word	0x000308c0
        /*06f8*/ 	.short	0x0100
        /*06fa*/ 	.byte	0x08
	.zero		1


	//   ....[20]....
        /*06fc*/ 	.word	0x000007f0
        /*0700*/ 	.word	0x000000ff
        /*0704*/ 	.word	0x000308b8
        /*0708*/ 	.short	0x0100
        /*070a*/ 	.byte	0x08
	.zero		1


	//   ....[21]....
        /*070c*/ 	.word	0x00000800
        /*0710*/ 	.word	0x000000ff
        /*0714*/ 	.word	0x000308c8
        /*0718*/ 	.short	0x0100
        /*071a*/ 	.byte	0x08
	.zero		1


	//   ....[22]....
        /*071c*/ 	.word	0x00001100
        /*0720*/ 	.word	0x000000ff
        /*0724*/ 	.word	0x00030800
        /*0728*/ 	.short	0x010a
        /*072a*/ 	.byte	0x2b
	.zero		1


	//   ....[23]....
        /*072c*/ 	.word	0x00001180
        /*0730*/ 	.word	0x00000002
        /*0734*/ 	.word	0x00030830
        /*0738*/ 	.short	0x010a
        /*073a*/ 	.byte	0x3f
	.zero		1


	//   ....[24]....
        /*073c*/ 	.word	0x000011d0
        /*0740*/ 	.word	0x00000002
        /*0744*/ 	.word	0x00030830
        /*0748*/ 	.short	0x010a
        /*074a*/ 	.byte	0x3f
	.zero		1


	//   ....[25]....
        /*074c*/ 	.word	0x000020f0
        /*0750*/ 	.word	0x000000ff
        /*0754*/ 	.word	0x00000000
        /*0758*/ 	.short	0x0101
        /*075a*/ 	.byte	0x04
	.zero		1


	//   ....[26]....
        /*075c*/ 	.word	0x000035f0
        /*0760*/ 	.word	0x000000ff
        /*0764*/ 	.word	0x00030830
        /*0768*/ 	.short	0x010a
        /*076a*/ 	.byte	0x08
	.zero		1


	//   ....[27]....
        /*076c*/ 	.word	0x00003630
        /*0770*/ 	.word	0x000000ff
        /*0774*/ 	.word	0x00030830
        /*0778*/ 	.short	0x010a
        /*077a*/ 	.byte	0x08
	.zero		1


	//   ....[28]....
        /*077c*/ 	.word	0x00004130
        /*0780*/ 	.word	0x000000ff
        /*0784*/ 	.word	0x00030850
        /*0788*/ 	.short	0x010a
        /*078a*/ 	.byte	0x09
	.zero		1


	//   ....[29]....
        /*078c*/ 	.word	0x00004170
        /*0790*/ 	.word	0x000000ff
        /*0794*/ 	.word	0x00030850
        /*0798*/ 	.short	0x010a
        /*079a*/ 	.byte	0x09
	.zero		1


	//   ....[30]....
        /*079c*/ 	.word	0x00004480
        /*07a0*/ 	.word	0x000000ff
        /*07a4*/ 	.word	0x00000000
        /*07a8*/ 	.short	0x0101
        /*07aa*/ 	.byte	0x08
	.zero		1


	//   ....[31]....
        /*07ac*/ 	.word	0x00005210
        /*07b0*/ 	.word	0x000000ff
        /*07b4*/ 	.word	0x00000000
        /*07b8*/ 	.short	0x0101
        /*07ba*/ 	.byte	0x09
	.zero		1


	//   ....[32]....
        /*07bc*/ 	.word	0x000059f0
        /*07c0*/ 	.word	0x000000ff
        /*07c4*/ 	.word	0x00030850
        /*07c8*/ 	.short	0x010a
        /*07ca*/ 	.byte	0x0a
	.zero		1


	//   ....[33]....
        /*07cc*/ 	.word	0x00005a30
        /*07d0*/ 	.word	0x000000ff
        /*07d4*/ 	.word	0x00030850
        /*07d8*/ 	.short	0x010a
        /*07da*/ 	.byte	0x0a
	.zero		1


	//   ....[34]....
        /*07dc*/ 	.word	0x000068d0
        /*07e0*/ 	.word	0x000000ff
        /*07e4*/ 	.word	0x00000000
        /*07e8*/ 	.short	0x0101
        /*07ea*/ 	.byte	0x05
	.zero		1


	//   ....[35]....
        /*07ec*/ 	.word	0x00007880
        /*07f0*/ 	.word	0x000000ff
        /*07f4*/ 	.word	0x00000000
        /*07f8*/ 	.short	0x0101
        /*07fa*/ 	.byte	0x04
	.zero		1


	//   ....[36]....
        /*07fc*/ 	.word	0x00008bd0
        /*0800*/ 	.word	0x00000000
        /*0804*/ 	.word	0x00030840
        /*0808*/ 	.short	0x010a
        /*080a*/ 	.byte	0x3f
	.zero		1


	//   ....[37]....
        /*080c*/ 	.word	0x000091b0
        /*0810*/ 	.word	0x00000000
        /*0814*/ 	.word	0x00030830
        /*0818*/ 	.short	0x0107
        /*081a*/ 	.byte	0x3f
	.zero		1


	//   ....[38]....
        /*081c*/ 	.word	0x00009260
        /*0820*/ 	.word	0x00000000
        /*0824*/ 	.word	0x00030830
        /*0828*/ 	.short	0x0101
        /*082a*/ 	.byte	0x3f
	.zero		1


	//   ....[39]....
        /*082c*/ 	.word	0x00009c40
        /*0830*/ 	.word	0x000000ff
        /*0834*/ 	.word	0x00030800
        /*0838*/ 	.short	0x0107
        /*083a*/ 	.byte	0x27
	.zero		1


	//   ....[40]....
        /*083c*/ 	.word	0x00009ca0
        /*0840*/ 	.word	0x000000ff
        /*0844*/ 	.word	0x00030800
        /*0848*/ 	.short	0x0101
        /*084a*/ 	.byte	0x27
	.zero		1


	//   ....[41]....
        /*084c*/ 	.word	0x00009cc0
        /*0850*/ 	.word	0x000000ff
        /*0854*/ 	.word	0x00030820
        /*0858*/ 	.short	0x010a
        /*085a*/ 	.byte	0x27
	.zero		1


	//   ....[42]....
        /*085c*/ 	.word	0x00009fd0
        /*0860*/ 	.word	0x00000006
        /*0864*/ 	.word	0x00030840
        /*0868*/ 	.short	0x010a
        /*086a*/ 	.byte	0x3f
	.zero		1


	//   ....[43]....
        /*086c*/ 	.word	0x0000a4a0
        /*0870*/ 	.word	0x00000006
        /*0874*/ 	.word	0x00030830
        /*0878*/ 	.short	0x0107
        /*087a*/ 	.byte	0x3f
	.zero		1


	//   ....[44]....
        /*087c*/ 	.word	0x0000a550
        /*0880*/ 	.word	0x00000006
        /*0884*/ 	.word	0x00030830
        /*0888*/ 	.short	0x0101
        /*088a*/ 	.byte	0x3f
	.zero		1


	//   ....[45]....
        /*088c*/ 	.word	0x0000a5d0
        /*0890*/ 	.word	0x00000006
        /*0894*/ 	.word	0x00030860
        /*0898*/ 	.short	0x010a
        /*089a*/ 	.byte	0x3f
	.zero		1


	//   ....[46]....
        /*089c*/ 	.word	0x0000ab40
        /*08a0*/ 	.word	0x00000006
        /*08a4*/ 	.word	0x00030850
        /*08a8*/ 	.short	0x0107
        /*08aa*/ 	.byte	0x3f
	.zero		1


	//   ....[47]....
        /*08ac*/ 	.word	0x0000ac60
        /*08b0*/ 	.word	0x00000006
        /*08b4*/ 	.word	0x00030850
        /*08b8*/ 	.short	0x0101
        /*08ba*/ 	.byte	0x3f
	.zero		1


	//   ....[48]....
        /*08bc*/ 	.word	0x0000ad50
        /*08c0*/ 	.word	0x00000004
        /*08c4*/ 	.word	0x00030860
        /*08c8*/ 	.short	0x010a
        /*08ca*/ 	.byte	0x3f
	.zero		1


	//   ....[49]....
        /*08cc*/ 	.word	0x0000b210
        /*08d0*/ 	.word	0x00000004
        /*08d4*/ 	.word	0x00030850
        /*08d8*/ 	.short	0x0107
        /*08da*/ 	.byte	0x3f
	.zero		1


	//   ....[50]....
        /*08dc*/ 	.word	0x0000b300
        /*08e0*/ 	.word	0x00000004
        /*08e4*/ 	.word	0x00030850
        /*08e8*/ 	.short	0x0101
        /*08ea*/ 	.byte	0x3f
	.zero		1


	//   ....[51]....
        /*08ec*/ 	.word	0x0000b3f0
        /*08f0*/ 	.word	0x00000005
        /*08f4*/ 	.word	0x00030820
        /*08f8*/ 	.short	0x010a
        /*08fa*/ 	.byte	0x3f
	.zero		1


	//   ....[52]....
        /*08fc*/ 	.word	0x0000b590
        /*0900*/ 	.word	0x00000003
        /*0904*/ 	.word	0x00030840
        /*0908*/ 	.short	0x010a
        /*090a*/ 	.byte	0x3f
	.zero		1


	//   ....[53]....
        /*090c*/ 	.word	0x0000b630
        /*0910*/ 	.word	0x00000005
        /*0914*/ 	.word	0x00030840
        /*0918*/ 	.short	0x010a
        /*091a*/ 	.byte	0x3f
	.zero		1


	//   ....[54]....
        /*091c*/ 	.word	0x0000b670
        /*0920*/ 	.word	0x00000003
        /*0924*/ 	.word	0x00030860
        /*0928*/ 	.short	0x010a
        /*092a*/ 	.byte	0x3f
	.zero		1


	//   ....[55]....
        /*092c*/ 	.word	0x0000b6b0
        /*0930*/ 	.word	0x00000005
        /*0934*/ 	.word	0x00030860
        /*0938*/ 	.short	0x010a
        /*093a*/ 	.byte	0x3f
	.zero		1


	//   ....[56]....
        /*093c*/ 	.word	0x0000b720
        /*0940*/ 	.word	0x00000003
        /*0944*/ 	.word	0x00030800
        /*0948*/ 	.short	0x010a
        /*094a*/ 	.byte	0x3f
	.zero		1


	//   ....[57]....
        /*094c*/ 	.word	0x0000b770
        /*0950*/ 	.word	0x00000002
        /*0954*/ 	.word	0x00030830
        /*0958*/ 	.short	0x010a
        /*095a*/ 	.byte	0x3f
	.zero		1


	//   ....[58]....
        /*095c*/ 	.word	0x0000b7d0
        /*0960*/ 	.word	0x00000003
        /*0964*/ 	.word	0x00030830
        /*0968*/ 	.short	0x010a
        /*096a*/ 	.byte	0x3f
	.zero		1


	//   ....[59]....
        /*096c*/ 	.word	0x0000b830
        /*0970*/ 	.word	0x00000003
        /*0974*/ 	.word	0x00030850
        /*0978*/ 	.short	0x010a
        /*097a*/ 	.byte	0x3f
	.zero		1


	//   ....[60]....
        /*097c*/ 	.word	0x0000b890
        /*0980*/ 	.word	0x00000007
        /*0984*/ 	.word	0x00030850
        /*0988*/ 	.short	0x010a
        /*098a*/ 	.byte	0x3f
	.zero		1


	//   ....[61]....
        /*098c*/ 	.word	0x0000b9b0
        /*0990*/ 	.word	0x00000000
        /*0994*/ 	.word	0x00030840
        /*0998*/ 	.short	0x010a
        /*099a*/ 	.byte	0x3f
	.zero		1


	//   ....[62]....
        /*099c*/ 	.word	0x0000cc60
        /*09a0*/ 	.word	0x00000003
        /*09a4*/ 	.word	0x00030820
        /*09a8*/ 	.short	0x010a
        /*09aa*/ 	.byte	0x3f
	.zero		1


	//   ....[63]....
        /*09ac*/ 	.word	0x0000ccb0
        /*09b0*/ 	.word	0x00000006
        /*09b4*/ 	.word	0x00030840
        /*09b8*/ 	.short	0x010a
        /*09ba*/ 	.byte	0x3f
	.zero		1


	//   ....[64]....
        /*09bc*/ 	.word	0x0000d3e0
        /*09c0*/ 	.word	0x00000006
        /*09c4*/ 	.word	0x00030860
        /*09c8*/ 	.short	0x010a
        /*09ca*/ 	.byte	0x3f
	.zero		1


	//   ....[65]....
        /*09cc*/ 	.word	0x0000dc20
        /*09d0*/ 	.word	0x00000004
        /*09d4*/ 	.word	0x00030860
        /*09d8*/ 	.short	0x010a
        /*09da*/ 	.byte	0x3f
	.zero		1


	//   ....[66]....
        /*09dc*/ 	.word	0x0000e530
        /*09e0*/ 	.word	0x00000005
        /*09e4*/ 	.word	0x00030820
        /*09e8*/ 	.short	0x010a
        /*09ea*/ 	.byte	0x3f
	.zero		1


	//   ....[67]....
        /*09ec*/ 	.word	0x0000e6d0
        /*09f0*/ 	.word	0x00000003
        /*09f4*/ 	.word	0x00030840
        /*09f8*/ 	.short	0x010a
        /*09fa*/ 	.byte	0x3f
	.zero		1


	//   ....[68]....
        /*09fc*/ 	.word	0x0000e720
        /*0a00*/ 	.word	0x00000005
        /*0a04*/ 	.word	0x00030840
        /*0a08*/ 	.short	0x010a
        /*0a0a*/ 	.byte	0x3f
	.zero		1


	//   ....[69]....
        /*0a0c*/ 	.word	0x0000e770
        /*0a10*/ 	.word	0x00000003
        /*0a14*/ 	.word	0x00030860
        /*0a18*/ 	.short	0x010a
        /*0a1a*/ 	.byte	0x3f
	.zero		1


	//----- nvinfo : EIATTR_NUM_MBARRIERS
	.align		4
.L_591:
        /*0a1c*/ 	.byte	0x03, 0x38
        /*0a1e*/ 	.short	0x0016


	//----- nvinfo : EIATTR_EXIT_INSTR_OFFSETS
	.align		4
        /*0a20*/ 	.byte	0x04, 0x1c
        /*0a22*/ 	.short	(.L_593 - .L_592)


	//   ....[0]....
.L_592:
        /*0a24*/ 	.word	0x00000940


	//   ....[1]....
        /*0a28*/ 	.word	0x00007d60


	//   ....[2]....
        /*0a2c*/ 	.word	0x0000b700


	//----- nvinfo : EIATTR_MAX_THREADS
	.align		4
.L_593:
        /*0a30*/ 	.byte	0x04, 0x05
        /*0a32*/ 	.short	(.L_595 - .L_594)
.L_594:
        /*0a34*/ 	.word	0x00000180
        /*0a38*/ 	.word	0x00000001
        /*0a3c*/ 	.word	0x00000001


	//----- nvinfo : EIATTR_CRS_STACK_SIZE
	.align		4
.L_595:
        /*0a40*/ 	.byte	0x04, 0x1e
        /*0a42*/ 	.short	(.L_597 - .L_596)
.L_596:
        /*0a44*/ 	.word	0x00000000


	//----- nvinfo : EIATTR_CBANK_PARAM_SIZE
	.align		4
.L_597:
        /*0a48*/ 	.byte	0x03, 0x19
        /*0a4a*/ 	.short	0x0a70


	//----- nvinfo : EIATTR_PARAM_CBANK
	.align		4
        /*0a4c*/ 	.byte	0x04, 0x0a
        /*0a4e*/ 	.short	(.L_599 - .L_598)
	.align		4
.L_598:
        /*0a50*/ 	.word	index@(.nv.constant0._ZN7cutlass13device_kernelIN5flash11enable_sm90INS1_16FlashAttnFwdSm90INS1_25CollectiveMainloopFwdSm90ILi2EN4cute5tupleIJNS5_1CILi1EEES8_S8_EEENS6_IJNS7_ILi128EEENS7_ILi96EEENS7_ILi192EEEEEELi192ENS_6half_tEfNS_4arch4Sm90ELb0ELb0ELb0ELb0ELb1ELb0ELb0ELb1ELb1ELb1ELb0ELb0EEENS1_21CollectiveEpilogueFwdINS6_IJSA_SC_SB_EEES9_SE_SG_Li256ELb0ELb1ELb0ELb0EEENS1_29StaticPersistentTileSchedulerILb0EEEEEEEEEvNT_6ParamsE)
        /*0a54*/ 	.short	0x0210
        /*0a56*/ 	.short	0x0a70


	//----- nvinfo : EIATTR_SW_WAR
	.align		4
.L_599:
        /*0a58*/ 	.byte	0x04, 0x36
        /*0a5a*/ 	.short	(.L_601 - .L_600)
.L_600:
        /*0a5c*/ 	.word	0x00000008
.L_601:


//--------------------- .nv.info._ZN7cutlass13device_kernelIN5flash11enable_sm90INS1_16FlashAttnFwdSm90INS1_25CollectiveMainloopFwdSm90ILi2EN4cute5tupleIJNS5_1CILi1EEES8_S8_EEENS6_IJNS7_ILi128EEENS7_ILi96EEENS7_ILi192EEEEEELi192ENS_6half_tEfNS_4arch4Sm90ELb0ELb0ELb0ELb1ELb1ELb0ELb0ELb1ELb1ELb1ELb0ELb0EEENS1_21CollectiveEpilogueFwdINS6_IJSA_SC_SB_EEES9_SE_SG_Li256ELb1ELb1ELb0ELb0EEENS1_36VarlenDynamicPersistentTileSchedulerILi128ELi96ELi256ELi128ELb0ELb1ELb1ELb0ELb1ELb1EEEEEEEEEvNT_6ParamsE --------------------------
	.section	.nv.info._ZN7cutlass13device_kernelIN5flash11enable_sm90INS1_16FlashAttnFwdSm90INS1_25CollectiveMainloopFwdSm90ILi2EN4cute5tupleIJNS5_1CILi1EEES8_S8_EEENS6_IJNS7_ILi128EEENS7_ILi96EEENS7_ILi192EEEEEELi192ENS_6half_tEfNS_4arch4Sm90ELb0ELb0ELb0ELb1ELb1ELb0ELb0ELb1ELb1ELb1ELb0ELb0EEENS1_21CollectiveEpilogueFwdINS6_IJSA_SC_SB_EEES9_SE_SG_Li256ELb1ELb1ELb0ELb0EEENS1_36VarlenDynamicPersistentTileSchedulerILi128ELi96ELi256ELi128ELb0ELb1ELb1ELb0ELb1ELb1EEEEEEEEEvNT_6ParamsE,"",@"SHT_CUDA_INFO"
	.sectionflags	@""
	.align	4


	//----- nvinfo : EIATTR_CUDA_API_VERSION
	.align		4
        /*0000*/ 	.byte	0x04, 0x37
        /*0002*/ 	.short	(.L_603 - .L_602)
.L_602:
        /*0004*/ 	.word	0x00000082


	//----- nvinfo : EIATTR_KPARAM_INFO
	.align		4
.L_603:
        /*0008*/ 	.byte	0x04, 0x17
        /*000a*/ 	.short	(.L_605 - .L_604)
.L_604:
        /*000c*/ 	.word	0x00000000
        /*0010*/ 	.short	0x0000
        /*0012*/ 	.short	0x0070
        /*0014*/ 	.byte	0x00, 0xf0, 0x01, 0x2a


	//----- nvinfo : EIATTR_SPARSE_MMA_MASK
	.align		4
.L_605:
        /*0018*/ 	.byte	0x03, 0x50
        /*001a*/ 	.short	0x0000


	//----- nvinfo : EIATTR_MAXREG_COUNT
	.align		4
        /*001c*/ 	.byte	0x03, 0x1b
        /*001e*/ 	.short	0x00a8


	//----- nvinfo : EIATTR_NUM_BARRIERS
	.align		4
        /*0020*/ 	.byte	0x02, 0x4c
        /*0022*/ 	.byte	0x09
	.zero		1


	//----- nvinfo : EIATTR_EXTERNS
	.align		4
        /*0024*/ 	.byte	0x04, 0x0f
        /*0026*/ 	.short	(.L_607 - .L_606)


	//   ....[0]....
	.align		4
.L_606:
        /*0028*/ 	.word	index@(__assertfail)


	//----- nvinfo : EIATTR_ANNOTATIONS
	.align		4
.L_607:
        /*002c*/ 	.byte	0x04, 0x55
        /*002e*/ 	.short	(.L_609 - .L_608)


	//   ....[0]....
.L_608:
        /* <DEDUP_REMOVED lines=17> */


	//----- nvinfo : EIATTR_MERCURY_ISA_VERSION
	.align		4
.L_609:
        /*0130*/ 	.byte	0x03, 0x5f
        /*0132*/ 	.short	0x0101


	//----- nvinfo : EIATTR_UNUSED_LOAD_BYTE_OFFSET
	.align		4
        /*0134*/ 	.byte	0x04, 0x44
        /*0136*/ 	.short	(.L_611 - .L_610)


	//   ....[0]....
.L_610:
        /*0138*/ 	.word	0x00000950
        /*013c*/ 	.word	0x0000fff0


	//   ....[1]....
        /*0140*/ 	.word	0x00006bc0
        /*0144*/ 	.word	0x0000fff0


	//----- nvinfo : EIATTR_INT_WARP_WIDE_INSTR_OFFSETS
	.align		4
.L_611:
        /*0148*/ 	.byte	0x04, 0x31
        /*014a*/ 	.short	(.L_613 - .L_612)


	//   ....[0]....
.L_612:
        /*014c*/ 	.word	0x000000c0


	//   ....[1]....
        /*0150*/ 	.word	0x000000d0


	//   ....[2]....
        /*0154*/ 	.word	0x00000170


	//   ....[3]....
        /*0158*/ 	.word	0x0000a3f0


	//   ....[4]....
        /*015c*/ 	.word	0x0000a480


	//   ....[5]....
        /*0160*/ 	.word	0x0000d300


	//   ....[6]....
        /*0164*/ 	.word	0x0000d390


	//----- nvinfo : EIATTR_COOP_GROUP_MASK_REGIDS
	.align		4
.L_613:
        /*0168*/ 	.byte	0x04, 0x29
        /*016a*/ 	.short	(.L_615 - .L_614)


	//   ....[0]....
.L_614:
        /*016c*/ 	.word	0xffffffff


	//   ....[1]....
        /*0170*/ 	.word	0xffffffff


	//   ....[2]....
        /*0174*/ 	.word	0xffffffff


	//   ....[3]....
        /*0178*/ 	.word	0xffffffff


	//   ....[4]....
        /*017c*/ 	.word	0xffffffff


	//   ....[5]....
        /*0180*/ 	.word	0xffffffff


	//   ....[6]....
        /*0184*/ 	.word	0xffffffff


	//   ....[7]....
        /*0188*/ 	.word	0xffffffff


	//   ....[8]....
        /*018c*/ 	.word	0xffffffff


	//   ....[9]....
        /*0190*/ 	.word	0xffffffff


	//   ....[10]....
        /*0194*/ 	.word	0xffffffff


	//   ....[11]....
        /*0198*/ 	.word	0xffffffff


	//   ....[12]....
        /*019c*/ 	.word	0xffffffff


	//   ....[13]....
        /*01a0*/ 	.word	0xffffffff


	//   ....[14]....
        /*01a4*/ 	.word	0xffffffff


	//   ....[15]....
        /*01a8*/ 	.word	0xffffffff


	//   ....[16]....
        /*01ac*/ 	.word	0xffffffff


	//   ....[17]....
        /*01b0*/ 	.word	0xffffffff


	//   ....[18]....
        /*01b4*/ 	.word	0xffffffff


	//   ....[19]....
        /*01b8*/ 	.word	0xffffffff


	//   ....[20]....
        /*01bc*/ 	.word	0xffffffff


	//   ....[21]....
        /*01c0*/ 	.word	0xffffffff


	//   ....[22]....
        /*01c4*/ 	.word	0xffffffff


	//   ....[23]....
        /*01c8*/ 	.word	0xffffffff


	//   ....[24]....
        /*01cc*/ 	.word	0xffffffff


	//   ....[25]....
        /*01d0*/ 	.word	0xffffffff


	//   ....[26]....
        /*01d4*/ 	.word	0xffffffff


	//   ....[27]....
        /*01d8*/ 	.word	0xffffffff


	//   ....[28]....
        /*01dc*/ 	.word	0xffffffff


	//   ....[29]....
        /*01e0*/ 	.word	0xffffffff


	//   ....[30]....
        /*01e4*/ 	.word	0xffffffff


	//   ....[31]....
        /*01e8*/ 	.word	0xffffffff


	//   ....[32]....
        /*01ec*/ 	.word	0xffffffff


	//   ....[33]....
        /*01f0*/ 	.word	0xffffffff


	//   ....[34]....
        /*01f4*/ 	.word	0xffffffff


	//   ....[35]....
        /*01f8*/ 	.word	0xffffffff


	//   ....[36]....
        /*01fc*/ 	.word	0xffffffff


	//   ....[37]....
        /*0200*/ 	.word	0xffffffff


	//   ....[38]....
        /*0204*/ 	.word	0xffffffff


	//   ....[39]....
        /*0208*/ 	.word	0xffffffff


	//   ....[40]....
        /*020c*/ 	.word	0xffffffff


	//   ....[41]....
        /*0210*/ 	.word	0xffffffff


	//   ....[42]....
        /*0214*/ 	.word	0xffffffff


	//   ....[43]....
        /*0218*/ 	.word	0xffffffff


	//   ....[44]....
        /*021c*/ 	.word	0xffffffff


	//   ....[45]....
        /*0220*/ 	.word	0xffffffff


	//   ....[46]....
        /*0224*/ 	.word	0xffffffff


	//   ....[47]....
        /*0228*/ 	.word	0xffffffff


	//   ....[48]....
        /*022c*/ 	.word	0xffffffff


	//   ....[49]....
        /*0230*/ 	.word	0xffffffff


	//   ....[50]....
        /*0234*/ 	.word	0xffffffff


	//   ....[51]....
        /*0238*/ 	.word	0xffffffff


	//   ....[52]....
        /*023c*/ 	.word	0xffffffff


	//   ....[53]....
        /*0240*/ 	.word	0xffffffff


	//   ....[54]....
        /*0244*/ 	.word	0xffffffff


	//   ....[55]....
        /*0248*/ 	.word	0xffffffff


	//   ....[56]....
        /*024c*/ 	.word	0xffffffff


	//   ....[57]....
        /*0250*/ 	.word	0xffffffff


	//   ....[58]....
        /*0254*/ 	.word	0xffffffff


	//   ....[59]....
        /*0258*/ 	.word	0xffffffff


	//   ....[60]....
        /*025c*/ 	.word	0xffffffff


	//   ....[61]....
        /*0260*/ 	.word	0xffffffff


	//   ....[62]....
        /*0264*/ 	.word	0xffffffff


	//   ....[63]....
        /*0268*/ 	.word	0xffffffff


	//   ....[64]....
        /*026c*/ 	.word	0xffffffff


	//   ....[65]....
        /*0270*/ 	.word	0xffffffff


	//   ....[66]....
        /*0274*/ 	.word	0xffffffff


	//   ....[67]....
        /*0278*/ 	.word	0xffffffff


	//   ....[68]....
        /*027c*/ 	.word	0xffffffff


	//   ....[69]....
        /*0280*/ 	.word	0xffffffff


	//   ....[70]....
        /*0284*/ 	.word	0xffffffff


	//   ....[71]....
        /*0288*/ 	.word	0xffffffff


	//   ....[72]....
        /*028c*/ 	.word	0xffffffff


	//   ....[73]....
        /*0290*/ 	.word	0xffffffff


	//   ....[74]....
        /*0294*/ 	.word	0xffffffff


	//   ....[75]....
        /*0298*/ 	.word	0xffffffff


	//   ....[76]....
        /*029c*/ 	.word	0xffffffff


	//   ....[77]....
        /*02a0*/ 	.word	0xffffffff


	//   ....[78]....
        /*02a4*/ 	.word	0xffffffff


	//   ....[79]....
        /*02a8*/ 	.word	0xffffffff


	//   ....[80]....
        /*02ac*/ 	.word	0xffffffff


	//   ....[81]....
        /*02b0*/ 	.word	0xffffffff


	//   ....[82]....
        /*02b4*/ 	.word	0xffffffff


	//   ....[83]....
        /*02b8*/ 	.word	0xffffffff


	//   ....[84]....
        /*02bc*/ 	.word	0xffffffff


	//   ....[85]....
        /*02c0*/ 	.word	0xffffffff


	//   ....[86]....
        /*02c4*/ 	.word	0xffffffff


	//   ....[87]....
        /*02c8*/ 	.word	0xffffffff


	//   ....[88]....
        /*02cc*/ 	.word	0xffffffff


	//   ....[89]....
        /*02d0*/ 	.word	0xffffffff


	//   ....[90]....
        /*02d4*/ 	.word	0xffffffff


	//   ....[91]....
        /*02d8*/ 	.word	0xffffffff


	//   ....[92]....
        /*02dc*/ 	.word	0xffffffff


	//   ....[93]....
        /*02e0*/ 	.word	0xffffffff


	//   ....[94]....
        /*02e4*/ 	.word	0xffffffff


	//   ....[95]....
        /*02e8*/ 	.word	0xffffffff


	//   ....[96]....
        /*02ec*/ 	.word	0xffffffff


	//   ....[97]....
        /*02f0*/ 	.word	0xffffffff


	//   ....[98]....
        /*02f4*/ 	.word	0xffffffff


	//   ....[99]....
        /*02f8*/ 	.word	0xffffffff


	//   ....[100]....
        /*02fc*/ 	.word	0xffffffff


	//   ....[101]....
        /*0300*/ 	.word	0xffffffff


	//   ....[102]....
        /*0304*/ 	.word	0xffffffff


	//   ....[103]....
        /*0308*/ 	.word	0xffffffff


	//   ....[104]....
        /*030c*/ 	.word	0xffffffff


	//   ....[105]....
        /*0310*/ 	.word	0xffffffff


	//   ....[106]....
        /*0314*/ 	.word	0xffffffff


	//   ....[107]....
        /*0318*/ 	.word	0xffffffff


	//   ....[108]....
        /*031c*/ 	.word	0xffffffff


	//   ....[109]....
        /*0320*/ 	.word	0xffffffff


	//   ....[110]....
        /*0324*/ 	.word	0xffffffff


	//   ....[111]....
        /*0328*/ 	.word	0xffffffff


	//   ....[112]....
        /*032c*/ 	.word	0xffffffff


	//   ....[113]....
        /*0330*/ 	.word	0xffffffff


	//   ....[114]....
        /*0334*/ 	.word	0xffffffff


	//   ....[115]....
        /*0338*/ 	.word	0xffffffff


	//   ....[116]....
        /*033c*/ 	.word	0xffffffff


	//   ....[117]....
        /*0340*/ 	.word	0xffffffff


	//   ....[118]....
        /*0344*/ 	.word	0xffffffff


	//   ....[119]....
        /*0348*/ 	.word	0xffffffff


	//   ....[120]....
        /*034c*/ 	.word	0xffffffff


	//   ....[121]....
        /*0350*/ 	.word	0xffffffff


	//   ....[122]....
        /*0354*/ 	.word	0xffffffff


	//   ....[123]....
        /*0358*/ 	.word	0xffffffff


	//   ....[124]....
        /*035c*/ 	.word	0xffffffff


	//   ....[125]....
        /*0360*/ 	.word	0xffffffff


	//   ....[126]....
        /*0364*/ 	.word	0xffffffff


	//   ....[127]....
        /*0368*/ 	.word	0xffffffff


	//   ....[128]....
        /*036c*/ 	.word	0xffffffff


	//   ....[129]....
        /*0370*/ 	.word	0xffffffff


	//   ....[130]....
        /*0374*/ 	.word	0xffffffff


	//   ....[131]....
        /*0378*/ 	.word	0xffffffff


	//   ....[132]....
        /*037c*/ 	.word	0xffffffff


	//   ....[133]....
        /*0380*/ 	.word	0xffffffff


	//   ....[134]....
        /*0384*/ 	.word	0xffffffff


	//   ....[135]....
        /*0388*/ 	.word	0xffffffff


	//   ....[136]....
        /*038c*/ 	.word	0xffffffff


	//   ....[137]....
        /*0390*/ 	.word	0x0500000f


	//   ....[138]....
        /*0394*/ 	.word	0x0500000f


	//   ....[139]....
        /*0398*/ 	.word	0x0500000f


	//   ....[140]....
        /*039c*/ 	.word	0x0500000f


	//   ....[141]....
        /*03a0*/ 	.word	0x0500000f


	//   ....[142]....
        /*03a4*/ 	.word	0x0500000f


	//   ....[143]....
        /*03a8*/ 	.word	0x0500000f


	//   ....[144]....
        /*03ac*/ 	.word	0x0500000f


	//   ....[145]....
        /*03b0*/ 	.word	0x0500000f


	//   ....[146]....
        /*03b4*/ 	.word	0x0500000f


	//   ....[147]....
        /*03b8*/ 	.word	0x0500000f


	//   ....[148]....
        /*03bc*/ 	.word	0x0500000f


	//   ....[149]....
        /*03c0*/ 	.word	0x0500000f


	//   ....[150]....
        /*03c4*/ 	.word	0x0500000f


	//   ....[151]....
        /*03c8*/ 	.word	0x0500000f


	//   ....[152]....
        /*03cc*/ 	.word	0x0500000f


	//   ....[153]....
        /*03d0*/ 	.word	0x0500000f


	//   ....[154]....
        /*03d4*/ 	.word	0x0500000f


	//   ....[155]....
        /*03d8*/ 	.word	0x0500000f


	//   ....[156]....
        /*03dc*/ 	.word	0x0500000f


	//   ....[157]....
        /*03e0*/ 	.word	0x0500000f


	//   ....[158]....
        /*03e4*/ 	.word	0x0500000f


	//   ....[159]....
        /*03e8*/ 	.word	0x0500000f


	//   ....[160]....
        /*03ec*/ 	.word	0x0500000f


	//   ....[161]....
        /*03f0*/ 	.word	0x0500000f


	//   ....[162]....
        /*03f4*/ 	.word	0x0500000f


	//   ....[163]....
        /*03f8*/ 	.word	0x0500000f


	//   ....[164]....
        /*03fc*/ 	.word	0x0500000f


	//   ....[165]....
        /*0400*/ 	.word	0x0500000f


	//   ....[166]....
        /*0404*/ 	.word	0x0500000f


	//   ....[167]....
        /*0408*/ 	.word	0x0500000f


	//   ....[168]....
        /*040c*/ 	.word	0x0500000f


	//   ....[169]....
        /*0410*/ 	.word	0x0500000f


	//   ....[170]....
        /*0414*/ 	.word	0x0500000f


	//   ....[171]....
        /*0418*/ 	.word	0x0500000f


	//   ....[172]....
        /*041c*/ 	.word	0x0500000f


	//   ....[173]....
        /*0420*/ 	.word	0x0500000f


	//   ....[174]....
        /*0424*/ 	.word	0x0500000f


	//   ....[175]....
        /*0428*/ 	.word	0x0500000f


	//   ....[176]....
        /*042c*/ 	.word	0x0500000f


	//   ....[177]....
        /*0430*/ 	.word	0x0500000f


	//   ....[178]....
        /*0434*/ 	.word	0x0500000f


	//   ....[179]....
        /*0438*/ 	.word	0x0500000f


	//   ....[180]....
        /*043c*/ 	.word	0x0500000f


	//   ....[181]....
        /*0440*/ 	.word	0x0500000f


	//   ....[182]....
        /*0444*/ 	.word	0x0500000f


	//   ....[183]....
        /*0448*/ 	.word	0x0500000f


	//   ....[184]....
        /*044c*/ 	.word	0x0500000f


	//   ....[185]....
        /*0450*/ 	.word	0x0500000f


	//   ....[186]....
        /*0454*/ 	.word	0x0500000f


	//   ....[187]....
        /*0458*/ 	.word	0x0500000f


	//   ....[188]....
        /*045c*/ 	.word	0x0500000f


	//   ....[189]....
        /*0460*/ 	.word	0x0500000f


	//   ....[190]....
        /*0464*/ 	.word	0x0500000f


	//   ....[191]....
        /*0468*/ 	.word	0x0500000f


	//   ....[192]....
        /*046c*/ 	.word	0x0500000f


	//   ....[193]....
        /*0470*/ 	.word	0x0500000f


	//   ....[194]....
        /*0474*/ 	.word	0x0500000f


	//   ....[195]....
        /*0478*/ 	.word	0x0500000f


	//   ....[196]....
        /*047c*/ 	.word	0x0500000f


	//   ....[197]....
        /*0480*/ 	.word	0x0500000f


	//   ....[198]....
        /*0484*/ 	.word	0x0500000f


	//   ....[199]....
        /*0488*/ 	.word	0x0500000f


	//   ....[200]....
        /*048c*/ 	.word	0x0500000f


	//   ....[201]....
        /*0490*/ 	.word	0x0500000f


	//   ....[202]....
        /*0494*/ 	.word	0x0500000f


	//   ....[203]....
        /*0498*/ 	.word	0x0500000f


	//   ....[204]....
        /*049c*/ 	.word	0x0500000f


	//   ....[205]....
        /*04a0*/ 	.word	0x0500000f


	//   ....[206]....
        /*04a4*/ 	.word	0x0500000f


	//   ....[207]....
        /*04a8*/ 	.word	0x0500000f


	//   ....[208]....
        /*04ac*/ 	.word	0x0500000f


	//   ....[209]....
        /*04b0*/ 	.word	0x0500000f


	//   ....[210]....
        /*04b4*/ 	.word	0x0500000f


	//   ....[211]....
        /*04b8*/ 	.word	0x0500000f


	//   ....[212]....
        /*04bc*/ 	.word	0x0500000f


	//   ....[213]....
        /*04c0*/ 	.word	0x0500000f


	//   ....[214]....
        /*04c4*/ 	.word	0x0500000f


	//   ....[215]....
        /*04c8*/ 	.word	0x0500000f


	//   ....[216]....
        /*04cc*/ 	.word	0x0500000f


	//   ....[217]....
        /*04d0*/ 	.word	0x0500000f


	//   ....[218]....
        /*04d4*/ 	.word	0x0500000f


	//   ....[219]....
        /*04d8*/ 	.word	0x0500000f


	//----- nvinfo : EIATTR_COOP_GROUP_INSTR_OFFSETS
	.align		4
.L_615:
        /*04dc*/ 	.byte	0x04, 0x28
        /*04de*/ 	.short	(.L_617 - .L_616)


	//   ....[0]....
.L_616:
        /*04e0*/ 	.word	0x00000070


	//   ....[1]....
        /*04e4*/ 	.word	0x000000b0


	//   ....[2]....
        /*04e8*/ 	.word	0x000002d0


	//   ....[3]....
        /*04ec*/ 	.word	0x00000430


	//   ....[4]....
        /*04f0*/ 	.word	0x00000550


	//   ....[5]....
        /*04f4*/ 	.word	0x000006b0


	//   ....[6]....
        /*04f8*/ 	.word	0x000014c0


	//   ....[7]....
        /*04fc*/ 	.word	0x000026e0


	//   ....[8]....
        /*0500*/ 	.word	0x00002790


	//   ....[9]....
        /*0504*/ 	.word	0x00002c20


	//   ....[10]....
        /*0508*/ 	.word	0x00002ca0


	//   ....[11]....
        /*050c*/ 	.word	0x00004d50


	//   ....[12]....
        /*0510*/ 	.word	0x00004d60


	//   ....[13]....
        /*0514*/ 	.word	0x00004da0


	//   ....[14]....
        /*0518*/ 	.word	0x00004db0


	//   ....[15]....
        /*051c*/ 	.word	0x000060c0


	//   ....[16]....
        /*0520*/ 	.word	0x000060f0


	//   ....[17]....
        /*0524*/ 	.word	0x000061c0


	//   ....[18]....
        /*0528*/ 	.word	0x000061d0


	//   ....[19]....
        /*052c*/ 	.word	0x000079d0


	//   ....[20]....
        /*0530*/ 	.word	0x00007a10


	//   ....[21]....
        /*0534*/ 	.word	0x00007a50


	//   ....[22]....
        /*0538*/ 	.word	0x00007ab0


	//   ....[23]....
        /*053c*/ 	.word	0x000081d0


	//   ....[24]....
        /*0540*/ 	.word	0x00008210


	//   ....[25]....
        /*0544*/ 	.word	0x00008310


	//   ....[26]....
        /*0548*/ 	.word	0x00008330


	//   ....[27]....
        /*054c*/ 	.word	0x00008430


	//   ....[28]....
        /*0550*/ 	.word	0x00008450


	//   ....[29]....
        /*0554*/ 	.word	0x00008560


	//   ....[30]....
        /*0558*/ 	.word	0x00008580


	//   ....[31]....
        /*055c*/ 	.word	0x00008f10


	//   ....[32]....
        /*0560*/ 	.word	0x00008f30


	//   ....[33]....
        /*0564*/ 	.word	0x00009030


	//   ....[34]....
        /*0568*/ 	.word	0x00009050


	//   ....[35]....
        /*056c*/ 	.word	0x00009150


	//   ....[36]....
        /*0570*/ 	.word	0x00009170


	//   ....[37]....
        /*0574*/ 	.word	0x00009280


	//   ....[38]....
        /*0578*/ 	.word	0x000092a0


	//   ....[39]....
        /*057c*/ 	.word	0x00009420


	//   ....[40]....
        /*0580*/ 	.word	0x000095f0


	//   ....[41]....
        /*0584*/ 	.word	0x00009620


	//   ....[42]....
        /*0588*/ 	.word	0x00009650


	//   ....[43]....
        /*058c*/ 	.word	0x00009680


	//   ....[44]....
        /*0590*/ 	.word	0x000096b0


	//   ....[45]....
        /*0594*/ 	.word	0x000096e0


	//   ....[46]....
        /*0598*/ 	.word	0x00009830


	//   ....[47]....
        /*059c*/ 	.word	0x00009860


	//   ....[48]....
        /*05a0*/ 	.word	0x00009890


	//   ....[49]....
        /*05a4*/ 	.word	0x000098c0


	//   ....[50]....
        /*05a8*/ 	.word	0x000098f0


	//   ....[51]....
        /*05ac*/ 	.word	0x00009920


	//   ....[52]....
        /*05b0*/ 	.word	0x000099b0


	//   ....[53]....
        /*05b4*/ 	.word	0x000099e0


	//   ....[54]....
        /*05b8*/ 	.word	0x00009a60


	//   ....[55]....
        /*05bc*/ 	.word	0x0000afe0


	//   ....[56]....
        /*05c0*/ 	.word	0x0000b000


	//   ....[57]....
        /*05c4*/ 	.word	0x0000b0b0


	//   ....[58]....
        /*05c8*/ 	.word	0x0000b0d0


	//   ....[59]....
        /*05cc*/ 	.word	0x0000b170


	//   ....[60]....
        /*05d0*/ 	.word	0x0000b190


	//   ....[61]....
        /*05d4*/ 	.word	0x0000b230


	//   ....[62]....
        /*05d8*/ 	.word	0x0000b250


	//   ....[63]....
        /*05dc*/ 	.word	0x0000b2f0


	//   ....[64]....
        /*05e0*/ 	.word	0x0000b310


	//   ....[65]....
        /*05e4*/ 	.word	0x0000b320


	//   ....[66]....
        /*05e8*/ 	.word	0x0000b3b0


	//   ....[67]....
        /*05ec*/ 	.word	0x0000bad0


	//   ....[68]....
        /*05f0*/ 	.word	0x0000bb00


	//   ....[69]....
        /*05f4*/ 	.word	0x0000bb60


	//   ....[70]....
        /*05f8*/ 	.word	0x0000bbb0


	//   ....[71]....
        /*05fc*/ 	.word	0x0000bc00


	//   ....[72]....
        /*0600*/ 	.word	0x0000bc60


	//   ....[73]....
        /*0604*/ 	.word	0x0000bca0


	//   ....[74]....
        /*0608*/ 	.word	0x0000bd10


	//   ....[75]....
        /*060c*/ 	.word	0x0000bd60


	//   ....[76]....
        /*0610*/ 	.word	0x0000bdc0


	//   ....[77]....
        /*0614*/ 	.word	0x0000be10


	//   ....[78]....
        /*0618*/ 	.word	0x0000be70


	//   ....[79]....
        /*061c*/ 	.word	0x0000beb0


	//   ....[80]....
        /*0620*/ 	.word	0x0000bf20


	//   ....[81]....
        /*0624*/ 	.word	0x0000bf40


	//   ....[82]....
        /*0628*/ 	.word	0x0000bf80


	//   ....[83]....
        /*062c*/ 	.word	0x0000c750


	//   ....[84]....
        /*0630*/ 	.word	0x0000c790


	//   ....[85]....
        /*0634*/ 	.word	0x0000c7a0


	//   ....[86]....
        /*0638*/ 	.word	0x0000c800


	//   ....[87]....
        /*063c*/ 	.word	0x0000c810


	//   ....[88]....
        /*0640*/ 	.word	0x0000c870


	//   ....[89]....
        /*0644*/ 	.word	0x0000c8a0


	//   ....[90]....
        /*0648*/ 	.word	0x0000c8e0


	//   ....[91]....
        /*064c*/ 	.word	0x0000c910


	//   ....[92]....
        /*0650*/ 	.word	0x0000c950


	//   ....[93]....
        /*0654*/ 	.word	0x0000c980


	//   ....[94]....
        /*0658*/ 	.word	0x0000c9c0


	//   ....[95]....
        /*065c*/ 	.word	0x0000cc40


	//   ....[96]....
        /*0660*/ 	.word	0x0000cc60


	//   ....[97]....
        /*0664*/ 	.word	0x0000cc70


	//   ....[98]....
        /*0668*/ 	.word	0x0000cd00


	//   ....[99]....
        /*066c*/ 	.word	0x0000cd10


	//   ....[100]....
        /*0670*/ 	.word	0x0000cda0


	//   ....[101]....
        /*0674*/ 	.word	0x0000cdb0


	//   ....[102]....
        /*0678*/ 	.word	0x0000ce40


	//   ....[103]....
        /*067c*/ 	.word	0x0000ce50


	//   ....[104]....
        /*0680*/ 	.word	0x0000cee0


	//   ....[105]....
        /*0684*/ 	.word	0x0000cef0


	//   ....[106]....
        /*0688*/ 	.word	0x0000cf00


	//   ....[107]....
        /*068c*/ 	.word	0x0000d4e0


	//   ....[108]....
        /*0690*/ 	.word	0x0000d520


	//   ....[109]....
        /*0694*/ 	.word	0x0000d550


	//   ....[110]....
        /*0698*/ 	.word	0x0000d590


	//   ....[111]....
        /*069c*/ 	.word	0x0000d620


	//   ....[112]....
        /*06a0*/ 	.word	0x0000d650


	//   ....[113]....
        /*06a4*/ 	.word	0x0000d6c0


	//   ....[114]....
        /*06a8*/ 	.word	0x0000d6f0


	//   ....[115]....
        /*06ac*/ 	.word	0x0000d760


	//   ....[116]....
        /*06b0*/ 	.word	0x0000d790


	//   ....[117]....
        /*06b4*/ 	.word	0x0000d7c0


	//   ....[118]....
        /*06b8*/ 	.word	0x0000d810


	//   ....[119]....
        /*06bc*/ 	.word	0x0000dbf0


	//   ....[120]....
        /*06c0*/ 	.word	0x0000dc40


	//   ....[121]....
        /*06c4*/ 	.word	0x0000dc70


	//   ....[122]....
        /*06c8*/ 	.word	0x0000dc80


	//   ....[123]....
        /*06cc*/ 	.word	0x0000dcb0


	//   ....[124]....
        /*06d0*/ 	.word	0x0000dce0


	//   ....[125]....
        /*06d4*/ 	.word	0x0000dd10


	//   ....[126]....
        /*06d8*/ 	.word	0x0000dd40


	//   ....[127]....
        /*06dc*/ 	.word	0x0000dec0


	//   ....[128]....
        /*06e0*/ 	.word	0x0000def0


	//   ....[129]....
        /*06e4*/ 	.word	0x0000df20


	//   ....[130]....
        /*06e8*/ 	.word	0x0000df50


	//   ....[131]....
        /*06ec*/ 	.word	0x0000df80


	//   ....[132]....
        /*06f0*/ 	.word	0x0000dfb0


	//   ....[133]....
        /*06f4*/ 	.word	0x0000e070


	//   ....[134]....
        /*06f8*/ 	.word	0x0000e090


	//   ....[135]....
        /*06fc*/ 	.word	0x0000e100


	//   ....[136]....
        /*0700*/ 	.word	0x0000e570


	//   ....[137]....
        /*0704*/ 	.word	0x0000ea60


	//   ....[138]....
        /*0708*/ 	.word	0x0000eb50


	//   ....[139]....
        /*070c*/ 	.word	0x0000ebf0


	//   ....[140]....
        /*0710*/ 	.word	0x0000ec50


	//   ....[141]....
        /*0714*/ 	.word	0x0000ed60


	//   ....[142]....
        /*0718*/ 	.word	0x0000edd0


	//   ....[143]....
        /*071c*/ 	.word	0x0000eee0


	//   ....[144]....
        /*0720*/ 	.word	0x0000ef50


	//   ....[145]....
        /*0724*/ 	.word	0x0000f060


	//   ....[146]....
        /*0728*/ 	.word	0x0000f0d0


	//   ....[147]....
        /*072c*/ 	.word	0x0000f1e0


	//   ....[148]....
        /*0730*/ 	.word	0x0000f250


	//   ....[149]....
        /*0734*/ 	.word	0x0000f2f0


	//   ....[150]....
        /*0738*/ 	.word	0x0000f400


	//   ....[151]....
        /*073c*/ 	.word	0x0000f470


	//   ....[152]....
        /*0740*/ 	.word	0x0000f4f0


	//   ....[153]....
        /*0744*/ 	.word	0x0000f5b0


	//   ....[154]....
        /*0748*/ 	.word	0x0000f630


	//   ....[155]....
        /*074c*/ 	.word	0x0000f710


	//   ....[156]....
        /*0750*/ 	.word	0x0000f790


	//   ....[157]....
        /*0754*/ 	.word	0x0000f870


	//   ....[158]....
        /*0758*/ 	.word	0x0000f8f0


	//   ....[159]....
        /*075c*/ 	.word	0x0000f9d0


	//   ....[160]....
        /*0760*/ 	.word	0x0000fa50


	//   ....[161]....
        /*0764*/ 	.word	0x0000fb30


	//   ....[162]....
        /*0768*/ 	.word	0x0000fbb0


	//   ....[163]....
        /*076c*/ 	.word	0x0000fc90


	//   ....[164]....
        /*0770*/ 	.word	0x0000fd10


	//   ....[165]....
        /*0774*/ 	.word	0x0000fdd0


	//   ....[166]....
        /*0778*/ 	.word	0x0000ff00


	//   ....[167]....
        /*077c*/ 	.word	0x0000ffd0


	//   ....[168]....
        /*0780*/ 	.word	0x00010040


	//   ....[169]....
        /*0784*/ 	.word	0x00010110


	//   ....[170]....
        /*0788*/ 	.word	0x00010170


	//   ....[171]....
        /*078c*/ 	.word	0x00010240


	//   ....[172]....
        /*0790*/ 	.word	0x000102a0


	//   ....[173]....
        /*0794*/ 	.word	0x00010370


	//   ....[174]....
        /*0798*/ 	.word	0x000103d0


	//   ....[175]....
        /*079c*/ 	.word	0x000104a0


	//   ....[176]....
        /*07a0*/ 	.word	0x00010500


	//   ....[177]....
        /*07a4*/ 	.word	0x000105e0


	//   ....[178]....
        /*07a8*/ 	.word	0x000106d0


	//   ....[179]....
        /*07ac*/ 	.word	0x00010770


	//   ....[180]....
        /*07b0*/ 	.word	0x000107d0


	//   ....[181]....
        /*07b4*/ 	.word	0x000108d0


	//   ....[182]....
        /*07b8*/ 	.word	0x00010930


	//   ....[183]....
        /*07bc*/ 	.word	0x00010a30


	//   ....[184]....
        /*07c0*/ 	.word	0x00010a90


	//   ....[185]....
        /*07c4*/ 	.word	0x00010b90


	//   ....[186]....
        /*07c8*/ 	.word	0x00010bf0


	//   ....[187]....
        /*07cc*/ 	.word	0x00010cf0


	//   ....[188]....
        /*07d0*/ 	.word	0x00010d50


	//   ....[189]....
        /*07d4*/ 	.word	0x00010e20


	//   ....[190]....
        /*07d8*/ 	.word	0x00010f60


	//   ....[191]....
        /*07dc*/ 	.word	0x00011000


	//   ....[192]....
        /*07e0*/ 	.word	0x000110e0


	//   ....[193]....
        /*07e4*/ 	.word	0x000111b0


	//   ....[194]....
        /*07e8*/ 	.word	0x00011210


	//   ....[195]....
        /*07ec*/ 	.word	0x00011300


	//   ....[196]....
        /*07f0*/ 	.word	0x00011360


	//   ....[197]....
        /*07f4*/ 	.word	0x00011450


	//   ....[198]....
        /*07f8*/ 	.word	0x000114b0


	//   ....[199]....
        /*07fc*/ 	.word	0x000115a0


	//   ....[200]....
        /*0800*/ 	.word	0x00011600


	//   ....[201]....
        /*0804*/ 	.word	0x000116e0


	//   ....[202]....
        /*0808*/ 	.word	0x00011770


	//   ....[203]....
        /*080c*/ 	.word	0x00011810


	//   ....[204]....
        /*0810*/ 	.word	0x00011930


	//   ....[205]....
        /*0814*/ 	.word	0x000119a0


	//   ....[206]....
        /*0818*/ 	.word	0x00011a10


	//   ....[207]....
        /*081c*/ 	.word	0x00011a80


	//   ....[208]....
        /*0820*/ 	.word	0x00011af0


	//   ....[209]....
        /*0824*/ 	.word	0x00011b70


	//   ....[210]....
        /*0828*/ 	.word	0x00011c00


	//   ....[211]....
        /*082c*/ 	.word	0x00011c90


	//   ....[212]....
        /*0830*/ 	.word	0x00011d00


	//   ....[213]....
        /*0834*/ 	.word	0x00011d70


	//   ....[214]....
        /*0838*/ 	.word	0x00011de0


	//   ....[215]....
        /*083c*/ 	.word	0x00011e60


	//   ....[216]....
        /*0840*/ 	.word	0x00011ed0


	//   ....[217]....
        /*0844*/ 	.word	0x00011f70


	//   ....[218]....
        /*0848*/ 	.word	0x00012000


	//   ....[219]....
        /*084c*/ 	.word	0x00012120


	//----- nvinfo : EIATTR_REG_RECONFIG
	.align		4
.L_617:
        /*0850*/ 	.byte	0x01, 0x54
	.zero		2


	//----- nvinfo : EIATTR_SYSCALL_OFFSETS
	.align		4
        /*0854*/ 	.byte	0x04, 0x46
        /*0856*/ 	.short	(.L_619 - .L_618)


	//   ....[0]....
.L_618:
        /*0858*/ 	.word	0x000016a0


	//   ....[1]....
        /*085c*/ 	.word	0x0000a5e0


	//   ....[2]....
        /*0860*/ 	.word	0x0000a730


	//   ....[3]....
        /*0864*/ 	.word	0x0000a820


	//   ....[4]....
        /*0868*/ 	.word	0x0000b740


	//----- nvinfo : EIATTR_MBARRIER_INSTR_OFFSETS
	.align		4
.L_619:
        /*086c*/ 	.byte	0x04, 0x39
        /*086e*/ 	.short	(.L_621 - .L_620)


	//   ....[0]....
.L_620:
        /*0870*/ 	.word	0x00000180
        /*0874*/ 	.word	0x000000ff
        /*0878*/ 	.word	0x00030800
        /*087c*/ 	.short	0x0100
        /*087e*/ 	.byte	0x08
	.zero		1


	//   ....[1]....
        /*0880*/ 	.word	0x00000190
        /*0884*/ 	.word	0x000000ff
        /*0888*/ 	.word	0x00030820
        /*088c*/ 	.short	0x0100
        /*088e*/ 	.byte	0x08
	.zero		1


	//   ....[2]....
        /*0890*/ 	.word	0x00000280
        /*0894*/ 	.word	0x000000ff
        /*0898*/ 	.word	0x00030830
        /*089c*/ 	.short	0x0100
        /*089e*/ 	.byte	0x08
	.zero		1


	//   ....[3]....
        /*08a0*/ 	.word	0x00000290
        /*08a4*/ 	.word	0x000000ff
        /*08a8*/ 	.word	0x00030840
        /*08ac*/ 	.short	0x0100
        /*08ae*/ 	.byte	0x08
	.zero		1


	//   ....[4]....
        /*08b0*/ 	.word	0x000002a0
        /*08b4*/ 	.word	0x000000ff
        /*08b8*/ 	.word	0x00030838
        /*08bc*/ 	.short	0x0100
        /*08be*/ 	.byte	0x08
	.zero		1


	//   ....[5]....
        /*08c0*/ 	.word	0x000002b0
        /*08c4*/ 	.word	0x000000ff
        /*08c8*/ 	.word	0x00030848
        /*08cc*/ 	.short	0x0100
        /*08ce*/ 	.byte	0x08
	.zero		1


	//   ....[6]....
        /*08d0*/ 	.word	0x000003e0
        /*08d4*/ 	.word	0x000000ff
        /*08d8*/ 	.word	0x00030850
        /*08dc*/ 	.short	0x0100
        /*08de*/ 	.byte	0x08
	.zero		1


	//   ....[7]....
        /*08e0*/ 	.word	0x000003f0
        /*08e4*/ 	.word	0x000000ff
        /*08e8*/ 	.word	0x00030860
        /*08ec*/ 	.short	0x0100
        /*08ee*/ 	.byte	0x08
	.zero		1


	//   ....[8]....
        /*08f0*/ 	.word	0x00000400
        /*08f4*/ 	.word	0x000000ff
        /*08f8*/ 	.word	0x00030858
        /*08fc*/ 	.short	0x0100
        /*08fe*/ 	.byte	0x08
	.zero		1


	//   ....[9]....
        /*0900*/ 	.word	0x00000410
        /*0904*/ 	.word	0x000000ff
        /*0908*/ 	.word	0x00030868
        /*090c*/ 	.short	0x0100
        /*090e*/ 	.byte	0x08
	.zero		1


	//   ....[10]....
        /*0910*/ 	.word	0x00000500
        /*0914*/ 	.word	0x000000ff
        /*0918*/ 	.word	0x00030870
        /*091c*/ 	.short	0x0100
        /*091e*/ 	.byte	0x06
	.zero		1


	//   ....[11]....
        /*0920*/ 	.word	0x00000510
        /*0924*/ 	.word	0x000000ff
        /*0928*/ 	.word	0x00030880
        /*092c*/ 	.short	0x0100
        /*092e*/ 	.byte	0x06
	.zero		1


	//   ....[12]....
        /*0930*/ 	.word	0x00000520
        /*0934*/ 	.word	0x000000ff
        /*0938*/ 	.word	0x00030878
        /*093c*/ 	.short	0x0100
        /*093e*/ 	.byte	0x06
	.zero		1


	//   ....[13]....
        /*0940*/ 	.word	0x00000530
        /*0944*/ 	.word	0x000000ff
        /*0948*/ 	.word	0x00030888
        /*094c*/ 	.short	0x0100
        /*094e*/ 	.byte	0x06
	.zero		1


	//   ....[14]....
        /*0950*/ 	.word	0x00000660
        /*0954*/ 	.word	0x000000ff
        /*0958*/ 	.word	0x00030890
        /*095c*/ 	.short	0x0100
        /*095e*/ 	.byte	0x08
	.zero		1


	//   ....[15]....
        /*0960*/ 	.word	0x00000670
        /*0964*/ 	.word	0x000000ff
        /*0968*/ 	.word	0x000308a0
        /*096c*/ 	.short	0x0100
        /*096e*/ 	.byte	0x08
	.zero		1


	//   ....[16]....
        /*0970*/ 	.word	0x00000680
        /*0974*/ 	.word	0x000000ff
        /*0978*/ 	.word	0x00030898
        /*097c*/ 	.short	0x0100
        /*097e*/ 	.byte	0x08
	.zero		1


	//   ....[17]....
        /*0980*/ 	.word	0x00000690
        /*0984*/ 	.word	0x000000ff
        /*0988*/ 	.word	0x000308a8
        /*098c*/ 	.short	0x0100
        /*098e*/ 	.byte	0x08
	.zero		1


	//   ....[18]....
        /*0990*/ 	.word	0x000007d0
        /*0994*/ 	.word	0x000000ff
        /*0998*/ 	.word	0x000308b0
        /*099c*/ 	.short	0x0100
        /*099e*/ 	.byte	0x08
	.zero		1


	//   ....[19]....
        /*09a0*/ 	.word	0x000007e0
        /*09a4*/ 	.word	0x000000ff
        /*09a8*/ 	.word	0x000308c0
        /*09ac*/ 	.short	0x0100
        /*09ae*/ 	.byte	0x08
	.zero		1


	//   ....[20]....
        /*09b0*/ 	.word	0x000007f0
        /*09b4*/ 	.word	0x000000ff
        /*09b8*/ 	.word	0x000308b8
        /*09bc*/ 	.short	0x0100
        /*09be*/ 	.byte	0x08
	.zero		1


	//   ....[21]....
        /*09c0*/ 	.word	0x00000800
        /*09c4*/ 	.word	0x000000ff
        /*09c8*/ 	.word	0x000308c8
        /*09cc*/ 	.short	0x0100
        /*09ce*/ 	.byte	0x08
	.zero		1


	//   ....[22]....
        /*09d0*/ 	.word	0x00001740
        /*09d4*/ 	.word	0x000000ff
        /*09d8*/ 	.word	0x00030800
        /*09dc*/ 	.short	0x010a
        /*09de*/ 	.byte	0x2b
	.zero		1


	//   ....[23]....
        /*09e0*/ 	.word	0x000017c0
        /*09e4*/ 	.word	0x00000002
        /*09e8*/ 	.word	0x00030830
        /*09ec*/ 	.short	0x010a
        /*09ee*/ 	.byte	0x3f
	.zero		1


	//   ....[24]....
        /*09f0*/ 	.word	0x00001810
        /*09f4*/ 	.word	0x00000002
        /*09f8*/ 	.word	0x00030830
        /*09fc*/ 	.short	0x010a
        /*09fe*/ 	.byte	0x3f
	.zero		1


	//   ....[25]....
        /*0a00*/ 	.word	0x00002780
        /*0a04*/ 	.word	0x000000ff
        /*0a08*/ 	.word	0x00000000
        /*0a0c*/ 	.short	0x0101
        /*0a0e*/ 	.byte	0x04
	.zero		1


	//   ....[26]....
        /*0a10*/ 	.word	0x00003c30
        /*0a14*/ 	.word	0x000000ff
        /*0a18*/ 	.word	0x00030830
        /*0a1c*/ 	.short	0x010a
        /*0a1e*/ 	.byte	0x08
	.zero		1


	//   ....[27]....
        /*0a20*/ 	.word	0x00003c70
        /*0a24*/ 	.word	0x000000ff
        /*0a28*/ 	.word	0x00030830
        /*0a2c*/ 	.short	0x010a
        /*0a2e*/ 	.byte	0x08
	.zero		1


	//   ....[28]....
        /*0a30*/ 	.word	0x00004770
        /*0a34*/ 	.word	0x000000ff
        /*0a38*/ 	.word	0x00030850
        /*0a3c*/ 	.short	0x010a
        /*0a3e*/ 	.byte	0x09
	.zero		1


	//   ....[29]....
        /*0a40*/ 	.word	0x000047b0
        /*0a44*/ 	.word	0x000000ff
        /*0a48*/ 	.word	0x00030850
        /*0a4c*/ 	.short	0x010a
        /*0a4e*/ 	.byte	0x09
	.zero		1


	//   ....[30]....
        /*0a50*/ 	.word	0x00004ac0
        /*0a54*/ 	.word	0x000000ff
        /*0a58*/ 	.word	0x00000000
        /*0a5c*/ 	.short	0x0101
        /*0a5e*/ 	.byte	0x08
	.zero		1


	//   ....[31]....
        /*0a60*/ 	.word	0x00005840
        /*0a64*/ 	.word	0x000000ff
        /*0a68*/ 	.word	0x00000000
        /*0a6c*/ 	.short	0x0101
        /*0a6e*/ 	.byte	0x09
	.zero		1


	//   ....[32]....
        /*0a70*/ 	.word	0x00006030
        /*0a74*/ 	.word	0x000000ff
        /*0a78*/ 	.word	0x00030850
        /*0a7c*/ 	.short	0x010a
        /*0a7e*/ 	.byte	0x05
	.zero		1


	//   ....[33]....
        /*0a80*/ 	.word	0x00006070
        /*0a84*/ 	.word	0x000000ff
        /*0a88*/ 	.word	0x00030850
        /*0a8c*/ 	.short	0x010a
        /*0a8e*/ 	.byte	0x05
	.zero		1


	//   ....[34]....
        /*0a90*/ 	.word	0x00006590
        /*0a94*/ 	.word	0x000000ff
        /*0a98*/ 	.word	0x00000000
        /*0a9c*/ 	.short	0x0101
        /*0a9e*/ 	.byte	0x04
	.zero		1


	//   ....[35]....
        /*0aa0*/ 	.word	0x00008200
        /*0aa4*/ 	.word	0x0000002e
        /*0aa8*/ 	.word	0x00000000
        /*0aac*/ 	.short	0x0101
        /*0aae*/ 	.byte	0x3f
	.zero		1


	//   ....[36]....
        /*0ab0*/ 	.word	0x0000adc0
        /*0ab4*/ 	.word	0x00000007
        /*0ab8*/ 	.word	0x00030840
        /*0abc*/ 	.short	0x010a
        /*0abe*/ 	.byte	0x3f
	.zero		1


	//   ....[37]....
        /*0ac0*/ 	.word	0x0000b470
        /*0ac4*/ 	.word	0x00000007
        /*0ac8*/ 	.word	0x00030830
        /*0acc*/ 	.short	0x0107
        /*0ace*/ 	.byte	0x3f
	.zero		1


	//   ....[38]....
        /*0ad0*/ 	.word	0x0000b540
        /*0ad4*/ 	.word	0x00000007
        /*0ad8*/ 	.word	0x00030830
        /*0adc*/ 	.short	0x0101
        /*0ade*/ 	.byte	0x3f
	.zero		1


	//   ....[39]....
        /*0ae0*/ 	.word	0x0000c090
        /*0ae4*/ 	.word	0x00000016
        /*0ae8*/ 	.word	0x00030800
        /*0aec*/ 	.short	0x0107
        /*0aee*/ 	.byte	0x3f
	.zero		1


	//   ....[40]....
        /*0af0*/ 	.word	0x0000c190
        /*0af4*/ 	.word	0x00000016
        /*0af8*/ 	.word	0x00030800
        /*0afc*/ 	.short	0x0101
        /*0afe*/ 	.byte	0x3f
	.zero		1


	//   ....[41]....
        /*0b00*/ 	.word	0x0000c1b0
        /*0b04*/ 	.word	0x00000016
        /*0b08*/ 	.word	0x00030820
        /*0b0c*/ 	.short	0x010a
        /*0b0e*/ 	.byte	0x3f
	.zero		1


	//   ....[42]....
        /*0b10*/ 	.word	0x0000c590
        /*0b14*/ 	.word	0x00000007
        /*0b18*/ 	.word	0x00030840
        /*0b1c*/ 	.short	0x010a
        /*0b1e*/ 	.byte	0x3f
	.zero		1


	//   ....[43]....
        /*0b20*/ 	.word	0x0000ca70
        /*0b24*/ 	.word	0x00000007
        /*0b28*/ 	.word	0x00030830
        /*0b2c*/ 	.short	0x0107
        /*0b2e*/ 	.byte	0x3f
	.zero		1


	//   ....[44]....
        /*0b30*/ 	.word	0x0000cb20
        /*0b34*/ 	.word	0x00000007
        /*0b38*/ 	.word	0x00030830
        /*0b3c*/ 	.short	0x0101
        /*0b3e*/ 	.byte	0x3f
	.zero		1


	//   ....[45]....
        /*0b40*/ 	.word	0x0000cb90
        /*0b44*/ 	.word	0x00000006
        /*0b48*/ 	.word	0x00030860
        /*0b4c*/ 	.short	0x010a
        /*0b4e*/ 	.byte	0x3f
	.zero		1


	//   ....[46]....
        /*0b50*/ 	.word	0x0000d0e0
        /*0b54*/ 	.word	0x00000006
        /*0b58*/ 	.word	0x00030850
        /*0b5c*/ 	.short	0x0107
        /*0b5e*/ 	.byte	0x3f
	.zero		1


	//   ....[47]....
        /*0b60*/ 	.word	0x0000d230
        /*0b64*/ 	.word	0x00000006
        /*0b68*/ 	.word	0x00030850
        /*0b6c*/ 	.short	0x0101
        /*0b6e*/ 	.byte	0x3f
	.zero		1


	//   ....[48]....
        /*0b70*/ 	.word	0x0000d430
        /*0b74*/ 	.word	0x00000000
        /*0b78*/ 	.word	0x00030860
        /*0b7c*/ 	.short	0x010a
        /*0b7e*/ 	.byte	0x3f
	.zero		1


	//   ....[49]....
        /*0b80*/ 	.word	0x0000d940
        /*0b84*/ 	.word	0x00000000
        /*0b88*/ 	.word	0x00030850
        /*0b8c*/ 	.short	0x0107
        /*0b8e*/ 	.byte	0x3f
	.zero		1


	//   ....[50]....
        /*0b90*/ 	.word	0x0000d9f0
        /*0b94*/ 	.word	0x00000000
        /*0b98*/ 	.word	0x00030850
        /*0b9c*/ 	.short	0x0101
        /*0b9e*/ 	.byte	0x3f
	.zero		1


	//   ....[51]....
        /*0ba0*/ 	.word	0x0000e4f0
        /*0ba4*/ 	.word	0x00000004
        /*0ba8*/ 	.word	0x00030820
        /*0bac*/ 	.short	0x010a
        /*0bae*/ 	.byte	0x3f
	.zero		1


	//   ....[52]....
        /*0bb0*/ 	.word	0x0000e690
        /*0bb4*/ 	.word	0x00000005
        /*0bb8*/ 	.word	0x00030840
        /*0bbc*/ 	.short	0x010a
        /*0bbe*/ 	.byte	0x3f
	.zero		1


	//   ....[53]....
        /*0bc0*/ 	.word	0x0000e730
        /*0bc4*/ 	.word	0x0000001b
        /*0bc8*/ 	.word	0x00030840
        /*0bcc*/ 	.short	0x010a
        /*0bce*/ 	.byte	0x3f
	.zero		1


	//   ....[54]....
        /*0bd0*/ 	.word	0x0000e770
        /*0bd4*/ 	.word	0x00000005
        /*0bd8*/ 	.word	0x00030860
        /*0bdc*/ 	.short	0x010a
        /*0bde*/ 	.byte	0x3f
	.zero		1


	//   ....[55]....
        /*0be0*/ 	.word	0x0000e7b0
        /*0be4*/ 	.word	0x0000001b
        /*0be8*/ 	.word	0x00030860
        /*0bec*/ 	.short	0x010a
        /*0bee*/ 	.byte	0x3f
	.zero		1


	//   ....[56]....
        /*0bf0*/ 	.word	0x0000e820
        /*0bf4*/ 	.word	0x00000003
        /*0bf8*/ 	.word	0x00030800
        /*0bfc*/ 	.short	0x010a
        /*0bfe*/ 	.byte	0x3f
	.zero		1


	//   ....[57]....
        /*0c00*/ 	.word	0x0000e870
        /*0c04*/ 	.word	0x00000002
        /*0c08*/ 	.word	0x00030830
        /*0c0c*/ 	.short	0x010a
        /*0c0e*/ 	.byte	0x3f
	.zero		1


	//   ....[58]....
        /*0c10*/ 	.word	0x0000e8d0
        /*0c14*/ 	.word	0x00000003
        /*0c18*/ 	.word	0x00030830
        /*0c1c*/ 	.short	0x010a
        /*0c1e*/ 	.byte	0x3f
	.zero		1


	//   ....[59]....
        /*0c20*/ 	.word	0x0000e930
        /*0c24*/ 	.word	0x00000003
        /*0c28*/ 	.word	0x00030850
        /*0c2c*/ 	.short	0x010a
        /*0c2e*/ 	.byte	0x3f
	.zero		1


	//   ....[60]....
        /*0c30*/ 	.word	0x0000e990
        /*0c34*/ 	.word	0x00000007
        /*0c38*/ 	.word	0x00030850
        /*0c3c*/ 	.short	0x010a
        /*0c3e*/ 	.byte	0x3f
	.zero		1


	//   ....[61]....
        /*0c40*/ 	.word	0x0000eaa0
        /*0c44*/ 	.word	0x00000007
        /*0c48*/ 	.word	0x00030840
        /*0c4c*/ 	.short	0x010a
        /*0c4e*/ 	.byte	0x3f
	.zero		1


	//   ....[62]....
        /*0c50*/ 	.word	0x0000fe00
        /*0c54*/ 	.word	0x00000016
        /*0c58*/ 	.word	0x00030820
        /*0c5c*/ 	.short	0x010a
        /*0c5e*/ 	.byte	0x3f
	.zero		1


	//   ....[63]....
        /*0c60*/ 	.word	0x0000fe50
        /*0c64*/ 	.word	0x00000007
        /*0c68*/ 	.word	0x00030840
        /*0c6c*/ 	.short	0x010a
        /*0c6e*/ 	.byte	0x3f
	.zero		1


	//   ....[64]....
        /*0c70*/ 	.word	0x00010620
        /*0c74*/ 	.word	0x00000006
        /*0c78*/ 	.word	0x00030860
        /*0c7c*/ 	.short	0x010a
        /*0c7e*/ 	.byte	0x3f
	.zero		1


	//   ....[65]....
        /*0c80*/ 	.word	0x00010eb0
        /*0c84*/ 	.word	0x00000000
        /*0c88*/ 	.word	0x00030860
        /*0c8c*/ 	.short	0x010a
        /*0c8e*/ 	.byte	0x3f
	.zero		1


	//   ....[66]....
        /*0c90*/ 	.word	0x00012040
        /*0c94*/ 	.word	0x00000004
        /*0c98*/ 	.word	0x00030820
        /*0c9c*/ 	.short	0x010a
        /*0c9e*/ 	.byte	0x3f
	.zero		1


	//   ....[67]....
        /*0ca0*/ 	.word	0x000121e0
        /*0ca4*/ 	.word	0x00000005
        /*0ca8*/ 	.word	0x00030840
        /*0cac*/ 	.short	0x010a
        /*0cae*/ 	.byte	0x3f
	.zero		1


	//   ....[68]....
        /*0cb0*/ 	.word	0x00012230
        /*0cb4*/ 	.word	0x0000001b
        /*0cb8*/ 	.word	0x00030840
        /*0cbc*/ 	.short	0x010a
        /*0cbe*/ 	.byte	0x3f
	.zero		1


	//   ....[69]....
        /*0cc0*/ 	.word	0x00012280
        /*0cc4*/ 	.word	0x00000005
        /*0cc8*/ 	.word	0x00030860
        /*0ccc*/ 	.short	0x010a
        /*0cce*/ 	.byte	0x3f
	.zero		1


	//----- nvinfo : EIATTR_NUM_MBARRIERS
	.align		4
.L_621:
        /*0cd0*/ 	.byte	0x03, 0x38
        /*0cd2*/ 	.short	0x0016


	//----- nvinfo : EIATTR_EXIT_INSTR_OFFSETS
	.align		4
        /*0cd4*/ 	.byte	0x04, 0x1c
        /*0cd6*/ 	.short	(.L_623 - .L_622)


	//   ....[0]....
.L_622:
        /*0cd8*/ 	.word	0x00000990


	//   ....[1]....
        /*0cdc*/ 	.word	0x000093d0


	//   ....[2]....
        /*0ce0*/ 	.word	0x0000e800


	//----- nvinfo : EIATTR_MAX_THREADS
	.align		4
.L_623:
        /*0ce4*/ 	.byte	0x04, 0x05
        /*0ce6*/ 	.short	(.L_625 - .L_624)
.L_624:
        /*0ce8*/ 	.word	0x00000180
        /*0cec*/ 	.word	0x00000001
        /*0cf0*/ 	.word	0x00000001


	//----- nvinfo : EIATTR_CRS_STACK_SIZE
	.align		4
.L_625:
        /*0cf4*/ 	.byte	0x04, 0x1e
        /*0cf6*/ 	.short	(.L_627 - .L_626)
.L_626:
        /*0cf8*/ 	.word	0x00000000


	//----- nvinfo : EIATTR_CBANK_PARAM_SIZE
	.align		4
.L_627:
        /*0cfc*/ 	.byte	0x03, 0x19
        /*0cfe*/ 	.short	0x0af0


	//----- nvinfo : EIATTR_PARAM_CBANK
	.align		4
        /*0d00*/ 	.byte	0x04, 0x0a
        /*0d02*/ 	.short	(.L_629 - .L_628)
	.align		4
.L_628:
        /*0d04*/ 	.word	index@(.nv.constant0._ZN7cutlass13device_kernelIN5flash11enable_sm90INS1_16FlashAttnFwdSm90INS1_25CollectiveMainloopFwdSm90ILi2EN4cute5tupleIJNS5_1CILi1EEES8_S8_EEENS6_IJNS7_ILi128EEENS7_ILi96EEENS7_ILi192EEEEEELi192ENS_6half_tEfNS_4arch4Sm90ELb0ELb0ELb0ELb1ELb1ELb0ELb0ELb1ELb1ELb1ELb0ELb0EEENS1_21CollectiveEpilogueFwdINS6_IJSA_SC_SB_EEES9_SE_SG_Li256ELb1ELb1ELb0ELb0EEENS1_36VarlenDynamicPersistentTileSchedulerILi128ELi96ELi256ELi128ELb0ELb1ELb1ELb0ELb1ELb1EEEEEEEEEvNT_6ParamsE)
        /*0d08*/ 	.short	0x0210
        /*0d0a*/ 	.short	0x0af0


	//----- nvinfo : EIATTR_SW_WAR
	.align		4
.L_629:
        /*0d0c*/ 	.byte	0x04, 0x36
        /*0d0e*/ 	.short	(.L_631 - .L_630)
.L_630:
        /*0d10*/ 	.word	0x00000008
.L_631:


//--------------------- .nv.info._ZN7cutlass13device_kernelIN5flash11enable_sm90INS1_16FlashAttnFwdSm90INS1_25CollectiveMainloopFwdSm90ILi2EN4cute5tupleIJNS5_1CILi1EEES8_S8_EEENS6_IJNS7_ILi128EEENS7_ILi96EEENS7_ILi192EEEEEELi192ENS_6half_tEfNS_4arch4Sm90ELb0ELb0ELb0ELb1ELb1ELb1ELb0ELb1ELb1ELb1ELb0ELb0EEENS1_21CollectiveEpilogueFwdINS6_IJSA_SC_SB_EEES9_SE_SG_Li256ELb1ELb1ELb0ELb0EEENS1_36VarlenDynamicPersistentTileSchedulerILi128ELi96ELi256ELi128ELb0ELb1ELb1ELb0ELb1ELb1EEEEEEEEEvNT_6ParamsE --------------------------
	.section	.nv.info._ZN7cutlass13device_kernelIN5flash11enable_sm90INS1_16FlashAttnFwdSm90INS1_25CollectiveMainloopFwdSm90ILi2EN4cute5tupleIJNS5_1CILi1EEES8_S8_EEENS6_IJNS7_ILi128EEENS7_ILi96EEENS7_ILi192EEEEEELi192ENS_6half_tEfNS_4arch4Sm90ELb0ELb0ELb0ELb1ELb1ELb1ELb0ELb1ELb1ELb1ELb0ELb0EEENS1_21CollectiveEpilogueFwdINS6_IJSA_SC_SB_EEES9_SE_SG_Li256ELb1ELb1ELb0ELb0EEENS1_36VarlenDynamicPersistentTileSchedulerILi128ELi96ELi256ELi128ELb0ELb1ELb1ELb0ELb1ELb1EEEEEEEEEvNT_6ParamsE,"",@"SHT_CUDA_INFO"
	.sectionflags	@""
	.align	4


	//----- nvinfo : EIATTR_CUDA_API_VERSION
	.align		4
        /*0000*/ 	.byte	0x04, 0x37
        /*0002*/ 	.short	(.L_633 - .L_632)
.L_632:
        /*0004*/ 	.word	0x00000082


	//----- nvinfo : EIATTR_KPARAM_INFO
	.align		4
.L_633:
        /*0008*/ 	.byte	0x04, 0x17
        /*000a*/ 	.short	(.L_635 - .L_634)
.L_634:
        /*000c*/ 	.word	0x00000000
        /*0010*/ 	.short	0x0000
        /*0012*/ 	.short	0x0070
        /*0014*/ 	.byte	0x00, 0xf0, 0x01, 0x2a


	//----- nvinfo : EIATTR_SPARSE_MMA_MASK
	.align		4
.L_635:
        /*0018*/ 	.byte	0x03, 0x50
        /*001a*/ 	.short	0x0000


	//----- nvinfo : EIATTR_MAXREG_COUNT
	.align		4
        /*001c*/ 	.byte	0x03, 0x1b
        /*001e*/ 	.short	0x00a8


	//----- nvinfo : EIATTR_NUM_BARRIERS
	.align		4
        /*0020*/ 	.byte	0x02, 0x4c
        /*0022*/ 	.byte	0x10
	.zero		1


	//----- nvinfo : EIATTR_EXTERNS
	.align		4
        /*0024*/ 	.byte	0x04, 0x0f
        /*0026*/ 	.short	(.L_637 - .L_636)


	//   ....[0]....
	.align		4
.L_636:
        /*0028*/ 	.word	index@(__assertfail)


	//----- nvinfo : EIATTR_ANNOTATIONS
	.align		4
.L_637:
        /*002c*/ 	.byte	0x04, 0x55
        /*002e*/ 	.short	(.L_639 - .L_638)


	//   ....[0]....
.L_638:
        /* <DEDUP_REMOVED lines=59> */


	//----- nvinfo : EIATTR_MERCURY_ISA_VERSION
	.align		4
.L_639:
        /*03d0*/ 	.byte	0x03, 0x5f
        /*03d2*/ 	.short	0x0101


	//----- nvinfo : EIATTR_UNUSED_LOAD_BYTE_OFFSET
	.align		4
        /*03d4*/ 	.byte	0x04, 0x44
        /*03d6*/ 	.short	(.L_641 - .L_640)


	//   ....[0]....
.L_640:
        /*03d8*/ 	.word	0x00000a30
        /*03dc*/ 	.word	0x0000fff0


	//   ....[1]....
        /*03e0*/ 	.word	0x00016620
        /*03e4*/ 	.word	0x0000fff0


	//----- nvinfo : EIATTR_INT_WARP_WIDE_INSTR_OFFSETS
	.align		4
.L_641:
        /*03e8*/ 	.byte	0x04, 0x31
        /*03ea*/ 	.short	(.L_643 - .L_642)


	//   ....[0]....
.L_642:
        /*03ec*/ 	.word	0x00000130


	//   ....[1]....
        /*03f0*/ 	.word	0x00000170


	//   ....[2]....
        /*03f4*/ 	.word	0x000001e0


	//   ....[3]....
        /*03f8*/ 	.word	0x0001b370


	//   ....[4]....
        /*03fc*/ 	.word	0x0001b400


	//   ....[5]....
        /*0400*/ 	.word	0x0001e330


	//   ....[6]....
        /*0404*/ 	.word	0x0001e3c0


	//----- nvinfo : EIATTR_COOP_GROUP_MASK_REGIDS
	.align		4
.L_643:
        /*0408*/ 	.byte	0x04, 0x29
        /*040a*/ 	.short	(.L_645 - .L_644)


	//   ....[0]....
.L_644:
        /*040c*/ 	.word	0xffffffff


	//   ....[1]....
        /*0410*/ 	.word	0xffffffff


	//   ....[2]....
        /*0414*/ 	.word	0xffffffff


	//   ....[3]....
        /*0418*/ 	.word	0xffffffff


	//   ....[4]....
        /*041c*/ 	.word	0xffffffff


	//   ....[5]....
        /*0420*/ 	.word	0xffffffff


	//   ....[6]....
        /*0424*/ 	.word	0xffffffff


	//   ....[7]....
        /*0428*/ 	.word	0xffffffff


	//   ....[8]....
        /*042c*/ 	.word	0xffffffff


	//   ....[9]....
        /*0430*/ 	.word	0xffffffff


	//   ....[10]....
        /*0434*/ 	.word	0xffffffff


	//   ....[11]....
        /*0438*/ 	.word	0xffffffff


	//   ....[12]....
        /*043c*/ 	.word	0xffffffff


	//   ....[13]....
        /*0440*/ 	.word	0xffffffff


	//   ....[14]....
        /*0444*/ 	.word	0xffffffff


	//   ....[15]....
        /*0448*/ 	.word	0xffffffff


	//   ....[16]....
        /*044c*/ 	.word	0xffffffff


	//   ....[17]....
        /*0450*/ 	.word	0xffffffff


	//   ....[18]....
        /*0454*/ 	.word	0xffffffff


	//   ....[19]....
        /*0458*/ 	.word	0xffffffff


	//   ....[20]....
        /*045c*/ 	.word	0xffffffff


	//   ....[21]....
        /*0460*/ 	.word	0xffffffff


	//   ....[22]....
        /*0464*/ 	.word	0xffffffff


	//   ....[23]....
        /*0468*/ 	.word	0xffffffff


	//   ....[24]....
        /*046c*/ 	.word	0xffffffff


	//   ....[25]....
        /*0470*/ 	.word	0xffffffff


	//   ....[26]....
        /*0474*/ 	.word	0xffffffff


	//   ....[27]....
        /*0478*/ 	.word	0xffffffff


	//   ....[28]....
        /*047c*/ 	.word	0xffffffff


	//   ....[29]....
        /*0480*/ 	.word	0xffffffff


	//   ....[30]....
        /*0484*/ 	.word	0xffffffff


	//   ....[31]....
        /*0488*/ 	.word	0xffffffff


	//   ....[32]....
        /*048c*/ 	.word	0xffffffff


	//   ....[33]....
        /*0490*/ 	.word	0xffffffff


	//   ....[34]....
        /*0494*/ 	.word	0xffffffff


	//   ....[35]....
        /*0498*/ 	.word	0xffffffff


	//   ....[36]....
        /*049c*/ 	.word	0xffffffff


	//   ....[37]....
        /*04a0*/ 	.word	0xffffffff


	//   ....[38]....
        /*04a4*/ 	.word	0xffffffff


	//   ....[39]....
        /*04a8*/ 	.word	0xffffffff


	//   ....[40]....
        /*04ac*/ 	.word	0xffffffff


	//   ....[41]....
        /*04b0*/ 	.word	0xffffffff


	//   ....[42]....
        /*04b4*/ 	.word	0xffffffff


	//   ....[43]....
        /*04b8*/ 	.word	0xffffffff


	//   ....[44]....
        /*04bc*/ 	.word	0xffffffff


	//   ....[45]....
        /*04c0*/ 	.word	0xffffffff


	//   ....[46]....
        /*04c4*/ 	.word	0xffffffff


	//   ....[47]....
        /*04c8*/ 	.word	0xffffffff


	//   ....[48]....
        /*04cc*/ 	.word	0xffffffff


	//   ....[49]....
        /*04d0*/ 	.word	0xffffffff


	//   ....[50]....
        /*04d4*/ 	.word	0xffffffff


	//   ....[51]....
        /*04d8*/ 	.word	0xffffffff


	//   ....[52]....
        /*04dc*/ 	.word	0xffffffff


	//   ....[53]....
        /*04e0*/ 	.word	0xffffffff


	//   ....[54]....
        /*04e4*/ 	.word	0xffffffff


	//   ....[55]....
        /*04e8*/ 	.word	0xffffffff


	//   ....[56]....
        /*04ec*/ 	.word	0xffffffff


	//   ....[57]....
        /*04f0*/ 	.word	0xffffffff


	//   ....[58]....
        /*04f4*/ 	.word	0xffffffff


	//   ....[59]....
        /*04f8*/ 	.word	0xffffffff


	//   ....[60]....
        /*04fc*/ 	.word	0xffffffff


	//   ....[61]....
        /*0500*/ 	.word	0xffffffff


	//   ....[62]....
        /*0504*/ 	.word	0xffffffff


	//   ....[63]....
        /*0508*/ 	.word	0xffffffff


	//   ....[64]....
        /*050c*/ 	.word	0xffffffff


	//   ....[65]....
        /*0510*/ 	.word	0xffffffff


	//   ....[66]....
        /*0514*/ 	.word	0xffffffff


	//   ....[67]....
        /*0518*/ 	.word	0xffffffff


	//   ....[68]....
        /*051c*/ 	.word	0xffffffff


	//   ....[69]....
        /*0520*/ 	.word	0xffffffff


	//   ....[70]....
        /*0524*/ 	.word	0xffffffff


	//   ....[71]....
        /*0528*/ 	.word	0xffffffff


	//   ....[72]....
        /*052c*/ 	.word	0xffffffff


	//   ....[73]....
        /*0530*/ 	.word	0xffffffff


	//   ....[74]....
        /*0534*/ 	.word	0xffffffff


	//   ....[75]....
        /*0538*/ 	.word	0xffffffff


	//   ....[76]....
        /*053c*/ 	.word	0xffffffff


	//   ....[77]....
        /*0540*/ 	.word	0xffffffff


	//   ....[78]....
        /*0544*/ 	.word	0xffffffff


	//   ....[79]....
        /*0548*/ 	.word	0xffffffff


	//   ....[80]....
        /*054c*/ 	.word	0xffffffff


	//   ....[81]....
        /*0550*/ 	.word	0xffffffff


	//   ....[82]....
        /*0554*/ 	.word	0xffffffff


	//   ....[83]....
        /*0558*/ 	.word	0xffffffff


	//   ....[84]....
        /*055c*/ 	.word	0xffffffff


	//   ....[85]....
        /*0560*/ 	.word	0xffffffff


	//   ....[86]....
        /*0564*/ 	.word	0xffffffff


	//   ....[87]....
        /*0568*/ 	.word	0xffffffff


	//   ....[88]....
        /*056c*/ 	.word	0xffffffff


	//   ....[89]....
        /*0570*/ 	.word	0xffffffff


	//   ....[90]....
        /*0574*/ 	.word	0xffffffff


	//   ....[91]....
        /*0578*/ 	.word	0xffffffff


	//   ....[92]....
        /*057c*/ 	.word	0xffffffff


	//   ....[93]....
        /*0580*/ 	.word	0xffffffff


	//   ....[94]....
        /*0584*/ 	.word	0xffffffff


	//   ....[95]....
        /*0588*/ 	.word	0xffffffff


	//   ....[96]....
        /*058c*/ 	.word	0xffffffff


	//   ....[97]....
        /*0590*/ 	.word	0xffffffff


	//   ....[98]....
        /*0594*/ 	.word	0xffffffff


	//   ....[99]....
        /*0598*/ 	.word	0xffffffff


	//   ....[100]....
        /*059c*/ 	.word	0xffffffff


	//   ....[101]....
        /*05a0*/ 	.word	0xffffffff


	//   ....[102]....
        /*05a4*/ 	.word	0xffffffff


	//   ....[103]....
        /*05a8*/ 	.word	0xffffffff


	//   ....[104]....
        /*05ac*/ 	.word	0xffffffff


	//   ....[105]....
        /*05b0*/ 	.word	0xffffffff


	//   ....[106]....
        /*05b4*/ 	.word	0xffffffff


	//   ....[107]....
        /*05b8*/ 	.word	0xffffffff


	//   ....[108]....
        /*05bc*/ 	.word	0xffffffff


	//   ....[109]....
        /*05c0*/ 	.word	0xffffffff


	//   ....[110]....
        /*05c4*/ 	.word	0xffffffff


	//   ....[111]....
        /*05c8*/ 	.word	0xffffffff


	//   ....[112]....
        /*05cc*/ 	.word	0xffffffff


	//   ....[113]....
        /*05d0*/ 	.word	0xffffffff


	//   ....[114]....
        /*05d4*/ 	.word	0xffffffff


	//   ....[115]....
        /*05d8*/ 	.word	0xffffffff


	//   ....[116]....
        /*05dc*/ 	.word	0xffffffff


	//   ....[117]....
        /*05e0*/ 	.word	0xffffffff


	//   ....[118]....
        /*05e4*/ 	.word	0xffffffff


	//   ....[119]....
        /*05e8*/ 	.word	0xffffffff


	//   ....[120]....
        /*05ec*/ 	.word	0xffffffff


	//   ....[121]....
        /*05f0*/ 	.word	0xffffffff


	//   ....[122]....
        /*05f4*/ 	.word	0xffffffff


	//   ....[123]....
        /*05f8*/ 	.word	0xffffffff


	//   ....[124]....
        /*05fc*/ 	.word	0xffffffff


	//   ....[125]....
        /*0600*/ 	.word	0xffffffff


	//   ....[126]....
        /*0604*/ 	.word	0xffffffff


	//   ....[127]....
        /*0608*/ 	.word	0xffffffff


	//   ....[128]....
        /*060c*/ 	.word	0xffffffff


	//   ....[129]....
        /*0610*/ 	.word	0xffffffff


	//   ....[130]....
        /*0614*/ 	.word	0xffffffff


	//   ....[131]....
        /*0618*/ 	.word	0xffffffff


	//   ....[132]....
        /*061c*/ 	.word	0xffffffff


	//   ....[133]....
        /*0620*/ 	.word	0xffffffff


	//   ....[134]....
        /*0624*/ 	.word	0xffffffff


	//   ....[135]....
        /*0628*/ 	.word	0xffffffff


	//   ....[136]....
        /*062c*/ 	.word	0xffffffff


	//   ....[137]....
        /*0630*/ 	.word	0xffffffff


	//   ....[138]....
        /*0634*/ 	.word	0xffffffff


	//   ....[139]....
        /*0638*/ 	.word	0xffffffff


	//   ....[140]....
        /*063c*/ 	.word	0xffffffff


	//   ....[141]....
        /*0640*/ 	.word	0xffffffff


	//   ....[142]....
        /*0644*/ 	.word	0xffffffff


	//   ....[143]....
        /*0648*/ 	.word	0xffffffff


	//   ....[144]....
        /*064c*/ 	.word	0xffffffff


	//   ....[145]....
        /*0650*/ 	.word	0xffffffff


	//   ....[146]....
        /*0654*/ 	.word	0xffffffff


	//   ....[147]....
        /*0658*/ 	.word	0xffffffff


	//   ....[148]....
        /*065c*/ 	.word	0xffffffff


	//   ....[149]....
        /*0660*/ 	.word	0xffffffff


	//   ....[150]....
        /*0664*/ 	.word	0xffffffff


	//   ....[151]....
        /*0668*/ 	.word	0xffffffff


	//   ....[152]....
        /*066c*/ 	.word	0xffffffff


	//   ....[153]....
        /*0670*/ 	.word	0xffffffff


	//   ....[154]....
        /*0674*/ 	.word	0xffffffff


	//   ....[155]....
        /*0678*/ 	.word	0xffffffff


	//   ....[156]....
        /*067c*/ 	.word	0xffffffff


	//   ....[157]....
        /*0680*/ 	.word	0xffffffff


	//   ....[158]....
        /*0684*/ 	.word	0xffffffff


	//   ....[159]....
        /*0688*/ 	.word	0xffffffff


	//   ....[160]....
        /*068c*/ 	.word	0xffffffff


	//   ....[161]....
        /*0690*/ 	.word	0xffffffff


	//   ....[162]....
        /*0694*/ 	.word	0xffffffff


	//   ....[163]....
        /*0698*/ 	.word	0x0500000f


	//   ....[164]....
        /*069c*/ 	.word	0x0500000f


	//   ....[165]....
        /*06a0*/ 	.word	0x0500000f


	//   ....[166]....
        /*06a4*/ 	.word	0x0500000f


	//   ....[167]....
        /*06a8*/ 	.word	0x0500000f


	//   ....[168]....
        /*06ac*/ 	.word	0x0500000f


	//   ....[169]....
        /*06b0*/ 	.word	0x0500000f


	//   ....[170]....
        /*06b4*/ 	.word	0x0500000f


	//   ....[171]....
        /*06b8*/ 	.word	0x0500000f


	//   ....[172]....
        /*06bc*/ 	.word	0x0500000f


	//   ....[173]....
        /*06c0*/ 	.word	0x0500000f


	//   ....[174]....
        /*06c4*/ 	.word	0x0500000f


	//   ....[175]....
        /*06c8*/ 	.word	0x0500000f


	//   ....[176]....
        /*06cc*/ 	.word	0x0500000f


	//   ....[177]....
        /*06d0*/ 	.word	0x0500000f


	//   ....[178]....
        /*06d4*/ 	.word	0x0500000f


	//   ....[179]....
        /*06d8*/ 	.word	0x0500000f


	//   ....[180]....
        /*06dc*/ 	.word	0x0500000f


	//   ....[181]....
        /*06e0*/ 	.word	0x0500000f


	//   ....[182]....
        /*06e4*/ 	.word	0x0500000f


	//   ....[183]....
        /*06e8*/ 	.word	0x0500000f


	//   ....[184]....
        /*06ec*/ 	.word	0x0500000f


	//   ....[185]....
        /*06f0*/ 	.word	0x0500000f


	//   ....[186]....
        /*06f4*/ 	.word	0x0500000f


	//   ....[187]....
        /*06f8*/ 	.word	0x0500000f


	//   ....[188]....
        /*06fc*/ 	.word	0x0500000f


	//   ....[189]....
        /*0700*/ 	.word	0x0500000f


	//   ....[190]....
        /*0704*/ 	.word	0x0500000f


	//   ....[191]....
        /*0708*/ 	.word	0x0500000f


	//   ....[192]....
        /*070c*/ 	.word	0x0500000f


	//   ....[193]....
        /*0710*/ 	.word	0x0500000f


	//   ....[194]....
        /*0714*/ 	.word	0x0500000f


	//   ....[195]....
        /*0718*/ 	.word	0x0500000f


	//   ....[196]....
        /*071c*/ 	.word	0x0500000f


	//   ....[197]....
        /*0720*/ 	.word	0x0500000f


	//   ....[198]....
        /*0724*/ 	.word	0x0500000f


	//   ....[199]....
        /*0728*/ 	.word	0x0500000f


	//   ....[200]....
        /*072c*/ 	.word	0x0500000f


	//   ....[201]....
        /*0730*/ 	.word	0x0500000f


	//   ....[202]....
        /*0734*/ 	.word	0x0500000f


	//   ....[203]....
        /*0738*/ 	.word	0x0500000f


	//   ....[204]....
        /*073c*/ 	.word	0x0500000f


	//   ....[205]....
        /*0740*/ 	.word	0x0500000f


	//   ....[206]....
        /*0744*/ 	.word	0x0500000f


	//   ....[207]....
        /*0748*/ 	.word	0x0500000f


	//   ....[208]....
        /*074c*/ 	.word	0x0500000f


	//   ....[209]....
        /*0750*/ 	.word	0x0500000f


	//   ....[210]....
        /*0754*/ 	.word	0x0500000f


	//   ....[211]....
        /*0758*/ 	.word	0x0500000f


	//   ....[212]....
        /*075c*/ 	.word	0x0500000f


	//   ....[213]....
        /*0760*/ 	.word	0x0500000f


	//   ....[214]....
        /*0764*/ 	.word	0x0500000f


	//   ....[215]....
        /*0768*/ 	.word	0x0500000f


	//   ....[216]....
        /*076c*/ 	.word	0x0500000f


	//   ....[217]....
        /*0770*/ 	.word	0x0500000f


	//   ....[218]....
        /*0774*/ 	.word	0x0500000f


	//   ....[219]....
        /*0778*/ 	.word	0x0500000f


	//   ....[220]....
        /*077c*/ 	.word	0x0500000f


	//   ....[221]....
        /*0780*/ 	.word	0x0500000f


	//   ....[222]....
        /*0784*/ 	.word	0x0500000f


	//   ....[223]....
        /*0788*/ 	.word	0x0500000f


	//   ....[224]....
        /*078c*/ 	.word	0x0500000f


	//   ....[225]....
        /*0790*/ 	.word	0x0500000f


	//   ....[226]....
        /*0794*/ 	.word	0x0500000f


	//   ....[227]....
        /*0798*/ 	.word	0x0500000f


	//   ....[228]....
        /*079c*/ 	.word	0x0500000f


	//   ....[229]....
        /*07a0*/ 	.word	0x0500000f


	//   ....[230]....
        /*07a4*/ 	.word	0x0500000f


	//   ....[231]....
        /*07a8*/ 	.word	0x0500000f


	//   ....[232]....
        /*07ac*/ 	.word	0x0500000f


	//   ....[233]....
        /*07b0*/ 	.word	0x0500000f


	//   ....[234]....
        /*07b4*/ 	.word	0x0500000f


	//   ....[235]....
        /*07b8*/ 	.word	0x0500000f


	//   ....[236]....
        /*07bc*/ 	.word	0x0500000f


	//   ....[237]....
        /*07c0*/ 	.word	0x0500000f


	//   ....[238]....
        /*07c4*/ 	.word	0x0500000f


	//   ....[239]....
        /*07c8*/ 	.word	0x0500000f


	//   ....[240]....
        /*07cc*/ 	.word	0x0500000f


	//   ....[241]....
        /*07d0*/ 	.word	0x0500000f


	//   ....[242]....
        /*07d4*/ 	.word	0x0500000f


	//   ....[243]....
        /*07d8*/ 	.word	0x0500000f


	//   ....[244]....
        /*07dc*/ 	.word	0x0500000f


	//   ....[245]....
        /*07e0*/ 	.word	0x0500000f


	//   ....[246]....
        /*07e4*/ 	.word	0x0500000f


	//   ....[247]....
        /*07e8*/ 	.word	0x0500000f


	//   ....[248]....
        /*07ec*/ 	.word	0x0500000f


	//   ....[249]....
        /*07f0*/ 	.word	0x0500000f


	//   ....[250]....
        /*07f4*/ 	.word	0x0500000f


	//   ....[251]....
        /*07f8*/ 	.word	0x0500000f


	//   ....[252]....
        /*07fc*/ 	.word	0x0500000f


	//   ....[253]....
        /*0800*/ 	.word	0x0500000f


	//   ....[254]....
        /*0804*/ 	.word	0x0500000f


	//   ....[255]....
        /*0808*/ 	.word	0x0500000f


	//   ....[0]....
        /*080c*/ 	.word	0x0500000f


	//   ....[1]....
        /*0810*/ 	.word	0x0500000f


	//   ....[2]....
        /*0814*/ 	.word	0x0500000f


	//   ....[3]....
        /*0818*/ 	.word	0x0500000f


	//   ....[4]....
        /*081c*/ 	.word	0x0500000f


	//   ....[5]....
        /*0820*/ 	.word	0x0500000f


	//   ....[6]....
        /*0824*/ 	.word	0x0500000f


	//   ....[7]....
        /*0828*/ 	.word	0x0500000f


	//   ....[8]....
        /*082c*/ 	.word	0x0500000f


	//   ....[9]....
        /*0830*/ 	.word	0x0500000f


	//   ....[10]....
        /*0834*/ 	.word	0x0500000f


	//----- nvinfo : EIATTR_COOP_GROUP_INSTR_OFFSETS
	.align		4
.L_645:
        /*0838*/ 	.byte	0x04, 0x28
        /*083a*/ 	.short	(.L_647 - .L_646)


	//   ....[0]....
.L_646:
        /*083c*/ 	.word	0x00000060


	//   ....[1]....
        /*0840*/ 	.word	0x00000140


	//   ....[2]....
        /*0844*/ 	.word	0x00000190


	//   ....[3]....
        /*0848*/ 	.word	0x000003c0


	//   ....[4]....
        /*084c*/ 	.word	0x00000520


	//   ....[5]....
        /*0850*/ 	.word	0x00000640


	//   ....[6]....
        /*0854*/ 	.word	0x000007a0


	//   ....[7]....
        /*0858*/ 	.word	0x000036f0


	//   ....[8]....
        /*085c*/ 	.word	0x00003700


	//   ....[9]....
        /*0860*/ 	.word	0x00004ba0


	//   ....[10]....
        /*0864*/ 	.word	0x00004bb0


	//   ....[11]....
        /*0868*/ 	.word	0x00006b20


	//   ....[12]....
        /*086c*/ 	.word	0x00006b30


	//   ....[13]....
        /*0870*/ 	.word	0x000081e0


	//   ....[14]....
        /*0874*/ 	.word	0x000081f0


	//   ....[15]....
        /*0878*/ 	.word	0x00009ac0


	//   ....[16]....
        /*087c*/ 	.word	0x00009ad0


	//   ....[17]....
        /*0880*/ 	.word	0x00009d60


	//   ....[18]....
        /*0884*/ 	.word	0x00009d70


	//   ....[19]....
        /*0888*/ 	.word	0x0000a290


	//   ....[20]....
        /*088c*/ 	.word	0x0000a2b0


	//   ....[21]....
        /*0890*/ 	.word	0x0000a4f0


	//   ....[22]....
        /*0894*/ 	.word	0x0000a510


	//   ....[23]....
        /*0898*/ 	.word	0x0000acb0


	//   ....[24]....
        /*089c*/ 	.word	0x0000b210


	//   ....[25]....
        /*08a0*/ 	.word	0x0000b220


	//   ....[26]....
        /*08a4*/ 	.word	0x0000b230


	//   ....[27]....
        /*08a8*/ 	.word	0x0000b240


	//   ....[28]....
        /*08ac*/ 	.word	0x0000dd40


	//   ....[29]....
        /*08b0*/ 	.word	0x0000dd50


	//   ....[30]....
        /*08b4*/ 	.word	0x0000dd60


	//   ....[31]....
        /*08b8*/ 	.word	0x0000dd70


	//   ....[32]....
        /*08bc*/ 	.word	0x00011c50


	//   ....[33]....
        /*08c0*/ 	.word	0x00011d10


	//   ....[34]....
        /*08c4*/ 	.word	0x000121f0


	//   ....[35]....
        /*08c8*/ 	.word	0x00012270


	//   ....[36]....
        /*08cc*/ 	.word	0x00014720


	//   ....[37]....
        /*08d0*/ 	.word	0x00014730


	//   ....[38]....
        /*08d4*/ 	.word	0x00014760


	//   ....[39]....
        /*08d8*/ 	.word	0x00014770


	//   ....[40]....
        /*08dc*/ 	.word	0x00015cd0


	//   ....[41]....
        /*08e0*/ 	.word	0x00015d10


	//   ....[42]....
        /*08e4*/ 	.word	0x00015dc0


	//   ....[43]....
        /*08e8*/ 	.word	0x00015de0


	//   ....[44]....
        /*08ec*/ 	.word	0x000173e0


	//   ....[45]....
        /*08f0*/ 	.word	0x00017440


	//   ....[46]....
        /*08f4*/ 	.word	0x00017480


	//   ....[47]....
        /*08f8*/ 	.word	0x000174a0


	//   ....[48]....
        /*08fc*/ 	.word	0x00017bd0


	//   ....[49]....
        /*0900*/ 	.word	0x00017bf0


	//   ....[50]....
        /*0904*/ 	.word	0x00017d20


	//   ....[51]....
        /*0908*/ 	.word	0x00017d40


	//   ....[52]....
        /*090c*/ 	.word	0x00017e40


	//   ....[53]....
        /*0910*/ 	.word	0x00017e60


	//   ....[54]....
        /*0914*/ 	.word	0x00017f70


	//   ....[55]....
        /*0918*/ 	.word	0x00017f90


	//   ....[56]....
        /*091c*/ 	.word	0x00018880


	//   ....[57]....
        /*0920*/ 	.word	0x000188b0


	//   ....[58]....
        /*0924*/ 	.word	0x000189b0


	//   ....[59]....
        /*0928*/ 	.word	0x000189d0


	//   ....[60]....
        /*092c*/ 	.word	0x00018ad0


	//   ....[61]....
        /*0930*/ 	.word	0x00018af0


	//   ....[62]....
        /*0934*/ 	.word	0x00018c00


	//   ....[63]....
        /*0938*/ 	.word	0x00018c20


	//   ....[64]....
        /*093c*/ 	.word	0x00018db0


	//   ....[65]....
        /*0940*/ 	.word	0x00018f80


	//   ....[66]....
        /*0944*/ 	.word	0x00018fb0


	//   ....[67]....
        /*0948*/ 	.word	0x00018fe0


	//   ....[68]....
        /*094c*/ 	.word	0x00019010


	//   ....[69]....
        /*0950*/ 	.word	0x00019040


	//   ....[70]....
        /*0954*/ 	.word	0x00019070


	//   ....[71]....
        /*0958*/ 	.word	0x000191e0


	//   ....[72]....
        /*095c*/ 	.word	0x00019210


	//   ....[73]....
        /*0960*/ 	.word	0x00019240


	//   ....[74]....
        /*0964*/ 	.word	0x00019270


	//   ....[75]....
        /*0968*/ 	.word	0x000192a0


	//   ....[76]....
        /*096c*/ 	.word	0x000192d0


	//   ....[77]....
        /*0970*/ 	.word	0x00019360


	//   ....[78]....
        /*0974*/ 	.word	0x00019390


	//   ....[79]....
        /*0978*/ 	.word	0x00019410


	//   ....[80]....
        /*097c*/ 	.word	0x00019f10


	//   ....[81]....
        /*0980*/ 	.word	0x0001bf80


	//   ....[82]....
        /*0984*/ 	.word	0x0001bfa0


	//   ....[83]....
        /*0988*/ 	.word	0x0001c050


	//   ....[84]....
        /*098c*/ 	.word	0x0001c070


	//   ....[85]....
        /*0990*/ 	.word	0x0001c110


	//   ....[86]....
        /*0994*/ 	.word	0x0001c130


	//   ....[87]....
        /*0998*/ 	.word	0x0001c1d0


	//   ....[88]....
        /*099c*/ 	.word	0x0001c1f0


	//   ....[89]....
        /*09a0*/ 	.word	0x0001c290


	//   ....[90]....
        /*09a4*/ 	.word	0x0001c2b0


	//   ....[91]....
        /*09a8*/ 	.word	0x0001c2c0


	//   ....[92]....
        /*09ac*/ 	.word	0x0001c350


	//   ....[93]....
        /*09b0*/ 	.word	0x0001cab0


	//   ....[94]....
        /*09b4*/ 	.word	0x0001cae0


	//   ....[95]....
        /*09b8*/ 	.word	0x0001cb40


	//   ....[96]....
        /*09bc*/ 	.word	0x0001cb90


	//   ....[97]....
        /*09c0*/ 	.word	0x0001cbd0


	//   ....[98]....
        /*09c4*/ 	.word	0x0001cc40


	//   ....[99]....
        /*09c8*/ 	.word	0x0001cc80


	//   ....[100]....
        /*09cc*/ 	.word	0x0001ccf0


	//   ....[101]....
        /*09d0*/ 	.word	0x0001cd30


	//   ....[102]....
        /*09d4*/ 	.word	0x0001cda0


	//   ....[103]....
        /*09d8*/ 	.word	0x0001cde0


	//   ....[104]....
        /*09dc*/ 	.word	0x0001ce50


	//   ....[105]....
        /*09e0*/ 	.word	0x0001ce90


	//   ....[106]....
        /*09e4*/ 	.word	0x0001cf00


	//   ....[107]....
        /*09e8*/ 	.word	0x0001cf20


	//   ....[108]....
        /*09ec*/ 	.word	0x0001cf50


	//   ....[109]....
        /*09f0*/ 	.word	0x0001d770


	//   ....[110]....
        /*09f4*/ 	.word	0x0001d780


	//   ....[111]....
        /*09f8*/ 	.word	0x0001d7b0


	//   ....[112]....
        /*09fc*/ 	.word	0x0001d800


	//   ....[113]....
        /*0a00*/ 	.word	0x0001d810


	//   ....[114]....
        /*0a04*/ 	.word	0x0001d870


	//   ....[115]....
        /*0a08*/ 	.word	0x0001d8a0


	//   ....[116]....
        /*0a0c*/ 	.word	0x0001d8e0


	//   ....[117]....
        /*0a10*/ 	.word	0x0001d910


	//   ....[118]....
        /*0a14*/ 	.word	0x0001d950


	//   ....[119]....
        /*0a18*/ 	.word	0x0001d980


	//   ....[120]....
        /*0a1c*/ 	.word	0x0001d9c0


	//   ....[121]....
        /*0a20*/ 	.word	0x0001dc60


	//   ....[122]....
        /*0a24*/ 	.word	0x0001dc80


	//   ....[123]....
        /*0a28*/ 	.word	0x0001dc90


	//   ....[124]....
        /*0a2c*/ 	.word	0x0001dd20


	//   ....[125]....
        /*0a30*/ 	.word	0x0001dd30


	//   ....[126]....
        /*0a34*/ 	.word	0x0001ddc0


	//   ....[127]....
        /*0a38*/ 	.word	0x0001ddd0


	//   ....[128]....
        /*0a3c*/ 	.word	0x0001de60


	//   ....[129]....
        /*0a40*/ 	.word	0x0001de70


	//   ....[130]....
        /*0a44*/ 	.word	0x0001df00


	//   ....[131]....
        /*0a48*/ 	.word	0x0001df10


	//   ....[132]....
        /*0a4c*/ 	.word	0x0001df20


	//   ....[133]....
        /*0a50*/ 	.word	0x0001e520


	//   ....[134]....
        /*0a54*/ 	.word	0x0001e560


	//   ....[135]....
        /*0a58*/ 	.word	0x0001e590


	//   ....[136]....
        /*0a5c*/ 	.word	0x0001e5d0


	//   ....[137]....
        /*0a60*/ 	.word	0x0001e660


	//   ....[138]....
        /*0a64*/ 	.word	0x0001e680


	//   ....[139]....
        /*0a68*/ 	.word	0x0001e700


	//   ....[140]....
        /*0a6c*/ 	.word	0x0001e730


	//   ....[141]....
        /*0a70*/ 	.word	0x0001e7a0


	//   ....[142]....
        /*0a74*/ 	.word	0x0001e7c0


	//   ....[143]....
        /*0a78*/ 	.word	0x0001e800


	//   ....[144]....
        /*0a7c*/ 	.word	0x0001e850


	//   ....[145]....
        /*0a80*/ 	.word	0x0001ec40


	//   ....[146]....
        /*0a84*/ 	.word	0x0001eca0


	//   ....[147]....
        /*0a88*/ 	.word	0x0001ecd0


	//   ....[148]....
        /*0a8c*/ 	.word	0x0001ece0


	//   ....[149]....
        /*0a90*/ 	.word	0x0001ed10


	//   ....[150]....
        /*0a94*/ 	.word	0x0001ed40


	//   ....[151]....
        /*0a98*/ 	.word	0x0001ed70


	//   ....[152]....
        /*0a9c*/ 	.word	0x0001eda0


	//   ....[153]....
        /*0aa0*/ 	.word	0x0001ef20


	//   ....[154]....
        /*0aa4*/ 	.word	0x0001ef50


	//   ....[155]....
        /*0aa8*/ 	.word	0x0001ef80


	//   ....[156]....
        /*0aac*/ 	.word	0x0001efb0


	//   ....[157]....
        /*0ab0*/ 	.word	0x0001efe0


	//   ....[158]....
        /*0ab4*/ 	.word	0x0001f010


	//   ....[159]....
        /*0ab8*/ 	.word	0x0001f0d0


	//   ....[160]....
        /*0abc*/ 	.word	0x0001f0f0


	//   ....[161]....
        /*0ac0*/ 	.word	0x0001f160


	//   ....[162]....
        /*0ac4*/ 	.word	0x0001f5d0


	//   ....[163]....
        /*0ac8*/ 	.word	0x0001f8f0


	//   ....[164]....
        /*0acc*/ 	.word	0x0001f980


	//   ....[165]....
        /*0ad0*/ 	.word	0x0001fa20


	//   ....[166]....
        /*0ad4*/ 	.word	0x0001fab0


	//   ....[167]....
        /*0ad8*/ 	.word	0x0001fba0


	//   ....[168]....
        /*0adc*/ 	.word	0x0001fc30


	//   ....[169]....
        /*0ae0*/ 	.word	0x0001fcd0


	//   ....[170]....
        /*0ae4*/ 	.word	0x0001fd60


	//   ....[171]....
        /*0ae8*/ 	.word	0x0001fe50


	//   ....[172]....
        /*0aec*/ 	.word	0x0001fee0


	//   ....[173]....
        /*0af0*/ 	.word	0x0001ff80


	//   ....[174]....
        /*0af4*/ 	.word	0x00020010


	//   ....[175]....
        /*0af8*/ 	.word	0x00020100


	//   ....[176]....
        /*0afc*/ 	.word	0x00020190


	//   ....[177]....
        /*0b00*/ 	.word	0x000201e0


	//   ....[178]....
        /*0b04*/ 	.word	0x00020230


	//   ....[179]....
        /*0b08*/ 	.word	0x00020310


	//   ....[180]....
        /*0b0c*/ 	.word	0x000203a0


	//   ....[181]....
        /*0b10*/ 	.word	0x000203f0


	//   ....[182]....
        /*0b14*/ 	.word	0x00020440


	//   ....[183]....
        /*0b18*/ 	.word	0x000206a0


	//   ....[184]....
        /*0b1c*/ 	.word	0x00020980


	//   ....[185]....
        /*0b20*/ 	.word	0x00020a70


	//   ....[186]....
        /*0b24*/ 	.word	0x00020b10


	//   ....[187]....
        /*0b28*/ 	.word	0x00020b70


	//   ....[188]....
        /*0b2c*/ 	.word	0x00020c80


	//   ....[189]....
        /*0b30*/ 	.word	0x00020cf0


	//   ....[190]....
        /*0b34*/ 	.word	0x00020e00


	//   ....[191]....
        /*0b38*/ 	.word	0x00020e70


	//   ....[192]....
        /*0b3c*/ 	.word	0x00020f80


	//   ....[193]....
        /*0b40*/ 	.word	0x00020ff0


	//   ....[194]....
        /*0b44*/ 	.word	0x00021100


	//   ....[195]....
        /*0b48*/ 	.word	0x00021170


	//   ....[196]....
        /*0b4c*/ 	.word	0x00021250


	//   ....[197]....
        /*0b50*/ 	.word	0x00021350


	//   ....[198]....
        /*0b54*/ 	.word	0x000213c0


	//   ....[199]....
        /*0b58*/ 	.word	0x00021440


	//   ....[200]....
        /*0b5c*/ 	.word	0x00021500


	//   ....[201]....
        /*0b60*/ 	.word	0x00021580


	//   ....[202]....
        /*0b64*/ 	.word	0x00021660


	//   ....[203]....
        /*0b68*/ 	.word	0x000216e0


	//   ....[204]....
        /*0b6c*/ 	.word	0x000217c0


	//   ....[205]....
        /*0b70*/ 	.word	0x00021840


	//   ....[206]....
        /*0b74*/ 	.word	0x00021920


	//   ....[207]....
        /*0b78*/ 	.word	0x000219a0


	//   ....[208]....
        /*0b7c*/ 	.word	0x00021a80


	//   ....[209]....
        /*0b80*/ 	.word	0x00021b00


	//   ....[210]....
        /*0b84*/ 	.word	0x00021be0


	//   ....[211]....
        /*0b88*/ 	.word	0x00021c60


	//   ....[212]....
        /*0b8c*/ 	.word	0x00021d20


	//   ....[213]....
        /*0b90*/ 	.word	0x00021e50


	//   ....[214]....
        /*0b94*/ 	.word	0x00021f10


	//   ....[215]....
        /*0b98*/ 	.word	0x00021f80


	//   ....[216]....
        /*0b9c*/ 	.word	0x00022090


	//   ....[217]....
        /*0ba0*/ 	.word	0x000220f0


	//   ....[218]....
        /*0ba4*/ 	.word	0x000221c0


	//   ....[219]....
        /*0ba8*/ 	.word	0x00022220


	//   ....[220]....
        /*0bac*/ 	.word	0x000222f0


	//   ....[221]....
        /*0bb0*/ 	.word	0x00022350


	//   ....[222]....
        /*0bb4*/ 	.word	0x00022420


	//   ....[223]....
        /*0bb8*/ 	.word	0x00022510


	//   ....[224]....
        /*0bbc*/ 	.word	0x000225a0


	//   ....[225]....
        /*0bc0*/ 	.word	0x00022690


	//   ....[226]....
        /*0bc4*/ 	.word	0x00022730


	//   ....[227]....
        /*0bc8*/ 	.word	0x00022790


	//   ....[228]....
        /*0bcc*/ 	.word	0x00022890


	//   ....[229]....
        /*0bd0*/ 	.word	0x000228f0


	//   ....[230]....
        /*0bd4*/ 	.word	0x000229f0


	//   ....[231]....
        /*0bd8*/ 	.word	0x00022a50


	//   ....[232]....
        /*0bdc*/ 	.word	0x00022b50


	//   ....[233]....
        /*0be0*/ 	.word	0x00022bb0


	//   ....[234]....
        /*0be4*/ 	.word	0x00022cb0


	//   ....[235]....
        /*0be8*/ 	.word	0x00022d10


	//   ....[236]....
        /*0bec*/ 	.word	0x00022de0


	//   ....[237]....
        /*0bf0*/ 	.word	0x00022f20


	//   ....[238]....
        /*0bf4*/ 	.word	0x00022fd0


	//   ....[239]....
        /*0bf8*/ 	.word	0x000230a0


	//   ....[240]....
        /*0bfc*/ 	.word	0x00023170


	//   ....[241]....
        /*0c00*/ 	.word	0x000231d0


	//   ....[242]....
        /*0c04*/ 	.word	0x000232c0


	//   ....[243]....
        /*0c08*/ 	.word	0x00023320


	//   ....[244]....
        /*0c0c*/ 	.word	0x00023410


	//   ....[245]....
        /*0c10*/ 	.word	0x00023470


	//   ....[246]....
        /*0c14*/ 	.word	0x00023560


	//   ....[247]....
        /*0c18*/ 	.word	0x000235c0


	//   ....[248]....
        /*0c1c*/ 	.word	0x000236a0


	//   ....[249]....
        /*0c20*/ 	.word	0x00023730


	//   ....[250]....
        /*0c24*/ 	.word	0x000237d0


	//   ....[251]....
        /*0c28*/ 	.word	0x000238f0


	//   ....[252]....
        /*0c2c*/ 	.word	0x00023960


	//   ....[253]....
        /*0c30*/ 	.word	0x000239d0


	//   ....[254]....
        /*0c34*/ 	.word	0x00023a40


	//   ....[255]....
        /*0c38*/ 	.word	0x00023ab0


	//   ....[0]....
        /*0c3c*/ 	.word	0x00023b30


	//   ....[1]....
        /*0c40*/ 	.word	0x00023bc0


	//   ....[2]....
        /*0c44*/ 	.word	0x00023c50


	//   ....[3]....
        /*0c48*/ 	.word	0x00023cc0


	//   ....[4]....
        /*0c4c*/ 	.word	0x00023d30


	//   ....[5]....
        /*0c50*/ 	.word	0x00023da0


	//   ....[6]....
        /*0c54*/ 	.word	0x00023e20


	//   ....[7]....
        /*0c58*/ 	.word	0x00023e90


	//   ....[8]....
        /*0c5c*/ 	.word	0x00023f30


	//   ....[9]....
        /*0c60*/ 	.word	0x00023fc0


	//   ....[10]....
        /*0c64*/ 	.word	0x000240e0


	//----- nvinfo : EIATTR_REG_RECONFIG
	.align		4
.L_647:
        /*0c68*/ 	.byte	0x01, 0x54
	.zero		2


	//----- nvinfo : EIATTR_SYSCALL_OFFSETS
	.align		4
        /*0c6c*/ 	.byte	0x04, 0x46
        /*0c6e*/ 	.short	(.L_649 - .L_648)


	//   ....[0]....
.L_648:
        /*0c70*/ 	.word	0x00001af0


	//   ....[1]....
        /*0c74*/ 	.word	0x00001c40


	//   ....[2]....
        /*0c78*/ 	.word	0x0000ae20


	//   ....[3]....
        /*0c7c*/ 	.word	0x0000b190


	//   ....[4]....
        /*0c80*/ 	.word	0x0001b560


	//   ....[5]....
        /*0c84*/ 	.word	0x0001b6b0


	//   ....[6]....
        /*0c88*/ 	.word	0x0001b7a0


	//   ....[7]....
        /*0c8c*/ 	.word	0x0001c710


	//----- nvinfo : EIATTR_MBARRIER_INSTR_OFFSETS
	.align		4
.L_649:
        /*0c90*/ 	.byte	0x04, 0x39
        /*0c92*/ 	.short	(.L_651 - .L_650)


	//   ....[0]....
.L_650:
        /*0c94*/ 	.word	0x00000270
        /*0c98*/ 	.word	0x000000ff
        /*0c9c*/ 	.word	0x00030800
        /*0ca0*/ 	.short	0x0100
        /*0ca2*/ 	.byte	0x08
	.zero		1


	//   ....[1]....
        /*0ca4*/ 	.word	0x00000280
        /*0ca8*/ 	.word	0x000000ff
        /*0cac*/ 	.word	0x00030820
        /*0cb0*/ 	.short	0x0100
        /*0cb2*/ 	.byte	0x08
	.zero		1


	//   ....[2]....
        /*0cb4*/ 	.word	0x00000370
        /*0cb8*/ 	.word	0x000000ff
        /*0cbc*/ 	.word	0x00030830
        /*0cc0*/ 	.short	0x0100
        /*0cc2*/ 	.byte	0x08
	.zero		1


	//   ....[3]....
        /*0cc4*/ 	.word	0x00000380
        /*0cc8*/ 	.word	0x000000ff
        /*0ccc*/ 	.word	0x00030840
        /*0cd0*/ 	.short	0x0100
        /*0cd2*/ 	.byte	0x08
	.zero		1


	//   ....[4]....
        /*0cd4*/ 	.word	0x00000390
        /*0cd8*/ 	.word	0x000000ff
        /*0cdc*/ 	.word	0x00030838
        /*0ce0*/ 	.short	0x0100
        /*0ce2*/ 	.byte	0x08
	.zero		1


	//   ....[5]....
        /*0ce4*/ 	.word	0x000003a0
        /*0ce8*/ 	.word	0x000000ff
        /*0cec*/ 	.word	0x00030848
        /*0cf0*/ 	.short	0x0100
        /*0cf2*/ 	.byte	0x08
	.zero		1


	//   ....[6]....
        /*0cf4*/ 	.word	0x000004d0
        /*0cf8*/ 	.word	0x000000ff
        /*0cfc*/ 	.word	0x00030850
        /*0d00*/ 	.short	0x0100
        /*0d02*/ 	.byte	0x08
	.zero		1


	//   ....[7]....
        /*0d04*/ 	.word	0x000004e0
        /*0d08*/ 	.word	0x000000ff
        /*0d0c*/ 	.word	0x00030860
        /*0d10*/ 	.short	0x0100
        /*0d12*/ 	.byte	0x08
	.zero		1


	//   ....[8]....
        /*0d14*/ 	.word	0x000004f0
        /*0d18*/ 	.word	0x000000ff
        /*0d1c*/ 	.word	0x00030858
        /*0d20*/ 	.short	0x0100
        /*0d22*/ 	.byte	0x08
	.zero		1


	//   ....[9]....
        /*0d24*/ 	.word	0x00000500
        /*0d28*/ 	.word	0x000000ff
        /*0d2c*/ 	.word	0x00030868
        /*0d30*/ 	.short	0x0100
        /*0d32*/ 	.byte	0x08
	.zero		1


	//   ....[10]....
        /*0d34*/ 	.word	0x000005f0
        /*0d38*/ 	.word	0x000000ff
        /*0d3c*/ 	.word	0x00030870
        /*0d40*/ 	.short	0x0100
        /*0d42*/ 	.byte	0x06
	.zero		1


	//   ....[11]....
        /*0d44*/ 	.word	0x00000600
        /*0d48*/ 	.word	0x000000ff
        /*0d4c*/ 	.word	0x00030880
        /*0d50*/ 	.short	0x0100
        /*0d52*/ 	.byte	0x06
	.zero		1


	//   ....[12]....
        /*0d54*/ 	.word	0x00000610
        /*0d58*/ 	.word	0x000000ff
        /*0d5c*/ 	.word	0x00030878
        /*0d60*/ 	.short	0x0100
        /*0d62*/ 	.byte	0x06
	.zero		1


	//   ....[13]....
        /*0d64*/ 	.word	0x00000620
        /*0d68*/ 	.word	0x000000ff
        /*0d6c*/ 	.word	0x00030888
        /*0d70*/ 	.short	0x0100
        /*0d72*/ 	.byte	0x06
	.zero		1


	//   ....[14]....
        /*0d74*/ 	.word	0x00000750
        /*0d78*/ 	.word	0x000000ff
        /*0d7c*/ 	.word	0x00030890
        /*0d80*/ 	.short	0x0100
        /*0d82*/ 	.byte	0x08
	.zero		1


	//   ....[15]....
        /*0d84*/ 	.word	0x00000760
        /*0d88*/ 	.word	0x000000ff
        /*0d8c*/ 	.word	0x000308a0
        /*0d90*/ 	.short	0x0100
        /*0d92*/ 	.byte	0x08
	.zero		1


	//   ....[16]....
        /*0d94*/ 	.word	0x00000770
        /*0d98*/ 	.word	0x000000ff
        /*0d9c*/ 	.word	0x00030898
        /*0da0*/ 	.short	0x0100
        /*0da2*/ 	.byte	0x08
	.zero		1


	//   ....[17]....
        /*0da4*/ 	.word	0x00000780
        /*0da8*/ 	.word	0x000000ff
        /*0dac*/ 	.word	0x000308a8
        /*0db0*/ 	.short	0x0100
        /*0db2*/ 	.byte	0x08
	.zero		1


	//   ....[18]....
        /*0db4*/ 	.word	0x000008b0
        /*0db8*/ 	.word	0x000000ff
        /*0dbc*/ 	.word	0x000308b0
        /*0dc0*/ 	.short	0x0100
        /*0dc2*/ 	.byte	0x08
	.zero		1


	//   ....[19]....
        /*0dc4*/ 	.word	0x000008c0
        /*0dc8*/ 	.word	0x000000ff
        /*0dcc*/ 	.word	0x000308c0
        /*0dd0*/ 	.short	0x0100
        /*0dd2*/ 	.byte	0x08
	.zero		1


	//   ....[20]....
        /*0dd4*/ 	.word	0x000008d0
        /*0dd8*/ 	.word	0x000000ff
        /*0ddc*/ 	.word	0x000308b8
        /*0de0*/ 	.short	0x0100
        /*0de2*/ 	.byte	0x08
	.zero		1


	//   ....[21]....
        /*0de4*/ 	.word	0x000008e0
        /*0de8*/ 	.word	0x000000ff
        /*0dec*/ 	.word	0x000308c8
        /*0df0*/ 	.short	0x0100
        /*0df2*/ 	.byte	0x08
	.zero		1


	//   ....[22]....
        /*0df4*/ 	.word	0x000036a0
        /*0df8*/ 	.word	0x00000056
        /*0dfc*/ 	.word	0x00030890
        /*0e00*/ 	.short	0x010a
        /*0e02*/ 	.byte	0x3f
	.zero		1


	//   ....[23]....
        /*0e04*/ 	.word	0x00006ac0
        /*0e08*/ 	.word	0x00000056
        /*0e0c*/ 	.word	0x00030890
        /*0e10*/ 	.short	0x010a
        /*0e12*/ 	.byte	0x3f
	.zero		1


	//   ....[24]....
        /*0e14*/ 	.word	0x00009900
        /*0e18*/ 	.word	0x00000056
        /*0e1c*/ 	.word	0x00030890
        /*0e20*/ 	.short	0x010a
        /*0e22*/ 	.byte	0x3f
	.zero		1


	//   ....[25]....
        /*0e24*/ 	.word	0x0000a0c0
        /*0e28*/ 	.word	0x0000000b
        /*0e2c*/ 	.word	0x00000000
        /*0e30*/ 	.short	0x0101
        /*0e32*/ 	.byte	0x3f
	.zero		1


	//   ....[26]....
        /*0e34*/ 	.word	0x0000a100
        /*0e38*/ 	.word	0x00000056
        /*0e3c*/ 	.word	0x000308b0
        /*0e40*/ 	.short	0x010a
        /*0e42*/ 	.byte	0x3f
	.zero		1


	//   ....[27]....
        /*0e44*/ 	.word	0x0000a800
        /*0e48*/ 	.word	0x00000056
        /*0e4c*/ 	.word	0x00000000
        /*0e50*/ 	.short	0x0101
        /*0e52*/ 	.byte	0x3f
	.zero		1


	//   ....[28]....
        /*0e54*/ 	.word	0x0000aeb0
        /*0e58*/ 	.word	0x00000012
        /*0e5c*/ 	.word	0x00030800
        /*0e60*/ 	.short	0x010a
        /*0e62*/ 	.byte	0x3f
	.zero		1


	//   ....[29]....
        /*0e64*/ 	.word	0x0000af00
        /*0e68*/ 	.word	0x00000012
        /*0e6c*/ 	.word	0x00030800
        /*0e70*/ 	.short	0x010a
        /*0e72*/ 	.byte	0x3f
	.zero		1


	//   ....[30]....
        /*0e74*/ 	.word	0x0000bce0
        /*0e78*/ 	.word	0x00000012
        /*0e7c*/ 	.word	0x00030800
        /*0e80*/ 	.short	0x010a
        /*0e82*/ 	.byte	0x3f
	.zero		1


	//   ....[31]....
        /*0e84*/ 	.word	0x0000e5c0
        /*0e88*/ 	.word	0x00000012
        /*0e8c*/ 	.word	0x00030800
        /*0e90*/ 	.short	0x010a
        /*0e92*/ 	.byte	0x3f
	.zero		1


	//   ....[32]....
        /*0e94*/ 	.word	0x00010a70
        /*0e98*/ 	.word	0x00000003
        /*0e9c*/ 	.word	0x00030830
        /*0ea0*/ 	.short	0x010a
        /*0ea2*/ 	.byte	0x3f
	.zero		1


	//   ....[33]....
        /*0ea4*/ 	.word	0x00010ac0
        /*0ea8*/ 	.word	0x00000003
        /*0eac*/ 	.word	0x00030830
        /*0eb0*/ 	.short	0x010a
        /*0eb2*/ 	.byte	0x3f
	.zero		1


	//   ....[34]....
        /*0eb4*/ 	.word	0x00012760
        /*0eb8*/ 	.word	0x0000000a
        /*0ebc*/ 	.word	0x00000000
        /*0ec0*/ 	.short	0x0101
        /*0ec2*/ 	.byte	0x3f
	.zero		1


	//   ....[35]....
        /*0ec4*/ 	.word	0x00013170
        /*0ec8*/ 	.word	0x0000000a
        /*0ecc*/ 	.word	0x00030830
        /*0ed0*/ 	.short	0x010a
        /*0ed2*/ 	.byte	0x3f
	.zero		1


	//   ....[36]....
        /*0ed4*/ 	.word	0x000131f0
        /*0ed8*/ 	.word	0x0000000a
        /*0edc*/ 	.word	0x00030830
        /*0ee0*/ 	.short	0x010a
        /*0ee2*/ 	.byte	0x3f
	.zero		1


	//   ....[37]....
        /*0ee4*/ 	.word	0x000140a0
        /*0ee8*/ 	.word	0x0000000b
        /*0eec*/ 	.word	0x00030850
        /*0ef0*/ 	.short	0x010a
        /*0ef2*/ 	.byte	0x3f
	.zero		1


	//   ....[38]....
        /*0ef4*/ 	.word	0x000140f0
        /*0ef8*/ 	.word	0x0000000b
        /*0efc*/ 	.word	0x00030850
        /*0f00*/ 	.short	0x010a
        /*0f02*/ 	.byte	0x3f
	.zero		1


	//   ....[39]....
        /*0f04*/ 	.word	0x00014b40
        /*0f08*/ 	.word	0x00000081
        /*0f0c*/ 	.word	0x00000000
        /*0f10*/ 	.short	0x0101
        /*0f12*/ 	.byte	0x3f
	.zero		1


	//   ....[40]....
        /*0f14*/ 	.word	0x00015200
        /*0f18*/ 	.word	0x0000000b
        /*0f1c*/ 	.word	0x00000000
        /*0f20*/ 	.short	0x0101
        /*0f22*/ 	.byte	0x3f
	.zero		1


	//   ....[41]....
        /*0f24*/ 	.word	0x00015a00
        /*0f28*/ 	.word	0x00000008
        /*0f2c*/ 	.word	0x00030850
        /*0f30*/ 	.short	0x010a
        /*0f32*/ 	.byte	0x3f
	.zero		1


	//   ....[42]....
        /*0f34*/ 	.word	0x00015aa0
        /*0f38*/ 	.word	0x00000008
        /*0f3c*/ 	.word	0x00030850
        /*0f40*/ 	.short	0x010a
        /*0f42*/ 	.byte	0x3f
	.zero		1


	//   ....[43]....
        /*0f44*/ 	.word	0x00015f90
        /*0f48*/ 	.word	0x00000008
        /*0f4c*/ 	.word	0x00000000
        /*0f50*/ 	.short	0x0101
        /*0f52*/ 	.byte	0x3f
	.zero		1


	//   ....[44]....
        /*0f54*/ 	.word	0x00017c00
        /*0f58*/ 	.word	0x00000000
        /*0f5c*/ 	.word	0x00000000
        /*0f60*/ 	.short	0x0101
        /*0f62*/ 	.byte	0x3f
	.zero		1


	//   ....[45]....
        /*0f64*/ 	.word	0x00019ff0
        /*0f68*/ 	.word	0x00000016
        /*0f6c*/ 	.word	0x00030820
        /*0f70*/ 	.short	0x010a
        /*0f72*/ 	.byte	0x3f
	.zero		1


	//   ....[46]....
        /*0f74*/ 	.word	0x0001a080
        /*0f78*/ 	.word	0x00000009
        /*0f7c*/ 	.word	0x000308a0
        /*0f80*/ 	.short	0x010a
        /*0f82*/ 	.byte	0x3f
	.zero		1


	//   ....[47]....
        /*0f84*/ 	.word	0x0001a4d0
        /*0f88*/ 	.word	0x00000009
        /*0f8c*/ 	.word	0x000308c0
        /*0f90*/ 	.short	0x010a
        /*0f92*/ 	.byte	0x3f
	.zero		1


	//   ....[48]....
        /*0f94*/ 	.word	0x0001a9e0
        /*0f98*/ 	.word	0x00000008
        /*0f9c*/ 	.word	0x000308a0
        /*0fa0*/ 	.short	0x010a
        /*0fa2*/ 	.byte	0x3f
	.zero		1


	//   ....[49]....
        /*0fa4*/ 	.word	0x0001ae20
        /*0fa8*/ 	.word	0x00000008
        /*0fac*/ 	.word	0x000308c0
        /*0fb0*/ 	.short	0x010a
        /*0fb2*/ 	.byte	0x3f
	.zero		1


	//   ....[50]....
        /*0fb4*/ 	.word	0x0001bd50
        /*0fb8*/ 	.word	0x00000007
        /*0fbc*/ 	.word	0x00030840
        /*0fc0*/ 	.short	0x010a
        /*0fc2*/ 	.byte	0x3f
	.zero		1


	//   ....[51]....
        /*0fc4*/ 	.word	0x0001c410
        /*0fc8*/ 	.word	0x00000007
        /*0fcc*/ 	.word	0x00030830
        /*0fd0*/ 	.short	0x0107
        /*0fd2*/ 	.byte	0x3f
	.zero		1


	//   ....[52]....
        /*0fd4*/ 	.word	0x0001c4e0
        /*0fd8*/ 	.word	0x00000007
        /*0fdc*/ 	.word	0x00030830
        /*0fe0*/ 	.short	0x0101
        /*0fe2*/ 	.byte	0x3f
	.zero		1


	//   ....[53]....
        /*0fe4*/ 	.word	0x0001d070
        /*0fe8*/ 	.word	0x00000016
        /*0fec*/ 	.word	0x00030800
        /*0ff0*/ 	.short	0x0107
        /*0ff2*/ 	.byte	0x3f
	.zero		1


	//   ....[54]....
        /*0ff4*/ 	.word	0x0001d170
        /*0ff8*/ 	.word	0x00000016
        /*0ffc*/ 	.word	0x00030800
        /*1000*/ 	.short	0x0101
        /*1002*/ 	.byte	0x3f
	.zero		1


	//   ....[55]....
        /*1004*/ 	.word	0x0001d190
        /*1008*/ 	.word	0x00000016
        /*100c*/ 	.word	0x00030820
        /*1010*/ 	.short	0x010a
        /*1012*/ 	.byte	0x3f
	.zero		1


	//   ....[56]....
        /*1014*/ 	.word	0x0001d570
        /*1018*/ 	.word	0x00000007
        /*101c*/ 	.word	0x00030840
        /*1020*/ 	.short	0x010a
        /*1022*/ 	.byte	0x3f
	.zero		1


	//   ....[57]....
        /*1024*/ 	.word	0x0001da80
        /*1028*/ 	.word	0x00000007
        /*102c*/ 	.word	0x00030830
        /*1030*/ 	.short	0x0107
        /*1032*/ 	.byte	0x3f
	.zero		1


	//   ....[58]....
        /*1034*/ 	.word	0x0001db40
        /*1038*/ 	.word	0x00000007
        /*103c*/ 	.word	0x00030830
        /*1040*/ 	.short	0x0101
        /*1042*/ 	.byte	0x3f
	.zero		1


	//   ....[59]....
        /*1044*/ 	.word	0x0001dba0
        /*1048*/ 	.word	0x00000006
        /*104c*/ 	.word	0x00030860
        /*1050*/ 	.short	0x010a
        /*1052*/ 	.byte	0x3f
	.zero		1


	//   ....[60]....
        /*1054*/ 	.word	0x0001e100
        /*1058*/ 	.word	0x00000006
        /*105c*/ 	.word	0x00030850
        /*1060*/ 	.short	0x0107
        /*1062*/ 	.byte	0x3f
	.zero		1


	//   ....[61]....
        /*1064*/ 	.word	0x0001e260
        /*1068*/ 	.word	0x00000006
        /*106c*/ 	.word	0x00030850
        /*1070*/ 	.short	0x0101
        /*1072*/ 	.byte	0x3f
	.zero		1


	//   ....[62]....
        /*1074*/ 	.word	0x0001e470
        /*1078*/ 	.word	0x00000000
        /*107c*/ 	.word	0x00030860
        /*1080*/ 	.short	0x010a
        /*1082*/ 	.byte	0x3f
	.zero		1


	//   ....[63]....
        /*1084*/ 	.word	0x0001e980
        /*1088*/ 	.word	0x00000000
        /*108c*/ 	.word	0x00030850
        /*1090*/ 	.short	0x0107
        /*1092*/ 	.byte	0x3f
	.zero		1


	//   ....[64]....
        /*1094*/ 	.word	0x0001ea40
        /*1098*/ 	.word	0x00000000
        /*109c*/ 	.word	0x00030850
        /*10a0*/ 	.short	0x0101
        /*10a2*/ 	.byte	0x3f
	.zero		1


	//   ....[65]....
        /*10a4*/ 	.word	0x0001f550
        /*10a8*/ 	.word	0x00000007
        /*10ac*/ 	.word	0x00030820
        /*10b0*/ 	.short	0x010a
        /*10b2*/ 	.byte	0x3f
	.zero		1


	//   ....[66]....
        /*10b4*/ 	.word	0x0001f6c0
        /*10b8*/ 	.word	0x00000005
        /*10bc*/ 	.word	0x00030840
        /*10c0*/ 	.short	0x010a
        /*10c2*/ 	.byte	0x3f
	.zero		1


	//   ....[67]....
        /*10c4*/ 	.word	0x0001f760
        /*10c8*/ 	.word	0x00000003
        /*10cc*/ 	.word	0x00030840
        /*10d0*/ 	.short	0x010a
        /*10d2*/ 	.byte	0x3f
	.zero		1


	//   ....[68]....
        /*10d4*/ 	.word	0x0001f7a0
        /*10d8*/ 	.word	0x00000005
        /*10dc*/ 	.word	0x00030860
        /*10e0*/ 	.short	0x010a
        /*10e2*/ 	.byte	0x3f
	.zero		1


	//   ....[69]....
        /*10e4*/ 	.word	0x0001f7e0
        /*10e8*/ 	.word	0x00000003
        /*10ec*/ 	.word	0x00030860
        /*10f0*/ 	.short	0x010a
        /*10f2*/ 	.byte	0x3f
	.zero		1


	//   ....[70]....
        /*10f4*/ 	.word	0x0001f840
        /*10f8*/ 	.word	0x00000056
        /*10fc*/ 	.word	0x00030890
        /*1100*/ 	.short	0x010a
        /*1102*/ 	.byte	0x3f
	.zero		1


	//   ....[71]....
        /*1104*/ 	.word	0x0001faf0
        /*1108*/ 	.word	0x00000056
        /*110c*/ 	.word	0x00030890
        /*1110*/ 	.short	0x010a
        /*1112*/ 	.byte	0x3f
	.zero		1


	//   ....[72]....
        /*1114*/ 	.word	0x0001fda0
        /*1118*/ 	.word	0x00000056
        /*111c*/ 	.word	0x00030890
        /*1120*/ 	.short	0x010a
        /*1122*/ 	.byte	0x3f
	.zero		1


	//   ....[73]....
        /*1124*/ 	.word	0x00020050
        /*1128*/ 	.word	0x00000056
        /*112c*/ 	.word	0x000308b0
        /*1130*/ 	.short	0x010a
        /*1132*/ 	.byte	0x3f
	.zero		1


	//   ....[74]....
        /*1134*/ 	.word	0x00020260
        /*1138*/ 	.word	0x00000012
        /*113c*/ 	.word	0x00030800
        /*1140*/ 	.short	0x010a
        /*1142*/ 	.byte	0x3f
	.zero		1


	//   ....[75]....
        /*1144*/ 	.word	0x00020480
        /*1148*/ 	.word	0x00000012
        /*114c*/ 	.word	0x00030800
        /*1150*/ 	.short	0x010a
        /*1152*/ 	.byte	0x3f
	.zero		1


	//   ....[76]....
        /*1154*/ 	.word	0x000204d0
        /*1158*/ 	.word	0x00000003
        /*115c*/ 	.word	0x00030830
        /*1160*/ 	.short	0x010a
        /*1162*/ 	.byte	0x3f
	.zero		1


	//   ....[77]....
        /*1164*/ 	.word	0x00020520
        /*1168*/ 	.word	0x0000000a
        /*116c*/ 	.word	0x00030830
        /*1170*/ 	.short	0x010a
        /*1172*/ 	.byte	0x3f
	.zero		1


	//   ....[78]....
        /*1174*/ 	.word	0x00020570
        /*1178*/ 	.word	0x0000000b
        /*117c*/ 	.word	0x00030850
        /*1180*/ 	.short	0x010a
        /*1182*/ 	.byte	0x3f
	.zero		1


	//   ....[79]....
        /*1184*/ 	.word	0x000205c0
        /*1188*/ 	.word	0x00000008
        /*118c*/ 	.word	0x00030850
        /*1190*/ 	.short	0x010a
        /*1192*/ 	.byte	0x3f
	.zero		1


	//   ....[80]....
        /*1194*/ 	.word	0x00020760
        /*1198*/ 	.word	0x00000016
        /*119c*/ 	.word	0x00030820
        /*11a0*/ 	.short	0x010a
        /*11a2*/ 	.byte	0x3f
	.zero		1


	//   ....[81]....
        /*11a4*/ 	.word	0x000207b0
        /*11a8*/ 	.word	0x00000009
        /*11ac*/ 	.word	0x000308a0
        /*11b0*/ 	.short	0x010a
        /*11b2*/ 	.byte	0x3f
	.zero		1


	//   ....[82]....
        /*11b4*/ 	.word	0x00020800
        /*11b8*/ 	.word	0x00000009
        /*11bc*/ 	.word	0x000308c0
        /*11c0*/ 	.short	0x010a
        /*11c2*/ 	.byte	0x3f
	.zero		1


	//   ....[83]....
        /*11c4*/ 	.word	0x00020850
        /*11c8*/ 	.word	0x00000008
        /*11cc*/ 	.word	0x000308a0
        /*11d0*/ 	.short	0x010a
        /*11d2*/ 	.byte	0x3f
	.zero		1


	//   ....[84]....
        /*11d4*/ 	.word	0x000208a0
        /*11d8*/ 	.word	0x00000008
        /*11dc*/ 	.word	0x000308c0
        /*11e0*/ 	.short	0x010a
        /*11e2*/ 	.byte	0x3f
	.zero		1


	//   ....[85]....
        /*11e4*/ 	.word	0x000209c0
        /*11e8*/ 	.word	0x00000007
        /*11ec*/ 	.word	0x00030840
        /*11f0*/ 	.short	0x010a
        /*11f2*/ 	.byte	0x3f
	.zero		1


	//   ....[86]....
        /*11f4*/ 	.word	0x00021d50
        /*11f8*/ 	.word	0x00000016
        /*11fc*/ 	.word	0x00030820
        /*1200*/ 	.short	0x010a
        /*1202*/ 	.byte	0x3f
	.zero		1


	//   ....[87]....
        /*1204*/ 	.word	0x00021da0
        /*1208*/ 	.word	0x00000007
        /*120c*/ 	.word	0x00030840
        /*1210*/ 	.short	0x010a
        /*1212*/ 	.byte	0x3f
	.zero		1


	//   ....[88]....
        /*1214*/ 	.word	0x000225e0
        /*1218*/ 	.word	0x00000006
        /*121c*/ 	.word	0x00030860
        /*1220*/ 	.short	0x010a
        /*1222*/ 	.byte	0x3f
	.zero		1


	//   ....[89]....
        /*1224*/ 	.word	0x00022e70
        /*1228*/ 	.word	0x00000000
        /*122c*/ 	.word	0x00030860
        /*1230*/ 	.short	0x010a
        /*1232*/ 	.byte	0x3f
	.zero		1


	//   ....[90]....
        /*1234*/ 	.word	0x00024000
        /*1238*/ 	.word	0x00000007
        /*123c*/ 	.word	0x00030820
        /*1240*/ 	.short	0x010a
        /*1242*/ 	.byte	0x3f
	.zero		1


	//   ....[91]....
        /*1244*/ 	.word	0x000241a0
        /*1248*/ 	.word	0x00000005
        /*124c*/ 	.word	0x00030840
        /*1250*/ 	.short	0x010a
        /*1252*/ 	.byte	0x3f
	.zero		1


	//   ....[92]....
        /*1254*/ 	.word	0x000241f0
        /*1258*/ 	.word	0x00000003
        /*125c*/ 	.word	0x00030840
        /*1260*/ 	.short	0x010a
        /*1262*/ 	.byte	0x3f
	.zero		1


	//   ....[93]....
        /*1264*/ 	.word	0x00024240
        /*1268*/ 	.word	0x00000005
        /*126c*/ 	.word	0x00030860
        /*1270*/ 	.short	0x010a
        /*1272*/ 	.byte	0x3f
	.zero		1


	//----- nvinfo : EIATTR_NUM_MBARRIERS
	.align		4
.L_651:
        /*1274*/ 	.byte	0x03, 0x38
        /*1276*/ 	.short	0x0016


	//----- nvinfo : EIATTR_EXIT_INSTR_OFFSETS
	.align		4
        /*1278*/ 	.byte	0x04, 0x1c
        /*127a*/ 	.short	(.L_653 - .L_652)


	//   ....[0]....
.L_652:
        /*127c*/ 	.word	0x0001f830


	//----- nvinfo : EIATTR_MAX_THREADS
	.align		4
.L_653:
        /*1280*/ 	.byte	0x04, 0x05
        /*1282*/ 	.short	(.L_655 - .L_654)
.L_654:
        /*1284*/ 	.word	0x00000180
        /*1288*/ 	.word	0x00000001
        /*128c*/ 	.word	0x00000001


	//----- nvinfo : EIATTR_CRS_STACK_SIZE
	.align		4
.L_655:
        /*1290*/ 	.byte	0x04, 0x1e
        /*1292*/ 	.short	(.L_657 - .L_656)
.L_656:
        /*1294*/ 	.word	0x00000000


	//----- nvinfo : EIATTR_CBANK_PARAM_SIZE
	.align		4
.L_657:
        /*1298*/ 	.byte	0x03, 0x19
        /*129a*/ 	.short	0x0af0


	//----- nvinfo : EIATTR_PARAM_CBANK
	.align		4
        /*129c*/ 	.byte	0x04, 0x0a
        /*129e*/ 	.short	(.L_659 - .L_658)
	.align		4
.L_658:
        /*12a0*/ 	.word	index@(.nv.constant0._ZN7cutlass13device_kernelIN5flash11enable_sm90INS1_16FlashAttnFwdSm90INS1_25CollectiveMainloopFwdSm90ILi2EN4cute5tupleIJNS5_1CILi1EEES8_S8_EEENS6_IJNS7_ILi128EEENS7_ILi96EEENS7_ILi192EEEEEELi192ENS_6half_tEfNS_4arch4Sm90ELb0ELb0ELb0ELb1ELb1ELb1ELb0ELb1ELb1ELb1ELb0ELb0EEENS1_21CollectiveEpilogueFwdINS6_IJSA_SC_SB_EEES9_SE_SG_Li256ELb1ELb1ELb0ELb0EEENS1_36VarlenDynamicPersistentTileSchedulerILi128ELi96ELi256ELi128ELb0ELb1ELb1ELb0ELb1ELb1EEEEEEEEEvNT_6ParamsE)
        /*12a4*/ 	.short	0x0210
        /*12a6*/ 	.short	0x0af0


	//----- nvinfo : EIATTR_SW_WAR
	.align		4
.L_659:
        /*12a8*/ 	.byte	0x04, 0x36
        /*12aa*/ 	.short	(.L_661 - .L_660)
.L_660:
        /*12ac*/ 	.word	0x00000008
.L_661:


//--------------------- .nv.info._ZN7cutlass13device_kernelIN5flash11enable_sm90INS1_16FlashAttnFwdSm90INS1_25CollectiveMainloopFwdSm90ILi2EN4cute5tupleIJNS5_1CILi1EEES8_S8_EEENS6_IJNS7_ILi128EEENS7_ILi96EEENS7_ILi192EEEEEELi192ENS_6half_tEfNS_4arch4Sm90ELb0ELb1ELb0ELb0ELb1ELb0ELb0ELb1ELb1ELb1ELb0ELb0EEENS1_21CollectiveEpilogueFwdINS6_IJSA_SC_SB_EEES9_SE_SG_Li256ELb0ELb1ELb0ELb0EEENS1_30DynamicPersistentTileSchedulerILi256ELi128ELb0ELb1ELb1EEEEEEEEEvNT_6ParamsE --------------------------
	.section	.nv.info._ZN7cutlass13device_kernelIN5flash11enable_sm90INS1_16FlashAttnFwdSm90INS1_25CollectiveMainloopFwdSm90ILi2EN4cute5tupleIJNS5_1CILi1EEES8_S8_EEENS6_IJNS7_ILi128EEENS7_ILi96EEENS7_ILi192EEEEEELi192ENS_6half_tEfNS_4arch4Sm90ELb0ELb1ELb0ELb0ELb1ELb0ELb0ELb1ELb1ELb1ELb0ELb0EEENS1_21CollectiveEpilogueFwdINS6_IJSA_SC_SB_EEES9_SE_SG_Li256ELb0ELb1ELb0ELb0EEENS1_30DynamicPersistentTileSchedulerILi256ELi128ELb0ELb1ELb1EEEEEEEEEvNT_6ParamsE,"",@"SHT_CUDA_INFO"
	.sectionflags	@""
	.align	4


	//----- nvinfo : EIATTR_CUDA_API_VERSION
	.align		4
        /*0000*/ 	.byte	0x04, 0x37
        /*0002*/ 	.short	(.L_663 - .L_662)
.L_662:
        /*0004*/ 	.word	0x00000082


	//----- nvinfo : EIATTR_KPARAM_INFO
	.align		4
.L_663:
        /*0008*/ 	.byte	0x04, 0x17
        /*000a*/ 	.short	(.L_665 - .L_664)
.L_664:
        /*000c*/ 	.word	0x00000000
        /*0010*/ 	.short	0x0000
        /*0012*/ 	.short	0x0070
        /*0014*/ 	.byte	0x00, 0xf0, 0x01, 0x2a


	//----- nvinfo : EIATTR_SPARSE_MMA_MASK
	.align		4
.L_665:
        /*0018*/ 	.byte	0x03, 0x50
        /*001a*/ 	.short	0x0000


	//----- nvinfo : EIATTR_MAXREG_COUNT
	.align		4
        /*001c*/ 	.byte	0x03, 0x1b
        /*001e*/ 	.short	0x00a8


	//----- nvinfo : EIATTR_NUM_BARRIERS
	.align		4
        /*0020*/ 	.byte	0x02, 0x4c
        /*0022*/ 	.byte	0x09
	.zero		1


	//----- nvinfo : EIATTR_EXTERNS
	.align		4
        /*0024*/ 	.byte	0x04, 0x0f
        /*0026*/ 	.short	(.L_667 - .L_666)


	//   ....[0]....
	.align		4
.L_666:
        /*0028*/ 	.word	index@(__assertfail)


	//----- nvinfo : EIATTR_ANNOTATIONS
	.align		4
.L_667:
        /*002c*/ 	.byte	0x04, 0x55
        /*002e*/ 	.short	(.L_669 - .L_668)


	//   ....[0]....
.L_668:
        /*0030*/ 	.word	0x00000001
        /*0034*/ 	.byte	0xa0, 0x08, 0x00, 0x00, 0x01, 0x00, 0x00, 0x00, 0x60, 0x09, 0x00, 0x00, 0x01, 0x00, 0x00, 0x00
        /*0044*/ 	.byte	0x80, 0x00, 0x01, 0x00, 0x01, 0x00, 0x00, 0x00, 0x20, 0x01, 0x01, 0x00, 0x01, 0x00, 0x00, 0x00
        /*0054*/ 	.byte	0xa0, 0x01, 0x01, 0x00, 0x01, 0x00, 0x00, 0x00, 0x90, 0x28, 0x01, 0x00, 0x01, 0x00, 0x00, 0x00
        /*0064*/ 	.byte	0xb0, 0x28, 0x01, 0x00, 0x01, 0x00, 0x00, 0x00, 0x90, 0x42, 0x01, 0x00, 0x01, 0x00, 0x00, 0x00
        /*0074*/ 	.byte	0x30, 0x44, 0x01, 0x00


	//----- nvinfo : EIATTR_MERCURY_ISA_VERSION
	.align		4
.L_669:
        /*0078*/ 	.byte	0x03, 0x5f
        /*007a*/ 	.short	0x0101


	//----- nvinfo : EIATTR_INT_WARP_WIDE_INSTR_OFFSETS
	.align		4
        /*007c*/ 	.byte	0x04, 0x31
        /*007e*/ 	.short	(.L_671 - .L_670)


	//   ....[0]....
.L_670:
        /*0080*/ 	.word	0x000000c0


	//   ....[1]....
        /*0084*/ 	.word	0x000000d0


	//   ....[2]....
        /*0088*/ 	.word	0x00000170


	//   ....[3]....
        /*008c*/ 	.word	0x00010db0


	//   ....[4]....
        /*0090*/ 	.word	0x00010e40


	//   ....[5]....
        /*0094*/ 	.word	0x000139e0


	//   ....[6]....
        /*0098*/ 	.word	0x00013a70


	//----- nvinfo : EIATTR_COOP_GROUP_MASK_REGIDS
	.align		4
.L_671:
        /*009c*/ 	.byte	0x04, 0x29
        /*009e*/ 	.short	(.L_673 - .L_672)


	//   ....[0]....
.L_672:
        /*00a0*/ 	.word	0xffffffff


	//   ....[1]....
        /*00a4*/ 	.word	0xffffffff


	//   ....[2]....
        /*00a8*/ 	.word	0xffffffff


	//   ....[3]....
        /*00ac*/ 	.word	0xffffffff


	//   ....[4]....
        /*00b0*/ 	.word	0xffffffff


	//   ....[5]....
        /*00b4*/ 	.word	0xffffffff


	//   ....[6]....
        /*00b8*/ 	.word	0xffffffff


	//   ....[7]....
        /*00bc*/ 	.word	0xffffffff


	//   ....[8]....
        /*00c0*/ 	.word	0xffffffff


	//   ....[9]....
        /*00c4*/ 	.word	0xffffffff


	//   ....[10]....
        /*00c8*/ 	.word	0xffffffff


	//   ....[11]....
        /*00cc*/ 	.word	0xffffffff


	//   ....[12]....
        /*00d0*/ 	.word	0xffffffff


	//   ....[13]....
        /*00d4*/ 	.word	0xffffffff


	//   ....[14]....
        /*00d8*/ 	.word	0xffffffff


	//   ....[15]....
        /*00dc*/ 	.word	0xffffffff


	//   ....[16]....
        /*00e0*/ 	.word	0xffffffff


	//   ....[17]....
        /*00e4*/ 	.word	0xffffffff


	//   ....[18]....
        /*00e8*/ 	.word	0xffffffff


	//   ....[19]....
        /*00ec*/ 	.word	0xffffffff


	//   ....[20]....
        /*00f0*/ 	.word	0xffffffff


	//   ....[21]....
        /*00f4*/ 	.word	0xffffffff


	//   ....[22]....
        /*00f8*/ 	.word	0xffffffff


	//   ....[23]....
        /*00fc*/ 	.word	0xffffffff


	//   ....[24]....
        /*0100*/ 	.word	0xffffffff


	//   ....[25]....
        /*0104*/ 	.word	0xffffffff


	//   ....[26]....
        /*0108*/ 	.word	0xffffffff


	//   ....[27]....
        /*010c*/ 	.word	0xffffffff


	//   ....[28]....
        /*0110*/ 	.word	0xffffffff


	//   ....[29]....
        /*0114*/ 	.word	0xffffffff


	//   ....[30]....
        /*0118*/ 	.word	0xffffffff


	//   ....[31]....
        /*011c*/ 	.word	0xffffffff


	//   ....[32]....
        /*0120*/ 	.word	0xffffffff


	//   ....[33]....
        /*0124*/ 	.word	0xffffffff


	//   ....[34]....
        /*0128*/ 	.word	0xffffffff


	//   ....[35]....
        /*012c*/ 	.word	0xffffffff


	//   ....[36]....
        /*0130*/ 	.word	0xffffffff


	//   ....[37]....
        /*0134*/ 	.word	0xffffffff


	//   ....[38]....
        /*0138*/ 	.word	0xffffffff


	//   ....[39]....
        /*013c*/ 	.word	0xffffffff


	//   ....[40]....
        /*0140*/ 	.word	0xffffffff


	//   ....[41]....
        /*0144*/ 	.word	0xffffffff


	//   ....[42]....
        /*0148*/ 	.word	0xffffffff


	//   ....[43]....
        /*014c*/ 	.word	0xffffffff


	//   ....[44]....
        /*0150*/ 	.word	0xffffffff


	//   ....[45]....
        /*0154*/ 	.word	0xffffffff


	//   ....[46]....
        /*0158*/ 	.word	0xffffffff


	//   ....[47]....
        /*015c*/ 	.word	0xffffffff


	//   ....[48]....
        /*0160*/ 	.word	0xffffffff


	//   ....[49]....
        /*0164*/ 	.word	0xffffffff


	//   ....[50]....
        /*0168*/ 	.word	0xffffffff


	//   ....[51]....
        /*016c*/ 	.word	0xffffffff


	//   ....[52]....
        /*0170*/ 	.word	0xffffffff


	//   ....[53]....
        /*0174*/ 	.word	0xffffffff


	//   ....[54]....
        /*0178*/ 	.word	0xffffffff


	//   ....[55]....
        /*017c*/ 	.word	0xffffffff


	//   ....[56]....
        /*0180*/ 	.word	0xffffffff


	//   ....[57]....
        /*0184*/ 	.word	0xffffffff


	//   ....[58]....
        /*0188*/ 	.word	0xffffffff


	//   ....[59]....
        /*018c*/ 	.word	0xffffffff


	//   ....[60]....
        /*0190*/ 	.word	0xffffffff


	//   ....[61]....
        /*0194*/ 	.word	0xffffffff


	//   ....[62]....
        /*0198*/ 	.word	0xffffffff


	//   ....[63]....
        /*019c*/ 	.word	0xffffffff


	//   ....[64]....
        /*01a0*/ 	.word	0xffffffff


	//   ....[65]....
        /*01a4*/ 	.word	0xffffffff


	//   ....[66]....
        /*01a8*/ 	.word	0xffffffff


	//   ....[67]....
        /*01ac*/ 	.word	0xffffffff


	//   ....[68]....
        /*01b0*/ 	.word	0xffffffff


	//   ....[69]....
        /*01b4*/ 	.word	0xffffffff


	//   ....[70]....
        /*01b8*/ 	.word	0xffffffff


	//   ....[71]....
        /*01bc*/ 	.word	0xffffffff


	//   ....[72]....
        /*01c0*/ 	.word	0xffffffff


	//   ....[73]....
        /*01c4*/ 	.word	0xffffffff


	//   ....[74]....
        /*01c8*/ 	.word	0xffffffff


	//   ....[75]....
        /*01cc*/ 	.word	0xffffffff


	//   ....[76]....
        /*01d0*/ 	.word	0xffffffff


	//   ....[77]....
        /*01d4*/ 	.word	0xffffffff


	//   ....[78]....
        /*01d8*/ 	.word	0xffffffff


	//   ....[79]....
        /*01dc*/ 	.word	0xffffffff


	//   ....[80]....
        /*01e0*/ 	.word	0xffffffff


	//   ....[81]....
        /*01e4*/ 	.word	0xffffffff


	//   ....[82]....
        /*01e8*/ 	.word	0xffffffff


	//   ....[83]....
        /*01ec*/ 	.word	0xffffffff


	//   ....[84]....
        /*01f0*/ 	.word	0xffffffff


	//   ....[85]....
        /*01f4*/ 	.word	0xffffffff


	//   ....[86]....
        /*01f8*/ 	.word	0xffffffff


	//   ....[87]....
        /*01fc*/ 	.word	0xffffffff


	//   ....[88]....
        /*0200*/ 	.word	0xffffffff


	//   ....[89]....
        /*0204*/ 	.word	0xffffffff


	//   ....[90]....
        /*0208*/ 	.word	0xffffffff


	//   ....[91]....
        /*020c*/ 	.word	0xffffffff


	//   ....[92]....
        /*0210*/ 	.word	0xffffffff


	//   ....[93]....
        /*0214*/ 	.word	0xffffffff


	//   ....[94]....
        /*0218*/ 	.word	0xffffffff


	//   ....[95]....
        /*021c*/ 	.word	0xffffffff


	//   ....[96]....
        /*0220*/ 	.word	0xffffffff


	//   ....[97]....
        /*0224*/ 	.word	0xffffffff


	//   ....[98]....
        /*0228*/ 	.word	0xffffffff


	//   ....[99]....
        /*022c*/ 	.word	0xffffffff


	//   ....[100]....
        /*0230*/ 	.word	0xffffffff


	//   ....[101]....
        /*0234*/ 	.word	0xffffffff


	//   ....[102]....
        /*0238*/ 	.word	0xffffffff


	//   ....[103]....
        /*023c*/ 	.word	0xffffffff


	//   ....[104]....
        /*0240*/ 	.word	0xffffffff


	//   ....[105]....
        /*0244*/ 	.word	0xffffffff


	//   ....[106]....
        /*0248*/ 	.word	0xffffffff


	//   ....[107]....
        /*024c*/ 	.word	0xffffffff


	//   ....[108]....
        /*0250*/ 	.word	0xffffffff


	//   ....[109]....
        /*0254*/ 	.word	0xffffffff


	//   ....[110]....
        /*0258*/ 	.word	0xffffffff


	//   ....[111]....
        /*025c*/ 	.word	0xffffffff


	//   ....[112]....
        /*0260*/ 	.word	0xffffffff


	//   ....[113]....
        /*0264*/ 	.word	0xffffffff


	//   ....[114]....
        /*0268*/ 	.word	0xffffffff


	//   ....[115]....
        /*026c*/ 	.word	0xffffffff


	//   ....[116]....
        /*0270*/ 	.word	0xffffffff


	//   ....[117]....
        /*0274*/ 	.word	0xffffffff


	//   ....[118]....
        /*0278*/ 	.word	0xffffffff


	//   ....[119]....
        /*027c*/ 	.word	0xffffffff


	//   ....[120]....
        /*0280*/ 	.word	0x0500000f


	//   ....[121]....
        /*0284*/ 	.word	0x0500000f


	//   ....[122]....
        /*0288*/ 	.word	0x0500000f


	//   ....[123]....
        /*028c*/ 	.word	0x0500000f


	//   ....[124]....
        /*0290*/ 	.word	0x0500000f


	//   ....[125]....
        /*0294*/ 	.word	0x0500000f


	//   ....[126]....
        /*0298*/ 	.word	0x0500000f


	//   ....[127]....
        /*029c*/ 	.word	0x0500000f


	//   ....[128]....
        /*02a0*/ 	.word	0x0500000f


	//   ....[129]....
        /*02a4*/ 	.word	0x0500000f


	//   ....[130]....
        /*02a8*/ 	.word	0x0500000f


	//   ....[131]....
        /*02ac*/ 	.word	0x0500000f


	//   ....[132]....
        /*02b0*/ 	.word	0x0500000f


	//   ....[133]....
        /*02b4*/ 	.word	0x0500000f


	//   ....[134]....
        /*02b8*/ 	.word	0x0500000f


	//   ....[135]....
        /*02bc*/ 	.word	0x0500000f


	//   ....[136]....
        /*02c0*/ 	.word	0x0500000f


	//   ....[137]....
        /*02c4*/ 	.word	0x0500000f


	//   ....[138]....
        /*02c8*/ 	.word	0x0500000f


	//   ....[139]....
        /*02cc*/ 	.word	0x0500000f


	//   ....[140]....
        /*02d0*/ 	.word	0x0500000f


	//   ....[141]....
        /*02d4*/ 	.word	0x0500000f


	//   ....[142]....
        /*02d8*/ 	.word	0x0500000f


	//   ....[143]....
        /*02dc*/ 	.word	0x0500000f


	//   ....[144]....
        /*02e0*/ 	.word	0x0500000f


	//   ....[145]....
        /*02e4*/ 	.word	0x0500000f


	//   ....[146]....
        /*02e8*/ 	.word	0x0500000f


	//   ....[147]....
        /*02ec*/ 	.word	0x0500000f


	//   ....[148]....
        /*02f0*/ 	.word	0x0500000f


	//   ....[149]....
        /*02f4*/ 	.word	0x0500000f


	//   ....[150]....
        /*02f8*/ 	.word	0x0500000f


	//   ....[151]....
        /*02fc*/ 	.word	0x0500000f


	//   ....[152]....
        /*0300*/ 	.word	0x0500000f


	//   ....[153]....
        /*0304*/ 	.word	0x0500000f


	//   ....[154]....
        /*0308*/ 	.word	0x0500000f


	//   ....[155]....
        /*030c*/ 	.word	0x0500000f


	//   ....[156]....
        /*0310*/ 	.word	0x0500000f


	//   ....[157]....
        /*0314*/ 	.word	0x0500000f


	//   ....[158]....
        /*0318*/ 	.word	0x0500000f


	//   ....[159]....
        /*031c*/ 	.word	0x0500000f


	//   ....[160]....
        /*0320*/ 	.word	0x0500000f


	//   ....[161]....
        /*0324*/ 	.word	0x0500000f


	//   ....[162]....
        /*0328*/ 	.word	0x0500000f


	//   ....[163]....
        /*032c*/ 	.word	0x0500000f


	//   ....[164]....
        /*0330*/ 	.word	0x0500000f


	//   ....[165]....
        /*0334*/ 	.word	0x0500000f


	//   ....[166]....
        /*0338*/ 	.word	0x0500000f


	//   ....[167]....
        /*033c*/ 	.word	0x0500000f


	//   ....[168]....
        /*0340*/ 	.word	0x0500000f


	//   ....[169]....
        /*0344*/ 	.word	0x0500000f


	//   ....[170]....
        /*0348*/ 	.word	0x0500000f


	//   ....[171]....
        /*034c*/ 	.word	0x0500000f


	//   ....[172]....
        /*0350*/ 	.word	0x0500000f


	//   ....[173]....
        /*0354*/ 	.word	0x0500000f


	//   ....[174]....
        /*0358*/ 	.word	0x0500000f


	//   ....[175]....
        /*035c*/ 	.word	0x0500000f


	//   ....[176]....
        /*0360*/ 	.word	0x0500000f


	//   ....[177]....
        /*0364*/ 	.word	0x0500000f


	//   ....[178]....
        /*0368*/ 	.word	0x0500000f


	//   ....[179]....
        /*036c*/ 	.word	0x0500000f


	//   ....[180]....
        /*0370*/ 	.word	0x0500000f


	//   ....[181]....
        /*0374*/ 	.word	0x0500000f


	//   ....[182]....
        /*0378*/ 	.word	0x0500000f


	//   ....[183]....
        /*037c*/ 	.word	0x0500000f


	//   ....[184]....
        /*0380*/ 	.word	0x0500000f


	//   ....[185]....
        /*0384*/ 	.word	0x0500000f


	//   ....[186]....
        /*0388*/ 	.word	0x0500000f


	//----- nvinfo : EIATTR_COOP_GROUP_INSTR_OFFSETS
	.align		4
.L_673:
        /*038c*/ 	.byte	0x04, 0x28
        /*038e*/ 	.short	(.L_675 - .L_674)


	//   ....[0]....
.L_674:
        /*0390*/ 	.word	0x00000070


	//   ....[1]....
        /*0394*/ 	.word	0x000000b0


	//   ....[2]....
        /*0398*/ 	.word	0x000002d0


	//   ....[3]....
        /*039c*/ 	.word	0x00000430


	//   ....[4]....
        /*03a0*/ 	.word	0x00000550


	//   ....[5]....
        /*03a4*/ 	.word	0x000006b0


	//   ....[6]....
        /*03a8*/ 	.word	0x000018b0


	//   ....[7]....
        /*03ac*/ 	.word	0x00002380


	//   ....[8]....
        /*03b0*/ 	.word	0x000025b0


	//   ....[9]....
        /*03b4*/ 	.word	0x000032e0


	//   ....[10]....
        /*03b8*/ 	.word	0x000033f0


	//   ....[11]....
        /*03bc*/ 	.word	0x00003a30


	//   ....[12]....
        /*03c0*/ 	.word	0x00003aa0


	//   ....[13]....
        /*03c4*/ 	.word	0x000057f0


	//   ....[14]....
        /*03c8*/ 	.word	0x000059e0


	//   ....[15]....
        /*03cc*/ 	.word	0x00006860


	//   ....[16]....
        /*03d0*/ 	.word	0x00006980


	//   ....[17]....
        /*03d4*/ 	.word	0x00006f00


	//   ....[18]....
        /*03d8*/ 	.word	0x00006f50


	//   ....[19]....
        /*03dc*/ 	.word	0x00008db0


	//   ....[20]....
        /*03e0*/ 	.word	0x00008dc0


	//   ....[21]....
        /*03e4*/ 	.word	0x00008df0


	//   ....[22]....
        /*03e8*/ 	.word	0x00008e00


	//   ....[23]....
        /*03ec*/ 	.word	0x0000a9e0


	//   ....[24]....
        /*03f0*/ 	.word	0x0000abd0


	//   ....[25]....
        /*03f4*/ 	.word	0x0000ba30


	//   ....[26]....
        /*03f8*/ 	.word	0x0000bb40


	//   ....[27]....
        /*03fc*/ 	.word	0x0000c100


	//   ....[28]....
        /*0400*/ 	.word	0x0000c150


	//   ....[29]....
        /*0404*/ 	.word	0x0000d210


	//   ....[30]....
        /*0408*/ 	.word	0x0000d240


	//   ....[31]....
        /*040c*/ 	.word	0x0000d300


	//   ....[32]....
        /*0410*/ 	.word	0x0000d310


	//   ....[33]....
        /*0414*/ 	.word	0x0000e8d0


	//   ....[34]....
        /*0418*/ 	.word	0x0000e900


	//   ....[35]....
        /*041c*/ 	.word	0x0000e930


	//   ....[36]....
        /*0420*/ 	.word	0x0000e9c0


	//   ....[37]....
        /*0424*/ 	.word	0x0000f070


	//   ....[38]....
        /*0428*/ 	.word	0x0000f0a0


	//   ....[39]....
        /*042c*/ 	.word	0x0000f1a0


	//   ....[40]....
        /*0430*/ 	.word	0x0000f1c0


	//   ....[41]....
        /*0434*/ 	.word	0x0000f2c0


	//   ....[42]....
        /*0438*/ 	.word	0x0000f2e0


	//   ....[43]....
        /*043c*/ 	.word	0x0000f3f0


	//   ....[44]....
        /*0440*/ 	.word	0x0000f410


	//   ....[45]....
        /*0444*/ 	.word	0x0000fb30


	//   ....[46]....
        /*0448*/ 	.word	0x0000fb60


	//   ....[47]....
        /*044c*/ 	.word	0x0000fc70


	//   ....[48]....
        /*0450*/ 	.word	0x0000fc90


	//   ....[49]....
        /*0454*/ 	.word	0x0000fd90


	//   ....[50]....
        /*0458*/ 	.word	0x0000fdb0


	//   ....[51]....
        /*045c*/ 	.word	0x0000fec0


	//   ....[52]....
        /*0460*/ 	.word	0x0000fee0


	//   ....[53]....
        /*0464*/ 	.word	0x000100b0


	//   ....[54]....
        /*0468*/ 	.word	0x00011920


	//   ....[55]....
        /*046c*/ 	.word	0x00011940


	//   ....[56]....
        /*0470*/ 	.word	0x00011950


	//   ....[57]....
        /*0474*/ 	.word	0x00011990


	//   ....[58]....
        /*0478*/ 	.word	0x00011a20


	//   ....[59]....
        /*047c*/ 	.word	0x00011a40


	//   ....[60]....
        /*0480*/ 	.word	0x00011ad0


	//   ....[61]....
        /*0484*/ 	.word	0x00011af0


	//   ....[62]....
        /*0488*/ 	.word	0x00011b80


	//   ....[63]....
        /*048c*/ 	.word	0x00011ba0


	//   ....[64]....
        /*0490*/ 	.word	0x00011c30


	//   ....[65]....
        /*0494*/ 	.word	0x00011c50


	//   ....[66]....
        /*0498*/ 	.word	0x00012290


	//   ....[67]....
        /*049c*/ 	.word	0x000122b0


	//   ....[68]....
        /*04a0*/ 	.word	0x000122e0


	//   ....[69]....
        /*04a4*/ 	.word	0x00012320


	//   ....[70]....
        /*04a8*/ 	.word	0x000123a0


	//   ....[71]....
        /*04ac*/ 	.word	0x000123d0


	//   ....[72]....
        /*04b0*/ 	.word	0x00012450


	//   ....[73]....
        /*04b4*/ 	.word	0x00012480


	//   ....[74]....
        /*04b8*/ 	.word	0x00012500


	//   ....[75]....
        /*04bc*/ 	.word	0x00012530


	//   ....[76]....
        /*04c0*/ 	.word	0x000125b0


	//   ....[77]....
        /*04c4*/ 	.word	0x000125e0


	//   ....[78]....
        /*04c8*/ 	.word	0x00012660


	//   ....[79]....
        /*04cc*/ 	.word	0x00012690


	//   ....[80]....
        /*04d0*/ 	.word	0x00012710


	//   ....[81]....
        /*04d4*/ 	.word	0x00012730


	//   ....[82]....
        /*04d8*/ 	.word	0x00012e50


	//   ....[83]....
        /*04dc*/ 	.word	0x00012e80


	//   ....[84]....
        /*04e0*/ 	.word	0x00012e90


	//   ....[85]....
        /*04e4*/ 	.word	0x00012eb0


	//   ....[86]....
        /*04e8*/ 	.word	0x00012f00


	//   ....[87]....
        /*04ec*/ 	.word	0x00012f20


	//   ....[88]....
        /*04f0*/ 	.word	0x00012f80


	//   ....[89]....
        /*04f4*/ 	.word	0x00012fa0


	//   ....[90]....
        /*04f8*/ 	.word	0x00012ff0


	//   ....[91]....
        /*04fc*/ 	.word	0x00013010


	//   ....[92]....
        /*0500*/ 	.word	0x00013060


	//   ....[93]....
        /*0504*/ 	.word	0x00013080


	//   ....[94]....
        /*0508*/ 	.word	0x00013320


	//   ....[95]....
        /*050c*/ 	.word	0x00013340


	//   ....[96]....
        /*0510*/ 	.word	0x00013360


	//   ....[97]....
        /*0514*/ 	.word	0x000133e0


	//   ....[98]....
        /*0518*/ 	.word	0x00013400


	//   ....[99]....
        /*051c*/ 	.word	0x00013480


	//   ....[100]....
        /*0520*/ 	.word	0x000134a0


	//   ....[101]....
        /*0524*/ 	.word	0x00013520


	//   ....[102]....
        /*0528*/ 	.word	0x00013540


	//   ....[103]....
        /*052c*/ 	.word	0x000135c0


	//   ....[104]....
        /*0530*/ 	.word	0x000135e0


	//   ....[105]....
        /*0534*/ 	.word	0x000135f0


	//   ....[106]....
        /*0538*/ 	.word	0x00013bc0


	//   ....[107]....
        /*053c*/ 	.word	0x00013be0


	//   ....[108]....
        /*0540*/ 	.word	0x00013bf0


	//   ....[109]....
        /*0544*/ 	.word	0x00013c10


	//   ....[110]....
        /*0548*/ 	.word	0x00013cb0


	//   ....[111]....
        /*054c*/ 	.word	0x00013ce0


	//   ....[112]....
        /*0550*/ 	.word	0x00013d50


	//   ....[113]....
        /*0554*/ 	.word	0x00013d80


	//   ....[114]....
        /*0558*/ 	.word	0x00013df0


	//   ....[115]....
        /*055c*/ 	.word	0x00013e20


	//   ....[116]....
        /*0560*/ 	.word	0x00013e90


	//   ....[117]....
        /*0564*/ 	.word	0x00013ec0


	//   ....[118]....
        /*0568*/ 	.word	0x000141d0


	//   ....[119]....
        /*056c*/ 	.word	0x000143b0


	//   ....[120]....
        /*0570*/ 	.word	0x00014a20


	//   ....[121]....
        /*0574*/ 	.word	0x00014b00


	//   ....[122]....
        /*0578*/ 	.word	0x00014ba0


	//   ....[123]....
        /*057c*/ 	.word	0x00014c20


	//   ....[124]....
        /*0580*/ 	.word	0x00014ce0


	//   ....[125]....
        /*0584*/ 	.word	0x00014d60


	//   ....[126]....
        /*0588*/ 	.word	0x00014e40


	//   ....[127]....
        /*058c*/ 	.word	0x00014ec0


	//   ....[128]....
        /*0590*/ 	.word	0x00014fa0


	//   ....[129]....
        /*0594*/ 	.word	0x00015020


	//   ....[130]....
        /*0598*/ 	.word	0x00015100


	//   ....[131]....
        /*059c*/ 	.word	0x00015180


	//   ....[132]....
        /*05a0*/ 	.word	0x00015250


	//   ....[133]....
        /*05a4*/ 	.word	0x000152e0


	//   ....[134]....
        /*05a8*/ 	.word	0x00015350


	//   ....[135]....
        /*05ac*/ 	.word	0x000153d0


	//   ....[136]....
        /*05b0*/ 	.word	0x00015490


	//   ....[137]....
        /*05b4*/ 	.word	0x00015500


	//   ....[138]....
        /*05b8*/ 	.word	0x000155f0


	//   ....[139]....
        /*05bc*/ 	.word	0x00015660


	//   ....[140]....
        /*05c0*/ 	.word	0x00015750


	//   ....[141]....
        /*05c4*/ 	.word	0x000157c0


	//   ....[142]....
        /*05c8*/ 	.word	0x000158b0


	//   ....[143]....
        /*05cc*/ 	.word	0x00015920


	//   ....[144]....
        /*05d0*/ 	.word	0x00015a10


	//   ....[145]....
        /*05d4*/ 	.word	0x00015a80


	//   ....[146]....
        /*05d8*/ 	.word	0x00015b70


	//   ....[147]....
        /*05dc*/ 	.word	0x00015be0


	//   ....[148]....
        /*05e0*/ 	.word	0x00015cb0


	//   ....[149]....
        /*05e4*/ 	.word	0x00015de0


	//   ....[150]....
        /*05e8*/ 	.word	0x00015e80


	//   ....[151]....
        /*05ec*/ 	.word	0x00015ef0


	//   ....[152]....
        /*05f0*/ 	.word	0x00015fb0


	//   ....[153]....
        /*05f4*/ 	.word	0x00016010


	//   ....[154]....
        /*05f8*/ 	.word	0x000160d0


	//   ....[155]....
        /*05fc*/ 	.word	0x00016130


	//   ....[156]....
        /*0600*/ 	.word	0x000161f0


	//   ....[157]....
        /*0604*/ 	.word	0x00016250


	//   ....[158]....
        /*0608*/ 	.word	0x00016310


	//   ....[159]....
        /*060c*/ 	.word	0x00016370


	//   ....[160]....
        /*0610*/ 	.word	0x00016430


	//   ....[161]....
        /*0614*/ 	.word	0x00016510


	//   ....[162]....
        /*0618*/ 	.word	0x000165b0


	//   ....[163]....
        /*061c*/ 	.word	0x00016610


	//   ....[164]....
        /*0620*/ 	.word	0x00016700


	//   ....[165]....
        /*0624*/ 	.word	0x00016760


	//   ....[166]....
        /*0628*/ 	.word	0x00016850


	//   ....[167]....
        /*062c*/ 	.word	0x000168b0


	//   ....[168]....
        /*0630*/ 	.word	0x000169a0


	//   ....[169]....
        /*0634*/ 	.word	0x00016a00


	//   ....[170]....
        /*0638*/ 	.word	0x00016af0


	//   ....[171]....
        /*063c*/ 	.word	0x00016b50


	//   ....[172]....
        /*0640*/ 	.word	0x00016c10


	//   ....[173]....
        /*0644*/ 	.word	0x00016d50


	//   ....[174]....
        /*0648*/ 	.word	0x00016df0


	//   ....[175]....
        /*064c*/ 	.word	0x00016e50


	//   ....[176]....
        /*0650*/ 	.word	0x00016f20


	//   ....[177]....
        /*0654*/ 	.word	0x00016fe0


	//   ....[178]....
        /*0658*/ 	.word	0x000170a0


	//   ....[179]....
        /*065c*/ 	.word	0x00017160


	//   ....[180]....
        /*0660*/ 	.word	0x00017220


	//   ....[181]....
        /*0664*/ 	.word	0x000172e0


	//   ....[182]....
        /*0668*/ 	.word	0x000173a0


	//   ....[183]....
        /*066c*/ 	.word	0x00017460


	//   ....[184]....
        /*0670*/ 	.word	0x00017520


	//   ....[185]....
        /*0674*/ 	.word	0x00017610


	//   ....[186]....
        /*0678*/ 	.word	0x00017730


	//----- nvinfo : EIATTR_REG_RECONFIG
	.align		4
.L_675:
        /*067c*/ 	.byte	0x01, 0x54
	.zero		2


	//----- nvinfo : EIATTR_SYSCALL_OFFSETS
	.align		4
        /*0680*/ 	.byte	0x04, 0x46
        /*0682*/ 	.short	(.L_677 - .L_676)


	//   ....[0]....
.L_676:
        /*0684*/ 	.word	0x00001a90


	//   ....[1]....
        /*0688*/ 	.word	0x00010fa0


	//   ....[2]....
        /*068c*/ 	.word	0x000110f0


	//   ....[3]....
        /*0690*/ 	.word	0x000111e0


	//   ....[4]....
        /*0694*/ 	.word	0x00011f50


	//----- nvinfo : EIATTR_MBARRIER_INSTR_OFFSETS
	.align		4
.L_677:
        /*0698*/ 	.byte	0x04, 0x39
        /*069a*/ 	.short	(.L_679 - .L_678)


	//   ....[0]....
.L_678:
        /*069c*/ 	.word	0x00000180
        /*06a0*/ 	.word	0x000000ff
        /*06a4*/ 	.word	0x00030800
        /*06a8*/ 	.short	0x0100
        /*06aa*/ 	.byte	0x08
	.zero		1


	//   ....[1]....
        /*06ac*/ 	.word	0x00000190
        /*06b0*/ 	.word	0x000000ff
        /*06b4*/ 	.word	0x00030820
        /*06b8*/ 	.short	0x0100
        /*06ba*/ 	.byte	0x08
	.zero		1


	//   ....[2]....
        /*06bc*/ 	.word	0x00000280
        /*06c0*/ 	.word	0x000000ff
        /*06c4*/ 	.word	0x00030830
        /*06c8*/ 	.short	0x0100
        /*06ca*/ 	.byte	0x08
	.zero		1


	//   ....[3]....
        /*06cc*/ 	.word	0x00000290
        /*06d0*/ 	.word	0x000000ff
        /*06d4*/ 	.word	0x00030840
        /*06d8*/ 	.short	0x0100
        /*06da*/ 	.byte	0x08
	.zero		1


	//   ....[4]....
        /*06dc*/ 	.word	0x000002a0
        /*06e0*/ 	.word	0x000000ff
        /*06e4*/ 	.word	0x00030838
        /*06e8*/ 	.short	0x0100
        /*06ea*/ 	.byte	0x08
	.zero		1


	//   ....[5]....
        /*06ec*/ 	.word	0x000002b0
        /*06f0*/ 	.word	0x000000ff
        /*06f4*/ 	.word	0x00030848
        /*06f8*/ 	.short	0x0100
        /*06fa*/ 	.byte	0x08
	.zero		1


	//   ....[6]....
        /*06fc*/ 	.word	0x000003e0
        /*0700*/ 	.word	0x000000ff
        /*0704*/ 	.word	0x00030850
        /*0708*/ 	.short	0x0100
        /*070a*/ 	.byte	0x08
	.zero		1


	//   ....[7]....
        /*070c*/ 	.word	0x000003f0
        /*0710*/ 	.word	0x000000ff
        /*0714*/ 	.word	0x00030860
        /*0718*/ 	.short	0x0100
        /*071a*/ 	.byte	0x08
	.zero		1


	//   ....[8]....
        /*071c*/ 	.word	0x00000400
        /*0720*/ 	.word	0x000000ff
        /*0724*/ 	.word	0x00030858
        /*0728*/ 	.short	0x0100
        /*072a*/ 	.byte	0x08
	.zero		1


	//   ....[9]....
        /*072c*/ 	.word	0x00000410
        /*0730*/ 	.word	0x000000ff
        /*0734*/ 	.word	0x00030868
        /*0738*/ 	.short	0x0100
        /*073a*/ 	.byte	0x08
	.zero		1


	//   ....[10]....
        /*073c*/ 	.word	0x00000500
        /*0740*/ 	.word	0x000000ff
        /*0744*/ 	.word	0x00030870
        /*0748*/ 	.short	0x0100
        /*074a*/ 	.byte	0x06
	.zero		1


	//   ....[11]....
        /*074c*/ 	.word	0x00000510
        /*0750*/ 	.word	0x000000ff
        /*0754*/ 	.word	0x00030880
        /*0758*/ 	.short	0x0100
        /*075a*/ 	.byte	0x06
	.zero		1


	//   ....[12]....
        /*075c*/ 	.word	0x00000520
        /*0760*/ 	.word	0x000000ff
        /*0764*/ 	.word	0x00030878
        /*0768*/ 	.short	0x0100
        /*076a*/ 	.byte	0x06
	.zero		1


	//   ....[13]....
        /*076c*/ 	.word	0x00000530
        /*0770*/ 	.word	0x000000ff
        /*0774*/ 	.word	0x00030888
        /*0778*/ 	.short	0x0100
        /*077a*/ 	.byte	0x06
	.zero		1


	//   ....[14]....
        /*077c*/ 	.word	0x00000660
        /*0780*/ 	.word	0x000000ff
        /*0784*/ 	.word	0x00030890
        /*0788*/ 	.short	0x0100
        /*078a*/ 	.byte	0x08
	.zero		1


	//   ....[15]....
        /*078c*/ 	.word	0x00000670
        /*0790*/ 	.word	0x000000ff
        /*0794*/ 	.word	0x000308a0
        /*0798*/ 	.short	0x0100
        /*079a*/ 	.byte	0x08
	.zero		1


	//   ....[16]....
        /*079c*/ 	.word	0x00000680
        /*07a0*/ 	.word	0x000000ff
        /*07a4*/ 	.word	0x00030898
        /*07a8*/ 	.short	0x0100
        /*07aa*/ 	.byte	0x08
	.zero		1


	//   ....[17]....
        /*07ac*/ 	.word	0x00000690
        /*07b0*/ 	.word	0x000000ff
        /*07b4*/ 	.word	0x000308a8
        /*07b8*/ 	.short	0x0100
        /*07ba*/ 	.byte	0x08
	.zero		1


	//   ....[18]....
        /*07bc*/ 	.word	0x000007d0
        /*07c0*/ 	.word	0x000000ff
        /*07c4*/ 	.word	0x000308b0
        /*07c8*/ 	.short	0x0100
        /*07ca*/ 	.byte	0x08
	.zero		1


	//   ....[19]....
        /*07cc*/ 	.word	0x000007e0
        /*07d0*/ 	.word	0x000000ff
        /*07d4*/ 	.word	0x000308c0
        /*07d8*/ 	.short	0x0100
        /*07da*/ 	.byte	0x08
	.zero		1


	//   ....[20]....
        /*07dc*/ 	.word	0x000007f0
        /*07e0*/ 	.word	0x000000ff
        /*07e4*/ 	.word	0x000308b8
        /*07e8*/ 	.short	0x0100
        /*07ea*/ 	.byte	0x08
	.zero		1


	//   ....[21]....
        /*07ec*/ 	.word	0x00000800
        /*07f0*/ 	.word	0x000000ff
        /*07f4*/ 	.word	0x000308c8
        /*07f8*/ 	.short	0x0100
        /*07fa*/ 	.byte	0x08
	.zero		1


	//   ....[22]....
        /*07fc*/ 	.word	0x00001b30
        /*0800*/ 	.word	0x000000ff
        /*0804*/ 	.word	0x00030800
        /*0808*/ 	.short	0x010a
        /*080a*/ 	.byte	0x28
	.zero		1


	//   ....[23]....
        /*080c*/ 	.word	0x00001bb0
        /*0810*/ 	.word	0x00000003
        /*0814*/ 	.word	0x00030830
        /*0818*/ 	.short	0x010a
        /*081a*/ 	.byte	0x3f
	.zero		1


	//   ....[24]....
        /*081c*/ 	.word	0x00001bf0
        /*0820*/ 	.word	0x00000003
        /*0824*/ 	.word	0x00030830
        /*0828*/ 	.short	0x010a
        /*082a*/ 	.byte	0x3f
	.zero		1


	//   ....[25]....
        /*082c*/ 	.word	0x00002300
        /*0830*/ 	.word	0x000000ff
        /*0834*/ 	.word	0x00000000
        /*0838*/ 	.short	0x0101
        /*083a*/ 	.byte	0x04
	.zero		1


	//   ....[26]....
        /*083c*/ 	.word	0x00004960
        /*0840*/ 	.word	0x000000ff
        /*0844*/ 	.word	0x00030830
        /*0848*/ 	.short	0x010a
        /*084a*/ 	.byte	0x06
	.zero		1


	//   ....[27]....
        /*084c*/ 	.word	0x000049a0
        /*0850*/ 	.word	0x000000ff
        /*0854*/ 	.word	0x00030830
        /*0858*/ 	.short	0x010a
        /*085a*/ 	.byte	0x06
	.zero		1


	//   ....[28]....
        /*085c*/ 	.word	0x00005460
        /*0860*/ 	.word	0x000000ff
        /*0864*/ 	.word	0x00030850
        /*0868*/ 	.short	0x010a
        /*086a*/ 	.byte	0x05
	.zero		1


	//   ....[29]....
        /*086c*/ 	.word	0x000054a0
        /*0870*/ 	.word	0x000000ff
        /*0874*/ 	.word	0x00030850
        /*0878*/ 	.short	0x010a
        /*087a*/ 	.byte	0x05
	.zero		1


	//   ....[30]....
        /*087c*/ 	.word	0x000057b0
        /*0880*/ 	.word	0x000000ff
        /*0884*/ 	.word	0x00000000
        /*0888*/ 	.short	0x0101
        /*088a*/ 	.byte	0x06
	.zero		1


	//   ....[31]....
        /*088c*/ 	.word	0x000077d0
        /*0890*/ 	.word	0x000000ff
        /*0894*/ 	.word	0x00000000
        /*0898*/ 	.short	0x0101
        /*089a*/ 	.byte	0x05
	.zero		1


	//   ....[32]....
        /*089c*/ 	.word	0x00007cc0
        /*08a0*/ 	.word	0x000000ff
        /*08a4*/ 	.word	0x00030830
        /*08a8*/ 	.short	0x010a
        /*08aa*/ 	.byte	0x06
	.zero		1


	//   ....[33]....
        /*08ac*/ 	.word	0x00007d00
        /*08b0*/ 	.word	0x000000ff
        /*08b4*/ 	.word	0x00030830
        /*08b8*/ 	.short	0x010a
        /*08ba*/ 	.byte	0x06
	.zero		1


	//   ....[34]....
        /*08bc*/ 	.word	0x000087c0
        /*08c0*/ 	.word	0x000000ff
        /*08c4*/ 	.word	0x00030850
        /*08c8*/ 	.short	0x010a
        /*08ca*/ 	.byte	0x05
	.zero		1


	//   ....[35]....
        /*08cc*/ 	.word	0x00008800
        /*08d0*/ 	.word	0x000000ff
        /*08d4*/ 	.word	0x00030850
        /*08d8*/ 	.short	0x010a
        /*08da*/ 	.byte	0x05
	.zero		1


	//   ....[36]....
        /*08dc*/ 	.word	0x00008b30
        /*08e0*/ 	.word	0x000000ff
        /*08e4*/ 	.word	0x00000000
        /*08e8*/ 	.short	0x0101
        /*08ea*/ 	.byte	0x06
	.zero		1


	//   ....[37]....
        /*08ec*/ 	.word	0x00009890
        /*08f0*/ 	.word	0x000000ff
        /*08f4*/ 	.word	0x00000000
        /*08f8*/ 	.short	0x0101
        /*08fa*/ 	.byte	0x05
	.zero		1


	//   ....[38]....
        /*08fc*/ 	.word	0x00009b50
        /*0900*/ 	.word	0x000000ff
        /*0904*/ 	.word	0x00030830
        /*0908*/ 	.short	0x010a
        /*090a*/ 	.byte	0x05
	.zero		1


	//   ....[39]....
        /*090c*/ 	.word	0x00009b90
        /*0910*/ 	.word	0x000000ff
        /*0914*/ 	.word	0x00030830
        /*0918*/ 	.short	0x010a
        /*091a*/ 	.byte	0x05
	.zero		1


	//   ....[40]....
        /*091c*/ 	.word	0x0000a650
        /*0920*/ 	.word	0x000000ff
        /*0924*/ 	.word	0x00030850
        /*0928*/ 	.short	0x010a
        /*092a*/ 	.byte	0x05
	.zero		1


	//   ....[41]....
        /*092c*/ 	.word	0x0000a690
        /*0930*/ 	.word	0x000000ff
        /*0934*/ 	.word	0x00030850
        /*0938*/ 	.short	0x010a
        /*093a*/ 	.byte	0x05
	.zero		1


	//   ....[42]....
        /*093c*/ 	.word	0x0000a990
        /*0940*/ 	.word	0x000000ff
        /*0944*/ 	.word	0x00000000
        /*0948*/ 	.short	0x0101
        /*094a*/ 	.byte	0x04
	.zero		1


	//   ....[43]....
        /*094c*/ 	.word	0x0000c9c0
        /*0950*/ 	.word	0x000000ff
        /*0954*/ 	.word	0x00000000
        /*0958*/ 	.short	0x0101
        /*095a*/ 	.byte	0x05
	.zero		1


	//   ....[44]....
        /*095c*/ 	.word	0x0000d180
        /*0960*/ 	.word	0x000000ff
        /*0964*/ 	.word	0x00030850
        /*0968*/ 	.short	0x010a
        /*096a*/ 	.byte	0x05
	.zero		1


	//   ....[45]....
        /*096c*/ 	.word	0x0000d1c0
        /*0970*/ 	.word	0x000000ff
        /*0974*/ 	.word	0x00030850
        /*0978*/ 	.short	0x010a
        /*097a*/ 	.byte	0x05
	.zero		1


	//   ....[46]....
        /*097c*/ 	.word	0x0000d6c0
        /*0980*/ 	.word	0x000000ff
        /*0984*/ 	.word	0x00000000
        /*0988*/ 	.short	0x0101
        /*098a*/ 	.byte	0x04
	.zero		1


	//   ....[47]....
        /*098c*/ 	.word	0x0000f060
        /*0990*/ 	.word	0x00000011
        /*0994*/ 	.word	0x00000000
        /*0998*/ 	.short	0x0101
        /*099a*/ 	.byte	0x3f
	.zero		1


	//   ....[48]....
        /*099c*/ 	.word	0x00011730
        /*09a0*/ 	.word	0x00000000
        /*09a4*/ 	.word	0x00030840
        /*09a8*/ 	.short	0x010a
        /*09aa*/ 	.byte	0x3f
	.zero		1


	//   ....[49]....
        /*09ac*/ 	.word	0x00011d40
        /*09b0*/ 	.word	0x00000000
        /*09b4*/ 	.word	0x00030830
        /*09b8*/ 	.short	0x0107
        /*09ba*/ 	.byte	0x3f
	.zero		1


	//   ....[50]....
        /*09bc*/ 	.word	0x00011df0
        /*09c0*/ 	.word	0x00000000
        /*09c4*/ 	.word	0x00030830
        /*09c8*/ 	.short	0x0101
        /*09ca*/ 	.byte	0x3f
	.zero		1


	//   ....[51]....
        /*09cc*/ 	.word	0x00012820
        /*09d0*/ 	.word	0x00000011
        /*09d4*/ 	.word	0x00030800
        /*09d8*/ 	.short	0x0107
        /*09da*/ 	.byte	0x3f
	.zero		1


	//   ....[52]....
        /*09dc*/ 	.word	0x00012910
        /*09e0*/ 	.word	0x00000011
        /*09e4*/ 	.word	0x00030800
        /*09e8*/ 	.short	0x0101
        /*09ea*/ 	.byte	0x3f
	.zero		1


	//   ....[53]....
        /*09ec*/ 	.word	0x00012930
        /*09f0*/ 	.word	0x00000011
        /*09f4*/ 	.word	0x00030820
        /*09f8*/ 	.short	0x010a
        /*09fa*/ 	.byte	0x3f
	.zero		1


	//   ....[54]....
        /*09fc*/ 	.word	0x00012c80
        /*0a00*/ 	.word	0x00000006
        /*0a04*/ 	.word	0x00030840
        /*0a08*/ 	.short	0x010a
        /*0a0a*/ 	.byte	0x3f
	.zero		1


	//   ....[55]....
        /*0a0c*/ 	.word	0x00013150
        /*0a10*/ 	.word	0x00000006
        /*0a14*/ 	.word	0x00030830
        /*0a18*/ 	.short	0x0107
        /*0a1a*/ 	.byte	0x3f
	.zero		1


	//   ....[56]....
        /*0a1c*/ 	.word	0x00013200
        /*0a20*/ 	.word	0x00000006
        /*0a24*/ 	.word	0x00030830
        /*0a28*/ 	.short	0x0101
        /*0a2a*/ 	.byte	0x3f
	.zero		1


	//   ....[57]....
        /*0a2c*/ 	.word	0x00013260
        /*0a30*/ 	.word	0x00000006
        /*0a34*/ 	.word	0x00030860
        /*0a38*/ 	.short	0x010a
        /*0a3a*/ 	.byte	0x3f
	.zero		1


	//   ....[58]....
        /*0a3c*/ 	.word	0x000137c0
        /*0a40*/ 	.word	0x00000006
        /*0a44*/ 	.word	0x00030850
        /*0a48*/ 	.short	0x0107
        /*0a4a*/ 	.byte	0x3f
	.zero		1


	//   ....[59]....
        /*0a4c*/ 	.word	0x00013910
        /*0a50*/ 	.word	0x00000006
        /*0a54*/ 	.word	0x00030850
        /*0a58*/ 	.short	0x0101
        /*0a5a*/ 	.byte	0x3f
	.zero		1


	//   ....[60]....
        /*0a5c*/ 	.word	0x00013b10
        /*0a60*/ 	.word	0x00000004
        /*0a64*/ 	.word	0x00030860
        /*0a68*/ 	.short	0x010a
        /*0a6a*/ 	.byte	0x3f
	.zero		1


	//   ....[61]....
        /*0a6c*/ 	.word	0x00013fe0
        /*0a70*/ 	.word	0x00000004
        /*0a74*/ 	.word	0x00030850
        /*0a78*/ 	.short	0x0107
        /*0a7a*/ 	.byte	0x3f
	.zero		1


	//   ....[62]....
        /*0a7c*/ 	.word	0x00014090
        /*0a80*/ 	.word	0x00000004
        /*0a84*/ 	.word	0x00030850
        /*0a88*/ 	.short	0x0101
        /*0a8a*/ 	.byte	0x3f
	.zero		1


	//   ....[63]....
        /*0a8c*/ 	.word	0x00014330
        /*0a90*/ 	.word	0x00000004
        /*0a94*/ 	.word	0x00030820
        /*0a98*/ 	.short	0x010a
        /*0a9a*/ 	.byte	0x3f
	.zero		1


	//   ....[64]....
        /*0a9c*/ 	.word	0x000144d0
        /*0aa0*/ 	.word	0x00000005
        /*0aa4*/ 	.word	0x00030840
        /*0aa8*/ 	.short	0x010a
        /*0aaa*/ 	.byte	0x3f
	.zero		1


	//   ....[65]....
        /*0aac*/ 	.word	0x00014570
        /*0ab0*/ 	.word	0x00000017
        /*0ab4*/ 	.word	0x00030840
        /*0ab8*/ 	.short	0x010a
        /*0aba*/ 	.byte	0x3f
	.zero		1


	//   ....[66]....
        /*0abc*/ 	.word	0x000145b0
        /*0ac0*/ 	.word	0x00000005
        /*0ac4*/ 	.word	0x00030860
        /*0ac8*/ 	.short	0x010a
        /*0aca*/ 	.byte	0x3f
	.zero		1


	//   ....[67]....
        /*0acc*/ 	.word	0x000145f0
        /*0ad0*/ 	.word	0x00000017
        /*0ad4*/ 	.word	0x00030860
        /*0ad8*/ 	.short	0x010a
        /*0ada*/ 	.byte	0x3f
	.zero		1


	//   ....[68]....
        /*0adc*/ 	.word	0x00014660
        /*0ae0*/ 	.word	0x00000003
        /*0ae4*/ 	.word	0x00030800
        /*0ae8*/ 	.short	0x010a
        /*0aea*/ 	.byte	0x3f
	.zero		1


	//   ....[69]....
        /*0aec*/ 	.word	0x000146b0
        /*0af0*/ 	.word	0x00000003
        /*0af4*/ 	.word	0x00030830
        /*0af8*/ 	.short	0x010a
        /*0afa*/ 	.byte	0x3f
	.zero		1


	//   ....[70]....
        /*0afc*/ 	.word	0x00014710
        /*0b00*/ 	.word	0x00000004
        /*0b04*/ 	.word	0x00030830
        /*0b08*/ 	.short	0x010a
        /*0b0a*/ 	.byte	0x3f
	.zero		1


	//   ....[71]....
        /*0b0c*/ 	.word	0x00014770
        /*0b10*/ 	.word	0x00000003
        /*0b14*/ 	.word	0x00030850
        /*0b18*/ 	.short	0x010a
        /*0b1a*/ 	.byte	0x3f
	.zero		1


	//   ....[72]....
        /*0b1c*/ 	.word	0x000147d0
        /*0b20*/ 	.word	0x00000004
        /*0b24*/ 	.word	0x00030830
        /*0b28*/ 	.short	0x010a
        /*0b2a*/ 	.byte	0x3f
	.zero		1


	//   ....[73]....
        /*0b2c*/ 	.word	0x00014830
        /*0b30*/ 	.word	0x00000003
        /*0b34*/ 	.word	0x00030850
        /*0b38*/ 	.short	0x010a
        /*0b3a*/ 	.byte	0x3f
	.zero		1


	//   ....[74]....
        /*0b3c*/ 	.word	0x00014890
        /*0b40*/ 	.word	0x00000004
        /*0b44*/ 	.word	0x00030830
        /*0b48*/ 	.short	0x010a
        /*0b4a*/ 	.byte	0x3f
	.zero		1


	//   ....[75]....
        /*0b4c*/ 	.word	0x000148f0
        /*0b50*/ 	.word	0x00000003
        /*0b54*/ 	.word	0x00030850
        /*0b58*/ 	.short	0x010a
        /*0b5a*/ 	.byte	0x3f
	.zero		1


	//   ....[76]....
        /*0b5c*/ 	.word	0x00014950
        /*0b60*/ 	.word	0x00000007
        /*0b64*/ 	.word	0x00030850
        /*0b68*/ 	.short	0x010a
        /*0b6a*/ 	.byte	0x3f
	.zero		1


	//   ....[77]....
        /*0b6c*/ 	.word	0x00014a50
        /*0b70*/ 	.word	0x00000000
        /*0b74*/ 	.word	0x00030840
        /*0b78*/ 	.short	0x010a
        /*0b7a*/ 	.byte	0x3f
	.zero		1


	//   ....[78]....
        /*0b7c*/ 	.word	0x00015ce0
        /*0b80*/ 	.word	0x00000011
        /*0b84*/ 	.word	0x00030820
        /*0b88*/ 	.short	0x010a
        /*0b8a*/ 	.byte	0x3f
	.zero		1


	//   ....[79]....
        /*0b8c*/ 	.word	0x00015d30
        /*0b90*/ 	.word	0x00000006
        /*0b94*/ 	.word	0x00030840
        /*0b98*/ 	.short	0x010a
        /*0b9a*/ 	.byte	0x3f
	.zero		1


	//   ....[80]....
        /*0b9c*/ 	.word	0x00016460
        /*0ba0*/ 	.word	0x00000006
        /*0ba4*/ 	.word	0x00030860
        /*0ba8*/ 	.short	0x010a
        /*0baa*/ 	.byte	0x3f
	.zero		1


	//   ....[81]....
        /*0bac*/ 	.word	0x00016ca0
        /*0bb0*/ 	.word	0x00000004
        /*0bb4*/ 	.word	0x00030860
        /*0bb8*/ 	.short	0x010a
        /*0bba*/ 	.byte	0x3f
	.zero		1


	//   ....[82]....
        /*0bbc*/ 	.word	0x00017650
        /*0bc0*/ 	.word	0x00000004
        /*0bc4*/ 	.word	0x00030820
        /*0bc8*/ 	.short	0x010a
        /*0bca*/ 	.byte	0x3f
	.zero		1


	//   ....[83]....
        /*0bcc*/ 	.word	0x000177f0
        /*0bd0*/ 	.word	0x00000005
        /*0bd4*/ 	.word	0x00030840
        /*0bd8*/ 	.short	0x010a
        /*0bda*/ 	.byte	0x3f
	.zero		1


	//   ....[84]....
        /*0bdc*/ 	.word	0x00017840
        /*0be0*/ 	.word	0x00000017
        /*0be4*/ 	.word	0x00030840
        /*0be8*/ 	.short	0x010a
        /*0bea*/ 	.byte	0x3f
	.zero		1


	//   ....[85]....
        /*0bec*/ 	.word	0x00017890
        /*0bf0*/ 	.word	0x00000005
        /*0bf4*/ 	.word	0x00030860
        /*0bf8*/ 	.short	0x010a
        /*0bfa*/ 	.byte	0x3f
	.zero		1


	//----- nvinfo : EIATTR_NUM_MBARRIERS
	.align		4
.L_679:
        /*0bfc*/ 	.byte	0x03, 0x38
        /*0bfe*/ 	.short	0x0016


	//----- nvinfo : EIATTR_EXIT_INSTR_OFFSETS
	.align		4
        /*0c00*/ 	.byte	0x04, 0x1c
        /*0c02*/ 	.short	(.L_681 - .L_680)


	//   ....[0]....
.L_680:
        /*0c04*/ 	.word	0x00000950


	//   ....[1]....
        /*0c08*/ 	.word	0x00010020


	//   ....[2]....
        /*0c0c*/ 	.word	0x00014640


	//----- nvinfo : EIATTR_MAX_THREADS
	.align		4
.L_681:
        /*0c10*/ 	.byte	0x04, 0x05
        /*0c12*/ 	.short	(.L_683 - .L_682)
.L_682:
        /*0c14*/ 	.word	0x00000180
        /*0c18*/ 	.word	0x00000001
        /*0c1c*/ 	.word	0x00000001


	//----- nvinfo : EIATTR_CRS_STACK_SIZE
	.align		4
.L_683:
        /*0c20*/ 	.byte	0x04, 0x1e
        /*0c22*/ 	.short	(.L_685 - .L_684)
.L_684:
        /*0c24*/ 	.word	0x00000000


	//----- nvinfo : EIATTR_CBANK_PARAM_SIZE
	.align		4
.L_685:
        /*0c28*/ 	.byte	0x03, 0x19
        /*0c2a*/ 	.short	0x0af0


	//----- nvinfo : EIATTR_PARAM_CBANK
	.align		4
        /*0c2c*/ 	.byte	0x04, 0x0a
        /*0c2e*/ 	.short	(.L_687 - .L_686)
	.align		4
.L_686:
        /*0c30*/ 	.word	index@(.nv.constant0._ZN7cutlass13device_kernelIN5flash11enable_sm90INS1_16FlashAttnFwdSm90INS1_25CollectiveMainloopFwdSm90ILi2EN4cute5tupleIJNS5_1CILi1EEES8_S8_EEENS6_IJNS7_ILi128EEENS7_ILi96EEENS7_ILi192EEEEEELi192ENS_6half_tEfNS_4arch4Sm90ELb0ELb1ELb0ELb0ELb1ELb0ELb0ELb1ELb1ELb1ELb0ELb0EEENS1_21CollectiveEpilogueFwdINS6_IJSA_SC_SB_EEES9_SE_SG_Li256ELb0ELb1ELb0ELb0EEENS1_30DynamicPersistentTileSchedulerILi256ELi128ELb0ELb1ELb1EEEEEEEEEvNT_6ParamsE)
        /*0c34*/ 	.short	0x0210
        /*0c36*/ 	.short	0x0af0


	//----- nvinfo : EIATTR_SW_WAR
	.align		4
.L_687:
        /*0c38*/ 	.byte	0x04, 0x36
        /*0c3a*/ 	.short	(.L_689 - .L_688)
.L_688:
        /*0c3c*/ 	.word	0x00000008
.L_689:


//--------------------- .nv.info._ZN7cutlass13device_kernelIN5flash11enable_sm90INS1_16FlashAttnFwdSm90INS1_25CollectiveMainloopFwdSm90ILi2EN4cute5tupleIJNS5_1CILi1EEES8_S8_EEENS6_IJNS7_ILi128EEENS7_ILi96EEENS7_ILi192EEEEEELi192ENS_6half_tEfNS_4arch4Sm90ELb0ELb1ELb0ELb1ELb1ELb0ELb0ELb1ELb1ELb1ELb0ELb0EEENS1_21CollectiveEpilogueFwdINS6_IJSA_SC_SB_EEES9_SE_SG_Li256ELb1ELb1ELb0ELb0EEENS1_36VarlenDynamicPersistentTileSchedulerILi128ELi96ELi256ELi128ELb0ELb1ELb1ELb1ELb0ELb1EEEEEEEEEvNT_6ParamsE --------------------------
	.section	.nv.info._ZN7cutlass13device_kernelIN5flash11enable_sm90INS1_16FlashAttnFwdSm90INS1_25CollectiveMainloopFwdSm90ILi2EN4cute5tupleIJNS5_1CILi1EEES8_S8_EEENS6_IJNS7_ILi128EEENS7_ILi96EEENS7_ILi192EEEEEELi192ENS_6half_tEfNS_4arch4Sm90ELb0ELb1ELb0ELb1ELb1ELb0ELb0ELb1ELb1ELb1ELb0ELb0EEENS1_21CollectiveEpilogueFwdINS6_IJSA_SC_SB_EEES9_SE_SG_Li256ELb1ELb1ELb0ELb0EEENS1_36VarlenDynamicPersistentTileSchedulerILi128ELi96ELi256ELi128ELb0ELb1ELb1ELb1ELb0ELb1EEEEEEEEEvNT_6ParamsE,"",@"SHT_CUDA_INFO"
	.sectionflags	@""
	.align	4


	//----- nvinfo : EIATTR_CUDA_API_VERSION
	.align		4
        /*0000*/ 	.byte	0x04, 0x37
        /*0002*/ 	.short	(.L_691 - .L_690)
.L_690:
        /*0004*/ 	.word	0x00000082


	//----- nvinfo : EIATTR_KPARAM_INFO
	.align		4
.L_691:
        /*0008*/ 	.byte	0x04, 0x17
        /*000a*/ 	.short	(.L_693 - .L_692)
.L_692:
        /*000c*/ 	.word	0x00000000
        /*0010*/ 	.short	0x0000
        /*0012*/ 	.short	0x0070
        /*0014*/ 	.byte	0x00, 0xf0, 0x01, 0x2a


	//----- nvinfo : EIATTR_SPARSE_MMA_MASK
	.align		4
.L_693:
        /*0018*/ 	.byte	0x03, 0x50
        /*001a*/ 	.short	0x0000


	//----- nvinfo : EIATTR_MAXREG_COUNT
	.align		4
        /*001c*/ 	.byte	0x03, 0x1b
        /*001e*/ 	.short	0x00a8


	//----- nvinfo : EIATTR_NUM_BARRIERS
	.align		4
        /*0020*/ 	.byte	0x02, 0x4c
        /*0022*/ 	.byte	0x09
	.zero		1


	//----- nvinfo : EIATTR_EXTERNS
	.align		4
        /*0024*/ 	.byte	0x04, 0x0f
        /*0026*/ 	.short	(.L_695 - .L_694)


	//   ....[0]....
	.align		4
.L_694:
        /*0028*/ 	.word	index@(__assertfail)


	//----- nvinfo : EIATTR_ANNOTATIONS
	.align		4
.L_695:
        /*002c*/ 	.byte	0x04, 0x55
        /*002e*/ 	.short	(.L_697 - .L_696)


	//   ....[0]....
.L_696:
        /* <DEDUP_REMOVED lines=17> */


	//----- nvinfo : EIATTR_MERCURY_ISA_VERSION
	.align		4
.L_697:
        /*0130*/ 	.byte	0x03, 0x5f
        /*0132*/ 	.short	0x0101


	//----- nvinfo : EIATTR_UNUSED_LOAD_BYTE_OFFSET
	.align		4
        /*0134*/ 	.byte	0x04, 0x44
        /*0136*/ 	.short	(.L_699 - .L_698)


	//   ....[0]....
.L_698:
        /*0138*/ 	.word	0x00000920
        /*013c*/ 	.word	0x0000fff0


	//   ....[1]....
        /*0140*/ 	.word	0x0000db50
        /*0144*/ 	.word	0x0000fff0


	//----- nvinfo : EIATTR_INT_WARP_WIDE_INSTR_OFFSETS
	.align		4
.L_699:
        /*0148*/ 	.byte	0x04, 0x31
        /*014a*/ 	.short	(.L_701 - .L_700)


	//   ....[0]....
.L_700:
        /*014c*/ 	.word	0x000000c0


	//   ....[1]....
        /*0150*/ 	.word	0x000000d0


	//   ....[2]....
        /*0154*/ 	.word	0x00000170


	//   ....[3]....
        /*0158*/ 	.word	0x000116a0


	//   ....[4]....
        /*015c*/ 	.word	0x00011730


	//   ....[5]....
        /*0160*/ 	.word	0x000145e0


	//   ....[6]....
        /*0164*/ 	.word	0x00014670


	//----- nvinfo : EIATTR_COOP_GROUP_MASK_REGIDS
	.align		4
.L_701:
        /*0168*/ 	.byte	0x04, 0x29
        /*016a*/ 	.short	(.L_703 - .L_702)


	//   ....[0]....
.L_702:
        /*016c*/ 	.word	0xffffffff


	//   ....[1]....
        /*0170*/ 	.word	0xffffffff


	//   ....[2]....
        /*0174*/ 	.word	0xffffffff


	//   ....[3]....
        /*0178*/ 	.word	0xffffffff


	//   ....[4]....
        /*017c*/ 	.word	0xffffffff


	//   ....[5]....
        /*0180*/ 	.word	0xffffffff


	//   ....[6]....
        /*0184*/ 	.word	0xffffffff


	//   ....[7]....
        /*0188*/ 	.word	0xffffffff


	//   ....[8]....
        /*018c*/ 	.word	0xffffffff


	//   ....[9]....
        /*0190*/ 	.word	0xffffffff


	//   ....[10]....
        /*0194*/ 	.word	0xffffffff


	//   ....[11]....
        /*0198*/ 	.word	0xffffffff


	//   ....[12]....
        /*019c*/ 	.word	0xffffffff


	//   ....[13]....
        /*01a0*/ 	.word	0xffffffff


	//   ....[14]....
        /*01a4*/ 	.word	0xffffffff


	//   ....[15]....
        /*01a8*/ 	.word	0xffffffff


	//   ....[16]....
        /*01ac*/ 	.word	0xffffffff


	//   ....[17]....
        /*01b0*/ 	.word	0xffffffff


	//   ....[18]....
        /*01b4*/ 	.word	0xffffffff


	//   ....[19]....
        /*01b8*/ 	.word	0xffffffff


	//   ....[20]....
        /*01bc*/ 	.word	0xffffffff


	//   ....[21]....
        /*01c0*/ 	.word	0xffffffff


	//   ....[22]....
        /*01c4*/ 	.word	0xffffffff


	//   ....[23]....
        /*01c8*/ 	.word	0xffffffff


	//   ....[24]....
        /*01cc*/ 	.word	0xffffffff


	//   ....[25]....
        /*01d0*/ 	.word	0xffffffff


	//   ....[26]....
        /*01d4*/ 	.word	0xffffffff


	//   ....[27]....
        /*01d8*/ 	.word	0xffffffff


	//   ....[28]....
        /*01dc*/ 	.word	0xffffffff


	//   ....[29]....
        /*01e0*/ 	.word	0xffffffff


	//   ....[30]....
        /*01e4*/ 	.word	0xffffffff


	//   ....[31]....
        /*01e8*/ 	.word	0xffffffff


	//   ....[32]....
        /*01ec*/ 	.word	0xffffffff


	//   ....[33]....
        /*01f0*/ 	.word	0xffffffff


	//   ....[34]....
        /*01f4*/ 	.word	0xffffffff


	//   ....[35]....
        /*01f8*/ 	.word	0xffffffff


	//   ....[36]....
        /*01fc*/ 	.word	0xffffffff


	//   ....[37]....
        /*0200*/ 	.word	0xffffffff


	//   ....[38]....
        /*0204*/ 	.word	0xffffffff


	//   ....[39]....
        /*0208*/ 	.word	0xffffffff


	//   ....[40]....
        /*020c*/ 	.word	0xffffffff


	//   ....[41]....
        /*0210*/ 	.word	0xffffffff


	//   ....[42]....
        /*0214*/ 	.word	0xffffffff


	//   ....[43]....
        /*0218*/ 	.word	0xffffffff


	//   ....[44]....
        /*021c*/ 	.word	0xffffffff


	//   ....[45]....
        /*0220*/ 	.word	0xffffffff


	//   ....[46]....
        /*0224*/ 	.word	0xffffffff


	//   ....[47]....
        /*0228*/ 	.word	0xffffffff


	//   ....[48]....
        /*022c*/ 	.word	0xffffffff


	//   ....[49]....
        /*0230*/ 	.word	0xffffffff


	//   ....[50]....
        /*0234*/ 	.word	0xffffffff


	//   ....[51]....
        /*0238*/ 	.word	0xffffffff


	//   ....[52]....
        /*023c*/ 	.word	0xffffffff


	//   ....[53]....
        /*0240*/ 	.word	0xffffffff


	//   ....[54]....
        /*0244*/ 	.word	0xffffffff


	//   ....[55]....
        /*0248*/ 	.word	0xffffffff


	//   ....[56]....
        /*024c*/ 	.word	0xffffffff


	//   ....[57]....
        /*0250*/ 	.word	0xffffffff


	//   ....[58]....
        /*0254*/ 	.word	0xffffffff


	//   ....[59]....
        /*0258*/ 	.word	0xffffffff


	//   ....[60]....
        /*025c*/ 	.word	0xffffffff


	//   ....[61]....
        /*0260*/ 	.word	0xffffffff


	//   ....[62]....
        /*0264*/ 	.word	0xffffffff


	//   ....[63]....
        /*0268*/ 	.word	0xffffffff


	//   ....[64]....
        /*026c*/ 	.word	0xffffffff


	//   ....[65]....
        /*0270*/ 	.word	0xffffffff


	//   ....[66]....
        /*0274*/ 	.word	0xffffffff


	//   ....[67]....
        /*0278*/ 	.word	0xffffffff


	//   ....[68]....
        /*027c*/ 	.word	0xffffffff


	//   ....[69]....
        /*0280*/ 	.word	0xffffffff


	//   ....[70]....
        /*0284*/ 	.word	0xffffffff


	//   ....[71]....
        /*0288*/ 	.word	0xffffffff


	//   ....[72]....
        /*028c*/ 	.word	0xffffffff


	//   ....[73]....
        /*0290*/ 	.word	0xffffffff


	//   ....[74]....
        /*0294*/ 	.word	0xffffffff


	//   ....[75]....
        /*0298*/ 	.word	0xffffffff


	//   ....[76]....
        /*029c*/ 	.word	0xffffffff


	//   ....[77]....
        /*02a0*/ 	.word	0xffffffff


	//   ....[78]....
        /*02a4*/ 	.word	0xffffffff


	//   ....[79]....
        /*02a8*/ 	.word	0xffffffff


	//   ....[80]....
        /*02ac*/ 	.word	0xffffffff


	//   ....[81]....
        /*02b0*/ 	.word	0xffffffff


	//   ....[82]....
        /*02b4*/ 	.word	0xffffffff


	//   ....[83]....
        /*02b8*/ 	.word	0xffffffff


	//   ....[84]....
        /*02bc*/ 	.word	0xffffffff


	//   ....[85]....
        /*02c0*/ 	.word	0xffffffff


	//   ....[86]....
        /*02c4*/ 	.word	0xffffffff


	//   ....[87]....
        /*02c8*/ 	.word	0xffffffff


	//   ....[88]....
        /*02cc*/ 	.word	0xffffffff


	//   ....[89]....
        /*02d0*/ 	.word	0xffffffff


	//   ....[90]....
        /*02d4*/ 	.word	0xffffffff


	//   ....[91]....
        /*02d8*/ 	.word	0xffffffff


	//   ....[92]....
        /*02dc*/ 	.word	0xffffffff


	//   ....[93]....
        /*02e0*/ 	.word	0xffffffff


	//   ....[94]....
        /*02e4*/ 	.word	0xffffffff


	//   ....[95]....
        /*02e8*/ 	.word	0xffffffff


	//   ....[96]....
        /*02ec*/ 	.word	0xffffffff


	//   ....[97]....
        /*02f0*/ 	.word	0xffffffff


	//   ....[98]....
        /*02f4*/ 	.word	0xffffffff


	//   ....[99]....
        /*02f8*/ 	.word	0xffffffff


	//   ....[100]....
        /*02fc*/ 	.word	0xffffffff


	//   ....[101]....
        /*0300*/ 	.word	0xffffffff


	//   ....[102]....
        /*0304*/ 	.word	0xffffffff


	//   ....[103]....
        /*0308*/ 	.word	0xffffffff


	//   ....[104]....
        /*030c*/ 	.word	0xffffffff


	//   ....[105]....
        /*0310*/ 	.word	0xffffffff


	//   ....[106]....
        /*0314*/ 	.word	0xffffffff


	//   ....[107]....
        /*0318*/ 	.word	0xffffffff


	//   ....[108]....
        /*031c*/ 	.word	0xffffffff


	//   ....[109]....
        /*0320*/ 	.word	0xffffffff


	//   ....[110]....
        /*0324*/ 	.word	0xffffffff


	//   ....[111]....
        /*0328*/ 	.word	0xffffffff


	//   ....[112]....
        /*032c*/ 	.word	0xffffffff


	//   ....[113]....
        /*0330*/ 	.word	0xffffffff


	//   ....[114]....
        /*0334*/ 	.word	0xffffffff


	//   ....[115]....
        /*0338*/ 	.word	0xffffffff


	//   ....[116]....
        /*033c*/ 	.word	0xffffffff


	//   ....[117]....
        /*0340*/ 	.word	0xffffffff


	//   ....[118]....
        /*0344*/ 	.word	0xffffffff


	//   ....[119]....
        /*0348*/ 	.word	0xffffffff


	//   ....[120]....
        /*034c*/ 	.word	0xffffffff


	//   ....[121]....
        /*0350*/ 	.word	0xffffffff


	//   ....[122]....
        /*0354*/ 	.word	0xffffffff


	//   ....[123]....
        /*0358*/ 	.word	0xffffffff


	//   ....[124]....
        /*035c*/ 	.word	0xffffffff


	//   ....[125]....
        /*0360*/ 	.word	0xffffffff


	//   ....[126]....
        /*0364*/ 	.word	0xffffffff


	//   ....[127]....
        /*0368*/ 	.word	0xffffffff


	//   ....[128]....
        /*036c*/ 	.word	0xffffffff


	//   ....[129]....
        /*0370*/ 	.word	0xffffffff


	//   ....[130]....
        /*0374*/ 	.word	0xffffffff


	//   ....[131]....
        /*0378*/ 	.word	0xffffffff


	//   ....[132]....
        /*037c*/ 	.word	0xffffffff


	//   ....[133]....
        /*0380*/ 	.word	0xffffffff


	//   ....[134]....
        /*0384*/ 	.word	0xffffffff


	//   ....[135]....
        /*0388*/ 	.word	0xffffffff


	//   ....[136]....
        /*038c*/ 	.word	0xffffffff


	//   ....[137]....
        /*0390*/ 	.word	0xffffffff


	//   ....[138]....
        /*0394*/ 	.word	0xffffffff


	//   ....[139]....
        /*0398*/ 	.word	0xffffffff


	//   ....[140]....
        /*039c*/ 	.word	0xffffffff


	//   ....[141]....
        /*03a0*/ 	.word	0xffffffff


	//   ....[142]....
        /*03a4*/ 	.word	0xffffffff


	//   ....[143]....
        /*03a8*/ 	.word	0xffffffff


	//   ....[144]....
        /*03ac*/ 	.word	0xffffffff


	//   ....[145]....
        /*03b0*/ 	.word	0xffffffff


	//   ....[146]....
        /*03b4*/ 	.word	0xffffffff


	//   ....[147]....
        /*03b8*/ 	.word	0xffffffff


	//   ....[148]....
        /*03bc*/ 	.word	0xffffffff


	//   ....[149]....
        /*03c0*/ 	.word	0xffffffff


	//   ....[150]....
        /*03c4*/ 	.word	0xffffffff


	//   ....[151]....
        /*03c8*/ 	.word	0x0500000f


	//   ....[152]....
        /*03cc*/ 	.word	0x0500000f


	//   ....[153]....
        /*03d0*/ 	.word	0x0500000f


	//   ....[154]....
        /*03d4*/ 	.word	0x0500000f


	//   ....[155]....
        /*03d8*/ 	.word	0x0500000f


	//   ....[156]....
        /*03dc*/ 	.word	0x0500000f


	//   ....[157]....
        /*03e0*/ 	.word	0x0500000f


	//   ....[158]....
        /*03e4*/ 	.word	0x0500000f


	//   ....[159]....
        /*03e8*/ 	.word	0x0500000f


	//   ....[160]....
        /*03ec*/ 	.word	0x0500000f


	//   ....[161]....
        /*03f0*/ 	.word	0x0500000f


	//   ....[162]....
        /*03f4*/ 	.word	0x0500000f


	//   ....[163]....
        /*03f8*/ 	.word	0x0500000f


	//   ....[164]....
        /*03fc*/ 	.word	0x0500000f


	//   ....[165]....
        /*0400*/ 	.word	0x0500000f


	//   ....[166]....
        /*0404*/ 	.word	0x0500000f


	//   ....[167]....
        /*0408*/ 	.word	0x0500000f


	//   ....[168]....
        /*040c*/ 	.word	0x0500000f


	//   ....[169]....
        /*0410*/ 	.word	0x0500000f


	//   ....[170]....
        /*0414*/ 	.word	0x0500000f


	//   ....[171]....
        /*0418*/ 	.word	0x0500000f


	//   ....[172]....
        /*041c*/ 	.word	0x0500000f


	//   ....[173]....
        /*0420*/ 	.word	0x0500000f


	//   ....[174]....
        /*0424*/ 	.word	0x0500000f


	//   ....[175]....
        /*0428*/ 	.word	0x0500000f


	//   ....[176]....
        /*042c*/ 	.word	0x0500000f


	//   ....[177]....
        /*0430*/ 	.word	0x0500000f


	//   ....[178]....
        /*0434*/ 	.word	0x0500000f


	//   ....[179]....
        /*0438*/ 	.word	0x0500000f


	//   ....[180]....
        /*043c*/ 	.word	0x0500000f


	//   ....[181]....
        /*0440*/ 	.word	0x0500000f


	//   ....[182]....
        /*0444*/ 	.word	0x0500000f


	//   ....[183]....
        /*0448*/ 	.word	0x0500000f


	//   ....[184]....
        /*044c*/ 	.word	0x0500000f


	//   ....[185]....
        /*0450*/ 	.word	0x0500000f


	//   ....[186]....
        /*0454*/ 	.word	0x0500000f


	//   ....[187]....
        /*0458*/ 	.word	0x0500000f


	//   ....[188]....
        /*045c*/ 	.word	0x0500000f


	//   ....[189]....
        /*0460*/ 	.word	0x0500000f


	//   ....[190]....
        /*0464*/ 	.word	0x0500000f


	//   ....[191]....
        /*0468*/ 	.word	0x0500000f


	//   ....[192]....
        /*046c*/ 	.word	0x0500000f


	//   ....[193]....
        /*0470*/ 	.word	0x0500000f


	//   ....[194]....
        /*0474*/ 	.word	0x0500000f


	//   ....[195]....
        /*0478*/ 	.word	0x0500000f


	//   ....[196]....
        /*047c*/ 	.word	0x0500000f


	//   ....[197]....
        /*0480*/ 	.word	0x0500000f


	//   ....[198]....
        /*0484*/ 	.word	0x0500000f


	//   ....[199]....
        /*0488*/ 	.word	0x0500000f


	//   ....[200]....
        /*048c*/ 	.word	0x0500000f


	//   ....[201]....
        /*0490*/ 	.word	0x0500000f


	//   ....[202]....
        /*0494*/ 	.word	0x0500000f


	//   ....[203]....
        /*0498*/ 	.word	0x0500000f


	//   ....[204]....
        /*049c*/ 	.word	0x0500000f


	//   ....[205]....
        /*04a0*/ 	.word	0x0500000f


	//   ....[206]....
        /*04a4*/ 	.word	0x0500000f


	//   ....[207]....
        /*04a8*/ 	.word	0x0500000f


	//   ....[208]....
        /*04ac*/ 	.word	0x0500000f


	//   ....[209]....
        /*04b0*/ 	.word	0x0500000f


	//   ....[210]....
        /*04b4*/ 	.word	0x0500000f


	//   ....[211]....
        /*04b8*/ 	.word	0x0500000f


	//   ....[212]....
        /*04bc*/ 	.word	0x0500000f


	//   ....[213]....
        /*04c0*/ 	.word	0x0500000f


	//   ....[214]....
        /*04c4*/ 	.word	0x0500000f


	//   ....[215]....
        /*04c8*/ 	.word	0x0500000f


	//   ....[216]....
        /*04cc*/ 	.word	0x0500000f


	//   ....[217]....
        /*04d0*/ 	.word	0x0500000f


	//   ....[218]....
        /*04d4*/ 	.word	0x0500000f


	//   ....[219]....
        /*04d8*/ 	.word	0x0500000f


	//   ....[220]....
        /*04dc*/ 	.word	0x0500000f


	//   ....[221]....
        /*04e0*/ 	.word	0x0500000f


	//   ....[222]....
        /*04e4*/ 	.word	0x0500000f


	//   ....[223]....
        /*04e8*/ 	.word	0x0500000f


	//   ....[224]....
        /*04ec*/ 	.word	0x0500000f


	//   ....[225]....
        /*04f0*/ 	.word	0x0500000f


	//   ....[226]....
        /*04f4*/ 	.word	0x0500000f


	//   ....[227]....
        /*04f8*/ 	.word	0x0500000f


	//   ....[228]....
        /*04fc*/ 	.word	0x0500000f


	//   ....[229]....
        /*0500*/ 	.word	0x0500000f


	//   ....[230]....
        /*0504*/ 	.word	0x0500000f


	//   ....[231]....
        /*0508*/ 	.word	0x0500000f


	//   ....[232]....
        /*050c*/ 	.word	0x0500000f


	//   ....[233]....
        /*0510*/ 	.word	0x0500000f


	//----- nvinfo : EIATTR_COOP_GROUP_INSTR_OFFSETS
	.align		4
.L_703:
        /*0514*/ 	.byte	0x04, 0x28
        /*0516*/ 	.short	(.L_705 - .L_704)


	//   ....[0]....
.L_704:
        /*0518*/ 	.word	0x00000070


	//   ....[1]....
        /*051c*/ 	.word	0x000000b0


	//   ....[2]....
        /*0520*/ 	.word	0x000002d0


	//   ....[3]....
        /*0524*/ 	.word	0x00000430


	//   ....[4]....
        /*0528*/ 	.word	0x00000550


	//   ....[5]....
        /*052c*/ 	.word	0x000006b0


	//   ....[6]....
        /*0530*/ 	.word	0x00001820


	//   ....[7]....
        /*0534*/ 	.word	0x00002290


	//   ....[8]....
        /*0538*/ 	.word	0x00002bd0


	//   ....[9]....
        /*053c*/ 	.word	0x00003220


	//   ....[10]....
        /*0540*/ 	.word	0x00003330


	//   ....[11]....
        /*0544*/ 	.word	0x00003890


	//   ....[12]....
        /*0548*/ 	.word	0x00003930


	//   ....[13]....
        /*054c*/ 	.word	0x000056c0


	//   ....[14]....
        /*0550*/ 	.word	0x000058b0


	//   ....[15]....
        /*0554*/ 	.word	0x00006730


	//   ....[16]....
        /*0558*/ 	.word	0x00006850


	//   ....[17]....
        /*055c*/ 	.word	0x00006dd0


	//   ....[18]....
        /*0560*/ 	.word	0x00006e40


	//   ....[19]....
        /*0564*/ 	.word	0x00008c10


	//   ....[20]....
        /*0568*/ 	.word	0x00008c20


	//   ....[21]....
        /*056c*/ 	.word	0x00008c60


	//   ....[22]....
        /*0570*/ 	.word	0x00008c70


	//   ....[23]....
        /*0574*/ 	.word	0x0000a880


	//   ....[24]....
        /*0578*/ 	.word	0x0000aa70


	//   ....[25]....
        /*057c*/ 	.word	0x0000b8f0


	//   ....[26]....
        /*0580*/ 	.word	0x0000ba10


	//   ....[27]....
        /*0584*/ 	.word	0x0000bf90


	//   ....[28]....
        /*0588*/ 	.word	0x0000c000


	//   ....[29]....
        /*058c*/ 	.word	0x0000d0b0


	//   ....[30]....
        /*0590*/ 	.word	0x0000d0e0


	//   ....[31]....
        /*0594*/ 	.word	0x0000d190


	//   ....[32]....
        /*0598*/ 	.word	0x0000d1a0


	//   ....[33]....
        /*059c*/ 	.word	0x0000e880


	//   ....[34]....
        /*05a0*/ 	.word	0x0000e8c0


	//   ....[35]....
        /*05a4*/ 	.word	0x0000e900


	//   ....[36]....
        /*05a8*/ 	.word	0x0000e930


	//   ....[37]....
        /*05ac*/ 	.word	0x0000f000


	//   ....[38]....
        /*05b0*/ 	.word	0x0000f040


	//   ....[39]....
        /*05b4*/ 	.word	0x0000f140


	//   ....[40]....
        /*05b8*/ 	.word	0x0000f160


	//   ....[41]....
        /*05bc*/ 	.word	0x0000f260


	//   ....[42]....
        /*05c0*/ 	.word	0x0000f280


	//   ....[43]....
        /*05c4*/ 	.word	0x0000f390


	//   ....[44]....
        /*05c8*/ 	.word	0x0000f3b0


	//   ....[45]....
        /*05cc*/ 	.word	0x0000fc00


	//   ....[46]....
        /*05d0*/ 	.word	0x0000fc20


	//   ....[47]....
        /*05d4*/ 	.word	0x0000fd20


	//   ....[48]....
        /*05d8*/ 	.word	0x0000fd40


	//   ....[49]....
        /*05dc*/ 	.word	0x0000fe40


	//   ....[50]....
        /*05e0*/ 	.word	0x0000fe60


	//   ....[51]....
        /*05e4*/ 	.word	0x0000ff70


	//   ....[52]....
        /*05e8*/ 	.word	0x0000ff90


	//   ....[53]....
        /*05ec*/ 	.word	0x00010120


	//   ....[54]....
        /*05f0*/ 	.word	0x000102d0


	//   ....[55]....
        /*05f4*/ 	.word	0x00010300


	//   ....[56]....
        /*05f8*/ 	.word	0x00010330


	//   ....[57]....
        /*05fc*/ 	.word	0x00010360


	//   ....[58]....
        /*0600*/ 	.word	0x00010390


	//   ....[59]....
        /*0604*/ 	.word	0x000103c0


	//   ....[60]....
        /*0608*/ 	.word	0x00010510


	//   ....[61]....
        /*060c*/ 	.word	0x00010540


	//   ....[62]....
        /*0610*/ 	.word	0x00010570


	//   ....[63]....
        /*0614*/ 	.word	0x000105a0


	//   ....[64]....
        /*0618*/ 	.word	0x000105d0


	//   ....[65]....
        /*061c*/ 	.word	0x00010600


	//   ....[66]....
        /*0620*/ 	.word	0x00010690


	//   ....[67]....
        /*0624*/ 	.word	0x000106f0


	//   ....[68]....
        /*0628*/ 	.word	0x00010780


	//   ....[69]....
        /*062c*/ 	.word	0x00012280


	//   ....[70]....
        /*0630*/ 	.word	0x000122a0


	//   ....[71]....
        /*0634*/ 	.word	0x00012350


	//   ....[72]....
        /*0638*/ 	.word	0x00012370


	//   ....[73]....
        /*063c*/ 	.word	0x00012410


	//   ....[74]....
        /*0640*/ 	.word	0x00012430


	//   ....[75]....
        /*0644*/ 	.word	0x000124d0


	//   ....[76]....
        /*0648*/ 	.word	0x000124f0


	//   ....[77]....
        /*064c*/ 	.word	0x00012590


	//   ....[78]....
        /*0650*/ 	.word	0x000125b0


	//   ....[79]....
        /*0654*/ 	.word	0x000125c0


	//   ....[80]....
        /*0658*/ 	.word	0x00012650


	//   ....[81]....
        /*065c*/ 	.word	0x00012d60


	//   ....[82]....
        /*0660*/ 	.word	0x00012d90


	//   ....[83]....
        /*0664*/ 	.word	0x00012db0


	//   ....[84]....
        /*0668*/ 	.word	0x00012e40


	//   ....[85]....
        /*066c*/ 	.word	0x00012e50


	//   ....[86]....
        /*0670*/ 	.word	0x00012ef0


	//   ....[87]....
        /*0674*/ 	.word	0x00012f00


	//   ....[88]....
        /*0678*/ 	.word	0x00012fa0


	//   ....[89]....
        /*067c*/ 	.word	0x00012fb0


	//   ....[90]....
        /*0680*/ 	.word	0x00013050


	//   ....[91]....
        /*0684*/ 	.word	0x00013060


	//   ....[92]....
        /*0688*/ 	.word	0x00013100


	//   ....[93]....
        /*068c*/ 	.word	0x00013110


	//   ....[94]....
        /*0690*/ 	.word	0x000131b0


	//   ....[95]....
        /*0694*/ 	.word	0x000131c0


	//   ....[96]....
        /*0698*/ 	.word	0x000131d0


	//   ....[97]....
        /*069c*/ 	.word	0x000139f0


	//   ....[98]....
        /*06a0*/ 	.word	0x00013a30


	//   ....[99]....
        /*06a4*/ 	.word	0x00013a40


	//   ....[100]....
        /*06a8*/ 	.word	0x00013aa0


	//   ....[101]....
        /*06ac*/ 	.word	0x00013ab0


	//   ....[102]....
        /*06b0*/ 	.word	0x00013b10


	//   ....[103]....
        /*06b4*/ 	.word	0x00013b40


	//   ....[104]....
        /*06b8*/ 	.word	0x00013b80


	//   ....[105]....
        /*06bc*/ 	.word	0x00013bb0


	//   ....[106]....
        /*06c0*/ 	.word	0x00013bf0


	//   ....[107]....
        /*06c4*/ 	.word	0x00013c20


	//   ....[108]....
        /*06c8*/ 	.word	0x00013c60


	//   ....[109]....
        /*06cc*/ 	.word	0x00013ef0


	//   ....[110]....
        /*06d0*/ 	.word	0x00013f10


	//   ....[111]....
        /*06d4*/ 	.word	0x00013fb0


	//   ....[112]....
        /*06d8*/ 	.word	0x00013fc0


	//   ....[113]....
        /*06dc*/ 	.word	0x00014050


	//   ....[114]....
        /*06e0*/ 	.word	0x00014060


	//   ....[115]....
        /*06e4*/ 	.word	0x000140f0


	//   ....[116]....
        /*06e8*/ 	.word	0x00014100


	//   ....[117]....
        /*06ec*/ 	.word	0x00014190


	//   ....[118]....
        /*06f0*/ 	.word	0x000141a0


	//   ....[119]....
        /*06f4*/ 	.word	0x000141b0


	//   ....[120]....
        /*06f8*/ 	.word	0x00014240


	//   ....[121]....
        /*06fc*/ 	.word	0x000147d0


	//   ....[122]....
        /*0700*/ 	.word	0x00014810


	//   ....[123]....
        /*0704*/ 	.word	0x00014850


	//   ....[124]....
        /*0708*/ 	.word	0x00014880


	//   ....[125]....
        /*070c*/ 	.word	0x00014910


	//   ....[126]....
        /*0710*/ 	.word	0x00014940


	//   ....[127]....
        /*0714*/ 	.word	0x000149b0


	//   ....[128]....
        /*0718*/ 	.word	0x000149e0


	//   ....[129]....
        /*071c*/ 	.word	0x00014a50


	//   ....[130]....
        /*0720*/ 	.word	0x00014a80


	//   ....[131]....
        /*0724*/ 	.word	0x00014ab0


	//   ....[132]....
        /*0728*/ 	.word	0x00014b00


	//   ....[133]....
        /*072c*/ 	.word	0x00014ef0


	//   ....[134]....
        /*0730*/ 	.word	0x00014f20


	//   ....[135]....
        /*0734*/ 	.word	0x00014f50


	//   ....[136]....
        /*0738*/ 	.word	0x00014f80


	//   ....[137]....
        /*073c*/ 	.word	0x00014fb0


	//   ....[138]....
        /*0740*/ 	.word	0x00014fe0


	//   ....[139]....
        /*0744*/ 	.word	0x00015010


	//   ....[140]....
        /*0748*/ 	.word	0x00015040


	//   ....[141]....
        /*074c*/ 	.word	0x000151c0


	//   ....[142]....
        /*0750*/ 	.word	0x000151f0


	//   ....[143]....
        /*0754*/ 	.word	0x00015220


	//   ....[144]....
        /*0758*/ 	.word	0x00015250


	//   ....[145]....
        /*075c*/ 	.word	0x00015280


	//   ....[146]....
        /*0760*/ 	.word	0x000152b0


	//   ....[147]....
        /*0764*/ 	.word	0x00015370


	//   ....[148]....
        /*0768*/ 	.word	0x00015390


	//   ....[149]....
        /*076c*/ 	.word	0x00015400


	//   ....[150]....
        /*0770*/ 	.word	0x00015aa0


	//   ....[151]....
        /*0774*/ 	.word	0x00016100


	//   ....[152]....
        /*0778*/ 	.word	0x000161f0


	//   ....[153]....
        /*077c*/ 	.word	0x00016290


	//   ....[154]....
        /*0780*/ 	.word	0x000162f0


	//   ....[155]....
        /*0784*/ 	.word	0x00016400


	//   ....[156]....
        /*0788*/ 	.word	0x00016470


	//   ....[157]....
        /*078c*/ 	.word	0x00016580


	//   ....[158]....
        /*0790*/ 	.word	0x000165f0


	//   ....[159]....
        /*0794*/ 	.word	0x00016700


	//   ....[160]....
        /*0798*/ 	.word	0x00016770


	//   ....[161]....
        /*079c*/ 	.word	0x00016880


	//   ....[162]....
        /*07a0*/ 	.word	0x000168f0


	//   ....[163]....
        /*07a4*/ 	.word	0x00016990


	//   ....[164]....
        /*07a8*/ 	.word	0x00016aa0


	//   ....[165]....
        /*07ac*/ 	.word	0x00016b10


	//   ....[166]....
        /*07b0*/ 	.word	0x00016b70


	//   ....[167]....
        /*07b4*/ 	.word	0x00016c60


	//   ....[168]....
        /*07b8*/ 	.word	0x00016cc0


	//   ....[169]....
        /*07bc*/ 	.word	0x00016dd0


	//   ....[170]....
        /*07c0*/ 	.word	0x00016e30


	//   ....[171]....
        /*07c4*/ 	.word	0x00016f40


	//   ....[172]....
        /*07c8*/ 	.word	0x00016fa0


	//   ....[173]....
        /*07cc*/ 	.word	0x000170b0


	//   ....[174]....
        /*07d0*/ 	.word	0x00017110


	//   ....[175]....
        /*07d4*/ 	.word	0x00017220


	//   ....[176]....
        /*07d8*/ 	.word	0x00017280


	//   ....[177]....
        /*07dc*/ 	.word	0x00017390


	//   ....[178]....
        /*07e0*/ 	.word	0x000173f0


	//   ....[179]....
        /*07e4*/ 	.word	0x000174e0


	//   ....[180]....
        /*07e8*/ 	.word	0x00017610


	//   ....[181]....
        /*07ec*/ 	.word	0x000176e0


	//   ....[182]....
        /*07f0*/ 	.word	0x00017750


	//   ....[183]....
        /*07f4*/ 	.word	0x00017820


	//   ....[184]....
        /*07f8*/ 	.word	0x00017880


	//   ....[185]....
        /*07fc*/ 	.word	0x00017950


	//   ....[186]....
        /*0800*/ 	.word	0x000179b0


	//   ....[187]....
        /*0804*/ 	.word	0x00017a80


	//   ....[188]....
        /*0808*/ 	.word	0x00017ae0


	//   ....[189]....
        /*080c*/ 	.word	0x00017bb0


	//   ....[190]....
        /*0810*/ 	.word	0x00017c10


	//   ....[191]....
        /*0814*/ 	.word	0x00017cf0


	//   ....[192]....
        /*0818*/ 	.word	0x00017de0


	//   ....[193]....
        /*081c*/ 	.word	0x00017e80


	//   ....[194]....
        /*0820*/ 	.word	0x00017ee0


	//   ....[195]....
        /*0824*/ 	.word	0x00017fe0


	//   ....[196]....
        /*0828*/ 	.word	0x00018040


	//   ....[197]....
        /*082c*/ 	.word	0x00018140


	//   ....[198]....
        /*0830*/ 	.word	0x000181a0


	//   ....[199]....
        /*0834*/ 	.word	0x000182a0


	//   ....[200]....
        /*0838*/ 	.word	0x00018300


	//   ....[201]....
        /*083c*/ 	.word	0x00018400


	//   ....[202]....
        /*0840*/ 	.word	0x00018460


	//   ....[203]....
        /*0844*/ 	.word	0x00018530


	//   ....[204]....
        /*0848*/ 	.word	0x00018680


	//   ....[205]....
        /*084c*/ 	.word	0x00018720


	//   ....[206]....
        /*0850*/ 	.word	0x00018800


	//   ....[207]....
        /*0854*/ 	.word	0x000188d0


	//   ....[208]....
        /*0858*/ 	.word	0x00018930


	//   ....[209]....
        /*085c*/ 	.word	0x00018a20


	//   ....[210]....
        /*0860*/ 	.word	0x00018a80


	//   ....[211]....
        /*0864*/ 	.word	0x00018b70


	//   ....[212]....
        /*0868*/ 	.word	0x00018bd0


	//   ....[213]....
        /*086c*/ 	.word	0x00018cc0


	//   ....[214]....
        /*0870*/ 	.word	0x00018d20


	//   ....[215]....
        /*0874*/ 	.word	0x00018e00


	//   ....[216]....
        /*0878*/ 	.word	0x00018e90


	//   ....[217]....
        /*087c*/ 	.word	0x00018f30


	//   ....[218]....
        /*0880*/ 	.word	0x00019050


	//   ....[219]....
        /*0884*/ 	.word	0x000190c0


	//   ....[220]....
        /*0888*/ 	.word	0x00019130


	//   ....[221]....
        /*088c*/ 	.word	0x000191a0


	//   ....[222]....
        /*0890*/ 	.word	0x00019210


	//   ....[223]....
        /*0894*/ 	.word	0x00019290


	//   ....[224]....
        /*0898*/ 	.word	0x00019320


	//   ....[225]....
        /*089c*/ 	.word	0x000193b0


	//   ....[226]....
        /*08a0*/ 	.word	0x00019420


	//   ....[227]....
        /*08a4*/ 	.word	0x00019490


	//   ....[228]....
        /*08a8*/ 	.word	0x00019500


	//   ....[229]....
        /*08ac*/ 	.word	0x00019580


	//   ....[230]....
        /*08b0*/ 	.word	0x000195f0


	//   ....[231]....
        /*08b4*/ 	.word	0x00019690


	//   ....[232]....
        /*08b8*/ 	.word	0x00019720


	//   ....[233]....
        /*08bc*/ 	.word	0x00019840


	//----- nvinfo : EIATTR_REG_RECONFIG
	.align		4
.L_705:
        /*08c0*/ 	.byte	0x01, 0x54
	.zero		2


	//----- nvinfo : EIATTR_SYSCALL_OFFSETS
	.align		4
        /*08c4*/ 	.byte	0x04, 0x46
        /*08c6*/ 	.short	(.L_707 - .L_706)


	//   ....[0]....
.L_706:
        /*08c8*/ 	.word	0x00001a00


	//   ....[1]....
        /*08cc*/ 	.word	0x00011890


	//   ....[2]....
        /*08d0*/ 	.word	0x000119e0


	//   ....[3]....
        /*08d4*/ 	.word	0x00011ad0


	//   ....[4]....
        /*08d8*/ 	.word	0x000129a0


	//----- nvinfo : EIATTR_MBARRIER_INSTR_OFFSETS
	.align		4
.L_707:
        /*08dc*/ 	.byte	0x04, 0x39
        /*08de*/ 	.short	(.L_709 - .L_708)


	//   ....[0]....
.L_708:
        /*08e0*/ 	.word	0x00000180
        /*08e4*/ 	.word	0x000000ff
        /*08e8*/ 	.word	0x00030800
        /*08ec*/ 	.short	0x0100
        /*08ee*/ 	.byte	0x08
	.zero		1


	//   ....[1]....
        /*08f0*/ 	.word	0x00000190
        /*08f4*/ 	.word	0x000000ff
        /*08f8*/ 	.word	0x00030820
        /*08fc*/ 	.short	0x0100
        /*08fe*/ 	.byte	0x08
	.zero		1


	//   ....[2]....
        /*0900*/ 	.word	0x00000280
        /*0904*/ 	.word	0x000000ff
        /*0908*/ 	.word	0x00030830
        /*090c*/ 	.short	0x0100
        /*090e*/ 	.byte	0x08
	.zero		1


	//   ....[3]....
        /*0910*/ 	.word	0x00000290
        /*0914*/ 	.word	0x000000ff
        /*0918*/ 	.word	0x00030840
        /*091c*/ 	.short	0x0100
        /*091e*/ 	.byte	0x08
	.zero		1


	//   ....[4]....
        /*0920*/ 	.word	0x000002a0
        /*0924*/ 	.word	0x000000ff
        /*0928*/ 	.word	0x00030838
        /*092c*/ 	.short	0x0100
        /*092e*/ 	.byte	0x08
	.zero		1


	//   ....[5]....
        /*0930*/ 	.word	0x000002b0
        /*0934*/ 	.word	0x000000ff
        /*0938*/ 	.word	0x00030848
        /*093c*/ 	.short	0x0100
        /*093e*/ 	.byte	0x08
	.zero		1


	//   ....[6]....
        /*0940*/ 	.word	0x000003e0
        /*0944*/ 	.word	0x000000ff
        /*0948*/ 	.word	0x00030850
        /*094c*/ 	.short	0x0100
        /*094e*/ 	.byte	0x08
	.zero		1


	//   ....[7]....
        /*0950*/ 	.word	0x000003f0
        /*0954*/ 	.word	0x000000ff
        /*0958*/ 	.word	0x00030860
        /*095c*/ 	.short	0x0100
        /*095e*/ 	.byte	0x08
	.zero		1


	//   ....[8]....
        /*0960*/ 	.word	0x00000400
        /*0964*/ 	.word	0x000000ff
        /*0968*/ 	.word	0x00030858
        /*096c*/ 	.short	0x0100
        /*096e*/ 	.byte	0x08
	.zero		1


	//   ....[9]....
        /*0970*/ 	.word	0x00000410
        /*0974*/ 	.word	0x000000ff
        /*0978*/ 	.word	0x00030868
        /*097c*/ 	.short	0x0100
        /*097e*/ 	.byte	0x08
	.zero		1


	//   ....[10]....
        /*0980*/ 	.word	0x00000500
        /*0984*/ 	.word	0x000000ff
        /*0988*/ 	.word	0x00030870
        /*098c*/ 	.short	0x0100
        /*098e*/ 	.byte	0x06
	.zero		1


	//   ....[11]....
        /*0990*/ 	.word	0x00000510
        /*0994*/ 	.word	0x000000ff
        /*0998*/ 	.word	0x00030880
        /*099c*/ 	.short	0x0100
        /*099e*/ 	.byte	0x06
	.zero		1


	//   ....[12]....
        /*09a0*/ 	.word	0x00000520
        /*09a4*/ 	.word	0x000000ff
        /*09a8*/ 	.word	0x00030878
        /*09ac*/ 	.short	0x0100
        /*09ae*/ 	.byte	0x06
	.zero		1


	//   ....[13]....
        /*09b0*/ 	.word	0x00000530
        /*09b4*/ 	.word	0x000000ff
        /*09b8*/ 	.word	0x00030888
        /*09bc*/ 	.short	0x0100
        /*09be*/ 	.byte	0x06
	.zero		1


	//   ....[14]....
        /*09c0*/ 	.word	0x00000660
        /*09c4*/ 	.word	0x000000ff
        /*09c8*/ 	.word	0x00030890
        /*09cc*/ 	.short	0x0100
        /*09ce*/ 	.byte	0x08
	.zero		1


	//   ....[15]....
        /*09d0*/ 	.word	0x00000670
        /*09d4*/ 	.word	0x000000ff
        /*09d8*/ 	.word	0x000308a0
        /*09dc*/ 	.short	0x0100
        /*09de*/ 	.byte	0x08
	.zero		1


	//   ....[16]....
        /*09e0*/ 	.word	0x00000680
        /*09e4*/ 	.word	0x000000ff
        /*09e8*/ 	.word	0x00030898
        /*09ec*/ 	.short	0x0100
        /*09ee*/ 	.byte	0x08
	.zero		1


	//   ....[17]....
        /*09f0*/ 	.word	0x00000690
        /*09f4*/ 	.word	0x000000ff
        /*09f8*/ 	.word	0x000308a8
        /*09fc*/ 	.short	0x0100
        /*09fe*/ 	.byte	0x08
	.zero		1


	//   ....[18]....
        /*0a00*/ 	.word	0x000007c0
        /*0a04*/ 	.word	0x000000ff
        /*0a08*/ 	.word	0x000308b0
        /*0a0c*/ 	.short	0x0100
        /*0a0e*/ 	.byte	0x08
	.zero		1


	//   ....[19]....
        /*0a10*/ 	.word	0x000007d0
        /*0a14*/ 	.word	0x000000ff
        /*0a18*/ 	.word	0x000308c0
        /*0a1c*/ 	.short	0x0100
        /*0a1e*/ 	.byte	0x08
	.zero		1


	//   ....[20]....
        /*0a20*/ 	.word	0x000007e0
        /*0a24*/ 	.word	0x000000ff
        /*0a28*/ 	.word	0x000308b8
        /*0a2c*/ 	.short	0x0100
        /*0a2e*/ 	.byte	0x08
	.zero		1


	//   ....[21]....
        /*0a30*/ 	.word	0x000007f0
        /*0a34*/ 	.word	0x000000ff
        /*0a38*/ 	.word	0x000308c8
        /*0a3c*/ 	.short	0x0100
        /*0a3e*/ 	.byte	0x08
	.zero		1


	//   ....[22]....
        /*0a40*/ 	.word	0x00001a60
        /*0a44*/ 	.word	0x000000ff
        /*0a48*/ 	.word	0x00030800
        /*0a4c*/ 	.short	0x010a
        /*0a4e*/ 	.byte	0x28
	.zero		1


	//   ....[23]....
        /*0a50*/ 	.word	0x00001ae0
        /*0a54*/ 	.word	0x00000003
        /*0a58*/ 	.word	0x00030830
        /*0a5c*/ 	.short	0x010a
        /*0a5e*/ 	.byte	0x3f
	.zero		1


	//   ....[24]....
        /*0a60*/ 	.word	0x00001b20
        /*0a64*/ 	.word	0x00000003
        /*0a68*/ 	.word	0x00030830
        /*0a6c*/ 	.short	0x010a
        /*0a6e*/ 	.byte	0x3f
	.zero		1


	//   ....[25]....
        /*0a70*/ 	.word	0x00002220
        /*0a74*/ 	.word	0x000000ff
        /*0a78*/ 	.word	0x00000000
        /*0a7c*/ 	.short	0x0101
        /*0a7e*/ 	.byte	0x04
	.zero		1


	//   ....[26]....
        /*0a80*/ 	.word	0x00004830
        /*0a84*/ 	.word	0x000000ff
        /*0a88*/ 	.word	0x00030830
        /*0a8c*/ 	.short	0x010a
        /*0a8e*/ 	.byte	0x06
	.zero		1


	//   ....[27]....
        /*0a90*/ 	.word	0x00004870
        /*0a94*/ 	.word	0x000000ff
        /*0a98*/ 	.word	0x00030830
        /*0a9c*/ 	.short	0x010a
        /*0a9e*/ 	.byte	0x06
	.zero		1


	//   ....[28]....
        /*0aa0*/ 	.word	0x00005330
        /*0aa4*/ 	.word	0x000000ff
        /*0aa8*/ 	.word	0x00030850
        /*0aac*/ 	.short	0x010a
        /*0aae*/ 	.byte	0x05
	.zero		1


	//   ....[29]....
        /*0ab0*/ 	.word	0x00005370
        /*0ab4*/ 	.word	0x000000ff
        /*0ab8*/ 	.word	0x00030850
        /*0abc*/ 	.short	0x010a
        /*0abe*/ 	.byte	0x05
	.zero		1


	//   ....[30]....
        /*0ac0*/ 	.word	0x00005680
        /*0ac4*/ 	.word	0x000000ff
        /*0ac8*/ 	.word	0x00000000
        /*0acc*/ 	.short	0x0101
        /*0ace*/ 	.byte	0x06
	.zero		1


	//   ....[31]....
        /*0ad0*/ 	.word	0x000076a0
        /*0ad4*/ 	.word	0x000000ff
        /*0ad8*/ 	.word	0x00000000
        /*0adc*/ 	.short	0x0101
        /*0ade*/ 	.byte	0x05
	.zero		1


	//   ....[32]....
        /*0ae0*/ 	.word	0x00007b20
        /*0ae4*/ 	.word	0x000000ff
        /*0ae8*/ 	.word	0x00030830
        /*0aec*/ 	.short	0x010a
        /*0aee*/ 	.byte	0x06
	.zero		1


	//   ....[33]....
        /*0af0*/ 	.word	0x00007b60
        /*0af4*/ 	.word	0x000000ff
        /*0af8*/ 	.word	0x00030830
        /*0afc*/ 	.short	0x010a
        /*0afe*/ 	.byte	0x06
	.zero		1


	//   ....[34]....
        /*0b00*/ 	.word	0x00008620
        /*0b04*/ 	.word	0x000000ff
        /*0b08*/ 	.word	0x00030850
        /*0b0c*/ 	.short	0x010a
        /*0b0e*/ 	.byte	0x05
	.zero		1


	//   ....[35]....
        /*0b10*/ 	.word	0x00008660
        /*0b14*/ 	.word	0x000000ff
        /*0b18*/ 	.word	0x00030850
        /*0b1c*/ 	.short	0x010a
        /*0b1e*/ 	.byte	0x05
	.zero		1


	//   ....[36]....
        /*0b20*/ 	.word	0x00008980
        /*0b24*/ 	.word	0x000000ff
        /*0b28*/ 	.word	0x00000000
        /*0b2c*/ 	.short	0x0101
        /*0b2e*/ 	.byte	0x06
	.zero		1


	//   ....[37]....
        /*0b30*/ 	.word	0x00009700
        /*0b34*/ 	.word	0x000000ff
        /*0b38*/ 	.word	0x00000000
        /*0b3c*/ 	.short	0x0101
        /*0b3e*/ 	.byte	0x05
	.zero		1


	//   ....[38]....
        /*0b40*/ 	.word	0x000099a0
        /*0b44*/ 	.word	0x000000ff
        /*0b48*/ 	.word	0x00030830
        /*0b4c*/ 	.short	0x010a
        /*0b4e*/ 	.byte	0x05
	.zero		1


	//   ....[39]....
        /*0b50*/ 	.word	0x000099e0
        /*0b54*/ 	.word	0x000000ff
        /*0b58*/ 	.word	0x00030830
        /*0b5c*/ 	.short	0x010a
        /*0b5e*/ 	.byte	0x05
	.zero		1


	//   ....[40]....
        /*0b60*/ 	.word	0x0000a4a0
        /*0b64*/ 	.word	0x000000ff
        /*0b68*/ 	.word	0x00030850
        /*0b6c*/ 	.short	0x010a
        /*0b6e*/ 	.byte	0x05
	.zero		1


	//   ....[41]....
        /*0b70*/ 	.word	0x0000a4e0
        /*0b74*/ 	.word	0x000000ff
        /*0b78*/ 	.word	0x00030850
        /*0b7c*/ 	.short	0x010a
        /*0b7e*/ 	.byte	0x05
	.zero		1


	//   ....[42]....
        /*0b80*/ 	.word	0x0000a830
        /*0b84*/ 	.word	0x000000ff
        /*0b88*/ 	.word	0x00000000
        /*0b8c*/ 	.short	0x0101
        /*0b8e*/ 	.byte	0x04
	.zero		1


	//   ....[43]....
        /*0b90*/ 	.word	0x0000c860
        /*0b94*/ 	.word	0x000000ff
        /*0b98*/ 	.word	0x00000000
        /*0b9c*/ 	.short	0x0101
        /*0b9e*/ 	.byte	0x05
	.zero		1


	//   ....[44]....
        /*0ba0*/ 	.word	0x0000d020
        /*0ba4*/ 	.word	0x000000ff
        /*0ba8*/ 	.word	0x00030850
        /*0bac*/ 	.short	0x010a
        /*0bae*/ 	.byte	0x05
	.zero		1


	//   ....[45]....
        /*0bb0*/ 	.word	0x0000d060
        /*0bb4*/ 	.word	0x000000ff
        /*0bb8*/ 	.word	0x00030850
        /*0bbc*/ 	.short	0x010a
        /*0bbe*/ 	.byte	0x05
	.zero		1


	//   ....[46]....
        /*0bc0*/ 	.word	0x0000d530
        /*0bc4*/ 	.word	0x000000ff
        /*0bc8*/ 	.word	0x00000000
        /*0bcc*/ 	.short	0x0101
        /*0bce*/ 	.byte	0x04
	.zero		1


	//   ....[47]....
        /*0bd0*/ 	.word	0x0000f030
        /*0bd4*/ 	.word	0x00000011
        /*0bd8*/ 	.word	0x00000000
        /*0bdc*/ 	.short	0x0101
        /*0bde*/ 	.byte	0x3f
	.zero		1


	//   ....[48]....
        /*0be0*/ 	.word	0x00012060
        /*0be4*/ 	.word	0x00000007
        /*0be8*/ 	.word	0x00030840
        /*0bec*/ 	.short	0x010a
        /*0bee*/ 	.byte	0x3f
	.zero		1


	//   ....[49]....
        /*0bf0*/ 	.word	0x00012710
        /*0bf4*/ 	.word	0x00000007
        /*0bf8*/ 	.word	0x00030830
        /*0bfc*/ 	.short	0x0107
        /*0bfe*/ 	.byte	0x3f
	.zero		1


	//   ....[50]....
        /*0c00*/ 	.word	0x000127d0
        /*0c04*/ 	.word	0x00000007
        /*0c08*/ 	.word	0x00030830
        /*0c0c*/ 	.short	0x0101
        /*0c0e*/ 	.byte	0x3f
	.zero		1


	//   ....[51]....
        /*0c10*/ 	.word	0x00013320
        /*0c14*/ 	.word	0x00000011
        /*0c18*/ 	.word	0x00030800
        /*0c1c*/ 	.short	0x0107
        /*0c1e*/ 	.byte	0x3f
	.zero		1


	//   ....[52]....
        /*0c20*/ 	.word	0x00013440
        /*0c24*/ 	.word	0x00000011
        /*0c28*/ 	.word	0x00030800
        /*0c2c*/ 	.short	0x0101
        /*0c2e*/ 	.byte	0x3f
	.zero		1


	//   ....[53]....
        /*0c30*/ 	.word	0x00013460
        /*0c34*/ 	.word	0x00000011
        /*0c38*/ 	.word	0x00030820
        /*0c3c*/ 	.short	0x010a
        /*0c3e*/ 	.byte	0x3f
	.zero		1


	//   ....[54]....
        /*0c40*/ 	.word	0x00013830
        /*0c44*/ 	.word	0x00000007
        /*0c48*/ 	.word	0x00030840
        /*0c4c*/ 	.short	0x010a
        /*0c4e*/ 	.byte	0x3f
	.zero		1


	//   ....[55]....
        /*0c50*/ 	.word	0x00013d10
        /*0c54*/ 	.word	0x00000007
        /*0c58*/ 	.word	0x00030830
        /*0c5c*/ 	.short	0x0107
        /*0c5e*/ 	.byte	0x3f
	.zero		1


	//   ....[56]....
        /*0c60*/ 	.word	0x00013dd0
        /*0c64*/ 	.word	0x00000007
        /*0c68*/ 	.word	0x00030830
        /*0c6c*/ 	.short	0x0101
        /*0c6e*/ 	.byte	0x3f
	.zero		1


	//   ....[57]....
        /*0c70*/ 	.word	0x00013e30
        /*0c74*/ 	.word	0x00000006
        /*0c78*/ 	.word	0x00030860
        /*0c7c*/ 	.short	0x010a
        /*0c7e*/ 	.byte	0x3f
	.zero		1


	//   ....[58]....
        /*0c80*/ 	.word	0x000143a0
        /*0c84*/ 	.word	0x00000006
        /*0c88*/ 	.word	0x00030850
        /*0c8c*/ 	.short	0x0107
        /*0c8e*/ 	.byte	0x3f
	.zero		1


	//   ....[59]....
        /*0c90*/ 	.word	0x00014500
        /*0c94*/ 	.word	0x00000006
        /*0c98*/ 	.word	0x00030850
        /*0c9c*/ 	.short	0x0101
        /*0c9e*/ 	.byte	0x3f
	.zero		1


	//   ....[60]....
        /*0ca0*/ 	.word	0x00014720
        /*0ca4*/ 	.word	0x00000000
        /*0ca8*/ 	.word	0x00030860
        /*0cac*/ 	.short	0x010a
        /*0cae*/ 	.byte	0x3f
	.zero		1


	//   ....[61]....
        /*0cb0*/ 	.word	0x00014c30
        /*0cb4*/ 	.word	0x00000000
        /*0cb8*/ 	.word	0x00030850
        /*0cbc*/ 	.short	0x0107
        /*0cbe*/ 	.byte	0x3f
	.zero		1


	//   ....[62]....
        /*0cc0*/ 	.word	0x00014cf0
        /*0cc4*/ 	.word	0x00000000
        /*0cc8*/ 	.word	0x00030850
        /*0ccc*/ 	.short	0x0101
        /*0cce*/ 	.byte	0x3f
	.zero		1


	//   ....[63]....
        /*0cd0*/ 	.word	0x00015a20
        /*0cd4*/ 	.word	0x00000004
        /*0cd8*/ 	.word	0x00030820
        /*0cdc*/ 	.short	0x010a
        /*0cde*/ 	.byte	0x3f
	.zero		1


	//   ....[64]....
        /*0ce0*/ 	.word	0x00015ba0
        /*0ce4*/ 	.word	0x00000005
        /*0ce8*/ 	.word	0x00030840
        /*0cec*/ 	.short	0x010a
        /*0cee*/ 	.byte	0x3f
	.zero		1


	//   ....[65]....
        /*0cf0*/ 	.word	0x00015c40
        /*0cf4*/ 	.word	0x00000017
        /*0cf8*/ 	.word	0x00030840
        /*0cfc*/ 	.short	0x010a
        /*0cfe*/ 	.byte	0x3f
	.zero		1


	//   ....[66]....
        /*0d00*/ 	.word	0x00015c80
        /*0d04*/ 	.word	0x00000005
        /*0d08*/ 	.word	0x00030860
        /*0d0c*/ 	.short	0x010a
        /*0d0e*/ 	.byte	0x3f
	.zero		1


	//   ....[67]....
        /*0d10*/ 	.word	0x00015cc0
        /*0d14*/ 	.word	0x00000017
        /*0d18*/ 	.word	0x00030860
        /*0d1c*/ 	.short	0x010a
        /*0d1e*/ 	.byte	0x3f
	.zero		1


	//   ....[68]....
        /*0d20*/ 	.word	0x00015d30
        /*0d24*/ 	.word	0x00000003
        /*0d28*/ 	.word	0x00030800
        /*0d2c*/ 	.short	0x010a
        /*0d2e*/ 	.byte	0x3f
	.zero		1


	//   ....[69]....
        /*0d30*/ 	.word	0x00015d80
        /*0d34*/ 	.word	0x00000003
        /*0d38*/ 	.word	0x00030830
        /*0d3c*/ 	.short	0x010a
        /*0d3e*/ 	.byte	0x3f
	.zero		1


	//   ....[70]....
        /*0d40*/ 	.word	0x00015de0
        /*0d44*/ 	.word	0x00000005
        /*0d48*/ 	.word	0x00030830
        /*0d4c*/ 	.short	0x010a
        /*0d4e*/ 	.byte	0x3f
	.zero		1


	//   ....[71]....
        /*0d50*/ 	.word	0x00015e40
        /*0d54*/ 	.word	0x00000003
        /*0d58*/ 	.word	0x00030850
        /*0d5c*/ 	.short	0x010a
        /*0d5e*/ 	.byte	0x3f
	.zero		1


	//   ....[72]....
        /*0d60*/ 	.word	0x00015ea0
        /*0d64*/ 	.word	0x00000005
        /*0d68*/ 	.word	0x00030830
        /*0d6c*/ 	.short	0x010a
        /*0d6e*/ 	.byte	0x3f
	.zero		1


	//   ....[73]....
        /*0d70*/ 	.word	0x00015f00
        /*0d74*/ 	.word	0x00000003
        /*0d78*/ 	.word	0x00030850
        /*0d7c*/ 	.short	0x010a
        /*0d7e*/ 	.byte	0x3f
	.zero		1


	//   ....[74]....
        /*0d80*/ 	.word	0x00015f60
        /*0d84*/ 	.word	0x00000005
        /*0d88*/ 	.word	0x00030830
        /*0d8c*/ 	.short	0x010a
        /*0d8e*/ 	.byte	0x3f
	.zero		1


	//   ....[75]....
        /*0d90*/ 	.word	0x00015fc0
        /*0d94*/ 	.word	0x00000003
        /*0d98*/ 	.word	0x00030850
        /*0d9c*/ 	.short	0x010a
        /*0d9e*/ 	.byte	0x3f
	.zero		1


	//   ....[76]....
        /*0da0*/ 	.word	0x00016020
        /*0da4*/ 	.word	0x00000003
        /*0da8*/ 	.word	0x00030850
        /*0dac*/ 	.short	0x010a
        /*0dae*/ 	.byte	0x3f
	.zero		1


	//   ....[77]....
        /*0db0*/ 	.word	0x00016140
        /*0db4*/ 	.word	0x00000007
        /*0db8*/ 	.word	0x00030840
        /*0dbc*/ 	.short	0x010a
        /*0dbe*/ 	.byte	0x3f
	.zero		1


	//   ....[78]....
        /*0dc0*/ 	.word	0x00017510
        /*0dc4*/ 	.word	0x00000011
        /*0dc8*/ 	.word	0x00030820
        /*0dcc*/ 	.short	0x010a
        /*0dce*/ 	.byte	0x3f
	.zero		1


	//   ....[79]....
        /*0dd0*/ 	.word	0x00017560
        /*0dd4*/ 	.word	0x00000007
        /*0dd8*/ 	.word	0x00030840
        /*0ddc*/ 	.short	0x010a
        /*0dde*/ 	.byte	0x3f
	.zero		1


	//   ....[80]....
        /*0de0*/ 	.word	0x00017d30
        /*0de4*/ 	.word	0x00000006
        /*0de8*/ 	.word	0x00030860
        /*0dec*/ 	.short	0x010a
        /*0dee*/ 	.byte	0x3f
	.zero		1


	//   ....[81]....
        /*0df0*/ 	.word	0x000185d0
        /*0df4*/ 	.word	0x00000000
        /*0df8*/ 	.word	0x00030860
        /*0dfc*/ 	.short	0x010a
        /*0dfe*/ 	.byte	0x3f
	.zero		1


	//   ....[82]....
        /*0e00*/ 	.word	0x00019760
        /*0e04*/ 	.word	0x00000004
        /*0e08*/ 	.word	0x00030820
        /*0e0c*/ 	.short	0x010a
        /*0e0e*/ 	.byte	0x3f
	.zero		1


	//   ....[83]....
        /*0e10*/ 	.word	0x00019900
        /*0e14*/ 	.word	0x00000005
        /*0e18*/ 	.word	0x00030840
        /*0e1c*/ 	.short	0x010a
        /*0e1e*/ 	.byte	0x3f
	.zero		1


	//   ....[84]....
        /*0e20*/ 	.word	0x00019950
        /*0e24*/ 	.word	0x00000017
        /*0e28*/ 	.word	0x00030840
        /*0e2c*/ 	.short	0x010a
        /*0e2e*/ 	.byte	0x3f
	.zero		1


	//   ....[85]....
        /*0e30*/ 	.word	0x000199a0
        /*0e34*/ 	.word	0x00000005
        /*0e38*/ 	.word	0x00030860
        /*0e3c*/ 	.short	0x010a
        /*0e3e*/ 	.byte	0x3f
	.zero		1


	//----- nvinfo : EIATTR_NUM_MBARRIERS
	.align		4
.L_709:
        /*0e40*/ 	.byte	0x03, 0x38
        /*0e42*/ 	.short	0x0016


	//----- nvinfo : EIATTR_EXIT_INSTR_OFFSETS
	.align		4
        /*0e44*/ 	.byte	0x04, 0x1c
        /*0e46*/ 	.short	(.L_711 - .L_710)


	//   ....[0]....
.L_710:
        /*0e48*/ 	.word	0x00000960


	//   ....[1]....
        /*0e4c*/ 	.word	0x000100c0


	//   ....[2]....
        /*0e50*/ 	.word	0x00015d10


	//----- nvinfo : EIATTR_MAX_THREADS
	.align		4
.L_711:
        /*0e54*/ 	.byte	0x04, 0x05
        /*0e56*/ 	.short	(.L_713 - .L_712)
.L_712:
        /*0e58*/ 	.word	0x00000180
        /*0e5c*/ 	.word	0x00000001
        /*0e60*/ 	.word	0x00000001


	//----- nvinfo : EIATTR_CRS_STACK_SIZE
	.align		4
.L_713:
        /*0e64*/ 	.byte	0x04, 0x1e
        /*0e66*/ 	.short	(.L_715 - .L_714)
.L_714:
        /*0e68*/ 	.word	0x00000000


	//----- nvinfo : EIATTR_CBANK_PARAM_SIZE
	.align		4
.L_715:
        /*0e6c*/ 	.byte	0x03, 0x19
        /*0e6e*/ 	.short	0x0af0


	//----- nvinfo : EIATTR_PARAM_CBANK
	.align		4
        /*0e70*/ 	.byte	0x04, 0x0a
        /*0e72*/ 	.short	(.L_717 - .L_716)
	.align		4
.L_716:
        /*0e74*/ 	.word	index@(.nv.constant0._ZN7cutlass13device_kernelIN5flash11enable_sm90INS1_16FlashAttnFwdSm90INS1_25CollectiveMainloopFwdSm90ILi2EN4cute5tupleIJNS5_1CILi1EEES8_S8_EEENS6_IJNS7_ILi128EEENS7_ILi96EEENS7_ILi192EEEEEELi192ENS_6half_tEfNS_4arch4Sm90ELb0ELb1ELb0ELb1ELb1ELb0ELb0ELb1ELb1ELb1ELb0ELb0EEENS1_21CollectiveEpilogueFwdINS6_IJSA_SC_SB_EEES9_SE_SG_Li256ELb1ELb1ELb0ELb0EEENS1_36VarlenDynamicPersistentTileSchedulerILi128ELi96ELi256ELi128ELb0ELb1ELb1ELb1ELb0ELb1EEEEEEEEEvNT_6ParamsE)
        /*0e78*/ 	.short	0x0210
        /*0e7a*/ 	.short	0x0af0


	//----- nvinfo : EIATTR_SW_WAR
	.align		4
.L_717:
        /*0e7c*/ 	.byte	0x04, 0x36
        /*0e7e*/ 	.short	(.L_719 - .L_718)
.L_718:
        /*0e80*/ 	.word	0x00000008
.L_719:


//--------------------- .nv.info._ZN7cutlass13device_kernelIN5flash11enable_sm90INS1_16FlashAttnFwdSm90INS1_25CollectiveMainloopFwdSm90ILi2EN4cute5tupleIJNS5_1CILi1EEES8_S8_EEENS6_IJNS7_ILi128EEENS7_ILi96EEENS7_ILi192EEEEEELi192ENS_6half_tEfNS_4arch4Sm90ELb0ELb1ELb0ELb1ELb1ELb1ELb0ELb1ELb1ELb1ELb0ELb0EEENS1_21CollectiveEpilogueFwdINS6_IJSA_SC_SB_EEES9_SE_SG_Li256ELb1ELb1ELb0ELb0EEENS1_36VarlenDynamicPersistentTileSchedulerILi128ELi96ELi256ELi128ELb0ELb1ELb1ELb1ELb0ELb1EEEEEEEEEvNT_6ParamsE --------------------------
	.section	.nv.info._ZN7cutlass13device_kernelIN5flash11enable_sm90INS1_16FlashAttnFwdSm90INS1_25CollectiveMainloopFwdSm90ILi2EN4cute5tupleIJNS5_1CILi1EEES8_S8_EEENS6_IJNS7_ILi128EEENS7_ILi96EEENS7_ILi192EEEEEELi192ENS_6half_tEfNS_4arch4Sm90ELb0ELb1ELb0ELb1ELb1ELb1ELb0ELb1ELb1ELb1ELb0ELb0EEENS1_21CollectiveEpilogueFwdINS6_IJSA_SC_SB_EEES9_SE_SG_Li256ELb1ELb1ELb0ELb0EEENS1_36VarlenDynamicPersistentTileSchedulerILi128ELi96ELi256ELi128ELb0ELb1ELb1ELb1ELb0ELb1EEEEEEEEEvNT_6ParamsE,"",@"SHT_CUDA_INFO"
	.sectionflags	@""
	.align	4


	//----- nvinfo : EIATTR_CUDA_API_VERSION
	.align		4
        /*0000*/ 	.byte	0x04, 0x37
        /*0002*/ 	.short	(.L_721 - .L_720)
.L_720:
        /*0004*/ 	.word	0x00000082


	//----- nvinfo : EIATTR_KPARAM_INFO
	.align		4
.L_721:
        /*0008*/ 	.byte	0x04, 0x17
        /*000a*/ 	.short	(.L_723 - .L_722)
.L_722:
        /*000c*/ 	.word	0x00000000
        /*0010*/ 	.short	0x0000
        /*0012*/ 	.short	0x0070
        /*0014*/ 	.byte	0x00, 0xf0, 0x01, 0x2a


	//----- nvinfo : EIATTR_SPARSE_MMA_MASK
	.align		4
.L_723:
        /*0018*/ 	.byte	0x03, 0x50
        /*001a*/ 	.short	0x0000


	//----- nvinfo : EIATTR_MAXREG_COUNT
	.align		4
        /*001c*/ 	.byte	0x03, 0x1b
        /*001e*/ 	.short	0x00a8


	//----- nvinfo : EIATTR_NUM_BARRIERS
	.align		4
        /*0020*/ 	.byte	0x02, 0x4c
        /*0022*/ 	.byte	0x10
	.zero		1


	//----- nvinfo : EIATTR_EXTERNS
	.align		4
        /*0024*/ 	.byte	0x04, 0x0f
        /*0026*/ 	.short	(.L_725 - .L_724)


	//   ....[0]....
	.align		4
.L_724:
        /*0028*/ 	.word	index@(__assertfail)


	//----- nvinfo : EIATTR_ANNOTATIONS
	.align		4
.L_725:
        /*002c*/ 	.byte	0x04, 0x55
        /*002e*/ 	.short	(.L_727 - .L_726)


	//   ....[0]....
.L_726:
        /* <DEDUP_REMOVED lines=74> */


	//----- nvinfo : EIATTR_MERCURY_ISA_VERSION
	.align		4
.L_727:
        /*04c0*/ 	.byte	0x03, 0x5f
        /*04c2*/ 	.short	0x0101


	//----- nvinfo : EIATTR_UNUSED_LOAD_BYTE_OFFSET
	.align		4
        /*04c4*/ 	.byte	0x04, 0x44
        /*04c6*/ 	.short	(.L_729 - .L_728)


	//   ....[0]....
.L_728:
        /*04c8*/ 	.word	0x00000a50
        /*04cc*/ 	.word	0x0000fff0


	//   ....[1]....
        /*04d0*/ 	.word	0x0001f9d0
        /*04d4*/ 	.word	0x0000fff0


	//----- nvinfo : EIATTR_INT_WARP_WIDE_INSTR_OFFSETS
	.align		4
.L_729:
        /*04d8*/ 	.byte	0x04, 0x31
        /*04da*/ 	.short	(.L_731 - .L_730)


	//   ....[0]....
.L_730:
        /*04dc*/ 	.word	0x00000130


	//   ....[1]....
        /*04e0*/ 	.word	0x00000170


	//   ....[2]....
        /*04e4*/ 	.word	0x000001e0


	//   ....[3]....
        /*04e8*/ 	.word	0x00025120


	//   ....[4]....
        /*04ec*/ 	.word	0x000251b0


	//   ....[5]....
        /*04f0*/ 	.word	0x00028090


	//   ....[6]....
        /*04f4*/ 	.word	0x00028120


	//----- nvinfo : EIATTR_COOP_GROUP_MASK_REGIDS
	.align		4
.L_731:
        /*04f8*/ 	.byte	0x04, 0x29
        /*04fa*/ 	.short	(.L_733 - .L_732)


	//   ....[0]....
.L_732:
        /*04fc*/ 	.word	0xffffffff


	//   ....[1]....
        /*0500*/ 	.word	0xffffffff


	//   ....[2]....
        /*0504*/ 	.word	0xffffffff


	//   ....[3]....
        /*0508*/ 	.word	0xffffffff


	//   ....[4]....
        /*050c*/ 	.word	0xffffffff


	//   ....[5]....
        /*0510*/ 	.word	0xffffffff


	//   ....[6]....
        /*0514*/ 	.word	0xffffffff


	//   ....[7]....
        /*0518*/ 	.word	0xffffffff


	//   ....[8]....
        /*051c*/ 	.word	0xffffffff


	//   ....[9]....
        /*0520*/ 	.word	0xffffffff


	//   ....[10]....
        /*0524*/ 	.word	0xffffffff


	//   ....[11]....
        /*0528*/ 	.word	0xffffffff


	//   ....[12]....
        /*052c*/ 	.word	0xffffffff


	//   ....[13]....
        /*0530*/ 	.word	0xffffffff


	//   ....[14]....
        /*0534*/ 	.word	0xffffffff


	//   ....[15]....
        /*0538*/ 	.word	0xffffffff


	//   ....[16]....
        /*053c*/ 	.word	0xffffffff


	//   ....[17]....
        /*0540*/ 	.word	0xffffffff


	//   ....[18]....
        /*0544*/ 	.word	0xffffffff


	//   ....[19]....
        /*0548*/ 	.word	0xffffffff


	//   ....[20]....
        /*054c*/ 	.word	0xffffffff


	//   ....[21]....
        /*0550*/ 	.word	0xffffffff


	//   ....[22]....
        /*0554*/ 	.word	0xffffffff


	//   ....[23]....
        /*0558*/ 	.word	0xffffffff


	//   ....[24]....
        /*055c*/ 	.word	0xffffffff


	//   ....[25]....
        /*0560*/ 	.word	0xffffffff


	//   ....[26]....
        /*0564*/ 	.word	0xffffffff


	//   ....[27]....
        /*0568*/ 	.word	0xffffffff


	//   ....[28]....
        /*056c*/ 	.word	0xffffffff


	//   ....[29]....
        /*0570*/ 	.word	0xffffffff


	//   ....[30]....
        /*0574*/ 	.word	0xffffffff


	//   ....[31]....
        /*0578*/ 	.word	0xffffffff


	//   ....[32]....
        /*057c*/ 	.word	0xffffffff


	//   ....[33]....
        /*0580*/ 	.word	0xffffffff


	//   ....[34]....
        /*0584*/ 	.word	0xffffffff


	//   ....[35]....
        /*0588*/ 	.word	0xffffffff


	//   ....[36]....
        /*058c*/ 	.word	0xffffffff


	//   ....[37]....
        /*0590*/ 	.word	0xffffffff


	//   ....[38]....
        /*0594*/ 	.word	0xffffffff


	//   ....[39]....
        /*0598*/ 	.word	0xffffffff


	//   ....[40]....
        /*059c*/ 	.word	0xffffffff


	//   ....[41]....
        /*05a0*/ 	.word	0xffffffff


	//   ....[42]....
        /*05a4*/ 	.word	0xffffffff


	//   ....[43]....
        /*05a8*/ 	.word	0xffffffff


	//   ....[44]....
        /*05ac*/ 	.word	0xffffffff


	//   ....[45]....
        /*05b0*/ 	.word	0xffffffff


	//   ....[46]....
        /*05b4*/ 	.word	0xffffffff


	//   ....[47]....
        /*05b8*/ 	.word	0xffffffff


	//   ....[48]....
        /*05bc*/ 	.word	0xffffffff


	//   ....[49]....
        /*05c0*/ 	.word	0xffffffff


	//   ....[50]....
        /*05c4*/ 	.word	0xffffffff


	//   ....[51]....
        /*05c8*/ 	.word	0xffffffff


	//   ....[52]....
        /*05cc*/ 	.word	0xffffffff


	//   ....[53]....
        /*05d0*/ 	.word	0xffffffff


	//   ....[54]....
        /*05d4*/ 	.word	0xffffffff


	//   ....[55]....
        /*05d8*/ 	.word	0xffffffff


	//   ....[56]....
        /*05dc*/ 	.word	0xffffffff


	//   ....[57]....
        /*05e0*/ 	.word	0xffffffff


	//   ....[58]....
        /*05e4*/ 	.word	0xffffffff


	//   ....[59]....
        /*05e8*/ 	.word	0xffffffff


	//   ....[60]....
        /*05ec*/ 	.word	0xffffffff


	//   ....[61]....
        /*05f0*/ 	.word	0xffffffff


	//   ....[62]....
        /*05f4*/ 	.word	0xffffffff


	//   ....[63]....
        /*05f8*/ 	.word	0xffffffff


	//   ....[64]....
        /*05fc*/ 	.word	0xffffffff


	//   ....[65]....
        /*0600*/ 	.word	0xffffffff


	//   ....[66]....
        /*0604*/ 	.word	0xffffffff


	//   ....[67]....
        /*0608*/ 	.word	0xffffffff


	//   ....[68]....
        /*060c*/ 	.word	0xffffffff


	//   ....[69]....
        /*0610*/ 	.word	0xffffffff


	//   ....[70]....
        /*0614*/ 	.word	0xffffffff


	//   ....[71]....
        /*0618*/ 	.word	0xffffffff


	//   ....[72]....
        /*061c*/ 	.word	0xffffffff


	//   ....[73]....
        /*0620*/ 	.word	0xffffffff


	//   ....[74]....
        /*0624*/ 	.word	0xffffffff


	//   ....[75]....
        /*0628*/ 	.word	0xffffffff


	//   ....[76]....
        /*062c*/ 	.word	0xffffffff


	//   ....[77]....
        /*0630*/ 	.word	0xffffffff


	//   ....[78]....
        /*0634*/ 	.word	0xffffffff


	//   ....[79]....
        /*0638*/ 	.word	0xffffffff


	//   ....[80]....
        /*063c*/ 	.word	0xffffffff


	//   ....[81]....
        /*0640*/ 	.word	0xffffffff


	//   ....[82]....
        /*0644*/ 	.word	0xffffffff


	//   ....[83]....
        /*0648*/ 	.word	0xffffffff


	//   ....[84]....
        /*064c*/ 	.word	0xffffffff


	//   ....[85]....
        /*0650*/ 	.word	0xffffffff


	//   ....[86]....
        /*0654*/ 	.word	0xffffffff


	//   ....[87]....
        /*0658*/ 	.word	0xffffffff


	//   ....[88]....
        /*065c*/ 	.word	0xffffffff


	//   ....[89]....
        /*0660*/ 	.word	0xffffffff


	//   ....[90]....
        /*0664*/ 	.word	0xffffffff


	//   ....[91]....
        /*0668*/ 	.word	0xffffffff


	//   ....[92]....
        /*066c*/ 	.word	0xffffffff


	//   ....[93]....
        /*0670*/ 	.word	0xffffffff


	//   ....[94]....
        /*0674*/ 	.word	0xffffffff


	//   ....[95]....
        /*0678*/ 	.word	0xffffffff


	//   ....[96]....
        /*067c*/ 	.word	0xffffffff


	//   ....[97]....
        /*0680*/ 	.word	0xffffffff


	//   ....[98]....
        /*0684*/ 	.word	0xffffffff


	//   ....[99]....
        /*0688*/ 	.word	0xffffffff


	//   ....[100]....
        /*068c*/ 	.word	0xffffffff


	//   ....[101]....
        /*0690*/ 	.word	0xffffffff


	//   ....[102]....
        /*0694*/ 	.word	0xffffffff


	//   ....[103]....
        /*0698*/ 	.word	0xffffffff


	//   ....[104]....
        /*069c*/ 	.word	0xffffffff


	//   ....[105]....
        /*06a0*/ 	.word	0xffffffff


	//   ....[106]....
        /*06a4*/ 	.word	0xffffffff


	//   ....[107]....
        /*06a8*/ 	.word	0xffffffff


	//   ....[108]....
        /*06ac*/ 	.word	0xffffffff


	//   ....[109]....
        /*06b0*/ 	.word	0xffffffff


	//   ....[110]....
        /*06b4*/ 	.word	0xffffffff


	//   ....[111]....
        /*06b8*/ 	.word	0xffffffff


	//   ....[112]....
        /*06bc*/ 	.word	0xffffffff


	//   ....[113]....
        /*06c0*/ 	.word	0xffffffff


	//   ....[114]....
        /*06c4*/ 	.word	0xffffffff


	//   ....[115]....
        /*06c8*/ 	.word	0xffffffff


	//   ....[116]....
        /*06cc*/ 	.word	0xffffffff


	//   ....[117]....
        /*06d0*/ 	.word	0xffffffff


	//   ....[118]....
        /*06d4*/ 	.word	0xffffffff


	//   ....[119]....
        /*06d8*/ 	.word	0xffffffff


	//   ....[120]....
        /*06dc*/ 	.word	0xffffffff


	//   ....[121]....
        /*06e0*/ 	.word	0xffffffff


	//   ....[122]....
        /*06e4*/ 	.word	0xffffffff


	//   ....[123]....
        /*06e8*/ 	.word	0xffffffff


	//   ....[124]....
        /*06ec*/ 	.word	0xffffffff


	//   ....[125]....
        /*06f0*/ 	.word	0xffffffff


	//   ....[126]....
        /*06f4*/ 	.word	0xffffffff


	//   ....[127]....
        /*06f8*/ 	.word	0xffffffff


	//   ....[128]....
        /*06fc*/ 	.word	0xffffffff


	//   ....[129]....
        /*0700*/ 	.word	0xffffffff


	//   ....[130]....
        /*0704*/ 	.word	0xffffffff


	//   ....[131]....
        /*0708*/ 	.word	0xffffffff


	//   ....[132]....
        /*070c*/ 	.word	0xffffffff


	//   ....[133]....
        /*0710*/ 	.word	0xffffffff


	//   ....[134]....
        /*0714*/ 	.word	0xffffffff


	//   ....[135]....
        /*0718*/ 	.word	0xffffffff


	//   ....[136]....
        /*071c*/ 	.word	0xffffffff


	//   ....[137]....
        /*0720*/ 	.word	0xffffffff


	//   ....[138]....
        /*0724*/ 	.word	0xffffffff


	//   ....[139]....
        /*0728*/ 	.word	0xffffffff


	//   ....[140]....
        /*072c*/ 	.word	0xffffffff


	//   ....[141]....
        /*0730*/ 	.word	0xffffffff


	//   ....[142]....
        /*0734*/ 	.word	0xffffffff


	//   ....[143]....
        /*0738*/ 	.word	0xffffffff


	//   ....[144]....
        /*073c*/ 	.word	0xffffffff


	//   ....[145]....
        /*0740*/ 	.word	0xffffffff


	//   ....[146]....
        /*0744*/ 	.word	0xffffffff


	//   ....[147]....
        /*0748*/ 	.word	0xffffffff


	//   ....[148]....
        /*074c*/ 	.word	0xffffffff


	//   ....[149]....
        /*0750*/ 	.word	0xffffffff


	//   ....[150]....
        /*0754*/ 	.word	0xffffffff


	//   ....[151]....
        /*0758*/ 	.word	0xffffffff


	//   ....[152]....
        /*075c*/ 	.word	0xffffffff


	//   ....[153]....
        /*0760*/ 	.word	0xffffffff


	//   ....[154]....
        /*0764*/ 	.word	0xffffffff


	//   ....[155]....
        /*0768*/ 	.word	0xffffffff


	//   ....[156]....
        /*076c*/ 	.word	0xffffffff


	//   ....[157]....
        /*0770*/ 	.word	0xffffffff


	//   ....[158]....
        /*0774*/ 	.word	0xffffffff


	//   ....[159]....
        /*0778*/ 	.word	0xffffffff


	//   ....[160]....
        /*077c*/ 	.word	0xffffffff


	//   ....[161]....
        /*0780*/ 	.word	0xffffffff


	//   ....[162]....
        /*0784*/ 	.word	0xffffffff


	//   ....[163]....
        /*0788*/ 	.word	0xffffffff


	//   ....[164]....
        /*078c*/ 	.word	0xffffffff


	//   ....[165]....
        /*0790*/ 	.word	0xffffffff


	//   ....[166]....
        /*0794*/ 	.word	0xffffffff


	//   ....[167]....
        /*0798*/ 	.word	0xffffffff


	//   ....[168]....
        /*079c*/ 	.word	0xffffffff


	//   ....[169]....
        /*07a0*/ 	.word	0xffffffff


	//   ....[170]....
        /*07a4*/ 	.word	0xffffffff


	//   ....[171]....
        /*07a8*/ 	.word	0xffffffff


	//   ....[172]....
        /*07ac*/ 	.word	0xffffffff


	//   ....[173]....
        /*07b0*/ 	.word	0xffffffff


	//   ....[174]....
        /*07b4*/ 	.word	0xffffffff


	//   ....[175]....
        /*07b8*/ 	.word	0xffffffff


	//   ....[176]....
        /*07bc*/ 	.word	0xffffffff


	//   ....[177]....
        /*07c0*/ 	.word	0xffffffff


	//   ....[178]....
        /*07c4*/ 	.word	0xffffffff


	//   ....[179]....
        /*07c8*/ 	.word	0xffffffff


	//   ....[180]....
        /*07cc*/ 	.word	0xffffffff


	//   ....[181]....
        /*07d0*/ 	.word	0xffffffff


	//   ....[182]....
        /*07d4*/ 	.word	0xffffffff


	//   ....[183]....
        /*07d8*/ 	.word	0xffffffff


	//   ....[184]....
        /*07dc*/ 	.word	0xffffffff


	//   ....[185]....
        /*07e0*/ 	.word	0x0500000f


	//   ....[186]....
        /*07e4*/ 	.word	0x0500000f


	//   ....[187]....
        /*07e8*/ 	.word	0x0500000f


	//   ....[188]....
        /*07ec*/ 	.word	0x0500000f


	//   ....[189]....
        /*07f0*/ 	.word	0x0500000f


	//   ....[190]....
        /*07f4*/ 	.word	0x0500000f


	//   ....[191]....
        /*07f8*/ 	.word	0x0500000f


	//   ....[192]....
        /*07fc*/ 	.word	0x0500000f


	//   ....[193]....
        /*0800*/ 	.word	0x0500000f


	//   ....[194]....
        /*0804*/ 	.word	0x0500000f


	//   ....[195]....
        /*0808*/ 	.word	0x0500000f


	//   ....[196]....
        /*080c*/ 	.word	0x0500000f


	//   ....[197]....
        /*0810*/ 	.word	0x0500000f


	//   ....[198]....
        /*0814*/ 	.word	0x0500000f


	//   ....[199]....
        /*0818*/ 	.word	0x0500000f


	//   ....[200]....
        /*081c*/ 	.word	0x0500000f


	//   ....[201]....
        /*0820*/ 	.word	0x0500000f


	//   ....[202]....
        /*0824*/ 	.word	0x0500000f


	//   ....[203]....
        /*0828*/ 	.word	0x0500000f


	//   ....[204]....
        /*082c*/ 	.word	0x0500000f


	//   ....[205]....
        /*0830*/ 	.word	0x0500000f


	//   ....[206]....
        /*0834*/ 	.word	0x0500000f


	//   ....[207]....
        /*0838*/ 	.word	0x0500000f


	//   ....[208]....
        /*083c*/ 	.word	0x0500000f


	//   ....[209]....
        /*0840*/ 	.word	0x0500000f


	//   ....[210]....
        /*0844*/ 	.word	0x0500000f


	//   ....[211]....
        /*0848*/ 	.word	0x0500000f


	//   ....[212]....
        /*084c*/ 	.word	0x0500000f


	//   ....[213]....
        /*0850*/ 	.word	0x0500000f


	//   ....[214]....
        /*0854*/ 	.word	0x0500000f


	//   ....[215]....
        /*0858*/ 	.word	0x0500000f


	//   ....[216]....
        /*085c*/ 	.word	0x0500000f


	//   ....[217]....
        /*0860*/ 	.word	0x0500000f


	//   ....[218]....
        /*0864*/ 	.word	0x0500000f


	//   ....[219]....
        /*0868*/ 	.word	0x0500000f


	//   ....[220]....
        /*086c*/ 	.word	0x0500000f


	//   ....[221]....
        /*0870*/ 	.word	0x0500000f


	//   ....[222]....
        /*0874*/ 	.word	0x0500000f


	//   ....[223]....
        /*0878*/ 	.word	0x0500000f


	//   ....[224]....
        /*087c*/ 	.word	0x0500000f


	//   ....[225]....
        /*0880*/ 	.word	0x0500000f


	//   ....[226]....
        /*0884*/ 	.word	0x0500000f


	//   ....[227]....
        /*0888*/ 	.word	0x0500000f


	//   ....[228]....
        /*088c*/ 	.word	0x0500000f


	//   ....[229]....
        /*0890*/ 	.word	0x0500000f


	//   ....[230]....
        /*0894*/ 	.word	0x0500000f


	//   ....[231]....
        /*0898*/ 	.word	0x0500000f


	//   ....[232]....
        /*089c*/ 	.word	0x0500000f


	//   ....[233]....
        /*08a0*/ 	.word	0x0500000f


	//   ....[234]....
        /*08a4*/ 	.word	0x0500000f


	//   ....[235]....
        /*08a8*/ 	.word	0x0500000f


	//   ....[236]....
        /*08ac*/ 	.word	0x0500000f


	//   ....[237]....
        /*08b0*/ 	.word	0x0500000f


	//   ....[238]....
        /*08b4*/ 	.word	0x0500000f


	//   ....[239]....
        /*08b8*/ 	.word	0x0500000f


	//   ....[240]....
        /*08bc*/ 	.word	0x0500000f


	//   ....[241]....
        /*08c0*/ 	.word	0x0500000f


	//   ....[242]....
        /*08c4*/ 	.word	0x0500000f


	//   ....[243]....
        /*08c8*/ 	.word	0x0500000f


	//   ....[244]....
        /*08cc*/ 	.word	0x0500000f


	//   ....[245]....
        /*08d0*/ 	.word	0x0500000f


	//   ....[246]....
        /*08d4*/ 	.word	0x0500000f


	//   ....[247]....
        /*08d8*/ 	.word	0x0500000f


	//   ....[248]....
        /*08dc*/ 	.word	0x0500000f


	//   ....[249]....
        /*08e0*/ 	.word	0x0500000f


	//   ....[250]....
        /*08e4*/ 	.word	0x0500000f


	//   ....[251]....
        /*08e8*/ 	.word	0x0500000f


	//   ....[252]....
        /*08ec*/ 	.word	0x0500000f


	//   ....[253]....
        /*08f0*/ 	.word	0x0500000f


	//   ....[254]....
        /*08f4*/ 	.word	0x0500000f


	//   ....[255]....
        /*08f8*/ 	.word	0x0500000f


	//   ....[0]....
        /*08fc*/ 	.word	0x0500000f


	//   ....[1]....
        /*0900*/ 	.word	0x0500000f


	//   ....[2]....
        /*0904*/ 	.word	0x0500000f


	//   ....[3]....
        /*0908*/ 	.word	0x0500000f


	//   ....[4]....
        /*090c*/ 	.word	0x0500000f


	//   ....[5]....
        /*0910*/ 	.word	0x0500000f


	//   ....[6]....
        /*0914*/ 	.word	0x0500000f


	//   ....[7]....
        /*0918*/ 	.word	0x0500000f


	//   ....[8]....
        /*091c*/ 	.word	0x0500000f


	//   ....[9]....
        /*0920*/ 	.word	0x0500000f


	//   ....[10]....
        /*0924*/ 	.word	0x0500000f


	//   ....[11]....
        /*0928*/ 	.word	0x0500000f


	//   ....[12]....
        /*092c*/ 	.word	0x0500000f


	//   ....[13]....
        /*0930*/ 	.word	0x0500000f


	//   ....[14]....
        /*0934*/ 	.word	0x0500000f


	//   ....[15]....
        /*0938*/ 	.word	0x0500000f


	//   ....[16]....
        /*093c*/ 	.word	0x0500000f


	//   ....[17]....
        /*0940*/ 	.word	0x0500000f


	//   ....[18]....
        /*0944*/ 	.word	0x0500000f


	//   ....[19]....
        /*0948*/ 	.word	0x0500000f


	//   ....[20]....
        /*094c*/ 	.word	0x0500000f


	//   ....[21]....
        /*0950*/ 	.word	0x0500000f


	//   ....[22]....
        /*0954*/ 	.word	0x0500000f


	//   ....[23]....
        /*0958*/ 	.word	0x0500000f


	//   ....[24]....
        /*095c*/ 	.word	0x0500000f


	//   ....[25]....
        /*0960*/ 	.word	0x0500000f


	//   ....[26]....
        /*0964*/ 	.word	0x0500000f


	//   ....[27]....
        /*0968*/ 	.word	0x0500000f


	//   ....[28]....
        /*096c*/ 	.word	0x0500000f


	//   ....[29]....
        /*0970*/ 	.word	0x0500000f


	//   ....[30]....
        /*0974*/ 	.word	0x0500000f


	//   ....[31]....
        /*0978*/ 	.word	0x0500000f


	//   ....[32]....
        /*097c*/ 	.word	0x0500000f


	//   ....[33]....
        /*0980*/ 	.word	0x0500000f


	//   ....[34]....
        /*0984*/ 	.word	0x0500000f


	//   ....[35]....
        /*0988*/ 	.word	0x0500000f


	//   ....[36]....
        /*098c*/ 	.word	0x0500000f


	//   ....[37]....
        /*0990*/ 	.word	0x0500000f


	//   ....[38]....
        /*0994*/ 	.word	0x0500000f


	//   ....[39]....
        /*0998*/ 	.word	0x0500000f


	//   ....[40]....
        /*099c*/ 	.word	0x0500000f


	//----- nvinfo : EIATTR_COOP_GROUP_INSTR_OFFSETS
	.align		4
.L_733:
        /*09a0*/ 	.byte	0x04, 0x28
        /*09a2*/ 	.short	(.L_735 - .L_734)


	//   ....[0]....
.L_734:
        /*09a4*/ 	.word	0x00000060


	//   ....[1]....
        /*09a8*/ 	.word	0x00000140


	//   ....[2]....
        /*09ac*/ 	.word	0x00000190


	//   ....[3]....
        /*09b0*/ 	.word	0x000003c0


	//   ....[4]....
        /*09b4*/ 	.word	0x00000520


	//   ....[5]....
        /*09b8*/ 	.word	0x00000640


	//   ....[6]....
        /*09bc*/ 	.word	0x000007a0


	//   ....[7]....
        /*09c0*/ 	.word	0x00003a10


	//   ....[8]....
        /*09c4*/ 	.word	0x00003a20


	//   ....[9]....
        /*09c8*/ 	.word	0x00004ed0


	//   ....[10]....
        /*09cc*/ 	.word	0x00004ee0


	//   ....[11]....
        /*09d0*/ 	.word	0x00006e70


	//   ....[12]....
        /*09d4*/ 	.word	0x00006e80


	//   ....[13]....
        /*09d8*/ 	.word	0x00008490


	//   ....[14]....
        /*09dc*/ 	.word	0x000084a0


	//   ....[15]....
        /*09e0*/ 	.word	0x00009dd0


	//   ....[16]....
        /*09e4*/ 	.word	0x00009de0


	//   ....[17]....
        /*09e8*/ 	.word	0x0000a070


	//   ....[18]....
        /*09ec*/ 	.word	0x0000a080


	//   ....[19]....
        /*09f0*/ 	.word	0x0000a590


	//   ....[20]....
        /*09f4*/ 	.word	0x0000a5b0


	//   ....[21]....
        /*09f8*/ 	.word	0x0000a800


	//   ....[22]....
        /*09fc*/ 	.word	0x0000a820


	//   ....[23]....
        /*0a00*/ 	.word	0x0000b3b0


	//   ....[24]....
        /*0a04*/ 	.word	0x0000bb30


	//   ....[25]....
        /*0a08*/ 	.word	0x0000bb40


	//   ....[26]....
        /*0a0c*/ 	.word	0x0000bb50


	//   ....[27]....
        /*0a10*/ 	.word	0x0000bb60


	//   ....[28]....
        /*0a14*/ 	.word	0x0000c350


	//   ....[29]....
        /*0a18*/ 	.word	0x0000c360


	//   ....[30]....
        /*0a1c*/ 	.word	0x0000c370


	//   ....[31]....
        /*0a20*/ 	.word	0x0000c380


	//   ....[32]....
        /*0a24*/ 	.word	0x0000f100


	//   ....[33]....
        /*0a28*/ 	.word	0x0000f110


	//   ....[34]....
        /*0a2c*/ 	.word	0x0000f120


	//   ....[35]....
        /*0a30*/ 	.word	0x0000f130


	//   ....[36]....
        /*0a34*/ 	.word	0x0000f750


	//   ....[37]....
        /*0a38*/ 	.word	0x0000f760


	//   ....[38]....
        /*0a3c*/ 	.word	0x0000f770


	//   ....[39]....
        /*0a40*/ 	.word	0x0000f780


	//   ....[40]....
        /*0a44*/ 	.word	0x00012f30


	//   ....[41]....
        /*0a48*/ 	.word	0x00013270


	//   ....[42]....
        /*0a4c*/ 	.word	0x00013eb0


	//   ....[43]....
        /*0a50*/ 	.word	0x00013fc0


	//   ....[44]....
        /*0a54*/ 	.word	0x00014540


	//   ....[45]....
        /*0a58*/ 	.word	0x000145c0


	//   ....[46]....
        /*0a5c*/ 	.word	0x000168a0


	//   ....[47]....
        /*0a60*/ 	.word	0x00016ae0


	//   ....[48]....
        /*0a64*/ 	.word	0x00017930


	//   ....[49]....
        /*0a68*/ 	.word	0x00017a50


	//   ....[50]....
        /*0a6c*/ 	.word	0x00017ff0


	//   ....[51]....
        /*0a70*/ 	.word	0x00018050


	//   ....[52]....
        /*0a74*/ 	.word	0x0001a440


	//   ....[53]....
        /*0a78*/ 	.word	0x0001a460


	//   ....[54]....
        /*0a7c*/ 	.word	0x0001a4a0


	//   ....[55]....
        /*0a80*/ 	.word	0x0001a4b0


	//   ....[56]....
        /*0a84*/ 	.word	0x0001c5b0


	//   ....[57]....
        /*0a88*/ 	.word	0x0001c7e0


	//   ....[58]....
        /*0a8c*/ 	.word	0x0001d660


	//   ....[59]....
        /*0a90*/ 	.word	0x0001d780


	//   ....[60]....
        /*0a94*/ 	.word	0x0001dd10


	//   ....[61]....
        /*0a98*/ 	.word	0x0001dd60


	//   ....[62]....
        /*0a9c*/ 	.word	0x0001eea0


	//   ....[63]....
        /*0aa0*/ 	.word	0x0001f0a0


	//   ....[64]....
        /*0aa4*/ 	.word	0x0001f0d0


	//   ....[65]....
        /*0aa8*/ 	.word	0x0001f190


	//   ....[66]....
        /*0aac*/ 	.word	0x00020890


	//   ....[67]....
        /*0ab0*/ 	.word	0x000208d0


	//   ....[68]....
        /*0ab4*/ 	.word	0x00020910


	//   ....[69]....
        /*0ab8*/ 	.word	0x00020950


	//   ....[70]....
        /*0abc*/ 	.word	0x00020f70


	//   ....[71]....
        /*0ac0*/ 	.word	0x00020fa0


	//   ....[72]....
        /*0ac4*/ 	.word	0x000210d0


	//   ....[73]....
        /*0ac8*/ 	.word	0x000210f0


	//   ....[74]....
        /*0acc*/ 	.word	0x000211f0


	//   ....[75]....
        /*0ad0*/ 	.word	0x00021210


	//   ....[76]....
        /*0ad4*/ 	.word	0x00021320


	//   ....[77]....
        /*0ad8*/ 	.word	0x00021340


	//   ....[78]....
        /*0adc*/ 	.word	0x00021c20


	//   ....[79]....
        /*0ae0*/ 	.word	0x00021c50


	//   ....[80]....
        /*0ae4*/ 	.word	0x00021d70


	//   ....[81]....
        /*0ae8*/ 	.word	0x00021d90


	//   ....[82]....
        /*0aec*/ 	.word	0x00021e90


	//   ....[83]....
        /*0af0*/ 	.word	0x00021eb0


	//   ....[84]....
        /*0af4*/ 	.word	0x00021fc0


	//   ....[85]....
        /*0af8*/ 	.word	0x00021fe0


	//   ....[86]....
        /*0afc*/ 	.word	0x00022170


	//   ....[87]....
        /*0b00*/ 	.word	0x00022320


	//   ....[88]....
        /*0b04*/ 	.word	0x00022350


	//   ....[89]....
        /*0b08*/ 	.word	0x00022380


	//   ....[90]....
        /*0b0c*/ 	.word	0x000223b0


	//   ....[91]....
        /*0b10*/ 	.word	0x000223e0


	//   ....[92]....
        /*0b14*/ 	.word	0x00022410


	//   ....[93]....
        /*0b18*/ 	.word	0x00022580


	//   ....[94]....
        /*0b1c*/ 	.word	0x000225b0


	//   ....[95]....
        /*0b20*/ 	.word	0x000225e0


	//   ....[96]....
        /*0b24*/ 	.word	0x00022610


	//   ....[97]....
        /*0b28*/ 	.word	0x00022640


	//   ....[98]....
        /*0b2c*/ 	.word	0x00022670


	//   ....[99]....
        /*0b30*/ 	.word	0x00022700


	//   ....[100]....
        /*0b34*/ 	.word	0x00022760


	//   ....[101]....
        /*0b38*/ 	.word	0x000227f0


	//   ....[102]....
        /*0b3c*/ 	.word	0x000238a0


	//   ....[103]....
        /*0b40*/ 	.word	0x00025d10


	//   ....[104]....
        /*0b44*/ 	.word	0x00025d30


	//   ....[105]....
        /*0b48*/ 	.word	0x00025de0


	//   ....[106]....
        /*0b4c*/ 	.word	0x00025e00


	//   ....[107]....
        /*0b50*/ 	.word	0x00025ea0


	//   ....[108]....
        /*0b54*/ 	.word	0x00025ec0


	//   ....[109]....
        /*0b58*/ 	.word	0x00025f60


	//   ....[110]....
        /*0b5c*/ 	.word	0x00025f80


	//   ....[111]....
        /*0b60*/ 	.word	0x00026020


	//   ....[112]....
        /*0b64*/ 	.word	0x00026040


	//   ....[113]....
        /*0b68*/ 	.word	0x00026050


	//   ....[114]....
        /*0b6c*/ 	.word	0x000260e0


	//   ....[115]....
        /*0b70*/ 	.word	0x00026830


	//   ....[116]....
        /*0b74*/ 	.word	0x00026860


	//   ....[117]....
        /*0b78*/ 	.word	0x00026880


	//   ....[118]....
        /*0b7c*/ 	.word	0x00026910


	//   ....[119]....
        /*0b80*/ 	.word	0x00026920


	//   ....[120]....
        /*0b84*/ 	.word	0x000269c0


	//   ....[121]....
        /*0b88*/ 	.word	0x000269d0


	//   ....[122]....
        /*0b8c*/ 	.word	0x00026a70


	//   ....[123]....
        /*0b90*/ 	.word	0x00026a80


	//   ....[124]....
        /*0b94*/ 	.word	0x00026b20


	//   ....[125]....
        /*0b98*/ 	.word	0x00026b30


	//   ....[126]....
        /*0b9c*/ 	.word	0x00026bd0


	//   ....[127]....
        /*0ba0*/ 	.word	0x00026be0


	//   ....[128]....
        /*0ba4*/ 	.word	0x00026c80


	//   ....[129]....
        /*0ba8*/ 	.word	0x00026c90


	//   ....[130]....
        /*0bac*/ 	.word	0x00026ca0


	//   ....[131]....
        /*0bb0*/ 	.word	0x000274b0


	//   ....[132]....
        /*0bb4*/ 	.word	0x000274f0


	//   ....[133]....
        /*0bb8*/ 	.word	0x00027500


	//   ....[134]....
        /*0bbc*/ 	.word	0x00027560


	//   ....[135]....
        /*0bc0*/ 	.word	0x00027570


	//   ....[136]....
        /*0bc4*/ 	.word	0x000275d0


	//   ....[137]....
        /*0bc8*/ 	.word	0x00027600


	//   ....[138]....
        /*0bcc*/ 	.word	0x00027640


	//   ....[139]....
        /*0bd0*/ 	.word	0x00027670


	//   ....[140]....
        /*0bd4*/ 	.word	0x000276b0


	//   ....[141]....
        /*0bd8*/ 	.word	0x000276e0


	//   ....[142]....
        /*0bdc*/ 	.word	0x00027720


	//   ....[143]....
        /*0be0*/ 	.word	0x000279b0


	//   ....[144]....
        /*0be4*/ 	.word	0x000279d0


	//   ....[145]....
        /*0be8*/ 	.word	0x00027a70


	//   ....[146]....
        /*0bec*/ 	.word	0x00027a80


	//   ....[147]....
        /*0bf0*/ 	.word	0x00027b10


	//   ....[148]....
        /*0bf4*/ 	.word	0x00027b20


	//   ....[149]....
        /*0bf8*/ 	.word	0x00027bb0


	//   ....[150]....
        /*0bfc*/ 	.word	0x00027bc0


	//   ....[151]....
        /*0c00*/ 	.word	0x00027c50


	//   ....[152]....
        /*0c04*/ 	.word	0x00027c60


	//   ....[153]....
        /*0c08*/ 	.word	0x00027c70


	//   ....[154]....
        /*0c0c*/ 	.word	0x00027d00


	//   ....[155]....
        /*0c10*/ 	.word	0x00028280


	//   ....[156]....
        /*0c14*/ 	.word	0x000282c0


	//   ....[157]....
        /*0c18*/ 	.word	0x00028300


	//   ....[158]....
        /*0c1c*/ 	.word	0x00028330


	//   ....[159]....
        /*0c20*/ 	.word	0x000283c0


	//   ....[160]....
        /*0c24*/ 	.word	0x000283f0


	//   ....[161]....
        /*0c28*/ 	.word	0x00028460


	//   ....[162]....
        /*0c2c*/ 	.word	0x00028490


	//   ....[163]....
        /*0c30*/ 	.word	0x00028500


	//   ....[164]....
        /*0c34*/ 	.word	0x00028520


	//   ....[165]....
        /*0c38*/ 	.word	0x00028560


	//   ....[166]....
        /*0c3c*/ 	.word	0x000285b0


	//   ....[167]....
        /*0c40*/ 	.word	0x00028980


	//   ....[168]....
        /*0c44*/ 	.word	0x000289b0


	//   ....[169]....
        /*0c48*/ 	.word	0x000289f0


	//   ....[170]....
        /*0c4c*/ 	.word	0x00028a20


	//   ....[171]....
        /*0c50*/ 	.word	0x00028a50


	//   ....[172]....
        /*0c54*/ 	.word	0x00028a80


	//   ....[173]....
        /*0c58*/ 	.word	0x00028ab0


	//   ....[174]....
        /*0c5c*/ 	.word	0x00028ae0


	//   ....[175]....
        /*0c60*/ 	.word	0x00028c60


	//   ....[176]....
        /*0c64*/ 	.word	0x00028c90


	//   ....[177]....
        /*0c68*/ 	.word	0x00028cc0


	//   ....[178]....
        /*0c6c*/ 	.word	0x00028cf0


	//   ....[179]....
        /*0c70*/ 	.word	0x00028d20


	//   ....[180]....
        /*0c74*/ 	.word	0x00028d50


	//   ....[181]....
        /*0c78*/ 	.word	0x00028e10


	//   ....[182]....
        /*0c7c*/ 	.word	0x00028e30


	//   ....[183]....
        /*0c80*/ 	.word	0x00028ea0


	//   ....[184]....
        /*0c84*/ 	.word	0x00029540


	//   ....[185]....
        /*0c88*/ 	.word	0x00029880


	//   ....[186]....
        /*0c8c*/ 	.word	0x00029910


	//   ....[187]....
        /*0c90*/ 	.word	0x000299b0


	//   ....[188]....
        /*0c94*/ 	.word	0x00029a40


	//   ....[189]....
        /*0c98*/ 	.word	0x00029b30


	//   ....[190]....
        /*0c9c*/ 	.word	0x00029bc0


	//   ....[191]....
        /*0ca0*/ 	.word	0x00029c60


	//   ....[192]....
        /*0ca4*/ 	.word	0x00029cf0


	//   ....[193]....
        /*0ca8*/ 	.word	0x00029de0


	//   ....[194]....
        /*0cac*/ 	.word	0x00029e70


	//   ....[195]....
        /*0cb0*/ 	.word	0x00029f10


	//   ....[196]....
        /*0cb4*/ 	.word	0x00029fa0


	//   ....[197]....
        /*0cb8*/ 	.word	0x0002a090


	//   ....[198]....
        /*0cbc*/ 	.word	0x0002a120


	//   ....[199]....
        /*0cc0*/ 	.word	0x0002a170


	//   ....[200]....
        /*0cc4*/ 	.word	0x0002a1c0


	//   ....[201]....
        /*0cc8*/ 	.word	0x0002a250


	//   ....[202]....
        /*0ccc*/ 	.word	0x0002a2e0


	//   ....[203]....
        /*0cd0*/ 	.word	0x0002a330


	//   ....[204]....
        /*0cd4*/ 	.word	0x0002a380


	//   ....[205]....
        /*0cd8*/ 	.word	0x0002a470


	//   ....[206]....
        /*0cdc*/ 	.word	0x0002a500


	//   ....[207]....
        /*0ce0*/ 	.word	0x0002a550


	//   ....[208]....
        /*0ce4*/ 	.word	0x0002a5a0


	//   ....[209]....
        /*0ce8*/ 	.word	0x0002a630


	//   ....[210]....
        /*0cec*/ 	.word	0x0002a6c0


	//   ....[211]....
        /*0cf0*/ 	.word	0x0002a710


	//   ....[212]....
        /*0cf4*/ 	.word	0x0002a760


	//   ....[213]....
        /*0cf8*/ 	.word	0x0002ab00


	//   ....[214]....
        /*0cfc*/ 	.word	0x0002ade0


	//   ....[215]....
        /*0d00*/ 	.word	0x0002aed0


	//   ....[216]....
        /*0d04*/ 	.word	0x0002af70


	//   ....[217]....
        /*0d08*/ 	.word	0x0002afd0


	//   ....[218]....
        /*0d0c*/ 	.word	0x0002b0e0


	//   ....[219]....
        /*0d10*/ 	.word	0x0002b150


	//   ....[220]....
        /*0d14*/ 	.word	0x0002b260


	//   ....[221]....
        /*0d18*/ 	.word	0x0002b2d0


	//   ....[222]....
        /*0d1c*/ 	.word	0x0002b3e0


	//   ....[223]....
        /*0d20*/ 	.word	0x0002b450


	//   ....[224]....
        /*0d24*/ 	.word	0x0002b560


	//   ....[225]....
        /*0d28*/ 	.word	0x0002b5d0


	//   ....[226]....
        /*0d2c*/ 	.word	0x0002b670


	//   ....[227]....
        /*0d30*/ 	.word	0x0002b780


	//   ....[228]....
        /*0d34*/ 	.word	0x0002b7f0


	//   ....[229]....
        /*0d38*/ 	.word	0x0002b850


	//   ....[230]....
        /*0d3c*/ 	.word	0x0002b940


	//   ....[231]....
        /*0d40*/ 	.word	0x0002b9a0


	//   ....[232]....
        /*0d44*/ 	.word	0x0002bab0


	//   ....[233]....
        /*0d48*/ 	.word	0x0002bb10


	//   ....[234]....
        /*0d4c*/ 	.word	0x0002bc20


	//   ....[235]....
        /*0d50*/ 	.word	0x0002bc80


	//   ....[236]....
        /*0d54*/ 	.word	0x0002bd90


	//   ....[237]....
        /*0d58*/ 	.word	0x0002bdf0


	//   ....[238]....
        /*0d5c*/ 	.word	0x0002bf00


	//   ....[239]....
        /*0d60*/ 	.word	0x0002bf60


	//   ....[240]....
        /*0d64*/ 	.word	0x0002c070


	//   ....[241]....
        /*0d68*/ 	.word	0x0002c0d0


	//   ....[242]....
        /*0d6c*/ 	.word	0x0002c1c0


	//   ....[243]....
        /*0d70*/ 	.word	0x0002c2f0


	//   ....[244]....
        /*0d74*/ 	.word	0x0002c3c0


	//   ....[245]....
        /*0d78*/ 	.word	0x0002c430


	//   ....[246]....
        /*0d7c*/ 	.word	0x0002c500


	//   ....[247]....
        /*0d80*/ 	.word	0x0002c560


	//   ....[248]....
        /*0d84*/ 	.word	0x0002c630


	//   ....[249]....
        /*0d88*/ 	.word	0x0002c690


	//   ....[250]....
        /*0d8c*/ 	.word	0x0002c760


	//   ....[251]....
        /*0d90*/ 	.word	0x0002c7c0


	//   ....[252]....
        /*0d94*/ 	.word	0x0002c890


	//   ....[253]....
        /*0d98*/ 	.word	0x0002c8f0


	//   ....[254]....
        /*0d9c*/ 	.word	0x0002c9d0


	//   ....[255]....
        /*0da0*/ 	.word	0x0002cac0


	//   ....[0]....
        /*0da4*/ 	.word	0x0002cb60


	//   ....[1]....
        /*0da8*/ 	.word	0x0002cbc0


	//   ....[2]....
        /*0dac*/ 	.word	0x0002ccc0


	//   ....[3]....
        /*0db0*/ 	.word	0x0002cd20


	//   ....[4]....
        /*0db4*/ 	.word	0x0002ce20


	//   ....[5]....
        /*0db8*/ 	.word	0x0002ce80


	//   ....[6]....
        /*0dbc*/ 	.word	0x0002cf80


	//   ....[7]....
        /*0dc0*/ 	.word	0x0002cfe0


	//   ....[8]....
        /*0dc4*/ 	.word	0x0002d0e0


	//   ....[9]....
        /*0dc8*/ 	.word	0x0002d140


	//   ....[10]....
        /*0dcc*/ 	.word	0x0002d210


	//   ....[11]....
        /*0dd0*/ 	.word	0x0002d360


	//   ....[12]....
        /*0dd4*/ 	.word	0x0002d410


	//   ....[13]....
        /*0dd8*/ 	.word	0x0002d4e0


	//   ....[14]....
        /*0ddc*/ 	.word	0x0002d5b0


	//   ....[15]....
        /*0de0*/ 	.word	0x0002d610


	//   ....[16]....
        /*0de4*/ 	.word	0x0002d700


	//   ....[17]....
        /*0de8*/ 	.word	0x0002d760


	//   ....[18]....
        /*0dec*/ 	.word	0x0002d850


	//   ....[19]....
        /*0df0*/ 	.word	0x0002d8b0


	//   ....[20]....
        /*0df4*/ 	.word	0x0002d9a0


	//   ....[21]....
        /*0df8*/ 	.word	0x0002da00


	//   ....[22]....
        /*0dfc*/ 	.word	0x0002dae0


	//   ....[23]....
        /*0e00*/ 	.word	0x0002db70


	//   ....[24]....
        /*0e04*/ 	.word	0x0002dc10


	//   ....[25]....
        /*0e08*/ 	.word	0x0002dd30


	//   ....[26]....
        /*0e0c*/ 	.word	0x0002dda0


	//   ....[27]....
        /*0e10*/ 	.word	0x0002de10


	//   ....[28]....
        /*0e14*/ 	.word	0x0002de80


	//   ....[29]....
        /*0e18*/ 	.word	0x0002def0


	//   ....[30]....
        /*0e1c*/ 	.word	0x0002df70


	//   ....[31]....
        /*0e20*/ 	.word	0x0002e000


	//   ....[32]....
        /*0e24*/ 	.word	0x0002e090


	//   ....[33]....
        /*0e28*/ 	.word	0x0002e100


	//   ....[34]....
        /*0e2c*/ 	.word	0x0002e170


	//   ....[35]....
        /*0e30*/ 	.word	0x0002e1e0


	//   ....[36]....
        /*0e34*/ 	.word	0x0002e260


	//   ....[37]....
        /*0e38*/ 	.word	0x0002e2d0


	//   ....[38]....
        /*0e3c*/ 	.word	0x0002e370


	//   ....[39]....
        /*0e40*/ 	.word	0x0002e400


	//   ....[40]....
        /*0e44*/ 	.word	0x0002e520


	//----- nvinfo : EIATTR_REG_RECONFIG
	.align		4
.L_735:
        /*0e48*/ 	.byte	0x01, 0x54
	.zero		2


	//----- nvinfo : EIATTR_SYSCALL_OFFSETS
	.align		4
        /*0e4c*/ 	.byte	0x04, 0x46
        /*0e4e*/ 	.short	(.L_737 - .L_736)


	//   ....[0]....
.L_736:
        /*0e50*/ 	.word	0x00001e80


	//   ....[1]....
        /*0e54*/ 	.word	0x00001fd0


	//   ....[2]....
        /*0e58*/ 	.word	0x0000b550


	//   ....[3]....
        /*0e5c*/ 	.word	0x0000b880


	//   ....[4]....
        /*0e60*/ 	.word	0x00025310


	//   ....[5]....
        /*0e64*/ 	.word	0x00025460


	//   ....[6]....
        /*0e68*/ 	.word	0x00025550


	//   ....[7]....
        /*0e6c*/ 	.word	0x000264a0


	//----- nvinfo : EIATTR_MBARRIER_INSTR_OFFSETS
	.align		4
.L_737:
        /*0e70*/ 	.byte	0x04, 0x39
        /*0e72*/ 	.short	(.L_739 - .L_738)


	//   ....[0]....
.L_738:
        /*0e74*/ 	.word	0x00000270
        /*0e78*/ 	.word	0x000000ff
        /*0e7c*/ 	.word	0x00030800
        /*0e80*/ 	.short	0x0100
        /*0e82*/ 	.byte	0x08
	.zero		1


	//   ....[1]....
        /*0e84*/ 	.word	0x00000280
        /*0e88*/ 	.word	0x000000ff
        /*0e8c*/ 	.word	0x00030820
        /*0e90*/ 	.short	0x0100
        /*0e92*/ 	.byte	0x08
	.zero		1


	//   ....[2]....
        /*0e94*/ 	.word	0x00000370
        /*0e98*/ 	.word	0x000000ff
        /*0e9c*/ 	.word	0x00030830
        /*0ea0*/ 	.short	0x0100
        /*0ea2*/ 	.byte	0x08
	.zero		1


	//   ....[3]....
        /*0ea4*/ 	.word	0x00000380
        /*0ea8*/ 	.word	0x000000ff
        /*0eac*/ 	.word	0x00030840
        /*0eb0*/ 	.short	0x0100
        /*0eb2*/ 	.byte	0x08
	.zero		1


	//   ....[4]....
        /*0eb4*/ 	.word	0x00000390
        /*0eb8*/ 	.word	0x000000ff
        /*0ebc*/ 	.word	0x00030838
        /*0ec0*/ 	.short	0x0100
        /*0ec2*/ 	.byte	0x08
	.zero		1


	//   ....[5]....
        /*0ec4*/ 	.word	0x000003a0
        /*0ec8*/ 	.word	0x000000ff
        /*0ecc*/ 	.word	0x00030848
        /*0ed0*/ 	.short	0x0100
        /*0ed2*/ 	.byte	0x08
	.zero		1


	//   ....[6]....
        /*0ed4*/ 	.word	0x000004d0
        /*0ed8*/ 	.word	0x000000ff
        /*0edc*/ 	.word	0x00030850
        /*0ee0*/ 	.short	0x0100
        /*0ee2*/ 	.byte	0x08
	.zero		1


	//   ....[7]....
        /*0ee4*/ 	.word	0x000004e0
        /*0ee8*/ 	.word	0x000000ff
        /*0eec*/ 	.word	0x00030860
        /*0ef0*/ 	.short	0x0100
        /*0ef2*/ 	.byte	0x08
	.zero		1


	//   ....[8]....
        /*0ef4*/ 	.word	0x000004f0
        /*0ef8*/ 	.word	0x000000ff
        /*0efc*/ 	.word	0x00030858
        /*0f00*/ 	.short	0x0100
        /*0f02*/ 	.byte	0x08
	.zero		1


	//   ....[9]....
        /*0f04*/ 	.word	0x00000500
        /*0f08*/ 	.word	0x000000ff
        /*0f0c*/ 	.word	0x00030868
        /*0f10*/ 	.short	0x0100
        /*0f12*/ 	.byte	0x08
	.zero		1


	//   ....[10]....
        /*0f14*/ 	.word	0x000005f0
        /*0f18*/ 	.word	0x000000ff
        /*0f1c*/ 	.word	0x00030870
        /*0f20*/ 	.short	0x0100
        /*0f22*/ 	.byte	0x06
	.zero		1


	//   ....[11]....
        /*0f24*/ 	.word	0x00000600
        /*0f28*/ 	.word	0x000000ff
        /*0f2c*/ 	.word	0x00030880
        /*0f30*/ 	.short	0x0100
        /*0f32*/ 	.byte	0x06
	.zero		1


	//   ....[12]....
        /*0f34*/ 	.word	0x00000610
        /*0f38*/ 	.word	0x000000ff
        /*0f3c*/ 	.word	0x00030878
        /*0f40*/ 	.short	0x0100
        /*0f42*/ 	.byte	0x06
	.zero		1


	//   ....[13]....
        /*0f44*/ 	.word	0x00000620
        /*0f48*/ 	.word	0x000000ff
        /*0f4c*/ 	.word	0x00030888
        /*0f50*/ 	.short	0x0100
        /*0f52*/ 	.byte	0x06
	.zero		1


	//   ....[14]....
        /*0f54*/ 	.word	0x00000750
        /*0f58*/ 	.word	0x000000ff
        /*0f5c*/ 	.word	0x00030890
        /*0f60*/ 	.short	0x0100
        /*0f62*/ 	.byte	0x08
	.zero		1


	//   ....[15]....
        /*0f64*/ 	.word	0x00000760
        /*0f68*/ 	.word	0x000000ff
        /*0f6c*/ 	.word	0x000308a0
        /*0f70*/ 	.short	0x0100
        /*0f72*/ 	.byte	0x08
	.zero		1


	//   ....[16]....
        /*0f74*/ 	.word	0x00000770
        /*0f78*/ 	.word	0x000000ff
        /*0f7c*/ 	.word	0x00030898
        /*0f80*/ 	.short	0x0100
        /*0f82*/ 	.byte	0x08
	.zero		1


	//   ....[17]....
        /*0f84*/ 	.word	0x00000780
        /*0f88*/ 	.word	0x000000ff
        /*0f8c*/ 	.word	0x000308a8
        /*0f90*/ 	.short	0x0100
        /*0f92*/ 	.byte	0x08
	.zero		1


	//   ....[18]....
        /*0f94*/ 	.word	0x000008b0
        /*0f98*/ 	.word	0x000000ff
        /*0f9c*/ 	.word	0x000308b0
        /*0fa0*/ 	.short	0x0100
        /*0fa2*/ 	.byte	0x08
	.zero		1


	//   ....[19]....
        /*0fa4*/ 	.word	0x000008c0
        /*0fa8*/ 	.word	0x000000ff
        /*0fac*/ 	.word	0x000308c0
        /*0fb0*/ 	.short	0x0100
        /*0fb2*/ 	.byte	0x08
	.zero		1


	//   ....[20]....
        /*0fb4*/ 	.word	0x000008d0
        /*0fb8*/ 	.word	0x000000ff
        /*0fbc*/ 	.word	0x000308b8
        /*0fc0*/ 	.short	0x0100
        /*0fc2*/ 	.byte	0x08
	.zero		1


	//   ....[21]....
        /*0fc4*/ 	.word	0x000008e0
        /*0fc8*/ 	.word	0x000000ff
        /*0fcc*/ 	.word	0x000308c8
        /*0fd0*/ 	.short	0x0100
        /*0fd2*/ 	.byte	0x08
	.zero		1


	//   ....[22]....
        /*0fd4*/ 	.word	0x000039c0
        /*0fd8*/ 	.word	0x00000056
        /*0fdc*/ 	.word	0x00030890
        /*0fe0*/ 	.short	0x010a
        /*0fe2*/ 	.byte	0x3f
	.zero		1


	//   ....[23]....
        /*0fe4*/ 	.word	0x00006e10
        /*0fe8*/ 	.word	0x00000056
        /*0fec*/ 	.word	0x00030890
        /*0ff0*/ 	.short	0x010a
        /*0ff2*/ 	.byte	0x3f
	.zero		1


	//   ....[24]....
        /*0ff4*/ 	.word	0x00009c10
        /*0ff8*/ 	.word	0x00000056
        /*0ffc*/ 	.word	0x00030890
        /*1000*/ 	.short	0x010a
        /*1002*/ 	.byte	0x3f
	.zero		1


	//   ....[25]....
        /*1004*/ 	.word	0x0000a3d0
        /*1008*/ 	.word	0x0000000b
        /*100c*/ 	.word	0x00000000
        /*1010*/ 	.short	0x0101
        /*1012*/ 	.byte	0x3f
	.zero		1


	//   ....[26]....
        /*1014*/ 	.word	0x0000a410
        /*1018*/ 	.word	0x00000056
        /*101c*/ 	.word	0x000308b0
        /*1020*/ 	.short	0x010a
        /*1022*/ 	.byte	0x3f
	.zero		1


	//   ....[27]....
        /*1024*/ 	.word	0x0000ab20
        /*1028*/ 	.word	0x00000056
        /*102c*/ 	.word	0x00000000
        /*1030*/ 	.short	0x0101
        /*1032*/ 	.byte	0x3f
	.zero		1


	//   ....[28]....
        /*1034*/ 	.word	0x0000b5e0
        /*1038*/ 	.word	0x00000012
        /*103c*/ 	.word	0x00030800
        /*1040*/ 	.short	0x010a
        /*1042*/ 	.byte	0x3f
	.zero		1


	//   ....[29]....
        /*1044*/ 	.word	0x0000b630
        /*1048*/ 	.word	0x00000012
        /*104c*/ 	.word	0x00030800
        /*1050*/ 	.short	0x010a
        /*1052*/ 	.byte	0x3f
	.zero		1


	//   ....[30]....
        /*1054*/ 	.word	0x0000caf0
        /*1058*/ 	.word	0x00000012
        /*105c*/ 	.word	0x00030800
        /*1060*/ 	.short	0x010a
        /*1062*/ 	.byte	0x3f
	.zero		1


	//   ....[31]....
        /*1064*/ 	.word	0x0000fc80
        /*1068*/ 	.word	0x00000012
        /*106c*/ 	.word	0x00030800
        /*1070*/ 	.short	0x010a
        /*1072*/ 	.byte	0x3f
	.zero		1


	//   ....[32]....
        /*1074*/ 	.word	0x000124e0
        /*1078*/ 	.word	0x00000007
        /*107c*/ 	.word	0x00030830
        /*1080*/ 	.short	0x010a
        /*1082*/ 	.byte	0x3f
	.zero		1


	//   ....[33]....
        /*1084*/ 	.word	0x00012520
        /*1088*/ 	.word	0x00000007
        /*108c*/ 	.word	0x00030830
        /*1090*/ 	.short	0x010a
        /*1092*/ 	.byte	0x3f
	.zero		1


	//   ....[34]....
        /*1094*/ 	.word	0x00012f50
        /*1098*/ 	.word	0x00000003
        /*109c*/ 	.word	0x00000000
        /*10a0*/ 	.short	0x0101
        /*10a2*/ 	.byte	0x3f
	.zero		1


	//   ....[35]....
        /*10a4*/ 	.word	0x000154f0
        /*10a8*/ 	.word	0x00000000
        /*10ac*/ 	.word	0x00030830
        /*10b0*/ 	.short	0x010a
        /*10b2*/ 	.byte	0x3f
	.zero		1


	//   ....[36]....
        /*10b4*/ 	.word	0x00015570
        /*10b8*/ 	.word	0x00000000
        /*10bc*/ 	.word	0x00030830
        /*10c0*/ 	.short	0x010a
        /*10c2*/ 	.byte	0x3f
	.zero		1


	//   ....[37]....
        /*10c4*/ 	.word	0x00016450
        /*10c8*/ 	.word	0x00000014
        /*10cc*/ 	.word	0x00030850
        /*10d0*/ 	.short	0x010a
        /*10d2*/ 	.byte	0x3f
	.zero		1


	//   ....[38]....
        /*10d4*/ 	.word	0x000164a0
        /*10d8*/ 	.word	0x00000014
        /*10dc*/ 	.word	0x00030850
        /*10e0*/ 	.short	0x010a
        /*10e2*/ 	.byte	0x3f
	.zero		1


	//   ....[39]....
        /*10e4*/ 	.word	0x000168e0
        /*10e8*/ 	.word	0x00000000
        /*10ec*/ 	.word	0x00000000
        /*10f0*/ 	.short	0x0101
        /*10f2*/ 	.byte	0x3f
	.zero		1


	//   ....[40]....
        /*10f4*/ 	.word	0x000188b0
        /*10f8*/ 	.word	0x00000014
        /*10fc*/ 	.word	0x00000000
        /*1100*/ 	.short	0x0101
        /*1102*/ 	.byte	0x3f
	.zero		1


	//   ....[41]....
        /*1104*/ 	.word	0x00018e50
        /*1108*/ 	.word	0x0000000b
        /*110c*/ 	.word	0x00030830
        /*1110*/ 	.short	0x010a
        /*1112*/ 	.byte	0x3f
	.zero		1


	//   ....[42]....
        /*1114*/ 	.word	0x00018ed0
        /*1118*/ 	.word	0x0000000b
        /*111c*/ 	.word	0x00030830
        /*1120*/ 	.short	0x010a
        /*1122*/ 	.byte	0x3f
	.zero		1


	//   ....[43]....
        /*1124*/ 	.word	0x00019db0
        /*1128*/ 	.word	0x0000000e
        /*112c*/ 	.word	0x00030850
        /*1130*/ 	.short	0x010a
        /*1132*/ 	.byte	0x3f
	.zero		1


	//   ....[44]....
        /*1134*/ 	.word	0x00019e00
        /*1138*/ 	.word	0x0000000e
        /*113c*/ 	.word	0x00030850
        /*1140*/ 	.short	0x010a
        /*1142*/ 	.byte	0x3f
	.zero		1


	//   ....[45]....
        /*1144*/ 	.word	0x0001a470
        /*1148*/ 	.word	0x0000000b
        /*114c*/ 	.word	0x00000000
        /*1150*/ 	.short	0x0101
        /*1152*/ 	.byte	0x3f
	.zero		1


	//   ....[46]....
        /*1154*/ 	.word	0x0001af10
        /*1158*/ 	.word	0x0000000e
        /*115c*/ 	.word	0x00000000
        /*1160*/ 	.short	0x0101
        /*1162*/ 	.byte	0x3f
	.zero		1


	//   ....[47]....
        /*1164*/ 	.word	0x0001b1f0
        /*1168*/ 	.word	0x00000000
        /*116c*/ 	.word	0x00030830
        /*1170*/ 	.short	0x010a
        /*1172*/ 	.byte	0x3f
	.zero		1


	//   ....[48]....
        /*1174*/ 	.word	0x0001b270
        /*1178*/ 	.word	0x00000000
        /*117c*/ 	.word	0x00030830
        /*1180*/ 	.short	0x010a
        /*1182*/ 	.byte	0x3f
	.zero		1


	//   ....[49]....
        /*1184*/ 	.word	0x0001c150
        /*1188*/ 	.word	0x0000000b
        /*118c*/ 	.word	0x00030850
        /*1190*/ 	.short	0x010a
        /*1192*/ 	.byte	0x3f
	.zero		1


	//   ....[50]....
        /*1194*/ 	.word	0x0001c1a0
        /*1198*/ 	.word	0x0000000b
        /*119c*/ 	.word	0x00030850
        /*11a0*/ 	.short	0x010a
        /*11a2*/ 	.byte	0x3f
	.zero		1


	//   ....[51]....
        /*11a4*/ 	.word	0x0001c5f0
        /*11a8*/ 	.word	0x00000000
        /*11ac*/ 	.word	0x00000000
        /*11b0*/ 	.short	0x0101
        /*11b2*/ 	.byte	0x3f
	.zero		1


	//   ....[52]....
        /*11b4*/ 	.word	0x0001e5a0
        /*11b8*/ 	.word	0x0000000b
        /*11bc*/ 	.word	0x00000000
        /*11c0*/ 	.short	0x0101
        /*11c2*/ 	.byte	0x3f
	.zero		1


	//   ....[53]....
        /*11c4*/ 	.word	0x0001eda0
        /*11c8*/ 	.word	0x00000009
        /*11cc*/ 	.word	0x00030850
        /*11d0*/ 	.short	0x010a
        /*11d2*/ 	.byte	0x3f
	.zero		1


	//   ....[54]....
        /*11d4*/ 	.word	0x0001ee40
        /*11d8*/ 	.word	0x00000009
        /*11dc*/ 	.word	0x00030850
        /*11e0*/ 	.short	0x010a
        /*11e2*/ 	.byte	0x3f
	.zero		1


	//   ....[55]....
        /*11e4*/ 	.word	0x0001f350
        /*11e8*/ 	.word	0x00000009
        /*11ec*/ 	.word	0x00000000
        /*11f0*/ 	.short	0x0101
        /*11f2*/ 	.byte	0x3f
	.zero		1


	//   ....[56]....
        /*11f4*/ 	.word	0x00020f90
        /*11f8*/ 	.word	0x00000003
        /*11fc*/ 	.word	0x00000000
        /*1200*/ 	.short	0x0101
        /*1202*/ 	.byte	0x3f
	.zero		1


	//   ....[57]....
        /*1204*/ 	.word	0x00023980
        /*1208*/ 	.word	0x00000017
        /*120c*/ 	.word	0x00030820
        /*1210*/ 	.short	0x010a
        /*1212*/ 	.byte	0x3f
	.zero		1


	//   ....[58]....
        /*1214*/ 	.word	0x00023a10
        /*1218*/ 	.word	0x00000003
        /*121c*/ 	.word	0x000308a0
        /*1220*/ 	.short	0x010a
        /*1222*/ 	.byte	0x3f
	.zero		1


	//   ....[59]....
        /*1224*/ 	.word	0x00023e60
        /*1228*/ 	.word	0x00000003
        /*122c*/ 	.word	0x000308c0
        /*1230*/ 	.short	0x010a
        /*1232*/ 	.byte	0x3f
	.zero		1


	//   ....[60]....
        /*1234*/ 	.word	0x00024370
        /*1238*/ 	.word	0x0000000b
        /*123c*/ 	.word	0x000308a0
        /*1240*/ 	.short	0x010a
        /*1242*/ 	.byte	0x3f
	.zero		1


	//   ....[61]....
        /*1244*/ 	.word	0x000247b0
        /*1248*/ 	.word	0x0000000b
        /*124c*/ 	.word	0x000308c0
        /*1250*/ 	.short	0x010a
        /*1252*/ 	.byte	0x3f
	.zero		1


	//   ....[62]....
        /*1254*/ 	.word	0x00025ae0
        /*1258*/ 	.word	0x00000007
        /*125c*/ 	.word	0x00030840
        /*1260*/ 	.short	0x010a
        /*1262*/ 	.byte	0x3f
	.zero		1


	//   ....[63]....
        /*1264*/ 	.word	0x000261a0
        /*1268*/ 	.word	0x00000007
        /*126c*/ 	.word	0x00030830
        /*1270*/ 	.short	0x0107
        /*1272*/ 	.byte	0x3f
	.zero		1


	//   ....[64]....
        /*1274*/ 	.word	0x00026250
        /*1278*/ 	.word	0x00000007
        /*127c*/ 	.word	0x00030830
        /*1280*/ 	.short	0x0101
        /*1282*/ 	.byte	0x3f
	.zero		1


	//   ....[65]....
        /*1284*/ 	.word	0x00026df0
        /*1288*/ 	.word	0x00000017
        /*128c*/ 	.word	0x00030800
        /*1290*/ 	.short	0x0107
        /*1292*/ 	.byte	0x3f
	.zero		1


	//   ....[66]....
        /*1294*/ 	.word	0x00026f00
        /*1298*/ 	.word	0x00000017
        /*129c*/ 	.word	0x00030800
        /*12a0*/ 	.short	0x0101
        /*12a2*/ 	.byte	0x3f
	.zero		1


	//   ....[67]....
        /*12a4*/ 	.word	0x00026f20
        /*12a8*/ 	.word	0x00000017
        /*12ac*/ 	.word	0x00030820
        /*12b0*/ 	.short	0x010a
        /*12b2*/ 	.byte	0x3f
	.zero		1


	//   ....[68]....
        /*12b4*/ 	.word	0x000272e0
        /*12b8*/ 	.word	0x00000007
        /*12bc*/ 	.word	0x00030840
        /*12c0*/ 	.short	0x010a
        /*12c2*/ 	.byte	0x3f
	.zero		1


	//   ....[69]....
        /*12c4*/ 	.word	0x000277d0
        /*12c8*/ 	.word	0x00000007
        /*12cc*/ 	.word	0x00030830
        /*12d0*/ 	.short	0x0107
        /*12d2*/ 	.byte	0x3f
	.zero		1


	//   ....[70]....
        /*12d4*/ 	.word	0x00027880
        /*12d8*/ 	.word	0x00000007
        /*12dc*/ 	.word	0x00030830
        /*12e0*/ 	.short	0x0101
        /*12e2*/ 	.byte	0x3f
	.zero		1


	//   ....[71]....
        /*12e4*/ 	.word	0x000278e0
        /*12e8*/ 	.word	0x00000006
        /*12ec*/ 	.word	0x00030860
        /*12f0*/ 	.short	0x010a
        /*12f2*/ 	.byte	0x3f
	.zero		1


	//   ....[72]....
        /*12f4*/ 	.word	0x00027e60
        /*12f8*/ 	.word	0x00000006
        /*12fc*/ 	.word	0x00030850
        /*1300*/ 	.short	0x0107
        /*1302*/ 	.byte	0x3f
	.zero		1


	//   ....[73]....
        /*1304*/ 	.word	0x00027fb0
        /*1308*/ 	.word	0x00000006
        /*130c*/ 	.word	0x00030850
        /*1310*/ 	.short	0x0101
        /*1312*/ 	.byte	0x3f
	.zero		1


	//   ....[74]....
        /*1314*/ 	.word	0x000281c0
        /*1318*/ 	.word	0x00000000
        /*131c*/ 	.word	0x00030860
        /*1320*/ 	.short	0x010a
        /*1322*/ 	.byte	0x3f
	.zero		1


	//   ....[75]....
        /*1324*/ 	.word	0x000286e0
        /*1328*/ 	.word	0x00000000
        /*132c*/ 	.word	0x00030850
        /*1330*/ 	.short	0x0107
        /*1332*/ 	.byte	0x3f
	.zero		1


	//   ....[76]....
        /*1334*/ 	.word	0x000287a0
        /*1338*/ 	.word	0x00000000
        /*133c*/ 	.word	0x00030850
        /*1340*/ 	.short	0x0101
        /*1342*/ 	.byte	0x3f
	.zero		1


	//   ....[77]....
        /*1344*/ 	.word	0x000294c0
        /*1348*/ 	.word	0x00000005
        /*134c*/ 	.word	0x00030820
        /*1350*/ 	.short	0x010a
        /*1352*/ 	.byte	0x3f
	.zero		1


	//   ....[78]....
        /*1354*/ 	.word	0x00029650
        /*1358*/ 	.word	0x00000003
        /*135c*/ 	.word	0x00030840
        /*1360*/ 	.short	0x010a
        /*1362*/ 	.byte	0x3f
	.zero		1


	//   ....[79]....
        /*1364*/ 	.word	0x000296f0
        /*1368*/ 	.word	0x00000005
        /*136c*/ 	.word	0x00030840
        /*1370*/ 	.short	0x010a
        /*1372*/ 	.byte	0x3f
	.zero		1


	//   ....[80]....
        /*1374*/ 	.word	0x00029730
        /*1378*/ 	.word	0x00000003
        /*137c*/ 	.word	0x00030860
        /*1380*/ 	.short	0x010a
        /*1382*/ 	.byte	0x3f
	.zero		1


	//   ....[81]....
        /*1384*/ 	.word	0x00029770
        /*1388*/ 	.word	0x00000005
        /*138c*/ 	.word	0x00030860
        /*1390*/ 	.short	0x010a
        /*1392*/ 	.byte	0x3f
	.zero		1


	//   ....[82]....
        /*1394*/ 	.word	0x000297d0
        /*1398*/ 	.word	0x00000056
        /*139c*/ 	.word	0x00030890
        /*13a0*/ 	.short	0x010a
        /*13a2*/ 	.byte	0x3f
	.zero		1


	//   ....[83]....
        /*13a4*/ 	.word	0x00029a80
        /*13a8*/ 	.word	0x00000056
        /*13ac*/ 	.word	0x00030890
        /*13b0*/ 	.short	0x010a
        /*13b2*/ 	.byte	0x3f
	.zero		1


	//   ....[84]....
        /*13b4*/ 	.word	0x00029d30
        /*13b8*/ 	.word	0x00000056
        /*13bc*/ 	.word	0x00030890
        /*13c0*/ 	.short	0x010a
        /*13c2*/ 	.byte	0x3f
	.zero		1


	//   ....[85]....
        /*13c4*/ 	.word	0x00029fe0
        /*13c8*/ 	.word	0x00000056
        /*13cc*/ 	.word	0x000308b0
        /*13d0*/ 	.short	0x010a
        /*13d2*/ 	.byte	0x3f
	.zero		1


	//   ....[86]....
        /*13d4*/ 	.word	0x0002a3c0
        /*13d8*/ 	.word	0x00000012
        /*13dc*/ 	.word	0x00030800
        /*13e0*/ 	.short	0x010a
        /*13e2*/ 	.byte	0x3f
	.zero		1


	//   ....[87]....
        /*13e4*/ 	.word	0x0002a7a0
        /*13e8*/ 	.word	0x00000012
        /*13ec*/ 	.word	0x00030800
        /*13f0*/ 	.short	0x010a
        /*13f2*/ 	.byte	0x3f
	.zero		1


	//   ....[88]....
        /*13f4*/ 	.word	0x0002a7f0
        /*13f8*/ 	.word	0x00000007
        /*13fc*/ 	.word	0x00030830
        /*1400*/ 	.short	0x010a
        /*1402*/ 	.byte	0x3f
	.zero		1


	//   ....[89]....
        /*1404*/ 	.word	0x0002a840
        /*1408*/ 	.word	0x00000000
        /*140c*/ 	.word	0x00030830
        /*1410*/ 	.short	0x010a
        /*1412*/ 	.byte	0x3f
	.zero		1


	//   ....[90]....
        /*1414*/ 	.word	0x0002a890
        /*1418*/ 	.word	0x00000014
        /*141c*/ 	.word	0x00030850
        /*1420*/ 	.short	0x010a
        /*1422*/ 	.byte	0x3f
	.zero		1


	//   ....[91]....
        /*1424*/ 	.word	0x0002a8e0
        /*1428*/ 	.word	0x0000000b
        /*142c*/ 	.word	0x00030830
        /*1430*/ 	.short	0x010a
        /*1432*/ 	.byte	0x3f
	.zero		1


	//   ....[92]....
        /*1434*/ 	.word	0x0002a930
        /*1438*/ 	.word	0x0000000e
        /*143c*/ 	.word	0x00030850
        /*1440*/ 	.short	0x010a
        /*1442*/ 	.byte	0x3f
	.zero		1


	//   ....[93]....
        /*1444*/ 	.word	0x0002a980
        /*1448*/ 	.word	0x00000000
        /*144c*/ 	.word	0x00030830
        /*1450*/ 	.short	0x010a
        /*1452*/ 	.byte	0x3f
	.zero		1


	//   ....[94]....
        /*1454*/ 	.word	0x0002a9d0
        /*1458*/ 	.word	0x0000000b
        /*145c*/ 	.word	0x00030850
        /*1460*/ 	.short	0x010a
        /*1462*/ 	.byte	0x3f
	.zero		1


	//   ....[95]....
        /*1464*/ 	.word	0x0002aa20
        /*1468*/ 	.word	0x00000009
        /*146c*/ 	.word	0x00030850
        /*1470*/ 	.short	0x010a
        /*1472*/ 	.byte	0x3f
	.zero		1


	//   ....[96]....
        /*1474*/ 	.word	0x0002abc0
        /*1478*/ 	.word	0x00000017
        /*147c*/ 	.word	0x00030820
        /*1480*/ 	.short	0x010a
        /*1482*/ 	.byte	0x3f
	.zero		1


	//   ....[97]....
        /*1484*/ 	.word	0x0002ac10
        /*1488*/ 	.word	0x00000003
        /*148c*/ 	.word	0x000308a0
        /*1490*/ 	.short	0x010a
        /*1492*/ 	.byte	0x3f
	.zero		1


	//   ....[98]....
        /*1494*/ 	.word	0x0002ac60
        /*1498*/ 	.word	0x00000003
        /*149c*/ 	.word	0x000308c0
        /*14a0*/ 	.short	0x010a
        /*14a2*/ 	.byte	0x3f
	.zero		1


	//   ....[99]....
        /*14a4*/ 	.word	0x0002acb0
        /*14a8*/ 	.word	0x0000000b
        /*14ac*/ 	.word	0x000308a0
        /*14b0*/ 	.short	0x010a
        /*14b2*/ 	.byte	0x3f
	.zero		1


	//   ....[100]....
        /*14b4*/ 	.word	0x0002ad00
        /*14b8*/ 	.word	0x0000000b
        /*14bc*/ 	.word	0x000308c0
        /*14c0*/ 	.short	0x010a
        /*14c2*/ 	.byte	0x3f
	.zero		1


	//   ....[101]....
        /*14c4*/ 	.word	0x0002ae20
        /*14c8*/ 	.word	0x00000007
        /*14cc*/ 	.word	0x00030840
        /*14d0*/ 	.short	0x010a
        /*14d2*/ 	.byte	0x3f
	.zero		1


	//   ....[102]....
        /*14d4*/ 	.word	0x0002c1f0
        /*14d8*/ 	.word	0x00000017
        /*14dc*/ 	.word	0x00030820
        /*14e0*/ 	.short	0x010a
        /*14e2*/ 	.byte	0x3f
	.zero		1


	//   ....[103]....
        /*14e4*/ 	.word	0x0002c240
        /*14e8*/ 	.word	0x00000007
        /*14ec*/ 	.word	0x00030840
        /*14f0*/ 	.short	0x010a
        /*14f2*/ 	.byte	0x3f
	.zero		1


	//   ....[104]....
        /*14f4*/ 	.word	0x0002ca10
        /*14f8*/ 	.word	0x00000006
        /*14fc*/ 	.word	0x00030860
        /*1500*/ 	.short	0x010a
        /*1502*/ 	.byte	0x3f
	.zero		1


	//   ....[105]....
        /*1504*/ 	.word	0x0002d2b0
        /*1508*/ 	.word	0x00000000
        /*150c*/ 	.word	0x00030860
        /*1510*/ 	.short	0x010a
        /*1512*/ 	.byte	0x3f
	.zero		1


	//   ....[106]....
        /*1514*/ 	.word	0x0002e440
        /*1518*/ 	.word	0x00000005
        /*151c*/ 	.word	0x00030820
        /*1520*/ 	.short	0x010a
        /*1522*/ 	.byte	0x3f
	.zero		1


	//   ....[107]....
        /*1524*/ 	.word	0x0002e5e0
        /*1528*/ 	.word	0x00000003
        /*152c*/ 	.word	0x00030840
        /*1530*/ 	.short	0x010a
        /*1532*/ 	.byte	0x3f
	.zero		1


	//   ....[108]....
        /*1534*/ 	.word	0x0002e630
        /*1538*/ 	.word	0x00000005
        /*153c*/ 	.word	0x00030840
        /*1540*/ 	.short	0x010a
        /*1542*/ 	.byte	0x3f
	.zero		1


	//   ....[109]....
        /*1544*/ 	.word	0x0002e680
        /*1548*/ 	.word	0x00000003
        /*154c*/ 	.word	0x00030860
        /*1550*/ 	.short	0x010a
        /*1552*/ 	.byte	0x3f
	.zero		1


	//----- nvinfo : EIATTR_NUM_MBARRIERS
	.align		4
.L_739:
        /*1554*/ 	.byte	0x03, 0x38
        /*1556*/ 	.short	0x0016


	//----- nvinfo : EIATTR_EXIT_INSTR_OFFSETS
	.align		4
        /*1558*/ 	.byte	0x04, 0x1c
        /*155a*/ 	.short	(.L_741 - .L_740)


	//   ....[0]....
.L_740:
        /*155c*/ 	.word	0x000297c0


	//----- nvinfo : EIATTR_MAX_THREADS
	.align		4
.L_741:
        /*1560*/ 	.byte	0x04, 0x05
        /*1562*/ 	.short	(.L_743 - .L_742)
.L_742:
        /*1564*/ 	.word	0x00000180
        /*1568*/ 	.word	0x00000001
        /*156c*/ 	.word	0x00000001


	//----- nvinfo : EIATTR_CRS_STACK_SIZE
	.align		4
.L_743:
        /*1570*/ 	.byte	0x04, 0x1e
        /*1572*/ 	.short	(.L_745 - .L_744)
.L_744:
        /*1574*/ 	.word	0x00000000


	//----- nvinfo : EIATTR_CBANK_PARAM_SIZE
	.align		4
.L_745:
        /*1578*/ 	.byte	0x03, 0x19
        /*157a*/ 	.short	0x0af0


	//----- nvinfo : EIATTR_PARAM_CBANK
	.align		4
        /*157c*/ 	.byte	0x04, 0x0a
        /*157e*/ 	.short	(.L_747 - .L_746)
	.align		4
.L_746:
        /*1580*/ 	.word	index@(.nv.constant0._ZN7cutlass13device_kernelIN5flash11enable_sm90INS1_16FlashAttnFwdSm90INS1_25CollectiveMainloopFwdSm90ILi2EN4cute5tupleIJNS5_1CILi1EEES8_S8_EEENS6_IJNS7_ILi128EEENS7_ILi96EEENS7_ILi192EEEEEELi192ENS_6half_tEfNS_4arch4Sm90ELb0ELb1ELb0ELb1ELb1ELb1ELb0ELb1ELb1ELb1ELb0ELb0EEENS1_21CollectiveEpilogueFwdINS6_IJSA_SC_SB_EEES9_SE_SG_Li256ELb1ELb1ELb0ELb0EEENS1_36VarlenDynamicPersistentTileSchedulerILi128ELi96ELi256ELi128ELb0ELb1ELb1ELb1ELb0ELb1EEEEEEEEEvNT_6ParamsE)
        /*1584*/ 	.short	0x0210
        /*1586*/ 	.short	0x0af0


	//----- nvinfo : EIATTR_SW_WAR
	.align		4
.L_747:
        /*1588*/ 	.byte	0x04, 0x36
        /*158a*/ 	.short	(.L_749 - .L_748)
.L_748:
        /*158c*/ 	.word	0x00000008
.L_749:


//--------------------- .nv.info._ZN7cutlass13device_kernelIN5flash11enable_sm90INS1_16FlashAttnFwdSm90INS1_25CollectiveMainloopFwdSm90ILi2EN4cute5tupleIJNS5_1CILi1EEES8_S8_EEENS6_IJNS7_ILi128EEENS7_ILi96EEENS7_ILi192EEEEEELi192ENS_6half_tEfNS_4arch4Sm90ELb1ELb0ELb0ELb0ELb1ELb0ELb0ELb1ELb1ELb1ELb0ELb0EEENS1_21CollectiveEpilogueFwdINS6_IJSA_SC_SB_EEES9_SE_SG_Li256ELb0ELb1ELb0ELb0EEENS1_30DynamicPersistentTileSchedulerILi256ELi128ELb0ELb1ELb1EEEEEEEEEvNT_6ParamsE --------------------------
	.section	.nv.info._ZN7cutlass13device_kernelIN5flash11enable_sm90INS1_16FlashAttnFwdSm90INS1_25CollectiveMainloopFwdSm90ILi2EN4cute5tupleIJNS5_1CILi1EEES8_S8_EEENS6_IJNS7_ILi128EEENS7_ILi96EEENS7_ILi192EEEEEELi192ENS_6half_tEfNS_4arch4Sm90ELb1ELb0ELb0ELb0ELb1ELb0ELb0ELb1ELb1ELb1ELb0ELb0EEENS1_21CollectiveEpilogueFwdINS6_IJSA_SC_SB_EEES9_SE_SG_Li256ELb0ELb1ELb0ELb0EEENS1_30DynamicPersistentTileSchedulerILi256ELi128ELb0ELb1ELb1EEEEEEEEEvNT_6ParamsE,"",@"SHT_CUDA_INFO"
	.sectionflags	@""
	.align	4


	//----- nvinfo : EIATTR_CUDA_API_VERSION
	.align		4
        /*0000*/ 	.byte	0x04, 0x37
        /*0002*/ 	.short	(.L_751 - .L_750)
.L_750:
        /*0004*/ 	.word	0x00000082


	//----- nvinfo : EIATTR_KPARAM_INFO
	.align		4
.L_751:
        /*0008*/ 	.byte	0x04, 0x17
        /*000a*/ 	.short	(.L_753 - .L_752)
.L_752:
        /*000c*/ 	.word	0x00000000
        /*0010*/ 	.short	0x0000
        /*0012*/ 	.short	0x0070
        /*0014*/ 	.byte	0x00, 0xf0, 0x01, 0x2a


	//----- nvinfo : EIATTR_SPARSE_MMA_MASK
	.align		4
.L_753:
        /*0018*/ 	.byte	0x03, 0x50
        /*001a*/ 	.short	0x0000


	//----- nvinfo : EIATTR_MAXREG_COUNT
	.align		4
        /*001c*/ 	.byte	0x03, 0x1b
        /*001e*/ 	.short	0x00a8


	//----- nvinfo : EIATTR_NUM_BARRIERS
	.align		4
        /*0020*/ 	.byte	0x02, 0x4c
        /*0022*/ 	.byte	0x09
	.zero		1


	//----- nvinfo : EIATTR_EXTERNS
	.align		4
        /*0024*/ 	.byte	0x04, 0x0f
        /*0026*/ 	.short	(.L_755 - .L_754)


	//   ....[0]....
	.align		4
.L_754:
        /*0028*/ 	.word	index@(__assertfail)


	//----- nvinfo : EIATTR_ANNOTATIONS
	.align		4
.L_755:
        /*002c*/ 	.byte	0x04, 0x55
        /*002e*/ 	.short	(.L_757 - .L_756)


	//   ....[0]....
.L_756:
        /*0030*/ 	.word	0x00000001
        /*0034*/ 	.byte	0xa0, 0x08, 0x00, 0x00, 0x01, 0x00, 0x00, 0x00, 0x60, 0x09, 0x00, 0x00, 0x01, 0x00, 0x00, 0x00
        /*0044*/ 	.byte	0xd0, 0xb3, 0x00, 0x00, 0x01, 0x00, 0x00, 0x00, 0x70, 0xb4, 0x00, 0x00, 0x01, 0x00, 0x00, 0x00
        /*0054*/ 	.byte	0xf0, 0xb4, 0x00, 0x00, 0x01, 0x00, 0x00, 0x00, 0x60, 0xd8, 0x00, 0x00, 0x01, 0x00, 0x00, 0x00
        /*0064*/ 	.byte	0x80, 0xd8, 0x00, 0x00, 0x01, 0x00, 0x00, 0x00, 0x60, 0xf2, 0x00, 0x00, 0x01, 0x00, 0x00, 0x00
        /*0074*/ 	.byte	0x00, 0xf4, 0x00, 0x00


	//----- nvinfo : EIATTR_MERCURY_ISA_VERSION
	.align		4
.L_757:
        /*0078*/ 	.byte	0x03, 0x5f
        /*007a*/ 	.short	0x0101


	//----- nvinfo : EIATTR_INT_WARP_WIDE_INSTR_OFFSETS
	.align		4
        /*007c*/ 	.byte	0x04, 0x31
        /*007e*/ 	.short	(.L_759 - .L_758)


	//   ....[0]....
.L_758:
        /*0080*/ 	.word	0x000000c0


	//   ....[1]....
        /*0084*/ 	.word	0x000000d0


	//   ....[2]....
        /*0088*/ 	.word	0x00000170


	//   ....[3]....
        /*008c*/ 	.word	0x0000bd60


	//   ....[4]....
        /*0090*/ 	.word	0x0000bdf0


	//   ....[5]....
        /*0094*/ 	.word	0x0000e9b0


	//   ....[6]....
        /*0098*/ 	.word	0x0000ea40


	//----- nvinfo : EIATTR_COOP_GROUP_MASK_REGIDS
	.align		4
.L_759:
        /*009c*/ 	.byte	0x04, 0x29
        /*009e*/ 	.short	(.L_761 - .L_760)


	//   ....[0]....
.L_760:
        /*00a0*/ 	.word	0xffffffff


	//   ....[1]....
        /*00a4*/ 	.word	0xffffffff


	//   ....[2]....
        /*00a8*/ 	.word	0xffffffff


	//   ....[3]....
        /*00ac*/ 	.word	0xffffffff


	//   ....[4]....
        /*00b0*/ 	.word	0xffffffff


	//   ....[5]....
        /*00b4*/ 	.word	0xffffffff


	//   ....[6]....
        /*00b8*/ 	.word	0xffffffff


	//   ....[7]....
        /*00bc*/ 	.word	0xffffffff


	//   ....[8]....
        /*00c0*/ 	.word	0xffffffff


	//   ....[9]....
        /*00c4*/ 	.word	0xffffffff


	//   ....[10]....
        /*00c8*/ 	.word	0xffffffff


	//   ....[11]....
        /*00cc*/ 	.word	0xffffffff


	//   ....[12]....
        /*00d0*/ 	.word	0xffffffff


	//   ....[13]....
        /*00d4*/ 	.word	0xffffffff


	//   ....[14]....
        /*00d8*/ 	.word	0xffffffff


	//   ....[15]....
        /*00dc*/ 	.word	0xffffffff


	//   ....[16]....
        /*00e0*/ 	.word	0xffffffff


	//   ....[17]....
        /*00e4*/ 	.word	0xffffffff


	//   ....[18]....
        /*00e8*/ 	.word	0xffffffff


	//   ....[19]....
        /*00ec*/ 	.word	0xffffffff


	//   ....[20]....
        /*00f0*/ 	.word	0xffffffff


	//   ....[21]....
        /*00f4*/ 	.word	0xffffffff


	//   ....[22]....
        /*00f8*/ 	.word	0xffffffff


	//   ....[23]....
        /*00fc*/ 	.word	0xffffffff


	//   ....[24]....
        /*0100*/ 	.word	0xffffffff


	//   ....[25]....
        /*0104*/ 	.word	0xffffffff


	//   ....[26]....
        /*0108*/ 	.word	0xffffffff


	//   ....[27]....
        /*010c*/ 	.word	0xffffffff


	//   ....[28]....
        /*0110*/ 	.word	0xffffffff


	//   ....[29]....
        /*0114*/ 	.word	0xffffffff


	//   ....[30]....
        /*0118*/ 	.word	0xffffffff


	//   ....[31]....
        /*011c*/ 	.word	0xffffffff


	//   ....[32]....
        /*0120*/ 	.word	0xffffffff


	//   ....[33]....
        /*0124*/ 	.word	0xffffffff


	//   ....[34]....
        /*0128*/ 	.word	0xffffffff


	//   ....[35]....
        /*012c*/ 	.word	0xffffffff


	//   ....[36]....
        /*0130*/ 	.word	0xffffffff


	//   ....[37]....
        /*0134*/ 	.word	0xffffffff


	//   ....[38]....
        /*0138*/ 	.word	0xffffffff


	//   ....[39]....
        /*013c*/ 	.word	0xffffffff


	//   ....[40]....
        /*0140*/ 	.word	0xffffffff


	//   ....[41]....
        /*0144*/ 	.word	0xffffffff


	//   ....[42]....
        /*0148*/ 	.word	0xffffffff


	//   ....[43]....
        /*014c*/ 	.word	0xffffffff


	//   ....[44]....
        /*0150*/ 	.word	0xffffffff


	//   ....[45]....
        /*0154*/ 	.word	0xffffffff


	//   ....[46]....
        /*0158*/ 	.word	0xffffffff


	//   ....[47]....
        /*015c*/ 	.word	0xffffffff


	//   ....[48]....
        /*0160*/ 	.word	0xffffffff


	//   ....[49]....
        /*0164*/ 	.word	0xffffffff


	//   ....[50]....
        /*0168*/ 	.word	0xffffffff


	//   ....[51]....
        /*016c*/ 	.word	0xffffffff


	//   ....[52]....
        /*0170*/ 	.word	0xffffffff


	//   ....[53]....
        /*0174*/ 	.word	0xffffffff


	//   ....[54]....
        /*0178*/ 	.word	0xffffffff


	//   ....[55]....
        /*017c*/ 	.word	0xffffffff


	//   ....[56]....
        /*0180*/ 	.word	0xffffffff


	//   ....[57]....
        /*0184*/ 	.word	0xffffffff


	//   ....[58]....
        /*0188*/ 	.word	0xffffffff


	//   ....[59]....
        /*018c*/ 	.word	0xffffffff


	//   ....[60]....
        /*0190*/ 	.word	0xffffffff


	//   ....[61]....
        /*0194*/ 	.word	0xffffffff


	//   ....[62]....
        /*0198*/ 	.word	0xffffffff


	//   ....[63]....
        /*019c*/ 	.word	0xffffffff


	//   ....[64]....
        /*01a0*/ 	.word	0xffffffff


	//   ....[65]....
        /*01a4*/ 	.word	0xffffffff


	//   ....[66]....
        /*01a8*/ 	.word	0xffffffff


	//   ....[67]....
        /*01ac*/ 	.word	0xffffffff


	//   ....[68]....
        /*01b0*/ 	.word	0xffffffff


	//   ....[69]....
        /*01b4*/ 	.word	0xffffffff


	//   ....[70]....
        /*01b8*/ 	.word	0xffffffff


	//   ....[71]....
        /*01bc*/ 	.word	0xffffffff


	//   ....[72]....
        /*01c0*/ 	.word	0xffffffff


	//   ....[73]....
        /*01c4*/ 	.word	0xffffffff


	//   ....[74]....
        /*01c8*/ 	.word	0xffffffff


	//   ....[75]....
        /*01cc*/ 	.word	0xffffffff


	//   ....[76]....
        /*01d0*/ 	.word	0xffffffff


	//   ....[77]....
        /*01d4*/ 	.word	0xffffffff


	//   ....[78]....
        /*01d8*/ 	.word	0xffffffff


	//   ....[79]....
        /*01dc*/ 	.word	0xffffffff


	//   ....[80]....
        /*01e0*/ 	.word	0xffffffff


	//   ....[81]....
        /*01e4*/ 	.word	0xffffffff


	//   ....[82]....
        /*01e8*/ 	.word	0xffffffff


	//   ....[83]....
        /*01ec*/ 	.word	0xffffffff


	//   ....[84]....
        /*01f0*/ 	.word	0xffffffff


	//   ....[85]....
        /*01f4*/ 	.word	0xffffffff


	//   ....[86]....
        /*01f8*/ 	.word	0xffffffff


	//   ....[87]....
        /*01fc*/ 	.word	0xffffffff


	//   ....[88]....
        /*0200*/ 	.word	0xffffffff


	//   ....[89]....
        /*0204*/ 	.word	0xffffffff


	//   ....[90]....
        /*0208*/ 	.word	0xffffffff


	//   ....[91]....
        /*020c*/ 	.word	0xffffffff


	//   ....[92]....
        /*0210*/ 	.word	0xffffffff


	//   ....[93]....
        /*0214*/ 	.word	0xffffffff


	//   ....[94]....
        /*0218*/ 	.word	0xffffffff


	//   ....[95]....
        /*021c*/ 	.word	0xffffffff


	//   ....[96]....
        /*0220*/ 	.word	0xffffffff


	//   ....[97]....
        /*0224*/ 	.word	0xffffffff


	//   ....[98]....
        /*0228*/ 	.word	0xffffffff


	//   ....[99]....
        /*022c*/ 	.word	0xffffffff


	//   ....[100]....
        /*0230*/ 	.word	0xffffffff


	//   ....[101]....
        /*0234*/ 	.word	0xffffffff


	//   ....[102]....
        /*0238*/ 	.word	0xffffffff


	//   ....[103]....
        /*023c*/ 	.word	0xffffffff


	//   ....[104]....
        /*0240*/ 	.word	0xffffffff


	//   ....[105]....
        /*0244*/ 	.word	0xffffffff


	//   ....[106]....
        /*0248*/ 	.word	0xffffffff


	//   ....[107]....
        /*024c*/ 	.word	0xffffffff


	//   ....[108]....
        /*0250*/ 	.word	0xffffffff


	//   ....[109]....
        /*0254*/ 	.word	0xffffffff


	//   ....[110]....
        /*0258*/ 	.word	0xffffffff


	//   ....[111]....
        /*025c*/ 	.word	0xffffffff


	//   ....[112]....
        /*0260*/ 	.word	0xffffffff


	//   ....[113]....
        /*0264*/ 	.word	0xffffffff


	//   ....[114]....
        /*0268*/ 	.word	0x0500000f


	//   ....[115]....
        /*026c*/ 	.word	0x0500000f


	//   ....[116]....
        /*0270*/ 	.word	0x0500000f


	//   ....[117]....
        /*0274*/ 	.word	0x0500000f


	//   ....[118]....
        /*0278*/ 	.word	0x0500000f


	//   ....[119]....
        /*027c*/ 	.word	0x0500000f


	//   ....[120]....
        /*0280*/ 	.word	0x0500000f


	//   ....[121]....
        /*0284*/ 	.word	0x0500000f


	//   ....[122]....
        /*0288*/ 	.word	0x0500000f


	//   ....[123]....
        /*028c*/ 	.word	0x0500000f


	//   ....[124]....
        /*0290*/ 	.word	0x0500000f


	//   ....[125]....
        /*0294*/ 	.word	0x0500000f


	//   ....[126]....
        /*0298*/ 	.word	0x0500000f


	//   ....[127]....
        /*029c*/ 	.word	0x0500000f


	//   ....[128]....
        /*02a0*/ 	.word	0x0500000f


	//   ....[129]....
        /*02a4*/ 	.word	0x0500000f


	//   ....[130]....
        /*02a8*/ 	.word	0x0500000f


	//   ....[131]....
        /*02ac*/ 	.word	0x0500000f


	//   ....[132]....
        /*02b0*/ 	.word	0x0500000f


	//   ....[133]....
        /*02b4*/ 	.word	0x0500000f


	//   ....[134]....
        /*02b8*/ 	.word	0x0500000f


	//   ....[135]....
        /*02bc*/ 	.word	0x0500000f


	//   ....[136]....
        /*02c0*/ 	.word	0x0500000f


	//   ....[137]....
        /*02c4*/ 	.word	0x0500000f


	//   ....[138]....
        /*02c8*/ 	.word	0x0500000f


	//   ....[139]....
        /*02cc*/ 	.word	0x0500000f


	//   ....[140]....
        /*02d0*/ 	.word	0x0500000f


	//   ....[141]....
        /*02d4*/ 	.word	0x0500000f


	//   ....[142]....
        /*02d8*/ 	.word	0x0500000f


	//   ....[143]....
        /*02dc*/ 	.word	0x0500000f


	//   ....[144]....
        /*02e0*/ 	.word	0x0500000f


	//   ....[145]....
        /*02e4*/ 	.word	0x0500000f


	//   ....[146]....
        /*02e8*/ 	.word	0x0500000f


	//   ....[147]....
        /*02ec*/ 	.word	0x0500000f


	//   ....[148]....
        /*02f0*/ 	.word	0x0500000f


	//   ....[149]....
        /*02f4*/ 	.word	0x0500000f


	//   ....[150]....
        /*02f8*/ 	.word	0x0500000f


	//   ....[151]....
        /*02fc*/ 	.word	0x0500000f


	//   ....[152]....
        /*0300*/ 	.word	0x0500000f


	//   ....[153]....
        /*0304*/ 	.word	0x0500000f


	//   ....[154]....
        /*0308*/ 	.word	0x0500000f


	//   ....[155]....
        /*030c*/ 	.word	0x0500000f


	//   ....[156]....
        /*0310*/ 	.word	0x0500000f


	//   ....[157]....
        /*0314*/ 	.word	0x0500000f


	//   ....[158]....
        /*0318*/ 	.word	0x0500000f


	//   ....[159]....
        /*031c*/ 	.word	0x0500000f


	//   ....[160]....
        /*0320*/ 	.word	0x0500000f


	//   ....[161]....
        /*0324*/ 	.word	0x0500000f


	//   ....[162]....
        /*0328*/ 	.word	0x0500000f


	//   ....[163]....
        /*032c*/ 	.word	0x0500000f


	//   ....[164]....
        /*0330*/ 	.word	0x0500000f


	//   ....[165]....
        /*0334*/ 	.word	0x0500000f


	//   ....[166]....
        /*0338*/ 	.word	0x0500000f


	//   ....[167]....
        /*033c*/ 	.word	0x0500000f


	//   ....[168]....
        /*0340*/ 	.word	0x0500000f


	//   ....[169]....
        /*0344*/ 	.word	0x0500000f


	//   ....[170]....
        /*0348*/ 	.word	0x0500000f


	//   ....[171]....
        /*034c*/ 	.word	0x0500000f


	//   ....[172]....
        /*0350*/ 	.word	0x0500000f


	//   ....[173]....
        /*0354*/ 	.word	0x0500000f


	//   ....[174]....
        /*0358*/ 	.word	0x0500000f


	//   ....[175]....
        /*035c*/ 	.word	0x0500000f


	//   ....[176]....
        /*0360*/ 	.word	0x0500000f


	//   ....[177]....
        /*0364*/ 	.word	0x0500000f


	//   ....[178]....
        /*0368*/ 	.word	0x0500000f


	//   ....[179]....
        /*036c*/ 	.word	0x0500000f


	//   ....[180]....
        /*0370*/ 	.word	0x0500000f


	//----- nvinfo : EIATTR_COOP_GROUP_INSTR_OFFSETS
	.align		4
.L_761:
        /*0374*/ 	.byte	0x04, 0x28
        /*0376*/ 	.short	(.L_763 - .L_762)


	//   ....[0]....
.L_762:
        /*0378*/ 	.word	0x00000070


	//   ....[1]....
        /*037c*/ 	.word	0x000000b0


	//   ....[2]....
        /*0380*/ 	.word	0x000002d0


	//   ....[3]....
        /*0384*/ 	.word	0x00000430


	//   ....[4]....
        /*0388*/ 	.word	0x00000550


	//   ....[5]....
        /*038c*/ 	.word	0x000006b0


	//   ....[6]....
        /*0390*/ 	.word	0x00001540


	//   ....[7]....
        /*0394*/ 	.word	0x000020a0


	//   ....[8]....
        /*0398*/ 	.word	0x000020e0


	//   ....[9]....
        /*039c*/ 	.word	0x000027e0


	//   ....[10]....
        /*03a0*/ 	.word	0x000028e0


	//   ....[11]....
        /*03a4*/ 	.word	0x00002f30


	//   ....[12]....
        /*03a8*/ 	.word	0x00002fc0


	//   ....[13]....
        /*03ac*/ 	.word	0x00004950


	//   ....[14]....
        /*03b0*/ 	.word	0x00004e30


	//   ....[15]....
        /*03b4*/ 	.word	0x00004e50


	//   ....[16]....
        /*03b8*/ 	.word	0x00004ec0


	//   ....[17]....
        /*03bc*/ 	.word	0x00005550


	//   ....[18]....
        /*03c0*/ 	.word	0x000055b0


	//   ....[19]....
        /*03c4*/ 	.word	0x00007250


	//   ....[20]....
        /*03c8*/ 	.word	0x00007260


	//   ....[21]....
        /*03cc*/ 	.word	0x00007290


	//   ....[22]....
        /*03d0*/ 	.word	0x000072a0


	//   ....[23]....
        /*03d4*/ 	.word	0x00008590


	//   ....[24]....
        /*03d8*/ 	.word	0x000085c0


	//   ....[25]....
        /*03dc*/ 	.word	0x00008680


	//   ....[26]....
        /*03e0*/ 	.word	0x00008690


	//   ....[27]....
        /*03e4*/ 	.word	0x00009ba0


	//   ....[28]....
        /*03e8*/ 	.word	0x00009c60


	//   ....[29]....
        /*03ec*/ 	.word	0x00009c90


	//   ....[30]....
        /*03f0*/ 	.word	0x00009cc0


	//   ....[31]....
        /*03f4*/ 	.word	0x0000a3f0


	//   ....[32]....
        /*03f8*/ 	.word	0x0000a410


	//   ....[33]....
        /*03fc*/ 	.word	0x0000a520


	//   ....[34]....
        /*0400*/ 	.word	0x0000a540


	//   ....[35]....
        /*0404*/ 	.word	0x0000a640


	//   ....[36]....
        /*0408*/ 	.word	0x0000a660


	//   ....[37]....
        /*040c*/ 	.word	0x0000a770


	//   ....[38]....
        /*0410*/ 	.word	0x0000a790


	//   ....[39]....
        /*0414*/ 	.word	0x0000ae80


	//   ....[40]....
        /*0418*/ 	.word	0x0000aeb0


	//   ....[41]....
        /*041c*/ 	.word	0x0000afc0


	//   ....[42]....
        /*0420*/ 	.word	0x0000afe0


	//   ....[43]....
        /*0424*/ 	.word	0x0000b0e0


	//   ....[44]....
        /*0428*/ 	.word	0x0000b100


	//   ....[45]....
        /*042c*/ 	.word	0x0000b210


	//   ....[46]....
        /*0430*/ 	.word	0x0000b230


	//   ....[47]....
        /*0434*/ 	.word	0x0000b400


	//   ....[48]....
        /*0438*/ 	.word	0x0000c8d0


	//   ....[49]....
        /*043c*/ 	.word	0x0000c8f0


	//   ....[50]....
        /*0440*/ 	.word	0x0000c900


	//   ....[51]....
        /*0444*/ 	.word	0x0000c940


	//   ....[52]....
        /*0448*/ 	.word	0x0000c9d0


	//   ....[53]....
        /*044c*/ 	.word	0x0000c9f0


	//   ....[54]....
        /*0450*/ 	.word	0x0000ca80


	//   ....[55]....
        /*0454*/ 	.word	0x0000caa0


	//   ....[56]....
        /*0458*/ 	.word	0x0000cb30


	//   ....[57]....
        /*045c*/ 	.word	0x0000cb50


	//   ....[58]....
        /*0460*/ 	.word	0x0000cbe0


	//   ....[59]....
        /*0464*/ 	.word	0x0000cc00


	//   ....[60]....
        /*0468*/ 	.word	0x0000d250


	//   ....[61]....
        /*046c*/ 	.word	0x0000d270


	//   ....[62]....
        /*0470*/ 	.word	0x0000d290


	//   ....[63]....
        /*0474*/ 	.word	0x0000d2f0


	//   ....[64]....
        /*0478*/ 	.word	0x0000d370


	//   ....[65]....
        /*047c*/ 	.word	0x0000d3a0


	//   ....[66]....
        /*0480*/ 	.word	0x0000d420


	//   ....[67]....
        /*0484*/ 	.word	0x0000d450


	//   ....[68]....
        /*0488*/ 	.word	0x0000d4d0


	//   ....[69]....
        /*048c*/ 	.word	0x0000d500


	//   ....[70]....
        /*0490*/ 	.word	0x0000d580


	//   ....[71]....
        /*0494*/ 	.word	0x0000d5b0


	//   ....[72]....
        /*0498*/ 	.word	0x0000d630


	//   ....[73]....
        /*049c*/ 	.word	0x0000d660


	//   ....[74]....
        /*04a0*/ 	.word	0x0000d6e0


	//   ....[75]....
        /*04a4*/ 	.word	0x0000d700


	//   ....[76]....
        /*04a8*/ 	.word	0x0000de20


	//   ....[77]....
        /*04ac*/ 	.word	0x0000de50


	//   ....[78]....
        /*04b0*/ 	.word	0x0000de60


	//   ....[79]....
        /*04b4*/ 	.word	0x0000de80


	//   ....[80]....
        /*04b8*/ 	.word	0x0000ded0


	//   ....[81]....
        /*04bc*/ 	.word	0x0000def0


	//   ....[82]....
        /*04c0*/ 	.word	0x0000df50


	//   ....[83]....
        /*04c4*/ 	.word	0x0000df70


	//   ....[84]....
        /*04c8*/ 	.word	0x0000dfc0


	//   ....[85]....
        /*04cc*/ 	.word	0x0000dfe0


	//   ....[86]....
        /*04d0*/ 	.word	0x0000e030


	//   ....[87]....
        /*04d4*/ 	.word	0x0000e050


	//   ....[88]....
        /*04d8*/ 	.word	0x0000e2f0


	//   ....[89]....
        /*04dc*/ 	.word	0x0000e310


	//   ....[90]....
        /*04e0*/ 	.word	0x0000e330


	//   ....[91]....
        /*04e4*/ 	.word	0x0000e3b0


	//   ....[92]....
        /*04e8*/ 	.word	0x0000e3d0


	//   ....[93]....
        /*04ec*/ 	.word	0x0000e450


	//   ....[94]....
        /*04f0*/ 	.word	0x0000e470


	//   ....[95]....
        /*04f4*/ 	.word	0x0000e4f0


	//   ....[96]....
        /*04f8*/ 	.word	0x0000e510


	//   ....[97]....
        /*04fc*/ 	.word	0x0000e590


	//   ....[98]....
        /*0500*/ 	.word	0x0000e5b0


	//   ....[99]....
        /*0504*/ 	.word	0x0000e5c0


	//   ....[100]....
        /*0508*/ 	.word	0x0000eb90


	//   ....[101]....
        /*050c*/ 	.word	0x0000ebb0


	//   ....[102]....
        /*0510*/ 	.word	0x0000ebc0


	//   ....[103]....
        /*0514*/ 	.word	0x0000ebe0


	//   ....[104]....
        /*0518*/ 	.word	0x0000ec80


	//   ....[105]....
        /*051c*/ 	.word	0x0000ecb0


	//   ....[106]....
        /*0520*/ 	.word	0x0000ed20


	//   ....[107]....
        /*0524*/ 	.word	0x0000ed50


	//   ....[108]....
        /*0528*/ 	.word	0x0000edc0


	//   ....[109]....
        /*052c*/ 	.word	0x0000edf0


	//   ....[110]....
        /*0530*/ 	.word	0x0000ee60


	//   ....[111]....
        /*0534*/ 	.word	0x0000ee90


	//   ....[112]....
        /*0538*/ 	.word	0x0000f1a0


	//   ....[113]....
        /*053c*/ 	.word	0x0000f380


	//   ....[114]....
        /*0540*/ 	.word	0x0000f930


	//   ....[115]....
        /*0544*/ 	.word	0x0000fa10


	//   ....[116]....
        /*0548*/ 	.word	0x0000fab0


	//   ....[117]....
        /*054c*/ 	.word	0x0000fb30


	//   ....[118]....
        /*0550*/ 	.word	0x0000fbf0


	//   ....[119]....
        /*0554*/ 	.word	0x0000fc70


	//   ....[120]....
        /*0558*/ 	.word	0x0000fd50


	//   ....[121]....
        /*055c*/ 	.word	0x0000fdd0


	//   ....[122]....
        /*0560*/ 	.word	0x0000feb0


	//   ....[123]....
        /*0564*/ 	.word	0x0000ff30


	//   ....[124]....
        /*0568*/ 	.word	0x00010010


	//   ....[125]....
        /*056c*/ 	.word	0x00010090


	//   ....[126]....
        /*0570*/ 	.word	0x00010160


	//   ....[127]....
        /*0574*/ 	.word	0x000101f0


	//   ....[128]....
        /*0578*/ 	.word	0x00010270


	//   ....[129]....
        /*057c*/ 	.word	0x000102f0


	//   ....[130]....
        /*0580*/ 	.word	0x000103b0


	//   ....[131]....
        /*0584*/ 	.word	0x00010420


	//   ....[132]....
        /*0588*/ 	.word	0x00010510


	//   ....[133]....
        /*058c*/ 	.word	0x00010580


	//   ....[134]....
        /*0590*/ 	.word	0x00010670


	//   ....[135]....
        /*0594*/ 	.word	0x000106e0


	//   ....[136]....
        /*0598*/ 	.word	0x000107d0


	//   ....[137]....
        /*059c*/ 	.word	0x00010840


	//   ....[138]....
        /*05a0*/ 	.word	0x00010930


	//   ....[139]....
        /*05a4*/ 	.word	0x000109a0


	//   ....[140]....
        /*05a8*/ 	.word	0x00010a90


	//   ....[141]....
        /*05ac*/ 	.word	0x00010b00


	//   ....[142]....
        /*05b0*/ 	.word	0x00010bd0


	//   ....[143]....
        /*05b4*/ 	.word	0x00010d00


	//   ....[144]....
        /*05b8*/ 	.word	0x00010da0


	//   ....[145]....
        /*05bc*/ 	.word	0x00010e10


	//   ....[146]....
        /*05c0*/ 	.word	0x00010ed0


	//   ....[147]....
        /*05c4*/ 	.word	0x00010f30


	//   ....[148]....
        /*05c8*/ 	.word	0x00010ff0


	//   ....[149]....
        /*05cc*/ 	.word	0x00011050


	//   ....[150]....
        /*05d0*/ 	.word	0x00011110


	//   ....[151]....
        /*05d4*/ 	.word	0x00011170


	//   ....[152]....
        /*05d8*/ 	.word	0x00011230


	//   ....[153]....
        /*05dc*/ 	.word	0x00011290


	//   ....[154]....
        /*05e0*/ 	.word	0x00011350


	//   ....[155]....
        /*05e4*/ 	.word	0x00011430


	//   ....[156]....
        /*05e8*/ 	.word	0x000114d0


	//   ....[157]....
        /*05ec*/ 	.word	0x00011530


	//   ....[158]....
        /*05f0*/ 	.word	0x00011620


	//   ....[159]....
        /*05f4*/ 	.word	0x00011680


	//   ....[160]....
        /*05f8*/ 	.word	0x00011770


	//   ....[161]....
        /*05fc*/ 	.word	0x000117d0


	//   ....[162]....
        /*0600*/ 	.word	0x000118c0


	//   ....[163]....
        /*0604*/ 	.word	0x00011920


	//   ....[164]....
        /*0608*/ 	.word	0x00011a10


	//   ....[165]....
        /*060c*/ 	.word	0x00011a70


	//   ....[166]....
        /*0610*/ 	.word	0x00011b30


	//   ....[167]....
        /*0614*/ 	.word	0x00011c70


	//   ....[168]....
        /*0618*/ 	.word	0x00011d10


	//   ....[169]....
        /*061c*/ 	.word	0x00011d70


	//   ....[170]....
        /*0620*/ 	.word	0x00011e40


	//   ....[171]....
        /*0624*/ 	.word	0x00011f00


	//   ....[172]....
        /*0628*/ 	.word	0x00011fc0


	//   ....[173]....
        /*062c*/ 	.word	0x00012080


	//   ....[174]....
        /*0630*/ 	.word	0x00012140


	//   ....[175]....
        /*0634*/ 	.word	0x00012200


	//   ....[176]....
        /*0638*/ 	.word	0x000122c0


	//   ....[177]....
        /*063c*/ 	.word	0x00012380


	//   ....[178]....
        /*0640*/ 	.word	0x00012440


	//   ....[179]....
        /*0644*/ 	.word	0x00012530


	//   ....[180]....
        /*0648*/ 	.word	0x00012650


	//----- nvinfo : EIATTR_REG_RECONFIG
	.align		4
.L_763:
        /*064c*/ 	.byte	0x01, 0x54
	.zero		2


	//----- nvinfo : EIATTR_SYSCALL_OFFSETS
	.align		4
        /*0650*/ 	.byte	0x04, 0x46
        /*0652*/ 	.short	(.L_765 - .L_764)


	//   ....[0]....
.L_764:
        /*0654*/ 	.word	0x00001720


	//   ....[1]....
        /*0658*/ 	.word	0x0000bf50


	//   ....[2]....
        /*065c*/ 	.word	0x0000c0a0


	//   ....[3]....
        /*0660*/ 	.word	0x0000c190


	//   ....[4]....
        /*0664*/ 	.word	0x0000cf00


	//----- nvinfo : EIATTR_MBARRIER_INSTR_OFFSETS
	.align		4
.L_765:
        /*0668*/ 	.byte	0x04, 0x39
        /*066a*/ 	.short	(.L_767 - .L_766)


	//   ....[0]....
.L_766:
        /*066c*/ 	.word	0x00000180
        /*0670*/ 	.word	0x000000ff
        /*0674*/ 	.word	0x00030800
        /*0678*/ 	.short	0x0100
        /*067a*/ 	.byte	0x08
	.zero		1


	//   ....[1]....
        /*067c*/ 	.word	0x00000190
        /*0680*/ 	.word	0x000000ff
        /*0684*/ 	.word	0x00030820
        /*0688*/ 	.short	0x0100
        /*068a*/ 	.byte	0x08
	.zero		1


	//   ....[2]....
        /*068c*/ 	.word	0x00000280
        /*0690*/ 	.word	0x000000ff
        /*0694*/ 	.word	0x00030830
        /*0698*/ 	.short	0x0100
        /*069a*/ 	.byte	0x08
	.zero		1


	//   ....[3]....
        /*069c*/ 	.word	0x00000290
        /*06a0*/ 	.word	0x000000ff
        /*06a4*/ 	.word	0x00030840
        /*06a8*/ 	.short	0x0100
        /*06aa*/ 	.byte	0x08
	.zero		1


	//   ....[4]....
        /*06ac*/ 	.word	0x000002a0
        /*06b0*/ 	.word	0x000000ff
        /*06b4*/ 	.word	0x00030838
        /*06b8*/ 	.short	0x0100
        /*06ba*/ 	.byte	0x08
	.zero		1


	//   ....[5]....
        /*06bc*/ 	.word	0x000002b0
        /*06c0*/ 	.word	0x000000ff
        /*06c4*/ 	.word	0x00030848
        /*06c8*/ 	.short	0x0100
        /*06ca*/ 	.byte	0x08
	.zero		1


	//   ....[6]....
        /*06cc*/ 	.word	0x000003e0
        /*06d0*/ 	.word	0x000000ff
        /*06d4*/ 	.word	0x00030850
        /*06d8*/ 	.short	0x0100
        /*06da*/ 	.byte	0x08
	.zero		1


	//   ....[7]....
        /*06dc*/ 	.word	0x000003f0
        /*06e0*/ 	.word	0x000000ff
        /*06e4*/ 	.word	0x00030860
        /*06e8*/ 	.short	0x0100
        /*06ea*/ 	.byte	0x08
	.zero		1


	//   ....[8]....
        /*06ec*/ 	.word	0x00000400
        /*06f0*/ 	.word	0x000000ff
        /*06f4*/ 	.word	0x00030858
        /*06f8*/ 	.short	0x0100
        /*06fa*/ 	.byte	0x08
	.zero		1


	//   ....[9]....
        /*06fc*/ 	.word	0x00000410
        /*0700*/ 	.word	0x000000ff
        /*0704*/ 	.word	0x00030868
        /*0708*/ 	.short	0x0100
        /*070a*/ 	.byte	0x08
	.zero		1


	//   ....[10]....
        /*070c*/ 	.word	0x00000500
        /*0710*/ 	.word	0x000000ff
        /*0714*/ 	.word	0x00030870
        /*0718*/ 	.short	0x0100
        /*071a*/ 	.byte	0x06
	.zero		1


	//   ....[11]....
        /*071c*/ 	.word	0x00000510
        /*0720*/ 	.word	0x000000ff
        /*0724*/ 	.word	0x00030880
        /*0728*/ 	.short	0x0100
        /*072a*/ 	.byte	0x06
	.zero		1


	//   ....[12]....
        /*072c*/ 	.word	0x00000520
        /*0730*/ 	.word	0x000000ff
        /*0734*/ 	.word	0x00030878
        /*0738*/ 	.short	0x0100
        /*073a*/ 	.byte	0x06
	.zero		1


	//   ....[13]....
        /*073c*/ 	.word	0x00000530
        /*0740*/ 	.word	0x000000ff
        /*0744*/ 	.word	0x00030888
        /*0748*/ 	.short	0x0100
        /*074a*/ 	.byte	0x06
	.zero		1


	//   ....[14]....
        /*074c*/ 	.word	0x00000660
        /*0750*/ 	.word	0x000000ff
        /*0754*/ 	.word	0x00030890
        /*0758*/ 	.short	0x0100
        /*075a*/ 	.byte	0x08
	.zero		1


	//   ....[15]....
        /*075c*/ 	.word	0x00000670
        /*0760*/ 	.word	0x000000ff
        /*0764*/ 	.word	0x000308a0
        /*0768*/ 	.short	0x0100
        /*076a*/ 	.byte	0x08
	.zero		1


	//   ....[16]....
        /*076c*/ 	.word	0x00000680
        /*0770*/ 	.word	0x000000ff
        /*0774*/ 	.word	0x00030898
        /*0778*/ 	.short	0x0100
        /*077a*/ 	.byte	0x08
	.zero		1


	//   ....[17]....
        /*077c*/ 	.word	0x00000690
        /*0780*/ 	.word	0x000000ff
        /*0784*/ 	.word	0x000308a8
        /*0788*/ 	.short	0x0100
        /*078a*/ 	.byte	0x08
	.zero		1


	//   ....[18]....
        /*078c*/ 	.word	0x000007d0
        /*0790*/ 	.word	0x000000ff
        /*0794*/ 	.word	0x000308b0
        /*0798*/ 	.short	0x0100
        /*079a*/ 	.byte	0x08
	.zero		1


	//   ....[19]....
        /*079c*/ 	.word	0x000007e0
        /*07a0*/ 	.word	0x000000ff
        /*07a4*/ 	.word	0x000308c0
        /*07a8*/ 	.short	0x0100
        /*07aa*/ 	.byte	0x08
	.zero		1


	//   ....[20]....
        /*07ac*/ 	.word	0x000007f0
        /*07b0*/ 	.word	0x000000ff
        /*07b4*/ 	.word	0x000308b8
        /*07b8*/ 	.short	0x0100
        /*07ba*/ 	.byte	0x08
	.zero		1


	//   ....[21]....
        /*07bc*/ 	.word	0x00000800
        /*07c0*/ 	.word	0x000000ff
        /*07c4*/ 	.word	0x000308c8
        /*07c8*/ 	.short	0x0100
        /*07ca*/ 	.byte	0x08
	.zero		1


	//   ....[22]....
        /*07cc*/ 	.word	0x000017c0
        /*07d0*/ 	.word	0x000000ff
        /*07d4*/ 	.word	0x00030800
        /*07d8*/ 	.short	0x010a
        /*07da*/ 	.byte	0x28
	.zero		1


	//   ....[23]....
        /*07dc*/ 	.word	0x00001840
        /*07e0*/ 	.word	0x00000000
        /*07e4*/ 	.word	0x00030830
        /*07e8*/ 	.short	0x010a
        /*07ea*/ 	.byte	0x3f
	.zero		1


	//   ....[24]....
        /*07ec*/ 	.word	0x00001880
        /*07f0*/ 	.word	0x00000000
        /*07f4*/ 	.word	0x00030830
        /*07f8*/ 	.short	0x010a
        /*07fa*/ 	.byte	0x3f
	.zero		1


	//   ....[25]....
        /*07fc*/ 	.word	0x000023a0
        /*0800*/ 	.word	0x000000ff
        /*0804*/ 	.word	0x00000000
        /*0808*/ 	.short	0x0101
        /*080a*/ 	.byte	0x05
	.zero		1


	//   ....[26]....
        /*080c*/ 	.word	0x00003a50
        /*0810*/ 	.word	0x000000ff
        /*0814*/ 	.word	0x00030830
        /*0818*/ 	.short	0x010a
        /*081a*/ 	.byte	0x07
	.zero		1


	//   ....[27]....
        /*081c*/ 	.word	0x00003a90
        /*0820*/ 	.word	0x000000ff
        /*0824*/ 	.word	0x00030830
        /*0828*/ 	.short	0x010a
        /*082a*/ 	.byte	0x07
	.zero		1


	//   ....[28]....
        /*082c*/ 	.word	0x000045d0
        /*0830*/ 	.word	0x000000ff
        /*0834*/ 	.word	0x00030850
        /*0838*/ 	.short	0x010a
        /*083a*/ 	.byte	0x0a
	.zero		1


	//   ....[29]....
        /*083c*/ 	.word	0x00004610
        /*0840*/ 	.word	0x000000ff
        /*0844*/ 	.word	0x00030850
        /*0848*/ 	.short	0x010a
        /*084a*/ 	.byte	0x0a
	.zero		1


	//   ....[30]....
        /*084c*/ 	.word	0x000049a0
        /*0850*/ 	.word	0x000000ff
        /*0854*/ 	.word	0x00000000
        /*0858*/ 	.short	0x0101
        /*085a*/ 	.byte	0x07
	.zero		1


	//   ....[31]....
        /*085c*/ 	.word	0x00005ee0
        /*0860*/ 	.word	0x000000ff
        /*0864*/ 	.word	0x00000000
        /*0868*/ 	.short	0x0101
        /*086a*/ 	.byte	0x0a
	.zero		1


	//   ....[32]....
        /*086c*/ 	.word	0x000060c0
        /*0870*/ 	.word	0x000000ff
        /*0874*/ 	.word	0x00030830
        /*0878*/ 	.short	0x010a
        /*087a*/ 	.byte	0x07
	.zero		1


	//   ....[33]....
        /*087c*/ 	.word	0x00006100
        /*0880*/ 	.word	0x000000ff
        /*0884*/ 	.word	0x00030830
        /*0888*/ 	.short	0x010a
        /*088a*/ 	.byte	0x07
	.zero		1


	//   ....[34]....
        /*088c*/ 	.word	0x00006c40
        /*0890*/ 	.word	0x000000ff
        /*0894*/ 	.word	0x00030850
        /*0898*/ 	.short	0x010a
        /*089a*/ 	.byte	0x0e
	.zero		1


	//   ....[35]....
        /*089c*/ 	.word	0x00006c80
        /*08a0*/ 	.word	0x000000ff
        /*08a4*/ 	.word	0x00030850
        /*08a8*/ 	.short	0x010a
        /*08aa*/ 	.byte	0x0e
	.zero		1


	//   ....[36]....
        /*08ac*/ 	.word	0x00007070
        /*08b0*/ 	.word	0x000000ff
        /*08b4*/ 	.word	0x00000000
        /*08b8*/ 	.short	0x0101
        /*08ba*/ 	.byte	0x05
	.zero		1


	//   ....[37]....
        /*08bc*/ 	.word	0x00007dd0
        /*08c0*/ 	.word	0x000000ff
        /*08c4*/ 	.word	0x00000000
        /*08c8*/ 	.short	0x0101
        /*08ca*/ 	.byte	0x0e
	.zero		1


	//   ....[38]....
        /*08cc*/ 	.word	0x00008500
        /*08d0*/ 	.word	0x000000ff
        /*08d4*/ 	.word	0x00030850
        /*08d8*/ 	.short	0x010a
        /*08da*/ 	.byte	0x05
	.zero		1


	//   ....[39]....
        /*08dc*/ 	.word	0x00008540
        /*08e0*/ 	.word	0x000000ff
        /*08e4*/ 	.word	0x00030850
        /*08e8*/ 	.short	0x010a
        /*08ea*/ 	.byte	0x05
	.zero		1


	//   ....[40]....
        /*08ec*/ 	.word	0x00008b70
        /*08f0*/ 	.word	0x000000ff
        /*08f4*/ 	.word	0x00000000
        /*08f8*/ 	.short	0x0101
        /*08fa*/ 	.byte	0x04
	.zero		1


	//   ....[41]....
        /*08fc*/ 	.word	0x0000a3e0
        /*0900*/ 	.word	0x00000034
        /*0904*/ 	.word	0x00000000
        /*0908*/ 	.short	0x0101
        /*090a*/ 	.byte	0x3f
	.zero		1


	//   ....[42]....
        /*090c*/ 	.word	0x0000c6e0
        /*0910*/ 	.word	0x00000000
        /*0914*/ 	.word	0x00030840
        /*0918*/ 	.short	0x010a
        /*091a*/ 	.byte	0x3f
	.zero		1


	//   ....[43]....
        /*091c*/ 	.word	0x0000ccf0
        /*0920*/ 	.word	0x00000000
        /*0924*/ 	.word	0x00030830
        /*0928*/ 	.short	0x0107
        /*092a*/ 	.byte	0x3f
	.zero		1


	//   ....[44]....
        /*092c*/ 	.word	0x0000cda0
        /*0930*/ 	.word	0x00000000
        /*0934*/ 	.word	0x00030830
        /*0938*/ 	.short	0x0101
        /*093a*/ 	.byte	0x3f
	.zero		1


	//   ....[45]....
        /*093c*/ 	.word	0x0000d7f0
        /*0940*/ 	.word	0x00000011
        /*0944*/ 	.word	0x00030800
        /*0948*/ 	.short	0x0107
        /*094a*/ 	.byte	0x3f
	.zero		1


	//   ....[46]....
        /*094c*/ 	.word	0x0000d8e0
        /*0950*/ 	.word	0x00000011
        /*0954*/ 	.word	0x00030800
        /*0958*/ 	.short	0x0101
        /*095a*/ 	.byte	0x3f
	.zero		1


	//   ....[47]....
        /*095c*/ 	.word	0x0000d900
        /*0960*/ 	.word	0x00000011
        /*0964*/ 	.word	0x00030820
        /*0968*/ 	.short	0x010a
        /*096a*/ 	.byte	0x3f
	.zero		1


	//   ....[48]....
        /*096c*/ 	.word	0x0000dc50
        /*0970*/ 	.word	0x00000006
        /*0974*/ 	.word	0x00030840
        /*0978*/ 	.short	0x010a
        /*097a*/ 	.byte	0x3f
	.zero		1


	//   ....[49]....
        /*097c*/ 	.word	0x0000e120
        /*0980*/ 	.word	0x00000006
        /*0984*/ 	.word	0x00030830
        /*0988*/ 	.short	0x0107
        /*098a*/ 	.byte	0x3f
	.zero		1


	//   ....[50]....
        /*098c*/ 	.word	0x0000e1d0
        /*0990*/ 	.word	0x00000006
        /*0994*/ 	.word	0x00030830
        /*0998*/ 	.short	0x0101
        /*099a*/ 	.byte	0x3f
	.zero		1


	//   ....[51]....
        /*099c*/ 	.word	0x0000e230
        /*09a0*/ 	.word	0x00000006
        /*09a4*/ 	.word	0x00030860
        /*09a8*/ 	.short	0x010a
        /*09aa*/ 	.byte	0x3f
	.zero		1


	//   ....[52]....
        /*09ac*/ 	.word	0x0000e790
        /*09b0*/ 	.word	0x00000006
        /*09b4*/ 	.word	0x00030850
        /*09b8*/ 	.short	0x0107
        /*09ba*/ 	.byte	0x3f
	.zero		1


	//   ....[53]....
        /*09bc*/ 	.word	0x0000e8e0
        /*09c0*/ 	.word	0x00000006
        /*09c4*/ 	.word	0x00030850
        /*09c8*/ 	.short	0x0101
        /*09ca*/ 	.byte	0x3f
	.zero		1


	//   ....[54]....
        /*09cc*/ 	.word	0x0000eaf0
        /*09d0*/ 	.word	0x00000004
        /*09d4*/ 	.word	0x00030860
        /*09d8*/ 	.short	0x010a
        /*09da*/ 	.byte	0x3f
	.zero		1


	//   ....[55]....
        /*09dc*/ 	.word	0x0000efb0
        /*09e0*/ 	.word	0x00000004
        /*09e4*/ 	.word	0x00030850
        /*09e8*/ 	.short	0x0107
        /*09ea*/ 	.byte	0x3f
	.zero		1


	//   ....[56]....
        /*09ec*/ 	.word	0x0000f060
        /*09f0*/ 	.word	0x00000004
        /*09f4*/ 	.word	0x00030850
        /*09f8*/ 	.short	0x0101
        /*09fa*/ 	.byte	0x3f
	.zero		1


	//   ....[57]....
        /*09fc*/ 	.word	0x0000f300
        /*0a00*/ 	.word	0x00000004
        /*0a04*/ 	.word	0x00030820
        /*0a08*/ 	.short	0x010a
        /*0a0a*/ 	.byte	0x3f
	.zero		1


	//   ....[58]....
        /*0a0c*/ 	.word	0x0000f4a0
        /*0a10*/ 	.word	0x00000005
        /*0a14*/ 	.word	0x00030840
        /*0a18*/ 	.short	0x010a
        /*0a1a*/ 	.byte	0x3f
	.zero		1


	//   ....[59]....
        /*0a1c*/ 	.word	0x0000f540
        /*0a20*/ 	.word	0x00000017
        /*0a24*/ 	.word	0x00030840
        /*0a28*/ 	.short	0x010a
        /*0a2a*/ 	.byte	0x3f
	.zero		1


	//   ....[60]....
        /*0a2c*/ 	.word	0x0000f580
        /*0a30*/ 	.word	0x00000005
        /*0a34*/ 	.word	0x00030860
        /*0a38*/ 	.short	0x010a
        /*0a3a*/ 	.byte	0x3f
	.zero		1


	//   ....[61]....
        /*0a3c*/ 	.word	0x0000f5c0
        /*0a40*/ 	.word	0x00000017
        /*0a44*/ 	.word	0x00030860
        /*0a48*/ 	.short	0x010a
        /*0a4a*/ 	.byte	0x3f
	.zero		1


	//   ....[62]....
        /*0a4c*/ 	.word	0x0000f630
        /*0a50*/ 	.word	0x00000003
        /*0a54*/ 	.word	0x00030800
        /*0a58*/ 	.short	0x010a
        /*0a5a*/ 	.byte	0x3f
	.zero		1


	//   ....[63]....
        /*0a5c*/ 	.word	0x0000f680
        /*0a60*/ 	.word	0x00000000
        /*0a64*/ 	.word	0x00030830
        /*0a68*/ 	.short	0x010a
        /*0a6a*/ 	.byte	0x3f
	.zero		1


	//   ....[64]....
        /*0a6c*/ 	.word	0x0000f6e0
        /*0a70*/ 	.word	0x00000004
        /*0a74*/ 	.word	0x00030830
        /*0a78*/ 	.short	0x010a
        /*0a7a*/ 	.byte	0x3f
	.zero		1


	//   ....[65]....
        /*0a7c*/ 	.word	0x0000f740
        /*0a80*/ 	.word	0x00000003
        /*0a84*/ 	.word	0x00030850
        /*0a88*/ 	.short	0x010a
        /*0a8a*/ 	.byte	0x3f
	.zero		1


	//   ....[66]....
        /*0a8c*/ 	.word	0x0000f7a0
        /*0a90*/ 	.word	0x00000004
        /*0a94*/ 	.word	0x00030830
        /*0a98*/ 	.short	0x010a
        /*0a9a*/ 	.byte	0x3f
	.zero		1


	//   ....[67]....
        /*0a9c*/ 	.word	0x0000f800
        /*0aa0*/ 	.word	0x00000003
        /*0aa4*/ 	.word	0x00030850
        /*0aa8*/ 	.short	0x010a
        /*0aaa*/ 	.byte	0x3f
	.zero		1


	//   ....[68]....
        /*0aac*/ 	.word	0x0000f860
        /*0ab0*/ 	.word	0x00000007
        /*0ab4*/ 	.word	0x00030850
        /*0ab8*/ 	.short	0x010a
        /*0aba*/ 	.byte	0x3f
	.zero		1


	//   ....[69]....
        /*0abc*/ 	.word	0x0000f960
        /*0ac0*/ 	.word	0x00000000
        /*0ac4*/ 	.word	0x00030840
        /*0ac8*/ 	.short	0x010a
        /*0aca*/ 	.byte	0x3f
	.zero		1


	//   ....[70]....
        /*0acc*/ 	.word	0x00010c00
        /*0ad0*/ 	.word	0x00000011
        /*0ad4*/ 	.word	0x00030820
        /*0ad8*/ 	.short	0x010a
        /*0ada*/ 	.byte	0x3f
	.zero		1


	//   ....[71]....
        /*0adc*/ 	.word	0x00010c50
        /*0ae0*/ 	.word	0x00000006
        /*0ae4*/ 	.word	0x00030840
        /*0ae8*/ 	.short	0x010a
        /*0aea*/ 	.byte	0x3f
	.zero		1


	//   ....[72]....
        /*0aec*/ 	.word	0x00011380
        /*0af0*/ 	.word	0x00000006
        /*0af4*/ 	.word	0x00030860
        /*0af8*/ 	.short	0x010a
        /*0afa*/ 	.byte	0x3f
	.zero		1


	//   ....[73]....
        /*0afc*/ 	.word	0x00011bc0
        /*0b00*/ 	.word	0x00000004
        /*0b04*/ 	.word	0x00030860
        /*0b08*/ 	.short	0x010a
        /*0b0a*/ 	.byte	0x3f
	.zero		1


	//   ....[74]....
        /*0b0c*/ 	.word	0x00012570
        /*0b10*/ 	.word	0x00000004
        /*0b14*/ 	.word	0x00030820
        /*0b18*/ 	.short	0x010a
        /*0b1a*/ 	.byte	0x3f
	.zero		1


	//   ....[75]....
        /*0b1c*/ 	.word	0x00012710
        /*0b20*/ 	.word	0x00000005
        /*0b24*/ 	.word	0x00030840
        /*0b28*/ 	.short	0x010a
        /*0b2a*/ 	.byte	0x3f
	.zero		1


	//   ....[76]....
        /*0b2c*/ 	.word	0x00012760
        /*0b30*/ 	.word	0x00000017
        /*0b34*/ 	.word	0x00030840
        /*0b38*/ 	.short	0x010a
        /*0b3a*/ 	.byte	0x3f
	.zero		1


	//   ....[77]....
        /*0b3c*/ 	.word	0x000127b0
        /*0b40*/ 	.word	0x00000005
        /*0b44*/ 	.word	0x00030860
        /*0b48*/ 	.short	0x010a
        /*0b4a*/ 	.byte	0x3f
	.zero		1


	//----- nvinfo : EIATTR_NUM_MBARRIERS
	.align		4
.L_767:
        /*0b4c*/ 	.byte	0x03, 0x38
        /*0b4e*/ 	.short	0x0016


	//----- nvinfo : EIATTR_EXIT_INSTR_OFFSETS
	.align		4
        /*0b50*/ 	.byte	0x04, 0x1c
        /*0b52*/ 	.short	(.L_769 - .L_768)


	//   ....[0]....
.L_768:
        /*0b54*/ 	.word	0x00000950


	//   ....[1]....
        /*0b58*/ 	.word	0x0000b370


	//   ....[2]....
        /*0b5c*/ 	.word	0x0000f610


	//----- nvinfo : EIATTR_MAX_THREADS
	.align		4
.L_769:
        /*0b60*/ 	.byte	0x04, 0x05
        /*0b62*/ 	.short	(.L_771 - .L_770)
.L_770:
        /*0b64*/ 	.word	0x00000180
        /*0b68*/ 	.word	0x00000001
        /*0b6c*/ 	.word	0x00000001


	//----- nvinfo : EIATTR_CRS_STACK_SIZE
	.align		4
.L_771:
        /*0b70*/ 	.byte	0x04, 0x1e
        /*0b72*/ 	.short	(.L_773 - .L_772)
.L_772:
        /*0b74*/ 	.word	0x00000000


	//----- nvinfo : EIATTR_CBANK_PARAM_SIZE
	.align		4
.L_773:
        /*0b78*/ 	.byte	0x03, 0x19
        /*0b7a*/ 	.short	0x0af0


	//----- nvinfo : EIATTR_PARAM_CBANK
	.align		4
        /*0b7c*/ 	.byte	0x04, 0x0a
        /*0b7e*/ 	.short	(.L_775 - .L_774)
	.align		4
.L_774:
        /*0b80*/ 	.word	index@(.nv.constant0._ZN7cutlass13device_kernelIN5flash11enable_sm90INS1_16FlashAttnFwdSm90INS1_25CollectiveMainloopFwdSm90ILi2EN4cute5tupleIJNS5_1CILi1EEES8_S8_EEENS6_IJNS7_ILi128EEENS7_ILi96EEENS7_ILi192EEEEEELi192ENS_6half_tEfNS_4arch4Sm90ELb1ELb0ELb0ELb0ELb1ELb0ELb0ELb1ELb1ELb1ELb0ELb0EEENS1_21CollectiveEpilogueFwdINS6_IJSA_SC_SB_EEES9_SE_SG_Li256ELb0ELb1ELb0ELb0EEENS1_30DynamicPersistentTileSchedulerILi256ELi128ELb0ELb1ELb1EEEEEEEEEvNT_6ParamsE)
        /*0b84*/ 	.short	0x0210
        /*0b86*/ 	.short	0x0af0


	//----- nvinfo : EIATTR_SW_WAR
	.align		4
.L_775:
        /*0b88*/ 	.byte	0x04, 0x36
        /*0b8a*/ 	.short	(.L_777 - .L_776)
.L_776:
        /*0b8c*/ 	.word	0x00000008
.L_777:


//--------------------- .nv.info._ZN7cutlass13device_kernelIN5flash11enable_sm90INS1_16FlashAttnFwdSm90INS1_25CollectiveMainloopFwdSm90ILi2EN4cute5tupleIJNS5_1CILi1EEES8_S8_EEENS6_IJNS7_ILi128EEENS7_ILi96EEENS7_ILi192EEEEEELi192ENS_6half_tEfNS_4arch4Sm90ELb1ELb0ELb0ELb1ELb1ELb0ELb0ELb1ELb1ELb1ELb0ELb0EEENS1_21CollectiveEpilogueFwdINS6_IJSA_SC_SB_EEES9_SE_SG_Li256ELb1ELb1ELb0ELb0EEENS1_36VarlenDynamicPersistentTileSchedulerILi128ELi96ELi256ELi128ELb0ELb1ELb1ELb1ELb1ELb1EEEEEEEEEvNT_6ParamsE --------------------------
	.section	.nv.info._ZN7cutlass13device_kernelIN5flash11enable_sm90INS1_16FlashAttnFwdSm90INS1_25CollectiveMainloopFwdSm90ILi2EN4cute5tupleIJNS5_1CILi1EEES8_S8_EEENS6_IJNS7_ILi128EEENS7_ILi96EEENS7_ILi192EEEEEELi192ENS_6half_tEfNS_4arch4Sm90ELb1ELb0ELb0ELb1ELb1ELb0ELb0ELb1ELb1ELb1ELb0ELb0EEENS1_21CollectiveEpilogueFwdINS6_IJSA_SC_SB_EEES9_SE_SG_Li256ELb1ELb1ELb0ELb0EEENS1_36VarlenDynamicPersistentTileSchedulerILi128ELi96ELi256ELi128ELb0ELb1ELb1ELb1ELb1ELb1EEEEEEEEEvNT_6ParamsE,"",@"SHT_CUDA_INFO"
	.sectionflags	@""
	.align	4


	//----- nvinfo : EIATTR_CUDA_API_VERSION
	.align		4
        /*0000*/ 	.byte	0x04, 0x37
        /*0002*/ 	.short	(.L_779 - .L_778)
.L_778:
        /*0004*/ 	.word	0x00000082


	//----- nvinfo : EIATTR_KPARAM_INFO
	.align		4
.L_779:
        /*0008*/ 	.byte	0x04, 0x17
        /*000a*/ 	.short	(.L_781 - .L_780)
.L_780:
        /*000c*/ 	.word	0x00000000
        /*0010*/ 	.short	0x0000
        /*0012*/ 	.short	0x0070
        /*0014*/ 	.byte	0x00, 0xf0, 0x01, 0x2a


	//----- nvinfo : EIATTR_SPARSE_MMA_MASK
	.align		4
.L_781:
        /*0018*/ 	.byte	0x03, 0x50
        /*001a*/ 	.short	0x0000


	//----- nvinfo : EIATTR_MAXREG_COUNT
	.align		4
        /*001c*/ 	.byte	0x03, 0x1b
        /*001e*/ 	.short	0x00a8


	//----- nvinfo : EIATTR_NUM_BARRIERS
	.align		4
        /*0020*/ 	.byte	0x02, 0x4c
        /*0022*/ 	.byte	0x09
	.zero		1


	//----- nvinfo : EIATTR_EXTERNS
	.align		4
        /*0024*/ 	.byte	0x04, 0x0f
        /*0026*/ 	.short	(.L_783 - .L_782)


	//   ....[0]....
	.align		4
.L_782:
        /*0028*/ 	.word	index@(__assertfail)


	//----- nvinfo : EIATTR_ANNOTATIONS
	.align		4
.L_783:
        /*002c*/ 	.byte	0x04, 0x55
        /*002e*/ 	.short	(.L_785 - .L_784)


	//   ....[0]....
.L_784:
        /* <DEDUP_REMOVED lines=17> */


	//----- nvinfo : EIATTR_MERCURY_ISA_VERSION
	.align		4
.L_785:
        /*0130*/ 	.byte	0x03, 0x5f
        /*0132*/ 	.short	0x0101


	//----- nvinfo : EIATTR_UNUSED_LOAD_BYTE_OFFSET
	.align		4
        /*0134*/ 	.byte	0x04, 0x44
        /*0136*/ 	.short	(.L_787 - .L_786)


	//   ....[0]....
.L_786:
        /*0138*/ 	.word	0x00000950
        /*013c*/ 	.word	0x0000fff0


	//   ....[1]....
        /*0140*/ 	.word	0x00009220
        /*0144*/ 	.word	0x0000fff0


	//----- nvinfo : EIATTR_INT_WARP_WIDE_INSTR_OFFSETS
	.align		4
.L_787:
        /*0148*/ 	.byte	0x04, 0x31
        /*014a*/ 	.short	(.L_789 - .L_788)


	//   ....[0]....
.L_788:
        /*014c*/ 	.word	0x000000c0


	//   ....[1]....
        /*0150*/ 	.word	0x000000d0


	//   ....[2]....
        /*0154*/ 	.word	0x00000170


	//   ....[3]....
        /*0158*/ 	.word	0x0000cd50


	//   ....[4]....
        /*015c*/ 	.word	0x0000cde0


	//   ....[5]....
        /*0160*/ 	.word	0x0000fc50


	//   ....[6]....
        /*0164*/ 	.word	0x0000fce0


	//----- nvinfo : EIATTR_COOP_GROUP_MASK_REGIDS
	.align		4
.L_789:
        /*0168*/ 	.byte	0x04, 0x29
        /*016a*/ 	.short	(.L_791 - .L_790)


	//   ....[0]....
.L_790:
        /*016c*/ 	.word	0xffffffff


	//   ....[1]....
        /*0170*/ 	.word	0xffffffff


	//   ....[2]....
        /*0174*/ 	.word	0xffffffff


	//   ....[3]....
        /*0178*/ 	.word	0xffffffff


	//   ....[4]....
        /*017c*/ 	.word	0xffffffff


	//   ....[5]....
        /*0180*/ 	.word	0xffffffff


	//   ....[6]....
        /*0184*/ 	.word	0xffffffff


	//   ....[7]....
        /*0188*/ 	.word	0xffffffff


	//   ....[8]....
        /*018c*/ 	.word	0xffffffff


	//   ....[9]....
        /*0190*/ 	.word	0xffffffff


	//   ....[10]....
        /*0194*/ 	.word	0xffffffff


	//   ....[11]....
        /*0198*/ 	.word	0xffffffff


	//   ....[12]....
        /*019c*/ 	.word	0xffffffff


	//   ....[13]....
        /*01a0*/ 	.word	0xffffffff


	//   ....[14]....
        /*01a4*/ 	.word	0xffffffff


	//   ....[15]....
        /*01a8*/ 	.word	0xffffffff


	//   ....[16]....
        /*01ac*/ 	.word	0xffffffff


	//   ....[17]....
        /*01b0*/ 	.word	0xffffffff


	//   ....[18]....
        /*01b4*/ 	.word	0xffffffff


	//   ....[19]....
        /*01b8*/ 	.word	0xffffffff


	//   ....[20]....
        /*01bc*/ 	.word	0xffffffff


	//   ....[21]....
        /*01c0*/ 	.word	0xffffffff


	//   ....[22]....
        /*01c4*/ 	.word	0xffffffff


	//   ....[23]....
        /*01c8*/ 	.word	0xffffffff


	//   ....[24]....
        /*01cc*/ 	.word	0xffffffff


	//   ....[25]....
        /*01d0*/ 	.word	0xffffffff


	//   ....[26]....
        /*01d4*/ 	.word	0xffffffff


	//   ....[27]....
        /*01d8*/ 	.word	0xffffffff


	//   ....[28]....
        /*01dc*/ 	.word	0xffffffff


	//   ....[29]....
        /*01e0*/ 	.word	0xffffffff


	//   ....[30]....
        /*01e4*/ 	.word	0xffffffff


	//   ....[31]....
        /*01e8*/ 	.word	0xffffffff


	//   ....[32]....
        /*01ec*/ 	.word	0xffffffff


	//   ....[33]....
        /*01f0*/ 	.word	0xffffffff


	//   ....[34]....
        /*01f4*/ 	.word	0xffffffff


	//   ....[35]....
        /*01f8*/ 	.word	0xffffffff


	//   ....[36]....
        /*01fc*/ 	.word	0xffffffff


	//   ....[37]....
        /*0200*/ 	.word	0xffffffff


	//   ....[38]....
        /*0204*/ 	.word	0xffffffff


	//   ....[39]....
        /*0208*/ 	.word	0xffffffff


	//   ....[40]....
        /*020c*/ 	.word	0xffffffff


	//   ....[41]....
        /*0210*/ 	.word	0xffffffff


	//   ....[42]....
        /*0214*/ 	.word	0xffffffff


	//   ....[43]....
        /*0218*/ 	.word	0xffffffff


	//   ....[44]....
        /*021c*/ 	.word	0xffffffff


	//   ....[45]....
        /*0220*/ 	.word	0xffffffff


	//   ....[46]....
        /*0224*/ 	.word	0xffffffff


	//   ....[47]....
        /*0228*/ 	.word	0xffffffff


	//   ....[48]....
        /*022c*/ 	.word	0xffffffff


	//   ....[49]....
        /*0230*/ 	.word	0xffffffff


	//   ....[50]....
        /*0234*/ 	.word	0xffffffff


	//   ....[51]....
        /*0238*/ 	.word	0xffffffff


	//   ....[52]....
        /*023c*/ 	.word	0xffffffff


	//   ....[53]....
        /*0240*/ 	.word	0xffffffff


	//   ....[54]....
        /*0244*/ 	.word	0xffffffff


	//   ....[55]....
        /*0248*/ 	.word	0xffffffff


	//   ....[56]....
        /*024c*/ 	.word	0xffffffff


	//   ....[57]....
        /*0250*/ 	.word	0xffffffff


	//   ....[58]....
        /*0254*/ 	.word	0xffffffff


	//   ....[59]....
        /*0258*/ 	.word	0xffffffff


	//   ....[60]....
        /*025c*/ 	.word	0xffffffff


	//   ....[61]....
        /*0260*/ 	.word	0xffffffff


	//   ....[62]....
        /*0264*/ 	.word	0xffffffff


	//   ....[63]....
        /*0268*/ 	.word	0xffffffff


	//   ....[64]....
        /*026c*/ 	.word	0xffffffff


	//   ....[65]....
        /*0270*/ 	.word	0xffffffff


	//   ....[66]....
        /*0274*/ 	.word	0xffffffff


	//   ....[67]....
        /*0278*/ 	.word	0xffffffff


	//   ....[68]....
        /*027c*/ 	.word	0xffffffff


	//   ....[69]....
        /*0280*/ 	.word	0xffffffff


	//   ....[70]....
        /*0284*/ 	.word	0xffffffff


	//   ....[71]....
        /*0288*/ 	.word	0xffffffff


	//   ....[72]....
        /*028c*/ 	.word	0xffffffff


	//   ....[73]....
        /*0290*/ 	.word	0xffffffff


	//   ....[74]....
        /*0294*/ 	.word	0xffffffff


	//   ....[75]....
        /*0298*/ 	.word	0xffffffff


	//   ....[76]....
        /*029c*/ 	.word	0xffffffff


	//   ....[77]....
        /*02a0*/ 	.word	0xffffffff


	//   ....[78]....
        /*02a4*/ 	.word	0xffffffff


	//   ....[79]....
        /*02a8*/ 	.word	0xffffffff


	//   ....[80]....
        /*02ac*/ 	.word	0xffffffff


	//   ....[81]....
        /*02b0*/ 	.word	0xffffffff


	//   ....[82]....
        /*02b4*/ 	.word	0xffffffff


	//   ....[83]....
        /*02b8*/ 	.word	0xffffffff


	//   ....[84]....
        /*02bc*/ 	.word	0xffffffff


	//   ....[85]....
        /*02c0*/ 	.word	0xffffffff


	//   ....[86]....
        /*02c4*/ 	.word	0xffffffff


	//   ....[87]....
        /*02c8*/ 	.word	0xffffffff


	//   ....[88]....
        /*02cc*/ 	.word	0xffffffff


	//   ....[89]....
        /*02d0*/ 	.word	0xffffffff


	//   ....[90]....
        /*02d4*/ 	.word	0xffffffff


	//   ....[91]....
        /*02d8*/ 	.word	0xffffffff


	//   ....[92]....
        /*02dc*/ 	.word	0xffffffff


	//   ....[93]....
        /*02e0*/ 	.word	0xffffffff


	//   ....[94]....
        /*02e4*/ 	.word	0xffffffff


	//   ....[95]....
        /*02e8*/ 	.word	0xffffffff


	//   ....[96]....
        /*02ec*/ 	.word	0xffffffff


	//   ....[97]....
        /*02f0*/ 	.word	0xffffffff


	//   ....[98]....
        /*02f4*/ 	.word	0xffffffff


	//   ....[99]....
        /*02f8*/ 	.word	0xffffffff


	//   ....[100]....
        /*02fc*/ 	.word	0xffffffff


	//   ....[101]....
        /*0300*/ 	.word	0xffffffff


	//   ....[102]....
        /*0304*/ 	.word	0xffffffff


	//   ....[103]....
        /*0308*/ 	.word	0xffffffff


	//   ....[104]....
        /*030c*/ 	.word	0xffffffff


	//   ....[105]....
        /*0310*/ 	.word	0xffffffff


	//   ....[106]....
        /*0314*/ 	.word	0xffffffff


	//   ....[107]....
        /*0318*/ 	.word	0xffffffff


	//   ....[108]....
        /*031c*/ 	.word	0xffffffff


	//   ....[109]....
        /*0320*/ 	.word	0xffffffff


	//   ....[110]....
        /*0324*/ 	.word	0xffffffff


	//   ....[111]....
        /*0328*/ 	.word	0xffffffff


	//   ....[112]....
        /*032c*/ 	.word	0xffffffff


	//   ....[113]....
        /*0330*/ 	.word	0xffffffff


	//   ....[114]....
        /*0334*/ 	.word	0xffffffff


	//   ....[115]....
        /*0338*/ 	.word	0xffffffff


	//   ....[116]....
        /*033c*/ 	.word	0xffffffff


	//   ....[117]....
        /*0340*/ 	.word	0xffffffff


	//   ....[118]....
        /*0344*/ 	.word	0xffffffff


	//   ....[119]....
        /*0348*/ 	.word	0xffffffff


	//   ....[120]....
        /*034c*/ 	.word	0xffffffff


	//   ....[121]....
        /*0350*/ 	.word	0xffffffff


	//   ....[122]....
        /*0354*/ 	.word	0xffffffff


	//   ....[123]....
        /*0358*/ 	.word	0xffffffff


	//   ....[124]....
        /*035c*/ 	.word	0xffffffff


	//   ....[125]....
        /*0360*/ 	.word	0xffffffff


	//   ....[126]....
        /*0364*/ 	.word	0xffffffff


	//   ....[127]....
        /*0368*/ 	.word	0xffffffff


	//   ....[128]....
        /*036c*/ 	.word	0xffffffff


	//   ....[129]....
        /*0370*/ 	.word	0xffffffff


	//   ....[130]....
        /*0374*/ 	.word	0xffffffff


	//   ....[131]....
        /*0378*/ 	.word	0xffffffff


	//   ....[132]....
        /*037c*/ 	.word	0xffffffff


	//   ....[133]....
        /*0380*/ 	.word	0xffffffff


	//   ....[134]....
        /*0384*/ 	.word	0xffffffff


	//   ....[135]....
        /*0388*/ 	.word	0xffffffff


	//   ....[136]....
        /*038c*/ 	.word	0xffffffff


	//   ....[137]....
        /*0390*/ 	.word	0xffffffff


	//   ....[138]....
        /*0394*/ 	.word	0xffffffff


	//   ....[139]....
        /*0398*/ 	.word	0xffffffff


	//   ....[140]....
        /*039c*/ 	.word	0xffffffff


	//   ....[141]....
        /*03a0*/ 	.word	0xffffffff


	//   ....[142]....
        /*03a4*/ 	.word	0xffffffff


	//   ....[143]....
        /*03a8*/ 	.word	0xffffffff


	//   ....[144]....
        /*03ac*/ 	.word	0xffffffff


	//   ....[145]....
        /*03b0*/ 	.word	0x0500000f


	//   ....[146]....
        /*03b4*/ 	.word	0x0500000f


	//   ....[147]....
        /*03b8*/ 	.word	0x0500000f


	//   ....[148]....
        /*03bc*/ 	.word	0x0500000f


	//   ....[149]....
        /*03c0*/ 	.word	0x0500000f


	//   ....[150]....
        /*03c4*/ 	.word	0x0500000f


	//   ....[151]....
        /*03c8*/ 	.word	0x0500000f


	//   ....[152]....
        /*03cc*/ 	.word	0x0500000f


	//   ....[153]....
        /*03d0*/ 	.word	0x0500000f


	//   ....[154]....
        /*03d4*/ 	.word	0x0500000f


	//   ....[155]....
        /*03d8*/ 	.word	0x0500000f


	//   ....[156]....
        /*03dc*/ 	.word	0x0500000f


	//   ....[157]....
        /*03e0*/ 	.word	0x0500000f


	//   ....[158]....
        /*03e4*/ 	.word	0x0500000f


	//   ....[159]....
        /*03e8*/ 	.word	0x0500000f


	//   ....[160]....
        /*03ec*/ 	.word	0x0500000f


	//   ....[161]....
        /*03f0*/ 	.word	0x0500000f


	//   ....[162]....
        /*03f4*/ 	.word	0x0500000f


	//   ....[163]....
        /*03f8*/ 	.word	0x0500000f


	//   ....[164]....
        /*03fc*/ 	.word	0x0500000f


	//   ....[165]....
        /*0400*/ 	.word	0x0500000f


	//   ....[166]....
        /*0404*/ 	.word	0x0500000f


	//   ....[167]....
        /*0408*/ 	.word	0x0500000f


	//   ....[168]....
        /*040c*/ 	.word	0x0500000f


	//   ....[169]....
        /*0410*/ 	.word	0x0500000f


	//   ....[170]....
        /*0414*/ 	.word	0x0500000f


	//   ....[171]....
        /*0418*/ 	.word	0x0500000f


	//   ....[172]....
        /*041c*/ 	.word	0x0500000f


	//   ....[173]....
        /*0420*/ 	.word	0x0500000f


	//   ....[174]....
        /*0424*/ 	.word	0x0500000f


	//   ....[175]....
        /*0428*/ 	.word	0x0500000f


	//   ....[176]....
        /*042c*/ 	.word	0x0500000f


	//   ....[177]....
        /*0430*/ 	.word	0x0500000f


	//   ....[178]....
        /*0434*/ 	.word	0x0500000f


	//   ....[179]....
        /*0438*/ 	.word	0x0500000f


	//   ....[180]....
        /*043c*/ 	.word	0x0500000f


	//   ....[181]....
        /*0440*/ 	.word	0x0500000f


	//   ....[182]....
        /*0444*/ 	.word	0x0500000f


	//   ....[183]....
        /*0448*/ 	.word	0x0500000f


	//   ....[184]....
        /*044c*/ 	.word	0x0500000f


	//   ....[185]....
        /*0450*/ 	.word	0x0500000f


	//   ....[186]....
        /*0454*/ 	.word	0x0500000f


	//   ....[187]....
        /*0458*/ 	.word	0x0500000f


	//   ....[188]....
        /*045c*/ 	.word	0x0500000f


	//   ....[189]....
        /*0460*/ 	.word	0x0500000f


	//   ....[190]....
        /*0464*/ 	.word	0x0500000f


	//   ....[191]....
        /*0468*/ 	.word	0x0500000f


	//   ....[192]....
        /*046c*/ 	.word	0x0500000f


	//   ....[193]....
        /*0470*/ 	.word	0x0500000f


	//   ....[194]....
        /*0474*/ 	.word	0x0500000f


	//   ....[195]....
        /*0478*/ 	.word	0x0500000f


	//   ....[196]....
        /*047c*/ 	.word	0x0500000f


	//   ....[197]....
        /*0480*/ 	.word	0x0500000f


	//   ....[198]....
        /*0484*/ 	.word	0x0500000f


	//   ....[199]....
        /*0488*/ 	.word	0x0500000f


	//   ....[200]....
        /*048c*/ 	.word	0x0500000f


	//   ....[201]....
        /*0490*/ 	.word	0x0500000f


	//   ....[202]....
        /*0494*/ 	.word	0x0500000f


	//   ....[203]....
        /*0498*/ 	.word	0x0500000f


	//   ....[204]....
        /*049c*/ 	.word	0x0500000f


	//   ....[205]....
        /*04a0*/ 	.word	0x0500000f


	//   ....[206]....
        /*04a4*/ 	.word	0x0500000f


	//   ....[207]....
        /*04a8*/ 	.word	0x0500000f


	//   ....[208]....
        /*04ac*/ 	.word	0x0500000f


	//   ....[209]....
        /*04b0*/ 	.word	0x0500000f


	//   ....[210]....
        /*04b4*/ 	.word	0x0500000f


	//   ....[211]....
        /*04b8*/ 	.word	0x0500000f


	//   ....[212]....
        /*04bc*/ 	.word	0x0500000f


	//   ....[213]....
        /*04c0*/ 	.word	0x0500000f


	//   ....[214]....
        /*04c4*/ 	.word	0x0500000f


	//   ....[215]....
        /*04c8*/ 	.word	0x0500000f


	//   ....[216]....
        /*04cc*/ 	.word	0x0500000f


	//   ....[217]....
        /*04d0*/ 	.word	0x0500000f


	//   ....[218]....
        /*04d4*/ 	.word	0x0500000f


	//   ....[219]....
        /*04d8*/ 	.word	0x0500000f


	//   ....[220]....
        /*04dc*/ 	.word	0x0500000f


	//   ....[221]....
        /*04e0*/ 	.word	0x0500000f


	//   ....[222]....
        /*04e4*/ 	.word	0x0500000f


	//   ....[223]....
        /*04e8*/ 	.word	0x0500000f


	//   ....[224]....
        /*04ec*/ 	.word	0x0500000f


	//   ....[225]....
        /*04f0*/ 	.word	0x0500000f


	//   ....[226]....
        /*04f4*/ 	.word	0x0500000f


	//   ....[227]....
        /*04f8*/ 	.word	0x0500000f


	//----- nvinfo : EIATTR_COOP_GROUP_INSTR_OFFSETS
	.align		4
.L_791:
        /*04fc*/ 	.byte	0x04, 0x28
        /*04fe*/ 	.short	(.L_793 - .L_792)


	//   ....[0]....
.L_792:
        /*0500*/ 	.word	0x00000070


	//   ....[1]....
        /*0504*/ 	.word	0x000000b0


	//   ....[2]....
        /*0508*/ 	.word	0x000002d0


	//   ....[3]....
        /*050c*/ 	.word	0x00000430


	//   ....[4]....
        /*0510*/ 	.word	0x00000550


	//   ....[5]....
        /*0514*/ 	.word	0x000006b0


	//   ....[6]....
        /*0518*/ 	.word	0x00001740


	//   ....[7]....
        /*051c*/ 	.word	0x000022a0


	//   ....[8]....
        /*0520*/ 	.word	0x000022e0


	//   ....[9]....
        /*0524*/ 	.word	0x00002980


	//   ....[10]....
        /*0528*/ 	.word	0x00002a80


	//   ....[11]....
        /*052c*/ 	.word	0x000030e0


	//   ....[12]....
        /*0530*/ 	.word	0x00003170


	//   ....[13]....
        /*0534*/ 	.word	0x00004b00


	//   ....[14]....
        /*0538*/ 	.word	0x00004fd0


	//   ....[15]....
        /*053c*/ 	.word	0x00004ff0


	//   ....[16]....
        /*0540*/ 	.word	0x00005050


	//   ....[17]....
        /*0544*/ 	.word	0x000056f0


	//   ....[18]....
        /*0548*/ 	.word	0x00005750


	//   ....[19]....
        /*054c*/ 	.word	0x000073f0


	//   ....[20]....
        /*0550*/ 	.word	0x00007400


	//   ....[21]....
        /*0554*/ 	.word	0x00007430


	//   ....[22]....
        /*0558*/ 	.word	0x00007440


	//   ....[23]....
        /*055c*/ 	.word	0x00008730


	//   ....[24]....
        /*0560*/ 	.word	0x00008770


	//   ....[25]....
        /*0564*/ 	.word	0x00008820


	//   ....[26]....
        /*0568*/ 	.word	0x00008830


	//   ....[27]....
        /*056c*/ 	.word	0x0000a060


	//   ....[28]....
        /*0570*/ 	.word	0x0000a090


	//   ....[29]....
        /*0574*/ 	.word	0x0000a0c0


	//   ....[30]....
        /*0578*/ 	.word	0x0000a130


	//   ....[31]....
        /*057c*/ 	.word	0x0000a800


	//   ....[32]....
        /*0580*/ 	.word	0x0000a820


	//   ....[33]....
        /*0584*/ 	.word	0x0000a930


	//   ....[34]....
        /*0588*/ 	.word	0x0000a950


	//   ....[35]....
        /*058c*/ 	.word	0x0000aa50


	//   ....[36]....
        /*0590*/ 	.word	0x0000aa70


	//   ....[37]....
        /*0594*/ 	.word	0x0000ab80


	//   ....[38]....
        /*0598*/ 	.word	0x0000aba0


	//   ....[39]....
        /*059c*/ 	.word	0x0000b530


	//   ....[40]....
        /*05a0*/ 	.word	0x0000b550


	//   ....[41]....
        /*05a4*/ 	.word	0x0000b650


	//   ....[42]....
        /*05a8*/ 	.word	0x0000b670


	//   ....[43]....
        /*05ac*/ 	.word	0x0000b770


	//   ....[44]....
        /*05b0*/ 	.word	0x0000b790


	//   ....[45]....
        /*05b4*/ 	.word	0x0000b8a0


	//   ....[46]....
        /*05b8*/ 	.word	0x0000b8c0


	//   ....[47]....
        /*05bc*/ 	.word	0x0000ba40


	//   ....[48]....
        /*05c0*/ 	.word	0x0000bc10


	//   ....[49]....
        /*05c4*/ 	.word	0x0000bc40


	//   ....[50]....
        /*05c8*/ 	.word	0x0000bc70


	//   ....[51]....
        /*05cc*/ 	.word	0x0000bca0


	//   ....[52]....
        /*05d0*/ 	.word	0x0000bcd0


	//   ....[53]....
        /*05d4*/ 	.word	0x0000bd00


	//   ....[54]....
        /*05d8*/ 	.word	0x0000be50


	//   ....[55]....
        /*05dc*/ 	.word	0x0000be80


	//   ....[56]....
        /*05e0*/ 	.word	0x0000beb0


	//   ....[57]....
        /*05e4*/ 	.word	0x0000bee0


	//   ....[58]....
        /*05e8*/ 	.word	0x0000bf10


	//   ....[59]....
        /*05ec*/ 	.word	0x0000bf40


	//   ....[60]....
        /*05f0*/ 	.word	0x0000bfd0


	//   ....[61]....
        /*05f4*/ 	.word	0x0000c030


	//   ....[62]....
        /*05f8*/ 	.word	0x0000c0c0


	//   ....[63]....
        /*05fc*/ 	.word	0x0000d940


	//   ....[64]....
        /*0600*/ 	.word	0x0000d960


	//   ....[65]....
        /*0604*/ 	.word	0x0000da10


	//   ....[66]....
        /*0608*/ 	.word	0x0000da30


	//   ....[67]....
        /*060c*/ 	.word	0x0000dad0


	//   ....[68]....
        /*0610*/ 	.word	0x0000daf0


	//   ....[69]....
        /*0614*/ 	.word	0x0000db90


	//   ....[70]....
        /*0618*/ 	.word	0x0000dbb0


	//   ....[71]....
        /*061c*/ 	.word	0x0000dc50


	//   ....[72]....
        /*0620*/ 	.word	0x0000dc70


	//   ....[73]....
        /*0624*/ 	.word	0x0000dc80


	//   ....[74]....
        /*0628*/ 	.word	0x0000dd10


	//   ....[75]....
        /*062c*/ 	.word	0x0000e430


	//   ....[76]....
        /*0630*/ 	.word	0x0000e460


	//   ....[77]....
        /*0634*/ 	.word	0x0000e4c0


	//   ....[78]....
        /*0638*/ 	.word	0x0000e520


	//   ....[79]....
        /*063c*/ 	.word	0x0000e570


	//   ....[80]....
        /*0640*/ 	.word	0x0000e5d0


	//   ....[81]....
        /*0644*/ 	.word	0x0000e620


	//   ....[82]....
        /*0648*/ 	.word	0x0000e680


	//   ....[83]....
        /*064c*/ 	.word	0x0000e6c0


	//   ....[84]....
        /*0650*/ 	.word	0x0000e730


	//   ....[85]....
        /*0654*/ 	.word	0x0000e780


	//   ....[86]....
        /*0658*/ 	.word	0x0000e7e0


	//   ....[87]....
        /*065c*/ 	.word	0x0000e820


	//   ....[88]....
        /*0660*/ 	.word	0x0000e880


	//   ....[89]....
        /*0664*/ 	.word	0x0000e8a0


	//   ....[90]....
        /*0668*/ 	.word	0x0000e8e0


	//   ....[91]....
        /*066c*/ 	.word	0x0000f0a0


	//   ....[92]....
        /*0670*/ 	.word	0x0000f0e0


	//   ....[93]....
        /*0674*/ 	.word	0x0000f0f0


	//   ....[94]....
        /*0678*/ 	.word	0x0000f150


	//   ....[95]....
        /*067c*/ 	.word	0x0000f160


	//   ....[96]....
        /*0680*/ 	.word	0x0000f1c0


	//   ....[97]....
        /*0684*/ 	.word	0x0000f1f0


	//   ....[98]....
        /*0688*/ 	.word	0x0000f230


	//   ....[99]....
        /*068c*/ 	.word	0x0000f260


	//   ....[100]....
        /*0690*/ 	.word	0x0000f2a0


	//   ....[101]....
        /*0694*/ 	.word	0x0000f2d0


	//   ....[102]....
        /*0698*/ 	.word	0x0000f310


	//   ....[103]....
        /*069c*/ 	.word	0x0000f590


	//   ....[104]....
        /*06a0*/ 	.word	0x0000f5b0


	//   ....[105]....
        /*06a4*/ 	.word	0x0000f5c0


	//   ....[106]....
        /*06a8*/ 	.word	0x0000f650


	//   ....[107]....
        /*06ac*/ 	.word	0x0000f660


	//   ....[108]....
        /*06b0*/ 	.word	0x0000f6f0


	//   ....[109]....
        /*06b4*/ 	.word	0x0000f700


	//   ....[110]....
        /*06b8*/ 	.word	0x0000f790


	//   ....[111]....
        /*06bc*/ 	.word	0x0000f7a0


	//   ....[112]....
        /*06c0*/ 	.word	0x0000f830


	//   ....[113]....
        /*06c4*/ 	.word	0x0000f840


	//   ....[114]....
        /*06c8*/ 	.word	0x0000f850


	//   ....[115]....
        /*06cc*/ 	.word	0x0000fe30


	//   ....[116]....
        /*06d0*/ 	.word	0x0000fe70


	//   ....[117]....
        /*06d4*/ 	.word	0x0000feb0


	//   ....[118]....
        /*06d8*/ 	.word	0x0000fee0


	//   ....[119]....
        /*06dc*/ 	.word	0x0000ff70


	//   ....[120]....
        /*06e0*/ 	.word	0x0000ffa0


	//   ....[121]....
        /*06e4*/ 	.word	0x00010010


	//   ....[122]....
        /*06e8*/ 	.word	0x00010040


	//   ....[123]....
        /*06ec*/ 	.word	0x000100b0


	//   ....[124]....
        /*06f0*/ 	.word	0x000100e0


	//   ....[125]....
        /*06f4*/ 	.word	0x00010110


	//   ....[126]....
        /*06f8*/ 	.word	0x00010160


	//   ....[127]....
        /*06fc*/ 	.word	0x00010540


	//   ....[128]....
        /*0700*/ 	.word	0x00010570


	//   ....[129]....
        /*0704*/ 	.word	0x000105a0


	//   ....[130]....
        /*0708*/ 	.word	0x000105d0


	//   ....[131]....
        /*070c*/ 	.word	0x00010600


	//   ....[132]....
        /*0710*/ 	.word	0x00010630


	//   ....[133]....
        /*0714*/ 	.word	0x00010660


	//   ....[134]....
        /*0718*/ 	.word	0x00010690


	//   ....[135]....
        /*071c*/ 	.word	0x00010810


	//   ....[136]....
        /*0720*/ 	.word	0x00010840


	//   ....[137]....
        /*0724*/ 	.word	0x00010870


	//   ....[138]....
        /*0728*/ 	.word	0x000108a0


	//   ....[139]....
        /*072c*/ 	.word	0x000108d0


	//   ....[140]....
        /*0730*/ 	.word	0x00010900


	//   ....[141]....
        /*0734*/ 	.word	0x000109c0


	//   ....[142]....
        /*0738*/ 	.word	0x000109e0


	//   ....[143]....
        /*073c*/ 	.word	0x00010a50


	//   ....[144]....
        /*0740*/ 	.word	0x000110f0


	//   ....[145]....
        /*0744*/ 	.word	0x000116a0


	//   ....[146]....
        /*0748*/ 	.word	0x00011790


	//   ....[147]....
        /*074c*/ 	.word	0x00011830


	//   ....[148]....
        /*0750*/ 	.word	0x00011890


	//   ....[149]....
        /*0754*/ 	.word	0x000119a0


	//   ....[150]....
        /*0758*/ 	.word	0x00011a10


	//   ....[151]....
        /*075c*/ 	.word	0x00011b20


	//   ....[152]....
        /*0760*/ 	.word	0x00011b90


	//   ....[153]....
        /*0764*/ 	.word	0x00011ca0


	//   ....[154]....
        /*0768*/ 	.word	0x00011d10


	//   ....[155]....
        /*076c*/ 	.word	0x00011e20


	//   ....[156]....
        /*0770*/ 	.word	0x00011e90


	//   ....[157]....
        /*0774*/ 	.word	0x00011f30


	//   ....[158]....
        /*0778*/ 	.word	0x00012040


	//   ....[159]....
        /*077c*/ 	.word	0x000120b0


	//   ....[160]....
        /*0780*/ 	.word	0x00012130


	//   ....[161]....
        /*0784*/ 	.word	0x00012200


	//   ....[162]....
        /*0788*/ 	.word	0x00012280


	//   ....[163]....
        /*078c*/ 	.word	0x00012360


	//   ....[164]....
        /*0790*/ 	.word	0x000123e0


	//   ....[165]....
        /*0794*/ 	.word	0x000124c0


	//   ....[166]....
        /*0798*/ 	.word	0x00012540


	//   ....[167]....
        /*079c*/ 	.word	0x00012620


	//   ....[168]....
        /*07a0*/ 	.word	0x000126a0


	//   ....[169]....
        /*07a4*/ 	.word	0x00012780


	//   ....[170]....
        /*07a8*/ 	.word	0x00012800


	//   ....[171]....
        /*07ac*/ 	.word	0x000128d0


	//   ....[172]....
        /*07b0*/ 	.word	0x00012950


	//   ....[173]....
        /*07b4*/ 	.word	0x00012a10


	//   ....[174]....
        /*07b8*/ 	.word	0x00012b40


	//   ....[175]....
        /*07bc*/ 	.word	0x00012c00


	//   ....[176]....
        /*07c0*/ 	.word	0x00012c80


	//   ....[177]....
        /*07c4*/ 	.word	0x00012d50


	//   ....[178]....
        /*07c8*/ 	.word	0x00012db0


	//   ....[179]....
        /*07cc*/ 	.word	0x00012e80


	//   ....[180]....
        /*07d0*/ 	.word	0x00012ee0


	//   ....[181]....
        /*07d4*/ 	.word	0x00012fb0


	//   ....[182]....
        /*07d8*/ 	.word	0x00013010


	//   ....[183]....
        /*07dc*/ 	.word	0x000130e0


	//   ....[184]....
        /*07e0*/ 	.word	0x00013140


	//   ....[185]....
        /*07e4*/ 	.word	0x00013220


	//   ....[186]....
        /*07e8*/ 	.word	0x00013310


	//   ....[187]....
        /*07ec*/ 	.word	0x000133b0


	//   ....[188]....
        /*07f0*/ 	.word	0x00013410


	//   ....[189]....
        /*07f4*/ 	.word	0x00013510


	//   ....[190]....
        /*07f8*/ 	.word	0x00013570


	//   ....[191]....
        /*07fc*/ 	.word	0x00013670


	//   ....[192]....
        /*0800*/ 	.word	0x000136d0


	//   ....[193]....
        /*0804*/ 	.word	0x000137d0


	//   ....[194]....
        /*0808*/ 	.word	0x00013830


	//   ....[195]....
        /*080c*/ 	.word	0x00013930


	//   ....[196]....
        /*0810*/ 	.word	0x00013990


	//   ....[197]....
        /*0814*/ 	.word	0x00013a60


	//   ....[198]....
        /*0818*/ 	.word	0x00013ba0


	//   ....[199]....
        /*081c*/ 	.word	0x00013c50


	//   ....[200]....
        /*0820*/ 	.word	0x00013d20


	//   ....[201]....
        /*0824*/ 	.word	0x00013df0


	//   ....[202]....
        /*0828*/ 	.word	0x00013e50


	//   ....[203]....
        /*082c*/ 	.word	0x00013f40


	//   ....[204]....
        /*0830*/ 	.word	0x00013fa0


	//   ....[205]....
        /*0834*/ 	.word	0x00014090


	//   ....[206]....
        /*0838*/ 	.word	0x000140f0


	//   ....[207]....
        /*083c*/ 	.word	0x000141e0


	//   ....[208]....
        /*0840*/ 	.word	0x00014240


	//   ....[209]....
        /*0844*/ 	.word	0x00014320


	//   ....[210]....
        /*0848*/ 	.word	0x000143b0


	//   ....[211]....
        /*084c*/ 	.word	0x00014450


	//   ....[212]....
        /*0850*/ 	.word	0x00014570


	//   ....[213]....
        /*0854*/ 	.word	0x000145e0


	//   ....[214]....
        /*0858*/ 	.word	0x00014650


	//   ....[215]....
        /*085c*/ 	.word	0x000146c0


	//   ....[216]....
        /*0860*/ 	.word	0x00014730


	//   ....[217]....
        /*0864*/ 	.word	0x000147b0


	//   ....[218]....
        /*0868*/ 	.word	0x00014840


	//   ....[219]....
        /*086c*/ 	.word	0x000148d0


	//   ....[220]....
        /*0870*/ 	.word	0x00014940


	//   ....[221]....
        /*0874*/ 	.word	0x000149b0


	//   ....[222]....
        /*0878*/ 	.word	0x00014a20


	//   ....[223]....
        /*087c*/ 	.word	0x00014aa0


	//   ....[224]....
        /*0880*/ 	.word	0x00014b10


	//   ....[225]....
        /*0884*/ 	.word	0x00014bb0


	//   ....[226]....
        /*0888*/ 	.word	0x00014c40


	//   ....[227]....
        /*088c*/ 	.word	0x00014d60


	//----- nvinfo : EIATTR_REG_RECONFIG
	.align		4
.L_793:
        /*0890*/ 	.byte	0x01, 0x54
	.zero		2


	//----- nvinfo : EIATTR_SYSCALL_OFFSETS
	.align		4
        /*0894*/ 	.byte	0x04, 0x46
        /*0896*/ 	.short	(.L_795 - .L_794)


	//   ....[0]....
.L_794:
        /*0898*/ 	.word	0x00001920


	//   ....[1]....
        /*089c*/ 	.word	0x0000cf40


	//   ....[2]....
        /*08a0*/ 	.word	0x0000d090


	//   ....[3]....
        /*08a4*/ 	.word	0x0000d180


	//   ....[4]....
        /*08a8*/ 	.word	0x0000e0a0


	//----- nvinfo : EIATTR_MBARRIER_INSTR_OFFSETS
	.align		4
.L_795:
        /*08ac*/ 	.byte	0x04, 0x39
        /*08ae*/ 	.short	(.L_797 - .L_796)


	//   ....[0]....
.L_796:
        /*08b0*/ 	.word	0x00000180
        /*08b4*/ 	.word	0x000000ff
        /*08b8*/ 	.word	0x00030800
        /*08bc*/ 	.short	0x0100
        /*08be*/ 	.byte	0x08
	.zero		1


	//   ....[1]....
        /*08c0*/ 	.word	0x00000190
        /*08c4*/ 	.word	0x000000ff
        /*08c8*/ 	.word	0x00030820
        /*08cc*/ 	.short	0x0100
        /*08ce*/ 	.byte	0x08
	.zero		1


	//   ....[2]....
        /*08d0*/ 	.word	0x00000280
        /*08d4*/ 	.word	0x000000ff
        /*08d8*/ 	.word	0x00030830
        /*08dc*/ 	.short	0x0100
        /*08de*/ 	.byte	0x08
	.zero		1


	//   ....[3]....
        /*08e0*/ 	.word	0x00000290
        /*08e4*/ 	.word	0x000000ff
        /*08e8*/ 	.word	0x00030840
        /*08ec*/ 	.short	0x0100
        /*08ee*/ 	.byte	0x08
	.zero		1


	//   ....[4]....
        /*08f0*/ 	.word	0x000002a0
        /*08f4*/ 	.word	0x000000ff
        /*08f8*/ 	.word	0x00030838
        /*08fc*/ 	.short	0x0100
        /*08fe*/ 	.byte	0x08
	.zero		1


	//   ....[5]....
        /*0900*/ 	.word	0x000002b0
        /*0904*/ 	.word	0x000000ff
        /*0908*/ 	.word	0x00030848
        /*090c*/ 	.short	0x0100
        /*090e*/ 	.byte	0x08
	.zero		1


	//   ....[6]....
        /*0910*/ 	.word	0x000003e0
        /*0914*/ 	.word	0x000000ff
        /*0918*/ 	.word	0x00030850
        /*091c*/ 	.short	0x0100
        /*091e*/ 	.byte	0x08
	.zero		1


	//   ....[7]....
        /*0920*/ 	.word	0x000003f0
        /*0924*/ 	.word	0x000000ff
        /*0928*/ 	.word	0x00030860
        /*092c*/ 	.short	0x0100
        /*092e*/ 	.byte	0x08
	.zero		1


	//   ....[8]....
        /*0930*/ 	.word	0x00000400
        /*0934*/ 	.word	0x000000ff
        /*0938*/ 	.word	0x00030858
        /*093c*/ 	.short	0x0100
        /*093e*/ 	.byte	0x08
	.zero		1


	//   ....[9]....
        /*0940*/ 	.word	0x00000410
        /*0944*/ 	.word	0x000000ff
        /*0948*/ 	.word	0x00030868
        /*094c*/ 	.short	0x0100
        /*094e*/ 	.byte	0x08
	.zero		1


	//   ....[10]....
        /*0950*/ 	.word	0x00000500
        /*0954*/ 	.word	0x000000ff
        /*0958*/ 	.word	0x00030870
        /*095c*/ 	.short	0x0100
        /*095e*/ 	.byte	0x06
	.zero		1


	//   ....[11]....
        /*0960*/ 	.word	0x00000510
        /*0964*/ 	.word	0x000000ff
        /*0968*/ 	.word	0x00030880
        /*096c*/ 	.short	0x0100
        /*096e*/ 	.byte	0x06
	.zero		1


	//   ....[12]....
        /*0970*/ 	.word	0x00000520
        /*0974*/ 	.word	0x000000ff
        /*0978*/ 	.word	0x00030878
        /*097c*/ 	.short	0x0100
        /*097e*/ 	.byte	0x06
	.zero		1


	//   ....[13]....
        /*0980*/ 	.word	0x00000530
        /*0984*/ 	.word	0x000000ff
        /*0988*/ 	.word	0x00030888
        /*098c*/ 	.short	0x0100
        /*098e*/ 	.byte	0x06
	.zero		1


	//   ....[14]....
        /*0990*/ 	.word	0x00000660
        /*0994*/ 	.word	0x000000ff
        /*0998*/ 	.word	0x00030890
        /*099c*/ 	.short	0x0100
        /*099e*/ 	.byte	0x08
	.zero		1


	//   ....[15]....
        /*09a0*/ 	.word	0x00000670
        /*09a4*/ 	.word	0x000000ff
        /*09a8*/ 	.word	0x000308a0
        /*09ac*/ 	.short	0x0100
        /*09ae*/ 	.byte	0x08
	.zero		1


	//   ....[16]....
        /*09b0*/ 	.word	0x00000680
        /*09b4*/ 	.word	0x000000ff
        /*09b8*/ 	.word	0x00030898
        /*09bc*/ 	.short	0x0100
        /*09be*/ 	.byte	0x08
	.zero		1


	//   ....[17]....
        /*09c0*/ 	.word	0x00000690
        /*09c4*/ 	.word	0x000000ff
        /*09c8*/ 	.word	0x000308a8
        /*09cc*/ 	.short	0x0100
        /*09ce*/ 	.byte	0x08
	.zero		1


	//   ....[18]....
        /*09d0*/ 	.word	0x000007d0
        /*09d4*/ 	.word	0x000000ff
        /*09d8*/ 	.word	0x000308b0
        /*09dc*/ 	.short	0x0100
        /*09de*/ 	.byte	0x08
	.zero		1


	//   ....[19]....
        /*09e0*/ 	.word	0x000007e0
        /*09e4*/ 	.word	0x000000ff
        /*09e8*/ 	.word	0x000308c0
        /*09ec*/ 	.short	0x0100
        /*09ee*/ 	.byte	0x08
	.zero		1


	//   ....[20]....
        /*09f0*/ 	.word	0x000007f0
        /*09f4*/ 	.word	0x000000ff
        /*09f8*/ 	.word	0x000308b8
        /*09fc*/ 	.short	0x0100
        /*09fe*/ 	.byte	0x08
	.zero		1


	//   ....[21]....
        /*0a00*/ 	.word	0x00000800
        /*0a04*/ 	.word	0x000000ff
        /*0a08*/ 	.word	0x000308c8
        /*0a0c*/ 	.short	0x0100
        /*0a0e*/ 	.byte	0x08
	.zero		1


	//   ....[22]....
        /*0a10*/ 	.word	0x000019c0
        /*0a14*/ 	.word	0x000000ff
        /*0a18*/ 	.word	0x00030800
        /*0a1c*/ 	.short	0x010a
        /*0a1e*/ 	.byte	0x28
	.zero		1


	//   ....[23]....
        /*0a20*/ 	.word	0x00001a40
        /*0a24*/ 	.word	0x00000000
        /*0a28*/ 	.word	0x00030830
        /*0a2c*/ 	.short	0x010a
        /*0a2e*/ 	.byte	0x3f
	.zero		1


	//   ....[24]....
        /*0a30*/ 	.word	0x00001a80
        /*0a34*/ 	.word	0x00000000
        /*0a38*/ 	.word	0x00030830
        /*0a3c*/ 	.short	0x010a
        /*0a3e*/ 	.byte	0x3f
	.zero		1


	//   ....[25]....
        /*0a40*/ 	.word	0x00002520
        /*0a44*/ 	.word	0x000000ff
        /*0a48*/ 	.word	0x00000000
        /*0a4c*/ 	.short	0x0101
        /*0a4e*/ 	.byte	0x05
	.zero		1


	//   ....[26]....
        /*0a50*/ 	.word	0x00003bf0
        /*0a54*/ 	.word	0x000000ff
        /*0a58*/ 	.word	0x00030830
        /*0a5c*/ 	.short	0x010a
        /*0a5e*/ 	.byte	0x07
	.zero		1


	//   ....[27]....
        /*0a60*/ 	.word	0x00003c30
        /*0a64*/ 	.word	0x000000ff
        /*0a68*/ 	.word	0x00030830
        /*0a6c*/ 	.short	0x010a
        /*0a6e*/ 	.byte	0x07
	.zero		1


	//   ....[28]....
        /*0a70*/ 	.word	0x00004770
        /*0a74*/ 	.word	0x000000ff
        /*0a78*/ 	.word	0x00030850
        /*0a7c*/ 	.short	0x010a
        /*0a7e*/ 	.byte	0x0a
	.zero		1


	//   ....[29]....
        /*0a80*/ 	.word	0x000047b0
        /*0a84*/ 	.word	0x000000ff
        /*0a88*/ 	.word	0x00030850
        /*0a8c*/ 	.short	0x010a
        /*0a8e*/ 	.byte	0x0a
	.zero		1


	//   ....[30]....
        /*0a90*/ 	.word	0x00004b20
        /*0a94*/ 	.word	0x000000ff
        /*0a98*/ 	.word	0x00000000
        /*0a9c*/ 	.short	0x0101
        /*0a9e*/ 	.byte	0x07
	.zero		1


	//   ....[31]....
        /*0aa0*/ 	.word	0x00006070
        /*0aa4*/ 	.word	0x000000ff
        /*0aa8*/ 	.word	0x00000000
        /*0aac*/ 	.short	0x0101
        /*0aae*/ 	.byte	0x0a
	.zero		1


	//   ....[32]....
        /*0ab0*/ 	.word	0x00006260
        /*0ab4*/ 	.word	0x000000ff
        /*0ab8*/ 	.word	0x00030830
        /*0abc*/ 	.short	0x010a
        /*0abe*/ 	.byte	0x07
	.zero		1


	//   ....[33]....
        /*0ac0*/ 	.word	0x000062a0
        /*0ac4*/ 	.word	0x000000ff
        /*0ac8*/ 	.word	0x00030830
        /*0acc*/ 	.short	0x010a
        /*0ace*/ 	.byte	0x07
	.zero		1


	//   ....[34]....
        /*0ad0*/ 	.word	0x00006de0
        /*0ad4*/ 	.word	0x000000ff
        /*0ad8*/ 	.word	0x00030850
        /*0adc*/ 	.short	0x010a
        /*0ade*/ 	.byte	0x0e
	.zero		1


	//   ....[35]....
        /*0ae0*/ 	.word	0x00006e20
        /*0ae4*/ 	.word	0x000000ff
        /*0ae8*/ 	.word	0x00030850
        /*0aec*/ 	.short	0x010a
        /*0aee*/ 	.byte	0x0e
	.zero		1


	//   ....[36]....
        /*0af0*/ 	.word	0x00007210
        /*0af4*/ 	.word	0x000000ff
        /*0af8*/ 	.word	0x00000000
        /*0afc*/ 	.short	0x0101
        /*0afe*/ 	.byte	0x05
	.zero		1


	//   ....[37]....
        /*0b00*/ 	.word	0x00007f80
        /*0b04*/ 	.word	0x000000ff
        /*0b08*/ 	.word	0x00000000
        /*0b0c*/ 	.short	0x0101
        /*0b0e*/ 	.byte	0x0e
	.zero		1


	//   ....[38]....
        /*0b10*/ 	.word	0x000086a0
        /*0b14*/ 	.word	0x000000ff
        /*0b18*/ 	.word	0x00030850
        /*0b1c*/ 	.short	0x010a
        /*0b1e*/ 	.byte	0x05
	.zero		1


	//   ....[39]....
        /*0b20*/ 	.word	0x000086e0
        /*0b24*/ 	.word	0x000000ff
        /*0b28*/ 	.word	0x00030850
        /*0b2c*/ 	.short	0x010a
        /*0b2e*/ 	.byte	0x05
	.zero		1


	//   ....[40]....
        /*0b30*/ 	.word	0x00008d10
        /*0b34*/ 	.word	0x000000ff
        /*0b38*/ 	.word	0x00000000
        /*0b3c*/ 	.short	0x0101
        /*0b3e*/ 	.byte	0x04
	.zero		1


	//   ....[41]....
        /*0b40*/ 	.word	0x0000a7f0
        /*0b44*/ 	.word	0x0000002a
        /*0b48*/ 	.word	0x00000000
        /*0b4c*/ 	.short	0x0101
        /*0b4e*/ 	.byte	0x3f
	.zero		1


	//   ....[42]....
        /*0b50*/ 	.word	0x0000d720
        /*0b54*/ 	.word	0x00000007
        /*0b58*/ 	.word	0x00030840
        /*0b5c*/ 	.short	0x010a
        /*0b5e*/ 	.byte	0x3f
	.zero		1


	//   ....[43]....
        /*0b60*/ 	.word	0x0000ddd0
        /*0b64*/ 	.word	0x00000007
        /*0b68*/ 	.word	0x00030830
        /*0b6c*/ 	.short	0x0107
        /*0b6e*/ 	.byte	0x3f
	.zero		1


	//   ....[44]....
        /*0b70*/ 	.word	0x0000dea0
        /*0b74*/ 	.word	0x00000007
        /*0b78*/ 	.word	0x00030830
        /*0b7c*/ 	.short	0x0101
        /*0b7e*/ 	.byte	0x3f
	.zero		1


	//   ....[45]....
        /*0b80*/ 	.word	0x0000e9f0
        /*0b84*/ 	.word	0x00000016
        /*0b88*/ 	.word	0x00030800
        /*0b8c*/ 	.short	0x0107
        /*0b8e*/ 	.byte	0x3f
	.zero		1


	//   ....[46]....
        /*0b90*/ 	.word	0x0000eaf0
        /*0b94*/ 	.word	0x00000016
        /*0b98*/ 	.word	0x00030800
        /*0b9c*/ 	.short	0x0101
        /*0b9e*/ 	.byte	0x3f
	.zero		1


	//   ....[47]....
        /*0ba0*/ 	.word	0x0000eb10
        /*0ba4*/ 	.word	0x00000016
        /*0ba8*/ 	.word	0x00030820
        /*0bac*/ 	.short	0x010a
        /*0bae*/ 	.byte	0x3f
	.zero		1


	//   ....[48]....
        /*0bb0*/ 	.word	0x0000eee0
        /*0bb4*/ 	.word	0x00000007
        /*0bb8*/ 	.word	0x00030840
        /*0bbc*/ 	.short	0x010a
        /*0bbe*/ 	.byte	0x3f
	.zero		1


	//   ....[49]....
        /*0bc0*/ 	.word	0x0000f3c0
        /*0bc4*/ 	.word	0x00000007
        /*0bc8*/ 	.word	0x00030830
        /*0bcc*/ 	.short	0x0107
        /*0bce*/ 	.byte	0x3f
	.zero		1


	//   ....[50]....
        /*0bd0*/ 	.word	0x0000f470
        /*0bd4*/ 	.word	0x00000007
        /*0bd8*/ 	.word	0x00030830
        /*0bdc*/ 	.short	0x0101
        /*0bde*/ 	.byte	0x3f
	.zero		1


	//   ....[51]....
        /*0be0*/ 	.word	0x0000f4e0
        /*0be4*/ 	.word	0x00000006
        /*0be8*/ 	.word	0x00030860
        /*0bec*/ 	.short	0x010a
        /*0bee*/ 	.byte	0x3f
	.zero		1


	//   ....[52]....
        /*0bf0*/ 	.word	0x0000fa30
        /*0bf4*/ 	.word	0x00000006
        /*0bf8*/ 	.word	0x00030850
        /*0bfc*/ 	.short	0x0107
        /*0bfe*/ 	.byte	0x3f
	.zero		1


	//   ....[53]....
        /*0c00*/ 	.word	0x0000fb80
        /*0c04*/ 	.word	0x00000006
        /*0c08*/ 	.word	0x00030850
        /*0c0c*/ 	.short	0x0101
        /*0c0e*/ 	.byte	0x3f
	.zero		1


	//   ....[54]....
        /*0c10*/ 	.word	0x0000fd80
        /*0c14*/ 	.word	0x00000000
        /*0c18*/ 	.word	0x00030860
        /*0c1c*/ 	.short	0x010a
        /*0c1e*/ 	.byte	0x3f
	.zero		1


	//   ....[55]....
        /*0c20*/ 	.word	0x00010290
        /*0c24*/ 	.word	0x00000000
        /*0c28*/ 	.word	0x00030850
        /*0c2c*/ 	.short	0x0107
        /*0c2e*/ 	.byte	0x3f
	.zero		1


	//   ....[56]....
        /*0c30*/ 	.word	0x00010340
        /*0c34*/ 	.word	0x00000000
        /*0c38*/ 	.word	0x00030850
        /*0c3c*/ 	.short	0x0101
        /*0c3e*/ 	.byte	0x3f
	.zero		1


	//   ....[57]....
        /*0c40*/ 	.word	0x00011070
        /*0c44*/ 	.word	0x00000004
        /*0c48*/ 	.word	0x00030820
        /*0c4c*/ 	.short	0x010a
        /*0c4e*/ 	.byte	0x3f
	.zero		1


	//   ....[58]....
        /*0c50*/ 	.word	0x00011210
        /*0c54*/ 	.word	0x00000005
        /*0c58*/ 	.word	0x00030840
        /*0c5c*/ 	.short	0x010a
        /*0c5e*/ 	.byte	0x3f
	.zero		1


	//   ....[59]....
        /*0c60*/ 	.word	0x000112b0
        /*0c64*/ 	.word	0x0000001b
        /*0c68*/ 	.word	0x00030840
        /*0c6c*/ 	.short	0x010a
        /*0c6e*/ 	.byte	0x3f
	.zero		1


	//   ....[60]....
        /*0c70*/ 	.word	0x000112f0
        /*0c74*/ 	.word	0x00000005
        /*0c78*/ 	.word	0x00030860
        /*0c7c*/ 	.short	0x010a
        /*0c7e*/ 	.byte	0x3f
	.zero		1


	//   ....[61]....
        /*0c80*/ 	.word	0x00011330
        /*0c84*/ 	.word	0x0000001b
        /*0c88*/ 	.word	0x00030860
        /*0c8c*/ 	.short	0x010a
        /*0c8e*/ 	.byte	0x3f
	.zero		1


	//   ....[62]....
        /*0c90*/ 	.word	0x000113a0
        /*0c94*/ 	.word	0x00000003
        /*0c98*/ 	.word	0x00030800
        /*0c9c*/ 	.short	0x010a
        /*0c9e*/ 	.byte	0x3f
	.zero		1


	//   ....[63]....
        /*0ca0*/ 	.word	0x000113f0
        /*0ca4*/ 	.word	0x00000000
        /*0ca8*/ 	.word	0x00030830
        /*0cac*/ 	.short	0x010a
        /*0cae*/ 	.byte	0x3f
	.zero		1


	//   ....[64]....
        /*0cb0*/ 	.word	0x00011450
        /*0cb4*/ 	.word	0x00000004
        /*0cb8*/ 	.word	0x00030830
        /*0cbc*/ 	.short	0x010a
        /*0cbe*/ 	.byte	0x3f
	.zero		1


	//   ....[65]....
        /*0cc0*/ 	.word	0x000114b0
        /*0cc4*/ 	.word	0x00000003
        /*0cc8*/ 	.word	0x00030850
        /*0ccc*/ 	.short	0x010a
        /*0cce*/ 	.byte	0x3f
	.zero		1


	//   ....[66]....
        /*0cd0*/ 	.word	0x00011510
        /*0cd4*/ 	.word	0x00000004
        /*0cd8*/ 	.word	0x00030830
        /*0cdc*/ 	.short	0x010a
        /*0cde*/ 	.byte	0x3f
	.zero		1


	//   ....[67]....
        /*0ce0*/ 	.word	0x00011570
        /*0ce4*/ 	.word	0x00000003
        /*0ce8*/ 	.word	0x00030850
        /*0cec*/ 	.short	0x010a
        /*0cee*/ 	.byte	0x3f
	.zero		1


	//   ....[68]....
        /*0cf0*/ 	.word	0x000115d0
        /*0cf4*/ 	.word	0x00000007
        /*0cf8*/ 	.word	0x00030850
        /*0cfc*/ 	.short	0x010a
        /*0cfe*/ 	.byte	0x3f
	.zero		1


	//   ....[69]....
        /*0d00*/ 	.word	0x000116e0
        /*0d04*/ 	.word	0x00000007
        /*0d08*/ 	.word	0x00030840
        /*0d0c*/ 	.short	0x010a
        /*0d0e*/ 	.byte	0x3f
	.zero		1


	//   ....[70]....
        /*0d10*/ 	.word	0x00012a40
        /*0d14*/ 	.word	0x00000016
        /*0d18*/ 	.word	0x00030820
        /*0d1c*/ 	.short	0x010a
        /*0d1e*/ 	.byte	0x3f
	.zero		1


	//   ....[71]....
        /*0d20*/ 	.word	0x00012a90
        /*0d24*/ 	.word	0x00000007
        /*0d28*/ 	.word	0x00030840
        /*0d2c*/ 	.short	0x010a
        /*0d2e*/ 	.byte	0x3f
	.zero		1


	//   ....[72]....
        /*0d30*/ 	.word	0x00013260
        /*0d34*/ 	.word	0x00000006
        /*0d38*/ 	.word	0x00030860
        /*0d3c*/ 	.short	0x010a
        /*0d3e*/ 	.byte	0x3f
	.zero		1


	//   ....[73]....
        /*0d40*/ 	.word	0x00013af0
        /*0d44*/ 	.word	0x00000000
        /*0d48*/ 	.word	0x00030860
        /*0d4c*/ 	.short	0x010a
        /*0d4e*/ 	.byte	0x3f
	.zero		1


	//   ....[74]....
        /*0d50*/ 	.word	0x00014c80
        /*0d54*/ 	.word	0x00000004
        /*0d58*/ 	.word	0x00030820
        /*0d5c*/ 	.short	0x010a
        /*0d5e*/ 	.byte	0x3f
	.zero		1


	//   ....[75]....
        /*0d60*/ 	.word	0x00014e20
        /*0d64*/ 	.word	0x00000005
        /*0d68*/ 	.word	0x00030840
        /*0d6c*/ 	.short	0x010a
        /*0d6e*/ 	.byte	0x3f
	.zero		1


	//   ....[76]....
        /*0d70*/ 	.word	0x00014e70
        /*0d74*/ 	.word	0x0000001b
        /*0d78*/ 	.word	0x00030840
        /*0d7c*/ 	.short	0x010a
        /*0d7e*/ 	.byte	0x3f
	.zero		1


	//   ....[77]....
        /*0d80*/ 	.word	0x00014ec0
        /*0d84*/ 	.word	0x00000005
        /*0d88*/ 	.word	0x00030860
        /*0d8c*/ 	.short	0x010a
        /*0d8e*/ 	.byte	0x3f
	.zero		1


	//----- nvinfo : EIATTR_NUM_MBARRIERS
	.align		4
.L_797:
        /*0d90*/ 	.byte	0x03, 0x38
        /*0d92*/ 	.short	0x0016


	//----- nvinfo : EIATTR_EXIT_INSTR_OFFSETS
	.align		4
        /*0d94*/ 	.byte	0x04, 0x1c
        /*0d96*/ 	.short	(.L_799 - .L_798)


	//   ....[0]....
.L_798:
        /*0d98*/ 	.word	0x00000990


	//   ....[1]....
        /*0d9c*/ 	.word	0x0000b9f0


	//   ....[2]....
        /*0da0*/ 	.word	0x00011380


	//----- nvinfo : EIATTR_MAX_THREADS
	.align		4
.L_799:
        /*0da4*/ 	.byte	0x04, 0x05
        /*0da6*/ 	.short	(.L_801 - .L_800)
.L_800:
        /*0da8*/ 	.word	0x00000180
        /*0dac*/ 	.word	0x00000001
        /*0db0*/ 	.word	0x00000001


	//----- nvinfo : EIATTR_CRS_STACK_SIZE
	.align		4
.L_801:
        /*0db4*/ 	.byte	0x04, 0x1e
        /*0db6*/ 	.short	(.L_803 - .L_802)
.L_802:
        /*0db8*/ 	.word	0x00000000


	//----- nvinfo : EIATTR_CBANK_PARAM_SIZE
	.align		4
.L_803:
        /*0dbc*/ 	.byte	0x03, 0x19
        /*0dbe*/ 	.short	0x0af0


	//----- nvinfo : EIATTR_PARAM_CBANK
	.align		4
        /*0dc0*/ 	.byte	0x04, 0x0a
        /*0dc2*/ 	.short	(.L_805 - .L_804)
	.align		4
.L_804:
        /*0dc4*/ 	.word	index@(.nv.constant0._ZN7cutlass13device_kernelIN5flash11enable_sm90INS1_16FlashAttnFwdSm90INS1_25CollectiveMainloopFwdSm90ILi2EN4cute5tupleIJNS5_1CILi1EEES8_S8_EEENS6_IJNS7_ILi128EEENS7_ILi96EEENS7_ILi192EEEEEELi192ENS_6half_tEfNS_4arch4Sm90ELb1ELb0ELb0ELb1ELb1ELb0ELb0ELb1ELb1ELb1ELb0ELb0EEENS1_21CollectiveEpilogueFwdINS6_IJSA_SC_SB_EEES9_SE_SG_Li256ELb1ELb1ELb0ELb0EEENS1_36VarlenDynamicPersistentTileSchedulerILi128ELi96ELi256ELi128ELb0ELb1ELb1ELb1ELb1ELb1EEEEEEEEEvNT_6ParamsE)
        /*0dc8*/ 	.short	0x0210
        /*0dca*/ 	.short	0x0af0


	//----- nvinfo : EIATTR_SW_WAR
	.align		4
.L_805:
        /*0dcc*/ 	.byte	0x04, 0x36
        /*0dce*/ 	.short	(.L_807 - .L_806)
.L_806:
        /*0dd0*/ 	.word	0x00000008
.L_807:


//--------------------- .nv.info._ZN7cutlass13device_kernelIN5flash11enable_sm90INS1_16FlashAttnFwdSm90INS1_25CollectiveMainloopFwdSm90ILi2EN4cute5tupleIJNS5_1CILi1EEES8_S8_EEENS6_IJNS7_ILi128EEENS7_ILi96EEENS7_ILi192EEEEEELi192ENS_6half_tEfNS_4arch4Sm90ELb1ELb0ELb0ELb1ELb1ELb1ELb0ELb1ELb1ELb1ELb0ELb0EEENS1_21CollectiveEpilogueFwdINS6_IJSA_SC_SB_EEES9_SE_SG_Li256ELb1ELb1ELb0ELb0EEENS1_36VarlenDynamicPersistentTileSchedulerILi128ELi96ELi256ELi128ELb0ELb1ELb1ELb1ELb1ELb1EEEEEEEEEvNT_6ParamsE --------------------------
	.section	.nv.info._ZN7cutlass13device_kernelIN5flash11enable_sm90INS1_16FlashAttnFwdSm90INS1_25CollectiveMainloopFwdSm90ILi2EN4cute5tupleIJNS5_1CILi1EEES8_S8_EEENS6_IJNS7_ILi128EEENS7_ILi96EEENS7_ILi192EEEEEELi192ENS_6half_tEfNS_4arch4Sm90ELb1ELb0ELb0ELb1ELb1ELb1ELb0ELb1ELb1ELb1ELb0ELb0EEENS1_21CollectiveEpilogueFwdINS6_IJSA_SC_SB_EEES9_SE_SG_Li256ELb1ELb1ELb0ELb0EEENS1_36VarlenDynamicPersistentTileSchedulerILi128ELi96ELi256ELi128ELb0ELb1ELb1ELb1ELb1ELb1EEEEEEEEEvNT_6ParamsE,"",@"SHT_CUDA_INFO"
	.sectionflags	@""
	.align	4


	//----- nvinfo : EIATTR_CUDA_API_VERSION
	.align		4
        /*0000*/ 	.byte	0x04, 0x37
        /*0002*/ 	.short	(.L_809 - .L_808)
.L_808:
        /*0004*/ 	.word	0x00000082


	//----- nvinfo : EIATTR_KPARAM_INFO
	.align		4
.L_809:
        /*0008*/ 	.byte	0x04, 0x17
        /*000a*/ 	.short	(.L_811 - .L_810)
.L_810:
        /*000c*/ 	.word	0x00000000
        /*0010*/ 	.short	0x0000
        /*0012*/ 	.short	0x0070
        /*0014*/ 	.byte	0x00, 0xf0, 0x01, 0x2a


	//----- nvinfo : EIATTR_SPARSE_MMA_MASK
	.align		4
.L_811:
        /*0018*/ 	.byte	0x03, 0x50
        /*001a*/ 	.short	0x0000


	//----- nvinfo : EIATTR_MAXREG_COUNT
	.align		4
        /*001c*/ 	.byte	0x03, 0x1b
        /*001e*/ 	.short	0x00a8


	//----- nvinfo : EIATTR_NUM_BARRIERS
	.align		4
        /*0020*/ 	.byte	0x02, 0x4c
        /*0022*/ 	.byte	0x10
	.zero		1


	//----- nvinfo : EIATTR_EXTERNS
	.align		4
        /*0024*/ 	.byte	0x04, 0x0f
        /*0026*/ 	.short	(.L_813 - .L_812)


	//   ....[0]....
	.align		4
.L_812:
        /*0028*/ 	.word	index@(__assertfail)


	//----- nvinfo : EIATTR_ANNOTATIONS
	.align		4
.L_813:
        /*002c*/ 	.byte	0x04, 0x55
        /*002e*/ 	.short	(.L_815 - .L_814)


	//   ....[0]....
.L_814:
        /* <DEDUP_REMOVED lines=60> */


	//----- nvinfo : EIATTR_MERCURY_ISA_VERSION
	.align		4
.L_815:
        /*03d8*/ 	.byte	0x03, 0x5f
        /*03da*/ 	.short	0x0101


	//----- nvinfo : EIATTR_UNUSED_LOAD_BYTE_OFFSET
	.align		4
        /*03dc*/ 	.byte	0x04, 0x44
        /*03de*/ 	.short	(.L_817 - .L_816)


	//   ....[0]....
.L_816:
        /*03e0*/ 	.word	0x00000a20
        /*03e4*/ 	.word	0x0000fff0


	//   ....[1]....
        /*03e8*/ 	.word	0x00019ed0
        /*03ec*/ 	.word	0x0000fff0


	//----- nvinfo : EIATTR_INT_WARP_WIDE_INSTR_OFFSETS
	.align		4
.L_817:
        /*03f0*/ 	.byte	0x04, 0x31
        /*03f2*/ 	.short	(.L_819 - .L_818)


	//   ....[0]....
.L_818:
        /*03f4*/ 	.word	0x00000130


	//   ....[1]....
        /*03f8*/ 	.word	0x00000170


	//   ....[2]....
        /*03fc*/ 	.word	0x000001e0


	//   ....[3]....
        /*0400*/ 	.word	0x0001f0b0


	//   ....[4]....
        /*0404*/ 	.word	0x0001f150


	//   ....[5]....
        /*0408*/ 	.word	0x00022100


	//   ....[6]....
        /*040c*/ 	.word	0x000221a0


	//----- nvinfo : EIATTR_COOP_GROUP_MASK_REGIDS
	.align		4
.L_819:
        /*0410*/ 	.byte	0x04, 0x29
        /*0412*/ 	.short	(.L_821 - .L_820)


	//   ....[0]....
.L_820:
        /*0414*/ 	.word	0xffffffff


	//   ....[1]....
        /*0418*/ 	.word	0xffffffff


	//   ....[2]....
        /*041c*/ 	.word	0xffffffff


	//   ....[3]....
        /*0420*/ 	.word	0xffffffff


	//   ....[4]....
        /*0424*/ 	.word	0xffffffff


	//   ....[5]....
        /*0428*/ 	.word	0xffffffff


	//   ....[6]....
        /*042c*/ 	.word	0xffffffff


	//   ....[7]....
        /*0430*/ 	.word	0xffffffff


	//   ....[8]....
        /*0434*/ 	.word	0xffffffff


	//   ....[9]....
        /*0438*/ 	.word	0xffffffff


	//   ....[10]....
        /*043c*/ 	.word	0xffffffff


	//   ....[11]....
        /*0440*/ 	.word	0xffffffff


	//   ....[12]....
        /*0444*/ 	.word	0xffffffff


	//   ....[13]....
        /*0448*/ 	.word	0xffffffff


	//   ....[14]....
        /*044c*/ 	.word	0xffffffff


	//   ....[15]....
        /*0450*/ 	.word	0xffffffff


	//   ....[16]....
        /*0454*/ 	.word	0xffffffff


	//   ....[17]....
        /*0458*/ 	.word	0xffffffff


	//   ....[18]....
        /*045c*/ 	.word	0xffffffff


	//   ....[19]....
        /*0460*/ 	.word	0xffffffff


	//   ....[20]....
        /*0464*/ 	.word	0xffffffff


	//   ....[21]....
        /*0468*/ 	.word	0xffffffff


	//   ....[22]....
        /*046c*/ 	.word	0xffffffff


	//   ....[23]....
        /*0470*/ 	.word	0xffffffff


	//   ....[24]....
        /*0474*/ 	.word	0xffffffff


	//   ....[25]....
        /*0478*/ 	.word	0xffffffff


	//   ....[26]....
        /*047c*/ 	.word	0xffffffff


	//   ....[27]....
        /*0480*/ 	.word	0xffffffff


	//   ....[28]....
        /*0484*/ 	.word	0xffffffff


	//   ....[29]....
        /*0488*/ 	.word	0xffffffff


	//   ....[30]....
        /*048c*/ 	.word	0xffffffff


	//   ....[31]....
        /*0490*/ 	.word	0xffffffff


	//   ....[32]....
        /*0494*/ 	.word	0xffffffff


	//   ....[33]....
        /*0498*/ 	.word	0xffffffff


	//   ....[34]....
        /*049c*/ 	.word	0xffffffff


	//   ....[35]....
        /*04a0*/ 	.word	0xffffffff


	//   ....[36]....
        /*04a4*/ 	.word	0xffffffff


	//   ....[37]....
        /*04a8*/ 	.word	0xffffffff


	//   ....[38]....
        /*04ac*/ 	.word	0xffffffff


	//   ....[39]....
        /*04b0*/ 	.word	0xffffffff


	//   ....[40]....
        /*04b4*/ 	.word	0xffffffff


	//   ....[41]....
        /*04b8*/ 	.word	0xffffffff


	//   ....[42]....
        /*04bc*/ 	.word	0xffffffff


	//   ....[43]....
        /*04c0*/ 	.word	0xffffffff


	//   ....[44]....
        /*04c4*/ 	.word	0xffffffff


	//   ....[45]....
        /*04c8*/ 	.word	0xffffffff


	//   ....[46]....
        /*04cc*/ 	.word	0xffffffff


	//   ....[47]....
        /*04d0*/ 	.word	0xffffffff


	//   ....[48]....
        /*04d4*/ 	.word	0xffffffff


	//   ....[49]....
        /*04d8*/ 	.word	0xffffffff


	//   ....[50]....
        /*04dc*/ 	.word	0xffffffff


	//   ....[51]....
        /*04e0*/ 	.word	0xffffffff


	//   ....[52]....
        /*04e4*/ 	.word	0xffffffff


	//   ....[53]....
        /*04e8*/ 	.word	0xffffffff


	//   ....[54]....
        /*04ec*/ 	.word	0xffffffff


	//   ....[55]....
        /*04f0*/ 	.word	0xffffffff


	//   ....[56]....
        /*04f4*/ 	.word	0xffffffff


	//   ....[57]....
        /*04f8*/ 	.word	0xffffffff


	//   ....[58]....
        /*04fc*/ 	.word	0xffffffff


	//   ....[59]....
        /*0500*/ 	.word	0xffffffff


	//   ....[60]....
        /*0504*/ 	.word	0xffffffff


	//   ....[61]....
        /*0508*/ 	.word	0xffffffff


	//   ....[62]....
        /*050c*/ 	.word	0xffffffff


	//   ....[63]....
        /*0510*/ 	.word	0xffffffff


	//   ....[64]....
        /*0514*/ 	.word	0xffffffff


	//   ....[65]....
        /*0518*/ 	.word	0xffffffff


	//   ....[66]....
        /*051c*/ 	.word	0xffffffff


	//   ....[67]....
        /*0520*/ 	.word	0xffffffff


	//   ....[68]....
        /*0524*/ 	.word	0xffffffff


	//   ....[69]....
        /*0528*/ 	.word	0xffffffff


	//   ....[70]....
        /*052c*/ 	.word	0xffffffff


	//   ....[71]....
        /*0530*/ 	.word	0xffffffff


	//   ....[72]....
        /*0534*/ 	.word	0xffffffff


	//   ....[73]....
        /*0538*/ 	.word	0xffffffff


	//   ....[74]....
        /*053c*/ 	.word	0xffffffff


	//   ....[75]....
        /*0540*/ 	.word	0xffffffff


	//   ....[76]....
        /*0544*/ 	.word	0xffffffff


	//   ....[77]....
        /*0548*/ 	.word	0xffffffff


	//   ....[78]....
        /*054c*/ 	.word	0xffffffff


	//   ....[79]....
        /*0550*/ 	.word	0xffffffff


	//   ....[80]....
        /*0554*/ 	.word	0xffffffff


	//   ....[81]....
        /*0558*/ 	.word	0xffffffff


	//   ....[82]....
        /*055c*/ 	.word	0xffffffff


	//   ....[83]....
        /*0560*/ 	.word	0xffffffff


	//   ....[84]....
        /*0564*/ 	.word	0xffffffff


	//   ....[85]....
        /*0568*/ 	.word	0xffffffff


	//   ....[86]....
        /*056c*/ 	.word	0xffffffff


	//   ....[87]....
        /*0570*/ 	.word	0xffffffff


	//   ....[88]....
        /*0574*/ 	.word	0xffffffff


	//   ....[89]....
        /*0578*/ 	.word	0xffffffff


	//   ....[90]....
        /*057c*/ 	.word	0xffffffff


	//   ....[91]....
        /*0580*/ 	.word	0xffffffff


	//   ....[92]....
        /*0584*/ 	.word	0xffffffff


	//   ....[93]....
        /*0588*/ 	.word	0xffffffff


	//   ....[94]....
        /*058c*/ 	.word	0xffffffff


	//   ....[95]....
        /*0590*/ 	.word	0xffffffff


	//   ....[96]....
        /*0594*/ 	.word	0xffffffff


	//   ....[97]....
        /*0598*/ 	.word	0xffffffff


	//   ....[98]....
        /*059c*/ 	.word	0xffffffff


	//   ....[99]....
        /*05a0*/ 	.word	0xffffffff


	//   ....[100]....
        /*05a4*/ 	.word	0xffffffff


	//   ....[101]....
        /*05a8*/ 	.word	0xffffffff


	//   ....[102]....
        /*05ac*/ 	.word	0xffffffff


	//   ....[103]....
        /*05b0*/ 	.word	0xffffffff


	//   ....[104]....
        /*05b4*/ 	.word	0xffffffff


	//   ....[105]....
        /*05b8*/ 	.word	0xffffffff


	//   ....[106]....
        /*05bc*/ 	.word	0xffffffff


	//   ....[107]....
        /*05c0*/ 	.word	0xffffffff


	//   ....[108]....
        /*05c4*/ 	.word	0xffffffff


	//   ....[109]....
        /*05c8*/ 	.word	0xffffffff


	//   ....[110]....
        /*05cc*/ 	.word	0xffffffff


	//   ....[111]....
        /*05d0*/ 	.word	0xffffffff


	//   ....[112]....
        /*05d4*/ 	.word	0xffffffff


	//   ....[113]....
        /*05d8*/ 	.word	0xffffffff


	//   ....[114]....
        /*05dc*/ 	.word	0xffffffff


	//   ....[115]....
        /*05e0*/ 	.word	0xffffffff


	//   ....[116]....
        /*05e4*/ 	.word	0xffffffff


	//   ....[117]....
        /*05e8*/ 	.word	0xffffffff


	//   ....[118]....
        /*05ec*/ 	.word	0xffffffff


	//   ....[119]....
        /*05f0*/ 	.word	0xffffffff


	//   ....[120]....
        /*05f4*/ 	.word	0xffffffff


	//   ....[121]....
        /*05f8*/ 	.word	0xffffffff


	//   ....[122]....
        /*05fc*/ 	.word	0xffffffff


	//   ....[123]....
        /*0600*/ 	.word	0xffffffff


	//   ....[124]....
        /*0604*/ 	.word	0xffffffff


	//   ....[125]....
        /*0608*/ 	.word	0xffffffff


	//   ....[126]....
        /*060c*/ 	.word	0xffffffff


	//   ....[127]....
        /*0610*/ 	.word	0xffffffff


	//   ....[128]....
        /*0614*/ 	.word	0xffffffff


	//   ....[129]....
        /*0618*/ 	.word	0xffffffff


	//   ....[130]....
        /*061c*/ 	.word	0xffffffff


	//   ....[131]....
        /*0620*/ 	.word	0xffffffff


	//   ....[132]....
        /*0624*/ 	.word	0xffffffff


	//   ....[133]....
        /*0628*/ 	.word	0xffffffff


	//   ....[134]....
        /*062c*/ 	.word	0xffffffff


	//   ....[135]....
        /*0630*/ 	.word	0xffffffff


	//   ....[136]....
        /*0634*/ 	.word	0xffffffff


	//   ....[137]....
        /*0638*/ 	.word	0xffffffff


	//   ....[138]....
        /*063c*/ 	.word	0xffffffff


	//   ....[139]....
        /*0640*/ 	.word	0xffffffff


	//   ....[140]....
        /*0644*/ 	.word	0xffffffff


	//   ....[141]....
        /*0648*/ 	.word	0xffffffff


	//   ....[142]....
        /*064c*/ 	.word	0xffffffff


	//   ....[143]....
        /*0650*/ 	.word	0xffffffff


	//   ....[144]....
        /*0654*/ 	.word	0xffffffff


	//   ....[145]....
        /*0658*/ 	.word	0xffffffff


	//   ....[146]....
        /*065c*/ 	.word	0xffffffff


	//   ....[147]....
        /*0660*/ 	.word	0xffffffff


	//   ....[148]....
        /*0664*/ 	.word	0xffffffff


	//   ....[149]....
        /*0668*/ 	.word	0xffffffff


	//   ....[150]....
        /*066c*/ 	.word	0xffffffff


	//   ....[151]....
        /*0670*/ 	.word	0xffffffff


	//   ....[152]....
        /*0674*/ 	.word	0xffffffff


	//   ....[153]....
        /*0678*/ 	.word	0xffffffff


	//   ....[154]....
        /*067c*/ 	.word	0xffffffff


	//   ....[155]....
        /*0680*/ 	.word	0xffffffff


	//   ....[156]....
        /*0684*/ 	.word	0xffffffff


	//   ....[157]....
        /*0688*/ 	.word	0xffffffff


	//   ....[158]....
        /*068c*/ 	.word	0xffffffff


	//   ....[159]....
        /*0690*/ 	.word	0xffffffff


	//   ....[160]....
        /*0694*/ 	.word	0xffffffff


	//   ....[161]....
        /*0698*/ 	.word	0xffffffff


	//   ....[162]....
        /*069c*/ 	.word	0xffffffff


	//   ....[163]....
        /*06a0*/ 	.word	0xffffffff


	//   ....[164]....
        /*06a4*/ 	.word	0xffffffff


	//   ....[165]....
        /*06a8*/ 	.word	0xffffffff


	//   ....[166]....
        /*06ac*/ 	.word	0xffffffff


	//   ....[167]....
        /*06b0*/ 	.word	0xffffffff


	//   ....[168]....
        /*06b4*/ 	.word	0xffffffff


	//   ....[169]....
        /*06b8*/ 	.word	0xffffffff


	//   ....[170]....
        /*06bc*/ 	.word	0xffffffff


	//   ....[171]....
        /*06c0*/ 	.word	0xffffffff


	//   ....[172]....
        /*06c4*/ 	.word	0xffffffff


	//   ....[173]....
        /*06c8*/ 	.word	0xffffffff


	//   ....[174]....
        /*06cc*/ 	.word	0xffffffff


	//   ....[175]....
        /*06d0*/ 	.word	0xffffffff


	//   ....[176]....
        /*06d4*/ 	.word	0xffffffff


	//   ....[177]....
        /*06d8*/ 	.word	0xffffffff


	//   ....[178]....
        /*06dc*/ 	.word	0xffffffff


	//   ....[179]....
        /*06e0*/ 	.word	0x0500000f


	//   ....[180]....
        /*06e4*/ 	.word	0x0500000f


	//   ....[181]....
        /*06e8*/ 	.word	0x0500000f


	//   ....[182]....
        /*06ec*/ 	.word	0x0500000f


	//   ....[183]....
        /*06f0*/ 	.word	0x0500000f


	//   ....[184]....
        /*06f4*/ 	.word	0x0500000f


	//   ....[185]....
        /*06f8*/ 	.word	0x0500000f


	//   ....[186]....
        /*06fc*/ 	.word	0x0500000f


	//   ....[187]....
        /*0700*/ 	.word	0x0500000f


	//   ....[188]....
        /*0704*/ 	.word	0x0500000f


	//   ....[189]....
        /*0708*/ 	.word	0x0500000f


	//   ....[190]....
        /*070c*/ 	.word	0x0500000f


	//   ....[191]....
        /*0710*/ 	.word	0x0500000f


	//   ....[192]....
        /*0714*/ 	.word	0x0500000f


	//   ....[193]....
        /*0718*/ 	.word	0x0500000f


	//   ....[194]....
        /*071c*/ 	.word	0x0500000f


	//   ....[195]....
        /*0720*/ 	.word	0x0500000f


	//   ....[196]....
        /*0724*/ 	.word	0x0500000f


	//   ....[197]....
        /*0728*/ 	.word	0x0500000f


	//   ....[198]....
        /*072c*/ 	.word	0x0500000f


	//   ....[199]....
        /*0730*/ 	.word	0x0500000f


	//   ....[200]....
        /*0734*/ 	.word	0x0500000f


	//   ....[201]....
        /*0738*/ 	.word	0x0500000f


	//   ....[202]....
        /*073c*/ 	.word	0x0500000f


	//   ....[203]....
        /*0740*/ 	.word	0x0500000f


	//   ....[204]....
        /*0744*/ 	.word	0x0500000f


	//   ....[205]....
        /*0748*/ 	.word	0x0500000f


	//   ....[206]....
        /*074c*/ 	.word	0x0500000f


	//   ....[207]....
        /*0750*/ 	.word	0x0500000f


	//   ....[208]....
        /*0754*/ 	.word	0x0500000f


	//   ....[209]....
        /*0758*/ 	.word	0x0500000f


	//   ....[210]....
        /*075c*/ 	.word	0x0500000f


	//   ....[211]....
        /*0760*/ 	.word	0x0500000f


	//   ....[212]....
        /*0764*/ 	.word	0x0500000f


	//   ....[213]....
        /*0768*/ 	.word	0x0500000f


	//   ....[214]....
        /*076c*/ 	.word	0x0500000f


	//   ....[215]....
        /*0770*/ 	.word	0x0500000f


	//   ....[216]....
        /*0774*/ 	.word	0x0500000f


	//   ....[217]....
        /*0778*/ 	.word	0x0500000f


	//   ....[218]....
        /*077c*/ 	.word	0x0500000f


	//   ....[219]....
        /*0780*/ 	.word	0x0500000f


	//   ....[220]....
        /*0784*/ 	.word	0x0500000f


	//   ....[221]....
        /*0788*/ 	.word	0x0500000f


	//   ....[222]....
        /*078c*/ 	.word	0x0500000f


	//   ....[223]....
        /*0790*/ 	.word	0x0500000f


	//   ....[224]....
        /*0794*/ 	.word	0x0500000f


	//   ....[225]....
        /*0798*/ 	.word	0x0500000f


	//   ....[226]....
        /*079c*/ 	.word	0x0500000f


	//   ....[227]....
        /*07a0*/ 	.word	0x0500000f


	//   ....[228]....
        /*07a4*/ 	.word	0x0500000f


	//   ....[229]....
        /*07a8*/ 	.word	0x0500000f


	//   ....[230]....
        /*07ac*/ 	.word	0x0500000f


	//   ....[231]....
        /*07b0*/ 	.word	0x0500000f


	//   ....[232]....
        /*07b4*/ 	.word	0x0500000f


	//   ....[233]....
        /*07b8*/ 	.word	0x0500000f


	//   ....[234]....
        /*07bc*/ 	.word	0x0500000f


	//   ....[235]....
        /*07c0*/ 	.word	0x0500000f


	//   ....[236]....
        /*07c4*/ 	.word	0x0500000f


	//   ....[237]....
        /*07c8*/ 	.word	0x0500000f


	//   ....[238]....
        /*07cc*/ 	.word	0x0500000f


	//   ....[239]....
        /*07d0*/ 	.word	0x0500000f


	//   ....[240]....
        /*07d4*/ 	.word	0x0500000f


	//   ....[241]....
        /*07d8*/ 	.word	0x0500000f


	//   ....[242]....
        /*07dc*/ 	.word	0x0500000f


	//   ....[243]....
        /*07e0*/ 	.word	0x0500000f


	//   ....[244]....
        /*07e4*/ 	.word	0x0500000f


	//   ....[245]....
        /*07e8*/ 	.word	0x0500000f


	//   ....[246]....
        /*07ec*/ 	.word	0x0500000f


	//   ....[247]....
        /*07f0*/ 	.word	0x0500000f


	//   ....[248]....
        /*07f4*/ 	.word	0x0500000f


	//   ....[249]....
        /*07f8*/ 	.word	0x0500000f


	//   ....[250]....
        /*07fc*/ 	.word	0x0500000f


	//   ....[251]....
        /*0800*/ 	.word	0x0500000f


	//   ....[252]....
        /*0804*/ 	.word	0x0500000f


	//   ....[253]....
        /*0808*/ 	.word	0x0500000f


	//   ....[254]....
        /*080c*/ 	.word	0x0500000f


	//   ....[255]....
        /*0810*/ 	.word	0x0500000f


	//   ....[0]....
        /*0814*/ 	.word	0x0500000f


	//   ....[1]....
        /*0818*/ 	.word	0x0500000f


	//   ....[2]....
        /*081c*/ 	.word	0x0500000f


	//   ....[3]....
        /*0820*/ 	.word	0x0500000f


	//   ....[4]....
        /*0824*/ 	.word	0x0500000f


	//   ....[5]....
        /*0828*/ 	.word	0x0500000f


	//   ....[6]....
        /*082c*/ 	.word	0x0500000f


	//   ....[7]....
        /*0830*/ 	.word	0x0500000f


	//   ....[8]....
        /*0834*/ 	.word	0x0500000f


	//   ....[9]....
        /*0838*/ 	.word	0x0500000f


	//   ....[10]....
        /*083c*/ 	.word	0x0500000f


	//   ....[11]....
        /*0840*/ 	.word	0x0500000f


	//   ....[12]....
        /*0844*/ 	.word	0x0500000f


	//   ....[13]....
        /*0848*/ 	.word	0x0500000f


	//   ....[14]....
        /*084c*/ 	.word	0x0500000f


	//   ....[15]....
        /*0850*/ 	.word	0x0500000f


	//   ....[16]....
        /*0854*/ 	.word	0x0500000f


	//   ....[17]....
        /*0858*/ 	.word	0x0500000f


	//   ....[18]....
        /*085c*/ 	.word	0x0500000f


	//   ....[19]....
        /*0860*/ 	.word	0x0500000f


	//   ....[20]....
        /*0864*/ 	.word	0x0500000f


	//   ....[21]....
        /*0868*/ 	.word	0x0500000f


	//   ....[22]....
        /*086c*/ 	.word	0x0500000f


	//   ....[23]....
        /*0870*/ 	.word	0x0500000f


	//   ....[24]....
        /*0874*/ 	.word	0x0500000f


	//   ....[25]....
        /*0878*/ 	.word	0x0500000f


	//   ....[26]....
        /*087c*/ 	.word	0x0500000f


	//   ....[27]....
        /*0880*/ 	.word	0x0500000f


	//   ....[28]....
        /*0884*/ 	.word	0x0500000f


	//   ....[29]....
        /*0888*/ 	.word	0x0500000f


	//   ....[30]....
        /*088c*/ 	.word	0x0500000f


	//   ....[31]....
        /*0890*/ 	.word	0x0500000f


	//   ....[32]....
        /*0894*/ 	.word	0x0500000f


	//   ....[33]....
        /*0898*/ 	.word	0x0500000f


	//   ....[34]....
        /*089c*/ 	.word	0x0500000f


	//----- nvinfo : EIATTR_COOP_GROUP_INSTR_OFFSETS
	.align		4
.L_821:
        /*08a0*/ 	.byte	0x04, 0x28
        /*08a2*/ 	.short	(.L_823 - .L_822)


	//   ....[0]....
.L_822:
        /*08a4*/ 	.word	0x00000060


	//   ....[1]....
        /*08a8*/ 	.word	0x00000140


	//   ....[2]....
        /*08ac*/ 	.word	0x00000190


	//   ....[3]....
        /*08b0*/ 	.word	0x000003c0


	//   ....[4]....
        /*08b4*/ 	.word	0x00000520


	//   ....[5]....
        /*08b8*/ 	.word	0x00000640


	//   ....[6]....
        /*08bc*/ 	.word	0x000007a0


	//   ....[7]....
        /*08c0*/ 	.word	0x00003730


	//   ....[8]....
        /*08c4*/ 	.word	0x00003740


	//   ....[9]....
        /*08c8*/ 	.word	0x00004c20


	//   ....[10]....
        /*08cc*/ 	.word	0x00004c30


	//   ....[11]....
        /*08d0*/ 	.word	0x00006c30


	//   ....[12]....
        /*08d4*/ 	.word	0x00006c40


	//   ....[13]....
        /*08d8*/ 	.word	0x00008310


	//   ....[14]....
        /*08dc*/ 	.word	0x00008320


	//   ....[15]....
        /*08e0*/ 	.word	0x00009c40


	//   ....[16]....
        /*08e4*/ 	.word	0x00009c50


	//   ....[17]....
        /*08e8*/ 	.word	0x00009ef0


	//   ....[18]....
        /*08ec*/ 	.word	0x00009f00


	//   ....[19]....
        /*08f0*/ 	.word	0x0000a430


	//   ....[20]....
        /*08f4*/ 	.word	0x0000a450


	//   ....[21]....
        /*08f8*/ 	.word	0x0000a6a0


	//   ....[22]....
        /*08fc*/ 	.word	0x0000a6c0


	//   ....[23]....
        /*0900*/ 	.word	0x0000aee0


	//   ....[24]....
        /*0904*/ 	.word	0x0000b650


	//   ....[25]....
        /*0908*/ 	.word	0x0000b660


	//   ....[26]....
        /*090c*/ 	.word	0x0000b670


	//   ....[27]....
        /*0910*/ 	.word	0x0000b680


	//   ....[28]....
        /*0914*/ 	.word	0x0000be60


	//   ....[29]....
        /*0918*/ 	.word	0x0000be70


	//   ....[30]....
        /*091c*/ 	.word	0x0000be80


	//   ....[31]....
        /*0920*/ 	.word	0x0000be90


	//   ....[32]....
        /*0924*/ 	.word	0x0000ec30


	//   ....[33]....
        /*0928*/ 	.word	0x0000ec40


	//   ....[34]....
        /*092c*/ 	.word	0x0000ec50


	//   ....[35]....
        /*0930*/ 	.word	0x0000ec60


	//   ....[36]....
        /*0934*/ 	.word	0x0000f290


	//   ....[37]....
        /*0938*/ 	.word	0x0000f2a0


	//   ....[38]....
        /*093c*/ 	.word	0x0000f2b0


	//   ....[39]....
        /*0940*/ 	.word	0x0000f2c0


	//   ....[40]....
        /*0944*/ 	.word	0x00012af0


	//   ....[41]....
        /*0948*/ 	.word	0x00012b10


	//   ....[42]....
        /*094c*/ 	.word	0x00012fb0


	//   ....[43]....
        /*0950*/ 	.word	0x00012ff0


	//   ....[44]....
        /*0954*/ 	.word	0x000137b0


	//   ....[45]....
        /*0958*/ 	.word	0x00013830


	//   ....[46]....
        /*095c*/ 	.word	0x000154e0


	//   ....[47]....
        /*0960*/ 	.word	0x000159b0


	//   ....[48]....
        /*0964*/ 	.word	0x000159d0


	//   ....[49]....
        /*0968*/ 	.word	0x000159e0


	//   ....[50]....
        /*096c*/ 	.word	0x000160a0


	//   ....[51]....
        /*0970*/ 	.word	0x000160f0


	//   ....[52]....
        /*0974*/ 	.word	0x00017fc0


	//   ....[53]....
        /*0978*/ 	.word	0x00017fe0


	//   ....[54]....
        /*097c*/ 	.word	0x00018000


	//   ....[55]....
        /*0980*/ 	.word	0x00018020


	//   ....[56]....
        /*0984*/ 	.word	0x000193b0


	//   ....[57]....
        /*0988*/ 	.word	0x00019590


	//   ....[58]....
        /*098c*/ 	.word	0x00019620


	//   ....[59]....
        /*0990*/ 	.word	0x00019640


	//   ....[60]....
        /*0994*/ 	.word	0x0001ac30


	//   ....[61]....
        /*0998*/ 	.word	0x0001acb0


	//   ....[62]....
        /*099c*/ 	.word	0x0001ae30


	//   ....[63]....
        /*09a0*/ 	.word	0x0001ae70


	//   ....[64]....
        /*09a4*/ 	.word	0x0001b420


	//   ....[65]....
        /*09a8*/ 	.word	0x0001b470


	//   ....[66]....
        /*09ac*/ 	.word	0x0001b590


	//   ....[67]....
        /*09b0*/ 	.word	0x0001b5b0


	//   ....[68]....
        /*09b4*/ 	.word	0x0001b6c0


	//   ....[69]....
        /*09b8*/ 	.word	0x0001b6e0


	//   ....[70]....
        /*09bc*/ 	.word	0x0001b800


	//   ....[71]....
        /*09c0*/ 	.word	0x0001b820


	//   ....[72]....
        /*09c4*/ 	.word	0x0001c130


	//   ....[73]....
        /*09c8*/ 	.word	0x0001c140


	//   ....[74]....
        /*09cc*/ 	.word	0x0001c250


	//   ....[75]....
        /*09d0*/ 	.word	0x0001c270


	//   ....[76]....
        /*09d4*/ 	.word	0x0001c380


	//   ....[77]....
        /*09d8*/ 	.word	0x0001c3a0


	//   ....[78]....
        /*09dc*/ 	.word	0x0001c4c0


	//   ....[79]....
        /*09e0*/ 	.word	0x0001c4e0


	//   ....[80]....
        /*09e4*/ 	.word	0x0001c680


	//   ....[81]....
        /*09e8*/ 	.word	0x0001c860


	//   ....[82]....
        /*09ec*/ 	.word	0x0001c890


	//   ....[83]....
        /*09f0*/ 	.word	0x0001c8c0


	//   ....[84]....
        /*09f4*/ 	.word	0x0001c8f0


	//   ....[85]....
        /*09f8*/ 	.word	0x0001c920


	//   ....[86]....
        /*09fc*/ 	.word	0x0001c950


	//   ....[87]....
        /*0a00*/ 	.word	0x0001cad0


	//   ....[88]....
        /*0a04*/ 	.word	0x0001cb00


	//   ....[89]....
        /*0a08*/ 	.word	0x0001cb30


	//   ....[90]....
        /*0a0c*/ 	.word	0x0001cb60


	//   ....[91]....
        /*0a10*/ 	.word	0x0001cb90


	//   ....[92]....
        /*0a14*/ 	.word	0x0001cbc0


	//   ....[93]....
        /*0a18*/ 	.word	0x0001cc60


	//   ....[94]....
        /*0a1c*/ 	.word	0x0001ccc0


	//   ....[95]....
        /*0a20*/ 	.word	0x0001cd50


	//   ....[96]....
        /*0a24*/ 	.word	0x0001db90


	//   ....[97]....
        /*0a28*/ 	.word	0x0001fce0


	//   ....[98]....
        /*0a2c*/ 	.word	0x0001fd10


	//   ....[99]....
        /*0a30*/ 	.word	0x0001fdc0


	//   ....[100]....
        /*0a34*/ 	.word	0x0001fde0


	//   ....[101]....
        /*0a38*/ 	.word	0x0001fe80


	//   ....[102]....
        /*0a3c*/ 	.word	0x0001fea0


	//   ....[103]....
        /*0a40*/ 	.word	0x0001ff40


	//   ....[104]....
        /*0a44*/ 	.word	0x0001ff60


	//   ....[105]....
        /*0a48*/ 	.word	0x00020000


	//   ....[106]....
        /*0a4c*/ 	.word	0x00020020


	//   ....[107]....
        /*0a50*/ 	.word	0x00020030


	//   ....[108]....
        /*0a54*/ 	.word	0x000200c0


	//   ....[109]....
        /*0a58*/ 	.word	0x00020820


	//   ....[110]....
        /*0a5c*/ 	.word	0x00020860


	//   ....[111]....
        /*0a60*/ 	.word	0x000208c0


	//   ....[112]....
        /*0a64*/ 	.word	0x00020920


	//   ....[113]....
        /*0a68*/ 	.word	0x00020960


	//   ....[114]....
        /*0a6c*/ 	.word	0x000209d0


	//   ....[115]....
        /*0a70*/ 	.word	0x00020a10


	//   ....[116]....
        /*0a74*/ 	.word	0x00020a80


	//   ....[117]....
        /*0a78*/ 	.word	0x00020ac0


	//   ....[118]....
        /*0a7c*/ 	.word	0x00020b30


	//   ....[119]....
        /*0a80*/ 	.word	0x00020b70


	//   ....[120]....
        /*0a84*/ 	.word	0x00020be0


	//   ....[121]....
        /*0a88*/ 	.word	0x00020c20


	//   ....[122]....
        /*0a8c*/ 	.word	0x00020c80


	//   ....[123]....
        /*0a90*/ 	.word	0x00020ca0


	//   ....[124]....
        /*0a94*/ 	.word	0x00020cd0


	//   ....[125]....
        /*0a98*/ 	.word	0x00021510


	//   ....[126]....
        /*0a9c*/ 	.word	0x00021520


	//   ....[127]....
        /*0aa0*/ 	.word	0x00021550


	//   ....[128]....
        /*0aa4*/ 	.word	0x000215a0


	//   ....[129]....
        /*0aa8*/ 	.word	0x000215b0


	//   ....[130]....
        /*0aac*/ 	.word	0x00021610


	//   ....[131]....
        /*0ab0*/ 	.word	0x00021640


	//   ....[132]....
        /*0ab4*/ 	.word	0x00021680


	//   ....[133]....
        /*0ab8*/ 	.word	0x000216b0


	//   ....[134]....
        /*0abc*/ 	.word	0x000216f0


	//   ....[135]....
        /*0ac0*/ 	.word	0x00021720


	//   ....[136]....
        /*0ac4*/ 	.word	0x00021760


	//   ....[137]....
        /*0ac8*/ 	.word	0x00021a10


	//   ....[138]....
        /*0acc*/ 	.word	0x00021a40


	//   ....[139]....
        /*0ad0*/ 	.word	0x00021a50


	//   ....[140]....
        /*0ad4*/ 	.word	0x00021ae0


	//   ....[141]....
        /*0ad8*/ 	.word	0x00021af0


	//   ....[142]....
        /*0adc*/ 	.word	0x00021b80


	//   ....[143]....
        /*0ae0*/ 	.word	0x00021b90


	//   ....[144]....
        /*0ae4*/ 	.word	0x00021c20


	//   ....[145]....
        /*0ae8*/ 	.word	0x00021c30


	//   ....[146]....
        /*0aec*/ 	.word	0x00021cc0


	//   ....[147]....
        /*0af0*/ 	.word	0x00021cd0


	//   ....[148]....
        /*0af4*/ 	.word	0x00021ce0


	//   ....[149]....
        /*0af8*/ 	.word	0x00022300


	//   ....[150]....
        /*0afc*/ 	.word	0x00022340


	//   ....[151]....
        /*0b00*/ 	.word	0x00022390


	//   ....[152]....
        /*0b04*/ 	.word	0x000223c0


	//   ....[153]....
        /*0b08*/ 	.word	0x00022450


	//   ....[154]....
        /*0b0c*/ 	.word	0x00022480


	//   ....[155]....
        /*0b10*/ 	.word	0x000224f0


	//   ....[156]....
        /*0b14*/ 	.word	0x00022520


	//   ....[157]....
        /*0b18*/ 	.word	0x00022590


	//   ....[158]....
        /*0b1c*/ 	.word	0x000225b0


	//   ....[159]....
        /*0b20*/ 	.word	0x000225f0


	//   ....[160]....
        /*0b24*/ 	.word	0x00022640


	//   ....[161]....
        /*0b28*/ 	.word	0x00022a60


	//   ....[162]....
        /*0b2c*/ 	.word	0x00022a90


	//   ....[163]....
        /*0b30*/ 	.word	0x00022ac0


	//   ....[164]....
        /*0b34*/ 	.word	0x00022af0


	//   ....[165]....
        /*0b38*/ 	.word	0x00022b20


	//   ....[166]....
        /*0b3c*/ 	.word	0x00022b50


	//   ....[167]....
        /*0b40*/ 	.word	0x00022b80


	//   ....[168]....
        /*0b44*/ 	.word	0x00022bb0


	//   ....[169]....
        /*0b48*/ 	.word	0x00022d40


	//   ....[170]....
        /*0b4c*/ 	.word	0x00022d70


	//   ....[171]....
        /*0b50*/ 	.word	0x00022da0


	//   ....[172]....
        /*0b54*/ 	.word	0x00022dd0


	//   ....[173]....
        /*0b58*/ 	.word	0x00022e00


	//   ....[174]....
        /*0b5c*/ 	.word	0x00022e30


	//   ....[175]....
        /*0b60*/ 	.word	0x00022ef0


	//   ....[176]....
        /*0b64*/ 	.word	0x00022f10


	//   ....[177]....
        /*0b68*/ 	.word	0x00022f80


	//   ....[178]....
        /*0b6c*/ 	.word	0x00023630


	//   ....[179]....
        /*0b70*/ 	.word	0x00023950


	//   ....[180]....
        /*0b74*/ 	.word	0x000239e0


	//   ....[181]....
        /*0b78*/ 	.word	0x00023a80


	//   ....[182]....
        /*0b7c*/ 	.word	0x00023b10


	//   ....[183]....
        /*0b80*/ 	.word	0x00023c00


	//   ....[184]....
        /*0b84*/ 	.word	0x00023c90


	//   ....[185]....
        /*0b88*/ 	.word	0x00023d30


	//   ....[186]....
        /*0b8c*/ 	.word	0x00023dc0


	//   ....[187]....
        /*0b90*/ 	.word	0x00023eb0


	//   ....[188]....
        /*0b94*/ 	.word	0x00023f40


	//   ....[189]....
        /*0b98*/ 	.word	0x00023fe0


	//   ....[190]....
        /*0b9c*/ 	.word	0x00024070


	//   ....[191]....
        /*0ba0*/ 	.word	0x00024160


	//   ....[192]....
        /*0ba4*/ 	.word	0x000241f0


	//   ....[193]....
        /*0ba8*/ 	.word	0x00024240


	//   ....[194]....
        /*0bac*/ 	.word	0x00024290


	//   ....[195]....
        /*0bb0*/ 	.word	0x00024320


	//   ....[196]....
        /*0bb4*/ 	.word	0x000243b0


	//   ....[197]....
        /*0bb8*/ 	.word	0x00024400


	//   ....[198]....
        /*0bbc*/ 	.word	0x00024450


	//   ....[199]....
        /*0bc0*/ 	.word	0x00024540


	//   ....[200]....
        /*0bc4*/ 	.word	0x000245d0


	//   ....[201]....
        /*0bc8*/ 	.word	0x00024620


	//   ....[202]....
        /*0bcc*/ 	.word	0x00024670


	//   ....[203]....
        /*0bd0*/ 	.word	0x00024700


	//   ....[204]....
        /*0bd4*/ 	.word	0x00024790


	//   ....[205]....
        /*0bd8*/ 	.word	0x000247e0


	//   ....[206]....
        /*0bdc*/ 	.word	0x00024830


	//   ....[207]....
        /*0be0*/ 	.word	0x00024b30


	//   ....[208]....
        /*0be4*/ 	.word	0x00024e10


	//   ....[209]....
        /*0be8*/ 	.word	0x00024f00


	//   ....[210]....
        /*0bec*/ 	.word	0x00024fa0


	//   ....[211]....
        /*0bf0*/ 	.word	0x000250d0


	//   ....[212]....
        /*0bf4*/ 	.word	0x00025130


	//   ....[213]....
        /*0bf8*/ 	.word	0x00025260


	//   ....[214]....
        /*0bfc*/ 	.word	0x000252c0


	//   ....[215]....
        /*0c00*/ 	.word	0x000253f0


	//   ....[216]....
        /*0c04*/ 	.word	0x00025450


	//   ....[217]....
        /*0c08*/ 	.word	0x00025580


	//   ....[218]....
        /*0c0c*/ 	.word	0x000255e0


	//   ....[219]....
        /*0c10*/ 	.word	0x00025700


	//   ....[220]....
        /*0c14*/ 	.word	0x00025750


	//   ....[221]....
        /*0c18*/ 	.word	0x00025800


	//   ....[222]....
        /*0c1c*/ 	.word	0x00025870


	//   ....[223]....
        /*0c20*/ 	.word	0x00025980


	//   ....[224]....
        /*0c24*/ 	.word	0x000259d0


	//   ....[225]....
        /*0c28*/ 	.word	0x00025af0


	//   ....[226]....
        /*0c2c*/ 	.word	0x00025b40


	//   ....[227]....
        /*0c30*/ 	.word	0x00025c60


	//   ....[228]....
        /*0c34*/ 	.word	0x00025cb0


	//   ....[229]....
        /*0c38*/ 	.word	0x00025dd0


	//   ....[230]....
        /*0c3c*/ 	.word	0x00025e20


	//   ....[231]....
        /*0c40*/ 	.word	0x00025f40


	//   ....[232]....
        /*0c44*/ 	.word	0x00025f90


	//   ....[233]....
        /*0c48*/ 	.word	0x000260a0


	//   ....[234]....
        /*0c4c*/ 	.word	0x000260f0


	//   ....[235]....
        /*0c50*/ 	.word	0x000261f0


	//   ....[236]....
        /*0c54*/ 	.word	0x00026240


	//   ....[237]....
        /*0c58*/ 	.word	0x00026370


	//   ....[238]....
        /*0c5c*/ 	.word	0x00026440


	//   ....[239]....
        /*0c60*/ 	.word	0x00026570


	//   ....[240]....
        /*0c64*/ 	.word	0x000265c0


	//   ....[241]....
        /*0c68*/ 	.word	0x000266b0


	//   ....[242]....
        /*0c6c*/ 	.word	0x00026700


	//   ....[243]....
        /*0c70*/ 	.word	0x000267f0


	//   ....[244]....
        /*0c74*/ 	.word	0x00026840


	//   ....[245]....
        /*0c78*/ 	.word	0x00026930


	//   ....[246]....
        /*0c7c*/ 	.word	0x00026980


	//   ....[247]....
        /*0c80*/ 	.word	0x00026a90


	//   ....[248]....
        /*0c84*/ 	.word	0x00026ae0


	//   ....[249]....
        /*0c88*/ 	.word	0x00026bd0


	//   ....[250]....
        /*0c8c*/ 	.word	0x00026c70


	//   ....[251]....
        /*0c90*/ 	.word	0x00026d90


	//   ....[252]....
        /*0c94*/ 	.word	0x00026de0


	//   ....[253]....
        /*0c98*/ 	.word	0x00026f00


	//   ....[254]....
        /*0c9c*/ 	.word	0x00026f50


	//   ....[255]....
        /*0ca0*/ 	.word	0x00027070


	//   ....[0]....
        /*0ca4*/ 	.word	0x000270c0


	//   ....[1]....
        /*0ca8*/ 	.word	0x000271e0


	//   ....[2]....
        /*0cac*/ 	.word	0x00027230


	//   ....[3]....
        /*0cb0*/ 	.word	0x00027350


	//   ....[4]....
        /*0cb4*/ 	.word	0x000273a0


	//   ....[5]....
        /*0cb8*/ 	.word	0x00027480


	//   ....[6]....
        /*0cbc*/ 	.word	0x00027530


	//   ....[7]....
        /*0cc0*/ 	.word	0x00027690


	//   ....[8]....
        /*0cc4*/ 	.word	0x000276e0


	//   ....[9]....
        /*0cc8*/ 	.word	0x000277f0


	//   ....[10]....
        /*0ccc*/ 	.word	0x00027840


	//   ....[11]....
        /*0cd0*/ 	.word	0x00027950


	//   ....[12]....
        /*0cd4*/ 	.word	0x000279a0


	//   ....[13]....
        /*0cd8*/ 	.word	0x00027ab0


	//   ....[14]....
        /*0cdc*/ 	.word	0x00027b00


	//   ....[15]....
        /*0ce0*/ 	.word	0x00027c00


	//   ....[16]....
        /*0ce4*/ 	.word	0x00027c50


	//   ....[17]....
        /*0ce8*/ 	.word	0x00027ce0


	//   ....[18]....
        /*0cec*/ 	.word	0x00027d80


	//   ....[19]....
        /*0cf0*/ 	.word	0x00027eb0


	//   ....[20]....
        /*0cf4*/ 	.word	0x00027f20


	//   ....[21]....
        /*0cf8*/ 	.word	0x00027f90


	//   ....[22]....
        /*0cfc*/ 	.word	0x00028000


	//   ....[23]....
        /*0d00*/ 	.word	0x00028070


	//   ....[24]....
        /*0d04*/ 	.word	0x000280f0


	//   ....[25]....
        /*0d08*/ 	.word	0x00028180


	//   ....[26]....
        /*0d0c*/ 	.word	0x00028210


	//   ....[27]....
        /*0d10*/ 	.word	0x00028280


	//   ....[28]....
        /*0d14*/ 	.word	0x000282f0


	//   ....[29]....
        /*0d18*/ 	.word	0x00028360


	//   ....[30]....
        /*0d1c*/ 	.word	0x000283e0


	//   ....[31]....
        /*0d20*/ 	.word	0x00028450


	//   ....[32]....
        /*0d24*/ 	.word	0x000284f0


	//   ....[33]....
        /*0d28*/ 	.word	0x00028580


	//   ....[34]....
        /*0d2c*/ 	.word	0x000286a0


	//----- nvinfo : EIATTR_REG_RECONFIG
	.align		4
.L_823:
        /*0d30*/ 	.byte	0x01, 0x54
	.zero		2


	//----- nvinfo : EIATTR_SYSCALL_OFFSETS
	.align		4
        /*0d34*/ 	.byte	0x04, 0x46
        /*0d36*/ 	.short	(.L_825 - .L_824)


	//   ....[0]....
.L_824:
        /*0d38*/ 	.word	0x00001b70


	//   ....[1]....
        /*0d3c*/ 	.word	0x00001cc0


	//   ....[2]....
        /*0d40*/ 	.word	0x0000b080


	//   ....[3]....
        /*0d44*/ 	.word	0x0000b3b0


	//   ....[4]....
        /*0d48*/ 	.word	0x0001f2b0


	//   ....[5]....
        /*0d4c*/ 	.word	0x0001f400


	//   ....[6]....
        /*0d50*/ 	.word	0x0001f4f0


	//   ....[7]....
        /*0d54*/ 	.word	0x00020490


	//----- nvinfo : EIATTR_MBARRIER_INSTR_OFFSETS
	.align		4
.L_825:
        /*0d58*/ 	.byte	0x04, 0x39
        /*0d5a*/ 	.short	(.L_827 - .L_826)


	//   ....[0]....
.L_826:
        /*0d5c*/ 	.word	0x00000270
        /*0d60*/ 	.word	0x000000ff
        /*0d64*/ 	.word	0x00030800
        /*0d68*/ 	.short	0x0100
        /*0d6a*/ 	.byte	0x08
	.zero		1


	//   ....[1]....
        /*0d6c*/ 	.word	0x00000280
        /*0d70*/ 	.word	0x000000ff
        /*0d74*/ 	.word	0x00030820
        /*0d78*/ 	.short	0x0100
        /*0d7a*/ 	.byte	0x08
	.zero		1


	//   ....[2]....
        /*0d7c*/ 	.word	0x00000370
        /*0d80*/ 	.word	0x000000ff
        /*0d84*/ 	.word	0x00030830
        /*0d88*/ 	.short	0x0100
        /*0d8a*/ 	.byte	0x08
	.zero		1


	//   ....[3]....
        /*0d8c*/ 	.word	0x00000380
        /*0d90*/ 	.word	0x000000ff
        /*0d94*/ 	.word	0x00030840
        /*0d98*/ 	.short	0x0100
        /*0d9a*/ 	.byte	0x08
	.zero		1


	//   ....[4]....
        /*0d9c*/ 	.word	0x00000390
        /*0da0*/ 	.word	0x000000ff
        /*0da4*/ 	.word	0x00030838
        /*0da8*/ 	.short	0x0100
        /*0daa*/ 	.byte	0x08
	.zero		1


	//   ....[5]....
        /*0dac*/ 	.word	0x000003a0
        /*0db0*/ 	.word	0x000000ff
        /*0db4*/ 	.word	0x00030848
        /*0db8*/ 	.short	0x0100
        /*0dba*/ 	.byte	0x08
	.zero		1


	//   ....[6]....
        /*0dbc*/ 	.word	0x000004d0
        /*0dc0*/ 	.word	0x000000ff
        /*0dc4*/ 	.word	0x00030850
        /*0dc8*/ 	.short	0x0100
        /*0dca*/ 	.byte	0x08
	.zero		1


	//   ....[7]....
        /*0dcc*/ 	.word	0x000004e0
        /*0dd0*/ 	.word	0x000000ff
        /*0dd4*/ 	.word	0x00030860
        /*0dd8*/ 	.short	0x0100
        /*0dda*/ 	.byte	0x08
	.zero		1


	//   ....[8]....
        /*0ddc*/ 	.word	0x000004f0
        /*0de0*/ 	.word	0x000000ff
        /*0de4*/ 	.word	0x00030858
        /*0de8*/ 	.short	0x0100
        /*0dea*/ 	.byte	0x08
	.zero		1


	//   ....[9]....
        /*0dec*/ 	.word	0x00000500
        /*0df0*/ 	.word	0x000000ff
        /*0df4*/ 	.word	0x00030868
        /*0df8*/ 	.short	0x0100
        /*0dfa*/ 	.byte	0x08
	.zero		1


	//   ....[10]....
        /*0dfc*/ 	.word	0x000005f0
        /*0e00*/ 	.word	0x000000ff
        /*0e04*/ 	.word	0x00030870
        /*0e08*/ 	.short	0x0100
        /*0e0a*/ 	.byte	0x06
	.zero		1


	//   ....[11]....
        /*0e0c*/ 	.word	0x00000600
        /*0e10*/ 	.word	0x000000ff
        /*0e14*/ 	.word	0x00030880
        /*0e18*/ 	.short	0x0100
        /*0e1a*/ 	.byte	0x06
	.zero		1


	//   ....[12]....
        /*0e1c*/ 	.word	0x00000610
        /*0e20*/ 	.word	0x000000ff
        /*0e24*/ 	.word	0x00030878
        /*0e28*/ 	.short	0x0100
        /*0e2a*/ 	.byte	0x06
	.zero		1


	//   ....[13]....
        /*0e2c*/ 	.word	0x00000620
        /*0e30*/ 	.word	0x000000ff
        /*0e34*/ 	.word	0x00030888
        /*0e38*/ 	.short	0x0100
        /*0e3a*/ 	.byte	0x06
	.zero		1


	//   ....[14]....
        /*0e3c*/ 	.word	0x00000750
        /*0e40*/ 	.word	0x000000ff
        /*0e44*/ 	.word	0x00030890
        /*0e48*/ 	.short	0x0100
        /*0e4a*/ 	.byte	0x08
	.zero		1


	//   ....[15]....
        /*0e4c*/ 	.word	0x00000760
        /*0e50*/ 	.word	0x000000ff
        /*0e54*/ 	.word	0x000308a0
        /*0e58*/ 	.short	0x0100
        /*0e5a*/ 	.byte	0x08
	.zero		1


	//   ....[16]....
        /*0e5c*/ 	.word	0x00000770
        /*0e60*/ 	.word	0x000000ff
        /*0e64*/ 	.word	0x00030898
        /*0e68*/ 	.short	0x0100
        /*0e6a*/ 	.byte	0x08
	.zero		1


	//   ....[17]....
        /*0e6c*/ 	.word	0x00000780
        /*0e70*/ 	.word	0x000000ff
        /*0e74*/ 	.word	0x000308a8
        /*0e78*/ 	.short	0x0100
        /*0e7a*/ 	.byte	0x08
	.zero		1


	//   ....[18]....
        /*0e7c*/ 	.word	0x000008b0
        /*0e80*/ 	.word	0x000000ff
        /*0e84*/ 	.word	0x000308b0
        /*0e88*/ 	.short	0x0100
        /*0e8a*/ 	.byte	0x08
	.zero		1


	//   ....[19]....
        /*0e8c*/ 	.word	0x000008c0
        /*0e90*/ 	.word	0x000000ff
        /*0e94*/ 	.word	0x000308c0
        /*0e98*/ 	.short	0x0100
        /*0e9a*/ 	.byte	0x08
	.zero		1


	//   ....[20]....
        /*0e9c*/ 	.word	0x000008d0
        /*0ea0*/ 	.word	0x000000ff
        /*0ea4*/ 	.word	0x000308b8
        /*0ea8*/ 	.short	0x0100
        /*0eaa*/ 	.byte	0x08
	.zero		1


	//   ....[21]....
        /*0eac*/ 	.word	0x000008e0
        /*0eb0*/ 	.word	0x000000ff
        /*0eb4*/ 	.word	0x000308c8
        /*0eb8*/ 	.short	0x0100
        /*0eba*/ 	.byte	0x08
	.zero		1


	//   ....[22]....
        /*0ebc*/ 	.word	0x000036e0
        /*0ec0*/ 	.word	0x00000057
        /*0ec4*/ 	.word	0x00030890
        /*0ec8*/ 	.short	0x010a
        /*0eca*/ 	.byte	0x3f
	.zero		1


	//   ....[23]....
        /*0ecc*/ 	.word	0x00006bd0
        /*0ed0*/ 	.word	0x00000057
        /*0ed4*/ 	.word	0x00030890
        /*0ed8*/ 	.short	0x010a
        /*0eda*/ 	.byte	0x3f
	.zero		1


	//   ....[24]....
        /*0edc*/ 	.word	0x00009a80
        /*0ee0*/ 	.word	0x00000057
        /*0ee4*/ 	.word	0x00030890
        /*0ee8*/ 	.short	0x010a
        /*0eea*/ 	.byte	0x3f
	.zero		1


	//   ....[25]....
        /*0eec*/ 	.word	0x0000a260
        /*0ef0*/ 	.word	0x0000000b
        /*0ef4*/ 	.word	0x00000000
        /*0ef8*/ 	.short	0x0101
        /*0efa*/ 	.byte	0x3f
	.zero		1


	//   ....[26]....
        /*0efc*/ 	.word	0x0000a2a0
        /*0f00*/ 	.word	0x00000057
        /*0f04*/ 	.word	0x000308b0
        /*0f08*/ 	.short	0x010a
        /*0f0a*/ 	.byte	0x3f
	.zero		1


	//   ....[27]....
        /*0f0c*/ 	.word	0x0000a9c0
        /*0f10*/ 	.word	0x00000057
        /*0f14*/ 	.word	0x00000000
        /*0f18*/ 	.short	0x0101
        /*0f1a*/ 	.byte	0x3f
	.zero		1


	//   ....[28]....
        /*0f1c*/ 	.word	0x0000b110
        /*0f20*/ 	.word	0x00000012
        /*0f24*/ 	.word	0x00030800
        /*0f28*/ 	.short	0x010a
        /*0f2a*/ 	.byte	0x3f
	.zero		1


	//   ....[29]....
        /*0f2c*/ 	.word	0x0000b160
        /*0f30*/ 	.word	0x00000012
        /*0f34*/ 	.word	0x00030800
        /*0f38*/ 	.short	0x010a
        /*0f3a*/ 	.byte	0x3f
	.zero		1


	//   ....[30]....
        /*0f3c*/ 	.word	0x0000c600
        /*0f40*/ 	.word	0x00000012
        /*0f44*/ 	.word	0x00030800
        /*0f48*/ 	.short	0x010a
        /*0f4a*/ 	.byte	0x3f
	.zero		1


	//   ....[31]....
        /*0f4c*/ 	.word	0x0000f7d0
        /*0f50*/ 	.word	0x00000012
        /*0f54*/ 	.word	0x00030800
        /*0f58*/ 	.short	0x010a
        /*0f5a*/ 	.byte	0x3f
	.zero		1


	//   ....[32]....
        /*0f5c*/ 	.word	0x00012000
        /*0f60*/ 	.word	0x00000000
        /*0f64*/ 	.word	0x00030830
        /*0f68*/ 	.short	0x010a
        /*0f6a*/ 	.byte	0x3f
	.zero		1


	//   ....[33]....
        /*0f6c*/ 	.word	0x00012040
        /*0f70*/ 	.word	0x00000000
        /*0f74*/ 	.word	0x00030830
        /*0f78*/ 	.short	0x010a
        /*0f7a*/ 	.byte	0x3f
	.zero		1


	//   ....[34]....
        /*0f7c*/ 	.word	0x00013b60
        /*0f80*/ 	.word	0x00000007
        /*0f84*/ 	.word	0x00000000
        /*0f88*/ 	.short	0x0101
        /*0f8a*/ 	.byte	0x3f
	.zero		1


	//   ....[35]....
        /*0f8c*/ 	.word	0x000143c0
        /*0f90*/ 	.word	0x0000000c
        /*0f94*/ 	.word	0x00030830
        /*0f98*/ 	.short	0x010a
        /*0f9a*/ 	.byte	0x3f
	.zero		1


	//   ....[36]....
        /*0f9c*/ 	.word	0x00014440
        /*0fa0*/ 	.word	0x0000000c
        /*0fa4*/ 	.word	0x00030830
        /*0fa8*/ 	.short	0x010a
        /*0faa*/ 	.byte	0x3f
	.zero		1


	//   ....[37]....
        /*0fac*/ 	.word	0x000150c0
        /*0fb0*/ 	.word	0x0000000d
        /*0fb4*/ 	.word	0x00030850
        /*0fb8*/ 	.short	0x010a
        /*0fba*/ 	.byte	0x3f
	.zero		1


	//   ....[38]....
        /*0fbc*/ 	.word	0x00015110
        /*0fc0*/ 	.word	0x0000000d
        /*0fc4*/ 	.word	0x00030850
        /*0fc8*/ 	.short	0x010a
        /*0fca*/ 	.byte	0x3f
	.zero		1


	//   ....[39]....
        /*0fcc*/ 	.word	0x000154a0
        /*0fd0*/ 	.word	0x0000000c
        /*0fd4*/ 	.word	0x00000000
        /*0fd8*/ 	.short	0x0101
        /*0fda*/ 	.byte	0x3f
	.zero		1


	//   ....[40]....
        /*0fdc*/ 	.word	0x00016960
        /*0fe0*/ 	.word	0x0000000d
        /*0fe4*/ 	.word	0x00000000
        /*0fe8*/ 	.short	0x0101
        /*0fea*/ 	.byte	0x3f
	.zero		1


	//   ....[41]....
        /*0fec*/ 	.word	0x00016c30
        /*0ff0*/ 	.word	0x00000002
        /*0ff4*/ 	.word	0x00030830
        /*0ff8*/ 	.short	0x010a
        /*0ffa*/ 	.byte	0x3f
	.zero		1


	//   ....[42]....
        /*0ffc*/ 	.word	0x00016cb0
        /*1000*/ 	.word	0x00000002
        /*1004*/ 	.word	0x00030830
        /*1008*/ 	.short	0x010a
        /*100a*/ 	.byte	0x3f
	.zero		1


	//   ....[43]....
        /*100c*/ 	.word	0x00017930
        /*1010*/ 	.word	0x0000000c
        /*1014*/ 	.word	0x00030850
        /*1018*/ 	.short	0x010a
        /*101a*/ 	.byte	0x3f
	.zero		1


	//   ....[44]....
        /*101c*/ 	.word	0x00017980
        /*1020*/ 	.word	0x0000000c
        /*1024*/ 	.word	0x00030850
        /*1028*/ 	.short	0x010a
        /*102a*/ 	.byte	0x3f
	.zero		1


	//   ....[45]....
        /*102c*/ 	.word	0x00018210
        /*1030*/ 	.word	0x00000082
        /*1034*/ 	.word	0x00000000
        /*1038*/ 	.short	0x0101
        /*103a*/ 	.byte	0x3f
	.zero		1


	//   ....[46]....
        /*103c*/ 	.word	0x00018aa0
        /*1040*/ 	.word	0x0000000c
        /*1044*/ 	.word	0x00000000
        /*1048*/ 	.short	0x0101
        /*104a*/ 	.byte	0x3f
	.zero		1


	//   ....[47]....
        /*104c*/ 	.word	0x000192b0
        /*1050*/ 	.word	0x0000000a
        /*1054*/ 	.word	0x00030850
        /*1058*/ 	.short	0x010a
        /*105a*/ 	.byte	0x3f
	.zero		1


	//   ....[48]....
        /*105c*/ 	.word	0x00019350
        /*1060*/ 	.word	0x0000000a
        /*1064*/ 	.word	0x00030850
        /*1068*/ 	.short	0x010a
        /*106a*/ 	.byte	0x3f
	.zero		1


	//   ....[49]....
        /*106c*/ 	.word	0x00019840
        /*1070*/ 	.word	0x000000d4
        /*1074*/ 	.word	0x00000000
        /*1078*/ 	.short	0x0101
        /*107a*/ 	.byte	0x3f
	.zero		1


	//   ....[50]....
        /*107c*/ 	.word	0x0001b430
        /*1080*/ 	.word	0x00000000
        /*1084*/ 	.word	0x00000000
        /*1088*/ 	.short	0x0101
        /*108a*/ 	.byte	0x3f
	.zero		1


	//   ....[51]....
        /*108c*/ 	.word	0x0001dc70
        /*1090*/ 	.word	0x00000016
        /*1094*/ 	.word	0x00030820
        /*1098*/ 	.short	0x010a
        /*109a*/ 	.byte	0x3f
	.zero		1


	//   ....[52]....
        /*109c*/ 	.word	0x0001dd00
        /*10a0*/ 	.word	0x0000000b
        /*10a4*/ 	.word	0x000308a0
        /*10a8*/ 	.short	0x010a
        /*10aa*/ 	.byte	0x3f
	.zero		1


	//   ....[53]....
        /*10ac*/ 	.word	0x0001e150
        /*10b0*/ 	.word	0x0000000b
        /*10b4*/ 	.word	0x000308c0
        /*10b8*/ 	.short	0x010a
        /*10ba*/ 	.byte	0x3f
	.zero		1


	//   ....[54]....
        /*10bc*/ 	.word	0x0001e660
        /*10c0*/ 	.word	0x0000000a
        /*10c4*/ 	.word	0x000308a0
        /*10c8*/ 	.short	0x010a
        /*10ca*/ 	.byte	0x3f
	.zero		1


	//   ....[55]....
        /*10cc*/ 	.word	0x0001eaa0
        /*10d0*/ 	.word	0x0000000a
        /*10d4*/ 	.word	0x000308c0
        /*10d8*/ 	.short	0x010a
        /*10da*/ 	.byte	0x3f
	.zero		1


	//   ....[56]....
        /*10dc*/ 	.word	0x0001fab0
        /*10e0*/ 	.word	0x00000007
        /*10e4*/ 	.word	0x00030840
        /*10e8*/ 	.short	0x010a
        /*10ea*/ 	.byte	0x3f
	.zero		1


	//   ....[57]....
        /*10ec*/ 	.word	0x00020190
        /*10f0*/ 	.word	0x00000007
        /*10f4*/ 	.word	0x00030830
        /*10f8*/ 	.short	0x0107
        /*10fa*/ 	.byte	0x3f
	.zero		1


	//   ....[58]....
        /*10fc*/ 	.word	0x00020260
        /*1100*/ 	.word	0x00000007
        /*1104*/ 	.word	0x00030830
        /*1108*/ 	.short	0x0101
        /*110a*/ 	.byte	0x3f
	.zero		1


	//   ....[59]....
        /*110c*/ 	.word	0x00020e00
        /*1110*/ 	.word	0x00000016
        /*1114*/ 	.word	0x00030800
        /*1118*/ 	.short	0x0107
        /*111a*/ 	.byte	0x3f
	.zero		1


	//   ....[60]....
        /*111c*/ 	.word	0x00020f00
        /*1120*/ 	.word	0x00000016
        /*1124*/ 	.word	0x00030800
        /*1128*/ 	.short	0x0101
        /*112a*/ 	.byte	0x3f
	.zero		1


	//   ....[61]....
        /*112c*/ 	.word	0x00020f20
        /*1130*/ 	.word	0x00000016
        /*1134*/ 	.word	0x00030820
        /*1138*/ 	.short	0x010a
        /*113a*/ 	.byte	0x3f
	.zero		1


	//   ....[62]....
        /*113c*/ 	.word	0x00021300
        /*1140*/ 	.word	0x00000007
        /*1144*/ 	.word	0x00030840
        /*1148*/ 	.short	0x010a
        /*114a*/ 	.byte	0x3f
	.zero		1


	//   ....[63]....
        /*114c*/ 	.word	0x00021830
        /*1150*/ 	.word	0x00000007
        /*1154*/ 	.word	0x00030830
        /*1158*/ 	.short	0x0107
        /*115a*/ 	.byte	0x3f
	.zero		1


	//   ....[64]....
        /*115c*/ 	.word	0x000218f0
        /*1160*/ 	.word	0x00000007
        /*1164*/ 	.word	0x00030830
        /*1168*/ 	.short	0x0101
        /*116a*/ 	.byte	0x3f
	.zero		1


	//   ....[65]....
        /*116c*/ 	.word	0x00021950
        /*1170*/ 	.word	0x00000006
        /*1174*/ 	.word	0x00030860
        /*1178*/ 	.short	0x010a
        /*117a*/ 	.byte	0x3f
	.zero		1


	//   ....[66]....
        /*117c*/ 	.word	0x00021ed0
        /*1180*/ 	.word	0x00000006
        /*1184*/ 	.word	0x00030850
        /*1188*/ 	.short	0x0107
        /*118a*/ 	.byte	0x3f
	.zero		1


	//   ....[67]....
        /*118c*/ 	.word	0x00022030
        /*1190*/ 	.word	0x00000006
        /*1194*/ 	.word	0x00030850
        /*1198*/ 	.short	0x0101
        /*119a*/ 	.byte	0x3f
	.zero		1


	//   ....[68]....
        /*119c*/ 	.word	0x00022250
        /*11a0*/ 	.word	0x00000000
        /*11a4*/ 	.word	0x00030860
        /*11a8*/ 	.short	0x010a
        /*11aa*/ 	.byte	0x3f
	.zero		1


	//   ....[69]....
        /*11ac*/ 	.word	0x00022780
        /*11b0*/ 	.word	0x00000000
        /*11b4*/ 	.word	0x00030850
        /*11b8*/ 	.short	0x0107
        /*11ba*/ 	.byte	0x3f
	.zero		1


	//   ....[70]....
        /*11bc*/ 	.word	0x00022840
        /*11c0*/ 	.word	0x00000000
        /*11c4*/ 	.word	0x00030850
        /*11c8*/ 	.short	0x0101
        /*11ca*/ 	.byte	0x3f
	.zero		1


	//   ....[71]....
        /*11cc*/ 	.word	0x000235b0
        /*11d0*/ 	.word	0x00000007
        /*11d4*/ 	.word	0x00030820
        /*11d8*/ 	.short	0x010a
        /*11da*/ 	.byte	0x3f
	.zero		1


	//   ....[72]....
        /*11dc*/ 	.word	0x00023720
        /*11e0*/ 	.word	0x00000005
        /*11e4*/ 	.word	0x00030840
        /*11e8*/ 	.short	0x010a
        /*11ea*/ 	.byte	0x3f
	.zero		1


	//   ....[73]....
        /*11ec*/ 	.word	0x000237c0
        /*11f0*/ 	.word	0x00000003
        /*11f4*/ 	.word	0x00030840
        /*11f8*/ 	.short	0x010a
        /*11fa*/ 	.byte	0x3f
	.zero		1


	//   ....[74]....
        /*11fc*/ 	.word	0x00023800
        /*1200*/ 	.word	0x00000005
        /*1204*/ 	.word	0x00030860
        /*1208*/ 	.short	0x010a
        /*120a*/ 	.byte	0x3f
	.zero		1


	//   ....[75]....
        /*120c*/ 	.word	0x00023840
        /*1210*/ 	.word	0x00000003
        /*1214*/ 	.word	0x00030860
        /*1218*/ 	.short	0x010a
        /*121a*/ 	.byte	0x3f
	.zero		1


	//   ....[76]....
        /*121c*/ 	.word	0x000238a0
        /*1220*/ 	.word	0x00000057
        /*1224*/ 	.word	0x00030890
        /*1228*/ 	.short	0x010a
        /*122a*/ 	.byte	0x3f
	.zero		1


	//   ....[77]....
        /*122c*/ 	.word	0x00023b50
        /*1230*/ 	.word	0x00000057
        /*1234*/ 	.word	0x00030890
        /*1238*/ 	.short	0x010a
        /*123a*/ 	.byte	0x3f
	.zero		1


	//   ....[78]....
        /*123c*/ 	.word	0x00023e00
        /*1240*/ 	.word	0x00000057
        /*1244*/ 	.word	0x00030890
        /*1248*/ 	.short	0x010a
        /*124a*/ 	.byte	0x3f
	.zero		1


	//   ....[79]....
        /*124c*/ 	.word	0x000240b0
        /*1250*/ 	.word	0x00000057
        /*1254*/ 	.word	0x000308b0
        /*1258*/ 	.short	0x010a
        /*125a*/ 	.byte	0x3f
	.zero		1


	//   ....[80]....
        /*125c*/ 	.word	0x00024490
        /*1260*/ 	.word	0x00000012
        /*1264*/ 	.word	0x00030800
        /*1268*/ 	.short	0x010a
        /*126a*/ 	.byte	0x3f
	.zero		1


	//   ....[81]....
        /*126c*/ 	.word	0x00024870
        /*1270*/ 	.word	0x00000012
        /*1274*/ 	.word	0x00030800
        /*1278*/ 	.short	0x010a
        /*127a*/ 	.byte	0x3f
	.zero		1


	//   ....[82]....
        /*127c*/ 	.word	0x000248c0
        /*1280*/ 	.word	0x00000000
        /*1284*/ 	.word	0x00030830
        /*1288*/ 	.short	0x010a
        /*128a*/ 	.byte	0x3f
	.zero		1


	//   ....[83]....
        /*128c*/ 	.word	0x00024910
        /*1290*/ 	.word	0x0000000c
        /*1294*/ 	.word	0x00030830
        /*1298*/ 	.short	0x010a
        /*129a*/ 	.byte	0x3f
	.zero		1


	//   ....[84]....
        /*129c*/ 	.word	0x00024960
        /*12a0*/ 	.word	0x0000000d
        /*12a4*/ 	.word	0x00030850
        /*12a8*/ 	.short	0x010a
        /*12aa*/ 	.byte	0x3f
	.zero		1


	//   ....[85]....
        /*12ac*/ 	.word	0x000249b0
        /*12b0*/ 	.word	0x00000002
        /*12b4*/ 	.word	0x00030830
        /*12b8*/ 	.short	0x010a
        /*12ba*/ 	.byte	0x3f
	.zero		1


	//   ....[86]....
        /*12bc*/ 	.word	0x00024a00
        /*12c0*/ 	.word	0x0000000c
        /*12c4*/ 	.word	0x00030850
        /*12c8*/ 	.short	0x010a
        /*12ca*/ 	.byte	0x3f
	.zero		1


	//   ....[87]....
        /*12cc*/ 	.word	0x00024a50
        /*12d0*/ 	.word	0x0000000a
        /*12d4*/ 	.word	0x00030850
        /*12d8*/ 	.short	0x010a
        /*12da*/ 	.byte	0x3f
	.zero		1


	//   ....[88]....
        /*12dc*/ 	.word	0x00024bf0
        /*12e0*/ 	.word	0x00000016
        /*12e4*/ 	.word	0x00030820
        /*12e8*/ 	.short	0x010a
        /*12ea*/ 	.byte	0x3f
	.zero		1


	//   ....[89]....
        /*12ec*/ 	.word	0x00024c40
        /*12f0*/ 	.word	0x0000000b
        /*12f4*/ 	.word	0x000308a0
        /*12f8*/ 	.short	0x010a
        /*12fa*/ 	.byte	0x3f
	.zero		1


	//   ....[90]....
        /*12fc*/ 	.word	0x00024c90
        /*1300*/ 	.word	0x0000000b
        /*1304*/ 	.word	0x000308c0
        /*1308*/ 	.short	0x010a
        /*130a*/ 	.byte	0x3f
	.zero		1


	//   ....[91]....
        /*130c*/ 	.word	0x00024ce0
        /*1310*/ 	.word	0x0000000a
        /*1314*/ 	.word	0x000308a0
        /*1318*/ 	.short	0x010a
        /*131a*/ 	.byte	0x3f
	.zero		1


	//   ....[92]....
        /*131c*/ 	.word	0x00024d30
        /*1320*/ 	.word	0x0000000a
        /*1324*/ 	.word	0x000308c0
        /*1328*/ 	.short	0x010a
        /*132a*/ 	.byte	0x3f
	.zero		1


	//   ....[93]....
        /*132c*/ 	.word	0x00024e50
        /*1330*/ 	.word	0x00000007
        /*1334*/ 	.word	0x00030840
        /*1338*/ 	.short	0x010a
        /*133a*/ 	.byte	0x3f
	.zero		1


	//   ....[94]....
        /*133c*/ 	.word	0x00026270
        /*1340*/ 	.word	0x00000016
        /*1344*/ 	.word	0x00030820
        /*1348*/ 	.short	0x010a
        /*134a*/ 	.byte	0x3f
	.zero		1


	//   ....[95]....
        /*134c*/ 	.word	0x000262c0
        /*1350*/ 	.word	0x00000007
        /*1354*/ 	.word	0x00030840
        /*1358*/ 	.short	0x010a
        /*135a*/ 	.byte	0x3f
	.zero		1


	//   ....[96]....
        /*135c*/ 	.word	0x00026b20
        /*1360*/ 	.word	0x00000006
        /*1364*/ 	.word	0x00030860
        /*1368*/ 	.short	0x010a
        /*136a*/ 	.byte	0x3f
	.zero		1


	//   ....[97]....
        /*136c*/ 	.word	0x000273d0
        /*1370*/ 	.word	0x00000000
        /*1374*/ 	.word	0x00030860
        /*1378*/ 	.short	0x010a
        /*137a*/ 	.byte	0x3f
	.zero		1


	//   ....[98]....
        /*137c*/ 	.word	0x000285c0
        /*1380*/ 	.word	0x00000007
        /*1384*/ 	.word	0x00030820
        /*1388*/ 	.short	0x010a
        /*138a*/ 	.byte	0x3f
	.zero		1


	//   ....[99]....
        /*138c*/ 	.word	0x00028760
        /*1390*/ 	.word	0x00000005
        /*1394*/ 	.word	0x00030840
        /*1398*/ 	.short	0x010a
        /*139a*/ 	.byte	0x3f
	.zero		1


	//   ....[100]....
        /*139c*/ 	.word	0x000287b0
        /*13a0*/ 	.word	0x00000003
        /*13a4*/ 	.word	0x00030840
        /*13a8*/ 	.short	0x010a
        /*13aa*/ 	.byte	0x3f
	.zero		1


	//   ....[101]....
        /*13ac*/ 	.word	0x00028800
        /*13b0*/ 	.word	0x00000005
        /*13b4*/ 	.word	0x00030860
        /*13b8*/ 	.short	0x010a
        /*13ba*/ 	.byte	0x3f
	.zero		1


	//----- nvinfo : EIATTR_NUM_MBARRIERS
	.align		4
.L_827:
        /*13bc*/ 	.byte	0x03, 0x38
        /*13be*/ 	.short	0x0016


	//----- nvinfo : EIATTR_EXIT_INSTR_OFFSETS
	.align		4
        /*13c0*/ 	.byte	0x04, 0x1c
        /*13c2*/ 	.short	(.L_829 - .L_828)


	//   ....[0]....
.L_828:
        /*13c4*/ 	.word	0x00023890


	//----- nvinfo : EIATTR_MAX_THREADS
	.align		4
.L_829:
        /*13c8*/ 	.byte	0x04, 0x05
        /*13ca*/ 	.short	(.L_831 - .L_830)
.L_830:
        /*13cc*/ 	.word	0x00000180
        /*13d0*/ 	.word	0x00000001
        /*13d4*/ 	.word	0x00000001


	//----- nvinfo : EIATTR_CRS_STACK_SIZE
	.align		4
.L_831:
        /*13d8*/ 	.byte	0x04, 0x1e
        /*13da*/ 	.short	(.L_833 - .L_832)
.L_832:
        /*13dc*/ 	.word	0x00000000


	//----- nvinfo : EIATTR_CBANK_PARAM_SIZE
	.align		4
.L_833:
        /*13e0*/ 	.byte	0x03, 0x19
        /*13e2*/ 	.short	0x0af0


	//----- nvinfo : EIATTR_PARAM_CBANK
	.align		4
        /*13e4*/ 	.byte	0x04, 0x0a
        /*13e6*/ 	.short	(.L_835 - .L_834)
	.align		4
.L_834:
        /*13e8*/ 	.word	index@(.nv.constant0._ZN7cutlass13device_kernelIN5flash11enable_sm90INS1_16FlashAttnFwdSm90INS1_25CollectiveMainloopFwdSm90ILi2EN4cute5tupleIJNS5_1CILi1EEES8_S8_EEENS6_IJNS7_ILi128EEENS7_ILi96EEENS7_ILi192EEEEEELi192ENS_6half_tEfNS_4arch4Sm90ELb1ELb0ELb0ELb1ELb1ELb1ELb0ELb1ELb1ELb1ELb0ELb0EEENS1_21CollectiveEpilogueFwdINS6_IJSA_SC_SB_EEES9_SE_SG_Li256ELb1ELb1ELb0ELb0EEENS1_36VarlenDynamicPersistentTileSchedulerILi128ELi96ELi256ELi128ELb0ELb1ELb1ELb1ELb1ELb1EEEEEEEEEvNT_6ParamsE)
        /*13ec*/ 	.short	0x0210
        /*13ee*/ 	.short	0x0af0


	//----- nvinfo : EIATTR_SW_WAR
	.align		4
.L_835:
        /*13f0*/ 	.byte	0x04, 0x36
        /*13f2*/ 	.short	(.L_837 - .L_836)
.L_836:
        /*13f4*/ 	.word	0x00000008
.L_837:


//--------------------- .nv.info._ZN7cutlass13device_kernelIN5flash11enable_sm90INS1_16FlashAttnFwdSm90INS1_25CollectiveMainloopFwdSm90ILi2EN4cute5tupleIJNS5_1CILi1EEES8_S8_EEENS6_IJNS7_ILi128EEESA_SA_EEELi128ENS_6half_tEfNS_4arch4Sm90ELb0ELb0ELb0ELb0ELb1ELb0ELb0ELb1ELb1ELb1ELb0ELb0EEENS1_21CollectiveEpilogueFwdISB_S9_SC_SE_Li256ELb0ELb1ELb0ELb0EEENS1_29StaticPersistentTileSchedulerILb0EEEEEEEEEvNT_6ParamsE --------------------------
	.section	.nv.info._ZN7cutlass13device_kernelIN5flash11enable_sm90INS1_16FlashAttnFwdSm90INS1_25CollectiveMainloopFwdSm90ILi2EN4cute5tupleIJNS5_1CILi1EEES8_S8_EEENS6_IJNS7_ILi128EEESA_SA_EEELi128ENS_6half_tEfNS_4arch4Sm90ELb0ELb0ELb0ELb0ELb1ELb0ELb0ELb1ELb1ELb1ELb0ELb0EEENS1_21CollectiveEpilogueFwdISB_S9_SC_SE_Li256ELb0ELb1ELb0ELb0EEENS1_29StaticPersistentTileSchedulerILb0EEEEEEEEEvNT_6ParamsE,"",@"SHT_CUDA_INFO"
	.sectionflags	@""
	.align	4


	//----- nvinfo : EIATTR_CUDA_API_VERSION
	.align		4
        /*0000*/ 	.byte	0x04, 0x37
        /*0002*/ 	.short	(.L_839 - .L_838)
.L_838:
        /*0004*/ 	.word	0x00000082


	//----- nvinfo : EIATTR_KPARAM_INFO
	.align		4
.L_839:
        /*0008*/ 	.byte	0x04, 0x17
        /*000a*/ 	.short	(.L_841 - .L_840)
.L_840:
        /*000c*/ 	.word	0x00000000
        /*0010*/ 	.short	0x0000
        /*0012*/ 	.short	0x0070
        /*0014*/ 	.byte	0x00, 0xf0, 0x01, 0x28


	//----- nvinfo : EIATTR_SPARSE_MMA_MASK
	.align		4
.L_841:
        /*0018*/ 	.byte	0x03, 0x50
        /*001a*/ 	.short	0x0000


	//----- nvinfo : EIATTR_MAXREG_COUNT
	.align		4
        /*001c*/ 	.byte	0x03, 0x1b
        /*001e*/ 	.short	0x00a8


	//----- nvinfo : EIATTR_NUM_BARRIERS
	.align		4
        /*0020*/ 	.byte	0x02, 0x4c
        /*0022*/ 	.byte	0x10
	.zero		1


	//----- nvinfo : EIATTR_EXTERNS
	.align		4
        /*0024*/ 	.byte	0x04, 0x0f
        /*0026*/ 	.short	(.L_843 - .L_842)


	//   ....[0]....
	.align		4
.L_842:
        /*0028*/ 	.word	index@(__assertfail)


	//----- nvinfo : EIATTR_MERCURY_ISA_VERSION
	.align		4
.L_843:
        /*002c*/ 	.byte	0x03, 0x5f
        /*002e*/ 	.short	0x0101


	//----- nvinfo : EIATTR_INT_WARP_WIDE_INSTR_OFFSETS
	.align		4
        /*0030*/ 	.byte	0x04, 0x31
        /*0032*/ 	.short	(.L_845 - .L_844)


	//   ....[0]....
.L_844:
        /*0034*/ 	.word	0x000000b0


	//   ....[1]....
        /*0038*/ 	.word	0x000000c0


	//   ....[2]....
        /*003c*/ 	.word	0x00000160


	//----- nvinfo : EIATTR_COOP_GROUP_MASK_REGIDS
	.align		4
.L_845:
        /*0040*/ 	.byte	0x04, 0x29
        /*0042*/ 	.short	(.L_847 - .L_846)


	//   ....[0]....
.L_846:
        /*0044*/ 	.word	0xffffffff


	//   ....[1]....
        /*0048*/ 	.word	0xffffffff


	//   ....[2]....
        /*004c*/ 	.word	0xffffffff


	//   ....[3]....
        /*0050*/ 	.word	0xffffffff


	//   ....[4]....
        /*0054*/ 	.word	0xffffffff


	//   ....[5]....
        /*0058*/ 	.word	0xffffffff


	//   ....[6]....
        /*005c*/ 	.word	0xffffffff


	//   ....[7]....
        /*0060*/ 	.word	0xffffffff


	//   ....[8]....
        /*0064*/ 	.word	0xffffffff


	//   ....[9]....
        /*0068*/ 	.word	0xffffffff


	//   ....[10]....
        /*006c*/ 	.word	0xffffffff


	//   ....[11]....
        /*0070*/ 	.word	0xffffffff


	//   ....[12]....
        /*0074*/ 	.word	0xffffffff


	//   ....[13]....
        /*0078*/ 	.word	0xffffffff


	//   ....[14]....
        /*007c*/ 	.word	0xffffffff


	//   ....[15]....
        /*0080*/ 	.word	0xffffffff


	//   ....[16]....
        /*0084*/ 	.word	0xffffffff


	//   ....[17]....
        /*0088*/ 	.word	0xffffffff


	//   ....[18]....
        /*008c*/ 	.word	0xffffffff


	//   ....[19]....
        /*0090*/ 	.word	0xffffffff


	//   ....[20]....
        /*0094*/ 	.word	0xffffffff


	//   ....[21]....
        /*0098*/ 	.word	0xffffffff


	//   ....[22]....
        /*009c*/ 	.word	0xffffffff


	//   ....[23]....
        /*00a0*/ 	.word	0xffffffff


	//   ....[24]....
        /*00a4*/ 	.word	0xffffffff


	//   ....[25]....
        /*00a8*/ 	.word	0xffffffff


	//   ....[26]....
        /*00ac*/ 	.word	0xffffffff


	//   ....[27]....
        /*00b0*/ 	.word	0xffffffff


	//   ....[28]....
        /*00b4*/ 	.word	0xffffffff


	//   ....[29]....
        /*00b8*/ 	.word	0xffffffff


	//   ....[30]....
        /*00bc*/ 	.word	0xffffffff


	//   ....[31]....
        /*00c0*/ 	.word	0xffffffff


	//   ....[32]....
        /*00c4*/ 	.word	0xffffffff


	//   ....[33]....
        /*00c8*/ 	.word	0xffffffff


	//   ....[34]....
        /*00cc*/ 	.word	0xffffffff


	//   ....[35]....
        /*00d0*/ 	.word	0xffffffff


	//   ....[36]....
        /*00d4*/ 	.word	0xffffffff


	//   ....[37]....
        /*00d8*/ 	.word	0xffffffff


	//   ....[38]....
        /*00dc*/ 	.word	0xffffffff


	//   ....[39]....
        /*00e0*/ 	.word	0xffffffff


	//   ....[40]....
        /*00e4*/ 	.word	0xffffffff


	//   ....[41]....
        /*00e8*/ 	.word	0xffffffff


	//   ....[42]....
        /*00ec*/ 	.word	0xffffffff


	//   ....[43]....
        /*00f0*/ 	.word	0xffffffff


	//   ....[44]....
        /*00f4*/ 	.word	0xffffffff


	//   ....[45]....
        /*00f8*/ 	.word	0xffffffff


	//   ....[46]....
        /*00fc*/ 	.word	0xffffffff


	//   ....[47]....
        /*0100*/ 	.word	0xffffffff


	//   ....[48]....
        /*0104*/ 	.word	0xffffffff


	//   ....[49]....
        /*0108*/ 	.word	0xffffffff


	//   ....[50]....
        /*010c*/ 	.word	0xffffffff


	//   ....[51]....
        /*0110*/ 	.word	0xffffffff


	//   ....[52]....
        /*0114*/ 	.word	0xffffffff


	//   ....[53]....
        /*0118*/ 	.word	0xffffffff


	//   ....[54]....
        /*011c*/ 	.word	0xffffffff


	//   ....[55]....
        /*0120*/ 	.word	0xffffffff


	//   ....[56]....
        /*0124*/ 	.word	0xffffffff


	//   ....[57]....
        /*0128*/ 	.word	0xffffffff


	//   ....[58]....
        /*012c*/ 	.word	0xffffffff


	//   ....[59]....
        /*0130*/ 	.word	0xffffffff


	//   ....[60]....
        /*0134*/ 	.word	0xffffffff


	//   ....[61]....
        /*0138*/ 	.word	0xffffffff


	//   ....[62]....
        /*013c*/ 	.word	0xffffffff


	//   ....[63]....
        /*0140*/ 	.word	0xffffffff


	//   ....[64]....
        /*0144*/ 	.word	0xffffffff


	//   ....[65]....
        /*0148*/ 	.word	0xffffffff


	//   ....[66]....
        /*014c*/ 	.word	0xffffffff


	//   ....[67]....
        /*0150*/ 	.word	0xffffffff


	//   ....[68]....
        /*0154*/ 	.word	0xffffffff


	//   ....[69]....
        /*0158*/ 	.word	0xffffffff


	//   ....[70]....
        /*015c*/ 	.word	0xffffffff


	//   ....[71]....
        /*0160*/ 	.word	0xffffffff


	//   ....[72]....
        /*0164*/ 	.word	0xffffffff


	//   ....[73]....
        /*0168*/ 	.word	0xffffffff


	//   ....[74]....
        /*016c*/ 	.word	0xffffffff


	//   ....[75]....
        /*0170*/ 	.word	0xffffffff


	//   ....[76]....
        /*0174*/ 	.word	0xffffffff


	//   ....[77]....
        /*0178*/ 	.word	0xffffffff


	//   ....[78]....
        /*017c*/ 	.word	0xffffffff


	//   ....[79]....
        /*0180*/ 	.word	0xffffffff


	//   ....[80]....
        /*0184*/ 	.word	0xffffffff


	//   ....[81]....
        /*0188*/ 	.word	0xffffffff


	//   ....[82]....
        /*018c*/ 	.word	0xffffffff


	//   ....[83]....
        /*0190*/ 	.word	0xffffffff


	//   ....[84]....
        /*0194*/ 	.word	0xffffffff


	//   ....[85]....
        /*0198*/ 	.word	0xffffffff


	//   ....[86]....
        /*019c*/ 	.word	0xffffffff


	//   ....[87]....
        /*01a0*/ 	.word	0xffffffff


	//   ....[88]....
        /*01a4*/ 	.word	0xffffffff


	//   ....[89]....
        /*01a8*/ 	.word	0xffffffff


	//   ....[90]....
        /*01ac*/ 	.word	0xffffffff


	//   ....[91]....
        /*01b0*/ 	.word	0xffffffff


	//   ....[92]....
        /*01b4*/ 	.word	0xffffffff


	//   ....[93]....
        /*01b8*/ 	.word	0xffffffff


	//   ....[94]....
        /*01bc*/ 	.word	0xffffffff


	//   ....[95]....
        /*01c0*/ 	.word	0xffffffff


	//   ....[96]....
        /*01c4*/ 	.word	0xffffffff


	//   ....[97]....
        /*01c8*/ 	.word	0xffffffff


	//   ....[98]....
        /*01cc*/ 	.word	0xffffffff


	//   ....[99]....
        /*01d0*/ 	.word	0xffffffff


	//   ....[100]....
        /*01d4*/ 	.word	0xffffffff


	//   ....[101]....
        /*01d8*/ 	.word	0xffffffff


	//   ....[102]....
        /*01dc*/ 	.word	0xffffffff


	//   ....[103]....
        /*01e0*/ 	.word	0xffffffff


	//   ....[104]....
        /*01e4*/ 	.word	0xffffffff


	//   ....[105]....
        /*01e8*/ 	.word	0xffffffff


	//   ....[106]....
        /*01ec*/ 	.word	0xffffffff


	//   ....[107]....
        /*01f0*/ 	.word	0xffffffff


	//   ....[108]....
        /*01f4*/ 	.word	0xffffffff


	//   ....[109]....
        /*01f8*/ 	.word	0xffffffff


	//   ....[110]....
        /*01fc*/ 	.word	0xffffffff


	//   ....[111]....
        /*0200*/ 	.word	0xffffffff


	//   ....[112]....
        /*0204*/ 	.word	0x0500000f


	//   ....[113]....
        /*0208*/ 	.word	0x0500000f


	//   ....[114]....
        /*020c*/ 	.word	0x0500000f


	//   ....[115]....
        /*0210*/ 	.word	0x0500000f


	//   ....[116]....
        /*0214*/ 	.word	0x0500000f


	//   ....[117]....
        /*0218*/ 	.word	0x0500000f


	//   ....[118]....
        /*021c*/ 	.word	0x0500000f


	//   ....[119]....
        /*0220*/ 	.word	0x0500000f


	//   ....[120]....
        /*0224*/ 	.word	0x0500000f


	//   ....[121]....
        /*0228*/ 	.word	0x0500000f


	//   ....[122]....
        /*022c*/ 	.word	0x0500000f


	//   ....[123]....
        /*0230*/ 	.word	0x0500000f


	//   ....[124]....
        /*0234*/ 	.word	0x0500000f


	//   ....[125]....
        /*0238*/ 	.word	0x0500000f


	//   ....[126]....
        /*023c*/ 	.word	0x0500000f


	//   ....[127]....
        /*0240*/ 	.word	0x0500000f


	//   ....[128]....
        /*0244*/ 	.word	0x0500000f


	//   ....[129]....
        /*0248*/ 	.word	0x0500000f


	//   ....[130]....
        /*024c*/ 	.word	0x0500000f


	//   ....[131]....
        /*0250*/ 	.word	0x0500000f


	//   ....[132]....
        /*0254*/ 	.word	0x0500000f


	//   ....[133]....
        /*0258*/ 	.word	0x0500000f


	//   ....[134]....
        /*025c*/ 	.word	0x0500000f


	//   ....[135]....
        /*0260*/ 	.word	0x0500000f


	//   ....[136]....
        /*0264*/ 	.word	0x0500000f


	//   ....[137]....
        /*0268*/ 	.word	0x0500000f


	//   ....[138]....
        /*026c*/ 	.word	0x0500000f


	//   ....[139]....
        /*0270*/ 	.word	0x0500000f


	//   ....[140]....
        /*0274*/ 	.word	0x0500000f


	//   ....[141]....
        /*0278*/ 	.word	0x0500000f


	//   ....[142]....
        /*027c*/ 	.word	0x0500000f


	//   ....[143]....
        /*0280*/ 	.word	0x0500000f


	//   ....[144]....
        /*0284*/ 	.word	0x0500000f


	//   ....[145]....
        /*0288*/ 	.word	0x0500000f


	//   ....[146]....
        /*028c*/ 	.word	0x0500000f


	//   ....[147]....
        /*0290*/ 	.word	0x0500000f


	//   ....[148]....
        /*0294*/ 	.word	0x0500000f


	//   ....[149]....
        /*0298*/ 	.word	0x0500000f


	//   ....[150]....
        /*029c*/ 	.word	0x0500000f


	//   ....[151]....
        /*02a0*/ 	.word	0x0500000f


	//   ....[152]....
        /*02a4*/ 	.word	0x0500000f


	//   ....[153]....
        /*02a8*/ 	.word	0x0500000f


	//   ....[154]....
        /*02ac*/ 	.word	0x0500000f


	//   ....[155]....
        /*02b0*/ 	.word	0x0500000f


	//   ....[156]....
        /*02b4*/ 	.word	0x0500000f


	//   ....[157]....
        /*02b8*/ 	.word	0x0500000f


	//   ....[158]....
        /*02bc*/ 	.word	0x0500000f


	//   ....[159]....
        /*02c0*/ 	.word	0x0500000f


	//   ....[160]....
        /*02c4*/ 	.word	0x0500000f


	//   ....[161]....
        /*02c8*/ 	.word	0x0500000f


	//   ....[162]....
        /*02cc*/ 	.word	0x0500000f


	//   ....[163]....
        /*02d0*/ 	.word	0x0500000f


	//   ....[164]....
        /*02d4*/ 	.word	0x0500000f


	//   ....[165]....
        /*02d8*/ 	.word	0x0500000f


	//   ....[166]....
        /*02dc*/ 	.word	0x0500000f


	//   ....[167]....
        /*02e0*/ 	.word	0x0500000f


	//   ....[168]....
        /*02e4*/ 	.word	0x0500000f


	//   ....[169]....
        /*02e8*/ 	.word	0x0500000f


	//   ....[170]....
        /*02ec*/ 	.word	0x0500000f


	//   ....[171]....
        /*02f0*/ 	.word	0x0500000f


	//   ....[172]....
        /*02f4*/ 	.word	0x0500000f


	//   ....[173]....
        /*02f8*/ 	.word	0x0500000f


	//   ....[174]....
        /*02fc*/ 	.word	0x0500000f


	//   ....[175]....
        /*0300*/ 	.word	0x0500000f


	//   ....[176]....
        /*0304*/ 	.word	0x0500000f


	//   ....[177]....
        /*0308*/ 	.word	0x0500000f


	//   ....[178]....
        /*030c*/ 	.word	0x0500000f


	//   ....[179]....
        /*0310*/ 	.word	0x0500000f


	//   ....[180]....
        /*0314*/ 	.word	0x0500000f


	//   ....[181]....
        /*0318*/ 	.word	0x0500000f


	//   ....[182]....
        /*031c*/ 	.word	0x0500000f


	//   ....[183]....
        /*0320*/ 	.word	0x0500000f


	//   ....[184]....
        /*0324*/ 	.word	0x0500000f


	//   ....[185]....
        /*0328*/ 	.word	0x0500000f


	//   ....[186]....
        /*032c*/ 	.word	0x0500000f


	//   ....[187]....
        /*0330*/ 	.word	0x0500000f


	//   ....[188]....
        /*0334*/ 	.word	0x0500000f


	//   ....[189]....
        /*0338*/ 	.word	0x0500000f


	//   ....[190]....
        /*033c*/ 	.word	0x0500000f


	//   ....[191]....
        /*0340*/ 	.word	0x0500000f


	//   ....[192]....
        /*0344*/ 	.word	0x0500000f


	//   ....[193]....
        /*0348*/ 	.word	0x0500000f


	//----- nvinfo : EIATTR_COOP_GROUP_INSTR_OFFSETS
	.align		4
.L_847:
        /*034c*/ 	.byte	0x04, 0x28
        /*034e*/ 	.short	(.L_849 - .L_848)


	//   ....[0]....
.L_848:
        /*0350*/ 	.word	0x00000060


	//   ....[1]....
        /*0354*/ 	.word	0x000000a0


	//   ....[2]....
        /*0358*/ 	.word	0x000002c0


	//   ....[3]....
        /*035c*/ 	.word	0x00000420


	//   ....[4]....
        /*0360*/ 	.word	0x00000540


	//   ....[5]....
        /*0364*/ 	.word	0x000006a0


	//   ....[6]....
        /*0368*/ 	.word	0x00000cb0


	//   ....[7]....
        /*036c*/ 	.word	0x00001f50


	//   ....[8]....
        /*0370*/ 	.word	0x00002050


	//   ....[9]....
        /*0374*/ 	.word	0x00002770


	//   ....[10]....
        /*0378*/ 	.word	0x00002800


	//   ....[11]....
        /*037c*/ 	.word	0x000041d0


	//   ....[12]....
        /*0380*/ 	.word	0x000041e0


	//   ....[13]....
        /*0384*/ 	.word	0x00004220


	//   ....[14]....
        /*0388*/ 	.word	0x00004230


	//   ....[15]....
        /*038c*/ 	.word	0x000056b0


	//   ....[16]....
        /*0390*/ 	.word	0x000056f0


	//   ....[17]....
        /*0394*/ 	.word	0x000057a0


	//   ....[18]....
        /*0398*/ 	.word	0x000057b0


	//   ....[19]....
        /*039c*/ 	.word	0x00006810


	//   ....[20]....
        /*03a0*/ 	.word	0x00006870


	//   ....[21]....
        /*03a4*/ 	.word	0x000068a0


	//   ....[22]....
        /*03a8*/ 	.word	0x00006900


	//   ....[23]....
        /*03ac*/ 	.word	0x00006ec0


	//   ....[24]....
        /*03b0*/ 	.word	0x00006f00


	//   ....[25]....
        /*03b4*/ 	.word	0x00006fd0


	//   ....[26]....
        /*03b8*/ 	.word	0x00006ff0


	//   ....[27]....
        /*03bc*/ 	.word	0x000070a0


	//   ....[28]....
        /*03c0*/ 	.word	0x000070c0


	//   ....[29]....
        /*03c4*/ 	.word	0x00007180


	//   ....[30]....
        /*03c8*/ 	.word	0x000071c0


	//   ....[31]....
        /*03cc*/ 	.word	0x00008180


	//   ....[32]....
        /*03d0*/ 	.word	0x000081a0


	//   ....[33]....
        /*03d4*/ 	.word	0x000081b0


	//   ....[34]....
        /*03d8*/ 	.word	0x00008200


	//   ....[35]....
        /*03dc*/ 	.word	0x00008240


	//   ....[36]....
        /*03e0*/ 	.word	0x00008290


	//   ....[37]....
        /*03e4*/ 	.word	0x00008320


	//   ....[38]....
        /*03e8*/ 	.word	0x00008340


	//   ....[39]....
        /*03ec*/ 	.word	0x000083c0


	//   ....[40]....
        /*03f0*/ 	.word	0x000083e0


	//   ....[41]....
        /*03f4*/ 	.word	0x00008460


	//   ....[42]....
        /*03f8*/ 	.word	0x00008480


	//   ....[43]....
        /*03fc*/ 	.word	0x00008500


	//   ....[44]....
        /*0400*/ 	.word	0x00008520


	//   ....[45]....
        /*0404*/ 	.word	0x000085a0


	//   ....[46]....
        /*0408*/ 	.word	0x000085c0


	//   ....[47]....
        /*040c*/ 	.word	0x00008bc0


	//   ....[48]....
        /*0410*/ 	.word	0x00008be0


	//   ....[49]....
        /*0414*/ 	.word	0x00008c10


	//   ....[50]....
        /*0418*/ 	.word	0x00008c50


	//   ....[51]....
        /*041c*/ 	.word	0x00008cc0


	//   ....[52]....
        /*0420*/ 	.word	0x00008ce0


	//   ....[53]....
        /*0424*/ 	.word	0x00008d60


	//   ....[54]....
        /*0428*/ 	.word	0x00008d80


	//   ....[55]....
        /*042c*/ 	.word	0x00008e00


	//   ....[56]....
        /*0430*/ 	.word	0x00008e20


	//   ....[57]....
        /*0434*/ 	.word	0x00008ea0


	//   ....[58]....
        /*0438*/ 	.word	0x00008ec0


	//   ....[59]....
        /*043c*/ 	.word	0x00008f40


	//   ....[60]....
        /*0440*/ 	.word	0x00008f60


	//   ....[61]....
        /*0444*/ 	.word	0x00008fe0


	//   ....[62]....
        /*0448*/ 	.word	0x00009000


	//   ....[63]....
        /*044c*/ 	.word	0x00009630


	//   ....[64]....
        /*0450*/ 	.word	0x00009660


	//   ....[65]....
        /*0454*/ 	.word	0x00009680


	//   ....[66]....
        /*0458*/ 	.word	0x000096c0


	//   ....[67]....
        /*045c*/ 	.word	0x000096e0


	//   ....[68]....
        /*0460*/ 	.word	0x00009720


	//   ....[69]....
        /*0464*/ 	.word	0x00009740


	//   ....[70]....
        /*0468*/ 	.word	0x00009780


	//   ....[71]....
        /*046c*/ 	.word	0x000097a0


	//   ....[72]....
        /*0470*/ 	.word	0x000097e0


	//   ....[73]....
        /*0474*/ 	.word	0x00009800


	//   ....[74]....
        /*0478*/ 	.word	0x00009840


	//   ....[75]....
        /*047c*/ 	.word	0x00009860


	//   ....[76]....
        /*0480*/ 	.word	0x000098a0


	//   ....[77]....
        /*0484*/ 	.word	0x000098c0


	//   ....[78]....
        /*0488*/ 	.word	0x000098d0


	//   ....[79]....
        /*048c*/ 	.word	0x00009b60


	//   ....[80]....
        /*0490*/ 	.word	0x00009b80


	//   ....[81]....
        /*0494*/ 	.word	0x00009ba0


	//   ....[82]....
        /*0498*/ 	.word	0x00009c00


	//   ....[83]....
        /*049c*/ 	.word	0x00009c20


	//   ....[84]....
        /*04a0*/ 	.word	0x00009c80


	//   ....[85]....
        /*04a4*/ 	.word	0x00009ca0


	//   ....[86]....
        /*04a8*/ 	.word	0x00009d00


	//   ....[87]....
        /*04ac*/ 	.word	0x00009d20


	//   ....[88]....
        /*04b0*/ 	.word	0x00009d80


	//   ....[89]....
        /*04b4*/ 	.word	0x00009da0


	//   ....[90]....
        /*04b8*/ 	.word	0x00009e00


	//   ....[91]....
        /*04bc*/ 	.word	0x00009e20


	//   ....[92]....
        /*04c0*/ 	.word	0x00009e80


	//   ....[93]....
        /*04c4*/ 	.word	0x00009ea0


	//   ....[94]....
        /*04c8*/ 	.word	0x00009eb0


	//   ....[95]....
        /*04cc*/ 	.word	0x0000a330


	//   ....[96]....
        /*04d0*/ 	.word	0x0000a350


	//   ....[97]....
        /*04d4*/ 	.word	0x0000a370


	//   ....[98]....
        /*04d8*/ 	.word	0x0000a3b0


	//   ....[99]....
        /*04dc*/ 	.word	0x0000a400


	//   ....[100]....
        /*04e0*/ 	.word	0x0000a430


	//   ....[101]....
        /*04e4*/ 	.word	0x0000a480


	//   ....[102]....
        /*04e8*/ 	.word	0x0000a4b0


	//   ....[103]....
        /*04ec*/ 	.word	0x0000a500


	//   ....[104]....
        /*04f0*/ 	.word	0x0000a530


	//   ....[105]....
        /*04f4*/ 	.word	0x0000a580


	//   ....[106]....
        /*04f8*/ 	.word	0x0000a5b0


	//   ....[107]....
        /*04fc*/ 	.word	0x0000a600


	//   ....[108]....
        /*0500*/ 	.word	0x0000a630


	//   ....[109]....
        /*0504*/ 	.word	0x0000a680


	//   ....[110]....
        /*0508*/ 	.word	0x0000a6b0


	//   ....[111]....
        /*050c*/ 	.word	0x0000a9e0


	//   ....[112]....
        /*0510*/ 	.word	0x0000aec0


	//   ....[113]....
        /*0514*/ 	.word	0x0000afb0


	//   ....[114]....
        /*0518*/ 	.word	0x0000b050


	//   ....[115]....
        /*051c*/ 	.word	0x0000b0e0


	//   ....[116]....
        /*0520*/ 	.word	0x0000b1a0


	//   ....[117]....
        /*0524*/ 	.word	0x0000b220


	//   ....[118]....
        /*0528*/ 	.word	0x0000b2e0


	//   ....[119]....
        /*052c*/ 	.word	0x0000b370


	//   ....[120]....
        /*0530*/ 	.word	0x0000b440


	//   ....[121]....
        /*0534*/ 	.word	0x0000b4b0


	//   ....[122]....
        /*0538*/ 	.word	0x0000b580


	//   ....[123]....
        /*053c*/ 	.word	0x0000b600


	//   ....[124]....
        /*0540*/ 	.word	0x0000b6d0


	//   ....[125]....
        /*0544*/ 	.word	0x0000b750


	//   ....[126]....
        /*0548*/ 	.word	0x0000b820


	//   ....[127]....
        /*054c*/ 	.word	0x0000b8a0


	//   ....[128]....
        /*0550*/ 	.word	0x0000b960


	//   ....[129]....
        /*0554*/ 	.word	0x0000b9f0


	//   ....[130]....
        /*0558*/ 	.word	0x0000ba60


	//   ....[131]....
        /*055c*/ 	.word	0x0000bae0


	//   ....[132]....
        /*0560*/ 	.word	0x0000bb90


	//   ....[133]....
        /*0564*/ 	.word	0x0000bc00


	//   ....[134]....
        /*0568*/ 	.word	0x0000bce0


	//   ....[135]....
        /*056c*/ 	.word	0x0000bd50


	//   ....[136]....
        /*0570*/ 	.word	0x0000be30


	//   ....[137]....
        /*0574*/ 	.word	0x0000beb0


	//   ....[138]....
        /*0578*/ 	.word	0x0000bf80


	//   ....[139]....
        /*057c*/ 	.word	0x0000bff0


	//   ....[140]....
        /*0580*/ 	.word	0x0000c0d0


	//   ....[141]....
        /*0584*/ 	.word	0x0000c140


	//   ....[142]....
        /*0588*/ 	.word	0x0000c220


	//   ....[143]....
        /*058c*/ 	.word	0x0000c2a0


	//   ....[144]....
        /*0590*/ 	.word	0x0000c350


	//   ....[145]....
        /*0594*/ 	.word	0x0000c490


	//   ....[146]....
        /*0598*/ 	.word	0x0000c540


	//   ....[147]....
        /*059c*/ 	.word	0x0000c5a0


	//   ....[148]....
        /*05a0*/ 	.word	0x0000c650


	//   ....[149]....
        /*05a4*/ 	.word	0x0000c6b0


	//   ....[150]....
        /*05a8*/ 	.word	0x0000c760


	//   ....[151]....
        /*05ac*/ 	.word	0x0000c7c0


	//   ....[152]....
        /*05b0*/ 	.word	0x0000c870


	//   ....[153]....
        /*05b4*/ 	.word	0x0000c8d0


	//   ....[154]....
        /*05b8*/ 	.word	0x0000c980


	//   ....[155]....
        /*05bc*/ 	.word	0x0000c9e0


	//   ....[156]....
        /*05c0*/ 	.word	0x0000ca90


	//   ....[157]....
        /*05c4*/ 	.word	0x0000caf0


	//   ....[158]....
        /*05c8*/ 	.word	0x0000cba0


	//   ....[159]....
        /*05cc*/ 	.word	0x0000cc00


	//   ....[160]....
        /*05d0*/ 	.word	0x0000ccb0


	//   ....[161]....
        /*05d4*/ 	.word	0x0000cd90


	//   ....[162]....
        /*05d8*/ 	.word	0x0000ce30


	//   ....[163]....
        /*05dc*/ 	.word	0x0000ce90


	//   ....[164]....
        /*05e0*/ 	.word	0x0000cf60


	//   ....[165]....
        /*05e4*/ 	.word	0x0000cfc0


	//   ....[166]....
        /*05e8*/ 	.word	0x0000d090


	//   ....[167]....
        /*05ec*/ 	.word	0x0000d0f0


	//   ....[168]....
        /*05f0*/ 	.word	0x0000d1c0


	//   ....[169]....
        /*05f4*/ 	.word	0x0000d220


	//   ....[170]....
        /*05f8*/ 	.word	0x0000d2f0


	//   ....[171]....
        /*05fc*/ 	.word	0x0000d350


	//   ....[172]....
        /*0600*/ 	.word	0x0000d420


	//   ....[173]....
        /*0604*/ 	.word	0x0000d480


	//   ....[174]....
        /*0608*/ 	.word	0x0000d550


	//   ....[175]....
        /*060c*/ 	.word	0x0000d5b0


	//   ....[176]....
        /*0610*/ 	.word	0x0000d670


	//   ....[177]....
        /*0614*/ 	.word	0x0000d790


	//   ....[178]....
        /*0618*/ 	.word	0x0000d830


	//   ....[179]....
        /*061c*/ 	.word	0x0000d890


	//   ....[180]....
        /*0620*/ 	.word	0x0000d960


	//   ....[181]....
        /*0624*/ 	.word	0x0000da00


	//   ....[182]....
        /*0628*/ 	.word	0x0000dac0


	//   ....[183]....
        /*062c*/ 	.word	0x0000db60


	//   ....[184]....
        /*0630*/ 	.word	0x0000dc20


	//   ....[185]....
        /*0634*/ 	.word	0x0000dcc0


	//   ....[186]....
        /*0638*/ 	.word	0x0000dd80


	//   ....[187]....
        /*063c*/ 	.word	0x0000de20


	//   ....[188]....
        /*0640*/ 	.word	0x0000dee0


	//   ....[189]....
        /*0644*/ 	.word	0x0000df80


	//   ....[190]....
        /*0648*/ 	.word	0x0000e040


	//   ....[191]....
        /*064c*/ 	.word	0x0000e0e0


	//   ....[192]....
        /*0650*/ 	.word	0x0000e1a0


	//   ....[193]....
        /*0654*/ 	.word	0x0000e2f0


	//----- nvinfo : EIATTR_REG_RECONFIG
	.align		4
.L_849:
        /*0658*/ 	.byte	0x01, 0x54
	.zero		2


	//----- nvinfo : EIATTR_SYSCALL_OFFSETS
	.align		4
        /*065c*/ 	.byte	0x04, 0x46
        /*065e*/ 	.short	(.L_851 - .L_850)


	//   ....[0]....
.L_850:
        /*0660*/ 	.word	0x00001010


	//   ....[1]....
        /*0664*/ 	.word	0x00007960


	//   ....[2]....
        /*0668*/ 	.word	0x00007aa0


	//   ....[3]....
        /*066c*/ 	.word	0x00007b90


	//   ....[4]....
        /*0670*/ 	.word	0x000088b0


	//----- nvinfo : EIATTR_MBARRIER_INSTR_OFFSETS
	.align		4
.L_851:
        /*0674*/ 	.byte	0x04, 0x39
        /*0676*/ 	.short	(.L_853 - .L_852)


	//   ....[0]....
.L_852:
        /*0678*/ 	.word	0x00000170
        /*067c*/ 	.word	0x000000ff
        /*0680*/ 	.word	0x00028800
        /*0684*/ 	.short	0x0100
        /*0686*/ 	.byte	0x08
	.zero		1


	//   ....[1]....
        /*0688*/ 	.word	0x00000180
        /*068c*/ 	.word	0x000000ff
        /*0690*/ 	.word	0x00028820
        /*0694*/ 	.short	0x0100
        /*0696*/ 	.byte	0x08
	.zero		1


	//   ....[2]....
        /*0698*/ 	.word	0x00000270
        /*069c*/ 	.word	0x000000ff
        /*06a0*/ 	.word	0x00028830
        /*06a4*/ 	.short	0x0100
        /*06a6*/ 	.byte	0x08
	.zero		1


	//   ....[3]....
        /*06a8*/ 	.word	0x00000280
        /*06ac*/ 	.word	0x000000ff
        /*06b0*/ 	.word	0x00028840
        /*06b4*/ 	.short	0x0100
        /*06b6*/ 	.byte	0x08
	.zero		1


	//   ....[4]....
        /*06b8*/ 	.word	0x00000290
        /*06bc*/ 	.word	0x000000ff
        /*06c0*/ 	.word	0x00028838
        /*06c4*/ 	.short	0x0100
        /*06c6*/ 	.byte	0x08
	.zero		1


	//   ....[5]....
        /*06c8*/ 	.word	0x000002a0
        /*06cc*/ 	.word	0x000000ff
        /*06d0*/ 	.word	0x00028848
        /*06d4*/ 	.short	0x0100
        /*06d6*/ 	.byte	0x08
	.zero		1


	//   ....[6]....
        /*06d8*/ 	.word	0x000003d0
        /*06dc*/ 	.word	0x000000ff
        /*06e0*/ 	.word	0x00028850
        /*06e4*/ 	.short	0x0100
        /*06e6*/ 	.byte	0x08
	.zero		1


	//   ....[7]....
        /*06e8*/ 	.word	0x000003e0
        /*06ec*/ 	.word	0x000000ff
        /*06f0*/ 	.word	0x00028860
        /*06f4*/ 	.short	0x0100
        /*06f6*/ 	.byte	0x08
	.zero		1


	//   ....[8]....
        /*06f8*/ 	.word	0x000003f0
        /*06fc*/ 	.word	0x000000ff
        /*0700*/ 	.word	0x00028858
        /*0704*/ 	.short	0x0100
        /*0706*/ 	.byte	0x08
	.zero		1


	//   ....[9]....
        /*0708*/ 	.word	0x00000400
        /*070c*/ 	.word	0x000000ff
        /*0710*/ 	.word	0x00028868
        /*0714*/ 	.short	0x0100
        /*0716*/ 	.byte	0x08
	.zero		1


	//   ....[10]....
        /*0718*/ 	.word	0x000004f0
        /*071c*/ 	.word	0x000000ff
        /*0720*/ 	.word	0x00028870
        /*0724*/ 	.short	0x0100
        /*0726*/ 	.byte	0x06
	.zero		1


	//   ....[11]....
        /*0728*/ 	.word	0x00000500
        /*072c*/ 	.word	0x000000ff
        /*0730*/ 	.word	0x00028880
        /*0734*/ 	.short	0x0100
        /*0736*/ 	.byte	0x06
	.zero		1


	//   ....[12]....
        /*0738*/ 	.word	0x00000510
        /*073c*/ 	.word	0x000000ff
        /*0740*/ 	.word	0x00028878
        /*0744*/ 	.short	0x0100
        /*0746*/ 	.byte	0x06
	.zero		1


	//   ....[13]....
        /*0748*/ 	.word	0x00000520
        /*074c*/ 	.word	0x000000ff
        /*0750*/ 	.word	0x00028888
        /*0754*/ 	.short	0x0100
        /*0756*/ 	.byte	0x06
	.zero		1


	//   ....[14]....
        /*0758*/ 	.word	0x00000650
        /*075c*/ 	.word	0x000000ff
        /*0760*/ 	.word	0x00028890
        /*0764*/ 	.short	0x0100
        /*0766*/ 	.byte	0x08
	.zero		1


	//   ....[15]....
        /*0768*/ 	.word	0x00000660
        /*076c*/ 	.word	0x000000ff
        /*0770*/ 	.word	0x000288a0
        /*0774*/ 	.short	0x0100
        /*0776*/ 	.byte	0x08
	.zero		1


	//   ....[16]....
        /*0778*/ 	.word	0x00000670
        /*077c*/ 	.word	0x000000ff
        /*0780*/ 	.word	0x00028898
        /*0784*/ 	.short	0x0100
        /*0786*/ 	.byte	0x08
	.zero		1


	//   ....[17]....
        /*0788*/ 	.word	0x00000680
        /*078c*/ 	.word	0x000000ff
        /*0790*/ 	.word	0x000288a8
        /*0794*/ 	.short	0x0100
        /*0796*/ 	.byte	0x08
	.zero		1


	//   ....[18]....
        /*0798*/ 	.word	0x000007c0
        /*079c*/ 	.word	0x000000ff
        /*07a0*/ 	.word	0x000288b0
        /*07a4*/ 	.short	0x0100
        /*07a6*/ 	.byte	0x08
	.zero		1


	//   ....[19]....
        /*07a8*/ 	.word	0x000007d0
        /*07ac*/ 	.word	0x000000ff
        /*07b0*/ 	.word	0x000288c0
        /*07b4*/ 	.short	0x0100
        /*07b6*/ 	.byte	0x08
	.zero		1


	//   ....[20]....
        /*07b8*/ 	.word	0x000007e0
        /*07bc*/ 	.word	0x000000ff
        /*07c0*/ 	.word	0x000288b8
        /*07c4*/ 	.short	0x0100
        /*07c6*/ 	.byte	0x08
	.zero		1


	//   ....[21]....
        /*07c8*/ 	.word	0x000007f0
        /*07cc*/ 	.word	0x000000ff
        /*07d0*/ 	.word	0x000288c8
        /*07d4*/ 	.short	0x0100
        /*07d6*/ 	.byte	0x08
	.zero		1


	//   ....[22]....
        /*07d8*/ 	.word	0x00001070
        /*07dc*/ 	.word	0x000000ff
        /*07e0*/ 	.word	0x00028800
        /*07e4*/ 	.short	0x010a
        /*07e6*/ 	.byte	0x27
	.zero		1


	//   ....[23]....
        /*07e8*/ 	.word	0x000010f0
        /*07ec*/ 	.word	0x00000005
        /*07f0*/ 	.word	0x00028830
        /*07f4*/ 	.short	0x010a
        /*07f6*/ 	.byte	0x3f
	.zero		1


	//   ....[24]....
        /*07f8*/ 	.word	0x00001140
        /*07fc*/ 	.word	0x00000005
        /*0800*/ 	.word	0x00028830
        /*0804*/ 	.short	0x010a
        /*0806*/ 	.byte	0x3f
	.zero		1


	//   ....[25]....
        /*0808*/ 	.word	0x00002130
        /*080c*/ 	.word	0x000000ff
        /*0810*/ 	.word	0x00000000
        /*0814*/ 	.short	0x0101
        /*0816*/ 	.byte	0x06
	.zero		1


	//   ....[26]....
        /*0818*/ 	.word	0x00003690
        /*081c*/ 	.word	0x000000ff
        /*0820*/ 	.word	0x00028830
        /*0824*/ 	.short	0x010a
        /*0826*/ 	.byte	0x06
	.zero		1


	//   ....[27]....
        /*0828*/ 	.word	0x000036d0
        /*082c*/ 	.word	0x000000ff
        /*0830*/ 	.word	0x00028830
        /*0834*/ 	.short	0x010a
        /*0836*/ 	.byte	0x06
	.zero		1


	//   ....[28]....
        /*0838*/ 	.word	0x00003a20
        /*083c*/ 	.word	0x000000ff
        /*0840*/ 	.word	0x00028850
        /*0844*/ 	.short	0x010a
        /*0846*/ 	.byte	0x06
	.zero		1


	//   ....[29]....
        /*0848*/ 	.word	0x00003a60
        /*084c*/ 	.word	0x000000ff
        /*0850*/ 	.word	0x00028850
        /*0854*/ 	.short	0x010a
        /*0856*/ 	.byte	0x06
	.zero		1


	//   ....[30]....
        /*0858*/ 	.word	0x00003e60
        /*085c*/ 	.word	0x000000ff
        /*0860*/ 	.word	0x00000000
        /*0864*/ 	.short	0x0101
        /*0866*/ 	.byte	0x06
	.zero		1


	//   ....[31]....
        /*0868*/ 	.word	0x00005010
        /*086c*/ 	.word	0x000000ff
        /*0870*/ 	.word	0x00000000
        /*0874*/ 	.short	0x0101
        /*0876*/ 	.byte	0x06
	.zero		1


	//   ....[32]....
        /*0878*/ 	.word	0x00005620
        /*087c*/ 	.word	0x000000ff
        /*0880*/ 	.word	0x00028850
        /*0884*/ 	.short	0x010a
        /*0886*/ 	.byte	0x0a
	.zero		1


	//   ....[33]....
        /*0888*/ 	.word	0x00005660
        /*088c*/ 	.word	0x000000ff
        /*0890*/ 	.word	0x00028850
        /*0894*/ 	.short	0x010a
        /*0896*/ 	.byte	0x0a
	.zero		1


	//   ....[34]....
        /*0898*/ 	.word	0x00005ff0
        /*089c*/ 	.word	0x000000ff
        /*08a0*/ 	.word	0x00000000
        /*08a4*/ 	.short	0x0101
        /*08a6*/ 	.byte	0x04
	.zero		1


	//   ....[35]....
        /*08a8*/ 	.word	0x00006ee0
        /*08ac*/ 	.word	0x000000ff
        /*08b0*/ 	.word	0x00000000
        /*08b4*/ 	.short	0x0101
        /*08b6*/ 	.byte	0x27
	.zero		1


	//   ....[36]....
        /*08b8*/ 	.word	0x00007fe0
        /*08bc*/ 	.word	0x00000000
        /*08c0*/ 	.word	0x00028840
        /*08c4*/ 	.short	0x010a
        /*08c6*/ 	.byte	0x3f
	.zero		1


	//   ....[37]....
        /*08c8*/ 	.word	0x00008690
        /*08cc*/ 	.word	0x00000000
        /*08d0*/ 	.word	0x00028830
        /*08d4*/ 	.short	0x0107
        /*08d6*/ 	.byte	0x3f
	.zero		1


	//   ....[38]....
        /*08d8*/ 	.word	0x00008750
        /*08dc*/ 	.word	0x00000000
        /*08e0*/ 	.word	0x00028830
        /*08e4*/ 	.short	0x0101
        /*08e6*/ 	.byte	0x3f
	.zero		1


	//   ....[39]....
        /*08e8*/ 	.word	0x000090e0
        /*08ec*/ 	.word	0x000000ff
        /*08f0*/ 	.word	0x00028800
        /*08f4*/ 	.short	0x0107
        /*08f6*/ 	.byte	0x27
	.zero		1


	//   ....[40]....
        /*08f8*/ 	.word	0x00009120
        /*08fc*/ 	.word	0x000000ff
        /*0900*/ 	.word	0x00028800
        /*0904*/ 	.short	0x0101
        /*0906*/ 	.byte	0x27
	.zero		1


	//   ....[41]....
        /*0908*/ 	.word	0x00009140
        /*090c*/ 	.word	0x000000ff
        /*0910*/ 	.word	0x00028820
        /*0914*/ 	.short	0x010a
        /*0916*/ 	.byte	0x27
	.zero		1


	//   ....[42]....
        /*0918*/ 	.word	0x00009480
        /*091c*/ 	.word	0x00000006
        /*0920*/ 	.word	0x00028840
        /*0924*/ 	.short	0x010a
        /*0926*/ 	.byte	0x3f
	.zero		1


	//   ....[43]....
        /*0928*/ 	.word	0x00009990
        /*092c*/ 	.word	0x00000006
        /*0930*/ 	.word	0x00028830
        /*0934*/ 	.short	0x0107
        /*0936*/ 	.byte	0x3f
	.zero		1


	//   ....[44]....
        /*0938*/ 	.word	0x00009a50
        /*093c*/ 	.word	0x00000006
        /*0940*/ 	.word	0x00028830
        /*0944*/ 	.short	0x0101
        /*0946*/ 	.byte	0x3f
	.zero		1


	//   ....[45]....
        /*0948*/ 	.word	0x00009ad0
        /*094c*/ 	.word	0x00000006
        /*0950*/ 	.word	0x00028860
        /*0954*/ 	.short	0x010a
        /*0956*/ 	.byte	0x3f
	.zero		1


	//   ....[46]....
        /*0958*/ 	.word	0x0000a070
        /*095c*/ 	.word	0x00000006
        /*0960*/ 	.word	0x00028850
        /*0964*/ 	.short	0x0107
        /*0966*/ 	.byte	0x3f
	.zero		1


	//   ....[47]....
        /*0968*/ 	.word	0x0000a1a0
        /*096c*/ 	.word	0x00000006
        /*0970*/ 	.word	0x00028850
        /*0974*/ 	.short	0x0101
        /*0976*/ 	.byte	0x3f
	.zero		1


	//   ....[48]....
        /*0978*/ 	.word	0x0000a2a0
        /*097c*/ 	.word	0x00000004
        /*0980*/ 	.word	0x00028860
        /*0984*/ 	.short	0x010a
        /*0986*/ 	.byte	0x3f
	.zero		1


	//   ....[49]....
        /*0988*/ 	.word	0x0000a790
        /*098c*/ 	.word	0x00000004
        /*0990*/ 	.word	0x00028850
        /*0994*/ 	.short	0x0107
        /*0996*/ 	.byte	0x3f
	.zero		1


	//   ....[50]....
        /*0998*/ 	.word	0x0000a880
        /*099c*/ 	.word	0x00000004
        /*09a0*/ 	.word	0x00028850
        /*09a4*/ 	.short	0x0101
        /*09a6*/ 	.byte	0x3f
	.zero		1


	//   ....[51]....
        /*09a8*/ 	.word	0x0000a960
        /*09ac*/ 	.word	0x00000005
        /*09b0*/ 	.word	0x00028820
        /*09b4*/ 	.short	0x010a
        /*09b6*/ 	.byte	0x3f
	.zero		1


	//   ....[52]....
        /*09b8*/ 	.word	0x0000aae0
        /*09bc*/ 	.word	0x00000003
        /*09c0*/ 	.word	0x00028840
        /*09c4*/ 	.short	0x010a
        /*09c6*/ 	.byte	0x3f
	.zero		1


	//   ....[53]....
        /*09c8*/ 	.word	0x0000ab80
        /*09cc*/ 	.word	0x00000005
        /*09d0*/ 	.word	0x00028840
        /*09d4*/ 	.short	0x010a
        /*09d6*/ 	.byte	0x3f
	.zero		1


	//   ....[54]....
        /*09d8*/ 	.word	0x0000abc0
        /*09dc*/ 	.word	0x00000003
        /*09e0*/ 	.word	0x00028860
        /*09e4*/ 	.short	0x010a
        /*09e6*/ 	.byte	0x3f
	.zero		1


	//   ....[55]....
        /*09e8*/ 	.word	0x0000ac00
        /*09ec*/ 	.word	0x00000005
        /*09f0*/ 	.word	0x00028860
        /*09f4*/ 	.short	0x010a
        /*09f6*/ 	.byte	0x3f
	.zero		1


	//   ....[56]....
        /*09f8*/ 	.word	0x0000ac70
        /*09fc*/ 	.word	0x00000003
        /*0a00*/ 	.word	0x00028800
        /*0a04*/ 	.short	0x010a
        /*0a06*/ 	.byte	0x3f
	.zero		1


	//   ....[57]....
        /*0a08*/ 	.word	0x0000acc0
        /*0a0c*/ 	.word	0x00000005
        /*0a10*/ 	.word	0x00028830
        /*0a14*/ 	.short	0x010a
        /*0a16*/ 	.byte	0x3f
	.zero		1


	//   ....[58]....
        /*0a18*/ 	.word	0x0000ad20
        /*0a1c*/ 	.word	0x00000003
        /*0a20*/ 	.word	0x00028830
        /*0a24*/ 	.short	0x010a
        /*0a26*/ 	.byte	0x3f
	.zero		1


	//   ....[59]....
        /*0a28*/ 	.word	0x0000ad80
        /*0a2c*/ 	.word	0x00000003
        /*0a30*/ 	.word	0x00028850
        /*0a34*/ 	.short	0x010a
        /*0a36*/ 	.byte	0x3f
	.zero		1


	//   ....[60]....
        /*0a38*/ 	.word	0x0000ade0
        /*0a3c*/ 	.word	0x00000008
        /*0a40*/ 	.word	0x00028850
        /*0a44*/ 	.short	0x010a
        /*0a46*/ 	.byte	0x3f
	.zero		1


	//   ....[61]....
        /*0a48*/ 	.word	0x0000af00
        /*0a4c*/ 	.word	0x00000000
        /*0a50*/ 	.word	0x00028840
        /*0a54*/ 	.short	0x010a
        /*0a56*/ 	.byte	0x3f
	.zero		1


	//   ....[62]....
        /*0a58*/ 	.word	0x0000c390
        /*0a5c*/ 	.word	0x00000003
        /*0a60*/ 	.word	0x00028820
        /*0a64*/ 	.short	0x010a
        /*0a66*/ 	.byte	0x3f
	.zero		1


	//   ....[63]....
        /*0a68*/ 	.word	0x0000c3e0
        /*0a6c*/ 	.word	0x00000006
        /*0a70*/ 	.word	0x00028840
        /*0a74*/ 	.short	0x010a
        /*0a76*/ 	.byte	0x3f
	.zero		1


	//   ....[64]....
        /*0a78*/ 	.word	0x0000cce0
        /*0a7c*/ 	.word	0x00000006
        /*0a80*/ 	.word	0x00028860
        /*0a84*/ 	.short	0x010a
        /*0a86*/ 	.byte	0x3f
	.zero		1


	//   ....[65]....
        /*0a88*/ 	.word	0x0000d6e0
        /*0a8c*/ 	.word	0x00000004
        /*0a90*/ 	.word	0x00028860
        /*0a94*/ 	.short	0x010a
        /*0a96*/ 	.byte	0x3f
	.zero		1


	//   ....[66]....
        /*0a98*/ 	.word	0x0000e210
        /*0a9c*/ 	.word	0x00000005
        /*0aa0*/ 	.word	0x00028820
        /*0aa4*/ 	.short	0x010a
        /*0aa6*/ 	.byte	0x3f
	.zero		1


	//   ....[67]....
        /*0aa8*/ 	.word	0x0000e3b0
        /*0aac*/ 	.word	0x00000003
        /*0ab0*/ 	.word	0x00028840
        /*0ab4*/ 	.short	0x010a
        /*0ab6*/ 	.byte	0x3f
	.zero		1


	//   ....[68]....
        /*0ab8*/ 	.word	0x0000e400
        /*0abc*/ 	.word	0x00000005
        /*0ac0*/ 	.word	0x00028840
        /*0ac4*/ 	.short	0x010a
        /*0ac6*/ 	.byte	0x3f
	.zero		1


	//   ....[69]....
        /*0ac8*/ 	.word	0x0000e450
        /*0acc*/ 	.word	0x00000003
        /*0ad0*/ 	.word	0x00028860
        /*0ad4*/ 	.short	0x010a
        /*0ad6*/ 	.byte	0x3f
	.zero		1


	//----- nvinfo : EIATTR_NUM_MBARRIERS
	.align		4
.L_853:
        /*0ad8*/ 	.byte	0x03, 0x38
        /*0ada*/ 	.short	0x0016


	//----- nvinfo : EIATTR_EXIT_INSTR_OFFSETS
	.align		4
        /*0adc*/ 	.byte	0x04, 0x1c
        /*0ade*/ 	.short	(.L_855 - .L_854)


	//   ....[0]....
.L_854:
        /*0ae0*/ 	.word	0x00000940


	//   ....[1]....
        /*0ae4*/ 	.word	0x000072a0


	//   ....[2]....
        /*0ae8*/ 	.word	0x0000ac50


	//----- nvinfo : EIATTR_MAX_THREADS
	.align		4
.L_855:
        /*0aec*/ 	.byte	0x04, 0x05
        /*0aee*/ 	.short	(.L_857 - .L_856)
.L_856:
        /*0af0*/ 	.word	0x00000180
        /*0af4*/ 	.word	0x00000001
        /*0af8*/ 	.word	0x00000001


	//----- nvinfo : EIATTR_CRS_STACK_SIZE
	.align		4
.L_857:
        /*0afc*/ 	.byte	0x04, 0x1e
        /*0afe*/ 	.short	(.L_859 - .L_858)
.L_858:
        /*0b00*/ 	.word	0x00000000


	//----- nvinfo : EIATTR_CBANK_PARAM_SIZE
	.align		4
.L_859:
        /*0b04*/ 	.byte	0x03, 0x19
        /*0b06*/ 	.short	0x0a70


	//----- nvinfo : EIATTR_PARAM_CBANK
	.align		4
        /*0b08*/ 	.byte	0x04, 0x0a
        /*0b0a*/ 	.short	(.L_861 - .L_860)
	.align		4
.L_860:
        /*0b0c*/ 	.word	index@(.nv.constant0._ZN7cutlass13device_kernelIN5flash11enable_sm90INS1_16FlashAttnFwdSm90INS1_25CollectiveMainloopFwdSm90ILi2EN4cute5tupleIJNS5_1CILi1EEES8_S8_EEENS6_IJNS7_ILi128EEESA_SA_EEELi128ENS_6half_tEfNS_4arch4Sm90ELb0ELb0ELb0ELb0ELb1ELb0ELb0ELb1ELb1ELb1ELb0ELb0EEENS1_21CollectiveEpilogueFwdISB_S9_SC_SE_Li256ELb0ELb1ELb0ELb0EEENS1_29StaticPersistentTileSchedulerILb0EEEEEEEEEvNT_6ParamsE)
        /*0b10*/ 	.short	0x0210
        /*0b12*/ 	.short	0x0a70


	//----- nvinfo : EIATTR_SW_WAR
	.align		4
.L_861:
        /*0b14*/ 	.byte	0x04, 0x36
        /*0b16*/ 	.short	(.L_863 - .L_862)
.L_862:
        /*0b18*/ 	.word	0x00000008
.L_863:


//--------------------- .nv.info._ZN7cutlass13device_kernelIN5flash11enable_sm90INS1_16FlashAttnFwdSm90INS1_25CollectiveMainloopFwdSm90ILi2EN4cute5tupleIJNS5_1CILi1EEES8_S8_EEENS6_IJNS7_ILi128EEESA_SA_EEELi128ENS_6half_tEfNS_4arch4Sm90ELb0ELb0ELb0ELb1ELb1ELb0ELb0ELb1ELb1ELb1ELb0ELb0EEENS1_21CollectiveEpilogueFwdISB_S9_SC_SE_Li256ELb1ELb1ELb0ELb0EEENS1_36VarlenDynamicPersistentTileSchedulerILi128ELi128ELi256ELi128ELb0ELb1ELb1ELb0ELb1ELb1EEEEEEEEEvNT_6ParamsE --------------------------
	.section	.nv.info._ZN7cutlass13device_kernelIN5flash11enable_sm90INS1_16FlashAttnFwdSm90INS1_25CollectiveMainloopFwdSm90ILi2EN4cute5tupleIJNS5_1CILi1EEES8_S8_EEENS6_IJNS7_ILi128EEESA_SA_EEELi128ENS_6half_tEfNS_4arch4Sm90ELb0ELb0ELb0ELb1ELb1ELb0ELb0ELb1ELb1ELb1ELb0ELb0EEENS1_21CollectiveEpilogueFwdISB_S9_SC_SE_Li256ELb1ELb1ELb0ELb0EEENS1_36VarlenDynamicPersistentTileSchedulerILi128ELi128ELi256ELi128ELb0ELb1ELb1ELb0ELb1ELb1EEEEEEEEEvNT_6ParamsE,"",@"SHT_CUDA_INFO"
	.sectionflags	@""
	.align	4


	//----- nvinfo : EIATTR_CUDA_API_VERSION
	.align		4
        /*0000*/ 	.byte	0x04, 0x37
        /*0002*/ 	.short	(.L_865 - .L_864)
.L_864:
        /*0004*/ 	.word	0x00000082


	//----- nvinfo : EIATTR_KPARAM_INFO
	.align		4
.L_865:
        /*0008*/ 	.byte	0x04, 0x17
        /*000a*/ 	.short	(.L_867 - .L_866)
.L_866:
        /*000c*/ 	.word	0x00000000
        /*0010*/ 	.short	0x0000
        /*0012*/ 	.short	0x0070
        /*0014*/ 	.byte	0x00, 0xf0, 0x01, 0x2a


	//----- nvinfo : EIATTR_SPARSE_MMA_MASK
	.align		4
.L_867:
        /*0018*/ 	.byte	0x03, 0x50
        /*001a*/ 	.short	0x0000


	//----- nvinfo : EIATTR_MAXREG_COUNT
	.align		4
        /*001c*/ 	.byte	0x03, 0x1b
        /*001e*/ 	.short	0x00a8


	//----- nvinfo : EIATTR_NUM_BARRIERS
	.align		4
        /*0020*/ 	.byte	0x02, 0x4c
        /*0022*/ 	.byte	0x10
	.zero		1


	//----- nvinfo : EIATTR_EXTERNS
	.align		4
        /*0024*/ 	.byte	0x04, 0x0f
        /*0026*/ 	.short	(.L_869 - .L_868)


	//   ....[0]....
	.align		4
.L_868:
        /*0028*/ 	.word	index@(__assertfail)


	//----- nvinfo : EIATTR_ANNOTATIONS
	.align		4
.L_869:
        /*002c*/ 	.byte	0x04, 0x55
        /*002e*/ 	.short	(.L_871 - .L_870)


	//   ....[0]....
.L_870:
        /* <DEDUP_REMOVED lines=13> */


	//----- nvinfo : EIATTR_MERCURY_ISA_VERSION
	.align		4
.L_871:
        /*00e8*/ 	.byte	0x03, 0x5f
        /*00ea*/ 	.short	0x0101


	//----- nvinfo : EIATTR_UNUSED_LOAD_BYTE_OFFSET
	.align		4
        /*00ec*/ 	.byte	0x04, 0x44
        /*00ee*/ 	.short	(.L_873 - .L_872)


	//   ....[0]....
.L_872:
        /*00f0*/ 	.word	0x00000970
        /*00f4*/ 	.word	0x0000fff0


	//   ....[1]....
        /*00f8*/ 	.word	0x00006640
        /*00fc*/ 	.word	0x0000fff0


	//----- nvinfo : EIATTR_INT_WARP_WIDE_INSTR_OFFSETS
	.align		4
.L_873:
        /*0100*/ 	.byte	0x04, 0x31
        /*0102*/ 	.short	(.L_875 - .L_874)


	//   ....[0]....
.L_874:
        /*0104*/ 	.word	0x000000c0


	//   ....[1]....
        /*0108*/ 	.word	0x000000d0


	//   ....[2]....
        /*010c*/ 	.word	0x00000170


	//   ....[3]....
        /*0110*/ 	.word	0x00009720


	//   ....[4]....
        /*0114*/ 	.word	0x000097b0


	//   ....[5]....
        /*0118*/ 	.word	0x0000c640


	//   ....[6]....
        /*011c*/ 	.word	0x0000c6d0


	//----- nvinfo : EIATTR_COOP_GROUP_MASK_REGIDS
	.align		4
.L_875:
        /*0120*/ 	.byte	0x04, 0x29
        /*0122*/ 	.short	(.L_877 - .L_876)


	//   ....[0]....
.L_876:
        /*0124*/ 	.word	0xffffffff


	//   ....[1]....
        /*0128*/ 	.word	0xffffffff


	//   ....[2]....
        /*012c*/ 	.word	0xffffffff


	//   ....[3]....
        /*0130*/ 	.word	0xffffffff


	//   ....[4]....
        /*0134*/ 	.word	0xffffffff


	//   ....[5]....
        /*0138*/ 	.word	0xffffffff


	//   ....[6]....
        /*013c*/ 	.word	0xffffffff


	//   ....[7]....
        /*0140*/ 	.word	0xffffffff


	//   ....[8]....
        /*0144*/ 	.word	0xffffffff


	//   ....[9]....
        /*0148*/ 	.word	0xffffffff


	//   ....[10]....
        /*014c*/ 	.word	0xffffffff


	//   ....[11]....
        /*0150*/ 	.word	0xffffffff


	//   ....[12]....
        /*0154*/ 	.word	0xffffffff


	//   ....[13]....
        /*0158*/ 	.word	0xffffffff


	//   ....[14]....
        /*015c*/ 	.word	0xffffffff


	//   ....[15]....
        /*0160*/ 	.word	0xffffffff


	//   ....[16]....
        /*0164*/ 	.word	0xffffffff


	//   ....[17]....
        /*0168*/ 	.word	0xffffffff


	//   ....[18]....
        /*016c*/ 	.word	0xffffffff


	//   ....[19]....
        /*0170*/ 	.word	0xffffffff


	//   ....[20]....
        /*0174*/ 	.word	0xffffffff


	//   ....[21]....
        /*0178*/ 	.word	0xffffffff


	//   ....[22]....
        /*017c*/ 	.word	0xffffffff


	//   ....[23]....
        /*0180*/ 	.word	0xffffffff


	//   ....[24]....
        /*0184*/ 	.word	0xffffffff


	//   ....[25]....
        /*0188*/ 	.word	0xffffffff


	//   ....[26]....
        /*018c*/ 	.word	0xffffffff


	//   ....[27]....
        /*0190*/ 	.word	0xffffffff


	//   ....[28]....
        /*0194*/ 	.word	0xffffffff


	//   ....[29]....
        /*0198*/ 	.word	0xffffffff


	//   ....[30]....
        /*019c*/ 	.word	0xffffffff


	//   ....[31]....
        /*01a0*/ 	.word	0xffffffff


	//   ....[32]....
        /*01a4*/ 	.word	0xffffffff


	//   ....[33]....
        /*01a8*/ 	.word	0xffffffff


	//   ....[34]....
        /*01ac*/ 	.word	0xffffffff


	//   ....[35]....
        /*01b0*/ 	.word	0xffffffff


	//   ....[36]....
        /*01b4*/ 	.word	0xffffffff


	//   ....[37]....
        /*01b8*/ 	.word	0xffffffff


	//   ....[38]....
        /*01bc*/ 	.word	0xffffffff


	//   ....[39]....
        /*01c0*/ 	.word	0xffffffff


	//   ....[40]....
        /*01c4*/ 	.word	0xffffffff


	//   ....[41]....
        /*01c8*/ 	.word	0xffffffff


	//   ....[42]....
        /*01cc*/ 	.word	0xffffffff


	//   ....[43]....
        /*01d0*/ 	.word	0xffffffff


	//   ....[44]....
        /*01d4*/ 	.word	0xffffffff


	//   ....[45]....
        /*01d8*/ 	.word	0xffffffff


	//   ....[46]....
        /*01dc*/ 	.word	0xffffffff


	//   ....[47]....
        /*01e0*/ 	.word	0xffffffff


	//   ....[48]....
        /*01e4*/ 	.word	0xffffffff


	//   ....[49]....
        /*01e8*/ 	.word	0xffffffff


	//   ....[50]....
        /*01ec*/ 	.word	0xffffffff


	//   ....[51]....
        /*01f0*/ 	.word	0xffffffff


	//   ....[52]....
        /*01f4*/ 	.word	0xffffffff


	//   ....[53]....
        /*01f8*/ 	.word	0xffffffff


	//   ....[54]....
        /*01fc*/ 	.word	0xffffffff


	//   ....[55]....
        /*0200*/ 	.word	0xffffffff


	//   ....[56]....
        /*0204*/ 	.word	0xffffffff


	//   ....[57]....
        /*0208*/ 	.word	0xffffffff


	//   ....[58]....
        /*020c*/ 	.word	0xffffffff


	//   ....[59]....
        /*0210*/ 	.word	0xffffffff


	//   ....[60]....
        /*0214*/ 	.word	0xffffffff


	//   ....[61]....
        /*0218*/ 	.word	0xffffffff


	//   ....[62]....
        /*021c*/ 	.word	0xffffffff


	//   ....[63]....
        /*0220*/ 	.word	0xffffffff


	//   ....[64]....
        /*0224*/ 	.word	0xffffffff


	//   ....[65]....
        /*0228*/ 	.word	0xffffffff


	//   ....[66]....
        /*022c*/ 	.word	0xffffffff


	//   ....[67]....
        /*0230*/ 	.word	0xffffffff


	//   ....[68]....
        /*0234*/ 	.word	0xffffffff


	//   ....[69]....
        /*0238*/ 	.word	0xffffffff


	//   ....[70]....
        /*023c*/ 	.word	0xffffffff


	//   ....[71]....
        /*0240*/ 	.word	0xffffffff


	//   ....[72]....
        /*0244*/ 	.word	0xffffffff


	//   ....[73]....
        /*0248*/ 	.word	0xffffffff


	//   ....[74]....
        /*024c*/ 	.word	0xffffffff


	//   ....[75]....
        /*0250*/ 	.word	0xffffffff


	//   ....[76]....
        /*0254*/ 	.word	0xffffffff


	//   ....[77]....
        /*0258*/ 	.word	0xffffffff


	//   ....[78]....
        /*025c*/ 	.word	0xffffffff


	//   ....[79]....
        /*0260*/ 	.word	0xffffffff


	//   ....[80]....
        /*0264*/ 	.word	0xffffffff


	//   ....[81]....
        /*0268*/ 	.word	0xffffffff


	//   ....[82]....
        /*026c*/ 	.word	0xffffffff


	//   ....[83]....
        /*0270*/ 	.word	0xffffffff


	//   ....[84]....
        /*0274*/ 	.word	0xffffffff


	//   ....[85]....
        /*0278*/ 	.word	0xffffffff


	//   ....[86]....
        /*027c*/ 	.word	0xffffffff


	//   ....[87]....
        /*0280*/ 	.word	0xffffffff


	//   ....[88]....
        /*0284*/ 	.word	0xffffffff


	//   ....[89]....
        /*0288*/ 	.word	0xffffffff


	//   ....[90]....
        /*028c*/ 	.word	0xffffffff


	//   ....[91]....
        /*0290*/ 	.word	0xffffffff


	//   ....[92]....
        /*0294*/ 	.word	0xffffffff


	//   ....[93]....
        /*0298*/ 	.word	0xffffffff


	//   ....[94]....
        /*029c*/ 	.word	0xffffffff


	//   ....[95]....
        /*02a0*/ 	.word	0xffffffff


	//   ....[96]....
        /*02a4*/ 	.word	0xffffffff


	//   ....[97]....
        /*02a8*/ 	.word	0xffffffff


	//   ....[98]....
        /*02ac*/ 	.word	0xffffffff


	//   ....[99]....
        /*02b0*/ 	.word	0xffffffff


	//   ....[100]....
        /*02b4*/ 	.word	0xffffffff


	//   ....[101]....
        /*02b8*/ 	.word	0xffffffff


	//   ....[102]....
        /*02bc*/ 	.word	0xffffffff


	//   ....[103]....
        /*02c0*/ 	.word	0xffffffff


	//   ....[104]....
        /*02c4*/ 	.word	0xffffffff


	//   ....[105]....
        /*02c8*/ 	.word	0xffffffff


	//   ....[106]....
        /*02cc*/ 	.word	0xffffffff


	//   ....[107]....
        /*02d0*/ 	.word	0xffffffff


	//   ....[108]....
        /*02d4*/ 	.word	0xffffffff


	//   ....[109]....
        /*02d8*/ 	.word	0xffffffff


	//   ....[110]....
        /*02dc*/ 	.word	0xffffffff


	//   ....[111]....
        /*02e0*/ 	.word	0xffffffff


	//   ....[112]....
        /*02e4*/ 	.word	0xffffffff


	//   ....[113]....
        /*02e8*/ 	.word	0xffffffff


	//   ....[114]....
        /*02ec*/ 	.word	0xffffffff


	//   ....[115]....
        /*02f0*/ 	.word	0xffffffff


	//   ....[116]....
        /*02f4*/ 	.word	0xffffffff


	//   ....[117]....
        /*02f8*/ 	.word	0xffffffff


	//   ....[118]....
        /*02fc*/ 	.word	0xffffffff


	//   ....[119]....
        /*0300*/ 	.word	0xffffffff


	//   ....[120]....
        /*0304*/ 	.word	0xffffffff


	//   ....[121]....
        /*0308*/ 	.word	0xffffffff


	//   ....[122]....
        /*030c*/ 	.word	0xffffffff


	//   ....[123]....
        /*0310*/ 	.word	0xffffffff


	//   ....[124]....
        /*0314*/ 	.word	0xffffffff


	//   ....[125]....
        /*0318*/ 	.word	0xffffffff


	//   ....[126]....
        /*031c*/ 	.word	0xffffffff


	//   ....[127]....
        /*0320*/ 	.word	0xffffffff


	//   ....[128]....
        /*0324*/ 	.word	0xffffffff


	//   ....[129]....
        /*0328*/ 	.word	0xffffffff


	//   ....[130]....
        /*032c*/ 	.word	0xffffffff


	//   ....[131]....
        /*0330*/ 	.word	0xffffffff


	//   ....[132]....
        /*0334*/ 	.word	0xffffffff


	//   ....[133]....
        /*0338*/ 	.word	0xffffffff


	//   ....[134]....
        /*033c*/ 	.word	0xffffffff


	//   ....[135]....
        /*0340*/ 	.word	0xffffffff


	//   ....[136]....
        /*0344*/ 	.word	0xffffffff


	//   ....[137]....
        /*0348*/ 	.word	0xffffffff


	//   ....[138]....
        /*034c*/ 	.word	0xffffffff


	//   ....[139]....
        /*0350*/ 	.word	0xffffffff


	//   ....[140]....
        /*0354*/ 	.word	0xffffffff


	//   ....[141]....
        /*0358*/ 	.word	0xffffffff


	//   ....[142]....
        /*035c*/ 	.word	0xffffffff


	//   ....[143]....
        /*0360*/ 	.word	0xffffffff


	//   ....[144]....
        /*0364*/ 	.word	0xffffffff


	//   ....[145]....
        /*0368*/ 	.word	0xffffffff


	//   ....[146]....
        /*036c*/ 	.word	0xffffffff


	//   ....[147]....
        /*0370*/ 	.word	0xffffffff


	//   ....[148]....
        /*0374*/ 	.word	0xffffffff


	//   ....[149]....
        /*0378*/ 	.word	0xffffffff


	//   ....[150]....
        /*037c*/ 	.word	0xffffffff


	//   ....[151]....
        /*0380*/ 	.word	0xffffffff


	//   ....[152]....
        /*0384*/ 	.word	0xffffffff


	//   ....[153]....
        /*0388*/ 	.word	0x0500000f


	//   ....[154]....
        /*038c*/ 	.word	0x0500000f


	//   ....[155]....
        /*0390*/ 	.word	0x0500000f


	//   ....[156]....
        /*0394*/ 	.word	0x0500000f


	//   ....[157]....
        /*0398*/ 	.word	0x0500000f


	//   ....[158]....
        /*039c*/ 	.word	0x0500000f


	//   ....[159]....
        /*03a0*/ 	.word	0x0500000f


	//   ....[160]....
        /*03a4*/ 	.word	0x0500000f


	//   ....[161]....
        /*03a8*/ 	.word	0x0500000f


	//   ....[162]....
        /*03ac*/ 	.word	0x0500000f


	//   ....[163]....
        /*03b0*/ 	.word	0x0500000f


	//   ....[164]....
        /*03b4*/ 	.word	0x0500000f


	//   ....[165]....
        /*03b8*/ 	.word	0x0500000f


	//   ....[166]....
        /*03bc*/ 	.word	0x0500000f


	//   ....[167]....
        /*03c0*/ 	.word	0x0500000f


	//   ....[168]....
        /*03c4*/ 	.word	0x0500000f


	//   ....[169]....
        /*03c8*/ 	.word	0x0500000f


	//   ....[170]....
        /*03cc*/ 	.word	0x0500000f


	//   ....[171]....
        /*03d0*/ 	.word	0x0500000f


	//   ....[172]....
        /*03d4*/ 	.word	0x0500000f


	//   ....[173]....
        /*03d8*/ 	.word	0x0500000f


	//   ....[174]....
        /*03dc*/ 	.word	0x0500000f


	//   ....[175]....
        /*03e0*/ 	.word	0x0500000f


	//   ....[176]....
        /*03e4*/ 	.word	0x0500000f


	//   ....[177]....
        /*03e8*/ 	.word	0x0500000f


	//   ....[178]....
        /*03ec*/ 	.word	0x0500000f


	//   ....[179]....
        /*03f0*/ 	.word	0x0500000f


	//   ....[180]....
        /*03f4*/ 	.word	0x0500000f


	//   ....[181]....
        /*03f8*/ 	.word	0x0500000f


	//   ....[182]....
        /*03fc*/ 	.word	0x0500000f


	//   ....[183]....
        /*0400*/ 	.word	0x0500000f


	//   ....[184]....
        /*0404*/ 	.word	0x0500000f


	//   ....[185]....
        /*0408*/ 	.word	0x0500000f


	//   ....[186]....
        /*040c*/ 	.word	0x0500000f


	//   ....[187]....
        /*0410*/ 	.word	0x0500000f


	//   ....[188]....
        /*0414*/ 	.word	0x0500000f


	//   ....[189]....
        /*0418*/ 	.word	0x0500000f


	//   ....[190]....
        /*041c*/ 	.word	0x0500000f


	//   ....[191]....
        /*0420*/ 	.word	0x0500000f


	//   ....[192]....
        /*0424*/ 	.word	0x0500000f


	//   ....[193]....
        /*0428*/ 	.word	0x0500000f


	//   ....[194]....
        /*042c*/ 	.word	0x0500000f


	//   ....[195]....
        /*0430*/ 	.word	0x0500000f


	//   ....[196]....
        /*0434*/ 	.word	0x0500000f


	//   ....[197]....
        /*0438*/ 	.word	0x0500000f


	//   ....[198]....
        /*043c*/ 	.word	0x0500000f


	//   ....[199]....
        /*0440*/ 	.word	0x0500000f


	//   ....[200]....
        /*0444*/ 	.word	0x0500000f


	//   ....[201]....
        /*0448*/ 	.word	0x0500000f


	//   ....[202]....
        /*044c*/ 	.word	0x0500000f


	//   ....[203]....
        /*0450*/ 	.word	0x0500000f


	//   ....[204]....
        /*0454*/ 	.word	0x0500000f


	//   ....[205]....
        /*0458*/ 	.word	0x0500000f


	//   ....[206]....
        /*045c*/ 	.word	0x0500000f


	//   ....[207]....
        /*0460*/ 	.word	0x0500000f


	//   ....[208]....
        /*0464*/ 	.word	0x0500000f


	//   ....[209]....
        /*0468*/ 	.word	0x0500000f


	//   ....[210]....
        /*046c*/ 	.word	0x0500000f


	//   ....[211]....
        /*0470*/ 	.word	0x0500000f


	//   ....[212]....
        /*0474*/ 	.word	0x0500000f


	//   ....[213]....
        /*0478*/ 	.word	0x0500000f


	//   ....[214]....
        /*047c*/ 	.word	0x0500000f


	//   ....[215]....
        /*0480*/ 	.word	0x0500000f


	//   ....[216]....
        /*0484*/ 	.word	0x0500000f


	//   ....[217]....
        /*0488*/ 	.word	0x0500000f


	//   ....[218]....
        /*048c*/ 	.word	0x0500000f


	//   ....[219]....
        /*0490*/ 	.word	0x0500000f


	//   ....[220]....
        /*0494*/ 	.word	0x0500000f


	//   ....[221]....
        /*0498*/ 	.word	0x0500000f


	//   ....[222]....
        /*049c*/ 	.word	0x0500000f


	//   ....[223]....
        /*04a0*/ 	.word	0x0500000f


	//   ....[224]....
        /*04a4*/ 	.word	0x0500000f


	//   ....[225]....
        /*04a8*/ 	.word	0x0500000f


	//   ....[226]....
        /*04ac*/ 	.word	0x0500000f


	//   ....[227]....
        /*04b0*/ 	.word	0x0500000f


	//   ....[228]....
        /*04b4*/ 	.word	0x0500000f


	//   ....[229]....
        /*04b8*/ 	.word	0x0500000f


	//   ....[230]....
        /*04bc*/ 	.word	0x0500000f


	//   ....[231]....
        /*04c0*/ 	.word	0x0500000f


	//   ....[232]....
        /*04c4*/ 	.word	0x0500000f


	//   ....[233]....
        /*04c8*/ 	.word	0x0500000f


	//   ....[234]....
        /*04cc*/ 	.word	0x0500000f


	//   ....[235]....
        /*04d0*/ 	.word	0x0500000f


	//   ....[236]....
        /*04d4*/ 	.word	0x0500000f


	//   ....[237]....
        /*04d8*/ 	.word	0x0500000f


	//   ....[238]....
        /*04dc*/ 	.word	0x0500000f


	//   ....[239]....
        /*04e0*/ 	.word	0x0500000f


	//   ....[240]....
        /*04e4*/ 	.word	0x0500000f


	//   ....[241]....
        /*04e8*/ 	.word	0x0500000f


	//   ....[242]....
        /*04ec*/ 	.word	0x0500000f


	//   ....[243]....
        /*04f0*/ 	.word	0x0500000f


	//   ....[244]....
        /*04f4*/ 	.word	0x0500000f


	//   ....[245]....
        /*04f8*/ 	.word	0x0500000f


	//   ....[246]....
        /*04fc*/ 	.word	0x0500000f


	//   ....[247]....
        /*0500*/ 	.word	0x0500000f


	//   ....[248]....
        /*0504*/ 	.word	0x0500000f


	//   ....[249]....
        /*0508*/ 	.word	0x0500000f


	//   ....[250]....
        /*050c*/ 	.word	0x0500000f


	//   ....[251]....
        /*0510*/ 	.word	0x0500000f


	//----- nvinfo : EIATTR_COOP_GROUP_INSTR_OFFSETS
	.align		4
.L_877:
        /*0514*/ 	.byte	0x04, 0x28
        /*0516*/ 	.short	(.L_879 - .L_878)


	//   ....[0]....
.L_878:
        /*0518*/ 	.word	0x00000070


	//   ....[1]....
        /*051c*/ 	.word	0x000000b0


	//   ....[2]....
        /*0520*/ 	.word	0x000002d0


	//   ....[3]....
        /*0524*/ 	.word	0x00000430


	//   ....[4]....
        /*0528*/ 	.word	0x00000550


	//   ....[5]....
        /*052c*/ 	.word	0x000006b0


	//   ....[6]....
        /*0530*/ 	.word	0x00001330


	//   ....[7]....
        /*0534*/ 	.word	0x000024e0


	//   ....[8]....
        /*0538*/ 	.word	0x000025e0


	//   ....[9]....
        /*053c*/ 	.word	0x00002cb0


	//   ....[10]....
        /*0540*/ 	.word	0x00002d40


	//   ....[11]....
        /*0544*/ 	.word	0x00004790


	//   ....[12]....
        /*0548*/ 	.word	0x000047a0


	//   ....[13]....
        /*054c*/ 	.word	0x000047e0


	//   ....[14]....
        /*0550*/ 	.word	0x000047f0


	//   ....[15]....
        /*0554*/ 	.word	0x00005ca0


	//   ....[16]....
        /*0558*/ 	.word	0x00005ce0


	//   ....[17]....
        /*055c*/ 	.word	0x00005dc0


	//   ....[18]....
        /*0560*/ 	.word	0x00005dd0


	//   ....[19]....
        /*0564*/ 	.word	0x00007170


	//   ....[20]....
        /*0568*/ 	.word	0x000071a0


	//   ....[21]....
        /*056c*/ 	.word	0x000071e0


	//   ....[22]....
        /*0570*/ 	.word	0x00007210


	//   ....[23]....
        /*0574*/ 	.word	0x000077d0


	//   ....[24]....
        /*0578*/ 	.word	0x00007800


	//   ....[25]....
        /*057c*/ 	.word	0x000078c0


	//   ....[26]....
        /*0580*/ 	.word	0x000078e0


	//   ....[27]....
        /*0584*/ 	.word	0x000079a0


	//   ....[28]....
        /*0588*/ 	.word	0x000079c0


	//   ....[29]....
        /*058c*/ 	.word	0x00007a90


	//   ....[30]....
        /*0590*/ 	.word	0x00007ab0


	//   ....[31]....
        /*0594*/ 	.word	0x000083c0


	//   ....[32]....
        /*0598*/ 	.word	0x000083e0


	//   ....[33]....
        /*059c*/ 	.word	0x000084a0


	//   ....[34]....
        /*05a0*/ 	.word	0x000084c0


	//   ....[35]....
        /*05a4*/ 	.word	0x00008580


	//   ....[36]....
        /*05a8*/ 	.word	0x000085a0


	//   ....[37]....
        /*05ac*/ 	.word	0x00008670


	//   ....[38]....
        /*05b0*/ 	.word	0x00008690


	//   ....[39]....
        /*05b4*/ 	.word	0x000087d0


	//   ....[40]....
        /*05b8*/ 	.word	0x000089a0


	//   ....[41]....
        /*05bc*/ 	.word	0x000089d0


	//   ....[42]....
        /*05c0*/ 	.word	0x00008a00


	//   ....[43]....
        /*05c4*/ 	.word	0x00008a30


	//   ....[44]....
        /*05c8*/ 	.word	0x00008a60


	//   ....[45]....
        /*05cc*/ 	.word	0x00008a90


	//   ....[46]....
        /*05d0*/ 	.word	0x00008be0


	//   ....[47]....
        /*05d4*/ 	.word	0x00008c10


	//   ....[48]....
        /*05d8*/ 	.word	0x00008c40


	//   ....[49]....
        /*05dc*/ 	.word	0x00008c70


	//   ....[50]....
        /*05e0*/ 	.word	0x00008ca0


	//   ....[51]....
        /*05e4*/ 	.word	0x00008cd0


	//   ....[52]....
        /*05e8*/ 	.word	0x00008d60


	//   ....[53]....
        /*05ec*/ 	.word	0x00008d90


	//   ....[54]....
        /*05f0*/ 	.word	0x00008e10


	//   ....[55]....
        /*05f4*/ 	.word	0x0000a250


	//   ....[56]....
        /*05f8*/ 	.word	0x0000a270


	//   ....[57]....
        /*05fc*/ 	.word	0x0000a310


	//   ....[58]....
        /*0600*/ 	.word	0x0000a330


	//   ....[59]....
        /*0604*/ 	.word	0x0000a3c0


	//   ....[60]....
        /*0608*/ 	.word	0x0000a3e0


	//   ....[61]....
        /*060c*/ 	.word	0x0000a470


	//   ....[62]....
        /*0610*/ 	.word	0x0000a490


	//   ....[63]....
        /*0614*/ 	.word	0x0000a520


	//   ....[64]....
        /*0618*/ 	.word	0x0000a540


	//   ....[65]....
        /*061c*/ 	.word	0x0000a5d0


	//   ....[66]....
        /*0620*/ 	.word	0x0000a5f0


	//   ....[67]....
        /*0624*/ 	.word	0x0000a680


	//   ....[68]....
        /*0628*/ 	.word	0x0000a6a0


	//   ....[69]....
        /*062c*/ 	.word	0x0000a6b0


	//   ....[70]....
        /*0630*/ 	.word	0x0000a730


	//   ....[71]....
        /*0634*/ 	.word	0x0000ae50


	//   ....[72]....
        /*0638*/ 	.word	0x0000ae80


	//   ....[73]....
        /*063c*/ 	.word	0x0000aee0


	//   ....[74]....
        /*0640*/ 	.word	0x0000af20


	//   ....[75]....
        /*0644*/ 	.word	0x0000af60


	//   ....[76]....
        /*0648*/ 	.word	0x0000afc0


	//   ....[77]....
        /*064c*/ 	.word	0x0000b010


	//   ....[78]....
        /*0650*/ 	.word	0x0000b060


	//   ....[79]....
        /*0654*/ 	.word	0x0000b0a0


	//   ....[80]....
        /*0658*/ 	.word	0x0000b100


	//   ....[81]....
        /*065c*/ 	.word	0x0000b150


	//   ....[82]....
        /*0660*/ 	.word	0x0000b1a0


	//   ....[83]....
        /*0664*/ 	.word	0x0000b1e0


	//   ....[84]....
        /*0668*/ 	.word	0x0000b240


	//   ....[85]....
        /*066c*/ 	.word	0x0000b260


	//   ....[86]....
        /*0670*/ 	.word	0x0000b2a0


	//   ....[87]....
        /*0674*/ 	.word	0x0000b9f0


	//   ....[88]....
        /*0678*/ 	.word	0x0000ba20


	//   ....[89]....
        /*067c*/ 	.word	0x0000ba80


	//   ....[90]....
        /*0680*/ 	.word	0x0000ba90


	//   ....[91]....
        /*0684*/ 	.word	0x0000bae0


	//   ....[92]....
        /*0688*/ 	.word	0x0000baf0


	//   ....[93]....
        /*068c*/ 	.word	0x0000bb40


	//   ....[94]....
        /*0690*/ 	.word	0x0000bb50


	//   ....[95]....
        /*0694*/ 	.word	0x0000bba0


	//   ....[96]....
        /*0698*/ 	.word	0x0000bbb0


	//   ....[97]....
        /*069c*/ 	.word	0x0000bc00


	//   ....[98]....
        /*06a0*/ 	.word	0x0000bc10


	//   ....[99]....
        /*06a4*/ 	.word	0x0000bc60


	//   ....[100]....
        /*06a8*/ 	.word	0x0000bc70


	//   ....[101]....
        /*06ac*/ 	.word	0x0000bc80


	//   ....[102]....
        /*06b0*/ 	.word	0x0000bcd0


	//   ....[103]....
        /*06b4*/ 	.word	0x0000bf30


	//   ....[104]....
        /*06b8*/ 	.word	0x0000bf50


	//   ....[105]....
        /*06bc*/ 	.word	0x0000bf70


	//   ....[106]....
        /*06c0*/ 	.word	0x0000bfd0


	//   ....[107]....
        /*06c4*/ 	.word	0x0000bff0


	//   ....[108]....
        /*06c8*/ 	.word	0x0000c050


	//   ....[109]....
        /*06cc*/ 	.word	0x0000c070


	//   ....[110]....
        /*06d0*/ 	.word	0x0000c0d0


	//   ....[111]....
        /*06d4*/ 	.word	0x0000c0f0


	//   ....[112]....
        /*06d8*/ 	.word	0x0000c150


	//   ....[113]....
        /*06dc*/ 	.word	0x0000c170


	//   ....[114]....
        /*06e0*/ 	.word	0x0000c1d0


	//   ....[115]....
        /*06e4*/ 	.word	0x0000c1f0


	//   ....[116]....
        /*06e8*/ 	.word	0x0000c250


	//   ....[117]....
        /*06ec*/ 	.word	0x0000c270


	//   ....[118]....
        /*06f0*/ 	.word	0x0000c280


	//   ....[119]....
        /*06f4*/ 	.word	0x0000c820


	//   ....[120]....
        /*06f8*/ 	.word	0x0000c860


	//   ....[121]....
        /*06fc*/ 	.word	0x0000c8a0


	//   ....[122]....
        /*0700*/ 	.word	0x0000c8c0


	//   ....[123]....
        /*0704*/ 	.word	0x0000c8d0


	//   ....[124]....
        /*0708*/ 	.word	0x0000c8f0


	//   ....[125]....
        /*070c*/ 	.word	0x0000c960


	//   ....[126]....
        /*0710*/ 	.word	0x0000c980


	//   ....[127]....
        /*0714*/ 	.word	0x0000c9e0


	//   ....[128]....
        /*0718*/ 	.word	0x0000ca00


	//   ....[129]....
        /*071c*/ 	.word	0x0000ca60


	//   ....[130]....
        /*0720*/ 	.word	0x0000ca80


	//   ....[131]....
        /*0724*/ 	.word	0x0000cae0


	//   ....[132]....
        /*0728*/ 	.word	0x0000cb00


	//   ....[133]....
        /*072c*/ 	.word	0x0000cb50


	//   ....[134]....
        /*0730*/ 	.word	0x0000cb70


	//   ....[135]....
        /*0734*/ 	.word	0x0000cf70


	//   ....[136]....
        /*0738*/ 	.word	0x0000cfc0


	//   ....[137]....
        /*073c*/ 	.word	0x0000cff0


	//   ....[138]....
        /*0740*/ 	.word	0x0000d000


	//   ....[139]....
        /*0744*/ 	.word	0x0000d030


	//   ....[140]....
        /*0748*/ 	.word	0x0000d060


	//   ....[141]....
        /*074c*/ 	.word	0x0000d090


	//   ....[142]....
        /*0750*/ 	.word	0x0000d0c0


	//   ....[143]....
        /*0754*/ 	.word	0x0000d240


	//   ....[144]....
        /*0758*/ 	.word	0x0000d270


	//   ....[145]....
        /*075c*/ 	.word	0x0000d2a0


	//   ....[146]....
        /*0760*/ 	.word	0x0000d2d0


	//   ....[147]....
        /*0764*/ 	.word	0x0000d300


	//   ....[148]....
        /*0768*/ 	.word	0x0000d330


	//   ....[149]....
        /*076c*/ 	.word	0x0000d3f0


	//   ....[150]....
        /*0770*/ 	.word	0x0000d410


	//   ....[151]....
        /*0774*/ 	.word	0x0000d480


	//   ....[152]....
        /*0778*/ 	.word	0x0000d8f0


	//   ....[153]....
        /*077c*/ 	.word	0x0000ddd0


	//   ....[154]....
        /*0780*/ 	.word	0x0000dec0


	//   ....[155]....
        /*0784*/ 	.word	0x0000df60


	//   ....[156]....
        /*0788*/ 	.word	0x0000dfc0


	//   ....[157]....
        /*078c*/ 	.word	0x0000e0c0


	//   ....[158]....
        /*0790*/ 	.word	0x0000e130


	//   ....[159]....
        /*0794*/ 	.word	0x0000e230


	//   ....[160]....
        /*0798*/ 	.word	0x0000e2a0


	//   ....[161]....
        /*079c*/ 	.word	0x0000e3a0


	//   ....[162]....
        /*07a0*/ 	.word	0x0000e410


	//   ....[163]....
        /*07a4*/ 	.word	0x0000e510


	//   ....[164]....
        /*07a8*/ 	.word	0x0000e580


	//   ....[165]....
        /*07ac*/ 	.word	0x0000e680


	//   ....[166]....
        /*07b0*/ 	.word	0x0000e6f0


	//   ....[167]....
        /*07b4*/ 	.word	0x0000e7f0


	//   ....[168]....
        /*07b8*/ 	.word	0x0000e860


	//   ....[169]....
        /*07bc*/ 	.word	0x0000e900


	//   ....[170]....
        /*07c0*/ 	.word	0x0000ea00


	//   ....[171]....
        /*07c4*/ 	.word	0x0000ea70


	//   ....[172]....
        /*07c8*/ 	.word	0x0000eaf0


	//   ....[173]....
        /*07cc*/ 	.word	0x0000eba0


	//   ....[174]....
        /*07d0*/ 	.word	0x0000ec20


	//   ....[175]....
        /*07d4*/ 	.word	0x0000ecf0


	//   ....[176]....
        /*07d8*/ 	.word	0x0000ed70


	//   ....[177]....
        /*07dc*/ 	.word	0x0000ee40


	//   ....[178]....
        /*07e0*/ 	.word	0x0000eec0


	//   ....[179]....
        /*07e4*/ 	.word	0x0000ef90


	//   ....[180]....
        /*07e8*/ 	.word	0x0000f010


	//   ....[181]....
        /*07ec*/ 	.word	0x0000f0e0


	//   ....[182]....
        /*07f0*/ 	.word	0x0000f160


	//   ....[183]....
        /*07f4*/ 	.word	0x0000f230


	//   ....[184]....
        /*07f8*/ 	.word	0x0000f2b0


	//   ....[185]....
        /*07fc*/ 	.word	0x0000f360


	//   ....[186]....
        /*0800*/ 	.word	0x0000f490


	//   ....[187]....
        /*0804*/ 	.word	0x0000f530


	//   ....[188]....
        /*0808*/ 	.word	0x0000f5a0


	//   ....[189]....
        /*080c*/ 	.word	0x0000f660


	//   ....[190]....
        /*0810*/ 	.word	0x0000f6c0


	//   ....[191]....
        /*0814*/ 	.word	0x0000f780


	//   ....[192]....
        /*0818*/ 	.word	0x0000f7e0


	//   ....[193]....
        /*081c*/ 	.word	0x0000f8a0


	//   ....[194]....
        /*0820*/ 	.word	0x0000f900


	//   ....[195]....
        /*0824*/ 	.word	0x0000f9c0


	//   ....[196]....
        /*0828*/ 	.word	0x0000fa20


	//   ....[197]....
        /*082c*/ 	.word	0x0000fae0


	//   ....[198]....
        /*0830*/ 	.word	0x0000fb40


	//   ....[199]....
        /*0834*/ 	.word	0x0000fc00


	//   ....[200]....
        /*0838*/ 	.word	0x0000fc60


	//   ....[201]....
        /*083c*/ 	.word	0x0000fd20


	//   ....[202]....
        /*0840*/ 	.word	0x0000fe10


	//   ....[203]....
        /*0844*/ 	.word	0x0000feb0


	//   ....[204]....
        /*0848*/ 	.word	0x0000ff10


	//   ....[205]....
        /*084c*/ 	.word	0x0000ffe0


	//   ....[206]....
        /*0850*/ 	.word	0x00010040


	//   ....[207]....
        /*0854*/ 	.word	0x00010110


	//   ....[208]....
        /*0858*/ 	.word	0x00010170


	//   ....[209]....
        /*085c*/ 	.word	0x00010240


	//   ....[210]....
        /*0860*/ 	.word	0x000102a0


	//   ....[211]....
        /*0864*/ 	.word	0x00010370


	//   ....[212]....
        /*0868*/ 	.word	0x000103d0


	//   ....[213]....
        /*086c*/ 	.word	0x000104a0


	//   ....[214]....
        /*0870*/ 	.word	0x00010500


	//   ....[215]....
        /*0874*/ 	.word	0x000105d0


	//   ....[216]....
        /*0878*/ 	.word	0x00010630


	//   ....[217]....
        /*087c*/ 	.word	0x000106f0


	//   ....[218]....
        /*0880*/ 	.word	0x00010810


	//   ....[219]....
        /*0884*/ 	.word	0x000108b0


	//   ....[220]....
        /*0888*/ 	.word	0x00010970


	//   ....[221]....
        /*088c*/ 	.word	0x00010a40


	//   ....[222]....
        /*0890*/ 	.word	0x00010aa0


	//   ....[223]....
        /*0894*/ 	.word	0x00010b80


	//   ....[224]....
        /*0898*/ 	.word	0x00010be0


	//   ....[225]....
        /*089c*/ 	.word	0x00010cb0


	//   ....[226]....
        /*08a0*/ 	.word	0x00010d10


	//   ....[227]....
        /*08a4*/ 	.word	0x00010de0


	//   ....[228]....
        /*08a8*/ 	.word	0x00010e40


	//   ....[229]....
        /*08ac*/ 	.word	0x00010f20


	//   ....[230]....
        /*08b0*/ 	.word	0x00010f80


	//   ....[231]....
        /*08b4*/ 	.word	0x00011050


	//   ....[232]....
        /*08b8*/ 	.word	0x000110b0


	//   ....[233]....
        /*08bc*/ 	.word	0x00011170


	//   ....[234]....
        /*08c0*/ 	.word	0x00011200


	//   ....[235]....
        /*08c4*/ 	.word	0x000112a0


	//   ....[236]....
        /*08c8*/ 	.word	0x000113c0


	//   ....[237]....
        /*08cc*/ 	.word	0x00011430


	//   ....[238]....
        /*08d0*/ 	.word	0x000114a0


	//   ....[239]....
        /*08d4*/ 	.word	0x00011510


	//   ....[240]....
        /*08d8*/ 	.word	0x00011580


	//   ....[241]....
        /*08dc*/ 	.word	0x00011600


	//   ....[242]....
        /*08e0*/ 	.word	0x00011690


	//   ....[243]....
        /*08e4*/ 	.word	0x00011720


	//   ....[244]....
        /*08e8*/ 	.word	0x00011790


	//   ....[245]....
        /*08ec*/ 	.word	0x00011800


	//   ....[246]....
        /*08f0*/ 	.word	0x00011870


	//   ....[247]....
        /*08f4*/ 	.word	0x000118f0


	//   ....[248]....
        /*08f8*/ 	.word	0x00011960


	//   ....[249]....
        /*08fc*/ 	.word	0x00011a00


	//   ....[250]....
        /*0900*/ 	.word	0x00011a90


	//   ....[251]....
        /*0904*/ 	.word	0x00011bb0


	//----- nvinfo : EIATTR_REG_RECONFIG
	.align		4
.L_879:
        /*0908*/ 	.byte	0x01, 0x54
	.zero		2


	//----- nvinfo : EIATTR_SYSCALL_OFFSETS
	.align		4
        /*090c*/ 	.byte	0x04, 0x46
        /*090e*/ 	.short	(.L_881 - .L_880)


	//   ....[0]....
.L_880:
        /*0910*/ 	.word	0x00001520


	//   ....[1]....
        /*0914*/ 	.word	0x00009910


	//   ....[2]....
        /*0918*/ 	.word	0x00009a60


	//   ....[3]....
        /*091c*/ 	.word	0x00009b50


	//   ....[4]....
        /*0920*/ 	.word	0x0000aae0


	//----- nvinfo : EIATTR_MBARRIER_INSTR_OFFSETS
	.align		4
.L_881:
        /*0924*/ 	.byte	0x04, 0x39
        /*0926*/ 	.short	(.L_883 - .L_882)


	//   ....[0]....
.L_882:
        /*0928*/ 	.word	0x00000180
        /*092c*/ 	.word	0x000000ff
        /*0930*/ 	.word	0x00028800
        /*0934*/ 	.short	0x0100
        /*0936*/ 	.byte	0x08
	.zero		1


	//   ....[1]....
        /*0938*/ 	.word	0x00000190
        /*093c*/ 	.word	0x000000ff
        /*0940*/ 	.word	0x00028820
        /*0944*/ 	.short	0x0100
        /*0946*/ 	.byte	0x08
	.zero		1


	//   ....[2]....
        /*0948*/ 	.word	0x00000280
        /*094c*/ 	.word	0x000000ff
        /*0950*/ 	.word	0x00028830
        /*0954*/ 	.short	0x0100
        /*0956*/ 	.byte	0x08
	.zero		1


	//   ....[3]....
        /*0958*/ 	.word	0x00000290
        /*095c*/ 	.word	0x000000ff
        /*0960*/ 	.word	0x00028840
        /*0964*/ 	.short	0x0100
        /*0966*/ 	.byte	0x08
	.zero		1


	//   ....[4]....
        /*0968*/ 	.word	0x000002a0
        /*096c*/ 	.word	0x000000ff
        /*0970*/ 	.word	0x00028838
        /*0974*/ 	.short	0x0100
        /*0976*/ 	.byte	0x08
	.zero		1


	//   ....[5]....
        /*0978*/ 	.word	0x000002b0
        /*097c*/ 	.word	0x000000ff
        /*0980*/ 	.word	0x00028848
        /*0984*/ 	.short	0x0100
        /*0986*/ 	.byte	0x08
	.zero		1


	//   ....[6]....
        /*0988*/ 	.word	0x000003e0
        /*098c*/ 	.word	0x000000ff
        /*0990*/ 	.word	0x00028850
        /*0994*/ 	.short	0x0100
        /*0996*/ 	.byte	0x08
	.zero		1


	//   ....[7]....
        /*0998*/ 	.word	0x000003f0
        /*099c*/ 	.word	0x000000ff
        /*09a0*/ 	.word	0x00028860
        /*09a4*/ 	.short	0x0100
        /*09a6*/ 	.byte	0x08
	.zero		1


	//   ....[8]....
        /*09a8*/ 	.word	0x00000400
        /*09ac*/ 	.word	0x000000ff
        /*09b0*/ 	.word	0x00028858
        /*09b4*/ 	.short	0x0100
        /*09b6*/ 	.byte	0x08
	.zero		1


	//   ....[9]....
        /*09b8*/ 	.word	0x00000410
        /*09bc*/ 	.word	0x000000ff
        /*09c0*/ 	.word	0x00028868
        /*09c4*/ 	.short	0x0100
        /*09c6*/ 	.byte	0x08
	.zero		1


	//   ....[10]....
        /*09c8*/ 	.word	0x00000500
        /*09cc*/ 	.word	0x000000ff
        /*09d0*/ 	.word	0x00028870
        /*09d4*/ 	.short	0x0100
        /*09d6*/ 	.byte	0x06
	.zero		1


	//   ....[11]....
        /*09d8*/ 	.word	0x00000510
        /*09dc*/ 	.word	0x000000ff
        /*09e0*/ 	.word	0x00028880
        /*09e4*/ 	.short	0x0100
        /*09e6*/ 	.byte	0x06
	.zero		1


	//   ....[12]....
        /*09e8*/ 	.word	0x00000520
        /*09ec*/ 	.word	0x000000ff
        /*09f0*/ 	.word	0x00028878
        /*09f4*/ 	.short	0x0100
        /*09f6*/ 	.byte	0x06
	.zero		1


	//   ....[13]....
        /*09f8*/ 	.word	0x00000530
        /*09fc*/ 	.word	0x000000ff
        /*0a00*/ 	.word	0x00028888
        /*0a04*/ 	.short	0x0100
        /*0a06*/ 	.byte	0x06
	.zero		1


	//   ....[14]....
        /*0a08*/ 	.word	0x00000660
        /*0a0c*/ 	.word	0x000000ff
        /*0a10*/ 	.word	0x00028890
        /*0a14*/ 	.short	0x0100
        /*0a16*/ 	.byte	0x08
	.zero		1


	//   ....[15]....
        /*0a18*/ 	.word	0x00000670
        /*0a1c*/ 	.word	0x000000ff
        /*0a20*/ 	.word	0x000288a0
        /*0a24*/ 	.short	0x0100
        /*0a26*/ 	.byte	0x08
	.zero		1


	//   ....[16]....
        /*0a28*/ 	.word	0x00000680
        /*0a2c*/ 	.word	0x000000ff
        /*0a30*/ 	.word	0x00028898
        /*0a34*/ 	.short	0x0100
        /*0a36*/ 	.byte	0x08
	.zero		1


	//   ....[17]....
        /*0a38*/ 	.word	0x00000690
        /*0a3c*/ 	.word	0x000000ff
        /*0a40*/ 	.word	0x000288a8
        /*0a44*/ 	.short	0x0100
        /*0a46*/ 	.byte	0x08
	.zero		1


	//   ....[18]....
        /*0a48*/ 	.word	0x000007d0
        /*0a4c*/ 	.word	0x000000ff
        /*0a50*/ 	.word	0x000288b0
        /*0a54*/ 	.short	0x0100
        /*0a56*/ 	.byte	0x08
	.zero		1


	//   ....[19]....
        /*0a58*/ 	.word	0x000007e0
        /*0a5c*/ 	.word	0x000000ff
        /*0a60*/ 	.word	0x000288c0
        /*0a64*/ 	.short	0x0100
        /*0a66*/ 	.byte	0x08
	.zero		1


	//   ....[20]....
        /*0a68*/ 	.word	0x000007f0
        /*0a6c*/ 	.word	0x000000ff
        /*0a70*/ 	.word	0x000288b8
        /*0a74*/ 	.short	0x0100
        /*0a76*/ 	.byte	0x08
	.zero		1


	//   ....[21]....
        /*0a78*/ 	.word	0x00000800
        /*0a7c*/ 	.word	0x000000ff
        /*0a80*/ 	.word	0x000288c8
        /*0a84*/ 	.short	0x0100
        /*0a86*/ 	.byte	0x08
	.zero		1


	//   ....[22]....
        /*0a88*/ 	.word	0x000015a0
        /*0a8c*/ 	.word	0x000000ff
        /*0a90*/ 	.word	0x00028800
        /*0a94*/ 	.short	0x010a
        /*0a96*/ 	.byte	0x31
	.zero		1


	//   ....[23]....
        /*0a98*/ 	.word	0x00001620
        /*0a9c*/ 	.word	0x00000005
        /*0aa0*/ 	.word	0x00028830
        /*0aa4*/ 	.short	0x010a
        /*0aa6*/ 	.byte	0x3f
	.zero		1


	//   ....[24]....
        /*0aa8*/ 	.word	0x00001670
        /*0aac*/ 	.word	0x00000005
        /*0ab0*/ 	.word	0x00028830
        /*0ab4*/ 	.short	0x010a
        /*0ab6*/ 	.byte	0x3f
	.zero		1


	//   ....[25]....
        /*0ab8*/ 	.word	0x00002660
        /*0abc*/ 	.word	0x000000ff
        /*0ac0*/ 	.word	0x00000000
        /*0ac4*/ 	.short	0x0101
        /*0ac6*/ 	.byte	0x06
	.zero		1


	//   ....[26]....
        /*0ac8*/ 	.word	0x00003bf0
        /*0acc*/ 	.word	0x000000ff
        /*0ad0*/ 	.word	0x00028830
        /*0ad4*/ 	.short	0x010a
        /*0ad6*/ 	.byte	0x06
	.zero		1


	//   ....[27]....
        /*0ad8*/ 	.word	0x00003c30
        /*0adc*/ 	.word	0x000000ff
        /*0ae0*/ 	.word	0x00028830
        /*0ae4*/ 	.short	0x010a
        /*0ae6*/ 	.byte	0x06
	.zero		1


	//   ....[28]....
        /*0ae8*/ 	.word	0x00003fb0
        /*0aec*/ 	.word	0x000000ff
        /*0af0*/ 	.word	0x00028850
        /*0af4*/ 	.short	0x010a
        /*0af6*/ 	.byte	0x06
	.zero		1


	//   ....[29]....
        /*0af8*/ 	.word	0x00003ff0
        /*0afc*/ 	.word	0x000000ff
        /*0b00*/ 	.word	0x00028850
        /*0b04*/ 	.short	0x010a
        /*0b06*/ 	.byte	0x06
	.zero		1


	//   ....[30]....
        /*0b08*/ 	.word	0x00004420
        /*0b0c*/ 	.word	0x000000ff
        /*0b10*/ 	.word	0x00000000
        /*0b14*/ 	.short	0x0101
        /*0b16*/ 	.byte	0x06
	.zero		1


	//   ....[31]....
        /*0b18*/ 	.word	0x000055d0
        /*0b1c*/ 	.word	0x000000ff
        /*0b20*/ 	.word	0x00000000
        /*0b24*/ 	.short	0x0101
        /*0b26*/ 	.byte	0x06
	.zero		1


	//   ....[32]....
        /*0b28*/ 	.word	0x00005c10
        /*0b2c*/ 	.word	0x000000ff
        /*0b30*/ 	.word	0x00028850
        /*0b34*/ 	.short	0x010a
        /*0b36*/ 	.byte	0x05
	.zero		1


	//   ....[33]....
        /*0b38*/ 	.word	0x00005c50
        /*0b3c*/ 	.word	0x000000ff
        /*0b40*/ 	.word	0x00028850
        /*0b44*/ 	.short	0x010a
        /*0b46*/ 	.byte	0x05
	.zero		1


	//   ....[34]....
        /*0b48*/ 	.word	0x00006220
        /*0b4c*/ 	.word	0x000000ff
        /*0b50*/ 	.word	0x00000000
        /*0b54*/ 	.short	0x0101
        /*0b56*/ 	.byte	0x04
	.zero		1


	//   ....[35]....
        /*0b58*/ 	.word	0x000077f0
        /*0b5c*/ 	.word	0x00000000
        /*0b60*/ 	.word	0x00000000
        /*0b64*/ 	.short	0x0101
        /*0b66*/ 	.byte	0x3f
	.zero		1


	//   ....[36]....
        /*0b68*/ 	.word	0x0000a060
        /*0b6c*/ 	.word	0x00000007
        /*0b70*/ 	.word	0x00028840
        /*0b74*/ 	.short	0x010a
        /*0b76*/ 	.byte	0x3f
	.zero		1


	//   ....[37]....
        /*0b78*/ 	.word	0x0000a7e0
        /*0b7c*/ 	.word	0x00000007
        /*0b80*/ 	.word	0x00028830
        /*0b84*/ 	.short	0x0107
        /*0b86*/ 	.byte	0x3f
	.zero		1


	//   ....[38]....
        /*0b88*/ 	.word	0x0000a8b0
        /*0b8c*/ 	.word	0x00000007
        /*0b90*/ 	.word	0x00028830
        /*0b94*/ 	.short	0x0101
        /*0b96*/ 	.byte	0x3f
	.zero		1


	//   ....[39]....
        /*0b98*/ 	.word	0x0000b390
        /*0b9c*/ 	.word	0x00000016
        /*0ba0*/ 	.word	0x00028800
        /*0ba4*/ 	.short	0x0107
        /*0ba6*/ 	.byte	0x3f
	.zero		1


	//   ....[40]....
        /*0ba8*/ 	.word	0x0000b490
        /*0bac*/ 	.word	0x00000016
        /*0bb0*/ 	.word	0x00028800
        /*0bb4*/ 	.short	0x0101
        /*0bb6*/ 	.byte	0x3f
	.zero		1


	//   ....[41]....
        /*0bb8*/ 	.word	0x0000b4c0
        /*0bbc*/ 	.word	0x00000016
        /*0bc0*/ 	.word	0x00028820
        /*0bc4*/ 	.short	0x010a
        /*0bc6*/ 	.byte	0x3f
	.zero		1


	//   ....[42]....
        /*0bc8*/ 	.word	0x0000b840
        /*0bcc*/ 	.word	0x00000006
        /*0bd0*/ 	.word	0x00028840
        /*0bd4*/ 	.short	0x010a
        /*0bd6*/ 	.byte	0x3f
	.zero		1


	//   ....[43]....
        /*0bd8*/ 	.word	0x0000bd60
        /*0bdc*/ 	.word	0x00000006
        /*0be0*/ 	.word	0x00028830
        /*0be4*/ 	.short	0x0107
        /*0be6*/ 	.byte	0x3f
	.zero		1


	//   ....[44]....
        /*0be8*/ 	.word	0x0000be20
        /*0bec*/ 	.word	0x00000006
        /*0bf0*/ 	.word	0x00028830
        /*0bf4*/ 	.short	0x0101
        /*0bf6*/ 	.byte	0x3f
	.zero		1


	//   ....[45]....
        /*0bf8*/ 	.word	0x0000be90
        /*0bfc*/ 	.word	0x00000006
        /*0c00*/ 	.word	0x00028860
        /*0c04*/ 	.short	0x010a
        /*0c06*/ 	.byte	0x3f
	.zero		1


	//   ....[46]....
        /*0c08*/ 	.word	0x0000c410
        /*0c0c*/ 	.word	0x00000006
        /*0c10*/ 	.word	0x00028850
        /*0c14*/ 	.short	0x0107
        /*0c16*/ 	.byte	0x3f
	.zero		1


	//   ....[47]....
        /*0c18*/ 	.word	0x0000c570
        /*0c1c*/ 	.word	0x00000006
        /*0c20*/ 	.word	0x00028850
        /*0c24*/ 	.short	0x0101
        /*0c26*/ 	.byte	0x3f
	.zero		1


	//   ....[48]....
        /*0c28*/ 	.word	0x0000c780
        /*0c2c*/ 	.word	0x00000000
        /*0c30*/ 	.word	0x00028860
        /*0c34*/ 	.short	0x010a
        /*0c36*/ 	.byte	0x3f
	.zero		1


	//   ....[49]....
        /*0c38*/ 	.word	0x0000ccb0
        /*0c3c*/ 	.word	0x00000000
        /*0c40*/ 	.word	0x00028850
        /*0c44*/ 	.short	0x0107
        /*0c46*/ 	.byte	0x3f
	.zero		1


	//   ....[50]....
        /*0c48*/ 	.word	0x0000cd70
        /*0c4c*/ 	.word	0x00000000
        /*0c50*/ 	.word	0x00028850
        /*0c54*/ 	.short	0x0101
        /*0c56*/ 	.byte	0x3f
	.zero		1


	//   ....[51]....
        /*0c58*/ 	.word	0x0000d870
        /*0c5c*/ 	.word	0x00000004
        /*0c60*/ 	.word	0x00028820
        /*0c64*/ 	.short	0x010a
        /*0c66*/ 	.byte	0x3f
	.zero		1


	//   ....[52]....
        /*0c68*/ 	.word	0x0000d9f0
        /*0c6c*/ 	.word	0x00000005
        /*0c70*/ 	.word	0x00028840
        /*0c74*/ 	.short	0x010a
        /*0c76*/ 	.byte	0x3f
	.zero		1


	//   ....[53]....
        /*0c78*/ 	.word	0x0000da90
        /*0c7c*/ 	.word	0x00000019
        /*0c80*/ 	.word	0x00028840
        /*0c84*/ 	.short	0x010a
        /*0c86*/ 	.byte	0x3f
	.zero		1


	//   ....[54]....
        /*0c88*/ 	.word	0x0000dad0
        /*0c8c*/ 	.word	0x00000005
        /*0c90*/ 	.word	0x00028860
        /*0c94*/ 	.short	0x010a
        /*0c96*/ 	.byte	0x3f
	.zero		1


	//   ....[55]....
        /*0c98*/ 	.word	0x0000db10
        /*0c9c*/ 	.word	0x00000019
        /*0ca0*/ 	.word	0x00028860
        /*0ca4*/ 	.short	0x010a
        /*0ca6*/ 	.byte	0x3f
	.zero		1


	//   ....[56]....
        /*0ca8*/ 	.word	0x0000db80
        /*0cac*/ 	.word	0x00000003
        /*0cb0*/ 	.word	0x00028800
        /*0cb4*/ 	.short	0x010a
        /*0cb6*/ 	.byte	0x3f
	.zero		1


	//   ....[57]....
        /*0cb8*/ 	.word	0x0000dbd0
        /*0cbc*/ 	.word	0x00000005
        /*0cc0*/ 	.word	0x00028830
        /*0cc4*/ 	.short	0x010a
        /*0cc6*/ 	.byte	0x3f
	.zero		1


	//   ....[58]....
        /*0cc8*/ 	.word	0x0000dc30
        /*0ccc*/ 	.word	0x00000003
        /*0cd0*/ 	.word	0x00028830
        /*0cd4*/ 	.short	0x010a
        /*0cd6*/ 	.byte	0x3f
	.zero		1


	//   ....[59]....
        /*0cd8*/ 	.word	0x0000dc90
        /*0cdc*/ 	.word	0x00000003
        /*0ce0*/ 	.word	0x00028850
        /*0ce4*/ 	.short	0x010a
        /*0ce6*/ 	.byte	0x3f
	.zero		1


	//   ....[60]....
        /*0ce8*/ 	.word	0x0000dcf0
        /*0cec*/ 	.word	0x00000008
        /*0cf0*/ 	.word	0x00028850
        /*0cf4*/ 	.short	0x010a
        /*0cf6*/ 	.byte	0x3f
	.zero		1


	//   ....[61]....
        /*0cf8*/ 	.word	0x0000de10
        /*0cfc*/ 	.word	0x00000007
        /*0d00*/ 	.word	0x00028840
        /*0d04*/ 	.short	0x010a
        /*0d06*/ 	.byte	0x3f
	.zero		1


	//   ....[62]....
        /*0d08*/ 	.word	0x0000f390
        /*0d0c*/ 	.word	0x00000016
        /*0d10*/ 	.word	0x00028820
        /*0d14*/ 	.short	0x010a
        /*0d16*/ 	.byte	0x3f
	.zero		1


	//   ....[63]....
        /*0d18*/ 	.word	0x0000f3e0
        /*0d1c*/ 	.word	0x00000006
        /*0d20*/ 	.word	0x00028840
        /*0d24*/ 	.short	0x010a
        /*0d26*/ 	.byte	0x3f
	.zero		1


	//   ....[64]....
        /*0d28*/ 	.word	0x0000fd60
        /*0d2c*/ 	.word	0x00000006
        /*0d30*/ 	.word	0x00028860
        /*0d34*/ 	.short	0x010a
        /*0d36*/ 	.byte	0x3f
	.zero		1


	//   ....[65]....
        /*0d38*/ 	.word	0x00010760
        /*0d3c*/ 	.word	0x00000000
        /*0d40*/ 	.word	0x00028860
        /*0d44*/ 	.short	0x010a
        /*0d46*/ 	.byte	0x3f
	.zero		1


	//   ....[66]....
        /*0d48*/ 	.word	0x00011ad0
        /*0d4c*/ 	.word	0x00000004
        /*0d50*/ 	.word	0x00028820
        /*0d54*/ 	.short	0x010a
        /*0d56*/ 	.byte	0x3f
	.zero		1


	//   ....[67]....
        /*0d58*/ 	.word	0x00011c70
        /*0d5c*/ 	.word	0x00000005
        /*0d60*/ 	.word	0x00028840
        /*0d64*/ 	.short	0x010a
        /*0d66*/ 	.byte	0x3f
	.zero		1


	//   ....[68]....
        /*0d68*/ 	.word	0x00011cc0
        /*0d6c*/ 	.word	0x00000019
        /*0d70*/ 	.word	0x00028840
        /*0d74*/ 	.short	0x010a
        /*0d76*/ 	.byte	0x3f
	.zero		1


	//   ....[69]....
        /*0d78*/ 	.word	0x00011d10
        /*0d7c*/ 	.word	0x00000005
        /*0d80*/ 	.word	0x00028860
        /*0d84*/ 	.short	0x010a
        /*0d86*/ 	.byte	0x3f
	.zero		1


	//----- nvinfo : EIATTR_NUM_MBARRIERS
	.align		4
.L_883:
        /*0d88*/ 	.byte	0x03, 0x38
        /*0d8a*/ 	.short	0x0016


	//----- nvinfo : EIATTR_EXIT_INSTR_OFFSETS
	.align		4
        /*0d8c*/ 	.byte	0x04, 0x1c
        /*0d8e*/ 	.short	(.L_885 - .L_884)


	//   ....[0]....
.L_884:
        /*0d90*/ 	.word	0x000009b0


	//   ....[1]....
        /*0d94*/ 	.word	0x00008780


	//   ....[2]....
        /*0d98*/ 	.word	0x0000db60


	//----- nvinfo : EIATTR_MAX_THREADS
	.align		4
.L_885:
        /*0d9c*/ 	.byte	0x04, 0x05
        /*0d9e*/ 	.short	(.L_887 - .L_886)
.L_886:
        /*0da0*/ 	.word	0x00000180
        /*0da4*/ 	.word	0x00000001
        /*0da8*/ 	.word	0x00000001


	//----- nvinfo : EIATTR_CRS_STACK_SIZE
	.align		4
.L_887:
        /*0dac*/ 	.byte	0x04, 0x1e
        /*0dae*/ 	.short	(.L_889 - .L_888)
.L_888:
        /*0db0*/ 	.word	0x00000000


	//----- nvinfo : EIATTR_CBANK_PARAM_SIZE
	.align		4
.L_889:
        /*0db4*/ 	.byte	0x03, 0x19
        /*0db6*/ 	.short	0x0af0


	//----- nvinfo : EIATTR_PARAM_CBANK
	.align		4
        /*0db8*/ 	.byte	0x04, 0x0a
        /*0dba*/ 	.short	(.L_891 - .L_890)
	.align		4
.L_890:
        /*0dbc*/ 	.word	index@(.nv.constant0._ZN7cutlass13device_kernelIN5flash11enable_sm90INS1_16FlashAttnFwdSm90INS1_25CollectiveMainloopFwdSm90ILi2EN4cute5tupleIJNS5_1CILi1EEES8_S8_EEENS6_IJNS7_ILi128EEESA_SA_EEELi128ENS_6half_tEfNS_4arch4Sm90ELb0ELb0ELb0ELb1ELb1ELb0ELb0ELb1ELb1ELb1ELb0ELb0EEENS1_21CollectiveEpilogueFwdISB_S9_SC_SE_Li256ELb1ELb1ELb0ELb0EEENS1_36VarlenDynamicPersistentTileSchedulerILi128ELi128ELi256ELi128ELb0ELb1ELb1ELb0ELb1ELb1EEEEEEEEEvNT_6ParamsE)
        /*0dc0*/ 	.short	0x0210
        /*0dc2*/ 	.short	0x0af0


	//----- nvinfo : EIATTR_SW_WAR
	.align		4
.L_891:
        /*0dc4*/ 	.byte	0x04, 0x36
        /*0dc6*/ 	.short	(.L_893 - .L_892)
.L_892:
        /*0dc8*/ 	.word	0x00000008
.L_893:


//--------------------- .nv.info._ZN7cutlass13device_kernelIN5flash11enable_sm90INS1_16FlashAttnFwdSm90INS1_25CollectiveMainloopFwdSm90ILi2EN4cute5tupleIJNS5_1CILi1EEES8_S8_EEENS6_IJNS7_ILi128EEESA_SA_EEELi128ENS_6half_tEfNS_4arch4Sm90ELb0ELb0ELb0ELb1ELb1ELb1ELb0ELb1ELb1ELb1ELb0ELb0EEENS1_21CollectiveEpilogueFwdISB_S9_SC_SE_Li256ELb1ELb1ELb0ELb0EEENS1_36VarlenDynamicPersistentTileSchedulerILi128ELi128ELi256ELi128ELb0ELb1ELb1ELb0ELb1ELb1EEEEEEEEEvNT_6ParamsE --------------------------
	.section	.nv.info._ZN7cutlass13device_kernelIN5flash11enable_sm90INS1_16FlashAttnFwdSm90INS1_25CollectiveMainloopFwdSm90ILi2EN4cute5tupleIJNS5_1CILi1EEES8_S8_EEENS6_IJNS7_ILi128EEESA_SA_EEELi128ENS_6half_tEfNS_4arch4Sm90ELb0ELb0ELb0ELb1ELb1ELb1ELb0ELb1ELb1ELb1ELb0ELb0EEENS1_21CollectiveEpilogueFwdISB_S9_SC_SE_Li256ELb1ELb1ELb0ELb0EEENS1_36VarlenDynamicPersistentTileSchedulerILi128ELi128ELi256ELi128ELb0ELb1ELb1ELb0ELb1ELb1EEEEEEEEEvNT_6ParamsE,"",@"SHT_CUDA_INFO"
	.sectionflags	@""
	.align	4


	//----- nvinfo : EIATTR_CUDA_API_VERSION
	.align		4
        /*0000*/ 	.byte	0x04, 0x37
        /*0002*/ 	.short	(.L_895 - .L_894)
.L_894:
        /*0004*/ 	.word	0x00000082


	//----- nvinfo : EIATTR_KPARAM_INFO
	.align		4
.L_895:
        /*0008*/ 	.byte	0x04, 0x17
        /*000a*/ 	.short	(.L_897 - .L_896)
.L_896:
        /*000c*/ 	.word	0x00000000
        /*0010*/ 	.short	0x0000
        /*0012*/ 	.short	0x0070
        /*0014*/ 	.byte	0x00, 0xf0, 0x01, 0x2a


	//----- nvinfo : EIATTR_SPARSE_MMA_MASK
	.align		4
.L_897:
        /*0018*/ 	.byte	0x03, 0x50
        /*001a*/ 	.short	0x0000


	//----- nvinfo : EIATTR_MAXREG_COUNT
	.align		4
        /*001c*/ 	.byte	0x03, 0x1b
        /*001e*/ 	.short	0x00a8


	//----- nvinfo : EIATTR_NUM_BARRIERS
	.align		4
        /*0020*/ 	.byte	0x02, 0x4c
        /*0022*/ 	.byte	0x10
	.zero		1


	//----- nvinfo : EIATTR_EXTERNS
	.align		4
        /*0024*/ 	.byte	0x04, 0x0f
        /*0026*/ 	.short	(.L_899 - .L_898)


	//   ....[0]....
	.align		4
.L_898:
        /*0028*/ 	.word	index@(__assertfail)


	//----- nvinfo : EIATTR_ANNOTATIONS
	.align		4
.L_899:
        /*002c*/ 	.byte	0x04, 0x55
        /*002e*/ 	.short	(.L_901 - .L_900)


	//   ....[0]....
.L_900:
        /* <DEDUP_REMOVED lines=22> */


	//----- nvinfo : EIATTR_MERCURY_ISA_VERSION
	.align		4
.L_901:
        /*0178*/ 	.byte	0x03, 0x5f
        /*017a*/ 	.short	0x0101


	//----- nvinfo : EIATTR_UNUSED_LOAD_BYTE_OFFSET
	.align		4
        /*017c*/ 	.byte	0x04, 0x44
        /*017e*/ 	.short	(.L_903 - .L_902)


	//   ....[0]....
.L_902:
        /*0180*/ 	.word	0x00000a40
        /*0184*/ 	.word	0x0000fff0


	//   ....[1]....
        /*0188*/ 	.word	0x000110e0
        /*018c*/ 	.word	0x0000fff0


	//----- nvinfo : EIATTR_INT_WARP_WIDE_INSTR_OFFSETS
	.align		4
.L_903:
        /*0190*/ 	.byte	0x04, 0x31
        /*0192*/ 	.short	(.L_905 - .L_904)


	//   ....[0]....
.L_904:
        /*0194*/ 	.word	0x00000120


	//   ....[1]....
        /*0198*/ 	.word	0x000001c0


	//   ....[2]....
        /*019c*/ 	.word	0x00000230


	//   ....[3]....
        /*01a0*/ 	.word	0x000152b0


	//   ....[4]....
        /*01a4*/ 	.word	0x00015340


	//   ....[5]....
        /*01a8*/ 	.word	0x00018210


	//   ....[6]....
        /*01ac*/ 	.word	0x000182a0


	//----- nvinfo : EIATTR_COOP_GROUP_MASK_REGIDS
	.align		4
.L_905:
        /*01b0*/ 	.byte	0x04, 0x29
        /*01b2*/ 	.short	(.L_907 - .L_906)


	//   ....[0]....
.L_906:
        /*01b4*/ 	.word	0xffffffff


	//   ....[1]....
        /*01b8*/ 	.word	0xffffffff


	//   ....[2]....
        /*01bc*/ 	.word	0xffffffff


	//   ....[3]....
        /*01c0*/ 	.word	0xffffffff


	//   ....[4]....
        /*01c4*/ 	.word	0xffffffff


	//   ....[5]....
        /*01c8*/ 	.word	0xffffffff


	//   ....[6]....
        /*01cc*/ 	.word	0xffffffff


	//   ....[7]....
        /*01d0*/ 	.word	0xffffffff


	//   ....[8]....
        /*01d4*/ 	.word	0xffffffff


	//   ....[9]....
        /*01d8*/ 	.word	0xffffffff


	//   ....[10]....
        /*01dc*/ 	.word	0xffffffff


	//   ....[11]....
        /*01e0*/ 	.word	0xffffffff


	//   ....[12]....
        /*01e4*/ 	.word	0xffffffff


	//   ....[13]....
        /*01e8*/ 	.word	0xffffffff


	//   ....[14]....
        /*01ec*/ 	.word	0xffffffff


	//   ....[15]....
        /*01f0*/ 	.word	0xffffffff


	//   ....[16]....
        /*01f4*/ 	.word	0xffffffff


	//   ....[17]....
        /*01f8*/ 	.word	0xffffffff


	//   ....[18]....
        /*01fc*/ 	.word	0xffffffff


	//   ....[19]....
        /*0200*/ 	.word	0xffffffff


	//   ....[20]....
        /*0204*/ 	.word	0xffffffff


	//   ....[21]....
        /*0208*/ 	.word	0xffffffff


	//   ....[22]....
        /*020c*/ 	.word	0xffffffff


	//   ....[23]....
        /*0210*/ 	.word	0xffffffff


	//   ....[24]....
        /*0214*/ 	.word	0xffffffff


	//   ....[25]....
        /*0218*/ 	.word	0xffffffff


	//   ....[26]....
        /*021c*/ 	.word	0xffffffff


	//   ....[27]....
        /*0220*/ 	.word	0xffffffff


	//   ....[28]....
        /*0224*/ 	.word	0xffffffff


	//   ....[29]....
        /*0228*/ 	.word	0xffffffff


	//   ....[30]....
        /*022c*/ 	.word	0xffffffff


	//   ....[31]....
        /*0230*/ 	.word	0xffffffff


	//   ....[32]....
        /*0234*/ 	.word	0xffffffff


	//   ....[33]....
        /*0238*/ 	.word	0xffffffff


	//   ....[34]....
        /*023c*/ 	.word	0xffffffff


	//   ....[35]....
        /*0240*/ 	.word	0xffffffff


	//   ....[36]....
        /*0244*/ 	.word	0xffffffff


	//   ....[37]....
        /*0248*/ 	.word	0xffffffff


	//   ....[38]....
        /*024c*/ 	.word	0xffffffff


	//   ....[39]....
        /*0250*/ 	.word	0xffffffff


	//   ....[40]....
        /*0254*/ 	.word	0xffffffff


	//   ....[41]....
        /*0258*/ 	.word	0xffffffff


	//   ....[42]....
        /*025c*/ 	.word	0xffffffff


	//   ....[43]....
        /*0260*/ 	.word	0xffffffff


	//   ....[44]....
        /*0264*/ 	.word	0xffffffff


	//   ....[45]....
        /*0268*/ 	.word	0xffffffff


	//   ....[46]....
        /*026c*/ 	.word	0xffffffff


	//   ....[47]....
        /*0270*/ 	.word	0xffffffff


	//   ....[48]....
        /*0274*/ 	.word	0xffffffff


	//   ....[49]....
        /*0278*/ 	.word	0xffffffff


	//   ....[50]....
        /*027c*/ 	.word	0xffffffff


	//   ....[51]....
        /*0280*/ 	.word	0xffffffff


	//   ....[52]....
        /*0284*/ 	.word	0xffffffff


	//   ....[53]....
        /*0288*/ 	.word	0xffffffff


	//   ....[54]....
        /*028c*/ 	.word	0xffffffff


	//   ....[55]....
        /*0290*/ 	.word	0xffffffff


	//   ....[56]....
        /*0294*/ 	.word	0xffffffff


	//   ....[57]....
        /*0298*/ 	.word	0xffffffff


	//   ....[58]....
        /*029c*/ 	.word	0xffffffff


	//   ....[59]....
        /*02a0*/ 	.word	0xffffffff


	//   ....[60]....
        /*02a4*/ 	.word	0xffffffff


	//   ....[61]....
        /*02a8*/ 	.word	0xffffffff


	//   ....[62]....
        /*02ac*/ 	.word	0xffffffff


	//   ....[63]....
        /*02b0*/ 	.word	0xffffffff


	//   ....[64]....
        /*02b4*/ 	.word	0xffffffff


	//   ....[65]....
        /*02b8*/ 	.word	0xffffffff


	//   ....[66]....
        /*02bc*/ 	.word	0xffffffff


	//   ....[67]....
        /*02c0*/ 	.word	0xffffffff


	//   ....[68]....
        /*02c4*/ 	.word	0xffffffff


	//   ....[69]....
        /*02c8*/ 	.word	0xffffffff


	//   ....[70]....
        /*02cc*/ 	.word	0xffffffff


	//   ....[71]....
        /*02d0*/ 	.word	0xffffffff


	//   ....[72]....
        /*02d4*/ 	.word	0xffffffff


	//   ....[73]....
        /*02d8*/ 	.word	0xffffffff


	//   ....[74]....
        /*02dc*/ 	.word	0xffffffff


	//   ....[75]....
        /*02e0*/ 	.word	0xffffffff


	//   ....[76]....
        /*02e4*/ 	.word	0xffffffff


	//   ....[77]....
        /*02e8*/ 	.word	0xffffffff


	//   ....[78]....
        /*02ec*/ 	.word	0xffffffff


	//   ....[79]....
        /*02f0*/ 	.word	0xffffffff


	//   ....[80]....
        /*02f4*/ 	.word	0xffffffff


	//   ....[81]....
        /*02f8*/ 	.word	0xffffffff


	//   ....[82]....
        /*02fc*/ 	.word	0xffffffff


	//   ....[83]....
        /*0300*/ 	.word	0xffffffff


	//   ....[84]....
        /*0304*/ 	.word	0xffffffff


	//   ....[85]....
        /*0308*/ 	.word	0xffffffff


	//   ....[86]....
        /*030c*/ 	.word	0xffffffff


	//   ....[87]....
        /*0310*/ 	.word	0xffffffff


	//   ....[88]....
        /*0314*/ 	.word	0xffffffff


	//   ....[89]....
        /*0318*/ 	.word	0xffffffff


	//   ....[90]....
        /*031c*/ 	.word	0xffffffff


	//   ....[91]....
        /*0320*/ 	.word	0xffffffff


	//   ....[92]....
        /*0324*/ 	.word	0xffffffff


	//   ....[93]....
        /*0328*/ 	.word	0xffffffff


	//   ....[94]....
        /*032c*/ 	.word	0xffffffff


	//   ....[95]....
        /*0330*/ 	.word	0xffffffff


	//   ....[96]....
        /*0334*/ 	.word	0xffffffff


	//   ....[97]....
        /*0338*/ 	.word	0xffffffff


	//   ....[98]....
        /*033c*/ 	.word	0xffffffff


	//   ....[99]....
        /*0340*/ 	.word	0xffffffff


	//   ....[100]....
        /*0344*/ 	.word	0xffffffff


	//   ....[101]....
        /*0348*/ 	.word	0xffffffff


	//   ....[102]....
        /*034c*/ 	.word	0xffffffff


	//   ....[103]....
        /*0350*/ 	.word	0xffffffff


	//   ....[104]....
        /*0354*/ 	.word	0xffffffff


	//   ....[105]....
        /*0358*/ 	.word	0xffffffff


	//   ....[106]....
        /*035c*/ 	.word	0xffffffff


	//   ....[107]....
        /*0360*/ 	.word	0xffffffff


	//   ....[108]....
        /*0364*/ 	.word	0xffffffff


	//   ....[109]....
        /*0368*/ 	.word	0xffffffff


	//   ....[110]....
        /*036c*/ 	.word	0xffffffff


	//   ....[111]....
        /*0370*/ 	.word	0xffffffff


	//   ....[112]....
        /*0374*/ 	.word	0xffffffff


	//   ....[113]....
        /*0378*/ 	.word	0xffffffff


	//   ....[114]....
        /*037c*/ 	.word	0xffffffff


	//   ....[115]....
        /*0380*/ 	.word	0xffffffff


	//   ....[116]....
        /*0384*/ 	.word	0xffffffff


	//   ....[117]....
        /*0388*/ 	.word	0xffffffff


	//   ....[118]....
        /*038c*/ 	.word	0xffffffff


	//   ....[119]....
        /*0390*/ 	.word	0xffffffff


	//   ....[120]....
        /*0394*/ 	.word	0xffffffff


	//   ....[121]....
        /*0398*/ 	.word	0xffffffff


	//   ....[122]....
        /*039c*/ 	.word	0xffffffff


	//   ....[123]....
        /*03a0*/ 	.word	0xffffffff


	//   ....[124]....
        /*03a4*/ 	.word	0xffffffff


	//   ....[125]....
        /*03a8*/ 	.word	0xffffffff


	//   ....[126]....
        /*03ac*/ 	.word	0xffffffff


	//   ....[127]....
        /*03b0*/ 	.word	0xffffffff


	//   ....[128]....
        /*03b4*/ 	.word	0xffffffff


	//   ....[129]....
        /*03b8*/ 	.word	0xffffffff


	//   ....[130]....
        /*03bc*/ 	.word	0xffffffff


	//   ....[131]....
        /*03c0*/ 	.word	0xffffffff


	//   ....[132]....
        /*03c4*/ 	.word	0xffffffff


	//   ....[133]....
        /*03c8*/ 	.word	0xffffffff


	//   ....[134]....
        /*03cc*/ 	.word	0xffffffff


	//   ....[135]....
        /*03d0*/ 	.word	0xffffffff


	//   ....[136]....
        /*03d4*/ 	.word	0xffffffff


	//   ....[137]....
        /*03d8*/ 	.word	0xffffffff


	//   ....[138]....
        /*03dc*/ 	.word	0xffffffff


	//   ....[139]....
        /*03e0*/ 	.word	0xffffffff


	//   ....[140]....
        /*03e4*/ 	.word	0xffffffff


	//   ....[141]....
        /*03e8*/ 	.word	0xffffffff


	//   ....[142]....
        /*03ec*/ 	.word	0xffffffff


	//   ....[143]....
        /*03f0*/ 	.word	0xffffffff


	//   ....[144]....
        /*03f4*/ 	.word	0xffffffff


	//   ....[145]....
        /*03f8*/ 	.word	0xffffffff


	//   ....[146]....
        /*03fc*/ 	.word	0xffffffff


	//   ....[147]....
        /*0400*/ 	.word	0xffffffff


	//   ....[148]....
        /*0404*/ 	.word	0xffffffff


	//   ....[149]....
        /*0408*/ 	.word	0xffffffff


	//   ....[150]....
        /*040c*/ 	.word	0xffffffff


	//   ....[151]....
        /*0410*/ 	.word	0xffffffff


	//   ....[152]....
        /*0414*/ 	.word	0xffffffff


	//   ....[153]....
        /*0418*/ 	.word	0xffffffff


	//   ....[154]....
        /*041c*/ 	.word	0xffffffff


	//   ....[155]....
        /*0420*/ 	.word	0xffffffff


	//   ....[156]....
        /*0424*/ 	.word	0xffffffff


	//   ....[157]....
        /*0428*/ 	.word	0xffffffff


	//   ....[158]....
        /*042c*/ 	.word	0xffffffff


	//   ....[159]....
        /*0430*/ 	.word	0xffffffff


	//   ....[160]....
        /*0434*/ 	.word	0xffffffff


	//   ....[161]....
        /*0438*/ 	.word	0xffffffff


	//   ....[162]....
        /*043c*/ 	.word	0xffffffff


	//   ....[163]....
        /*0440*/ 	.word	0xffffffff


	//   ....[164]....
        /*0444*/ 	.word	0xffffffff


	//   ....[165]....
        /*0448*/ 	.word	0xffffffff


	//   ....[166]....
        /*044c*/ 	.word	0xffffffff


	//   ....[167]....
        /*0450*/ 	.word	0xffffffff


	//   ....[168]....
        /*0454*/ 	.word	0xffffffff


	//   ....[169]....
        /*0458*/ 	.word	0xffffffff


	//   ....[170]....
        /*045c*/ 	.word	0xffffffff


	//   ....[171]....
        /*0460*/ 	.word	0xffffffff


	//   ....[172]....
        /*0464*/ 	.word	0xffffffff


	//   ....[173]....
        /*0468*/ 	.word	0xffffffff


	//   ....[174]....
        /*046c*/ 	.word	0xffffffff


	//   ....[175]....
        /*0470*/ 	.word	0xffffffff


	//   ....[176]....
        /*0474*/ 	.word	0xffffffff


	//   ....[177]....
        /*0478*/ 	.word	0xffffffff


	//   ....[178]....
        /*047c*/ 	.word	0xffffffff


	//   ....[179]....
        /*0480*/ 	.word	0xffffffff


	//   ....[180]....
        /*0484*/ 	.word	0xffffffff


	//   ....[181]....
        /*0488*/ 	.word	0xffffffff


	//   ....[182]....
        /*048c*/ 	.word	0xffffffff


	//   ....[183]....
        /*0490*/ 	.word	0xffffffff


	//   ....[184]....
        /*0494*/ 	.word	0xffffffff


	//   ....[185]....
        /*0498*/ 	.word	0xffffffff


	//   ....[186]....
        /*049c*/ 	.word	0xffffffff


	//   ....[187]....
        /*04a0*/ 	.word	0xffffffff


	//   ....[188]....
        /*04a4*/ 	.word	0xffffffff


	//   ....[189]....
        /*04a8*/ 	.word	0xffffffff


	//   ....[190]....
        /*04ac*/ 	.word	0xffffffff


	//   ....[191]....
        /*04b0*/ 	.word	0xffffffff


	//   ....[192]....
        /*04b4*/ 	.word	0xffffffff


	//   ....[193]....
        /*04b8*/ 	.word	0xffffffff


	//   ....[194]....
        /*04bc*/ 	.word	0xffffffff


	//   ....[195]....
        /*04c0*/ 	.word	0x0500000f


	//   ....[196]....
        /*04c4*/ 	.word	0x0500000f


	//   ....[197]....
        /*04c8*/ 	.word	0x0500000f


	//   ....[198]....
        /*04cc*/ 	.word	0x0500000f


	//   ....[199]....
        /*04d0*/ 	.word	0x0500000f


	//   ....[200]....
        /*04d4*/ 	.word	0x0500000f


	//   ....[201]....
        /*04d8*/ 	.word	0x0500000f


	//   ....[202]....
        /*04dc*/ 	.word	0x0500000f


	//   ....[203]....
        /*04e0*/ 	.word	0x0500000f


	//   ....[204]....
        /*04e4*/ 	.word	0x0500000f


	//   ....[205]....
        /*04e8*/ 	.word	0x0500000f


	//   ....[206]....
        /*04ec*/ 	.word	0x0500000f


	//   ....[207]....
        /*04f0*/ 	.word	0x0500000f


	//   ....[208]....
        /*04f4*/ 	.word	0x0500000f


	//   ....[209]....
        /*04f8*/ 	.word	0x0500000f


	//   ....[210]....
        /*04fc*/ 	.word	0x0500000f


	//   ....[211]....
        /*0500*/ 	.word	0x0500000f


	//   ....[212]....
        /*0504*/ 	.word	0x0500000f


	//   ....[213]....
        /*0508*/ 	.word	0x0500000f


	//   ....[214]....
        /*050c*/ 	.word	0x0500000f


	//   ....[215]....
        /*0510*/ 	.word	0x0500000f


	//   ....[216]....
        /*0514*/ 	.word	0x0500000f


	//   ....[217]....
        /*0518*/ 	.word	0x0500000f


	//   ....[218]....
        /*051c*/ 	.word	0x0500000f


	//   ....[219]....
        /*0520*/ 	.word	0x0500000f


	//   ....[220]....
        /*0524*/ 	.word	0x0500000f


	//   ....[221]....
        /*0528*/ 	.word	0x0500000f


	//   ....[222]....
        /*052c*/ 	.word	0x0500000f


	//   ....[223]....
        /*0530*/ 	.word	0x0500000f


	//   ....[224]....
        /*0534*/ 	.word	0x0500000f


	//   ....[225]....
        /*0538*/ 	.word	0x0500000f


	//   ....[226]....
        /*053c*/ 	.word	0x0500000f


	//   ....[227]....
        /*0540*/ 	.word	0x0500000f


	//   ....[228]....
        /*0544*/ 	.word	0x0500000f


	//   ....[229]....
        /*0548*/ 	.word	0x0500000f


	//   ....[230]....
        /*054c*/ 	.word	0x0500000f


	//   ....[231]....
        /*0550*/ 	.word	0x0500000f


	//   ....[232]....
        /*0554*/ 	.word	0x0500000f


	//   ....[233]....
        /*0558*/ 	.word	0x0500000f


	//   ....[234]....
        /*055c*/ 	.word	0x0500000f


	//   ....[235]....
        /*0560*/ 	.word	0x0500000f


	//   ....[236]....
        /*0564*/ 	.word	0x0500000f


	//   ....[237]....
        /*0568*/ 	.word	0x0500000f


	//   ....[238]....
        /*056c*/ 	.word	0x0500000f


	//   ....[239]....
        /*0570*/ 	.word	0x0500000f


	//   ....[240]....
        /*0574*/ 	.word	0x0500000f


	//   ....[241]....
        /*0578*/ 	.word	0x0500000f


	//   ....[242]....
        /*057c*/ 	.word	0x0500000f


	//   ....[243]....
        /*0580*/ 	.word	0x0500000f


	//   ....[244]....
        /*0584*/ 	.word	0x0500000f


	//   ....[245]....
        /*0588*/ 	.word	0x0500000f


	//   ....[246]....
        /*058c*/ 	.word	0x0500000f


	//   ....[247]....
        /*0590*/ 	.word	0x0500000f


	//   ....[248]....
        /*0594*/ 	.word	0x0500000f


	//   ....[249]....
        /*0598*/ 	.word	0x0500000f


	//   ....[250]....
        /*059c*/ 	.word	0x0500000f


	//   ....[251]....
        /*05a0*/ 	.word	0x0500000f


	//   ....[252]....
        /*05a4*/ 	.word	0x0500000f


	//   ....[253]....
        /*05a8*/ 	.word	0x0500000f


	//   ....[254]....
        /*05ac*/ 	.word	0x0500000f


	//   ....[255]....
        /*05b0*/ 	.word	0x0500000f


	//   ....[0]....
        /*05b4*/ 	.word	0x0500000f


	//   ....[1]....
        /*05b8*/ 	.word	0x0500000f


	//   ....[2]....
        /*05bc*/ 	.word	0x0500000f


	//   ....[3]....
        /*05c0*/ 	.word	0x0500000f


	//   ....[4]....
        /*05c4*/ 	.word	0x0500000f


	//   ....[5]....
        /*05c8*/ 	.word	0x0500000f


	//   ....[6]....
        /*05cc*/ 	.word	0x0500000f


	//   ....[7]....
        /*05d0*/ 	.word	0x0500000f


	//   ....[8]....
        /*05d4*/ 	.word	0x0500000f


	//   ....[9]....
        /*05d8*/ 	.word	0x0500000f


	//   ....[10]....
        /*05dc*/ 	.word	0x0500000f


	//   ....[11]....
        /*05e0*/ 	.word	0x0500000f


	//   ....[12]....
        /*05e4*/ 	.word	0x0500000f


	//   ....[13]....
        /*05e8*/ 	.word	0x0500000f


	//   ....[14]....
        /*05ec*/ 	.word	0x0500000f


	//   ....[15]....
        /*05f0*/ 	.word	0x0500000f


	//   ....[16]....
        /*05f4*/ 	.word	0x0500000f


	//   ....[17]....
        /*05f8*/ 	.word	0x0500000f


	//   ....[18]....
        /*05fc*/ 	.word	0x0500000f


	//   ....[19]....
        /*0600*/ 	.word	0x0500000f


	//   ....[20]....
        /*0604*/ 	.word	0x0500000f


	//   ....[21]....
        /*0608*/ 	.word	0x0500000f


	//   ....[22]....
        /*060c*/ 	.word	0x0500000f


	//   ....[23]....
        /*0610*/ 	.word	0x0500000f


	//   ....[24]....
        /*0614*/ 	.word	0x0500000f


	//   ....[25]....
        /*0618*/ 	.word	0x0500000f


	//   ....[26]....
        /*061c*/ 	.word	0x0500000f


	//   ....[27]....
        /*0620*/ 	.word	0x0500000f


	//   ....[28]....
        /*0624*/ 	.word	0x0500000f


	//   ....[29]....
        /*0628*/ 	.word	0x0500000f


	//   ....[30]....
        /*062c*/ 	.word	0x0500000f


	//   ....[31]....
        /*0630*/ 	.word	0x0500000f


	//   ....[32]....
        /*0634*/ 	.word	0x0500000f


	//   ....[33]....
        /*0638*/ 	.word	0x0500000f


	//   ....[34]....
        /*063c*/ 	.word	0x0500000f


	//   ....[35]....
        /*0640*/ 	.word	0x0500000f


	//   ....[36]....
        /*0644*/ 	.word	0x0500000f


	//   ....[37]....
        /*0648*/ 	.word	0x0500000f


	//   ....[38]....
        /*064c*/ 	.word	0x0500000f


	//   ....[39]....
        /*0650*/ 	.word	0x0500000f


	//   ....[40]....
        /*0654*/ 	.word	0x0500000f


	//   ....[41]....
        /*0658*/ 	.word	0x0500000f


	//   ....[42]....
        /*065c*/ 	.word	0x0500000f


	//   ....[43]....
        /*0660*/ 	.word	0x0500000f


	//   ....[44]....
        /*0664*/ 	.word	0x0500000f


	//   ....[45]....
        /*0668*/ 	.word	0x0500000f


	//   ....[46]....
        /*066c*/ 	.word	0x0500000f


	//   ....[47]....
        /*0670*/ 	.word	0x0500000f


	//   ....[48]....
        /*0674*/ 	.word	0x0500000f


	//   ....[49]....
        /*0678*/ 	.word	0x0500000f


	//   ....[50]....
        /*067c*/ 	.word	0x0500000f


	//   ....[51]....
        /*0680*/ 	.word	0x0500000f


	//   ....[52]....
        /*0684*/ 	.word	0x0500000f


	//   ....[53]....
        /*0688*/ 	.word	0x0500000f


	//   ....[54]....
        /*068c*/ 	.word	0x0500000f


	//   ....[55]....
        /*0690*/ 	.word	0x0500000f


	//   ....[56]....
        /*0694*/ 	.word	0x0500000f


	//   ....[57]....
        /*0698*/ 	.word	0x0500000f


	//   ....[58]....
        /*069c*/ 	.word	0x0500000f


	//   ....[59]....
        /*06a0*/ 	.word	0x0500000f


	//   ....[60]....
        /*06a4*/ 	.word	0x0500000f


	//   ....[61]....
        /*06a8*/ 	.word	0x0500000f


	//   ....[62]....
        /*06ac*/ 	.word	0x0500000f


	//   ....[63]....
        /*06b0*/ 	.word	0x0500000f


	//   ....[64]....
        /*06b4*/ 	.word	0x0500000f


	//   ....[65]....
        /*06b8*/ 	.word	0x0500000f


	//   ....[66]....
        /*06bc*/ 	.word	0x0500000f


	//   ....[67]....
        /*06c0*/ 	.word	0x0500000f


	//   ....[68]....
        /*06c4*/ 	.word	0x0500000f


	//   ....[69]....
        /*06c8*/ 	.word	0x0500000f


	//   ....[70]....
        /*06cc*/ 	.word	0x0500000f


	//   ....[71]....
        /*06d0*/ 	.word	0x0500000f


	//   ....[72]....
        /*06d4*/ 	.word	0x0500000f


	//   ....[73]....
        /*06d8*/ 	.word	0x0500000f


	//   ....[74]....
        /*06dc*/ 	.word	0x0500000f


	//   ....[75]....
        /*06e0*/ 	.word	0x0500000f


	//   ....[76]....
        /*06e4*/ 	.word	0x0500000f


	//   ....[77]....
        /*06e8*/ 	.word	0x0500000f


	//   ....[78]....
        /*06ec*/ 	.word	0x0500000f


	//   ....[79]....
        /*06f0*/ 	.word	0x0500000f


	//----- nvinfo : EIATTR_COOP_GROUP_INSTR_OFFSETS
	.align		4
.L_907:
        /*06f4*/ 	.byte	0x04, 0x28
        /*06f6*/ 	.short	(.L_909 - .L_908)


	//   ....[0]....
.L_908:
        /*06f8*/ 	.word	0x00000060


	//   ....[1]....
        /*06fc*/ 	.word	0x00000130


	//   ....[2]....
        /*0700*/ 	.word	0x000001e0


	//   ....[3]....
        /*0704*/ 	.word	0x000003a0


	//   ....[4]....
        /*0708*/ 	.word	0x00000500


	//   ....[5]....
        /*070c*/ 	.word	0x00000620


	//   ....[6]....
        /*0710*/ 	.word	0x00000780


	//   ....[7]....
        /*0714*/ 	.word	0x00002f60


	//   ....[8]....
        /*0718*/ 	.word	0x00002f70


	//   ....[9]....
        /*071c*/ 	.word	0x00003620


	//   ....[10]....
        /*0720*/ 	.word	0x00003630


	//   ....[11]....
        /*0724*/ 	.word	0x00003ce0


	//   ....[12]....
        /*0728*/ 	.word	0x00003cf0


	//   ....[13]....
        /*072c*/ 	.word	0x00004390


	//   ....[14]....
        /*0730*/ 	.word	0x000043a0


	//   ....[15]....
        /*0734*/ 	.word	0x00005380


	//   ....[16]....
        /*0738*/ 	.word	0x00005390


	//   ....[17]....
        /*073c*/ 	.word	0x00005b20


	//   ....[18]....
        /*0740*/ 	.word	0x00005b30


	//   ....[19]....
        /*0744*/ 	.word	0x000062c0


	//   ....[20]....
        /*0748*/ 	.word	0x000062d0


	//   ....[21]....
        /*074c*/ 	.word	0x00006a60


	//   ....[22]....
        /*0750*/ 	.word	0x00006a70


	//   ....[23]....
        /*0754*/ 	.word	0x00007410


	//   ....[24]....
        /*0758*/ 	.word	0x00007420


	//   ....[25]....
        /*075c*/ 	.word	0x00007530


	//   ....[26]....
        /*0760*/ 	.word	0x00007540


	//   ....[27]....
        /*0764*/ 	.word	0x00007660


	//   ....[28]....
        /*0768*/ 	.word	0x00007670


	//   ....[29]....
        /*076c*/ 	.word	0x00007790


	//   ....[30]....
        /*0770*/ 	.word	0x000077a0


	//   ....[31]....
        /*0774*/ 	.word	0x00007b40


	//   ....[32]....
        /*0778*/ 	.word	0x00007b60


	//   ....[33]....
        /*077c*/ 	.word	0x00007c40


	//   ....[34]....
        /*0780*/ 	.word	0x00007c60


	//   ....[35]....
        /*0784*/ 	.word	0x00007d40


	//   ....[36]....
        /*0788*/ 	.word	0x00007d60


	//   ....[37]....
        /*078c*/ 	.word	0x00007e40


	//   ....[38]....
        /*0790*/ 	.word	0x00007e60


	//   ....[39]....
        /*0794*/ 	.word	0x00008350


	//   ....[40]....
        /*0798*/ 	.word	0x000088b0


	//   ....[41]....
        /*079c*/ 	.word	0x000088c0


	//   ....[42]....
        /*07a0*/ 	.word	0x000088d0


	//   ....[43]....
        /*07a4*/ 	.word	0x000088e0


	//   ....[44]....
        /*07a8*/ 	.word	0x0000a2d0


	//   ....[45]....
        /*07ac*/ 	.word	0x0000a2e0


	//   ....[46]....
        /*07b0*/ 	.word	0x0000a2f0


	//   ....[47]....
        /*07b4*/ 	.word	0x0000a300


	//   ....[48]....
        /*07b8*/ 	.word	0x0000cd60


	//   ....[49]....
        /*07bc*/ 	.word	0x0000ce70


	//   ....[50]....
        /*07c0*/ 	.word	0x0000d4c0


	//   ....[51]....
        /*07c4*/ 	.word	0x0000d560


	//   ....[52]....
        /*07c8*/ 	.word	0x0000f190


	//   ....[53]....
        /*07cc*/ 	.word	0x0000f1a0


	//   ....[54]....
        /*07d0*/ 	.word	0x0000f1d0


	//   ....[55]....
        /*07d4*/ 	.word	0x0000f1f0


	//   ....[56]....
        /*07d8*/ 	.word	0x00010720


	//   ....[57]....
        /*07dc*/ 	.word	0x00010760


	//   ....[58]....
        /*07e0*/ 	.word	0x00010800


	//   ....[59]....
        /*07e4*/ 	.word	0x00010a80


	//   ....[60]....
        /*07e8*/ 	.word	0x00011af0


	//   ....[61]....
        /*07ec*/ 	.word	0x00011b30


	//   ....[62]....
        /*07f0*/ 	.word	0x00011b60


	//   ....[63]....
        /*07f4*/ 	.word	0x00011b90


	//   ....[64]....
        /*07f8*/ 	.word	0x00012160


	//   ....[65]....
        /*07fc*/ 	.word	0x00012190


	//   ....[66]....
        /*0800*/ 	.word	0x00012250


	//   ....[67]....
        /*0804*/ 	.word	0x00012270


	//   ....[68]....
        /*0808*/ 	.word	0x00012330


	//   ....[69]....
        /*080c*/ 	.word	0x00012350


	//   ....[70]....
        /*0810*/ 	.word	0x00012420


	//   ....[71]....
        /*0814*/ 	.word	0x00012440


	//   ....[72]....
        /*0818*/ 	.word	0x00012c30


	//   ....[73]....
        /*081c*/ 	.word	0x00012c40


	//   ....[74]....
        /*0820*/ 	.word	0x00012d50


	//   ....[75]....
        /*0824*/ 	.word	0x00012d60


	//   ....[76]....
        /*0828*/ 	.word	0x00012e70


	//   ....[77]....
        /*082c*/ 	.word	0x00012e80


	//   ....[78]....
        /*0830*/ 	.word	0x00012f90


	//   ....[79]....
        /*0834*/ 	.word	0x00012fa0


	//   ....[80]....
        /*0838*/ 	.word	0x00013110


	//   ....[81]....
        /*083c*/ 	.word	0x000132c0


	//   ....[82]....
        /*0840*/ 	.word	0x000132f0


	//   ....[83]....
        /*0844*/ 	.word	0x00013320


	//   ....[84]....
        /*0848*/ 	.word	0x00013350


	//   ....[85]....
        /*084c*/ 	.word	0x00013380


	//   ....[86]....
        /*0850*/ 	.word	0x000133b0


	//   ....[87]....
        /*0854*/ 	.word	0x00013520


	//   ....[88]....
        /*0858*/ 	.word	0x00013550


	//   ....[89]....
        /*085c*/ 	.word	0x00013580


	//   ....[90]....
        /*0860*/ 	.word	0x000135b0


	//   ....[91]....
        /*0864*/ 	.word	0x000135e0


	//   ....[92]....
        /*0868*/ 	.word	0x00013610


	//   ....[93]....
        /*086c*/ 	.word	0x000136a0


	//   ....[94]....
        /*0870*/ 	.word	0x000136d0


	//   ....[95]....
        /*0874*/ 	.word	0x00013750


	//   ....[96]....
        /*0878*/ 	.word	0x00014220


	//   ....[97]....
        /*087c*/ 	.word	0x00015df0


	//   ....[98]....
        /*0880*/ 	.word	0x00015e10


	//   ....[99]....
        /*0884*/ 	.word	0x00015eb0


	//   ....[100]....
        /*0888*/ 	.word	0x00015ed0


	//   ....[101]....
        /*088c*/ 	.word	0x00015f60


	//   ....[102]....
        /*0890*/ 	.word	0x00015f80


	//   ....[103]....
        /*0894*/ 	.word	0x00016010


	//   ....[104]....
        /*0898*/ 	.word	0x00016030


	//   ....[105]....
        /*089c*/ 	.word	0x000160c0


	//   ....[106]....
        /*08a0*/ 	.word	0x000160e0


	//   ....[107]....
        /*08a4*/ 	.word	0x00016170


	//   ....[108]....
        /*08a8*/ 	.word	0x00016190


	//   ....[109]....
        /*08ac*/ 	.word	0x00016220


	//   ....[110]....
        /*08b0*/ 	.word	0x00016240


	//   ....[111]....
        /*08b4*/ 	.word	0x00016250


	//   ....[112]....
        /*08b8*/ 	.word	0x000162d0


	//   ....[113]....
        /*08bc*/ 	.word	0x00016a10


	//   ....[114]....
        /*08c0*/ 	.word	0x00016a40


	//   ....[115]....
        /*08c4*/ 	.word	0x00016aa0


	//   ....[116]....
        /*08c8*/ 	.word	0x00016ae0


	//   ....[117]....
        /*08cc*/ 	.word	0x00016b20


	//   ....[118]....
        /*08d0*/ 	.word	0x00016b80


	//   ....[119]....
        /*08d4*/ 	.word	0x00016bc0


	//   ....[120]....
        /*08d8*/ 	.word	0x00016c20


	//   ....[121]....
        /*08dc*/ 	.word	0x00016c60


	//   ....[122]....
        /*08e0*/ 	.word	0x00016cc0


	//   ....[123]....
        /*08e4*/ 	.word	0x00016d00


	//   ....[124]....
        /*08e8*/ 	.word	0x00016d60


	//   ....[125]....
        /*08ec*/ 	.word	0x00016da0


	//   ....[126]....
        /*08f0*/ 	.word	0x00016e00


	//   ....[127]....
        /*08f4*/ 	.word	0x00016e20


	//   ....[128]....
        /*08f8*/ 	.word	0x00016e50


	//   ....[129]....
        /*08fc*/ 	.word	0x000175c0


	//   ....[130]....
        /*0900*/ 	.word	0x000175f0


	//   ....[131]....
        /*0904*/ 	.word	0x00017650


	//   ....[132]....
        /*0908*/ 	.word	0x00017660


	//   ....[133]....
        /*090c*/ 	.word	0x000176b0


	//   ....[134]....
        /*0910*/ 	.word	0x000176c0


	//   ....[135]....
        /*0914*/ 	.word	0x00017710


	//   ....[136]....
        /*0918*/ 	.word	0x00017720


	//   ....[137]....
        /*091c*/ 	.word	0x00017770


	//   ....[138]....
        /*0920*/ 	.word	0x00017780


	//   ....[139]....
        /*0924*/ 	.word	0x000177d0


	//   ....[140]....
        /*0928*/ 	.word	0x000177e0


	//   ....[141]....
        /*092c*/ 	.word	0x00017830


	//   ....[142]....
        /*0930*/ 	.word	0x00017840


	//   ....[143]....
        /*0934*/ 	.word	0x00017850


	//   ....[144]....
        /*0938*/ 	.word	0x000178a0


	//   ....[145]....
        /*093c*/ 	.word	0x00017b00


	//   ....[146]....
        /*0940*/ 	.word	0x00017b20


	//   ....[147]....
        /*0944*/ 	.word	0x00017b30


	//   ....[148]....
        /*0948*/ 	.word	0x00017ba0


	//   ....[149]....
        /*094c*/ 	.word	0x00017bb0


	//   ....[150]....
        /*0950*/ 	.word	0x00017c20


	//   ....[151]....
        /*0954*/ 	.word	0x00017c30


	//   ....[152]....
        /*0958*/ 	.word	0x00017ca0


	//   ....[153]....
        /*095c*/ 	.word	0x00017cb0


	//   ....[154]....
        /*0960*/ 	.word	0x00017d20


	//   ....[155]....
        /*0964*/ 	.word	0x00017d30


	//   ....[156]....
        /*0968*/ 	.word	0x00017da0


	//   ....[157]....
        /*096c*/ 	.word	0x00017db0


	//   ....[158]....
        /*0970*/ 	.word	0x00017e20


	//   ....[159]....
        /*0974*/ 	.word	0x00017e30


	//   ....[160]....
        /*0978*/ 	.word	0x00017e40


	//   ....[161]....
        /*097c*/ 	.word	0x000183f0


	//   ....[162]....
        /*0980*/ 	.word	0x00018430


	//   ....[163]....
        /*0984*/ 	.word	0x00018460


	//   ....[164]....
        /*0988*/ 	.word	0x00018490


	//   ....[165]....
        /*098c*/ 	.word	0x000184a0


	//   ....[166]....
        /*0990*/ 	.word	0x000184c0


	//   ....[167]....
        /*0994*/ 	.word	0x00018530


	//   ....[168]....
        /*0998*/ 	.word	0x00018550


	//   ....[169]....
        /*099c*/ 	.word	0x000185b0


	//   ....[170]....
        /*09a0*/ 	.word	0x000185d0


	//   ....[171]....
        /*09a4*/ 	.word	0x00018630


	//   ....[172]....
        /*09a8*/ 	.word	0x00018650


	//   ....[173]....
        /*09ac*/ 	.word	0x000186b0


	//   ....[174]....
        /*09b0*/ 	.word	0x000186d0


	//   ....[175]....
        /*09b4*/ 	.word	0x00018720


	//   ....[176]....
        /*09b8*/ 	.word	0x00018740


	//   ....[177]....
        /*09bc*/ 	.word	0x00018b40


	//   ....[178]....
        /*09c0*/ 	.word	0x00018b90


	//   ....[179]....
        /*09c4*/ 	.word	0x00018bc0


	//   ....[180]....
        /*09c8*/ 	.word	0x00018bd0


	//   ....[181]....
        /*09cc*/ 	.word	0x00018c00


	//   ....[182]....
        /*09d0*/ 	.word	0x00018c30


	//   ....[183]....
        /*09d4*/ 	.word	0x00018c60


	//   ....[184]....
        /*09d8*/ 	.word	0x00018c90


	//   ....[185]....
        /*09dc*/ 	.word	0x00018e10


	//   ....[186]....
        /*09e0*/ 	.word	0x00018e40


	//   ....[187]....
        /*09e4*/ 	.word	0x00018e70


	//   ....[188]....
        /*09e8*/ 	.word	0x00018ea0


	//   ....[189]....
        /*09ec*/ 	.word	0x00018ed0


	//   ....[190]....
        /*09f0*/ 	.word	0x00018f00


	//   ....[191]....
        /*09f4*/ 	.word	0x00018fc0


	//   ....[192]....
        /*09f8*/ 	.word	0x00018fe0


	//   ....[193]....
        /*09fc*/ 	.word	0x00019050


	//   ....[194]....
        /*0a00*/ 	.word	0x000194c0


	//   ....[195]....
        /*0a04*/ 	.word	0x000197e0


	//   ....[196]....
        /*0a08*/ 	.word	0x00019870


	//   ....[197]....
        /*0a0c*/ 	.word	0x00019910


	//   ....[198]....
        /*0a10*/ 	.word	0x000199a0


	//   ....[199]....
        /*0a14*/ 	.word	0x00019a40


	//   ....[200]....
        /*0a18*/ 	.word	0x00019ad0


	//   ....[201]....
        /*0a1c*/ 	.word	0x00019b70


	//   ....[202]....
        /*0a20*/ 	.word	0x00019c00


	//   ....[203]....
        /*0a24*/ 	.word	0x00019cf0


	//   ....[204]....
        /*0a28*/ 	.word	0x00019d80


	//   ....[205]....
        /*0a2c*/ 	.word	0x00019e20


	//   ....[206]....
        /*0a30*/ 	.word	0x00019eb0


	//   ....[207]....
        /*0a34*/ 	.word	0x00019f50


	//   ....[208]....
        /*0a38*/ 	.word	0x00019fe0


	//   ....[209]....
        /*0a3c*/ 	.word	0x0001a080


	//   ....[210]....
        /*0a40*/ 	.word	0x0001a110


	//   ....[211]....
        /*0a44*/ 	.word	0x0001a200


	//   ....[212]....
        /*0a48*/ 	.word	0x0001a290


	//   ....[213]....
        /*0a4c*/ 	.word	0x0001a320


	//   ....[214]....
        /*0a50*/ 	.word	0x0001a3b0


	//   ....[215]....
        /*0a54*/ 	.word	0x0001a440


	//   ....[216]....
        /*0a58*/ 	.word	0x0001a4d0


	//   ....[217]....
        /*0a5c*/ 	.word	0x0001a560


	//   ....[218]....
        /*0a60*/ 	.word	0x0001a5f0


	//   ....[219]....
        /*0a64*/ 	.word	0x0001a6d0


	//   ....[220]....
        /*0a68*/ 	.word	0x0001a780


	//   ....[221]....
        /*0a6c*/ 	.word	0x0001a810


	//   ....[222]....
        /*0a70*/ 	.word	0x0001a860


	//   ....[223]....
        /*0a74*/ 	.word	0x0001a8b0


	//   ....[224]....
        /*0a78*/ 	.word	0x0001a990


	//   ....[225]....
        /*0a7c*/ 	.word	0x0001aa20


	//   ....[226]....
        /*0a80*/ 	.word	0x0001aa70


	//   ....[227]....
        /*0a84*/ 	.word	0x0001aac0


	//   ....[228]....
        /*0a88*/ 	.word	0x0001acd0


	//   ....[229]....
        /*0a8c*/ 	.word	0x0001ad20


	//   ....[230]....
        /*0a90*/ 	.word	0x0001adb0


	//   ....[231]....
        /*0a94*/ 	.word	0x0001ae40


	//   ....[232]....
        /*0a98*/ 	.word	0x0001aed0


	//   ....[233]....
        /*0a9c*/ 	.word	0x0001af60


	//   ....[234]....
        /*0aa0*/ 	.word	0x0001aff0


	//   ....[235]....
        /*0aa4*/ 	.word	0x0001b080


	//   ....[236]....
        /*0aa8*/ 	.word	0x0001b140


	//   ....[237]....
        /*0aac*/ 	.word	0x0001b420


	//   ....[238]....
        /*0ab0*/ 	.word	0x0001b510


	//   ....[239]....
        /*0ab4*/ 	.word	0x0001b5b0


	//   ....[240]....
        /*0ab8*/ 	.word	0x0001b610


	//   ....[241]....
        /*0abc*/ 	.word	0x0001b710


	//   ....[242]....
        /*0ac0*/ 	.word	0x0001b780


	//   ....[243]....
        /*0ac4*/ 	.word	0x0001b880


	//   ....[244]....
        /*0ac8*/ 	.word	0x0001b8f0


	//   ....[245]....
        /*0acc*/ 	.word	0x0001b9f0


	//   ....[246]....
        /*0ad0*/ 	.word	0x0001ba60


	//   ....[247]....
        /*0ad4*/ 	.word	0x0001bb60


	//   ....[248]....
        /*0ad8*/ 	.word	0x0001bbd0


	//   ....[249]....
        /*0adc*/ 	.word	0x0001bcd0


	//   ....[250]....
        /*0ae0*/ 	.word	0x0001bd40


	//   ....[251]....
        /*0ae4*/ 	.word	0x0001be40


	//   ....[252]....
        /*0ae8*/ 	.word	0x0001beb0


	//   ....[253]....
        /*0aec*/ 	.word	0x0001bf90


	//   ....[254]....
        /*0af0*/ 	.word	0x0001c080


	//   ....[255]....
        /*0af4*/ 	.word	0x0001c0f0


	//   ....[0]....
        /*0af8*/ 	.word	0x0001c170


	//   ....[1]....
        /*0afc*/ 	.word	0x0001c220


	//   ....[2]....
        /*0b00*/ 	.word	0x0001c2a0


	//   ....[3]....
        /*0b04*/ 	.word	0x0001c370


	//   ....[4]....
        /*0b08*/ 	.word	0x0001c3f0


	//   ....[5]....
        /*0b0c*/ 	.word	0x0001c4c0


	//   ....[6]....
        /*0b10*/ 	.word	0x0001c540


	//   ....[7]....
        /*0b14*/ 	.word	0x0001c610


	//   ....[8]....
        /*0b18*/ 	.word	0x0001c690


	//   ....[9]....
        /*0b1c*/ 	.word	0x0001c760


	//   ....[10]....
        /*0b20*/ 	.word	0x0001c7e0


	//   ....[11]....
        /*0b24*/ 	.word	0x0001c8a0


	//   ....[12]....
        /*0b28*/ 	.word	0x0001c930


	//   ....[13]....
        /*0b2c*/ 	.word	0x0001c9e0


	//   ....[14]....
        /*0b30*/ 	.word	0x0001cb10


	//   ....[15]....
        /*0b34*/ 	.word	0x0001cbc0


	//   ....[16]....
        /*0b38*/ 	.word	0x0001cc20


	//   ....[17]....
        /*0b3c*/ 	.word	0x0001cce0


	//   ....[18]....
        /*0b40*/ 	.word	0x0001cd40


	//   ....[19]....
        /*0b44*/ 	.word	0x0001ce00


	//   ....[20]....
        /*0b48*/ 	.word	0x0001ce60


	//   ....[21]....
        /*0b4c*/ 	.word	0x0001cf20


	//   ....[22]....
        /*0b50*/ 	.word	0x0001cf80


	//   ....[23]....
        /*0b54*/ 	.word	0x0001d040


	//   ....[24]....
        /*0b58*/ 	.word	0x0001d0a0


	//   ....[25]....
        /*0b5c*/ 	.word	0x0001d160


	//   ....[26]....
        /*0b60*/ 	.word	0x0001d1c0


	//   ....[27]....
        /*0b64*/ 	.word	0x0001d280


	//   ....[28]....
        /*0b68*/ 	.word	0x0001d2e0


	//   ....[29]....
        /*0b6c*/ 	.word	0x0001d3a0


	//   ....[30]....
        /*0b70*/ 	.word	0x0001d490


	//   ....[31]....
        /*0b74*/ 	.word	0x0001d530


	//   ....[32]....
        /*0b78*/ 	.word	0x0001d590


	//   ....[33]....
        /*0b7c*/ 	.word	0x0001d670


	//   ....[34]....
        /*0b80*/ 	.word	0x0001d6d0


	//   ....[35]....
        /*0b84*/ 	.word	0x0001d7b0


	//   ....[36]....
        /*0b88*/ 	.word	0x0001d810


	//   ....[37]....
        /*0b8c*/ 	.word	0x0001d8f0


	//   ....[38]....
        /*0b90*/ 	.word	0x0001d950


	//   ....[39]....
        /*0b94*/ 	.word	0x0001da30


	//   ....[40]....
        /*0b98*/ 	.word	0x0001da90


	//   ....[41]....
        /*0b9c*/ 	.word	0x0001db70


	//   ....[42]....
        /*0ba0*/ 	.word	0x0001dbd0


	//   ....[43]....
        /*0ba4*/ 	.word	0x0001dcb0


	//   ....[44]....
        /*0ba8*/ 	.word	0x0001dd10


	//   ....[45]....
        /*0bac*/ 	.word	0x0001dde0


	//   ....[46]....
        /*0bb0*/ 	.word	0x0001df00


	//   ....[47]....
        /*0bb4*/ 	.word	0x0001dfb0


	//   ....[48]....
        /*0bb8*/ 	.word	0x0001e060


	//   ....[49]....
        /*0bbc*/ 	.word	0x0001e130


	//   ....[50]....
        /*0bc0*/ 	.word	0x0001e190


	//   ....[51]....
        /*0bc4*/ 	.word	0x0001e270


	//   ....[52]....
        /*0bc8*/ 	.word	0x0001e2d0


	//   ....[53]....
        /*0bcc*/ 	.word	0x0001e3a0


	//   ....[54]....
        /*0bd0*/ 	.word	0x0001e400


	//   ....[55]....
        /*0bd4*/ 	.word	0x0001e4d0


	//   ....[56]....
        /*0bd8*/ 	.word	0x0001e530


	//   ....[57]....
        /*0bdc*/ 	.word	0x0001e610


	//   ....[58]....
        /*0be0*/ 	.word	0x0001e670


	//   ....[59]....
        /*0be4*/ 	.word	0x0001e740


	//   ....[60]....
        /*0be8*/ 	.word	0x0001e7a0


	//   ....[61]....
        /*0bec*/ 	.word	0x0001e860


	//   ....[62]....
        /*0bf0*/ 	.word	0x0001e8f0


	//   ....[63]....
        /*0bf4*/ 	.word	0x0001e990


	//   ....[64]....
        /*0bf8*/ 	.word	0x0001eab0


	//   ....[65]....
        /*0bfc*/ 	.word	0x0001eb20


	//   ....[66]....
        /*0c00*/ 	.word	0x0001eb90


	//   ....[67]....
        /*0c04*/ 	.word	0x0001ec00


	//   ....[68]....
        /*0c08*/ 	.word	0x0001ec70


	//   ....[69]....
        /*0c0c*/ 	.word	0x0001ecf0


	//   ....[70]....
        /*0c10*/ 	.word	0x0001ed80


	//   ....[71]....
        /*0c14*/ 	.word	0x0001ee10


	//   ....[72]....
        /*0c18*/ 	.word	0x0001ee80


	//   ....[73]....
        /*0c1c*/ 	.word	0x0001eef0


	//   ....[74]....
        /*0c20*/ 	.word	0x0001ef60


	//   ....[75]....
        /*0c24*/ 	.word	0x0001efe0


	//   ....[76]....
        /*0c28*/ 	.word	0x0001f050


	//   ....[77]....
        /*0c2c*/ 	.word	0x0001f0f0


	//   ....[78]....
        /*0c30*/ 	.word	0x0001f180


	//   ....[79]....
        /*0c34*/ 	.word	0x0001f2a0


	//----- nvinfo : EIATTR_REG_RECONFIG
	.align		4
.L_909:
        /*0c38*/ 	.byte	0x01, 0x54
	.zero		2


	//----- nvinfo : EIATTR_SYSCALL_OFFSETS
	.align		4
        /*0c3c*/ 	.byte	0x04, 0x46
        /*0c3e*/ 	.short	(.L_911 - .L_910)


	//   ....[0]....
.L_910:
        /*0c40*/ 	.word	0x00001890


	//   ....[1]....
        /*0c44*/ 	.word	0x000019e0


	//   ....[2]....
        /*0c48*/ 	.word	0x000084e0


	//   ....[3]....
        /*0c4c*/ 	.word	0x00008830


	//   ....[4]....
        /*0c50*/ 	.word	0x000154a0


	//   ....[5]....
        /*0c54*/ 	.word	0x000155f0


	//   ....[6]....
        /*0c58*/ 	.word	0x000156e0


	//   ....[7]....
        /*0c5c*/ 	.word	0x000166a0


	//----- nvinfo : EIATTR_MBARRIER_INSTR_OFFSETS
	.align		4
.L_911:
        /*0c60*/ 	.byte	0x04, 0x39
        /*0c62*/ 	.short	(.L_913 - .L_912)


	//   ....[0]....
.L_912:
        /*0c64*/ 	.word	0x00000250
        /*0c68*/ 	.word	0x000000ff
        /*0c6c*/ 	.word	0x00028800
        /*0c70*/ 	.short	0x0100
        /*0c72*/ 	.byte	0x08
	.zero		1


	//   ....[1]....
        /*0c74*/ 	.word	0x00000260
        /*0c78*/ 	.word	0x000000ff
        /*0c7c*/ 	.word	0x00028820
        /*0c80*/ 	.short	0x0100
        /*0c82*/ 	.byte	0x08
	.zero		1


	//   ....[2]....
        /*0c84*/ 	.word	0x00000350
        /*0c88*/ 	.word	0x000000ff
        /*0c8c*/ 	.word	0x00028830
        /*0c90*/ 	.short	0x0100
        /*0c92*/ 	.byte	0x08
	.zero		1


	//   ....[3]....
        /*0c94*/ 	.word	0x00000360
        /*0c98*/ 	.word	0x000000ff
        /*0c9c*/ 	.word	0x00028840
        /*0ca0*/ 	.short	0x0100
        /*0ca2*/ 	.byte	0x08
	.zero		1


	//   ....[4]....
        /*0ca4*/ 	.word	0x00000370
        /*0ca8*/ 	.word	0x000000ff
        /*0cac*/ 	.word	0x00028838
        /*0cb0*/ 	.short	0x0100
        /*0cb2*/ 	.byte	0x08
	.zero		1


	//   ....[5]....
        /*0cb4*/ 	.word	0x00000380
        /*0cb8*/ 	.word	0x000000ff
        /*0cbc*/ 	.word	0x00028848
        /*0cc0*/ 	.short	0x0100
        /*0cc2*/ 	.byte	0x08
	.zero		1


	//   ....[6]....
        /*0cc4*/ 	.word	0x000004b0
        /*0cc8*/ 	.word	0x000000ff
        /*0ccc*/ 	.word	0x00028850
        /*0cd0*/ 	.short	0x0100
        /*0cd2*/ 	.byte	0x08
	.zero		1


	//   ....[7]....
        /*0cd4*/ 	.word	0x000004c0
        /*0cd8*/ 	.word	0x000000ff
        /*0cdc*/ 	.word	0x00028860
        /*0ce0*/ 	.short	0x0100
        /*0ce2*/ 	.byte	0x08
	.zero		1


	//   ....[8]....
        /*0ce4*/ 	.word	0x000004d0
        /*0ce8*/ 	.word	0x000000ff
        /*0cec*/ 	.word	0x00028858
        /*0cf0*/ 	.short	0x0100
        /*0cf2*/ 	.byte	0x08
	.zero		1


	//   ....[9]....
        /*0cf4*/ 	.word	0x000004e0
        /*0cf8*/ 	.word	0x000000ff
        /*0cfc*/ 	.word	0x00028868
        /*0d00*/ 	.short	0x0100
        /*0d02*/ 	.byte	0x08
	.zero		1


	//   ....[10]....
        /*0d04*/ 	.word	0x000005d0
        /*0d08*/ 	.word	0x000000ff
        /*0d0c*/ 	.word	0x00028870
        /*0d10*/ 	.short	0x0100
        /*0d12*/ 	.byte	0x06
	.zero		1


	//   ....[11]....
        /*0d14*/ 	.word	0x000005e0
        /*0d18*/ 	.word	0x000000ff
        /*0d1c*/ 	.word	0x00028880
        /*0d20*/ 	.short	0x0100
        /*0d22*/ 	.byte	0x06
	.zero		1


	//   ....[12]....
        /*0d24*/ 	.word	0x000005f0
        /*0d28*/ 	.word	0x000000ff
        /*0d2c*/ 	.word	0x00028878
        /*0d30*/ 	.short	0x0100
        /*0d32*/ 	.byte	0x06
	.zero		1


	//   ....[13]....
        /*0d34*/ 	.word	0x00000600
        /*0d38*/ 	.word	0x000000ff
        /*0d3c*/ 	.word	0x00028888
        /*0d40*/ 	.short	0x0100
        /*0d42*/ 	.byte	0x06
	.zero		1


	//   ....[14]....
        /*0d44*/ 	.word	0x00000730
        /*0d48*/ 	.word	0x000000ff
        /*0d4c*/ 	.word	0x00028890
        /*0d50*/ 	.short	0x0100
        /*0d52*/ 	.byte	0x08
	.zero		1


	//   ....[15]....
        /*0d54*/ 	.word	0x00000740
        /*0d58*/ 	.word	0x000000ff
        /*0d5c*/ 	.word	0x000288a0
        /*0d60*/ 	.short	0x0100
        /*0d62*/ 	.byte	0x08
	.zero		1


	//   ....[16]....
        /*0d64*/ 	.word	0x00000750
        /*0d68*/ 	.word	0x000000ff
        /*0d6c*/ 	.word	0x00028898
        /*0d70*/ 	.short	0x0100
        /*0d72*/ 	.byte	0x08
	.zero		1


	//   ....[17]....
        /*0d74*/ 	.word	0x00000760
        /*0d78*/ 	.word	0x000000ff
        /*0d7c*/ 	.word	0x000288a8
        /*0d80*/ 	.short	0x0100
        /*0d82*/ 	.byte	0x08
	.zero		1


	//   ....[18]....
        /*0d84*/ 	.word	0x00000890
        /*0d88*/ 	.word	0x000000ff
        /*0d8c*/ 	.word	0x000288b0
        /*0d90*/ 	.short	0x0100
        /*0d92*/ 	.byte	0x08
	.zero		1


	//   ....[19]....
        /*0d94*/ 	.word	0x000008a0
        /*0d98*/ 	.word	0x000000ff
        /*0d9c*/ 	.word	0x000288c0
        /*0da0*/ 	.short	0x0100
        /*0da2*/ 	.byte	0x08
	.zero		1


	//   ....[20]....
        /*0da4*/ 	.word	0x000008b0
        /*0da8*/ 	.word	0x000000ff
        /*0dac*/ 	.word	0x000288b8
        /*0db0*/ 	.short	0x0100
        /*0db2*/ 	.byte	0x08
	.zero		1


	//   ....[21]....
        /*0db4*/ 	.word	0x000008c0
        /*0db8*/ 	.word	0x000000ff
        /*0dbc*/ 	.word	0x000288c8
        /*0dc0*/ 	.short	0x0100
        /*0dc2*/ 	.byte	0x08
	.zero		1


	//   ....[22]....
        /*0dc4*/ 	.word	0x00002f10
        /*0dc8*/ 	.word	0x0000005c
        /*0dcc*/ 	.word	0x00028890
        /*0dd0*/ 	.short	0x010a
        /*0dd2*/ 	.byte	0x3f
	.zero		1


	//   ....[23]....
        /*0dd4*/ 	.word	0x00005320
        /*0dd8*/ 	.word	0x0000005c
        /*0ddc*/ 	.word	0x00028890
        /*0de0*/ 	.short	0x010a
        /*0de2*/ 	.byte	0x3f
	.zero		1


	//   ....[24]....
        /*0de4*/ 	.word	0x00007250
        /*0de8*/ 	.word	0x0000005c
        /*0dec*/ 	.word	0x00028890
        /*0df0*/ 	.short	0x010a
        /*0df2*/ 	.byte	0x3f
	.zero		1


	//   ....[25]....
        /*0df4*/ 	.word	0x00007970
        /*0df8*/ 	.word	0x0000000b
        /*0dfc*/ 	.word	0x00000000
        /*0e00*/ 	.short	0x0101
        /*0e02*/ 	.byte	0x3f
	.zero		1


	//   ....[26]....
        /*0e04*/ 	.word	0x000079b0
        /*0e08*/ 	.word	0x0000005c
        /*0e0c*/ 	.word	0x000288b0
        /*0e10*/ 	.short	0x010a
        /*0e12*/ 	.byte	0x3f
	.zero		1


	//   ....[27]....
        /*0e14*/ 	.word	0x00007fe0
        /*0e18*/ 	.word	0x0000005c
        /*0e1c*/ 	.word	0x00000000
        /*0e20*/ 	.short	0x0101
        /*0e22*/ 	.byte	0x3f
	.zero		1


	//   ....[28]....
        /*0e24*/ 	.word	0x00008560
        /*0e28*/ 	.word	0x0000009c
        /*0e2c*/ 	.word	0x00028800
        /*0e30*/ 	.short	0x010a
        /*0e32*/ 	.byte	0x3f
	.zero		1


	//   ....[29]....
        /*0e34*/ 	.word	0x000085b0
        /*0e38*/ 	.word	0x0000009c
        /*0e3c*/ 	.word	0x00028800
        /*0e40*/ 	.short	0x010a
        /*0e42*/ 	.byte	0x3f
	.zero		1


	//   ....[30]....
        /*0e44*/ 	.word	0x00008b20
        /*0e48*/ 	.word	0x0000009c
        /*0e4c*/ 	.word	0x00028800
        /*0e50*/ 	.short	0x010a
        /*0e52*/ 	.byte	0x3f
	.zero		1


	//   ....[31]....
        /*0e54*/ 	.word	0x0000a540
        /*0e58*/ 	.word	0x0000009c
        /*0e5c*/ 	.word	0x00028800
        /*0e60*/ 	.short	0x010a
        /*0e62*/ 	.byte	0x3f
	.zero		1


	//   ....[32]....
        /*0e64*/ 	.word	0x0000be20
        /*0e68*/ 	.word	0x00000003
        /*0e6c*/ 	.word	0x00028830
        /*0e70*/ 	.short	0x010a
        /*0e72*/ 	.byte	0x3f
	.zero		1


	//   ....[33]....
        /*0e74*/ 	.word	0x0000be70
        /*0e78*/ 	.word	0x00000003
        /*0e7c*/ 	.word	0x00028830
        /*0e80*/ 	.short	0x010a
        /*0e82*/ 	.byte	0x3f
	.zero		1


	//   ....[34]....
        /*0e84*/ 	.word	0x0000c460
        /*0e88*/ 	.word	0x00000003
        /*0e8c*/ 	.word	0x00000000
        /*0e90*/ 	.short	0x0101
        /*0e92*/ 	.byte	0x3f
	.zero		1


	//   ....[35]....
        /*0e94*/ 	.word	0x0000e470
        /*0e98*/ 	.word	0x00000005
        /*0e9c*/ 	.word	0x00028830
        /*0ea0*/ 	.short	0x010a
        /*0ea2*/ 	.byte	0x3f
	.zero		1


	//   ....[36]....
        /*0ea4*/ 	.word	0x0000e4c0
        /*0ea8*/ 	.word	0x00000005
        /*0eac*/ 	.word	0x00028830
        /*0eb0*/ 	.short	0x010a
        /*0eb2*/ 	.byte	0x3f
	.zero		1


	//   ....[37]....
        /*0eb4*/ 	.word	0x0000e900
        /*0eb8*/ 	.word	0x00000005
        /*0ebc*/ 	.word	0x00028850
        /*0ec0*/ 	.short	0x010a
        /*0ec2*/ 	.byte	0x3f
	.zero		1


	//   ....[38]....
        /*0ec4*/ 	.word	0x0000e940
        /*0ec8*/ 	.word	0x00000005
        /*0ecc*/ 	.word	0x00028850
        /*0ed0*/ 	.short	0x010a
        /*0ed2*/ 	.byte	0x3f
	.zero		1


	//   ....[39]....
        /*0ed4*/ 	.word	0x0000fd30
        /*0ed8*/ 	.word	0x00000003
        /*0edc*/ 	.word	0x00000000
        /*0ee0*/ 	.short	0x0101
        /*0ee2*/ 	.byte	0x3f
	.zero		1


	//   ....[40]....
        /*0ee4*/ 	.word	0x0000ffd0
        /*0ee8*/ 	.word	0x0000000b
        /*0eec*/ 	.word	0x00000000
        /*0ef0*/ 	.short	0x0101
        /*0ef2*/ 	.byte	0x3f
	.zero		1


	//   ....[41]....
        /*0ef4*/ 	.word	0x00010610
        /*0ef8*/ 	.word	0x0000000d
        /*0efc*/ 	.word	0x00028850
        /*0f00*/ 	.short	0x010a
        /*0f02*/ 	.byte	0x3f
	.zero		1


	//   ....[42]....
        /*0f04*/ 	.word	0x00010690
        /*0f08*/ 	.word	0x0000000d
        /*0f0c*/ 	.word	0x00028850
        /*0f10*/ 	.short	0x010a
        /*0f12*/ 	.byte	0x3f
	.zero		1


	//   ....[43]....
        /*0f14*/ 	.word	0x00010c70
        /*0f18*/ 	.word	0x00000005
        /*0f1c*/ 	.word	0x00000000
        /*0f20*/ 	.short	0x0101
        /*0f22*/ 	.byte	0x3f
	.zero		1


	//   ....[44]....
        /*0f24*/ 	.word	0x00012180
        /*0f28*/ 	.word	0x00000000
        /*0f2c*/ 	.word	0x00000000
        /*0f30*/ 	.short	0x0101
        /*0f32*/ 	.byte	0x3f
	.zero		1


	//   ....[45]....
        /*0f34*/ 	.word	0x00014300
        /*0f38*/ 	.word	0x00000016
        /*0f3c*/ 	.word	0x00028820
        /*0f40*/ 	.short	0x010a
        /*0f42*/ 	.byte	0x3f
	.zero		1


	//   ....[46]....
        /*0f44*/ 	.word	0x00014390
        /*0f48*/ 	.word	0x00000005
        /*0f4c*/ 	.word	0x000288a0
        /*0f50*/ 	.short	0x010a
        /*0f52*/ 	.byte	0x3f
	.zero		1


	//   ....[47]....
        /*0f54*/ 	.word	0x000146f0
        /*0f58*/ 	.word	0x00000005
        /*0f5c*/ 	.word	0x000288c0
        /*0f60*/ 	.short	0x010a
        /*0f62*/ 	.byte	0x3f
	.zero		1


	//   ....[48]....
        /*0f64*/ 	.word	0x00014b20
        /*0f68*/ 	.word	0x00000008
        /*0f6c*/ 	.word	0x000288a0
        /*0f70*/ 	.short	0x010a
        /*0f72*/ 	.byte	0x3f
	.zero		1


	//   ....[49]....
        /*0f74*/ 	.word	0x00014e60
        /*0f78*/ 	.word	0x00000008
        /*0f7c*/ 	.word	0x000288c0
        /*0f80*/ 	.short	0x010a
        /*0f82*/ 	.byte	0x3f
	.zero		1


	//   ....[50]....
        /*0f84*/ 	.word	0x00015c00
        /*0f88*/ 	.word	0x00000007
        /*0f8c*/ 	.word	0x00028840
        /*0f90*/ 	.short	0x010a
        /*0f92*/ 	.byte	0x3f
	.zero		1


	//   ....[51]....
        /*0f94*/ 	.word	0x00016380
        /*0f98*/ 	.word	0x00000007
        /*0f9c*/ 	.word	0x00028830
        /*0fa0*/ 	.short	0x0107
        /*0fa2*/ 	.byte	0x3f
	.zero		1


	//   ....[52]....
        /*0fa4*/ 	.word	0x00016450
        /*0fa8*/ 	.word	0x00000007
        /*0fac*/ 	.word	0x00028830
        /*0fb0*/ 	.short	0x0101
        /*0fb2*/ 	.byte	0x3f
	.zero		1


	//   ....[53]....
        /*0fb4*/ 	.word	0x00016f50
        /*0fb8*/ 	.word	0x00000016
        /*0fbc*/ 	.word	0x00028800
        /*0fc0*/ 	.short	0x0107
        /*0fc2*/ 	.byte	0x3f
	.zero		1


	//   ....[54]....
        /*0fc4*/ 	.word	0x00017050
        /*0fc8*/ 	.word	0x00000016
        /*0fcc*/ 	.word	0x00028800
        /*0fd0*/ 	.short	0x0101
        /*0fd2*/ 	.byte	0x3f
	.zero		1


	//   ....[55]....
        /*0fd4*/ 	.word	0x00017080
        /*0fd8*/ 	.word	0x00000016
        /*0fdc*/ 	.word	0x00028820
        /*0fe0*/ 	.short	0x010a
        /*0fe2*/ 	.byte	0x3f
	.zero		1


	//   ....[56]....
        /*0fe4*/ 	.word	0x00017410
        /*0fe8*/ 	.word	0x00000006
        /*0fec*/ 	.word	0x00028840
        /*0ff0*/ 	.short	0x010a
        /*0ff2*/ 	.byte	0x3f
	.zero		1


	//   ....[57]....
        /*0ff4*/ 	.word	0x00017930
        /*0ff8*/ 	.word	0x00000006
        /*0ffc*/ 	.word	0x00028830
        /*1000*/ 	.short	0x0107
        /*1002*/ 	.byte	0x3f
	.zero		1


	//   ....[58]....
        /*1004*/ 	.word	0x000179f0
        /*1008*/ 	.word	0x00000006
        /*100c*/ 	.word	0x00028830
        /*1010*/ 	.short	0x0101
        /*1012*/ 	.byte	0x3f
	.zero		1


	//   ....[59]....
        /*1014*/ 	.word	0x00017a50
        /*1018*/ 	.word	0x00000006
        /*101c*/ 	.word	0x00028860
        /*1020*/ 	.short	0x010a
        /*1022*/ 	.byte	0x3f
	.zero		1


	//   ....[60]....
        /*1024*/ 	.word	0x00017f90
        /*1028*/ 	.word	0x00000006
        /*102c*/ 	.word	0x00028850
        /*1030*/ 	.short	0x0107
        /*1032*/ 	.byte	0x3f
	.zero		1


	//   ....[61]....
        /*1034*/ 	.word	0x00018140
        /*1038*/ 	.word	0x00000006
        /*103c*/ 	.word	0x00028850
        /*1040*/ 	.short	0x0101
        /*1042*/ 	.byte	0x3f
	.zero		1


	//   ....[62]....
        /*1044*/ 	.word	0x00018350
        /*1048*/ 	.word	0x00000000
        /*104c*/ 	.word	0x00028860
        /*1050*/ 	.short	0x010a
        /*1052*/ 	.byte	0x3f
	.zero		1


	//   ....[63]....
        /*1054*/ 	.word	0x00018880
        /*1058*/ 	.word	0x00000000
        /*105c*/ 	.word	0x00028850
        /*1060*/ 	.short	0x0107
        /*1062*/ 	.byte	0x3f
	.zero		1


	//   ....[64]....
        /*1064*/ 	.word	0x00018940
        /*1068*/ 	.word	0x00000000
        /*106c*/ 	.word	0x00028850
        /*1070*/ 	.short	0x0101
        /*1072*/ 	.byte	0x3f
	.zero		1


	//   ....[65]....
        /*1074*/ 	.word	0x00019440
        /*1078*/ 	.word	0x00000004
        /*107c*/ 	.word	0x00028820
        /*1080*/ 	.short	0x010a
        /*1082*/ 	.byte	0x3f
	.zero		1


	//   ....[66]....
        /*1084*/ 	.word	0x000195b0
        /*1088*/ 	.word	0x00000005
        /*108c*/ 	.word	0x00028840
        /*1090*/ 	.short	0x010a
        /*1092*/ 	.byte	0x3f
	.zero		1


	//   ....[67]....
        /*1094*/ 	.word	0x00019650
        /*1098*/ 	.word	0x00000019
        /*109c*/ 	.word	0x00028840
        /*10a0*/ 	.short	0x010a
        /*10a2*/ 	.byte	0x3f
	.zero		1


	//   ....[68]....
        /*10a4*/ 	.word	0x00019690
        /*10a8*/ 	.word	0x00000005
        /*10ac*/ 	.word	0x00028860
        /*10b0*/ 	.short	0x010a
        /*10b2*/ 	.byte	0x3f
	.zero		1


	//   ....[69]....
        /*10b4*/ 	.word	0x000196d0
        /*10b8*/ 	.word	0x00000019
        /*10bc*/ 	.word	0x00028860
        /*10c0*/ 	.short	0x010a
        /*10c2*/ 	.byte	0x3f
	.zero		1


	//   ....[70]....
        /*10c4*/ 	.word	0x00019730
        /*10c8*/ 	.word	0x0000005c
        /*10cc*/ 	.word	0x00028890
        /*10d0*/ 	.short	0x010a
        /*10d2*/ 	.byte	0x3f
	.zero		1


	//   ....[71]....
        /*10d4*/ 	.word	0x00019c40
        /*10d8*/ 	.word	0x0000005c
        /*10dc*/ 	.word	0x00028890
        /*10e0*/ 	.short	0x010a
        /*10e2*/ 	.byte	0x3f
	.zero		1


	//   ....[72]....
        /*10e4*/ 	.word	0x0001a150
        /*10e8*/ 	.word	0x0000005c
        /*10ec*/ 	.word	0x00028890
        /*10f0*/ 	.short	0x010a
        /*10f2*/ 	.byte	0x3f
	.zero		1


	//   ....[73]....
        /*10f4*/ 	.word	0x0001a620
        /*10f8*/ 	.word	0x0000005c
        /*10fc*/ 	.word	0x000288b0
        /*1100*/ 	.short	0x010a
        /*1102*/ 	.byte	0x3f
	.zero		1


	//   ....[74]....
        /*1104*/ 	.word	0x0001a8e0
        /*1108*/ 	.word	0x0000009c
        /*110c*/ 	.word	0x00028800
        /*1110*/ 	.short	0x010a
        /*1112*/ 	.byte	0x3f
	.zero		1


	//   ....[75]....
        /*1114*/ 	.word	0x0001aaf0
        /*1118*/ 	.word	0x0000009c
        /*111c*/ 	.word	0x00028800
        /*1120*/ 	.short	0x010a
        /*1122*/ 	.byte	0x3f
	.zero		1


	//   ....[76]....
        /*1124*/ 	.word	0x0001ab40
        /*1128*/ 	.word	0x00000003
        /*112c*/ 	.word	0x00028830
        /*1130*/ 	.short	0x010a
        /*1132*/ 	.byte	0x3f
	.zero		1


	//   ....[77]....
        /*1134*/ 	.word	0x0001ab90
        /*1138*/ 	.word	0x00000005
        /*113c*/ 	.word	0x00028830
        /*1140*/ 	.short	0x010a
        /*1142*/ 	.byte	0x3f
	.zero		1


	//   ....[78]....
        /*1144*/ 	.word	0x0001abe0
        /*1148*/ 	.word	0x00000005
        /*114c*/ 	.word	0x00028850
        /*1150*/ 	.short	0x010a
        /*1152*/ 	.byte	0x3f
	.zero		1


	//   ....[79]....
        /*1154*/ 	.word	0x0001ac30
        /*1158*/ 	.word	0x0000000d
        /*115c*/ 	.word	0x00028850
        /*1160*/ 	.short	0x010a
        /*1162*/ 	.byte	0x3f
	.zero		1


	//   ....[80]....
        /*1164*/ 	.word	0x0001b200
        /*1168*/ 	.word	0x00000016
        /*116c*/ 	.word	0x00028820
        /*1170*/ 	.short	0x010a
        /*1172*/ 	.byte	0x3f
	.zero		1


	//   ....[81]....
        /*1174*/ 	.word	0x0001b250
        /*1178*/ 	.word	0x00000005
        /*117c*/ 	.word	0x000288a0
        /*1180*/ 	.short	0x010a
        /*1182*/ 	.byte	0x3f
	.zero		1


	//   ....[82]....
        /*1184*/ 	.word	0x0001b2a0
        /*1188*/ 	.word	0x00000005
        /*118c*/ 	.word	0x000288c0
        /*1190*/ 	.short	0x010a
        /*1192*/ 	.byte	0x3f
	.zero		1


	//   ....[83]....
        /*1194*/ 	.word	0x0001b2f0
        /*1198*/ 	.word	0x00000008
        /*119c*/ 	.word	0x000288a0
        /*11a0*/ 	.short	0x010a
        /*11a2*/ 	.byte	0x3f
	.zero		1


	//   ....[84]....
        /*11a4*/ 	.word	0x0001b340
        /*11a8*/ 	.word	0x00000008
        /*11ac*/ 	.word	0x000288c0
        /*11b0*/ 	.short	0x010a
        /*11b2*/ 	.byte	0x3f
	.zero		1


	//   ....[85]....
        /*11b4*/ 	.word	0x0001b460
        /*11b8*/ 	.word	0x00000007
        /*11bc*/ 	.word	0x00028840
        /*11c0*/ 	.short	0x010a
        /*11c2*/ 	.byte	0x3f
	.zero		1


	//   ....[86]....
        /*11c4*/ 	.word	0x0001ca10
        /*11c8*/ 	.word	0x00000016
        /*11cc*/ 	.word	0x00028820
        /*11d0*/ 	.short	0x010a
        /*11d2*/ 	.byte	0x3f
	.zero		1


	//   ....[87]....
        /*11d4*/ 	.word	0x0001ca60
        /*11d8*/ 	.word	0x00000006
        /*11dc*/ 	.word	0x00028840
        /*11e0*/ 	.short	0x010a
        /*11e2*/ 	.byte	0x3f
	.zero		1


	//   ....[88]....
        /*11e4*/ 	.word	0x0001d3e0
        /*11e8*/ 	.word	0x00000006
        /*11ec*/ 	.word	0x00028860
        /*11f0*/ 	.short	0x010a
        /*11f2*/ 	.byte	0x3f
	.zero		1


	//   ....[89]....
        /*11f4*/ 	.word	0x0001de50
        /*11f8*/ 	.word	0x00000000
        /*11fc*/ 	.word	0x00028860
        /*1200*/ 	.short	0x010a
        /*1202*/ 	.byte	0x3f
	.zero		1


	//   ....[90]....
        /*1204*/ 	.word	0x0001f1c0
        /*1208*/ 	.word	0x00000004
        /*120c*/ 	.word	0x00028820
        /*1210*/ 	.short	0x010a
        /*1212*/ 	.byte	0x3f
	.zero		1


	//   ....[91]....
        /*1214*/ 	.word	0x0001f360
        /*1218*/ 	.word	0x00000005
        /*121c*/ 	.word	0x00028840
        /*1220*/ 	.short	0x010a
        /*1222*/ 	.byte	0x3f
	.zero		1


	//   ....[92]....
        /*1224*/ 	.word	0x0001f3b0
        /*1228*/ 	.word	0x00000019
        /*122c*/ 	.word	0x00028840
        /*1230*/ 	.short	0x010a
        /*1232*/ 	.byte	0x3f
	.zero		1


	//   ....[93]....
        /*1234*/ 	.word	0x0001f400
        /*1238*/ 	.word	0x00000005
        /*123c*/ 	.word	0x00028860
        /*1240*/ 	.short	0x010a
        /*1242*/ 	.byte	0x3f
	.zero		1


	//----- nvinfo : EIATTR_NUM_MBARRIERS
	.align		4
.L_913:
        /*1244*/ 	.byte	0x03, 0x38
        /*1246*/ 	.short	0x0016


	//----- nvinfo : EIATTR_EXIT_INSTR_OFFSETS
	.align		4
        /*1248*/ 	.byte	0x04, 0x1c
        /*124a*/ 	.short	(.L_915 - .L_914)


	//   ....[0]....
.L_914:
        /*124c*/ 	.word	0x00019720


	//----- nvinfo : EIATTR_MAX_THREADS
	.align		4
.L_915:
        /*1250*/ 	.byte	0x04, 0x05
        /*1252*/ 	.short	(.L_917 - .L_916)
.L_916:
        /*1254*/ 	.word	0x00000180
        /*1258*/ 	.word	0x00000001
        /*125c*/ 	.word	0x00000001


	//----- nvinfo : EIATTR_CRS_STACK_SIZE
	.align		4
.L_917:
        /*1260*/ 	.byte	0x04, 0x1e
        /*1262*/ 	.short	(.L_919 - .L_918)
.L_918:
        /*1264*/ 	.word	0x00000000


	//----- nvinfo : EIATTR_CBANK_PARAM_SIZE
	.align		4
.L_919:
        /*1268*/ 	.byte	0x03, 0x19
        /*126a*/ 	.short	0x0af0


	//----- nvinfo : EIATTR_PARAM_CBANK
	.align		4
        /*126c*/ 	.byte	0x04, 0x0a
        /*126e*/ 	.short	(.L_921 - .L_920)
	.align		4
.L_920:
        /*1270*/ 	.word	index@(.nv.constant0._ZN7cutlass13device_kernelIN5flash11enable_sm90INS1_16FlashAttnFwdSm90INS1_25CollectiveMainloopFwdSm90ILi2EN4cute5tupleIJNS5_1CILi1EEES8_S8_EEENS6_IJNS7_ILi128EEESA_SA_EEELi128ENS_6half_tEfNS_4arch4Sm90ELb0ELb0ELb0ELb1ELb1ELb1ELb0ELb1ELb1ELb1ELb0ELb0EEENS1_21CollectiveEpilogueFwdISB_S9_SC_SE_Li256ELb1ELb1ELb0ELb0EEENS1_36VarlenDynamicPersistentTileSchedulerILi128ELi128ELi256ELi128ELb0ELb1ELb1ELb0ELb1ELb1EEEEEEEEEvNT_6ParamsE)
        /*1274*/ 	.short	0x0210
        /*1276*/ 	.short	0x0af0


	//----- nvinfo : EIATTR_SW_WAR
	.align		4
.L_921:
        /*1278*/ 	.byte	0x04, 0x36
        /*127a*/ 	.short	(.L_923 - .L_922)
.L_922:
        /*127c*/ 	.word	0x00000008
.L_923:


//--------------------- .nv.info._ZN7cutlass13device_kernelIN5flash11enable_sm90INS1_16FlashAttnFwdSm90INS1_25CollectiveMainloopFwdSm90ILi2EN4cute5tupleIJNS5_1CILi1EEES8_S8_EEENS6_IJNS7_ILi128EEESA_SA_EEELi128ENS_6half_tEfNS_4arch4Sm90ELb0ELb1ELb0ELb0ELb1ELb0ELb0ELb1ELb1ELb1ELb0ELb0EEENS1_21CollectiveEpilogueFwdISB_S9_SC_SE_Li256ELb0ELb1ELb0ELb0EEENS1_30DynamicPersistentTileSchedulerILi256ELi128ELb0ELb1ELb1EEEEEEEEEvNT_6ParamsE --------------------------
	.section	.nv.info._ZN7cutlass13device_kernelIN5flash11enable_sm90INS1_16FlashAttnFwdSm90INS1_25CollectiveMainloopFwdSm90ILi2EN4cute5tupleIJNS5_1CILi1EEES8_S8_EEENS6_IJNS7_ILi128EEESA_SA_EEELi128ENS_6half_tEfNS_4arch4Sm90ELb0ELb1ELb0ELb0ELb1ELb0ELb0ELb1ELb1ELb1ELb0ELb0EEENS1_21CollectiveEpilogueFwdISB_S9_SC_SE_Li256ELb0ELb1ELb0ELb0EEENS1_30DynamicPersistentTileSchedulerILi256ELi128ELb0ELb1ELb1EEEEEEEEEvNT_6ParamsE,"",@"SHT_CUDA_INFO"
	.sectionflags	@""
	.align	4


	//----- nvinfo : EIATTR_CUDA_API_VERSION
	.align		4
        /*0000*/ 	.byte	0x04, 0x37
        /*0002*/ 	.short	(.L_925 - .L_924)
.L_924:
        /*0004*/ 	.word	0x00000082


	//----- nvinfo : EIATTR_KPARAM_INFO
	.align		4
.L_925:
        /*0008*/ 	.byte	0x04, 0x17
        /*000a*/ 	.short	(.L_927 - .L_926)
.L_926:
        /*000c*/ 	.word	0x00000000
        /*0010*/ 	.short	0x0000
        /*0012*/ 	.short	0x0070
        /*0014*/ 	.byte	0x00, 0xf0, 0x01, 0x2a


	//----- nvinfo : EIATTR_SPARSE_MMA_MASK
	.align		4
.L_927:
        /*0018*/ 	.byte	0x03, 0x50
        /*001a*/ 	.short	0x0000


	//----- nvinfo : EIATTR_MAXREG_COUNT
	.align		4
        /*001c*/ 	.byte	0x03, 0x1b
        /*001e*/ 	.short	0x00a8


	//----- nvinfo : EIATTR_NUM_BARRIERS
	.align		4
        /*0020*/ 	.byte	0x02, 0x4c
        /*0022*/ 	.byte	0x10
	.zero		1


	//----- nvinfo : EIATTR_EXTERNS
	.align		4
        /*0024*/ 	.byte	0x04, 0x0f
        /*0026*/ 	.short	(.L_929 - .L_928)


	//   ....[0]....
	.align		4
.L_928:
        /*0028*/ 	.word	index@(__assertfail)


	//----- nvinfo : EIATTR_MERCURY_ISA_VERSION
	.align		4
.L_929:
        /*002c*/ 	.byte	0x03, 0x5f
        /*002e*/ 	.short	0x0101


	//----- nvinfo : EIATTR_INT_WARP_WIDE_INSTR_OFFSETS
	.align		4
        /*0030*/ 	.byte	0x04, 0x31
        /*0032*/ 	.short	(.L_931 - .L_930)


	//   ....[0]....
.L_930:
        /*0034*/ 	.word	0x000000b0


	//   ....[1]....
        /*0038*/ 	.word	0x000000c0


	//   ....[2]....
        /*003c*/ 	.word	0x00000160


	//   ....[3]....
        /*0040*/ 	.word	0x000105a0


	//   ....[4]....
        /*0044*/ 	.word	0x00010630


	//   ....[5]....
        /*0048*/ 	.word	0x00013250


	//   ....[6]....
        /*004c*/ 	.word	0x000132e0


	//----- nvinfo : EIATTR_COOP_GROUP_MASK_REGIDS
	.align		4
.L_931:
        /*0050*/ 	.byte	0x04, 0x29
        /*0052*/ 	.short	(.L_933 - .L_932)


	//   ....[0]....
.L_932:
        /*0054*/ 	.word	0xffffffff


	//   ....[1]....
        /*0058*/ 	.word	0xffffffff


	//   ....[2]....
        /*005c*/ 	.word	0xffffffff


	//   ....[3]....
        /*0060*/ 	.word	0xffffffff


	//   ....[4]....
        /*0064*/ 	.word	0xffffffff


	//   ....[5]....
        /*0068*/ 	.word	0xffffffff


	//   ....[6]....
        /*006c*/ 	.word	0xffffffff


	//   ....[7]....
        /*0070*/ 	.word	0xffffffff


	//   ....[8]....
        /*0074*/ 	.word	0xffffffff


	//   ....[9]....
        /*0078*/ 	.word	0xffffffff


	//   ....[10]....
        /*007c*/ 	.word	0xffffffff


	//   ....[11]....
        /*0080*/ 	.word	0xffffffff


	//   ....[12]....
        /*0084*/ 	.word	0xffffffff


	//   ....[13]....
        /*0088*/ 	.word	0xffffffff


	//   ....[14]....
        /*008c*/ 	.word	0xffffffff


	//   ....[15]....
        /*0090*/ 	.word	0xffffffff


	//   ....[16]....
        /*0094*/ 	.word	0xffffffff


	//   ....[17]....
        /*0098*/ 	.word	0xffffffff


	//   ....[18]....
        /*009c*/ 	.word	0xffffffff


	//   ....[19]....
        /*00a0*/ 	.word	0xffffffff


	//   ....[20]....
        /*00a4*/ 	.word	0xffffffff


	//   ....[21]....
        /*00a8*/ 	.word	0xffffffff


	//   ....[22]....
        /*00ac*/ 	.word	0xffffffff


	//   ....[23]....
        /*00b0*/ 	.word	0xffffffff


	//   ....[24]....
        /*00b4*/ 	.word	0xffffffff


	//   ....[25]....
        /*00b8*/ 	.word	0xffffffff


	//   ....[26]....
        /*00bc*/ 	.word	0xffffffff


	//   ....[27]....
        /*00c0*/ 	.word	0xffffffff


	//   ....[28]....
        /*00c4*/ 	.word	0xffffffff


	//   ....[29]....
        /*00c8*/ 	.word	0xffffffff


	//   ....[30]....
        /*00cc*/ 	.word	0xffffffff


	//   ....[31]....
        /*00d0*/ 	.word	0xffffffff


	//   ....[32]....
        /*00d4*/ 	.word	0xffffffff


	//   ....[33]....
        /*00d8*/ 	.word	0xffffffff


	//   ....[34]....
        /*00dc*/ 	.word	0xffffffff


	//   ....[35]....
        /*00e0*/ 	.word	0xffffffff


	//   ....[36]....
        /*00e4*/ 	.word	0xffffffff


	//   ....[37]....
        /*00e8*/ 	.word	0xffffffff


	//   ....[38]....
        /*00ec*/ 	.word	0xffffffff


	//   ....[39]....
        /*00f0*/ 	.word	0xffffffff


	//   ....[40]....
        /*00f4*/ 	.word	0xffffffff


	//   ....[41]....
        /*00f8*/ 	.word	0xffffffff


	//   ....[42]....
        /*00fc*/ 	.word	0xffffffff


	//   ....[43]....
        /*0100*/ 	.word	0xffffffff


	//   ....[44]....
        /*0104*/ 	.word	0xffffffff


	//   ....[45]....
        /*0108*/ 	.word	0xffffffff


	//   ....[46]....
        /*010c*/ 	.word	0xffffffff


	//   ....[47]....
        /*0110*/ 	.word	0xffffffff


	//   ....[48]....
        /*0114*/ 	.word	0xffffffff


	//   ....[49]....
        /*0118*/ 	.word	0xffffffff


	//   ....[50]....
        /*011c*/ 	.word	0xffffffff


	//   ....[51]....
        /*0120*/ 	.word	0xffffffff


	//   ....[52]....
        /*0124*/ 	.word	0xffffffff


	//   ....[53]....
        /*0128*/ 	.word	0xffffffff


	//   ....[54]....
        /*012c*/ 	.word	0xffffffff


	//   ....[55]....
        /*0130*/ 	.word	0xffffffff


	//   ....[56]....
        /*0134*/ 	.word	0xffffffff


	//   ....[57]....
        /*0138*/ 	.word	0xffffffff


	//   ....[58]....
        /*013c*/ 	.word	0xffffffff


	//   ....[59]....
        /*0140*/ 	.word	0xffffffff


	//   ....[60]....
        /*0144*/ 	.word	0xffffffff


	//   ....[61]....
        /*0148*/ 	.word	0xffffffff


	//   ....[62]....
        /*014c*/ 	.word	0xffffffff


	//   ....[63]....
        /*0150*/ 	.word	0xffffffff


	//   ....[64]....
        /*0154*/ 	.word	0xffffffff


	//   ....[65]....
        /*0158*/ 	.word	0xffffffff


	//   ....[66]....
        /*015c*/ 	.word	0xffffffff


	//   ....[67]....
        /*0160*/ 	.word	0xffffffff


	//   ....[68]....
        /*0164*/ 	.word	0xffffffff


	//   ....[69]....
        /*0168*/ 	.word	0xffffffff


	//   ....[70]....
        /*016c*/ 	.word	0xffffffff


	//   ....[71]....
        /*0170*/ 	.word	0xffffffff


	//   ....[72]....
        /*0174*/ 	.word	0xffffffff


	//   ....[73]....
        /*0178*/ 	.word	0xffffffff


	//   ....[74]....
        /*017c*/ 	.word	0xffffffff


	//   ....[75]....
        /*0180*/ 	.word	0xffffffff


	//   ....[76]....
        /*0184*/ 	.word	0xffffffff


	//   ....[77]....
        /*0188*/ 	.word	0xffffffff


	//   ....[78]....
        /*018c*/ 	.word	0xffffffff


	//   ....[79]....
        /*0190*/ 	.word	0xffffffff


	//   ....[80]....
        /*0194*/ 	.word	0xffffffff


	//   ....[81]....
        /*0198*/ 	.word	0xffffffff


	//   ....[82]....
        /*019c*/ 	.word	0xffffffff


	//   ....[83]....
        /*01a0*/ 	.word	0xffffffff


	//   ....[84]....
        /*01a4*/ 	.word	0xffffffff


	//   ....[85]....
        /*01a8*/ 	.word	0xffffffff


	//   ....[86]....
        /*01ac*/ 	.word	0xffffffff


	//   ....[87]....
        /*01b0*/ 	.word	0xffffffff


	//   ....[88]....
        /*01b4*/ 	.word	0xffffffff


	//   ....[89]....
        /*01b8*/ 	.word	0xffffffff


	//   ....[90]....
        /*01bc*/ 	.word	0xffffffff


	//   ....[91]....
        /*01c0*/ 	.word	0xffffffff


	//   ....[92]....
        /*01c4*/ 	.word	0xffffffff


	//   ....[93]....
        /*01c8*/ 	.word	0xffffffff


	//   ....[94]....
        /*01cc*/ 	.word	0xffffffff


	//   ....[95]....
        /*01d0*/ 	.word	0xffffffff


	//   ....[96]....
        /*01d4*/ 	.word	0xffffffff


	//   ....[97]....
        /*01d8*/ 	.word	0xffffffff


	//   ....[98]....
        /*01dc*/ 	.word	0xffffffff


	//   ....[99]....
        /*01e0*/ 	.word	0xffffffff


	//   ....[100]....
        /*01e4*/ 	.word	0xffffffff


	//   ....[101]....
        /*01e8*/ 	.word	0xffffffff


	//   ....[102]....
        /*01ec*/ 	.word	0xffffffff


	//   ....[103]....
        /*01f0*/ 	.word	0xffffffff


	//   ....[104]....
        /*01f4*/ 	.word	0xffffffff


	//   ....[105]....
        /*01f8*/ 	.word	0xffffffff


	//   ....[106]....
        /*01fc*/ 	.word	0xffffffff


	//   ....[107]....
        /*0200*/ 	.word	0xffffffff


	//   ....[108]....
        /*0204*/ 	.word	0xffffffff


	//   ....[109]....
        /*0208*/ 	.word	0xffffffff


	//   ....[110]....
        /*020c*/ 	.word	0xffffffff


	//   ....[111]....
        /*0210*/ 	.word	0xffffffff


	//   ....[112]....
        /*0214*/ 	.word	0xffffffff


	//   ....[113]....
        /*0218*/ 	.word	0xffffffff


	//   ....[114]....
        /*021c*/ 	.word	0xffffffff


	//   ....[115]....
        /*0220*/ 	.word	0xffffffff


	//   ....[116]....
        /*0224*/ 	.word	0xffffffff


	//   ....[117]....
        /*0228*/ 	.word	0xffffffff


	//   ....[118]....
        /*022c*/ 	.word	0xffffffff


	//   ....[119]....
        /*0230*/ 	.word	0xffffffff


	//   ....[120]....
        /*0234*/ 	.word	0xffffffff


	//   ....[121]....
        /*0238*/ 	.word	0xffffffff


	//   ....[122]....
        /*023c*/ 	.word	0xffffffff


	//   ....[123]....
        /*0240*/ 	.word	0xffffffff


	//   ....[124]....
        /*0244*/ 	.word	0xffffffff


	//   ....[125]....
        /*0248*/ 	.word	0xffffffff


	//   ....[126]....
        /*024c*/ 	.word	0xffffffff


	//   ....[127]....
        /*0250*/ 	.word	0xffffffff


	//   ....[128]....
        /*0254*/ 	.word	0xffffffff


	//   ....[129]....
        /*0258*/ 	.word	0xffffffff


	//   ....[130]....
        /*025c*/ 	.word	0xffffffff


	//   ....[131]....
        /*0260*/ 	.word	0xffffffff


	//   ....[132]....
        /*0264*/ 	.word	0xffffffff


	//   ....[133]....
        /*0268*/ 	.word	0xffffffff


	//   ....[134]....
        /*026c*/ 	.word	0xffffffff


	//   ....[135]....
        /*0270*/ 	.word	0xffffffff


	//   ....[136]....
        /*0274*/ 	.word	0x0500000f


	//   ....[137]....
        /*0278*/ 	.word	0x0500000f


	//   ....[138]....
        /*027c*/ 	.word	0x0500000f


	//   ....[139]....
        /*0280*/ 	.word	0x0500000f


	//   ....[140]....
        /*0284*/ 	.word	0x0500000f


	//   ....[141]....
        /*0288*/ 	.word	0x0500000f


	//   ....[142]....
        /*028c*/ 	.word	0x0500000f


	//   ....[143]....
        /*0290*/ 	.word	0x0500000f


	//   ....[144]....
        /*0294*/ 	.word	0x0500000f


	//   ....[145]....
        /*0298*/ 	.word	0x0500000f


	//   ....[146]....
        /*029c*/ 	.word	0x0500000f


	//   ....[147]....
        /*02a0*/ 	.word	0x0500000f


	//   ....[148]....
        /*02a4*/ 	.word	0x0500000f


	//   ....[149]....
        /*02a8*/ 	.word	0x0500000f


	//   ....[150]....
        /*02ac*/ 	.word	0x0500000f


	//   ....[151]....
        /*02b0*/ 	.word	0x0500000f


	//   ....[152]....
        /*02b4*/ 	.word	0x0500000f


	//   ....[153]....
        /*02b8*/ 	.word	0x0500000f


	//   ....[154]....
        /*02bc*/ 	.word	0x0500000f


	//   ....[155]....
        /*02c0*/ 	.word	0x0500000f


	//   ....[156]....
        /*02c4*/ 	.word	0x0500000f


	//   ....[157]....
        /*02c8*/ 	.word	0x0500000f


	//   ....[158]....
        /*02cc*/ 	.word	0x0500000f


	//   ....[159]....
        /*02d0*/ 	.word	0x0500000f


	//   ....[160]....
        /*02d4*/ 	.word	0x0500000f


	//   ....[161]....
        /*02d8*/ 	.word	0x0500000f


	//   ....[162]....
        /*02dc*/ 	.word	0x0500000f


	//   ....[163]....
        /*02e0*/ 	.word	0x0500000f


	//   ....[164]....
        /*02e4*/ 	.word	0x0500000f


	//   ....[165]....
        /*02e8*/ 	.word	0x0500000f


	//   ....[166]....
        /*02ec*/ 	.word	0x0500000f


	//   ....[167]....
        /*02f0*/ 	.word	0x0500000f


	//   ....[168]....
        /*02f4*/ 	.word	0x0500000f


	//   ....[169]....
        /*02f8*/ 	.word	0x0500000f


	//   ....[170]....
        /*02fc*/ 	.word	0x0500000f


	//   ....[171]....
        /*0300*/ 	.word	0x0500000f


	//   ....[172]....
        /*0304*/ 	.word	0x0500000f


	//   ....[173]....
        /*0308*/ 	.word	0x0500000f


	//   ....[174]....
        /*030c*/ 	.word	0x0500000f


	//   ....[175]....
        /*0310*/ 	.word	0x0500000f


	//   ....[176]....
        /*0314*/ 	.word	0x0500000f


	//   ....[177]....
        /*0318*/ 	.word	0x0500000f


	//   ....[178]....
        /*031c*/ 	.word	0x0500000f


	//   ....[179]....
        /*0320*/ 	.word	0x0500000f


	//   ....[180]....
        /*0324*/ 	.word	0x0500000f


	//   ....[181]....
        /*0328*/ 	.word	0x0500000f


	//   ....[182]....
        /*032c*/ 	.word	0x0500000f


	//   ....[183]....
        /*0330*/ 	.word	0x0500000f


	//   ....[184]....
        /*0334*/ 	.word	0x0500000f


	//   ....[185]....
        /*0338*/ 	.word	0x0500000f


	//   ....[186]....
        /*033c*/ 	.word	0x0500000f


	//   ....[187]....
        /*0340*/ 	.word	0x0500000f


	//   ....[188]....
        /*0344*/ 	.word	0x0500000f


	//   ....[189]....
        /*0348*/ 	.word	0x0500000f


	//   ....[190]....
        /*034c*/ 	.word	0x0500000f


	//   ....[191]....
        /*0350*/ 	.word	0x0500000f


	//   ....[192]....
        /*0354*/ 	.word	0x0500000f


	//   ....[193]....
        /*0358*/ 	.word	0x0500000f


	//   ....[194]....
        /*035c*/ 	.word	0x0500000f


	//   ....[195]....
        /*0360*/ 	.word	0x0500000f


	//   ....[196]....
        /*0364*/ 	.word	0x0500000f


	//   ....[197]....
        /*0368*/ 	.word	0x0500000f


	//   ....[198]....
        /*036c*/ 	.word	0x0500000f


	//   ....[199]....
        /*0370*/ 	.word	0x0500000f


	//   ....[200]....
        /*0374*/ 	.word	0x0500000f


	//   ....[201]....
        /*0378*/ 	.word	0x0500000f


	//   ....[202]....
        /*037c*/ 	.word	0x0500000f


	//   ....[203]....
        /*0380*/ 	.word	0x0500000f


	//   ....[204]....
        /*0384*/ 	.word	0x0500000f


	//   ....[205]....
        /*0388*/ 	.word	0x0500000f


	//   ....[206]....
        /*038c*/ 	.word	0x0500000f


	//   ....[207]....
        /*0390*/ 	.word	0x0500000f


	//   ....[208]....
        /*0394*/ 	.word	0x0500000f


	//   ....[209]....
        /*0398*/ 	.word	0x0500000f


	//   ....[210]....
        /*039c*/ 	.word	0x0500000f


	//   ....[211]....
        /*03a0*/ 	.word	0x0500000f


	//   ....[212]....
        /*03a4*/ 	.word	0x0500000f


	//   ....[213]....
        /*03a8*/ 	.word	0x0500000f


	//   ....[214]....
        /*03ac*/ 	.word	0x0500000f


	//   ....[215]....
        /*03b0*/ 	.word	0x0500000f


	//   ....[216]....
        /*03b4*/ 	.word	0x0500000f


	//   ....[217]....
        /*03b8*/ 	.word	0x0500000f


	//   ....[218]....
        /*03bc*/ 	.word	0x0500000f


	//----- nvinfo : EIATTR_COOP_GROUP_INSTR_OFFSETS
	.align		4
.L_933:
        /*03c0*/ 	.byte	0x04, 0x28
        /*03c2*/ 	.short	(.L_935 - .L_934)


	//   ....[0]....
.L_934:
        /*03c4*/ 	.word	0x00000070


	//   ....[1]....
        /*03c8*/ 	.word	0x00000080


	//   ....[2]....
        /*03cc*/ 	.word	0x000002c0


	//   ....[3]....
        /*03d0*/ 	.word	0x00000420


	//   ....[4]....
        /*03d4*/ 	.word	0x00000540


	//   ....[5]....
        /*03d8*/ 	.word	0x000006a0


	//   ....[6]....
        /*03dc*/ 	.word	0x00001720


	//   ....[7]....
        /*03e0*/ 	.word	0x00001fc0


	//   ....[8]....
        /*03e4*/ 	.word	0x00002210


	//   ....[9]....
        /*03e8*/ 	.word	0x00003600


	//   ....[10]....
        /*03ec*/ 	.word	0x000036a0


	//   ....[11]....
        /*03f0*/ 	.word	0x00003d40


	//   ....[12]....
        /*03f4*/ 	.word	0x00003da0


	//   ....[13]....
        /*03f8*/ 	.word	0x00005600


	//   ....[14]....
        /*03fc*/ 	.word	0x00005800


	//   ....[15]....
        /*0400*/ 	.word	0x000063e0


	//   ....[16]....
        /*0404*/ 	.word	0x00006400


	//   ....[17]....
        /*0408*/ 	.word	0x00006d80


	//   ....[18]....
        /*040c*/ 	.word	0x00006e00


	//   ....[19]....
        /*0410*/ 	.word	0x00008cc0


	//   ....[20]....
        /*0414*/ 	.word	0x00008cd0


	//   ....[21]....
        /*0418*/ 	.word	0x00008d00


	//   ....[22]....
        /*041c*/ 	.word	0x00008d20


	//   ....[23]....
        /*0420*/ 	.word	0x0000aa20


	//   ....[24]....
        /*0424*/ 	.word	0x0000ac10


	//   ....[25]....
        /*0428*/ 	.word	0x0000b7f0


	//   ....[26]....
        /*042c*/ 	.word	0x0000b860


	//   ....[27]....
        /*0430*/ 	.word	0x0000c170


	//   ....[28]....
        /*0434*/ 	.word	0x0000c1e0


	//   ....[29]....
        /*0438*/ 	.word	0x0000d310


	//   ....[30]....
        /*043c*/ 	.word	0x0000d340


	//   ....[31]....
        /*0440*/ 	.word	0x0000d400


	//   ....[32]....
        /*0444*/ 	.word	0x0000d410


	//   ....[33]....
        /*0448*/ 	.word	0x0000e5a0


	//   ....[34]....
        /*044c*/ 	.word	0x0000e600


	//   ....[35]....
        /*0450*/ 	.word	0x0000e650


	//   ....[36]....
        /*0454*/ 	.word	0x0000e6b0


	//   ....[37]....
        /*0458*/ 	.word	0x0000eb90


	//   ....[38]....
        /*045c*/ 	.word	0x0000eba0


	//   ....[39]....
        /*0460*/ 	.word	0x0000ec60


	//   ....[40]....
        /*0464*/ 	.word	0x0000ec80


	//   ....[41]....
        /*0468*/ 	.word	0x0000ed40


	//   ....[42]....
        /*046c*/ 	.word	0x0000ed60


	//   ....[43]....
        /*0470*/ 	.word	0x0000ee30


	//   ....[44]....
        /*0474*/ 	.word	0x0000ee50


	//   ....[45]....
        /*0478*/ 	.word	0x0000f4f0


	//   ....[46]....
        /*047c*/ 	.word	0x0000f510


	//   ....[47]....
        /*0480*/ 	.word	0x0000f5d0


	//   ....[48]....
        /*0484*/ 	.word	0x0000f5f0


	//   ....[49]....
        /*0488*/ 	.word	0x0000f6b0


	//   ....[50]....
        /*048c*/ 	.word	0x0000f6d0


	//   ....[51]....
        /*0490*/ 	.word	0x0000f7a0


	//   ....[52]....
        /*0494*/ 	.word	0x0000f7c0


	//   ....[53]....
        /*0498*/ 	.word	0x0000f930


	//   ....[54]....
        /*049c*/ 	.word	0x000110b0


	//   ....[55]....
        /*04a0*/ 	.word	0x000110d0


	//   ....[56]....
        /*04a4*/ 	.word	0x000110e0


	//   ....[57]....
        /*04a8*/ 	.word	0x00011120


	//   ....[58]....
        /*04ac*/ 	.word	0x000111a0


	//   ....[59]....
        /*04b0*/ 	.word	0x000111c0


	//   ....[60]....
        /*04b4*/ 	.word	0x00011240


	//   ....[61]....
        /*04b8*/ 	.word	0x00011260


	//   ....[62]....
        /*04bc*/ 	.word	0x000112e0


	//   ....[63]....
        /*04c0*/ 	.word	0x00011300


	//   ....[64]....
        /*04c4*/ 	.word	0x00011380


	//   ....[65]....
        /*04c8*/ 	.word	0x000113a0


	//   ....[66]....
        /*04cc*/ 	.word	0x00011420


	//   ....[67]....
        /*04d0*/ 	.word	0x00011440


	//   ....[68]....
        /*04d4*/ 	.word	0x000114c0


	//   ....[69]....
        /*04d8*/ 	.word	0x000114e0


	//   ....[70]....
        /*04dc*/ 	.word	0x00011b10


	//   ....[71]....
        /*04e0*/ 	.word	0x00011b30


	//   ....[72]....
        /*04e4*/ 	.word	0x00011b60


	//   ....[73]....
        /*04e8*/ 	.word	0x00011ba0


	//   ....[74]....
        /*04ec*/ 	.word	0x00011c10


	//   ....[75]....
        /*04f0*/ 	.word	0x00011c30


	//   ....[76]....
        /*04f4*/ 	.word	0x00011cb0


	//   ....[77]....
        /*04f8*/ 	.word	0x00011cd0


	//   ....[78]....
        /*04fc*/ 	.word	0x00011d50


	//   ....[79]....
        /*0500*/ 	.word	0x00011d70


	//   ....[80]....
        /*0504*/ 	.word	0x00011df0


	//   ....[81]....
        /*0508*/ 	.word	0x00011e10


	//   ....[82]....
        /*050c*/ 	.word	0x00011e90


	//   ....[83]....
        /*0510*/ 	.word	0x00011eb0


	//   ....[84]....
        /*0514*/ 	.word	0x00011f30


	//   ....[85]....
        /*0518*/ 	.word	0x00011f50


	//   ....[86]....
        /*051c*/ 	.word	0x00012610


	//   ....[87]....
        /*0520*/ 	.word	0x00012640


	//   ....[88]....
        /*0524*/ 	.word	0x00012650


	//   ....[89]....
        /*0528*/ 	.word	0x000126a0


	//   ....[90]....
        /*052c*/ 	.word	0x000126b0


	//   ....[91]....
        /*0530*/ 	.word	0x00012700


	//   ....[92]....
        /*0534*/ 	.word	0x00012710


	//   ....[93]....
        /*0538*/ 	.word	0x00012760


	//   ....[94]....
        /*053c*/ 	.word	0x00012770


	//   ....[95]....
        /*0540*/ 	.word	0x000127c0


	//   ....[96]....
        /*0544*/ 	.word	0x000127d0


	//   ....[97]....
        /*0548*/ 	.word	0x00012820


	//   ....[98]....
        /*054c*/ 	.word	0x00012830


	//   ....[99]....
        /*0550*/ 	.word	0x00012880


	//   ....[100]....
        /*0554*/ 	.word	0x00012890


	//   ....[101]....
        /*0558*/ 	.word	0x000128a0


	//   ....[102]....
        /*055c*/ 	.word	0x00012b40


	//   ....[103]....
        /*0560*/ 	.word	0x00012b60


	//   ....[104]....
        /*0564*/ 	.word	0x00012b80


	//   ....[105]....
        /*0568*/ 	.word	0x00012be0


	//   ....[106]....
        /*056c*/ 	.word	0x00012c00


	//   ....[107]....
        /*0570*/ 	.word	0x00012c60


	//   ....[108]....
        /*0574*/ 	.word	0x00012c80


	//   ....[109]....
        /*0578*/ 	.word	0x00012ce0


	//   ....[110]....
        /*057c*/ 	.word	0x00012d00


	//   ....[111]....
        /*0580*/ 	.word	0x00012d60


	//   ....[112]....
        /*0584*/ 	.word	0x00012d80


	//   ....[113]....
        /*0588*/ 	.word	0x00012de0


	//   ....[114]....
        /*058c*/ 	.word	0x00012e00


	//   ....[115]....
        /*0590*/ 	.word	0x00012e60


	//   ....[116]....
        /*0594*/ 	.word	0x00012e80


	//   ....[117]....
        /*0598*/ 	.word	0x00012e90


	//   ....[118]....
        /*059c*/ 	.word	0x00013430


	//   ....[119]....
        /*05a0*/ 	.word	0x00013450


	//   ....[120]....
        /*05a4*/ 	.word	0x00013470


	//   ....[121]....
        /*05a8*/ 	.word	0x000134b0


	//   ....[122]....
        /*05ac*/ 	.word	0x00013500


	//   ....[123]....
        /*05b0*/ 	.word	0x00013530


	//   ....[124]....
        /*05b4*/ 	.word	0x00013580


	//   ....[125]....
        /*05b8*/ 	.word	0x000135b0


	//   ....[126]....
        /*05bc*/ 	.word	0x00013600


	//   ....[127]....
        /*05c0*/ 	.word	0x00013630


	//   ....[128]....
        /*05c4*/ 	.word	0x00013680


	//   ....[129]....
        /*05c8*/ 	.word	0x000136b0


	//   ....[130]....
        /*05cc*/ 	.word	0x00013700


	//   ....[131]....
        /*05d0*/ 	.word	0x00013730


	//   ....[132]....
        /*05d4*/ 	.word	0x00013780


	//   ....[133]....
        /*05d8*/ 	.word	0x000137b0


	//   ....[134]....
        /*05dc*/ 	.word	0x00013a90


	//   ....[135]....
        /*05e0*/ 	.word	0x00013c60


	//   ....[136]....
        /*05e4*/ 	.word	0x000142b0


	//   ....[137]....
        /*05e8*/ 	.word	0x00014390


	//   ....[138]....
        /*05ec*/ 	.word	0x00014430


	//   ....[139]....
        /*05f0*/ 	.word	0x000144b0


	//   ....[140]....
        /*05f4*/ 	.word	0x00014570


	//   ....[141]....
        /*05f8*/ 	.word	0x000145e0


	//   ....[142]....
        /*05fc*/ 	.word	0x000146b0


	//   ....[143]....
        /*0600*/ 	.word	0x00014730


	//   ....[144]....
        /*0604*/ 	.word	0x00014800


	//   ....[145]....
        /*0608*/ 	.word	0x00014880


	//   ....[146]....
        /*060c*/ 	.word	0x00014950


	//   ....[147]....
        /*0610*/ 	.word	0x000149d0


	//   ....[148]....
        /*0614*/ 	.word	0x00014aa0


	//   ....[149]....
        /*0618*/ 	.word	0x00014b20


	//   ....[150]....
        /*061c*/ 	.word	0x00014bf0


	//   ....[151]....
        /*0620*/ 	.word	0x00014c70


	//   ....[152]....
        /*0624*/ 	.word	0x00014d30


	//   ....[153]....
        /*0628*/ 	.word	0x00014dc0


	//   ....[154]....
        /*062c*/ 	.word	0x00014e30


	//   ....[155]....
        /*0630*/ 	.word	0x00014eb0


	//   ....[156]....
        /*0634*/ 	.word	0x00014f60


	//   ....[157]....
        /*0638*/ 	.word	0x00014fd0


	//   ....[158]....
        /*063c*/ 	.word	0x000150b0


	//   ....[159]....
        /*0640*/ 	.word	0x00015120


	//   ....[160]....
        /*0644*/ 	.word	0x00015200


	//   ....[161]....
        /*0648*/ 	.word	0x00015270


	//   ....[162]....
        /*064c*/ 	.word	0x00015350


	//   ....[163]....
        /*0650*/ 	.word	0x000153c0


	//   ....[164]....
        /*0654*/ 	.word	0x000154a0


	//   ....[165]....
        /*0658*/ 	.word	0x00015510


	//   ....[166]....
        /*065c*/ 	.word	0x000155f0


	//   ....[167]....
        /*0660*/ 	.word	0x00015660


	//   ....[168]....
        /*0664*/ 	.word	0x00015720


	//   ....[169]....
        /*0668*/ 	.word	0x00015850


	//   ....[170]....
        /*066c*/ 	.word	0x000158f0


	//   ....[171]....
        /*0670*/ 	.word	0x00015960


	//   ....[172]....
        /*0674*/ 	.word	0x00015a20


	//   ....[173]....
        /*0678*/ 	.word	0x00015a80


	//   ....[174]....
        /*067c*/ 	.word	0x00015b40


	//   ....[175]....
        /*0680*/ 	.word	0x00015ba0


	//   ....[176]....
        /*0684*/ 	.word	0x00015c60


	//   ....[177]....
        /*0688*/ 	.word	0x00015cc0


	//   ....[178]....
        /*068c*/ 	.word	0x00015d80


	//   ....[179]....
        /*0690*/ 	.word	0x00015de0


	//   ....[180]....
        /*0694*/ 	.word	0x00015ea0


	//   ....[181]....
        /*0698*/ 	.word	0x00015f00


	//   ....[182]....
        /*069c*/ 	.word	0x00015fc0


	//   ....[183]....
        /*06a0*/ 	.word	0x00016020


	//   ....[184]....
        /*06a4*/ 	.word	0x000160e0


	//   ....[185]....
        /*06a8*/ 	.word	0x000161c0


	//   ....[186]....
        /*06ac*/ 	.word	0x00016260


	//   ....[187]....
        /*06b0*/ 	.word	0x000162c0


	//   ....[188]....
        /*06b4*/ 	.word	0x00016390


	//   ....[189]....
        /*06b8*/ 	.word	0x000163f0


	//   ....[190]....
        /*06bc*/ 	.word	0x000164c0


	//   ....[191]....
        /*06c0*/ 	.word	0x00016520


	//   ....[192]....
        /*06c4*/ 	.word	0x000165f0


	//   ....[193]....
        /*06c8*/ 	.word	0x00016650


	//   ....[194]....
        /*06cc*/ 	.word	0x00016720


	//   ....[195]....
        /*06d0*/ 	.word	0x00016780


	//   ....[196]....
        /*06d4*/ 	.word	0x00016850


	//   ....[197]....
        /*06d8*/ 	.word	0x000168b0


	//   ....[198]....
        /*06dc*/ 	.word	0x00016980


	//   ....[199]....
        /*06e0*/ 	.word	0x000169e0


	//   ....[200]....
        /*06e4*/ 	.word	0x00016aa0


	//   ....[201]....
        /*06e8*/ 	.word	0x00016bc0


	//   ....[202]....
        /*06ec*/ 	.word	0x00016c60


	//   ....[203]....
        /*06f0*/ 	.word	0x00016cc0


	//   ....[204]....
        /*06f4*/ 	.word	0x00016d90


	//   ....[205]....
        /*06f8*/ 	.word	0x00016e30


	//   ....[206]....
        /*06fc*/ 	.word	0x00016ef0


	//   ....[207]....
        /*0700*/ 	.word	0x00016f90


	//   ....[208]....
        /*0704*/ 	.word	0x00017050


	//   ....[209]....
        /*0708*/ 	.word	0x000170f0


	//   ....[210]....
        /*070c*/ 	.word	0x000171b0


	//   ....[211]....
        /*0710*/ 	.word	0x00017250


	//   ....[212]....
        /*0714*/ 	.word	0x00017310


	//   ....[213]....
        /*0718*/ 	.word	0x000173b0


	//   ....[214]....
        /*071c*/ 	.word	0x00017470


	//   ....[215]....
        /*0720*/ 	.word	0x00017510


	//   ....[216]....
        /*0724*/ 	.word	0x000175d0


	//   ....[217]....
        /*0728*/ 	.word	0x000176a0


	//   ....[218]....
        /*072c*/ 	.word	0x000177c0


	//----- nvinfo : EIATTR_REG_RECONFIG
	.align		4
.L_935:
        /*0730*/ 	.byte	0x01, 0x54
	.zero		2


	//----- nvinfo : EIATTR_SYSCALL_OFFSETS
	.align		4
        /*0734*/ 	.byte	0x04, 0x46
        /*0736*/ 	.short	(.L_937 - .L_936)


	//   ....[0]....
.L_936:
        /*0738*/ 	.word	0x00001900


	//   ....[1]....
        /*073c*/ 	.word	0x00010790


	//   ....[2]....
        /*0740*/ 	.word	0x000108e0


	//   ....[3]....
        /*0744*/ 	.word	0x000109d0


	//   ....[4]....
        /*0748*/ 	.word	0x000117d0


	//----- nvinfo : EIATTR_MBARRIER_INSTR_OFFSETS
	.align		4
.L_937:
        /*074c*/ 	.byte	0x04, 0x39
        /*074e*/ 	.short	(.L_939 - .L_938)


	//   ....[0]....
.L_938:
        /*0750*/ 	.word	0x00000170
        /*0754*/ 	.word	0x000000ff
        /*0758*/ 	.word	0x00028800
        /*075c*/ 	.short	0x0100
        /*075e*/ 	.byte	0x08
	.zero		1


	//   ....[1]....
        /*0760*/ 	.word	0x00000180
        /*0764*/ 	.word	0x000000ff
        /*0768*/ 	.word	0x00028820
        /*076c*/ 	.short	0x0100
        /*076e*/ 	.byte	0x08
	.zero		1


	//   ....[2]....
        /*0770*/ 	.word	0x00000270
        /*0774*/ 	.word	0x000000ff
        /*0778*/ 	.word	0x00028830
        /*077c*/ 	.short	0x0100
        /*077e*/ 	.byte	0x08
	.zero		1


	//   ....[3]....
        /*0780*/ 	.word	0x00000280
        /*0784*/ 	.word	0x000000ff
        /*0788*/ 	.word	0x00028840
        /*078c*/ 	.short	0x0100
        /*078e*/ 	.byte	0x08
	.zero		1


	//   ....[4]....
        /*0790*/ 	.word	0x00000290
        /*0794*/ 	.word	0x000000ff
        /*0798*/ 	.word	0x00028838
        /*079c*/ 	.short	0x0100
        /*079e*/ 	.byte	0x08
	.zero		1


	//   ....[5]....
        /*07a0*/ 	.word	0x000002a0
        /*07a4*/ 	.word	0x000000ff
        /*07a8*/ 	.word	0x00028848
        /*07ac*/ 	.short	0x0100
        /*07ae*/ 	.byte	0x08
	.zero		1


	//   ....[6]....
        /*07b0*/ 	.word	0x000003d0
        /*07b4*/ 	.word	0x000000ff
        /*07b8*/ 	.word	0x00028850
        /*07bc*/ 	.short	0x0100
        /*07be*/ 	.byte	0x08
	.zero		1


	//   ....[7]....
        /*07c0*/ 	.word	0x000003e0
        /*07c4*/ 	.word	0x000000ff
        /*07c8*/ 	.word	0x00028860
        /*07cc*/ 	.short	0x0100
        /*07ce*/ 	.byte	0x08
	.zero		1


	//   ....[8]....
        /*07d0*/ 	.word	0x000003f0
        /*07d4*/ 	.word	0x000000ff
        /*07d8*/ 	.word	0x00028858
        /*07dc*/ 	.short	0x0100
        /*07de*/ 	.byte	0x08
	.zero		1


	//   ....[9]....
        /*07e0*/ 	.word	0x00000400
        /*07e4*/ 	.word	0x000000ff
        /*07e8*/ 	.word	0x00028868
        /*07ec*/ 	.short	0x0100
        /*07ee*/ 	.byte	0x08
	.zero		1


	//   ....[10]....
        /*07f0*/ 	.word	0x000004f0
        /*07f4*/ 	.word	0x000000ff
        /*07f8*/ 	.word	0x00028870
        /*07fc*/ 	.short	0x0100
        /*07fe*/ 	.byte	0x06
	.zero		1


	//   ....[11]....
        /*0800*/ 	.word	0x00000500
        /*0804*/ 	.word	0x000000ff
        /*0808*/ 	.word	0x00028880
        /*080c*/ 	.short	0x0100
        /*080e*/ 	.byte	0x06
	.zero		1


	//   ....[12]....
        /*0810*/ 	.word	0x00000510
        /*0814*/ 	.word	0x000000ff
        /*0818*/ 	.word	0x00028878
        /*081c*/ 	.short	0x0100
        /*081e*/ 	.byte	0x06
	.zero		1


	//   ....[13]....
        /*0820*/ 	.word	0x00000520
        /*0824*/ 	.word	0x000000ff
        /*0828*/ 	.word	0x00028888
        /*082c*/ 	.short	0x0100
        /*082e*/ 	.byte	0x06
	.zero		1


	//   ....[14]....
        /*0830*/ 	.word	0x00000650
        /*0834*/ 	.word	0x000000ff
        /*0838*/ 	.word	0x00028890
        /*083c*/ 	.short	0x0100
        /*083e*/ 	.byte	0x08
	.zero		1


	//   ....[15]....
        /*0840*/ 	.word	0x00000660
        /*0844*/ 	.word	0x000000ff
        /*0848*/ 	.word	0x000288a0
        /*084c*/ 	.short	0x0100
        /*084e*/ 	.byte	0x08
	.zero		1


	//   ....[16]....
        /*0850*/ 	.word	0x00000670
        /*0854*/ 	.word	0x000000ff
        /*0858*/ 	.word	0x00028898
        /*085c*/ 	.short	0x0100
        /*085e*/ 	.byte	0x08
	.zero		1


	//   ....[17]....
        /*0860*/ 	.word	0x00000680
        /*0864*/ 	.word	0x000000ff
        /*0868*/ 	.word	0x000288a8
        /*086c*/ 	.short	0x0100
        /*086e*/ 	.byte	0x08
	.zero		1


	//   ....[18]....
        /*0870*/ 	.word	0x000007c0
        /*0874*/ 	.word	0x000000ff
        /*0878*/ 	.word	0x000288b0
        /*087c*/ 	.short	0x0100
        /*087e*/ 	.byte	0x08
	.zero		1


	//   ....[19]....
        /*0880*/ 	.word	0x000007d0
        /*0884*/ 	.word	0x000000ff
        /*0888*/ 	.word	0x000288c0
        /*088c*/ 	.short	0x0100
        /*088e*/ 	.byte	0x08
	.zero		1


	//   ....[20]....
        /*0890*/ 	.word	0x000007e0
        /*0894*/ 	.word	0x000000ff
        /*0898*/ 	.word	0x000288b8
        /*089c*/ 	.short	0x0100
        /*089e*/ 	.byte	0x08
	.zero		1


	//   ....[21]....
        /*08a0*/ 	.word	0x000007f0
        /*08a4*/ 	.word	0x000000ff
        /*08a8*/ 	.word	0x000288c8
        /*08ac*/ 	.short	0x0100
        /*08ae*/ 	.byte	0x08
	.zero		1


	//   ....[22]....
        /*08b0*/ 	.word	0x00001980
        /*08b4*/ 	.word	0x000000ff
        /*08b8*/ 	.word	0x00028800
        /*08bc*/ 	.short	0x010a
        /*08be*/ 	.byte	0x29
	.zero		1


	//   ....[23]....
        /*08c0*/ 	.word	0x00001a00
        /*08c4*/ 	.word	0x00000003
        /*08c8*/ 	.word	0x00028830
        /*08cc*/ 	.short	0x010a
        /*08ce*/ 	.byte	0x3f
	.zero		1


	//   ....[24]....
        /*08d0*/ 	.word	0x00001a40
        /*08d4*/ 	.word	0x00000003
        /*08d8*/ 	.word	0x00028830
        /*08dc*/ 	.short	0x010a
        /*08de*/ 	.byte	0x3f
	.zero		1


	//   ....[25]....
        /*08e0*/ 	.word	0x00001fe0
        /*08e4*/ 	.word	0x000000ff
        /*08e8*/ 	.word	0x00000000
        /*08ec*/ 	.short	0x0101
        /*08ee*/ 	.byte	0x06
	.zero		1


	//   ....[26]....
        /*08f0*/ 	.word	0x00004dc0
        /*08f4*/ 	.word	0x000000ff
        /*08f8*/ 	.word	0x00028830
        /*08fc*/ 	.short	0x010a
        /*08fe*/ 	.byte	0x06
	.zero		1


	//   ....[27]....
        /*0900*/ 	.word	0x00004e00
        /*0904*/ 	.word	0x000000ff
        /*0908*/ 	.word	0x00028830
        /*090c*/ 	.short	0x010a
        /*090e*/ 	.byte	0x06
	.zero		1


	//   ....[28]....
        /*0910*/ 	.word	0x00005150
        /*0914*/ 	.word	0x000000ff
        /*0918*/ 	.word	0x00028850
        /*091c*/ 	.short	0x010a
        /*091e*/ 	.byte	0x06
	.zero		1


	//   ....[29]....
        /*0920*/ 	.word	0x00005190
        /*0924*/ 	.word	0x000000ff
        /*0928*/ 	.word	0x00028850
        /*092c*/ 	.short	0x010a
        /*092e*/ 	.byte	0x06
	.zero		1


	//   ....[30]....
        /*0930*/ 	.word	0x000055c0
        /*0934*/ 	.word	0x000000ff
        /*0938*/ 	.word	0x00000000
        /*093c*/ 	.short	0x0101
        /*093e*/ 	.byte	0x06
	.zero		1


	//   ....[31]....
        /*0940*/ 	.word	0x00007870
        /*0944*/ 	.word	0x000000ff
        /*0948*/ 	.word	0x00000000
        /*094c*/ 	.short	0x0101
        /*094e*/ 	.byte	0x06
	.zero		1


	//   ....[32]....
        /*0950*/ 	.word	0x00008180
        /*0954*/ 	.word	0x000000ff
        /*0958*/ 	.word	0x00028830
        /*095c*/ 	.short	0x010a
        /*095e*/ 	.byte	0x06
	.zero		1


	//   ....[33]....
        /*0960*/ 	.word	0x000081c0
        /*0964*/ 	.word	0x000000ff
        /*0968*/ 	.word	0x00028830
        /*096c*/ 	.short	0x010a
        /*096e*/ 	.byte	0x06
	.zero		1


	//   ....[34]....
        /*0970*/ 	.word	0x00008510
        /*0974*/ 	.word	0x000000ff
        /*0978*/ 	.word	0x00028850
        /*097c*/ 	.short	0x010a
        /*097e*/ 	.byte	0x06
	.zero		1


	//   ....[35]....
        /*0980*/ 	.word	0x00008550
        /*0984*/ 	.word	0x000000ff
        /*0988*/ 	.word	0x00028850
        /*098c*/ 	.short	0x010a
        /*098e*/ 	.byte	0x06
	.zero		1


	//   ....[36]....
        /*0990*/ 	.word	0x00008950
        /*0994*/ 	.word	0x000000ff
        /*0998*/ 	.word	0x00000000
        /*099c*/ 	.short	0x0101
        /*099e*/ 	.byte	0x06
	.zero		1


	//   ....[37]....
        /*09a0*/ 	.word	0x00009b00
        /*09a4*/ 	.word	0x000000ff
        /*09a8*/ 	.word	0x00000000
        /*09ac*/ 	.short	0x0101
        /*09ae*/ 	.byte	0x06
	.zero		1


	//   ....[38]....
        /*09b0*/ 	.word	0x0000a210
        /*09b4*/ 	.word	0x000000ff
        /*09b8*/ 	.word	0x00028830
        /*09bc*/ 	.short	0x010a
        /*09be*/ 	.byte	0x06
	.zero		1


	//   ....[39]....
        /*09c0*/ 	.word	0x0000a250
        /*09c4*/ 	.word	0x000000ff
        /*09c8*/ 	.word	0x00028830
        /*09cc*/ 	.short	0x010a
        /*09ce*/ 	.byte	0x06
	.zero		1


	//   ....[40]....
        /*09d0*/ 	.word	0x0000a570
        /*09d4*/ 	.word	0x000000ff
        /*09d8*/ 	.word	0x00028850
        /*09dc*/ 	.short	0x010a
        /*09de*/ 	.byte	0x06
	.zero		1


	//   ....[41]....
        /*09e0*/ 	.word	0x0000a5b0
        /*09e4*/ 	.word	0x000000ff
        /*09e8*/ 	.word	0x00028850
        /*09ec*/ 	.short	0x010a
        /*09ee*/ 	.byte	0x06
	.zero		1


	//   ....[42]....
        /*09f0*/ 	.word	0x0000a9e0
        /*09f4*/ 	.word	0x000000ff
        /*09f8*/ 	.word	0x00000000
        /*09fc*/ 	.short	0x0101
        /*09fe*/ 	.byte	0x06
	.zero		1


	//   ....[43]....
        /*0a00*/ 	.word	0x0000cc80
        /*0a04*/ 	.word	0x000000ff
        /*0a08*/ 	.word	0x00000000
        /*0a0c*/ 	.short	0x0101
        /*0a0e*/ 	.byte	0x06
	.zero		1


	//   ....[44]....
        /*0a10*/ 	.word	0x0000d280
        /*0a14*/ 	.word	0x000000ff
        /*0a18*/ 	.word	0x00028850
        /*0a1c*/ 	.short	0x010a
        /*0a1e*/ 	.byte	0x05
	.zero		1


	//   ....[45]....
        /*0a20*/ 	.word	0x0000d2c0
        /*0a24*/ 	.word	0x000000ff
        /*0a28*/ 	.word	0x00028850
        /*0a2c*/ 	.short	0x010a
        /*0a2e*/ 	.byte	0x05
	.zero		1


	//   ....[46]....
        /*0a30*/ 	.word	0x0000d830
        /*0a34*/ 	.word	0x000000ff
        /*0a38*/ 	.word	0x00000000
        /*0a3c*/ 	.short	0x0101
        /*0a3e*/ 	.byte	0x04
	.zero		1


	//   ....[47]....
        /*0a40*/ 	.word	0x0000eb80
        /*0a44*/ 	.word	0x00000000
        /*0a48*/ 	.word	0x00000000
        /*0a4c*/ 	.short	0x0101
        /*0a4e*/ 	.byte	0x3f
	.zero		1


	//   ....[48]....
        /*0a50*/ 	.word	0x00010ef0
        /*0a54*/ 	.word	0x00000007
        /*0a58*/ 	.word	0x00028840
        /*0a5c*/ 	.short	0x010a
        /*0a5e*/ 	.byte	0x3f
	.zero		1


	//   ....[49]....
        /*0a60*/ 	.word	0x000115b0
        /*0a64*/ 	.word	0x00000007
        /*0a68*/ 	.word	0x00028830
        /*0a6c*/ 	.short	0x0107
        /*0a6e*/ 	.byte	0x3f
	.zero		1


	//   ....[50]....
        /*0a70*/ 	.word	0x00011680
        /*0a74*/ 	.word	0x00000007
        /*0a78*/ 	.word	0x00028830
        /*0a7c*/ 	.short	0x0101
        /*0a7e*/ 	.byte	0x3f
	.zero		1


	//   ....[51]....
        /*0a80*/ 	.word	0x00012020
        /*0a84*/ 	.word	0x00000010
        /*0a88*/ 	.word	0x00028800
        /*0a8c*/ 	.short	0x0107
        /*0a8e*/ 	.byte	0x3f
	.zero		1


	//   ....[52]....
        /*0a90*/ 	.word	0x000120f0
        /*0a94*/ 	.word	0x00000010
        /*0a98*/ 	.word	0x00028800
        /*0a9c*/ 	.short	0x0101
        /*0a9e*/ 	.byte	0x3f
	.zero		1


	//   ....[53]....
        /*0aa0*/ 	.word	0x00012110
        /*0aa4*/ 	.word	0x00000010
        /*0aa8*/ 	.word	0x00028820
        /*0aac*/ 	.short	0x010a
        /*0aae*/ 	.byte	0x3f
	.zero		1


	//   ....[54]....
        /*0ab0*/ 	.word	0x00012460
        /*0ab4*/ 	.word	0x00000006
        /*0ab8*/ 	.word	0x00028840
        /*0abc*/ 	.short	0x010a
        /*0abe*/ 	.byte	0x3f
	.zero		1


	//   ....[55]....
        /*0ac0*/ 	.word	0x00012970
        /*0ac4*/ 	.word	0x00000006
        /*0ac8*/ 	.word	0x00028830
        /*0acc*/ 	.short	0x0107
        /*0ace*/ 	.byte	0x3f
	.zero		1


	//   ....[56]....
        /*0ad0*/ 	.word	0x00012a30
        /*0ad4*/ 	.word	0x00000006
        /*0ad8*/ 	.word	0x00028830
        /*0adc*/ 	.short	0x0101
        /*0ade*/ 	.byte	0x3f
	.zero		1


	//   ....[57]....
        /*0ae0*/ 	.word	0x00012a90
        /*0ae4*/ 	.word	0x00000006
        /*0ae8*/ 	.word	0x00028860
        /*0aec*/ 	.short	0x010a
        /*0aee*/ 	.byte	0x3f
	.zero		1


	//   ....[58]....
        /*0af0*/ 	.word	0x00013020
        /*0af4*/ 	.word	0x00000006
        /*0af8*/ 	.word	0x00028850
        /*0afc*/ 	.short	0x0107
        /*0afe*/ 	.byte	0x3f
	.zero		1


	//   ....[59]....
        /*0b00*/ 	.word	0x00013180
        /*0b04*/ 	.word	0x00000006
        /*0b08*/ 	.word	0x00028850
        /*0b0c*/ 	.short	0x0101
        /*0b0e*/ 	.byte	0x3f
	.zero		1


	//   ....[60]....
        /*0b10*/ 	.word	0x00013390
        /*0b14*/ 	.word	0x00000004
        /*0b18*/ 	.word	0x00028860
        /*0b1c*/ 	.short	0x010a
        /*0b1e*/ 	.byte	0x3f
	.zero		1


	//   ....[61]....
        /*0b20*/ 	.word	0x00013890
        /*0b24*/ 	.word	0x00000004
        /*0b28*/ 	.word	0x00028850
        /*0b2c*/ 	.short	0x0107
        /*0b2e*/ 	.byte	0x3f
	.zero		1


	//   ....[62]....
        /*0b30*/ 	.word	0x00013950
        /*0b34*/ 	.word	0x00000004
        /*0b38*/ 	.word	0x00028850
        /*0b3c*/ 	.short	0x0101
        /*0b3e*/ 	.byte	0x3f
	.zero		1


	//   ....[63]....
        /*0b40*/ 	.word	0x00013be0
        /*0b44*/ 	.word	0x00000004
        /*0b48*/ 	.word	0x00028820
        /*0b4c*/ 	.short	0x010a
        /*0b4e*/ 	.byte	0x3f
	.zero		1


	//   ....[64]....
        /*0b50*/ 	.word	0x00013d60
        /*0b54*/ 	.word	0x00000005
        /*0b58*/ 	.word	0x00028840
        /*0b5c*/ 	.short	0x010a
        /*0b5e*/ 	.byte	0x3f
	.zero		1


	//   ....[65]....
        /*0b60*/ 	.word	0x00013e00
        /*0b64*/ 	.word	0x00000017
        /*0b68*/ 	.word	0x00028840
        /*0b6c*/ 	.short	0x010a
        /*0b6e*/ 	.byte	0x3f
	.zero		1


	//   ....[66]....
        /*0b70*/ 	.word	0x00013e40
        /*0b74*/ 	.word	0x00000005
        /*0b78*/ 	.word	0x00028860
        /*0b7c*/ 	.short	0x010a
        /*0b7e*/ 	.byte	0x3f
	.zero		1


	//   ....[67]....
        /*0b80*/ 	.word	0x00013e80
        /*0b84*/ 	.word	0x00000017
        /*0b88*/ 	.word	0x00028860
        /*0b8c*/ 	.short	0x010a
        /*0b8e*/ 	.byte	0x3f
	.zero		1


	//   ....[68]....
        /*0b90*/ 	.word	0x00013ef0
        /*0b94*/ 	.word	0x00000003
        /*0b98*/ 	.word	0x00028800
        /*0b9c*/ 	.short	0x010a
        /*0b9e*/ 	.byte	0x3f
	.zero		1


	//   ....[69]....
        /*0ba0*/ 	.word	0x00013f40
        /*0ba4*/ 	.word	0x00000003
        /*0ba8*/ 	.word	0x00028830
        /*0bac*/ 	.short	0x010a
        /*0bae*/ 	.byte	0x3f
	.zero		1


	//   ....[70]....
        /*0bb0*/ 	.word	0x00013fa0
        /*0bb4*/ 	.word	0x00000005
        /*0bb8*/ 	.word	0x00028830
        /*0bbc*/ 	.short	0x010a
        /*0bbe*/ 	.byte	0x3f
	.zero		1


	//   ....[71]....
        /*0bc0*/ 	.word	0x00014000
        /*0bc4*/ 	.word	0x00000005
        /*0bc8*/ 	.word	0x00028850
        /*0bcc*/ 	.short	0x010a
        /*0bce*/ 	.byte	0x3f
	.zero		1


	//   ....[72]....
        /*0bd0*/ 	.word	0x00014060
        /*0bd4*/ 	.word	0x00000007
        /*0bd8*/ 	.word	0x00028830
        /*0bdc*/ 	.short	0x010a
        /*0bde*/ 	.byte	0x3f
	.zero		1


	//   ....[73]....
        /*0be0*/ 	.word	0x000140c0
        /*0be4*/ 	.word	0x00000007
        /*0be8*/ 	.word	0x00028850
        /*0bec*/ 	.short	0x010a
        /*0bee*/ 	.byte	0x3f
	.zero		1


	//   ....[74]....
        /*0bf0*/ 	.word	0x00014120
        /*0bf4*/ 	.word	0x00000007
        /*0bf8*/ 	.word	0x00028830
        /*0bfc*/ 	.short	0x010a
        /*0bfe*/ 	.byte	0x3f
	.zero		1


	//   ....[75]....
        /*0c00*/ 	.word	0x00014180
        /*0c04*/ 	.word	0x00000007
        /*0c08*/ 	.word	0x00028850
        /*0c0c*/ 	.short	0x010a
        /*0c0e*/ 	.byte	0x3f
	.zero		1


	//   ....[76]....
        /*0c10*/ 	.word	0x000141e0
        /*0c14*/ 	.word	0x00000006
        /*0c18*/ 	.word	0x00028850
        /*0c1c*/ 	.short	0x010a
        /*0c1e*/ 	.byte	0x3f
	.zero		1


	//   ....[77]....
        /*0c20*/ 	.word	0x000142e0
        /*0c24*/ 	.word	0x00000007
        /*0c28*/ 	.word	0x00028840
        /*0c2c*/ 	.short	0x010a
        /*0c2e*/ 	.byte	0x3f
	.zero		1


	//   ....[78]....
        /*0c30*/ 	.word	0x00015750
        /*0c34*/ 	.word	0x00000010
        /*0c38*/ 	.word	0x00028820
        /*0c3c*/ 	.short	0x010a
        /*0c3e*/ 	.byte	0x3f
	.zero		1


	//   ....[79]....
        /*0c40*/ 	.word	0x000157a0
        /*0c44*/ 	.word	0x00000006
        /*0c48*/ 	.word	0x00028840
        /*0c4c*/ 	.short	0x010a
        /*0c4e*/ 	.byte	0x3f
	.zero		1


	//   ....[80]....
        /*0c50*/ 	.word	0x00016110
        /*0c54*/ 	.word	0x00000006
        /*0c58*/ 	.word	0x00028860
        /*0c5c*/ 	.short	0x010a
        /*0c5e*/ 	.byte	0x3f
	.zero		1


	//   ....[81]....
        /*0c60*/ 	.word	0x00016b10
        /*0c64*/ 	.word	0x00000004
        /*0c68*/ 	.word	0x00028860
        /*0c6c*/ 	.short	0x010a
        /*0c6e*/ 	.byte	0x3f
	.zero		1


	//   ....[82]....
        /*0c70*/ 	.word	0x000176e0
        /*0c74*/ 	.word	0x00000004
        /*0c78*/ 	.word	0x00028820
        /*0c7c*/ 	.short	0x010a
        /*0c7e*/ 	.byte	0x3f
	.zero		1


	//   ....[83]....
        /*0c80*/ 	.word	0x00017880
        /*0c84*/ 	.word	0x00000005
        /*0c88*/ 	.word	0x00028840
        /*0c8c*/ 	.short	0x010a
        /*0c8e*/ 	.byte	0x3f
	.zero		1


	//   ....[84]....
        /*0c90*/ 	.word	0x000178d0
        /*0c94*/ 	.word	0x00000017
        /*0c98*/ 	.word	0x00028840
        /*0c9c*/ 	.short	0x010a
        /*0c9e*/ 	.byte	0x3f
	.zero		1


	//   ....[85]....
        /*0ca0*/ 	.word	0x00017920
        /*0ca4*/ 	.word	0x00000005
        /*0ca8*/ 	.word	0x00028860
        /*0cac*/ 	.short	0x010a
        /*0cae*/ 	.byte	0x3f
	.zero		1


	//----- nvinfo : EIATTR_NUM_MBARRIERS
	.align		4
.L_939:
        /*0cb0*/ 	.byte	0x03, 0x38
        /*0cb2*/ 	.short	0x0016


	//----- nvinfo : EIATTR_EXIT_INSTR_OFFSETS
	.align		4
        /*0cb4*/ 	.byte	0x04, 0x1c
        /*0cb6*/ 	.short	(.L_941 - .L_940)


	//   ....[0]....
.L_940:
        /*0cb8*/ 	.word	0x00000960


	//   ....[1]....
        /*0cbc*/ 	.word	0x0000f8c0


	//   ....[2]....
        /*0cc0*/ 	.word	0x00013ed0


	//----- nvinfo : EIATTR_MAX_THREADS
	.align		4
.L_941:
        /*0cc4*/ 	.byte	0x04, 0x05
        /*0cc6*/ 	.short	(.L_943 - .L_942)
.L_942:
        /*0cc8*/ 	.word	0x00000180
        /*0ccc*/ 	.word	0x00000001
        /*0cd0*/ 	.word	0x00000001


	//----- nvinfo : EIATTR_CRS_STACK_SIZE
	.align		4
.L_943:
        /*0cd4*/ 	.byte	0x04, 0x1e
        /*0cd6*/ 	.short	(.L_945 - .L_944)
.L_944:
        /*0cd8*/ 	.word	0x00000000


	//----- nvinfo : EIATTR_CBANK_PARAM_SIZE
	.align		4
.L_945:
        /*0cdc*/ 	.byte	0x03, 0x19
        /*0cde*/ 	.short	0x0af0


	//----- nvinfo : EIATTR_PARAM_CBANK
	.align		4
        /*0ce0*/ 	.byte	0x04, 0x0a
        /*0ce2*/ 	.short	(.L_947 - .L_946)
	.align		4
.L_946:
        /*0ce4*/ 	.word	index@(.nv.constant0._ZN7cutlass13device_kernelIN5flash11enable_sm90INS1_16FlashAttnFwdSm90INS1_25CollectiveMainloopFwdSm90ILi2EN4cute5tupleIJNS5_1CILi1EEES8_S8_EEENS6_IJNS7_ILi128EEESA_SA_EEELi128ENS_6half_tEfNS_4arch4Sm90ELb0ELb1ELb0ELb0ELb1ELb0ELb0ELb1ELb1ELb1ELb0ELb0EEENS1_21CollectiveEpilogueFwdISB_S9_SC_SE_Li256ELb0ELb1ELb0ELb0EEENS1_30DynamicPersistentTileSchedulerILi256ELi128ELb0ELb1ELb1EEEEEEEEEvNT_6ParamsE)
        /*0ce8*/ 	.short	0x0210
        /*0cea*/ 	.short	0x0af0


	//----- nvinfo : EIATTR_SW_WAR
	.align		4
.L_947:
        /*0cec*/ 	.byte	0x04, 0x36
        /*0cee*/ 	.short	(.L_949 - .L_948)
.L_948:
        /*0cf0*/ 	.word	0x00000008
.L_949:


//--------------------- .nv.info._ZN7cutlass13device_kernelIN5flash11enable_sm90INS1_16FlashAttnFwdSm90INS1_25CollectiveMainloopFwdSm90ILi2EN4cute5tupleIJNS5_1CILi1EEES8_S8_EEENS6_IJNS7_ILi128EEESA_SA_EEELi128ENS_6half_tEfNS_4arch4Sm90ELb0ELb1ELb0ELb1ELb1ELb0ELb0ELb1ELb1ELb1ELb0ELb0EEENS1_21CollectiveEpilogueFwdISB_S9_SC_SE_Li256ELb1ELb1ELb0ELb0EEENS1_36VarlenDynamicPersistentTileSchedulerILi128ELi128ELi256ELi128ELb0ELb1ELb1ELb1ELb0ELb1EEEEEEEEEvNT_6ParamsE --------------------------
	.section	.nv.info._ZN7cutlass13device_kernelIN5flash11enable_sm90INS1_16FlashAttnFwdSm90INS1_25CollectiveMainloopFwdSm90ILi2EN4cute5tupleIJNS5_1CILi1EEES8_S8_EEENS6_IJNS7_ILi128EEESA_SA_EEELi128ENS_6half_tEfNS_4arch4Sm90ELb0ELb1ELb0ELb1ELb1ELb0ELb0ELb1ELb1ELb1ELb0ELb0EEENS1_21CollectiveEpilogueFwdISB_S9_SC_SE_Li256ELb1ELb1ELb0ELb0EEENS1_36VarlenDynamicPersistentTileSchedulerILi128ELi128ELi256ELi128ELb0ELb1ELb1ELb1ELb0ELb1EEEEEEEEEvNT_6ParamsE,"",@"SHT_CUDA_INFO"
	.sectionflags	@""
	.align	4


	//----- nvinfo : EIATTR_CUDA_API_VERSION
	.align		4
        /*0000*/ 	.byte	0x04, 0x37
        /*0002*/ 	.short	(.L_951 - .L_950)
.L_950:
        /*0004*/ 	.word	0x00000082


	//----- nvinfo : EIATTR_KPARAM_INFO
	.align		4
.L_951:
        /*0008*/ 	.byte	0x04, 0x17
        /*000a*/ 	.short	(.L_953 - .L_952)
.L_952:
        /*000c*/ 	.word	0x00000000
        /*0010*/ 	.short	0x0000
        /*0012*/ 	.short	0x0070
        /*0014*/ 	.byte	0x00, 0xf0, 0x01, 0x2a


	//----- nvinfo : EIATTR_SPARSE_MMA_MASK
	.align		4
.L_953:
        /*0018*/ 	.byte	0x03, 0x50
        /*001a*/ 	.short	0x0000


	//----- nvinfo : EIATTR_MAXREG_COUNT
	.align		4
        /*001c*/ 	.byte	0x03, 0x1b
        /*001e*/ 	.short	0x00a8


	//----- nvinfo : EIATTR_NUM_BARRIERS
	.align		4
        /*0020*/ 	.byte	0x02, 0x4c
        /*0022*/ 	.byte	0x10
	.zero		1


	//----- nvinfo : EIATTR_EXTERNS
	.align		4
        /*0024*/ 	.byte	0x04, 0x0f
        /*0026*/ 	.short	(.L_955 - .L_954)


	//   ....[0]....
	.align		4
.L_954:
        /*0028*/ 	.word	index@(__assertfail)


	//----- nvinfo : EIATTR_ANNOTATIONS
	.align		4
.L_955:
        /*002c*/ 	.byte	0x04, 0x55
        /*002e*/ 	.short	(.L_957 - .L_956)


	//   ....[0]....
.L_956:
        /* <DEDUP_REMOVED lines=10> */


	//----- nvinfo : EIATTR_MERCURY_ISA_VERSION
	.align		4
.L_957:
        /*00b8*/ 	.byte	0x03, 0x5f
        /*00ba*/ 	.short	0x0101


	//----- nvinfo : EIATTR_UNUSED_LOAD_BYTE_OFFSET
	.align		4
        /*00bc*/ 	.byte	0x04, 0x44
        /*00be*/ 	.short	(.L_959 - .L_958)


	//   ....[0]....
.L_958:
        /*00c0*/ 	.word	0x00000970
        /*00c4*/ 	.word	0x0000fff0


	//   ....[1]....
        /*00c8*/ 	.word	0x0000ddd0
        /*00cc*/ 	.word	0x0000fff0


	//----- nvinfo : EIATTR_INT_WARP_WIDE_INSTR_OFFSETS
	.align		4
.L_959:
        /*00d0*/ 	.byte	0x04, 0x31
        /*00d2*/ 	.short	(.L_961 - .L_960)


	//   ....[0]....
.L_960:
        /*00d4*/ 	.word	0x000000c0


	//   ....[1]....
        /*00d8*/ 	.word	0x000000d0


	//   ....[2]....
        /*00dc*/ 	.word	0x00000170


	//   ....[3]....
        /*00e0*/ 	.word	0x00011490


	//   ....[4]....
        /*00e4*/ 	.word	0x00011520


	//   ....[5]....
        /*00e8*/ 	.word	0x00014400


	//   ....[6]....
        /*00ec*/ 	.word	0x00014490


	//----- nvinfo : EIATTR_COOP_GROUP_MASK_REGIDS
	.align		4
.L_961:
        /*00f0*/ 	.byte	0x04, 0x29
        /*00f2*/ 	.short	(.L_963 - .L_962)


	//   ....[0]....
.L_962:
        /*00f4*/ 	.word	0xffffffff


	//   ....[1]....
        /*00f8*/ 	.word	0xffffffff


	//   ....[2]....
        /*00fc*/ 	.word	0xffffffff


	//   ....[3]....
        /*0100*/ 	.word	0xffffffff


	//   ....[4]....
        /*0104*/ 	.word	0xffffffff


	//   ....[5]....
        /*0108*/ 	.word	0xffffffff


	//   ....[6]....
        /*010c*/ 	.word	0xffffffff


	//   ....[7]....
        /*0110*/ 	.word	0xffffffff


	//   ....[8]....
        /*0114*/ 	.word	0xffffffff


	//   ....[9]....
        /*0118*/ 	.word	0xffffffff


	//   ....[10]....
        /*011c*/ 	.word	0xffffffff


	//   ....[11]....
        /*0120*/ 	.word	0xffffffff


	//   ....[12]....
        /*0124*/ 	.word	0xffffffff


	//   ....[13]....
        /*0128*/ 	.word	0xffffffff


	//   ....[14]....
        /*012c*/ 	.word	0xffffffff


	//   ....[15]....
        /*0130*/ 	.word	0xffffffff


	//   ....[16]....
        /*0134*/ 	.word	0xffffffff


	//   ....[17]....
        /*0138*/ 	.word	0xffffffff


	//   ....[18]....
        /*013c*/ 	.word	0xffffffff


	//   ....[19]....
        /*0140*/ 	.word	0xffffffff


	//   ....[20]....
        /*0144*/ 	.word	0xffffffff


	//   ....[21]....
        /*0148*/ 	.word	0xffffffff


	//   ....[22]....
        /*014c*/ 	.word	0xffffffff


	//   ....[23]....
        /*0150*/ 	.word	0xffffffff


	//   ....[24]....
        /*0154*/ 	.word	0xffffffff


	//   ....[25]....
        /*0158*/ 	.word	0xffffffff


	//   ....[26]....
        /*015c*/ 	.word	0xffffffff


	//   ....[27]....
        /*0160*/ 	.word	0xffffffff


	//   ....[28]....
        /*0164*/ 	.word	0xffffffff


	//   ....[29]....
        /*0168*/ 	.word	0xffffffff


	//   ....[30]....
        /*016c*/ 	.word	0xffffffff


	//   ....[31]....
        /*0170*/ 	.word	0xffffffff


	//   ....[32]....
        /*0174*/ 	.word	0xffffffff


	//   ....[33]....
        /*0178*/ 	.word	0xffffffff


	//   ....[34]....
        /*017c*/ 	.word	0xffffffff


	//   ....[35]....
        /*0180*/ 	.word	0xffffffff


	//   ....[36]....
        /*0184*/ 	.word	0xffffffff


	//   ....[37]....
        /*0188*/ 	.word	0xffffffff


	//   ....[38]....
        /*018c*/ 	.word	0xffffffff


	//   ....[39]....
        /*0190*/ 	.word	0xffffffff


	//   ....[40]....
        /*0194*/ 	.word	0xffffffff


	//   ....[41]....
        /*0198*/ 	.word	0xffffffff


	//   ....[42]....
        /*019c*/ 	.word	0xffffffff


	//   ....[43]....
        /*01a0*/ 	.word	0xffffffff


	//   ....[44]....
        /*01a4*/ 	.word	0xffffffff


	//   ....[45]....
        /*01a8*/ 	.word	0xffffffff


	//   ....[46]....
        /*01ac*/ 	.word	0xffffffff


	//   ....[47]....
        /*01b0*/ 	.word	0xffffffff


	//   ....[48]....
        /*01b4*/ 	.word	0xffffffff


	//   ....[49]....
        /*01b8*/ 	.word	0xffffffff


	//   ....[50]....
        /*01bc*/ 	.word	0xffffffff


	//   ....[51]....
        /*01c0*/ 	.word	0xffffffff


	//   ....[52]....
        /*01c4*/ 	.word	0xffffffff


	//   ....[53]....
        /*01c8*/ 	.word	0xffffffff


	//   ....[54]....
        /*01cc*/ 	.word	0xffffffff


	//   ....[55]....
        /*01d0*/ 	.word	0xffffffff


	//   ....[56]....
        /*01d4*/ 	.word	0xffffffff


	//   ....[57]....
        /*01d8*/ 	.word	0xffffffff


	//   ....[58]....
        /*01dc*/ 	.word	0xffffffff


	//   ....[59]....
        /*01e0*/ 	.word	0xffffffff


	//   ....[60]....
        /*01e4*/ 	.word	0xffffffff


	//   ....[61]....
        /*01e8*/ 	.word	0xffffffff


	//   ....[62]....
        /*01ec*/ 	.word	0xffffffff


	//   ....[63]....
        /*01f0*/ 	.word	0xffffffff


	//   ....[64]....
        /*01f4*/ 	.word	0xffffffff


	//   ....[65]....
        /*01f8*/ 	.word	0xffffffff


	//   ....[66]....
        /*01fc*/ 	.word	0xffffffff


	//   ....[67]....
        /*0200*/ 	.word	0xffffffff


	//   ....[68]....
        /*0204*/ 	.word	0xffffffff


	//   ....[69]....
        /*0208*/ 	.word	0xffffffff


	//   ....[70]....
        /*020c*/ 	.word	0xffffffff


	//   ....[71]....
        /*0210*/ 	.word	0xffffffff


	//   ....[72]....
        /*0214*/ 	.word	0xffffffff


	//   ....[73]....
        /*0218*/ 	.word	0xffffffff


	//   ....[74]....
        /*021c*/ 	.word	0xffffffff


	//   ....[75]....
        /*0220*/ 	.word	0xffffffff


	//   ....[76]....
        /*0224*/ 	.word	0xffffffff


	//   ....[77]....
        /*0228*/ 	.word	0xffffffff


	//   ....[78]....
        /*022c*/ 	.word	0xffffffff


	//   ....[79]....
        /*0230*/ 	.word	0xffffffff


	//   ....[80]....
        /*0234*/ 	.word	0xffffffff


	//   ....[81]....
        /*0238*/ 	.word	0xffffffff


	//   ....[82]....
        /*023c*/ 	.word	0xffffffff


	//   ....[83]....
        /*0240*/ 	.word	0xffffffff


	//   ....[84]....
        /*0244*/ 	.word	0xffffffff


	//   ....[85]....
        /*0248*/ 	.word	0xffffffff


	//   ....[86]....
        /*024c*/ 	.word	0xffffffff


	//   ....[87]....
        /*0250*/ 	.word	0xffffffff


	//   ....[88]....
        /*0254*/ 	.word	0xffffffff


	//   ....[89]....
        /*0258*/ 	.word	0xffffffff


	//   ....[90]....
        /*025c*/ 	.word	0xffffffff


	//   ....[91]....
        /*0260*/ 	.word	0xffffffff


	//   ....[92]....
        /*0264*/ 	.word	0xffffffff


	//   ....[93]....
        /*0268*/ 	.word	0xffffffff


	//   ....[94]....
        /*026c*/ 	.word	0xffffffff


	//   ....[95]....
        /*0270*/ 	.word	0xffffffff


	//   ....[96]....
        /*0274*/ 	.word	0xffffffff


	//   ....[97]....
        /*0278*/ 	.word	0xffffffff


	//   ....[98]....
        /*027c*/ 	.word	0xffffffff


	//   ....[99]....
        /*0280*/ 	.word	0xffffffff


	//   ....[100]....
        /*0284*/ 	.word	0xffffffff


	//   ....[101]....
        /*0288*/ 	.word	0xffffffff


	//   ....[102]....
        /*028c*/ 	.word	0xffffffff


	//   ....[103]....
        /*0290*/ 	.word	0xffffffff


	//   ....[104]....
        /*0294*/ 	.word	0xffffffff


	//   ....[105]....
        /*0298*/ 	.word	0xffffffff


	//   ....[106]....
        /*029c*/ 	.word	0xffffffff


	//   ....[107]....
        /*02a0*/ 	.word	0xffffffff


	//   ....[108]....
        /*02a4*/ 	.word	0xffffffff


	//   ....[109]....
        /*02a8*/ 	.word	0xffffffff


	//   ....[110]....
        /*02ac*/ 	.word	0xffffffff


	//   ....[111]....
        /*02b0*/ 	.word	0xffffffff


	//   ....[112]....
        /*02b4*/ 	.word	0xffffffff


	//   ....[113]....
        /*02b8*/ 	.word	0xffffffff


	//   ....[114]....
        /*02bc*/ 	.word	0xffffffff


	//   ....[115]....
        /*02c0*/ 	.word	0xffffffff


	//   ....[116]....
        /*02c4*/ 	.word	0xffffffff


	//   ....[117]....
        /*02c8*/ 	.word	0xffffffff


	//   ....[118]....
        /*02cc*/ 	.word	0xffffffff


	//   ....[119]....
        /*02d0*/ 	.word	0xffffffff


	//   ....[120]....
        /*02d4*/ 	.word	0xffffffff


	//   ....[121]....
        /*02d8*/ 	.word	0xffffffff


	//   ....[122]....
        /*02dc*/ 	.word	0xffffffff


	//   ....[123]....
        /*02e0*/ 	.word	0xffffffff


	//   ....[124]....
        /*02e4*/ 	.word	0xffffffff


	//   ....[125]....
        /*02e8*/ 	.word	0xffffffff


	//   ....[126]....
        /*02ec*/ 	.word	0xffffffff


	//   ....[127]....
        /*02f0*/ 	.word	0xffffffff


	//   ....[128]....
        /*02f4*/ 	.word	0xffffffff


	//   ....[129]....
        /*02f8*/ 	.word	0xffffffff


	//   ....[130]....
        /*02fc*/ 	.word	0xffffffff


	//   ....[131]....
        /*0300*/ 	.word	0xffffffff


	//   ....[132]....
        /*0304*/ 	.word	0xffffffff


	//   ....[133]....
        /*0308*/ 	.word	0xffffffff


	//   ....[134]....
        /*030c*/ 	.word	0xffffffff


	//   ....[135]....
        /*0310*/ 	.word	0xffffffff


	//   ....[136]....
        /*0314*/ 	.word	0xffffffff


	//   ....[137]....
        /*0318*/ 	.word	0xffffffff


	//   ....[138]....
        /*031c*/ 	.word	0xffffffff


	//   ....[139]....
        /*0320*/ 	.word	0xffffffff


	//   ....[140]....
        /*0324*/ 	.word	0xffffffff


	//   ....[141]....
        /*0328*/ 	.word	0xffffffff


	//   ....[142]....
        /*032c*/ 	.word	0xffffffff


	//   ....[143]....
        /*0330*/ 	.word	0xffffffff


	//   ....[144]....
        /*0334*/ 	.word	0xffffffff


	//   ....[145]....
        /*0338*/ 	.word	0xffffffff


	//   ....[146]....
        /*033c*/ 	.word	0xffffffff


	//   ....[147]....
        /*0340*/ 	.word	0xffffffff


	//   ....[148]....
        /*0344*/ 	.word	0xffffffff


	//   ....[149]....
        /*0348*/ 	.word	0xffffffff


	//   ....[150]....
        /*034c*/ 	.word	0xffffffff


	//   ....[151]....
        /*0350*/ 	.word	0xffffffff


	//   ....[152]....
        /*0354*/ 	.word	0xffffffff


	//   ....[153]....
        /*0358*/ 	.word	0xffffffff


	//   ....[154]....
        /*035c*/ 	.word	0xffffffff


	//   ....[155]....
        /*0360*/ 	.word	0xffffffff


	//   ....[156]....
        /*0364*/ 	.word	0xffffffff


	//   ....[157]....
        /*0368*/ 	.word	0xffffffff


	//   ....[158]....
        /*036c*/ 	.word	0xffffffff


	//   ....[159]....
        /*0370*/ 	.word	0xffffffff


	//   ....[160]....
        /*0374*/ 	.word	0xffffffff


	//   ....[161]....
        /*0378*/ 	.word	0xffffffff


	//   ....[162]....
        /*037c*/ 	.word	0xffffffff


	//   ....[163]....
        /*0380*/ 	.word	0xffffffff


	//   ....[164]....
        /*0384*/ 	.word	0xffffffff


	//   ....[165]....
        /*0388*/ 	.word	0xffffffff


	//   ....[166]....
        /*038c*/ 	.word	0xffffffff


	//   ....[167]....
        /*0390*/ 	.word	0x0500000f


	//   ....[168]....
        /*0394*/ 	.word	0x0500000f


	//   ....[169]....
        /*0398*/ 	.word	0x0500000f


	//   ....[170]....
        /*039c*/ 	.word	0x0500000f


	//   ....[171]....
        /*03a0*/ 	.word	0x0500000f


	//   ....[172]....
        /*03a4*/ 	.word	0x0500000f


	//   ....[173]....
        /*03a8*/ 	.word	0x0500000f


	//   ....[174]....
        /*03ac*/ 	.word	0x0500000f


	//   ....[175]....
        /*03b0*/ 	.word	0x0500000f


	//   ....[176]....
        /*03b4*/ 	.word	0x0500000f


	//   ....[177]....
        /*03b8*/ 	.word	0x0500000f


	//   ....[178]....
        /*03bc*/ 	.word	0x0500000f


	//   ....[179]....
        /*03c0*/ 	.word	0x0500000f


	//   ....[180]....
        /*03c4*/ 	.word	0x0500000f


	//   ....[181]....
        /*03c8*/ 	.word	0x0500000f


	//   ....[182]....
        /*03cc*/ 	.word	0x0500000f


	//   ....[183]....
        /*03d0*/ 	.word	0x0500000f


	//   ....[184]....
        /*03d4*/ 	.word	0x0500000f


	//   ....[185]....
        /*03d8*/ 	.word	0x0500000f


	//   ....[186]....
        /*03dc*/ 	.word	0x0500000f


	//   ....[187]....
        /*03e0*/ 	.word	0x0500000f


	//   ....[188]....
        /*03e4*/ 	.word	0x0500000f


	//   ....[189]....
        /*03e8*/ 	.word	0x0500000f


	//   ....[190]....
        /*03ec*/ 	.word	0x0500000f


	//   ....[191]....
        /*03f0*/ 	.word	0x0500000f


	//   ....[192]....
        /*03f4*/ 	.word	0x0500000f


	//   ....[193]....
        /*03f8*/ 	.word	0x0500000f


	//   ....[194]....
        /*03fc*/ 	.word	0x0500000f


	//   ....[195]....
        /*0400*/ 	.word	0x0500000f


	//   ....[196]....
        /*0404*/ 	.word	0x0500000f


	//   ....[197]....
        /*0408*/ 	.word	0x0500000f


	//   ....[198]....
        /*040c*/ 	.word	0x0500000f


	//   ....[199]....
        /*0410*/ 	.word	0x0500000f


	//   ....[200]....
        /*0414*/ 	.word	0x0500000f


	//   ....[201]....
        /*0418*/ 	.word	0x0500000f


	//   ....[202]....
        /*041c*/ 	.word	0x0500000f


	//   ....[203]....
        /*0420*/ 	.word	0x0500000f


	//   ....[204]....
        /*0424*/ 	.word	0x0500000f


	//   ....[205]....
        /*0428*/ 	.word	0x0500000f


	//   ....[206]....
        /*042c*/ 	.word	0x0500000f


	//   ....[207]....
        /*0430*/ 	.word	0x0500000f


	//   ....[208]....
        /*0434*/ 	.word	0x0500000f


	//   ....[209]....
        /*0438*/ 	.word	0x0500000f


	//   ....[210]....
        /*043c*/ 	.word	0x0500000f


	//   ....[211]....
        /*0440*/ 	.word	0x0500000f


	//   ....[212]....
        /*0444*/ 	.word	0x0500000f


	//   ....[213]....
        /*0448*/ 	.word	0x0500000f


	//   ....[214]....
        /*044c*/ 	.word	0x0500000f


	//   ....[215]....
        /*0450*/ 	.word	0x0500000f


	//   ....[216]....
        /*0454*/ 	.word	0x0500000f


	//   ....[217]....
        /*0458*/ 	.word	0x0500000f


	//   ....[218]....
        /*045c*/ 	.word	0x0500000f


	//   ....[219]....
        /*0460*/ 	.word	0x0500000f


	//   ....[220]....
        /*0464*/ 	.word	0x0500000f


	//   ....[221]....
        /*0468*/ 	.word	0x0500000f


	//   ....[222]....
        /*046c*/ 	.word	0x0500000f


	//   ....[223]....
        /*0470*/ 	.word	0x0500000f


	//   ....[224]....
        /*0474*/ 	.word	0x0500000f


	//   ....[225]....
        /*0478*/ 	.word	0x0500000f


	//   ....[226]....
        /*047c*/ 	.word	0x0500000f


	//   ....[227]....
        /*0480*/ 	.word	0x0500000f


	//   ....[228]....
        /*0484*/ 	.word	0x0500000f


	//   ....[229]....
        /*0488*/ 	.word	0x0500000f


	//   ....[230]....
        /*048c*/ 	.word	0x0500000f


	//   ....[231]....
        /*0490*/ 	.word	0x0500000f


	//   ....[232]....
        /*0494*/ 	.word	0x0500000f


	//   ....[233]....
        /*0498*/ 	.word	0x0500000f


	//   ....[234]....
        /*049c*/ 	.word	0x0500000f


	//   ....[235]....
        /*04a0*/ 	.word	0x0500000f


	//   ....[236]....
        /*04a4*/ 	.word	0x0500000f


	//   ....[237]....
        /*04a8*/ 	.word	0x0500000f


	//   ....[238]....
        /*04ac*/ 	.word	0x0500000f


	//   ....[239]....
        /*04b0*/ 	.word	0x0500000f


	//   ....[240]....
        /*04b4*/ 	.word	0x0500000f


	//   ....[241]....
        /*04b8*/ 	.word	0x0500000f


	//   ....[242]....
        /*04bc*/ 	.word	0x0500000f


	//   ....[243]....
        /*04c0*/ 	.word	0x0500000f


	//   ....[244]....
        /*04c4*/ 	.word	0x0500000f


	//   ....[245]....
        /*04c8*/ 	.word	0x0500000f


	//   ....[246]....
        /*04cc*/ 	.word	0x0500000f


	//   ....[247]....
        /*04d0*/ 	.word	0x0500000f


	//   ....[248]....
        /*04d4*/ 	.word	0x0500000f


	//   ....[249]....
        /*04d8*/ 	.word	0x0500000f


	//   ....[250]....
        /*04dc*/ 	.word	0x0500000f


	//   ....[251]....
        /*04e0*/ 	.word	0x0500000f


	//   ....[252]....
        /*04e4*/ 	.word	0x0500000f


	//   ....[253]....
        /*04e8*/ 	.word	0x0500000f


	//   ....[254]....
        /*04ec*/ 	.word	0x0500000f


	//   ....[255]....
        /*04f0*/ 	.word	0x0500000f


	//   ....[0]....
        /*04f4*/ 	.word	0x0500000f


	//   ....[1]....
        /*04f8*/ 	.word	0x0500000f


	//   ....[2]....
        /*04fc*/ 	.word	0x0500000f


	//   ....[3]....
        /*0500*/ 	.word	0x0500000f


	//   ....[4]....
        /*0504*/ 	.word	0x0500000f


	//   ....[5]....
        /*0508*/ 	.word	0x0500000f


	//   ....[6]....
        /*050c*/ 	.word	0x0500000f


	//   ....[7]....
        /*0510*/ 	.word	0x0500000f


	//   ....[8]....
        /*0514*/ 	.word	0x0500000f


	//   ....[9]....
        /*0518*/ 	.word	0x0500000f


	//----- nvinfo : EIATTR_COOP_GROUP_INSTR_OFFSETS
	.align		4
.L_963:
        /*051c*/ 	.byte	0x04, 0x28
        /*051e*/ 	.short	(.L_965 - .L_964)


	//   ....[0]....
.L_964:
        /*0520*/ 	.word	0x00000080


	//   ....[1]....
        /*0524*/ 	.word	0x00000090


	//   ....[2]....
        /*0528*/ 	.word	0x000002d0


	//   ....[3]....
        /*052c*/ 	.word	0x00000430


	//   ....[4]....
        /*0530*/ 	.word	0x00000550


	//   ....[5]....
        /*0534*/ 	.word	0x000006b0


	//   ....[6]....
        /*0538*/ 	.word	0x000018d0


	//   ....[7]....
        /*053c*/ 	.word	0x00002160


	//   ....[8]....
        /*0540*/ 	.word	0x00002460


	//   ....[9]....
        /*0544*/ 	.word	0x00003530


	//   ....[10]....
        /*0548*/ 	.word	0x00003680


	//   ....[11]....
        /*054c*/ 	.word	0x00003ed0


	//   ....[12]....
        /*0550*/ 	.word	0x00003f30


	//   ....[13]....
        /*0554*/ 	.word	0x00005780


	//   ....[14]....
        /*0558*/ 	.word	0x00005970


	//   ....[15]....
        /*055c*/ 	.word	0x00006550


	//   ....[16]....
        /*0560*/ 	.word	0x000065c0


	//   ....[17]....
        /*0564*/ 	.word	0x00006ee0


	//   ....[18]....
        /*0568*/ 	.word	0x00006f50


	//   ....[19]....
        /*056c*/ 	.word	0x00008e70


	//   ....[20]....
        /*0570*/ 	.word	0x00008e80


	//   ....[21]....
        /*0574*/ 	.word	0x00008eb0


	//   ....[22]....
        /*0578*/ 	.word	0x00008ec0


	//   ....[23]....
        /*057c*/ 	.word	0x0000aba0


	//   ....[24]....
        /*0580*/ 	.word	0x0000ad90


	//   ....[25]....
        /*0584*/ 	.word	0x0000b970


	//   ....[26]....
        /*0588*/ 	.word	0x0000b9e0


	//   ....[27]....
        /*058c*/ 	.word	0x0000c300


	//   ....[28]....
        /*0590*/ 	.word	0x0000c370


	//   ....[29]....
        /*0594*/ 	.word	0x0000d490


	//   ....[30]....
        /*0598*/ 	.word	0x0000d4c0


	//   ....[31]....
        /*059c*/ 	.word	0x0000d580


	//   ....[32]....
        /*05a0*/ 	.word	0x0000d590


	//   ....[33]....
        /*05a4*/ 	.word	0x0000e910


	//   ....[34]....
        /*05a8*/ 	.word	0x0000e950


	//   ....[35]....
        /*05ac*/ 	.word	0x0000e980


	//   ....[36]....
        /*05b0*/ 	.word	0x0000e9b0


	//   ....[37]....
        /*05b4*/ 	.word	0x0000ef60


	//   ....[38]....
        /*05b8*/ 	.word	0x0000ef70


	//   ....[39]....
        /*05bc*/ 	.word	0x0000f030


	//   ....[40]....
        /*05c0*/ 	.word	0x0000f050


	//   ....[41]....
        /*05c4*/ 	.word	0x0000f110


	//   ....[42]....
        /*05c8*/ 	.word	0x0000f130


	//   ....[43]....
        /*05cc*/ 	.word	0x0000f200


	//   ....[44]....
        /*05d0*/ 	.word	0x0000f220


	//   ....[45]....
        /*05d4*/ 	.word	0x0000faf0


	//   ....[46]....
        /*05d8*/ 	.word	0x0000fb10


	//   ....[47]....
        /*05dc*/ 	.word	0x0000fbd0


	//   ....[48]....
        /*05e0*/ 	.word	0x0000fbf0


	//   ....[49]....
        /*05e4*/ 	.word	0x0000fcb0


	//   ....[50]....
        /*05e8*/ 	.word	0x0000fcd0


	//   ....[51]....
        /*05ec*/ 	.word	0x0000fda0


	//   ....[52]....
        /*05f0*/ 	.word	0x0000fdc0


	//   ....[53]....
        /*05f4*/ 	.word	0x0000ff10


	//   ....[54]....
        /*05f8*/ 	.word	0x000100e0


	//   ....[55]....
        /*05fc*/ 	.word	0x00010110


	//   ....[56]....
        /*0600*/ 	.word	0x00010140


	//   ....[57]....
        /*0604*/ 	.word	0x00010170


	//   ....[58]....
        /*0608*/ 	.word	0x000101a0


	//   ....[59]....
        /*060c*/ 	.word	0x000101d0


	//   ....[60]....
        /*0610*/ 	.word	0x00010320


	//   ....[61]....
        /*0614*/ 	.word	0x00010350


	//   ....[62]....
        /*0618*/ 	.word	0x00010380


	//   ....[63]....
        /*061c*/ 	.word	0x000103b0


	//   ....[64]....
        /*0620*/ 	.word	0x000103e0


	//   ....[65]....
        /*0624*/ 	.word	0x00010410


	//   ....[66]....
        /*0628*/ 	.word	0x000104a0


	//   ....[67]....
        /*062c*/ 	.word	0x00010500


	//   ....[68]....
        /*0630*/ 	.word	0x00010590


	//   ....[69]....
        /*0634*/ 	.word	0x00011fe0


	//   ....[70]....
        /*0638*/ 	.word	0x00012000


	//   ....[71]....
        /*063c*/ 	.word	0x000120a0


	//   ....[72]....
        /*0640*/ 	.word	0x000120c0


	//   ....[73]....
        /*0644*/ 	.word	0x00012150


	//   ....[74]....
        /*0648*/ 	.word	0x00012170


	//   ....[75]....
        /*064c*/ 	.word	0x00012200


	//   ....[76]....
        /*0650*/ 	.word	0x00012220


	//   ....[77]....
        /*0654*/ 	.word	0x000122b0


	//   ....[78]....
        /*0658*/ 	.word	0x000122d0


	//   ....[79]....
        /*065c*/ 	.word	0x00012360


	//   ....[80]....
        /*0660*/ 	.word	0x00012380


	//   ....[81]....
        /*0664*/ 	.word	0x00012410


	//   ....[82]....
        /*0668*/ 	.word	0x00012430


	//   ....[83]....
        /*066c*/ 	.word	0x00012440


	//   ....[84]....
        /*0670*/ 	.word	0x000124c0


	//   ....[85]....
        /*0674*/ 	.word	0x00012c00


	//   ....[86]....
        /*0678*/ 	.word	0x00012c30


	//   ....[87]....
        /*067c*/ 	.word	0x00012c90


	//   ....[88]....
        /*0680*/ 	.word	0x00012ce0


	//   ....[89]....
        /*0684*/ 	.word	0x00012d30


	//   ....[90]....
        /*0688*/ 	.word	0x00012d80


	//   ....[91]....
        /*068c*/ 	.word	0x00012dd0


	//   ....[92]....
        /*0690*/ 	.word	0x00012e20


	//   ....[93]....
        /*0694*/ 	.word	0x00012e70


	//   ....[94]....
        /*0698*/ 	.word	0x00012ec0


	//   ....[95]....
        /*069c*/ 	.word	0x00012f10


	//   ....[96]....
        /*06a0*/ 	.word	0x00012f60


	//   ....[97]....
        /*06a4*/ 	.word	0x00012fb0


	//   ....[98]....
        /*06a8*/ 	.word	0x00012ff0


	//   ....[99]....
        /*06ac*/ 	.word	0x00013010


	//   ....[100]....
        /*06b0*/ 	.word	0x00013050


	//   ....[101]....
        /*06b4*/ 	.word	0x000137b0


	//   ....[102]....
        /*06b8*/ 	.word	0x000137e0


	//   ....[103]....
        /*06bc*/ 	.word	0x00013840


	//   ....[104]....
        /*06c0*/ 	.word	0x00013850


	//   ....[105]....
        /*06c4*/ 	.word	0x000138a0


	//   ....[106]....
        /*06c8*/ 	.word	0x000138b0


	//   ....[107]....
        /*06cc*/ 	.word	0x00013900


	//   ....[108]....
        /*06d0*/ 	.word	0x00013910


	//   ....[109]....
        /*06d4*/ 	.word	0x00013960


	//   ....[110]....
        /*06d8*/ 	.word	0x00013970


	//   ....[111]....
        /*06dc*/ 	.word	0x000139c0


	//   ....[112]....
        /*06e0*/ 	.word	0x000139d0


	//   ....[113]....
        /*06e4*/ 	.word	0x00013a20


	//   ....[114]....
        /*06e8*/ 	.word	0x00013a30


	//   ....[115]....
        /*06ec*/ 	.word	0x00013a40


	//   ....[116]....
        /*06f0*/ 	.word	0x00013a90


	//   ....[117]....
        /*06f4*/ 	.word	0x00013cf0


	//   ....[118]....
        /*06f8*/ 	.word	0x00013d10


	//   ....[119]....
        /*06fc*/ 	.word	0x00013d20


	//   ....[120]....
        /*0700*/ 	.word	0x00013d90


	//   ....[121]....
        /*0704*/ 	.word	0x00013da0


	//   ....[122]....
        /*0708*/ 	.word	0x00013e10


	//   ....[123]....
        /*070c*/ 	.word	0x00013e20


	//   ....[124]....
        /*0710*/ 	.word	0x00013e90


	//   ....[125]....
        /*0714*/ 	.word	0x00013ea0


	//   ....[126]....
        /*0718*/ 	.word	0x00013f10


	//   ....[127]....
        /*071c*/ 	.word	0x00013f20


	//   ....[128]....
        /*0720*/ 	.word	0x00013f90


	//   ....[129]....
        /*0724*/ 	.word	0x00013fa0


	//   ....[130]....
        /*0728*/ 	.word	0x00014010


	//   ....[131]....
        /*072c*/ 	.word	0x00014020


	//   ....[132]....
        /*0730*/ 	.word	0x00014030


	//   ....[133]....
        /*0734*/ 	.word	0x000145e0


	//   ....[134]....
        /*0738*/ 	.word	0x00014620


	//   ....[135]....
        /*073c*/ 	.word	0x00014660


	//   ....[136]....
        /*0740*/ 	.word	0x00014680


	//   ....[137]....
        /*0744*/ 	.word	0x00014690


	//   ....[138]....
        /*0748*/ 	.word	0x000146b0


	//   ....[139]....
        /*074c*/ 	.word	0x00014720


	//   ....[140]....
        /*0750*/ 	.word	0x00014740


	//   ....[141]....
        /*0754*/ 	.word	0x000147a0


	//   ....[142]....
        /*0758*/ 	.word	0x000147c0


	//   ....[143]....
        /*075c*/ 	.word	0x00014820


	//   ....[144]....
        /*0760*/ 	.word	0x00014840


	//   ....[145]....
        /*0764*/ 	.word	0x000148a0


	//   ....[146]....
        /*0768*/ 	.word	0x000148c0


	//   ....[147]....
        /*076c*/ 	.word	0x00014910


	//   ....[148]....
        /*0770*/ 	.word	0x00014930


	//   ....[149]....
        /*0774*/ 	.word	0x00014d30


	//   ....[150]....
        /*0778*/ 	.word	0x00014d80


	//   ....[151]....
        /*077c*/ 	.word	0x00014db0


	//   ....[152]....
        /*0780*/ 	.word	0x00014dc0


	//   ....[153]....
        /*0784*/ 	.word	0x00014df0


	//   ....[154]....
        /*0788*/ 	.word	0x00014e20


	//   ....[155]....
        /*078c*/ 	.word	0x00014e50


	//   ....[156]....
        /*0790*/ 	.word	0x00014e80


	//   ....[157]....
        /*0794*/ 	.word	0x00015000


	//   ....[158]....
        /*0798*/ 	.word	0x00015030


	//   ....[159]....
        /*079c*/ 	.word	0x00015060


	//   ....[160]....
        /*07a0*/ 	.word	0x00015090


	//   ....[161]....
        /*07a4*/ 	.word	0x000150c0


	//   ....[162]....
        /*07a8*/ 	.word	0x000150f0


	//   ....[163]....
        /*07ac*/ 	.word	0x000151b0


	//   ....[164]....
        /*07b0*/ 	.word	0x000151d0


	//   ....[165]....
        /*07b4*/ 	.word	0x00015240


	//   ....[166]....
        /*07b8*/ 	.word	0x000158e0


	//   ....[167]....
        /*07bc*/ 	.word	0x00015f40


	//   ....[168]....
        /*07c0*/ 	.word	0x00016030


	//   ....[169]....
        /*07c4*/ 	.word	0x000160d0


	//   ....[170]....
        /*07c8*/ 	.word	0x00016130


	//   ....[171]....
        /*07cc*/ 	.word	0x00016230


	//   ....[172]....
        /*07d0*/ 	.word	0x000162a0


	//   ....[173]....
        /*07d4*/ 	.word	0x000163a0


	//   ....[174]....
        /*07d8*/ 	.word	0x00016410


	//   ....[175]....
        /*07dc*/ 	.word	0x00016510


	//   ....[176]....
        /*07e0*/ 	.word	0x00016580


	//   ....[177]....
        /*07e4*/ 	.word	0x00016680


	//   ....[178]....
        /*07e8*/ 	.word	0x000166f0


	//   ....[179]....
        /*07ec*/ 	.word	0x000167f0


	//   ....[180]....
        /*07f0*/ 	.word	0x00016860


	//   ....[181]....
        /*07f4*/ 	.word	0x00016960


	//   ....[182]....
        /*07f8*/ 	.word	0x000169d0


	//   ....[183]....
        /*07fc*/ 	.word	0x00016a70


	//   ....[184]....
        /*0800*/ 	.word	0x00016b70


	//   ....[185]....
        /*0804*/ 	.word	0x00016be0


	//   ....[186]....
        /*0808*/ 	.word	0x00016c60


	//   ....[187]....
        /*080c*/ 	.word	0x00016d20


	//   ....[188]....
        /*0810*/ 	.word	0x00016da0


	//   ....[189]....
        /*0814*/ 	.word	0x00016e70


	//   ....[190]....
        /*0818*/ 	.word	0x00016ef0


	//   ....[191]....
        /*081c*/ 	.word	0x00016fc0


	//   ....[192]....
        /*0820*/ 	.word	0x00017040


	//   ....[193]....
        /*0824*/ 	.word	0x00017110


	//   ....[194]....
        /*0828*/ 	.word	0x00017190


	//   ....[195]....
        /*082c*/ 	.word	0x00017260


	//   ....[196]....
        /*0830*/ 	.word	0x000172e0


	//   ....[197]....
        /*0834*/ 	.word	0x000173a0


	//   ....[198]....
        /*0838*/ 	.word	0x00017420


	//   ....[199]....
        /*083c*/ 	.word	0x000174d0


	//   ....[200]....
        /*0840*/ 	.word	0x00017600


	//   ....[201]....
        /*0844*/ 	.word	0x000176a0


	//   ....[202]....
        /*0848*/ 	.word	0x00017710


	//   ....[203]....
        /*084c*/ 	.word	0x000177d0


	//   ....[204]....
        /*0850*/ 	.word	0x00017830


	//   ....[205]....
        /*0854*/ 	.word	0x000178f0


	//   ....[206]....
        /*0858*/ 	.word	0x00017950


	//   ....[207]....
        /*085c*/ 	.word	0x00017a10


	//   ....[208]....
        /*0860*/ 	.word	0x00017a70


	//   ....[209]....
        /*0864*/ 	.word	0x00017b30


	//   ....[210]....
        /*0868*/ 	.word	0x00017b90


	//   ....[211]....
        /*086c*/ 	.word	0x00017c50


	//   ....[212]....
        /*0870*/ 	.word	0x00017cb0


	//   ....[213]....
        /*0874*/ 	.word	0x00017d70


	//   ....[214]....
        /*0878*/ 	.word	0x00017dd0


	//   ....[215]....
        /*087c*/ 	.word	0x00017e90


	//   ....[216]....
        /*0880*/ 	.word	0x00017f80


	//   ....[217]....
        /*0884*/ 	.word	0x00018020


	//   ....[218]....
        /*0888*/ 	.word	0x00018080


	//   ....[219]....
        /*088c*/ 	.word	0x00018160


	//   ....[220]....
        /*0890*/ 	.word	0x000181c0


	//   ....[221]....
        /*0894*/ 	.word	0x000182a0


	//   ....[222]....
        /*0898*/ 	.word	0x00018300


	//   ....[223]....
        /*089c*/ 	.word	0x000183e0


	//   ....[224]....
        /*08a0*/ 	.word	0x00018440


	//   ....[225]....
        /*08a4*/ 	.word	0x00018520


	//   ....[226]....
        /*08a8*/ 	.word	0x00018580


	//   ....[227]....
        /*08ac*/ 	.word	0x00018660


	//   ....[228]....
        /*08b0*/ 	.word	0x000186c0


	//   ....[229]....
        /*08b4*/ 	.word	0x000187a0


	//   ....[230]....
        /*08b8*/ 	.word	0x00018800


	//   ....[231]....
        /*08bc*/ 	.word	0x000188d0


	//   ....[232]....
        /*08c0*/ 	.word	0x000189f0


	//   ....[233]....
        /*08c4*/ 	.word	0x00018a90


	//   ....[234]....
        /*08c8*/ 	.word	0x00018b50


	//   ....[235]....
        /*08cc*/ 	.word	0x00018c20


	//   ....[236]....
        /*08d0*/ 	.word	0x00018c80


	//   ....[237]....
        /*08d4*/ 	.word	0x00018d60


	//   ....[238]....
        /*08d8*/ 	.word	0x00018dc0


	//   ....[239]....
        /*08dc*/ 	.word	0x00018e90


	//   ....[240]....
        /*08e0*/ 	.word	0x00018ef0


	//   ....[241]....
        /*08e4*/ 	.word	0x00018fc0


	//   ....[242]....
        /*08e8*/ 	.word	0x00019020


	//   ....[243]....
        /*08ec*/ 	.word	0x00019100


	//   ....[244]....
        /*08f0*/ 	.word	0x00019160


	//   ....[245]....
        /*08f4*/ 	.word	0x00019230


	//   ....[246]....
        /*08f8*/ 	.word	0x00019290


	//   ....[247]....
        /*08fc*/ 	.word	0x00019350


	//   ....[248]....
        /*0900*/ 	.word	0x000193e0


	//   ....[249]....
        /*0904*/ 	.word	0x00019480


	//   ....[250]....
        /*0908*/ 	.word	0x000195a0


	//   ....[251]....
        /*090c*/ 	.word	0x00019610


	//   ....[252]....
        /*0910*/ 	.word	0x00019680


	//   ....[253]....
        /*0914*/ 	.word	0x000196f0


	//   ....[254]....
        /*0918*/ 	.word	0x00019760


	//   ....[255]....
        /*091c*/ 	.word	0x000197e0


	//   ....[0]....
        /*0920*/ 	.word	0x00019870


	//   ....[1]....
        /*0924*/ 	.word	0x00019900


	//   ....[2]....
        /*0928*/ 	.word	0x00019970


	//   ....[3]....
        /*092c*/ 	.word	0x000199e0


	//   ....[4]....
        /*0930*/ 	.word	0x00019a50


	//   ....[5]....
        /*0934*/ 	.word	0x00019ad0


	//   ....[6]....
        /*0938*/ 	.word	0x00019b40


	//   ....[7]....
        /*093c*/ 	.word	0x00019be0


	//   ....[8]....
        /*0940*/ 	.word	0x00019c70


	//   ....[9]....
        /*0944*/ 	.word	0x00019d90


	//----- nvinfo : EIATTR_REG_RECONFIG
	.align		4
.L_965:
        /*0948*/ 	.byte	0x01, 0x54
	.zero		2


	//----- nvinfo : EIATTR_SYSCALL_OFFSETS
	.align		4
        /*094c*/ 	.byte	0x04, 0x46
        /*094e*/ 	.short	(.L_967 - .L_966)


	//   ....[0]....
.L_966:
        /*0950*/ 	.word	0x00001ab0


	//   ....[1]....
        /*0954*/ 	.word	0x00011680


	//   ....[2]....
        /*0958*/ 	.word	0x000117d0


	//   ....[3]....
        /*095c*/ 	.word	0x000118c0


	//   ....[4]....
        /*0960*/ 	.word	0x00012820


	//----- nvinfo : EIATTR_MBARRIER_INSTR_OFFSETS
	.align		4
.L_967:
        /*0964*/ 	.byte	0x04, 0x39
        /*0966*/ 	.short	(.L_969 - .L_968)


	//   ....[0]....
.L_968:
        /*0968*/ 	.word	0x00000180
        /*096c*/ 	.word	0x000000ff
        /*0970*/ 	.word	0x00028800
        /*0974*/ 	.short	0x0100
        /*0976*/ 	.byte	0x08
	.zero		1


	//   ....[1]....
        /*0978*/ 	.word	0x00000190
        /*097c*/ 	.word	0x000000ff
        /*0980*/ 	.word	0x00028820
        /*0984*/ 	.short	0x0100
        /*0986*/ 	.byte	0x08
	.zero		1


	//   ....[2]....
        /*0988*/ 	.word	0x00000280
        /*098c*/ 	.word	0x000000ff
        /*0990*/ 	.word	0x00028830
        /*0994*/ 	.short	0x0100
        /*0996*/ 	.byte	0x08
	.zero		1


	//   ....[3]....
        /*0998*/ 	.word	0x00000290
        /*099c*/ 	.word	0x000000ff
        /*09a0*/ 	.word	0x00028840
        /*09a4*/ 	.short	0x0100
        /*09a6*/ 	.byte	0x08
	.zero		1


	//   ....[4]....
        /*09a8*/ 	.word	0x000002a0
        /*09ac*/ 	.word	0x000000ff
        /*09b0*/ 	.word	0x00028838
        /*09b4*/ 	.short	0x0100
        /*09b6*/ 	.byte	0x08
	.zero		1


	//   ....[5]....
        /*09b8*/ 	.word	0x000002b0
        /*09bc*/ 	.word	0x000000ff
        /*09c0*/ 	.word	0x00028848
        /*09c4*/ 	.short	0x0100
        /*09c6*/ 	.byte	0x08
	.zero		1


	//   ....[6]....
        /*09c8*/ 	.word	0x000003e0
        /*09cc*/ 	.word	0x000000ff
        /*09d0*/ 	.word	0x00028850
        /*09d4*/ 	.short	0x0100
        /*09d6*/ 	.byte	0x08
	.zero		1


	//   ....[7]....
        /*09d8*/ 	.word	0x000003f0
        /*09dc*/ 	.word	0x000000ff
        /*09e0*/ 	.word	0x00028860
        /*09e4*/ 	.short	0x0100
        /*09e6*/ 	.byte	0x08
	.zero		1


	//   ....[8]....
        /*09e8*/ 	.word	0x00000400
        /*09ec*/ 	.word	0x000000ff
        /*09f0*/ 	.word	0x00028858
        /*09f4*/ 	.short	0x0100
        /*09f6*/ 	.byte	0x08
	.zero		1


	//   ....[9]....
        /*09f8*/ 	.word	0x00000410
        /*09fc*/ 	.word	0x000000ff
        /*0a00*/ 	.word	0x00028868
        /*0a04*/ 	.short	0x0100
        /*0a06*/ 	.byte	0x08
	.zero		1


	//   ....[10]....
        /*0a08*/ 	.word	0x00000500
        /*0a0c*/ 	.word	0x000000ff
        /*0a10*/ 	.word	0x00028870
        /*0a14*/ 	.short	0x0100
        /*0a16*/ 	.byte	0x06
	.zero		1


	//   ....[11]....
        /*0a18*/ 	.word	0x00000510
        /*0a1c*/ 	.word	0x000000ff
        /*0a20*/ 	.word	0x00028880
        /*0a24*/ 	.short	0x0100
        /*0a26*/ 	.byte	0x06
	.zero		1


	//   ....[12]....
        /*0a28*/ 	.word	0x00000520
        /*0a2c*/ 	.word	0x000000ff
        /*0a30*/ 	.word	0x00028878
        /*0a34*/ 	.short	0x0100
        /*0a36*/ 	.byte	0x06
	.zero		1


	//   ....[13]....
        /*0a38*/ 	.word	0x00000530
        /*0a3c*/ 	.word	0x000000ff
        /*0a40*/ 	.word	0x00028888
        /*0a44*/ 	.short	0x0100
        /*0a46*/ 	.byte	0x06
	.zero		1


	//   ....[14]....
        /*0a48*/ 	.word	0x00000660
        /*0a4c*/ 	.word	0x000000ff
        /*0a50*/ 	.word	0x00028890
        /*0a54*/ 	.short	0x0100
        /*0a56*/ 	.byte	0x08
	.zero		1


	//   ....[15]....
        /*0a58*/ 	.word	0x00000670
        /*0a5c*/ 	.word	0x000000ff
        /*0a60*/ 	.word	0x000288a0
        /*0a64*/ 	.short	0x0100
        /*0a66*/ 	.byte	0x08
	.zero		1


	//   ....[16]....
        /*0a68*/ 	.word	0x00000680
        /*0a6c*/ 	.word	0x000000ff
        /*0a70*/ 	.word	0x00028898
        /*0a74*/ 	.short	0x0100
        /*0a76*/ 	.byte	0x08
	.zero		1


	//   ....[17]....
        /*0a78*/ 	.word	0x00000690
        /*0a7c*/ 	.word	0x000000ff
        /*0a80*/ 	.word	0x000288a8
        /*0a84*/ 	.short	0x0100
        /*0a86*/ 	.byte	0x08
	.zero		1


	//   ....[18]....
        /*0a88*/ 	.word	0x000007d0
        /*0a8c*/ 	.word	0x000000ff
        /*0a90*/ 	.word	0x000288b0
        /*0a94*/ 	.short	0x0100
        /*0a96*/ 	.byte	0x08
	.zero		1


	//   ....[19]....
        /*0a98*/ 	.word	0x000007e0
        /*0a9c*/ 	.word	0x000000ff
        /*0aa0*/ 	.word	0x000288c0
        /*0aa4*/ 	.short	0x0100
        /*0aa6*/ 	.byte	0x08
	.zero		1


	//   ....[20]....
        /*0aa8*/ 	.word	0x000007f0
        /*0aac*/ 	.word	0x000000ff
        /*0ab0*/ 	.word	0x000288b8
        /*0ab4*/ 	.short	0x0100
        /*0ab6*/ 	.byte	0x08
	.zero		1


	//   ....[21]....
        /*0ab8*/ 	.word	0x00000800
        /*0abc*/ 	.word	0x000000ff
        /*0ac0*/ 	.word	0x000288c8
        /*0ac4*/ 	.short	0x0100
        /*0ac6*/ 	.byte	0x08
	.zero		1


	//   ....[22]....
        /*0ac8*/ 	.word	0x00001b30
        /*0acc*/ 	.word	0x000000ff
        /*0ad0*/ 	.word	0x00028800
        /*0ad4*/ 	.short	0x010a
        /*0ad6*/ 	.byte	0x29
	.zero		1


	//   ....[23]....
        /*0ad8*/ 	.word	0x00001bb0
        /*0adc*/ 	.word	0x00000003
        /*0ae0*/ 	.word	0x00028830
        /*0ae4*/ 	.short	0x010a
        /*0ae6*/ 	.byte	0x3f
	.zero		1


	//   ....[24]....
        /*0ae8*/ 	.word	0x00001bf0
        /*0aec*/ 	.word	0x00000003
        /*0af0*/ 	.word	0x00028830
        /*0af4*/ 	.short	0x010a
        /*0af6*/ 	.byte	0x3f
	.zero		1


	//   ....[25]....
        /*0af8*/ 	.word	0x00002170
        /*0afc*/ 	.word	0x000000ff
        /*0b00*/ 	.word	0x00000000
        /*0b04*/ 	.short	0x0101
        /*0b06*/ 	.byte	0x06
	.zero		1


	//   ....[26]....
        /*0b08*/ 	.word	0x00004f50
        /*0b0c*/ 	.word	0x000000ff
        /*0b10*/ 	.word	0x00028830
        /*0b14*/ 	.short	0x010a
        /*0b16*/ 	.byte	0x06
	.zero		1


	//   ....[27]....
        /*0b18*/ 	.word	0x00004f90
        /*0b1c*/ 	.word	0x000000ff
        /*0b20*/ 	.word	0x00028830
        /*0b24*/ 	.short	0x010a
        /*0b26*/ 	.byte	0x06
	.zero		1


	//   ....[28]....
        /*0b28*/ 	.word	0x000052e0
        /*0b2c*/ 	.word	0x000000ff
        /*0b30*/ 	.word	0x00028850
        /*0b34*/ 	.short	0x010a
        /*0b36*/ 	.byte	0x06
	.zero		1


	//   ....[29]....
        /*0b38*/ 	.word	0x00005320
        /*0b3c*/ 	.word	0x000000ff
        /*0b40*/ 	.word	0x00028850
        /*0b44*/ 	.short	0x010a
        /*0b46*/ 	.byte	0x06
	.zero		1


	//   ....[30]....
        /*0b48*/ 	.word	0x00005740
        /*0b4c*/ 	.word	0x000000ff
        /*0b50*/ 	.word	0x00000000
        /*0b54*/ 	.short	0x0101
        /*0b56*/ 	.byte	0x06
	.zero		1


	//   ....[31]....
        /*0b58*/ 	.word	0x000079e0
        /*0b5c*/ 	.word	0x000000ff
        /*0b60*/ 	.word	0x00000000
        /*0b64*/ 	.short	0x0101
        /*0b66*/ 	.byte	0x06
	.zero		1


	//   ....[32]....
        /*0b68*/ 	.word	0x00008320
        /*0b6c*/ 	.word	0x000000ff
        /*0b70*/ 	.word	0x00028830
        /*0b74*/ 	.short	0x010a
        /*0b76*/ 	.byte	0x06
	.zero		1


	//   ....[33]....
        /*0b78*/ 	.word	0x00008360
        /*0b7c*/ 	.word	0x000000ff
        /*0b80*/ 	.word	0x00028830
        /*0b84*/ 	.short	0x010a
        /*0b86*/ 	.byte	0x06
	.zero		1


	//   ....[34]....
        /*0b88*/ 	.word	0x000086b0
        /*0b8c*/ 	.word	0x000000ff
        /*0b90*/ 	.word	0x00028850
        /*0b94*/ 	.short	0x010a
        /*0b96*/ 	.byte	0x06
	.zero		1


	//   ....[35]....
        /*0b98*/ 	.word	0x000086f0
        /*0b9c*/ 	.word	0x000000ff
        /*0ba0*/ 	.word	0x00028850
        /*0ba4*/ 	.short	0x010a
        /*0ba6*/ 	.byte	0x06
	.zero		1


	//   ....[36]....
        /*0ba8*/ 	.word	0x00008af0
        /*0bac*/ 	.word	0x000000ff
        /*0bb0*/ 	.word	0x00000000
        /*0bb4*/ 	.short	0x0101
        /*0bb6*/ 	.byte	0x06
	.zero		1


	//   ....[37]....
        /*0bb8*/ 	.word	0x00009ca0
        /*0bbc*/ 	.word	0x000000ff
        /*0bc0*/ 	.word	0x00000000
        /*0bc4*/ 	.short	0x0101
        /*0bc6*/ 	.byte	0x06
	.zero		1


	//   ....[38]....
        /*0bc8*/ 	.word	0x0000a3a0
        /*0bcc*/ 	.word	0x000000ff
        /*0bd0*/ 	.word	0x00028830
        /*0bd4*/ 	.short	0x010a
        /*0bd6*/ 	.byte	0x06
	.zero		1


	//   ....[39]....
        /*0bd8*/ 	.word	0x0000a3e0
        /*0bdc*/ 	.word	0x000000ff
        /*0be0*/ 	.word	0x00028830
        /*0be4*/ 	.short	0x010a
        /*0be6*/ 	.byte	0x06
	.zero		1


	//   ....[40]....
        /*0be8*/ 	.word	0x0000a700
        /*0bec*/ 	.word	0x000000ff
        /*0bf0*/ 	.word	0x00028850
        /*0bf4*/ 	.short	0x010a
        /*0bf6*/ 	.byte	0x06
	.zero		1


	//   ....[41]....
        /*0bf8*/ 	.word	0x0000a740
        /*0bfc*/ 	.word	0x000000ff
        /*0c00*/ 	.word	0x00028850
        /*0c04*/ 	.short	0x010a
        /*0c06*/ 	.byte	0x06
	.zero		1


	//   ....[42]....
        /*0c08*/ 	.word	0x0000ab60
        /*0c0c*/ 	.word	0x000000ff
        /*0c10*/ 	.word	0x00000000
        /*0c14*/ 	.short	0x0101
        /*0c16*/ 	.byte	0x06
	.zero		1


	//   ....[43]....
        /*0c18*/ 	.word	0x0000ce00
        /*0c1c*/ 	.word	0x000000ff
        /*0c20*/ 	.word	0x00000000
        /*0c24*/ 	.short	0x0101
        /*0c26*/ 	.byte	0x06
	.zero		1


	//   ....[44]....
        /*0c28*/ 	.word	0x0000d400
        /*0c2c*/ 	.word	0x000000ff
        /*0c30*/ 	.word	0x00028850
        /*0c34*/ 	.short	0x010a
        /*0c36*/ 	.byte	0x05
	.zero		1


	//   ....[45]....
        /*0c38*/ 	.word	0x0000d440
        /*0c3c*/ 	.word	0x000000ff
        /*0c40*/ 	.word	0x00028850
        /*0c44*/ 	.short	0x010a
        /*0c46*/ 	.byte	0x05
	.zero		1


	//   ....[46]....
        /*0c48*/ 	.word	0x0000d9b0
        /*0c4c*/ 	.word	0x000000ff
        /*0c50*/ 	.word	0x00000000
        /*0c54*/ 	.short	0x0101
        /*0c56*/ 	.byte	0x04
	.zero		1


	//   ....[47]....
        /*0c58*/ 	.word	0x0000ef50
        /*0c5c*/ 	.word	0x00000000
        /*0c60*/ 	.word	0x00000000
        /*0c64*/ 	.short	0x0101
        /*0c66*/ 	.byte	0x3f
	.zero		1


	//   ....[48]....
        /*0c68*/ 	.word	0x00011df0
        /*0c6c*/ 	.word	0x00000007
        /*0c70*/ 	.word	0x00028840
        /*0c74*/ 	.short	0x010a
        /*0c76*/ 	.byte	0x3f
	.zero		1


	//   ....[49]....
        /*0c78*/ 	.word	0x00012570
        /*0c7c*/ 	.word	0x00000007
        /*0c80*/ 	.word	0x00028830
        /*0c84*/ 	.short	0x0107
        /*0c86*/ 	.byte	0x3f
	.zero		1


	//   ....[50]....
        /*0c88*/ 	.word	0x00012640
        /*0c8c*/ 	.word	0x00000007
        /*0c90*/ 	.word	0x00028830
        /*0c94*/ 	.short	0x0101
        /*0c96*/ 	.byte	0x3f
	.zero		1


	//   ....[51]....
        /*0c98*/ 	.word	0x00013140
        /*0c9c*/ 	.word	0x00000016
        /*0ca0*/ 	.word	0x00028800
        /*0ca4*/ 	.short	0x0107
        /*0ca6*/ 	.byte	0x3f
	.zero		1


	//   ....[52]....
        /*0ca8*/ 	.word	0x00013250
        /*0cac*/ 	.word	0x00000016
        /*0cb0*/ 	.word	0x00028800
        /*0cb4*/ 	.short	0x0101
        /*0cb6*/ 	.byte	0x3f
	.zero		1


	//   ....[53]....
        /*0cb8*/ 	.word	0x00013270
        /*0cbc*/ 	.word	0x00000016
        /*0cc0*/ 	.word	0x00028820
        /*0cc4*/ 	.short	0x010a
        /*0cc6*/ 	.byte	0x3f
	.zero		1


	//   ....[54]....
        /*0cc8*/ 	.word	0x00013600
        /*0ccc*/ 	.word	0x00000006
        /*0cd0*/ 	.word	0x00028840
        /*0cd4*/ 	.short	0x010a
        /*0cd6*/ 	.byte	0x3f
	.zero		1


	//   ....[55]....
        /*0cd8*/ 	.word	0x00013b20
        /*0cdc*/ 	.word	0x00000006
        /*0ce0*/ 	.word	0x00028830
        /*0ce4*/ 	.short	0x0107
        /*0ce6*/ 	.byte	0x3f
	.zero		1


	//   ....[56]....
        /*0ce8*/ 	.word	0x00013be0
        /*0cec*/ 	.word	0x00000006
        /*0cf0*/ 	.word	0x00028830
        /*0cf4*/ 	.short	0x0101
        /*0cf6*/ 	.byte	0x3f
	.zero		1


	//   ....[57]....
        /*0cf8*/ 	.word	0x00013c40
        /*0cfc*/ 	.word	0x00000006
        /*0d00*/ 	.word	0x00028860
        /*0d04*/ 	.short	0x010a
        /*0d06*/ 	.byte	0x3f
	.zero		1


	//   ....[58]....
        /*0d08*/ 	.word	0x000141d0
        /*0d0c*/ 	.word	0x00000006
        /*0d10*/ 	.word	0x00028850
        /*0d14*/ 	.short	0x0107
        /*0d16*/ 	.byte	0x3f
	.zero		1


	//   ....[59]....
        /*0d18*/ 	.word	0x00014330
        /*0d1c*/ 	.word	0x00000006
        /*0d20*/ 	.word	0x00028850
        /*0d24*/ 	.short	0x0101
        /*0d26*/ 	.byte	0x3f
	.zero		1


	//   ....[60]....
        /*0d28*/ 	.word	0x00014540
        /*0d2c*/ 	.word	0x00000000
        /*0d30*/ 	.word	0x00028860
        /*0d34*/ 	.short	0x010a
        /*0d36*/ 	.byte	0x3f
	.zero		1


	//   ....[61]....
        /*0d38*/ 	.word	0x00014a70
        /*0d3c*/ 	.word	0x00000000
        /*0d40*/ 	.word	0x00028850
        /*0d44*/ 	.short	0x0107
        /*0d46*/ 	.byte	0x3f
	.zero		1


	//   ....[62]....
        /*0d48*/ 	.word	0x00014b30
        /*0d4c*/ 	.word	0x00000000
        /*0d50*/ 	.word	0x00028850
        /*0d54*/ 	.short	0x0101
        /*0d56*/ 	.byte	0x3f
	.zero		1


	//   ....[63]....
        /*0d58*/ 	.word	0x00015860
        /*0d5c*/ 	.word	0x00000007
        /*0d60*/ 	.word	0x00028820
        /*0d64*/ 	.short	0x010a
        /*0d66*/ 	.byte	0x3f
	.zero		1


	//   ....[64]....
        /*0d68*/ 	.word	0x000159e0
        /*0d6c*/ 	.word	0x00000005
        /*0d70*/ 	.word	0x00028840
        /*0d74*/ 	.short	0x010a
        /*0d76*/ 	.byte	0x3f
	.zero		1


	//   ....[65]....
        /*0d78*/ 	.word	0x00015a80
        /*0d7c*/ 	.word	0x00000003
        /*0d80*/ 	.word	0x00028840
        /*0d84*/ 	.short	0x010a
        /*0d86*/ 	.byte	0x3f
	.zero		1


	//   ....[66]....
        /*0d88*/ 	.word	0x00015ac0
        /*0d8c*/ 	.word	0x00000005
        /*0d90*/ 	.word	0x00028860
        /*0d94*/ 	.short	0x010a
        /*0d96*/ 	.byte	0x3f
	.zero		1


	//   ....[67]....
        /*0d98*/ 	.word	0x00015b00
        /*0d9c*/ 	.word	0x00000003
        /*0da0*/ 	.word	0x00028860
        /*0da4*/ 	.short	0x010a
        /*0da6*/ 	.byte	0x3f
	.zero		1


	//   ....[68]....
        /*0da8*/ 	.word	0x00015b70
        /*0dac*/ 	.word	0x00000003
        /*0db0*/ 	.word	0x00028800
        /*0db4*/ 	.short	0x010a
        /*0db6*/ 	.byte	0x3f
	.zero		1


	//   ....[69]....
        /*0db8*/ 	.word	0x00015bc0
        /*0dbc*/ 	.word	0x00000003
        /*0dc0*/ 	.word	0x00028830
        /*0dc4*/ 	.short	0x010a
        /*0dc6*/ 	.byte	0x3f
	.zero		1


	//   ....[70]....
        /*0dc8*/ 	.word	0x00015c20
        /*0dcc*/ 	.word	0x00000005
        /*0dd0*/ 	.word	0x00028830
        /*0dd4*/ 	.short	0x010a
        /*0dd6*/ 	.byte	0x3f
	.zero		1


	//   ....[71]....
        /*0dd8*/ 	.word	0x00015c80
        /*0ddc*/ 	.word	0x00000005
        /*0de0*/ 	.word	0x00028850
        /*0de4*/ 	.short	0x010a
        /*0de6*/ 	.byte	0x3f
	.zero		1


	//   ....[72]....
        /*0de8*/ 	.word	0x00015ce0
        /*0dec*/ 	.word	0x00000005
        /*0df0*/ 	.word	0x00028830
        /*0df4*/ 	.short	0x010a
        /*0df6*/ 	.byte	0x3f
	.zero		1


	//   ....[73]....
        /*0df8*/ 	.word	0x00015d40
        /*0dfc*/ 	.word	0x00000005
        /*0e00*/ 	.word	0x00028850
        /*0e04*/ 	.short	0x010a
        /*0e06*/ 	.byte	0x3f
	.zero		1


	//   ....[74]....
        /*0e08*/ 	.word	0x00015da0
        /*0e0c*/ 	.word	0x00000005
        /*0e10*/ 	.word	0x00028830
        /*0e14*/ 	.short	0x010a
        /*0e16*/ 	.byte	0x3f
	.zero		1


	//   ....[75]....
        /*0e18*/ 	.word	0x00015e00
        /*0e1c*/ 	.word	0x00000005
        /*0e20*/ 	.word	0x00028850
        /*0e24*/ 	.short	0x010a
        /*0e26*/ 	.byte	0x3f
	.zero		1


	//   ....[76]....
        /*0e28*/ 	.word	0x00015e60
        /*0e2c*/ 	.word	0x00000007
        /*0e30*/ 	.word	0x00028850
        /*0e34*/ 	.short	0x010a
        /*0e36*/ 	.byte	0x3f
	.zero		1


	//   ....[77]....
        /*0e38*/ 	.word	0x00015f80
        /*0e3c*/ 	.word	0x00000007
        /*0e40*/ 	.word	0x00028840
        /*0e44*/ 	.short	0x010a
        /*0e46*/ 	.byte	0x3f
	.zero		1


	//   ....[78]....
        /*0e48*/ 	.word	0x00017500
        /*0e4c*/ 	.word	0x00000016
        /*0e50*/ 	.word	0x00028820
        /*0e54*/ 	.short	0x010a
        /*0e56*/ 	.byte	0x3f
	.zero		1


	//   ....[79]....
        /*0e58*/ 	.word	0x00017550
        /*0e5c*/ 	.word	0x00000006
        /*0e60*/ 	.word	0x00028840
        /*0e64*/ 	.short	0x010a
        /*0e66*/ 	.byte	0x3f
	.zero		1


	//   ....[80]....
        /*0e68*/ 	.word	0x00017ed0
        /*0e6c*/ 	.word	0x00000006
        /*0e70*/ 	.word	0x00028860
        /*0e74*/ 	.short	0x010a
        /*0e76*/ 	.byte	0x3f
	.zero		1


	//   ....[81]....
        /*0e78*/ 	.word	0x00018940
        /*0e7c*/ 	.word	0x00000000
        /*0e80*/ 	.word	0x00028860
        /*0e84*/ 	.short	0x010a
        /*0e86*/ 	.byte	0x3f
	.zero		1


	//   ....[82]....
        /*0e88*/ 	.word	0x00019cb0
        /*0e8c*/ 	.word	0x00000007
        /*0e90*/ 	.word	0x00028820
        /*0e94*/ 	.short	0x010a
        /*0e96*/ 	.byte	0x3f
	.zero		1


	//   ....[83]....
        /*0e98*/ 	.word	0x00019e50
        /*0e9c*/ 	.word	0x00000005
        /*0ea0*/ 	.word	0x00028840
        /*0ea4*/ 	.short	0x010a
        /*0ea6*/ 	.byte	0x3f
	.zero		1


	//   ....[84]....
        /*0ea8*/ 	.word	0x00019ea0
        /*0eac*/ 	.word	0x00000003
        /*0eb0*/ 	.word	0x00028840
        /*0eb4*/ 	.short	0x010a
        /*0eb6*/ 	.byte	0x3f
	.zero		1


	//   ....[85]....
        /*0eb8*/ 	.word	0x00019ef0
        /*0ebc*/ 	.word	0x00000005
        /*0ec0*/ 	.word	0x00028860
        /*0ec4*/ 	.short	0x010a
        /*0ec6*/ 	.byte	0x3f
	.zero		1


	//----- nvinfo : EIATTR_NUM_MBARRIERS
	.align		4
.L_969:
        /*0ec8*/ 	.byte	0x03, 0x38
        /*0eca*/ 	.short	0x0016


	//----- nvinfo : EIATTR_EXIT_INSTR_OFFSETS
	.align		4
        /*0ecc*/ 	.byte	0x04, 0x1c
        /*0ece*/ 	.short	(.L_971 - .L_970)


	//   ....[0]....
.L_970:
        /*0ed0*/ 	.word	0x000009b0


	//   ....[1]....
        /*0ed4*/ 	.word	0x0000fec0


	//   ....[2]....
        /*0ed8*/ 	.word	0x00015b50


	//----- nvinfo : EIATTR_MAX_THREADS
	.align		4
.L_971:
        /*0edc*/ 	.byte	0x04, 0x05
        /*0ede*/ 	.short	(.L_973 - .L_972)
.L_972:
        /*0ee0*/ 	.word	0x00000180
        /*0ee4*/ 	.word	0x00000001
        /*0ee8*/ 	.word	0x00000001


	//----- nvinfo : EIATTR_CRS_STACK_SIZE
	.align		4
.L_973:
        /*0eec*/ 	.byte	0x04, 0x1e
        /*0eee*/ 	.short	(.L_975 - .L_974)
.L_974:
        /*0ef0*/ 	.word	0x00000000


	//----- nvinfo : EIATTR_CBANK_PARAM_SIZE
	.align		4
.L_975:
        /*0ef4*/ 	.byte	0x03, 0x19
        /*0ef6*/ 	.short	0x0af0


	//----- nvinfo : EIATTR_PARAM_CBANK
	.align		4
        /*0ef8*/ 	.byte	0x04, 0x0a
        /*0efa*/ 	.short	(.L_977 - .L_976)
	.align		4
.L_976:
        /*0efc*/ 	.word	index@(.nv.constant0._ZN7cutlass13device_kernelIN5flash11enable_sm90INS1_16FlashAttnFwdSm90INS1_25CollectiveMainloopFwdSm90ILi2EN4cute5tupleIJNS5_1CILi1EEES8_S8_EEENS6_IJNS7_ILi128EEESA_SA_EEELi128ENS_6half_tEfNS_4arch4Sm90ELb0ELb1ELb0ELb1ELb1ELb0ELb0ELb1ELb1ELb1ELb0ELb0EEENS1_21CollectiveEpilogueFwdISB_S9_SC_SE_Li256ELb1ELb1ELb0ELb0EEENS1_36VarlenDynamicPersistentTileSchedulerILi128ELi128ELi256ELi128ELb0ELb1ELb1ELb1ELb0ELb1EEEEEEEEEvNT_6ParamsE)
        /*0f00*/ 	.short	0x0210
        /*0f02*/ 	.short	0x0af0


	//----- nvinfo : EIATTR_SW_WAR
	.align		4
.L_977:
        /*0f04*/ 	.byte	0x04, 0x36
        /*0f06*/ 	.short	(.L_979 - .L_978)
.L_978:
        /*0f08*/ 	.word	0x00000008
.L_979:


//--------------------- .nv.info._ZN7cutlass13device_kernelIN5flash11enable_sm90INS1_16FlashAttnFwdSm90INS1_25CollectiveMainloopFwdSm90ILi2EN4cute5tupleIJNS5_1CILi1EEES8_S8_EEENS6_IJNS7_ILi128EEESA_SA_EEELi128ENS_6half_tEfNS_4arch4Sm90ELb0ELb1ELb0ELb1ELb1ELb1ELb0ELb1ELb1ELb1ELb0ELb0EEENS1_21CollectiveEpilogueFwdISB_S9_SC_SE_Li256ELb1ELb1ELb0ELb0EEENS1_36VarlenDynamicPersistentTileSchedulerILi128ELi128ELi256ELi128ELb0ELb1ELb1ELb1ELb0ELb1EEEEEEEEEvNT_6ParamsE --------------------------
	.section	.nv.info._ZN7cutlass13device_kernelIN5flash11enable_sm90INS1_16FlashAttnFwdSm90INS1_25CollectiveMainloopFwdSm90ILi2EN4cute5tupleIJNS5_1CILi1EEES8_S8_EEENS6_IJNS7_ILi128EEESA_SA_EEELi128ENS_6half_tEfNS_4arch4Sm90ELb0ELb1ELb0ELb1ELb1ELb1ELb0ELb1ELb1ELb1ELb0ELb0EEENS1_21CollectiveEpilogueFwdISB_S9_SC_SE_Li256ELb1ELb1ELb0ELb0EEENS1_36VarlenDynamicPersistentTileSchedulerILi128ELi128ELi256ELi128ELb0ELb1ELb1ELb1ELb0ELb1EEEEEEEEEvNT_6ParamsE,"",@"SHT_CUDA_INFO"
	.sectionflags	@""
	.align	4


	//----- nvinfo : EIATTR_CUDA_API_VERSION
	.align		4
        /*0000*/ 	.byte	0x04, 0x37
        /*0002*/ 	.short	(.L_981 - .L_980)
.L_980:
        /*0004*/ 	.word	0x00000082


	//----- nvinfo : EIATTR_KPARAM_INFO
	.align		4
.L_981:
        /*0008*/ 	.byte	0x04, 0x17
        /*000a*/ 	.short	(.L_983 - .L_982)
.L_982:
        /*000c*/ 	.word	0x00000000
        /*0010*/ 	.short	0x0000
        /*0012*/ 	.short	0x0070
        /*0014*/ 	.byte	0x00, 0xf0, 0x01, 0x2a


	//----- nvinfo : EIATTR_SPARSE_MMA_MASK
	.align		4
.L_983:
        /*0018*/ 	.byte	0x03, 0x50
        /*001a*/ 	.short	0x0000


	//----- nvinfo : EIATTR_MAXREG_COUNT
	.align		4
        /*001c*/ 	.byte	0x03, 0x1b
        /*001e*/ 	.short	0x00a8


	//----- nvinfo : EIATTR_NUM_BARRIERS
	.align		4
        /*0020*/ 	.byte	0x02, 0x4c
        /*0022*/ 	.byte	0x10
	.zero		1


	//----- nvinfo : EIATTR_EXTERNS
	.align		4
        /*0024*/ 	.byte	0x04, 0x0f
        /*0026*/ 	.short	(.L_985 - .L_984)


	//   ....[0]....
	.align		4
.L_984:
        /*0028*/ 	.word	index@(__assertfail)


	//----- nvinfo : EIATTR_ANNOTATIONS
	.align		4
.L_985:
        /*002c*/ 	.byte	0x04, 0x55
        /*002e*/ 	.short	(.L_987 - .L_986)


	//   ....[0]....
.L_986:
        /* <DEDUP_REMOVED lines=15> */


	//----- nvinfo : EIATTR_MERCURY_ISA_VERSION
	.align		4
.L_987:
        /*0110*/ 	.byte	0x03, 0x5f
        /*0112*/ 	.short	0x0101


	//----- nvinfo : EIATTR_UNUSED_LOAD_BYTE_OFFSET
	.align		4
        /*0114*/ 	.byte	0x04, 0x44
        /*0116*/ 	.short	(.L_989 - .L_988)


	//   ....[0]....
.L_988:
        /*0118*/ 	.word	0x00000a60
        /*011c*/ 	.word	0x0000fff0


	//   ....[1]....
        /*0120*/ 	.word	0x0001a6e0
        /*0124*/ 	.word	0x0000fff0


	//----- nvinfo : EIATTR_INT_WARP_WIDE_INSTR_OFFSETS
	.align		4
.L_989:
        /*0128*/ 	.byte	0x04, 0x31
        /*012a*/ 	.short	(.L_991 - .L_990)


	//   ....[0]....
.L_990:
        /*012c*/ 	.word	0x00000130


	//   ....[1]....
        /*0130*/ 	.word	0x00000170


	//   ....[2]....
        /*0134*/ 	.word	0x000001e0


	//   ....[3]....
        /*0138*/ 	.word	0x0001f2d0


	//   ....[4]....
        /*013c*/ 	.word	0x0001f360


	//   ....[5]....
        /*0140*/ 	.word	0x000222a0


	//   ....[6]....
        /*0144*/ 	.word	0x00022330


	//----- nvinfo : EIATTR_COOP_GROUP_MASK_REGIDS
	.align		4
.L_991:
        /*0148*/ 	.byte	0x04, 0x29
        /*014a*/ 	.short	(.L_993 - .L_992)


	//   ....[0]....
.L_992:
        /*014c*/ 	.word	0xffffffff


	//   ....[1]....
        /*0150*/ 	.word	0xffffffff


	//   ....[2]....
        /*0154*/ 	.word	0xffffffff


	//   ....[3]....
        /*0158*/ 	.word	0xffffffff


	//   ....[4]....
        /*015c*/ 	.word	0xffffffff


	//   ....[5]....
        /*0160*/ 	.word	0xffffffff


	//   ....[6]....
        /*0164*/ 	.word	0xffffffff


	//   ....[7]....
        /*0168*/ 	.word	0xffffffff


	//   ....[8]....
        /*016c*/ 	.word	0xffffffff


	//   ....[9]....
        /*0170*/ 	.word	0xffffffff


	//   ....[10]....
        /*0174*/ 	.word	0xffffffff


	//   ....[11]....
        /*0178*/ 	.word	0xffffffff


	//   ....[12]....
        /*017c*/ 	.word	0xffffffff


	//   ....[13]....
        /*0180*/ 	.word	0xffffffff


	//   ....[14]....
        /*0184*/ 	.word	0xffffffff


	//   ....[15]....
        /*0188*/ 	.word	0xffffffff


	//   ....[16]....
        /*018c*/ 	.word	0xffffffff


	//   ....[17]....
        /*0190*/ 	.word	0xffffffff


	//   ....[18]....
        /*0194*/ 	.word	0xffffffff


	//   ....[19]....
        /*0198*/ 	.word	0xffffffff


	//   ....[20]....
        /*019c*/ 	.word	0xffffffff


	//   ....[21]....
        /*01a0*/ 	.word	0xffffffff


	//   ....[22]....
        /*01a4*/ 	.word	0xffffffff


	//   ....[23]....
        /*01a8*/ 	.word	0xffffffff


	//   ....[24]....
        /*01ac*/ 	.word	0xffffffff


	//   ....[25]....
        /*01b0*/ 	.word	0xffffffff


	//   ....[26]....
        /*01b4*/ 	.word	0xffffffff


	//   ....[27]....
        /*01b8*/ 	.word	0xffffffff


	//   ....[28]....
        /*01bc*/ 	.word	0xffffffff


	//   ....[29]....
        /*01c0*/ 	.word	0xffffffff


	//   ....[30]....
        /*01c4*/ 	.word	0xffffffff


	//   ....[31]....
        /*01c8*/ 	.word	0xffffffff


	//   ....[32]....
        /*01cc*/ 	.word	0xffffffff


	//   ....[33]....
        /*01d0*/ 	.word	0xffffffff


	//   ....[34]....
        /*01d4*/ 	.word	0xffffffff


	//   ....[35]....
        /*01d8*/ 	.word	0xffffffff


	//   ....[36]....
        /*01dc*/ 	.word	0xffffffff


	//   ....[37]....
        /*01e0*/ 	.word	0xffffffff


	//   ....[38]....
        /*01e4*/ 	.word	0xffffffff


	//   ....[39]....
        /*01e8*/ 	.word	0xffffffff


	//   ....[40]....
        /*01ec*/ 	.word	0xffffffff


	//   ....[41]....
        /*01f0*/ 	.word	0xffffffff


	//   ....[42]....
        /*01f4*/ 	.word	0xffffffff


	//   ....[43]....
        /*01f8*/ 	.word	0xffffffff


	//   ....[44]....
        /*01fc*/ 	.word	0xffffffff


	//   ....[45]....
        /*0200*/ 	.word	0xffffffff


	//   ....[46]....
        /*0204*/ 	.word	0xffffffff


	//   ....[47]....
        /*0208*/ 	.word	0xffffffff


	//   ....[48]....
        /*020c*/ 	.word	0xffffffff


	//   ....[49]....
        /*0210*/ 	.word	0xffffffff


	//   ....[50]....
        /*0214*/ 	.word	0xffffffff


	//   ....[51]....
        /*0218*/ 	.word	0xffffffff


	//   ....[52]....
        /*021c*/ 	.word	0xffffffff


	//   ....[53]....
        /*0220*/ 	.word	0xffffffff


	//   ....[54]....
        /*0224*/ 	.word	0xffffffff


	//   ....[55]....
        /*0228*/ 	.word	0xffffffff


	//   ....[56]....
        /*022c*/ 	.word	0xffffffff


	//   ....[57]....
        /*0230*/ 	.word	0xffffffff


	//   ....[58]....
        /*0234*/ 	.word	0xffffffff


	//   ....[59]....
        /*0238*/ 	.word	0xffffffff


	//   ....[60]....
        /*023c*/ 	.word	0xffffffff


	//   ....[61]....
        /*0240*/ 	.word	0xffffffff


	//   ....[62]....
        /*0244*/ 	.word	0xffffffff


	//   ....[63]....
        /*0248*/ 	.word	0xffffffff


	//   ....[64]....
        /*024c*/ 	.word	0xffffffff


	//   ....[65]....
        /*0250*/ 	.word	0xffffffff


	//   ....[66]....
        /*0254*/ 	.word	0xffffffff


	//   ....[67]....
        /*0258*/ 	.word	0xffffffff


	//   ....[68]....
        /*025c*/ 	.word	0xffffffff


	//   ....[69]....
        /*0260*/ 	.word	0xffffffff


	//   ....[70]....
        /*0264*/ 	.word	0xffffffff


	//   ....[71]....
        /*0268*/ 	.word	0xffffffff


	//   ....[72]....
        /*026c*/ 	.word	0xffffffff


	//   ....[73]....
        /*0270*/ 	.word	0xffffffff


	//   ....[74]....
        /*0274*/ 	.word	0xffffffff


	//   ....[75]....
        /*0278*/ 	.word	0xffffffff


	//   ....[76]....
        /*027c*/ 	.word	0xffffffff


	//   ....[77]....
        /*0280*/ 	.word	0xffffffff


	//   ....[78]....
        /*0284*/ 	.word	0xffffffff


	//   ....[79]....
        /*0288*/ 	.word	0xffffffff


	//   ....[80]....
        /*028c*/ 	.word	0xffffffff


	//   ....[81]....
        /*0290*/ 	.word	0xffffffff


	//   ....[82]....
        /*0294*/ 	.word	0xffffffff


	//   ....[83]....
        /*0298*/ 	.word	0xffffffff


	//   ....[84]....
        /*029c*/ 	.word	0xffffffff


	//   ....[85]....
        /*02a0*/ 	.word	0xffffffff


	//   ....[86]....
        /*02a4*/ 	.word	0xffffffff


	//   ....[87]....
        /*02a8*/ 	.word	0xffffffff


	//   ....[88]....
        /*02ac*/ 	.word	0xffffffff


	//   ....[89]....
        /*02b0*/ 	.word	0xffffffff


	//   ....[90]....
        /*02b4*/ 	.word	0xffffffff


	//   ....[91]....
        /*02b8*/ 	.word	0xffffffff


	//   ....[92]....
        /*02bc*/ 	.word	0xffffffff


	//   ....[93]....
        /*02c0*/ 	.word	0xffffffff


	//   ....[94]....
        /*02c4*/ 	.word	0xffffffff


	//   ....[95]....
        /*02c8*/ 	.word	0xffffffff


	//   ....[96]....
        /*02cc*/ 	.word	0xffffffff


	//   ....[97]....
        /*02d0*/ 	.word	0xffffffff


	//   ....[98]....
        /*02d4*/ 	.word	0xffffffff


	//   ....[99]....
        /*02d8*/ 	.word	0xffffffff


	//   ....[100]....
        /*02dc*/ 	.word	0xffffffff


	//   ....[101]....
        /*02e0*/ 	.word	0xffffffff


	//   ....[102]....
        /*02e4*/ 	.word	0xffffffff


	//   ....[103]....
        /*02e8*/ 	.word	0xffffffff


	//   ....[104]....
        /*02ec*/ 	.word	0xffffffff


	//   ....[105]....
        /*02f0*/ 	.word	0xffffffff


	//   ....[106]....
        /*02f4*/ 	.word	0xffffffff


	//   ....[107]....
        /*02f8*/ 	.word	0xffffffff


	//   ....[108]....
        /*02fc*/ 	.word	0xffffffff


	//   ....[109]....
        /*0300*/ 	.word	0xffffffff


	//   ....[110]....
        /*0304*/ 	.word	0xffffffff


	//   ....[111]....
        /*0308*/ 	.word	0xffffffff


	//   ....[112]....
        /*030c*/ 	.word	0xffffffff


	//   ....[113]....
        /*0310*/ 	.word	0xffffffff


	//   ....[114]....
        /*0314*/ 	.word	0xffffffff


	//   ....[115]....
        /*0318*/ 	.word	0xffffffff


	//   ....[116]....
        /*031c*/ 	.word	0xffffffff


	//   ....[117]....
        /*0320*/ 	.word	0xffffffff


	//   ....[118]....
        /*0324*/ 	.word	0xffffffff


	//   ....[119]....
        /*0328*/ 	.word	0xffffffff


	//   ....[120]....
        /*032c*/ 	.word	0xffffffff


	//   ....[121]....
        /*0330*/ 	.word	0xffffffff


	//   ....[122]....
        /*0334*/ 	.word	0xffffffff


	//   ....[123]....
        /*0338*/ 	.word	0xffffffff


	//   ....[124]....
        /*033c*/ 	.word	0xffffffff


	//   ....[125]....
        /*0340*/ 	.word	0xffffffff


	//   ....[126]....
        /*0344*/ 	.word	0xffffffff


	//   ....[127]....
        /*0348*/ 	.word	0xffffffff


	//   ....[128]....
        /*034c*/ 	.word	0xffffffff


	//   ....[129]....
        /*0350*/ 	.word	0xffffffff


	//   ....[130]....
        /*0354*/ 	.word	0xffffffff


	//   ....[131]....
        /*0358*/ 	.word	0xffffffff


	//   ....[132]....
        /*035c*/ 	.word	0xffffffff


	//   ....[133]....
        /*0360*/ 	.word	0xffffffff


	//   ....[134]....
        /*0364*/ 	.word	0xffffffff


	//   ....[135]....
        /*0368*/ 	.word	0xffffffff


	//   ....[136]....
        /*036c*/ 	.word	0xffffffff


	//   ....[137]....
        /*0370*/ 	.word	0xffffffff


	//   ....[138]....
        /*0374*/ 	.word	0xffffffff


	//   ....[139]....
        /*0378*/ 	.word	0xffffffff


	//   ....[140]....
        /*037c*/ 	.word	0xffffffff


	//   ....[141]....
        /*0380*/ 	.word	0xffffffff


	//   ....[142]....
        /*0384*/ 	.word	0xffffffff


	//   ....[143]....
        /*0388*/ 	.word	0xffffffff


	//   ....[144]....
        /*038c*/ 	.word	0xffffffff


	//   ....[145]....
        /*0390*/ 	.word	0xffffffff


	//   ....[146]....
        /*0394*/ 	.word	0xffffffff


	//   ....[147]....
        /*0398*/ 	.word	0xffffffff


	//   ....[148]....
        /*039c*/ 	.word	0xffffffff


	//   ....[149]....
        /*03a0*/ 	.word	0xffffffff


	//   ....[150]....
        /*03a4*/ 	.word	0xffffffff


	//   ....[151]....
        /*03a8*/ 	.word	0xffffffff


	//   ....[152]....
        /*03ac*/ 	.word	0xffffffff


	//   ....[153]....
        /*03b0*/ 	.word	0xffffffff


	//   ....[154]....
        /*03b4*/ 	.word	0xffffffff


	//   ....[155]....
        /*03b8*/ 	.word	0xffffffff


	//   ....[156]....
        /*03bc*/ 	.word	0xffffffff


	//   ....[157]....
        /*03c0*/ 	.word	0xffffffff


	//   ....[158]....
        /*03c4*/ 	.word	0xffffffff


	//   ....[159]....
        /*03c8*/ 	.word	0xffffffff


	//   ....[160]....
        /*03cc*/ 	.word	0xffffffff


	//   ....[161]....
        /*03d0*/ 	.word	0xffffffff


	//   ....[162]....
        /*03d4*/ 	.word	0xffffffff


	//   ....[163]....
        /*03d8*/ 	.word	0xffffffff


	//   ....[164]....
        /*03dc*/ 	.word	0xffffffff


	//   ....[165]....
        /*03e0*/ 	.word	0xffffffff


	//   ....[166]....
        /*03e4*/ 	.word	0xffffffff


	//   ....[167]....
        /*03e8*/ 	.word	0xffffffff


	//   ....[168]....
        /*03ec*/ 	.word	0xffffffff


	//   ....[169]....
        /*03f0*/ 	.word	0xffffffff


	//   ....[170]....
        /*03f4*/ 	.word	0xffffffff


	//   ....[171]....
        /*03f8*/ 	.word	0xffffffff


	//   ....[172]....
        /*03fc*/ 	.word	0xffffffff


	//   ....[173]....
        /*0400*/ 	.word	0xffffffff


	//   ....[174]....
        /*0404*/ 	.word	0xffffffff


	//   ....[175]....
        /*0408*/ 	.word	0xffffffff


	//   ....[176]....
        /*040c*/ 	.word	0xffffffff


	//   ....[177]....
        /*0410*/ 	.word	0xffffffff


	//   ....[178]....
        /*0414*/ 	.word	0xffffffff


	//   ....[179]....
        /*0418*/ 	.word	0xffffffff


	//   ....[180]....
        /*041c*/ 	.word	0xffffffff


	//   ....[181]....
        /*0420*/ 	.word	0xffffffff


	//   ....[182]....
        /*0424*/ 	.word	0xffffffff


	//   ....[183]....
        /*0428*/ 	.word	0xffffffff


	//   ....[184]....
        /*042c*/ 	.word	0xffffffff


	//   ....[185]....
        /*0430*/ 	.word	0xffffffff


	//   ....[186]....
        /*0434*/ 	.word	0xffffffff


	//   ....[187]....
        /*0438*/ 	.word	0xffffffff


	//   ....[188]....
        /*043c*/ 	.word	0xffffffff


	//   ....[189]....
        /*0440*/ 	.word	0xffffffff


	//   ....[190]....
        /*0444*/ 	.word	0xffffffff


	//   ....[191]....
        /*0448*/ 	.word	0xffffffff


	//   ....[192]....
        /*044c*/ 	.word	0xffffffff


	//   ....[193]....
        /*0450*/ 	.word	0xffffffff


	//   ....[194]....
        /*0454*/ 	.word	0xffffffff


	//   ....[195]....
        /*0458*/ 	.word	0xffffffff


	//   ....[196]....
        /*045c*/ 	.word	0xffffffff


	//   ....[197]....
        /*0460*/ 	.word	0xffffffff


	//   ....[198]....
        /*0464*/ 	.word	0xffffffff


	//   ....[199]....
        /*0468*/ 	.word	0xffffffff


	//   ....[200]....
        /*046c*/ 	.word	0xffffffff


	//   ....[201]....
        /*0470*/ 	.word	0xffffffff


	//   ....[202]....
        /*0474*/ 	.word	0xffffffff


	//   ....[203]....
        /*0478*/ 	.word	0xffffffff


	//   ....[204]....
        /*047c*/ 	.word	0xffffffff


	//   ....[205]....
        /*0480*/ 	.word	0xffffffff


	//   ....[206]....
        /*0484*/ 	.word	0xffffffff


	//   ....[207]....
        /*0488*/ 	.word	0xffffffff


	//   ....[208]....
        /*048c*/ 	.word	0xffffffff


	//   ....[209]....
        /*0490*/ 	.word	0xffffffff


	//   ....[210]....
        /*0494*/ 	.word	0xffffffff


	//   ....[211]....
        /*0498*/ 	.word	0xffffffff


	//   ....[212]....
        /*049c*/ 	.word	0xffffffff


	//   ....[213]....
        /*04a0*/ 	.word	0xffffffff


	//   ....[214]....
        /*04a4*/ 	.word	0xffffffff


	//   ....[215]....
        /*04a8*/ 	.word	0xffffffff


	//   ....[216]....
        /*04ac*/ 	.word	0xffffffff


	//   ....[217]....
        /*04b0*/ 	.word	0xffffffff


	//   ....[218]....
        /*04b4*/ 	.word	0xffffffff


	//   ....[219]....
        /*04b8*/ 	.word	0xffffffff


	//   ....[220]....
        /*04bc*/ 	.word	0xffffffff


	//   ....[221]....
        /*04c0*/ 	.word	0xffffffff


	//   ....[222]....
        /*04c4*/ 	.word	0xffffffff


	//   ....[223]....
        /*04c8*/ 	.word	0xffffffff


	//   ....[224]....
        /*04cc*/ 	.word	0xffffffff


	//   ....[225]....
        /*04d0*/ 	.word	0xffffffff


	//   ....[226]....
        /*04d4*/ 	.word	0xffffffff


	//   ....[227]....
        /*04d8*/ 	.word	0xffffffff


	//   ....[228]....
        /*04dc*/ 	.word	0xffffffff


	//   ....[229]....
        /*04e0*/ 	.word	0xffffffff


	//   ....[230]....
        /*04e4*/ 	.word	0xffffffff


	//   ....[231]....
        /*04e8*/ 	.word	0xffffffff


	//   ....[232]....
        /*04ec*/ 	.word	0xffffffff


	//   ....[233]....
        /*04f0*/ 	.word	0x0500000f


	//   ....[234]....
        /*04f4*/ 	.word	0x0500000f


	//   ....[235]....
        /*04f8*/ 	.word	0x0500000f


	//   ....[236]....
        /*04fc*/ 	.word	0x0500000f


	//   ....[237]....
        /*0500*/ 	.word	0x0500000f


	//   ....[238]....
        /*0504*/ 	.word	0x0500000f


	//   ....[239]....
        /*0508*/ 	.word	0x0500000f


	//   ....[240]....
        /*050c*/ 	.word	0x0500000f


	//   ....[241]....
        /*0510*/ 	.word	0x0500000f


	//   ....[242]....
        /*0514*/ 	.word	0x0500000f


	//   ....[243]....
        /*0518*/ 	.word	0x0500000f


	//   ....[244]....
        /*051c*/ 	.word	0x0500000f


	//   ....[245]....
        /*0520*/ 	.word	0x0500000f


	//   ....[246]....
        /*0524*/ 	.word	0x0500000f


	//   ....[247]....
        /*0528*/ 	.word	0x0500000f


	//   ....[248]....
        /*052c*/ 	.word	0x0500000f


	//   ....[249]....
        /*0530*/ 	.word	0x0500000f


	//   ....[250]....
        /*0534*/ 	.word	0x0500000f


	//   ....[251]....
        /*0538*/ 	.word	0x0500000f


	//   ....[252]....
        /*053c*/ 	.word	0x0500000f


	//   ....[253]....
        /*0540*/ 	.word	0x0500000f


	//   ....[254]....
        /*0544*/ 	.word	0x0500000f


	//   ....[255]....
        /*0548*/ 	.word	0x0500000f


	//   ....[0]....
        /*054c*/ 	.word	0x0500000f


	//   ....[1]....
        /*0550*/ 	.word	0x0500000f


	//   ....[2]....
        /*0554*/ 	.word	0x0500000f


	//   ....[3]....
        /*0558*/ 	.word	0x0500000f


	//   ....[4]....
        /*055c*/ 	.word	0x0500000f


	//   ....[5]....
        /*0560*/ 	.word	0x0500000f


	//   ....[6]....
        /*0564*/ 	.word	0x0500000f


	//   ....[7]....
        /*0568*/ 	.word	0x0500000f


	//   ....[8]....
        /*056c*/ 	.word	0x0500000f


	//   ....[9]....
        /*0570*/ 	.word	0x0500000f


	//   ....[10]....
        /*0574*/ 	.word	0x0500000f


	//   ....[11]....
        /*0578*/ 	.word	0x0500000f


	//   ....[12]....
        /*057c*/ 	.word	0x0500000f


	//   ....[13]....
        /*0580*/ 	.word	0x0500000f


	//   ....[14]....
        /*0584*/ 	.word	0x0500000f


	//   ....[15]....
        /*0588*/ 	.word	0x0500000f


	//   ....[16]....
        /*058c*/ 	.word	0x0500000f


	//   ....[17]....
        /*0590*/ 	.word	0x0500000f


	//   ....[18]....
        /*0594*/ 	.word	0x0500000f


	//   ....[19]....
        /*0598*/ 	.word	0x0500000f


	//   ....[20]....
        /*059c*/ 	.word	0x0500000f


	//   ....[21]....
        /*05a0*/ 	.word	0x0500000f


	//   ....[22]....
        /*05a4*/ 	.word	0x0500000f


	//   ....[23]....
        /*05a8*/ 	.word	0x0500000f


	//   ....[24]....
        /*05ac*/ 	.word	0x0500000f


	//   ....[25]....
        /*05b0*/ 	.word	0x0500000f


	//   ....[26]....
        /*05b4*/ 	.word	0x0500000f


	//   ....[27]....
        /*05b8*/ 	.word	0x0500000f


	//   ....[28]....
        /*05bc*/ 	.word	0x0500000f


	//   ....[29]....
        /*05c0*/ 	.word	0x0500000f


	//   ....[30]....
        /*05c4*/ 	.word	0x0500000f


	//   ....[31]....
        /*05c8*/ 	.word	0x0500000f


	//   ....[32]....
        /*05cc*/ 	.word	0x0500000f


	//   ....[33]....
        /*05d0*/ 	.word	0x0500000f


	//   ....[34]....
        /*05d4*/ 	.word	0x0500000f


	//   ....[35]....
        /*05d8*/ 	.word	0x0500000f


	//   ....[36]....
        /*05dc*/ 	.word	0x0500000f


	//   ....[37]....
        /*05e0*/ 	.word	0x0500000f


	//   ....[38]....
        /*05e4*/ 	.word	0x0500000f


	//   ....[39]....
        /*05e8*/ 	.word	0x0500000f


	//   ....[40]....
        /*05ec*/ 	.word	0x0500000f


	//   ....[41]....
        /*05f0*/ 	.word	0x0500000f


	//   ....[42]....
        /*05f4*/ 	.word	0x0500000f


	//   ....[43]....
        /*05f8*/ 	.word	0x0500000f


	//   ....[44]....
        /*05fc*/ 	.word	0x0500000f


	//   ....[45]....
        /*0600*/ 	.word	0x0500000f


	//   ....[46]....
        /*0604*/ 	.word	0x0500000f


	//   ....[47]....
        /*0608*/ 	.word	0x0500000f


	//   ....[48]....
        /*060c*/ 	.word	0x0500000f


	//   ....[49]....
        /*0610*/ 	.word	0x0500000f


	//   ....[50]....
        /*0614*/ 	.word	0x0500000f


	//   ....[51]....
        /*0618*/ 	.word	0x0500000f


	//   ....[52]....
        /*061c*/ 	.word	0x0500000f


	//   ....[53]....
        /*0620*/ 	.word	0x0500000f


	//   ....[54]....
        /*0624*/ 	.word	0x0500000f


	//   ....[55]....
        /*0628*/ 	.word	0x0500000f


	//   ....[56]....
        /*062c*/ 	.word	0x0500000f


	//   ....[57]....
        /*0630*/ 	.word	0x0500000f


	//   ....[58]....
        /*0634*/ 	.word	0x0500000f


	//   ....[59]....
        /*0638*/ 	.word	0x0500000f


	//   ....[60]....
        /*063c*/ 	.word	0x0500000f


	//   ....[61]....
        /*0640*/ 	.word	0x0500000f


	//   ....[62]....
        /*0644*/ 	.word	0x0500000f


	//   ....[63]....
        /*0648*/ 	.word	0x0500000f


	//   ....[64]....
        /*064c*/ 	.word	0x0500000f


	//   ....[65]....
        /*0650*/ 	.word	0x0500000f


	//   ....[66]....
        /*0654*/ 	.word	0x0500000f


	//   ....[67]....
        /*0658*/ 	.word	0x0500000f


	//   ....[68]....
        /*065c*/ 	.word	0x0500000f


	//   ....[69]....
        /*0660*/ 	.word	0x0500000f


	//   ....[70]....
        /*0664*/ 	.word	0x0500000f


	//   ....[71]....
        /*0668*/ 	.word	0x0500000f


	//   ....[72]....
        /*066c*/ 	.word	0x0500000f


	//   ....[73]....
        /*0670*/ 	.word	0x0500000f


	//   ....[74]....
        /*0674*/ 	.word	0x0500000f


	//   ....[75]....
        /*0678*/ 	.word	0x0500000f


	//   ....[76]....
        /*067c*/ 	.word	0x0500000f


	//   ....[77]....
        /*0680*/ 	.word	0x0500000f


	//   ....[78]....
        /*0684*/ 	.word	0x0500000f


	//   ....[79]....
        /*0688*/ 	.word	0x0500000f


	//   ....[80]....
        /*068c*/ 	.word	0x0500000f


	//   ....[81]....
        /*0690*/ 	.word	0x0500000f


	//   ....[82]....
        /*0694*/ 	.word	0x0500000f


	//   ....[83]....
        /*0698*/ 	.word	0x0500000f


	//   ....[84]....
        /*069c*/ 	.word	0x0500000f


	//   ....[85]....
        /*06a0*/ 	.word	0x0500000f


	//   ....[86]....
        /*06a4*/ 	.word	0x0500000f


	//   ....[87]....
        /*06a8*/ 	.word	0x0500000f


	//   ....[88]....
        /*06ac*/ 	.word	0x0500000f


	//   ....[89]....
        /*06b0*/ 	.word	0x0500000f


	//   ....[90]....
        /*06b4*/ 	.word	0x0500000f


	//   ....[91]....
        /*06b8*/ 	.word	0x0500000f


	//   ....[92]....
        /*06bc*/ 	.word	0x0500000f


	//   ....[93]....
        /*06c0*/ 	.word	0x0500000f


	//   ....[94]....
        /*06c4*/ 	.word	0x0500000f


	//   ....[95]....
        /*06c8*/ 	.word	0x0500000f


	//   ....[96]....
        /*06cc*/ 	.word	0x0500000f


	//   ....[97]....
        /*06d0*/ 	.word	0x0500000f


	//   ....[98]....
        /*06d4*/ 	.word	0x0500000f


	//   ....[99]....
        /*06d8*/ 	.word	0x0500000f


	//   ....[100]....
        /*06dc*/ 	.word	0x0500000f


	//   ....[101]....
        /*06e0*/ 	.word	0x0500000f


	//   ....[102]....
        /*06e4*/ 	.word	0x0500000f


	//   ....[103]....
        /*06e8*/ 	.word	0x0500000f


	//   ....[104]....
        /*06ec*/ 	.word	0x0500000f


	//   ....[105]....
        /*06f0*/ 	.word	0x0500000f


	//   ....[106]....
        /*06f4*/ 	.word	0x0500000f


	//   ....[107]....
        /*06f8*/ 	.word	0x0500000f


	//   ....[108]....
        /*06fc*/ 	.word	0x0500000f


	//   ....[109]....
        /*0700*/ 	.word	0x0500000f


	//   ....[110]....
        /*0704*/ 	.word	0x0500000f


	//   ....[111]....
        /*0708*/ 	.word	0x0500000f


	//   ....[112]....
        /*070c*/ 	.word	0x0500000f


	//   ....[113]....
        /*0710*/ 	.word	0x0500000f


	//   ....[114]....
        /*0714*/ 	.word	0x0500000f


	//   ....[115]....
        /*0718*/ 	.word	0x0500000f


	//   ....[116]....
        /*071c*/ 	.word	0x0500000f


	//   ....[117]....
        /*0720*/ 	.word	0x0500000f


	//   ....[118]....
        /*0724*/ 	.word	0x0500000f


	//   ....[119]....
        /*0728*/ 	.word	0x0500000f


	//   ....[120]....
        /*072c*/ 	.word	0x0500000f


	//   ....[121]....
        /*0730*/ 	.word	0x0500000f


	//   ....[122]....
        /*0734*/ 	.word	0x0500000f


	//   ....[123]....
        /*0738*/ 	.word	0x0500000f


	//   ....[124]....
        /*073c*/ 	.word	0x0500000f


	//   ....[125]....
        /*0740*/ 	.word	0x0500000f


	//   ....[126]....
        /*0744*/ 	.word	0x0500000f


	//   ....[127]....
        /*0748*/ 	.word	0x0500000f


	//   ....[128]....
        /*074c*/ 	.word	0x0500000f


	//   ....[129]....
        /*0750*/ 	.word	0x0500000f


	//   ....[130]....
        /*0754*/ 	.word	0x0500000f


	//   ....[131]....
        /*0758*/ 	.word	0x0500000f


	//   ....[132]....
        /*075c*/ 	.word	0x0500000f


	//   ....[133]....
        /*0760*/ 	.word	0x0500000f


	//   ....[134]....
        /*0764*/ 	.word	0x0500000f


	//   ....[135]....
        /*0768*/ 	.word	0x0500000f


	//   ....[136]....
        /*076c*/ 	.word	0x0500000f


	//   ....[137]....
        /*0770*/ 	.word	0x0500000f


	//   ....[138]....
        /*0774*/ 	.word	0x0500000f


	//   ....[139]....
        /*0778*/ 	.word	0x0500000f


	//   ....[140]....
        /*077c*/ 	.word	0x0500000f


	//   ....[141]....
        /*0780*/ 	.word	0x0500000f


	//----- nvinfo : EIATTR_COOP_GROUP_INSTR_OFFSETS
	.align		4
.L_993:
        /*0784*/ 	.byte	0x04, 0x28
        /*0786*/ 	.short	(.L_995 - .L_994)


	//   ....[0]....
.L_994:
        /*0788*/ 	.word	0x00000070


	//   ....[1]....
        /*078c*/ 	.word	0x00000140


	//   ....[2]....
        /*0790*/ 	.word	0x00000190


	//   ....[3]....
        /*0794*/ 	.word	0x000003c0


	//   ....[4]....
        /*0798*/ 	.word	0x00000520


	//   ....[5]....
        /*079c*/ 	.word	0x00000640


	//   ....[6]....
        /*07a0*/ 	.word	0x000007a0


	//   ....[7]....
        /*07a4*/ 	.word	0x00003330


	//   ....[8]....
        /*07a8*/ 	.word	0x00003340


	//   ....[9]....
        /*07ac*/ 	.word	0x000039f0


	//   ....[10]....
        /*07b0*/ 	.word	0x00003a00


	//   ....[11]....
        /*07b4*/ 	.word	0x000040b0


	//   ....[12]....
        /*07b8*/ 	.word	0x000040c0


	//   ....[13]....
        /*07bc*/ 	.word	0x00004760


	//   ....[14]....
        /*07c0*/ 	.word	0x00004770


	//   ....[15]....
        /*07c4*/ 	.word	0x00005740


	//   ....[16]....
        /*07c8*/ 	.word	0x00005750


	//   ....[17]....
        /*07cc*/ 	.word	0x00005ee0


	//   ....[18]....
        /*07d0*/ 	.word	0x00005ef0


	//   ....[19]....
        /*07d4*/ 	.word	0x00006690


	//   ....[20]....
        /*07d8*/ 	.word	0x000066a0


	//   ....[21]....
        /*07dc*/ 	.word	0x00006e40


	//   ....[22]....
        /*07e0*/ 	.word	0x00006e50


	//   ....[23]....
        /*07e4*/ 	.word	0x00007800


	//   ....[24]....
        /*07e8*/ 	.word	0x00007810


	//   ....[25]....
        /*07ec*/ 	.word	0x00007920


	//   ....[26]....
        /*07f0*/ 	.word	0x00007930


	//   ....[27]....
        /*07f4*/ 	.word	0x00007a50


	//   ....[28]....
        /*07f8*/ 	.word	0x00007a60


	//   ....[29]....
        /*07fc*/ 	.word	0x00007b80


	//   ....[30]....
        /*0800*/ 	.word	0x00007b90


	//   ....[31]....
        /*0804*/ 	.word	0x00007f30


	//   ....[32]....
        /*0808*/ 	.word	0x00007f50


	//   ....[33]....
        /*080c*/ 	.word	0x00008030


	//   ....[34]....
        /*0810*/ 	.word	0x00008050


	//   ....[35]....
        /*0814*/ 	.word	0x00008130


	//   ....[36]....
        /*0818*/ 	.word	0x00008150


	//   ....[37]....
        /*081c*/ 	.word	0x00008230


	//   ....[38]....
        /*0820*/ 	.word	0x00008250


	//   ....[39]....
        /*0824*/ 	.word	0x00008b90


	//   ....[40]....
        /*0828*/ 	.word	0x00009270


	//   ....[41]....
        /*082c*/ 	.word	0x00009280


	//   ....[42]....
        /*0830*/ 	.word	0x00009290


	//   ....[43]....
        /*0834*/ 	.word	0x000092a0


	//   ....[44]....
        /*0838*/ 	.word	0x000095e0


	//   ....[45]....
        /*083c*/ 	.word	0x000095f0


	//   ....[46]....
        /*0840*/ 	.word	0x00009600


	//   ....[47]....
        /*0844*/ 	.word	0x00009610


	//   ....[48]....
        /*0848*/ 	.word	0x00009910


	//   ....[49]....
        /*084c*/ 	.word	0x00009920


	//   ....[50]....
        /*0850*/ 	.word	0x00009930


	//   ....[51]....
        /*0854*/ 	.word	0x00009940


	//   ....[52]....
        /*0858*/ 	.word	0x00009c40


	//   ....[53]....
        /*085c*/ 	.word	0x00009c50


	//   ....[54]....
        /*0860*/ 	.word	0x00009c60


	//   ....[55]....
        /*0864*/ 	.word	0x00009c70


	//   ....[56]....
        /*0868*/ 	.word	0x0000b940


	//   ....[57]....
        /*086c*/ 	.word	0x0000b960


	//   ....[58]....
        /*0870*/ 	.word	0x0000b970


	//   ....[59]....
        /*0874*/ 	.word	0x0000b980


	//   ....[60]....
        /*0878*/ 	.word	0x0000ba90


	//   ....[61]....
        /*087c*/ 	.word	0x0000bab0


	//   ....[62]....
        /*0880*/ 	.word	0x0000bb60


	//   ....[63]....
        /*0884*/ 	.word	0x0000bba0


	//   ....[64]....
        /*0888*/ 	.word	0x0000be70


	//   ....[65]....
        /*088c*/ 	.word	0x0000be90


	//   ....[66]....
        /*0890*/ 	.word	0x0000beb0


	//   ....[67]....
        /*0894*/ 	.word	0x0000bec0


	//   ....[68]....
        /*0898*/ 	.word	0x0000bff0


	//   ....[69]....
        /*089c*/ 	.word	0x0000c020


	//   ....[70]....
        /*08a0*/ 	.word	0x0000c060


	//   ....[71]....
        /*08a4*/ 	.word	0x0000c0a0


	//   ....[72]....
        /*08a8*/ 	.word	0x0000e3b0


	//   ....[73]....
        /*08ac*/ 	.word	0x0000e5e0


	//   ....[74]....
        /*08b0*/ 	.word	0x0000f620


	//   ....[75]....
        /*08b4*/ 	.word	0x0000fa90


	//   ....[76]....
        /*08b8*/ 	.word	0x00010030


	//   ....[77]....
        /*08bc*/ 	.word	0x000100a0


	//   ....[78]....
        /*08c0*/ 	.word	0x00011af0


	//   ....[79]....
        /*08c4*/ 	.word	0x00011d10


	//   ....[80]....
        /*08c8*/ 	.word	0x000128d0


	//   ....[81]....
        /*08cc*/ 	.word	0x000129d0


	//   ....[82]....
        /*08d0*/ 	.word	0x000131e0


	//   ....[83]....
        /*08d4*/ 	.word	0x00013260


	//   ....[84]....
        /*08d8*/ 	.word	0x00015410


	//   ....[85]....
        /*08dc*/ 	.word	0x00015420


	//   ....[86]....
        /*08e0*/ 	.word	0x00015450


	//   ....[87]....
        /*08e4*/ 	.word	0x00015460


	//   ....[88]....
        /*08e8*/ 	.word	0x00017370


	//   ....[89]....
        /*08ec*/ 	.word	0x00017590


	//   ....[90]....
        /*08f0*/ 	.word	0x00018150


	//   ....[91]....
        /*08f4*/ 	.word	0x00018250


	//   ....[92]....
        /*08f8*/ 	.word	0x00018a60


	//   ....[93]....
        /*08fc*/ 	.word	0x00018ae0


	//   ....[94]....
        /*0900*/ 	.word	0x00019ce0


	//   ....[95]....
        /*0904*/ 	.word	0x00019d30


	//   ....[96]....
        /*0908*/ 	.word	0x0001a040


	//   ....[97]....
        /*090c*/ 	.word	0x0001a050


	//   ....[98]....
        /*0910*/ 	.word	0x0001b130


	//   ....[99]....
        /*0914*/ 	.word	0x0001b170


	//   ....[100]....
        /*0918*/ 	.word	0x0001b1b0


	//   ....[101]....
        /*091c*/ 	.word	0x0001b1e0


	//   ....[102]....
        /*0920*/ 	.word	0x0001b780


	//   ....[103]....
        /*0924*/ 	.word	0x0001b7b0


	//   ....[104]....
        /*0928*/ 	.word	0x0001b870


	//   ....[105]....
        /*092c*/ 	.word	0x0001b890


	//   ....[106]....
        /*0930*/ 	.word	0x0001b950


	//   ....[107]....
        /*0934*/ 	.word	0x0001b970


	//   ....[108]....
        /*0938*/ 	.word	0x0001ba40


	//   ....[109]....
        /*093c*/ 	.word	0x0001ba60


	//   ....[110]....
        /*0940*/ 	.word	0x0001c230


	//   ....[111]....
        /*0944*/ 	.word	0x0001c240


	//   ....[112]....
        /*0948*/ 	.word	0x0001c350


	//   ....[113]....
        /*094c*/ 	.word	0x0001c360


	//   ....[114]....
        /*0950*/ 	.word	0x0001c470


	//   ....[115]....
        /*0954*/ 	.word	0x0001c480


	//   ....[116]....
        /*0958*/ 	.word	0x0001c590


	//   ....[117]....
        /*095c*/ 	.word	0x0001c5a0


	//   ....[118]....
        /*0960*/ 	.word	0x0001c710


	//   ....[119]....
        /*0964*/ 	.word	0x0001c8c0


	//   ....[120]....
        /*0968*/ 	.word	0x0001c8f0


	//   ....[121]....
        /*096c*/ 	.word	0x0001c920


	//   ....[122]....
        /*0970*/ 	.word	0x0001c950


	//   ....[123]....
        /*0974*/ 	.word	0x0001c980


	//   ....[124]....
        /*0978*/ 	.word	0x0001c9b0


	//   ....[125]....
        /*097c*/ 	.word	0x0001cb20


	//   ....[126]....
        /*0980*/ 	.word	0x0001cb50


	//   ....[127]....
        /*0984*/ 	.word	0x0001cb80


	//   ....[128]....
        /*0988*/ 	.word	0x0001cbb0


	//   ....[129]....
        /*098c*/ 	.word	0x0001cbe0


	//   ....[130]....
        /*0990*/ 	.word	0x0001cc10


	//   ....[131]....
        /*0994*/ 	.word	0x0001cca0


	//   ....[132]....
        /*0998*/ 	.word	0x0001cd00


	//   ....[133]....
        /*099c*/ 	.word	0x0001cd90


	//   ....[134]....
        /*09a0*/ 	.word	0x0001de10


	//   ....[135]....
        /*09a4*/ 	.word	0x0001fe10


	//   ....[136]....
        /*09a8*/ 	.word	0x0001fe30


	//   ....[137]....
        /*09ac*/ 	.word	0x0001fed0


	//   ....[138]....
        /*09b0*/ 	.word	0x0001fef0


	//   ....[139]....
        /*09b4*/ 	.word	0x0001ff80


	//   ....[140]....
        /*09b8*/ 	.word	0x0001ffa0


	//   ....[141]....
        /*09bc*/ 	.word	0x00020030


	//   ....[142]....
        /*09c0*/ 	.word	0x00020050


	//   ....[143]....
        /*09c4*/ 	.word	0x000200e0


	//   ....[144]....
        /*09c8*/ 	.word	0x00020100


	//   ....[145]....
        /*09cc*/ 	.word	0x00020190


	//   ....[146]....
        /*09d0*/ 	.word	0x000201b0


	//   ....[147]....
        /*09d4*/ 	.word	0x00020240


	//   ....[148]....
        /*09d8*/ 	.word	0x00020260


	//   ....[149]....
        /*09dc*/ 	.word	0x00020270


	//   ....[150]....
        /*09e0*/ 	.word	0x000202f0


	//   ....[151]....
        /*09e4*/ 	.word	0x00020a70


	//   ....[152]....
        /*09e8*/ 	.word	0x00020aa0


	//   ....[153]....
        /*09ec*/ 	.word	0x00020ad0


	//   ....[154]....
        /*09f0*/ 	.word	0x00020b40


	//   ....[155]....
        /*09f4*/ 	.word	0x00020b60


	//   ....[156]....
        /*09f8*/ 	.word	0x00020be0


	//   ....[157]....
        /*09fc*/ 	.word	0x00020c00


	//   ....[158]....
        /*0a00*/ 	.word	0x00020c80


	//   ....[159]....
        /*0a04*/ 	.word	0x00020ca0


	//   ....[160]....
        /*0a08*/ 	.word	0x00020d20


	//   ....[161]....
        /*0a0c*/ 	.word	0x00020d40


	//   ....[162]....
        /*0a10*/ 	.word	0x00020dc0


	//   ....[163]....
        /*0a14*/ 	.word	0x00020de0


	//   ....[164]....
        /*0a18*/ 	.word	0x00020e60


	//   ....[165]....
        /*0a1c*/ 	.word	0x00020e70


	//   ....[166]....
        /*0a20*/ 	.word	0x00020e80


	//   ....[167]....
        /*0a24*/ 	.word	0x00021630


	//   ....[168]....
        /*0a28*/ 	.word	0x00021660


	//   ....[169]....
        /*0a2c*/ 	.word	0x000216c0


	//   ....[170]....
        /*0a30*/ 	.word	0x000216d0


	//   ....[171]....
        /*0a34*/ 	.word	0x00021720


	//   ....[172]....
        /*0a38*/ 	.word	0x00021730


	//   ....[173]....
        /*0a3c*/ 	.word	0x00021780


	//   ....[174]....
        /*0a40*/ 	.word	0x00021790


	//   ....[175]....
        /*0a44*/ 	.word	0x000217e0


	//   ....[176]....
        /*0a48*/ 	.word	0x000217f0


	//   ....[177]....
        /*0a4c*/ 	.word	0x00021840


	//   ....[178]....
        /*0a50*/ 	.word	0x00021850


	//   ....[179]....
        /*0a54*/ 	.word	0x000218a0


	//   ....[180]....
        /*0a58*/ 	.word	0x000218b0


	//   ....[181]....
        /*0a5c*/ 	.word	0x000218c0


	//   ....[182]....
        /*0a60*/ 	.word	0x00021910


	//   ....[183]....
        /*0a64*/ 	.word	0x00021b70


	//   ....[184]....
        /*0a68*/ 	.word	0x00021b90


	//   ....[185]....
        /*0a6c*/ 	.word	0x00021c10


	//   ....[186]....
        /*0a70*/ 	.word	0x00021c20


	//   ....[187]....
        /*0a74*/ 	.word	0x00021c90


	//   ....[188]....
        /*0a78*/ 	.word	0x00021ca0


	//   ....[189]....
        /*0a7c*/ 	.word	0x00021d10


	//   ....[190]....
        /*0a80*/ 	.word	0x00021d20


	//   ....[191]....
        /*0a84*/ 	.word	0x00021d90


	//   ....[192]....
        /*0a88*/ 	.word	0x00021da0


	//   ....[193]....
        /*0a8c*/ 	.word	0x00021e10


	//   ....[194]....
        /*0a90*/ 	.word	0x00021e20


	//   ....[195]....
        /*0a94*/ 	.word	0x00021e90


	//   ....[196]....
        /*0a98*/ 	.word	0x00021ea0


	//   ....[197]....
        /*0a9c*/ 	.word	0x00021eb0


	//   ....[198]....
        /*0aa0*/ 	.word	0x00021f20


	//   ....[199]....
        /*0aa4*/ 	.word	0x00022480


	//   ....[200]....
        /*0aa8*/ 	.word	0x000224c0


	//   ....[201]....
        /*0aac*/ 	.word	0x000224f0


	//   ....[202]....
        /*0ab0*/ 	.word	0x00022520


	//   ....[203]....
        /*0ab4*/ 	.word	0x00022530


	//   ....[204]....
        /*0ab8*/ 	.word	0x00022550


	//   ....[205]....
        /*0abc*/ 	.word	0x000225c0


	//   ....[206]....
        /*0ac0*/ 	.word	0x000225e0


	//   ....[207]....
        /*0ac4*/ 	.word	0x00022640


	//   ....[208]....
        /*0ac8*/ 	.word	0x00022660


	//   ....[209]....
        /*0acc*/ 	.word	0x000226c0


	//   ....[210]....
        /*0ad0*/ 	.word	0x000226e0


	//   ....[211]....
        /*0ad4*/ 	.word	0x00022740


	//   ....[212]....
        /*0ad8*/ 	.word	0x00022760


	//   ....[213]....
        /*0adc*/ 	.word	0x000227b0


	//   ....[214]....
        /*0ae0*/ 	.word	0x000227d0


	//   ....[215]....
        /*0ae4*/ 	.word	0x00022bd0


	//   ....[216]....
        /*0ae8*/ 	.word	0x00022c00


	//   ....[217]....
        /*0aec*/ 	.word	0x00022c30


	//   ....[218]....
        /*0af0*/ 	.word	0x00022c60


	//   ....[219]....
        /*0af4*/ 	.word	0x00022c90


	//   ....[220]....
        /*0af8*/ 	.word	0x00022cc0


	//   ....[221]....
        /*0afc*/ 	.word	0x00022cf0


	//   ....[222]....
        /*0b00*/ 	.word	0x00022d20


	//   ....[223]....
        /*0b04*/ 	.word	0x00022ea0


	//   ....[224]....
        /*0b08*/ 	.word	0x00022ed0


	//   ....[225]....
        /*0b0c*/ 	.word	0x00022f00


	//   ....[226]....
        /*0b10*/ 	.word	0x00022f30


	//   ....[227]....
        /*0b14*/ 	.word	0x00022f60


	//   ....[228]....
        /*0b18*/ 	.word	0x00022f90


	//   ....[229]....
        /*0b1c*/ 	.word	0x00023050


	//   ....[230]....
        /*0b20*/ 	.word	0x00023070


	//   ....[231]....
        /*0b24*/ 	.word	0x000230e0


	//   ....[232]....
        /*0b28*/ 	.word	0x00023780


	//   ....[233]....
        /*0b2c*/ 	.word	0x00023aa0


	//   ....[234]....
        /*0b30*/ 	.word	0x00023b30


	//   ....[235]....
        /*0b34*/ 	.word	0x00023bd0


	//   ....[236]....
        /*0b38*/ 	.word	0x00023c60


	//   ....[237]....
        /*0b3c*/ 	.word	0x00023d00


	//   ....[238]....
        /*0b40*/ 	.word	0x00023d90


	//   ....[239]....
        /*0b44*/ 	.word	0x00023e30


	//   ....[240]....
        /*0b48*/ 	.word	0x00023ec0


	//   ....[241]....
        /*0b4c*/ 	.word	0x00023fb0


	//   ....[242]....
        /*0b50*/ 	.word	0x00024040


	//   ....[243]....
        /*0b54*/ 	.word	0x000240e0


	//   ....[244]....
        /*0b58*/ 	.word	0x00024170


	//   ....[245]....
        /*0b5c*/ 	.word	0x00024210


	//   ....[246]....
        /*0b60*/ 	.word	0x000242a0


	//   ....[247]....
        /*0b64*/ 	.word	0x00024330


	//   ....[248]....
        /*0b68*/ 	.word	0x000243c0


	//   ....[249]....
        /*0b6c*/ 	.word	0x000244b0


	//   ....[250]....
        /*0b70*/ 	.word	0x00024540


	//   ....[251]....
        /*0b74*/ 	.word	0x000245d0


	//   ....[252]....
        /*0b78*/ 	.word	0x00024660


	//   ....[253]....
        /*0b7c*/ 	.word	0x000246f0


	//   ....[254]....
        /*0b80*/ 	.word	0x00024780


	//   ....[255]....
        /*0b84*/ 	.word	0x00024810


	//   ....[0]....
        /*0b88*/ 	.word	0x000248a0


	//   ....[1]....
        /*0b8c*/ 	.word	0x00024980


	//   ....[2]....
        /*0b90*/ 	.word	0x00024a30


	//   ....[3]....
        /*0b94*/ 	.word	0x00024ac0


	//   ....[4]....
        /*0b98*/ 	.word	0x00024b10


	//   ....[5]....
        /*0b9c*/ 	.word	0x00024b60


	//   ....[6]....
        /*0ba0*/ 	.word	0x00024bf0


	//   ....[7]....
        /*0ba4*/ 	.word	0x00024c80


	//   ....[8]....
        /*0ba8*/ 	.word	0x00024cd0


	//   ....[9]....
        /*0bac*/ 	.word	0x00024d20


	//   ....[10]....
        /*0bb0*/ 	.word	0x00024db0


	//   ....[11]....
        /*0bb4*/ 	.word	0x00024e40


	//   ....[12]....
        /*0bb8*/ 	.word	0x00024e90


	//   ....[13]....
        /*0bbc*/ 	.word	0x00024ee0


	//   ....[14]....
        /*0bc0*/ 	.word	0x00024f70


	//   ....[15]....
        /*0bc4*/ 	.word	0x00025000


	//   ....[16]....
        /*0bc8*/ 	.word	0x00025050


	//   ....[17]....
        /*0bcc*/ 	.word	0x000250a0


	//   ....[18]....
        /*0bd0*/ 	.word	0x00025190


	//   ....[19]....
        /*0bd4*/ 	.word	0x00025240


	//   ....[20]....
        /*0bd8*/ 	.word	0x000252c0


	//   ....[21]....
        /*0bdc*/ 	.word	0x00025360


	//   ....[22]....
        /*0be0*/ 	.word	0x000253f0


	//   ....[23]....
        /*0be4*/ 	.word	0x000254b0


	//   ....[24]....
        /*0be8*/ 	.word	0x00025530


	//   ....[25]....
        /*0bec*/ 	.word	0x00025580


	//   ....[26]....
        /*0bf0*/ 	.word	0x00025720


	//   ....[27]....
        /*0bf4*/ 	.word	0x000257c0


	//   ....[28]....
        /*0bf8*/ 	.word	0x00025840


	//   ....[29]....
        /*0bfc*/ 	.word	0x000258e0


	//   ....[30]....
        /*0c00*/ 	.word	0x00025980


	//   ....[31]....
        /*0c04*/ 	.word	0x00025a60


	//   ....[32]....
        /*0c08*/ 	.word	0x00025ab0


	//   ....[33]....
        /*0c0c*/ 	.word	0x00025b10


	//   ....[34]....
        /*0c10*/ 	.word	0x00025f60


	//   ....[35]....
        /*0c14*/ 	.word	0x00025fb0


	//   ....[36]....
        /*0c18*/ 	.word	0x00026040


	//   ....[37]....
        /*0c1c*/ 	.word	0x000260d0


	//   ....[38]....
        /*0c20*/ 	.word	0x00026160


	//   ....[39]....
        /*0c24*/ 	.word	0x000261f0


	//   ....[40]....
        /*0c28*/ 	.word	0x00026280


	//   ....[41]....
        /*0c2c*/ 	.word	0x00026310


	//   ....[42]....
        /*0c30*/ 	.word	0x000263d0


	//   ....[43]....
        /*0c34*/ 	.word	0x000266b0


	//   ....[44]....
        /*0c38*/ 	.word	0x000267a0


	//   ....[45]....
        /*0c3c*/ 	.word	0x00026840


	//   ....[46]....
        /*0c40*/ 	.word	0x000268a0


	//   ....[47]....
        /*0c44*/ 	.word	0x000269a0


	//   ....[48]....
        /*0c48*/ 	.word	0x00026a10


	//   ....[49]....
        /*0c4c*/ 	.word	0x00026b10


	//   ....[50]....
        /*0c50*/ 	.word	0x00026b80


	//   ....[51]....
        /*0c54*/ 	.word	0x00026c80


	//   ....[52]....
        /*0c58*/ 	.word	0x00026cf0


	//   ....[53]....
        /*0c5c*/ 	.word	0x00026df0


	//   ....[54]....
        /*0c60*/ 	.word	0x00026e60


	//   ....[55]....
        /*0c64*/ 	.word	0x00026f60


	//   ....[56]....
        /*0c68*/ 	.word	0x00026fd0


	//   ....[57]....
        /*0c6c*/ 	.word	0x000270d0


	//   ....[58]....
        /*0c70*/ 	.word	0x00027140


	//   ....[59]....
        /*0c74*/ 	.word	0x00027220


	//   ....[60]....
        /*0c78*/ 	.word	0x00027310


	//   ....[61]....
        /*0c7c*/ 	.word	0x00027380


	//   ....[62]....
        /*0c80*/ 	.word	0x000273e0


	//   ....[63]....
        /*0c84*/ 	.word	0x000274c0


	//   ....[64]....
        /*0c88*/ 	.word	0x00027520


	//   ....[65]....
        /*0c8c*/ 	.word	0x00027610


	//   ....[66]....
        /*0c90*/ 	.word	0x00027670


	//   ....[67]....
        /*0c94*/ 	.word	0x00027760


	//   ....[68]....
        /*0c98*/ 	.word	0x000277c0


	//   ....[69]....
        /*0c9c*/ 	.word	0x000278b0


	//   ....[70]....
        /*0ca0*/ 	.word	0x00027910


	//   ....[71]....
        /*0ca4*/ 	.word	0x00027a00


	//   ....[72]....
        /*0ca8*/ 	.word	0x00027a60


	//   ....[73]....
        /*0cac*/ 	.word	0x00027b50


	//   ....[74]....
        /*0cb0*/ 	.word	0x00027bb0


	//   ....[75]....
        /*0cb4*/ 	.word	0x00027c90


	//   ....[76]....
        /*0cb8*/ 	.word	0x00027dc0


	//   ....[77]....
        /*0cbc*/ 	.word	0x00027e60


	//   ....[78]....
        /*0cc0*/ 	.word	0x00027ed0


	//   ....[79]....
        /*0cc4*/ 	.word	0x00027f90


	//   ....[80]....
        /*0cc8*/ 	.word	0x00027ff0


	//   ....[81]....
        /*0ccc*/ 	.word	0x000280b0


	//   ....[82]....
        /*0cd0*/ 	.word	0x00028110


	//   ....[83]....
        /*0cd4*/ 	.word	0x000281d0


	//   ....[84]....
        /*0cd8*/ 	.word	0x00028230


	//   ....[85]....
        /*0cdc*/ 	.word	0x000282f0


	//   ....[86]....
        /*0ce0*/ 	.word	0x00028350


	//   ....[87]....
        /*0ce4*/ 	.word	0x00028410


	//   ....[88]....
        /*0ce8*/ 	.word	0x00028470


	//   ....[89]....
        /*0cec*/ 	.word	0x00028530


	//   ....[90]....
        /*0cf0*/ 	.word	0x00028590


	//   ....[91]....
        /*0cf4*/ 	.word	0x00028650


	//   ....[92]....
        /*0cf8*/ 	.word	0x00028740


	//   ....[93]....
        /*0cfc*/ 	.word	0x000287e0


	//   ....[94]....
        /*0d00*/ 	.word	0x00028840


	//   ....[95]....
        /*0d04*/ 	.word	0x00028920


	//   ....[96]....
        /*0d08*/ 	.word	0x00028980


	//   ....[97]....
        /*0d0c*/ 	.word	0x00028a60


	//   ....[98]....
        /*0d10*/ 	.word	0x00028ac0


	//   ....[99]....
        /*0d14*/ 	.word	0x00028ba0


	//   ....[100]....
        /*0d18*/ 	.word	0x00028c00


	//   ....[101]....
        /*0d1c*/ 	.word	0x00028ce0


	//   ....[102]....
        /*0d20*/ 	.word	0x00028d40


	//   ....[103]....
        /*0d24*/ 	.word	0x00028e20


	//   ....[104]....
        /*0d28*/ 	.word	0x00028e80


	//   ....[105]....
        /*0d2c*/ 	.word	0x00028f60


	//   ....[106]....
        /*0d30*/ 	.word	0x00028fc0


	//   ....[107]....
        /*0d34*/ 	.word	0x00029090


	//   ....[108]....
        /*0d38*/ 	.word	0x000291c0


	//   ....[109]....
        /*0d3c*/ 	.word	0x00029270


	//   ....[110]....
        /*0d40*/ 	.word	0x00029320


	//   ....[111]....
        /*0d44*/ 	.word	0x000293f0


	//   ....[112]....
        /*0d48*/ 	.word	0x00029450


	//   ....[113]....
        /*0d4c*/ 	.word	0x00029530


	//   ....[114]....
        /*0d50*/ 	.word	0x00029590


	//   ....[115]....
        /*0d54*/ 	.word	0x00029660


	//   ....[116]....
        /*0d58*/ 	.word	0x000296c0


	//   ....[117]....
        /*0d5c*/ 	.word	0x00029790


	//   ....[118]....
        /*0d60*/ 	.word	0x000297f0


	//   ....[119]....
        /*0d64*/ 	.word	0x000298d0


	//   ....[120]....
        /*0d68*/ 	.word	0x00029930


	//   ....[121]....
        /*0d6c*/ 	.word	0x00029a00


	//   ....[122]....
        /*0d70*/ 	.word	0x00029a60


	//   ....[123]....
        /*0d74*/ 	.word	0x00029b20


	//   ....[124]....
        /*0d78*/ 	.word	0x00029bb0


	//   ....[125]....
        /*0d7c*/ 	.word	0x00029c50


	//   ....[126]....
        /*0d80*/ 	.word	0x00029d70


	//   ....[127]....
        /*0d84*/ 	.word	0x00029de0


	//   ....[128]....
        /*0d88*/ 	.word	0x00029e50


	//   ....[129]....
        /*0d8c*/ 	.word	0x00029ec0


	//   ....[130]....
        /*0d90*/ 	.word	0x00029f30


	//   ....[131]....
        /*0d94*/ 	.word	0x00029fb0


	//   ....[132]....
        /*0d98*/ 	.word	0x0002a040


	//   ....[133]....
        /*0d9c*/ 	.word	0x0002a0d0


	//   ....[134]....
        /*0da0*/ 	.word	0x0002a140


	//   ....[135]....
        /*0da4*/ 	.word	0x0002a1b0


	//   ....[136]....
        /*0da8*/ 	.word	0x0002a220


	//   ....[137]....
        /*0dac*/ 	.word	0x0002a2a0


	//   ....[138]....
        /*0db0*/ 	.word	0x0002a310


	//   ....[139]....
        /*0db4*/ 	.word	0x0002a3b0


	//   ....[140]....
        /*0db8*/ 	.word	0x0002a440


	//   ....[141]....
        /*0dbc*/ 	.word	0x0002a560


	//----- nvinfo : EIATTR_REG_RECONFIG
	.align		4
.L_995:
        /*0dc0*/ 	.byte	0x01, 0x54
	.zero		2


	//----- nvinfo : EIATTR_SYSCALL_OFFSETS
	.align		4
        /*0dc4*/ 	.byte	0x04, 0x46
        /*0dc6*/ 	.short	(.L_997 - .L_996)


	//   ....[0]....
.L_996:
        /*0dc8*/ 	.word	0x00001c60


	//   ....[1]....
        /*0dcc*/ 	.word	0x00001db0


	//   ....[2]....
        /*0dd0*/ 	.word	0x00008d30


	//   ....[3]....
        /*0dd4*/ 	.word	0x00009030


	//   ....[4]....
        /*0dd8*/ 	.word	0x0001f4c0


	//   ....[5]....
        /*0ddc*/ 	.word	0x0001f610


	//   ....[6]....
        /*0de0*/ 	.word	0x0001f700


	//   ....[7]....
        /*0de4*/ 	.word	0x000206d0


	//----- nvinfo : EIATTR_MBARRIER_INSTR_OFFSETS
	.align		4
.L_997:
        /*0de8*/ 	.byte	0x04, 0x39
        /*0dea*/ 	.short	(.L_999 - .L_998)


	//   ....[0]....
.L_998:
        /*0dec*/ 	.word	0x00000270
        /*0df0*/ 	.word	0x000000ff
        /*0df4*/ 	.word	0x00028800
        /*0df8*/ 	.short	0x0100
        /*0dfa*/ 	.byte	0x08
	.zero		1


	//   ....[1]....
        /*0dfc*/ 	.word	0x00000280
        /*0e00*/ 	.word	0x000000ff
        /*0e04*/ 	.word	0x00028820
        /*0e08*/ 	.short	0x0100
        /*0e0a*/ 	.byte	0x08
	.zero		1


	//   ....[2]....
        /*0e0c*/ 	.word	0x00000370
        /*0e10*/ 	.word	0x000000ff
        /*0e14*/ 	.word	0x00028830
        /*0e18*/ 	.short	0x0100
        /*0e1a*/ 	.byte	0x08
	.zero		1


	//   ....[3]....
        /*0e1c*/ 	.word	0x00000380
        /*0e20*/ 	.word	0x000000ff
        /*0e24*/ 	.word	0x00028840
        /*0e28*/ 	.short	0x0100
        /*0e2a*/ 	.byte	0x08
	.zero		1


	//   ....[4]....
        /*0e2c*/ 	.word	0x00000390
        /*0e30*/ 	.word	0x000000ff
        /*0e34*/ 	.word	0x00028838
        /*0e38*/ 	.short	0x0100
        /*0e3a*/ 	.byte	0x08
	.zero		1


	//   ....[5]....
        /*0e3c*/ 	.word	0x000003a0
        /*0e40*/ 	.word	0x000000ff
        /*0e44*/ 	.word	0x00028848
        /*0e48*/ 	.short	0x0100
        /*0e4a*/ 	.byte	0x08
	.zero		1


	//   ....[6]....
        /*0e4c*/ 	.word	0x000004d0
        /*0e50*/ 	.word	0x000000ff
        /*0e54*/ 	.word	0x00028850
        /*0e58*/ 	.short	0x0100
        /*0e5a*/ 	.byte	0x08
	.zero		1


	//   ....[7]....
        /*0e5c*/ 	.word	0x000004e0
        /*0e60*/ 	.word	0x000000ff
        /*0e64*/ 	.word	0x00028860
        /*0e68*/ 	.short	0x0100
        /*0e6a*/ 	.byte	0x08
	.zero		1


	//   ....[8]....
        /*0e6c*/ 	.word	0x000004f0
        /*0e70*/ 	.word	0x000000ff
        /*0e74*/ 	.word	0x00028858
        /*0e78*/ 	.short	0x0100
        /*0e7a*/ 	.byte	0x08
	.zero		1


	//   ....[9]....
        /*0e7c*/ 	.word	0x00000500
        /*0e80*/ 	.word	0x000000ff
        /*0e84*/ 	.word	0x00028868
        /*0e88*/ 	.short	0x0100
        /*0e8a*/ 	.byte	0x08
	.zero		1


	//   ....[10]....
        /*0e8c*/ 	.word	0x000005f0
        /*0e90*/ 	.word	0x000000ff
        /*0e94*/ 	.word	0x00028870
        /*0e98*/ 	.short	0x0100
        /*0e9a*/ 	.byte	0x06
	.zero		1


	//   ....[11]....
        /*0e9c*/ 	.word	0x00000600
        /*0ea0*/ 	.word	0x000000ff
        /*0ea4*/ 	.word	0x00028880
        /*0ea8*/ 	.short	0x0100
        /*0eaa*/ 	.byte	0x06
	.zero		1


	//   ....[12]....
        /*0eac*/ 	.word	0x00000610
        /*0eb0*/ 	.word	0x000000ff
        /*0eb4*/ 	.word	0x00028878
        /*0eb8*/ 	.short	0x0100
        /*0eba*/ 	.byte	0x06
	.zero		1


	//   ....[13]....
        /*0ebc*/ 	.word	0x00000620
        /*0ec0*/ 	.word	0x000000ff
        /*0ec4*/ 	.word	0x00028888
        /*0ec8*/ 	.short	0x0100
        /*0eca*/ 	.byte	0x06
	.zero		1


	//   ....[14]....
        /*0ecc*/ 	.word	0x00000750
        /*0ed0*/ 	.word	0x000000ff
        /*0ed4*/ 	.word	0x00028890
        /*0ed8*/ 	.short	0x0100
        /*0eda*/ 	.byte	0x08
	.zero		1


	//   ....[15]....
        /*0edc*/ 	.word	0x00000760
        /*0ee0*/ 	.word	0x000000ff
        /*0ee4*/ 	.word	0x000288a0
        /*0ee8*/ 	.short	0x0100
        /*0eea*/ 	.byte	0x08
	.zero		1


	//   ....[16]....
        /*0eec*/ 	.word	0x00000770
        /*0ef0*/ 	.word	0x000000ff
        /*0ef4*/ 	.word	0x00028898
        /*0ef8*/ 	.short	0x0100
        /*0efa*/ 	.byte	0x08
	.zero		1


	//   ....[17]....
        /*0efc*/ 	.word	0x00000780
        /*0f00*/ 	.word	0x000000ff
        /*0f04*/ 	.word	0x000288a8
        /*0f08*/ 	.short	0x0100
        /*0f0a*/ 	.byte	0x08
	.zero		1


	//   ....[18]....
        /*0f0c*/ 	.word	0x000008b0
        /*0f10*/ 	.word	0x000000ff
        /*0f14*/ 	.word	0x000288b0
        /*0f18*/ 	.short	0x0100
        /*0f1a*/ 	.byte	0x08
	.zero		1


	//   ....[19]....
        /*0f1c*/ 	.word	0x000008c0
        /*0f20*/ 	.word	0x000000ff
        /*0f24*/ 	.word	0x000288c0
        /*0f28*/ 	.short	0x0100
        /*0f2a*/ 	.byte	0x08
	.zero		1


	//   ....[20]....
        /*0f2c*/ 	.word	0x000008d0
        /*0f30*/ 	.word	0x000000ff
        /*0f34*/ 	.word	0x000288b8
        /*0f38*/ 	.short	0x0100
        /*0f3a*/ 	.byte	0x08
	.zero		1


	//   ....[21]....
        /*0f3c*/ 	.word	0x000008e0
        /*0f40*/ 	.word	0x000000ff
        /*0f44*/ 	.word	0x000288c8
        /*0f48*/ 	.short	0x0100
        /*0f4a*/ 	.byte	0x08
	.zero		1


	//   ....[22]....
        /*0f4c*/ 	.word	0x000032e0
        /*0f50*/ 	.word	0x0000005b
        /*0f54*/ 	.word	0x00028890
        /*0f58*/ 	.short	0x010a
        /*0f5a*/ 	.byte	0x3f
	.zero		1


	//   ....[23]....
        /*0f5c*/ 	.word	0x000056e0
        /*0f60*/ 	.word	0x0000005b
        /*0f64*/ 	.word	0x00028890
        /*0f68*/ 	.short	0x010a
        /*0f6a*/ 	.byte	0x3f
	.zero		1


	//   ....[24]....
        /*0f6c*/ 	.word	0x00007640
        /*0f70*/ 	.word	0x0000005b
        /*0f74*/ 	.word	0x00028890
        /*0f78*/ 	.short	0x010a
        /*0f7a*/ 	.byte	0x3f
	.zero		1


	//   ....[25]....
        /*0f7c*/ 	.word	0x00007d60
        /*0f80*/ 	.word	0x0000000b
        /*0f84*/ 	.word	0x00000000
        /*0f88*/ 	.short	0x0101
        /*0f8a*/ 	.byte	0x3f
	.zero		1


	//   ....[26]....
        /*0f8c*/ 	.word	0x00007da0
        /*0f90*/ 	.word	0x0000005b
        /*0f94*/ 	.word	0x000288b0
        /*0f98*/ 	.short	0x010a
        /*0f9a*/ 	.byte	0x3f
	.zero		1


	//   ....[27]....
        /*0f9c*/ 	.word	0x000083d0
        /*0fa0*/ 	.word	0x0000005b
        /*0fa4*/ 	.word	0x00000000
        /*0fa8*/ 	.short	0x0101
        /*0faa*/ 	.byte	0x3f
	.zero		1


	//   ....[28]....
        /*0fac*/ 	.word	0x00008dc0
        /*0fb0*/ 	.word	0x00000012
        /*0fb4*/ 	.word	0x00028800
        /*0fb8*/ 	.short	0x010a
        /*0fba*/ 	.byte	0x3f
	.zero		1


	//   ....[29]....
        /*0fbc*/ 	.word	0x00008e10
        /*0fc0*/ 	.word	0x00000012
        /*0fc4*/ 	.word	0x00028800
        /*0fc8*/ 	.short	0x010a
        /*0fca*/ 	.byte	0x3f
	.zero		1


	//   ....[30]....
        /*0fcc*/ 	.word	0x00009fa0
        /*0fd0*/ 	.word	0x00000012
        /*0fd4*/ 	.word	0x00028800
        /*0fd8*/ 	.short	0x010a
        /*0fda*/ 	.byte	0x3f
	.zero		1


	//   ....[31]....
        /*0fdc*/ 	.word	0x0000c3c0
        /*0fe0*/ 	.word	0x00000012
        /*0fe4*/ 	.word	0x00028800
        /*0fe8*/ 	.short	0x010a
        /*0fea*/ 	.byte	0x3f
	.zero		1


	//   ....[32]....
        /*0fec*/ 	.word	0x0000dd50
        /*0ff0*/ 	.word	0x0000000b
        /*0ff4*/ 	.word	0x00028830
        /*0ff8*/ 	.short	0x010a
        /*0ffa*/ 	.byte	0x3f
	.zero		1


	//   ....[33]....
        /*0ffc*/ 	.word	0x0000dd90
        /*1000*/ 	.word	0x0000000b
        /*1004*/ 	.word	0x00028830
        /*1008*/ 	.short	0x010a
        /*100a*/ 	.byte	0x3f
	.zero		1


	//   ....[34]....
        /*100c*/ 	.word	0x0000e3f0
        /*1010*/ 	.word	0x00000000
        /*1014*/ 	.word	0x00000000
        /*1018*/ 	.short	0x0101
        /*101a*/ 	.byte	0x3f
	.zero		1


	//   ....[35]....
        /*101c*/ 	.word	0x00011110
        /*1020*/ 	.word	0x00000009
        /*1024*/ 	.word	0x00028830
        /*1028*/ 	.short	0x010a
        /*102a*/ 	.byte	0x3f
	.zero		1


	//   ....[36]....
        /*102c*/ 	.word	0x00011160
        /*1030*/ 	.word	0x00000009
        /*1034*/ 	.word	0x00028830
        /*1038*/ 	.short	0x010a
        /*103a*/ 	.byte	0x3f
	.zero		1


	//   ....[37]....
        /*103c*/ 	.word	0x000115b0
        /*1040*/ 	.word	0x00000009
        /*1044*/ 	.word	0x00028850
        /*1048*/ 	.short	0x010a
        /*104a*/ 	.byte	0x3f
	.zero		1


	//   ....[38]....
        /*104c*/ 	.word	0x000115f0
        /*1050*/ 	.word	0x00000009
        /*1054*/ 	.word	0x00028850
        /*1058*/ 	.short	0x010a
        /*105a*/ 	.byte	0x3f
	.zero		1


	//   ....[39]....
        /*105c*/ 	.word	0x00011b30
        /*1060*/ 	.word	0x00000008
        /*1064*/ 	.word	0x00000000
        /*1068*/ 	.short	0x0101
        /*106a*/ 	.byte	0x3f
	.zero		1


	//   ....[40]....
        /*106c*/ 	.word	0x00013d20
        /*1070*/ 	.word	0x0000001b
        /*1074*/ 	.word	0x00000000
        /*1078*/ 	.short	0x0101
        /*107a*/ 	.byte	0x3f
	.zero		1


	//   ....[41]....
        /*107c*/ 	.word	0x000146a0
        /*1080*/ 	.word	0x00000003
        /*1084*/ 	.word	0x00028830
        /*1088*/ 	.short	0x010a
        /*108a*/ 	.byte	0x3f
	.zero		1


	//   ....[42]....
        /*108c*/ 	.word	0x000146f0
        /*1090*/ 	.word	0x00000003
        /*1094*/ 	.word	0x00028830
        /*1098*/ 	.short	0x010a
        /*109a*/ 	.byte	0x3f
	.zero		1


	//   ....[43]....
        /*109c*/ 	.word	0x00014b70
        /*10a0*/ 	.word	0x00000003
        /*10a4*/ 	.word	0x00028850
        /*10a8*/ 	.short	0x010a
        /*10aa*/ 	.byte	0x3f
	.zero		1


	//   ....[44]....
        /*10ac*/ 	.word	0x00014bb0
        /*10b0*/ 	.word	0x00000003
        /*10b4*/ 	.word	0x00028850
        /*10b8*/ 	.short	0x010a
        /*10ba*/ 	.byte	0x3f
	.zero		1


	//   ....[45]....
        /*10bc*/ 	.word	0x00015f90
        /*10c0*/ 	.word	0x00000005
        /*10c4*/ 	.word	0x00000000
        /*10c8*/ 	.short	0x0101
        /*10ca*/ 	.byte	0x3f
	.zero		1


	//   ....[46]....
        /*10cc*/ 	.word	0x00016250
        /*10d0*/ 	.word	0x0000000f
        /*10d4*/ 	.word	0x00000000
        /*10d8*/ 	.short	0x0101
        /*10da*/ 	.byte	0x3f
	.zero		1


	//   ....[47]....
        /*10dc*/ 	.word	0x00016970
        /*10e0*/ 	.word	0x00000003
        /*10e4*/ 	.word	0x00028830
        /*10e8*/ 	.short	0x010a
        /*10ea*/ 	.byte	0x3f
	.zero		1


	//   ....[48]....
        /*10ec*/ 	.word	0x000169c0
        /*10f0*/ 	.word	0x00000003
        /*10f4*/ 	.word	0x00028830
        /*10f8*/ 	.short	0x010a
        /*10fa*/ 	.byte	0x3f
	.zero		1


	//   ....[49]....
        /*10fc*/ 	.word	0x00016e40
        /*1100*/ 	.word	0x00000003
        /*1104*/ 	.word	0x00028850
        /*1108*/ 	.short	0x010a
        /*110a*/ 	.byte	0x3f
	.zero		1


	//   ....[50]....
        /*110c*/ 	.word	0x00016e80
        /*1110*/ 	.word	0x00000003
        /*1114*/ 	.word	0x00028850
        /*1118*/ 	.short	0x010a
        /*111a*/ 	.byte	0x3f
	.zero		1


	//   ....[51]....
        /*111c*/ 	.word	0x000173a0
        /*1120*/ 	.word	0x00000003
        /*1124*/ 	.word	0x00000000
        /*1128*/ 	.short	0x0101
        /*112a*/ 	.byte	0x3f
	.zero		1


	//   ....[52]....
        /*112c*/ 	.word	0x000195a0
        /*1130*/ 	.word	0x0000000e
        /*1134*/ 	.word	0x00000000
        /*1138*/ 	.short	0x0101
        /*113a*/ 	.byte	0x3f
	.zero		1


	//   ....[53]....
        /*113c*/ 	.word	0x00019be0
        /*1140*/ 	.word	0x0000000b
        /*1144*/ 	.word	0x00028850
        /*1148*/ 	.short	0x010a
        /*114a*/ 	.byte	0x3f
	.zero		1


	//   ....[54]....
        /*114c*/ 	.word	0x00019c60
        /*1150*/ 	.word	0x0000000b
        /*1154*/ 	.word	0x00028850
        /*1158*/ 	.short	0x010a
        /*115a*/ 	.byte	0x3f
	.zero		1


	//   ....[55]....
        /*115c*/ 	.word	0x0001a270
        /*1160*/ 	.word	0x00000000
        /*1164*/ 	.word	0x00000000
        /*1168*/ 	.short	0x0101
        /*116a*/ 	.byte	0x3f
	.zero		1


	//   ....[56]....
        /*116c*/ 	.word	0x0001b7a0
        /*1170*/ 	.word	0x00000000
        /*1174*/ 	.word	0x00000000
        /*1178*/ 	.short	0x0101
        /*117a*/ 	.byte	0x3f
	.zero		1


	//   ....[57]....
        /*117c*/ 	.word	0x0001def0
        /*1180*/ 	.word	0x00000016
        /*1184*/ 	.word	0x00028820
        /*1188*/ 	.short	0x010a
        /*118a*/ 	.byte	0x3f
	.zero		1


	//   ....[58]....
        /*118c*/ 	.word	0x0001df80
        /*1190*/ 	.word	0x0000000b
        /*1194*/ 	.word	0x000288a0
        /*1198*/ 	.short	0x010a
        /*119a*/ 	.byte	0x3f
	.zero		1


	//   ....[59]....
        /*119c*/ 	.word	0x0001e2e0
        /*11a0*/ 	.word	0x0000000b
        /*11a4*/ 	.word	0x000288c0
        /*11a8*/ 	.short	0x010a
        /*11aa*/ 	.byte	0x3f
	.zero		1


	//   ....[60]....
        /*11ac*/ 	.word	0x0001e710
        /*11b0*/ 	.word	0x0000000c
        /*11b4*/ 	.word	0x000288a0
        /*11b8*/ 	.short	0x010a
        /*11ba*/ 	.byte	0x3f
	.zero		1


	//   ....[61]....
        /*11bc*/ 	.word	0x0001ea50
        /*11c0*/ 	.word	0x0000000c
        /*11c4*/ 	.word	0x000288c0
        /*11c8*/ 	.short	0x010a
        /*11ca*/ 	.byte	0x3f
	.zero		1


	//   ....[62]....
        /*11cc*/ 	.word	0x0001fc20
        /*11d0*/ 	.word	0x00000007
        /*11d4*/ 	.word	0x00028840
        /*11d8*/ 	.short	0x010a
        /*11da*/ 	.byte	0x3f
	.zero		1


	//   ....[63]....
        /*11dc*/ 	.word	0x000203a0
        /*11e0*/ 	.word	0x00000007
        /*11e4*/ 	.word	0x00028830
        /*11e8*/ 	.short	0x0107
        /*11ea*/ 	.byte	0x3f
	.zero		1


	//   ....[64]....
        /*11ec*/ 	.word	0x00020470
        /*11f0*/ 	.word	0x00000007
        /*11f4*/ 	.word	0x00028830
        /*11f8*/ 	.short	0x0101
        /*11fa*/ 	.byte	0x3f
	.zero		1


	//   ....[65]....
        /*11fc*/ 	.word	0x00020fb0
        /*1200*/ 	.word	0x00000016
        /*1204*/ 	.word	0x00028800
        /*1208*/ 	.short	0x0107
        /*120a*/ 	.byte	0x3f
	.zero		1


	//   ....[66]....
        /*120c*/ 	.word	0x000210c0
        /*1210*/ 	.word	0x00000016
        /*1214*/ 	.word	0x00028800
        /*1218*/ 	.short	0x0101
        /*121a*/ 	.byte	0x3f
	.zero		1


	//   ....[67]....
        /*121c*/ 	.word	0x000210f0
        /*1220*/ 	.word	0x00000016
        /*1224*/ 	.word	0x00028820
        /*1228*/ 	.short	0x010a
        /*122a*/ 	.byte	0x3f
	.zero		1


	//   ....[68]....
        /*122c*/ 	.word	0x00021480
        /*1230*/ 	.word	0x00000006
        /*1234*/ 	.word	0x00028840
        /*1238*/ 	.short	0x010a
        /*123a*/ 	.byte	0x3f
	.zero		1


	//   ....[69]....
        /*123c*/ 	.word	0x000219a0
        /*1240*/ 	.word	0x00000006
        /*1244*/ 	.word	0x00028830
        /*1248*/ 	.short	0x0107
        /*124a*/ 	.byte	0x3f
	.zero		1


	//   ....[70]....
        /*124c*/ 	.word	0x00021a60
        /*1250*/ 	.word	0x00000006
        /*1254*/ 	.word	0x00028830
        /*1258*/ 	.short	0x0101
        /*125a*/ 	.byte	0x3f
	.zero		1


	//   ....[71]....
        /*125c*/ 	.word	0x00021ac0
        /*1260*/ 	.word	0x00000006
        /*1264*/ 	.word	0x00028860
        /*1268*/ 	.short	0x010a
        /*126a*/ 	.byte	0x3f
	.zero		1


	//   ....[72]....
        /*126c*/ 	.word	0x00022010
        /*1270*/ 	.word	0x00000006
        /*1274*/ 	.word	0x00028850
        /*1278*/ 	.short	0x0107
        /*127a*/ 	.byte	0x3f
	.zero		1


	//   ....[73]....
        /*127c*/ 	.word	0x000221c0
        /*1280*/ 	.word	0x00000006
        /*1284*/ 	.word	0x00028850
        /*1288*/ 	.short	0x0101
        /*128a*/ 	.byte	0x3f
	.zero		1


	//   ....[74]....
        /*128c*/ 	.word	0x000223e0
        /*1290*/ 	.word	0x00000000
        /*1294*/ 	.word	0x00028860
        /*1298*/ 	.short	0x010a
        /*129a*/ 	.byte	0x3f
	.zero		1


	//   ....[75]....
        /*129c*/ 	.word	0x00022910
        /*12a0*/ 	.word	0x00000000
        /*12a4*/ 	.word	0x00028850
        /*12a8*/ 	.short	0x0107
        /*12aa*/ 	.byte	0x3f
	.zero		1


	//   ....[76]....
        /*12ac*/ 	.word	0x000229d0
        /*12b0*/ 	.word	0x00000000
        /*12b4*/ 	.word	0x00028850
        /*12b8*/ 	.short	0x0101
        /*12ba*/ 	.byte	0x3f
	.zero		1


	//   ....[77]....
        /*12bc*/ 	.word	0x00023700
        /*12c0*/ 	.word	0x00000007
        /*12c4*/ 	.word	0x00028820
        /*12c8*/ 	.short	0x010a
        /*12ca*/ 	.byte	0x3f
	.zero		1


	//   ....[78]....
        /*12cc*/ 	.word	0x00023870
        /*12d0*/ 	.word	0x00000005
        /*12d4*/ 	.word	0x00028840
        /*12d8*/ 	.short	0x010a
        /*12da*/ 	.byte	0x3f
	.zero		1


	//   ....[79]....
        /*12dc*/ 	.word	0x00023910
        /*12e0*/ 	.word	0x00000003
        /*12e4*/ 	.word	0x00028840
        /*12e8*/ 	.short	0x010a
        /*12ea*/ 	.byte	0x3f
	.zero		1


	//   ....[80]....
        /*12ec*/ 	.word	0x00023950
        /*12f0*/ 	.word	0x00000005
        /*12f4*/ 	.word	0x00028860
        /*12f8*/ 	.short	0x010a
        /*12fa*/ 	.byte	0x3f
	.zero		1


	//   ....[81]....
        /*12fc*/ 	.word	0x00023990
        /*1300*/ 	.word	0x00000003
        /*1304*/ 	.word	0x00028860
        /*1308*/ 	.short	0x010a
        /*130a*/ 	.byte	0x3f
	.zero		1


	//   ....[82]....
        /*130c*/ 	.word	0x000239f0
        /*1310*/ 	.word	0x0000005b
        /*1314*/ 	.word	0x00028890
        /*1318*/ 	.short	0x010a
        /*131a*/ 	.byte	0x3f
	.zero		1


	//   ....[83]....
        /*131c*/ 	.word	0x00023f00
        /*1320*/ 	.word	0x0000005b
        /*1324*/ 	.word	0x00028890
        /*1328*/ 	.short	0x010a
        /*132a*/ 	.byte	0x3f
	.zero		1


	//   ....[84]....
        /*132c*/ 	.word	0x00024400
        /*1330*/ 	.word	0x0000005b
        /*1334*/ 	.word	0x00028890
        /*1338*/ 	.short	0x010a
        /*133a*/ 	.byte	0x3f
	.zero		1


	//   ....[85]....
        /*133c*/ 	.word	0x000248d0
        /*1340*/ 	.word	0x0000005b
        /*1344*/ 	.word	0x000288b0
        /*1348*/ 	.short	0x010a
        /*134a*/ 	.byte	0x3f
	.zero		1


	//   ....[86]....
        /*134c*/ 	.word	0x000250d0
        /*1350*/ 	.word	0x00000012
        /*1354*/ 	.word	0x00028800
        /*1358*/ 	.short	0x010a
        /*135a*/ 	.byte	0x3f
	.zero		1


	//   ....[87]....
        /*135c*/ 	.word	0x00025c40
        /*1360*/ 	.word	0x00000012
        /*1364*/ 	.word	0x00028800
        /*1368*/ 	.short	0x010a
        /*136a*/ 	.byte	0x3f
	.zero		1


	//   ....[88]....
        /*136c*/ 	.word	0x00025c90
        /*1370*/ 	.word	0x0000000b
        /*1374*/ 	.word	0x00028830
        /*1378*/ 	.short	0x010a
        /*137a*/ 	.byte	0x3f
	.zero		1


	//   ....[89]....
        /*137c*/ 	.word	0x00025ce0
        /*1380*/ 	.word	0x00000009
        /*1384*/ 	.word	0x00028830
        /*1388*/ 	.short	0x010a
        /*138a*/ 	.byte	0x3f
	.zero		1


	//   ....[90]....
        /*138c*/ 	.word	0x00025d30
        /*1390*/ 	.word	0x00000009
        /*1394*/ 	.word	0x00028850
        /*1398*/ 	.short	0x010a
        /*139a*/ 	.byte	0x3f
	.zero		1


	//   ....[91]....
        /*139c*/ 	.word	0x00025d80
        /*13a0*/ 	.word	0x00000003
        /*13a4*/ 	.word	0x00028830
        /*13a8*/ 	.short	0x010a
        /*13aa*/ 	.byte	0x3f
	.zero		1


	//   ....[92]....
        /*13ac*/ 	.word	0x00025dd0
        /*13b0*/ 	.word	0x00000003
        /*13b4*/ 	.word	0x00028850
        /*13b8*/ 	.short	0x010a
        /*13ba*/ 	.byte	0x3f
	.zero		1


	//   ....[93]....
        /*13bc*/ 	.word	0x00025e20
        /*13c0*/ 	.word	0x00000003
        /*13c4*/ 	.word	0x00028830
        /*13c8*/ 	.short	0x010a
        /*13ca*/ 	.byte	0x3f
	.zero		1


	//   ....[94]....
        /*13cc*/ 	.word	0x00025e70
        /*13d0*/ 	.word	0x00000003
        /*13d4*/ 	.word	0x00028850
        /*13d8*/ 	.short	0x010a
        /*13da*/ 	.byte	0x3f
	.zero		1


	//   ....[95]....
        /*13dc*/ 	.word	0x00025ec0
        /*13e0*/ 	.word	0x0000000b
        /*13e4*/ 	.word	0x00028850
        /*13e8*/ 	.short	0x010a
        /*13ea*/ 	.byte	0x3f
	.zero		1


	//   ....[96]....
        /*13ec*/ 	.word	0x00026490
        /*13f0*/ 	.word	0x00000016
        /*13f4*/ 	.word	0x00028820
        /*13f8*/ 	.short	0x010a
        /*13fa*/ 	.byte	0x3f
	.zero		1


	//   ....[97]....
        /*13fc*/ 	.word	0x000264e0
        /*1400*/ 	.word	0x0000000b
        /*1404*/ 	.word	0x000288a0
        /*1408*/ 	.short	0x010a
        /*140a*/ 	.byte	0x3f
	.zero		1


	//   ....[98]....
        /*140c*/ 	.word	0x00026530
        /*1410*/ 	.word	0x0000000b
        /*1414*/ 	.word	0x000288c0
        /*1418*/ 	.short	0x010a
        /*141a*/ 	.byte	0x3f
	.zero		1


	//   ....[99]....
        /*141c*/ 	.word	0x00026580
        /*1420*/ 	.word	0x0000000c
        /*1424*/ 	.word	0x000288a0
        /*1428*/ 	.short	0x010a
        /*142a*/ 	.byte	0x3f
	.zero		1


	//   ....[100]....
        /*142c*/ 	.word	0x000265d0
        /*1430*/ 	.word	0x0000000c
        /*1434*/ 	.word	0x000288c0
        /*1438*/ 	.short	0x010a
        /*143a*/ 	.byte	0x3f
	.zero		1


	//   ....[101]....
        /*143c*/ 	.word	0x000266f0
        /*1440*/ 	.word	0x00000007
        /*1444*/ 	.word	0x00028840
        /*1448*/ 	.short	0x010a
        /*144a*/ 	.byte	0x3f
	.zero		1


	//   ....[102]....
        /*144c*/ 	.word	0x00027cc0
        /*1450*/ 	.word	0x00000016
        /*1454*/ 	.word	0x00028820
        /*1458*/ 	.short	0x010a
        /*145a*/ 	.byte	0x3f
	.zero		1


	//   ....[103]....
        /*145c*/ 	.word	0x00027d10
        /*1460*/ 	.word	0x00000006
        /*1464*/ 	.word	0x00028840
        /*1468*/ 	.short	0x010a
        /*146a*/ 	.byte	0x3f
	.zero		1


	//   ....[104]....
        /*146c*/ 	.word	0x00028690
        /*1470*/ 	.word	0x00000006
        /*1474*/ 	.word	0x00028860
        /*1478*/ 	.short	0x010a
        /*147a*/ 	.byte	0x3f
	.zero		1


	//   ....[105]....
        /*147c*/ 	.word	0x00029110
        /*1480*/ 	.word	0x00000000
        /*1484*/ 	.word	0x00028860
        /*1488*/ 	.short	0x010a
        /*148a*/ 	.byte	0x3f
	.zero		1


	//   ....[106]....
        /*148c*/ 	.word	0x0002a480
        /*1490*/ 	.word	0x00000007
        /*1494*/ 	.word	0x00028820
        /*1498*/ 	.short	0x010a
        /*149a*/ 	.byte	0x3f
	.zero		1


	//   ....[107]....
        /*149c*/ 	.word	0x0002a620
        /*14a0*/ 	.word	0x00000005
        /*14a4*/ 	.word	0x00028840
        /*14a8*/ 	.short	0x010a
        /*14aa*/ 	.byte	0x3f
	.zero		1


	//   ....[108]....
        /*14ac*/ 	.word	0x0002a670
        /*14b0*/ 	.word	0x00000003
        /*14b4*/ 	.word	0x00028840
        /*14b8*/ 	.short	0x010a
        /*14ba*/ 	.byte	0x3f
	.zero		1


	//   ....[109]....
        /*14bc*/ 	.word	0x0002a6c0
        /*14c0*/ 	.word	0x00000005
        /*14c4*/ 	.word	0x00028860
        /*14c8*/ 	.short	0x010a
        /*14ca*/ 	.byte	0x3f
	.zero		1


	//----- nvinfo : EIATTR_NUM_MBARRIERS
	.align		4
.L_999:
        /*14cc*/ 	.byte	0x03, 0x38
        /*14ce*/ 	.short	0x0016


	//----- nvinfo : EIATTR_EXIT_INSTR_OFFSETS
	.align		4
        /*14d0*/ 	.byte	0x04, 0x1c
        /*14d2*/ 	.short	(.L_1001 - .L_1000)


	//   ....[0]....
.L_1000:
        /*14d4*/ 	.word	0x000239e0


	//----- nvinfo : EIATTR_MAX_THREADS
	.align		4
.L_1001:
        /*14d8*/ 	.byte	0x04, 0x05
        /*14da*/ 	.short	(.L_1003 - .L_1002)
.L_1002:
        /*14dc*/ 	.word	0x00000180
        /*14e0*/ 	.word	0x00000001
        /*14e4*/ 	.word	0x00000001


	//----- nvinfo : EIATTR_CRS_STACK_SIZE
	.align		4
.L_1003:
        /*14e8*/ 	.byte	0x04, 0x1e
        /*14ea*/ 	.short	(.L_1005 - .L_1004)
.L_1004:
        /*14ec*/ 	.word	0x00000000


	//----- nvinfo : EIATTR_CBANK_PARAM_SIZE
	.align		4
.L_1005:
        /*14f0*/ 	.byte	0x03, 0x19
        /*14f2*/ 	.short	0x0af0


	//----- nvinfo : EIATTR_PARAM_CBANK
	.align		4
        /*14f4*/ 	.byte	0x04, 0x0a
        /*14f6*/ 	.short	(.L_1007 - .L_1006)
	.align		4
.L_1006:
        /*14f8*/ 	.word	index@(.nv.constant0._ZN7cutlass13device_kernelIN5flash11enable_sm90INS1_16FlashAttnFwdSm90INS1_25CollectiveMainloopFwdSm90ILi2EN4cute5tupleIJNS5_1CILi1EEES8_S8_EEENS6_IJNS7_ILi128EEESA_SA_EEELi128ENS_6half_tEfNS_4arch4Sm90ELb0ELb1ELb0ELb1ELb1ELb1ELb0ELb1ELb1ELb1ELb0ELb0EEENS1_21CollectiveEpilogueFwdISB_S9_SC_SE_Li256ELb1ELb1ELb0ELb0EEENS1_36VarlenDynamicPersistentTileSchedulerILi128ELi128ELi256ELi128ELb0ELb1ELb1ELb1ELb0ELb1EEEEEEEEEvNT_6ParamsE)
        /*14fc*/ 	.short	0x0210
        /*14fe*/ 	.short	0x0af0


	//----- nvinfo : EIATTR_SW_WAR
	.align		4
.L_1007:
        /*1500*/ 	.byte	0x04, 0x36
        /*1502*/ 	.short	(.L_1009 - .L_1008)
.L_1008:
        /*1504*/ 	.word	0x00000008
.L_1009:


//--------------------- .nv.info._ZN7cutlass13device_kernelIN5flash11enable_sm90INS1_16FlashAttnFwdSm90INS1_25CollectiveMainloopFwdSm90ILi2EN4cute5tupleIJNS5_1CILi1EEES8_S8_EEENS6_IJNS7_ILi128EEESA_SA_EEELi128ENS_6half_tEfNS_4arch4Sm90ELb1ELb0ELb0ELb0ELb1ELb0ELb0ELb1ELb1ELb1ELb0ELb0EEENS1_21CollectiveEpilogueFwdISB_S9_SC_SE_Li256ELb0ELb1ELb0ELb0EEENS1_30DynamicPersistentTileSchedulerILi256ELi128ELb0ELb1ELb1EEEEEEEEEvNT_6ParamsE --------------------------
	.section	.nv.info._ZN7cutlass13device_kernelIN5flash11enable_sm90INS1_16FlashAttnFwdSm90INS1_25CollectiveMainloopFwdSm90ILi2EN4cute5tupleIJNS5_1CILi1EEES8_S8_EEENS6_IJNS7_ILi128EEESA_SA_EEELi128ENS_6half_tEfNS_4arch4Sm90ELb1ELb0ELb0ELb0ELb1ELb0ELb0ELb1ELb1ELb1ELb0ELb0EEENS1_21CollectiveEpilogueFwdISB_S9_SC_SE_Li256ELb0ELb1ELb0ELb0EEENS1_30DynamicPersistentTileSchedulerILi256ELi128ELb0ELb1ELb1EEEEEEEEEvNT_6ParamsE,"",@"SHT_CUDA_INFO"
	.sectionflags	@""
	.align	4


	//----- nvinfo : EIATTR_CUDA_API_VERSION
	.align		4
        /*0000*/ 	.byte	0x04, 0x37
        /*0002*/ 	.short	(.L_1011 - .L_1010)
.L_1010:
        /*0004*/ 	.word	0x00000082


	//----- nvinfo : EIATTR_KPARAM_INFO
	.align		4
.L_1011:
        /*0008*/ 	.byte	0x04, 0x17
        /*000a*/ 	.short	(.L_1013 - .L_1012)
.L_1012:
        /*000c*/ 	.word	0x00000000
        /*0010*/ 	.short	0x0000
        /*0012*/ 	.short	0x0070
        /*0014*/ 	.byte	0x00, 0xf0, 0x01, 0x2a


	//----- nvinfo : EIATTR_SPARSE_MMA_MASK
	.align		4
.L_1013:
        /*0018*/ 	.byte	0x03, 0x50
        /*001a*/ 	.short	0x0000


	//----- nvinfo : EIATTR_MAXREG_COUNT
	.align		4
        /*001c*/ 	.byte	0x03, 0x1b
        /*001e*/ 	.short	0x00a8


	//----- nvinfo : EIATTR_NUM_BARRIERS
	.align		4
        /*0020*/ 	.byte	0x02, 0x4c
        /*0022*/ 	.byte	0x10
	.zero		1


	//----- nvinfo : EIATTR_EXTERNS
	.align		4
        /*0024*/ 	.byte	0x04, 0x0f
        /*0026*/ 	.short	(.L_1015 - .L_1014)


	//   ....[0]....
	.align		4
.L_1014:
        /*0028*/ 	.word	index@(__assertfail)


	//----- nvinfo : EIATTR_MERCURY_ISA_VERSION
	.align		4
.L_1015:
        /*002c*/ 	.byte	0x03, 0x5f
        /*002e*/ 	.short	0x0101


	//----- nvinfo : EIATTR_INT_WARP_WIDE_INSTR_OFFSETS
	.align		4
        /*0030*/ 	.byte	0x04, 0x31
        /*0032*/ 	.short	(.L_1017 - .L_1016)


	//   ....[0]....
.L_1016:
        /*0034*/ 	.word	0x000000b0


	//   ....[1]....
        /*0038*/ 	.word	0x000000c0


	//   ....[2]....
        /*003c*/ 	.word	0x00000160


	//   ....[3]....
        /*0040*/ 	.word	0x0000b4b0


	//   ....[4]....
        /*0044*/ 	.word	0x0000b540


	//   ....[5]....
        /*0048*/ 	.word	0x0000e180


	//   ....[6]....
        /*004c*/ 	.word	0x0000e210


	//----- nvinfo : EIATTR_COOP_GROUP_MASK_REGIDS
	.align		4
.L_1017:
        /*0050*/ 	.byte	0x04, 0x29
        /*0052*/ 	.short	(.L_1019 - .L_1018)


	//   ....[0]....
.L_1018:
        /*0054*/ 	.word	0xffffffff


	//   ....[1]....
        /*0058*/ 	.word	0xffffffff


	//   ....[2]....
        /*005c*/ 	.word	0xffffffff


	//   ....[3]....
        /*0060*/ 	.word	0xffffffff


	//   ....[4]....
        /*0064*/ 	.word	0xffffffff


	//   ....[5]....
        /*0068*/ 	.word	0xffffffff


	//   ....[6]....
        /*006c*/ 	.word	0xffffffff


	//   ....[7]....
        /*0070*/ 	.word	0xffffffff


	//   ....[8]....
        /*0074*/ 	.word	0xffffffff


	//   ....[9]....
        /*0078*/ 	.word	0xffffffff


	//   ....[10]....
        /*007c*/ 	.word	0xffffffff


	//   ....[11]....
        /*0080*/ 	.word	0xffffffff


	//   ....[12]....
        /*0084*/ 	.word	0xffffffff


	//   ....[13]....
        /*0088*/ 	.word	0xffffffff


	//   ....[14]....
        /*008c*/ 	.word	0xffffffff


	//   ....[15]....
        /*0090*/ 	.word	0xffffffff


	//   ....[16]....
        /*0094*/ 	.word	0xffffffff


	//   ....[17]....
        /*0098*/ 	.word	0xffffffff


	//   ....[18]....
        /*009c*/ 	.word	0xffffffff


	//   ....[19]....
        /*00a0*/ 	.word	0xffffffff


	//   ....[20]....
        /*00a4*/ 	.word	0xffffffff


	//   ....[21]....
        /*00a8*/ 	.word	0xffffffff


	//   ....[22]....
        /*00ac*/ 	.word	0xffffffff


	//   ....[23]....
        /*00b0*/ 	.word	0xffffffff


	//   ....[24]....
        /*00b4*/ 	.word	0xffffffff


	//   ....[25]....
        /*00b8*/ 	.word	0xffffffff


	//   ....[26]....
        /*00bc*/ 	.word	0xffffffff


	//   ....[27]....
        /*00c0*/ 	.word	0xffffffff


	//   ....[28]....
        /*00c4*/ 	.word	0xffffffff


	//   ....[29]....
        /*00c8*/ 	.word	0xffffffff


	//   ....[30]....
        /*00cc*/ 	.word	0xffffffff


	//   ....[31]....
        /*00d0*/ 	.word	0xffffffff


	//   ....[32]....
        /*00d4*/ 	.word	0xffffffff


	//   ....[33]....
        /*00d8*/ 	.word	0xffffffff


	//   ....[34]....
        /*00dc*/ 	.word	0xffffffff


	//   ....[35]....
        /*00e0*/ 	.word	0xffffffff


	//   ....[36]....
        /*00e4*/ 	.word	0xffffffff


	//   ....[37]....
        /*00e8*/ 	.word	0xffffffff


	//   ....[38]....
        /*00ec*/ 	.word	0xffffffff


	//   ....[39]....
        /*00f0*/ 	.word	0xffffffff


	//   ....[40]....
        /*00f4*/ 	.word	0xffffffff


	//   ....[41]....
        /*00f8*/ 	.word	0xffffffff


	//   ....[42]....
        /*00fc*/ 	.word	0xffffffff


	//   ....[43]....
        /*0100*/ 	.word	0xffffffff


	//   ....[44]....
        /*0104*/ 	.word	0xffffffff


	//   ....[45]....
        /*0108*/ 	.word	0xffffffff


	//   ....[46]....
        /*010c*/ 	.word	0xffffffff


	//   ....[47]....
        /*0110*/ 	.word	0xffffffff


	//   ....[48]....
        /*0114*/ 	.word	0xffffffff


	//   ....[49]....
        /*0118*/ 	.word	0xffffffff


	//   ....[50]....
        /*011c*/ 	.word	0xffffffff


	//   ....[51]....
        /*0120*/ 	.word	0xffffffff


	//   ....[52]....
        /*0124*/ 	.word	0xffffffff


	//   ....[53]....
        /*0128*/ 	.word	0xffffffff


	//   ....[54]....
        /*012c*/ 	.word	0xffffffff


	//   ....[55]....
        /*0130*/ 	.word	0xffffffff


	//   ....[56]....
        /*0134*/ 	.word	0xffffffff


	//   ....[57]....
        /*0138*/ 	.word	0xffffffff


	//   ....[58]....
        /*013c*/ 	.word	0xffffffff


	//   ....[59]....
        /*0140*/ 	.word	0xffffffff


	//   ....[60]....
        /*0144*/ 	.word	0xffffffff


	//   ....[61]....
        /*0148*/ 	.word	0xffffffff


	//   ....[62]....
        /*014c*/ 	.word	0xffffffff


	//   ....[63]....
        /*0150*/ 	.word	0xffffffff


	//   ....[64]....
        /*0154*/ 	.word	0xffffffff


	//   ....[65]....
        /*0158*/ 	.word	0xffffffff


	//   ....[66]....
        /*015c*/ 	.word	0xffffffff


	//   ....[67]....
        /*0160*/ 	.word	0xffffffff


	//   ....[68]....
        /*0164*/ 	.word	0xffffffff


	//   ....[69]....
        /*0168*/ 	.word	0xffffffff


	//   ....[70]....
        /*016c*/ 	.word	0xffffffff


	//   ....[71]....
        /*0170*/ 	.word	0xffffffff


	//   ....[72]....
        /*0174*/ 	.word	0xffffffff


	//   ....[73]....
        /*0178*/ 	.word	0xffffffff


	//   ....[74]....
        /*017c*/ 	.word	0xffffffff


	//   ....[75]....
        /*0180*/ 	.word	0xffffffff


	//   ....[76]....
        /*0184*/ 	.word	0xffffffff


	//   ....[77]....
        /*0188*/ 	.word	0xffffffff


	//   ....[78]....
        /*018c*/ 	.word	0xffffffff


	//   ....[79]....
        /*0190*/ 	.word	0xffffffff


	//   ....[80]....
        /*0194*/ 	.word	0xffffffff


	//   ....[81]....
        /*0198*/ 	.word	0xffffffff


	//   ....[82]....
        /*019c*/ 	.word	0xffffffff


	//   ....[83]....
        /*01a0*/ 	.word	0xffffffff


	//   ....[84]....
        /*01a4*/ 	.word	0xffffffff


	//   ....[85]....
        /*01a8*/ 	.word	0xffffffff


	//   ....[86]....
        /*01ac*/ 	.word	0xffffffff


	//   ....[87]....
        /*01b0*/ 	.word	0xffffffff


	//   ....[88]....
        /*01b4*/ 	.word	0xffffffff


	//   ....[89]....
        /*01b8*/ 	.word	0xffffffff


	//   ....[90]....
        /*01bc*/ 	.word	0xffffffff


	//   ....[91]....
        /*01c0*/ 	.word	0xffffffff


	//   ....[92]....
        /*01c4*/ 	.word	0xffffffff


	//   ....[93]....
        /*01c8*/ 	.word	0xffffffff


	//   ....[94]....
        /*01cc*/ 	.word	0xffffffff


	//   ....[95]....
        /*01d0*/ 	.word	0xffffffff


	//   ....[96]....
        /*01d4*/ 	.word	0xffffffff


	//   ....[97]....
        /*01d8*/ 	.word	0xffffffff


	//   ....[98]....
        /*01dc*/ 	.word	0xffffffff


	//   ....[99]....
        /*01e0*/ 	.word	0xffffffff


	//   ....[100]....
        /*01e4*/ 	.word	0xffffffff


	//   ....[101]....
        /*01e8*/ 	.word	0xffffffff


	//   ....[102]....
        /*01ec*/ 	.word	0xffffffff


	//   ....[103]....
        /*01f0*/ 	.word	0xffffffff


	//   ....[104]....
        /*01f4*/ 	.word	0xffffffff


	//   ....[105]....
        /*01f8*/ 	.word	0xffffffff


	//   ....[106]....
        /*01fc*/ 	.word	0xffffffff


	//   ....[107]....
        /*0200*/ 	.word	0xffffffff


	//   ....[108]....
        /*0204*/ 	.word	0xffffffff


	//   ....[109]....
        /*0208*/ 	.word	0xffffffff


	//   ....[110]....
        /*020c*/ 	.word	0xffffffff


	//   ....[111]....
        /*0210*/ 	.word	0xffffffff


	//   ....[112]....
        /*0214*/ 	.word	0xffffffff


	//   ....[113]....
        /*0218*/ 	.word	0xffffffff


	//   ....[114]....
        /*021c*/ 	.word	0xffffffff


	//   ....[115]....
        /*0220*/ 	.word	0xffffffff


	//   ....[116]....
        /*0224*/ 	.word	0xffffffff


	//   ....[117]....
        /*0228*/ 	.word	0xffffffff


	//   ....[118]....
        /*022c*/ 	.word	0xffffffff


	//   ....[119]....
        /*0230*/ 	.word	0xffffffff


	//   ....[120]....
        /*0234*/ 	.word	0xffffffff


	//   ....[121]....
        /*0238*/ 	.word	0xffffffff


	//   ....[122]....
        /*023c*/ 	.word	0xffffffff


	//   ....[123]....
        /*0240*/ 	.word	0xffffffff


	//   ....[124]....
        /*0244*/ 	.word	0xffffffff


	//   ....[125]....
        /*0248*/ 	.word	0xffffffff


	//   ....[126]....
        /*024c*/ 	.word	0xffffffff


	//   ....[127]....
        /*0250*/ 	.word	0xffffffff


	//   ....[128]....
        /*0254*/ 	.word	0xffffffff


	//   ....[129]....
        /*0258*/ 	.word	0xffffffff


	//   ....[130]....
        /*025c*/ 	.word	0x0500000f


	//   ....[131]....
        /*0260*/ 	.word	0x0500000f


	//   ....[132]....
        /*0264*/ 	.word	0x0500000f


	//   ....[133]....
        /*0268*/ 	.word	0x0500000f


	//   ....[134]....
        /*026c*/ 	.word	0x0500000f


	//   ....[135]....
        /*0270*/ 	.word	0x0500000f


	//   ....[136]....
        /*0274*/ 	.word	0x0500000f


	//   ....[137]....
        /*0278*/ 	.word	0x0500000f


	//   ....[138]....
        /*027c*/ 	.word	0x0500000f


	//   ....[139]....
        /*0280*/ 	.word	0x0500000f


	//   ....[140]....
        /*0284*/ 	.word	0x0500000f


	//   ....[141]....
        /*0288*/ 	.word	0x0500000f


	//   ....[142]....
        /*028c*/ 	.word	0x0500000f


	//   ....[143]....
        /*0290*/ 	.word	0x0500000f


	//   ....[144]....
        /*0294*/ 	.word	0x0500000f


	//   ....[145]....
        /*0298*/ 	.word	0x0500000f


	//   ....[146]....
        /*029c*/ 	.word	0x0500000f


	//   ....[147]....
        /*02a0*/ 	.word	0x0500000f


	//   ....[148]....
        /*02a4*/ 	.word	0x0500000f


	//   ....[149]....
        /*02a8*/ 	.word	0x0500000f


	//   ....[150]....
        /*02ac*/ 	.word	0x0500000f


	//   ....[151]....
        /*02b0*/ 	.word	0x0500000f


	//   ....[152]....
        /*02b4*/ 	.word	0x0500000f


	//   ....[153]....
        /*02b8*/ 	.word	0x0500000f


	//   ....[154]....
        /*02bc*/ 	.word	0x0500000f


	//   ....[155]....
        /*02c0*/ 	.word	0x0500000f


	//   ....[156]....
        /*02c4*/ 	.word	0x0500000f


	//   ....[157]....
        /*02c8*/ 	.word	0x0500000f


	//   ....[158]....
        /*02cc*/ 	.word	0x0500000f


	//   ....[159]....
        /*02d0*/ 	.word	0x0500000f


	//   ....[160]....
        /*02d4*/ 	.word	0x0500000f


	//   ....[161]....
        /*02d8*/ 	.word	0x0500000f


	//   ....[162]....
        /*02dc*/ 	.word	0x0500000f


	//   ....[163]....
        /*02e0*/ 	.word	0x0500000f


	//   ....[164]....
        /*02e4*/ 	.word	0x0500000f


	//   ....[165]....
        /*02e8*/ 	.word	0x0500000f


	//   ....[166]....
        /*02ec*/ 	.word	0x0500000f


	//   ....[167]....
        /*02f0*/ 	.word	0x0500000f


	//   ....[168]....
        /*02f4*/ 	.word	0x0500000f


	//   ....[169]....
        /*02f8*/ 	.word	0x0500000f


	//   ....[170]....
        /*02fc*/ 	.word	0x0500000f


	//   ....[171]....
        /*0300*/ 	.word	0x0500000f


	//   ....[172]....
        /*0304*/ 	.word	0x0500000f


	//   ....[173]....
        /*0308*/ 	.word	0x0500000f


	//   ....[174]....
        /*030c*/ 	.word	0x0500000f


	//   ....[175]....
        /*0310*/ 	.word	0x0500000f


	//   ....[176]....
        /*0314*/ 	.word	0x0500000f


	//   ....[177]....
        /*0318*/ 	.word	0x0500000f


	//   ....[178]....
        /*031c*/ 	.word	0x0500000f


	//   ....[179]....
        /*0320*/ 	.word	0x0500000f


	//   ....[180]....
        /*0324*/ 	.word	0x0500000f


	//   ....[181]....
        /*0328*/ 	.word	0x0500000f


	//   ....[182]....
        /*032c*/ 	.word	0x0500000f


	//   ....[183]....
        /*0330*/ 	.word	0x0500000f


	//   ....[184]....
        /*0334*/ 	.word	0x0500000f


	//   ....[185]....
        /*0338*/ 	.word	0x0500000f


	//   ....[186]....
        /*033c*/ 	.word	0x0500000f


	//   ....[187]....
        /*0340*/ 	.word	0x0500000f


	//   ....[188]....
        /*0344*/ 	.word	0x0500000f


	//   ....[189]....
        /*0348*/ 	.word	0x0500000f


	//   ....[190]....
        /*034c*/ 	.word	0x0500000f


	//   ....[191]....
        /*0350*/ 	.word	0x0500000f


	//   ....[192]....
        /*0354*/ 	.word	0x0500000f


	//   ....[193]....
        /*0358*/ 	.word	0x0500000f


	//   ....[194]....
        /*035c*/ 	.word	0x0500000f


	//   ....[195]....
        /*0360*/ 	.word	0x0500000f


	//   ....[196]....
        /*0364*/ 	.word	0x0500000f


	//   ....[197]....
        /*0368*/ 	.word	0x0500000f


	//   ....[198]....
        /*036c*/ 	.word	0x0500000f


	//   ....[199]....
        /*0370*/ 	.word	0x0500000f


	//   ....[200]....
        /*0374*/ 	.word	0x0500000f


	//   ....[201]....
        /*0378*/ 	.word	0x0500000f


	//   ....[202]....
        /*037c*/ 	.word	0x0500000f


	//   ....[203]....
        /*0380*/ 	.word	0x0500000f


	//   ....[204]....
        /*0384*/ 	.word	0x0500000f


	//   ....[205]....
        /*0388*/ 	.word	0x0500000f


	//   ....[206]....
        /*038c*/ 	.word	0x0500000f


	//   ....[207]....
        /*0390*/ 	.word	0x0500000f


	//   ....[208]....
        /*0394*/ 	.word	0x0500000f


	//   ....[209]....
        /*0398*/ 	.word	0x0500000f


	//   ....[210]....
        /*039c*/ 	.word	0x0500000f


	//   ....[211]....
        /*03a0*/ 	.word	0x0500000f


	//   ....[212]....
        /*03a4*/ 	.word	0x0500000f


	//----- nvinfo : EIATTR_COOP_GROUP_INSTR_OFFSETS
	.align		4
.L_1019:
        /*03a8*/ 	.byte	0x04, 0x28
        /*03aa*/ 	.short	(.L_1021 - .L_1020)


	//   ....[0]....
.L_1020:
        /*03ac*/ 	.word	0x00000070


	//   ....[1]....
        /*03b0*/ 	.word	0x00000080


	//   ....[2]....
        /*03b4*/ 	.word	0x000002c0


	//   ....[3]....
        /*03b8*/ 	.word	0x00000420


	//   ....[4]....
        /*03bc*/ 	.word	0x00000540


	//   ....[5]....
        /*03c0*/ 	.word	0x000006a0


	//   ....[6]....
        /*03c4*/ 	.word	0x000013a0


	//   ....[7]....
        /*03c8*/ 	.word	0x00001cb0


	//   ....[8]....
        /*03cc*/ 	.word	0x00001cf0


	//   ....[9]....
        /*03d0*/ 	.word	0x00002440


	//   ....[10]....
        /*03d4*/ 	.word	0x00002510


	//   ....[11]....
        /*03d8*/ 	.word	0x00002ee0


	//   ....[12]....
        /*03dc*/ 	.word	0x00002f50


	//   ....[13]....
        /*03e0*/ 	.word	0x00004350


	//   ....[14]....
        /*03e4*/ 	.word	0x00004370


	//   ....[15]....
        /*03e8*/ 	.word	0x00004a20


	//   ....[16]....
        /*03ec*/ 	.word	0x00004a70


	//   ....[17]....
        /*03f0*/ 	.word	0x000053a0


	//   ....[18]....
        /*03f4*/ 	.word	0x00005420


	//   ....[19]....
        /*03f8*/ 	.word	0x000070e0


	//   ....[20]....
        /*03fc*/ 	.word	0x000070f0


	//   ....[21]....
        /*0400*/ 	.word	0x00007130


	//   ....[22]....
        /*0404*/ 	.word	0x00007140


	//   ....[23]....
        /*0408*/ 	.word	0x000085c0


	//   ....[24]....
        /*040c*/ 	.word	0x000085f0


	//   ....[25]....
        /*0410*/ 	.word	0x000086c0


	//   ....[26]....
        /*0414*/ 	.word	0x000086d0


	//   ....[27]....
        /*0418*/ 	.word	0x00009810


	//   ....[28]....
        /*041c*/ 	.word	0x00009840


	//   ....[29]....
        /*0420*/ 	.word	0x00009870


	//   ....[30]....
        /*0424*/ 	.word	0x000098a0


	//   ....[31]....
        /*0428*/ 	.word	0x00009e10


	//   ....[32]....
        /*042c*/ 	.word	0x00009e50


	//   ....[33]....
        /*0430*/ 	.word	0x00009f10


	//   ....[34]....
        /*0434*/ 	.word	0x00009f30


	//   ....[35]....
        /*0438*/ 	.word	0x00009ff0


	//   ....[36]....
        /*043c*/ 	.word	0x0000a010


	//   ....[37]....
        /*0440*/ 	.word	0x0000a0e0


	//   ....[38]....
        /*0444*/ 	.word	0x0000a100


	//   ....[39]....
        /*0448*/ 	.word	0x0000a780


	//   ....[40]....
        /*044c*/ 	.word	0x0000a7b0


	//   ....[41]....
        /*0450*/ 	.word	0x0000a880


	//   ....[42]....
        /*0454*/ 	.word	0x0000a8a0


	//   ....[43]....
        /*0458*/ 	.word	0x0000a960


	//   ....[44]....
        /*045c*/ 	.word	0x0000a980


	//   ....[45]....
        /*0460*/ 	.word	0x0000aa50


	//   ....[46]....
        /*0464*/ 	.word	0x0000aa70


	//   ....[47]....
        /*0468*/ 	.word	0x0000abe0


	//   ....[48]....
        /*046c*/ 	.word	0x0000bfc0


	//   ....[49]....
        /*0470*/ 	.word	0x0000bfe0


	//   ....[50]....
        /*0474*/ 	.word	0x0000bff0


	//   ....[51]....
        /*0478*/ 	.word	0x0000c030


	//   ....[52]....
        /*047c*/ 	.word	0x0000c0b0


	//   ....[53]....
        /*0480*/ 	.word	0x0000c0d0


	//   ....[54]....
        /*0484*/ 	.word	0x0000c150


	//   ....[55]....
        /*0488*/ 	.word	0x0000c170


	//   ....[56]....
        /*048c*/ 	.word	0x0000c1f0


	//   ....[57]....
        /*0490*/ 	.word	0x0000c210


	//   ....[58]....
        /*0494*/ 	.word	0x0000c290


	//   ....[59]....
        /*0498*/ 	.word	0x0000c2b0


	//   ....[60]....
        /*049c*/ 	.word	0x0000c330


	//   ....[61]....
        /*04a0*/ 	.word	0x0000c350


	//   ....[62]....
        /*04a4*/ 	.word	0x0000c3d0


	//   ....[63]....
        /*04a8*/ 	.word	0x0000c3f0


	//   ....[64]....
        /*04ac*/ 	.word	0x0000ca30


	//   ....[65]....
        /*04b0*/ 	.word	0x0000ca50


	//   ....[66]....
        /*04b4*/ 	.word	0x0000ca70


	//   ....[67]....
        /*04b8*/ 	.word	0x0000cad0


	//   ....[68]....
        /*04bc*/ 	.word	0x0000cb40


	//   ....[69]....
        /*04c0*/ 	.word	0x0000cb60


	//   ....[70]....
        /*04c4*/ 	.word	0x0000cbe0


	//   ....[71]....
        /*04c8*/ 	.word	0x0000cc00


	//   ....[72]....
        /*04cc*/ 	.word	0x0000cc80


	//   ....[73]....
        /*04d0*/ 	.word	0x0000cca0


	//   ....[74]....
        /*04d4*/ 	.word	0x0000cd20


	//   ....[75]....
        /*04d8*/ 	.word	0x0000cd50


	//   ....[76]....
        /*04dc*/ 	.word	0x0000cdc0


	//   ....[77]....
        /*04e0*/ 	.word	0x0000cde0


	//   ....[78]....
        /*04e4*/ 	.word	0x0000ce60


	//   ....[79]....
        /*04e8*/ 	.word	0x0000ce80


	//   ....[80]....
        /*04ec*/ 	.word	0x0000d540


	//   ....[81]....
        /*04f0*/ 	.word	0x0000d570


	//   ....[82]....
        /*04f4*/ 	.word	0x0000d580


	//   ....[83]....
        /*04f8*/ 	.word	0x0000d5d0


	//   ....[84]....
        /*04fc*/ 	.word	0x0000d5e0


	//   ....[85]....
        /*0500*/ 	.word	0x0000d630


	//   ....[86]....
        /*0504*/ 	.word	0x0000d640


	//   ....[87]....
        /*0508*/ 	.word	0x0000d690


	//   ....[88]....
        /*050c*/ 	.word	0x0000d6a0


	//   ....[89]....
        /*0510*/ 	.word	0x0000d6f0


	//   ....[90]....
        /*0514*/ 	.word	0x0000d700


	//   ....[91]....
        /*0518*/ 	.word	0x0000d750


	//   ....[92]....
        /*051c*/ 	.word	0x0000d760


	//   ....[93]....
        /*0520*/ 	.word	0x0000d7b0


	//   ....[94]....
        /*0524*/ 	.word	0x0000d7c0


	//   ....[95]....
        /*0528*/ 	.word	0x0000d7d0


	//   ....[96]....
        /*052c*/ 	.word	0x0000da70


	//   ....[97]....
        /*0530*/ 	.word	0x0000da90


	//   ....[98]....
        /*0534*/ 	.word	0x0000dab0


	//   ....[99]....
        /*0538*/ 	.word	0x0000db10


	//   ....[100]....
        /*053c*/ 	.word	0x0000db30


	//   ....[101]....
        /*0540*/ 	.word	0x0000db90


	//   ....[102]....
        /*0544*/ 	.word	0x0000dbb0


	//   ....[103]....
        /*0548*/ 	.word	0x0000dc10


	//   ....[104]....
        /*054c*/ 	.word	0x0000dc30


	//   ....[105]....
        /*0550*/ 	.word	0x0000dc90


	//   ....[106]....
        /*0554*/ 	.word	0x0000dcb0


	//   ....[107]....
        /*0558*/ 	.word	0x0000dd10


	//   ....[108]....
        /*055c*/ 	.word	0x0000dd30


	//   ....[109]....
        /*0560*/ 	.word	0x0000dd90


	//   ....[110]....
        /*0564*/ 	.word	0x0000ddb0


	//   ....[111]....
        /*0568*/ 	.word	0x0000ddc0


	//   ....[112]....
        /*056c*/ 	.word	0x0000e360


	//   ....[113]....
        /*0570*/ 	.word	0x0000e380


	//   ....[114]....
        /*0574*/ 	.word	0x0000e3a0


	//   ....[115]....
        /*0578*/ 	.word	0x0000e3e0


	//   ....[116]....
        /*057c*/ 	.word	0x0000e430


	//   ....[117]....
        /*0580*/ 	.word	0x0000e460


	//   ....[118]....
        /*0584*/ 	.word	0x0000e4b0


	//   ....[119]....
        /*0588*/ 	.word	0x0000e4e0


	//   ....[120]....
        /*058c*/ 	.word	0x0000e530


	//   ....[121]....
        /*0590*/ 	.word	0x0000e560


	//   ....[122]....
        /*0594*/ 	.word	0x0000e5b0


	//   ....[123]....
        /*0598*/ 	.word	0x0000e5e0


	//   ....[124]....
        /*059c*/ 	.word	0x0000e630


	//   ....[125]....
        /*05a0*/ 	.word	0x0000e660


	//   ....[126]....
        /*05a4*/ 	.word	0x0000e6b0


	//   ....[127]....
        /*05a8*/ 	.word	0x0000e6e0


	//   ....[128]....
        /*05ac*/ 	.word	0x0000e9c0


	//   ....[129]....
        /*05b0*/ 	.word	0x0000eb90


	//   ....[130]....
        /*05b4*/ 	.word	0x0000f120


	//   ....[131]....
        /*05b8*/ 	.word	0x0000f200


	//   ....[132]....
        /*05bc*/ 	.word	0x0000f2a0


	//   ....[133]....
        /*05c0*/ 	.word	0x0000f320


	//   ....[134]....
        /*05c4*/ 	.word	0x0000f3e0


	//   ....[135]....
        /*05c8*/ 	.word	0x0000f450


	//   ....[136]....
        /*05cc*/ 	.word	0x0000f520


	//   ....[137]....
        /*05d0*/ 	.word	0x0000f5a0


	//   ....[138]....
        /*05d4*/ 	.word	0x0000f670


	//   ....[139]....
        /*05d8*/ 	.word	0x0000f6f0


	//   ....[140]....
        /*05dc*/ 	.word	0x0000f7c0


	//   ....[141]....
        /*05e0*/ 	.word	0x0000f840


	//   ....[142]....
        /*05e4*/ 	.word	0x0000f910


	//   ....[143]....
        /*05e8*/ 	.word	0x0000f990


	//   ....[144]....
        /*05ec*/ 	.word	0x0000fa60


	//   ....[145]....
        /*05f0*/ 	.word	0x0000fae0


	//   ....[146]....
        /*05f4*/ 	.word	0x0000fba0


	//   ....[147]....
        /*05f8*/ 	.word	0x0000fc30


	//   ....[148]....
        /*05fc*/ 	.word	0x0000fcb0


	//   ....[149]....
        /*0600*/ 	.word	0x0000fd30


	//   ....[150]....
        /*0604*/ 	.word	0x0000fde0


	//   ....[151]....
        /*0608*/ 	.word	0x0000fe50


	//   ....[152]....
        /*060c*/ 	.word	0x0000ff30


	//   ....[153]....
        /*0610*/ 	.word	0x0000ffa0


	//   ....[154]....
        /*0614*/ 	.word	0x00010080


	//   ....[155]....
        /*0618*/ 	.word	0x000100f0


	//   ....[156]....
        /*061c*/ 	.word	0x000101d0


	//   ....[157]....
        /*0620*/ 	.word	0x00010240


	//   ....[158]....
        /*0624*/ 	.word	0x00010320


	//   ....[159]....
        /*0628*/ 	.word	0x00010390


	//   ....[160]....
        /*062c*/ 	.word	0x00010470


	//   ....[161]....
        /*0630*/ 	.word	0x000104e0


	//   ....[162]....
        /*0634*/ 	.word	0x000105a0


	//   ....[163]....
        /*0638*/ 	.word	0x000106d0


	//   ....[164]....
        /*063c*/ 	.word	0x00010780


	//   ....[165]....
        /*0640*/ 	.word	0x000107e0


	//   ....[166]....
        /*0644*/ 	.word	0x000108a0


	//   ....[167]....
        /*0648*/ 	.word	0x00010900


	//   ....[168]....
        /*064c*/ 	.word	0x000109c0


	//   ....[169]....
        /*0650*/ 	.word	0x00010a20


	//   ....[170]....
        /*0654*/ 	.word	0x00010ae0


	//   ....[171]....
        /*0658*/ 	.word	0x00010b40


	//   ....[172]....
        /*065c*/ 	.word	0x00010c00


	//   ....[173]....
        /*0660*/ 	.word	0x00010c60


	//   ....[174]....
        /*0664*/ 	.word	0x00010d20


	//   ....[175]....
        /*0668*/ 	.word	0x00010d80


	//   ....[176]....
        /*066c*/ 	.word	0x00010e40


	//   ....[177]....
        /*0670*/ 	.word	0x00010ea0


	//   ....[178]....
        /*0674*/ 	.word	0x00010f60


	//   ....[179]....
        /*0678*/ 	.word	0x00011040


	//   ....[180]....
        /*067c*/ 	.word	0x000110e0


	//   ....[181]....
        /*0680*/ 	.word	0x00011140


	//   ....[182]....
        /*0684*/ 	.word	0x00011210


	//   ....[183]....
        /*0688*/ 	.word	0x00011270


	//   ....[184]....
        /*068c*/ 	.word	0x00011340


	//   ....[185]....
        /*0690*/ 	.word	0x000113a0


	//   ....[186]....
        /*0694*/ 	.word	0x00011470


	//   ....[187]....
        /*0698*/ 	.word	0x000114d0


	//   ....[188]....
        /*069c*/ 	.word	0x000115a0


	//   ....[189]....
        /*06a0*/ 	.word	0x00011600


	//   ....[190]....
        /*06a4*/ 	.word	0x000116d0


	//   ....[191]....
        /*06a8*/ 	.word	0x00011730


	//   ....[192]....
        /*06ac*/ 	.word	0x00011800


	//   ....[193]....
        /*06b0*/ 	.word	0x00011860


	//   ....[194]....
        /*06b4*/ 	.word	0x00011920


	//   ....[195]....
        /*06b8*/ 	.word	0x00011a40


	//   ....[196]....
        /*06bc*/ 	.word	0x00011ae0


	//   ....[197]....
        /*06c0*/ 	.word	0x00011b40


	//   ....[198]....
        /*06c4*/ 	.word	0x00011c10


	//   ....[199]....
        /*06c8*/ 	.word	0x00011cb0


	//   ....[200]....
        /*06cc*/ 	.word	0x00011d70


	//   ....[201]....
        /*06d0*/ 	.word	0x00011e10


	//   ....[202]....
        /*06d4*/ 	.word	0x00011ed0


	//   ....[203]....
        /*06d8*/ 	.word	0x00011f70


	//   ....[204]....
        /*06dc*/ 	.word	0x00012030


	//   ....[205]....
        /*06e0*/ 	.word	0x000120d0


	//   ....[206]....
        /*06e4*/ 	.word	0x00012190


	//   ....[207]....
        /*06e8*/ 	.word	0x00012230


	//   ....[208]....
        /*06ec*/ 	.word	0x000122f0


	//   ....[209]....
        /*06f0*/ 	.word	0x00012390


	//   ....[210]....
        /*06f4*/ 	.word	0x00012450


	//   ....[211]....
        /*06f8*/ 	.word	0x00012520


	//   ....[212]....
        /*06fc*/ 	.word	0x00012640


	//----- nvinfo : EIATTR_REG_RECONFIG
	.align		4
.L_1021:
        /*0700*/ 	.byte	0x01, 0x54
	.zero		2


	//----- nvinfo : EIATTR_SYSCALL_OFFSETS
	.align		4
        /*0704*/ 	.byte	0x04, 0x46
        /*0706*/ 	.short	(.L_1023 - .L_1022)


	//   ....[0]....
.L_1022:
        /*0708*/ 	.word	0x00001580


	//   ....[1]....
        /*070c*/ 	.word	0x0000b6a0


	//   ....[2]....
        /*0710*/ 	.word	0x0000b7f0


	//   ....[3]....
        /*0714*/ 	.word	0x0000b8e0


	//   ....[4]....
        /*0718*/ 	.word	0x0000c6e0


	//----- nvinfo : EIATTR_MBARRIER_INSTR_OFFSETS
	.align		4
.L_1023:
        /*071c*/ 	.byte	0x04, 0x39
        /*071e*/ 	.short	(.L_1025 - .L_1024)


	//   ....[0]....
.L_1024:
        /*0720*/ 	.word	0x00000170
        /*0724*/ 	.word	0x000000ff
        /*0728*/ 	.word	0x00028800
        /*072c*/ 	.short	0x0100
        /*072e*/ 	.byte	0x08
	.zero		1


	//   ....[1]....
        /*0730*/ 	.word	0x00000180
        /*0734*/ 	.word	0x000000ff
        /*0738*/ 	.word	0x00028820
        /*073c*/ 	.short	0x0100
        /*073e*/ 	.byte	0x08
	.zero		1


	//   ....[2]....
        /*0740*/ 	.word	0x00000270
        /*0744*/ 	.word	0x000000ff
        /*0748*/ 	.word	0x00028830
        /*074c*/ 	.short	0x0100
        /*074e*/ 	.byte	0x08
	.zero		1


	//   ....[3]....
        /*0750*/ 	.word	0x00000280
        /*0754*/ 	.word	0x000000ff
        /*0758*/ 	.word	0x00028840
        /*075c*/ 	.short	0x0100
        /*075e*/ 	.byte	0x08
	.zero		1


	//   ....[4]....
        /*0760*/ 	.word	0x00000290
        /*0764*/ 	.word	0x000000ff
        /*0768*/ 	.word	0x00028838
        /*076c*/ 	.short	0x0100
        /*076e*/ 	.byte	0x08
	.zero		1


	//   ....[5]....
        /*0770*/ 	.word	0x000002a0
        /*0774*/ 	.word	0x000000ff
        /*0778*/ 	.word	0x00028848
        /*077c*/ 	.short	0x0100
        /*077e*/ 	.byte	0x08
	.zero		1


	//   ....[6]....
        /*0780*/ 	.word	0x000003d0
        /*0784*/ 	.word	0x000000ff
        /*0788*/ 	.word	0x00028850
        /*078c*/ 	.short	0x0100
        /*078e*/ 	.byte	0x08
	.zero		1


	//   ....[7]....
        /*0790*/ 	.word	0x000003e0
        /*0794*/ 	.word	0x000000ff
        /*0798*/ 	.word	0x00028860
        /*079c*/ 	.short	0x0100
        /*079e*/ 	.byte	0x08
	.zero		1


	//   ....[8]....
        /*07a0*/ 	.word	0x000003f0
        /*07a4*/ 	.word	0x000000ff
        /*07a8*/ 	.word	0x00028858
        /*07ac*/ 	.short	0x0100
        /*07ae*/ 	.byte	0x08
	.zero		1


	//   ....[9]....
        /*07b0*/ 	.word	0x00000400
        /*07b4*/ 	.word	0x000000ff
        /*07b8*/ 	.word	0x00028868
        /*07bc*/ 	.short	0x0100
        /*07be*/ 	.byte	0x08
	.zero		1


	//   ....[10]....
        /*07c0*/ 	.word	0x000004f0
        /*07c4*/ 	.word	0x000000ff
        /*07c8*/ 	.word	0x00028870
        /*07cc*/ 	.short	0x0100
        /*07ce*/ 	.byte	0x06
	.zero		1


	//   ....[11]....
        /*07d0*/ 	.word	0x00000500
        /*07d4*/ 	.word	0x000000ff
        /*07d8*/ 	.word	0x00028880
        /*07dc*/ 	.short	0x0100
        /*07de*/ 	.byte	0x06
	.zero		1


	//   ....[12]....
        /*07e0*/ 	.word	0x00000510
        /*07e4*/ 	.word	0x000000ff
        /*07e8*/ 	.word	0x00028878
        /*07ec*/ 	.short	0x0100
        /*07ee*/ 	.byte	0x06
	.zero		1


	//   ....[13]....
        /*07f0*/ 	.word	0x00000520
        /*07f4*/ 	.word	0x000000ff
        /*07f8*/ 	.word	0x00028888
        /*07fc*/ 	.short	0x0100
        /*07fe*/ 	.byte	0x06
	.zero		1


	//   ....[14]....
        /*0800*/ 	.word	0x00000650
        /*0804*/ 	.word	0x000000ff
        /*0808*/ 	.word	0x00028890
        /*080c*/ 	.short	0x0100
        /*080e*/ 	.byte	0x08
	.zero		1


	//   ....[15]....
        /*0810*/ 	.word	0x00000660
        /*0814*/ 	.word	0x000000ff
        /*0818*/ 	.word	0x000288a0
        /*081c*/ 	.short	0x0100
        /*081e*/ 	.byte	0x08
	.zero		1


	//   ....[16]....
        /*0820*/ 	.word	0x00000670
        /*0824*/ 	.word	0x000000ff
        /*0828*/ 	.word	0x00028898
        /*082c*/ 	.short	0x0100
        /*082e*/ 	.byte	0x08
	.zero		1


	//   ....[17]....
        /*0830*/ 	.word	0x00000680
        /*0834*/ 	.word	0x000000ff
        /*0838*/ 	.word	0x000288a8
        /*083c*/ 	.short	0x0100
        /*083e*/ 	.byte	0x08
	.zero		1


	//   ....[18]....
        /*0840*/ 	.word	0x000007c0
        /*0844*/ 	.word	0x000000ff
        /*0848*/ 	.word	0x000288b0
        /*084c*/ 	.short	0x0100
        /*084e*/ 	.byte	0x08
	.zero		1


	//   ....[19]....
        /*0850*/ 	.word	0x000007d0
        /*0854*/ 	.word	0x000000ff
        /*0858*/ 	.word	0x000288c0
        /*085c*/ 	.short	0x0100
        /*085e*/ 	.byte	0x08
	.zero		1


	//   ....[20]....
        /*0860*/ 	.word	0x000007e0
        /*0864*/ 	.word	0x000000ff
        /*0868*/ 	.word	0x000288b8
        /*086c*/ 	.short	0x0100
        /*086e*/ 	.byte	0x08
	.zero		1


	//   ....[21]....
        /*0870*/ 	.word	0x000007f0
        /*0874*/ 	.word	0x000000ff
        /*0878*/ 	.word	0x000288c8
        /*087c*/ 	.short	0x0100
        /*087e*/ 	.byte	0x08
	.zero		1


	//   ....[22]....
        /*0880*/ 	.word	0x00001600
        /*0884*/ 	.word	0x000000ff
        /*0888*/ 	.word	0x00028800
        /*088c*/ 	.short	0x010a
        /*088e*/ 	.byte	0x29
	.zero		1


	//   ....[23]....
        /*0890*/ 	.word	0x00001680
        /*0894*/ 	.word	0x00000003
        /*0898*/ 	.word	0x00028830
        /*089c*/ 	.short	0x010a
        /*089e*/ 	.byte	0x3f
	.zero		1


	//   ....[24]....
        /*08a0*/ 	.word	0x000016c0
        /*08a4*/ 	.word	0x00000003
        /*08a8*/ 	.word	0x00028830
        /*08ac*/ 	.short	0x010a
        /*08ae*/ 	.byte	0x3f
	.zero		1


	//   ....[25]....
        /*08b0*/ 	.word	0x000025e0
        /*08b4*/ 	.word	0x000000ff
        /*08b8*/ 	.word	0x00000000
        /*08bc*/ 	.short	0x0101
        /*08be*/ 	.byte	0x06
	.zero		1


	//   ....[26]....
        /*08c0*/ 	.word	0x00003ba0
        /*08c4*/ 	.word	0x000000ff
        /*08c8*/ 	.word	0x00028830
        /*08cc*/ 	.short	0x010a
        /*08ce*/ 	.byte	0x06
	.zero		1


	//   ....[27]....
        /*08d0*/ 	.word	0x00003be0
        /*08d4*/ 	.word	0x000000ff
        /*08d8*/ 	.word	0x00028830
        /*08dc*/ 	.short	0x010a
        /*08de*/ 	.byte	0x06
	.zero		1


	//   ....[28]....
        /*08e0*/ 	.word	0x00003f30
        /*08e4*/ 	.word	0x000000ff
        /*08e8*/ 	.word	0x00028850
        /*08ec*/ 	.short	0x010a
        /*08ee*/ 	.byte	0x06
	.zero		1


	//   ....[29]....
        /*08f0*/ 	.word	0x00003f70
        /*08f4*/ 	.word	0x000000ff
        /*08f8*/ 	.word	0x00028850
        /*08fc*/ 	.short	0x010a
        /*08fe*/ 	.byte	0x06
	.zero		1


	//   ....[30]....
        /*0900*/ 	.word	0x000043d0
        /*0904*/ 	.word	0x000000ff
        /*0908*/ 	.word	0x00000000
        /*090c*/ 	.short	0x0101
        /*090e*/ 	.byte	0x06
	.zero		1


	//   ....[31]....
        /*0910*/ 	.word	0x00005ec0
        /*0914*/ 	.word	0x000000ff
        /*0918*/ 	.word	0x00000000
        /*091c*/ 	.short	0x0101
        /*091e*/ 	.byte	0x06
	.zero		1


	//   ....[32]....
        /*0920*/ 	.word	0x000065a0
        /*0924*/ 	.word	0x000000ff
        /*0928*/ 	.word	0x00028830
        /*092c*/ 	.short	0x010a
        /*092e*/ 	.byte	0x06
	.zero		1


	//   ....[33]....
        /*0930*/ 	.word	0x000065e0
        /*0934*/ 	.word	0x000000ff
        /*0938*/ 	.word	0x00028830
        /*093c*/ 	.short	0x010a
        /*093e*/ 	.byte	0x06
	.zero		1


	//   ....[34]....
        /*0940*/ 	.word	0x00006930
        /*0944*/ 	.word	0x000000ff
        /*0948*/ 	.word	0x00028850
        /*094c*/ 	.short	0x010a
        /*094e*/ 	.byte	0x06
	.zero		1


	//   ....[35]....
        /*0950*/ 	.word	0x00006970
        /*0954*/ 	.word	0x000000ff
        /*0958*/ 	.word	0x00028850
        /*095c*/ 	.short	0x010a
        /*095e*/ 	.byte	0x06
	.zero		1


	//   ....[36]....
        /*0960*/ 	.word	0x00006d70
        /*0964*/ 	.word	0x000000ff
        /*0968*/ 	.word	0x00000000
        /*096c*/ 	.short	0x0101
        /*096e*/ 	.byte	0x06
	.zero		1


	//   ....[37]....
        /*0970*/ 	.word	0x00007f20
        /*0974*/ 	.word	0x000000ff
        /*0978*/ 	.word	0x00000000
        /*097c*/ 	.short	0x0101
        /*097e*/ 	.byte	0x06
	.zero		1


	//   ....[38]....
        /*0980*/ 	.word	0x00008530
        /*0984*/ 	.word	0x000000ff
        /*0988*/ 	.word	0x00028850
        /*098c*/ 	.short	0x010a
        /*098e*/ 	.byte	0x05
	.zero		1


	//   ....[39]....
        /*0990*/ 	.word	0x00008570
        /*0994*/ 	.word	0x000000ff
        /*0998*/ 	.word	0x00028850
        /*099c*/ 	.short	0x010a
        /*099e*/ 	.byte	0x05
	.zero		1


	//   ....[40]....
        /*09a0*/ 	.word	0x00008ae0
        /*09a4*/ 	.word	0x000000ff
        /*09a8*/ 	.word	0x00000000
        /*09ac*/ 	.short	0x0101
        /*09ae*/ 	.byte	0x04
	.zero		1


	//   ....[41]....
        /*09b0*/ 	.word	0x00009e40
        /*09b4*/ 	.word	0x00000000
        /*09b8*/ 	.word	0x00000000
        /*09bc*/ 	.short	0x0101
        /*09be*/ 	.byte	0x3f
	.zero		1


	//   ....[42]....
        /*09c0*/ 	.word	0x0000be00
        /*09c4*/ 	.word	0x00000007
        /*09c8*/ 	.word	0x00028840
        /*09cc*/ 	.short	0x010a
        /*09ce*/ 	.byte	0x3f
	.zero		1


	//   ....[43]....
        /*09d0*/ 	.word	0x0000c4c0
        /*09d4*/ 	.word	0x00000007
        /*09d8*/ 	.word	0x00028830
        /*09dc*/ 	.short	0x0107
        /*09de*/ 	.byte	0x3f
	.zero		1


	//   ....[44]....
        /*09e0*/ 	.word	0x0000c590
        /*09e4*/ 	.word	0x00000007
        /*09e8*/ 	.word	0x00028830
        /*09ec*/ 	.short	0x0101
        /*09ee*/ 	.byte	0x3f
	.zero		1


	//   ....[45]....
        /*09f0*/ 	.word	0x0000cf50
        /*09f4*/ 	.word	0x00000010
        /*09f8*/ 	.word	0x00028800
        /*09fc*/ 	.short	0x0107
        /*09fe*/ 	.byte	0x3f
	.zero		1


	//   ....[46]....
        /*0a00*/ 	.word	0x0000d020
        /*0a04*/ 	.word	0x00000010
        /*0a08*/ 	.word	0x00028800
        /*0a0c*/ 	.short	0x0101
        /*0a0e*/ 	.byte	0x3f
	.zero		1


	//   ....[47]....
        /*0a10*/ 	.word	0x0000d040
        /*0a14*/ 	.word	0x00000010
        /*0a18*/ 	.word	0x00028820
        /*0a1c*/ 	.short	0x010a
        /*0a1e*/ 	.byte	0x3f
	.zero		1


	//   ....[48]....
        /*0a20*/ 	.word	0x0000d390
        /*0a24*/ 	.word	0x00000006
        /*0a28*/ 	.word	0x00028840
        /*0a2c*/ 	.short	0x010a
        /*0a2e*/ 	.byte	0x3f
	.zero		1


	//   ....[49]....
        /*0a30*/ 	.word	0x0000d8a0
        /*0a34*/ 	.word	0x00000006
        /*0a38*/ 	.word	0x00028830
        /*0a3c*/ 	.short	0x0107
        /*0a3e*/ 	.byte	0x3f
	.zero		1


	//   ....[50]....
        /*0a40*/ 	.word	0x0000d960
        /*0a44*/ 	.word	0x00000006
        /*0a48*/ 	.word	0x00028830
        /*0a4c*/ 	.short	0x0101
        /*0a4e*/ 	.byte	0x3f
	.zero		1


	//   ....[51]....
        /*0a50*/ 	.word	0x0000d9c0
        /*0a54*/ 	.word	0x00000006
        /*0a58*/ 	.word	0x00028860
        /*0a5c*/ 	.short	0x010a
        /*0a5e*/ 	.byte	0x3f
	.zero		1


	//   ....[52]....
        /*0a60*/ 	.word	0x0000df50
        /*0a64*/ 	.word	0x00000006
        /*0a68*/ 	.word	0x00028850
        /*0a6c*/ 	.short	0x0107
        /*0a6e*/ 	.byte	0x3f
	.zero		1


	//   ....[53]....
        /*0a70*/ 	.word	0x0000e0b0
        /*0a74*/ 	.word	0x00000006
        /*0a78*/ 	.word	0x00028850
        /*0a7c*/ 	.short	0x0101
        /*0a7e*/ 	.byte	0x3f
	.zero		1


	//   ....[54]....
        /*0a80*/ 	.word	0x0000e2c0
        /*0a84*/ 	.word	0x00000004
        /*0a88*/ 	.word	0x00028860
        /*0a8c*/ 	.short	0x010a
        /*0a8e*/ 	.byte	0x3f
	.zero		1


	//   ....[55]....
        /*0a90*/ 	.word	0x0000e7c0
        /*0a94*/ 	.word	0x00000004
        /*0a98*/ 	.word	0x00028850
        /*0a9c*/ 	.short	0x0107
        /*0a9e*/ 	.byte	0x3f
	.zero		1


	//   ....[56]....
        /*0aa0*/ 	.word	0x0000e880
        /*0aa4*/ 	.word	0x00000004
        /*0aa8*/ 	.word	0x00028850
        /*0aac*/ 	.short	0x0101
        /*0aae*/ 	.byte	0x3f
	.zero		1


	//   ....[57]....
        /*0ab0*/ 	.word	0x0000eb10
        /*0ab4*/ 	.word	0x00000004
        /*0ab8*/ 	.word	0x00028820
        /*0abc*/ 	.short	0x010a
        /*0abe*/ 	.byte	0x3f
	.zero		1


	//   ....[58]....
        /*0ac0*/ 	.word	0x0000ec90
        /*0ac4*/ 	.word	0x00000005
        /*0ac8*/ 	.word	0x00028840
        /*0acc*/ 	.short	0x010a
        /*0ace*/ 	.byte	0x3f
	.zero		1


	//   ....[59]....
        /*0ad0*/ 	.word	0x0000ed30
        /*0ad4*/ 	.word	0x00000017
        /*0ad8*/ 	.word	0x00028840
        /*0adc*/ 	.short	0x010a
        /*0ade*/ 	.byte	0x3f
	.zero		1


	//   ....[60]....
        /*0ae0*/ 	.word	0x0000ed70
        /*0ae4*/ 	.word	0x00000005
        /*0ae8*/ 	.word	0x00028860
        /*0aec*/ 	.short	0x010a
        /*0aee*/ 	.byte	0x3f
	.zero		1


	//   ....[61]....
        /*0af0*/ 	.word	0x0000edb0
        /*0af4*/ 	.word	0x00000017
        /*0af8*/ 	.word	0x00028860
        /*0afc*/ 	.short	0x010a
        /*0afe*/ 	.byte	0x3f
	.zero		1


	//   ....[62]....
        /*0b00*/ 	.word	0x0000ee20
        /*0b04*/ 	.word	0x00000003
        /*0b08*/ 	.word	0x00028800
        /*0b0c*/ 	.short	0x010a
        /*0b0e*/ 	.byte	0x3f
	.zero		1


	//   ....[63]....
        /*0b10*/ 	.word	0x0000ee70
        /*0b14*/ 	.word	0x00000003
        /*0b18*/ 	.word	0x00028830
        /*0b1c*/ 	.short	0x010a
        /*0b1e*/ 	.byte	0x3f
	.zero		1


	//   ....[64]....
        /*0b20*/ 	.word	0x0000eed0
        /*0b24*/ 	.word	0x00000005
        /*0b28*/ 	.word	0x00028830
        /*0b2c*/ 	.short	0x010a
        /*0b2e*/ 	.byte	0x3f
	.zero		1


	//   ....[65]....
        /*0b30*/ 	.word	0x0000ef30
        /*0b34*/ 	.word	0x00000005
        /*0b38*/ 	.word	0x00028850
        /*0b3c*/ 	.short	0x010a
        /*0b3e*/ 	.byte	0x3f
	.zero		1


	//   ....[66]....
        /*0b40*/ 	.word	0x0000ef90
        /*0b44*/ 	.word	0x00000005
        /*0b48*/ 	.word	0x00028830
        /*0b4c*/ 	.short	0x010a
        /*0b4e*/ 	.byte	0x3f
	.zero		1


	//   ....[67]....
        /*0b50*/ 	.word	0x0000eff0
        /*0b54*/ 	.word	0x00000005
        /*0b58*/ 	.word	0x00028850
        /*0b5c*/ 	.short	0x010a
        /*0b5e*/ 	.byte	0x3f
	.zero		1


	//   ....[68]....
        /*0b60*/ 	.word	0x0000f050
        /*0b64*/ 	.word	0x00000009
        /*0b68*/ 	.word	0x00028850
        /*0b6c*/ 	.short	0x010a
        /*0b6e*/ 	.byte	0x3f
	.zero		1


	//   ....[69]....
        /*0b70*/ 	.word	0x0000f150
        /*0b74*/ 	.word	0x00000007
        /*0b78*/ 	.word	0x00028840
        /*0b7c*/ 	.short	0x010a
        /*0b7e*/ 	.byte	0x3f
	.zero		1


	//   ....[70]....
        /*0b80*/ 	.word	0x000105d0
        /*0b84*/ 	.word	0x00000010
        /*0b88*/ 	.word	0x00028820
        /*0b8c*/ 	.short	0x010a
        /*0b8e*/ 	.byte	0x3f
	.zero		1


	//   ....[71]....
        /*0b90*/ 	.word	0x00010620
        /*0b94*/ 	.word	0x00000006
        /*0b98*/ 	.word	0x00028840
        /*0b9c*/ 	.short	0x010a
        /*0b9e*/ 	.byte	0x3f
	.zero		1


	//   ....[72]....
        /*0ba0*/ 	.word	0x00010f90
        /*0ba4*/ 	.word	0x00000006
        /*0ba8*/ 	.word	0x00028860
        /*0bac*/ 	.short	0x010a
        /*0bae*/ 	.byte	0x3f
	.zero		1


	//   ....[73]....
        /*0bb0*/ 	.word	0x00011990
        /*0bb4*/ 	.word	0x00000004
        /*0bb8*/ 	.word	0x00028860
        /*0bbc*/ 	.short	0x010a
        /*0bbe*/ 	.byte	0x3f
	.zero		1


	//   ....[74]....
        /*0bc0*/ 	.word	0x00012560
        /*0bc4*/ 	.word	0x00000004
        /*0bc8*/ 	.word	0x00028820
        /*0bcc*/ 	.short	0x010a
        /*0bce*/ 	.byte	0x3f
	.zero		1


	//   ....[75]....
        /*0bd0*/ 	.word	0x00012700
        /*0bd4*/ 	.word	0x00000005
        /*0bd8*/ 	.word	0x00028840
        /*0bdc*/ 	.short	0x010a
        /*0bde*/ 	.byte	0x3f
	.zero		1


	//   ....[76]....
        /*0be0*/ 	.word	0x00012750
        /*0be4*/ 	.word	0x00000017
        /*0be8*/ 	.word	0x00028840
        /*0bec*/ 	.short	0x010a
        /*0bee*/ 	.byte	0x3f
	.zero		1


	//   ....[77]....
        /*0bf0*/ 	.word	0x000127a0
        /*0bf4*/ 	.word	0x00000005
        /*0bf8*/ 	.word	0x00028860
        /*0bfc*/ 	.short	0x010a
        /*0bfe*/ 	.byte	0x3f
	.zero		1


	//----- nvinfo : EIATTR_NUM_MBARRIERS
	.align		4
.L_1025:
        /*0c00*/ 	.byte	0x03, 0x38
        /*0c02*/ 	.short	0x0016


	//----- nvinfo : EIATTR_EXIT_INSTR_OFFSETS
	.align		4
        /*0c04*/ 	.byte	0x04, 0x1c
        /*0c06*/ 	.short	(.L_1027 - .L_1026)


	//   ....[0]....
.L_1026:
        /*0c08*/ 	.word	0x00000960


	//   ....[1]....
        /*0c0c*/ 	.word	0x0000ab70


	//   ....[2]....
        /*0c10*/ 	.word	0x0000ee00


	//----- nvinfo : EIATTR_MAX_THREADS
	.align		4
.L_1027:
        /*0c14*/ 	.byte	0x04, 0x05
        /*0c16*/ 	.short	(.L_1029 - .L_1028)
.L_1028:
        /*0c18*/ 	.word	0x00000180
        /*0c1c*/ 	.word	0x00000001
        /*0c20*/ 	.word	0x00000001


	//----- nvinfo : EIATTR_CRS_STACK_SIZE
	.align		4
.L_1029:
        /*0c24*/ 	.byte	0x04, 0x1e
        /*0c26*/ 	.short	(.L_1031 - .L_1030)
.L_1030:
        /*0c28*/ 	.word	0x00000000


	//----- nvinfo : EIATTR_CBANK_PARAM_SIZE
	.align		4
.L_1031:
        /*0c2c*/ 	.byte	0x03, 0x19
        /*0c2e*/ 	.short	0x0af0


	//----- nvinfo : EIATTR_PARAM_CBANK
	.align		4
        /*0c30*/ 	.byte	0x04, 0x0a
        /*0c32*/ 	.short	(.L_1033 - .L_1032)
	.align		4
.L_1032:
        /*0c34*/ 	.word	index@(.nv.constant0._ZN7cutlass13device_kernelIN5flash11enable_sm90INS1_16FlashAttnFwdSm90INS1_25CollectiveMainloopFwdSm90ILi2EN4cute5tupleIJNS5_1CILi1EEES8_S8_EEENS6_IJNS7_ILi128EEESA_SA_EEELi128ENS_6half_tEfNS_4arch4Sm90ELb1ELb0ELb0ELb0ELb1ELb0ELb0ELb1ELb1ELb1ELb0ELb0EEENS1_21CollectiveEpilogueFwdISB_S9_SC_SE_Li256ELb0ELb1ELb0ELb0EEENS1_30DynamicPersistentTileSchedulerILi256ELi128ELb0ELb1ELb1EEEEEEEEEvNT_6ParamsE)
        /*0c38*/ 	.short	0x0210
        /*0c3a*/ 	.short	0x0af0


	//----- nvinfo : EIATTR_SW_WAR
	.align		4
.L_1033:
        /*0c3c*/ 	.byte	0x04, 0x36
        /*0c3e*/ 	.short	(.L_1035 - .L_1034)
.L_1034:
        /*0c40*/ 	.word	0x00000008
.L_1035:


//--------------------- .nv.info._ZN7cutlass13device_kernelIN5flash11enable_sm90INS1_16FlashAttnFwdSm90INS1_25CollectiveMainloopFwdSm90ILi2EN4cute5tupleIJNS5_1CILi1EEES8_S8_EEENS6_IJNS7_ILi128EEESA_SA_EEELi128ENS_6half_tEfNS_4arch4Sm90ELb1ELb0ELb0ELb1ELb1ELb0ELb0ELb1ELb1ELb1ELb0ELb0EEENS1_21CollectiveEpilogueFwdISB_S9_SC_SE_Li256ELb1ELb1ELb0ELb0EEENS1_36VarlenDynamicPersistentTileSchedulerILi128ELi128ELi256ELi128ELb0ELb1ELb1ELb1ELb1ELb1EEEEEEEEEvNT_6ParamsE --------------------------
	.section	.nv.info._ZN7cutlass13device_kernelIN5flash11enable_sm90INS1_16FlashAttnFwdSm90INS1_25CollectiveMainloopFwdSm90ILi2EN4cute5tupleIJNS5_1CILi1EEES8_S8_EEENS6_IJNS7_ILi128EEESA_SA_EEELi128ENS_6half_tEfNS_4arch4Sm90ELb1ELb0ELb0ELb1ELb1ELb0ELb0ELb1ELb1ELb1ELb0ELb0EEENS1_21CollectiveEpilogueFwdISB_S9_SC_SE_Li256ELb1ELb1ELb0ELb0EEENS1_36VarlenDynamicPersistentTileSchedulerILi128ELi128ELi256ELi128ELb0ELb1ELb1ELb1ELb1ELb1EEEEEEEEEvNT_6ParamsE,"",@"SHT_CUDA_INFO"
	.sectionflags	@""
	.align	4


	//----- nvinfo : EIATTR_CUDA_API_VERSION
	.align		4
        /*0000*/ 	.byte	0x04, 0x37
        /*0002*/ 	.short	(.L_1037 - .L_1036)
.L_1036:
        /*0004*/ 	.word	0x00000082


	//----- nvinfo : EIATTR_KPARAM_INFO
	.align		4
.L_1037:
        /*0008*/ 	.byte	0x04, 0x17
        /*000a*/ 	.short	(.L_1039 - .L_1038)
.L_1038:
        /*000c*/ 	.word	0x00000000
        /*0010*/ 	.short	0x0000
        /*0012*/ 	.short	0x0070
        /*0014*/ 	.byte	0x00, 0xf0, 0x01, 0x2a


	//----- nvinfo : EIATTR_SPARSE_MMA_MASK
	.align		4
.L_1039:
        /*0018*/ 	.byte	0x03, 0x50
        /*001a*/ 	.short	0x0000


	//----- nvinfo : EIATTR_MAXREG_COUNT
	.align		4
        /*001c*/ 	.byte	0x03, 0x1b
        /*001e*/ 	.short	0x00a8


	//----- nvinfo : EIATTR_NUM_BARRIERS
	.align		4
        /*0020*/ 	.byte	0x02, 0x4c
        /*0022*/ 	.byte	0x10
	.zero		1


	//----- nvinfo : EIATTR_EXTERNS
	.align		4
        /*0024*/ 	.byte	0x04, 0x0f
        /*0026*/ 	.short	(.L_1041 - .L_1040)


	//   ....[0]....
	.align		4
.L_1040:
        /*0028*/ 	.word	index@(__assertfail)


	//----- nvinfo : EIATTR_ANNOTATIONS
	.align		4
.L_1041:
        /*002c*/ 	.byte	0x04, 0x55
        /*002e*/ 	.short	(.L_1043 - .L_1042)


	//   ....[0]....
.L_1042:
        /* <DEDUP_REMOVED lines=14> */


	//----- nvinfo : EIATTR_MERCURY_ISA_VERSION
	.align		4
.L_1043:
        /*00f8*/ 	.byte	0x03, 0x5f
        /*00fa*/ 	.short	0x0101


	//----- nvinfo : EIATTR_UNUSED_LOAD_BYTE_OFFSET
	.align		4
        /*00fc*/ 	.byte	0x04, 0x44
        /*00fe*/ 	.short	(.L_1045 - .L_1044)


	//   ....[0]....
.L_1044:
        /*0100*/ 	.word	0x00000970
        /*0104*/ 	.word	0x0000fff0


	//   ....[1]....
        /*0108*/ 	.word	0x00009030
        /*010c*/ 	.word	0x0000fff0


	//----- nvinfo : EIATTR_INT_WARP_WIDE_INSTR_OFFSETS
	.align		4
.L_1045:
        /*0110*/ 	.byte	0x04, 0x31
        /*0112*/ 	.short	(.L_1047 - .L_1046)


	//   ....[0]....
.L_1046:
        /*0114*/ 	.word	0x000000c0


	//   ....[1]....
        /*0118*/ 	.word	0x000000d0


	//   ....[2]....
        /*011c*/ 	.word	0x00000170


	//   ....[3]....
        /*0120*/ 	.word	0x0000c440


	//   ....[4]....
        /*0124*/ 	.word	0x0000c4d0


	//   ....[5]....
        /*0128*/ 	.word	0x0000f3b0


	//   ....[6]....
        /*012c*/ 	.word	0x0000f440


	//----- nvinfo : EIATTR_COOP_GROUP_MASK_REGIDS
	.align		4
.L_1047:
        /*0130*/ 	.byte	0x04, 0x29
        /*0132*/ 	.short	(.L_1049 - .L_1048)


	//   ....[0]....
.L_1048:
        /*0134*/ 	.word	0xffffffff


	//   ....[1]....
        /*0138*/ 	.word	0xffffffff


	//   ....[2]....
        /*013c*/ 	.word	0xffffffff


	//   ....[3]....
        /*0140*/ 	.word	0xffffffff


	//   ....[4]....
        /*0144*/ 	.word	0xffffffff


	//   ....[5]....
        /*0148*/ 	.word	0xffffffff


	//   ....[6]....
        /*014c*/ 	.word	0xffffffff


	//   ....[7]....
        /*0150*/ 	.word	0xffffffff


	//   ....[8]....
        /*0154*/ 	.word	0xffffffff


	//   ....[9]....
        /*0158*/ 	.word	0xffffffff


	//   ....[10]....
        /*015c*/ 	.word	0xffffffff


	//   ....[11]....
        /*0160*/ 	.word	0xffffffff


	//   ....[12]....
        /*0164*/ 	.word	0xffffffff


	//   ....[13]....
        /*0168*/ 	.word	0xffffffff


	//   ....[14]....
        /*016c*/ 	.word	0xffffffff


	//   ....[15]....
        /*0170*/ 	.word	0xffffffff


	//   ....[16]....
        /*0174*/ 	.word	0xffffffff


	//   ....[17]....
        /*0178*/ 	.word	0xffffffff


	//   ....[18]....
        /*017c*/ 	.word	0xffffffff


	//   ....[19]....
        /*0180*/ 	.word	0xffffffff


	//   ....[20]....
        /*0184*/ 	.word	0xffffffff


	//   ....[21]....
        /*0188*/ 	.word	0xffffffff


	//   ....[22]....
        /*018c*/ 	.word	0xffffffff


	//   ....[23]....
        /*0190*/ 	.word	0xffffffff


	//   ....[24]....
        /*0194*/ 	.word	0xffffffff


	//   ....[25]....
        /*0198*/ 	.word	0xffffffff


	//   ....[26]....
        /*019c*/ 	.word	0xffffffff


	//   ....[27]....
        /*01a0*/ 	.word	0xffffffff


	//   ....[28]....
        /*01a4*/ 	.word	0xffffffff


	//   ....[29]....
        /*01a8*/ 	.word	0xffffffff


	//   ....[30]....
        /*01ac*/ 	.word	0xffffffff


	//   ....[31]....
        /*01b0*/ 	.word	0xffffffff


	//   ....[32]....
        /*01b4*/ 	.word	0xffffffff


	//   ....[33]....
        /*01b8*/ 	.word	0xffffffff


	//   ....[34]....
        /*01bc*/ 	.word	0xffffffff


	//   ....[35]....
        /*01c0*/ 	.word	0xffffffff


	//   ....[36]....
        /*01c4*/ 	.word	0xffffffff


	//   ....[37]....
        /*01c8*/ 	.word	0xffffffff


	//   ....[38]....
        /*01cc*/ 	.word	0xffffffff


	//   ....[39]....
        /*01d0*/ 	.word	0xffffffff


	//   ....[40]....
        /*01d4*/ 	.word	0xffffffff


	//   ....[41]....
        /*01d8*/ 	.word	0xffffffff


	//   ....[42]....
        /*01dc*/ 	.word	0xffffffff


	//   ....[43]....
        /*01e0*/ 	.word	0xffffffff


	//   ....[44]....
        /*01e4*/ 	.word	0xffffffff


	//   ....[45]....
        /*01e8*/ 	.word	0xffffffff


	//   ....[46]....
        /*01ec*/ 	.word	0xffffffff


	//   ....[47]....
        /*01f0*/ 	.word	0xffffffff


	//   ....[48]....
        /*01f4*/ 	.word	0xffffffff


	//   ....[49]....
        /*01f8*/ 	.word	0xffffffff


	//   ....[50]....
        /*01fc*/ 	.word	0xffffffff


	//   ....[51]....
        /*0200*/ 	.word	0xffffffff


	//   ....[52]....
        /*0204*/ 	.word	0xffffffff


	//   ....[53]....
        /*0208*/ 	.word	0xffffffff


	//   ....[54]....
        /*020c*/ 	.word	0xffffffff


	//   ....[55]....
        /*0210*/ 	.word	0xffffffff


	//   ....[56]....
        /*0214*/ 	.word	0xffffffff


	//   ....[57]....
        /*0218*/ 	.word	0xffffffff


	//   ....[58]....
        /*021c*/ 	.word	0xffffffff


	//   ....[59]....
        /*0220*/ 	.word	0xffffffff


	//   ....[60]....
        /*0224*/ 	.word	0xffffffff


	//   ....[61]....
        /*0228*/ 	.word	0xffffffff


	//   ....[62]....
        /*022c*/ 	.word	0xffffffff


	//   ....[63]....
        /*0230*/ 	.word	0xffffffff


	//   ....[64]....
        /*0234*/ 	.word	0xffffffff


	//   ....[65]....
        /*0238*/ 	.word	0xffffffff


	//   ....[66]....
        /*023c*/ 	.word	0xffffffff


	//   ....[67]....
        /*0240*/ 	.word	0xffffffff


	//   ....[68]....
        /*0244*/ 	.word	0xffffffff


	//   ....[69]....
        /*0248*/ 	.word	0xffffffff


	//   ....[70]....
        /*024c*/ 	.word	0xffffffff


	//   ....[71]....
        /*0250*/ 	.word	0xffffffff


	//   ....[72]....
        /*0254*/ 	.word	0xffffffff


	//   ....[73]....
        /*0258*/ 	.word	0xffffffff


	//   ....[74]....
        /*025c*/ 	.word	0xffffffff


	//   ....[75]....
        /*0260*/ 	.word	0xffffffff


	//   ....[76]....
        /*0264*/ 	.word	0xffffffff


	//   ....[77]....
        /*0268*/ 	.word	0xffffffff


	//   ....[78]....
        /*026c*/ 	.word	0xffffffff


	//   ....[79]....
        /*0270*/ 	.word	0xffffffff


	//   ....[80]....
        /*0274*/ 	.word	0xffffffff


	//   ....[81]....
        /*0278*/ 	.word	0xffffffff


	//   ....[82]....
        /*027c*/ 	.word	0xffffffff


	//   ....[83]....
        /*0280*/ 	.word	0xffffffff


	//   ....[84]....
        /*0284*/ 	.word	0xffffffff


	//   ....[85]....
        /*0288*/ 	.word	0xffffffff


	//   ....[86]....
        /*028c*/ 	.word	0xffffffff


	//   ....[87]....
        /*0290*/ 	.word	0xffffffff


	//   ....[88]....
        /*0294*/ 	.word	0xffffffff


	//   ....[89]....
        /*0298*/ 	.word	0xffffffff


	//   ....[90]....
        /*029c*/ 	.word	0xffffffff


	//   ....[91]....
        /*02a0*/ 	.word	0xffffffff


	//   ....[92]....
        /*02a4*/ 	.word	0xffffffff


	//   ....[93]....
        /*02a8*/ 	.word	0xffffffff


	//   ....[94]....
        /*02ac*/ 	.word	0xffffffff


	//   ....[95]....
        /*02b0*/ 	.word	0xffffffff


	//   ....[96]....
        /*02b4*/ 	.word	0xffffffff


	//   ....[97]....
        /*02b8*/ 	.word	0xffffffff


	//   ....[98]....
        /*02bc*/ 	.word	0xffffffff


	//   ....[99]....
        /*02c0*/ 	.word	0xffffffff


	//   ....[100]....
        /*02c4*/ 	.word	0xffffffff


	//   ....[101]....
        /*02c8*/ 	.word	0xffffffff


	//   ....[102]....
        /*02cc*/ 	.word	0xffffffff


	//   ....[103]....
        /*02d0*/ 	.word	0xffffffff


	//   ....[104]....
        /*02d4*/ 	.word	0xffffffff


	//   ....[105]....
        /*02d8*/ 	.word	0xffffffff


	//   ....[106]....
        /*02dc*/ 	.word	0xffffffff


	//   ....[107]....
        /*02e0*/ 	.word	0xffffffff


	//   ....[108]....
        /*02e4*/ 	.word	0xffffffff


	//   ....[109]....
        /*02e8*/ 	.word	0xffffffff


	//   ....[110]....
        /*02ec*/ 	.word	0xffffffff


	//   ....[111]....
        /*02f0*/ 	.word	0xffffffff


	//   ....[112]....
        /*02f4*/ 	.word	0xffffffff


	//   ....[113]....
        /*02f8*/ 	.word	0xffffffff


	//   ....[114]....
        /*02fc*/ 	.word	0xffffffff


	//   ....[115]....
        /*0300*/ 	.word	0xffffffff


	//   ....[116]....
        /*0304*/ 	.word	0xffffffff


	//   ....[117]....
        /*0308*/ 	.word	0xffffffff


	//   ....[118]....
        /*030c*/ 	.word	0xffffffff


	//   ....[119]....
        /*0310*/ 	.word	0xffffffff


	//   ....[120]....
        /*0314*/ 	.word	0xffffffff


	//   ....[121]....
        /*0318*/ 	.word	0xffffffff


	//   ....[122]....
        /*031c*/ 	.word	0xffffffff


	//   ....[123]....
        /*0320*/ 	.word	0xffffffff


	//   ....[124]....
        /*0324*/ 	.word	0xffffffff


	//   ....[125]....
        /*0328*/ 	.word	0xffffffff


	//   ....[126]....
        /*032c*/ 	.word	0xffffffff


	//   ....[127]....
        /*0330*/ 	.word	0xffffffff


	//   ....[128]....
        /*0334*/ 	.word	0xffffffff


	//   ....[129]....
        /*0338*/ 	.word	0xffffffff


	//   ....[130]....
        /*033c*/ 	.word	0xffffffff


	//   ....[131]....
        /*0340*/ 	.word	0xffffffff


	//   ....[132]....
        /*0344*/ 	.word	0xffffffff


	//   ....[133]....
        /*0348*/ 	.word	0xffffffff


	//   ....[134]....
        /*034c*/ 	.word	0xffffffff


	//   ....[135]....
        /*0350*/ 	.word	0xffffffff


	//   ....[136]....
        /*0354*/ 	.word	0xffffffff


	//   ....[137]....
        /*0358*/ 	.word	0xffffffff


	//   ....[138]....
        /*035c*/ 	.word	0xffffffff


	//   ....[139]....
        /*0360*/ 	.word	0xffffffff


	//   ....[140]....
        /*0364*/ 	.word	0xffffffff


	//   ....[141]....
        /*0368*/ 	.word	0xffffffff


	//   ....[142]....
        /*036c*/ 	.word	0xffffffff


	//   ....[143]....
        /*0370*/ 	.word	0xffffffff


	//   ....[144]....
        /*0374*/ 	.word	0xffffffff


	//   ....[145]....
        /*0378*/ 	.word	0xffffffff


	//   ....[146]....
        /*037c*/ 	.word	0xffffffff


	//   ....[147]....
        /*0380*/ 	.word	0xffffffff


	//   ....[148]....
        /*0384*/ 	.word	0xffffffff


	//   ....[149]....
        /*0388*/ 	.word	0xffffffff


	//   ....[150]....
        /*038c*/ 	.word	0xffffffff


	//   ....[151]....
        /*0390*/ 	.word	0xffffffff


	//   ....[152]....
        /*0394*/ 	.word	0xffffffff


	//   ....[153]....
        /*0398*/ 	.word	0xffffffff


	//   ....[154]....
        /*039c*/ 	.word	0xffffffff


	//   ....[155]....
        /*03a0*/ 	.word	0xffffffff


	//   ....[156]....
        /*03a4*/ 	.word	0xffffffff


	//   ....[157]....
        /*03a8*/ 	.word	0xffffffff


	//   ....[158]....
        /*03ac*/ 	.word	0xffffffff


	//   ....[159]....
        /*03b0*/ 	.word	0xffffffff


	//   ....[160]....
        /*03b4*/ 	.word	0xffffffff


	//   ....[161]....
        /*03b8*/ 	.word	0x0500000f


	//   ....[162]....
        /*03bc*/ 	.word	0x0500000f


	//   ....[163]....
        /*03c0*/ 	.word	0x0500000f


	//   ....[164]....
        /*03c4*/ 	.word	0x0500000f


	//   ....[165]....
        /*03c8*/ 	.word	0x0500000f


	//   ....[166]....
        /*03cc*/ 	.word	0x0500000f


	//   ....[167]....
        /*03d0*/ 	.word	0x0500000f


	//   ....[168]....
        /*03d4*/ 	.word	0x0500000f


	//   ....[169]....
        /*03d8*/ 	.word	0x0500000f


	//   ....[170]....
        /*03dc*/ 	.word	0x0500000f


	//   ....[171]....
        /*03e0*/ 	.word	0x0500000f


	//   ....[172]....
        /*03e4*/ 	.word	0x0500000f


	//   ....[173]....
        /*03e8*/ 	.word	0x0500000f


	//   ....[174]....
        /*03ec*/ 	.word	0x0500000f


	//   ....[175]....
        /*03f0*/ 	.word	0x0500000f


	//   ....[176]....
        /*03f4*/ 	.word	0x0500000f


	//   ....[177]....
        /*03f8*/ 	.word	0x0500000f


	//   ....[178]....
        /*03fc*/ 	.word	0x0500000f


	//   ....[179]....
        /*0400*/ 	.word	0x0500000f


	//   ....[180]....
        /*0404*/ 	.word	0x0500000f


	//   ....[181]....
        /*0408*/ 	.word	0x0500000f


	//   ....[182]....
        /*040c*/ 	.word	0x0500000f


	//   ....[183]....
        /*0410*/ 	.word	0x0500000f


	//   ....[184]....
        /*0414*/ 	.word	0x0500000f


	//   ....[185]....
        /*0418*/ 	.word	0x0500000f


	//   ....[186]....
        /*041c*/ 	.word	0x0500000f


	//   ....[187]....
        /*0420*/ 	.word	0x0500000f


	//   ....[188]....
        /*0424*/ 	.word	0x0500000f


	//   ....[189]....
        /*0428*/ 	.word	0x0500000f


	//   ....[190]....
        /*042c*/ 	.word	0x0500000f


	//   ....[191]....
        /*0430*/ 	.word	0x0500000f


	//   ....[192]....
        /*0434*/ 	.word	0x0500000f


	//   ....[193]....
        /*0438*/ 	.word	0x0500000f


	//   ....[194]....
        /*043c*/ 	.word	0x0500000f


	//   ....[195]....
        /*0440*/ 	.word	0x0500000f


	//   ....[196]....
        /*0444*/ 	.word	0x0500000f


	//   ....[197]....
        /*0448*/ 	.word	0x0500000f


	//   ....[198]....
        /*044c*/ 	.word	0x0500000f


	//   ....[199]....
        /*0450*/ 	.word	0x0500000f


	//   ....[200]....
        /*0454*/ 	.word	0x0500000f


	//   ....[201]....
        /*0458*/ 	.word	0x0500000f


	//   ....[202]....
        /*045c*/ 	.word	0x0500000f


	//   ....[203]....
        /*0460*/ 	.word	0x0500000f


	//   ....[204]....
        /*0464*/ 	.word	0x0500000f


	//   ....[205]....
        /*0468*/ 	.word	0x0500000f


	//   ....[206]....
        /*046c*/ 	.word	0x0500000f


	//   ....[207]....
        /*0470*/ 	.word	0x0500000f


	//   ....[208]....
        /*0474*/ 	.word	0x0500000f


	//   ....[209]....
        /*0478*/ 	.word	0x0500000f


	//   ....[210]....
        /*047c*/ 	.word	0x0500000f


	//   ....[211]....
        /*0480*/ 	.word	0x0500000f


	//   ....[212]....
        /*0484*/ 	.word	0x0500000f


	//   ....[213]....
        /*0488*/ 	.word	0x0500000f


	//   ....[214]....
        /*048c*/ 	.word	0x0500000f


	//   ....[215]....
        /*0490*/ 	.word	0x0500000f


	//   ....[216]....
        /*0494*/ 	.word	0x0500000f


	//   ....[217]....
        /*0498*/ 	.word	0x0500000f


	//   ....[218]....
        /*049c*/ 	.word	0x0500000f


	//   ....[219]....
        /*04a0*/ 	.word	0x0500000f


	//   ....[220]....
        /*04a4*/ 	.word	0x0500000f


	//   ....[221]....
        /*04a8*/ 	.word	0x0500000f


	//   ....[222]....
        /*04ac*/ 	.word	0x0500000f


	//   ....[223]....
        /*04b0*/ 	.word	0x0500000f


	//   ....[224]....
        /*04b4*/ 	.word	0x0500000f


	//   ....[225]....
        /*04b8*/ 	.word	0x0500000f


	//   ....[226]....
        /*04bc*/ 	.word	0x0500000f


	//   ....[227]....
        /*04c0*/ 	.word	0x0500000f


	//   ....[228]....
        /*04c4*/ 	.word	0x0500000f


	//   ....[229]....
        /*04c8*/ 	.word	0x0500000f


	//   ....[230]....
        /*04cc*/ 	.word	0x0500000f


	//   ....[231]....
        /*04d0*/ 	.word	0x0500000f


	//   ....[232]....
        /*04d4*/ 	.word	0x0500000f


	//   ....[233]....
        /*04d8*/ 	.word	0x0500000f


	//   ....[234]....
        /*04dc*/ 	.word	0x0500000f


	//   ....[235]....
        /*04e0*/ 	.word	0x0500000f


	//   ....[236]....
        /*04e4*/ 	.word	0x0500000f


	//   ....[237]....
        /*04e8*/ 	.word	0x0500000f


	//   ....[238]....
        /*04ec*/ 	.word	0x0500000f


	//   ....[239]....
        /*04f0*/ 	.word	0x0500000f


	//   ....[240]....
        /*04f4*/ 	.word	0x0500000f


	//   ....[241]....
        /*04f8*/ 	.word	0x0500000f


	//   ....[242]....
        /*04fc*/ 	.word	0x0500000f


	//   ....[243]....
        /*0500*/ 	.word	0x0500000f


	//   ....[244]....
        /*0504*/ 	.word	0x0500000f


	//   ....[245]....
        /*0508*/ 	.word	0x0500000f


	//   ....[246]....
        /*050c*/ 	.word	0x0500000f


	//   ....[247]....
        /*0510*/ 	.word	0x0500000f


	//   ....[248]....
        /*0514*/ 	.word	0x0500000f


	//   ....[249]....
        /*0518*/ 	.word	0x0500000f


	//   ....[250]....
        /*051c*/ 	.word	0x0500000f


	//   ....[251]....
        /*0520*/ 	.word	0x0500000f


	//   ....[252]....
        /*0524*/ 	.word	0x0500000f


	//   ....[253]....
        /*0528*/ 	.word	0x0500000f


	//   ....[254]....
        /*052c*/ 	.word	0x0500000f


	//   ....[255]....
        /*0530*/ 	.word	0x0500000f


	//   ....[0]....
        /*0534*/ 	.word	0x0500000f


	//   ....[1]....
        /*0538*/ 	.word	0x0500000f


	//   ....[2]....
        /*053c*/ 	.word	0x0500000f


	//   ....[3]....
        /*0540*/ 	.word	0x0500000f


	//----- nvinfo : EIATTR_COOP_GROUP_INSTR_OFFSETS
	.align		4
.L_1049:
        /*0544*/ 	.byte	0x04, 0x28
        /*0546*/ 	.short	(.L_1051 - .L_1050)


	//   ....[0]....
.L_1050:
        /*0548*/ 	.word	0x00000080


	//   ....[1]....
        /*054c*/ 	.word	0x00000090


	//   ....[2]....
        /*0550*/ 	.word	0x000002d0


	//   ....[3]....
        /*0554*/ 	.word	0x00000430


	//   ....[4]....
        /*0558*/ 	.word	0x00000550


	//   ....[5]....
        /*055c*/ 	.word	0x000006b0


	//   ....[6]....
        /*0560*/ 	.word	0x00001570


	//   ....[7]....
        /*0564*/ 	.word	0x00001e70


	//   ....[8]....
        /*0568*/ 	.word	0x00001eb0


	//   ....[9]....
        /*056c*/ 	.word	0x000025c0


	//   ....[10]....
        /*0570*/ 	.word	0x00002690


	//   ....[11]....
        /*0574*/ 	.word	0x00003060


	//   ....[12]....
        /*0578*/ 	.word	0x000030d0


	//   ....[13]....
        /*057c*/ 	.word	0x000044b0


	//   ....[14]....
        /*0580*/ 	.word	0x000044d0


	//   ....[15]....
        /*0584*/ 	.word	0x00004ba0


	//   ....[16]....
        /*0588*/ 	.word	0x00004be0


	//   ....[17]....
        /*058c*/ 	.word	0x00005510


	//   ....[18]....
        /*0590*/ 	.word	0x00005590


	//   ....[19]....
        /*0594*/ 	.word	0x00007210


	//   ....[20]....
        /*0598*/ 	.word	0x00007220


	//   ....[21]....
        /*059c*/ 	.word	0x00007260


	//   ....[22]....
        /*05a0*/ 	.word	0x00007270


	//   ....[23]....
        /*05a4*/ 	.word	0x000086f0


	//   ....[24]....
        /*05a8*/ 	.word	0x00008720


	//   ....[25]....
        /*05ac*/ 	.word	0x000087f0


	//   ....[26]....
        /*05b0*/ 	.word	0x00008800


	//   ....[27]....
        /*05b4*/ 	.word	0x00009b00


	//   ....[28]....
        /*05b8*/ 	.word	0x00009b40


	//   ....[29]....
        /*05bc*/ 	.word	0x00009ba0


	//   ....[30]....
        /*05c0*/ 	.word	0x00009be0


	//   ....[31]....
        /*05c4*/ 	.word	0x0000a190


	//   ....[32]....
        /*05c8*/ 	.word	0x0000a1b0


	//   ....[33]....
        /*05cc*/ 	.word	0x0000a270


	//   ....[34]....
        /*05d0*/ 	.word	0x0000a290


	//   ....[35]....
        /*05d4*/ 	.word	0x0000a350


	//   ....[36]....
        /*05d8*/ 	.word	0x0000a370


	//   ....[37]....
        /*05dc*/ 	.word	0x0000a440


	//   ....[38]....
        /*05e0*/ 	.word	0x0000a460


	//   ....[39]....
        /*05e4*/ 	.word	0x0000ad40


	//   ....[40]....
        /*05e8*/ 	.word	0x0000ad60


	//   ....[41]....
        /*05ec*/ 	.word	0x0000ae20


	//   ....[42]....
        /*05f0*/ 	.word	0x0000ae40


	//   ....[43]....
        /*05f4*/ 	.word	0x0000af00


	//   ....[44]....
        /*05f8*/ 	.word	0x0000af20


	//   ....[45]....
        /*05fc*/ 	.word	0x0000aff0


	//   ....[46]....
        /*0600*/ 	.word	0x0000b010


	//   ....[47]....
        /*0604*/ 	.word	0x0000b150


	//   ....[48]....
        /*0608*/ 	.word	0x0000b320


	//   ....[49]....
        /*060c*/ 	.word	0x0000b350


	//   ....[50]....
        /*0610*/ 	.word	0x0000b380


	//   ....[51]....
        /*0614*/ 	.word	0x0000b3b0


	//   ....[52]....
        /*0618*/ 	.word	0x0000b3e0


	//   ....[53]....
        /*061c*/ 	.word	0x0000b410


	//   ....[54]....
        /*0620*/ 	.word	0x0000b560


	//   ....[55]....
        /*0624*/ 	.word	0x0000b590


	//   ....[56]....
        /*0628*/ 	.word	0x0000b5c0


	//   ....[57]....
        /*062c*/ 	.word	0x0000b5f0


	//   ....[58]....
        /*0630*/ 	.word	0x0000b620


	//   ....[59]....
        /*0634*/ 	.word	0x0000b650


	//   ....[60]....
        /*0638*/ 	.word	0x0000b6e0


	//   ....[61]....
        /*063c*/ 	.word	0x0000b740


	//   ....[62]....
        /*0640*/ 	.word	0x0000b7d0


	//   ....[63]....
        /*0644*/ 	.word	0x0000cf70


	//   ....[64]....
        /*0648*/ 	.word	0x0000cf90


	//   ....[65]....
        /*064c*/ 	.word	0x0000d030


	//   ....[66]....
        /*0650*/ 	.word	0x0000d050


	//   ....[67]....
        /*0654*/ 	.word	0x0000d0e0


	//   ....[68]....
        /*0658*/ 	.word	0x0000d100


	//   ....[69]....
        /*065c*/ 	.word	0x0000d190


	//   ....[70]....
        /*0660*/ 	.word	0x0000d1b0


	//   ....[71]....
        /*0664*/ 	.word	0x0000d240


	//   ....[72]....
        /*0668*/ 	.word	0x0000d260


	//   ....[73]....
        /*066c*/ 	.word	0x0000d2f0


	//   ....[74]....
        /*0670*/ 	.word	0x0000d310


	//   ....[75]....
        /*0674*/ 	.word	0x0000d3a0


	//   ....[76]....
        /*0678*/ 	.word	0x0000d3c0


	//   ....[77]....
        /*067c*/ 	.word	0x0000d3d0


	//   ....[78]....
        /*0680*/ 	.word	0x0000d450


	//   ....[79]....
        /*0684*/ 	.word	0x0000dbb0


	//   ....[80]....
        /*0688*/ 	.word	0x0000dbe0


	//   ....[81]....
        /*068c*/ 	.word	0x0000dc40


	//   ....[82]....
        /*0690*/ 	.word	0x0000dc90


	//   ....[83]....
        /*0694*/ 	.word	0x0000dce0


	//   ....[84]....
        /*0698*/ 	.word	0x0000dd30


	//   ....[85]....
        /*069c*/ 	.word	0x0000dd80


	//   ....[86]....
        /*06a0*/ 	.word	0x0000ddd0


	//   ....[87]....
        /*06a4*/ 	.word	0x0000de20


	//   ....[88]....
        /*06a8*/ 	.word	0x0000de70


	//   ....[89]....
        /*06ac*/ 	.word	0x0000dec0


	//   ....[90]....
        /*06b0*/ 	.word	0x0000df10


	//   ....[91]....
        /*06b4*/ 	.word	0x0000df50


	//   ....[92]....
        /*06b8*/ 	.word	0x0000dfa0


	//   ....[93]....
        /*06bc*/ 	.word	0x0000dfc0


	//   ....[94]....
        /*06c0*/ 	.word	0x0000e000


	//   ....[95]....
        /*06c4*/ 	.word	0x0000e760


	//   ....[96]....
        /*06c8*/ 	.word	0x0000e790


	//   ....[97]....
        /*06cc*/ 	.word	0x0000e7f0


	//   ....[98]....
        /*06d0*/ 	.word	0x0000e800


	//   ....[99]....
        /*06d4*/ 	.word	0x0000e850


	//   ....[100]....
        /*06d8*/ 	.word	0x0000e860


	//   ....[101]....
        /*06dc*/ 	.word	0x0000e8b0


	//   ....[102]....
        /*06e0*/ 	.word	0x0000e8c0


	//   ....[103]....
        /*06e4*/ 	.word	0x0000e910


	//   ....[104]....
        /*06e8*/ 	.word	0x0000e920


	//   ....[105]....
        /*06ec*/ 	.word	0x0000e970


	//   ....[106]....
        /*06f0*/ 	.word	0x0000e980


	//   ....[107]....
        /*06f4*/ 	.word	0x0000e9d0


	//   ....[108]....
        /*06f8*/ 	.word	0x0000e9e0


	//   ....[109]....
        /*06fc*/ 	.word	0x0000e9f0


	//   ....[110]....
        /*0700*/ 	.word	0x0000ea40


	//   ....[111]....
        /*0704*/ 	.word	0x0000eca0


	//   ....[112]....
        /*0708*/ 	.word	0x0000ecc0


	//   ....[113]....
        /*070c*/ 	.word	0x0000ecd0


	//   ....[114]....
        /*0710*/ 	.word	0x0000ed40


	//   ....[115]....
        /*0714*/ 	.word	0x0000ed50


	//   ....[116]....
        /*0718*/ 	.word	0x0000edc0


	//   ....[117]....
        /*071c*/ 	.word	0x0000edd0


	//   ....[118]....
        /*0720*/ 	.word	0x0000ee40


	//   ....[119]....
        /*0724*/ 	.word	0x0000ee50


	//   ....[120]....
        /*0728*/ 	.word	0x0000eec0


	//   ....[121]....
        /*072c*/ 	.word	0x0000eed0


	//   ....[122]....
        /*0730*/ 	.word	0x0000ef40


	//   ....[123]....
        /*0734*/ 	.word	0x0000ef50


	//   ....[124]....
        /*0738*/ 	.word	0x0000efc0


	//   ....[125]....
        /*073c*/ 	.word	0x0000efd0


	//   ....[126]....
        /*0740*/ 	.word	0x0000efe0


	//   ....[127]....
        /*0744*/ 	.word	0x0000f590


	//   ....[128]....
        /*0748*/ 	.word	0x0000f5d0


	//   ....[129]....
        /*074c*/ 	.word	0x0000f610


	//   ....[130]....
        /*0750*/ 	.word	0x0000f630


	//   ....[131]....
        /*0754*/ 	.word	0x0000f640


	//   ....[132]....
        /*0758*/ 	.word	0x0000f660


	//   ....[133]....
        /*075c*/ 	.word	0x0000f6d0


	//   ....[134]....
        /*0760*/ 	.word	0x0000f6f0


	//   ....[135]....
        /*0764*/ 	.word	0x0000f750


	//   ....[136]....
        /*0768*/ 	.word	0x0000f770


	//   ....[137]....
        /*076c*/ 	.word	0x0000f7d0


	//   ....[138]....
        /*0770*/ 	.word	0x0000f7f0


	//   ....[139]....
        /*0774*/ 	.word	0x0000f850


	//   ....[140]....
        /*0778*/ 	.word	0x0000f870


	//   ....[141]....
        /*077c*/ 	.word	0x0000f8c0


	//   ....[142]....
        /*0780*/ 	.word	0x0000f8e0


	//   ....[143]....
        /*0784*/ 	.word	0x0000fce0


	//   ....[144]....
        /*0788*/ 	.word	0x0000fd30


	//   ....[145]....
        /*078c*/ 	.word	0x0000fd60


	//   ....[146]....
        /*0790*/ 	.word	0x0000fd70


	//   ....[147]....
        /*0794*/ 	.word	0x0000fda0


	//   ....[148]....
        /*0798*/ 	.word	0x0000fdd0


	//   ....[149]....
        /*079c*/ 	.word	0x0000fe00


	//   ....[150]....
        /*07a0*/ 	.word	0x0000fe30


	//   ....[151]....
        /*07a4*/ 	.word	0x0000ffb0


	//   ....[152]....
        /*07a8*/ 	.word	0x0000ffe0


	//   ....[153]....
        /*07ac*/ 	.word	0x00010010


	//   ....[154]....
        /*07b0*/ 	.word	0x00010040


	//   ....[155]....
        /*07b4*/ 	.word	0x00010070


	//   ....[156]....
        /*07b8*/ 	.word	0x000100a0


	//   ....[157]....
        /*07bc*/ 	.word	0x00010160


	//   ....[158]....
        /*07c0*/ 	.word	0x00010180


	//   ....[159]....
        /*07c4*/ 	.word	0x000101f0


	//   ....[160]....
        /*07c8*/ 	.word	0x00010890


	//   ....[161]....
        /*07cc*/ 	.word	0x00010e30


	//   ....[162]....
        /*07d0*/ 	.word	0x00010f20


	//   ....[163]....
        /*07d4*/ 	.word	0x00010fc0


	//   ....[164]....
        /*07d8*/ 	.word	0x00011020


	//   ....[165]....
        /*07dc*/ 	.word	0x00011120


	//   ....[166]....
        /*07e0*/ 	.word	0x00011190


	//   ....[167]....
        /*07e4*/ 	.word	0x00011290


	//   ....[168]....
        /*07e8*/ 	.word	0x00011300


	//   ....[169]....
        /*07ec*/ 	.word	0x00011400


	//   ....[170]....
        /*07f0*/ 	.word	0x00011470


	//   ....[171]....
        /*07f4*/ 	.word	0x00011570


	//   ....[172]....
        /*07f8*/ 	.word	0x000115e0


	//   ....[173]....
        /*07fc*/ 	.word	0x000116e0


	//   ....[174]....
        /*0800*/ 	.word	0x00011750


	//   ....[175]....
        /*0804*/ 	.word	0x00011850


	//   ....[176]....
        /*0808*/ 	.word	0x000118c0


	//   ....[177]....
        /*080c*/ 	.word	0x00011960


	//   ....[178]....
        /*0810*/ 	.word	0x00011a60


	//   ....[179]....
        /*0814*/ 	.word	0x00011ad0


	//   ....[180]....
        /*0818*/ 	.word	0x00011b50


	//   ....[181]....
        /*081c*/ 	.word	0x00011c10


	//   ....[182]....
        /*0820*/ 	.word	0x00011c90


	//   ....[183]....
        /*0824*/ 	.word	0x00011d60


	//   ....[184]....
        /*0828*/ 	.word	0x00011de0


	//   ....[185]....
        /*082c*/ 	.word	0x00011eb0


	//   ....[186]....
        /*0830*/ 	.word	0x00011f30


	//   ....[187]....
        /*0834*/ 	.word	0x00012000


	//   ....[188]....
        /*0838*/ 	.word	0x00012080


	//   ....[189]....
        /*083c*/ 	.word	0x00012150


	//   ....[190]....
        /*0840*/ 	.word	0x000121d0


	//   ....[191]....
        /*0844*/ 	.word	0x00012290


	//   ....[192]....
        /*0848*/ 	.word	0x00012310


	//   ....[193]....
        /*084c*/ 	.word	0x000123c0


	//   ....[194]....
        /*0850*/ 	.word	0x000124f0


	//   ....[195]....
        /*0854*/ 	.word	0x00012590


	//   ....[196]....
        /*0858*/ 	.word	0x00012600


	//   ....[197]....
        /*085c*/ 	.word	0x000126c0


	//   ....[198]....
        /*0860*/ 	.word	0x00012720


	//   ....[199]....
        /*0864*/ 	.word	0x000127e0


	//   ....[200]....
        /*0868*/ 	.word	0x00012840


	//   ....[201]....
        /*086c*/ 	.word	0x00012900


	//   ....[202]....
        /*0870*/ 	.word	0x00012960


	//   ....[203]....
        /*0874*/ 	.word	0x00012a20


	//   ....[204]....
        /*0878*/ 	.word	0x00012a80


	//   ....[205]....
        /*087c*/ 	.word	0x00012b40


	//   ....[206]....
        /*0880*/ 	.word	0x00012ba0


	//   ....[207]....
        /*0884*/ 	.word	0x00012c60


	//   ....[208]....
        /*0888*/ 	.word	0x00012cc0


	//   ....[209]....
        /*088c*/ 	.word	0x00012d80


	//   ....[210]....
        /*0890*/ 	.word	0x00012e70


	//   ....[211]....
        /*0894*/ 	.word	0x00012f10


	//   ....[212]....
        /*0898*/ 	.word	0x00012f70


	//   ....[213]....
        /*089c*/ 	.word	0x00013050


	//   ....[214]....
        /*08a0*/ 	.word	0x000130b0


	//   ....[215]....
        /*08a4*/ 	.word	0x00013190


	//   ....[216]....
        /*08a8*/ 	.word	0x000131f0


	//   ....[217]....
        /*08ac*/ 	.word	0x000132d0


	//   ....[218]....
        /*08b0*/ 	.word	0x00013330


	//   ....[219]....
        /*08b4*/ 	.word	0x00013410


	//   ....[220]....
        /*08b8*/ 	.word	0x00013470


	//   ....[221]....
        /*08bc*/ 	.word	0x00013550


	//   ....[222]....
        /*08c0*/ 	.word	0x000135b0


	//   ....[223]....
        /*08c4*/ 	.word	0x00013690


	//   ....[224]....
        /*08c8*/ 	.word	0x000136f0


	//   ....[225]....
        /*08cc*/ 	.word	0x000137c0


	//   ....[226]....
        /*08d0*/ 	.word	0x000138e0


	//   ....[227]....
        /*08d4*/ 	.word	0x00013980


	//   ....[228]....
        /*08d8*/ 	.word	0x00013a40


	//   ....[229]....
        /*08dc*/ 	.word	0x00013b10


	//   ....[230]....
        /*08e0*/ 	.word	0x00013b70


	//   ....[231]....
        /*08e4*/ 	.word	0x00013c50


	//   ....[232]....
        /*08e8*/ 	.word	0x00013cb0


	//   ....[233]....
        /*08ec*/ 	.word	0x00013d80


	//   ....[234]....
        /*08f0*/ 	.word	0x00013de0


	//   ....[235]....
        /*08f4*/ 	.word	0x00013eb0


	//   ....[236]....
        /*08f8*/ 	.word	0x00013f10


	//   ....[237]....
        /*08fc*/ 	.word	0x00013ff0


	//   ....[238]....
        /*0900*/ 	.word	0x00014050


	//   ....[239]....
        /*0904*/ 	.word	0x00014120


	//   ....[240]....
        /*0908*/ 	.word	0x00014180


	//   ....[241]....
        /*090c*/ 	.word	0x00014240


	//   ....[242]....
        /*0910*/ 	.word	0x000142d0


	//   ....[243]....
        /*0914*/ 	.word	0x00014370


	//   ....[244]....
        /*0918*/ 	.word	0x00014490


	//   ....[245]....
        /*091c*/ 	.word	0x00014500


	//   ....[246]....
        /*0920*/ 	.word	0x00014570


	//   ....[247]....
        /*0924*/ 	.word	0x000145e0


	//   ....[248]....
        /*0928*/ 	.word	0x00014650


	//   ....[249]....
        /*092c*/ 	.word	0x000146d0


	//   ....[250]....
        /*0930*/ 	.word	0x00014760


	//   ....[251]....
        /*0934*/ 	.word	0x000147f0


	//   ....[252]....
        /*0938*/ 	.word	0x00014860


	//   ....[253]....
        /*093c*/ 	.word	0x000148d0


	//   ....[254]....
        /*0940*/ 	.word	0x00014940


	//   ....[255]....
        /*0944*/ 	.word	0x000149c0


	//   ....[0]....
        /*0948*/ 	.word	0x00014a30


	//   ....[1]....
        /*094c*/ 	.word	0x00014ad0


	//   ....[2]....
        /*0950*/ 	.word	0x00014b60


	//   ....[3]....
        /*0954*/ 	.word	0x00014c80


	//----- nvinfo : EIATTR_REG_RECONFIG
	.align		4
.L_1051:
        /*0958*/ 	.byte	0x01, 0x54
	.zero		2


	//----- nvinfo : EIATTR_SYSCALL_OFFSETS
	.align		4
        /*095c*/ 	.byte	0x04, 0x46
        /*095e*/ 	.short	(.L_1053 - .L_1052)


	//   ....[0]....
.L_1052:
        /*0960*/ 	.word	0x00001750


	//   ....[1]....
        /*0964*/ 	.word	0x0000c630


	//   ....[2]....
        /*0968*/ 	.word	0x0000c780


	//   ....[3]....
        /*096c*/ 	.word	0x0000c870


	//   ....[4]....
        /*0970*/ 	.word	0x0000d800


	//----- nvinfo : EIATTR_MBARRIER_INSTR_OFFSETS
	.align		4
.L_1053:
        /*0974*/ 	.byte	0x04, 0x39
        /*0976*/ 	.short	(.L_1055 - .L_1054)


	//   ....[0]....
.L_1054:
        /*0978*/ 	.word	0x00000180
        /*097c*/ 	.word	0x000000ff
        /*0980*/ 	.word	0x00028800
        /*0984*/ 	.short	0x0100
        /*0986*/ 	.byte	0x08
	.zero		1


	//   ....[1]....
        /*0988*/ 	.word	0x00000190
        /*098c*/ 	.word	0x000000ff
        /*0990*/ 	.word	0x00028820
        /*0994*/ 	.short	0x0100
        /*0996*/ 	.byte	0x08
	.zero		1


	//   ....[2]....
        /*0998*/ 	.word	0x00000280
        /*099c*/ 	.word	0x000000ff
        /*09a0*/ 	.word	0x00028830
        /*09a4*/ 	.short	0x0100
        /*09a6*/ 	.byte	0x08
	.zero		1


	//   ....[3]....
        /*09a8*/ 	.word	0x00000290
        /*09ac*/ 	.word	0x000000ff
        /*09b0*/ 	.word	0x00028840
        /*09b4*/ 	.short	0x0100
        /*09b6*/ 	.byte	0x08
	.zero		1


	//   ....[4]....
        /*09b8*/ 	.word	0x000002a0
        /*09bc*/ 	.word	0x000000ff
        /*09c0*/ 	.word	0x00028838
        /*09c4*/ 	.short	0x0100
        /*09c6*/ 	.byte	0x08
	.zero		1


	//   ....[5]....
        /*09c8*/ 	.word	0x000002b0
        /*09cc*/ 	.word	0x000000ff
        /*09d0*/ 	.word	0x00028848
        /*09d4*/ 	.short	0x0100
        /*09d6*/ 	.byte	0x08
	.zero		1


	//   ....[6]....
        /*09d8*/ 	.word	0x000003e0
        /*09dc*/ 	.word	0x000000ff
        /*09e0*/ 	.word	0x00028850
        /*09e4*/ 	.short	0x0100
        /*09e6*/ 	.byte	0x08
	.zero		1


	//   ....[7]....
        /*09e8*/ 	.word	0x000003f0
        /*09ec*/ 	.word	0x000000ff
        /*09f0*/ 	.word	0x00028860
        /*09f4*/ 	.short	0x0100
        /*09f6*/ 	.byte	0x08
	.zero		1


	//   ....[8]....
        /*09f8*/ 	.word	0x00000400
        /*09fc*/ 	.word	0x000000ff
        /*0a00*/ 	.word	0x00028858
        /*0a04*/ 	.short	0x0100
        /*0a06*/ 	.byte	0x08
	.zero		1


	//   ....[9]....
        /*0a08*/ 	.word	0x00000410
        /*0a0c*/ 	.word	0x000000ff
        /*0a10*/ 	.word	0x00028868
        /*0a14*/ 	.short	0x0100
        /*0a16*/ 	.byte	0x08
	.zero		1


	//   ....[10]....
        /*0a18*/ 	.word	0x00000500
        /*0a1c*/ 	.word	0x000000ff
        /*0a20*/ 	.word	0x00028870
        /*0a24*/ 	.short	0x0100
        /*0a26*/ 	.byte	0x06
	.zero		1


	//   ....[11]....
        /*0a28*/ 	.word	0x00000510
        /*0a2c*/ 	.word	0x000000ff
        /*0a30*/ 	.word	0x00028880
        /*0a34*/ 	.short	0x0100
        /*0a36*/ 	.byte	0x06
	.zero		1


	//   ....[12]....
        /*0a38*/ 	.word	0x00000520
        /*0a3c*/ 	.word	0x000000ff
        /*0a40*/ 	.word	0x00028878
        /*0a44*/ 	.short	0x0100
        /*0a46*/ 	.byte	0x06
	.zero		1


	//   ....[13]....
        /*0a48*/ 	.word	0x00000530
        /*0a4c*/ 	.word	0x000000ff
        /*0a50*/ 	.word	0x00028888
        /*0a54*/ 	.short	0x0100
        /*0a56*/ 	.byte	0x06
	.zero		1


	//   ....[14]....
        /*0a58*/ 	.word	0x00000660
        /*0a5c*/ 	.word	0x000000ff
        /*0a60*/ 	.word	0x00028890
        /*0a64*/ 	.short	0x0100
        /*0a66*/ 	.byte	0x08
	.zero		1


	//   ....[15]....
        /*0a68*/ 	.word	0x00000670
        /*0a6c*/ 	.word	0x000000ff
        /*0a70*/ 	.word	0x000288a0
        /*0a74*/ 	.short	0x0100
        /*0a76*/ 	.byte	0x08
	.zero		1


	//   ....[16]....
        /*0a78*/ 	.word	0x00000680
        /*0a7c*/ 	.word	0x000000ff
        /*0a80*/ 	.word	0x00028898
        /*0a84*/ 	.short	0x0100
        /*0a86*/ 	.byte	0x08
	.zero		1


	//   ....[17]....
        /*0a88*/ 	.word	0x00000690
        /*0a8c*/ 	.word	0x000000ff
        /*0a90*/ 	.word	0x000288a8
        /*0a94*/ 	.short	0x0100
        /*0a96*/ 	.byte	0x08
	.zero		1


	//   ....[18]....
        /*0a98*/ 	.word	0x000007d0
        /*0a9c*/ 	.word	0x000000ff
        /*0aa0*/ 	.word	0x000288b0
        /*0aa4*/ 	.short	0x0100
        /*0aa6*/ 	.byte	0x08
	.zero		1


	//   ....[19]....
        /*0aa8*/ 	.word	0x000007e0
        /*0aac*/ 	.word	0x000000ff
        /*0ab0*/ 	.word	0x000288c0
        /*0ab4*/ 	.short	0x0100
        /*0ab6*/ 	.byte	0x08
	.zero		1


	//   ....[20]....
        /*0ab8*/ 	.word	0x000007f0
        /*0abc*/ 	.word	0x000000ff
        /*0ac0*/ 	.word	0x000288b8
        /*0ac4*/ 	.short	0x0100
        /*0ac6*/ 	.byte	0x08
	.zero		1


	//   ....[21]....
        /*0ac8*/ 	.word	0x00000800
        /*0acc*/ 	.word	0x000000ff
        /*0ad0*/ 	.word	0x000288c8
        /*0ad4*/ 	.short	0x0100
        /*0ad6*/ 	.byte	0x08
	.zero		1


	//   ....[22]....
        /*0ad8*/ 	.word	0x000017d0
        /*0adc*/ 	.word	0x000000ff
        /*0ae0*/ 	.word	0x00028800
        /*0ae4*/ 	.short	0x010a
        /*0ae6*/ 	.byte	0x29
	.zero		1


	//   ....[23]....
        /*0ae8*/ 	.word	0x00001850
        /*0aec*/ 	.word	0x00000003
        /*0af0*/ 	.word	0x00028830
        /*0af4*/ 	.short	0x010a
        /*0af6*/ 	.byte	0x3f
	.zero		1


	//   ....[24]....
        /*0af8*/ 	.word	0x00001890
        /*0afc*/ 	.word	0x00000003
        /*0b00*/ 	.word	0x00028830
        /*0b04*/ 	.short	0x010a
        /*0b06*/ 	.byte	0x3f
	.zero		1


	//   ....[25]....
        /*0b08*/ 	.word	0x00002760
        /*0b0c*/ 	.word	0x000000ff
        /*0b10*/ 	.word	0x00000000
        /*0b14*/ 	.short	0x0101
        /*0b16*/ 	.byte	0x06
	.zero		1


	//   ....[26]....
        /*0b18*/ 	.word	0x00003d10
        /*0b1c*/ 	.word	0x000000ff
        /*0b20*/ 	.word	0x00028830
        /*0b24*/ 	.short	0x010a
        /*0b26*/ 	.byte	0x06
	.zero		1


	//   ....[27]....
        /*0b28*/ 	.word	0x00003d50
        /*0b2c*/ 	.word	0x000000ff
        /*0b30*/ 	.word	0x00028830
        /*0b34*/ 	.short	0x010a
        /*0b36*/ 	.byte	0x06
	.zero		1


	//   ....[28]....
        /*0b38*/ 	.word	0x000040a0
        /*0b3c*/ 	.word	0x000000ff
        /*0b40*/ 	.word	0x00028850
        /*0b44*/ 	.short	0x010a
        /*0b46*/ 	.byte	0x06
	.zero		1


	//   ....[29]....
        /*0b48*/ 	.word	0x000040e0
        /*0b4c*/ 	.word	0x000000ff
        /*0b50*/ 	.word	0x00028850
        /*0b54*/ 	.short	0x010a
        /*0b56*/ 	.byte	0x06
	.zero		1


	//   ....[30]....
        /*0b58*/ 	.word	0x00004550
        /*0b5c*/ 	.word	0x000000ff
        /*0b60*/ 	.word	0x00000000
        /*0b64*/ 	.short	0x0101
        /*0b66*/ 	.byte	0x06
	.zero		1


	//   ....[31]....
        /*0b68*/ 	.word	0x00006030
        /*0b6c*/ 	.word	0x000000ff
        /*0b70*/ 	.word	0x00000000
        /*0b74*/ 	.short	0x0101
        /*0b76*/ 	.byte	0x06
	.zero		1


	//   ....[32]....
        /*0b78*/ 	.word	0x00006700
        /*0b7c*/ 	.word	0x000000ff
        /*0b80*/ 	.word	0x00028830
        /*0b84*/ 	.short	0x010a
        /*0b86*/ 	.byte	0x06
	.zero		1


	//   ....[33]....
        /*0b88*/ 	.word	0x00006740
        /*0b8c*/ 	.word	0x000000ff
        /*0b90*/ 	.word	0x00028830
        /*0b94*/ 	.short	0x010a
        /*0b96*/ 	.byte	0x06
	.zero		1


	//   ....[34]....
        /*0b98*/ 	.word	0x00006a60
        /*0b9c*/ 	.word	0x000000ff
        /*0ba0*/ 	.word	0x00028850
        /*0ba4*/ 	.short	0x010a
        /*0ba6*/ 	.byte	0x06
	.zero		1


	//   ....[35]....
        /*0ba8*/ 	.word	0x00006aa0
        /*0bac*/ 	.word	0x000000ff
        /*0bb0*/ 	.word	0x00028850
        /*0bb4*/ 	.short	0x010a
        /*0bb6*/ 	.byte	0x06
	.zero		1


	//   ....[36]....
        /*0bb8*/ 	.word	0x00006ea0
        /*0bbc*/ 	.word	0x000000ff
        /*0bc0*/ 	.word	0x00000000
        /*0bc4*/ 	.short	0x0101
        /*0bc6*/ 	.byte	0x06
	.zero		1


	//   ....[37]....
        /*0bc8*/ 	.word	0x00008050
        /*0bcc*/ 	.word	0x000000ff
        /*0bd0*/ 	.word	0x00000000
        /*0bd4*/ 	.short	0x0101
        /*0bd6*/ 	.byte	0x06
	.zero		1


	//   ....[38]....
        /*0bd8*/ 	.word	0x00008660
        /*0bdc*/ 	.word	0x000000ff
        /*0be0*/ 	.word	0x00028850
        /*0be4*/ 	.short	0x010a
        /*0be6*/ 	.byte	0x05
	.zero		1


	//   ....[39]....
        /*0be8*/ 	.word	0x000086a0
        /*0bec*/ 	.word	0x000000ff
        /*0bf0*/ 	.word	0x00028850
        /*0bf4*/ 	.short	0x010a
        /*0bf6*/ 	.byte	0x05
	.zero		1


	//   ....[40]....
        /*0bf8*/ 	.word	0x00008c10
        /*0bfc*/ 	.word	0x000000ff
        /*0c00*/ 	.word	0x00000000
        /*0c04*/ 	.short	0x0101
        /*0c06*/ 	.byte	0x04
	.zero		1


	//   ....[41]....
        /*0c08*/ 	.word	0x0000a1a0
        /*0c0c*/ 	.word	0x00000000
        /*0c10*/ 	.word	0x00000000
        /*0c14*/ 	.short	0x0101
        /*0c16*/ 	.byte	0x3f
	.zero		1


	//   ....[42]....
        /*0c18*/ 	.word	0x0000cd80
        /*0c1c*/ 	.word	0x00000007
        /*0c20*/ 	.word	0x00028840
        /*0c24*/ 	.short	0x010a
        /*0c26*/ 	.byte	0x3f
	.zero		1


	//   ....[43]....
        /*0c28*/ 	.word	0x0000d500
        /*0c2c*/ 	.word	0x00000007
        /*0c30*/ 	.word	0x00028830
        /*0c34*/ 	.short	0x0107
        /*0c36*/ 	.byte	0x3f
	.zero		1


	//   ....[44]....
        /*0c38*/ 	.word	0x0000d5d0
        /*0c3c*/ 	.word	0x00000007
        /*0c40*/ 	.word	0x00028830
        /*0c44*/ 	.short	0x0101
        /*0c46*/ 	.byte	0x3f
	.zero		1


	//   ....[45]....
        /*0c48*/ 	.word	0x0000e0f0
        /*0c4c*/ 	.word	0x00000016
        /*0c50*/ 	.word	0x00028800
        /*0c54*/ 	.short	0x0107
        /*0c56*/ 	.byte	0x3f
	.zero		1


	//   ....[46]....
        /*0c58*/ 	.word	0x0000e200
        /*0c5c*/ 	.word	0x00000016
        /*0c60*/ 	.word	0x00028800
        /*0c64*/ 	.short	0x0101
        /*0c66*/ 	.byte	0x3f
	.zero		1


	//   ....[47]....
        /*0c68*/ 	.word	0x0000e220
        /*0c6c*/ 	.word	0x00000016
        /*0c70*/ 	.word	0x00028820
        /*0c74*/ 	.short	0x010a
        /*0c76*/ 	.byte	0x3f
	.zero		1


	//   ....[48]....
        /*0c78*/ 	.word	0x0000e5b0
        /*0c7c*/ 	.word	0x00000006
        /*0c80*/ 	.word	0x00028840
        /*0c84*/ 	.short	0x010a
        /*0c86*/ 	.byte	0x3f
	.zero		1


	//   ....[49]....
        /*0c88*/ 	.word	0x0000ead0
        /*0c8c*/ 	.word	0x00000006
        /*0c90*/ 	.word	0x00028830
        /*0c94*/ 	.short	0x0107
        /*0c96*/ 	.byte	0x3f
	.zero		1


	//   ....[50]....
        /*0c98*/ 	.word	0x0000eb90
        /*0c9c*/ 	.word	0x00000006
        /*0ca0*/ 	.word	0x00028830
        /*0ca4*/ 	.short	0x0101
        /*0ca6*/ 	.byte	0x3f
	.zero		1


	//   ....[51]....
        /*0ca8*/ 	.word	0x0000ec00
        /*0cac*/ 	.word	0x00000006
        /*0cb0*/ 	.word	0x00028860
        /*0cb4*/ 	.short	0x010a
        /*0cb6*/ 	.byte	0x3f
	.zero		1


	//   ....[52]....
        /*0cb8*/ 	.word	0x0000f180
        /*0cbc*/ 	.word	0x00000006
        /*0cc0*/ 	.word	0x00028850
        /*0cc4*/ 	.short	0x0107
        /*0cc6*/ 	.byte	0x3f
	.zero		1


	//   ....[53]....
        /*0cc8*/ 	.word	0x0000f2e0
        /*0ccc*/ 	.word	0x00000006
        /*0cd0*/ 	.word	0x00028850
        /*0cd4*/ 	.short	0x0101
        /*0cd6*/ 	.byte	0x3f
	.zero		1


	//   ....[54]....
        /*0cd8*/ 	.word	0x0000f4f0
        /*0cdc*/ 	.word	0x00000000
        /*0ce0*/ 	.word	0x00028860
        /*0ce4*/ 	.short	0x010a
        /*0ce6*/ 	.byte	0x3f
	.zero		1


	//   ....[55]....
        /*0ce8*/ 	.word	0x0000fa20
        /*0cec*/ 	.word	0x00000000
        /*0cf0*/ 	.word	0x00028850
        /*0cf4*/ 	.short	0x0107
        /*0cf6*/ 	.byte	0x3f
	.zero		1


	//   ....[56]....
        /*0cf8*/ 	.word	0x0000fae0
        /*0cfc*/ 	.word	0x00000000
        /*0d00*/ 	.word	0x00028850
        /*0d04*/ 	.short	0x0101
        /*0d06*/ 	.byte	0x3f
	.zero		1


	//   ....[57]....
        /*0d08*/ 	.word	0x00010810
        /*0d0c*/ 	.word	0x00000004
        /*0d10*/ 	.word	0x00028820
        /*0d14*/ 	.short	0x010a
        /*0d16*/ 	.byte	0x3f
	.zero		1


	//   ....[58]....
        /*0d18*/ 	.word	0x00010990
        /*0d1c*/ 	.word	0x00000005
        /*0d20*/ 	.word	0x00028840
        /*0d24*/ 	.short	0x010a
        /*0d26*/ 	.byte	0x3f
	.zero		1


	//   ....[59]....
        /*0d28*/ 	.word	0x00010a30
        /*0d2c*/ 	.word	0x00000019
        /*0d30*/ 	.word	0x00028840
        /*0d34*/ 	.short	0x010a
        /*0d36*/ 	.byte	0x3f
	.zero		1


	//   ....[60]....
        /*0d38*/ 	.word	0x00010a70
        /*0d3c*/ 	.word	0x00000005
        /*0d40*/ 	.word	0x00028860
        /*0d44*/ 	.short	0x010a
        /*0d46*/ 	.byte	0x3f
	.zero		1


	//   ....[61]....
        /*0d48*/ 	.word	0x00010ab0
        /*0d4c*/ 	.word	0x00000019
        /*0d50*/ 	.word	0x00028860
        /*0d54*/ 	.short	0x010a
        /*0d56*/ 	.byte	0x3f
	.zero		1


	//   ....[62]....
        /*0d58*/ 	.word	0x00010b20
        /*0d5c*/ 	.word	0x00000003
        /*0d60*/ 	.word	0x00028800
        /*0d64*/ 	.short	0x010a
        /*0d66*/ 	.byte	0x3f
	.zero		1


	//   ....[63]....
        /*0d68*/ 	.word	0x00010b70
        /*0d6c*/ 	.word	0x00000003
        /*0d70*/ 	.word	0x00028830
        /*0d74*/ 	.short	0x010a
        /*0d76*/ 	.byte	0x3f
	.zero		1


	//   ....[64]....
        /*0d78*/ 	.word	0x00010bd0
        /*0d7c*/ 	.word	0x00000005
        /*0d80*/ 	.word	0x00028830
        /*0d84*/ 	.short	0x010a
        /*0d86*/ 	.byte	0x3f
	.zero		1


	//   ....[65]....
        /*0d88*/ 	.word	0x00010c30
        /*0d8c*/ 	.word	0x00000005
        /*0d90*/ 	.word	0x00028850
        /*0d94*/ 	.short	0x010a
        /*0d96*/ 	.byte	0x3f
	.zero		1


	//   ....[66]....
        /*0d98*/ 	.word	0x00010c90
        /*0d9c*/ 	.word	0x00000005
        /*0da0*/ 	.word	0x00028830
        /*0da4*/ 	.short	0x010a
        /*0da6*/ 	.byte	0x3f
	.zero		1


	//   ....[67]....
        /*0da8*/ 	.word	0x00010cf0
        /*0dac*/ 	.word	0x00000005
        /*0db0*/ 	.word	0x00028850
        /*0db4*/ 	.short	0x010a
        /*0db6*/ 	.byte	0x3f
	.zero		1


	//   ....[68]....
        /*0db8*/ 	.word	0x00010d50
        /*0dbc*/ 	.word	0x00000009
        /*0dc0*/ 	.word	0x00028850
        /*0dc4*/ 	.short	0x010a
        /*0dc6*/ 	.byte	0x3f
	.zero		1


	//   ....[69]....
        /*0dc8*/ 	.word	0x00010e70
        /*0dcc*/ 	.word	0x00000007
        /*0dd0*/ 	.word	0x00028840
        /*0dd4*/ 	.short	0x010a
        /*0dd6*/ 	.byte	0x3f
	.zero		1


	//   ....[70]....
        /*0dd8*/ 	.word	0x000123f0
        /*0ddc*/ 	.word	0x00000016
        /*0de0*/ 	.word	0x00028820
        /*0de4*/ 	.short	0x010a
        /*0de6*/ 	.byte	0x3f
	.zero		1


	//   ....[71]....
        /*0de8*/ 	.word	0x00012440
        /*0dec*/ 	.word	0x00000006
        /*0df0*/ 	.word	0x00028840
        /*0df4*/ 	.short	0x010a
        /*0df6*/ 	.byte	0x3f
	.zero		1


	//   ....[72]....
        /*0df8*/ 	.word	0x00012dc0
        /*0dfc*/ 	.word	0x00000006
        /*0e00*/ 	.word	0x00028860
        /*0e04*/ 	.short	0x010a
        /*0e06*/ 	.byte	0x3f
	.zero		1


	//   ....[73]....
        /*0e08*/ 	.word	0x00013830
        /*0e0c*/ 	.word	0x00000000
        /*0e10*/ 	.word	0x00028860
        /*0e14*/ 	.short	0x010a
        /*0e16*/ 	.byte	0x3f
	.zero		1


	//   ....[74]....
        /*0e18*/ 	.word	0x00014ba0
        /*0e1c*/ 	.word	0x00000004
        /*0e20*/ 	.word	0x00028820
        /*0e24*/ 	.short	0x010a
        /*0e26*/ 	.byte	0x3f
	.zero		1


	//   ....[75]....
        /*0e28*/ 	.word	0x00014d40
        /*0e2c*/ 	.word	0x00000005
        /*0e30*/ 	.word	0x00028840
        /*0e34*/ 	.short	0x010a
        /*0e36*/ 	.byte	0x3f
	.zero		1


	//   ....[76]....
        /*0e38*/ 	.word	0x00014d90
        /*0e3c*/ 	.word	0x00000019
        /*0e40*/ 	.word	0x00028840
        /*0e44*/ 	.short	0x010a
        /*0e46*/ 	.byte	0x3f
	.zero		1


	//   ....[77]....
        /*0e48*/ 	.word	0x00014de0
        /*0e4c*/ 	.word	0x00000005
        /*0e50*/ 	.word	0x00028860
        /*0e54*/ 	.short	0x010a
        /*0e56*/ 	.byte	0x3f
	.zero		1


	//----- nvinfo : EIATTR_NUM_MBARRIERS
	.align		4
.L_1055:
        /*0e58*/ 	.byte	0x03, 0x38
        /*0e5a*/ 	.short	0x0016


	//----- nvinfo : EIATTR_EXIT_INSTR_OFFSETS
	.align		4
        /*0e5c*/ 	.byte	0x04, 0x1c
        /*0e5e*/ 	.short	(.L_1057 - .L_1056)


	//   ....[0]....
.L_1056:
        /*0e60*/ 	.word	0x000009b0


	//   ....[1]....
        /*0e64*/ 	.word	0x0000b100


	//   ....[2]....
        /*0e68*/ 	.word	0x00010b00


	//----- nvinfo : EIATTR_MAX_THREADS
	.align		4
.L_1057:
        /*0e6c*/ 	.byte	0x04, 0x05
        /*0e6e*/ 	.short	(.L_1059 - .L_1058)
.L_1058:
        /*0e70*/ 	.word	0x00000180
        /*0e74*/ 	.word	0x00000001
        /*0e78*/ 	.word	0x00000001


	//----- nvinfo : EIATTR_CRS_STACK_SIZE
	.align		4
.L_1059:
        /*0e7c*/ 	.byte	0x04, 0x1e
        /*0e7e*/ 	.short	(.L_1061 - .L_1060)
.L_1060:
        /*0e80*/ 	.word	0x00000000


	//----- nvinfo : EIATTR_CBANK_PARAM_SIZE
	.align		4
.L_1061:
        /*0e84*/ 	.byte	0x03, 0x19
        /*0e86*/ 	.short	0x0af0


	//----- nvinfo : EIATTR_PARAM_CBANK
	.align		4
        /*0e88*/ 	.byte	0x04, 0x0a
        /*0e8a*/ 	.short	(.L_1063 - .L_1062)
	.align		4
.L_1062:
        /*0e8c*/ 	.word	index@(.nv.constant0._ZN7cutlass13device_kernelIN5flash11enable_sm90INS1_16FlashAttnFwdSm90INS1_25CollectiveMainloopFwdSm90ILi2EN4cute5tupleIJNS5_1CILi1EEES8_S8_EEENS6_IJNS7_ILi128EEESA_SA_EEELi128ENS_6half_tEfNS_4arch4Sm90ELb1ELb0ELb0ELb1ELb1ELb0ELb0ELb1ELb1ELb1ELb0ELb0EEENS1_21CollectiveEpilogueFwdISB_S9_SC_SE_Li256ELb1ELb1ELb0ELb0EEENS1_36VarlenDynamicPersistentTileSchedulerILi128ELi128ELi256ELi128ELb0ELb1ELb1ELb1ELb1ELb1EEEEEEEEEvNT_6ParamsE)
        /*0e90*/ 	.short	0x0210
        /*0e92*/ 	.short	0x0af0


	//----- nvinfo : EIATTR_SW_WAR
	.align		4
.L_1063:
        /*0e94*/ 	.byte	0x04, 0x36
        /*0e96*/ 	.short	(.L_1065 - .L_1064)
.L_1064:
        /*0e98*/ 	.word	0x00000008
.L_1065:


//--------------------- .nv.info._ZN7cutlass13device_kernelIN5flash11enable_sm90INS1_16FlashAttnFwdSm90INS1_25CollectiveMainloopFwdSm90ILi2EN4cute5tupleIJNS5_1CILi1EEES8_S8_EEENS6_IJNS7_ILi128EEESA_SA_EEELi128ENS_6half_tEfNS_4arch4Sm90ELb1ELb0ELb0ELb1ELb1ELb1ELb0ELb1ELb1ELb1ELb0ELb0EEENS1_21CollectiveEpilogueFwdISB_S9_SC_SE_Li256ELb1ELb1ELb0ELb0EEENS1_36VarlenDynamicPersistentTileSchedulerILi128ELi128ELi256ELi128ELb0ELb1ELb1ELb1ELb1ELb1EEEEEEEEEvNT_6ParamsE --------------------------
	.section	.nv.info._ZN7cutlass13device_kernelIN5flash11enable_sm90INS1_16FlashAttnFwdSm90INS1_25CollectiveMainloopFwdSm90ILi2EN4cute5tupleIJNS5_1CILi1EEES8_S8_EEENS6_IJNS7_ILi128EEESA_SA_EEELi128ENS_6half_tEfNS_4arch4Sm90ELb1ELb0ELb0ELb1ELb1ELb1ELb0ELb1ELb1ELb1ELb0ELb0EEENS1_21CollectiveEpilogueFwdISB_S9_SC_SE_Li256ELb1ELb1ELb0ELb0EEENS1_36VarlenDynamicPersistentTileSchedulerILi128ELi128ELi256ELi128ELb0ELb1ELb1ELb1ELb1ELb1EEEEEEEEEvNT_6ParamsE,"",@"SHT_CUDA_INFO"
	.sectionflags	@""
	.align	4


	//----- nvinfo : EIATTR_CUDA_API_VERSION
	.align		4
        /*0000*/ 	.byte	0x04, 0x37
        /*0002*/ 	.short	(.L_1067 - .L_1066)
.L_1066:
        /*0004*/ 	.word	0x00000082


	//----- nvinfo : EIATTR_KPARAM_INFO
	.align		4
.L_1067:
        /*0008*/ 	.byte	0x04, 0x17
        /*000a*/ 	.short	(.L_1069 - .L_1068)
.L_1068:
        /*000c*/ 	.word	0x00000000
        /*0010*/ 	.short	0x0000
        /*0012*/ 	.short	0x0070
        /*0014*/ 	.byte	0x00, 0xf0, 0x01, 0x2a


	//----- nvinfo : EIATTR_SPARSE_MMA_MASK
	.align		4
.L_1069:
        /*0018*/ 	.byte	0x03, 0x50
        /*001a*/ 	.short	0x0000


	//----- nvinfo : EIATTR_MAXREG_COUNT
	.align		4
        /*001c*/ 	.byte	0x03, 0x1b
        /*001e*/ 	.short	0x00a8


	//----- nvinfo : EIATTR_NUM_BARRIERS
	.align		4
        /*0020*/ 	.byte	0x02, 0x4c
        /*0022*/ 	.byte	0x10
	.zero		1


	//----- nvinfo : EIATTR_EXTERNS
	.align		4
        /*0024*/ 	.byte	0x04, 0x0f
        /*0026*/ 	.short	(.L_1071 - .L_1070)


	//   ....[0]....
	.align		4
.L_1070:
        /*0028*/ 	.word	index@(__assertfail)


	//----- nvinfo : EIATTR_ANNOTATIONS
	.align		4
.L_1071:
        /*002c*/ 	.byte	0x04, 0x55
        /*002e*/ 	.short	(.L_1073 - .L_1072)


	//   ....[0]....
.L_1072:
        /* <DEDUP_REMOVED lines=16> */


	//----- nvinfo : EIATTR_MERCURY_ISA_VERSION
	.align		4
.L_1073:
        /*0118*/ 	.byte	0x03, 0x5f
        /*011a*/ 	.short	0x0101


	//----- nvinfo : EIATTR_UNUSED_LOAD_BYTE_OFFSET
	.align		4
        /*011c*/ 	.byte	0x04, 0x44
        /*011e*/ 	.short	(.L_1075 - .L_1074)


	//   ....[0]....
.L_1074:
        /*0120*/ 	.word	0x00000a60
        /*0124*/ 	.word	0x0000fff0


	//   ....[1]....
        /*0128*/ 	.word	0x000154d0
        /*012c*/ 	.word	0x0000fff0


	//----- nvinfo : EIATTR_INT_WARP_WIDE_INSTR_OFFSETS
	.align		4
.L_1075:
        /*0130*/ 	.byte	0x04, 0x31
        /*0132*/ 	.short	(.L_1077 - .L_1076)


	//   ....[0]....
.L_1076:
        /*0134*/ 	.word	0x00000130


	//   ....[1]....
        /*0138*/ 	.word	0x00000170


	//   ....[2]....
        /*013c*/ 	.word	0x000001e0


	//   ....[3]....
        /*0140*/ 	.word	0x00019a90


	//   ....[4]....
        /*0144*/ 	.word	0x00019b20


	//   ....[5]....
        /*0148*/ 	.word	0x0001ca30


	//   ....[6]....
        /*014c*/ 	.word	0x0001cac0


	//----- nvinfo : EIATTR_COOP_GROUP_MASK_REGIDS
	.align		4
.L_1077:
        /*0150*/ 	.byte	0x04, 0x29
        /*0152*/ 	.short	(.L_1079 - .L_1078)


	//   ....[0]....
.L_1078:
        /*0154*/ 	.word	0xffffffff


	//   ....[1]....
        /*0158*/ 	.word	0xffffffff


	//   ....[2]....
        /*015c*/ 	.word	0xffffffff


	//   ....[3]....
        /*0160*/ 	.word	0xffffffff


	//   ....[4]....
        /*0164*/ 	.word	0xffffffff


	//   ....[5]....
        /*0168*/ 	.word	0xffffffff


	//   ....[6]....
        /*016c*/ 	.word	0xffffffff


	//   ....[7]....
        /*0170*/ 	.word	0xffffffff


	//   ....[8]....
        /*0174*/ 	.word	0xffffffff


	//   ....[9]....
        /*0178*/ 	.word	0xffffffff


	//   ....[10]....
        /*017c*/ 	.word	0xffffffff


	//   ....[11]....
        /*0180*/ 	.word	0xffffffff


	//   ....[12]....
        /*0184*/ 	.word	0xffffffff


	//   ....[13]....
        /*0188*/ 	.word	0xffffffff


	//   ....[14]....
        /*018c*/ 	.word	0xffffffff


	//   ....[15]....
        /*0190*/ 	.word	0xffffffff


	//   ....[16]....
        /*0194*/ 	.word	0xffffffff


	//   ....[17]....
        /*0198*/ 	.word	0xffffffff


	//   ....[18]....
        /*019c*/ 	.word	0xffffffff


	//   ....[19]....
        /*01a0*/ 	.word	0xffffffff


	//   ....[20]....
        /*01a4*/ 	.word	0xffffffff


	//   ....[21]....
        /*01a8*/ 	.word	0xffffffff


	//   ....[22]....
        /*01ac*/ 	.word	0xffffffff


	//   ....[23]....
        /*01b0*/ 	.word	0xffffffff


	//   ....[24]....
        /*01b4*/ 	.word	0xffffffff


	//   ....[25]....
        /*01b8*/ 	.word	0xffffffff


	//   ....[26]....
        /*01bc*/ 	.word	0xffffffff


	//   ....[27]....
        /*01c0*/ 	.word	0xffffffff


	//   ....[28]....
        /*01c4*/ 	.word	0xffffffff


	//   ....[29]....
        /*01c8*/ 	.word	0xffffffff


	//   ....[30]....
        /*01cc*/ 	.word	0xffffffff


	//   ....[31]....
        /*01d0*/ 	.word	0xffffffff


	//   ....[32]....
        /*01d4*/ 	.word	0xffffffff


	//   ....[33]....
        /*01d8*/ 	.word	0xffffffff


	//   ....[34]....
        /*01dc*/ 	.word	0xffffffff


	//   ....[35]....
        /*01e0*/ 	.word	0xffffffff


	//   ....[36]....
        /*01e4*/ 	.word	0xffffffff


	//   ....[37]....
        /*01e8*/ 	.word	0xffffffff


	//   ....[38]....
        /*01ec*/ 	.word	0xffffffff


	//   ....[39]....
        /*01f0*/ 	.word	0xffffffff


	//   ....[40]....
        /*01f4*/ 	.word	0xffffffff


	//   ....[41]....
        /*01f8*/ 	.word	0xffffffff


	//   ....[42]....
        /*01fc*/ 	.word	0xffffffff


	//   ....[43]....
        /*0200*/ 	.word	0xffffffff


	//   ....[44]....
        /*0204*/ 	.word	0xffffffff


	//   ....[45]....
        /*0208*/ 	.word	0xffffffff


	//   ....[46]....
        /*020c*/ 	.word	0xffffffff


	//   ....[47]....
        /*0210*/ 	.word	0xffffffff


	//   ....[48]....
        /*0214*/ 	.word	0xffffffff


	//   ....[49]....
        /*0218*/ 	.word	0xffffffff


	//   ....[50]....
        /*021c*/ 	.word	0xffffffff


	//   ....[51]....
        /*0220*/ 	.word	0xffffffff


	//   ....[52]....
        /*0224*/ 	.word	0xffffffff


	//   ....[53]....
        /*0228*/ 	.word	0xffffffff


	//   ....[54]....
        /*022c*/ 	.word	0xffffffff


	//   ....[55]....
        /*0230*/ 	.word	0xffffffff


	//   ....[56]....
        /*0234*/ 	.word	0xffffffff


	//   ....[57]....
        /*0238*/ 	.word	0xffffffff


	//   ....[58]....
        /*023c*/ 	.word	0xffffffff


	//   ....[59]....
        /*0240*/ 	.word	0xffffffff


	//   ....[60]....
        /*0244*/ 	.word	0xffffffff


	//   ....[61]....
        /*0248*/ 	.word	0xffffffff


	//   ....[62]....
        /*024c*/ 	.word	0xffffffff


	//   ....[63]....
        /*0250*/ 	.word	0xffffffff


	//   ....[64]....
        /*0254*/ 	.word	0xffffffff


	//   ....[65]....
        /*0258*/ 	.word	0xffffffff


	//   ....[66]....
        /*025c*/ 	.word	0xffffffff


	//   ....[67]....
        /*0260*/ 	.word	0xffffffff


	//   ....[68]....
        /*0264*/ 	.word	0xffffffff


	//   ....[69]....
        /*0268*/ 	.word	0xffffffff


	//   ....[70]....
        /*026c*/ 	.word	0xffffffff


	//   ....[71]....
        /*0270*/ 	.word	0xffffffff


	//   ....[72]....
        /*0274*/ 	.word	0xffffffff


	//   ....[73]....
        /*0278*/ 	.word	0xffffffff


	//   ....[74]....
        /*027c*/ 	.word	0xffffffff


	//   ....[75]....
        /*0280*/ 	.word	0xffffffff


	//   ....[76]....
        /*0284*/ 	.word	0xffffffff


	//   ....[77]....
        /*0288*/ 	.word	0xffffffff


	//   ....[78]....
        /*028c*/ 	.word	0xffffffff


	//   ....[79]....
        /*0290*/ 	.word	0xffffffff


	//   ....[80]....
        /*0294*/ 	.word	0xffffffff


	//   ....[81]....
        /*0298*/ 	.word	0xffffffff


	//   ....[82]....
        /*029c*/ 	.word	0xffffffff


	//   ....[83]....
        /*02a0*/ 	.word	0xffffffff


	//   ....[84]....
        /*02a4*/ 	.word	0xffffffff


	//   ....[85]....
        /*02a8*/ 	.word	0xffffffff


	//   ....[86]....
        /*02ac*/ 	.word	0xffffffff


	//   ....[87]....
        /*02b0*/ 	.word	0xffffffff


	//   ....[88]....
        /*02b4*/ 	.word	0xffffffff


	//   ....[89]....
        /*02b8*/ 	.word	0xffffffff


	//   ....[90]....
        /*02bc*/ 	.word	0xffffffff


	//   ....[91]....
        /*02c0*/ 	.word	0xffffffff


	//   ....[92]....
        /*02c4*/ 	.word	0xffffffff


	//   ....[93]....
        /*02c8*/ 	.word	0xffffffff


	//   ....[94]....
        /*02cc*/ 	.word	0xffffffff


	//   ....[95]....
        /*02d0*/ 	.word	0xffffffff


	//   ....[96]....
        /*02d4*/ 	.word	0xffffffff


	//   ....[97]....
        /*02d8*/ 	.word	0xffffffff


	//   ....[98]....
        /*02dc*/ 	.word	0xffffffff


	//   ....[99]....
        /*02e0*/ 	.word	0xffffffff


	//   ....[100]....
        /*02e4*/ 	.word	0xffffffff


	//   ....[101]....
        /*02e8*/ 	.word	0xffffffff


	//   ....[102]....
        /*02ec*/ 	.word	0xffffffff


	//   ....[103]....
        /*02f0*/ 	.word	0xffffffff


	//   ....[104]....
        /*02f4*/ 	.word	0xffffffff


	//   ....[105]....
        /*02f8*/ 	.word	0xffffffff


	//   ....[106]....
        /*02fc*/ 	.word	0xffffffff


	//   ....[107]....
        /*0300*/ 	.word	0xffffffff


	//   ....[108]....
        /*0304*/ 	.word	0xffffffff


	//   ....[109]....
        /*0308*/ 	.word	0xffffffff


	//   ....[110]....
        /*030c*/ 	.word	0xffffffff


	//   ....[111]....
        /*0310*/ 	.word	0xffffffff


	//   ....[112]....
        /*0314*/ 	.word	0xffffffff


	//   ....[113]....
        /*0318*/ 	.word	0xffffffff


	//   ....[114]....
        /*031c*/ 	.word	0xffffffff


	//   ....[115]....
        /*0320*/ 	.word	0xffffffff


	//   ....[116]....
        /*0324*/ 	.word	0xffffffff


	//   ....[117]....
        /*0328*/ 	.word	0xffffffff


	//   ....[118]....
        /*032c*/ 	.word	0xffffffff


	//   ....[119]....
        /*0330*/ 	.word	0xffffffff


	//   ....[120]....
        /*0334*/ 	.word	0xffffffff


	//   ....[121]....
        /*0338*/ 	.word	0xffffffff


	//   ....[122]....
        /*033c*/ 	.word	0xffffffff


	//   ....[123]....
        /*0340*/ 	.word	0xffffffff


	//   ....[124]....
        /*0344*/ 	.word	0xffffffff


	//   ....[125]....
        /*0348*/ 	.word	0xffffffff


	//   ....[126]....
        /*034c*/ 	.word	0xffffffff


	//   ....[127]....
        /*0350*/ 	.word	0xffffffff


	//   ....[128]....
        /*0354*/ 	.word	0xffffffff


	//   ....[129]....
        /*0358*/ 	.word	0xffffffff


	//   ....[130]....
        /*035c*/ 	.word	0xffffffff


	//   ....[131]....
        /*0360*/ 	.word	0xffffffff


	//   ....[132]....
        /*0364*/ 	.word	0xffffffff


	//   ....[133]....
        /*0368*/ 	.word	0xffffffff


	//   ....[134]....
        /*036c*/ 	.word	0xffffffff


	//   ....[135]....
        /*0370*/ 	.word	0xffffffff


	//   ....[136]....
        /*0374*/ 	.word	0xffffffff


	//   ....[137]....
        /*0378*/ 	.word	0xffffffff


	//   ....[138]....
        /*037c*/ 	.word	0xffffffff


	//   ....[139]....
        /*0380*/ 	.word	0xffffffff


	//   ....[140]....
        /*0384*/ 	.word	0xffffffff


	//   ....[141]....
        /*0388*/ 	.word	0xffffffff


	//   ....[142]....
        /*038c*/ 	.word	0xffffffff


	//   ....[143]....
        /*0390*/ 	.word	0xffffffff


	//   ....[144]....
        /*0394*/ 	.word	0xffffffff


	//   ....[145]....
        /*0398*/ 	.word	0xffffffff


	//   ....[146]....
        /*039c*/ 	.word	0xffffffff


	//   ....[147]....
        /*03a0*/ 	.word	0xffffffff


	//   ....[148]....
        /*03a4*/ 	.word	0xffffffff


	//   ....[149]....
        /*03a8*/ 	.word	0xffffffff


	//   ....[150]....
        /*03ac*/ 	.word	0xffffffff


	//   ....[151]....
        /*03b0*/ 	.word	0xffffffff


	//   ....[152]....
        /*03b4*/ 	.word	0xffffffff


	//   ....[153]....
        /*03b8*/ 	.word	0xffffffff


	//   ....[154]....
        /*03bc*/ 	.word	0xffffffff


	//   ....[155]....
        /*03c0*/ 	.word	0xffffffff


	//   ....[156]....
        /*03c4*/ 	.word	0xffffffff


	//   ....[157]....
        /*03c8*/ 	.word	0xffffffff


	//   ....[158]....
        /*03cc*/ 	.word	0xffffffff


	//   ....[159]....
        /*03d0*/ 	.word	0xffffffff


	//   ....[160]....
        /*03d4*/ 	.word	0xffffffff


	//   ....[161]....
        /*03d8*/ 	.word	0xffffffff


	//   ....[162]....
        /*03dc*/ 	.word	0xffffffff


	//   ....[163]....
        /*03e0*/ 	.word	0xffffffff


	//   ....[164]....
        /*03e4*/ 	.word	0xffffffff


	//   ....[165]....
        /*03e8*/ 	.word	0xffffffff


	//   ....[166]....
        /*03ec*/ 	.word	0xffffffff


	//   ....[167]....
        /*03f0*/ 	.word	0xffffffff


	//   ....[168]....
        /*03f4*/ 	.word	0xffffffff


	//   ....[169]....
        /*03f8*/ 	.word	0xffffffff


	//   ....[170]....
        /*03fc*/ 	.word	0xffffffff


	//   ....[171]....
        /*0400*/ 	.word	0xffffffff


	//   ....[172]....
        /*0404*/ 	.word	0xffffffff


	//   ....[173]....
        /*0408*/ 	.word	0xffffffff


	//   ....[174]....
        /*040c*/ 	.word	0xffffffff


	//   ....[175]....
        /*0410*/ 	.word	0xffffffff


	//   ....[176]....
        /*0414*/ 	.word	0xffffffff


	//   ....[177]....
        /*0418*/ 	.word	0xffffffff


	//   ....[178]....
        /*041c*/ 	.word	0xffffffff


	//   ....[179]....
        /*0420*/ 	.word	0xffffffff


	//   ....[180]....
        /*0424*/ 	.word	0xffffffff


	//   ....[181]....
        /*0428*/ 	.word	0xffffffff


	//   ....[182]....
        /*042c*/ 	.word	0xffffffff


	//   ....[183]....
        /*0430*/ 	.word	0xffffffff


	//   ....[184]....
        /*0434*/ 	.word	0xffffffff


	//   ....[185]....
        /*0438*/ 	.word	0xffffffff


	//   ....[186]....
        /*043c*/ 	.word	0xffffffff


	//   ....[187]....
        /*0440*/ 	.word	0xffffffff


	//   ....[188]....
        /*0444*/ 	.word	0xffffffff


	//   ....[189]....
        /*0448*/ 	.word	0xffffffff


	//   ....[190]....
        /*044c*/ 	.word	0xffffffff


	//   ....[191]....
        /*0450*/ 	.word	0xffffffff


	//   ....[192]....
        /*0454*/ 	.word	0xffffffff


	//   ....[193]....
        /*0458*/ 	.word	0xffffffff


	//   ....[194]....
        /*045c*/ 	.word	0xffffffff


	//   ....[195]....
        /*0460*/ 	.word	0xffffffff


	//   ....[196]....
        /*0464*/ 	.word	0xffffffff


	//   ....[197]....
        /*0468*/ 	.word	0xffffffff


	//   ....[198]....
        /*046c*/ 	.word	0xffffffff


	//   ....[199]....
        /*0470*/ 	.word	0xffffffff


	//   ....[200]....
        /*0474*/ 	.word	0xffffffff


	//   ....[201]....
        /*0478*/ 	.word	0xffffffff


	//   ....[202]....
        /*047c*/ 	.word	0xffffffff


	//   ....[203]....
        /*0480*/ 	.word	0xffffffff


	//   ....[204]....
        /*0484*/ 	.word	0xffffffff


	//   ....[205]....
        /*0488*/ 	.word	0xffffffff


	//   ....[206]....
        /*048c*/ 	.word	0xffffffff


	//   ....[207]....
        /*0490*/ 	.word	0xffffffff


	//   ....[208]....
        /*0494*/ 	.word	0xffffffff


	//   ....[209]....
        /*0498*/ 	.word	0xffffffff


	//   ....[210]....
        /*049c*/ 	.word	0xffffffff


	//   ....[211]....
        /*04a0*/ 	.word	0xffffffff


	//   ....[212]....
        /*04a4*/ 	.word	0xffffffff


	//   ....[213]....
        /*04a8*/ 	.word	0xffffffff


	//   ....[214]....
        /*04ac*/ 	.word	0xffffffff


	//   ....[215]....
        /*04b0*/ 	.word	0xffffffff


	//   ....[216]....
        /*04b4*/ 	.word	0xffffffff


	//   ....[217]....
        /*04b8*/ 	.word	0xffffffff


	//   ....[218]....
        /*04bc*/ 	.word	0xffffffff


	//   ....[219]....
        /*04c0*/ 	.word	0xffffffff


	//   ....[220]....
        /*04c4*/ 	.word	0xffffffff


	//   ....[221]....
        /*04c8*/ 	.word	0xffffffff


	//   ....[222]....
        /*04cc*/ 	.word	0xffffffff


	//   ....[223]....
        /*04d0*/ 	.word	0xffffffff


	//   ....[224]....
        /*04d4*/ 	.word	0xffffffff


	//   ....[225]....
        /*04d8*/ 	.word	0xffffffff


	//   ....[226]....
        /*04dc*/ 	.word	0xffffffff


	//   ....[227]....
        /*04e0*/ 	.word	0x0500000f


	//   ....[228]....
        /*04e4*/ 	.word	0x0500000f


	//   ....[229]....
        /*04e8*/ 	.word	0x0500000f


	//   ....[230]....
        /*04ec*/ 	.word	0x0500000f


	//   ....[231]....
        /*04f0*/ 	.word	0x0500000f


	//   ....[232]....
        /*04f4*/ 	.word	0x0500000f


	//   ....[233]....
        /*04f8*/ 	.word	0x0500000f


	//   ....[234]....
        /*04fc*/ 	.word	0x0500000f


	//   ....[235]....
        /*0500*/ 	.word	0x0500000f


	//   ....[236]....
        /*0504*/ 	.word	0x0500000f


	//   ....[237]....
        /*0508*/ 	.word	0x0500000f


	//   ....[238]....
        /*050c*/ 	.word	0x0500000f


	//   ....[239]....
        /*0510*/ 	.word	0x0500000f


	//   ....[240]....
        /*0514*/ 	.word	0x0500000f


	//   ....[241]....
        /*0518*/ 	.word	0x0500000f


	//   ....[242]....
        /*051c*/ 	.word	0x0500000f


	//   ....[243]....
        /*0520*/ 	.word	0x0500000f


	//   ....[244]....
        /*0524*/ 	.word	0x0500000f


	//   ....[245]....
        /*0528*/ 	.word	0x0500000f


	//   ....[246]....
        /*052c*/ 	.word	0x0500000f


	//   ....[247]....
        /*0530*/ 	.word	0x0500000f


	//   ....[248]....
        /*0534*/ 	.word	0x0500000f


	//   ....[249]....
        /*0538*/ 	.word	0x0500000f


	//   ....[250]....
        /*053c*/ 	.word	0x0500000f


	//   ....[251]....
        /*0540*/ 	.word	0x0500000f


	//   ....[252]....
        /*0544*/ 	.word	0x0500000f


	//   ....[253]....
        /*0548*/ 	.word	0x0500000f


	//   ....[254]....
        /*054c*/ 	.word	0x0500000f


	//   ....[255]....
        /*0550*/ 	.word	0x0500000f


	//   ....[0]....
        /*0554*/ 	.word	0x0500000f


	//   ....[1]....
        /*0558*/ 	.word	0x0500000f


	//   ....[2]....
        /*055c*/ 	.word	0x0500000f


	//   ....[3]....
        /*0560*/ 	.word	0x0500000f


	//   ....[4]....
        /*0564*/ 	.word	0x0500000f


	//   ....[5]....
        /*0568*/ 	.word	0x0500000f


	//   ....[6]....
        /*056c*/ 	.word	0x0500000f


	//   ....[7]....
        /*0570*/ 	.word	0x0500000f


	//   ....[8]....
        /*0574*/ 	.word	0x0500000f


	//   ....[9]....
        /*0578*/ 	.word	0x0500000f


	//   ....[10]....
        /*057c*/ 	.word	0x0500000f


	//   ....[11]....
        /*0580*/ 	.word	0x0500000f


	//   ....[12]....
        /*0584*/ 	.word	0x0500000f


	//   ....[13]....
        /*0588*/ 	.word	0x0500000f


	//   ....[14]....
        /*058c*/ 	.word	0x0500000f


	//   ....[15]....
        /*0590*/ 	.word	0x0500000f


	//   ....[16]....
        /*0594*/ 	.word	0x0500000f


	//   ....[17]....
        /*0598*/ 	.word	0x0500000f


	//   ....[18]....
        /*059c*/ 	.word	0x0500000f


	//   ....[19]....
        /*05a0*/ 	.word	0x0500000f


	//   ....[20]....
        /*05a4*/ 	.word	0x0500000f


	//   ....[21]....
        /*05a8*/ 	.word	0x0500000f


	//   ....[22]....
        /*05ac*/ 	.word	0x0500000f


	//   ....[23]....
        /*05b0*/ 	.word	0x0500000f


	//   ....[24]....
        /*05b4*/ 	.word	0x0500000f


	//   ....[25]....
        /*05b8*/ 	.word	0x0500000f


	//   ....[26]....
        /*05bc*/ 	.word	0x0500000f


	//   ....[27]....
        /*05c0*/ 	.word	0x0500000f


	//   ....[28]....
        /*05c4*/ 	.word	0x0500000f


	//   ....[29]....
        /*05c8*/ 	.word	0x0500000f


	//   ....[30]....
        /*05cc*/ 	.word	0x0500000f


	//   ....[31]....
        /*05d0*/ 	.word	0x0500000f


	//   ....[32]....
        /*05d4*/ 	.word	0x0500000f


	//   ....[33]....
        /*05d8*/ 	.word	0x0500000f


	//   ....[34]....
        /*05dc*/ 	.word	0x0500000f


	//   ....[35]....
        /*05e0*/ 	.word	0x0500000f


	//   ....[36]....
        /*05e4*/ 	.word	0x0500000f


	//   ....[37]....
        /*05e8*/ 	.word	0x0500000f


	//   ....[38]....
        /*05ec*/ 	.word	0x0500000f


	//   ....[39]....
        /*05f0*/ 	.word	0x0500000f


	//   ....[40]....
        /*05f4*/ 	.word	0x0500000f


	//   ....[41]....
        /*05f8*/ 	.word	0x0500000f


	//   ....[42]....
        /*05fc*/ 	.word	0x0500000f


	//   ....[43]....
        /*0600*/ 	.word	0x0500000f


	//   ....[44]....
        /*0604*/ 	.word	0x0500000f


	//   ....[45]....
        /*0608*/ 	.word	0x0500000f


	//   ....[46]....
        /*060c*/ 	.word	0x0500000f


	//   ....[47]....
        /*0610*/ 	.word	0x0500000f


	//   ....[48]....
        /*0614*/ 	.word	0x0500000f


	//   ....[49]....
        /*0618*/ 	.word	0x0500000f


	//   ....[50]....
        /*061c*/ 	.word	0x0500000f


	//   ....[51]....
        /*0620*/ 	.word	0x0500000f


	//   ....[52]....
        /*0624*/ 	.word	0x0500000f


	//   ....[53]....
        /*0628*/ 	.word	0x0500000f


	//   ....[54]....
        /*062c*/ 	.word	0x0500000f


	//   ....[55]....
        /*0630*/ 	.word	0x0500000f


	//   ....[56]....
        /*0634*/ 	.word	0x0500000f


	//   ....[57]....
        /*0638*/ 	.word	0x0500000f


	//   ....[58]....
        /*063c*/ 	.word	0x0500000f


	//   ....[59]....
        /*0640*/ 	.word	0x0500000f


	//   ....[60]....
        /*0644*/ 	.word	0x0500000f


	//   ....[61]....
        /*0648*/ 	.word	0x0500000f


	//   ....[62]....
        /*064c*/ 	.word	0x0500000f


	//   ....[63]....
        /*0650*/ 	.word	0x0500000f


	//   ....[64]....
        /*0654*/ 	.word	0x0500000f


	//   ....[65]....
        /*0658*/ 	.word	0x0500000f


	//   ....[66]....
        /*065c*/ 	.word	0x0500000f


	//   ....[67]....
        /*0660*/ 	.word	0x0500000f


	//   ....[68]....
        /*0664*/ 	.word	0x0500000f


	//   ....[69]....
        /*0668*/ 	.word	0x0500000f


	//   ....[70]....
        /*066c*/ 	.word	0x0500000f


	//   ....[71]....
        /*0670*/ 	.word	0x0500000f


	//   ....[72]....
        /*0674*/ 	.word	0x0500000f


	//   ....[73]....
        /*0678*/ 	.word	0x0500000f


	//   ....[74]....
        /*067c*/ 	.word	0x0500000f


	//   ....[75]....
        /*0680*/ 	.word	0x0500000f


	//   ....[76]....
        /*0684*/ 	.word	0x0500000f


	//   ....[77]....
        /*0688*/ 	.word	0x0500000f


	//   ....[78]....
        /*068c*/ 	.word	0x0500000f


	//   ....[79]....
        /*0690*/ 	.word	0x0500000f


	//   ....[80]....
        /*0694*/ 	.word	0x0500000f


	//   ....[81]....
        /*0698*/ 	.word	0x0500000f


	//   ....[82]....
        /*069c*/ 	.word	0x0500000f


	//   ....[83]....
        /*06a0*/ 	.word	0x0500000f


	//   ....[84]....
        /*06a4*/ 	.word	0x0500000f


	//   ....[85]....
        /*06a8*/ 	.word	0x0500000f


	//   ....[86]....
        /*06ac*/ 	.word	0x0500000f


	//   ....[87]....
        /*06b0*/ 	.word	0x0500000f


	//   ....[88]....
        /*06b4*/ 	.word	0x0500000f


	//   ....[89]....
        /*06b8*/ 	.word	0x0500000f


	//   ....[90]....
        /*06bc*/ 	.word	0x0500000f


	//   ....[91]....
        /*06c0*/ 	.word	0x0500000f


	//   ....[92]....
        /*06c4*/ 	.word	0x0500000f


	//   ....[93]....
        /*06c8*/ 	.word	0x0500000f


	//   ....[94]....
        /*06cc*/ 	.word	0x0500000f


	//   ....[95]....
        /*06d0*/ 	.word	0x0500000f


	//   ....[96]....
        /*06d4*/ 	.word	0x0500000f


	//   ....[97]....
        /*06d8*/ 	.word	0x0500000f


	//   ....[98]....
        /*06dc*/ 	.word	0x0500000f


	//   ....[99]....
        /*06e0*/ 	.word	0x0500000f


	//   ....[100]....
        /*06e4*/ 	.word	0x0500000f


	//   ....[101]....
        /*06e8*/ 	.word	0x0500000f


	//   ....[102]....
        /*06ec*/ 	.word	0x0500000f


	//   ....[103]....
        /*06f0*/ 	.word	0x0500000f


	//   ....[104]....
        /*06f4*/ 	.word	0x0500000f


	//   ....[105]....
        /*06f8*/ 	.word	0x0500000f


	//   ....[106]....
        /*06fc*/ 	.word	0x0500000f


	//   ....[107]....
        /*0700*/ 	.word	0x0500000f


	//   ....[108]....
        /*0704*/ 	.word	0x0500000f


	//   ....[109]....
        /*0708*/ 	.word	0x0500000f


	//   ....[110]....
        /*070c*/ 	.word	0x0500000f


	//   ....[111]....
        /*0710*/ 	.word	0x0500000f


	//   ....[112]....
        /*0714*/ 	.word	0x0500000f


	//   ....[113]....
        /*0718*/ 	.word	0x0500000f


	//   ....[114]....
        /*071c*/ 	.word	0x0500000f


	//   ....[115]....
        /*0720*/ 	.word	0x0500000f


	//   ....[116]....
        /*0724*/ 	.word	0x0500000f


	//   ....[117]....
        /*0728*/ 	.word	0x0500000f


	//   ....[118]....
        /*072c*/ 	.word	0x0500000f


	//   ....[119]....
        /*0730*/ 	.word	0x0500000f


	//   ....[120]....
        /*0734*/ 	.word	0x0500000f


	//   ....[121]....
        /*0738*/ 	.word	0x0500000f


	//   ....[122]....
        /*073c*/ 	.word	0x0500000f


	//   ....[123]....
        /*0740*/ 	.word	0x0500000f


	//   ....[124]....
        /*0744*/ 	.word	0x0500000f


	//   ....[125]....
        /*0748*/ 	.word	0x0500000f


	//   ....[126]....
        /*074c*/ 	.word	0x0500000f


	//   ....[127]....
        /*0750*/ 	.word	0x0500000f


	//   ....[128]....
        /*0754*/ 	.word	0x0500000f


	//   ....[129]....
        /*0758*/ 	.word	0x0500000f


	//   ....[130]....
        /*075c*/ 	.word	0x0500000f


	//   ....[131]....
        /*0760*/ 	.word	0x0500000f


	//   ....[132]....
        /*0764*/ 	.word	0x0500000f


	//   ....[133]....
        /*0768*/ 	.word	0x0500000f


	//   ....[134]....
        /*076c*/ 	.word	0x0500000f


	//   ....[135]....
        /*0770*/ 	.word	0x0500000f


	//----- nvinfo : EIATTR_COOP_GROUP_INSTR_OFFSETS
	.align		4
.L_1079:
        /*0774*/ 	.byte	0x04, 0x28
        /*0776*/ 	.short	(.L_1081 - .L_1080)


	//   ....[0]....
.L_1080:
        /*0778*/ 	.word	0x00000070


	//   ....[1]....
        /*077c*/ 	.word	0x00000140


	//   ....[2]....
        /*0780*/ 	.word	0x00000190


	//   ....[3]....
        /*0784*/ 	.word	0x000003c0


	//   ....[4]....
        /*0788*/ 	.word	0x00000520


	//   ....[5]....
        /*078c*/ 	.word	0x00000640


	//   ....[6]....
        /*0790*/ 	.word	0x000007a0


	//   ....[7]....
        /*0794*/ 	.word	0x00003000


	//   ....[8]....
        /*0798*/ 	.word	0x00003010


	//   ....[9]....
        /*079c*/ 	.word	0x000036c0


	//   ....[10]....
        /*07a0*/ 	.word	0x000036d0


	//   ....[11]....
        /*07a4*/ 	.word	0x00003d80


	//   ....[12]....
        /*07a8*/ 	.word	0x00003d90


	//   ....[13]....
        /*07ac*/ 	.word	0x00004430


	//   ....[14]....
        /*07b0*/ 	.word	0x00004440


	//   ....[15]....
        /*07b4*/ 	.word	0x00005410


	//   ....[16]....
        /*07b8*/ 	.word	0x00005420


	//   ....[17]....
        /*07bc*/ 	.word	0x00005bb0


	//   ....[18]....
        /*07c0*/ 	.word	0x00005bc0


	//   ....[19]....
        /*07c4*/ 	.word	0x00006350


	//   ....[20]....
        /*07c8*/ 	.word	0x00006360


	//   ....[21]....
        /*07cc*/ 	.word	0x00006ae0


	//   ....[22]....
        /*07d0*/ 	.word	0x00006af0


	//   ....[23]....
        /*07d4*/ 	.word	0x000074a0


	//   ....[24]....
        /*07d8*/ 	.word	0x000074b0


	//   ....[25]....
        /*07dc*/ 	.word	0x000075c0


	//   ....[26]....
        /*07e0*/ 	.word	0x000075d0


	//   ....[27]....
        /*07e4*/ 	.word	0x000076f0


	//   ....[28]....
        /*07e8*/ 	.word	0x00007700


	//   ....[29]....
        /*07ec*/ 	.word	0x00007820


	//   ....[30]....
        /*07f0*/ 	.word	0x00007830


	//   ....[31]....
        /*07f4*/ 	.word	0x00007bd0


	//   ....[32]....
        /*07f8*/ 	.word	0x00007bf0


	//   ....[33]....
        /*07fc*/ 	.word	0x00007cd0


	//   ....[34]....
        /*0800*/ 	.word	0x00007cf0


	//   ....[35]....
        /*0804*/ 	.word	0x00007dd0


	//   ....[36]....
        /*0808*/ 	.word	0x00007df0


	//   ....[37]....
        /*080c*/ 	.word	0x00007ed0


	//   ....[38]....
        /*0810*/ 	.word	0x00007ef0


	//   ....[39]....
        /*0814*/ 	.word	0x000084d0


	//   ....[40]....
        /*0818*/ 	.word	0x00008bb0


	//   ....[41]....
        /*081c*/ 	.word	0x00008bc0


	//   ....[42]....
        /*0820*/ 	.word	0x00008bd0


	//   ....[43]....
        /*0824*/ 	.word	0x00008be0


	//   ....[44]....
        /*0828*/ 	.word	0x00008f20


	//   ....[45]....
        /*082c*/ 	.word	0x00008f30


	//   ....[46]....
        /*0830*/ 	.word	0x00008f40


	//   ....[47]....
        /*0834*/ 	.word	0x00008f50


	//   ....[48]....
        /*0838*/ 	.word	0x00009250


	//   ....[49]....
        /*083c*/ 	.word	0x00009260


	//   ....[50]....
        /*0840*/ 	.word	0x00009270


	//   ....[51]....
        /*0844*/ 	.word	0x00009280


	//   ....[52]....
        /*0848*/ 	.word	0x00009580


	//   ....[53]....
        /*084c*/ 	.word	0x00009590


	//   ....[54]....
        /*0850*/ 	.word	0x000095a0


	//   ....[55]....
        /*0854*/ 	.word	0x000095b0


	//   ....[56]....
        /*0858*/ 	.word	0x0000b280


	//   ....[57]....
        /*085c*/ 	.word	0x0000b2a0


	//   ....[58]....
        /*0860*/ 	.word	0x0000b2b0


	//   ....[59]....
        /*0864*/ 	.word	0x0000b2c0


	//   ....[60]....
        /*0868*/ 	.word	0x0000b3d0


	//   ....[61]....
        /*086c*/ 	.word	0x0000b3f0


	//   ....[62]....
        /*0870*/ 	.word	0x0000b4b0


	//   ....[63]....
        /*0874*/ 	.word	0x0000b4f0


	//   ....[64]....
        /*0878*/ 	.word	0x0000b7b0


	//   ....[65]....
        /*087c*/ 	.word	0x0000b7d0


	//   ....[66]....
        /*0880*/ 	.word	0x0000b7f0


	//   ....[67]....
        /*0884*/ 	.word	0x0000b800


	//   ....[68]....
        /*0888*/ 	.word	0x0000b8d0


	//   ....[69]....
        /*088c*/ 	.word	0x0000b8f0


	//   ....[70]....
        /*0890*/ 	.word	0x0000b900


	//   ....[71]....
        /*0894*/ 	.word	0x0000b9a0


	//   ....[72]....
        /*0898*/ 	.word	0x0000de70


	//   ....[73]....
        /*089c*/ 	.word	0x0000dea0


	//   ....[74]....
        /*08a0*/ 	.word	0x0000e510


	//   ....[75]....
        /*08a4*/ 	.word	0x0000e5e0


	//   ....[76]....
        /*08a8*/ 	.word	0x0000ee90


	//   ....[77]....
        /*08ac*/ 	.word	0x0000eef0


	//   ....[78]....
        /*08b0*/ 	.word	0x000105d0


	//   ....[79]....
        /*08b4*/ 	.word	0x000105f0


	//   ....[80]....
        /*08b8*/ 	.word	0x00010c70


	//   ....[81]....
        /*08bc*/ 	.word	0x00010d70


	//   ....[82]....
        /*08c0*/ 	.word	0x00011560


	//   ....[83]....
        /*08c4*/ 	.word	0x000115c0


	//   ....[84]....
        /*08c8*/ 	.word	0x00013530


	//   ....[85]....
        /*08cc*/ 	.word	0x00013540


	//   ....[86]....
        /*08d0*/ 	.word	0x00013570


	//   ....[87]....
        /*08d4*/ 	.word	0x00013580


	//   ....[88]....
        /*08d8*/ 	.word	0x00014ad0


	//   ....[89]....
        /*08dc*/ 	.word	0x00014b10


	//   ....[90]....
        /*08e0*/ 	.word	0x00014e20


	//   ....[91]....
        /*08e4*/ 	.word	0x00014e40


	//   ....[92]....
        /*08e8*/ 	.word	0x00015ee0


	//   ....[93]....
        /*08ec*/ 	.word	0x00015f20


	//   ....[94]....
        /*08f0*/ 	.word	0x00015f50


	//   ....[95]....
        /*08f4*/ 	.word	0x00015f80


	//   ....[96]....
        /*08f8*/ 	.word	0x00016550


	//   ....[97]....
        /*08fc*/ 	.word	0x00016580


	//   ....[98]....
        /*0900*/ 	.word	0x00016640


	//   ....[99]....
        /*0904*/ 	.word	0x00016660


	//   ....[100]....
        /*0908*/ 	.word	0x00016720


	//   ....[101]....
        /*090c*/ 	.word	0x00016740


	//   ....[102]....
        /*0910*/ 	.word	0x00016810


	//   ....[103]....
        /*0914*/ 	.word	0x00016830


	//   ....[104]....
        /*0918*/ 	.word	0x00016ff0


	//   ....[105]....
        /*091c*/ 	.word	0x00017000


	//   ....[106]....
        /*0920*/ 	.word	0x00017110


	//   ....[107]....
        /*0924*/ 	.word	0x00017120


	//   ....[108]....
        /*0928*/ 	.word	0x00017230


	//   ....[109]....
        /*092c*/ 	.word	0x00017240


	//   ....[110]....
        /*0930*/ 	.word	0x00017350


	//   ....[111]....
        /*0934*/ 	.word	0x00017360


	//   ....[112]....
        /*0938*/ 	.word	0x000174d0


	//   ....[113]....
        /*093c*/ 	.word	0x00017680


	//   ....[114]....
        /*0940*/ 	.word	0x000176b0


	//   ....[115]....
        /*0944*/ 	.word	0x000176e0


	//   ....[116]....
        /*0948*/ 	.word	0x00017710


	//   ....[117]....
        /*094c*/ 	.word	0x00017740


	//   ....[118]....
        /*0950*/ 	.word	0x00017770


	//   ....[119]....
        /*0954*/ 	.word	0x000178e0


	//   ....[120]....
        /*0958*/ 	.word	0x00017910


	//   ....[121]....
        /*095c*/ 	.word	0x00017940


	//   ....[122]....
        /*0960*/ 	.word	0x00017970


	//   ....[123]....
        /*0964*/ 	.word	0x000179a0


	//   ....[124]....
        /*0968*/ 	.word	0x000179d0


	//   ....[125]....
        /*096c*/ 	.word	0x00017a60


	//   ....[126]....
        /*0970*/ 	.word	0x00017ac0


	//   ....[127]....
        /*0974*/ 	.word	0x00017b50


	//   ....[128]....
        /*0978*/ 	.word	0x00018930


	//   ....[129]....
        /*097c*/ 	.word	0x0001a5d0


	//   ....[130]....
        /*0980*/ 	.word	0x0001a5f0


	//   ....[131]....
        /*0984*/ 	.word	0x0001a690


	//   ....[132]....
        /*0988*/ 	.word	0x0001a6b0


	//   ....[133]....
        /*098c*/ 	.word	0x0001a740


	//   ....[134]....
        /*0990*/ 	.word	0x0001a760


	//   ....[135]....
        /*0994*/ 	.word	0x0001a7f0


	//   ....[136]....
        /*0998*/ 	.word	0x0001a810


	//   ....[137]....
        /*099c*/ 	.word	0x0001a8a0


	//   ....[138]....
        /*09a0*/ 	.word	0x0001a8c0


	//   ....[139]....
        /*09a4*/ 	.word	0x0001a950


	//   ....[140]....
        /*09a8*/ 	.word	0x0001a970


	//   ....[141]....
        /*09ac*/ 	.word	0x0001aa00


	//   ....[142]....
        /*09b0*/ 	.word	0x0001aa20


	//   ....[143]....
        /*09b4*/ 	.word	0x0001aa30


	//   ....[144]....
        /*09b8*/ 	.word	0x0001aab0


	//   ....[145]....
        /*09bc*/ 	.word	0x0001b220


	//   ....[146]....
        /*09c0*/ 	.word	0x0001b250


	//   ....[147]....
        /*09c4*/ 	.word	0x0001b2b0


	//   ....[148]....
        /*09c8*/ 	.word	0x0001b300


	//   ....[149]....
        /*09cc*/ 	.word	0x0001b340


	//   ....[150]....
        /*09d0*/ 	.word	0x0001b3a0


	//   ....[151]....
        /*09d4*/ 	.word	0x0001b3e0


	//   ....[152]....
        /*09d8*/ 	.word	0x0001b440


	//   ....[153]....
        /*09dc*/ 	.word	0x0001b480


	//   ....[154]....
        /*09e0*/ 	.word	0x0001b4e0


	//   ....[155]....
        /*09e4*/ 	.word	0x0001b520


	//   ....[156]....
        /*09e8*/ 	.word	0x0001b580


	//   ....[157]....
        /*09ec*/ 	.word	0x0001b5c0


	//   ....[158]....
        /*09f0*/ 	.word	0x0001b610


	//   ....[159]....
        /*09f4*/ 	.word	0x0001b630


	//   ....[160]....
        /*09f8*/ 	.word	0x0001b660


	//   ....[161]....
        /*09fc*/ 	.word	0x0001bde0


	//   ....[162]....
        /*0a00*/ 	.word	0x0001be10


	//   ....[163]....
        /*0a04*/ 	.word	0x0001be70


	//   ....[164]....
        /*0a08*/ 	.word	0x0001be80


	//   ....[165]....
        /*0a0c*/ 	.word	0x0001bed0


	//   ....[166]....
        /*0a10*/ 	.word	0x0001bee0


	//   ....[167]....
        /*0a14*/ 	.word	0x0001bf30


	//   ....[168]....
        /*0a18*/ 	.word	0x0001bf40


	//   ....[169]....
        /*0a1c*/ 	.word	0x0001bf90


	//   ....[170]....
        /*0a20*/ 	.word	0x0001bfa0


	//   ....[171]....
        /*0a24*/ 	.word	0x0001bff0


	//   ....[172]....
        /*0a28*/ 	.word	0x0001c000


	//   ....[173]....
        /*0a2c*/ 	.word	0x0001c050


	//   ....[174]....
        /*0a30*/ 	.word	0x0001c060


	//   ....[175]....
        /*0a34*/ 	.word	0x0001c070


	//   ....[176]....
        /*0a38*/ 	.word	0x0001c0c0


	//   ....[177]....
        /*0a3c*/ 	.word	0x0001c320


	//   ....[178]....
        /*0a40*/ 	.word	0x0001c340


	//   ....[179]....
        /*0a44*/ 	.word	0x0001c350


	//   ....[180]....
        /*0a48*/ 	.word	0x0001c3c0


	//   ....[181]....
        /*0a4c*/ 	.word	0x0001c3d0


	//   ....[182]....
        /*0a50*/ 	.word	0x0001c440


	//   ....[183]....
        /*0a54*/ 	.word	0x0001c450


	//   ....[184]....
        /*0a58*/ 	.word	0x0001c4c0


	//   ....[185]....
        /*0a5c*/ 	.word	0x0001c4d0


	//   ....[186]....
        /*0a60*/ 	.word	0x0001c540


	//   ....[187]....
        /*0a64*/ 	.word	0x0001c550


	//   ....[188]....
        /*0a68*/ 	.word	0x0001c5c0


	//   ....[189]....
        /*0a6c*/ 	.word	0x0001c5d0


	//   ....[190]....
        /*0a70*/ 	.word	0x0001c640


	//   ....[191]....
        /*0a74*/ 	.word	0x0001c650


	//   ....[192]....
        /*0a78*/ 	.word	0x0001c660


	//   ....[193]....
        /*0a7c*/ 	.word	0x0001cc10


	//   ....[194]....
        /*0a80*/ 	.word	0x0001cc50


	//   ....[195]....
        /*0a84*/ 	.word	0x0001cc90


	//   ....[196]....
        /*0a88*/ 	.word	0x0001ccb0


	//   ....[197]....
        /*0a8c*/ 	.word	0x0001ccc0


	//   ....[198]....
        /*0a90*/ 	.word	0x0001cce0


	//   ....[199]....
        /*0a94*/ 	.word	0x0001cd50


	//   ....[200]....
        /*0a98*/ 	.word	0x0001cd70


	//   ....[201]....
        /*0a9c*/ 	.word	0x0001cdd0


	//   ....[202]....
        /*0aa0*/ 	.word	0x0001cdf0


	//   ....[203]....
        /*0aa4*/ 	.word	0x0001ce50


	//   ....[204]....
        /*0aa8*/ 	.word	0x0001ce70


	//   ....[205]....
        /*0aac*/ 	.word	0x0001ced0


	//   ....[206]....
        /*0ab0*/ 	.word	0x0001cef0


	//   ....[207]....
        /*0ab4*/ 	.word	0x0001cf40


	//   ....[208]....
        /*0ab8*/ 	.word	0x0001cf60


	//   ....[209]....
        /*0abc*/ 	.word	0x0001d350


	//   ....[210]....
        /*0ac0*/ 	.word	0x0001d380


	//   ....[211]....
        /*0ac4*/ 	.word	0x0001d3c0


	//   ....[212]....
        /*0ac8*/ 	.word	0x0001d3f0


	//   ....[213]....
        /*0acc*/ 	.word	0x0001d420


	//   ....[214]....
        /*0ad0*/ 	.word	0x0001d450


	//   ....[215]....
        /*0ad4*/ 	.word	0x0001d480


	//   ....[216]....
        /*0ad8*/ 	.word	0x0001d4b0


	//   ....[217]....
        /*0adc*/ 	.word	0x0001d630


	//   ....[218]....
        /*0ae0*/ 	.word	0x0001d660


	//   ....[219]....
        /*0ae4*/ 	.word	0x0001d690


	//   ....[220]....
        /*0ae8*/ 	.word	0x0001d6c0


	//   ....[221]....
        /*0aec*/ 	.word	0x0001d6f0


	//   ....[222]....
        /*0af0*/ 	.word	0x0001d720


	//   ....[223]....
        /*0af4*/ 	.word	0x0001d7e0


	//   ....[224]....
        /*0af8*/ 	.word	0x0001d800


	//   ....[225]....
        /*0afc*/ 	.word	0x0001d870


	//   ....[226]....
        /*0b00*/ 	.word	0x0001df10


	//   ....[227]....
        /*0b04*/ 	.word	0x0001e230


	//   ....[228]....
        /*0b08*/ 	.word	0x0001e2c0


	//   ....[229]....
        /*0b0c*/ 	.word	0x0001e360


	//   ....[230]....
        /*0b10*/ 	.word	0x0001e3f0


	//   ....[231]....
        /*0b14*/ 	.word	0x0001e490


	//   ....[232]....
        /*0b18*/ 	.word	0x0001e520


	//   ....[233]....
        /*0b1c*/ 	.word	0x0001e5c0


	//   ....[234]....
        /*0b20*/ 	.word	0x0001e650


	//   ....[235]....
        /*0b24*/ 	.word	0x0001e740


	//   ....[236]....
        /*0b28*/ 	.word	0x0001e7d0


	//   ....[237]....
        /*0b2c*/ 	.word	0x0001e870


	//   ....[238]....
        /*0b30*/ 	.word	0x0001e900


	//   ....[239]....
        /*0b34*/ 	.word	0x0001e9a0


	//   ....[240]....
        /*0b38*/ 	.word	0x0001ea30


	//   ....[241]....
        /*0b3c*/ 	.word	0x0001ead0


	//   ....[242]....
        /*0b40*/ 	.word	0x0001eb60


	//   ....[243]....
        /*0b44*/ 	.word	0x0001ec50


	//   ....[244]....
        /*0b48*/ 	.word	0x0001ece0


	//   ....[245]....
        /*0b4c*/ 	.word	0x0001ed70


	//   ....[246]....
        /*0b50*/ 	.word	0x0001ee00


	//   ....[247]....
        /*0b54*/ 	.word	0x0001ee90


	//   ....[248]....
        /*0b58*/ 	.word	0x0001ef20


	//   ....[249]....
        /*0b5c*/ 	.word	0x0001efb0


	//   ....[250]....
        /*0b60*/ 	.word	0x0001f040


	//   ....[251]....
        /*0b64*/ 	.word	0x0001f120


	//   ....[252]....
        /*0b68*/ 	.word	0x0001f1d0


	//   ....[253]....
        /*0b6c*/ 	.word	0x0001f260


	//   ....[254]....
        /*0b70*/ 	.word	0x0001f2b0


	//   ....[255]....
        /*0b74*/ 	.word	0x0001f300


	//   ....[0]....
        /*0b78*/ 	.word	0x0001f390


	//   ....[1]....
        /*0b7c*/ 	.word	0x0001f420


	//   ....[2]....
        /*0b80*/ 	.word	0x0001f470


	//   ....[3]....
        /*0b84*/ 	.word	0x0001f4c0


	//   ....[4]....
        /*0b88*/ 	.word	0x0001f550


	//   ....[5]....
        /*0b8c*/ 	.word	0x0001f5e0


	//   ....[6]....
        /*0b90*/ 	.word	0x0001f630


	//   ....[7]....
        /*0b94*/ 	.word	0x0001f680


	//   ....[8]....
        /*0b98*/ 	.word	0x0001f710


	//   ....[9]....
        /*0b9c*/ 	.word	0x0001f7a0


	//   ....[10]....
        /*0ba0*/ 	.word	0x0001f7f0


	//   ....[11]....
        /*0ba4*/ 	.word	0x0001f840


	//   ....[12]....
        /*0ba8*/ 	.word	0x0001f930


	//   ....[13]....
        /*0bac*/ 	.word	0x0001f9e0


	//   ....[14]....
        /*0bb0*/ 	.word	0x0001fa60


	//   ....[15]....
        /*0bb4*/ 	.word	0x0001fb00


	//   ....[16]....
        /*0bb8*/ 	.word	0x0001fb90


	//   ....[17]....
        /*0bbc*/ 	.word	0x0001fc50


	//   ....[18]....
        /*0bc0*/ 	.word	0x0001fcd0


	//   ....[19]....
        /*0bc4*/ 	.word	0x0001fd20


	//   ....[20]....
        /*0bc8*/ 	.word	0x0001fec0


	//   ....[21]....
        /*0bcc*/ 	.word	0x0001ff60


	//   ....[22]....
        /*0bd0*/ 	.word	0x0001ffe0


	//   ....[23]....
        /*0bd4*/ 	.word	0x00020050


	//   ....[24]....
        /*0bd8*/ 	.word	0x000201e0


	//   ....[25]....
        /*0bdc*/ 	.word	0x000202d0


	//   ....[26]....
        /*0be0*/ 	.word	0x00020320


	//   ....[27]....
        /*0be4*/ 	.word	0x00020370


	//   ....[28]....
        /*0be8*/ 	.word	0x00020650


	//   ....[29]....
        /*0bec*/ 	.word	0x000206a0


	//   ....[30]....
        /*0bf0*/ 	.word	0x00020730


	//   ....[31]....
        /*0bf4*/ 	.word	0x000207c0


	//   ....[32]....
        /*0bf8*/ 	.word	0x00020850


	//   ....[33]....
        /*0bfc*/ 	.word	0x000208e0


	//   ....[34]....
        /*0c00*/ 	.word	0x00020970


	//   ....[35]....
        /*0c04*/ 	.word	0x00020a00


	//   ....[36]....
        /*0c08*/ 	.word	0x00020ac0


	//   ....[37]....
        /*0c0c*/ 	.word	0x00020da0


	//   ....[38]....
        /*0c10*/ 	.word	0x00020e90


	//   ....[39]....
        /*0c14*/ 	.word	0x00020f30


	//   ....[40]....
        /*0c18*/ 	.word	0x00020f90


	//   ....[41]....
        /*0c1c*/ 	.word	0x00021090


	//   ....[42]....
        /*0c20*/ 	.word	0x00021100


	//   ....[43]....
        /*0c24*/ 	.word	0x00021200


	//   ....[44]....
        /*0c28*/ 	.word	0x00021270


	//   ....[45]....
        /*0c2c*/ 	.word	0x00021370


	//   ....[46]....
        /*0c30*/ 	.word	0x000213e0


	//   ....[47]....
        /*0c34*/ 	.word	0x000214e0


	//   ....[48]....
        /*0c38*/ 	.word	0x00021550


	//   ....[49]....
        /*0c3c*/ 	.word	0x00021650


	//   ....[50]....
        /*0c40*/ 	.word	0x000216c0


	//   ....[51]....
        /*0c44*/ 	.word	0x000217c0


	//   ....[52]....
        /*0c48*/ 	.word	0x00021830


	//   ....[53]....
        /*0c4c*/ 	.word	0x000218d0


	//   ....[54]....
        /*0c50*/ 	.word	0x000219d0


	//   ....[55]....
        /*0c54*/ 	.word	0x00021a40


	//   ....[56]....
        /*0c58*/ 	.word	0x00021ac0


	//   ....[57]....
        /*0c5c*/ 	.word	0x00021b80


	//   ....[58]....
        /*0c60*/ 	.word	0x00021c00


	//   ....[59]....
        /*0c64*/ 	.word	0x00021cd0


	//   ....[60]....
        /*0c68*/ 	.word	0x00021d50


	//   ....[61]....
        /*0c6c*/ 	.word	0x00021e20


	//   ....[62]....
        /*0c70*/ 	.word	0x00021ea0


	//   ....[63]....
        /*0c74*/ 	.word	0x00021f70


	//   ....[64]....
        /*0c78*/ 	.word	0x00021ff0


	//   ....[65]....
        /*0c7c*/ 	.word	0x000220c0


	//   ....[66]....
        /*0c80*/ 	.word	0x00022140


	//   ....[67]....
        /*0c84*/ 	.word	0x00022200


	//   ....[68]....
        /*0c88*/ 	.word	0x00022280


	//   ....[69]....
        /*0c8c*/ 	.word	0x00022330


	//   ....[70]....
        /*0c90*/ 	.word	0x00022460


	//   ....[71]....
        /*0c94*/ 	.word	0x00022510


	//   ....[72]....
        /*0c98*/ 	.word	0x00022570


	//   ....[73]....
        /*0c9c*/ 	.word	0x00022630


	//   ....[74]....
        /*0ca0*/ 	.word	0x00022690


	//   ....[75]....
        /*0ca4*/ 	.word	0x00022750


	//   ....[76]....
        /*0ca8*/ 	.word	0x000227b0


	//   ....[77]....
        /*0cac*/ 	.word	0x00022870


	//   ....[78]....
        /*0cb0*/ 	.word	0x000228d0


	//   ....[79]....
        /*0cb4*/ 	.word	0x00022990


	//   ....[80]....
        /*0cb8*/ 	.word	0x000229f0


	//   ....[81]....
        /*0cbc*/ 	.word	0x00022ab0


	//   ....[82]....
        /*0cc0*/ 	.word	0x00022b10


	//   ....[83]....
        /*0cc4*/ 	.word	0x00022bd0


	//   ....[84]....
        /*0cc8*/ 	.word	0x00022c30


	//   ....[85]....
        /*0ccc*/ 	.word	0x00022cf0


	//   ....[86]....
        /*0cd0*/ 	.word	0x00022de0


	//   ....[87]....
        /*0cd4*/ 	.word	0x00022e80


	//   ....[88]....
        /*0cd8*/ 	.word	0x00022ee0


	//   ....[89]....
        /*0cdc*/ 	.word	0x00022fc0


	//   ....[90]....
        /*0ce0*/ 	.word	0x00023020


	//   ....[91]....
        /*0ce4*/ 	.word	0x00023100


	//   ....[92]....
        /*0ce8*/ 	.word	0x00023160


	//   ....[93]....
        /*0cec*/ 	.word	0x00023240


	//   ....[94]....
        /*0cf0*/ 	.word	0x000232a0


	//   ....[95]....
        /*0cf4*/ 	.word	0x00023380


	//   ....[96]....
        /*0cf8*/ 	.word	0x000233e0


	//   ....[97]....
        /*0cfc*/ 	.word	0x000234c0


	//   ....[98]....
        /*0d00*/ 	.word	0x00023520


	//   ....[99]....
        /*0d04*/ 	.word	0x00023600


	//   ....[100]....
        /*0d08*/ 	.word	0x00023660


	//   ....[101]....
        /*0d0c*/ 	.word	0x00023730


	//   ....[102]....
        /*0d10*/ 	.word	0x00023850


	//   ....[103]....
        /*0d14*/ 	.word	0x00023900


	//   ....[104]....
        /*0d18*/ 	.word	0x000239b0


	//   ....[105]....
        /*0d1c*/ 	.word	0x00023a80


	//   ....[106]....
        /*0d20*/ 	.word	0x00023ae0


	//   ....[107]....
        /*0d24*/ 	.word	0x00023bc0


	//   ....[108]....
        /*0d28*/ 	.word	0x00023c20


	//   ....[109]....
        /*0d2c*/ 	.word	0x00023cf0


	//   ....[110]....
        /*0d30*/ 	.word	0x00023d50


	//   ....[111]....
        /*0d34*/ 	.word	0x00023e20


	//   ....[112]....
        /*0d38*/ 	.word	0x00023e80


	//   ....[113]....
        /*0d3c*/ 	.word	0x00023f60


	//   ....[114]....
        /*0d40*/ 	.word	0x00023fc0


	//   ....[115]....
        /*0d44*/ 	.word	0x00024090


	//   ....[116]....
        /*0d48*/ 	.word	0x000240f0


	//   ....[117]....
        /*0d4c*/ 	.word	0x000241b0


	//   ....[118]....
        /*0d50*/ 	.word	0x00024240


	//   ....[119]....
        /*0d54*/ 	.word	0x000242e0


	//   ....[120]....
        /*0d58*/ 	.word	0x00024400


	//   ....[121]....
        /*0d5c*/ 	.word	0x00024470


	//   ....[122]....
        /*0d60*/ 	.word	0x000244e0


	//   ....[123]....
        /*0d64*/ 	.word	0x00024550


	//   ....[124]....
        /*0d68*/ 	.word	0x000245c0


	//   ....[125]....
        /*0d6c*/ 	.word	0x00024640


	//   ....[126]....
        /*0d70*/ 	.word	0x000246d0


	//   ....[127]....
        /*0d74*/ 	.word	0x00024760


	//   ....[128]....
        /*0d78*/ 	.word	0x000247d0


	//   ....[129]....
        /*0d7c*/ 	.word	0x00024840


	//   ....[130]....
        /*0d80*/ 	.word	0x000248b0


	//   ....[131]....
        /*0d84*/ 	.word	0x00024930


	//   ....[132]....
        /*0d88*/ 	.word	0x000249a0


	//   ....[133]....
        /*0d8c*/ 	.word	0x00024a40


	//   ....[134]....
        /*0d90*/ 	.word	0x00024ad0


	//   ....[135]....
        /*0d94*/ 	.word	0x00024bf0


	//----- nvinfo : EIATTR_REG_RECONFIG
	.align		4
.L_1081:
        /*0d98*/ 	.byte	0x01, 0x54
	.zero		2


	//----- nvinfo : EIATTR_SYSCALL_OFFSETS
	.align		4
        /*0d9c*/ 	.byte	0x04, 0x46
        /*0d9e*/ 	.short	(.L_1083 - .L_1082)


	//   ....[0]....
.L_1082:
        /*0da0*/ 	.word	0x00001940


	//   ....[1]....
        /*0da4*/ 	.word	0x00001a90


	//   ....[2]....
        /*0da8*/ 	.word	0x00008670


	//   ....[3]....
        /*0dac*/ 	.word	0x00008970


	//   ....[4]....
        /*0db0*/ 	.word	0x00019c80


	//   ....[5]....
        /*0db4*/ 	.word	0x00019dd0


	//   ....[6]....
        /*0db8*/ 	.word	0x00019ec0


	//   ....[7]....
        /*0dbc*/ 	.word	0x0001ae80


	//----- nvinfo : EIATTR_MBARRIER_INSTR_OFFSETS
	.align		4
.L_1083:
        /*0dc0*/ 	.byte	0x04, 0x39
        /*0dc2*/ 	.short	(.L_1085 - .L_1084)


	//   ....[0]....
.L_1084:
        /*0dc4*/ 	.word	0x00000270
        /*0dc8*/ 	.word	0x000000ff
        /*0dcc*/ 	.word	0x00028800
        /*0dd0*/ 	.short	0x0100
        /*0dd2*/ 	.byte	0x08
	.zero		1


	//   ....[1]....
        /*0dd4*/ 	.word	0x00000280
        /*0dd8*/ 	.word	0x000000ff
        /*0ddc*/ 	.word	0x00028820
        /*0de0*/ 	.short	0x0100
        /*0de2*/ 	.byte	0x08
	.zero		1


	//   ....[2]....
        /*0de4*/ 	.word	0x00000370
        /*0de8*/ 	.word	0x000000ff
        /*0dec*/ 	.word	0x00028830
        /*0df0*/ 	.short	0x0100
        /*0df2*/ 	.byte	0x08
	.zero		1


	//   ....[3]....
        /*0df4*/ 	.word	0x00000380
        /*0df8*/ 	.word	0x000000ff
        /*0dfc*/ 	.word	0x00028840
        /*0e00*/ 	.short	0x0100
        /*0e02*/ 	.byte	0x08
	.zero		1


	//   ....[4]....
        /*0e04*/ 	.word	0x00000390
        /*0e08*/ 	.word	0x000000ff
        /*0e0c*/ 	.word	0x00028838
        /*0e10*/ 	.short	0x0100
        /*0e12*/ 	.byte	0x08
	.zero		1


	//   ....[5]....
        /*0e14*/ 	.word	0x000003a0
        /*0e18*/ 	.word	0x000000ff
        /*0e1c*/ 	.word	0x00028848
        /*0e20*/ 	.short	0x0100
        /*0e22*/ 	.byte	0x08
	.zero		1


	//   ....[6]....
        /*0e24*/ 	.word	0x000004d0
        /*0e28*/ 	.word	0x000000ff
        /*0e2c*/ 	.word	0x00028850
        /*0e30*/ 	.short	0x0100
        /*0e32*/ 	.byte	0x08
	.zero		1


	//   ....[7]....
        /*0e34*/ 	.word	0x000004e0
        /*0e38*/ 	.word	0x000000ff
        /*0e3c*/ 	.word	0x00028860
        /*0e40*/ 	.short	0x0100
        /*0e42*/ 	.byte	0x08
	.zero		1


	//   ....[8]....
        /*0e44*/ 	.word	0x000004f0
        /*0e48*/ 	.word	0x000000ff
        /*0e4c*/ 	.word	0x00028858
        /*0e50*/ 	.short	0x0100
        /*0e52*/ 	.byte	0x08
	.zero		1


	//   ....[9]....
        /*0e54*/ 	.word	0x00000500
        /*0e58*/ 	.word	0x000000ff
        /*0e5c*/ 	.word	0x00028868
        /*0e60*/ 	.short	0x0100
        /*0e62*/ 	.byte	0x08
	.zero		1


	//   ....[10]....
        /*0e64*/ 	.word	0x000005f0
        /*0e68*/ 	.word	0x000000ff
        /*0e6c*/ 	.word	0x00028870
        /*0e70*/ 	.short	0x0100
        /*0e72*/ 	.byte	0x06
	.zero		1


	//   ....[11]....
        /*0e74*/ 	.word	0x00000600
        /*0e78*/ 	.word	0x000000ff
        /*0e7c*/ 	.word	0x00028880
        /*0e80*/ 	.short	0x0100
        /*0e82*/ 	.byte	0x06
	.zero		1


	//   ....[12]....
        /*0e84*/ 	.word	0x00000610
        /*0e88*/ 	.word	0x000000ff
        /*0e8c*/ 	.word	0x00028878
        /*0e90*/ 	.short	0x0100
        /*0e92*/ 	.byte	0x06
	.zero		1


	//   ....[13]....
        /*0e94*/ 	.word	0x00000620
        /*0e98*/ 	.word	0x000000ff
        /*0e9c*/ 	.word	0x00028888
        /*0ea0*/ 	.short	0x0100
        /*0ea2*/ 	.byte	0x06
	.zero		1


	//   ....[14]....
        /*0ea4*/ 	.word	0x00000750
        /*0ea8*/ 	.word	0x000000ff
        /*0eac*/ 	.word	0x00028890
        /*0eb0*/ 	.short	0x0100
        /*0eb2*/ 	.byte	0x08
	.zero		1


	//   ....[15]....
        /*0eb4*/ 	.word	0x00000760
        /*0eb8*/ 	.word	0x000000ff
        /*0ebc*/ 	.word	0x000288a0
        /*0ec0*/ 	.short	0x0100
        /*0ec2*/ 	.byte	0x08
	.zero		1


	//   ....[16]....
        /*0ec4*/ 	.word	0x00000770
        /*0ec8*/ 	.word	0x000000ff
        /*0ecc*/ 	.word	0x00028898
        /*0ed0*/ 	.short	0x0100
        /*0ed2*/ 	.byte	0x08
	.zero		1


	//   ....[17]....
        /*0ed4*/ 	.word	0x00000780
        /*0ed8*/ 	.word	0x000000ff
        /*0edc*/ 	.word	0x000288a8
        /*0ee0*/ 	.short	0x0100
        /*0ee2*/ 	.byte	0x08
	.zero		1


	//   ....[18]....
        /*0ee4*/ 	.word	0x000008b0
        /*0ee8*/ 	.word	0x000000ff
        /*0eec*/ 	.word	0x000288b0
        /*0ef0*/ 	.short	0x0100
        /*0ef2*/ 	.byte	0x08
	.zero		1


	//   ....[19]....
        /*0ef4*/ 	.word	0x000008c0
        /*0ef8*/ 	.word	0x000000ff
        /*0efc*/ 	.word	0x000288c0
        /*0f00*/ 	.short	0x0100
        /*0f02*/ 	.byte	0x08
	.zero		1


	//   ....[20]....
        /*0f04*/ 	.word	0x000008d0
        /*0f08*/ 	.word	0x000000ff
        /*0f0c*/ 	.word	0x000288b8
        /*0f10*/ 	.short	0x0100
        /*0f12*/ 	.byte	0x08
	.zero		1


	//   ....[21]....
        /*0f14*/ 	.word	0x000008e0
        /*0f18*/ 	.word	0x000000ff
        /*0f1c*/ 	.word	0x000288c8
        /*0f20*/ 	.short	0x0100
        /*0f22*/ 	.byte	0x08
	.zero		1


	//   ....[22]....
        /*0f24*/ 	.word	0x00002fb0
        /*0f28*/ 	.word	0x0000005b
        /*0f2c*/ 	.word	0x00028890
        /*0f30*/ 	.short	0x010a
        /*0f32*/ 	.byte	0x3f
	.zero		1


	//   ....[23]....
        /*0f34*/ 	.word	0x000053b0
        /*0f38*/ 	.word	0x0000005b
        /*0f3c*/ 	.word	0x00028890
        /*0f40*/ 	.short	0x010a
        /*0f42*/ 	.byte	0x3f
	.zero		1


	//   ....[24]....
        /*0f44*/ 	.word	0x000072e0
        /*0f48*/ 	.word	0x0000005b
        /*0f4c*/ 	.word	0x00028890
        /*0f50*/ 	.short	0x010a
        /*0f52*/ 	.byte	0x3f
	.zero		1


	//   ....[25]....
        /*0f54*/ 	.word	0x00007a00
        /*0f58*/ 	.word	0x0000000b
        /*0f5c*/ 	.word	0x00000000
        /*0f60*/ 	.short	0x0101
        /*0f62*/ 	.byte	0x3f
	.zero		1


	//   ....[26]....
        /*0f64*/ 	.word	0x00007a40
        /*0f68*/ 	.word	0x0000005b
        /*0f6c*/ 	.word	0x000288b0
        /*0f70*/ 	.short	0x010a
        /*0f72*/ 	.byte	0x3f
	.zero		1


	//   ....[27]....
        /*0f74*/ 	.word	0x00008070
        /*0f78*/ 	.word	0x0000005b
        /*0f7c*/ 	.word	0x00000000
        /*0f80*/ 	.short	0x0101
        /*0f82*/ 	.byte	0x3f
	.zero		1


	//   ....[28]....
        /*0f84*/ 	.word	0x00008700
        /*0f88*/ 	.word	0x00000012
        /*0f8c*/ 	.word	0x00028800
        /*0f90*/ 	.short	0x010a
        /*0f92*/ 	.byte	0x3f
	.zero		1


	//   ....[29]....
        /*0f94*/ 	.word	0x00008750
        /*0f98*/ 	.word	0x00000012
        /*0f9c*/ 	.word	0x00028800
        /*0fa0*/ 	.short	0x010a
        /*0fa2*/ 	.byte	0x3f
	.zero		1


	//   ....[30]....
        /*0fa4*/ 	.word	0x000098d0
        /*0fa8*/ 	.word	0x00000012
        /*0fac*/ 	.word	0x00028800
        /*0fb0*/ 	.short	0x010a
        /*0fb2*/ 	.byte	0x3f
	.zero		1


	//   ....[31]....
        /*0fb4*/ 	.word	0x0000bcd0
        /*0fb8*/ 	.word	0x00000012
        /*0fbc*/ 	.word	0x00028800
        /*0fc0*/ 	.short	0x010a
        /*0fc2*/ 	.byte	0x3f
	.zero		1


	//   ....[32]....
        /*0fc4*/ 	.word	0x0000d670
        /*0fc8*/ 	.word	0x00000000
        /*0fcc*/ 	.word	0x00028830
        /*0fd0*/ 	.short	0x010a
        /*0fd2*/ 	.byte	0x3f
	.zero		1


	//   ....[33]....
        /*0fd4*/ 	.word	0x0000d6b0
        /*0fd8*/ 	.word	0x00000000
        /*0fdc*/ 	.word	0x00028830
        /*0fe0*/ 	.short	0x010a
        /*0fe2*/ 	.byte	0x3f
	.zero		1


	//   ....[34]....
        /*0fe4*/ 	.word	0x0000f0b0
        /*0fe8*/ 	.word	0x00000000
        /*0fec*/ 	.word	0x00000000
        /*0ff0*/ 	.short	0x0101
        /*0ff2*/ 	.byte	0x3f
	.zero		1


	//   ....[35]....
        /*0ff4*/ 	.word	0x0000fc00
        /*0ff8*/ 	.word	0x00000005
        /*0ffc*/ 	.word	0x00028830
        /*1000*/ 	.short	0x010a
        /*1002*/ 	.byte	0x3f
	.zero		1


	//   ....[36]....
        /*1004*/ 	.word	0x0000fc50
        /*1008*/ 	.word	0x00000005
        /*100c*/ 	.word	0x00028830
        /*1010*/ 	.short	0x010a
        /*1012*/ 	.byte	0x3f
	.zero		1


	//   ....[37]....
        /*1014*/ 	.word	0x000100d0
        /*1018*/ 	.word	0x00000006
        /*101c*/ 	.word	0x00028850
        /*1020*/ 	.short	0x010a
        /*1022*/ 	.byte	0x3f
	.zero		1


	//   ....[38]....
        /*1024*/ 	.word	0x00010110
        /*1028*/ 	.word	0x00000006
        /*102c*/ 	.word	0x00028850
        /*1030*/ 	.short	0x010a
        /*1032*/ 	.byte	0x3f
	.zero		1


	//   ....[39]....
        /*1034*/ 	.word	0x00011e60
        /*1038*/ 	.word	0x00000000
        /*103c*/ 	.word	0x00000000
        /*1040*/ 	.short	0x0101
        /*1042*/ 	.byte	0x3f
	.zero		1


	//   ....[40]....
        /*1044*/ 	.word	0x000120e0
        /*1048*/ 	.word	0x0000000e
        /*104c*/ 	.word	0x00000000
        /*1050*/ 	.short	0x0101
        /*1052*/ 	.byte	0x3f
	.zero		1


	//   ....[41]....
        /*1054*/ 	.word	0x000127f0
        /*1058*/ 	.word	0x00000005
        /*105c*/ 	.word	0x00028830
        /*1060*/ 	.short	0x010a
        /*1062*/ 	.byte	0x3f
	.zero		1


	//   ....[42]....
        /*1064*/ 	.word	0x00012840
        /*1068*/ 	.word	0x00000005
        /*106c*/ 	.word	0x00028830
        /*1070*/ 	.short	0x010a
        /*1072*/ 	.byte	0x3f
	.zero		1


	//   ....[43]....
        /*1074*/ 	.word	0x00012c90
        /*1078*/ 	.word	0x00000006
        /*107c*/ 	.word	0x00028850
        /*1080*/ 	.short	0x010a
        /*1082*/ 	.byte	0x3f
	.zero		1


	//   ....[44]....
        /*1084*/ 	.word	0x00012cd0
        /*1088*/ 	.word	0x00000006
        /*108c*/ 	.word	0x00028850
        /*1090*/ 	.short	0x010a
        /*1092*/ 	.byte	0x3f
	.zero		1


	//   ....[45]....
        /*1094*/ 	.word	0x00013a50
        /*1098*/ 	.word	0x00000033
        /*109c*/ 	.word	0x00000000
        /*10a0*/ 	.short	0x0101
        /*10a2*/ 	.byte	0x3f
	.zero		1


	//   ....[46]....
        /*10a4*/ 	.word	0x00014370
        /*10a8*/ 	.word	0x0000000c
        /*10ac*/ 	.word	0x00000000
        /*10b0*/ 	.short	0x0101
        /*10b2*/ 	.byte	0x3f
	.zero		1


	//   ....[47]....
        /*10b4*/ 	.word	0x000149c0
        /*10b8*/ 	.word	0x0000000d
        /*10bc*/ 	.word	0x00028850
        /*10c0*/ 	.short	0x010a
        /*10c2*/ 	.byte	0x3f
	.zero		1


	//   ....[48]....
        /*10c4*/ 	.word	0x00014a40
        /*10c8*/ 	.word	0x0000000d
        /*10cc*/ 	.word	0x00028850
        /*10d0*/ 	.short	0x010a
        /*10d2*/ 	.byte	0x3f
	.zero		1


	//   ....[49]....
        /*10d4*/ 	.word	0x00015040
        /*10d8*/ 	.word	0x00000004
        /*10dc*/ 	.word	0x00000000
        /*10e0*/ 	.short	0x0101
        /*10e2*/ 	.byte	0x3f
	.zero		1


	//   ....[50]....
        /*10e4*/ 	.word	0x00016570
        /*10e8*/ 	.word	0x00000000
        /*10ec*/ 	.word	0x00000000
        /*10f0*/ 	.short	0x0101
        /*10f2*/ 	.byte	0x3f
	.zero		1


	//   ....[51]....
        /*10f4*/ 	.word	0x00018a10
        /*10f8*/ 	.word	0x00000016
        /*10fc*/ 	.word	0x00028820
        /*1100*/ 	.short	0x010a
        /*1102*/ 	.byte	0x3f
	.zero		1


	//   ....[52]....
        /*1104*/ 	.word	0x00018aa0
        /*1108*/ 	.word	0x00000007
        /*110c*/ 	.word	0x000288a0
        /*1110*/ 	.short	0x010a
        /*1112*/ 	.byte	0x3f
	.zero		1


	//   ....[53]....
        /*1114*/ 	.word	0x00018e00
        /*1118*/ 	.word	0x00000007
        /*111c*/ 	.word	0x000288c0
        /*1120*/ 	.short	0x010a
        /*1122*/ 	.byte	0x3f
	.zero		1


	//   ....[54]....
        /*1124*/ 	.word	0x00019230
        /*1128*/ 	.word	0x0000000a
        /*112c*/ 	.word	0x000288a0
        /*1130*/ 	.short	0x010a
        /*1132*/ 	.byte	0x3f
	.zero		1


	//   ....[55]....
        /*1134*/ 	.word	0x00019570
        /*1138*/ 	.word	0x0000000a
        /*113c*/ 	.word	0x000288c0
        /*1140*/ 	.short	0x010a
        /*1142*/ 	.byte	0x3f
	.zero		1


	//   ....[56]....
        /*1144*/ 	.word	0x0001a3e0
        /*1148*/ 	.word	0x00000007
        /*114c*/ 	.word	0x00028840
        /*1150*/ 	.short	0x010a
        /*1152*/ 	.byte	0x3f
	.zero		1


	//   ....[57]....
        /*1154*/ 	.word	0x0001ab60
        /*1158*/ 	.word	0x00000007
        /*115c*/ 	.word	0x00028830
        /*1160*/ 	.short	0x0107
        /*1162*/ 	.byte	0x3f
	.zero		1


	//   ....[58]....
        /*1164*/ 	.word	0x0001ac30
        /*1168*/ 	.word	0x00000007
        /*116c*/ 	.word	0x00028830
        /*1170*/ 	.short	0x0101
        /*1172*/ 	.byte	0x3f
	.zero		1


	//   ....[59]....
        /*1174*/ 	.word	0x0001b760
        /*1178*/ 	.word	0x00000016
        /*117c*/ 	.word	0x00028800
        /*1180*/ 	.short	0x0107
        /*1182*/ 	.byte	0x3f
	.zero		1


	//   ....[60]....
        /*1184*/ 	.word	0x0001b870
        /*1188*/ 	.word	0x00000016
        /*118c*/ 	.word	0x00028800
        /*1190*/ 	.short	0x0101
        /*1192*/ 	.byte	0x3f
	.zero		1


	//   ....[61]....
        /*1194*/ 	.word	0x0001b890
        /*1198*/ 	.word	0x00000016
        /*119c*/ 	.word	0x00028820
        /*11a0*/ 	.short	0x010a
        /*11a2*/ 	.byte	0x3f
	.zero		1


	//   ....[62]....
        /*11a4*/ 	.word	0x0001bc30
        /*11a8*/ 	.word	0x00000006
        /*11ac*/ 	.word	0x00028840
        /*11b0*/ 	.short	0x010a
        /*11b2*/ 	.byte	0x3f
	.zero		1


	//   ....[63]....
        /*11b4*/ 	.word	0x0001c150
        /*11b8*/ 	.word	0x00000006
        /*11bc*/ 	.word	0x00028830
        /*11c0*/ 	.short	0x0107
        /*11c2*/ 	.byte	0x3f
	.zero		1


	//   ....[64]....
        /*11c4*/ 	.word	0x0001c210
        /*11c8*/ 	.word	0x00000006
        /*11cc*/ 	.word	0x00028830
        /*11d0*/ 	.short	0x0101
        /*11d2*/ 	.byte	0x3f
	.zero		1


	//   ....[65]....
        /*11d4*/ 	.word	0x0001c270
        /*11d8*/ 	.word	0x00000006
        /*11dc*/ 	.word	0x00028860
        /*11e0*/ 	.short	0x010a
        /*11e2*/ 	.byte	0x3f
	.zero		1


	//   ....[66]....
        /*11e4*/ 	.word	0x0001c7b0
        /*11e8*/ 	.word	0x00000006
        /*11ec*/ 	.word	0x00028850
        /*11f0*/ 	.short	0x0107
        /*11f2*/ 	.byte	0x3f
	.zero		1


	//   ....[67]....
        /*11f4*/ 	.word	0x0001c960
        /*11f8*/ 	.word	0x00000006
        /*11fc*/ 	.word	0x00028850
        /*1200*/ 	.short	0x0101
        /*1202*/ 	.byte	0x3f
	.zero		1


	//   ....[68]....
        /*1204*/ 	.word	0x0001cb70
        /*1208*/ 	.word	0x00000000
        /*120c*/ 	.word	0x00028860
        /*1210*/ 	.short	0x010a
        /*1212*/ 	.byte	0x3f
	.zero		1


	//   ....[69]....
        /*1214*/ 	.word	0x0001d0a0
        /*1218*/ 	.word	0x00000000
        /*121c*/ 	.word	0x00028850
        /*1220*/ 	.short	0x0107
        /*1222*/ 	.byte	0x3f
	.zero		1


	//   ....[70]....
        /*1224*/ 	.word	0x0001d160
        /*1228*/ 	.word	0x00000000
        /*122c*/ 	.word	0x00028850
        /*1230*/ 	.short	0x0101
        /*1232*/ 	.byte	0x3f
	.zero		1


	//   ....[71]....
        /*1234*/ 	.word	0x0001de90
        /*1238*/ 	.word	0x00000004
        /*123c*/ 	.word	0x00028820
        /*1240*/ 	.short	0x010a
        /*1242*/ 	.byte	0x3f
	.zero		1


	//   ....[72]....
        /*1244*/ 	.word	0x0001e000
        /*1248*/ 	.word	0x00000005
        /*124c*/ 	.word	0x00028840
        /*1250*/ 	.short	0x010a
        /*1252*/ 	.byte	0x3f
	.zero		1


	//   ....[73]....
        /*1254*/ 	.word	0x0001e0a0
        /*1258*/ 	.word	0x00000019
        /*125c*/ 	.word	0x00028840
        /*1260*/ 	.short	0x010a
        /*1262*/ 	.byte	0x3f
	.zero		1


	//   ....[74]....
        /*1264*/ 	.word	0x0001e0e0
        /*1268*/ 	.word	0x00000005
        /*126c*/ 	.word	0x00028860
        /*1270*/ 	.short	0x010a
        /*1272*/ 	.byte	0x3f
	.zero		1


	//   ....[75]....
        /*1274*/ 	.word	0x0001e120
        /*1278*/ 	.word	0x00000019
        /*127c*/ 	.word	0x00028860
        /*1280*/ 	.short	0x010a
        /*1282*/ 	.byte	0x3f
	.zero		1


	//   ....[76]....
        /*1284*/ 	.word	0x0001e180
        /*1288*/ 	.word	0x0000005b
        /*128c*/ 	.word	0x00028890
        /*1290*/ 	.short	0x010a
        /*1292*/ 	.byte	0x3f
	.zero		1


	//   ....[77]....
        /*1294*/ 	.word	0x0001e690
        /*1298*/ 	.word	0x0000005b
        /*129c*/ 	.word	0x00028890
        /*12a0*/ 	.short	0x010a
        /*12a2*/ 	.byte	0x3f
	.zero		1


	//   ....[78]....
        /*12a4*/ 	.word	0x0001eba0
        /*12a8*/ 	.word	0x0000005b
        /*12ac*/ 	.word	0x00028890
        /*12b0*/ 	.short	0x010a
        /*12b2*/ 	.byte	0x3f
	.zero		1


	//   ....[79]....
        /*12b4*/ 	.word	0x0001f070
        /*12b8*/ 	.word	0x0000005b
        /*12bc*/ 	.word	0x000288b0
        /*12c0*/ 	.short	0x010a
        /*12c2*/ 	.byte	0x3f
	.zero		1


	//   ....[80]....
        /*12c4*/ 	.word	0x0001f870
        /*12c8*/ 	.word	0x00000012
        /*12cc*/ 	.word	0x00028800
        /*12d0*/ 	.short	0x010a
        /*12d2*/ 	.byte	0x3f
	.zero		1


	//   ....[81]....
        /*12d4*/ 	.word	0x000203d0
        /*12d8*/ 	.word	0x00000012
        /*12dc*/ 	.word	0x00028800
        /*12e0*/ 	.short	0x010a
        /*12e2*/ 	.byte	0x3f
	.zero		1


	//   ....[82]....
        /*12e4*/ 	.word	0x00020420
        /*12e8*/ 	.word	0x00000000
        /*12ec*/ 	.word	0x00028830
        /*12f0*/ 	.short	0x010a
        /*12f2*/ 	.byte	0x3f
	.zero		1


	//   ....[83]....
        /*12f4*/ 	.word	0x00020470
        /*12f8*/ 	.word	0x00000005
        /*12fc*/ 	.word	0x00028830
        /*1300*/ 	.short	0x010a
        /*1302*/ 	.byte	0x3f
	.zero		1


	//   ....[84]....
        /*1304*/ 	.word	0x000204c0
        /*1308*/ 	.word	0x00000006
        /*130c*/ 	.word	0x00028850
        /*1310*/ 	.short	0x010a
        /*1312*/ 	.byte	0x3f
	.zero		1


	//   ....[85]....
        /*1314*/ 	.word	0x00020510
        /*1318*/ 	.word	0x00000005
        /*131c*/ 	.word	0x00028830
        /*1320*/ 	.short	0x010a
        /*1322*/ 	.byte	0x3f
	.zero		1


	//   ....[86]....
        /*1324*/ 	.word	0x00020560
        /*1328*/ 	.word	0x00000006
        /*132c*/ 	.word	0x00028850
        /*1330*/ 	.short	0x010a
        /*1332*/ 	.byte	0x3f
	.zero		1


	//   ....[87]....
        /*1334*/ 	.word	0x000205b0
        /*1338*/ 	.word	0x0000000d
        /*133c*/ 	.word	0x00028850
        /*1340*/ 	.short	0x010a
        /*1342*/ 	.byte	0x3f
	.zero		1


	//   ....[88]....
        /*1344*/ 	.word	0x00020b80
        /*1348*/ 	.word	0x00000016
        /*134c*/ 	.word	0x00028820
        /*1350*/ 	.short	0x010a
        /*1352*/ 	.byte	0x3f
	.zero		1


	//   ....[89]....
        /*1354*/ 	.word	0x00020bd0
        /*1358*/ 	.word	0x00000007
        /*135c*/ 	.word	0x000288a0
        /*1360*/ 	.short	0x010a
        /*1362*/ 	.byte	0x3f
	.zero		1


	//   ....[90]....
        /*1364*/ 	.word	0x00020c20
        /*1368*/ 	.word	0x00000007
        /*136c*/ 	.word	0x000288c0
        /*1370*/ 	.short	0x010a
        /*1372*/ 	.byte	0x3f
	.zero		1


	//   ....[91]....
        /*1374*/ 	.word	0x00020c70
        /*1378*/ 	.word	0x0000000a
        /*137c*/ 	.word	0x000288a0
        /*1380*/ 	.short	0x010a
        /*1382*/ 	.byte	0x3f
	.zero		1


	//   ....[92]....
        /*1384*/ 	.word	0x00020cc0
        /*1388*/ 	.word	0x0000000a
        /*138c*/ 	.word	0x000288c0
        /*1390*/ 	.short	0x010a
        /*1392*/ 	.byte	0x3f
	.zero		1


	//   ....[93]....
        /*1394*/ 	.word	0x00020de0
        /*1398*/ 	.word	0x00000007
        /*139c*/ 	.word	0x00028840
        /*13a0*/ 	.short	0x010a
        /*13a2*/ 	.byte	0x3f
	.zero		1


	//   ....[94]....
        /*13a4*/ 	.word	0x00022360
        /*13a8*/ 	.word	0x00000016
        /*13ac*/ 	.word	0x00028820
        /*13b0*/ 	.short	0x010a
        /*13b2*/ 	.byte	0x3f
	.zero		1


	//   ....[95]....
        /*13b4*/ 	.word	0x000223b0
        /*13b8*/ 	.word	0x00000006
        /*13bc*/ 	.word	0x00028840
        /*13c0*/ 	.short	0x010a
        /*13c2*/ 	.byte	0x3f
	.zero		1


	//   ....[96]....
        /*13c4*/ 	.word	0x00022d30
        /*13c8*/ 	.word	0x00000006
        /*13cc*/ 	.word	0x00028860
        /*13d0*/ 	.short	0x010a
        /*13d2*/ 	.byte	0x3f
	.zero		1


	//   ....[97]....
        /*13d4*/ 	.word	0x000237a0
        /*13d8*/ 	.word	0x00000000
        /*13dc*/ 	.word	0x00028860
        /*13e0*/ 	.short	0x010a
        /*13e2*/ 	.byte	0x3f
	.zero		1


	//   ....[98]....
        /*13e4*/ 	.word	0x00024b10
        /*13e8*/ 	.word	0x00000004
        /*13ec*/ 	.word	0x00028820
        /*13f0*/ 	.short	0x010a
        /*13f2*/ 	.byte	0x3f
	.zero		1


	//   ....[99]....
        /*13f4*/ 	.word	0x00024cb0
        /*13f8*/ 	.word	0x00000005
        /*13fc*/ 	.word	0x00028840
        /*1400*/ 	.short	0x010a
        /*1402*/ 	.byte	0x3f
	.zero		1


	//   ....[100]....
        /*1404*/ 	.word	0x00024d00
        /*1408*/ 	.word	0x00000019
        /*140c*/ 	.word	0x00028840
        /*1410*/ 	.short	0x010a
        /*1412*/ 	.byte	0x3f
	.zero		1


	//   ....[101]....
        /*1414*/ 	.word	0x00024d50
        /*1418*/ 	.word	0x00000005
        /*141c*/ 	.word	0x00028860
        /*1420*/ 	.short	0x010a
        /*1422*/ 	.byte	0x3f
	.zero		1


	//----- nvinfo : EIATTR_NUM_MBARRIERS
	.align		4
.L_1085:
        /*1424*/ 	.byte	0x03, 0x38
        /*1426*/ 	.short	0x0016


	//----- nvinfo : EIATTR_EXIT_INSTR_OFFSETS
	.align		4
        /*1428*/ 	.byte	0x04, 0x1c
        /*142a*/ 	.short	(.L_1087 - .L_1086)


	//   ....[0]....
.L_1086:
        /*142c*/ 	.word	0x0001e170


	//----- nvinfo : EIATTR_MAX_THREADS
	.align		4
.L_1087:
        /*1430*/ 	.byte	0x04, 0x05
        /*1432*/ 	.short	(.L_1089 - .L_1088)
.L_1088:
        /*1434*/ 	.word	0x00000180
        /*1438*/ 	.word	0x00000001
        /*143c*/ 	.word	0x00000001


	//----- nvinfo : EIATTR_CRS_STACK_SIZE
	.align		4
.L_1089:
        /*1440*/ 	.byte	0x04, 0x1e
        /*1442*/ 	.short	(.L_1091 - .L_1090)
.L_1090:
        /*1444*/ 	.word	0x00000000


	//----- nvinfo : EIATTR_CBANK_PARAM_SIZE
	.align		4
.L_1091:
        /*1448*/ 	.byte	0x03, 0x19
        /*144a*/ 	.short	0x0af0


	//----- nvinfo : EIATTR_PARAM_CBANK
	.align		4
        /*144c*/ 	.byte	0x04, 0x0a
        /*144e*/ 	.short	(.L_1093 - .L_1092)
	.align		4
.L_1092:
        /*1450*/ 	.word	index@(.nv.constant0._ZN7cutlass13device_kernelIN5flash11enable_sm90INS1_16FlashAttnFwdSm90INS1_25CollectiveMainloopFwdSm90ILi2EN4cute5tupleIJNS5_1CILi1EEES8_S8_EEENS6_IJNS7_ILi128EEESA_SA_EEELi128ENS_6half_tEfNS_4arch4Sm90ELb1ELb0ELb0ELb1ELb1ELb1ELb0ELb1ELb1ELb1ELb0ELb0EEENS1_21CollectiveEpilogueFwdISB_S9_SC_SE_Li256ELb1ELb1ELb0ELb0EEENS1_36VarlenDynamicPersistentTileSchedulerILi128ELi128ELi256ELi128ELb0ELb1ELb1ELb1ELb1ELb1EEEEEEEEEvNT_6ParamsE)
        /*1454*/ 	.short	0x0210
        /*1456*/ 	.short	0x0af0


	//----- nvinfo : EIATTR_SW_WAR
	.align		4
.L_1093:
        /*1458*/ 	.byte	0x04, 0x36
        /*145a*/ 	.short	(.L_1095 - .L_1094)
.L_1094:
        /*145c*/ 	.word	0x00000008
.L_1095:


//--------------------- .nv.info._ZN7cutlass13device_kernelIN5flash11enable_sm90INS1_16FlashAttnFwdSm90INS1_25CollectiveMainloopFwdSm90ILi2EN4cute5tupleIJNS5_1CILi1EEES8_S8_EEENS6_IJNS7_ILi192EEENS7_ILi128EEENS7_ILi96EEEEEELi96ENS_6half_tEfNS_4arch4Sm90ELb0ELb0ELb0ELb0ELb1ELb0ELb0ELb0ELb1ELb1ELb0ELb0EEENS1_21CollectiveEpilogueFwdINS6_IJSA_SC_SB_EEES9_SE_SG_Li384ELb0ELb1ELb0ELb0EEENS1_29StaticPersistentTileSchedulerILb0EEEEEEEEEvNT_6ParamsE --------------------------
	.section	.nv.info._ZN7cutlass13device_kernelIN5flash11enable_sm90INS1_16FlashAttnFwdSm90INS1_25CollectiveMainloopFwdSm90ILi2EN4cute5tupleIJNS5_1CILi1EEES8_S8_EEENS6_IJNS7_ILi192EEENS7_ILi128EEENS7_ILi96EEEEEELi96ENS_6half_tEfNS_4arch4Sm90ELb0ELb0ELb0ELb0ELb1ELb0ELb0ELb0ELb1ELb1ELb0ELb0EEENS1_21CollectiveEpilogueFwdINS6_IJSA_SC_SB_EEES9_SE_SG_Li384ELb0ELb1ELb0ELb0EEENS1_29StaticPersistentTileSchedulerILb0EEEEEEEEEvNT_6ParamsE,"",@"SHT_CUDA_INFO"
	.sectionflags	@""
	.align	4


	//----- nvinfo : EIATTR_CUDA_API_VERSION
	.align		4
        /*0000*/ 	.byte	0x04, 0x37
        /*0002*/ 	.short	(.L_1097 - .L_1096)
.L_1096:
        /*0004*/ 	.word	0x00000082


	//----- nvinfo : EIATTR_KPARAM_INFO
	.align		4
.L_1097:
        /*0008*/ 	.byte	0x04, 0x17
        /*000a*/ 	.short	(.L_1099 - .L_1098)
.L_1098:
        /*000c*/ 	.word	0x00000000
        /*0010*/ 	.short	0x0000
        /*0012*/ 	.short	0x0070
        /*0014*/ 	.byte	0x00, 0xf0, 0x01, 0x28


	//----- nvinfo : EIATTR_SPARSE_MMA_MASK
	.align		4
.L_1099:
        /*0018*/ 	.byte	0x03, 0x50
        /*001a*/ 	.short	0x0000


	//----- nvinfo : EIATTR_MAXREG_COUNT
	.align		4
        /*001c*/ 	.byte	0x03, 0x1b
        /*001e*/ 	.short	0x0080


	//----- nvinfo : EIATTR_NUM_BARRIERS
	.align		4
        /*0020*/ 	.byte	0x02, 0x4c
        /*0022*/ 	.byte	0x10
	.zero		1


	//----- nvinfo : EIATTR_EXTERNS
	.align		4
        /*0024*/ 	.byte	0x04, 0x0f
        /*0026*/ 	.short	(.L_1101 - .L_1100)


	//   ....[0]....
	.align		4
.L_1100:
        /*0028*/ 	.word	index@(__assertfail)


	//----- nvinfo : EIATTR_ANNOTATIONS
	.align		4
.L_1101:
        /*002c*/ 	.byte	0x04, 0x55
        /*002e*/ 	.short	(.L_1103 - .L_1102)


	//   ....[0]....
.L_1102:
        /* <DEDUP_REMOVED lines=9> */


	//----- nvinfo : EIATTR_MERCURY_ISA_VERSION
	.align		4
.L_1103:
        /*00a8*/ 	.byte	0x03, 0x5f
        /*00aa*/ 	.short	0x0101


	//----- nvinfo : EIATTR_INT_WARP_WIDE_INSTR_OFFSETS
	.align		4
        /*00ac*/ 	.byte	0x04, 0x31
        /*00ae*/ 	.short	(.L_1105 - .L_1104)


	//   ....[0]....
.L_1104:
        /*00b0*/ 	.word	0x000000c0


	//   ....[1]....
        /*00b4*/ 	.word	0x000000d0


	//   ....[2]....
        /*00b8*/ 	.word	0x00000170


	//----- nvinfo : EIATTR_COOP_GROUP_MASK_REGIDS
	.align		4
.L_1105:
        /*00bc*/ 	.byte	0x04, 0x29
        /*00be*/ 	.short	(.L_1107 - .L_1106)


	//   ....[0]....
.L_1106:
        /*00c0*/ 	.word	0xffffffff


	//   ....[1]....
        /*00c4*/ 	.word	0xffffffff


	//   ....[2]....
        /*00c8*/ 	.word	0xffffffff


	//   ....[3]....
        /*00cc*/ 	.word	0xffffffff


	//   ....[4]....
        /*00d0*/ 	.word	0xffffffff


	//   ....[5]....
        /*00d4*/ 	.word	0xffffffff


	//   ....[6]....
        /*00d8*/ 	.word	0xffffffff


	//   ....[7]....
        /*00dc*/ 	.word	0xffffffff


	//   ....[8]....
        /*00e0*/ 	.word	0xffffffff


	//   ....[9]....
        /*00e4*/ 	.word	0xffffffff


	//   ....[10]....
        /*00e8*/ 	.word	0xffffffff


	//   ....[11]....
        /*00ec*/ 	.word	0xffffffff


	//   ....[12]....
        /*00f0*/ 	.word	0xffffffff


	//   ....[13]....
        /*00f4*/ 	.word	0xffffffff


	//   ....[14]....
        /*00f8*/ 	.word	0xffffffff


	//   ....[15]....
        /*00fc*/ 	.word	0xffffffff


	//   ....[16]....
        /*0100*/ 	.word	0xffffffff


	//   ....[17]....
        /*0104*/ 	.word	0xffffffff


	//   ....[18]....
        /*0108*/ 	.word	0xffffffff


	//   ....[19]....
        /*010c*/ 	.word	0xffffffff


	//   ....[20]....
        /*0110*/ 	.word	0xffffffff


	//   ....[21]....
        /*0114*/ 	.word	0xffffffff


	//   ....[22]....
        /*0118*/ 	.word	0xffffffff


	//   ....[23]....
        /*011c*/ 	.word	0xffffffff


	//   ....[24]....
        /*0120*/ 	.word	0xffffffff


	//   ....[25]....
        /*0124*/ 	.word	0xffffffff


	//   ....[26]....
        /*0128*/ 	.word	0xffffffff


	//   ....[27]....
        /*012c*/ 	.word	0xffffffff


	//   ....[28]....
        /*0130*/ 	.word	0xffffffff


	//   ....[29]....
        /*0134*/ 	.word	0xffffffff


	//   ....[30]....
        /*0138*/ 	.word	0xffffffff


	//   ....[31]....
        /*013c*/ 	.word	0xffffffff


	//   ....[32]....
        /*0140*/ 	.word	0xffffffff


	//   ....[33]....
        /*0144*/ 	.word	0xffffffff


	//   ....[34]....
        /*0148*/ 	.word	0xffffffff


	//   ....[35]....
        /*014c*/ 	.word	0xffffffff


	//   ....[36]....
        /*0150*/ 	.word	0xffffffff


	//   ....[37]....
        /*0154*/ 	.word	0xffffffff


	//   ....[38]....
        /*0158*/ 	.word	0xffffffff


	//   ....[39]....
        /*015c*/ 	.word	0xffffffff


	//   ....[40]....
        /*0160*/ 	.word	0xffffffff


	//   ....[41]....
        /*0164*/ 	.word	0xffffffff


	//   ....[42]....
        /*0168*/ 	.word	0xffffffff


	//   ....[43]....
        /*016c*/ 	.word	0xffffffff


	//   ....[44]....
        /*0170*/ 	.word	0xffffffff


	//   ....[45]....
        /*0174*/ 	.word	0xffffffff


	//   ....[46]....
        /*0178*/ 	.word	0xffffffff


	//   ....[47]....
        /*017c*/ 	.word	0xffffffff


	//   ....[48]....
        /*0180*/ 	.word	0xffffffff


	//   ....[49]....
        /*0184*/ 	.word	0xffffffff


	//   ....[50]....
        /*0188*/ 	.word	0xffffffff


	//   ....[51]....
        /*018c*/ 	.word	0xffffffff


	//   ....[52]....
        /*0190*/ 	.word	0xffffffff


	//   ....[53]....
        /*0194*/ 	.word	0xffffffff


	//   ....[54]....
        /*0198*/ 	.word	0xffffffff


	//   ....[55]....
        /*019c*/ 	.word	0xffffffff


	//   ....[56]....
        /*01a0*/ 	.word	0xffffffff


	//   ....[57]....
        /*01a4*/ 	.word	0xffffffff


	//   ....[58]....
        /*01a8*/ 	.word	0xffffffff


	//   ....[59]....
        /*01ac*/ 	.word	0xffffffff


	//   ....[60]....
        /*01b0*/ 	.word	0xffffffff


	//   ....[61]....
        /*01b4*/ 	.word	0xffffffff


	//   ....[62]....
        /*01b8*/ 	.word	0xffffffff


	//   ....[63]....
        /*01bc*/ 	.word	0xffffffff


	//   ....[64]....
        /*01c0*/ 	.word	0xffffffff


	//   ....[65]....
        /*01c4*/ 	.word	0xffffffff


	//   ....[66]....
        /*01c8*/ 	.word	0xffffffff


	//   ....[67]....
        /*01cc*/ 	.word	0xffffffff


	//   ....[68]....
        /*01d0*/ 	.word	0xffffffff


	//   ....[69]....
        /*01d4*/ 	.word	0xffffffff


	//   ....[70]....
        /*01d8*/ 	.word	0xffffffff


	//   ....[71]....
        /*01dc*/ 	.word	0xffffffff


	//   ....[72]....
        /*01e0*/ 	.word	0xffffffff


	//   ....[73]....
        /*01e4*/ 	.word	0xffffffff


	//   ....[74]....
        /*01e8*/ 	.word	0x0500000f


	//   ....[75]....
        /*01ec*/ 	.word	0x0500000f


	//   ....[76]....
        /*01f0*/ 	.word	0x0500000f


	//   ....[77]....
        /*01f4*/ 	.word	0x0500000f


	//   ....[78]....
        /*01f8*/ 	.word	0x0500000f


	//   ....[79]....
        /*01fc*/ 	.word	0x0500000f


	//   ....[80]....
        /*0200*/ 	.word	0x0500000f


	//   ....[81]....
        /*0204*/ 	.word	0x0500000f


	//   ....[82]....
        /*0208*/ 	.word	0x0500000f


	//   ....[83]....
        /*020c*/ 	.word	0x0500000f


	//   ....[84]....
        /*0210*/ 	.word	0x0500000f


	//   ....[85]....
        /*0214*/ 	.word	0x0500000f


	//   ....[86]....
        /*0218*/ 	.word	0x0500000f


	//   ....[87]....
        /*021c*/ 	.word	0x0500000f


	//   ....[88]....
        /*0220*/ 	.word	0x0500000f


	//   ....[89]....
        /*0224*/ 	.word	0x0500000f


	//   ....[90]....
        /*0228*/ 	.word	0x0500000f


	//   ....[91]....
        /*022c*/ 	.word	0x0500000f


	//   ....[92]....
        /*0230*/ 	.word	0x0500000f


	//   ....[93]....
        /*0234*/ 	.word	0x0500000f


	//   ....[94]....
        /*0238*/ 	.word	0x0500000f


	//   ....[95]....
        /*023c*/ 	.word	0x0500000f


	//   ....[96]....
        /*0240*/ 	.word	0x0500000f


	//   ....[97]....
        /*0244*/ 	.word	0x0500000f


	//   ....[98]....
        /*0248*/ 	.word	0x0500000f


	//   ....[99]....
        /*024c*/ 	.word	0x0500000f


	//   ....[100]....
        /*0250*/ 	.word	0x0500000f


	//   ....[101]....
        /*0254*/ 	.word	0x0500000f


	//   ....[102]....
        /*0258*/ 	.word	0x0500000f


	//   ....[103]....
        /*025c*/ 	.word	0x0500000f


	//   ....[104]....
        /*0260*/ 	.word	0x0500000f


	//   ....[105]....
        /*0264*/ 	.word	0x0500000f


	//   ....[106]....
        /*0268*/ 	.word	0x0500000f


	//   ....[107]....
        /*026c*/ 	.word	0x0500000f


	//   ....[108]....
        /*0270*/ 	.word	0x0500000f


	//   ....[109]....
        /*0274*/ 	.word	0x0500000f


	//   ....[110]....
        /*0278*/ 	.word	0x0500000f


	//   ....[111]....
        /*027c*/ 	.word	0x0500000f


	//   ....[112]....
        /*0280*/ 	.word	0x0500000f


	//   ....[113]....
        /*0284*/ 	.word	0x0500000f


	//   ....[114]....
        /*0288*/ 	.word	0x0500000f


	//   ....[115]....
        /*028c*/ 	.word	0x0500000f


	//   ....[116]....
        /*0290*/ 	.word	0x0500000f


	//   ....[117]....
        /*0294*/ 	.word	0x0500000f


	//   ....[118]....
        /*0298*/ 	.word	0x0500000f


	//   ....[119]....
        /*029c*/ 	.word	0x0500000f


	//----- nvinfo : EIATTR_COOP_GROUP_INSTR_OFFSETS
	.align		4
.L_1107:
        /*02a0*/ 	.byte	0x04, 0x28
        /*02a2*/ 	.short	(.L_1109 - .L_1108)


	//   ....[0]....
.L_1108:
        /*02a4*/ 	.word	0x00000080


	//   ....[1]....
        /*02a8*/ 	.word	0x00000090


	//   ....[2]....
        /*02ac*/ 	.word	0x000002d0


	//   ....[3]....
        /*02b0*/ 	.word	0x00000430


	//   ....[4]....
        /*02b4*/ 	.word	0x00000550


	//   ....[5]....
        /*02b8*/ 	.word	0x000006b0


	//   ....[6]....
        /*02bc*/ 	.word	0x00000e60


	//   ....[7]....
        /*02c0*/ 	.word	0x00002130


	//   ....[8]....
        /*02c4*/ 	.word	0x00002230


	//   ....[9]....
        /*02c8*/ 	.word	0x00002780


	//   ....[10]....
        /*02cc*/ 	.word	0x000027e0


	//   ....[11]....
        /*02d0*/ 	.word	0x000033d0


	//   ....[12]....
        /*02d4*/ 	.word	0x000042b0


	//   ....[13]....
        /*02d8*/ 	.word	0x000042c0


	//   ....[14]....
        /*02dc*/ 	.word	0x000042f0


	//   ....[15]....
        /*02e0*/ 	.word	0x00004300


	//   ....[16]....
        /*02e4*/ 	.word	0x00005660


	//   ....[17]....
        /*02e8*/ 	.word	0x00005770


	//   ....[18]....
        /*02ec*/ 	.word	0x000057d0


	//   ....[19]....
        /*02f0*/ 	.word	0x000058c0


	//   ....[20]....
        /*02f4*/ 	.word	0x000058d0


	//   ....[21]....
        /*02f8*/ 	.word	0x00006780


	//   ....[22]....
        /*02fc*/ 	.word	0x000067d0


	//   ....[23]....
        /*0300*/ 	.word	0x00006800


	//   ....[24]....
        /*0304*/ 	.word	0x00006860


	//   ....[25]....
        /*0308*/ 	.word	0x00006d40


	//   ....[26]....
        /*030c*/ 	.word	0x00006d90


	//   ....[27]....
        /*0310*/ 	.word	0x00006ea0


	//   ....[28]....
        /*0314*/ 	.word	0x00006ee0


	//   ....[29]....
        /*0318*/ 	.word	0x000080f0


	//   ....[30]....
        /*031c*/ 	.word	0x00008110


	//   ....[31]....
        /*0320*/ 	.word	0x00008120


	//   ....[32]....
        /*0324*/ 	.word	0x000081d0


	//   ....[33]....
        /*0328*/ 	.word	0x000081f0


	//   ....[34]....
        /*032c*/ 	.word	0x00008290


	//   ....[35]....
        /*0330*/ 	.word	0x000082b0


	//   ....[36]....
        /*0334*/ 	.word	0x000082c0


	//   ....[37]....
        /*0338*/ 	.word	0x00008b00


	//   ....[38]....
        /*033c*/ 	.word	0x00008b20


	//   ....[39]....
        /*0340*/ 	.word	0x00008b50


	//   ....[40]....
        /*0344*/ 	.word	0x00008c00


	//   ....[41]....
        /*0348*/ 	.word	0x00008c10


	//   ....[42]....
        /*034c*/ 	.word	0x00008cc0


	//   ....[43]....
        /*0350*/ 	.word	0x00008cd0


	//   ....[44]....
        /*0354*/ 	.word	0x00008ce0


	//   ....[45]....
        /*0358*/ 	.word	0x00008cf0


	//   ....[46]....
        /*035c*/ 	.word	0x00008d00


	//   ....[47]....
        /*0360*/ 	.word	0x00008dd0


	//   ....[48]....
        /*0364*/ 	.word	0x00008e80


	//   ....[49]....
        /*0368*/ 	.word	0x00009560


	//   ....[50]....
        /*036c*/ 	.word	0x00009570


	//   ....[51]....
        /*0370*/ 	.word	0x00009590


	//   ....[52]....
        /*0374*/ 	.word	0x00009610


	//   ....[53]....
        /*0378*/ 	.word	0x00009620


	//   ....[54]....
        /*037c*/ 	.word	0x00009680


	//   ....[55]....
        /*0380*/ 	.word	0x000096b0


	//   ....[56]....
        /*0384*/ 	.word	0x000096f0


	//   ....[57]....
        /*0388*/ 	.word	0x000099a0


	//   ....[58]....
        /*038c*/ 	.word	0x000099c0


	//   ....[59]....
        /*0390*/ 	.word	0x00009a60


	//   ....[60]....
        /*0394*/ 	.word	0x00009a70


	//   ....[61]....
        /*0398*/ 	.word	0x00009b00


	//   ....[62]....
        /*039c*/ 	.word	0x00009b10


	//   ....[63]....
        /*03a0*/ 	.word	0x00009b20


	//   ....[64]....
        /*03a4*/ 	.word	0x00009bb0


	//   ....[65]....
        /*03a8*/ 	.word	0x0000a050


	//   ....[66]....
        /*03ac*/ 	.word	0x0000a060


	//   ....[67]....
        /*03b0*/ 	.word	0x0000a0b0


	//   ....[68]....
        /*03b4*/ 	.word	0x0000a0f0


	//   ....[69]....
        /*03b8*/ 	.word	0x0000a150


	//   ....[70]....
        /*03bc*/ 	.word	0x0000a170


	//   ....[71]....
        /*03c0*/ 	.word	0x0000a1f0


	//   ....[72]....
        /*03c4*/ 	.word	0x0000a210


	//   ....[73]....
        /*03c8*/ 	.word	0x0000a5e0


	//   ....[74]....
        /*03cc*/ 	.word	0x0000aac0


	//   ....[75]....
        /*03d0*/ 	.word	0x0000abb0


	//   ....[76]....
        /*03d4*/ 	.word	0x0000ac50


	//   ....[77]....
        /*03d8*/ 	.word	0x0000acc0


	//   ....[78]....
        /*03dc*/ 	.word	0x0000add0


	//   ....[79]....
        /*03e0*/ 	.word	0x0000ae40


	//   ....[80]....
        /*03e4*/ 	.word	0x0000af50


	//   ....[81]....
        /*03e8*/ 	.word	0x0000afc0


	//   ....[82]....
        /*03ec*/ 	.word	0x0000b0c0


	//   ....[83]....
        /*03f0*/ 	.word	0x0000b150


	//   ....[84]....
        /*03f4*/ 	.word	0x0000b1c0


	//   ....[85]....
        /*03f8*/ 	.word	0x0000b220


	//   ....[86]....
        /*03fc*/ 	.word	0x0000b340


	//   ....[87]....
        /*0400*/ 	.word	0x0000b3a0


	//   ....[88]....
        /*0404*/ 	.word	0x0000b4b0


	//   ....[89]....
        /*0408*/ 	.word	0x0000b510


	//   ....[90]....
        /*040c*/ 	.word	0x0000b5c0


	//   ....[91]....
        /*0410*/ 	.word	0x0000b6b0


	//   ....[92]....
        /*0414*/ 	.word	0x0000b790


	//   ....[93]....
        /*0418*/ 	.word	0x0000b800


	//   ....[94]....
        /*041c*/ 	.word	0x0000b8d0


	//   ....[95]....
        /*0420*/ 	.word	0x0000ba10


	//   ....[96]....
        /*0424*/ 	.word	0x0000bac0


	//   ....[97]....
        /*0428*/ 	.word	0x0000bb40


	//   ....[98]....
        /*042c*/ 	.word	0x0000bc20


	//   ....[99]....
        /*0430*/ 	.word	0x0000bc80


	//   ....[100]....
        /*0434*/ 	.word	0x0000bd50


	//   ....[101]....
        /*0438*/ 	.word	0x0000bdb0


	//   ....[102]....
        /*043c*/ 	.word	0x0000be80


	//   ....[103]....
        /*0440*/ 	.word	0x0000bf70


	//   ....[104]....
        /*0444*/ 	.word	0x0000c010


	//   ....[105]....
        /*0448*/ 	.word	0x0000c070


	//   ....[106]....
        /*044c*/ 	.word	0x0000c170


	//   ....[107]....
        /*0450*/ 	.word	0x0000c1d0


	//   ....[108]....
        /*0454*/ 	.word	0x0000c2d0


	//   ....[109]....
        /*0458*/ 	.word	0x0000c330


	//   ....[110]....
        /*045c*/ 	.word	0x0000c400


	//   ....[111]....
        /*0460*/ 	.word	0x0000c550


	//   ....[112]....
        /*0464*/ 	.word	0x0000c5f0


	//   ....[113]....
        /*0468*/ 	.word	0x0000c680


	//   ....[114]....
        /*046c*/ 	.word	0x0000c780


	//   ....[115]....
        /*0470*/ 	.word	0x0000c7e0


	//   ....[116]....
        /*0474*/ 	.word	0x0000c8d0


	//   ....[117]....
        /*0478*/ 	.word	0x0000c930


	//   ....[118]....
        /*047c*/ 	.word	0x0000c9f0


	//   ....[119]....
        /*0480*/ 	.word	0x0000cb60


	//----- nvinfo : EIATTR_REG_RECONFIG
	.align		4
.L_1109:
        /*0484*/ 	.byte	0x01, 0x54
	.zero		2


	//----- nvinfo : EIATTR_SYSCALL_OFFSETS
	.align		4
        /*0488*/ 	.byte	0x04, 0x46
        /*048a*/ 	.short	(.L_1111 - .L_1110)


	//   ....[0]....
.L_1110:
        /*048c*/ 	.word	0x00001190


	//   ....[1]....
        /*0490*/ 	.word	0x000077b0


	//   ....[2]....
        /*0494*/ 	.word	0x000078f0


	//   ....[3]....
        /*0498*/ 	.word	0x000079e0


	//   ....[4]....
        /*049c*/ 	.word	0x00008620


	//----- nvinfo : EIATTR_MBARRIER_INSTR_OFFSETS
	.align		4
.L_1111:
        /*04a0*/ 	.byte	0x04, 0x39
        /*04a2*/ 	.short	(.L_1113 - .L_1112)


	//   ....[0]....
.L_1112:
        /*04a4*/ 	.word	0x00000180
        /*04a8*/ 	.word	0x000000ff
        /*04ac*/ 	.word	0x0002d800
        /*04b0*/ 	.short	0x0100
        /*04b2*/ 	.byte	0x08
	.zero		1


	//   ....[1]....
        /*04b4*/ 	.word	0x00000190
        /*04b8*/ 	.word	0x000000ff
        /*04bc*/ 	.word	0x0002d820
        /*04c0*/ 	.short	0x0100
        /*04c2*/ 	.byte	0x08
	.zero		1


	//   ....[2]....
        /*04c4*/ 	.word	0x00000280
        /*04c8*/ 	.word	0x000000ff
        /*04cc*/ 	.word	0x0002d830
        /*04d0*/ 	.short	0x0100
        /*04d2*/ 	.byte	0x08
	.zero		1


	//   ....[3]....
        /*04d4*/ 	.word	0x00000290
        /*04d8*/ 	.word	0x000000ff
        /*04dc*/ 	.word	0x0002d840
        /*04e0*/ 	.short	0x0100
        /*04e2*/ 	.byte	0x08
	.zero		1


	//   ....[4]....
        /*04e4*/ 	.word	0x000002a0
        /*04e8*/ 	.word	0x000000ff
        /*04ec*/ 	.word	0x0002d838
        /*04f0*/ 	.short	0x0100
        /*04f2*/ 	.byte	0x08
	.zero		1


	//   ....[5]....
        /*04f4*/ 	.word	0x000002b0
        /*04f8*/ 	.word	0x000000ff
        /*04fc*/ 	.word	0x0002d848
        /*0500*/ 	.short	0x0100
        /*0502*/ 	.byte	0x08
	.zero		1


	//   ....[6]....
        /*0504*/ 	.word	0x000003e0
        /*0508*/ 	.word	0x000000ff
        /*050c*/ 	.word	0x0002d850
        /*0510*/ 	.short	0x0100
        /*0512*/ 	.byte	0x08
	.zero		1


	//   ....[7]....
        /*0514*/ 	.word	0x000003f0
        /*0518*/ 	.word	0x000000ff
        /*051c*/ 	.word	0x0002d860
        /*0520*/ 	.short	0x0100
        /*0522*/ 	.byte	0x08
	.zero		1


	//   ....[8]....
        /*0524*/ 	.word	0x00000400
        /*0528*/ 	.word	0x000000ff
        /*052c*/ 	.word	0x0002d858
        /*0530*/ 	.short	0x0100
        /*0532*/ 	.byte	0x08
	.zero		1


	//   ....[9]....
        /*0534*/ 	.word	0x00000410
        /*0538*/ 	.word	0x000000ff
        /*053c*/ 	.word	0x0002d868
        /*0540*/ 	.short	0x0100
        /*0542*/ 	.byte	0x08
	.zero		1


	//   ....[10]....
        /*0544*/ 	.word	0x00000500
        /*0548*/ 	.word	0x000000ff
        /*054c*/ 	.word	0x0002d870
        /*0550*/ 	.short	0x0100
        /*0552*/ 	.byte	0x06
	.zero		1


	//   ....[11]....
        /*0554*/ 	.word	0x00000510
        /*0558*/ 	.word	0x000000ff
        /*055c*/ 	.word	0x0002d880
        /*0560*/ 	.short	0x0100
        /*0562*/ 	.byte	0x06
	.zero		1


	//   ....[12]....
        /*0564*/ 	.word	0x00000520
        /*0568*/ 	.word	0x000000ff
        /*056c*/ 	.word	0x0002d878
        /*0570*/ 	.short	0x0100
        /*0572*/ 	.byte	0x06
	.zero		1


	//   ....[13]....
        /*0574*/ 	.word	0x00000530
        /*0578*/ 	.word	0x000000ff
        /*057c*/ 	.word	0x0002d888
        /*0580*/ 	.short	0x0100
        /*0582*/ 	.byte	0x06
	.zero		1


	//   ....[14]....
        /*0584*/ 	.word	0x00000660
        /*0588*/ 	.word	0x000000ff
        /*058c*/ 	.word	0x0002d890
        /*0590*/ 	.short	0x0100
        /*0592*/ 	.byte	0x08
	.zero		1


	//   ....[15]....
        /*0594*/ 	.word	0x00000670
        /*0598*/ 	.word	0x000000ff
        /*059c*/ 	.word	0x0002d8a0
        /*05a0*/ 	.short	0x0100
        /*05a2*/ 	.byte	0x08
	.zero		1


	//   ....[16]....
        /*05a4*/ 	.word	0x00000680
        /*05a8*/ 	.word	0x000000ff
        /*05ac*/ 	.word	0x0002d898
        /*05b0*/ 	.short	0x0100
        /*05b2*/ 	.byte	0x08
	.zero		1


	//   ....[17]....
        /*05b4*/ 	.word	0x00000690
        /*05b8*/ 	.word	0x000000ff
        /*05bc*/ 	.word	0x0002d8a8
        /*05c0*/ 	.short	0x0100
        /*05c2*/ 	.byte	0x08
	.zero		1


	//   ....[18]....
        /*05c4*/ 	.word	0x000007d0
        /*05c8*/ 	.word	0x000000ff
        /*05cc*/ 	.word	0x0002d8b0
        /*05d0*/ 	.short	0x0100
        /*05d2*/ 	.byte	0x08
	.zero		1


	//   ....[19]....
        /*05d4*/ 	.word	0x000007e0
        /*05d8*/ 	.word	0x000000ff
        /*05dc*/ 	.word	0x0002d8c0
        /*05e0*/ 	.short	0x0100
        /*05e2*/ 	.byte	0x08
	.zero		1


	//   ....[20]....
        /*05e4*/ 	.word	0x000007f0
        /*05e8*/ 	.word	0x000000ff
        /*05ec*/ 	.word	0x0002d8b8
        /*05f0*/ 	.short	0x0100
        /*05f2*/ 	.byte	0x08
	.zero		1


	//   ....[21]....
        /*05f4*/ 	.word	0x00000800
        /*05f8*/ 	.word	0x000000ff
        /*05fc*/ 	.word	0x0002d8c8
        /*0600*/ 	.short	0x0100
        /*0602*/ 	.byte	0x08
	.zero		1


	//   ....[22]....
        /*0604*/ 	.word	0x000011f0
        /*0608*/ 	.word	0x000000ff
        /*060c*/ 	.word	0x0002d800
        /*0610*/ 	.short	0x010a
        /*0612*/ 	.byte	0x28
	.zero		1


	//   ....[23]....
        /*0614*/ 	.word	0x00001270
        /*0618*/ 	.word	0x00000004
        /*061c*/ 	.word	0x0002d830
        /*0620*/ 	.short	0x010a
        /*0622*/ 	.byte	0x3f
	.zero		1


	//   ....[24]....
        /*0624*/ 	.word	0x000012c0
        /*0628*/ 	.word	0x00000004
        /*062c*/ 	.word	0x0002d830
        /*0630*/ 	.short	0x010a
        /*0632*/ 	.byte	0x3f
	.zero		1


	//   ....[25]....
        /*0634*/ 	.word	0x00001830
        /*0638*/ 	.word	0x000000ff
        /*063c*/ 	.word	0x00000000
        /*0640*/ 	.short	0x0101
        /*0642*/ 	.byte	0x06
	.zero		1


	//   ....[26]....
        /*0644*/ 	.word	0x000036a0
        /*0648*/ 	.word	0x000000ff
        /*064c*/ 	.word	0x0002d830
        /*0650*/ 	.short	0x010a
        /*0652*/ 	.byte	0x06
	.zero		1


	//   ....[27]....
        /*0654*/ 	.word	0x000036e0
        /*0658*/ 	.word	0x000000ff
        /*065c*/ 	.word	0x0002d830
        /*0660*/ 	.short	0x010a
        /*0662*/ 	.byte	0x06
	.zero		1


	//   ....[28]....
        /*0664*/ 	.word	0x000039b0
        /*0668*/ 	.word	0x000000ff
        /*066c*/ 	.word	0x0002d850
        /*0670*/ 	.short	0x010a
        /*0672*/ 	.byte	0x06
	.zero		1


	//   ....[29]....
        /*0674*/ 	.word	0x000039f0
        /*0678*/ 	.word	0x000000ff
        /*067c*/ 	.word	0x0002d850
        /*0680*/ 	.short	0x010a
        /*0682*/ 	.byte	0x06
	.zero		1


	//   ....[30]....
        /*0684*/ 	.word	0x00003f40
        /*0688*/ 	.word	0x000000ff
        /*068c*/ 	.word	0x00000000
        /*0690*/ 	.short	0x0101
        /*0692*/ 	.byte	0x06
	.zero		1


	//   ....[31]....
        /*0694*/ 	.word	0x000050e0
        /*0698*/ 	.word	0x000000ff
        /*069c*/ 	.word	0x00000000
        /*06a0*/ 	.short	0x0101
        /*06a2*/ 	.byte	0x06
	.zero		1


	//   ....[32]....
        /*06a4*/ 	.word	0x000056e0
        /*06a8*/ 	.word	0x000000ff
        /*06ac*/ 	.word	0x0002d850
        /*06b0*/ 	.short	0x010a
        /*06b2*/ 	.byte	0x08
	.zero		1


	//   ....[33]....
        /*06b4*/ 	.word	0x00005720
        /*06b8*/ 	.word	0x000000ff
        /*06bc*/ 	.word	0x0002d850
        /*06c0*/ 	.short	0x010a
        /*06c2*/ 	.byte	0x08
	.zero		1


	//   ....[34]....
        /*06c4*/ 	.word	0x000061e0
        /*06c8*/ 	.word	0x000000ff
        /*06cc*/ 	.word	0x00000000
        /*06d0*/ 	.short	0x0101
        /*06d2*/ 	.byte	0x08
	.zero		1


	//   ....[35]....
        /*06d4*/ 	.word	0x00006da0
        /*06d8*/ 	.word	0x000000ff
        /*06dc*/ 	.word	0x00000000
        /*06e0*/ 	.short	0x0101
        /*06e2*/ 	.byte	0x04
	.zero		1


	//   ....[36]....
        /*06e4*/ 	.word	0x00007ec0
        /*06e8*/ 	.word	0x00000000
        /*06ec*/ 	.word	0x0002d840
        /*06f0*/ 	.short	0x010a
        /*06f2*/ 	.byte	0x3f
	.zero		1


	//   ....[37]....
        /*06f4*/ 	.word	0x00008400
        /*06f8*/ 	.word	0x00000000
        /*06fc*/ 	.word	0x0002d830
        /*0700*/ 	.short	0x0107
        /*0702*/ 	.byte	0x3f
	.zero		1


	//   ....[38]....
        /*0704*/ 	.word	0x000084c0
        /*0708*/ 	.word	0x00000000
        /*070c*/ 	.word	0x0002d830
        /*0710*/ 	.short	0x0101
        /*0712*/ 	.byte	0x3f
	.zero		1


	//   ....[39]....
        /*0714*/ 	.word	0x00008f70
        /*0718*/ 	.word	0x000000ff
        /*071c*/ 	.word	0x0002d800
        /*0720*/ 	.short	0x0107
        /*0722*/ 	.byte	0x25
	.zero		1


	//   ....[40]....
        /*0724*/ 	.word	0x00008fd0
        /*0728*/ 	.word	0x000000ff
        /*072c*/ 	.word	0x0002d800
        /*0730*/ 	.short	0x0101
        /*0732*/ 	.byte	0x25
	.zero		1


	//   ....[41]....
        /*0734*/ 	.word	0x00008ff0
        /*0738*/ 	.word	0x000000ff
        /*073c*/ 	.word	0x0002d820
        /*0740*/ 	.short	0x010a
        /*0742*/ 	.byte	0x25
	.zero		1


	//   ....[42]....
        /*0744*/ 	.word	0x00009380
        /*0748*/ 	.word	0x00000006
        /*074c*/ 	.word	0x0002d840
        /*0750*/ 	.short	0x010a
        /*0752*/ 	.byte	0x3f
	.zero		1


	//   ....[43]....
        /*0754*/ 	.word	0x00009790
        /*0758*/ 	.word	0x00000006
        /*075c*/ 	.word	0x0002d830
        /*0760*/ 	.short	0x0107
        /*0762*/ 	.byte	0x3f
	.zero		1


	//   ....[44]....
        /*0764*/ 	.word	0x00009850
        /*0768*/ 	.word	0x00000006
        /*076c*/ 	.word	0x0002d830
        /*0770*/ 	.short	0x0101
        /*0772*/ 	.byte	0x3f
	.zero		1


	//   ....[45]....
        /*0774*/ 	.word	0x000098b0
        /*0778*/ 	.word	0x00000006
        /*077c*/ 	.word	0x0002d860
        /*0780*/ 	.short	0x010a
        /*0782*/ 	.byte	0x3f
	.zero		1


	//   ....[46]....
        /*0784*/ 	.word	0x00009ca0
        /*0788*/ 	.word	0x00000006
        /*078c*/ 	.word	0x0002d850
        /*0790*/ 	.short	0x0107
        /*0792*/ 	.byte	0x3f
	.zero		1


	//   ....[47]....
        /*0794*/ 	.word	0x00009e70
        /*0798*/ 	.word	0x00000006
        /*079c*/ 	.word	0x0002d850
        /*07a0*/ 	.short	0x0101
        /*07a2*/ 	.byte	0x3f
	.zero		1


	//   ....[48]....
        /*07a4*/ 	.word	0x00009f70
        /*07a8*/ 	.word	0x00000004
        /*07ac*/ 	.word	0x0002d860
        /*07b0*/ 	.short	0x010a
        /*07b2*/ 	.byte	0x3f
	.zero		1


	//   ....[49]....
        /*07b4*/ 	.word	0x0000a350
        /*07b8*/ 	.word	0x00000004
        /*07bc*/ 	.word	0x0002d850
        /*07c0*/ 	.short	0x0107
        /*07c2*/ 	.byte	0x3f
	.zero		1


	//   ....[50]....
        /*07c4*/ 	.word	0x0000a440
        /*07c8*/ 	.word	0x00000004
        /*07cc*/ 	.word	0x0002d850
        /*07d0*/ 	.short	0x0101
        /*07d2*/ 	.byte	0x3f
	.zero		1


	//   ....[51]....
        /*07d4*/ 	.word	0x0000a560
        /*07d8*/ 	.word	0x00000004
        /*07dc*/ 	.word	0x0002d820
        /*07e0*/ 	.short	0x010a
        /*07e2*/ 	.byte	0x3f
	.zero		1


	//   ....[52]....
        /*07e4*/ 	.word	0x0000a6e0
        /*07e8*/ 	.word	0x00000003
        /*07ec*/ 	.word	0x0002d840
        /*07f0*/ 	.short	0x010a
        /*07f2*/ 	.byte	0x3f
	.zero		1


	//   ....[53]....
        /*07f4*/ 	.word	0x0000a780
        /*07f8*/ 	.word	0x00000017
        /*07fc*/ 	.word	0x0002d840
        /*0800*/ 	.short	0x010a
        /*0802*/ 	.byte	0x3f
	.zero		1


	//   ....[54]....
        /*0804*/ 	.word	0x0000a7c0
        /*0808*/ 	.word	0x00000003
        /*080c*/ 	.word	0x0002d860
        /*0810*/ 	.short	0x010a
        /*0812*/ 	.byte	0x3f
	.zero		1


	//   ....[55]....
        /*0814*/ 	.word	0x0000a800
        /*0818*/ 	.word	0x00000017
        /*081c*/ 	.word	0x0002d860
        /*0820*/ 	.short	0x010a
        /*0822*/ 	.byte	0x3f
	.zero		1


	//   ....[56]....
        /*0824*/ 	.word	0x0000a870
        /*0828*/ 	.word	0x00000003
        /*082c*/ 	.word	0x0002d800
        /*0830*/ 	.short	0x010a
        /*0832*/ 	.byte	0x3f
	.zero		1


	//   ....[57]....
        /*0834*/ 	.word	0x0000a8c0
        /*0838*/ 	.word	0x00000004
        /*083c*/ 	.word	0x0002d830
        /*0840*/ 	.short	0x010a
        /*0842*/ 	.byte	0x3f
	.zero		1


	//   ....[58]....
        /*0844*/ 	.word	0x0000a920
        /*0848*/ 	.word	0x00000003
        /*084c*/ 	.word	0x0002d830
        /*0850*/ 	.short	0x010a
        /*0852*/ 	.byte	0x3f
	.zero		1


	//   ....[59]....
        /*0854*/ 	.word	0x0000a980
        /*0858*/ 	.word	0x00000003
        /*085c*/ 	.word	0x0002d850
        /*0860*/ 	.short	0x010a
        /*0862*/ 	.byte	0x3f
	.zero		1


	//   ....[60]....
        /*0864*/ 	.word	0x0000a9e0
        /*0868*/ 	.word	0x00000007
        /*086c*/ 	.word	0x0002d850
        /*0870*/ 	.short	0x010a
        /*0872*/ 	.byte	0x3f
	.zero		1


	//   ....[61]....
        /*0874*/ 	.word	0x0000ab00
        /*0878*/ 	.word	0x00000000
        /*087c*/ 	.word	0x0002d840
        /*0880*/ 	.short	0x010a
        /*0882*/ 	.byte	0x3f
	.zero		1


	//   ....[62]....
        /*0884*/ 	.word	0x0000b910
        /*0888*/ 	.word	0x00000003
        /*088c*/ 	.word	0x0002d820
        /*0890*/ 	.short	0x010a
        /*0892*/ 	.byte	0x3f
	.zero		1


	//   ....[63]....
        /*0894*/ 	.word	0x0000b960
        /*0898*/ 	.word	0x00000006
        /*089c*/ 	.word	0x0002d840
        /*08a0*/ 	.short	0x010a
        /*08a2*/ 	.byte	0x3f
	.zero		1


	//   ....[64]....
        /*08a4*/ 	.word	0x0000bec0
        /*08a8*/ 	.word	0x00000006
        /*08ac*/ 	.word	0x0002d860
        /*08b0*/ 	.short	0x010a
        /*08b2*/ 	.byte	0x3f
	.zero		1


	//   ....[65]....
        /*08b4*/ 	.word	0x0000c4a0
        /*08b8*/ 	.word	0x00000004
        /*08bc*/ 	.word	0x0002d860
        /*08c0*/ 	.short	0x010a
        /*08c2*/ 	.byte	0x3f
	.zero		1


	//   ....[66]....
        /*08c4*/ 	.word	0x0000ca80
        /*08c8*/ 	.word	0x00000004
        /*08cc*/ 	.word	0x0002d820
        /*08d0*/ 	.short	0x010a
        /*08d2*/ 	.byte	0x3f
	.zero		1


	//   ....[67]....
        /*08d4*/ 	.word	0x0000cc20
        /*08d8*/ 	.word	0x00000003
        /*08dc*/ 	.word	0x0002d840
        /*08e0*/ 	.short	0x010a
        /*08e2*/ 	.byte	0x3f
	.zero		1


	//   ....[68]....
        /*08e4*/ 	.word	0x0000cc70
        /*08e8*/ 	.word	0x00000017
        /*08ec*/ 	.word	0x0002d840
        /*08f0*/ 	.short	0x010a
        /*08f2*/ 	.byte	0x3f
	.zero		1


	//   ....[69]....
        /*08f4*/ 	.word	0x0000ccc0
        /*08f8*/ 	.word	0x00000003
        /*08fc*/ 	.word	0x0002d860
        /*0900*/ 	.short	0x010a
        /*0902*/ 	.byte	0x3f
	.zero		1


	//----- nvinfo : EIATTR_NUM_MBARRIERS
	.align		4
.L_1113:
        /*0904*/ 	.byte	0x03, 0x38
        /*0906*/ 	.short	0x0016


	//----- nvinfo : EIATTR_EXIT_INSTR_OFFSETS
	.align		4
        /*0908*/ 	.byte	0x04, 0x1c
        /*090a*/ 	.short	(.L_1115 - .L_1114)


	//   ....[0]....
.L_1114:
        /*090c*/ 	.word	0x00000960


	//   ....[1]....
        /*0910*/ 	.word	0x00007000


	//   ....[2]....
        /*0914*/ 	.word	0x0000a850


	//----- nvinfo : EIATTR_MAX_THREADS
	.align		4
.L_1115:
        /*0918*/ 	.byte	0x04, 0x05
        /*091a*/ 	.short	(.L_1117 - .L_1116)
.L_1116:
        /*091c*/ 	.word	0x00000200
        /*0920*/ 	.word	0x00000001
        /*0924*/ 	.word	0x00000001


	//----- nvinfo : EIATTR_CRS_STACK_SIZE
	.align		4
.L_1117:
        /*0928*/ 	.byte	0x04, 0x1e
        /*092a*/ 	.short	(.L_1119 - .L_1118)
.L_1118:
        /*092c*/ 	.word	0x00000000


	//----- nvinfo : EIATTR_CBANK_PARAM_SIZE
	.align		4
.L_1119:
        /*0930*/ 	.byte	0x03, 0x19
        /*0932*/ 	.short	0x0a70


	//----- nvinfo : EIATTR_PARAM_CBANK
	.align		4
        /*0934*/ 	.byte	0x04, 0x0a
        /*0936*/ 	.short	(.L_1121 - .L_1120)
	.align		4
.L_1120:
        /*0938*/ 	.word	index@(.nv.constant0._ZN7cutlass13device_kernelIN5flash11enable_sm90INS1_16FlashAttnFwdSm90INS1_25CollectiveMainloopFwdSm90ILi2EN4cute5tupleIJNS5_1CILi1EEES8_S8_EEENS6_IJNS7_ILi192EEENS7_ILi128EEENS7_ILi96EEEEEELi96ENS_6half_tEfNS_4arch4Sm90ELb0ELb0ELb0ELb0ELb1ELb0ELb0ELb0ELb1ELb1ELb0ELb0EEENS1_21CollectiveEpilogueFwdINS6_IJSA_SC_SB_EEES9_SE_SG_Li384ELb0ELb1ELb0ELb0EEENS1_29StaticPersistentTileSchedulerILb0EEEEEEEEEvNT_6ParamsE)
        /*093c*/ 	.short	0x0210
        /*093e*/ 	.short	0x0a70


	//----- nvinfo : EIATTR_SW_WAR
	.align		4
.L_1121:
        /*0940*/ 	.byte	0x04, 0x36
        /*0942*/ 	.short	(.L_1123 - .L_1122)
.L_1122:
        /*0944*/ 	.word	0x00000008
.L_1123:


//--------------------- .nv.info._ZN7cutlass13device_kernelIN5flash11enable_sm90INS1_16FlashAttnFwdSm90INS1_25CollectiveMainloopFwdSm90ILi2EN4cute5tupleIJNS5_1CILi1EEES8_S8_EEENS6_IJNS7_ILi192EEENS7_ILi128EEENS7_ILi96EEEEEELi96ENS_6half_tEfNS_4arch4Sm90ELb0ELb0ELb0ELb1ELb1ELb0ELb0ELb0ELb1ELb1ELb0ELb0EEENS1_21CollectiveEpilogueFwdINS6_IJSA_SC_SB_EEES9_SE_SG_Li384ELb1ELb1ELb0ELb0EEENS1_36VarlenDynamicPersistentTileSchedulerILi192ELi128ELi384ELi128ELb0ELb1ELb1ELb0ELb1ELb1EEEEEEEEEvNT_6ParamsE --------------------------
	.section	.nv.info._ZN7cutlass13device_kernelIN5flash11enable_sm90INS1_16FlashAttnFwdSm90INS1_25CollectiveMainloopFwdSm90ILi2EN4cute5tupleIJNS5_1CILi1EEES8_S8_EEENS6_IJNS7_ILi192EEENS7_ILi128EEENS7_ILi96EEEEEELi96ENS_6half_tEfNS_4arch4Sm90ELb0ELb0ELb0ELb1ELb1ELb0ELb0ELb0ELb1ELb1ELb0ELb0EEENS1_21CollectiveEpilogueFwdINS6_IJSA_SC_SB_EEES9_SE_SG_Li384ELb1ELb1ELb0ELb0EEENS1_36VarlenDynamicPersistentTileSchedulerILi192ELi128ELi384ELi128ELb0ELb1ELb1ELb0ELb1ELb1EEEEEEEEEvNT_6ParamsE,"",@"SHT_CUDA_INFO"
	.sectionflags	@""
	.align	4


	//----- nvinfo : EIATTR_CUDA_API_VERSION
	.align		4
        /*0000*/ 	.byte	0x04, 0x37
        /*0002*/ 	.short	(.L_1125 - .L_1124)
.L_1124:
        /*0004*/ 	.word	0x00000082


	//----- nvinfo : EIATTR_KPARAM_INFO
	.align		4
.L_1125:
        /*0008*/ 	.byte	0x04, 0x17
        /*000a*/ 	.short	(.L_1127 - .L_1126)
.L_1126:
        /*000c*/ 	.word	0x00000000
        /*0010*/ 	.short	0x0000
        /*0012*/ 	.short	0x0070
        /*0014*/ 	.byte	0x00, 0xf0, 0x01, 0x2a


	//----- nvinfo : EIATTR_SPARSE_MMA_MASK
	.align		4
.L_1127:
        /*0018*/ 	.byte	0x03, 0x50
        /*001a*/ 	.short	0x0000


	//----- nvinfo : EIATTR_MAXREG_COUNT
	.align		4
        /*001c*/ 	.byte	0x03, 0x1b
        /*001e*/ 	.short	0x0080


	//----- nvinfo : EIATTR_NUM_BARRIERS
	.align		4
        /*0020*/ 	.byte	0x02, 0x4c
        /*0022*/ 	.byte	0x10
	.zero		1


	//----- nvinfo : EIATTR_EXTERNS
	.align		4
        /*0024*/ 	.byte	0x04, 0x0f
        /*0026*/ 	.short	(.L_1129 - .L_1128)


	//   ....[0]....
	.align		4
.L_1128:
        /*0028*/ 	.word	index@(__assertfail)


	//----- nvinfo : EIATTR_ANNOTATIONS
	.align		4
.L_1129:
        /*002c*/ 	.byte	0x04, 0x55
        /*002e*/ 	.short	(.L_1131 - .L_1130)


	//   ....[0]....
.L_1130:
        /* <DEDUP_REMOVED lines=32> */


	//----- nvinfo : EIATTR_MERCURY_ISA_VERSION
	.align		4
.L_1131:
        /*0220*/ 	.byte	0x03, 0x5f
        /*0222*/ 	.short	0x0101


	//----- nvinfo : EIATTR_UNUSED_LOAD_BYTE_OFFSET
	.align		4
        /*0224*/ 	.byte	0x04, 0x44
        /*0226*/ 	.short	(.L_1133 - .L_1132)


	//   ....[0]....
.L_1132:
        /*0228*/ 	.word	0x00000970
        /*022c*/ 	.word	0x0000fff0


	//   ....[1]....
        /*0230*/ 	.word	0x000063b0
        /*0234*/ 	.word	0x0000fff0


	//----- nvinfo : EIATTR_INT_WARP_WIDE_INSTR_OFFSETS
	.align		4
.L_1133:
        /*0238*/ 	.byte	0x04, 0x31
        /*023a*/ 	.short	(.L_1135 - .L_1134)


	//   ....[0]....
.L_1134:
        /*023c*/ 	.word	0x000000c0


	//   ....[1]....
        /*0240*/ 	.word	0x000000d0


	//   ....[2]....
        /*0244*/ 	.word	0x00000170


	//   ....[3]....
        /*0248*/ 	.word	0x00008e20


	//   ....[4]....
        /*024c*/ 	.word	0x00008eb0


	//   ....[5]....
        /*0250*/ 	.word	0x0000bc50


	//   ....[6]....
        /*0254*/ 	.word	0x0000bce0


	//----- nvinfo : EIATTR_COOP_GROUP_MASK_REGIDS
	.align		4
.L_1135:
        /*0258*/ 	.byte	0x04, 0x29
        /*025a*/ 	.short	(.L_1137 - .L_1136)


	//   ....[0]....
.L_1136:
        /*025c*/ 	.word	0xffffffff


	//   ....[1]....
        /*0260*/ 	.word	0xffffffff


	//   ....[2]....
        /*0264*/ 	.word	0xffffffff


	//   ....[3]....
        /*0268*/ 	.word	0xffffffff


	//   ....[4]....
        /*026c*/ 	.word	0xffffffff


	//   ....[5]....
        /*0270*/ 	.word	0xffffffff


	//   ....[6]....
        /*0274*/ 	.word	0xffffffff


	//   ....[7]....
        /*0278*/ 	.word	0xffffffff


	//   ....[8]....
        /*027c*/ 	.word	0xffffffff


	//   ....[9]....
        /*0280*/ 	.word	0xffffffff


	//   ....[10]....
        /*0284*/ 	.word	0xffffffff


	//   ....[11]....
        /*0288*/ 	.word	0xffffffff


	//   ....[12]....
        /*028c*/ 	.word	0xffffffff


	//   ....[13]....
        /*0290*/ 	.word	0xffffffff


	//   ....[14]....
        /*0294*/ 	.word	0xffffffff


	//   ....[15]....
        /*0298*/ 	.word	0xffffffff


	//   ....[16]....
        /*029c*/ 	.word	0xffffffff


	//   ....[17]....
        /*02a0*/ 	.word	0xffffffff


	//   ....[18]....
        /*02a4*/ 	.word	0xffffffff


	//   ....[19]....
        /*02a8*/ 	.word	0xffffffff


	//   ....[20]....
        /*02ac*/ 	.word	0xffffffff


	//   ....[21]....
        /*02b0*/ 	.word	0xffffffff


	//   ....[22]....
        /*02b4*/ 	.word	0xffffffff


	//   ....[23]....
        /*02b8*/ 	.word	0xffffffff


	//   ....[24]....
        /*02bc*/ 	.word	0xffffffff


	//   ....[25]....
        /*02c0*/ 	.word	0xffffffff


	//   ....[26]....
        /*02c4*/ 	.word	0xffffffff


	//   ....[27]....
        /*02c8*/ 	.word	0xffffffff


	//   ....[28]....
        /*02cc*/ 	.word	0xffffffff


	//   ....[29]....
        /*02d0*/ 	.word	0xffffffff


	//   ....[30]....
        /*02d4*/ 	.word	0xffffffff


	//   ....[31]....
        /*02d8*/ 	.word	0xffffffff


	//   ....[32]....
        /*02dc*/ 	.word	0xffffffff


	//   ....[33]....
        /*02e0*/ 	.word	0xffffffff


	//   ....[34]....
        /*02e4*/ 	.word	0xffffffff


	//   ....[35]....
        /*02e8*/ 	.word	0xffffffff


	//   ....[36]....
        /*02ec*/ 	.word	0xffffffff


	//   ....[37]....
        /*02f0*/ 	.word	0xffffffff


	//   ....[38]....
        /*02f4*/ 	.word	0xffffffff


	//   ....[39]....
        /*02f8*/ 	.word	0xffffffff


	//   ....[40]....
        /*02fc*/ 	.word	0xffffffff


	//   ....[41]....
        /*0300*/ 	.word	0xffffffff


	//   ....[42]....
        /*0304*/ 	.word	0xffffffff


	//   ....[43]....
        /*0308*/ 	.word	0xffffffff


	//   ....[44]....
        /*030c*/ 	.word	0xffffffff


	//   ....[45]....
        /*0310*/ 	.word	0xffffffff


	//   ....[46]....
        /*0314*/ 	.word	0xffffffff


	//   ....[47]....
        /*0318*/ 	.word	0xffffffff


	//   ....[48]....
        /*031c*/ 	.word	0xffffffff


	//   ....[49]....
        /*0320*/ 	.word	0xffffffff


	//   ....[50]....
        /*0324*/ 	.word	0xffffffff


	//   ....[51]....
        /*0328*/ 	.word	0xffffffff


	//   ....[52]....
        /*032c*/ 	.word	0xffffffff


	//   ....[53]....
        /*0330*/ 	.word	0xffffffff


	//   ....[54]....
        /*0334*/ 	.word	0xffffffff


	//   ....[55]....
        /*0338*/ 	.word	0xffffffff


	//   ....[56]....
        /*033c*/ 	.word	0xffffffff


	//   ....[57]....
        /*0340*/ 	.word	0xffffffff


	//   ....[58]....
        /*0344*/ 	.word	0xffffffff


	//   ....[59]....
        /*0348*/ 	.word	0xffffffff


	//   ....[60]....
        /*034c*/ 	.word	0xffffffff


	//   ....[61]....
        /*0350*/ 	.word	0xffffffff


	//   ....[62]....
        /*0354*/ 	.word	0xffffffff


	//   ....[63]....
        /*0358*/ 	.word	0xffffffff


	//   ....[64]....
        /*035c*/ 	.word	0xffffffff


	//   ....[65]....
        /*0360*/ 	.word	0xffffffff


	//   ....[66]....
        /*0364*/ 	.word	0xffffffff


	//   ....[67]....
        /*0368*/ 	.word	0xffffffff


	//   ....[68]....
        /*036c*/ 	.word	0xffffffff


	//   ....[69]....
        /*0370*/ 	.word	0xffffffff


	//   ....[70]....
        /*0374*/ 	.word	0xffffffff


	//   ....[71]....
        /*0378*/ 	.word	0xffffffff


	//   ....[72]....
        /*037c*/ 	.word	0xffffffff


	//   ....[73]....
        /*0380*/ 	.word	0xffffffff


	//   ....[74]....
        /*0384*/ 	.word	0xffffffff


	//   ....[75]....
        /*0388*/ 	.word	0xffffffff


	//   ....[76]....
        /*038c*/ 	.word	0xffffffff


	//   ....[77]....
        /*0390*/ 	.word	0xffffffff


	//   ....[78]....
        /*0394*/ 	.word	0xffffffff


	//   ....[79]....
        /*0398*/ 	.word	0xffffffff


	//   ....[80]....
        /*039c*/ 	.word	0xffffffff


	//   ....[81]....
        /*03a0*/ 	.word	0xffffffff


	//   ....[82]....
        /*03a4*/ 	.word	0xffffffff


	//   ....[83]....
        /*03a8*/ 	.word	0xffffffff


	//   ....[84]....
        /*03ac*/ 	.word	0xffffffff


	//   ....[85]....
        /*03b0*/ 	.word	0xffffffff


	//   ....[86]....
        /*03b4*/ 	.word	0xffffffff


	//   ....[87]....
        /*03b8*/ 	.word	0xffffffff


	//   ....[88]....
        /*03bc*/ 	.word	0xffffffff


	//   ....[89]....
        /*03c0*/ 	.word	0xffffffff


	//   ....[90]....
        /*03c4*/ 	.word	0xffffffff


	//   ....[91]....
        /*03c8*/ 	.word	0xffffffff


	//   ....[92]....
        /*03cc*/ 	.word	0xffffffff


	//   ....[93]....
        /*03d0*/ 	.word	0xffffffff


	//   ....[94]....
        /*03d4*/ 	.word	0xffffffff


	//   ....[95]....
        /*03d8*/ 	.word	0xffffffff


	//   ....[96]....
        /*03dc*/ 	.word	0xffffffff


	//   ....[97]....
        /*03e0*/ 	.word	0xffffffff


	//   ....[98]....
        /*03e4*/ 	.word	0xffffffff


	//   ....[99]....
        /*03e8*/ 	.word	0xffffffff


	//   ....[100]....
        /*03ec*/ 	.word	0xffffffff


	//   ....[101]....
        /*03f0*/ 	.word	0xffffffff


	//   ....[102]....
        /*03f4*/ 	.word	0xffffffff


	//   ....[103]....
        /*03f8*/ 	.word	0xffffffff


	//   ....[104]....
        /*03fc*/ 	.word	0xffffffff


	//   ....[105]....
        /*0400*/ 	.word	0xffffffff


	//   ....[106]....
        /*0404*/ 	.word	0xffffffff


	//   ....[107]....
        /*0408*/ 	.word	0xffffffff


	//   ....[108]....
        /*040c*/ 	.word	0xffffffff


	//   ....[109]....
        /*0410*/ 	.word	0xffffffff


	//   ....[110]....
        /*0414*/ 	.word	0xffffffff


	//   ....[111]....
        /*0418*/ 	.word	0x0500000f


	//   ....[112]....
        /*041c*/ 	.word	0x0500000f


	//   ....[113]....
        /*0420*/ 	.word	0x0500000f


	//   ....[114]....
        /*0424*/ 	.word	0x0500000f


	//   ....[115]....
        /*0428*/ 	.word	0x0500000f


	//   ....[116]....
        /*042c*/ 	.word	0x0500000f


	//   ....[117]....
        /*0430*/ 	.word	0x0500000f


	//   ....[118]....
        /*0434*/ 	.word	0x0500000f


	//   ....[119]....
        /*0438*/ 	.word	0x0500000f


	//   ....[120]....
        /*043c*/ 	.word	0x0500000f


	//   ....[121]....
        /*0440*/ 	.word	0x0500000f


	//   ....[122]....
        /*0444*/ 	.word	0x0500000f


	//   ....[123]....
        /*0448*/ 	.word	0x0500000f


	//   ....[124]....
        /*044c*/ 	.word	0x0500000f


	//   ....[125]....
        /*0450*/ 	.word	0x0500000f


	//   ....[126]....
        /*0454*/ 	.word	0x0500000f


	//   ....[127]....
        /*0458*/ 	.word	0x0500000f


	//   ....[128]....
        /*045c*/ 	.word	0x0500000f


	//   ....[129]....
        /*0460*/ 	.word	0x0500000f


	//   ....[130]....
        /*0464*/ 	.word	0x0500000f


	//   ....[131]....
        /*0468*/ 	.word	0x0500000f


	//   ....[132]....
        /*046c*/ 	.word	0x0500000f


	//   ....[133]....
        /*0470*/ 	.word	0x0500000f


	//   ....[134]....
        /*0474*/ 	.word	0x0500000f


	//   ....[135]....
        /*0478*/ 	.word	0x0500000f


	//   ....[136]....
        /*047c*/ 	.word	0x0500000f


	//   ....[137]....
        /*0480*/ 	.word	0x0500000f


	//   ....[138]....
        /*0484*/ 	.word	0x0500000f


	//   ....[139]....
        /*0488*/ 	.word	0x0500000f


	//   ....[140]....
        /*048c*/ 	.word	0x0500000f


	//   ....[141]....
        /*0490*/ 	.word	0x0500000f


	//   ....[142]....
        /*0494*/ 	.word	0x0500000f


	//   ....[143]....
        /*0498*/ 	.word	0x0500000f


	//   ....[144]....
        /*049c*/ 	.word	0x0500000f


	//   ....[145]....
        /*04a0*/ 	.word	0x0500000f


	//   ....[146]....
        /*04a4*/ 	.word	0x0500000f


	//   ....[147]....
        /*04a8*/ 	.word	0x0500000f


	//   ....[148]....
        /*04ac*/ 	.word	0x0500000f


	//   ....[149]....
        /*04b0*/ 	.word	0x0500000f


	//   ....[150]....
        /*04b4*/ 	.word	0x0500000f


	//   ....[151]....
        /*04b8*/ 	.word	0x0500000f


	//   ....[152]....
        /*04bc*/ 	.word	0x0500000f


	//   ....[153]....
        /*04c0*/ 	.word	0x0500000f


	//   ....[154]....
        /*04c4*/ 	.word	0x0500000f


	//   ....[155]....
        /*04c8*/ 	.word	0x0500000f


	//   ....[156]....
        /*04cc*/ 	.word	0x0500000f


	//   ....[157]....
        /*04d0*/ 	.word	0x0500000f


	//   ....[158]....
        /*04d4*/ 	.word	0x0500000f


	//   ....[159]....
        /*04d8*/ 	.word	0x0500000f


	//   ....[160]....
        /*04dc*/ 	.word	0x0500000f


	//   ....[161]....
        /*04e0*/ 	.word	0x0500000f


	//   ....[162]....
        /*04e4*/ 	.word	0x0500000f


	//   ....[163]....
        /*04e8*/ 	.word	0x0500000f


	//   ....[164]....
        /*04ec*/ 	.word	0x0500000f


	//   ....[165]....
        /*04f0*/ 	.word	0x0500000f


	//   ....[166]....
        /*04f4*/ 	.word	0x0500000f


	//   ....[167]....
        /*04f8*/ 	.word	0x0500000f


	//   ....[168]....
        /*04fc*/ 	.word	0x0500000f


	//   ....[169]....
        /*0500*/ 	.word	0x0500000f


	//   ....[170]....
        /*0504*/ 	.word	0x0500000f


	//   ....[171]....
        /*0508*/ 	.word	0x0500000f


	//   ....[172]....
        /*050c*/ 	.word	0x0500000f


	//   ....[173]....
        /*0510*/ 	.word	0x0500000f


	//----- nvinfo : EIATTR_COOP_GROUP_INSTR_OFFSETS
	.align		4
.L_1137:
        /*0514*/ 	.byte	0x04, 0x28
        /*0516*/ 	.short	(.L_1139 - .L_1138)


	//   ....[0]....
.L_1138:
        /*0518*/ 	.word	0x00000080


	//   ....[1]....
        /*051c*/ 	.word	0x000000b0


	//   ....[2]....
        /*0520*/ 	.word	0x000002d0


	//   ....[3]....
        /*0524*/ 	.word	0x00000430


	//   ....[4]....
        /*0528*/ 	.word	0x00000550


	//   ....[5]....
        /*052c*/ 	.word	0x000006b0


	//   ....[6]....
        /*0530*/ 	.word	0x00001310


	//   ....[7]....
        /*0534*/ 	.word	0x00002340


	//   ....[8]....
        /*0538*/ 	.word	0x00002450


	//   ....[9]....
        /*053c*/ 	.word	0x000027c0


	//   ....[10]....
        /*0540*/ 	.word	0x00002960


	//   ....[11]....
        /*0544*/ 	.word	0x000036f0


	//   ....[12]....
        /*0548*/ 	.word	0x000045c0


	//   ....[13]....
        /*054c*/ 	.word	0x000045d0


	//   ....[14]....
        /*0550*/ 	.word	0x00004600


	//   ....[15]....
        /*0554*/ 	.word	0x00004620


	//   ....[16]....
        /*0558*/ 	.word	0x00005970


	//   ....[17]....
        /*055c*/ 	.word	0x00005a70


	//   ....[18]....
        /*0560*/ 	.word	0x00005ad0


	//   ....[19]....
        /*0564*/ 	.word	0x00005bb0


	//   ....[20]....
        /*0568*/ 	.word	0x00005bc0


	//   ....[21]....
        /*056c*/ 	.word	0x00006cf0


	//   ....[22]....
        /*0570*/ 	.word	0x00006d30


	//   ....[23]....
        /*0574*/ 	.word	0x00006d70


	//   ....[24]....
        /*0578*/ 	.word	0x00006da0


	//   ....[25]....
        /*057c*/ 	.word	0x00007200


	//   ....[26]....
        /*0580*/ 	.word	0x00007220


	//   ....[27]....
        /*0584*/ 	.word	0x00007330


	//   ....[28]....
        /*0588*/ 	.word	0x00007350


	//   ....[29]....
        /*058c*/ 	.word	0x00007b80


	//   ....[30]....
        /*0590*/ 	.word	0x00007b90


	//   ....[31]....
        /*0594*/ 	.word	0x00007c90


	//   ....[32]....
        /*0598*/ 	.word	0x00007cb0


	//   ....[33]....
        /*059c*/ 	.word	0x00007e20


	//   ....[34]....
        /*05a0*/ 	.word	0x00007ff0


	//   ....[35]....
        /*05a4*/ 	.word	0x00008020


	//   ....[36]....
        /*05a8*/ 	.word	0x00008050


	//   ....[37]....
        /*05ac*/ 	.word	0x00008080


	//   ....[38]....
        /*05b0*/ 	.word	0x000080b0


	//   ....[39]....
        /*05b4*/ 	.word	0x000080e0


	//   ....[40]....
        /*05b8*/ 	.word	0x00008230


	//   ....[41]....
        /*05bc*/ 	.word	0x00008260


	//   ....[42]....
        /*05c0*/ 	.word	0x00008290


	//   ....[43]....
        /*05c4*/ 	.word	0x000082c0


	//   ....[44]....
        /*05c8*/ 	.word	0x000082f0


	//   ....[45]....
        /*05cc*/ 	.word	0x00008320


	//   ....[46]....
        /*05d0*/ 	.word	0x000083b0


	//   ....[47]....
        /*05d4*/ 	.word	0x000083e0


	//   ....[48]....
        /*05d8*/ 	.word	0x00008460


	//   ....[49]....
        /*05dc*/ 	.word	0x00009af0


	//   ....[50]....
        /*05e0*/ 	.word	0x00009b10


	//   ....[51]....
        /*05e4*/ 	.word	0x00009bc0


	//   ....[52]....
        /*05e8*/ 	.word	0x00009be0


	//   ....[53]....
        /*05ec*/ 	.word	0x00009c80


	//   ....[54]....
        /*05f0*/ 	.word	0x00009ca0


	//   ....[55]....
        /*05f4*/ 	.word	0x00009cb0


	//   ....[56]....
        /*05f8*/ 	.word	0x00009cc0


	//   ....[57]....
        /*05fc*/ 	.word	0x0000a680


	//   ....[58]....
        /*0600*/ 	.word	0x0000a6a0


	//   ....[59]....
        /*0604*/ 	.word	0x0000a700


	//   ....[60]....
        /*0608*/ 	.word	0x0000a740


	//   ....[61]....
        /*060c*/ 	.word	0x0000a7a0


	//   ....[62]....
        /*0610*/ 	.word	0x0000a7e0


	//   ....[63]....
        /*0614*/ 	.word	0x0000a7f0


	//   ....[64]....
        /*0618*/ 	.word	0x0000a810


	//   ....[65]....
        /*061c*/ 	.word	0x0000a8e0


	//   ....[66]....
        /*0620*/ 	.word	0x0000a920


	//   ....[67]....
        /*0624*/ 	.word	0x0000a930


	//   ....[68]....
        /*0628*/ 	.word	0x0000a950


	//   ....[69]....
        /*062c*/ 	.word	0x0000b210


	//   ....[70]....
        /*0630*/ 	.word	0x0000b220


	//   ....[71]....
        /*0634*/ 	.word	0x0000b240


	//   ....[72]....
        /*0638*/ 	.word	0x0000b2c0


	//   ....[73]....
        /*063c*/ 	.word	0x0000b2d0


	//   ....[74]....
        /*0640*/ 	.word	0x0000b330


	//   ....[75]....
        /*0644*/ 	.word	0x0000b360


	//   ....[76]....
        /*0648*/ 	.word	0x0000b3a0


	//   ....[77]....
        /*064c*/ 	.word	0x0000b690


	//   ....[78]....
        /*0650*/ 	.word	0x0000b6b0


	//   ....[79]....
        /*0654*/ 	.word	0x0000b750


	//   ....[80]....
        /*0658*/ 	.word	0x0000b760


	//   ....[81]....
        /*065c*/ 	.word	0x0000b7f0


	//   ....[82]....
        /*0660*/ 	.word	0x0000b800


	//   ....[83]....
        /*0664*/ 	.word	0x0000b810


	//   ....[84]....
        /*0668*/ 	.word	0x0000b8a0


	//   ....[85]....
        /*066c*/ 	.word	0x0000bed0


	//   ....[86]....
        /*0670*/ 	.word	0x0000bee0


	//   ....[87]....
        /*0674*/ 	.word	0x0000bf70


	//   ....[88]....
        /*0678*/ 	.word	0x0000c010


	//   ....[89]....
        /*067c*/ 	.word	0x0000c030


	//   ....[90]....
        /*0680*/ 	.word	0x0000c0b0


	//   ....[91]....
        /*0684*/ 	.word	0x0000c0d0


	//   ....[92]....
        /*0688*/ 	.word	0x0000c0e0


	//   ....[93]....
        /*068c*/ 	.word	0x0000c4c0


	//   ....[94]....
        /*0690*/ 	.word	0x0000c4f0


	//   ....[95]....
        /*0694*/ 	.word	0x0000c530


	//   ....[96]....
        /*0698*/ 	.word	0x0000c560


	//   ....[97]....
        /*069c*/ 	.word	0x0000c590


	//   ....[98]....
        /*06a0*/ 	.word	0x0000c5c0


	//   ....[99]....
        /*06a4*/ 	.word	0x0000c5f0


	//   ....[100]....
        /*06a8*/ 	.word	0x0000c620


	//   ....[101]....
        /*06ac*/ 	.word	0x0000c7a0


	//   ....[102]....
        /*06b0*/ 	.word	0x0000c7d0


	//   ....[103]....
        /*06b4*/ 	.word	0x0000c800


	//   ....[104]....
        /*06b8*/ 	.word	0x0000c830


	//   ....[105]....
        /*06bc*/ 	.word	0x0000c860


	//   ....[106]....
        /*06c0*/ 	.word	0x0000c890


	//   ....[107]....
        /*06c4*/ 	.word	0x0000c950


	//   ....[108]....
        /*06c8*/ 	.word	0x0000c970


	//   ....[109]....
        /*06cc*/ 	.word	0x0000c9e0


	//   ....[110]....
        /*06d0*/ 	.word	0x0000ce50


	//   ....[111]....
        /*06d4*/ 	.word	0x0000d330


	//   ....[112]....
        /*06d8*/ 	.word	0x0000d420


	//   ....[113]....
        /*06dc*/ 	.word	0x0000d4c0


	//   ....[114]....
        /*06e0*/ 	.word	0x0000d520


	//   ....[115]....
        /*06e4*/ 	.word	0x0000d630


	//   ....[116]....
        /*06e8*/ 	.word	0x0000d6a0


	//   ....[117]....
        /*06ec*/ 	.word	0x0000d7b0


	//   ....[118]....
        /*06f0*/ 	.word	0x0000d820


	//   ....[119]....
        /*06f4*/ 	.word	0x0000d8c0


	//   ....[120]....
        /*06f8*/ 	.word	0x0000d9f0


	//   ....[121]....
        /*06fc*/ 	.word	0x0000da40


	//   ....[122]....
        /*0700*/ 	.word	0x0000dab0


	//   ....[123]....
        /*0704*/ 	.word	0x0000dba0


	//   ....[124]....
        /*0708*/ 	.word	0x0000dc20


	//   ....[125]....
        /*070c*/ 	.word	0x0000dd00


	//   ....[126]....
        /*0710*/ 	.word	0x0000dd80


	//   ....[127]....
        /*0714*/ 	.word	0x0000dde0


	//   ....[128]....
        /*0718*/ 	.word	0x0000dee0


	//   ....[129]....
        /*071c*/ 	.word	0x0000dfe0


	//   ....[130]....
        /*0720*/ 	.word	0x0000e040


	//   ....[131]....
        /*0724*/ 	.word	0x0000e120


	//   ....[132]....
        /*0728*/ 	.word	0x0000e260


	//   ....[133]....
        /*072c*/ 	.word	0x0000e340


	//   ....[134]....
        /*0730*/ 	.word	0x0000e3c0


	//   ....[135]....
        /*0734*/ 	.word	0x0000e4a0


	//   ....[136]....
        /*0738*/ 	.word	0x0000e500


	//   ....[137]....
        /*073c*/ 	.word	0x0000e5d0


	//   ....[138]....
        /*0740*/ 	.word	0x0000e630


	//   ....[139]....
        /*0744*/ 	.word	0x0000e710


	//   ....[140]....
        /*0748*/ 	.word	0x0000e800


	//   ....[141]....
        /*074c*/ 	.word	0x0000e8a0


	//   ....[142]....
        /*0750*/ 	.word	0x0000e900


	//   ....[143]....
        /*0754*/ 	.word	0x0000ea00


	//   ....[144]....
        /*0758*/ 	.word	0x0000ea60


	//   ....[145]....
        /*075c*/ 	.word	0x0000eb60


	//   ....[146]....
        /*0760*/ 	.word	0x0000ebc0


	//   ....[147]....
        /*0764*/ 	.word	0x0000ec90


	//   ....[148]....
        /*0768*/ 	.word	0x0000ede0


	//   ....[149]....
        /*076c*/ 	.word	0x0000ee90


	//   ....[150]....
        /*0770*/ 	.word	0x0000efa0


	//   ....[151]....
        /*0774*/ 	.word	0x0000f080


	//   ....[152]....
        /*0778*/ 	.word	0x0000f0e0


	//   ....[153]....
        /*077c*/ 	.word	0x0000f1d0


	//   ....[154]....
        /*0780*/ 	.word	0x0000f230


	//   ....[155]....
        /*0784*/ 	.word	0x0000f310


	//   ....[156]....
        /*0788*/ 	.word	0x0000f3a0


	//   ....[157]....
        /*078c*/ 	.word	0x0000f440


	//   ....[158]....
        /*0790*/ 	.word	0x0000f560


	//   ....[159]....
        /*0794*/ 	.word	0x0000f5d0


	//   ....[160]....
        /*0798*/ 	.word	0x0000f640


	//   ....[161]....
        /*079c*/ 	.word	0x0000f6b0


	//   ....[162]....
        /*07a0*/ 	.word	0x0000f720


	//   ....[163]....
        /*07a4*/ 	.word	0x0000f7a0


	//   ....[164]....
        /*07a8*/ 	.word	0x0000f830


	//   ....[165]....
        /*07ac*/ 	.word	0x0000f8c0


	//   ....[166]....
        /*07b0*/ 	.word	0x0000f930


	//   ....[167]....
        /*07b4*/ 	.word	0x0000f9a0


	//   ....[168]....
        /*07b8*/ 	.word	0x0000fa10


	//   ....[169]....
        /*07bc*/ 	.word	0x0000fa90


	//   ....[170]....
        /*07c0*/ 	.word	0x0000fb00


	//   ....[171]....
        /*07c4*/ 	.word	0x0000fba0


	//   ....[172]....
        /*07c8*/ 	.word	0x0000fc30


	//   ....[173]....
        /*07cc*/ 	.word	0x0000fd50


	//----- nvinfo : EIATTR_REG_RECONFIG
	.align		4
.L_1139:
        /*07d0*/ 	.byte	0x01, 0x54
	.zero		2


	//----- nvinfo : EIATTR_SYSCALL_OFFSETS
	.align		4
        /*07d4*/ 	.byte	0x04, 0x46
        /*07d6*/ 	.short	(.L_1141 - .L_1140)


	//   ....[0]....
.L_1140:
        /*07d8*/ 	.word	0x000014d0


	//   ....[1]....
        /*07dc*/ 	.word	0x00009010


	//   ....[2]....
        /*07e0*/ 	.word	0x00009160


	//   ....[3]....
        /*07e4*/ 	.word	0x00009250


	//   ....[4]....
        /*07e8*/ 	.word	0x0000a100


	//----- nvinfo : EIATTR_MBARRIER_INSTR_OFFSETS
	.align		4
.L_1141:
        /*07ec*/ 	.byte	0x04, 0x39
        /*07ee*/ 	.short	(.L_1143 - .L_1142)


	//   ....[0]....
.L_1142:
        /*07f0*/ 	.word	0x00000180
        /*07f4*/ 	.word	0x000000ff
        /*07f8*/ 	.word	0x0002d800
        /*07fc*/ 	.short	0x0100
        /*07fe*/ 	.byte	0x08
	.zero		1


	//   ....[1]....
        /*0800*/ 	.word	0x00000190
        /*0804*/ 	.word	0x000000ff
        /*0808*/ 	.word	0x0002d820
        /*080c*/ 	.short	0x0100
        /*080e*/ 	.byte	0x08
	.zero		1


	//   ....[2]....
        /*0810*/ 	.word	0x00000280
        /*0814*/ 	.word	0x000000ff
        /*0818*/ 	.word	0x0002d830
        /*081c*/ 	.short	0x0100
        /*081e*/ 	.byte	0x08
	.zero		1


	//   ....[3]....
        /*0820*/ 	.word	0x00000290
        /*0824*/ 	.word	0x000000ff
        /*0828*/ 	.word	0x0002d840
        /*082c*/ 	.short	0x0100
        /*082e*/ 	.byte	0x08
	.zero		1


	//   ....[4]....
        /*0830*/ 	.word	0x000002a0
        /*0834*/ 	.word	0x000000ff
        /*0838*/ 	.word	0x0002d838
        /*083c*/ 	.short	0x0100
        /*083e*/ 	.byte	0x08
	.zero		1


	//   ....[5]....
        /*0840*/ 	.word	0x000002b0
        /*0844*/ 	.word	0x000000ff
        /*0848*/ 	.word	0x0002d848
        /*084c*/ 	.short	0x0100
        /*084e*/ 	.byte	0x08
	.zero		1


	//   ....[6]....
        /*0850*/ 	.word	0x000003e0
        /*0854*/ 	.word	0x000000ff
        /*0858*/ 	.word	0x0002d850
        /*085c*/ 	.short	0x0100
        /*085e*/ 	.byte	0x08
	.zero		1


	//   ....[7]....
        /*0860*/ 	.word	0x000003f0
        /*0864*/ 	.word	0x000000ff
        /*0868*/ 	.word	0x0002d860
        /*086c*/ 	.short	0x0100
        /*086e*/ 	.byte	0x08
	.zero		1


	//   ....[8]....
        /*0870*/ 	.word	0x00000400
        /*0874*/ 	.word	0x000000ff
        /*0878*/ 	.word	0x0002d858
        /*087c*/ 	.short	0x0100
        /*087e*/ 	.byte	0x08
	.zero		1


	//   ....[9]....
        /*0880*/ 	.word	0x00000410
        /*0884*/ 	.word	0x000000ff
        /*0888*/ 	.word	0x0002d868
        /*088c*/ 	.short	0x0100
        /*088e*/ 	.byte	0x08
	.zero		1


	//   ....[10]....
        /*0890*/ 	.word	0x00000500
        /*0894*/ 	.word	0x000000ff
        /*0898*/ 	.word	0x0002d870
        /*089c*/ 	.short	0x0100
        /*089e*/ 	.byte	0x06
	.zero		1


	//   ....[11]....
        /*08a0*/ 	.word	0x00000510
        /*08a4*/ 	.word	0x000000ff
        /*08a8*/ 	.word	0x0002d880
        /*08ac*/ 	.short	0x0100
        /*08ae*/ 	.byte	0x06
	.zero		1


	//   ....[12]....
        /*08b0*/ 	.word	0x00000520
        /*08b4*/ 	.word	0x000000ff
        /*08b8*/ 	.word	0x0002d878
        /*08bc*/ 	.short	0x0100
        /*08be*/ 	.byte	0x06
	.zero		1


	//   ....[13]....
        /*08c0*/ 	.word	0x00000530
        /*08c4*/ 	.word	0x000000ff
        /*08c8*/ 	.word	0x0002d888
        /*08cc*/ 	.short	0x0100
        /*08ce*/ 	.byte	0x06
	.zero		1


	//   ....[14]....
        /*08d0*/ 	.word	0x00000660
        /*08d4*/ 	.word	0x000000ff
        /*08d8*/ 	.word	0x0002d890
        /*08dc*/ 	.short	0x0100
        /*08de*/ 	.byte	0x08
	.zero		1


	//   ....[15]....
        /*08e0*/ 	.word	0x00000670
        /*08e4*/ 	.word	0x000000ff
        /*08e8*/ 	.word	0x0002d8a0
        /*08ec*/ 	.short	0x0100
        /*08ee*/ 	.byte	0x08
	.zero		1


	//   ....[16]....
        /*08f0*/ 	.word	0x00000680
        /*08f4*/ 	.word	0x000000ff
        /*08f8*/ 	.word	0x0002d898
        /*08fc*/ 	.short	0x0100
        /*08fe*/ 	.byte	0x08
	.zero		1


	//   ....[17]....
        /*0900*/ 	.word	0x00000690
        /*0904*/ 	.word	0x000000ff
        /*0908*/ 	.word	0x0002d8a8
        /*090c*/ 	.short	0x0100
        /*090e*/ 	.byte	0x08
	.zero		1


	//   ....[18]....
        /*0910*/ 	.word	0x000007c0
        /*0914*/ 	.word	0x000000ff
        /*0918*/ 	.word	0x0002d8b0
        /*091c*/ 	.short	0x0100
        /*091e*/ 	.byte	0x08
	.zero		1


	//   ....[19]....
        /*0920*/ 	.word	0x000007d0
        /*0924*/ 	.word	0x000000ff
        /*0928*/ 	.word	0x0002d8c0
        /*092c*/ 	.short	0x0100
        /*092e*/ 	.byte	0x08
	.zero		1


	//   ....[20]....
        /*0930*/ 	.word	0x000007e0
        /*0934*/ 	.word	0x000000ff
        /*0938*/ 	.word	0x0002d8b8
        /*093c*/ 	.short	0x0100
        /*093e*/ 	.byte	0x08
	.zero		1


	//   ....[21]....
        /*0940*/ 	.word	0x000007f0
        /*0944*/ 	.word	0x000000ff
        /*0948*/ 	.word	0x0002d8c8
        /*094c*/ 	.short	0x0100
        /*094e*/ 	.byte	0x08
	.zero		1


	//   ....[22]....
        /*0950*/ 	.word	0x00001530
        /*0954*/ 	.word	0x000000ff
        /*0958*/ 	.word	0x0002d800
        /*095c*/ 	.short	0x010a
        /*095e*/ 	.byte	0x28
	.zero		1


	//   ....[23]....
        /*0960*/ 	.word	0x000015a0
        /*0964*/ 	.word	0x00000004
        /*0968*/ 	.word	0x0002d830
        /*096c*/ 	.short	0x010a
        /*096e*/ 	.byte	0x3f
	.zero		1


	//   ....[24]....
        /*0970*/ 	.word	0x000015f0
        /*0974*/ 	.word	0x00000004
        /*0978*/ 	.word	0x0002d830
        /*097c*/ 	.short	0x010a
        /*097e*/ 	.byte	0x3f
	.zero		1


	//   ....[25]....
        /*0980*/ 	.word	0x00002560
        /*0984*/ 	.word	0x000000ff
        /*0988*/ 	.word	0x00000000
        /*098c*/ 	.short	0x0101
        /*098e*/ 	.byte	0x06
	.zero		1


	//   ....[26]....
        /*0990*/ 	.word	0x000039a0
        /*0994*/ 	.word	0x000000ff
        /*0998*/ 	.word	0x0002d830
        /*099c*/ 	.short	0x010a
        /*099e*/ 	.byte	0x07
	.zero		1


	//   ....[27]....
        /*09a0*/ 	.word	0x000039e0
        /*09a4*/ 	.word	0x000000ff
        /*09a8*/ 	.word	0x0002d830
        /*09ac*/ 	.short	0x010a
        /*09ae*/ 	.byte	0x07
	.zero		1


	//   ....[28]....
        /*09b0*/ 	.word	0x00003cc0
        /*09b4*/ 	.word	0x000000ff
        /*09b8*/ 	.word	0x0002d850
        /*09bc*/ 	.short	0x010a
        /*09be*/ 	.byte	0x07
	.zero		1


	//   ....[29]....
        /*09c0*/ 	.word	0x00003d00
        /*09c4*/ 	.word	0x000000ff
        /*09c8*/ 	.word	0x0002d850
        /*09cc*/ 	.short	0x010a
        /*09ce*/ 	.byte	0x07
	.zero		1


	//   ....[30]....
        /*09d0*/ 	.word	0x00004230
        /*09d4*/ 	.word	0x000000ff
        /*09d8*/ 	.word	0x00000000
        /*09dc*/ 	.short	0x0101
        /*09de*/ 	.byte	0x07
	.zero		1


	//   ....[31]....
        /*09e0*/ 	.word	0x00005410
        /*09e4*/ 	.word	0x000000ff
        /*09e8*/ 	.word	0x00000000
        /*09ec*/ 	.short	0x0101
        /*09ee*/ 	.byte	0x06
	.zero		1


	//   ....[32]....
        /*09f0*/ 	.word	0x000059e0
        /*09f4*/ 	.word	0x000000ff
        /*09f8*/ 	.word	0x0002d850
        /*09fc*/ 	.short	0x010a
        /*09fe*/ 	.byte	0x04
	.zero		1


	//   ....[33]....
        /*0a00*/ 	.word	0x00005a20
        /*0a04*/ 	.word	0x000000ff
        /*0a08*/ 	.word	0x0002d850
        /*0a0c*/ 	.short	0x010a
        /*0a0e*/ 	.byte	0x04
	.zero		1


	//   ....[34]....
        /*0a10*/ 	.word	0x00006090
        /*0a14*/ 	.word	0x000000ff
        /*0a18*/ 	.word	0x00000000
        /*0a1c*/ 	.short	0x0101
        /*0a1e*/ 	.byte	0x04
	.zero		1


	//   ....[35]....
        /*0a20*/ 	.word	0x00007230
        /*0a24*/ 	.word	0x000000ff
        /*0a28*/ 	.word	0x00000000
        /*0a2c*/ 	.short	0x0101
        /*0a2e*/ 	.byte	0x04
	.zero		1


	//   ....[36]....
        /*0a30*/ 	.word	0x00009850
        /*0a34*/ 	.word	0x00000002
        /*0a38*/ 	.word	0x0002d840
        /*0a3c*/ 	.short	0x010a
        /*0a3e*/ 	.byte	0x3f
	.zero		1


	//   ....[37]....
        /*0a40*/ 	.word	0x00009e00
        /*0a44*/ 	.word	0x00000002
        /*0a48*/ 	.word	0x0002d830
        /*0a4c*/ 	.short	0x0107
        /*0a4e*/ 	.byte	0x3f
	.zero		1


	//   ....[38]....
        /*0a50*/ 	.word	0x00009ed0
        /*0a54*/ 	.word	0x00000002
        /*0a58*/ 	.word	0x0002d830
        /*0a5c*/ 	.short	0x0101
        /*0a5e*/ 	.byte	0x3f
	.zero		1


	//   ....[39]....
        /*0a60*/ 	.word	0x0000aa90
        /*0a64*/ 	.word	0x00000017
        /*0a68*/ 	.word	0x0002d800
        /*0a6c*/ 	.short	0x0107
        /*0a6e*/ 	.byte	0x3f
	.zero		1


	//   ....[40]....
        /*0a70*/ 	.word	0x0000ab80
        /*0a74*/ 	.word	0x00000017
        /*0a78*/ 	.word	0x0002d800
        /*0a7c*/ 	.short	0x0101
        /*0a7e*/ 	.byte	0x3f
	.zero		1


	//   ....[41]....
        /*0a80*/ 	.word	0x0000aba0
        /*0a84*/ 	.word	0x00000017
        /*0a88*/ 	.word	0x0002d820
        /*0a8c*/ 	.short	0x010a
        /*0a8e*/ 	.byte	0x3f
	.zero		1


	//   ....[42]....
        /*0a90*/ 	.word	0x0000afc0
        /*0a94*/ 	.word	0x00000005
        /*0a98*/ 	.word	0x0002d840
        /*0a9c*/ 	.short	0x010a
        /*0a9e*/ 	.byte	0x3f
	.zero		1


	//   ....[43]....
        /*0aa0*/ 	.word	0x0000b450
        /*0aa4*/ 	.word	0x00000005
        /*0aa8*/ 	.word	0x0002d830
        /*0aac*/ 	.short	0x0107
        /*0aae*/ 	.byte	0x3f
	.zero		1


	//   ....[44]....
        /*0ab0*/ 	.word	0x0000b510
        /*0ab4*/ 	.word	0x00000005
        /*0ab8*/ 	.word	0x0002d830
        /*0abc*/ 	.short	0x0101
        /*0abe*/ 	.byte	0x3f
	.zero		1


	//   ....[45]....
        /*0ac0*/ 	.word	0x0000b570
        /*0ac4*/ 	.word	0x00000005
        /*0ac8*/ 	.word	0x0002d860
        /*0acc*/ 	.short	0x010a
        /*0ace*/ 	.byte	0x3f
	.zero		1


	//   ....[46]....
        /*0ad0*/ 	.word	0x0000ba90
        /*0ad4*/ 	.word	0x00000005
        /*0ad8*/ 	.word	0x0002d850
        /*0adc*/ 	.short	0x0107
        /*0ade*/ 	.byte	0x3f
	.zero		1


	//   ....[47]....
        /*0ae0*/ 	.word	0x0000bb90
        /*0ae4*/ 	.word	0x00000005
        /*0ae8*/ 	.word	0x0002d850
        /*0aec*/ 	.short	0x0101
        /*0aee*/ 	.byte	0x3f
	.zero		1


	//   ....[48]....
        /*0af0*/ 	.word	0x0000bd90
        /*0af4*/ 	.word	0x00000000
        /*0af8*/ 	.word	0x0002d860
        /*0afc*/ 	.short	0x010a
        /*0afe*/ 	.byte	0x3f
	.zero		1


	//   ....[49]....
        /*0b00*/ 	.word	0x0000c210
        /*0b04*/ 	.word	0x00000000
        /*0b08*/ 	.word	0x0002d850
        /*0b0c*/ 	.short	0x0107
        /*0b0e*/ 	.byte	0x3f
	.zero		1


	//   ....[50]....
        /*0b10*/ 	.word	0x0000c2e0
        /*0b14*/ 	.word	0x00000000
        /*0b18*/ 	.word	0x0002d850
        /*0b1c*/ 	.short	0x0101
        /*0b1e*/ 	.byte	0x3f
	.zero		1


	//   ....[51]....
        /*0b20*/ 	.word	0x0000cdd0
        /*0b24*/ 	.word	0x00000005
        /*0b28*/ 	.word	0x0002d820
        /*0b2c*/ 	.short	0x010a
        /*0b2e*/ 	.byte	0x3f
	.zero		1


	//   ....[52]....
        /*0b30*/ 	.word	0x0000cf50
        /*0b34*/ 	.word	0x00000003
        /*0b38*/ 	.word	0x0002d840
        /*0b3c*/ 	.short	0x010a
        /*0b3e*/ 	.byte	0x3f
	.zero		1


	//   ....[53]....
        /*0b40*/ 	.word	0x0000cff0
        /*0b44*/ 	.word	0x00000005
        /*0b48*/ 	.word	0x0002d840
        /*0b4c*/ 	.short	0x010a
        /*0b4e*/ 	.byte	0x3f
	.zero		1


	//   ....[54]....
        /*0b50*/ 	.word	0x0000d030
        /*0b54*/ 	.word	0x00000003
        /*0b58*/ 	.word	0x0002d860
        /*0b5c*/ 	.short	0x010a
        /*0b5e*/ 	.byte	0x3f
	.zero		1


	//   ....[55]....
        /*0b60*/ 	.word	0x0000d070
        /*0b64*/ 	.word	0x00000005
        /*0b68*/ 	.word	0x0002d860
        /*0b6c*/ 	.short	0x010a
        /*0b6e*/ 	.byte	0x3f
	.zero		1


	//   ....[56]....
        /*0b70*/ 	.word	0x0000d0e0
        /*0b74*/ 	.word	0x00000003
        /*0b78*/ 	.word	0x0002d800
        /*0b7c*/ 	.short	0x010a
        /*0b7e*/ 	.byte	0x3f
	.zero		1


	//   ....[57]....
        /*0b80*/ 	.word	0x0000d130
        /*0b84*/ 	.word	0x00000004
        /*0b88*/ 	.word	0x0002d830
        /*0b8c*/ 	.short	0x010a
        /*0b8e*/ 	.byte	0x3f
	.zero		1


	//   ....[58]....
        /*0b90*/ 	.word	0x0000d190
        /*0b94*/ 	.word	0x00000003
        /*0b98*/ 	.word	0x0002d830
        /*0b9c*/ 	.short	0x010a
        /*0b9e*/ 	.byte	0x3f
	.zero		1


	//   ....[59]....
        /*0ba0*/ 	.word	0x0000d1f0
        /*0ba4*/ 	.word	0x00000003
        /*0ba8*/ 	.word	0x0002d850
        /*0bac*/ 	.short	0x010a
        /*0bae*/ 	.byte	0x3f
	.zero		1


	//   ....[60]....
        /*0bb0*/ 	.word	0x0000d250
        /*0bb4*/ 	.word	0x00000009
        /*0bb8*/ 	.word	0x0002d850
        /*0bbc*/ 	.short	0x010a
        /*0bbe*/ 	.byte	0x3f
	.zero		1


	//   ....[61]....
        /*0bc0*/ 	.word	0x0000d370
        /*0bc4*/ 	.word	0x00000002
        /*0bc8*/ 	.word	0x0002d840
        /*0bcc*/ 	.short	0x010a
        /*0bce*/ 	.byte	0x3f
	.zero		1


	//   ....[62]....
        /*0bd0*/ 	.word	0x0000e160
        /*0bd4*/ 	.word	0x00000017
        /*0bd8*/ 	.word	0x0002d820
        /*0bdc*/ 	.short	0x010a
        /*0bde*/ 	.byte	0x3f
	.zero		1


	//   ....[63]....
        /*0be0*/ 	.word	0x0000e1b0
        /*0be4*/ 	.word	0x00000005
        /*0be8*/ 	.word	0x0002d840
        /*0bec*/ 	.short	0x010a
        /*0bee*/ 	.byte	0x3f
	.zero		1


	//   ....[64]....
        /*0bf0*/ 	.word	0x0000e750
        /*0bf4*/ 	.word	0x00000005
        /*0bf8*/ 	.word	0x0002d860
        /*0bfc*/ 	.short	0x010a
        /*0bfe*/ 	.byte	0x3f
	.zero		1


	//   ....[65]....
        /*0c00*/ 	.word	0x0000ed30
        /*0c04*/ 	.word	0x00000000
        /*0c08*/ 	.word	0x0002d860
        /*0c0c*/ 	.short	0x010a
        /*0c0e*/ 	.byte	0x3f
	.zero		1


	//   ....[66]....
        /*0c10*/ 	.word	0x0000fc70
        /*0c14*/ 	.word	0x00000005
        /*0c18*/ 	.word	0x0002d820
        /*0c1c*/ 	.short	0x010a
        /*0c1e*/ 	.byte	0x3f
	.zero		1


	//   ....[67]....
        /*0c20*/ 	.word	0x0000fe10
        /*0c24*/ 	.word	0x00000003
        /*0c28*/ 	.word	0x0002d840
        /*0c2c*/ 	.short	0x010a
        /*0c2e*/ 	.byte	0x3f
	.zero		1


	//   ....[68]....
        /*0c30*/ 	.word	0x0000fe60
        /*0c34*/ 	.word	0x00000005
        /*0c38*/ 	.word	0x0002d840
        /*0c3c*/ 	.short	0x010a
        /*0c3e*/ 	.byte	0x3f
	.zero		1


	//   ....[69]....
        /*0c40*/ 	.word	0x0000feb0
        /*0c44*/ 	.word	0x00000003
        /*0c48*/ 	.word	0x0002d860
        /*0c4c*/ 	.short	0x010a
        /*0c4e*/ 	.byte	0x3f
	.zero		1


	//----- nvinfo : EIATTR_NUM_MBARRIERS
	.align		4
.L_1143:
        /*0c50*/ 	.byte	0x03, 0x38
        /*0c52*/ 	.short	0x0016


	//----- nvinfo : EIATTR_EXIT_INSTR_OFFSETS
	.align		4
        /*0c54*/ 	.byte	0x04, 0x1c
        /*0c56*/ 	.short	(.L_1145 - .L_1144)


	//   ....[0]....
.L_1144:
        /*0c58*/ 	.word	0x000009a0


	//   ....[1]....
        /*0c5c*/ 	.word	0x00007dd0


	//   ....[2]....
        /*0c60*/ 	.word	0x0000d0c0


	//----- nvinfo : EIATTR_MAX_THREADS
	.align		4
.L_1145:
        /*0c64*/ 	.byte	0x04, 0x05
        /*0c66*/ 	.short	(.L_1147 - .L_1146)
.L_1146:
        /*0c68*/ 	.word	0x00000200
        /*0c6c*/ 	.word	0x00000001
        /*0c70*/ 	.word	0x00000001


	//----- nvinfo : EIATTR_CRS_STACK_SIZE
	.align		4
.L_1147:
        /*0c74*/ 	.byte	0x04, 0x1e
        /*0c76*/ 	.short	(.L_1149 - .L_1148)
.L_1148:
        /*0c78*/ 	.word	0x00000000


	//----- nvinfo : EIATTR_CBANK_PARAM_SIZE
	.align		4
.L_1149:
        /*0c7c*/ 	.byte	0x03, 0x19
        /*0c7e*/ 	.short	0x0af0


	//----- nvinfo : EIATTR_PARAM_CBANK
	.align		4
        /*0c80*/ 	.byte	0x04, 0x0a
        /*0c82*/ 	.short	(.L_1151 - .L_1150)
	.align		4
.L_1150:
        /*0c84*/ 	.word	index@(.nv.constant0._ZN7cutlass13device_kernelIN5flash11enable_sm90INS1_16FlashAttnFwdSm90INS1_25CollectiveMainloopFwdSm90ILi2EN4cute5tupleIJNS5_1CILi1EEES8_S8_EEENS6_IJNS7_ILi192EEENS7_ILi128EEENS7_ILi96EEEEEELi96ENS_6half_tEfNS_4arch4Sm90ELb0ELb0ELb0ELb1ELb1ELb0ELb0ELb0ELb1ELb1ELb0ELb0EEENS1_21CollectiveEpilogueFwdINS6_IJSA_SC_SB_EEES9_SE_SG_Li384ELb1ELb1ELb0ELb0EEENS1_36VarlenDynamicPersistentTileSchedulerILi192ELi128ELi384ELi128ELb0ELb1ELb1ELb0ELb1ELb1EEEEEEEEEvNT_6ParamsE)
        /*0c88*/ 	.short	0x0210
        /*0c8a*/ 	.short	0x0af0


	//----- nvinfo : EIATTR_SW_WAR
	.align		4
.L_1151:
        /*0c8c*/ 	.byte	0x04, 0x36
        /*0c8e*/ 	.short	(.L_1153 - .L_1152)
.L_1152:
        /*0c90*/ 	.word	0x00000008
.L_1153:


//--------------------- .nv.info._ZN7cutlass13device_kernelIN5flash11enable_sm90INS1_16FlashAttnFwdSm90INS1_25CollectiveMainloopFwdSm90ILi2EN4cute5tupleIJNS5_1CILi1EEES8_S8_EEENS6_IJNS7_ILi192EEENS7_ILi128EEENS7_ILi96EEEEEELi96ENS_6half_tEfNS_4arch4Sm90ELb0ELb0ELb0ELb1ELb1ELb1ELb0ELb0ELb1ELb1ELb0ELb0EEENS1_21CollectiveEpilogueFwdINS6_IJSA_SC_SB_EEES9_SE_SG_Li384ELb1ELb1ELb0ELb0EEENS1_36VarlenDynamicPersistentTileSchedulerILi192ELi128ELi384ELi128ELb0ELb1ELb1ELb0ELb1ELb1EEEEEEEEEvNT_6ParamsE --------------------------
	.section	.nv.info._ZN7cutlass13device_kernelIN5flash11enable_sm90INS1_16FlashAttnFwdSm90INS1_25CollectiveMainloopFwdSm90ILi2EN4cute5tupleIJNS5_1CILi1EEES8_S8_EEENS6_IJNS7_ILi192EEENS7_ILi128EEENS7_ILi96EEEEEELi96ENS_6half_tEfNS_4arch4Sm90ELb0ELb0ELb0ELb1ELb1ELb1ELb0ELb0ELb1ELb1ELb0ELb0EEENS1_21CollectiveEpilogueFwdINS6_IJSA_SC_SB_EEES9_SE_SG_Li384ELb1ELb1ELb0ELb0EEENS1_36VarlenDynamicPersistentTileSchedulerILi192ELi128ELi384ELi128ELb0ELb1ELb1ELb0ELb1ELb1EEEEEEEEEvNT_6ParamsE,"",@"SHT_CUDA_INFO"
	.sectionflags	@""
	.align	4


	//----- nvinfo : EIATTR_CUDA_API_VERSION
	.align		4
        /*0000*/ 	.byte	0x04, 0x37
        /*0002*/ 	.short	(.L_1155 - .L_1154)
.L_1154:
        /*0004*/ 	.word	0x00000082


	//----- nvinfo : EIATTR_KPARAM_INFO
	.align		4
.L_1155:
        /*0008*/ 	.byte	0x04, 0x17
        /*000a*/ 	.short	(.L_1157 - .L_1156)
.L_1156:
        /*000c*/ 	.word	0x00000000
        /*0010*/ 	.short	0x0000
        /*0012*/ 	.short	0x0070
        /*0014*/ 	.byte	0x00, 0xf0, 0x01, 0x2a


	//----- nvinfo : EIATTR_SPARSE_MMA_MASK
	.align		4
.L_1157:
        /*0018*/ 	.byte	0x03, 0x50
        /*001a*/ 	.short	0x0000


	//----- nvinfo : EIATTR_MAXREG_COUNT
	.align		4
        /*001c*/ 	.byte	0x03, 0x1b
        /*001e*/ 	.short	0x0080


	//----- nvinfo : EIATTR_NUM_BARRIERS
	.align		4
        /*0020*/ 	.byte	0x02, 0x4c
        /*0022*/ 	.byte	0x10
	.zero		1


	//----- nvinfo : EIATTR_EXTERNS
	.align		4
        /*0024*/ 	.byte	0x04, 0x0f
        /*0026*/ 	.short	(.L_1159 - .L_1158)


	//   ....[0]....
	.align		4
.L_1158:
        /*0028*/ 	.word	index@(__assertfail)


	//----- nvinfo : EIATTR_ANNOTATIONS
	.align		4
.L_1159:
        /*002c*/ 	.byte	0x04, 0x55
        /*002e*/ 	.short	(.L_1161 - .L_1160)


	//   ....[0]....
.L_1160:
        /* <DEDUP_REMOVED lines=89> */


	//----- nvinfo : EIATTR_MERCURY_ISA_VERSION
	.align		4
.L_1161:
        /*05a8*/ 	.byte	0x03, 0x5f
        /*05aa*/ 	.short	0x0101


	//----- nvinfo : EIATTR_UNUSED_LOAD_BYTE_OFFSET
	.align		4
        /*05ac*/ 	.byte	0x04, 0x44
        /*05ae*/ 	.short	(.L_1163 - .L_1162)


	//   ....[0]....
.L_1162:
        /*05b0*/ 	.word	0x00000a90
        /*05b4*/ 	.word	0x0000fff0


	//   ....[1]....
        /*05b8*/ 	.word	0x000103e0
        /*05bc*/ 	.word	0x0000fff0


	//----- nvinfo : EIATTR_INT_WARP_WIDE_INSTR_OFFSETS
	.align		4
.L_1163:
        /*05c0*/ 	.byte	0x04, 0x31
        /*05c2*/ 	.short	(.L_1165 - .L_1164)


	//   ....[0]....
.L_1164:
        /*05c4*/ 	.word	0x00000130


	//   ....[1]....
        /*05c8*/ 	.word	0x00000170


	//   ....[2]....
        /*05cc*/ 	.word	0x000001e0


	//   ....[3]....
        /*05d0*/ 	.word	0x000147f0


	//   ....[4]....
        /*05d4*/ 	.word	0x00014880


	//   ....[5]....
        /*05d8*/ 	.word	0x000175e0


	//   ....[6]....
        /*05dc*/ 	.word	0x00017670


	//----- nvinfo : EIATTR_COOP_GROUP_MASK_REGIDS
	.align		4
.L_1165:
        /*05e0*/ 	.byte	0x04, 0x29
        /*05e2*/ 	.short	(.L_1167 - .L_1166)


	//   ....[0]....
.L_1166:
        /*05e4*/ 	.word	0xffffffff


	//   ....[1]....
        /*05e8*/ 	.word	0xffffffff


	//   ....[2]....
        /*05ec*/ 	.word	0xffffffff


	//   ....[3]....
        /*05f0*/ 	.word	0xffffffff


	//   ....[4]....
        /*05f4*/ 	.word	0xffffffff


	//   ....[5]....
        /*05f8*/ 	.word	0xffffffff


	//   ....[6]....
        /*05fc*/ 	.word	0xffffffff


	//   ....[7]....
        /*0600*/ 	.word	0xffffffff


	//   ....[8]....
        /*0604*/ 	.word	0xffffffff


	//   ....[9]....
        /*0608*/ 	.word	0xffffffff


	//   ....[10]....
        /*060c*/ 	.word	0xffffffff


	//   ....[11]....
        /*0610*/ 	.word	0xffffffff


	//   ....[12]....
        /*0614*/ 	.word	0xffffffff


	//   ....[13]....
        /*0618*/ 	.word	0xffffffff


	//   ....[14]....
        /*061c*/ 	.word	0xffffffff


	//   ....[15]....
        /*0620*/ 	.word	0xffffffff


	//   ....[16]....
        /*0624*/ 	.word	0xffffffff


	//   ....[17]....
        /*0628*/ 	.word	0xffffffff


	//   ....[18]....
        /*062c*/ 	.word	0xffffffff


	//   ....[19]....
        /*0630*/ 	.word	0xffffffff


	//   ....[20]....
        /*0634*/ 	.word	0xffffffff


	//   ....[21]....
        /*0638*/ 	.word	0xffffffff


	//   ....[22]....
        /*063c*/ 	.word	0xffffffff


	//   ....[23]....
        /*0640*/ 	.word	0xffffffff


	//   ....[24]....
        /*0644*/ 	.word	0xffffffff


	//   ....[25]....
        /*0648*/ 	.word	0xffffffff


	//   ....[26]....
        /*064c*/ 	.word	0xffffffff


	//   ....[27]....
        /*0650*/ 	.word	0xffffffff


	//   ....[28]....
        /*0654*/ 	.word	0xffffffff


	//   ....[29]....
        /*0658*/ 	.word	0xffffffff


	//   ....[30]....
        /*065c*/ 	.word	0xffffffff


	//   ....[31]....
        /*0660*/ 	.word	0xffffffff


	//   ....[32]....
        /*0664*/ 	.word	0xffffffff


	//   ....[33]....
        /*0668*/ 	.word	0xffffffff


	//   ....[34]....
        /*066c*/ 	.word	0xffffffff


	//   ....[35]....
        /*0670*/ 	.word	0xffffffff


	//   ....[36]....
        /*0674*/ 	.word	0xffffffff


	//   ....[37]....
        /*0678*/ 	.word	0xffffffff


	//   ....[38]....
        /*067c*/ 	.word	0xffffffff


	//   ....[39]....
        /*0680*/ 	.word	0xffffffff


	//   ....[40]....
        /*0684*/ 	.word	0xffffffff


	//   ....[41]....
        /*0688*/ 	.word	0xffffffff


	//   ....[42]....
        /*068c*/ 	.word	0xffffffff


	//   ....[43]....
        /*0690*/ 	.word	0xffffffff


	//   ....[44]....
        /*0694*/ 	.word	0xffffffff


	//   ....[45]....
        /*0698*/ 	.word	0xffffffff


	//   ....[46]....
        /*069c*/ 	.word	0xffffffff


	//   ....[47]....
        /*06a0*/ 	.word	0xffffffff


	//   ....[48]....
        /*06a4*/ 	.word	0xffffffff


	//   ....[49]....
        /*06a8*/ 	.word	0xffffffff


	//   ....[50]....
        /*06ac*/ 	.word	0xffffffff


	//   ....[51]....
        /*06b0*/ 	.word	0xffffffff


	//   ....[52]....
        /*06b4*/ 	.word	0xffffffff


	//   ....[53]....
        /*06b8*/ 	.word	0xffffffff


	//   ....[54]....
        /*06bc*/ 	.word	0xffffffff


	//   ....[55]....
        /*06c0*/ 	.word	0xffffffff


	//   ....[56]....
        /*06c4*/ 	.word	0xffffffff


	//   ....[57]....
        /*06c8*/ 	.word	0xffffffff


	//   ....[58]....
        /*06cc*/ 	.word	0xffffffff


	//   ....[59]....
        /*06d0*/ 	.word	0xffffffff


	//   ....[60]....
        /*06d4*/ 	.word	0xffffffff


	//   ....[61]....
        /*06d8*/ 	.word	0xffffffff


	//   ....[62]....
        /*06dc*/ 	.word	0xffffffff


	//   ....[63]....
        /*06e0*/ 	.word	0xffffffff


	//   ....[64]....
        /*06e4*/ 	.word	0xffffffff


	//   ....[65]....
        /*06e8*/ 	.word	0xffffffff


	//   ....[66]....
        /*06ec*/ 	.word	0xffffffff


	//   ....[67]....
        /*06f0*/ 	.word	0xffffffff


	//   ....[68]....
        /*06f4*/ 	.word	0xffffffff


	//   ....[69]....
        /*06f8*/ 	.word	0xffffffff


	//   ....[70]....
        /*06fc*/ 	.word	0xffffffff


	//   ....[71]....
        /*0700*/ 	.word	0xffffffff


	//   ....[72]....
        /*0704*/ 	.word	0xffffffff


	//   ....[73]....
        /*0708*/ 	.word	0xffffffff


	//   ....[74]....
        /*070c*/ 	.word	0xffffffff


	//   ....[75]....
        /*0710*/ 	.word	0xffffffff


	//   ....[76]....
        /*0714*/ 	.word	0xffffffff


	//   ....[77]....
        /*0718*/ 	.word	0xffffffff


	//   ....[78]....
        /*071c*/ 	.word	0xffffffff


	//   ....[79]....
        /*0720*/ 	.word	0xffffffff


	//   ....[80]....
        /*0724*/ 	.word	0xffffffff


	//   ....[81]....
        /*0728*/ 	.word	0xffffffff


	//   ....[82]....
        /*072c*/ 	.word	0xffffffff


	//   ....[83]....
        /*0730*/ 	.word	0xffffffff


	//   ....[84]....
        /*0734*/ 	.word	0xffffffff


	//   ....[85]....
        /*0738*/ 	.word	0xffffffff


	//   ....[86]....
        /*073c*/ 	.word	0xffffffff


	//   ....[87]....
        /*0740*/ 	.word	0xffffffff


	//   ....[88]....
        /*0744*/ 	.word	0xffffffff


	//   ....[89]....
        /*0748*/ 	.word	0xffffffff


	//   ....[90]....
        /*074c*/ 	.word	0xffffffff


	//   ....[91]....
        /*0750*/ 	.word	0xffffffff


	//   ....[92]....
        /*0754*/ 	.word	0xffffffff


	//   ....[93]....
        /*0758*/ 	.word	0xffffffff


	//   ....[94]....
        /*075c*/ 	.word	0xffffffff


	//   ....[95]....
        /*0760*/ 	.word	0xffffffff


	//   ....[96]....
        /*0764*/ 	.word	0xffffffff


	//   ....[97]....
        /*0768*/ 	.word	0xffffffff


	//   ....[98]....
        /*076c*/ 	.word	0xffffffff


	//   ....[99]....
        /*0770*/ 	.word	0xffffffff


	//   ....[100]....
        /*0774*/ 	.word	0xffffffff


	//   ....[101]....
        /*0778*/ 	.word	0xffffffff


	//   ....[102]....
        /*077c*/ 	.word	0xffffffff


	//   ....[103]....
        /*0780*/ 	.word	0xffffffff


	//   ....[104]....
        /*0784*/ 	.word	0xffffffff


	//   ....[105]....
        /*0788*/ 	.word	0xffffffff


	//   ....[106]....
        /*078c*/ 	.word	0xffffffff


	//   ....[107]....
        /*0790*/ 	.word	0xffffffff


	//   ....[108]....
        /*0794*/ 	.word	0xffffffff


	//   ....[109]....
        /*0798*/ 	.word	0xffffffff


	//   ....[110]....
        /*079c*/ 	.word	0xffffffff


	//   ....[111]....
        /*07a0*/ 	.word	0xffffffff


	//   ....[112]....
        /*07a4*/ 	.word	0xffffffff


	//   ....[113]....
        /*07a8*/ 	.word	0xffffffff


	//   ....[114]....
        /*07ac*/ 	.word	0xffffffff


	//   ....[115]....
        /*07b0*/ 	.word	0xffffffff


	//   ....[116]....
        /*07b4*/ 	.word	0xffffffff


	//   ....[117]....
        /*07b8*/ 	.word	0xffffffff


	//   ....[118]....
        /*07bc*/ 	.word	0xffffffff


	//   ....[119]....
        /*07c0*/ 	.word	0xffffffff


	//   ....[120]....
        /*07c4*/ 	.word	0xffffffff


	//   ....[121]....
        /*07c8*/ 	.word	0xffffffff


	//   ....[122]....
        /*07cc*/ 	.word	0xffffffff


	//   ....[123]....
        /*07d0*/ 	.word	0xffffffff


	//   ....[124]....
        /*07d4*/ 	.word	0xffffffff


	//   ....[125]....
        /*07d8*/ 	.word	0xffffffff


	//   ....[126]....
        /*07dc*/ 	.word	0xffffffff


	//   ....[127]....
        /*07e0*/ 	.word	0xffffffff


	//   ....[128]....
        /*07e4*/ 	.word	0xffffffff


	//   ....[129]....
        /*07e8*/ 	.word	0x0500000f


	//   ....[130]....
        /*07ec*/ 	.word	0x0500000f


	//   ....[131]....
        /*07f0*/ 	.word	0x0500000f


	//   ....[132]....
        /*07f4*/ 	.word	0x0500000f


	//   ....[133]....
        /*07f8*/ 	.word	0x0500000f


	//   ....[134]....
        /*07fc*/ 	.word	0x0500000f


	//   ....[135]....
        /*0800*/ 	.word	0x0500000f


	//   ....[136]....
        /*0804*/ 	.word	0x0500000f


	//   ....[137]....
        /*0808*/ 	.word	0x0500000f


	//   ....[138]....
        /*080c*/ 	.word	0x0500000f


	//   ....[139]....
        /*0810*/ 	.word	0x0500000f


	//   ....[140]....
        /*0814*/ 	.word	0x0500000f


	//   ....[141]....
        /*0818*/ 	.word	0x0500000f


	//   ....[142]....
        /*081c*/ 	.word	0x0500000f


	//   ....[143]....
        /*0820*/ 	.word	0x0500000f


	//   ....[144]....
        /*0824*/ 	.word	0x0500000f


	//   ....[145]....
        /*0828*/ 	.word	0x0500000f


	//   ....[146]....
        /*082c*/ 	.word	0x0500000f


	//   ....[147]....
        /*0830*/ 	.word	0x0500000f


	//   ....[148]....
        /*0834*/ 	.word	0x0500000f


	//   ....[149]....
        /*0838*/ 	.word	0x0500000f


	//   ....[150]....
        /*083c*/ 	.word	0x0500000f


	//   ....[151]....
        /*0840*/ 	.word	0x0500000f


	//   ....[152]....
        /*0844*/ 	.word	0x0500000f


	//   ....[153]....
        /*0848*/ 	.word	0x0500000f


	//   ....[154]....
        /*084c*/ 	.word	0x0500000f


	//   ....[155]....
        /*0850*/ 	.word	0x0500000f


	//   ....[156]....
        /*0854*/ 	.word	0x0500000f


	//   ....[157]....
        /*0858*/ 	.word	0x0500000f


	//   ....[158]....
        /*085c*/ 	.word	0x0500000f


	//   ....[159]....
        /*0860*/ 	.word	0x0500000f


	//   ....[160]....
        /*0864*/ 	.word	0x0500000f


	//   ....[161]....
        /*0868*/ 	.word	0x0500000f


	//   ....[162]....
        /*086c*/ 	.word	0x0500000f


	//   ....[163]....
        /*0870*/ 	.word	0x0500000f


	//   ....[164]....
        /*0874*/ 	.word	0x0500000f


	//   ....[165]....
        /*0878*/ 	.word	0x0500000f


	//   ....[166]....
        /*087c*/ 	.word	0x0500000f


	//   ....[167]....
        /*0880*/ 	.word	0x0500000f


	//   ....[168]....
        /*0884*/ 	.word	0x0500000f


	//   ....[169]....
        /*0888*/ 	.word	0x0500000f


	//   ....[170]....
        /*088c*/ 	.word	0x0500000f


	//   ....[171]....
        /*0890*/ 	.word	0x0500000f


	//   ....[172]....
        /*0894*/ 	.word	0x0500000f


	//   ....[173]....
        /*0898*/ 	.word	0x0500000f


	//   ....[174]....
        /*089c*/ 	.word	0x0500000f


	//   ....[175]....
        /*08a0*/ 	.word	0x0500000f


	//   ....[176]....
        /*08a4*/ 	.word	0x0500000f


	//   ....[177]....
        /*08a8*/ 	.word	0x0500000f


	//   ....[178]....
        /*08ac*/ 	.word	0x0500000f


	//   ....[179]....
        /*08b0*/ 	.word	0x0500000f


	//   ....[180]....
        /*08b4*/ 	.word	0x0500000f


	//   ....[181]....
        /*08b8*/ 	.word	0x0500000f


	//   ....[182]....
        /*08bc*/ 	.word	0x0500000f


	//   ....[183]....
        /*08c0*/ 	.word	0x0500000f


	//   ....[184]....
        /*08c4*/ 	.word	0x0500000f


	//   ....[185]....
        /*08c8*/ 	.word	0x0500000f


	//   ....[186]....
        /*08cc*/ 	.word	0x0500000f


	//   ....[187]....
        /*08d0*/ 	.word	0x0500000f


	//   ....[188]....
        /*08d4*/ 	.word	0x0500000f


	//   ....[189]....
        /*08d8*/ 	.word	0x0500000f


	//   ....[190]....
        /*08dc*/ 	.word	0x0500000f


	//   ....[191]....
        /*08e0*/ 	.word	0x0500000f


	//   ....[192]....
        /*08e4*/ 	.word	0x0500000f


	//   ....[193]....
        /*08e8*/ 	.word	0x0500000f


	//   ....[194]....
        /*08ec*/ 	.word	0x0500000f


	//   ....[195]....
        /*08f0*/ 	.word	0x0500000f


	//   ....[196]....
        /*08f4*/ 	.word	0x0500000f


	//   ....[197]....
        /*08f8*/ 	.word	0x0500000f


	//   ....[198]....
        /*08fc*/ 	.word	0x0500000f


	//   ....[199]....
        /*0900*/ 	.word	0x0500000f


	//   ....[200]....
        /*0904*/ 	.word	0x0500000f


	//   ....[201]....
        /*0908*/ 	.word	0x0500000f


	//   ....[202]....
        /*090c*/ 	.word	0x0500000f


	//   ....[203]....
        /*0910*/ 	.word	0x0500000f


	//   ....[204]....
        /*0914*/ 	.word	0x0500000f


	//   ....[205]....
        /*0918*/ 	.word	0x0500000f


	//   ....[206]....
        /*091c*/ 	.word	0x0500000f


	//   ....[207]....
        /*0920*/ 	.word	0x0500000f


	//   ....[208]....
        /*0924*/ 	.word	0x0500000f


	//   ....[209]....
        /*0928*/ 	.word	0x0500000f


	//   ....[210]....
        /*092c*/ 	.word	0x0500000f


	//   ....[211]....
        /*0930*/ 	.word	0x0500000f


	//----- nvinfo : EIATTR_COOP_GROUP_INSTR_OFFSETS
	.align		4
.L_1167:
        /*0934*/ 	.byte	0x04, 0x28
        /*0936*/ 	.short	(.L_1169 - .L_1168)


	//   ....[0]....
.L_1168:
        /*0938*/ 	.word	0x00000070


	//   ....[1]....
        /*093c*/ 	.word	0x00000140


	//   ....[2]....
        /*0940*/ 	.word	0x00000190


	//   ....[3]....
        /*0944*/ 	.word	0x000003c0


	//   ....[4]....
        /*0948*/ 	.word	0x00000520


	//   ....[5]....
        /*094c*/ 	.word	0x00000640


	//   ....[6]....
        /*0950*/ 	.word	0x000007a0


	//   ....[7]....
        /*0954*/ 	.word	0x00003180


	//   ....[8]....
        /*0958*/ 	.word	0x00003190


	//   ....[9]....
        /*095c*/ 	.word	0x00004ce0


	//   ....[10]....
        /*0960*/ 	.word	0x00004cf0


	//   ....[11]....
        /*0964*/ 	.word	0x00006610


	//   ....[12]....
        /*0968*/ 	.word	0x00006620


	//   ....[13]....
        /*096c*/ 	.word	0x00006b00


	//   ....[14]....
        /*0970*/ 	.word	0x00006b20


	//   ....[15]....
        /*0974*/ 	.word	0x00007160


	//   ....[16]....
        /*0978*/ 	.word	0x00007730


	//   ....[17]....
        /*097c*/ 	.word	0x00007740


	//   ....[18]....
        /*0980*/ 	.word	0x00007750


	//   ....[19]....
        /*0984*/ 	.word	0x00007760


	//   ....[20]....
        /*0988*/ 	.word	0x00009290


	//   ....[21]....
        /*098c*/ 	.word	0x000092a0


	//   ....[22]....
        /*0990*/ 	.word	0x000092b0


	//   ....[23]....
        /*0994*/ 	.word	0x000092c0


	//   ....[24]....
        /*0998*/ 	.word	0x0000bb20


	//   ....[25]....
        /*099c*/ 	.word	0x0000bc50


	//   ....[26]....
        /*09a0*/ 	.word	0x0000bee0


	//   ....[27]....
        /*09a4*/ 	.word	0x0000bf40


	//   ....[28]....
        /*09a8*/ 	.word	0x0000d0d0


	//   ....[29]....
        /*09ac*/ 	.word	0x0000e140


	//   ....[30]....
        /*09b0*/ 	.word	0x0000e160


	//   ....[31]....
        /*09b4*/ 	.word	0x0000e390


	//   ....[32]....
        /*09b8*/ 	.word	0x0000e3b0


	//   ....[33]....
        /*09bc*/ 	.word	0x0000f740


	//   ....[34]....
        /*09c0*/ 	.word	0x0000f970


	//   ....[35]....
        /*09c4*/ 	.word	0x0000fe10


	//   ....[36]....
        /*09c8*/ 	.word	0x0000fe30


	//   ....[37]....
        /*09cc*/ 	.word	0x0000fe60


	//   ....[38]....
        /*09d0*/ 	.word	0x00010d90


	//   ....[39]....
        /*09d4*/ 	.word	0x00010dd0


	//   ....[40]....
        /*09d8*/ 	.word	0x00010e10


	//   ....[41]....
        /*09dc*/ 	.word	0x00010e20


	//   ....[42]....
        /*09e0*/ 	.word	0x000113b0


	//   ....[43]....
        /*09e4*/ 	.word	0x000113d0


	//   ....[44]....
        /*09e8*/ 	.word	0x000114f0


	//   ....[45]....
        /*09ec*/ 	.word	0x00011510


	//   ....[46]....
        /*09f0*/ 	.word	0x00011e30


	//   ....[47]....
        /*09f4*/ 	.word	0x00011e40


	//   ....[48]....
        /*09f8*/ 	.word	0x00011fa0


	//   ....[49]....
        /*09fc*/ 	.word	0x00011fb0


	//   ....[50]....
        /*0a00*/ 	.word	0x00012150


	//   ....[51]....
        /*0a04*/ 	.word	0x00012320


	//   ....[52]....
        /*0a08*/ 	.word	0x00012350


	//   ....[53]....
        /*0a0c*/ 	.word	0x00012380


	//   ....[54]....
        /*0a10*/ 	.word	0x000123b0


	//   ....[55]....
        /*0a14*/ 	.word	0x000123e0


	//   ....[56]....
        /*0a18*/ 	.word	0x00012410


	//   ....[57]....
        /*0a1c*/ 	.word	0x00012580


	//   ....[58]....
        /*0a20*/ 	.word	0x000125b0


	//   ....[59]....
        /*0a24*/ 	.word	0x000125e0


	//   ....[60]....
        /*0a28*/ 	.word	0x00012610


	//   ....[61]....
        /*0a2c*/ 	.word	0x00012640


	//   ....[62]....
        /*0a30*/ 	.word	0x00012670


	//   ....[63]....
        /*0a34*/ 	.word	0x00012700


	//   ....[64]....
        /*0a38*/ 	.word	0x00012730


	//   ....[65]....
        /*0a3c*/ 	.word	0x000127b0


	//   ....[66]....
        /*0a40*/ 	.word	0x00013330


	//   ....[67]....
        /*0a44*/ 	.word	0x00015480


	//   ....[68]....
        /*0a48*/ 	.word	0x00015490


	//   ....[69]....
        /*0a4c*/ 	.word	0x00015550


	//   ....[70]....
        /*0a50*/ 	.word	0x00015560


	//   ....[71]....
        /*0a54*/ 	.word	0x00015610


	//   ....[72]....
        /*0a58*/ 	.word	0x00015620


	//   ....[73]....
        /*0a5c*/ 	.word	0x00015630


	//   ....[74]....
        /*0a60*/ 	.word	0x00015640


	//   ....[75]....
        /*0a64*/ 	.word	0x00016040


	//   ....[76]....
        /*0a68*/ 	.word	0x00016050


	//   ....[77]....
        /*0a6c*/ 	.word	0x00016110


	//   ....[78]....
        /*0a70*/ 	.word	0x00016130


	//   ....[79]....
        /*0a74*/ 	.word	0x000161d0


	//   ....[80]....
        /*0a78*/ 	.word	0x000161f0


	//   ....[81]....
        /*0a7c*/ 	.word	0x00016200


	//   ....[82]....
        /*0a80*/ 	.word	0x00016210


	//   ....[83]....
        /*0a84*/ 	.word	0x00016330


	//   ....[84]....
        /*0a88*/ 	.word	0x00016340


	//   ....[85]....
        /*0a8c*/ 	.word	0x00016350


	//   ....[86]....
        /*0a90*/ 	.word	0x000163e0


	//   ....[87]....
        /*0a94*/ 	.word	0x00016be0


	//   ....[88]....
        /*0a98*/ 	.word	0x00016bf0


	//   ....[89]....
        /*0a9c*/ 	.word	0x00016c10


	//   ....[90]....
        /*0aa0*/ 	.word	0x00016c90


	//   ....[91]....
        /*0aa4*/ 	.word	0x00016ca0


	//   ....[92]....
        /*0aa8*/ 	.word	0x00016d00


	//   ....[93]....
        /*0aac*/ 	.word	0x00016d30


	//   ....[94]....
        /*0ab0*/ 	.word	0x00016d70


	//   ....[95]....
        /*0ab4*/ 	.word	0x00017020


	//   ....[96]....
        /*0ab8*/ 	.word	0x00017040


	//   ....[97]....
        /*0abc*/ 	.word	0x000170e0


	//   ....[98]....
        /*0ac0*/ 	.word	0x000170f0


	//   ....[99]....
        /*0ac4*/ 	.word	0x00017180


	//   ....[100]....
        /*0ac8*/ 	.word	0x00017190


	//   ....[101]....
        /*0acc*/ 	.word	0x000171a0


	//   ....[102]....
        /*0ad0*/ 	.word	0x00017230


	//   ....[103]....
        /*0ad4*/ 	.word	0x00017820


	//   ....[104]....
        /*0ad8*/ 	.word	0x00017830


	//   ....[105]....
        /*0adc*/ 	.word	0x000178c0


	//   ....[106]....
        /*0ae0*/ 	.word	0x00017960


	//   ....[107]....
        /*0ae4*/ 	.word	0x00017980


	//   ....[108]....
        /*0ae8*/ 	.word	0x00017a00


	//   ....[109]....
        /*0aec*/ 	.word	0x00017a20


	//   ....[110]....
        /*0af0*/ 	.word	0x00017a30


	//   ....[111]....
        /*0af4*/ 	.word	0x00017e30


	//   ....[112]....
        /*0af8*/ 	.word	0x00017e60


	//   ....[113]....
        /*0afc*/ 	.word	0x00017ea0


	//   ....[114]....
        /*0b00*/ 	.word	0x00017ed0


	//   ....[115]....
        /*0b04*/ 	.word	0x00017f00


	//   ....[116]....
        /*0b08*/ 	.word	0x00017f30


	//   ....[117]....
        /*0b0c*/ 	.word	0x00017f60


	//   ....[118]....
        /*0b10*/ 	.word	0x00017f90


	//   ....[119]....
        /*0b14*/ 	.word	0x00018110


	//   ....[120]....
        /*0b18*/ 	.word	0x00018140


	//   ....[121]....
        /*0b1c*/ 	.word	0x00018170


	//   ....[122]....
        /*0b20*/ 	.word	0x000181a0


	//   ....[123]....
        /*0b24*/ 	.word	0x000181d0


	//   ....[124]....
        /*0b28*/ 	.word	0x00018200


	//   ....[125]....
        /*0b2c*/ 	.word	0x000182c0


	//   ....[126]....
        /*0b30*/ 	.word	0x000182e0


	//   ....[127]....
        /*0b34*/ 	.word	0x00018350


	//   ....[128]....
        /*0b38*/ 	.word	0x000187c0


	//   ....[129]....
        /*0b3c*/ 	.word	0x00018b00


	//   ....[130]....
        /*0b40*/ 	.word	0x00018b90


	//   ....[131]....
        /*0b44*/ 	.word	0x00018c80


	//   ....[132]....
        /*0b48*/ 	.word	0x00018d10


	//   ....[133]....
        /*0b4c*/ 	.word	0x00018df0


	//   ....[134]....
        /*0b50*/ 	.word	0x00018e80


	//   ....[135]....
        /*0b54*/ 	.word	0x00018fc0


	//   ....[136]....
        /*0b58*/ 	.word	0x00019070


	//   ....[137]....
        /*0b5c*/ 	.word	0x00019100


	//   ....[138]....
        /*0b60*/ 	.word	0x00019150


	//   ....[139]....
        /*0b64*/ 	.word	0x000191a0


	//   ....[140]....
        /*0b68*/ 	.word	0x00019290


	//   ....[141]....
        /*0b6c*/ 	.word	0x00019320


	//   ....[142]....
        /*0b70*/ 	.word	0x00019370


	//   ....[143]....
        /*0b74*/ 	.word	0x000193c0


	//   ....[144]....
        /*0b78*/ 	.word	0x000195e0


	//   ....[145]....
        /*0b7c*/ 	.word	0x00019630


	//   ....[146]....
        /*0b80*/ 	.word	0x000196c0


	//   ....[147]....
        /*0b84*/ 	.word	0x00019750


	//   ....[148]....
        /*0b88*/ 	.word	0x00019810


	//   ....[149]....
        /*0b8c*/ 	.word	0x00019af0


	//   ....[150]....
        /*0b90*/ 	.word	0x00019be0


	//   ....[151]....
        /*0b94*/ 	.word	0x00019c70


	//   ....[152]....
        /*0b98*/ 	.word	0x00019cd0


	//   ....[153]....
        /*0b9c*/ 	.word	0x00019df0


	//   ....[154]....
        /*0ba0*/ 	.word	0x00019e50


	//   ....[155]....
        /*0ba4*/ 	.word	0x00019f70


	//   ....[156]....
        /*0ba8*/ 	.word	0x00019fd0


	//   ....[157]....
        /*0bac*/ 	.word	0x0001a080


	//   ....[158]....
        /*0bb0*/ 	.word	0x0001a1a0


	//   ....[159]....
        /*0bb4*/ 	.word	0x0001a210


	//   ....[160]....
        /*0bb8*/ 	.word	0x0001a270


	//   ....[161]....
        /*0bbc*/ 	.word	0x0001a380


	//   ....[162]....
        /*0bc0*/ 	.word	0x0001a3e0


	//   ....[163]....
        /*0bc4*/ 	.word	0x0001a500


	//   ....[164]....
        /*0bc8*/ 	.word	0x0001a560


	//   ....[165]....
        /*0bcc*/ 	.word	0x0001a640


	//   ....[166]....
        /*0bd0*/ 	.word	0x0001a710


	//   ....[167]....
        /*0bd4*/ 	.word	0x0001a800


	//   ....[168]....
        /*0bd8*/ 	.word	0x0001a860


	//   ....[169]....
        /*0bdc*/ 	.word	0x0001a900


	//   ....[170]....
        /*0be0*/ 	.word	0x0001aaa0


	//   ....[171]....
        /*0be4*/ 	.word	0x0001ab70


	//   ....[172]....
        /*0be8*/ 	.word	0x0001abf0


	//   ....[173]....
        /*0bec*/ 	.word	0x0001ace0


	//   ....[174]....
        /*0bf0*/ 	.word	0x0001ad40


	//   ....[175]....
        /*0bf4*/ 	.word	0x0001ae10


	//   ....[176]....
        /*0bf8*/ 	.word	0x0001ae70


	//   ....[177]....
        /*0bfc*/ 	.word	0x0001af50


	//   ....[178]....
        /*0c00*/ 	.word	0x0001b040


	//   ....[179]....
        /*0c04*/ 	.word	0x0001b0e0


	//   ....[180]....
        /*0c08*/ 	.word	0x0001b140


	//   ....[181]....
        /*0c0c*/ 	.word	0x0001b240


	//   ....[182]....
        /*0c10*/ 	.word	0x0001b2a0


	//   ....[183]....
        /*0c14*/ 	.word	0x0001b3a0


	//   ....[184]....
        /*0c18*/ 	.word	0x0001b400


	//   ....[185]....
        /*0c1c*/ 	.word	0x0001b4d0


	//   ....[186]....
        /*0c20*/ 	.word	0x0001b620


	//   ....[187]....
        /*0c24*/ 	.word	0x0001b6d0


	//   ....[188]....
        /*0c28*/ 	.word	0x0001b7e0


	//   ....[189]....
        /*0c2c*/ 	.word	0x0001b8c0


	//   ....[190]....
        /*0c30*/ 	.word	0x0001b920


	//   ....[191]....
        /*0c34*/ 	.word	0x0001ba10


	//   ....[192]....
        /*0c38*/ 	.word	0x0001ba70


	//   ....[193]....
        /*0c3c*/ 	.word	0x0001bb50


	//   ....[194]....
        /*0c40*/ 	.word	0x0001bbe0


	//   ....[195]....
        /*0c44*/ 	.word	0x0001bc80


	//   ....[196]....
        /*0c48*/ 	.word	0x0001bda0


	//   ....[197]....
        /*0c4c*/ 	.word	0x0001be10


	//   ....[198]....
        /*0c50*/ 	.word	0x0001be80


	//   ....[199]....
        /*0c54*/ 	.word	0x0001bef0


	//   ....[200]....
        /*0c58*/ 	.word	0x0001bf60


	//   ....[201]....
        /*0c5c*/ 	.word	0x0001bfe0


	//   ....[202]....
        /*0c60*/ 	.word	0x0001c070


	//   ....[203]....
        /*0c64*/ 	.word	0x0001c100


	//   ....[204]....
        /*0c68*/ 	.word	0x0001c170


	//   ....[205]....
        /*0c6c*/ 	.word	0x0001c1e0


	//   ....[206]....
        /*0c70*/ 	.word	0x0001c250


	//   ....[207]....
        /*0c74*/ 	.word	0x0001c2d0


	//   ....[208]....
        /*0c78*/ 	.word	0x0001c340


	//   ....[209]....
        /*0c7c*/ 	.word	0x0001c3e0


	//   ....[210]....
        /*0c80*/ 	.word	0x0001c470


	//   ....[211]....
        /*0c84*/ 	.word	0x0001c590


	//----- nvinfo : EIATTR_REG_RECONFIG
	.align		4
.L_1169:
        /*0c88*/ 	.byte	0x01, 0x54
	.zero		2


	//----- nvinfo : EIATTR_SYSCALL_OFFSETS
	.align		4
        /*0c8c*/ 	.byte	0x04, 0x46
        /*0c8e*/ 	.short	(.L_1171 - .L_1170)


	//   ....[0]....
.L_1170:
        /*0c90*/ 	.word	0x00001c80


	//   ....[1]....
        /*0c94*/ 	.word	0x00001dd0


	//   ....[2]....
        /*0c98*/ 	.word	0x00007330


	//   ....[3]....
        /*0c9c*/ 	.word	0x000076b0


	//   ....[4]....
        /*0ca0*/ 	.word	0x000149e0


	//   ....[5]....
        /*0ca4*/ 	.word	0x00014b30


	//   ....[6]....
        /*0ca8*/ 	.word	0x00014c20


	//   ....[7]....
        /*0cac*/ 	.word	0x00015ab0


	//----- nvinfo : EIATTR_MBARRIER_INSTR_OFFSETS
	.align		4
.L_1171:
        /*0cb0*/ 	.byte	0x04, 0x39
        /*0cb2*/ 	.short	(.L_1173 - .L_1172)


	//   ....[0]....
.L_1172:
        /*0cb4*/ 	.word	0x00000270
        /*0cb8*/ 	.word	0x000000ff
        /*0cbc*/ 	.word	0x0002d800
        /*0cc0*/ 	.short	0x0100
        /*0cc2*/ 	.byte	0x08
	.zero		1


	//   ....[1]....
        /*0cc4*/ 	.word	0x00000280
        /*0cc8*/ 	.word	0x000000ff
        /*0ccc*/ 	.word	0x0002d820
        /*0cd0*/ 	.short	0x0100
        /*0cd2*/ 	.byte	0x08
	.zero		1


	//   ....[2]....
        /*0cd4*/ 	.word	0x00000370
        /*0cd8*/ 	.word	0x000000ff
        /*0cdc*/ 	.word	0x0002d830
        /*0ce0*/ 	.short	0x0100
        /*0ce2*/ 	.byte	0x08
	.zero		1


	//   ....[3]....
        /*0ce4*/ 	.word	0x00000380
        /*0ce8*/ 	.word	0x000000ff
        /*0cec*/ 	.word	0x0002d840
        /*0cf0*/ 	.short	0x0100
        /*0cf2*/ 	.byte	0x08
	.zero		1


	//   ....[4]....
        /*0cf4*/ 	.word	0x00000390
        /*0cf8*/ 	.word	0x000000ff
        /*0cfc*/ 	.word	0x0002d838
        /*0d00*/ 	.short	0x0100
        /*0d02*/ 	.byte	0x08
	.zero		1


	//   ....[5]....
        /*0d04*/ 	.word	0x000003a0
        /*0d08*/ 	.word	0x000000ff
        /*0d0c*/ 	.word	0x0002d848
        /*0d10*/ 	.short	0x0100
        /*0d12*/ 	.byte	0x08
	.zero		1


	//   ....[6]....
        /*0d14*/ 	.word	0x000004d0
        /*0d18*/ 	.word	0x000000ff
        /*0d1c*/ 	.word	0x0002d850
        /*0d20*/ 	.short	0x0100
        /*0d22*/ 	.byte	0x08
	.zero		1


	//   ....[7]....
        /*0d24*/ 	.word	0x000004e0
        /*0d28*/ 	.word	0x000000ff
        /*0d2c*/ 	.word	0x0002d860
        /*0d30*/ 	.short	0x0100
        /*0d32*/ 	.byte	0x08
	.zero		1


	//   ....[8]....
        /*0d34*/ 	.word	0x000004f0
        /*0d38*/ 	.word	0x000000ff
        /*0d3c*/ 	.word	0x0002d858
        /*0d40*/ 	.short	0x0100
        /*0d42*/ 	.byte	0x08
	.zero		1


	//   ....[9]....
        /*0d44*/ 	.word	0x00000500
        /*0d48*/ 	.word	0x000000ff
        /*0d4c*/ 	.word	0x0002d868
        /*0d50*/ 	.short	0x0100
        /*0d52*/ 	.byte	0x08
	.zero		1


	//   ....[10]....
        /*0d54*/ 	.word	0x000005f0
        /*0d58*/ 	.word	0x000000ff
        /*0d5c*/ 	.word	0x0002d870
        /*0d60*/ 	.short	0x0100
        /*0d62*/ 	.byte	0x06
	.zero		1


	//   ....[11]....
        /*0d64*/ 	.word	0x00000600
        /*0d68*/ 	.word	0x000000ff
        /*0d6c*/ 	.word	0x0002d880
        /*0d70*/ 	.short	0x0100
        /*0d72*/ 	.byte	0x06
	.zero		1


	//   ....[12]....
        /*0d74*/ 	.word	0x00000610
        /*0d78*/ 	.word	0x000000ff
        /*0d7c*/ 	.word	0x0002d878
        /*0d80*/ 	.short	0x0100
        /*0d82*/ 	.byte	0x06
	.zero		1


	//   ....[13]....
        /*0d84*/ 	.word	0x00000620
        /*0d88*/ 	.word	0x000000ff
        /*0d8c*/ 	.word	0x0002d888
        /*0d90*/ 	.short	0x0100
        /*0d92*/ 	.byte	0x06
	.zero		1


	//   ....[14]....
        /*0d94*/ 	.word	0x00000750
        /*0d98*/ 	.word	0x000000ff
        /*0d9c*/ 	.word	0x0002d890
        /*0da0*/ 	.short	0x0100
        /*0da2*/ 	.byte	0x08
	.zero		1


	//   ....[15]....
        /*0da4*/ 	.word	0x00000760
        /*0da8*/ 	.word	0x000000ff
        /*0dac*/ 	.word	0x0002d8a0
        /*0db0*/ 	.short	0x0100
        /*0db2*/ 	.byte	0x08
	.zero		1


	//   ....[16]....
        /*0db4*/ 	.word	0x00000770
        /*0db8*/ 	.word	0x000000ff
        /*0dbc*/ 	.word	0x0002d898
        /*0dc0*/ 	.short	0x0100
        /*0dc2*/ 	.byte	0x08
	.zero		1


	//   ....[17]....
        /*0dc4*/ 	.word	0x00000780
        /*0dc8*/ 	.word	0x000000ff
        /*0dcc*/ 	.word	0x0002d8a8
        /*0dd0*/ 	.short	0x0100
        /*0dd2*/ 	.byte	0x08
	.zero		1


	//   ....[18]....
        /*0dd4*/ 	.word	0x000008b0
        /*0dd8*/ 	.word	0x000000ff
        /*0ddc*/ 	.word	0x0002d8b0
        /*0de0*/ 	.short	0x0100
        /*0de2*/ 	.byte	0x08
	.zero		1


	//   ....[19]....
        /*0de4*/ 	.word	0x000008c0
        /*0de8*/ 	.word	0x000000ff
        /*0dec*/ 	.word	0x0002d8c0
        /*0df0*/ 	.short	0x0100
        /*0df2*/ 	.byte	0x08
	.zero		1


	//   ....[20]....
        /*0df4*/ 	.word	0x000008d0
        /*0df8*/ 	.word	0x000000ff
        /*0dfc*/ 	.word	0x0002d8b8
        /*0e00*/ 	.short	0x0100
        /*0e02*/ 	.byte	0x08
	.zero		1


	//   ....[21]....
        /*0e04*/ 	.word	0x000008e0
        /*0e08*/ 	.word	0x000000ff
        /*0e0c*/ 	.word	0x0002d8c8
        /*0e10*/ 	.short	0x0100
        /*0e12*/ 	.byte	0x08
	.zero		1


	//   ....[22]....
        /*0e14*/ 	.word	0x00003130
        /*0e18*/ 	.word	0x0000001f
        /*0e1c*/ 	.word	0x0002d890
        /*0e20*/ 	.short	0x010a
        /*0e22*/ 	.byte	0x3f
	.zero		1


	//   ....[23]....
        /*0e24*/ 	.word	0x00004c90
        /*0e28*/ 	.word	0x0000001f
        /*0e2c*/ 	.word	0x0002d890
        /*0e30*/ 	.short	0x010a
        /*0e32*/ 	.byte	0x3f
	.zero		1


	//   ....[24]....
        /*0e34*/ 	.word	0x00006460
        /*0e38*/ 	.word	0x0000001f
        /*0e3c*/ 	.word	0x0002d890
        /*0e40*/ 	.short	0x010a
        /*0e42*/ 	.byte	0x3f
	.zero		1


	//   ....[25]....
        /*0e44*/ 	.word	0x00006950
        /*0e48*/ 	.word	0x0000000b
        /*0e4c*/ 	.word	0x00000000
        /*0e50*/ 	.short	0x0101
        /*0e52*/ 	.byte	0x3f
	.zero		1


	//   ....[26]....
        /*0e54*/ 	.word	0x00006990
        /*0e58*/ 	.word	0x0000001f
        /*0e5c*/ 	.word	0x0002d8b0
        /*0e60*/ 	.short	0x010a
        /*0e62*/ 	.byte	0x3f
	.zero		1


	//   ....[27]....
        /*0e64*/ 	.word	0x00006e40
        /*0e68*/ 	.word	0x0000001f
        /*0e6c*/ 	.word	0x00000000
        /*0e70*/ 	.short	0x0101
        /*0e72*/ 	.byte	0x3f
	.zero		1


	//   ....[28]....
        /*0e74*/ 	.word	0x000073d0
        /*0e78*/ 	.word	0x00000002
        /*0e7c*/ 	.word	0x0002d800
        /*0e80*/ 	.short	0x010a
        /*0e82*/ 	.byte	0x3f
	.zero		1


	//   ....[29]....
        /*0e84*/ 	.word	0x00007420
        /*0e88*/ 	.word	0x00000002
        /*0e8c*/ 	.word	0x0002d800
        /*0e90*/ 	.short	0x010a
        /*0e92*/ 	.byte	0x3f
	.zero		1


	//   ....[30]....
        /*0e94*/ 	.word	0x00007e80
        /*0e98*/ 	.word	0x00000002
        /*0e9c*/ 	.word	0x0002d800
        /*0ea0*/ 	.short	0x010a
        /*0ea2*/ 	.byte	0x3f
	.zero		1


	//   ....[31]....
        /*0ea4*/ 	.word	0x000097d0
        /*0ea8*/ 	.word	0x00000002
        /*0eac*/ 	.word	0x0002d800
        /*0eb0*/ 	.short	0x010a
        /*0eb2*/ 	.byte	0x3f
	.zero		1


	//   ....[32]....
        /*0eb4*/ 	.word	0x0000ad70
        /*0eb8*/ 	.word	0x00000008
        /*0ebc*/ 	.word	0x0002d830
        /*0ec0*/ 	.short	0x010a
        /*0ec2*/ 	.byte	0x3f
	.zero		1


	//   ....[33]....
        /*0ec4*/ 	.word	0x0000ae40
        /*0ec8*/ 	.word	0x00000008
        /*0ecc*/ 	.word	0x0002d830
        /*0ed0*/ 	.short	0x010a
        /*0ed2*/ 	.byte	0x3f
	.zero		1


	//   ....[34]....
        /*0ed4*/ 	.word	0x0000c2a0
        /*0ed8*/ 	.word	0x00000008
        /*0edc*/ 	.word	0x00000000
        /*0ee0*/ 	.short	0x0101
        /*0ee2*/ 	.byte	0x3f
	.zero		1


	//   ....[35]....
        /*0ee4*/ 	.word	0x0000d3b0
        /*0ee8*/ 	.word	0x00000003
        /*0eec*/ 	.word	0x0002d830
        /*0ef0*/ 	.short	0x010a
        /*0ef2*/ 	.byte	0x3f
	.zero		1


	//   ....[36]....
        /*0ef4*/ 	.word	0x0000d400
        /*0ef8*/ 	.word	0x00000003
        /*0efc*/ 	.word	0x0002d830
        /*0f00*/ 	.short	0x010a
        /*0f02*/ 	.byte	0x3f
	.zero		1


	//   ....[37]....
        /*0f04*/ 	.word	0x0000d880
        /*0f08*/ 	.word	0x00000003
        /*0f0c*/ 	.word	0x0002d850
        /*0f10*/ 	.short	0x010a
        /*0f12*/ 	.byte	0x3f
	.zero		1


	//   ....[38]....
        /*0f14*/ 	.word	0x0000d8c0
        /*0f18*/ 	.word	0x00000003
        /*0f1c*/ 	.word	0x0002d850
        /*0f20*/ 	.short	0x010a
        /*0f22*/ 	.byte	0x3f
	.zero		1


	//   ....[39]....
        /*0f24*/ 	.word	0x0000df30
        /*0f28*/ 	.word	0x00000000
        /*0f2c*/ 	.word	0x00000000
        /*0f30*/ 	.short	0x0101
        /*0f32*/ 	.byte	0x3f
	.zero		1


	//   ....[40]....
        /*0f34*/ 	.word	0x0000f140
        /*0f38*/ 	.word	0x00000005
        /*0f3c*/ 	.word	0x00000000
        /*0f40*/ 	.short	0x0101
        /*0f42*/ 	.byte	0x3f
	.zero		1


	//   ....[41]....
        /*0f44*/ 	.word	0x0000f7c0
        /*0f48*/ 	.word	0x0000000c
        /*0f4c*/ 	.word	0x0002d850
        /*0f50*/ 	.short	0x010a
        /*0f52*/ 	.byte	0x3f
	.zero		1


	//   ....[42]....
        /*0f54*/ 	.word	0x0000f870
        /*0f58*/ 	.word	0x0000000c
        /*0f5c*/ 	.word	0x0002d850
        /*0f60*/ 	.short	0x010a
        /*0f62*/ 	.byte	0x3f
	.zero		1


	//   ....[43]....
        /*0f64*/ 	.word	0x00010070
        /*0f68*/ 	.word	0x0000000c
        /*0f6c*/ 	.word	0x00000000
        /*0f70*/ 	.short	0x0101
        /*0f72*/ 	.byte	0x3f
	.zero		1


	//   ....[44]....
        /*0f74*/ 	.word	0x000113c0
        /*0f78*/ 	.word	0x00000003
        /*0f7c*/ 	.word	0x00000000
        /*0f80*/ 	.short	0x0101
        /*0f82*/ 	.byte	0x3f
	.zero		1


	//   ....[45]....
        /*0f84*/ 	.word	0x00013410
        /*0f88*/ 	.word	0x00000016
        /*0f8c*/ 	.word	0x0002d820
        /*0f90*/ 	.short	0x010a
        /*0f92*/ 	.byte	0x3f
	.zero		1


	//   ....[46]....
        /*0f94*/ 	.word	0x000134d0
        /*0f98*/ 	.word	0x00000008
        /*0f9c*/ 	.word	0x0002d8a0
        /*0fa0*/ 	.short	0x010a
        /*0fa2*/ 	.byte	0x3f
	.zero		1


	//   ....[47]....
        /*0fa4*/ 	.word	0x00013900
        /*0fa8*/ 	.word	0x00000008
        /*0fac*/ 	.word	0x0002d8c0
        /*0fb0*/ 	.short	0x010a
        /*0fb2*/ 	.byte	0x3f
	.zero		1


	//   ....[48]....
        /*0fb4*/ 	.word	0x00013e60
        /*0fb8*/ 	.word	0x00000008
        /*0fbc*/ 	.word	0x0002d8a0
        /*0fc0*/ 	.short	0x010a
        /*0fc2*/ 	.byte	0x3f
	.zero		1


	//   ....[49]....
        /*0fc4*/ 	.word	0x00014280
        /*0fc8*/ 	.word	0x00000008
        /*0fcc*/ 	.word	0x0002d8c0
        /*0fd0*/ 	.short	0x010a
        /*0fd2*/ 	.byte	0x3f
	.zero		1


	//   ....[50]....
        /*0fd4*/ 	.word	0x00015210
        /*0fd8*/ 	.word	0x00000000
        /*0fdc*/ 	.word	0x0002d840
        /*0fe0*/ 	.short	0x010a
        /*0fe2*/ 	.byte	0x3f
	.zero		1


	//   ....[51]....
        /*0fe4*/ 	.word	0x00015790
        /*0fe8*/ 	.word	0x00000000
        /*0fec*/ 	.word	0x0002d830
        /*0ff0*/ 	.short	0x0107
        /*0ff2*/ 	.byte	0x3f
	.zero		1


	//   ....[52]....
        /*0ff4*/ 	.word	0x00015860
        /*0ff8*/ 	.word	0x00000000
        /*0ffc*/ 	.word	0x0002d830
        /*1000*/ 	.short	0x0101
        /*1002*/ 	.byte	0x3f
	.zero		1


	//   ....[53]....
        /*1004*/ 	.word	0x000164b0
        /*1008*/ 	.word	0x00000016
        /*100c*/ 	.word	0x0002d800
        /*1010*/ 	.short	0x0107
        /*1012*/ 	.byte	0x3f
	.zero		1


	//   ....[54]....
        /*1014*/ 	.word	0x000165a0
        /*1018*/ 	.word	0x00000016
        /*101c*/ 	.word	0x0002d800
        /*1020*/ 	.short	0x0101
        /*1022*/ 	.byte	0x3f
	.zero		1


	//   ....[55]....
        /*1024*/ 	.word	0x000165c0
        /*1028*/ 	.word	0x00000016
        /*102c*/ 	.word	0x0002d820
        /*1030*/ 	.short	0x010a
        /*1032*/ 	.byte	0x3f
	.zero		1


	//   ....[56]....
        /*1034*/ 	.word	0x000169e0
        /*1038*/ 	.word	0x00000005
        /*103c*/ 	.word	0x0002d840
        /*1040*/ 	.short	0x010a
        /*1042*/ 	.byte	0x3f
	.zero		1


	//   ....[57]....
        /*1044*/ 	.word	0x00016e20
        /*1048*/ 	.word	0x00000005
        /*104c*/ 	.word	0x0002d830
        /*1050*/ 	.short	0x0107
        /*1052*/ 	.byte	0x3f
	.zero		1


	//   ....[58]....
        /*1054*/ 	.word	0x00016ee0
        /*1058*/ 	.word	0x00000005
        /*105c*/ 	.word	0x0002d830
        /*1060*/ 	.short	0x0101
        /*1062*/ 	.byte	0x3f
	.zero		1


	//   ....[59]....
        /*1064*/ 	.word	0x00016f40
        /*1068*/ 	.word	0x00000005
        /*106c*/ 	.word	0x0002d860
        /*1070*/ 	.short	0x010a
        /*1072*/ 	.byte	0x3f
	.zero		1


	//   ....[60]....
        /*1074*/ 	.word	0x00017420
        /*1078*/ 	.word	0x00000005
        /*107c*/ 	.word	0x0002d850
        /*1080*/ 	.short	0x0107
        /*1082*/ 	.byte	0x3f
	.zero		1


	//   ....[61]....
        /*1084*/ 	.word	0x00017510
        /*1088*/ 	.word	0x00000005
        /*108c*/ 	.word	0x0002d850
        /*1090*/ 	.short	0x0101
        /*1092*/ 	.byte	0x3f
	.zero		1


	//   ....[62]....
        /*1094*/ 	.word	0x00017730
        /*1098*/ 	.word	0x00000000
        /*109c*/ 	.word	0x0002d860
        /*10a0*/ 	.short	0x010a
        /*10a2*/ 	.byte	0x3f
	.zero		1


	//   ....[63]....
        /*10a4*/ 	.word	0x00017b60
        /*10a8*/ 	.word	0x00000000
        /*10ac*/ 	.word	0x0002d850
        /*10b0*/ 	.short	0x0107
        /*10b2*/ 	.byte	0x3f
	.zero		1


	//   ....[64]....
        /*10b4*/ 	.word	0x00017c40
        /*10b8*/ 	.word	0x00000000
        /*10bc*/ 	.word	0x0002d850
        /*10c0*/ 	.short	0x0101
        /*10c2*/ 	.byte	0x3f
	.zero		1


	//   ....[65]....
        /*10c4*/ 	.word	0x00018740
        /*10c8*/ 	.word	0x00000005
        /*10cc*/ 	.word	0x0002d820
        /*10d0*/ 	.short	0x010a
        /*10d2*/ 	.byte	0x3f
	.zero		1


	//   ....[66]....
        /*10d4*/ 	.word	0x000188e0
        /*10d8*/ 	.word	0x00000003
        /*10dc*/ 	.word	0x0002d840
        /*10e0*/ 	.short	0x010a
        /*10e2*/ 	.byte	0x3f
	.zero		1


	//   ....[67]....
        /*10e4*/ 	.word	0x00018970
        /*10e8*/ 	.word	0x00000005
        /*10ec*/ 	.word	0x0002d840
        /*10f0*/ 	.short	0x010a
        /*10f2*/ 	.byte	0x3f
	.zero		1


	//   ....[68]....
        /*10f4*/ 	.word	0x000189b0
        /*10f8*/ 	.word	0x00000003
        /*10fc*/ 	.word	0x0002d860
        /*1100*/ 	.short	0x010a
        /*1102*/ 	.byte	0x3f
	.zero		1


	//   ....[69]....
        /*1104*/ 	.word	0x000189f0
        /*1108*/ 	.word	0x00000005
        /*110c*/ 	.word	0x0002d860
        /*1110*/ 	.short	0x010a
        /*1112*/ 	.byte	0x3f
	.zero		1


	//   ....[70]....
        /*1114*/ 	.word	0x00018a50
        /*1118*/ 	.word	0x0000001f
        /*111c*/ 	.word	0x0002d890
        /*1120*/ 	.short	0x010a
        /*1122*/ 	.byte	0x3f
	.zero		1


	//   ....[71]....
        /*1124*/ 	.word	0x00018bd0
        /*1128*/ 	.word	0x0000001f
        /*112c*/ 	.word	0x0002d890
        /*1130*/ 	.short	0x010a
        /*1132*/ 	.byte	0x3f
	.zero		1


	//   ....[72]....
        /*1134*/ 	.word	0x00018d50
        /*1138*/ 	.word	0x0000001f
        /*113c*/ 	.word	0x0002d890
        /*1140*/ 	.short	0x010a
        /*1142*/ 	.byte	0x3f
	.zero		1


	//   ....[73]....
        /*1144*/ 	.word	0x00018ec0
        /*1148*/ 	.word	0x0000001f
        /*114c*/ 	.word	0x0002d8b0
        /*1150*/ 	.short	0x010a
        /*1152*/ 	.byte	0x3f
	.zero		1


	//   ....[74]....
        /*1154*/ 	.word	0x000191e0
        /*1158*/ 	.word	0x00000002
        /*115c*/ 	.word	0x0002d800
        /*1160*/ 	.short	0x010a
        /*1162*/ 	.byte	0x3f
	.zero		1


	//   ....[75]....
        /*1164*/ 	.word	0x00019400
        /*1168*/ 	.word	0x00000002
        /*116c*/ 	.word	0x0002d800
        /*1170*/ 	.short	0x010a
        /*1172*/ 	.byte	0x3f
	.zero		1


	//   ....[76]....
        /*1174*/ 	.word	0x00019450
        /*1178*/ 	.word	0x00000008
        /*117c*/ 	.word	0x0002d830
        /*1180*/ 	.short	0x010a
        /*1182*/ 	.byte	0x3f
	.zero		1


	//   ....[77]....
        /*1184*/ 	.word	0x000194a0
        /*1188*/ 	.word	0x00000003
        /*118c*/ 	.word	0x0002d830
        /*1190*/ 	.short	0x010a
        /*1192*/ 	.byte	0x3f
	.zero		1


	//   ....[78]....
        /*1194*/ 	.word	0x000194f0
        /*1198*/ 	.word	0x00000003
        /*119c*/ 	.word	0x0002d850
        /*11a0*/ 	.short	0x010a
        /*11a2*/ 	.byte	0x3f
	.zero		1


	//   ....[79]....
        /*11a4*/ 	.word	0x00019540
        /*11a8*/ 	.word	0x0000000c
        /*11ac*/ 	.word	0x0002d850
        /*11b0*/ 	.short	0x010a
        /*11b2*/ 	.byte	0x3f
	.zero		1


	//   ....[80]....
        /*11b4*/ 	.word	0x000198d0
        /*11b8*/ 	.word	0x00000016
        /*11bc*/ 	.word	0x0002d820
        /*11c0*/ 	.short	0x010a
        /*11c2*/ 	.byte	0x3f
	.zero		1


	//   ....[81]....
        /*11c4*/ 	.word	0x00019920
        /*11c8*/ 	.word	0x00000008
        /*11cc*/ 	.word	0x0002d8a0
        /*11d0*/ 	.short	0x010a
        /*11d2*/ 	.byte	0x3f
	.zero		1


	//   ....[82]....
        /*11d4*/ 	.word	0x00019970
        /*11d8*/ 	.word	0x00000008
        /*11dc*/ 	.word	0x0002d8c0
        /*11e0*/ 	.short	0x010a
        /*11e2*/ 	.byte	0x3f
	.zero		1


	//   ....[83]....
        /*11e4*/ 	.word	0x000199c0
        /*11e8*/ 	.word	0x00000008
        /*11ec*/ 	.word	0x0002d8a0
        /*11f0*/ 	.short	0x010a
        /*11f2*/ 	.byte	0x3f
	.zero		1


	//   ....[84]....
        /*11f4*/ 	.word	0x00019a10
        /*11f8*/ 	.word	0x00000008
        /*11fc*/ 	.word	0x0002d8c0
        /*1200*/ 	.short	0x010a
        /*1202*/ 	.byte	0x3f
	.zero		1


	//   ....[85]....
        /*1204*/ 	.word	0x00019b30
        /*1208*/ 	.word	0x00000000
        /*120c*/ 	.word	0x0002d840
        /*1210*/ 	.short	0x010a
        /*1212*/ 	.byte	0x3f
	.zero		1


	//   ....[86]....
        /*1214*/ 	.word	0x0001a9a0
        /*1218*/ 	.word	0x00000016
        /*121c*/ 	.word	0x0002d820
        /*1220*/ 	.short	0x010a
        /*1222*/ 	.byte	0x3f
	.zero		1


	//   ....[87]....
        /*1224*/ 	.word	0x0001a9f0
        /*1228*/ 	.word	0x00000005
        /*122c*/ 	.word	0x0002d840
        /*1230*/ 	.short	0x010a
        /*1232*/ 	.byte	0x3f
	.zero		1


	//   ....[88]....
        /*1234*/ 	.word	0x0001af90
        /*1238*/ 	.word	0x00000005
        /*123c*/ 	.word	0x0002d860
        /*1240*/ 	.short	0x010a
        /*1242*/ 	.byte	0x3f
	.zero		1


	//   ....[89]....
        /*1244*/ 	.word	0x0001b570
        /*1248*/ 	.word	0x00000000
        /*124c*/ 	.word	0x0002d860
        /*1250*/ 	.short	0x010a
        /*1252*/ 	.byte	0x3f
	.zero		1


	//   ....[90]....
        /*1254*/ 	.word	0x0001c4b0
        /*1258*/ 	.word	0x00000005
        /*125c*/ 	.word	0x0002d820
        /*1260*/ 	.short	0x010a
        /*1262*/ 	.byte	0x3f
	.zero		1


	//   ....[91]....
        /*1264*/ 	.word	0x0001c650
        /*1268*/ 	.word	0x00000003
        /*126c*/ 	.word	0x0002d840
        /*1270*/ 	.short	0x010a
        /*1272*/ 	.byte	0x3f
	.zero		1


	//   ....[92]....
        /*1274*/ 	.word	0x0001c6a0
        /*1278*/ 	.word	0x00000005
        /*127c*/ 	.word	0x0002d840
        /*1280*/ 	.short	0x010a
        /*1282*/ 	.byte	0x3f
	.zero		1


	//   ....[93]....
        /*1284*/ 	.word	0x0001c6f0
        /*1288*/ 	.word	0x00000003
        /*128c*/ 	.word	0x0002d860
        /*1290*/ 	.short	0x010a
        /*1292*/ 	.byte	0x3f
	.zero		1


	//----- nvinfo : EIATTR_NUM_MBARRIERS
	.align		4
.L_1173:
        /*1294*/ 	.byte	0x03, 0x38
        /*1296*/ 	.short	0x0016


	//----- nvinfo : EIATTR_EXIT_INSTR_OFFSETS
	.align		4
        /*1298*/ 	.byte	0x04, 0x1c
        /*129a*/ 	.short	(.L_1175 - .L_1174)


	//   ....[0]....
.L_1174:
        /*129c*/ 	.word	0x00018a40


	//----- nvinfo : EIATTR_MAX_THREADS
	.align		4
.L_1175:
        /*12a0*/ 	.byte	0x04, 0x05
        /*12a2*/ 	.short	(.L_1177 - .L_1176)
.L_1176:
        /*12a4*/ 	.word	0x00000200
        /*12a8*/ 	.word	0x00000001
        /*12ac*/ 	.word	0x00000001


	//----- nvinfo : EIATTR_CRS_STACK_SIZE
	.align		4
.L_1177:
        /*12b0*/ 	.byte	0x04, 0x1e
        /*12b2*/ 	.short	(.L_1179 - .L_1178)
.L_1178:
        /*12b4*/ 	.word	0x00000000


	//----- nvinfo : EIATTR_CBANK_PARAM_SIZE
	.align		4
.L_1179:
        /*12b8*/ 	.byte	0x03, 0x19
        /*12ba*/ 	.short	0x0af0


	//----- nvinfo : EIATTR_PARAM_CBANK
	.align		4
        /*12bc*/ 	.byte	0x04, 0x0a
        /*12be*/ 	.short	(.L_1181 - .L_1180)
	.align		4
.L_1180:
        /*12c0*/ 	.word	index@(.nv.constant0._ZN7cutlass13device_kernelIN5flash11enable_sm90INS1_16FlashAttnFwdSm90INS1_25CollectiveMainloopFwdSm90ILi2EN4cute5tupleIJNS5_1CILi1EEES8_S8_EEENS6_IJNS7_ILi192EEENS7_ILi128EEENS7_ILi96EEEEEELi96ENS_6half_tEfNS_4arch4Sm90ELb0ELb0ELb0ELb1ELb1ELb1ELb0ELb0ELb1ELb1ELb0ELb0EEENS1_21CollectiveEpilogueFwdINS6_IJSA_SC_SB_EEES9_SE_SG_Li384ELb1ELb1ELb0ELb0EEENS1_36VarlenDynamicPersistentTileSchedulerILi192ELi128ELi384ELi128ELb0ELb1ELb1ELb0ELb1ELb1EEEEEEEEEvNT_6ParamsE)
        /*12c4*/ 	.short	0x0210
        /*12c6*/ 	.short	0x0af0


	//----- nvinfo : EIATTR_SW_WAR
	.align		4
.L_1181:
        /*12c8*/ 	.byte	0x04, 0x36
        /*12ca*/ 	.short	(.L_1183 - .L_1182)
.L_1182:
        /*12cc*/ 	.word	0x00000008
.L_1183:


//--------------------- .nv.info._ZN7cutlass13device_kernelIN5flash11enable_sm90INS1_16FlashAttnFwdSm90INS1_25CollectiveMainloopFwdSm90ILi2EN4cute5tupleIJNS5_1CILi1EEES8_S8_EEENS6_IJNS7_ILi192EEENS7_ILi128EEENS7_ILi96EEEEEELi96ENS_6half_tEfNS_4arch4Sm90ELb0ELb1ELb0ELb0ELb1ELb0ELb0ELb0ELb1ELb1ELb0ELb0EEENS1_21CollectiveEpilogueFwdINS6_IJSA_SC_SB_EEES9_SE_SG_Li384ELb0ELb1ELb0ELb0EEENS1_30DynamicPersistentTileSchedulerILi384ELi128ELb0ELb1ELb1EEEEEEEEEvNT_6ParamsE --------------------------
	.section	.nv.info._ZN7cutlass13device_kernelIN5flash11enable_sm90INS1_16FlashAttnFwdSm90INS1_25CollectiveMainloopFwdSm90ILi2EN4cute5tupleIJNS5_1CILi1EEES8_S8_EEENS6_IJNS7_ILi192EEENS7_ILi128EEENS7_ILi96EEEEEELi96ENS_6half_tEfNS_4arch4Sm90ELb0ELb1ELb0ELb0ELb1ELb0ELb0ELb0ELb1ELb1ELb0ELb0EEENS1_21CollectiveEpilogueFwdINS6_IJSA_SC_SB_EEES9_SE_SG_Li384ELb0ELb1ELb0ELb0EEENS1_30DynamicPersistentTileSchedulerILi384ELi128ELb0ELb1ELb1EEEEEEEEEvNT_6ParamsE,"",@"SHT_CUDA_INFO"
	.sectionflags	@""
	.align	4


	//----- nvinfo : EIATTR_CUDA_API_VERSION
	.align		4
        /*0000*/ 	.byte	0x04, 0x37
        /*0002*/ 	.short	(.L_1185 - .L_1184)
.L_1184:
        /*0004*/ 	.word	0x00000082


	//----- nvinfo : EIATTR_KPARAM_INFO
	.align		4
.L_1185:
        /*0008*/ 	.byte	0x04, 0x17
        /*000a*/ 	.short	(.L_1187 - .L_1186)
.L_1186:
        /*000c*/ 	.word	0x00000000
        /*0010*/ 	.short	0x0000
        /*0012*/ 	.short	0x0070
        /*0014*/ 	.byte	0x00, 0xf0, 0x01, 0x2a


	//----- nvinfo : EIATTR_SPARSE_MMA_MASK
	.align		4
.L_1187:
        /*0018*/ 	.byte	0x03, 0x50
        /*001a*/ 	.short	0x0000


	//----- nvinfo : EIATTR_MAXREG_COUNT
	.align		4
        /*001c*/ 	.byte	0x03, 0x1b
        /*001e*/ 	.short	0x0080


	//----- nvinfo : EIATTR_NUM_BARRIERS
	.align		4
        /*0020*/ 	.byte	0x02, 0x4c
        /*0022*/ 	.byte	0x10
	.zero		1


	//----- nvinfo : EIATTR_EXTERNS
	.align		4
        /*0024*/ 	.byte	0x04, 0x0f
        /*0026*/ 	.short	(.L_1189 - .L_1188)


	//   ....[0]....
	.align		4
.L_1188:
        /*0028*/ 	.word	index@(__assertfail)


	//----- nvinfo : EIATTR_ANNOTATIONS
	.align		4
.L_1189:
        /*002c*/ 	.byte	0x04, 0x55
        /*002e*/ 	.short	(.L_1191 - .L_1190)


	//   ....[0]....
.L_1190:
        /* <DEDUP_REMOVED lines=12> */


	//----- nvinfo : EIATTR_MERCURY_ISA_VERSION
	.align		4
.L_1191:
        /*00d8*/ 	.byte	0x03, 0x5f
        /*00da*/ 	.short	0x0101


	//----- nvinfo : EIATTR_INT_WARP_WIDE_INSTR_OFFSETS
	.align		4
        /*00dc*/ 	.byte	0x04, 0x31
        /*00de*/ 	.short	(.L_1193 - .L_1192)


	//   ....[0]....
.L_1192:
        /*00e0*/ 	.word	0x000000c0


	//   ....[1]....
        /*00e4*/ 	.word	0x000000d0


	//   ....[2]....
        /*00e8*/ 	.word	0x00000170


	//   ....[3]....
        /*00ec*/ 	.word	0x00010660


	//   ....[4]....
        /*00f0*/ 	.word	0x000106f0


	//   ....[5]....
        /*00f4*/ 	.word	0x00013270


	//   ....[6]....
        /*00f8*/ 	.word	0x00013300


	//----- nvinfo : EIATTR_COOP_GROUP_MASK_REGIDS
	.align		4
.L_1193:
        /*00fc*/ 	.byte	0x04, 0x29
        /*00fe*/ 	.short	(.L_1195 - .L_1194)


	//   ....[0]....
.L_1194:
        /*0100*/ 	.word	0xffffffff


	//   ....[1]....
        /*0104*/ 	.word	0xffffffff


	//   ....[2]....
        /*0108*/ 	.word	0xffffffff


	//   ....[3]....
        /*010c*/ 	.word	0xffffffff


	//   ....[4]....
        /*0110*/ 	.word	0xffffffff


	//   ....[5]....
        /*0114*/ 	.word	0xffffffff


	//   ....[6]....
        /*0118*/ 	.word	0xffffffff


	//   ....[7]....
        /*011c*/ 	.word	0xffffffff


	//   ....[8]....
        /*0120*/ 	.word	0xffffffff


	//   ....[9]....
        /*0124*/ 	.word	0xffffffff


	//   ....[10]....
        /*0128*/ 	.word	0xffffffff


	//   ....[11]....
        /*012c*/ 	.word	0xffffffff


	//   ....[12]....
        /*0130*/ 	.word	0xffffffff


	//   ....[13]....
        /*0134*/ 	.word	0xffffffff


	//   ....[14]....
        /*0138*/ 	.word	0xffffffff


	//   ....[15]....
        /*013c*/ 	.word	0xffffffff


	//   ....[16]....
        /*0140*/ 	.word	0xffffffff


	//   ....[17]....
        /*0144*/ 	.word	0xffffffff


	//   ....[18]....
        /*0148*/ 	.word	0xffffffff


	//   ....[19]....
        /*014c*/ 	.word	0xffffffff


	//   ....[20]....
        /*0150*/ 	.word	0xffffffff


	//   ....[21]....
        /*0154*/ 	.word	0xffffffff


	//   ....[22]....
        /*0158*/ 	.word	0xffffffff


	//   ....[23]....
        /*015c*/ 	.word	0xffffffff


	//   ....[24]....
        /*0160*/ 	.word	0xffffffff


	//   ....[25]....
        /*0164*/ 	.word	0xffffffff


	//   ....[26]....
        /*0168*/ 	.word	0xffffffff


	//   ....[27]....
        /*016c*/ 	.word	0xffffffff


	//   ....[28]....
        /*0170*/ 	.word	0xffffffff


	//   ....[29]....
        /*0174*/ 	.word	0xffffffff


	//   ....[30]....
        /*0178*/ 	.word	0xffffffff


	//   ....[31]....
        /*017c*/ 	.word	0xffffffff


	//   ....[32]....
        /*0180*/ 	.word	0xffffffff


	//   ....[33]....
        /*0184*/ 	.word	0xffffffff


	//   ....[34]....
        /*0188*/ 	.word	0xffffffff


	//   ....[35]....
        /*018c*/ 	.word	0xffffffff


	//   ....[36]....
        /*0190*/ 	.word	0xffffffff


	//   ....[37]....
        /*0194*/ 	.word	0xffffffff


	//   ....[38]....
        /*0198*/ 	.word	0xffffffff


	//   ....[39]....
        /*019c*/ 	.word	0xffffffff


	//   ....[40]....
        /*01a0*/ 	.word	0xffffffff


	//   ....[41]....
        /*01a4*/ 	.word	0xffffffff


	//   ....[42]....
        /*01a8*/ 	.word	0xffffffff


	//   ....[43]....
        /*01ac*/ 	.word	0xffffffff


	//   ....[44]....
        /*01b0*/ 	.word	0xffffffff


	//   ....[45]....
        /*01b4*/ 	.word	0xffffffff


	//   ....[46]....
        /*01b8*/ 	.word	0xffffffff


	//   ....[47]....
        /*01bc*/ 	.word	0xffffffff


	//   ....[48]....
        /*01c0*/ 	.word	0xffffffff


	//   ....[49]....
        /*01c4*/ 	.word	0xffffffff


	//   ....[50]....
        /*01c8*/ 	.word	0xffffffff


	//   ....[51]....
        /*01cc*/ 	.word	0xffffffff


	//   ....[52]....
        /*01d0*/ 	.word	0xffffffff


	//   ....[53]....
        /*01d4*/ 	.word	0xffffffff


	//   ....[54]....
        /*01d8*/ 	.word	0xffffffff


	//   ....[55]....
        /*01dc*/ 	.word	0xffffffff


	//   ....[56]....
        /*01e0*/ 	.word	0xffffffff


	//   ....[57]....
        /*01e4*/ 	.word	0xffffffff


	//   ....[58]....
        /*01e8*/ 	.word	0xffffffff


	//   ....[59]....
        /*01ec*/ 	.word	0xffffffff


	//   ....[60]....
        /*01f0*/ 	.word	0xffffffff


	//   ....[61]....
        /*01f4*/ 	.word	0xffffffff


	//   ....[62]....
        /*01f8*/ 	.word	0xffffffff


	//   ....[63]....
        /*01fc*/ 	.word	0xffffffff


	//   ....[64]....
        /*0200*/ 	.word	0xffffffff


	//   ....[65]....
        /*0204*/ 	.word	0xffffffff


	//   ....[66]....
        /*0208*/ 	.word	0xffffffff


	//   ....[67]....
        /*020c*/ 	.word	0xffffffff


	//   ....[68]....
        /*0210*/ 	.word	0xffffffff


	//   ....[69]....
        /*0214*/ 	.word	0xffffffff


	//   ....[70]....
        /*0218*/ 	.word	0xffffffff


	//   ....[71]....
        /*021c*/ 	.word	0xffffffff


	//   ....[72]....
        /*0220*/ 	.word	0xffffffff


	//   ....[73]....
        /*0224*/ 	.word	0xffffffff


	//   ....[74]....
        /*0228*/ 	.word	0xffffffff


	//   ....[75]....
        /*022c*/ 	.word	0xffffffff


	//   ....[76]....
        /*0230*/ 	.word	0xffffffff


	//   ....[77]....
        /*0234*/ 	.word	0xffffffff


	//   ....[78]....
        /*0238*/ 	.word	0xffffffff


	//   ....[79]....
        /*023c*/ 	.word	0xffffffff


	//   ....[80]....
        /*0240*/ 	.word	0xffffffff


	//   ....[81]....
        /*0244*/ 	.word	0xffffffff


	//   ....[82]....
        /*0248*/ 	.word	0xffffffff


	//   ....[83]....
        /*024c*/ 	.word	0xffffffff


	//   ....[84]....
        /*0250*/ 	.word	0xffffffff


	//   ....[85]....
        /*0254*/ 	.word	0xffffffff


	//   ....[86]....
        /*0258*/ 	.word	0xffffffff


	//   ....[87]....
        /*025c*/ 	.word	0xffffffff


	//   ....[88]....
        /*0260*/ 	.word	0xffffffff


	//   ....[89]....
        /*0264*/ 	.word	0xffffffff


	//   ....[90]....
        /*0268*/ 	.word	0xffffffff


	//   ....[91]....
        /*026c*/ 	.word	0xffffffff


	//   ....[92]....
        /*0270*/ 	.word	0xffffffff


	//   ....[93]....
        /*0274*/ 	.word	0xffffffff


	//   ....[94]....
        /*0278*/ 	.word	0xffffffff


	//   ....[95]....
        /*027c*/ 	.word	0xffffffff


	//   ....[96]....
        /*0280*/ 	.word	0x0500000f


	//   ....[97]....
        /*0284*/ 	.word	0x0500000f


	//   ....[98]....
        /*0288*/ 	.word	0x0500000f


	//   ....[99]....
        /*028c*/ 	.word	0x0500000f


	//   ....[100]....
        /*0290*/ 	.word	0x0500000f


	//   ....[101]....
        /*0294*/ 	.word	0x0500000f


	//   ....[102]....
        /*0298*/ 	.word	0x0500000f


	//   ....[103]....
        /*029c*/ 	.word	0x0500000f


	//   ....[104]....
        /*02a0*/ 	.word	0x0500000f


	//   ....[105]....
        /*02a4*/ 	.word	0x0500000f


	//   ....[106]....
        /*02a8*/ 	.word	0x0500000f


	//   ....[107]....
        /*02ac*/ 	.word	0x0500000f


	//   ....[108]....
        /*02b0*/ 	.word	0x0500000f


	//   ....[109]....
        /*02b4*/ 	.word	0x0500000f


	//   ....[110]....
        /*02b8*/ 	.word	0x0500000f


	//   ....[111]....
        /*02bc*/ 	.word	0x0500000f


	//   ....[112]....
        /*02c0*/ 	.word	0x0500000f


	//   ....[113]....
        /*02c4*/ 	.word	0x0500000f


	//   ....[114]....
        /*02c8*/ 	.word	0x0500000f


	//   ....[115]....
        /*02cc*/ 	.word	0x0500000f


	//   ....[116]....
        /*02d0*/ 	.word	0x0500000f


	//   ....[117]....
        /*02d4*/ 	.word	0x0500000f


	//   ....[118]....
        /*02d8*/ 	.word	0x0500000f


	//   ....[119]....
        /*02dc*/ 	.word	0x0500000f


	//   ....[120]....
        /*02e0*/ 	.word	0x0500000f


	//   ....[121]....
        /*02e4*/ 	.word	0x0500000f


	//   ....[122]....
        /*02e8*/ 	.word	0x0500000f


	//   ....[123]....
        /*02ec*/ 	.word	0x0500000f


	//   ....[124]....
        /*02f0*/ 	.word	0x0500000f


	//   ....[125]....
        /*02f4*/ 	.word	0x0500000f


	//   ....[126]....
        /*02f8*/ 	.word	0x0500000f


	//   ....[127]....
        /*02fc*/ 	.word	0x0500000f


	//   ....[128]....
        /*0300*/ 	.word	0x0500000f


	//   ....[129]....
        /*0304*/ 	.word	0x0500000f


	//   ....[130]....
        /*0308*/ 	.word	0x0500000f


	//   ....[131]....
        /*030c*/ 	.word	0x0500000f


	//   ....[132]....
        /*0310*/ 	.word	0x0500000f


	//   ....[133]....
        /*0314*/ 	.word	0x0500000f


	//   ....[134]....
        /*0318*/ 	.word	0x0500000f


	//   ....[135]....
        /*031c*/ 	.word	0x0500000f


	//   ....[136]....
        /*0320*/ 	.word	0x0500000f


	//   ....[137]....
        /*0324*/ 	.word	0x0500000f


	//   ....[138]....
        /*0328*/ 	.word	0x0500000f


	//   ....[139]....
        /*032c*/ 	.word	0x0500000f


	//   ....[140]....
        /*0330*/ 	.word	0x0500000f


	//   ....[141]....
        /*0334*/ 	.word	0x0500000f


	//   ....[142]....
        /*0338*/ 	.word	0x0500000f


	//----- nvinfo : EIATTR_COOP_GROUP_INSTR_OFFSETS
	.align		4
.L_1195:
        /*033c*/ 	.byte	0x04, 0x28
        /*033e*/ 	.short	(.L_1197 - .L_1196)


	//   ....[0]....
.L_1196:
        /*0340*/ 	.word	0x00000080


	//   ....[1]....
        /*0344*/ 	.word	0x00000090


	//   ....[2]....
        /*0348*/ 	.word	0x000002d0


	//   ....[3]....
        /*034c*/ 	.word	0x00000430


	//   ....[4]....
        /*0350*/ 	.word	0x00000550


	//   ....[5]....
        /*0354*/ 	.word	0x000006b0


	//   ....[6]....
        /*0358*/ 	.word	0x00001860


	//   ....[7]....
        /*035c*/ 	.word	0x00002030


	//   ....[8]....
        /*0360*/ 	.word	0x00002dc0


	//   ....[9]....
        /*0364*/ 	.word	0x000035f0


	//   ....[10]....
        /*0368*/ 	.word	0x00003700


	//   ....[11]....
        /*036c*/ 	.word	0x00003f30


	//   ....[12]....
        /*0370*/ 	.word	0x00003f90


	//   ....[13]....
        /*0374*/ 	.word	0x00004b70


	//   ....[14]....
        /*0378*/ 	.word	0x00005940


	//   ....[15]....
        /*037c*/ 	.word	0x00005b60


	//   ....[16]....
        /*0380*/ 	.word	0x00006740


	//   ....[17]....
        /*0384*/ 	.word	0x00006840


	//   ....[18]....
        /*0388*/ 	.word	0x000070c0


	//   ....[19]....
        /*038c*/ 	.word	0x00007130


	//   ....[20]....
        /*0390*/ 	.word	0x00008130


	//   ....[21]....
        /*0394*/ 	.word	0x000090e0


	//   ....[22]....
        /*0398*/ 	.word	0x000090f0


	//   ....[23]....
        /*039c*/ 	.word	0x00009120


	//   ....[24]....
        /*03a0*/ 	.word	0x00009130


	//   ....[25]....
        /*03a4*/ 	.word	0x0000a480


	//   ....[26]....
        /*03a8*/ 	.word	0x0000af10


	//   ....[27]....
        /*03ac*/ 	.word	0x0000b130


	//   ....[28]....
        /*03b0*/ 	.word	0x0000bd10


	//   ....[29]....
        /*03b4*/ 	.word	0x0000be10


	//   ....[30]....
        /*03b8*/ 	.word	0x0000c690


	//   ....[31]....
        /*03bc*/ 	.word	0x0000c700


	//   ....[32]....
        /*03c0*/ 	.word	0x0000d700


	//   ....[33]....
        /*03c4*/ 	.word	0x0000d810


	//   ....[34]....
        /*03c8*/ 	.word	0x0000d870


	//   ....[35]....
        /*03cc*/ 	.word	0x0000d980


	//   ....[36]....
        /*03d0*/ 	.word	0x0000d990


	//   ....[37]....
        /*03d4*/ 	.word	0x0000e8b0


	//   ....[38]....
        /*03d8*/ 	.word	0x0000e8e0


	//   ....[39]....
        /*03dc*/ 	.word	0x0000e910


	//   ....[40]....
        /*03e0*/ 	.word	0x0000e940


	//   ....[41]....
        /*03e4*/ 	.word	0x0000ee50


	//   ....[42]....
        /*03e8*/ 	.word	0x0000ee80


	//   ....[43]....
        /*03ec*/ 	.word	0x0000ef80


	//   ....[44]....
        /*03f0*/ 	.word	0x0000efa0


	//   ....[45]....
        /*03f4*/ 	.word	0x0000f640


	//   ....[46]....
        /*03f8*/ 	.word	0x0000f650


	//   ....[47]....
        /*03fc*/ 	.word	0x0000f750


	//   ....[48]....
        /*0400*/ 	.word	0x0000f770


	//   ....[49]....
        /*0404*/ 	.word	0x0000f930


	//   ....[50]....
        /*0408*/ 	.word	0x00011290


	//   ....[51]....
        /*040c*/ 	.word	0x000112b0


	//   ....[52]....
        /*0410*/ 	.word	0x000112c0


	//   ....[53]....
        /*0414*/ 	.word	0x00011360


	//   ....[54]....
        /*0418*/ 	.word	0x00011380


	//   ....[55]....
        /*041c*/ 	.word	0x00011420


	//   ....[56]....
        /*0420*/ 	.word	0x00011440


	//   ....[57]....
        /*0424*/ 	.word	0x00011450


	//   ....[58]....
        /*0428*/ 	.word	0x00011ce0


	//   ....[59]....
        /*042c*/ 	.word	0x00011d00


	//   ....[60]....
        /*0430*/ 	.word	0x00011d30


	//   ....[61]....
        /*0434*/ 	.word	0x00011de0


	//   ....[62]....
        /*0438*/ 	.word	0x00011df0


	//   ....[63]....
        /*043c*/ 	.word	0x00011e90


	//   ....[64]....
        /*0440*/ 	.word	0x00011ea0


	//   ....[65]....
        /*0444*/ 	.word	0x00011eb0


	//   ....[66]....
        /*0448*/ 	.word	0x00011ec0


	//   ....[67]....
        /*044c*/ 	.word	0x00011f80


	//   ....[68]....
        /*0450*/ 	.word	0x00011fa0


	//   ....[69]....
        /*0454*/ 	.word	0x00012000


	//   ....[70]....
        /*0458*/ 	.word	0x00012840


	//   ....[71]....
        /*045c*/ 	.word	0x00012850


	//   ....[72]....
        /*0460*/ 	.word	0x00012870


	//   ....[73]....
        /*0464*/ 	.word	0x000128f0


	//   ....[74]....
        /*0468*/ 	.word	0x00012900


	//   ....[75]....
        /*046c*/ 	.word	0x00012960


	//   ....[76]....
        /*0470*/ 	.word	0x00012990


	//   ....[77]....
        /*0474*/ 	.word	0x000129d0


	//   ....[78]....
        /*0478*/ 	.word	0x00012cd0


	//   ....[79]....
        /*047c*/ 	.word	0x00012cf0


	//   ....[80]....
        /*0480*/ 	.word	0x00012d90


	//   ....[81]....
        /*0484*/ 	.word	0x00012da0


	//   ....[82]....
        /*0488*/ 	.word	0x00012e30


	//   ....[83]....
        /*048c*/ 	.word	0x00012e40


	//   ....[84]....
        /*0490*/ 	.word	0x00012e50


	//   ....[85]....
        /*0494*/ 	.word	0x00012ee0


	//   ....[86]....
        /*0498*/ 	.word	0x00013500


	//   ....[87]....
        /*049c*/ 	.word	0x00013510


	//   ....[88]....
        /*04a0*/ 	.word	0x00013560


	//   ....[89]....
        /*04a4*/ 	.word	0x000135a0


	//   ....[90]....
        /*04a8*/ 	.word	0x00013600


	//   ....[91]....
        /*04ac*/ 	.word	0x00013620


	//   ....[92]....
        /*04b0*/ 	.word	0x000136a0


	//   ....[93]....
        /*04b4*/ 	.word	0x000136c0


	//   ....[94]....
        /*04b8*/ 	.word	0x00013a20


	//   ....[95]....
        /*04bc*/ 	.word	0x00013c10


	//   ....[96]....
        /*04c0*/ 	.word	0x00014260


	//   ....[97]....
        /*04c4*/ 	.word	0x00014340


	//   ....[98]....
        /*04c8*/ 	.word	0x000143e0


	//   ....[99]....
        /*04cc*/ 	.word	0x00014440


	//   ....[100]....
        /*04d0*/ 	.word	0x00014550


	//   ....[101]....
        /*04d4*/ 	.word	0x000145c0


	//   ....[102]....
        /*04d8*/ 	.word	0x000146d0


	//   ....[103]....
        /*04dc*/ 	.word	0x00014740


	//   ....[104]....
        /*04e0*/ 	.word	0x00014840


	//   ....[105]....
        /*04e4*/ 	.word	0x000148d0


	//   ....[106]....
        /*04e8*/ 	.word	0x00014940


	//   ....[107]....
        /*04ec*/ 	.word	0x000149a0


	//   ....[108]....
        /*04f0*/ 	.word	0x00014ab0


	//   ....[109]....
        /*04f4*/ 	.word	0x00014b10


	//   ....[110]....
        /*04f8*/ 	.word	0x00014c30


	//   ....[111]....
        /*04fc*/ 	.word	0x00014c90


	//   ....[112]....
        /*0500*/ 	.word	0x00014d30


	//   ....[113]....
        /*0504*/ 	.word	0x00014e00


	//   ....[114]....
        /*0508*/ 	.word	0x00014f20


	//   ....[115]....
        /*050c*/ 	.word	0x00014f80


	//   ....[116]....
        /*0510*/ 	.word	0x00015070


	//   ....[117]....
        /*0514*/ 	.word	0x000151a0


	//   ....[118]....
        /*0518*/ 	.word	0x00015250


	//   ....[119]....
        /*051c*/ 	.word	0x000152d0


	//   ....[120]....
        /*0520*/ 	.word	0x000153b0


	//   ....[121]....
        /*0524*/ 	.word	0x00015410


	//   ....[122]....
        /*0528*/ 	.word	0x000154e0


	//   ....[123]....
        /*052c*/ 	.word	0x00015540


	//   ....[124]....
        /*0530*/ 	.word	0x00015610


	//   ....[125]....
        /*0534*/ 	.word	0x00015700


	//   ....[126]....
        /*0538*/ 	.word	0x000157a0


	//   ....[127]....
        /*053c*/ 	.word	0x00015800


	//   ....[128]....
        /*0540*/ 	.word	0x00015900


	//   ....[129]....
        /*0544*/ 	.word	0x00015960


	//   ....[130]....
        /*0548*/ 	.word	0x00015a60


	//   ....[131]....
        /*054c*/ 	.word	0x00015ac0


	//   ....[132]....
        /*0550*/ 	.word	0x00015b90


	//   ....[133]....
        /*0554*/ 	.word	0x00015ce0


	//   ....[134]....
        /*0558*/ 	.word	0x00015d80


	//   ....[135]....
        /*055c*/ 	.word	0x00015e10


	//   ....[136]....
        /*0560*/ 	.word	0x00015f10


	//   ....[137]....
        /*0564*/ 	.word	0x00015f70


	//   ....[138]....
        /*0568*/ 	.word	0x00016060


	//   ....[139]....
        /*056c*/ 	.word	0x000160c0


	//   ....[140]....
        /*0570*/ 	.word	0x00016180


	//   ....[141]....
        /*0574*/ 	.word	0x00016270


	//   ....[142]....
        /*0578*/ 	.word	0x00016390


	//----- nvinfo : EIATTR_REG_RECONFIG
	.align		4
.L_1197:
        /*057c*/ 	.byte	0x01, 0x54
	.zero		2


	//----- nvinfo : EIATTR_SYSCALL_OFFSETS
	.align		4
        /*0580*/ 	.byte	0x04, 0x46
        /*0582*/ 	.short	(.L_1199 - .L_1198)


	//   ....[0]....
.L_1198:
        /*0584*/ 	.word	0x00001a50


	//   ....[1]....
        /*0588*/ 	.word	0x00010860


	//   ....[2]....
        /*058c*/ 	.word	0x000109b0


	//   ....[3]....
        /*0590*/ 	.word	0x00010aa0


	//   ....[4]....
        /*0594*/ 	.word	0x000117b0


	//----- nvinfo : EIATTR_MBARRIER_INSTR_OFFSETS
	.align		4
.L_1199:
        /*0598*/ 	.byte	0x04, 0x39
        /*059a*/ 	.short	(.L_1201 - .L_1200)


	//   ....[0]....
.L_1200:
        /*059c*/ 	.word	0x00000180
        /*05a0*/ 	.word	0x000000ff
        /*05a4*/ 	.word	0x0002d800
        /*05a8*/ 	.short	0x0100
        /*05aa*/ 	.byte	0x08
	.zero		1


	//   ....[1]....
        /*05ac*/ 	.word	0x00000190
        /*05b0*/ 	.word	0x000000ff
        /*05b4*/ 	.word	0x0002d820
        /*05b8*/ 	.short	0x0100
        /*05ba*/ 	.byte	0x08
	.zero		1


	//   ....[2]....
        /*05bc*/ 	.word	0x00000280
        /*05c0*/ 	.word	0x000000ff
        /*05c4*/ 	.word	0x0002d830
        /*05c8*/ 	.short	0x0100
        /*05ca*/ 	.byte	0x08
	.zero		1


	//   ....[3]....
        /*05cc*/ 	.word	0x00000290
        /*05d0*/ 	.word	0x000000ff
        /*05d4*/ 	.word	0x0002d840
        /*05d8*/ 	.short	0x0100
        /*05da*/ 	.byte	0x08
	.zero		1


	//   ....[4]....
        /*05dc*/ 	.word	0x000002a0
        /*05e0*/ 	.word	0x000000ff
        /*05e4*/ 	.word	0x0002d838
        /*05e8*/ 	.short	0x0100
        /*05ea*/ 	.byte	0x08
	.zero		1


	//   ....[5]....
        /*05ec*/ 	.word	0x000002b0
        /*05f0*/ 	.word	0x000000ff
        /*05f4*/ 	.word	0x0002d848
        /*05f8*/ 	.short	0x0100
        /*05fa*/ 	.byte	0x08
	.zero		1


	//   ....[6]....
        /*05fc*/ 	.word	0x000003e0
        /*0600*/ 	.word	0x000000ff
        /*0604*/ 	.word	0x0002d850
        /*0608*/ 	.short	0x0100
        /*060a*/ 	.byte	0x08
	.zero		1


	//   ....[7]....
        /*060c*/ 	.word	0x000003f0
        /*0610*/ 	.word	0x000000ff
        /*0614*/ 	.word	0x0002d860
        /*0618*/ 	.short	0x0100
        /*061a*/ 	.byte	0x08
	.zero		1


	//   ....[8]....
        /*061c*/ 	.word	0x00000400
        /*0620*/ 	.word	0x000000ff
        /*0624*/ 	.word	0x0002d858
        /*0628*/ 	.short	0x0100
        /*062a*/ 	.byte	0x08
	.zero		1


	//   ....[9]....
        /*062c*/ 	.word	0x00000410
        /*0630*/ 	.word	0x000000ff
        /*0634*/ 	.word	0x0002d868
        /*0638*/ 	.short	0x0100
        /*063a*/ 	.byte	0x08
	.zero		1


	//   ....[10]....
        /*063c*/ 	.word	0x00000500
        /*0640*/ 	.word	0x000000ff
        /*0644*/ 	.word	0x0002d870
        /*0648*/ 	.short	0x0100
        /*064a*/ 	.byte	0x06
	.zero		1


	//   ....[11]....
        /*064c*/ 	.word	0x00000510
        /*0650*/ 	.word	0x000000ff
        /*0654*/ 	.word	0x0002d880
        /*0658*/ 	.short	0x0100
        /*065a*/ 	.byte	0x06
	.zero		1


	//   ....[12]....
        /*065c*/ 	.word	0x00000520
        /*0660*/ 	.word	0x000000ff
        /*0664*/ 	.word	0x0002d878
        /*0668*/ 	.short	0x0100
        /*066a*/ 	.byte	0x06
	.zero		1


	//   ....[13]....
        /*066c*/ 	.word	0x00000530
        /*0670*/ 	.word	0x000000ff
        /*0674*/ 	.word	0x0002d888
        /*0678*/ 	.short	0x0100
        /*067a*/ 	.byte	0x06
	.zero		1


	//   ....[14]....
        /*067c*/ 	.word	0x00000660
        /*0680*/ 	.word	0x000000ff
        /*0684*/ 	.word	0x0002d890
        /*0688*/ 	.short	0x0100
        /*068a*/ 	.byte	0x08
	.zero		1


	//   ....[15]....
        /*068c*/ 	.word	0x00000670
        /*0690*/ 	.word	0x000000ff
        /*0694*/ 	.word	0x0002d8a0
        /*0698*/ 	.short	0x0100
        /*069a*/ 	.byte	0x08
	.zero		1


	//   ....[16]....
        /*069c*/ 	.word	0x00000680
        /*06a0*/ 	.word	0x000000ff
        /*06a4*/ 	.word	0x0002d898
        /*06a8*/ 	.short	0x0100
        /*06aa*/ 	.byte	0x08
	.zero		1


	//   ....[17]....
        /*06ac*/ 	.word	0x00000690
        /*06b0*/ 	.word	0x000000ff
        /*06b4*/ 	.word	0x0002d8a8
        /*06b8*/ 	.short	0x0100
        /*06ba*/ 	.byte	0x08
	.zero		1


	//   ....[18]....
        /*06bc*/ 	.word	0x000007d0
        /*06c0*/ 	.word	0x000000ff
        /*06c4*/ 	.word	0x0002d8b0
        /*06c8*/ 	.short	0x0100
        /*06ca*/ 	.byte	0x08
	.zero		1


	//   ....[19]....
        /*06cc*/ 	.word	0x000007e0
        /*06d0*/ 	.word	0x000000ff
        /*06d4*/ 	.word	0x0002d8c0
        /*06d8*/ 	.short	0x0100
        /*06da*/ 	.byte	0x08
	.zero		1


	//   ....[20]....
        /*06dc*/ 	.word	0x000007f0
        /*06e0*/ 	.word	0x000000ff
        /*06e4*/ 	.word	0x0002d8b8
        /*06e8*/ 	.short	0x0100
        /*06ea*/ 	.byte	0x08
	.zero		1


	//   ....[21]....
        /*06ec*/ 	.word	0x00000800
        /*06f0*/ 	.word	0x000000ff
        /*06f4*/ 	.word	0x0002d8c8
        /*06f8*/ 	.short	0x0100
        /*06fa*/ 	.byte	0x08
	.zero		1


	//   ....[22]....
        /*06fc*/ 	.word	0x00001ad0
        /*0700*/ 	.word	0x000000ff
        /*0704*/ 	.word	0x0002d800
        /*0708*/ 	.short	0x010a
        /*070a*/ 	.byte	0x28
	.zero		1


	//   ....[23]....
        /*070c*/ 	.word	0x00001b50
        /*0710*/ 	.word	0x00000003
        /*0714*/ 	.word	0x0002d830
        /*0718*/ 	.short	0x010a
        /*071a*/ 	.byte	0x3f
	.zero		1


	//   ....[24]....
        /*071c*/ 	.word	0x00001b90
        /*0720*/ 	.word	0x00000003
        /*0724*/ 	.word	0x0002d830
        /*0728*/ 	.short	0x010a
        /*072a*/ 	.byte	0x3f
	.zero		1


	//   ....[25]....
        /*072c*/ 	.word	0x00002040
        /*0730*/ 	.word	0x000000ff
        /*0734*/ 	.word	0x00000000
        /*0738*/ 	.short	0x0101
        /*073a*/ 	.byte	0x06
	.zero		1


	//   ....[26]....
        /*073c*/ 	.word	0x00005010
        /*0740*/ 	.word	0x000000ff
        /*0744*/ 	.word	0x0002d830
        /*0748*/ 	.short	0x010a
        /*074a*/ 	.byte	0x06
	.zero		1


	//   ....[27]....
        /*074c*/ 	.word	0x00005050
        /*0750*/ 	.word	0x000000ff
        /*0754*/ 	.word	0x0002d830
        /*0758*/ 	.short	0x010a
        /*075a*/ 	.byte	0x06
	.zero		1


	//   ....[28]....
        /*075c*/ 	.word	0x00005320
        /*0760*/ 	.word	0x000000ff
        /*0764*/ 	.word	0x0002d850
        /*0768*/ 	.short	0x010a
        /*076a*/ 	.byte	0x06
	.zero		1


	//   ....[29]....
        /*076c*/ 	.word	0x00005360
        /*0770*/ 	.word	0x000000ff
        /*0774*/ 	.word	0x0002d850
        /*0778*/ 	.short	0x010a
        /*077a*/ 	.byte	0x06
	.zero		1


	//   ....[30]....
        /*077c*/ 	.word	0x00005900
        /*0780*/ 	.word	0x000000ff
        /*0784*/ 	.word	0x00000000
        /*0788*/ 	.short	0x0101
        /*078a*/ 	.byte	0x06
	.zero		1


	//   ....[31]....
        /*078c*/ 	.word	0x00007bd0
        /*0790*/ 	.word	0x000000ff
        /*0794*/ 	.word	0x00000000
        /*0798*/ 	.short	0x0101
        /*079a*/ 	.byte	0x06
	.zero		1


	//   ....[32]....
        /*079c*/ 	.word	0x000084d0
        /*07a0*/ 	.word	0x000000ff
        /*07a4*/ 	.word	0x0002d830
        /*07a8*/ 	.short	0x010a
        /*07aa*/ 	.byte	0x06
	.zero		1


	//   ....[33]....
        /*07ac*/ 	.word	0x00008510
        /*07b0*/ 	.word	0x000000ff
        /*07b4*/ 	.word	0x0002d830
        /*07b8*/ 	.short	0x010a
        /*07ba*/ 	.byte	0x06
	.zero		1


	//   ....[34]....
        /*07bc*/ 	.word	0x000087e0
        /*07c0*/ 	.word	0x000000ff
        /*07c4*/ 	.word	0x0002d850
        /*07c8*/ 	.short	0x010a
        /*07ca*/ 	.byte	0x06
	.zero		1


	//   ....[35]....
        /*07cc*/ 	.word	0x00008820
        /*07d0*/ 	.word	0x000000ff
        /*07d4*/ 	.word	0x0002d850
        /*07d8*/ 	.short	0x010a
        /*07da*/ 	.byte	0x06
	.zero		1


	//   ....[36]....
        /*07dc*/ 	.word	0x00008d70
        /*07e0*/ 	.word	0x000000ff
        /*07e4*/ 	.word	0x00000000
        /*07e8*/ 	.short	0x0101
        /*07ea*/ 	.byte	0x06
	.zero		1


	//   ....[37]....
        /*07ec*/ 	.word	0x00009f20
        /*07f0*/ 	.word	0x000000ff
        /*07f4*/ 	.word	0x00000000
        /*07f8*/ 	.short	0x0101
        /*07fa*/ 	.byte	0x06
	.zero		1


	//   ....[38]....
        /*07fc*/ 	.word	0x0000a630
        /*0800*/ 	.word	0x000000ff
        /*0804*/ 	.word	0x0002d830
        /*0808*/ 	.short	0x010a
        /*080a*/ 	.byte	0x06
	.zero		1


	//   ....[39]....
        /*080c*/ 	.word	0x0000a670
        /*0810*/ 	.word	0x000000ff
        /*0814*/ 	.word	0x0002d830
        /*0818*/ 	.short	0x010a
        /*081a*/ 	.byte	0x06
	.zero		1


	//   ....[40]....
        /*081c*/ 	.word	0x0000a940
        /*0820*/ 	.word	0x000000ff
        /*0824*/ 	.word	0x0002d850
        /*0828*/ 	.short	0x010a
        /*082a*/ 	.byte	0x06
	.zero		1


	//   ....[41]....
        /*082c*/ 	.word	0x0000a980
        /*0830*/ 	.word	0x000000ff
        /*0834*/ 	.word	0x0002d850
        /*0838*/ 	.short	0x010a
        /*083a*/ 	.byte	0x06
	.zero		1


	//   ....[42]....
        /*083c*/ 	.word	0x0000aed0
        /*0840*/ 	.word	0x000000ff
        /*0844*/ 	.word	0x00000000
        /*0848*/ 	.short	0x0101
        /*084a*/ 	.byte	0x06
	.zero		1


	//   ....[43]....
        /*084c*/ 	.word	0x0000d1a0
        /*0850*/ 	.word	0x000000ff
        /*0854*/ 	.word	0x00000000
        /*0858*/ 	.short	0x0101
        /*085a*/ 	.byte	0x06
	.zero		1


	//   ....[44]....
        /*085c*/ 	.word	0x0000d780
        /*0860*/ 	.word	0x000000ff
        /*0864*/ 	.word	0x0002d850
        /*0868*/ 	.short	0x010a
        /*086a*/ 	.byte	0x08
	.zero		1


	//   ....[45]....
        /*086c*/ 	.word	0x0000d7c0
        /*0870*/ 	.word	0x000000ff
        /*0874*/ 	.word	0x0002d850
        /*0878*/ 	.short	0x010a
        /*087a*/ 	.byte	0x08
	.zero		1


	//   ....[46]....
        /*087c*/ 	.word	0x0000de50
        /*0880*/ 	.word	0x000000ff
        /*0884*/ 	.word	0x00000000
        /*0888*/ 	.short	0x0101
        /*088a*/ 	.byte	0x08
	.zero		1


	//   ....[47]....
        /*088c*/ 	.word	0x0000ee70
        /*0890*/ 	.word	0x000000ff
        /*0894*/ 	.word	0x00000000
        /*0898*/ 	.short	0x0101
        /*089a*/ 	.byte	0x05
	.zero		1


	//   ....[48]....
        /*089c*/ 	.word	0x00011010
        /*08a0*/ 	.word	0x00000006
        /*08a4*/ 	.word	0x0002d840
        /*08a8*/ 	.short	0x010a
        /*08aa*/ 	.byte	0x3f
	.zero		1


	//   ....[49]....
        /*08ac*/ 	.word	0x00011590
        /*08b0*/ 	.word	0x00000006
        /*08b4*/ 	.word	0x0002d830
        /*08b8*/ 	.short	0x0107
        /*08ba*/ 	.byte	0x3f
	.zero		1


	//   ....[50]....
        /*08bc*/ 	.word	0x00011660
        /*08c0*/ 	.word	0x00000006
        /*08c4*/ 	.word	0x0002d830
        /*08c8*/ 	.short	0x0101
        /*08ca*/ 	.byte	0x3f
	.zero		1


	//   ....[51]....
        /*08cc*/ 	.word	0x00012150
        /*08d0*/ 	.word	0x00000010
        /*08d4*/ 	.word	0x0002d800
        /*08d8*/ 	.short	0x0107
        /*08da*/ 	.byte	0x3f
	.zero		1


	//   ....[52]....
        /*08dc*/ 	.word	0x00012240
        /*08e0*/ 	.word	0x00000010
        /*08e4*/ 	.word	0x0002d800
        /*08e8*/ 	.short	0x0101
        /*08ea*/ 	.byte	0x3f
	.zero		1


	//   ....[53]....
        /*08ec*/ 	.word	0x00012260
        /*08f0*/ 	.word	0x00000010
        /*08f4*/ 	.word	0x0002d820
        /*08f8*/ 	.short	0x010a
        /*08fa*/ 	.byte	0x3f
	.zero		1


	//   ....[54]....
        /*08fc*/ 	.word	0x00012600
        /*0900*/ 	.word	0x00000006
        /*0904*/ 	.word	0x0002d840
        /*0908*/ 	.short	0x010a
        /*090a*/ 	.byte	0x3f
	.zero		1


	//   ....[55]....
        /*090c*/ 	.word	0x00012a70
        /*0910*/ 	.word	0x00000006
        /*0914*/ 	.word	0x0002d830
        /*0918*/ 	.short	0x0107
        /*091a*/ 	.byte	0x3f
	.zero		1


	//   ....[56]....
        /*091c*/ 	.word	0x00012b30
        /*0920*/ 	.word	0x00000006
        /*0924*/ 	.word	0x0002d830
        /*0928*/ 	.short	0x0101
        /*092a*/ 	.byte	0x3f
	.zero		1


	//   ....[57]....
        /*092c*/ 	.word	0x00012b90
        /*0930*/ 	.word	0x00000006
        /*0934*/ 	.word	0x0002d860
        /*0938*/ 	.short	0x010a
        /*093a*/ 	.byte	0x3f
	.zero		1


	//   ....[58]....
        /*093c*/ 	.word	0x00012fd0
        /*0940*/ 	.word	0x00000006
        /*0944*/ 	.word	0x0002d850
        /*0948*/ 	.short	0x0107
        /*094a*/ 	.byte	0x3f
	.zero		1


	//   ....[59]....
        /*094c*/ 	.word	0x000131a0
        /*0950*/ 	.word	0x00000006
        /*0954*/ 	.word	0x0002d850
        /*0958*/ 	.short	0x0101
        /*095a*/ 	.byte	0x3f
	.zero		1


	//   ....[60]....
        /*095c*/ 	.word	0x000133b0
        /*0960*/ 	.word	0x00000004
        /*0964*/ 	.word	0x0002d860
        /*0968*/ 	.short	0x010a
        /*096a*/ 	.byte	0x3f
	.zero		1


	//   ....[61]....
        /*096c*/ 	.word	0x00013800
        /*0970*/ 	.word	0x00000004
        /*0974*/ 	.word	0x0002d850
        /*0978*/ 	.short	0x0107
        /*097a*/ 	.byte	0x3f
	.zero		1


	//   ....[62]....
        /*097c*/ 	.word	0x000138c0
        /*0980*/ 	.word	0x00000004
        /*0984*/ 	.word	0x0002d850
        /*0988*/ 	.short	0x0101
        /*098a*/ 	.byte	0x3f
	.zero		1


	//   ....[63]....
        /*098c*/ 	.word	0x00013b90
        /*0990*/ 	.word	0x00000004
        /*0994*/ 	.word	0x0002d820
        /*0998*/ 	.short	0x010a
        /*099a*/ 	.byte	0x3f
	.zero		1


	//   ....[64]....
        /*099c*/ 	.word	0x00013d10
        /*09a0*/ 	.word	0x00000005
        /*09a4*/ 	.word	0x0002d840
        /*09a8*/ 	.short	0x010a
        /*09aa*/ 	.byte	0x3f
	.zero		1


	//   ....[65]....
        /*09ac*/ 	.word	0x00013db0
        /*09b0*/ 	.word	0x00000017
        /*09b4*/ 	.word	0x0002d840
        /*09b8*/ 	.short	0x010a
        /*09ba*/ 	.byte	0x3f
	.zero		1


	//   ....[66]....
        /*09bc*/ 	.word	0x00013df0
        /*09c0*/ 	.word	0x00000005
        /*09c4*/ 	.word	0x0002d860
        /*09c8*/ 	.short	0x010a
        /*09ca*/ 	.byte	0x3f
	.zero		1


	//   ....[67]....
        /*09cc*/ 	.word	0x00013e30
        /*09d0*/ 	.word	0x00000017
        /*09d4*/ 	.word	0x0002d860
        /*09d8*/ 	.short	0x010a
        /*09da*/ 	.byte	0x3f
	.zero		1


	//   ....[68]....
        /*09dc*/ 	.word	0x00013ea0
        /*09e0*/ 	.word	0x00000003
        /*09e4*/ 	.word	0x0002d800
        /*09e8*/ 	.short	0x010a
        /*09ea*/ 	.byte	0x3f
	.zero		1


	//   ....[69]....
        /*09ec*/ 	.word	0x00013ef0
        /*09f0*/ 	.word	0x00000003
        /*09f4*/ 	.word	0x0002d830
        /*09f8*/ 	.short	0x010a
        /*09fa*/ 	.byte	0x3f
	.zero		1


	//   ....[70]....
        /*09fc*/ 	.word	0x00013f50
        /*0a00*/ 	.word	0x00000009
        /*0a04*/ 	.word	0x0002d830
        /*0a08*/ 	.short	0x010a
        /*0a0a*/ 	.byte	0x3f
	.zero		1


	//   ....[71]....
        /*0a0c*/ 	.word	0x00013fb0
        /*0a10*/ 	.word	0x00000009
        /*0a14*/ 	.word	0x0002d850
        /*0a18*/ 	.short	0x010a
        /*0a1a*/ 	.byte	0x3f
	.zero		1


	//   ....[72]....
        /*0a1c*/ 	.word	0x00014010
        /*0a20*/ 	.word	0x00000007
        /*0a24*/ 	.word	0x0002d830
        /*0a28*/ 	.short	0x010a
        /*0a2a*/ 	.byte	0x3f
	.zero		1


	//   ....[73]....
        /*0a2c*/ 	.word	0x00014070
        /*0a30*/ 	.word	0x00000007
        /*0a34*/ 	.word	0x0002d850
        /*0a38*/ 	.short	0x010a
        /*0a3a*/ 	.byte	0x3f
	.zero		1


	//   ....[74]....
        /*0a3c*/ 	.word	0x000140d0
        /*0a40*/ 	.word	0x00000009
        /*0a44*/ 	.word	0x0002d830
        /*0a48*/ 	.short	0x010a
        /*0a4a*/ 	.byte	0x3f
	.zero		1


	//   ....[75]....
        /*0a4c*/ 	.word	0x00014130
        /*0a50*/ 	.word	0x00000009
        /*0a54*/ 	.word	0x0002d850
        /*0a58*/ 	.short	0x010a
        /*0a5a*/ 	.byte	0x3f
	.zero		1


	//   ....[76]....
        /*0a5c*/ 	.word	0x00014190
        /*0a60*/ 	.word	0x00000006
        /*0a64*/ 	.word	0x0002d850
        /*0a68*/ 	.short	0x010a
        /*0a6a*/ 	.byte	0x3f
	.zero		1


	//   ....[77]....
        /*0a6c*/ 	.word	0x00014290
        /*0a70*/ 	.word	0x00000006
        /*0a74*/ 	.word	0x0002d840
        /*0a78*/ 	.short	0x010a
        /*0a7a*/ 	.byte	0x3f
	.zero		1


	//   ....[78]....
        /*0a7c*/ 	.word	0x000150a0
        /*0a80*/ 	.word	0x00000010
        /*0a84*/ 	.word	0x0002d820
        /*0a88*/ 	.short	0x010a
        /*0a8a*/ 	.byte	0x3f
	.zero		1


	//   ....[79]....
        /*0a8c*/ 	.word	0x000150f0
        /*0a90*/ 	.word	0x00000006
        /*0a94*/ 	.word	0x0002d840
        /*0a98*/ 	.short	0x010a
        /*0a9a*/ 	.byte	0x3f
	.zero		1


	//   ....[80]....
        /*0a9c*/ 	.word	0x00015650
        /*0aa0*/ 	.word	0x00000006
        /*0aa4*/ 	.word	0x0002d860
        /*0aa8*/ 	.short	0x010a
        /*0aaa*/ 	.byte	0x3f
	.zero		1


	//   ....[81]....
        /*0aac*/ 	.word	0x00015c30
        /*0ab0*/ 	.word	0x00000004
        /*0ab4*/ 	.word	0x0002d860
        /*0ab8*/ 	.short	0x010a
        /*0aba*/ 	.byte	0x3f
	.zero		1


	//   ....[82]....
        /*0abc*/ 	.word	0x000162b0
        /*0ac0*/ 	.word	0x00000004
        /*0ac4*/ 	.word	0x0002d820
        /*0ac8*/ 	.short	0x010a
        /*0aca*/ 	.byte	0x3f
	.zero		1


	//   ....[83]....
        /*0acc*/ 	.word	0x00016450
        /*0ad0*/ 	.word	0x00000005
        /*0ad4*/ 	.word	0x0002d840
        /*0ad8*/ 	.short	0x010a
        /*0ada*/ 	.byte	0x3f
	.zero		1


	//   ....[84]....
        /*0adc*/ 	.word	0x000164a0
        /*0ae0*/ 	.word	0x00000017
        /*0ae4*/ 	.word	0x0002d840
        /*0ae8*/ 	.short	0x010a
        /*0aea*/ 	.byte	0x3f
	.zero		1


	//   ....[85]....
        /*0aec*/ 	.word	0x000164f0
        /*0af0*/ 	.word	0x00000005
        /*0af4*/ 	.word	0x0002d860
        /*0af8*/ 	.short	0x010a
        /*0afa*/ 	.byte	0x3f
	.zero		1


	//----- nvinfo : EIATTR_NUM_MBARRIERS
	.align		4
.L_1201:
        /*0afc*/ 	.byte	0x03, 0x38
        /*0afe*/ 	.short	0x0016


	//----- nvinfo : EIATTR_EXIT_INSTR_OFFSETS
	.align		4
        /*0b00*/ 	.byte	0x04, 0x1c
        /*0b02*/ 	.short	(.L_1203 - .L_1202)


	//   ....[0]....
.L_1202:
        /*0b04*/ 	.word	0x00000970


	//   ....[1]....
        /*0b08*/ 	.word	0x0000f8a0


	//   ....[2]....
        /*0b0c*/ 	.word	0x00013e80


	//----- nvinfo : EIATTR_MAX_THREADS
	.align		4
.L_1203:
        /*0b10*/ 	.byte	0x04, 0x05
        /*0b12*/ 	.short	(.L_1205 - .L_1204)
.L_1204:
        /*0b14*/ 	.word	0x00000200
        /*0b18*/ 	.word	0x00000001
        /*0b1c*/ 	.word	0x00000001


	//----- nvinfo : EIATTR_CRS_STACK_SIZE
	.align		4
.L_1205:
        /*0b20*/ 	.byte	0x04, 0x1e
        /*0b22*/ 	.short	(.L_1207 - .L_1206)
.L_1206:
        /*0b24*/ 	.word	0x00000000


	//----- nvinfo : EIATTR_CBANK_PARAM_SIZE
	.align		4
.L_1207:
        /*0b28*/ 	.byte	0x03, 0x19
        /*0b2a*/ 	.short	0x0af0


	//----- nvinfo : EIATTR_PARAM_CBANK
	.align		4
        /*0b2c*/ 	.byte	0x04, 0x0a
        /*0b2e*/ 	.short	(.L_1209 - .L_1208)
	.align		4
.L_1208:
        /*0b30*/ 	.word	index@(.nv.constant0._ZN7cutlass13device_kernelIN5flash11enable_sm90INS1_16FlashAttnFwdSm90INS1_25CollectiveMainloopFwdSm90ILi2EN4cute5tupleIJNS5_1CILi1EEES8_S8_EEENS6_IJNS7_ILi192EEENS7_ILi128EEENS7_ILi96EEEEEELi96ENS_6half_tEfNS_4arch4Sm90ELb0ELb1ELb0ELb0ELb1ELb0ELb0ELb0ELb1ELb1ELb0ELb0EEENS1_21CollectiveEpilogueFwdINS6_IJSA_SC_SB_EEES9_SE_SG_Li384ELb0ELb1ELb0ELb0EEENS1_30DynamicPersistentTileSchedulerILi384ELi128ELb0ELb1ELb1EEEEEEEEEvNT_6ParamsE)
        /*0b34*/ 	.short	0x0210
        /*0b36*/ 	.short	0x0af0


	//----- nvinfo : EIATTR_SW_WAR
	.align		4
.L_1209:
        /*0b38*/ 	.byte	0x04, 0x36
        /*0b3a*/ 	.short	(.L_1211 - .L_1210)
.L_1210:
        /*0b3c*/ 	.word	0x00000008
.L_1211:


//--------------------- .nv.info._ZN7cutlass13device_kernelIN5flash11enable_sm90INS1_16FlashAttnFwdSm90INS1_25CollectiveMainloopFwdSm90ILi2EN4cute5tupleIJNS5_1CILi1EEES8_S8_EEENS6_IJNS7_ILi192EEENS7_ILi128EEENS7_ILi96EEEEEELi96ENS_6half_tEfNS_4arch4Sm90ELb0ELb1ELb0ELb1ELb1ELb0ELb0ELb0ELb1ELb1ELb0ELb0EEENS1_21CollectiveEpilogueFwdINS6_IJSA_SC_SB_EEES9_SE_SG_Li384ELb1ELb1ELb0ELb0EEENS1_36VarlenDynamicPersistentTileSchedulerILi192ELi128ELi384ELi128ELb0ELb1ELb1ELb1ELb0ELb1EEEEEEEEEvNT_6ParamsE --------------------------
	.section	.nv.info._ZN7cutlass13device_kernelIN5flash11enable_sm90INS1_16FlashAttnFwdSm90INS1_25CollectiveMainloopFwdSm90ILi2EN4cute5tupleIJNS5_1CILi1EEES8_S8_EEENS6_IJNS7_ILi192EEENS7_ILi128EEENS7_ILi96EEEEEELi96ENS_6half_tEfNS_4arch4Sm90ELb0ELb1ELb0ELb1ELb1ELb0ELb0ELb0ELb1ELb1ELb0ELb0EEENS1_21CollectiveEpilogueFwdINS6_IJSA_SC_SB_EEES9_SE_SG_Li384ELb1ELb1ELb0ELb0EEENS1_36VarlenDynamicPersistentTileSchedulerILi192ELi128ELi384ELi128ELb0ELb1ELb1ELb1ELb0ELb1EEEEEEEEEvNT_6ParamsE,"",@"SHT_CUDA_INFO"
	.sectionflags	@""
	.align	4


	//----- nvinfo : EIATTR_CUDA_API_VERSION
	.align		4
        /*0000*/ 	.byte	0x04, 0x37
        /*0002*/ 	.short	(.L_1213 - .L_1212)
.L_1212:
        /*0004*/ 	.word	0x00000082


	//----- nvinfo : EIATTR_KPARAM_INFO
	.align		4
.L_1213:
        /*0008*/ 	.byte	0x04, 0x17
        /*000a*/ 	.short	(.L_1215 - .L_1214)
.L_1214:
        /*000c*/ 	.word	0x00000000
        /*0010*/ 	.short	0x0000
        /*0012*/ 	.short	0x0070
        /*0014*/ 	.byte	0x00, 0xf0, 0x01, 0x2a


	//----- nvinfo : EIATTR_SPARSE_MMA_MASK
	.align		4
.L_1215:
        /*0018*/ 	.byte	0x03, 0x50
        /*001a*/ 	.short	0x0000


	//----- nvinfo : EIATTR_MAXREG_COUNT
	.align		4
        /*001c*/ 	.byte	0x03, 0x1b
        /*001e*/ 	.short	0x0080


	//----- nvinfo : EIATTR_NUM_BARRIERS
	.align		4
        /*0020*/ 	.byte	0x02, 0x4c
        /*0022*/ 	.byte	0x10
	.zero		1


	//----- nvinfo : EIATTR_EXTERNS
	.align		4
        /*0024*/ 	.byte	0x04, 0x0f
        /*0026*/ 	.short	(.L_1217 - .L_1216)


	//   ....[0]....
	.align		4
.L_1216:
        /*0028*/ 	.word	index@(__assertfail)


	//----- nvinfo : EIATTR_ANNOTATIONS
	.align		4
.L_1217:
        /*002c*/ 	.byte	0x04, 0x55
        /*002e*/ 	.short	(.L_1219 - .L_1218)


	//   ....[0]....
.L_1218:
        /* <DEDUP_REMOVED lines=21> */


	//----- nvinfo : EIATTR_MERCURY_ISA_VERSION
	.align		4
.L_1219:
        /*0168*/ 	.byte	0x03, 0x5f
        /*016a*/ 	.short	0x0101


	//----- nvinfo : EIATTR_UNUSED_LOAD_BYTE_OFFSET
	.align		4
        /*016c*/ 	.byte	0x04, 0x44
        /*016e*/ 	.short	(.L_1221 - .L_1220)


	//   ....[0]....
.L_1220:
        /*0170*/ 	.word	0x00000980
        /*0174*/ 	.word	0x0000fff0


	//   ....[1]....
        /*0178*/ 	.word	0x0000e290
        /*017c*/ 	.word	0x0000fff0


	//----- nvinfo : EIATTR_INT_WARP_WIDE_INSTR_OFFSETS
	.align		4
.L_1221:
        /*0180*/ 	.byte	0x04, 0x31
        /*0182*/ 	.short	(.L_1223 - .L_1222)


	//   ....[0]....
.L_1222:
        /*0184*/ 	.word	0x000000c0


	//   ....[1]....
        /*0188*/ 	.word	0x000000d0


	//   ....[2]....
        /*018c*/ 	.word	0x00000170


	//   ....[3]....
        /*0190*/ 	.word	0x00011450


	//   ....[4]....
        /*0194*/ 	.word	0x000114e0


	//   ....[5]....
        /*0198*/ 	.word	0x00014240


	//   ....[6]....
        /*019c*/ 	.word	0x000142d0


	//----- nvinfo : EIATTR_COOP_GROUP_MASK_REGIDS
	.align		4
.L_1223:
        /*01a0*/ 	.byte	0x04, 0x29
        /*01a2*/ 	.short	(.L_1225 - .L_1224)


	//   ....[0]....
.L_1224:
        /*01a4*/ 	.word	0xffffffff


	//   ....[1]....
        /*01a8*/ 	.word	0xffffffff


	//   ....[2]....
        /*01ac*/ 	.word	0xffffffff


	//   ....[3]....
        /*01b0*/ 	.word	0xffffffff


	//   ....[4]....
        /*01b4*/ 	.word	0xffffffff


	//   ....[5]....
        /*01b8*/ 	.word	0xffffffff


	//   ....[6]....
        /*01bc*/ 	.word	0xffffffff


	//   ....[7]....
        /*01c0*/ 	.word	0xffffffff


	//   ....[8]....
        /*01c4*/ 	.word	0xffffffff


	//   ....[9]....
        /*01c8*/ 	.word	0xffffffff


	//   ....[10]....
        /*01cc*/ 	.word	0xffffffff


	//   ....[11]....
        /*01d0*/ 	.word	0xffffffff


	//   ....[12]....
        /*01d4*/ 	.word	0xffffffff


	//   ....[13]....
        /*01d8*/ 	.word	0xffffffff


	//   ....[14]....
        /*01dc*/ 	.word	0xffffffff


	//   ....[15]....
        /*01e0*/ 	.word	0xffffffff


	//   ....[16]....
        /*01e4*/ 	.word	0xffffffff


	//   ....[17]....
        /*01e8*/ 	.word	0xffffffff


	//   ....[18]....
        /*01ec*/ 	.word	0xffffffff


	//   ....[19]....
        /*01f0*/ 	.word	0xffffffff


	//   ....[20]....
        /*01f4*/ 	.word	0xffffffff


	//   ....[21]....
        /*01f8*/ 	.word	0xffffffff


	//   ....[22]....
        /*01fc*/ 	.word	0xffffffff


	//   ....[23]....
        /*0200*/ 	.word	0xffffffff


	//   ....[24]....
        /*0204*/ 	.word	0xffffffff


	//   ....[25]....
        /*0208*/ 	.word	0xffffffff


	//   ....[26]....
        /*020c*/ 	.word	0xffffffff


	//   ....[27]....
        /*0210*/ 	.word	0xffffffff


	//   ....[28]....
        /*0214*/ 	.word	0xffffffff


	//   ....[29]....
        /*0218*/ 	.word	0xffffffff


	//   ....[30]....
        /*021c*/ 	.word	0xffffffff


	//   ....[31]....
        /*0220*/ 	.word	0xffffffff


	//   ....[32]....
        /*0224*/ 	.word	0xffffffff


	//   ....[33]....
        /*0228*/ 	.word	0xffffffff


	//   ....[34]....
        /*022c*/ 	.word	0xffffffff


	//   ....[35]....
        /*0230*/ 	.word	0xffffffff


	//   ....[36]....
        /*0234*/ 	.word	0xffffffff


	//   ....[37]....
        /*0238*/ 	.word	0xffffffff


	//   ....[38]....
        /*023c*/ 	.word	0xffffffff


	//   ....[39]....
        /*0240*/ 	.word	0xffffffff


	//   ....[40]....
        /*0244*/ 	.word	0xffffffff


	//   ....[41]....
        /*0248*/ 	.word	0xffffffff


	//   ....[42]....
        /*024c*/ 	.word	0xffffffff


	//   ....[43]....
        /*0250*/ 	.word	0xffffffff


	//   ....[44]....
        /*0254*/ 	.word	0xffffffff


	//   ....[45]....
        /*0258*/ 	.word	0xffffffff


	//   ....[46]....
        /*025c*/ 	.word	0xffffffff


	//   ....[47]....
        /*0260*/ 	.word	0xffffffff


	//   ....[48]....
        /*0264*/ 	.word	0xffffffff


	//   ....[49]....
        /*0268*/ 	.word	0xffffffff


	//   ....[50]....
        /*026c*/ 	.word	0xffffffff


	//   ....[51]....
        /*0270*/ 	.word	0xffffffff


	//   ....[52]....
        /*0274*/ 	.word	0xffffffff


	//   ....[53]....
        /*0278*/ 	.word	0xffffffff


	//   ....[54]....
        /*027c*/ 	.word	0xffffffff


	//   ....[55]....
        /*0280*/ 	.word	0xffffffff


	//   ....[56]....
        /*0284*/ 	.word	0xffffffff


	//   ....[57]....
        /*0288*/ 	.word	0xffffffff


	//   ....[58]....
        /*028c*/ 	.word	0xffffffff


	//   ....[59]....
        /*0290*/ 	.word	0xffffffff


	//   ....[60]....
        /*0294*/ 	.word	0xffffffff


	//   ....[61]....
        /*0298*/ 	.word	0xffffffff


	//   ....[62]....
        /*029c*/ 	.word	0xffffffff


	//   ....[63]....
        /*02a0*/ 	.word	0xffffffff


	//   ....[64]....
        /*02a4*/ 	.word	0xffffffff


	//   ....[65]....
        /*02a8*/ 	.word	0xffffffff


	//   ....[66]....
        /*02ac*/ 	.word	0xffffffff


	//   ....[67]....
        /*02b0*/ 	.word	0xffffffff


	//   ....[68]....
        /*02b4*/ 	.word	0xffffffff


	//   ....[69]....
        /*02b8*/ 	.word	0xffffffff


	//   ....[70]....
        /*02bc*/ 	.word	0xffffffff


	//   ....[71]....
        /*02c0*/ 	.word	0xffffffff


	//   ....[72]....
        /*02c4*/ 	.word	0xffffffff


	//   ....[73]....
        /*02c8*/ 	.word	0xffffffff


	//   ....[74]....
        /*02cc*/ 	.word	0xffffffff


	//   ....[75]....
        /*02d0*/ 	.word	0xffffffff


	//   ....[76]....
        /*02d4*/ 	.word	0xffffffff


	//   ....[77]....
        /*02d8*/ 	.word	0xffffffff


	//   ....[78]....
        /*02dc*/ 	.word	0xffffffff


	//   ....[79]....
        /*02e0*/ 	.word	0xffffffff


	//   ....[80]....
        /*02e4*/ 	.word	0xffffffff


	//   ....[81]....
        /*02e8*/ 	.word	0xffffffff


	//   ....[82]....
        /*02ec*/ 	.word	0xffffffff


	//   ....[83]....
        /*02f0*/ 	.word	0xffffffff


	//   ....[84]....
        /*02f4*/ 	.word	0xffffffff


	//   ....[85]....
        /*02f8*/ 	.word	0xffffffff


	//   ....[86]....
        /*02fc*/ 	.word	0xffffffff


	//   ....[87]....
        /*0300*/ 	.word	0xffffffff


	//   ....[88]....
        /*0304*/ 	.word	0xffffffff


	//   ....[89]....
        /*0308*/ 	.word	0xffffffff


	//   ....[90]....
        /*030c*/ 	.word	0xffffffff


	//   ....[91]....
        /*0310*/ 	.word	0xffffffff


	//   ....[92]....
        /*0314*/ 	.word	0xffffffff


	//   ....[93]....
        /*0318*/ 	.word	0xffffffff


	//   ....[94]....
        /*031c*/ 	.word	0xffffffff


	//   ....[95]....
        /*0320*/ 	.word	0xffffffff


	//   ....[96]....
        /*0324*/ 	.word	0xffffffff


	//   ....[97]....
        /*0328*/ 	.word	0xffffffff


	//   ....[98]....
        /*032c*/ 	.word	0xffffffff


	//   ....[99]....
        /*0330*/ 	.word	0xffffffff


	//   ....[100]....
        /*0334*/ 	.word	0xffffffff


	//   ....[101]....
        /*0338*/ 	.word	0xffffffff


	//   ....[102]....
        /*033c*/ 	.word	0xffffffff


	//   ....[103]....
        /*0340*/ 	.word	0xffffffff


	//   ....[104]....
        /*0344*/ 	.word	0xffffffff


	//   ....[105]....
        /*0348*/ 	.word	0xffffffff


	//   ....[106]....
        /*034c*/ 	.word	0xffffffff


	//   ....[107]....
        /*0350*/ 	.word	0xffffffff


	//   ....[108]....
        /*0354*/ 	.word	0xffffffff


	//   ....[109]....
        /*0358*/ 	.word	0xffffffff


	//   ....[110]....
        /*035c*/ 	.word	0xffffffff


	//   ....[111]....
        /*0360*/ 	.word	0xffffffff


	//   ....[112]....
        /*0364*/ 	.word	0xffffffff


	//   ....[113]....
        /*0368*/ 	.word	0xffffffff


	//   ....[114]....
        /*036c*/ 	.word	0xffffffff


	//   ....[115]....
        /*0370*/ 	.word	0xffffffff


	//   ....[116]....
        /*0374*/ 	.word	0xffffffff


	//   ....[117]....
        /*0378*/ 	.word	0xffffffff


	//   ....[118]....
        /*037c*/ 	.word	0xffffffff


	//   ....[119]....
        /*0380*/ 	.word	0xffffffff


	//   ....[120]....
        /*0384*/ 	.word	0xffffffff


	//   ....[121]....
        /*0388*/ 	.word	0xffffffff


	//   ....[122]....
        /*038c*/ 	.word	0xffffffff


	//   ....[123]....
        /*0390*/ 	.word	0xffffffff


	//   ....[124]....
        /*0394*/ 	.word	0xffffffff


	//   ....[125]....
        /*0398*/ 	.word	0xffffffff


	//   ....[126]....
        /*039c*/ 	.word	0xffffffff


	//   ....[127]....
        /*03a0*/ 	.word	0x0500000f


	//   ....[128]....
        /*03a4*/ 	.word	0x0500000f


	//   ....[129]....
        /*03a8*/ 	.word	0x0500000f


	//   ....[130]....
        /*03ac*/ 	.word	0x0500000f


	//   ....[131]....
        /*03b0*/ 	.word	0x0500000f


	//   ....[132]....
        /*03b4*/ 	.word	0x0500000f


	//   ....[133]....
        /*03b8*/ 	.word	0x0500000f


	//   ....[134]....
        /*03bc*/ 	.word	0x0500000f


	//   ....[135]....
        /*03c0*/ 	.word	0x0500000f


	//   ....[136]....
        /*03c4*/ 	.word	0x0500000f


	//   ....[137]....
        /*03c8*/ 	.word	0x0500000f


	//   ....[138]....
        /*03cc*/ 	.word	0x0500000f


	//   ....[139]....
        /*03d0*/ 	.word	0x0500000f


	//   ....[140]....
        /*03d4*/ 	.word	0x0500000f


	//   ....[141]....
        /*03d8*/ 	.word	0x0500000f


	//   ....[142]....
        /*03dc*/ 	.word	0x0500000f


	//   ....[143]....
        /*03e0*/ 	.word	0x0500000f


	//   ....[144]....
        /*03e4*/ 	.word	0x0500000f


	//   ....[145]....
        /*03e8*/ 	.word	0x0500000f


	//   ....[146]....
        /*03ec*/ 	.word	0x0500000f


	//   ....[147]....
        /*03f0*/ 	.word	0x0500000f


	//   ....[148]....
        /*03f4*/ 	.word	0x0500000f


	//   ....[149]....
        /*03f8*/ 	.word	0x0500000f


	//   ....[150]....
        /*03fc*/ 	.word	0x0500000f


	//   ....[151]....
        /*0400*/ 	.word	0x0500000f


	//   ....[152]....
        /*0404*/ 	.word	0x0500000f


	//   ....[153]....
        /*0408*/ 	.word	0x0500000f


	//   ....[154]....
        /*040c*/ 	.word	0x0500000f


	//   ....[155]....
        /*0410*/ 	.word	0x0500000f


	//   ....[156]....
        /*0414*/ 	.word	0x0500000f


	//   ....[157]....
        /*0418*/ 	.word	0x0500000f


	//   ....[158]....
        /*041c*/ 	.word	0x0500000f


	//   ....[159]....
        /*0420*/ 	.word	0x0500000f


	//   ....[160]....
        /*0424*/ 	.word	0x0500000f


	//   ....[161]....
        /*0428*/ 	.word	0x0500000f


	//   ....[162]....
        /*042c*/ 	.word	0x0500000f


	//   ....[163]....
        /*0430*/ 	.word	0x0500000f


	//   ....[164]....
        /*0434*/ 	.word	0x0500000f


	//   ....[165]....
        /*0438*/ 	.word	0x0500000f


	//   ....[166]....
        /*043c*/ 	.word	0x0500000f


	//   ....[167]....
        /*0440*/ 	.word	0x0500000f


	//   ....[168]....
        /*0444*/ 	.word	0x0500000f


	//   ....[169]....
        /*0448*/ 	.word	0x0500000f


	//   ....[170]....
        /*044c*/ 	.word	0x0500000f


	//   ....[171]....
        /*0450*/ 	.word	0x0500000f


	//   ....[172]....
        /*0454*/ 	.word	0x0500000f


	//   ....[173]....
        /*0458*/ 	.word	0x0500000f


	//   ....[174]....
        /*045c*/ 	.word	0x0500000f


	//   ....[175]....
        /*0460*/ 	.word	0x0500000f


	//   ....[176]....
        /*0464*/ 	.word	0x0500000f


	//   ....[177]....
        /*0468*/ 	.word	0x0500000f


	//   ....[178]....
        /*046c*/ 	.word	0x0500000f


	//   ....[179]....
        /*0470*/ 	.word	0x0500000f


	//   ....[180]....
        /*0474*/ 	.word	0x0500000f


	//   ....[181]....
        /*0478*/ 	.word	0x0500000f


	//   ....[182]....
        /*047c*/ 	.word	0x0500000f


	//   ....[183]....
        /*0480*/ 	.word	0x0500000f


	//   ....[184]....
        /*0484*/ 	.word	0x0500000f


	//   ....[185]....
        /*0488*/ 	.word	0x0500000f


	//   ....[186]....
        /*048c*/ 	.word	0x0500000f


	//   ....[187]....
        /*0490*/ 	.word	0x0500000f


	//   ....[188]....
        /*0494*/ 	.word	0x0500000f


	//   ....[189]....
        /*0498*/ 	.word	0x0500000f


	//----- nvinfo : EIATTR_COOP_GROUP_INSTR_OFFSETS
	.align		4
.L_1225:
        /*049c*/ 	.byte	0x04, 0x28
        /*049e*/ 	.short	(.L_1227 - .L_1226)


	//   ....[0]....
.L_1226:
        /*04a0*/ 	.word	0x00000080


	//   ....[1]....
        /*04a4*/ 	.word	0x00000090


	//   ....[2]....
        /*04a8*/ 	.word	0x000002d0


	//   ....[3]....
        /*04ac*/ 	.word	0x00000430


	//   ....[4]....
        /*04b0*/ 	.word	0x00000550


	//   ....[5]....
        /*04b4*/ 	.word	0x000006b0


	//   ....[6]....
        /*04b8*/ 	.word	0x000019b0


	//   ....[7]....
        /*04bc*/ 	.word	0x00002170


	//   ....[8]....
        /*04c0*/ 	.word	0x000023b0


	//   ....[9]....
        /*04c4*/ 	.word	0x00003720


	//   ....[10]....
        /*04c8*/ 	.word	0x00003830


	//   ....[11]....
        /*04cc*/ 	.word	0x00004030


	//   ....[12]....
        /*04d0*/ 	.word	0x000040a0


	//   ....[13]....
        /*04d4*/ 	.word	0x00004ca0


	//   ....[14]....
        /*04d8*/ 	.word	0x00005a60


	//   ....[15]....
        /*04dc*/ 	.word	0x00005c70


	//   ....[16]....
        /*04e0*/ 	.word	0x00006850


	//   ....[17]....
        /*04e4*/ 	.word	0x00006950


	//   ....[18]....
        /*04e8*/ 	.word	0x000071d0


	//   ....[19]....
        /*04ec*/ 	.word	0x00007240


	//   ....[20]....
        /*04f0*/ 	.word	0x00008240


	//   ....[21]....
        /*04f4*/ 	.word	0x00009220


	//   ....[22]....
        /*04f8*/ 	.word	0x00009230


	//   ....[23]....
        /*04fc*/ 	.word	0x00009260


	//   ....[24]....
        /*0500*/ 	.word	0x00009270


	//   ....[25]....
        /*0504*/ 	.word	0x0000a5c0


	//   ....[26]....
        /*0508*/ 	.word	0x0000b040


	//   ....[27]....
        /*050c*/ 	.word	0x0000b250


	//   ....[28]....
        /*0510*/ 	.word	0x0000be30


	//   ....[29]....
        /*0514*/ 	.word	0x0000bf30


	//   ....[30]....
        /*0518*/ 	.word	0x0000c7b0


	//   ....[31]....
        /*051c*/ 	.word	0x0000c820


	//   ....[32]....
        /*0520*/ 	.word	0x0000d820


	//   ....[33]....
        /*0524*/ 	.word	0x0000d930


	//   ....[34]....
        /*0528*/ 	.word	0x0000d990


	//   ....[35]....
        /*052c*/ 	.word	0x0000da80


	//   ....[36]....
        /*0530*/ 	.word	0x0000da90


	//   ....[37]....
        /*0534*/ 	.word	0x0000ec60


	//   ....[38]....
        /*0538*/ 	.word	0x0000eca0


	//   ....[39]....
        /*053c*/ 	.word	0x0000ecd0


	//   ....[40]....
        /*0540*/ 	.word	0x0000ed10


	//   ....[41]....
        /*0544*/ 	.word	0x0000f1c0


	//   ....[42]....
        /*0548*/ 	.word	0x0000f1e0


	//   ....[43]....
        /*054c*/ 	.word	0x0000f2f0


	//   ....[44]....
        /*0550*/ 	.word	0x0000f310


	//   ....[45]....
        /*0554*/ 	.word	0x0000fbe0


	//   ....[46]....
        /*0558*/ 	.word	0x0000fbf0


	//   ....[47]....
        /*055c*/ 	.word	0x0000fcf0


	//   ....[48]....
        /*0560*/ 	.word	0x0000fd10


	//   ....[49]....
        /*0564*/ 	.word	0x0000fe90


	//   ....[50]....
        /*0568*/ 	.word	0x00010060


	//   ....[51]....
        /*056c*/ 	.word	0x00010090


	//   ....[52]....
        /*0570*/ 	.word	0x000100c0


	//   ....[53]....
        /*0574*/ 	.word	0x000100f0


	//   ....[54]....
        /*0578*/ 	.word	0x00010120


	//   ....[55]....
        /*057c*/ 	.word	0x00010150


	//   ....[56]....
        /*0580*/ 	.word	0x000102a0


	//   ....[57]....
        /*0584*/ 	.word	0x000102d0


	//   ....[58]....
        /*0588*/ 	.word	0x00010300


	//   ....[59]....
        /*058c*/ 	.word	0x00010330


	//   ....[60]....
        /*0590*/ 	.word	0x00010360


	//   ....[61]....
        /*0594*/ 	.word	0x00010390


	//   ....[62]....
        /*0598*/ 	.word	0x00010420


	//   ....[63]....
        /*059c*/ 	.word	0x00010480


	//   ....[64]....
        /*05a0*/ 	.word	0x00010510


	//   ....[65]....
        /*05a4*/ 	.word	0x00012100


	//   ....[66]....
        /*05a8*/ 	.word	0x00012120


	//   ....[67]....
        /*05ac*/ 	.word	0x000121d0


	//   ....[68]....
        /*05b0*/ 	.word	0x000121f0


	//   ....[69]....
        /*05b4*/ 	.word	0x00012290


	//   ....[70]....
        /*05b8*/ 	.word	0x000122b0


	//   ....[71]....
        /*05bc*/ 	.word	0x000122c0


	//   ....[72]....
        /*05c0*/ 	.word	0x000122d0


	//   ....[73]....
        /*05c4*/ 	.word	0x00012c70


	//   ....[74]....
        /*05c8*/ 	.word	0x00012c80


	//   ....[75]....
        /*05cc*/ 	.word	0x00012ce0


	//   ....[76]....
        /*05d0*/ 	.word	0x00012d20


	//   ....[77]....
        /*05d4*/ 	.word	0x00012d80


	//   ....[78]....
        /*05d8*/ 	.word	0x00012dc0


	//   ....[79]....
        /*05dc*/ 	.word	0x00012dd0


	//   ....[80]....
        /*05e0*/ 	.word	0x00012df0


	//   ....[81]....
        /*05e4*/ 	.word	0x00012ec0


	//   ....[82]....
        /*05e8*/ 	.word	0x00012f00


	//   ....[83]....
        /*05ec*/ 	.word	0x00012f10


	//   ....[84]....
        /*05f0*/ 	.word	0x00012f30


	//   ....[85]....
        /*05f4*/ 	.word	0x000137f0


	//   ....[86]....
        /*05f8*/ 	.word	0x00013800


	//   ....[87]....
        /*05fc*/ 	.word	0x00013820


	//   ....[88]....
        /*0600*/ 	.word	0x000138a0


	//   ....[89]....
        /*0604*/ 	.word	0x000138b0


	//   ....[90]....
        /*0608*/ 	.word	0x00013910


	//   ....[91]....
        /*060c*/ 	.word	0x00013940


	//   ....[92]....
        /*0610*/ 	.word	0x00013980


	//   ....[93]....
        /*0614*/ 	.word	0x00013c70


	//   ....[94]....
        /*0618*/ 	.word	0x00013c90


	//   ....[95]....
        /*061c*/ 	.word	0x00013d30


	//   ....[96]....
        /*0620*/ 	.word	0x00013d40


	//   ....[97]....
        /*0624*/ 	.word	0x00013dd0


	//   ....[98]....
        /*0628*/ 	.word	0x00013de0


	//   ....[99]....
        /*062c*/ 	.word	0x00013df0


	//   ....[100]....
        /*0630*/ 	.word	0x00013e80


	//   ....[101]....
        /*0634*/ 	.word	0x000144c0


	//   ....[102]....
        /*0638*/ 	.word	0x000144d0


	//   ....[103]....
        /*063c*/ 	.word	0x00014560


	//   ....[104]....
        /*0640*/ 	.word	0x00014600


	//   ....[105]....
        /*0644*/ 	.word	0x00014620


	//   ....[106]....
        /*0648*/ 	.word	0x000146a0


	//   ....[107]....
        /*064c*/ 	.word	0x000146c0


	//   ....[108]....
        /*0650*/ 	.word	0x000146d0


	//   ....[109]....
        /*0654*/ 	.word	0x00014ab0


	//   ....[110]....
        /*0658*/ 	.word	0x00014ae0


	//   ....[111]....
        /*065c*/ 	.word	0x00014b20


	//   ....[112]....
        /*0660*/ 	.word	0x00014b50


	//   ....[113]....
        /*0664*/ 	.word	0x00014b80


	//   ....[114]....
        /*0668*/ 	.word	0x00014bb0


	//   ....[115]....
        /*066c*/ 	.word	0x00014be0


	//   ....[116]....
        /*0670*/ 	.word	0x00014c10


	//   ....[117]....
        /*0674*/ 	.word	0x00014d90


	//   ....[118]....
        /*0678*/ 	.word	0x00014dc0


	//   ....[119]....
        /*067c*/ 	.word	0x00014df0


	//   ....[120]....
        /*0680*/ 	.word	0x00014e20


	//   ....[121]....
        /*0684*/ 	.word	0x00014e50


	//   ....[122]....
        /*0688*/ 	.word	0x00014e80


	//   ....[123]....
        /*068c*/ 	.word	0x00014f40


	//   ....[124]....
        /*0690*/ 	.word	0x00014f60


	//   ....[125]....
        /*0694*/ 	.word	0x00014fd0


	//   ....[126]....
        /*0698*/ 	.word	0x00015670


	//   ....[127]....
        /*069c*/ 	.word	0x00015cd0


	//   ....[128]....
        /*06a0*/ 	.word	0x00015dc0


	//   ....[129]....
        /*06a4*/ 	.word	0x00015e60


	//   ....[130]....
        /*06a8*/ 	.word	0x00015ec0


	//   ....[131]....
        /*06ac*/ 	.word	0x00015fd0


	//   ....[132]....
        /*06b0*/ 	.word	0x00016040


	//   ....[133]....
        /*06b4*/ 	.word	0x00016150


	//   ....[134]....
        /*06b8*/ 	.word	0x000161c0


	//   ....[135]....
        /*06bc*/ 	.word	0x00016260


	//   ....[136]....
        /*06c0*/ 	.word	0x00016380


	//   ....[137]....
        /*06c4*/ 	.word	0x000163d0


	//   ....[138]....
        /*06c8*/ 	.word	0x00016440


	//   ....[139]....
        /*06cc*/ 	.word	0x00016540


	//   ....[140]....
        /*06d0*/ 	.word	0x000165b0


	//   ....[141]....
        /*06d4*/ 	.word	0x00016690


	//   ....[142]....
        /*06d8*/ 	.word	0x00016710


	//   ....[143]....
        /*06dc*/ 	.word	0x00016770


	//   ....[144]....
        /*06e0*/ 	.word	0x00016870


	//   ....[145]....
        /*06e4*/ 	.word	0x00016970


	//   ....[146]....
        /*06e8*/ 	.word	0x000169d0


	//   ....[147]....
        /*06ec*/ 	.word	0x00016ab0


	//   ....[148]....
        /*06f0*/ 	.word	0x00016bf0


	//   ....[149]....
        /*06f4*/ 	.word	0x00016cd0


	//   ....[150]....
        /*06f8*/ 	.word	0x00016d50


	//   ....[151]....
        /*06fc*/ 	.word	0x00016e30


	//   ....[152]....
        /*0700*/ 	.word	0x00016e90


	//   ....[153]....
        /*0704*/ 	.word	0x00016f60


	//   ....[154]....
        /*0708*/ 	.word	0x00016fc0


	//   ....[155]....
        /*070c*/ 	.word	0x000170a0


	//   ....[156]....
        /*0710*/ 	.word	0x00017190


	//   ....[157]....
        /*0714*/ 	.word	0x00017230


	//   ....[158]....
        /*0718*/ 	.word	0x00017290


	//   ....[159]....
        /*071c*/ 	.word	0x00017390


	//   ....[160]....
        /*0720*/ 	.word	0x000173f0


	//   ....[161]....
        /*0724*/ 	.word	0x000174f0


	//   ....[162]....
        /*0728*/ 	.word	0x00017550


	//   ....[163]....
        /*072c*/ 	.word	0x00017620


	//   ....[164]....
        /*0730*/ 	.word	0x00017770


	//   ....[165]....
        /*0734*/ 	.word	0x00017820


	//   ....[166]....
        /*0738*/ 	.word	0x00017930


	//   ....[167]....
        /*073c*/ 	.word	0x00017a10


	//   ....[168]....
        /*0740*/ 	.word	0x00017a70


	//   ....[169]....
        /*0744*/ 	.word	0x00017b60


	//   ....[170]....
        /*0748*/ 	.word	0x00017bc0


	//   ....[171]....
        /*074c*/ 	.word	0x00017ca0


	//   ....[172]....
        /*0750*/ 	.word	0x00017d30


	//   ....[173]....
        /*0754*/ 	.word	0x00017dd0


	//   ....[174]....
        /*0758*/ 	.word	0x00017ef0


	//   ....[175]....
        /*075c*/ 	.word	0x00017f60


	//   ....[176]....
        /*0760*/ 	.word	0x00017fd0


	//   ....[177]....
        /*0764*/ 	.word	0x00018040


	//   ....[178]....
        /*0768*/ 	.word	0x000180b0


	//   ....[179]....
        /*076c*/ 	.word	0x00018130


	//   ....[180]....
        /*0770*/ 	.word	0x000181c0


	//   ....[181]....
        /*0774*/ 	.word	0x00018250


	//   ....[182]....
        /*0778*/ 	.word	0x000182c0


	//   ....[183]....
        /*077c*/ 	.word	0x00018330


	//   ....[184]....
        /*0780*/ 	.word	0x000183a0


	//   ....[185]....
        /*0784*/ 	.word	0x00018420


	//   ....[186]....
        /*0788*/ 	.word	0x00018490


	//   ....[187]....
        /*078c*/ 	.word	0x00018530


	//   ....[188]....
        /*0790*/ 	.word	0x000185c0


	//   ....[189]....
        /*0794*/ 	.word	0x000186f0


	//----- nvinfo : EIATTR_REG_RECONFIG
	.align		4
.L_1227:
        /*0798*/ 	.byte	0x01, 0x54
	.zero		2


	//----- nvinfo : EIATTR_SYSCALL_OFFSETS
	.align		4
        /*079c*/ 	.byte	0x04, 0x46
        /*079e*/ 	.short	(.L_1229 - .L_1228)


	//   ....[0]....
.L_1228:
        /*07a0*/ 	.word	0x00001ba0


	//   ....[1]....
        /*07a4*/ 	.word	0x00011640


	//   ....[2]....
        /*07a8*/ 	.word	0x00011790


	//   ....[3]....
        /*07ac*/ 	.word	0x00011880


	//   ....[4]....
        /*07b0*/ 	.word	0x000126c0


	//----- nvinfo : EIATTR_MBARRIER_INSTR_OFFSETS
	.align		4
.L_1229:
        /*07b4*/ 	.byte	0x04, 0x39
        /*07b6*/ 	.short	(.L_1231 - .L_1230)


	//   ....[0]....
.L_1230:
        /*07b8*/ 	.word	0x00000180
        /*07bc*/ 	.word	0x000000ff
        /*07c0*/ 	.word	0x0002d800
        /*07c4*/ 	.short	0x0100
        /*07c6*/ 	.byte	0x08
	.zero		1


	//   ....[1]....
        /*07c8*/ 	.word	0x00000190
        /*07cc*/ 	.word	0x000000ff
        /*07d0*/ 	.word	0x0002d820
        /*07d4*/ 	.short	0x0100
        /*07d6*/ 	.byte	0x08
	.zero		1


	//   ....[2]....
        /*07d8*/ 	.word	0x00000280
        /*07dc*/ 	.word	0x000000ff
        /*07e0*/ 	.word	0x0002d830
        /*07e4*/ 	.short	0x0100
        /*07e6*/ 	.byte	0x08
	.zero		1


	//   ....[3]....
        /*07e8*/ 	.word	0x00000290
        /*07ec*/ 	.word	0x000000ff
        /*07f0*/ 	.word	0x0002d840
        /*07f4*/ 	.short	0x0100
        /*07f6*/ 	.byte	0x08
	.zero		1


	//   ....[4]....
        /*07f8*/ 	.word	0x000002a0
        /*07fc*/ 	.word	0x000000ff
        /*0800*/ 	.word	0x0002d838
        /*0804*/ 	.short	0x0100
        /*0806*/ 	.byte	0x08
	.zero		1


	//   ....[5]....
        /*0808*/ 	.word	0x000002b0
        /*080c*/ 	.word	0x000000ff
        /*0810*/ 	.word	0x0002d848
        /*0814*/ 	.short	0x0100
        /*0816*/ 	.byte	0x08
	.zero		1


	//   ....[6]....
        /*0818*/ 	.word	0x000003e0
        /*081c*/ 	.word	0x000000ff
        /*0820*/ 	.word	0x0002d850
        /*0824*/ 	.short	0x0100
        /*0826*/ 	.byte	0x08
	.zero		1


	//   ....[7]....
        /*0828*/ 	.word	0x000003f0
        /*082c*/ 	.word	0x000000ff
        /*0830*/ 	.word	0x0002d860
        /*0834*/ 	.short	0x0100
        /*0836*/ 	.byte	0x08
	.zero		1


	//   ....[8]....
        /*0838*/ 	.word	0x00000400
        /*083c*/ 	.word	0x000000ff
        /*0840*/ 	.word	0x0002d858
        /*0844*/ 	.short	0x0100
        /*0846*/ 	.byte	0x08
	.zero		1


	//   ....[9]....
        /*0848*/ 	.word	0x00000410
        /*084c*/ 	.word	0x000000ff
        /*0850*/ 	.word	0x0002d868
        /*0854*/ 	.short	0x0100
        /*0856*/ 	.byte	0x08
	.zero		1


	//   ....[10]....
        /*0858*/ 	.word	0x00000500
        /*085c*/ 	.word	0x000000ff
        /*0860*/ 	.word	0x0002d870
        /*0864*/ 	.short	0x0100
        /*0866*/ 	.byte	0x06
	.zero		1


	//   ....[11]....
        /*0868*/ 	.word	0x00000510
        /*086c*/ 	.word	0x000000ff
        /*0870*/ 	.word	0x0002d880
        /*0874*/ 	.short	0x0100
        /*0876*/ 	.byte	0x06
	.zero		1


	//   ....[12]....
        /*0878*/ 	.word	0x00000520
        /*087c*/ 	.word	0x000000ff
        /*0880*/ 	.word	0x0002d878
        /*0884*/ 	.short	0x0100
        /*0886*/ 	.byte	0x06
	.zero		1


	//   ....[13]....
        /*0888*/ 	.word	0x00000530
        /*088c*/ 	.word	0x000000ff
        /*0890*/ 	.word	0x0002d888
        /*0894*/ 	.short	0x0100
        /*0896*/ 	.byte	0x06
	.zero		1


	//   ....[14]....
        /*0898*/ 	.word	0x00000660
        /*089c*/ 	.word	0x000000ff
        /*08a0*/ 	.word	0x0002d890
        /*08a4*/ 	.short	0x0100
        /*08a6*/ 	.byte	0x08
	.zero		1


	//   ....[15]....
        /*08a8*/ 	.word	0x00000670
        /*08ac*/ 	.word	0x000000ff
        /*08b0*/ 	.word	0x0002d8a0
        /*08b4*/ 	.short	0x0100
        /*08b6*/ 	.byte	0x08
	.zero		1


	//   ....[16]....
        /*08b8*/ 	.word	0x00000680
        /*08bc*/ 	.word	0x000000ff
        /*08c0*/ 	.word	0x0002d898
        /*08c4*/ 	.short	0x0100
        /*08c6*/ 	.byte	0x08
	.zero		1


	//   ....[17]....
        /*08c8*/ 	.word	0x00000690
        /*08cc*/ 	.word	0x000000ff
        /*08d0*/ 	.word	0x0002d8a8
        /*08d4*/ 	.short	0x0100
        /*08d6*/ 	.byte	0x08
	.zero		1


	//   ....[18]....
        /*08d8*/ 	.word	0x000007d0
        /*08dc*/ 	.word	0x000000ff
        /*08e0*/ 	.word	0x0002d8b0
        /*08e4*/ 	.short	0x0100
        /*08e6*/ 	.byte	0x08
	.zero		1


	//   ....[19]....
        /*08e8*/ 	.word	0x000007e0
        /*08ec*/ 	.word	0x000000ff
        /*08f0*/ 	.word	0x0002d8c0
        /*08f4*/ 	.short	0x0100
        /*08f6*/ 	.byte	0x08
	.zero		1


	//   ....[20]....
        /*08f8*/ 	.word	0x000007f0
        /*08fc*/ 	.word	0x000000ff
        /*0900*/ 	.word	0x0002d8b8
        /*0904*/ 	.short	0x0100
        /*0906*/ 	.byte	0x08
	.zero		1


	//   ....[21]....
        /*0908*/ 	.word	0x00000800
        /*090c*/ 	.word	0x000000ff
        /*0910*/ 	.word	0x0002d8c8
        /*0914*/ 	.short	0x0100
        /*0916*/ 	.byte	0x08
	.zero		1


	//   ....[22]....
        /*0918*/ 	.word	0x00001c20
        /*091c*/ 	.word	0x000000ff
        /*0920*/ 	.word	0x0002d800
        /*0924*/ 	.short	0x010a
        /*0926*/ 	.byte	0x29
	.zero		1


	//   ....[23]....
        /*0928*/ 	.word	0x00001ca0
        /*092c*/ 	.word	0x00000003
        /*0930*/ 	.word	0x0002d830
        /*0934*/ 	.short	0x010a
        /*0936*/ 	.byte	0x3f
	.zero		1


	//   ....[24]....
        /*0938*/ 	.word	0x00001ce0
        /*093c*/ 	.word	0x00000003
        /*0940*/ 	.word	0x0002d830
        /*0944*/ 	.short	0x010a
        /*0946*/ 	.byte	0x3f
	.zero		1


	//   ....[25]....
        /*0948*/ 	.word	0x00002180
        /*094c*/ 	.word	0x000000ff
        /*0950*/ 	.word	0x00000000
        /*0954*/ 	.short	0x0101
        /*0956*/ 	.byte	0x06
	.zero		1


	//   ....[26]....
        /*0958*/ 	.word	0x00005140
        /*095c*/ 	.word	0x000000ff
        /*0960*/ 	.word	0x0002d830
        /*0964*/ 	.short	0x010a
        /*0966*/ 	.byte	0x06
	.zero		1


	//   ....[27]....
        /*0968*/ 	.word	0x00005180
        /*096c*/ 	.word	0x000000ff
        /*0970*/ 	.word	0x0002d830
        /*0974*/ 	.short	0x010a
        /*0976*/ 	.byte	0x06
	.zero		1


	//   ....[28]....
        /*0978*/ 	.word	0x00005450
        /*097c*/ 	.word	0x000000ff
        /*0980*/ 	.word	0x0002d850
        /*0984*/ 	.short	0x010a
        /*0986*/ 	.byte	0x06
	.zero		1


	//   ....[29]....
        /*0988*/ 	.word	0x00005490
        /*098c*/ 	.word	0x000000ff
        /*0990*/ 	.word	0x0002d850
        /*0994*/ 	.short	0x010a
        /*0996*/ 	.byte	0x06
	.zero		1


	//   ....[30]....
        /*0998*/ 	.word	0x00005a20
        /*099c*/ 	.word	0x000000ff
        /*09a0*/ 	.word	0x00000000
        /*09a4*/ 	.short	0x0101
        /*09a6*/ 	.byte	0x06
	.zero		1


	//   ....[31]....
        /*09a8*/ 	.word	0x00007ce0
        /*09ac*/ 	.word	0x000000ff
        /*09b0*/ 	.word	0x00000000
        /*09b4*/ 	.short	0x0101
        /*09b6*/ 	.byte	0x06
	.zero		1


	//   ....[32]....
        /*09b8*/ 	.word	0x00008610
        /*09bc*/ 	.word	0x000000ff
        /*09c0*/ 	.word	0x0002d830
        /*09c4*/ 	.short	0x010a
        /*09c6*/ 	.byte	0x06
	.zero		1


	//   ....[33]....
        /*09c8*/ 	.word	0x00008650
        /*09cc*/ 	.word	0x000000ff
        /*09d0*/ 	.word	0x0002d830
        /*09d4*/ 	.short	0x010a
        /*09d6*/ 	.byte	0x06
	.zero		1


	//   ....[34]....
        /*09d8*/ 	.word	0x00008920
        /*09dc*/ 	.word	0x000000ff
        /*09e0*/ 	.word	0x0002d850
        /*09e4*/ 	.short	0x010a
        /*09e6*/ 	.byte	0x06
	.zero		1


	//   ....[35]....
        /*09e8*/ 	.word	0x00008960
        /*09ec*/ 	.word	0x000000ff
        /*09f0*/ 	.word	0x0002d850
        /*09f4*/ 	.short	0x010a
        /*09f6*/ 	.byte	0x06
	.zero		1


	//   ....[36]....
        /*09f8*/ 	.word	0x00008eb0
        /*09fc*/ 	.word	0x000000ff
        /*0a00*/ 	.word	0x00000000
        /*0a04*/ 	.short	0x0101
        /*0a06*/ 	.byte	0x06
	.zero		1


	//   ....[37]....
        /*0a08*/ 	.word	0x0000a050
        /*0a0c*/ 	.word	0x000000ff
        /*0a10*/ 	.word	0x00000000
        /*0a14*/ 	.short	0x0101
        /*0a16*/ 	.byte	0x06
	.zero		1


	//   ....[38]....
        /*0a18*/ 	.word	0x0000a760
        /*0a1c*/ 	.word	0x000000ff
        /*0a20*/ 	.word	0x0002d830
        /*0a24*/ 	.short	0x010a
        /*0a26*/ 	.byte	0x06
	.zero		1


	//   ....[39]....
        /*0a28*/ 	.word	0x0000a7a0
        /*0a2c*/ 	.word	0x000000ff
        /*0a30*/ 	.word	0x0002d830
        /*0a34*/ 	.short	0x010a
        /*0a36*/ 	.byte	0x06
	.zero		1


	//   ....[40]....
        /*0a38*/ 	.word	0x0000aa70
        /*0a3c*/ 	.word	0x000000ff
        /*0a40*/ 	.word	0x0002d850
        /*0a44*/ 	.short	0x010a
        /*0a46*/ 	.byte	0x06
	.zero		1


	//   ....[41]....
        /*0a48*/ 	.word	0x0000aab0
        /*0a4c*/ 	.word	0x000000ff
        /*0a50*/ 	.word	0x0002d850
        /*0a54*/ 	.short	0x010a
        /*0a56*/ 	.byte	0x06
	.zero		1


	//   ....[42]....
        /*0a58*/ 	.word	0x0000b000
        /*0a5c*/ 	.word	0x000000ff
        /*0a60*/ 	.word	0x00000000
        /*0a64*/ 	.short	0x0101
        /*0a66*/ 	.byte	0x06
	.zero		1


	//   ....[43]....
        /*0a68*/ 	.word	0x0000d2c0
        /*0a6c*/ 	.word	0x000000ff
        /*0a70*/ 	.word	0x00000000
        /*0a74*/ 	.short	0x0101
        /*0a76*/ 	.byte	0x06
	.zero		1


	//   ....[44]....
        /*0a78*/ 	.word	0x0000d8a0
        /*0a7c*/ 	.word	0x000000ff
        /*0a80*/ 	.word	0x0002d850
        /*0a84*/ 	.short	0x010a
        /*0a86*/ 	.byte	0x08
	.zero		1


	//   ....[45]....
        /*0a88*/ 	.word	0x0000d8e0
        /*0a8c*/ 	.word	0x000000ff
        /*0a90*/ 	.word	0x0002d850
        /*0a94*/ 	.short	0x010a
        /*0a96*/ 	.byte	0x08
	.zero		1


	//   ....[46]....
        /*0a98*/ 	.word	0x0000df70
        /*0a9c*/ 	.word	0x000000ff
        /*0aa0*/ 	.word	0x00000000
        /*0aa4*/ 	.short	0x0101
        /*0aa6*/ 	.byte	0x08
	.zero		1


	//   ....[47]....
        /*0aa8*/ 	.word	0x0000f1f0
        /*0aac*/ 	.word	0x000000ff
        /*0ab0*/ 	.word	0x00000000
        /*0ab4*/ 	.short	0x0101
        /*0ab6*/ 	.byte	0x04
	.zero		1


	//   ....[48]....
        /*0ab8*/ 	.word	0x00011e60
        /*0abc*/ 	.word	0x00000002
        /*0ac0*/ 	.word	0x0002d840
        /*0ac4*/ 	.short	0x010a
        /*0ac6*/ 	.byte	0x3f
	.zero		1


	//   ....[49]....
        /*0ac8*/ 	.word	0x00012410
        /*0acc*/ 	.word	0x00000002
        /*0ad0*/ 	.word	0x0002d830
        /*0ad4*/ 	.short	0x0107
        /*0ad6*/ 	.byte	0x3f
	.zero		1


	//   ....[50]....
        /*0ad8*/ 	.word	0x000124e0
        /*0adc*/ 	.word	0x00000002
        /*0ae0*/ 	.word	0x0002d830
        /*0ae4*/ 	.short	0x0101
        /*0ae6*/ 	.byte	0x3f
	.zero		1


	//   ....[51]....
        /*0ae8*/ 	.word	0x00013070
        /*0aec*/ 	.word	0x00000016
        /*0af0*/ 	.word	0x0002d800
        /*0af4*/ 	.short	0x0107
        /*0af6*/ 	.byte	0x3f
	.zero		1


	//   ....[52]....
        /*0af8*/ 	.word	0x00013160
        /*0afc*/ 	.word	0x00000016
        /*0b00*/ 	.word	0x0002d800
        /*0b04*/ 	.short	0x0101
        /*0b06*/ 	.byte	0x3f
	.zero		1


	//   ....[53]....
        /*0b08*/ 	.word	0x00013180
        /*0b0c*/ 	.word	0x00000016
        /*0b10*/ 	.word	0x0002d820
        /*0b14*/ 	.short	0x010a
        /*0b16*/ 	.byte	0x3f
	.zero		1


	//   ....[54]....
        /*0b18*/ 	.word	0x000135a0
        /*0b1c*/ 	.word	0x00000005
        /*0b20*/ 	.word	0x0002d840
        /*0b24*/ 	.short	0x010a
        /*0b26*/ 	.byte	0x3f
	.zero		1


	//   ....[55]....
        /*0b28*/ 	.word	0x00013a30
        /*0b2c*/ 	.word	0x00000005
        /*0b30*/ 	.word	0x0002d830
        /*0b34*/ 	.short	0x0107
        /*0b36*/ 	.byte	0x3f
	.zero		1


	//   ....[56]....
        /*0b38*/ 	.word	0x00013af0
        /*0b3c*/ 	.word	0x00000005
        /*0b40*/ 	.word	0x0002d830
        /*0b44*/ 	.short	0x0101
        /*0b46*/ 	.byte	0x3f
	.zero		1


	//   ....[57]....
        /*0b48*/ 	.word	0x00013b50
        /*0b4c*/ 	.word	0x00000005
        /*0b50*/ 	.word	0x0002d860
        /*0b54*/ 	.short	0x010a
        /*0b56*/ 	.byte	0x3f
	.zero		1


	//   ....[58]....
        /*0b58*/ 	.word	0x00014070
        /*0b5c*/ 	.word	0x00000005
        /*0b60*/ 	.word	0x0002d850
        /*0b64*/ 	.short	0x0107
        /*0b66*/ 	.byte	0x3f
	.zero		1


	//   ....[59]....
        /*0b68*/ 	.word	0x00014160
        /*0b6c*/ 	.word	0x00000005
        /*0b70*/ 	.word	0x0002d850
        /*0b74*/ 	.short	0x0101
        /*0b76*/ 	.byte	0x3f
	.zero		1


	//   ....[60]....
        /*0b78*/ 	.word	0x00014380
        /*0b7c*/ 	.word	0x00000000
        /*0b80*/ 	.word	0x0002d860
        /*0b84*/ 	.short	0x010a
        /*0b86*/ 	.byte	0x3f
	.zero		1


	//   ....[61]....
        /*0b88*/ 	.word	0x00014800
        /*0b8c*/ 	.word	0x00000000
        /*0b90*/ 	.word	0x0002d850
        /*0b94*/ 	.short	0x0107
        /*0b96*/ 	.byte	0x3f
	.zero		1


	//   ....[62]....
        /*0b98*/ 	.word	0x000148d0
        /*0b9c*/ 	.word	0x00000000
        /*0ba0*/ 	.word	0x0002d850
        /*0ba4*/ 	.short	0x0101
        /*0ba6*/ 	.byte	0x3f
	.zero		1


	//   ....[63]....
        /*0ba8*/ 	.word	0x000155f0
        /*0bac*/ 	.word	0x00000005
        /*0bb0*/ 	.word	0x0002d820
        /*0bb4*/ 	.short	0x010a
        /*0bb6*/ 	.byte	0x3f
	.zero		1


	//   ....[64]....
        /*0bb8*/ 	.word	0x00015770
        /*0bbc*/ 	.word	0x00000003
        /*0bc0*/ 	.word	0x0002d840
        /*0bc4*/ 	.short	0x010a
        /*0bc6*/ 	.byte	0x3f
	.zero		1


	//   ....[65]....
        /*0bc8*/ 	.word	0x00015810
        /*0bcc*/ 	.word	0x00000019
        /*0bd0*/ 	.word	0x0002d840
        /*0bd4*/ 	.short	0x010a
        /*0bd6*/ 	.byte	0x3f
	.zero		1


	//   ....[66]....
        /*0bd8*/ 	.word	0x00015850
        /*0bdc*/ 	.word	0x00000003
        /*0be0*/ 	.word	0x0002d860
        /*0be4*/ 	.short	0x010a
        /*0be6*/ 	.byte	0x3f
	.zero		1


	//   ....[67]....
        /*0be8*/ 	.word	0x00015890
        /*0bec*/ 	.word	0x00000019
        /*0bf0*/ 	.word	0x0002d860
        /*0bf4*/ 	.short	0x010a
        /*0bf6*/ 	.byte	0x3f
	.zero		1


	//   ....[68]....
        /*0bf8*/ 	.word	0x00015900
        /*0bfc*/ 	.word	0x00000003
        /*0c00*/ 	.word	0x0002d800
        /*0c04*/ 	.short	0x010a
        /*0c06*/ 	.byte	0x3f
	.zero		1


	//   ....[69]....
        /*0c08*/ 	.word	0x00015950
        /*0c0c*/ 	.word	0x00000003
        /*0c10*/ 	.word	0x0002d830
        /*0c14*/ 	.short	0x010a
        /*0c16*/ 	.byte	0x3f
	.zero		1


	//   ....[70]....
        /*0c18*/ 	.word	0x000159b0
        /*0c1c*/ 	.word	0x00000007
        /*0c20*/ 	.word	0x0002d830
        /*0c24*/ 	.short	0x010a
        /*0c26*/ 	.byte	0x3f
	.zero		1


	//   ....[71]....
        /*0c28*/ 	.word	0x00015a10
        /*0c2c*/ 	.word	0x00000007
        /*0c30*/ 	.word	0x0002d850
        /*0c34*/ 	.short	0x010a
        /*0c36*/ 	.byte	0x3f
	.zero		1


	//   ....[72]....
        /*0c38*/ 	.word	0x00015a70
        /*0c3c*/ 	.word	0x00000007
        /*0c40*/ 	.word	0x0002d830
        /*0c44*/ 	.short	0x010a
        /*0c46*/ 	.byte	0x3f
	.zero		1


	//   ....[73]....
        /*0c48*/ 	.word	0x00015ad0
        /*0c4c*/ 	.word	0x00000007
        /*0c50*/ 	.word	0x0002d850
        /*0c54*/ 	.short	0x010a
        /*0c56*/ 	.byte	0x3f
	.zero		1


	//   ....[74]....
        /*0c58*/ 	.word	0x00015b30
        /*0c5c*/ 	.word	0x00000007
        /*0c60*/ 	.word	0x0002d830
        /*0c64*/ 	.short	0x010a
        /*0c66*/ 	.byte	0x3f
	.zero		1


	//   ....[75]....
        /*0c68*/ 	.word	0x00015b90
        /*0c6c*/ 	.word	0x00000007
        /*0c70*/ 	.word	0x0002d850
        /*0c74*/ 	.short	0x010a
        /*0c76*/ 	.byte	0x3f
	.zero		1


	//   ....[76]....
        /*0c78*/ 	.word	0x00015bf0
        /*0c7c*/ 	.word	0x00000005
        /*0c80*/ 	.word	0x0002d850
        /*0c84*/ 	.short	0x010a
        /*0c86*/ 	.byte	0x3f
	.zero		1


	//   ....[77]....
        /*0c88*/ 	.word	0x00015d10
        /*0c8c*/ 	.word	0x00000002
        /*0c90*/ 	.word	0x0002d840
        /*0c94*/ 	.short	0x010a
        /*0c96*/ 	.byte	0x3f
	.zero		1


	//   ....[78]....
        /*0c98*/ 	.word	0x00016af0
        /*0c9c*/ 	.word	0x00000016
        /*0ca0*/ 	.word	0x0002d820
        /*0ca4*/ 	.short	0x010a
        /*0ca6*/ 	.byte	0x3f
	.zero		1


	//   ....[79]....
        /*0ca8*/ 	.word	0x00016b40
        /*0cac*/ 	.word	0x00000005
        /*0cb0*/ 	.word	0x0002d840
        /*0cb4*/ 	.short	0x010a
        /*0cb6*/ 	.byte	0x3f
	.zero		1


	//   ....[80]....
        /*0cb8*/ 	.word	0x000170e0
        /*0cbc*/ 	.word	0x00000005
        /*0cc0*/ 	.word	0x0002d860
        /*0cc4*/ 	.short	0x010a
        /*0cc6*/ 	.byte	0x3f
	.zero		1


	//   ....[81]....
        /*0cc8*/ 	.word	0x000176c0
        /*0ccc*/ 	.word	0x00000000
        /*0cd0*/ 	.word	0x0002d860
        /*0cd4*/ 	.short	0x010a
        /*0cd6*/ 	.byte	0x3f
	.zero		1


	//   ....[82]....
        /*0cd8*/ 	.word	0x00018610
        /*0cdc*/ 	.word	0x00000005
        /*0ce0*/ 	.word	0x0002d820
        /*0ce4*/ 	.short	0x010a
        /*0ce6*/ 	.byte	0x3f
	.zero		1


	//   ....[83]....
        /*0ce8*/ 	.word	0x000187b0
        /*0cec*/ 	.word	0x00000003
        /*0cf0*/ 	.word	0x0002d840
        /*0cf4*/ 	.short	0x010a
        /*0cf6*/ 	.byte	0x3f
	.zero		1


	//   ....[84]....
        /*0cf8*/ 	.word	0x00018800
        /*0cfc*/ 	.word	0x00000019
        /*0d00*/ 	.word	0x0002d840
        /*0d04*/ 	.short	0x010a
        /*0d06*/ 	.byte	0x3f
	.zero		1


	//   ....[85]....
        /*0d08*/ 	.word	0x00018850
        /*0d0c*/ 	.word	0x00000003
        /*0d10*/ 	.word	0x0002d860
        /*0d14*/ 	.short	0x010a
        /*0d16*/ 	.byte	0x3f
	.zero		1


	//----- nvinfo : EIATTR_NUM_MBARRIERS
	.align		4
.L_1231:
        /*0d18*/ 	.byte	0x03, 0x38
        /*0d1a*/ 	.short	0x0016


	//----- nvinfo : EIATTR_EXIT_INSTR_OFFSETS
	.align		4
        /*0d1c*/ 	.byte	0x04, 0x1c
        /*0d1e*/ 	.short	(.L_1233 - .L_1232)


	//   ....[0]....
.L_1232:
        /*0d20*/ 	.word	0x000009b0


	//   ....[1]....
        /*0d24*/ 	.word	0x0000fe40


	//   ....[2]....
        /*0d28*/ 	.word	0x000158e0


	//----- nvinfo : EIATTR_MAX_THREADS
	.align		4
.L_1233:
        /*0d2c*/ 	.byte	0x04, 0x05
        /*0d2e*/ 	.short	(.L_1235 - .L_1234)
.L_1234:
        /*0d30*/ 	.word	0x00000200
        /*0d34*/ 	.word	0x00000001
        /*0d38*/ 	.word	0x00000001


	//----- nvinfo : EIATTR_CRS_STACK_SIZE
	.align		4
.L_1235:
        /*0d3c*/ 	.byte	0x04, 0x1e
        /*0d3e*/ 	.short	(.L_1237 - .L_1236)
.L_1236:
        /*0d40*/ 	.word	0x00000000


	//----- nvinfo : EIATTR_CBANK_PARAM_SIZE
	.align		4
.L_1237:
        /*0d44*/ 	.byte	0x03, 0x19
        /*0d46*/ 	.short	0x0af0


	//----- nvinfo : EIATTR_PARAM_CBANK
	.align		4
        /*0d48*/ 	.byte	0x04, 0x0a
        /*0d4a*/ 	.short	(.L_1239 - .L_1238)
	.align		4
.L_1238:
        /*0d4c*/ 	.word	index@(.nv.constant0._ZN7cutlass13device_kernelIN5flash11enable_sm90INS1_16FlashAttnFwdSm90INS1_25CollectiveMainloopFwdSm90ILi2EN4cute5tupleIJNS5_1CILi1EEES8_S8_EEENS6_IJNS7_ILi192EEENS7_ILi128EEENS7_ILi96EEEEEELi96ENS_6half_tEfNS_4arch4Sm90ELb0ELb1ELb0ELb1ELb1ELb0ELb0ELb0ELb1ELb1ELb0ELb0EEENS1_21CollectiveEpilogueFwdINS6_IJSA_SC_SB_EEES9_SE_SG_Li384ELb1ELb1ELb0ELb0EEENS1_36VarlenDynamicPersistentTileSchedulerILi192ELi128ELi384ELi128ELb0ELb1ELb1ELb1ELb0ELb1EEEEEEEEEvNT_6ParamsE)
        /*0d50*/ 	.short	0x0210
        /*0d52*/ 	.short	0x0af0


	//----- nvinfo : EIATTR_SW_WAR
	.align		4
.L_1239:
        /*0d54*/ 	.byte	0x04, 0x36
        /*0d56*/ 	.short	(.L_1241 - .L_1240)
.L_1240:
        /*0d58*/ 	.word	0x00000008
.L_1241:


//--------------------- .nv.info._ZN7cutlass13device_kernelIN5flash11enable_sm90INS1_16FlashAttnFwdSm90INS1_25CollectiveMainloopFwdSm90ILi2EN4cute5tupleIJNS5_1CILi1EEES8_S8_EEENS6_IJNS7_ILi192EEENS7_ILi128EEENS7_ILi96EEEEEELi96ENS_6half_tEfNS_4arch4Sm90ELb0ELb1ELb0ELb1ELb1ELb1ELb0ELb0ELb1ELb1ELb0ELb0EEENS1_21CollectiveEpilogueFwdINS6_IJSA_SC_SB_EEES9_SE_SG_Li384ELb1ELb1ELb0ELb0EEENS1_36VarlenDynamicPersistentTileSchedulerILi192ELi128ELi384ELi128ELb0ELb1ELb1ELb1ELb0ELb1EEEEEEEEEvNT_6ParamsE --------------------------
	.section	.nv.info._ZN7cutlass13device_kernelIN5flash11enable_sm90INS1_16FlashAttnFwdSm90INS1_25CollectiveMainloopFwdSm90ILi2EN4cute5tupleIJNS5_1CILi1EEES8_S8_EEENS6_IJNS7_ILi192EEENS7_ILi128EEENS7_ILi96EEEEEELi96ENS_6half_tEfNS_4arch4Sm90ELb0ELb1ELb0ELb1ELb1ELb1ELb0ELb0ELb1ELb1ELb0ELb0EEENS1_21CollectiveEpilogueFwdINS6_IJSA_SC_SB_EEES9_SE_SG_Li384ELb1ELb1ELb0ELb0EEENS1_36VarlenDynamicPersistentTileSchedulerILi192ELi128ELi384ELi128ELb0ELb1ELb1ELb1ELb0ELb1EEEEEEEEEvNT_6ParamsE,"",@"SHT_CUDA_INFO"
	.sectionflags	@""
	.align	4


	//----- nvinfo : EIATTR_CUDA_API_VERSION
	.align		4
        /*0000*/ 	.byte	0x04, 0x37
        /*0002*/ 	.short	(.L_1243 - .L_1242)
.L_1242:
        /*0004*/ 	.word	0x00000082


	//----- nvinfo : EIATTR_KPARAM_INFO
	.align		4
.L_1243:
        /*0008*/ 	.byte	0x04, 0x17
        /*000a*/ 	.short	(.L_1245 - .L_1244)
.L_1244:
        /*000c*/ 	.word	0x00000000
        /*0010*/ 	.short	0x0000
        /*0012*/ 	.short	0x0070
        /*0014*/ 	.byte	0x00, 0xf0, 0x01, 0x2a


	//----- nvinfo : EIATTR_SPARSE_MMA_MASK
	.align		4
.L_1245:
        /*0018*/ 	.byte	0x03, 0x50
        /*001a*/ 	.short	0x0000


	//----- nvinfo : EIATTR_MAXREG_COUNT
	.align		4
        /*001c*/ 	.byte	0x03, 0x1b
        /*001e*/ 	.short	0x0080


	//----- nvinfo : EIATTR_NUM_BARRIERS
	.align		4
        /*0020*/ 	.byte	0x02, 0x4c
        /*0022*/ 	.byte	0x10
	.zero		1


	//----- nvinfo : EIATTR_EXTERNS
	.align		4
        /*0024*/ 	.byte	0x04, 0x0f
        /*0026*/ 	.short	(.L_1247 - .L_1246)


	//   ....[0]....
	.align		4
.L_1246:
        /*0028*/ 	.word	index@(__assertfail)


	//----- nvinfo : EIATTR_ANNOTATIONS
	.align		4
.L_1247:
        /*002c*/ 	.byte	0x04, 0x55
        /*002e*/ 	.short	(.L_1249 - .L_1248)


	//   ....[0]....
.L_1248:
        /* <DEDUP_REMOVED lines=108> */


	//----- nvinfo : EIATTR_MERCURY_ISA_VERSION
	.align		4
.L_1249:
        /*06e0*/ 	.byte	0x03, 0x5f
        /*06e2*/ 	.short	0x0101


	//----- nvinfo : EIATTR_UNUSED_LOAD_BYTE_OFFSET
	.align		4
        /*06e4*/ 	.byte	0x04, 0x44
        /*06e6*/ 	.short	(.L_1251 - .L_1250)


	//   ....[0]....
.L_1250:
        /*06e8*/ 	.word	0x00000a90
        /*06ec*/ 	.word	0x0000fff0


	//   ....[1]....
        /*06f0*/ 	.word	0x00019300
        /*06f4*/ 	.word	0x0000fff0


	//----- nvinfo : EIATTR_INT_WARP_WIDE_INSTR_OFFSETS
	.align		4
.L_1251:
        /*06f8*/ 	.byte	0x04, 0x31
        /*06fa*/ 	.short	(.L_1253 - .L_1252)


	//   ....[0]....
.L_1252:
        /*06fc*/ 	.word	0x00000130


	//   ....[1]....
        /*0700*/ 	.word	0x00000170


	//   ....[2]....
        /*0704*/ 	.word	0x000001e0


	//   ....[3]....
        /*0708*/ 	.word	0x0001e050


	//   ....[4]....
        /*070c*/ 	.word	0x0001e0e0


	//   ....[5]....
        /*0710*/ 	.word	0x00020e10


	//   ....[6]....
        /*0714*/ 	.word	0x00020ea0


	//----- nvinfo : EIATTR_COOP_GROUP_MASK_REGIDS
	.align		4
.L_1253:
        /*0718*/ 	.byte	0x04, 0x29
        /*071a*/ 	.short	(.L_1255 - .L_1254)


	//   ....[0]....
.L_1254:
        /*071c*/ 	.word	0xffffffff


	//   ....[1]....
        /*0720*/ 	.word	0xffffffff


	//   ....[2]....
        /*0724*/ 	.word	0xffffffff


	//   ....[3]....
        /*0728*/ 	.word	0xffffffff


	//   ....[4]....
        /*072c*/ 	.word	0xffffffff


	//   ....[5]....
        /*0730*/ 	.word	0xffffffff


	//   ....[6]....
        /*0734*/ 	.word	0xffffffff


	//   ....[7]....
        /*0738*/ 	.word	0xffffffff


	//   ....[8]....
        /*073c*/ 	.word	0xffffffff


	//   ....[9]....
        /*0740*/ 	.word	0xffffffff


	//   ....[10]....
        /*0744*/ 	.word	0xffffffff


	//   ....[11]....
        /*0748*/ 	.word	0xffffffff


	//   ....[12]....
        /*074c*/ 	.word	0xffffffff


	//   ....[13]....
        /*0750*/ 	.word	0xffffffff


	//   ....[14]....
        /*0754*/ 	.word	0xffffffff


	//   ....[15]....
        /*0758*/ 	.word	0xffffffff


	//   ....[16]....
        /*075c*/ 	.word	0xffffffff


	//   ....[17]....
        /*0760*/ 	.word	0xffffffff


	//   ....[18]....
        /*0764*/ 	.word	0xffffffff


	//   ....[19]....
        /*0768*/ 	.word	0xffffffff


	//   ....[20]....
        /*076c*/ 	.word	0xffffffff


	//   ....[21]....
        /*0770*/ 	.word	0xffffffff


	//   ....[22]....
        /*0774*/ 	.word	0xffffffff


	//   ....[23]....
        /*0778*/ 	.word	0xffffffff


	//   ....[24]....
        /*077c*/ 	.word	0xffffffff


	//   ....[25]....
        /*0780*/ 	.word	0xffffffff


	//   ....[26]....
        /*0784*/ 	.word	0xffffffff


	//   ....[27]....
        /*0788*/ 	.word	0xffffffff


	//   ....[28]....
        /*078c*/ 	.word	0xffffffff


	//   ....[29]....
        /*0790*/ 	.word	0xffffffff


	//   ....[30]....
        /*0794*/ 	.word	0xffffffff


	//   ....[31]....
        /*0798*/ 	.word	0xffffffff


	//   ....[32]....
        /*079c*/ 	.word	0xffffffff


	//   ....[33]....
        /*07a0*/ 	.word	0xffffffff


	//   ....[34]....
        /*07a4*/ 	.word	0xffffffff


	//   ....[35]....
        /*07a8*/ 	.word	0xffffffff


	//   ....[36]....
        /*07ac*/ 	.word	0xffffffff


	//   ....[37]....
        /*07b0*/ 	.word	0xffffffff


	//   ....[38]....
        /*07b4*/ 	.word	0xffffffff


	//   ....[39]....
        /*07b8*/ 	.word	0xffffffff


	//   ....[40]....
        /*07bc*/ 	.word	0xffffffff


	//   ....[41]....
        /*07c0*/ 	.word	0xffffffff


	//   ....[42]....
        /*07c4*/ 	.word	0xffffffff


	//   ....[43]....
        /*07c8*/ 	.word	0xffffffff


	//   ....[44]....
        /*07cc*/ 	.word	0xffffffff


	//   ....[45]....
        /*07d0*/ 	.word	0xffffffff


	//   ....[46]....
        /*07d4*/ 	.word	0xffffffff


	//   ....[47]....
        /*07d8*/ 	.word	0xffffffff


	//   ....[48]....
        /*07dc*/ 	.word	0xffffffff


	//   ....[49]....
        /*07e0*/ 	.word	0xffffffff


	//   ....[50]....
        /*07e4*/ 	.word	0xffffffff


	//   ....[51]....
        /*07e8*/ 	.word	0xffffffff


	//   ....[52]....
        /*07ec*/ 	.word	0xffffffff


	//   ....[53]....
        /*07f0*/ 	.word	0xffffffff


	//   ....[54]....
        /*07f4*/ 	.word	0xffffffff


	//   ....[55]....
        /*07f8*/ 	.word	0xffffffff


	//   ....[56]....
        /*07fc*/ 	.word	0xffffffff


	//   ....[57]....
        /*0800*/ 	.word	0xffffffff


	//   ....[58]....
        /*0804*/ 	.word	0xffffffff


	//   ....[59]....
        /*0808*/ 	.word	0xffffffff


	//   ....[60]....
        /*080c*/ 	.word	0xffffffff


	//   ....[61]....
        /*0810*/ 	.word	0xffffffff


	//   ....[62]....
        /*0814*/ 	.word	0xffffffff


	//   ....[63]....
        /*0818*/ 	.word	0xffffffff


	//   ....[64]....
        /*081c*/ 	.word	0xffffffff


	//   ....[65]....
        /*0820*/ 	.word	0xffffffff


	//   ....[66]....
        /*0824*/ 	.word	0xffffffff


	//   ....[67]....
        /*0828*/ 	.word	0xffffffff


	//   ....[68]....
        /*082c*/ 	.word	0xffffffff


	//   ....[69]....
        /*0830*/ 	.word	0xffffffff


	//   ....[70]....
        /*0834*/ 	.word	0xffffffff


	//   ....[71]....
        /*0838*/ 	.word	0xffffffff


	//   ....[72]....
        /*083c*/ 	.word	0xffffffff


	//   ....[73]....
        /*0840*/ 	.word	0xffffffff


	//   ....[74]....
        /*0844*/ 	.word	0xffffffff


	//   ....[75]....
        /*0848*/ 	.word	0xffffffff


	//   ....[76]....
        /*084c*/ 	.word	0xffffffff


	//   ....[77]....
        /*0850*/ 	.word	0xffffffff


	//   ....[78]....
        /*0854*/ 	.word	0xffffffff


	//   ....[79]....
        /*0858*/ 	.word	0xffffffff


	//   ....[80]....
        /*085c*/ 	.word	0xffffffff


	//   ....[81]....
        /*0860*/ 	.word	0xffffffff


	//   ....[82]....
        /*0864*/ 	.word	0xffffffff


	//   ....[83]....
        /*0868*/ 	.word	0xffffffff


	//   ....[84]....
        /*086c*/ 	.word	0xffffffff


	//   ....[85]....
        /*0870*/ 	.word	0xffffffff


	//   ....[86]....
        /*0874*/ 	.word	0xffffffff


	//   ....[87]....
        /*0878*/ 	.word	0xffffffff


	//   ....[88]....
        /*087c*/ 	.word	0xffffffff


	//   ....[89]....
        /*0880*/ 	.word	0xffffffff


	//   ....[90]....
        /*0884*/ 	.word	0xffffffff


	//   ....[91]....
        /*0888*/ 	.word	0xffffffff


	//   ....[92]....
        /*088c*/ 	.word	0xffffffff


	//   ....[93]....
        /*0890*/ 	.word	0xffffffff


	//   ....[94]....
        /*0894*/ 	.word	0xffffffff


	//   ....[95]....
        /*0898*/ 	.word	0xffffffff


	//   ....[96]....
        /*089c*/ 	.word	0xffffffff


	//   ....[97]....
        /*08a0*/ 	.word	0xffffffff


	//   ....[98]....
        /*08a4*/ 	.word	0xffffffff


	//   ....[99]....
        /*08a8*/ 	.word	0xffffffff


	//   ....[100]....
        /*08ac*/ 	.word	0xffffffff


	//   ....[101]....
        /*08b0*/ 	.word	0xffffffff


	//   ....[102]....
        /*08b4*/ 	.word	0xffffffff


	//   ....[103]....
        /*08b8*/ 	.word	0xffffffff


	//   ....[104]....
        /*08bc*/ 	.word	0xffffffff


	//   ....[105]....
        /*08c0*/ 	.word	0xffffffff


	//   ....[106]....
        /*08c4*/ 	.word	0xffffffff


	//   ....[107]....
        /*08c8*/ 	.word	0xffffffff


	//   ....[108]....
        /*08cc*/ 	.word	0xffffffff


	//   ....[109]....
        /*08d0*/ 	.word	0xffffffff


	//   ....[110]....
        /*08d4*/ 	.word	0xffffffff


	//   ....[111]....
        /*08d8*/ 	.word	0xffffffff


	//   ....[112]....
        /*08dc*/ 	.word	0xffffffff


	//   ....[113]....
        /*08e0*/ 	.word	0xffffffff


	//   ....[114]....
        /*08e4*/ 	.word	0xffffffff


	//   ....[115]....
        /*08e8*/ 	.word	0xffffffff


	//   ....[116]....
        /*08ec*/ 	.word	0xffffffff


	//   ....[117]....
        /*08f0*/ 	.word	0xffffffff


	//   ....[118]....
        /*08f4*/ 	.word	0xffffffff


	//   ....[119]....
        /*08f8*/ 	.word	0xffffffff


	//   ....[120]....
        /*08fc*/ 	.word	0xffffffff


	//   ....[121]....
        /*0900*/ 	.word	0xffffffff


	//   ....[122]....
        /*0904*/ 	.word	0xffffffff


	//   ....[123]....
        /*0908*/ 	.word	0xffffffff


	//   ....[124]....
        /*090c*/ 	.word	0xffffffff


	//   ....[125]....
        /*0910*/ 	.word	0xffffffff


	//   ....[126]....
        /*0914*/ 	.word	0xffffffff


	//   ....[127]....
        /*0918*/ 	.word	0xffffffff


	//   ....[128]....
        /*091c*/ 	.word	0xffffffff


	//   ....[129]....
        /*0920*/ 	.word	0xffffffff


	//   ....[130]....
        /*0924*/ 	.word	0xffffffff


	//   ....[131]....
        /*0928*/ 	.word	0xffffffff


	//   ....[132]....
        /*092c*/ 	.word	0xffffffff


	//   ....[133]....
        /*0930*/ 	.word	0xffffffff


	//   ....[134]....
        /*0934*/ 	.word	0xffffffff


	//   ....[135]....
        /*0938*/ 	.word	0xffffffff


	//   ....[136]....
        /*093c*/ 	.word	0xffffffff


	//   ....[137]....
        /*0940*/ 	.word	0xffffffff


	//   ....[138]....
        /*0944*/ 	.word	0xffffffff


	//   ....[139]....
        /*0948*/ 	.word	0xffffffff


	//   ....[140]....
        /*094c*/ 	.word	0xffffffff


	//   ....[141]....
        /*0950*/ 	.word	0xffffffff


	//   ....[142]....
        /*0954*/ 	.word	0xffffffff


	//   ....[143]....
        /*0958*/ 	.word	0xffffffff


	//   ....[144]....
        /*095c*/ 	.word	0xffffffff


	//   ....[145]....
        /*0960*/ 	.word	0x0500000f


	//   ....[146]....
        /*0964*/ 	.word	0x0500000f


	//   ....[147]....
        /*0968*/ 	.word	0x0500000f


	//   ....[148]....
        /*096c*/ 	.word	0x0500000f


	//   ....[149]....
        /*0970*/ 	.word	0x0500000f


	//   ....[150]....
        /*0974*/ 	.word	0x0500000f


	//   ....[151]....
        /*0978*/ 	.word	0x0500000f


	//   ....[152]....
        /*097c*/ 	.word	0x0500000f


	//   ....[153]....
        /*0980*/ 	.word	0x0500000f


	//   ....[154]....
        /*0984*/ 	.word	0x0500000f


	//   ....[155]....
        /*0988*/ 	.word	0x0500000f


	//   ....[156]....
        /*098c*/ 	.word	0x0500000f


	//   ....[157]....
        /*0990*/ 	.word	0x0500000f


	//   ....[158]....
        /*0994*/ 	.word	0x0500000f


	//   ....[159]....
        /*0998*/ 	.word	0x0500000f


	//   ....[160]....
        /*099c*/ 	.word	0x0500000f


	//   ....[161]....
        /*09a0*/ 	.word	0x0500000f


	//   ....[162]....
        /*09a4*/ 	.word	0x0500000f


	//   ....[163]....
        /*09a8*/ 	.word	0x0500000f


	//   ....[164]....
        /*09ac*/ 	.word	0x0500000f


	//   ....[165]....
        /*09b0*/ 	.word	0x0500000f


	//   ....[166]....
        /*09b4*/ 	.word	0x0500000f


	//   ....[167]....
        /*09b8*/ 	.word	0x0500000f


	//   ....[168]....
        /*09bc*/ 	.word	0x0500000f


	//   ....[169]....
        /*09c0*/ 	.word	0x0500000f


	//   ....[170]....
        /*09c4*/ 	.word	0x0500000f


	//   ....[171]....
        /*09c8*/ 	.word	0x0500000f


	//   ....[172]....
        /*09cc*/ 	.word	0x0500000f


	//   ....[173]....
        /*09d0*/ 	.word	0x0500000f


	//   ....[174]....
        /*09d4*/ 	.word	0x0500000f


	//   ....[175]....
        /*09d8*/ 	.word	0x0500000f


	//   ....[176]....
        /*09dc*/ 	.word	0x0500000f


	//   ....[177]....
        /*09e0*/ 	.word	0x0500000f


	//   ....[178]....
        /*09e4*/ 	.word	0x0500000f


	//   ....[179]....
        /*09e8*/ 	.word	0x0500000f


	//   ....[180]....
        /*09ec*/ 	.word	0x0500000f


	//   ....[181]....
        /*09f0*/ 	.word	0x0500000f


	//   ....[182]....
        /*09f4*/ 	.word	0x0500000f


	//   ....[183]....
        /*09f8*/ 	.word	0x0500000f


	//   ....[184]....
        /*09fc*/ 	.word	0x0500000f


	//   ....[185]....
        /*0a00*/ 	.word	0x0500000f


	//   ....[186]....
        /*0a04*/ 	.word	0x0500000f


	//   ....[187]....
        /*0a08*/ 	.word	0x0500000f


	//   ....[188]....
        /*0a0c*/ 	.word	0x0500000f


	//   ....[189]....
        /*0a10*/ 	.word	0x0500000f


	//   ....[190]....
        /*0a14*/ 	.word	0x0500000f


	//   ....[191]....
        /*0a18*/ 	.word	0x0500000f


	//   ....[192]....
        /*0a1c*/ 	.word	0x0500000f


	//   ....[193]....
        /*0a20*/ 	.word	0x0500000f


	//   ....[194]....
        /*0a24*/ 	.word	0x0500000f


	//   ....[195]....
        /*0a28*/ 	.word	0x0500000f


	//   ....[196]....
        /*0a2c*/ 	.word	0x0500000f


	//   ....[197]....
        /*0a30*/ 	.word	0x0500000f


	//   ....[198]....
        /*0a34*/ 	.word	0x0500000f


	//   ....[199]....
        /*0a38*/ 	.word	0x0500000f


	//   ....[200]....
        /*0a3c*/ 	.word	0x0500000f


	//   ....[201]....
        /*0a40*/ 	.word	0x0500000f


	//   ....[202]....
        /*0a44*/ 	.word	0x0500000f


	//   ....[203]....
        /*0a48*/ 	.word	0x0500000f


	//   ....[204]....
        /*0a4c*/ 	.word	0x0500000f


	//   ....[205]....
        /*0a50*/ 	.word	0x0500000f


	//   ....[206]....
        /*0a54*/ 	.word	0x0500000f


	//   ....[207]....
        /*0a58*/ 	.word	0x0500000f


	//   ....[208]....
        /*0a5c*/ 	.word	0x0500000f


	//   ....[209]....
        /*0a60*/ 	.word	0x0500000f


	//   ....[210]....
        /*0a64*/ 	.word	0x0500000f


	//   ....[211]....
        /*0a68*/ 	.word	0x0500000f


	//   ....[212]....
        /*0a6c*/ 	.word	0x0500000f


	//   ....[213]....
        /*0a70*/ 	.word	0x0500000f


	//   ....[214]....
        /*0a74*/ 	.word	0x0500000f


	//   ....[215]....
        /*0a78*/ 	.word	0x0500000f


	//   ....[216]....
        /*0a7c*/ 	.word	0x0500000f


	//   ....[217]....
        /*0a80*/ 	.word	0x0500000f


	//   ....[218]....
        /*0a84*/ 	.word	0x0500000f


	//   ....[219]....
        /*0a88*/ 	.word	0x0500000f


	//   ....[220]....
        /*0a8c*/ 	.word	0x0500000f


	//   ....[221]....
        /*0a90*/ 	.word	0x0500000f


	//   ....[222]....
        /*0a94*/ 	.word	0x0500000f


	//   ....[223]....
        /*0a98*/ 	.word	0x0500000f


	//   ....[224]....
        /*0a9c*/ 	.word	0x0500000f


	//   ....[225]....
        /*0aa0*/ 	.word	0x0500000f


	//   ....[226]....
        /*0aa4*/ 	.word	0x0500000f


	//   ....[227]....
        /*0aa8*/ 	.word	0x0500000f


	//----- nvinfo : EIATTR_COOP_GROUP_INSTR_OFFSETS
	.align		4
.L_1255:
        /*0aac*/ 	.byte	0x04, 0x28
        /*0aae*/ 	.short	(.L_1257 - .L_1256)


	//   ....[0]....
.L_1256:
        /*0ab0*/ 	.word	0x00000070


	//   ....[1]....
        /*0ab4*/ 	.word	0x00000140


	//   ....[2]....
        /*0ab8*/ 	.word	0x00000190


	//   ....[3]....
        /*0abc*/ 	.word	0x000003c0


	//   ....[4]....
        /*0ac0*/ 	.word	0x00000520


	//   ....[5]....
        /*0ac4*/ 	.word	0x00000640


	//   ....[6]....
        /*0ac8*/ 	.word	0x000007a0


	//   ....[7]....
        /*0acc*/ 	.word	0x00003470


	//   ....[8]....
        /*0ad0*/ 	.word	0x00003480


	//   ....[9]....
        /*0ad4*/ 	.word	0x00005040


	//   ....[10]....
        /*0ad8*/ 	.word	0x00005050


	//   ....[11]....
        /*0adc*/ 	.word	0x00006a10


	//   ....[12]....
        /*0ae0*/ 	.word	0x00006a20


	//   ....[13]....
        /*0ae4*/ 	.word	0x00006f80


	//   ....[14]....
        /*0ae8*/ 	.word	0x00006fa0


	//   ....[15]....
        /*0aec*/ 	.word	0x00007aa0


	//   ....[16]....
        /*0af0*/ 	.word	0x00008270


	//   ....[17]....
        /*0af4*/ 	.word	0x00008280


	//   ....[18]....
        /*0af8*/ 	.word	0x00008290


	//   ....[19]....
        /*0afc*/ 	.word	0x000082a0


	//   ....[20]....
        /*0b00*/ 	.word	0x0000a050


	//   ....[21]....
        /*0b04*/ 	.word	0x0000a060


	//   ....[22]....
        /*0b08*/ 	.word	0x0000a070


	//   ....[23]....
        /*0b0c*/ 	.word	0x0000a080


	//   ....[24]....
        /*0b10*/ 	.word	0x0000c3d0


	//   ....[25]....
        /*0b14*/ 	.word	0x0000d150


	//   ....[26]....
        /*0b18*/ 	.word	0x0000d850


	//   ....[27]....
        /*0b1c*/ 	.word	0x0000d960


	//   ....[28]....
        /*0b20*/ 	.word	0x0000e130


	//   ....[29]....
        /*0b24*/ 	.word	0x0000e1f0


	//   ....[30]....
        /*0b28*/ 	.word	0x0000ef00


	//   ....[31]....
        /*0b2c*/ 	.word	0x0000fef0


	//   ....[32]....
        /*0b30*/ 	.word	0x00010120


	//   ....[33]....
        /*0b34*/ 	.word	0x00011110


	//   ....[34]....
        /*0b38*/ 	.word	0x00011210


	//   ....[35]....
        /*0b3c*/ 	.word	0x000115f0


	//   ....[36]....
        /*0b40*/ 	.word	0x00011770


	//   ....[37]....
        /*0b44*/ 	.word	0x00012870


	//   ....[38]....
        /*0b48*/ 	.word	0x00013a20


	//   ....[39]....
        /*0b4c*/ 	.word	0x00013a40


	//   ....[40]....
        /*0b50*/ 	.word	0x00013c70


	//   ....[41]....
        /*0b54*/ 	.word	0x00013c90


	//   ....[42]....
        /*0b58*/ 	.word	0x00015000


	//   ....[43]....
        /*0b5c*/ 	.word	0x00015d60


	//   ....[44]....
        /*0b60*/ 	.word	0x00015f90


	//   ....[45]....
        /*0b64*/ 	.word	0x00016f10


	//   ....[46]....
        /*0b68*/ 	.word	0x00016fa0


	//   ....[47]....
        /*0b6c*/ 	.word	0x00017540


	//   ....[48]....
        /*0b70*/ 	.word	0x000175a0


	//   ....[49]....
        /*0b74*/ 	.word	0x000185e0


	//   ....[50]....
        /*0b78*/ 	.word	0x000187e0


	//   ....[51]....
        /*0b7c*/ 	.word	0x00018c90


	//   ....[52]....
        /*0b80*/ 	.word	0x00018cc0


	//   ....[53]....
        /*0b84*/ 	.word	0x00018d00


	//   ....[54]....
        /*0b88*/ 	.word	0x00019d00


	//   ....[55]....
        /*0b8c*/ 	.word	0x00019d40


	//   ....[56]....
        /*0b90*/ 	.word	0x00019d80


	//   ....[57]....
        /*0b94*/ 	.word	0x00019da0


	//   ....[58]....
        /*0b98*/ 	.word	0x0001a2e0


	//   ....[59]....
        /*0b9c*/ 	.word	0x0001a300


	//   ....[60]....
        /*0ba0*/ 	.word	0x0001a420


	//   ....[61]....
        /*0ba4*/ 	.word	0x0001a440


	//   ....[62]....
        /*0ba8*/ 	.word	0x0001aca0


	//   ....[63]....
        /*0bac*/ 	.word	0x0001acb0


	//   ....[64]....
        /*0bb0*/ 	.word	0x0001ae10


	//   ....[65]....
        /*0bb4*/ 	.word	0x0001ae20


	//   ....[66]....
        /*0bb8*/ 	.word	0x0001afc0


	//   ....[67]....
        /*0bbc*/ 	.word	0x0001b190


	//   ....[68]....
        /*0bc0*/ 	.word	0x0001b1c0


	//   ....[69]....
        /*0bc4*/ 	.word	0x0001b1f0


	//   ....[70]....
        /*0bc8*/ 	.word	0x0001b220


	//   ....[71]....
        /*0bcc*/ 	.word	0x0001b250


	//   ....[72]....
        /*0bd0*/ 	.word	0x0001b280


	//   ....[73]....
        /*0bd4*/ 	.word	0x0001b3f0


	//   ....[74]....
        /*0bd8*/ 	.word	0x0001b420


	//   ....[75]....
        /*0bdc*/ 	.word	0x0001b450


	//   ....[76]....
        /*0be0*/ 	.word	0x0001b480


	//   ....[77]....
        /*0be4*/ 	.word	0x0001b4b0


	//   ....[78]....
        /*0be8*/ 	.word	0x0001b4e0


	//   ....[79]....
        /*0bec*/ 	.word	0x0001b580


	//   ....[80]....
        /*0bf0*/ 	.word	0x0001b5e0


	//   ....[81]....
        /*0bf4*/ 	.word	0x0001b680


	//   ....[82]....
        /*0bf8*/ 	.word	0x0001c770


	//   ....[83]....
        /*0bfc*/ 	.word	0x0001ecd0


	//   ....[84]....
        /*0c00*/ 	.word	0x0001ece0


	//   ....[85]....
        /*0c04*/ 	.word	0x0001eda0


	//   ....[86]....
        /*0c08*/ 	.word	0x0001edb0


	//   ....[87]....
        /*0c0c*/ 	.word	0x0001ee60


	//   ....[88]....
        /*0c10*/ 	.word	0x0001ee70


	//   ....[89]....
        /*0c14*/ 	.word	0x0001ee80


	//   ....[90]....
        /*0c18*/ 	.word	0x0001ee90


	//   ....[91]....
        /*0c1c*/ 	.word	0x0001f8a0


	//   ....[92]....
        /*0c20*/ 	.word	0x0001f8b0


	//   ....[93]....
        /*0c24*/ 	.word	0x0001f8d0


	//   ....[94]....
        /*0c28*/ 	.word	0x0001f980


	//   ....[95]....
        /*0c2c*/ 	.word	0x0001f9b0


	//   ....[96]....
        /*0c30*/ 	.word	0x0001f9d0


	//   ....[97]....
        /*0c34*/ 	.word	0x0001fa50


	//   ....[98]....
        /*0c38*/ 	.word	0x0001fa60


	//   ....[99]....
        /*0c3c*/ 	.word	0x0001fb30


	//   ....[100]....
        /*0c40*/ 	.word	0x0001fb70


	//   ....[101]....
        /*0c44*/ 	.word	0x0001fb80


	//   ....[102]....
        /*0c48*/ 	.word	0x0001fc00


	//   ....[103]....
        /*0c4c*/ 	.word	0x00020400


	//   ....[104]....
        /*0c50*/ 	.word	0x00020410


	//   ....[105]....
        /*0c54*/ 	.word	0x00020430


	//   ....[106]....
        /*0c58*/ 	.word	0x000204b0


	//   ....[107]....
        /*0c5c*/ 	.word	0x000204c0


	//   ....[108]....
        /*0c60*/ 	.word	0x00020520


	//   ....[109]....
        /*0c64*/ 	.word	0x00020550


	//   ....[110]....
        /*0c68*/ 	.word	0x00020590


	//   ....[111]....
        /*0c6c*/ 	.word	0x00020840


	//   ....[112]....
        /*0c70*/ 	.word	0x00020860


	//   ....[113]....
        /*0c74*/ 	.word	0x00020900


	//   ....[114]....
        /*0c78*/ 	.word	0x00020910


	//   ....[115]....
        /*0c7c*/ 	.word	0x000209a0


	//   ....[116]....
        /*0c80*/ 	.word	0x000209b0


	//   ....[117]....
        /*0c84*/ 	.word	0x000209c0


	//   ....[118]....
        /*0c88*/ 	.word	0x00020a50


	//   ....[119]....
        /*0c8c*/ 	.word	0x00021050


	//   ....[120]....
        /*0c90*/ 	.word	0x00021060


	//   ....[121]....
        /*0c94*/ 	.word	0x000210f0


	//   ....[122]....
        /*0c98*/ 	.word	0x00021190


	//   ....[123]....
        /*0c9c*/ 	.word	0x000211b0


	//   ....[124]....
        /*0ca0*/ 	.word	0x00021230


	//   ....[125]....
        /*0ca4*/ 	.word	0x00021250


	//   ....[126]....
        /*0ca8*/ 	.word	0x00021260


	//   ....[127]....
        /*0cac*/ 	.word	0x00021660


	//   ....[128]....
        /*0cb0*/ 	.word	0x00021690


	//   ....[129]....
        /*0cb4*/ 	.word	0x000216d0


	//   ....[130]....
        /*0cb8*/ 	.word	0x00021700


	//   ....[131]....
        /*0cbc*/ 	.word	0x00021730


	//   ....[132]....
        /*0cc0*/ 	.word	0x00021760


	//   ....[133]....
        /*0cc4*/ 	.word	0x00021790


	//   ....[134]....
        /*0cc8*/ 	.word	0x000217c0


	//   ....[135]....
        /*0ccc*/ 	.word	0x00021940


	//   ....[136]....
        /*0cd0*/ 	.word	0x00021970


	//   ....[137]....
        /*0cd4*/ 	.word	0x000219a0


	//   ....[138]....
        /*0cd8*/ 	.word	0x000219d0


	//   ....[139]....
        /*0cdc*/ 	.word	0x00021a00


	//   ....[140]....
        /*0ce0*/ 	.word	0x00021a30


	//   ....[141]....
        /*0ce4*/ 	.word	0x00021af0


	//   ....[142]....
        /*0ce8*/ 	.word	0x00021b10


	//   ....[143]....
        /*0cec*/ 	.word	0x00021b80


	//   ....[144]....
        /*0cf0*/ 	.word	0x00022220


	//   ....[145]....
        /*0cf4*/ 	.word	0x00022560


	//   ....[146]....
        /*0cf8*/ 	.word	0x000225f0


	//   ....[147]....
        /*0cfc*/ 	.word	0x000226e0


	//   ....[148]....
        /*0d00*/ 	.word	0x00022770


	//   ....[149]....
        /*0d04*/ 	.word	0x00022850


	//   ....[150]....
        /*0d08*/ 	.word	0x000228e0


	//   ....[151]....
        /*0d0c*/ 	.word	0x00022a20


	//   ....[152]....
        /*0d10*/ 	.word	0x00022ac0


	//   ....[153]....
        /*0d14*/ 	.word	0x00022b50


	//   ....[154]....
        /*0d18*/ 	.word	0x00022ba0


	//   ....[155]....
        /*0d1c*/ 	.word	0x00022bf0


	//   ....[156]....
        /*0d20*/ 	.word	0x00022cc0


	//   ....[157]....
        /*0d24*/ 	.word	0x00022d50


	//   ....[158]....
        /*0d28*/ 	.word	0x00022da0


	//   ....[159]....
        /*0d2c*/ 	.word	0x00022df0


	//   ....[160]....
        /*0d30*/ 	.word	0x00023150


	//   ....[161]....
        /*0d34*/ 	.word	0x000231a0


	//   ....[162]....
        /*0d38*/ 	.word	0x00023230


	//   ....[163]....
        /*0d3c*/ 	.word	0x000232c0


	//   ....[164]....
        /*0d40*/ 	.word	0x00023380


	//   ....[165]....
        /*0d44*/ 	.word	0x00023660


	//   ....[166]....
        /*0d48*/ 	.word	0x00023750


	//   ....[167]....
        /*0d4c*/ 	.word	0x000237e0


	//   ....[168]....
        /*0d50*/ 	.word	0x00023840


	//   ....[169]....
        /*0d54*/ 	.word	0x00023960


	//   ....[170]....
        /*0d58*/ 	.word	0x000239c0


	//   ....[171]....
        /*0d5c*/ 	.word	0x00023ae0


	//   ....[172]....
        /*0d60*/ 	.word	0x00023b40


	//   ....[173]....
        /*0d64*/ 	.word	0x00023bf0


	//   ....[174]....
        /*0d68*/ 	.word	0x00023d10


	//   ....[175]....
        /*0d6c*/ 	.word	0x00023d80


	//   ....[176]....
        /*0d70*/ 	.word	0x00023de0


	//   ....[177]....
        /*0d74*/ 	.word	0x00023e80


	//   ....[178]....
        /*0d78*/ 	.word	0x00023f50


	//   ....[179]....
        /*0d7c*/ 	.word	0x00023ff0


	//   ....[180]....
        /*0d80*/ 	.word	0x000240d0


	//   ....[181]....
        /*0d84*/ 	.word	0x00024160


	//   ....[182]....
        /*0d88*/ 	.word	0x00024230


	//   ....[183]....
        /*0d8c*/ 	.word	0x000242c0


	//   ....[184]....
        /*0d90*/ 	.word	0x000243a0


	//   ....[185]....
        /*0d94*/ 	.word	0x00024460


	//   ....[186]....
        /*0d98*/ 	.word	0x000245e0


	//   ....[187]....
        /*0d9c*/ 	.word	0x000246c0


	//   ....[188]....
        /*0da0*/ 	.word	0x00024740


	//   ....[189]....
        /*0da4*/ 	.word	0x00024820


	//   ....[190]....
        /*0da8*/ 	.word	0x00024880


	//   ....[191]....
        /*0dac*/ 	.word	0x00024950


	//   ....[192]....
        /*0db0*/ 	.word	0x000249b0


	//   ....[193]....
        /*0db4*/ 	.word	0x00024a90


	//   ....[194]....
        /*0db8*/ 	.word	0x00024b80


	//   ....[195]....
        /*0dbc*/ 	.word	0x00024c20


	//   ....[196]....
        /*0dc0*/ 	.word	0x00024c80


	//   ....[197]....
        /*0dc4*/ 	.word	0x00024d80


	//   ....[198]....
        /*0dc8*/ 	.word	0x00024de0


	//   ....[199]....
        /*0dcc*/ 	.word	0x00024ee0


	//   ....[200]....
        /*0dd0*/ 	.word	0x00024f40


	//   ....[201]....
        /*0dd4*/ 	.word	0x00025010


	//   ....[202]....
        /*0dd8*/ 	.word	0x00025160


	//   ....[203]....
        /*0ddc*/ 	.word	0x00025210


	//   ....[204]....
        /*0de0*/ 	.word	0x00025320


	//   ....[205]....
        /*0de4*/ 	.word	0x00025400


	//   ....[206]....
        /*0de8*/ 	.word	0x00025460


	//   ....[207]....
        /*0dec*/ 	.word	0x00025550


	//   ....[208]....
        /*0df0*/ 	.word	0x000255b0


	//   ....[209]....
        /*0df4*/ 	.word	0x00025690


	//   ....[210]....
        /*0df8*/ 	.word	0x00025720


	//   ....[211]....
        /*0dfc*/ 	.word	0x000257c0


	//   ....[212]....
        /*0e00*/ 	.word	0x000258e0


	//   ....[213]....
        /*0e04*/ 	.word	0x00025950


	//   ....[214]....
        /*0e08*/ 	.word	0x000259c0


	//   ....[215]....
        /*0e0c*/ 	.word	0x00025a30


	//   ....[216]....
        /*0e10*/ 	.word	0x00025aa0


	//   ....[217]....
        /*0e14*/ 	.word	0x00025b20


	//   ....[218]....
        /*0e18*/ 	.word	0x00025bb0


	//   ....[219]....
        /*0e1c*/ 	.word	0x00025c40


	//   ....[220]....
        /*0e20*/ 	.word	0x00025cb0


	//   ....[221]....
        /*0e24*/ 	.word	0x00025d20


	//   ....[222]....
        /*0e28*/ 	.word	0x00025d90


	//   ....[223]....
        /*0e2c*/ 	.word	0x00025e10


	//   ....[224]....
        /*0e30*/ 	.word	0x00025e80


	//   ....[225]....
        /*0e34*/ 	.word	0x00025f20


	//   ....[226]....
        /*0e38*/ 	.word	0x00025fb0


	//   ....[227]....
        /*0e3c*/ 	.word	0x000260e0


	//----- nvinfo : EIATTR_REG_RECONFIG
	.align		4
.L_1257:
        /*0e40*/ 	.byte	0x01, 0x54
	.zero		2


	//----- nvinfo : EIATTR_SYSCALL_OFFSETS
	.align		4
        /*0e44*/ 	.byte	0x04, 0x46
        /*0e46*/ 	.short	(.L_1259 - .L_1258)


	//   ....[0]....
.L_1258:
        /*0e48*/ 	.word	0x00001e50


	//   ....[1]....
        /*0e4c*/ 	.word	0x00001fa0


	//   ....[2]....
        /*0e50*/ 	.word	0x00007cc0


	//   ....[3]....
        /*0e54*/ 	.word	0x00007fe0


	//   ....[4]....
        /*0e58*/ 	.word	0x0001e240


	//   ....[5]....
        /*0e5c*/ 	.word	0x0001e390


	//   ....[6]....
        /*0e60*/ 	.word	0x0001e480


	//   ....[7]....
        /*0e64*/ 	.word	0x0001f310


	//----- nvinfo : EIATTR_MBARRIER_INSTR_OFFSETS
	.align		4
.L_1259:
        /*0e68*/ 	.byte	0x04, 0x39
        /*0e6a*/ 	.short	(.L_1261 - .L_1260)


	//   ....[0]....
.L_1260:
        /*0e6c*/ 	.word	0x00000270
        /*0e70*/ 	.word	0x000000ff
        /*0e74*/ 	.word	0x0002d800
        /*0e78*/ 	.short	0x0100
        /*0e7a*/ 	.byte	0x08
	.zero		1


	//   ....[1]....
        /*0e7c*/ 	.word	0x00000280
        /*0e80*/ 	.word	0x000000ff
        /*0e84*/ 	.word	0x0002d820
        /*0e88*/ 	.short	0x0100
        /*0e8a*/ 	.byte	0x08
	.zero		1


	//   ....[2]....
        /*0e8c*/ 	.word	0x00000370
        /*0e90*/ 	.word	0x000000ff
        /*0e94*/ 	.word	0x0002d830
        /*0e98*/ 	.short	0x0100
        /*0e9a*/ 	.byte	0x08
	.zero		1


	//   ....[3]....
        /*0e9c*/ 	.word	0x00000380
        /*0ea0*/ 	.word	0x000000ff
        /*0ea4*/ 	.word	0x0002d840
        /*0ea8*/ 	.short	0x0100
        /*0eaa*/ 	.byte	0x08
	.zero		1


	//   ....[4]....
        /*0eac*/ 	.word	0x00000390
        /*0eb0*/ 	.word	0x000000ff
        /*0eb4*/ 	.word	0x0002d838
        /*0eb8*/ 	.short	0x0100
        /*0eba*/ 	.byte	0x08
	.zero		1


	//   ....[5]....
        /*0ebc*/ 	.word	0x000003a0
        /*0ec0*/ 	.word	0x000000ff
        /*0ec4*/ 	.word	0x0002d848
        /*0ec8*/ 	.short	0x0100
        /*0eca*/ 	.byte	0x08
	.zero		1


	//   ....[6]....
        /*0ecc*/ 	.word	0x000004d0
        /*0ed0*/ 	.word	0x000000ff
        /*0ed4*/ 	.word	0x0002d850
        /*0ed8*/ 	.short	0x0100
        /*0eda*/ 	.byte	0x08
	.zero		1


	//   ....[7]....
        /*0edc*/ 	.word	0x000004e0
        /*0ee0*/ 	.word	0x000000ff
        /*0ee4*/ 	.word	0x0002d860
        /*0ee8*/ 	.short	0x0100
        /*0eea*/ 	.byte	0x08
	.zero		1


	//   ....[8]....
        /*0eec*/ 	.word	0x000004f0
        /*0ef0*/ 	.word	0x000000ff
        /*0ef4*/ 	.word	0x0002d858
        /*0ef8*/ 	.short	0x0100
        /*0efa*/ 	.byte	0x08
	.zero		1


	//   ....[9]....
        /*0efc*/ 	.word	0x00000500
        /*0f00*/ 	.word	0x000000ff
        /*0f04*/ 	.word	0x0002d868
        /*0f08*/ 	.short	0x0100
        /*0f0a*/ 	.byte	0x08
	.zero		1


	//   ....[10]....
        /*0f0c*/ 	.word	0x000005f0
        /*0f10*/ 	.word	0x000000ff
        /*0f14*/ 	.word	0x0002d870
        /*0f18*/ 	.short	0x0100
        /*0f1a*/ 	.byte	0x06
	.zero		1


	//   ....[11]....
        /*0f1c*/ 	.word	0x00000600
        /*0f20*/ 	.word	0x000000ff
        /*0f24*/ 	.word	0x0002d880
        /*0f28*/ 	.short	0x0100
        /*0f2a*/ 	.byte	0x06
	.zero		1


	//   ....[12]....
        /*0f2c*/ 	.word	0x00000610
        /*0f30*/ 	.word	0x000000ff
        /*0f34*/ 	.word	0x0002d878
        /*0f38*/ 	.short	0x0100
        /*0f3a*/ 	.byte	0x06
	.zero		1


	//   ....[13]....
        /*0f3c*/ 	.word	0x00000620
        /*0f40*/ 	.word	0x000000ff
        /*0f44*/ 	.word	0x0002d888
        /*0f48*/ 	.short	0x0100
        /*0f4a*/ 	.byte	0x06
	.zero		1


	//   ....[14]....
        /*0f4c*/ 	.word	0x00000750
        /*0f50*/ 	.word	0x000000ff
        /*0f54*/ 	.word	0x0002d890
        /*0f58*/ 	.short	0x0100
        /*0f5a*/ 	.byte	0x08
	.zero		1


	//   ....[15]....
        /*0f5c*/ 	.word	0x00000760
        /*0f60*/ 	.word	0x000000ff
        /*0f64*/ 	.word	0x0002d8a0
        /*0f68*/ 	.short	0x0100
        /*0f6a*/ 	.byte	0x08
	.zero		1


	//   ....[16]....
        /*0f6c*/ 	.word	0x00000770
        /*0f70*/ 	.word	0x000000ff
        /*0f74*/ 	.word	0x0002d898
        /*0f78*/ 	.short	0x0100
        /*0f7a*/ 	.byte	0x08
	.zero		1


	//   ....[17]....
        /*0f7c*/ 	.word	0x00000780
        /*0f80*/ 	.word	0x000000ff
        /*0f84*/ 	.word	0x0002d8a8
        /*0f88*/ 	.short	0x0100
        /*0f8a*/ 	.byte	0x08
	.zero		1


	//   ....[18]....
        /*0f8c*/ 	.word	0x000008b0
        /*0f90*/ 	.word	0x000000ff
        /*0f94*/ 	.word	0x0002d8b0
        /*0f98*/ 	.short	0x0100
        /*0f9a*/ 	.byte	0x08
	.zero		1


	//   ....[19]....
        /*0f9c*/ 	.word	0x000008c0
        /*0fa0*/ 	.word	0x000000ff
        /*0fa4*/ 	.word	0x0002d8c0
        /*0fa8*/ 	.short	0x0100
        /*0faa*/ 	.byte	0x08
	.zero		1


	//   ....[20]....
        /*0fac*/ 	.word	0x000008d0
        /*0fb0*/ 	.word	0x000000ff
        /*0fb4*/ 	.word	0x0002d8b8
        /*0fb8*/ 	.short	0x0100
        /*0fba*/ 	.byte	0x08
	.zero		1


	//   ....[21]....
        /*0fbc*/ 	.word	0x000008e0
        /*0fc0*/ 	.word	0x000000ff
        /*0fc4*/ 	.word	0x0002d8c8
        /*0fc8*/ 	.short	0x0100
        /*0fca*/ 	.byte	0x08
	.zero		1


	//   ....[22]....
        /*0fcc*/ 	.word	0x00003420
        /*0fd0*/ 	.word	0x00000023
        /*0fd4*/ 	.word	0x0002d890
        /*0fd8*/ 	.short	0x010a
        /*0fda*/ 	.byte	0x3f
	.zero		1


	//   ....[23]....
        /*0fdc*/ 	.word	0x00004ff0
        /*0fe0*/ 	.word	0x00000023
        /*0fe4*/ 	.word	0x0002d890
        /*0fe8*/ 	.short	0x010a
        /*0fea*/ 	.byte	0x3f
	.zero		1


	//   ....[24]....
        /*0fec*/ 	.word	0x00006820
        /*0ff0*/ 	.word	0x00000023
        /*0ff4*/ 	.word	0x0002d890
        /*0ff8*/ 	.short	0x010a
        /*0ffa*/ 	.byte	0x3f
	.zero		1


	//   ....[25]....
        /*0ffc*/ 	.word	0x00006da0
        /*1000*/ 	.word	0x0000000b
        /*1004*/ 	.word	0x00000000
        /*1008*/ 	.short	0x0101
        /*100a*/ 	.byte	0x3f
	.zero		1


	//   ....[26]....
        /*100c*/ 	.word	0x00006de0
        /*1010*/ 	.word	0x00000023
        /*1014*/ 	.word	0x0002d8b0
        /*1018*/ 	.short	0x010a
        /*101a*/ 	.byte	0x3f
	.zero		1


	//   ....[27]....
        /*101c*/ 	.word	0x00007320
        /*1020*/ 	.word	0x00000023
        /*1024*/ 	.word	0x00000000
        /*1028*/ 	.short	0x0101
        /*102a*/ 	.byte	0x3f
	.zero		1


	//   ....[28]....
        /*102c*/ 	.word	0x00007d60
        /*1030*/ 	.word	0x00000002
        /*1034*/ 	.word	0x0002d800
        /*1038*/ 	.short	0x010a
        /*103a*/ 	.byte	0x3f
	.zero		1


	//   ....[29]....
        /*103c*/ 	.word	0x00007db0
        /*1040*/ 	.word	0x00000002
        /*1044*/ 	.word	0x0002d800
        /*1048*/ 	.short	0x010a
        /*104a*/ 	.byte	0x3f
	.zero		1


	//   ....[30]....
        /*104c*/ 	.word	0x00008a10
        /*1050*/ 	.word	0x00000002
        /*1054*/ 	.word	0x0002d800
        /*1058*/ 	.short	0x010a
        /*105a*/ 	.byte	0x3f
	.zero		1


	//   ....[31]....
        /*105c*/ 	.word	0x0000a600
        /*1060*/ 	.word	0x00000002
        /*1064*/ 	.word	0x0002d800
        /*1068*/ 	.short	0x010a
        /*106a*/ 	.byte	0x3f
	.zero		1


	//   ....[32]....
        /*106c*/ 	.word	0x0000bd80
        /*1070*/ 	.word	0x00000008
        /*1074*/ 	.word	0x0002d830
        /*1078*/ 	.short	0x010a
        /*107a*/ 	.byte	0x3f
	.zero		1


	//   ....[33]....
        /*107c*/ 	.word	0x0000be30
        /*1080*/ 	.word	0x00000008
        /*1084*/ 	.word	0x0002d830
        /*1088*/ 	.short	0x010a
        /*108a*/ 	.byte	0x3f
	.zero		1


	//   ....[34]....
        /*108c*/ 	.word	0x0000c420
        /*1090*/ 	.word	0x00000000
        /*1094*/ 	.word	0x00000000
        /*1098*/ 	.short	0x0101
        /*109a*/ 	.byte	0x3f
	.zero		1


	//   ....[35]....
        /*109c*/ 	.word	0x0000f3e0
        /*10a0*/ 	.word	0x00000009
        /*10a4*/ 	.word	0x0002d830
        /*10a8*/ 	.short	0x010a
        /*10aa*/ 	.byte	0x3f
	.zero		1


	//   ....[36]....
        /*10ac*/ 	.word	0x0000f430
        /*10b0*/ 	.word	0x00000009
        /*10b4*/ 	.word	0x0002d830
        /*10b8*/ 	.short	0x010a
        /*10ba*/ 	.byte	0x3f
	.zero		1


	//   ....[37]....
        /*10bc*/ 	.word	0x0000f850
        /*10c0*/ 	.word	0x00000009
        /*10c4*/ 	.word	0x0002d850
        /*10c8*/ 	.short	0x010a
        /*10ca*/ 	.byte	0x3f
	.zero		1


	//   ....[38]....
        /*10cc*/ 	.word	0x0000f890
        /*10d0*/ 	.word	0x00000009
        /*10d4*/ 	.word	0x0002d850
        /*10d8*/ 	.short	0x010a
        /*10da*/ 	.byte	0x3f
	.zero		1


	//   ....[39]....
        /*10dc*/ 	.word	0x0000ff00
        /*10e0*/ 	.word	0x00000008
        /*10e4*/ 	.word	0x00000000
        /*10e8*/ 	.short	0x0101
        /*10ea*/ 	.byte	0x3f
	.zero		1


	//   ....[40]....
        /*10ec*/ 	.word	0x000122a0
        /*10f0*/ 	.word	0x00000012
        /*10f4*/ 	.word	0x00000000
        /*10f8*/ 	.short	0x0101
        /*10fa*/ 	.byte	0x3f
	.zero		1


	//   ....[41]....
        /*10fc*/ 	.word	0x00012cc0
        /*1100*/ 	.word	0x00000003
        /*1104*/ 	.word	0x0002d830
        /*1108*/ 	.short	0x010a
        /*110a*/ 	.byte	0x3f
	.zero		1


	//   ....[42]....
        /*110c*/ 	.word	0x00012d10
        /*1110*/ 	.word	0x00000003
        /*1114*/ 	.word	0x0002d830
        /*1118*/ 	.short	0x010a
        /*111a*/ 	.byte	0x3f
	.zero		1


	//   ....[43]....
        /*111c*/ 	.word	0x00013160
        /*1120*/ 	.word	0x00000003
        /*1124*/ 	.word	0x0002d850
        /*1128*/ 	.short	0x010a
        /*112a*/ 	.byte	0x3f
	.zero		1


	//   ....[44]....
        /*112c*/ 	.word	0x000131a0
        /*1130*/ 	.word	0x00000003
        /*1134*/ 	.word	0x0002d850
        /*1138*/ 	.short	0x010a
        /*113a*/ 	.byte	0x3f
	.zero		1


	//   ....[45]....
        /*113c*/ 	.word	0x00013810
        /*1140*/ 	.word	0x00000000
        /*1144*/ 	.word	0x00000000
        /*1148*/ 	.short	0x0101
        /*114a*/ 	.byte	0x3f
	.zero		1


	//   ....[46]....
        /*114c*/ 	.word	0x000149e0
        /*1150*/ 	.word	0x00000006
        /*1154*/ 	.word	0x00000000
        /*1158*/ 	.short	0x0101
        /*115a*/ 	.byte	0x3f
	.zero		1


	//   ....[47]....
        /*115c*/ 	.word	0x00015170
        /*1160*/ 	.word	0x00000003
        /*1164*/ 	.word	0x0002d830
        /*1168*/ 	.short	0x010a
        /*116a*/ 	.byte	0x3f
	.zero		1


	//   ....[48]....
        /*116c*/ 	.word	0x000151c0
        /*1170*/ 	.word	0x00000003
        /*1174*/ 	.word	0x0002d830
        /*1178*/ 	.short	0x010a
        /*117a*/ 	.byte	0x3f
	.zero		1


	//   ....[49]....
        /*117c*/ 	.word	0x00015610
        /*1180*/ 	.word	0x00000003
        /*1184*/ 	.word	0x0002d850
        /*1188*/ 	.short	0x010a
        /*118a*/ 	.byte	0x3f
	.zero		1


	//   ....[50]....
        /*118c*/ 	.word	0x00015650
        /*1190*/ 	.word	0x00000003
        /*1194*/ 	.word	0x0002d850
        /*1198*/ 	.short	0x010a
        /*119a*/ 	.byte	0x3f
	.zero		1


	//   ....[51]....
        /*119c*/ 	.word	0x00015d70
        /*11a0*/ 	.word	0x00000000
        /*11a4*/ 	.word	0x00000000
        /*11a8*/ 	.short	0x0101
        /*11aa*/ 	.byte	0x3f
	.zero		1


	//   ....[52]....
        /*11ac*/ 	.word	0x00017fc0
        /*11b0*/ 	.word	0x00000008
        /*11b4*/ 	.word	0x00000000
        /*11b8*/ 	.short	0x0101
        /*11ba*/ 	.byte	0x3f
	.zero		1


	//   ....[53]....
        /*11bc*/ 	.word	0x00018660
        /*11c0*/ 	.word	0x0000000b
        /*11c4*/ 	.word	0x0002d850
        /*11c8*/ 	.short	0x010a
        /*11ca*/ 	.byte	0x3f
	.zero		1


	//   ....[54]....
        /*11cc*/ 	.word	0x00018710
        /*11d0*/ 	.word	0x0000000b
        /*11d4*/ 	.word	0x0002d850
        /*11d8*/ 	.short	0x010a
        /*11da*/ 	.byte	0x3f
	.zero		1


	//   ....[55]....
        /*11dc*/ 	.word	0x00018f10
        /*11e0*/ 	.word	0x00000003
        /*11e4*/ 	.word	0x00000000
        /*11e8*/ 	.short	0x0101
        /*11ea*/ 	.byte	0x3f
	.zero		1


	//   ....[56]....
        /*11ec*/ 	.word	0x0001a2f0
        /*11f0*/ 	.word	0x00000000
        /*11f4*/ 	.word	0x00000000
        /*11f8*/ 	.short	0x0101
        /*11fa*/ 	.byte	0x3f
	.zero		1


	//   ....[57]....
        /*11fc*/ 	.word	0x0001c850
        /*1200*/ 	.word	0x00000017
        /*1204*/ 	.word	0x0002d820
        /*1208*/ 	.short	0x010a
        /*120a*/ 	.byte	0x3f
	.zero		1


	//   ....[58]....
        /*120c*/ 	.word	0x0001c910
        /*1210*/ 	.word	0x00000009
        /*1214*/ 	.word	0x0002d8a0
        /*1218*/ 	.short	0x010a
        /*121a*/ 	.byte	0x3f
	.zero		1


	//   ....[59]....
        /*121c*/ 	.word	0x0001cd40
        /*1220*/ 	.word	0x00000009
        /*1224*/ 	.word	0x0002d8c0
        /*1228*/ 	.short	0x010a
        /*122a*/ 	.byte	0x3f
	.zero		1


	//   ....[60]....
        /*122c*/ 	.word	0x0001d2a0
        /*1230*/ 	.word	0x00000008
        /*1234*/ 	.word	0x0002d8a0
        /*1238*/ 	.short	0x010a
        /*123a*/ 	.byte	0x3f
	.zero		1


	//   ....[61]....
        /*123c*/ 	.word	0x0001d6c0
        /*1240*/ 	.word	0x00000008
        /*1244*/ 	.word	0x0002d8c0
        /*1248*/ 	.short	0x010a
        /*124a*/ 	.byte	0x3f
	.zero		1


	//   ....[62]....
        /*124c*/ 	.word	0x0001ea60
        /*1250*/ 	.word	0x00000000
        /*1254*/ 	.word	0x0002d840
        /*1258*/ 	.short	0x010a
        /*125a*/ 	.byte	0x3f
	.zero		1


	//   ....[63]....
        /*125c*/ 	.word	0x0001efe0
        /*1260*/ 	.word	0x00000000
        /*1264*/ 	.word	0x0002d830
        /*1268*/ 	.short	0x0107
        /*126a*/ 	.byte	0x3f
	.zero		1


	//   ....[64]....
        /*126c*/ 	.word	0x0001f0b0
        /*1270*/ 	.word	0x00000000
        /*1274*/ 	.word	0x0002d830
        /*1278*/ 	.short	0x0101
        /*127a*/ 	.byte	0x3f
	.zero		1


	//   ....[65]....
        /*127c*/ 	.word	0x0001fcd0
        /*1280*/ 	.word	0x00000017
        /*1284*/ 	.word	0x0002d800
        /*1288*/ 	.short	0x0107
        /*128a*/ 	.byte	0x3f
	.zero		1


	//   ....[66]....
        /*128c*/ 	.word	0x0001fdc0
        /*1290*/ 	.word	0x00000017
        /*1294*/ 	.word	0x0002d800
        /*1298*/ 	.short	0x0101
        /*129a*/ 	.byte	0x3f
	.zero		1


	//   ....[67]....
        /*129c*/ 	.word	0x0001fde0
        /*12a0*/ 	.word	0x00000017
        /*12a4*/ 	.word	0x0002d820
        /*12a8*/ 	.short	0x010a
        /*12aa*/ 	.byte	0x3f
	.zero		1


	//   ....[68]....
        /*12ac*/ 	.word	0x00020200
        /*12b0*/ 	.word	0x00000005
        /*12b4*/ 	.word	0x0002d840
        /*12b8*/ 	.short	0x010a
        /*12ba*/ 	.byte	0x3f
	.zero		1


	//   ....[69]....
        /*12bc*/ 	.word	0x00020640
        /*12c0*/ 	.word	0x00000005
        /*12c4*/ 	.word	0x0002d830
        /*12c8*/ 	.short	0x0107
        /*12ca*/ 	.byte	0x3f
	.zero		1


	//   ....[70]....
        /*12cc*/ 	.word	0x00020700
        /*12d0*/ 	.word	0x00000005
        /*12d4*/ 	.word	0x0002d830
        /*12d8*/ 	.short	0x0101
        /*12da*/ 	.byte	0x3f
	.zero		1


	//   ....[71]....
        /*12dc*/ 	.word	0x00020760
        /*12e0*/ 	.word	0x00000005
        /*12e4*/ 	.word	0x0002d860
        /*12e8*/ 	.short	0x010a
        /*12ea*/ 	.byte	0x3f
	.zero		1


	//   ....[72]....
        /*12ec*/ 	.word	0x00020c40
        /*12f0*/ 	.word	0x00000005
        /*12f4*/ 	.word	0x0002d850
        /*12f8*/ 	.short	0x0107
        /*12fa*/ 	.byte	0x3f
	.zero		1


	//   ....[73]....
        /*12fc*/ 	.word	0x00020d30
        /*1300*/ 	.word	0x00000005
        /*1304*/ 	.word	0x0002d850
        /*1308*/ 	.short	0x0101
        /*130a*/ 	.byte	0x3f
	.zero		1


	//   ....[74]....
        /*130c*/ 	.word	0x00020f60
        /*1310*/ 	.word	0x00000000
        /*1314*/ 	.word	0x0002d860
        /*1318*/ 	.short	0x010a
        /*131a*/ 	.byte	0x3f
	.zero		1


	//   ....[75]....
        /*131c*/ 	.word	0x00021390
        /*1320*/ 	.word	0x00000000
        /*1324*/ 	.word	0x0002d850
        /*1328*/ 	.short	0x0107
        /*132a*/ 	.byte	0x3f
	.zero		1


	//   ....[76]....
        /*132c*/ 	.word	0x00021470
        /*1330*/ 	.word	0x00000000
        /*1334*/ 	.word	0x0002d850
        /*1338*/ 	.short	0x0101
        /*133a*/ 	.byte	0x3f
	.zero		1


	//   ....[77]....
        /*133c*/ 	.word	0x000221a0
        /*1340*/ 	.word	0x00000005
        /*1344*/ 	.word	0x0002d820
        /*1348*/ 	.short	0x010a
        /*134a*/ 	.byte	0x3f
	.zero		1


	//   ....[78]....
        /*134c*/ 	.word	0x00022340
        /*1350*/ 	.word	0x00000003
        /*1354*/ 	.word	0x0002d840
        /*1358*/ 	.short	0x010a
        /*135a*/ 	.byte	0x3f
	.zero		1


	//   ....[79]....
        /*135c*/ 	.word	0x000223d0
        /*1360*/ 	.word	0x00000019
        /*1364*/ 	.word	0x0002d840
        /*1368*/ 	.short	0x010a
        /*136a*/ 	.byte	0x3f
	.zero		1


	//   ....[80]....
        /*136c*/ 	.word	0x00022410
        /*1370*/ 	.word	0x00000003
        /*1374*/ 	.word	0x0002d860
        /*1378*/ 	.short	0x010a
        /*137a*/ 	.byte	0x3f
	.zero		1


	//   ....[81]....
        /*137c*/ 	.word	0x00022450
        /*1380*/ 	.word	0x00000019
        /*1384*/ 	.word	0x0002d860
        /*1388*/ 	.short	0x010a
        /*138a*/ 	.byte	0x3f
	.zero		1


	//   ....[82]....
        /*138c*/ 	.word	0x000224b0
        /*1390*/ 	.word	0x00000023
        /*1394*/ 	.word	0x0002d890
        /*1398*/ 	.short	0x010a
        /*139a*/ 	.byte	0x3f
	.zero		1


	//   ....[83]....
        /*139c*/ 	.word	0x00022630
        /*13a0*/ 	.word	0x00000023
        /*13a4*/ 	.word	0x0002d890
        /*13a8*/ 	.short	0x010a
        /*13aa*/ 	.byte	0x3f
	.zero		1


	//   ....[84]....
        /*13ac*/ 	.word	0x000227b0
        /*13b0*/ 	.word	0x00000023
        /*13b4*/ 	.word	0x0002d890
        /*13b8*/ 	.short	0x010a
        /*13ba*/ 	.byte	0x3f
	.zero		1


	//   ....[85]....
        /*13bc*/ 	.word	0x00022920
        /*13c0*/ 	.word	0x00000023
        /*13c4*/ 	.word	0x0002d8b0
        /*13c8*/ 	.short	0x010a
        /*13ca*/ 	.byte	0x3f
	.zero		1


	//   ....[86]....
        /*13cc*/ 	.word	0x00022c20
        /*13d0*/ 	.word	0x00000002
        /*13d4*/ 	.word	0x0002d800
        /*13d8*/ 	.short	0x010a
        /*13da*/ 	.byte	0x3f
	.zero		1


	//   ....[87]....
        /*13dc*/ 	.word	0x00022e30
        /*13e0*/ 	.word	0x00000002
        /*13e4*/ 	.word	0x0002d800
        /*13e8*/ 	.short	0x010a
        /*13ea*/ 	.byte	0x3f
	.zero		1


	//   ....[88]....
        /*13ec*/ 	.word	0x00022e80
        /*13f0*/ 	.word	0x00000008
        /*13f4*/ 	.word	0x0002d830
        /*13f8*/ 	.short	0x010a
        /*13fa*/ 	.byte	0x3f
	.zero		1


	//   ....[89]....
        /*13fc*/ 	.word	0x00022ed0
        /*1400*/ 	.word	0x00000009
        /*1404*/ 	.word	0x0002d830
        /*1408*/ 	.short	0x010a
        /*140a*/ 	.byte	0x3f
	.zero		1


	//   ....[90]....
        /*140c*/ 	.word	0x00022f20
        /*1410*/ 	.word	0x00000009
        /*1414*/ 	.word	0x0002d850
        /*1418*/ 	.short	0x010a
        /*141a*/ 	.byte	0x3f
	.zero		1


	//   ....[91]....
        /*141c*/ 	.word	0x00022f70
        /*1420*/ 	.word	0x00000003
        /*1424*/ 	.word	0x0002d830
        /*1428*/ 	.short	0x010a
        /*142a*/ 	.byte	0x3f
	.zero		1


	//   ....[92]....
        /*142c*/ 	.word	0x00022fc0
        /*1430*/ 	.word	0x00000003
        /*1434*/ 	.word	0x0002d850
        /*1438*/ 	.short	0x010a
        /*143a*/ 	.byte	0x3f
	.zero		1


	//   ....[93]....
        /*143c*/ 	.word	0x00023010
        /*1440*/ 	.word	0x00000003
        /*1444*/ 	.word	0x0002d830
        /*1448*/ 	.short	0x010a
        /*144a*/ 	.byte	0x3f
	.zero		1


	//   ....[94]....
        /*144c*/ 	.word	0x00023060
        /*1450*/ 	.word	0x00000003
        /*1454*/ 	.word	0x0002d850
        /*1458*/ 	.short	0x010a
        /*145a*/ 	.byte	0x3f
	.zero		1


	//   ....[95]....
        /*145c*/ 	.word	0x000230b0
        /*1460*/ 	.word	0x0000000b
        /*1464*/ 	.word	0x0002d850
        /*1468*/ 	.short	0x010a
        /*146a*/ 	.byte	0x3f
	.zero		1


	//   ....[96]....
        /*146c*/ 	.word	0x00023440
        /*1470*/ 	.word	0x00000017
        /*1474*/ 	.word	0x0002d820
        /*1478*/ 	.short	0x010a
        /*147a*/ 	.byte	0x3f
	.zero		1


	//   ....[97]....
        /*147c*/ 	.word	0x00023490
        /*1480*/ 	.word	0x00000009
        /*1484*/ 	.word	0x0002d8a0
        /*1488*/ 	.short	0x010a
        /*148a*/ 	.byte	0x3f
	.zero		1


	//   ....[98]....
        /*148c*/ 	.word	0x000234e0
        /*1490*/ 	.word	0x00000009
        /*1494*/ 	.word	0x0002d8c0
        /*1498*/ 	.short	0x010a
        /*149a*/ 	.byte	0x3f
	.zero		1


	//   ....[99]....
        /*149c*/ 	.word	0x00023530
        /*14a0*/ 	.word	0x00000008
        /*14a4*/ 	.word	0x0002d8a0
        /*14a8*/ 	.short	0x010a
        /*14aa*/ 	.byte	0x3f
	.zero		1


	//   ....[100]....
        /*14ac*/ 	.word	0x00023580
        /*14b0*/ 	.word	0x00000008
        /*14b4*/ 	.word	0x0002d8c0
        /*14b8*/ 	.short	0x010a
        /*14ba*/ 	.byte	0x3f
	.zero		1


	//   ....[101]....
        /*14bc*/ 	.word	0x000236a0
        /*14c0*/ 	.word	0x00000000
        /*14c4*/ 	.word	0x0002d840
        /*14c8*/ 	.short	0x010a
        /*14ca*/ 	.byte	0x3f
	.zero		1


	//   ....[102]....
        /*14cc*/ 	.word	0x000244e0
        /*14d0*/ 	.word	0x00000017
        /*14d4*/ 	.word	0x0002d820
        /*14d8*/ 	.short	0x010a
        /*14da*/ 	.byte	0x3f
	.zero		1


	//   ....[103]....
        /*14dc*/ 	.word	0x00024530
        /*14e0*/ 	.word	0x00000005
        /*14e4*/ 	.word	0x0002d840
        /*14e8*/ 	.short	0x010a
        /*14ea*/ 	.byte	0x3f
	.zero		1


	//   ....[104]....
        /*14ec*/ 	.word	0x00024ad0
        /*14f0*/ 	.word	0x00000005
        /*14f4*/ 	.word	0x0002d860
        /*14f8*/ 	.short	0x010a
        /*14fa*/ 	.byte	0x3f
	.zero		1


	//   ....[105]....
        /*14fc*/ 	.word	0x000250b0
        /*1500*/ 	.word	0x00000000
        /*1504*/ 	.word	0x0002d860
        /*1508*/ 	.short	0x010a
        /*150a*/ 	.byte	0x3f
	.zero		1


	//   ....[106]....
        /*150c*/ 	.word	0x00026000
        /*1510*/ 	.word	0x00000005
        /*1514*/ 	.word	0x0002d820
        /*1518*/ 	.short	0x010a
        /*151a*/ 	.byte	0x3f
	.zero		1


	//   ....[107]....
        /*151c*/ 	.word	0x000261a0
        /*1520*/ 	.word	0x00000003
        /*1524*/ 	.word	0x0002d840
        /*1528*/ 	.short	0x010a
        /*152a*/ 	.byte	0x3f
	.zero		1


	//   ....[108]....
        /*152c*/ 	.word	0x000261f0
        /*1530*/ 	.word	0x00000019
        /*1534*/ 	.word	0x0002d840
        /*1538*/ 	.short	0x010a
        /*153a*/ 	.byte	0x3f
	.zero		1


	//   ....[109]....
        /*153c*/ 	.word	0x00026240
        /*1540*/ 	.word	0x00000003
        /*1544*/ 	.word	0x0002d860
        /*1548*/ 	.short	0x010a
        /*154a*/ 	.byte	0x3f
	.zero		1


	//----- nvinfo : EIATTR_NUM_MBARRIERS
	.align		4
.L_1261:
        /*154c*/ 	.byte	0x03, 0x38
        /*154e*/ 	.short	0x0016


	//----- nvinfo : EIATTR_EXIT_INSTR_OFFSETS
	.align		4
        /*1550*/ 	.byte	0x04, 0x1c
        /*1552*/ 	.short	(.L_1263 - .L_1262)


	//   ....[0]....
.L_1262:
        /*1554*/ 	.word	0x000224a0


	//----- nvinfo : EIATTR_MAX_THREADS
	.align		4
.L_1263:
        /*1558*/ 	.byte	0x04, 0x05
        /*155a*/ 	.short	(.L_1265 - .L_1264)
.L_1264:
        /*155c*/ 	.word	0x00000200
        /*1560*/ 	.word	0x00000001
        /*1564*/ 	.word	0x00000001


	//----- nvinfo : EIATTR_CRS_STACK_SIZE
	.align		4
.L_1265:
        /*1568*/ 	.byte	0x04, 0x1e
        /*156a*/ 	.short	(.L_1267 - .L_1266)
.L_1266:
        /*156c*/ 	.word	0x00000000


	//----- nvinfo : EIATTR_CBANK_PARAM_SIZE
	.align		4
.L_1267:
        /*1570*/ 	.byte	0x03, 0x19
        /*1572*/ 	.short	0x0af0


	//----- nvinfo : EIATTR_PARAM_CBANK
	.align		4
        /*1574*/ 	.byte	0x04, 0x0a
        /*1576*/ 	.short	(.L_1269 - .L_1268)
	.align		4
.L_1268:
        /*1578*/ 	.word	index@(.nv.constant0._ZN7cutlass13device_kernelIN5flash11enable_sm90INS1_16FlashAttnFwdSm90INS1_25CollectiveMainloopFwdSm90ILi2EN4cute5tupleIJNS5_1CILi1EEES8_S8_EEENS6_IJNS7_ILi192EEENS7_ILi128EEENS7_ILi96EEEEEELi96ENS_6half_tEfNS_4arch4Sm90ELb0ELb1ELb0ELb1ELb1ELb1ELb0ELb0ELb1ELb1ELb0ELb0EEENS1_21CollectiveEpilogueFwdINS6_IJSA_SC_SB_EEES9_SE_SG_Li384ELb1ELb1ELb0ELb0EEENS1_36VarlenDynamicPersistentTileSchedulerILi192ELi128ELi384ELi128ELb0ELb1ELb1ELb1ELb0ELb1EEEEEEEEEvNT_6ParamsE)
        /*157c*/ 	.short	0x0210
        /*157e*/ 	.short	0x0af0


	//----- nvinfo : EIATTR_SW_WAR
	.align		4
.L_1269:
        /*1580*/ 	.byte	0x04, 0x36
        /*1582*/ 	.short	(.L_1271 - .L_1270)
.L_1270:
        /*1584*/ 	.word	0x00000008
.L_1271:


//--------------------- .nv.info._ZN7cutlass13device_kernelIN5flash11enable_sm90INS1_16FlashAttnFwdSm90INS1_25CollectiveMainloopFwdSm90ILi2EN4cute5tupleIJNS5_1CILi1EEES8_S8_EEENS6_IJNS7_ILi192EEENS7_ILi128EEENS7_ILi96EEEEEELi96ENS_6half_tEfNS_4arch4Sm90ELb1ELb0ELb0ELb0ELb1ELb0ELb0ELb0ELb1ELb1ELb0ELb0EEENS1_21CollectiveEpilogueFwdINS6_IJSA_SC_SB_EEES9_SE_SG_Li384ELb0ELb1ELb0ELb0EEENS1_30DynamicPersistentTileSchedulerILi384ELi128ELb0ELb1ELb1EEEEEEEEEvNT_6ParamsE --------------------------
	.section	.nv.info._ZN7cutlass13device_kernelIN5flash11enable_sm90INS1_16FlashAttnFwdSm90INS1_25CollectiveMainloopFwdSm90ILi2EN4cute5tupleIJNS5_1CILi1EEES8_S8_EEENS6_IJNS7_ILi192EEENS7_ILi128EEENS7_ILi96EEEEEELi96ENS_6half_tEfNS_4arch4Sm90ELb1ELb0ELb0ELb0ELb1ELb0ELb0ELb0ELb1ELb1ELb0ELb0EEENS1_21CollectiveEpilogueFwdINS6_IJSA_SC_SB_EEES9_SE_SG_Li384ELb0ELb1ELb0ELb0EEENS1_30DynamicPersistentTileSchedulerILi384ELi128ELb0ELb1ELb1EEEEEEEEEvNT_6ParamsE,"",@"SHT_CUDA_INFO"
	.sectionflags	@""
	.align	4


	//----- nvinfo : EIATTR_CUDA_API_VERSION
	.align		4
        /*0000*/ 	.byte	0x04, 0x37
        /*0002*/ 	.short	(.L_1273 - .L_1272)
.L_1272:
        /*0004*/ 	.word	0x00000082


	//----- nvinfo : EIATTR_KPARAM_INFO
	.align		4
.L_1273:
        /*0008*/ 	.byte	0x04, 0x17
        /*000a*/ 	.short	(.L_1275 - .L_1274)
.L_1274:
        /*000c*/ 	.word	0x00000000
        /*0010*/ 	.short	0x0000
        /*0012*/ 	.short	0x0070
        /*0014*/ 	.byte	0x00, 0xf0, 0x01, 0x2a


	//----- nvinfo : EIATTR_SPARSE_MMA_MASK
	.align		4
.L_1275:
        /*0018*/ 	.byte	0x03, 0x50
        /*001a*/ 	.short	0x0000


	//----- nvinfo : EIATTR_MAXREG_COUNT
	.align		4
        /*001c*/ 	.byte	0x03, 0x1b
        /*001e*/ 	.short	0x0080


	//----- nvinfo : EIATTR_NUM_BARRIERS
	.align		4
        /*0020*/ 	.byte	0x02, 0x4c
        /*0022*/ 	.byte	0x10
	.zero		1


	//----- nvinfo : EIATTR_EXTERNS
	.align		4
        /*0024*/ 	.byte	0x04, 0x0f
        /*0026*/ 	.short	(.L_1277 - .L_1276)


	//   ....[0]....
	.align		4
.L_1276:
        /*0028*/ 	.word	index@(__assertfail)


	//----- nvinfo : EIATTR_ANNOTATIONS
	.align		4
.L_1277:
        /*002c*/ 	.byte	0x04, 0x55
        /*002e*/ 	.short	(.L_1279 - .L_1278)


	//   ....[0]....
.L_1278:
        /* <DEDUP_REMOVED lines=12> */


	//----- nvinfo : EIATTR_MERCURY_ISA_VERSION
	.align		4
.L_1279:
        /*00d8*/ 	.byte	0x03, 0x5f
        /*00da*/ 	.short	0x0101


	//----- nvinfo : EIATTR_INT_WARP_WIDE_INSTR_OFFSETS
	.align		4
        /*00dc*/ 	.byte	0x04, 0x31
        /*00de*/ 	.short	(.L_1281 - .L_1280)


	//   ....[0]....
.L_1280:
        /*00e0*/ 	.word	0x000000c0


	//   ....[1]....
        /*00e4*/ 	.word	0x000000d0


	//   ....[2]....
        /*00e8*/ 	.word	0x00000170


	//   ....[3]....
        /*00ec*/ 	.word	0x0000b280


	//   ....[4]....
        /*00f0*/ 	.word	0x0000b310


	//   ....[5]....
        /*00f4*/ 	.word	0x0000dec0


	//   ....[6]....
        /*00f8*/ 	.word	0x0000df50


	//----- nvinfo : EIATTR_COOP_GROUP_MASK_REGIDS
	.align		4
.L_1281:
        /*00fc*/ 	.byte	0x04, 0x29
        /*00fe*/ 	.short	(.L_1283 - .L_1282)


	//   ....[0]....
.L_1282:
        /*0100*/ 	.word	0xffffffff


	//   ....[1]....
        /*0104*/ 	.word	0xffffffff


	//   ....[2]....
        /*0108*/ 	.word	0xffffffff


	//   ....[3]....
        /*010c*/ 	.word	0xffffffff


	//   ....[4]....
        /*0110*/ 	.word	0xffffffff


	//   ....[5]....
        /*0114*/ 	.word	0xffffffff


	//   ....[6]....
        /*0118*/ 	.word	0xffffffff


	//   ....[7]....
        /*011c*/ 	.word	0xffffffff


	//   ....[8]....
        /*0120*/ 	.word	0xffffffff


	//   ....[9]....
        /*0124*/ 	.word	0xffffffff


	//   ....[10]....
        /*0128*/ 	.word	0xffffffff


	//   ....[11]....
        /*012c*/ 	.word	0xffffffff


	//   ....[12]....
        /*0130*/ 	.word	0xffffffff


	//   ....[13]....
        /*0134*/ 	.word	0xffffffff


	//   ....[14]....
        /*0138*/ 	.word	0xffffffff


	//   ....[15]....
        /*013c*/ 	.word	0xffffffff


	//   ....[16]....
        /*0140*/ 	.word	0xffffffff


	//   ....[17]....
        /*0144*/ 	.word	0xffffffff


	//   ....[18]....
        /*0148*/ 	.word	0xffffffff


	//   ....[19]....
        /*014c*/ 	.word	0xffffffff


	//   ....[20]....
        /*0150*/ 	.word	0xffffffff


	//   ....[21]....
        /*0154*/ 	.word	0xffffffff


	//   ....[22]....
        /*0158*/ 	.word	0xffffffff


	//   ....[23]....
        /*015c*/ 	.word	0xffffffff


	//   ....[24]....
        /*0160*/ 	.word	0xffffffff


	//   ....[25]....
        /*0164*/ 	.word	0xffffffff


	//   ....[26]....
        /*0168*/ 	.word	0xffffffff


	//   ....[27]....
        /*016c*/ 	.word	0xffffffff


	//   ....[28]....
        /*0170*/ 	.word	0xffffffff


	//   ....[29]....
        /*0174*/ 	.word	0xffffffff


	//   ....[30]....
        /*0178*/ 	.word	0xffffffff


	//   ....[31]....
        /*017c*/ 	.word	0xffffffff


	//   ....[32]....
        /*0180*/ 	.word	0xffffffff


	//   ....[33]....
        /*0184*/ 	.word	0xffffffff


	//   ....[34]....
        /*0188*/ 	.word	0xffffffff


	//   ....[35]....
        /*018c*/ 	.word	0xffffffff


	//   ....[36]....
        /*0190*/ 	.word	0xffffffff


	//   ....[37]....
        /*0194*/ 	.word	0xffffffff


	//   ....[38]....
        /*0198*/ 	.word	0xffffffff


	//   ....[39]....
        /*019c*/ 	.word	0xffffffff


	//   ....[40]....
        /*01a0*/ 	.word	0xffffffff


	//   ....[41]....
        /*01a4*/ 	.word	0xffffffff


	//   ....[42]....
        /*01a8*/ 	.word	0xffffffff


	//   ....[43]....
        /*01ac*/ 	.word	0xffffffff


	//   ....[44]....
        /*01b0*/ 	.word	0xffffffff


	//   ....[45]....
        /*01b4*/ 	.word	0xffffffff


	//   ....[46]....
        /*01b8*/ 	.word	0xffffffff


	//   ....[47]....
        /*01bc*/ 	.word	0xffffffff


	//   ....[48]....
        /*01c0*/ 	.word	0xffffffff


	//   ....[49]....
        /*01c4*/ 	.word	0xffffffff


	//   ....[50]....
        /*01c8*/ 	.word	0xffffffff


	//   ....[51]....
        /*01cc*/ 	.word	0xffffffff


	//   ....[52]....
        /*01d0*/ 	.word	0xffffffff


	//   ....[53]....
        /*01d4*/ 	.word	0xffffffff


	//   ....[54]....
        /*01d8*/ 	.word	0xffffffff


	//   ....[55]....
        /*01dc*/ 	.word	0xffffffff


	//   ....[56]....
        /*01e0*/ 	.word	0xffffffff


	//   ....[57]....
        /*01e4*/ 	.word	0xffffffff


	//   ....[58]....
        /*01e8*/ 	.word	0xffffffff


	//   ....[59]....
        /*01ec*/ 	.word	0xffffffff


	//   ....[60]....
        /*01f0*/ 	.word	0xffffffff


	//   ....[61]....
        /*01f4*/ 	.word	0xffffffff


	//   ....[62]....
        /*01f8*/ 	.word	0xffffffff


	//   ....[63]....
        /*01fc*/ 	.word	0xffffffff


	//   ....[64]....
        /*0200*/ 	.word	0xffffffff


	//   ....[65]....
        /*0204*/ 	.word	0xffffffff


	//   ....[66]....
        /*0208*/ 	.word	0xffffffff


	//   ....[67]....
        /*020c*/ 	.word	0xffffffff


	//   ....[68]....
        /*0210*/ 	.word	0xffffffff


	//   ....[69]....
        /*0214*/ 	.word	0xffffffff


	//   ....[70]....
        /*0218*/ 	.word	0xffffffff


	//   ....[71]....
        /*021c*/ 	.word	0xffffffff


	//   ....[72]....
        /*0220*/ 	.word	0xffffffff


	//   ....[73]....
        /*0224*/ 	.word	0xffffffff


	//   ....[74]....
        /*0228*/ 	.word	0xffffffff


	//   ....[75]....
        /*022c*/ 	.word	0xffffffff


	//   ....[76]....
        /*0230*/ 	.word	0xffffffff


	//   ....[77]....
        /*0234*/ 	.word	0xffffffff


	//   ....[78]....
        /*0238*/ 	.word	0xffffffff


	//   ....[79]....
        /*023c*/ 	.word	0xffffffff


	//   ....[80]....
        /*0240*/ 	.word	0xffffffff


	//   ....[81]....
        /*0244*/ 	.word	0xffffffff


	//   ....[82]....
        /*0248*/ 	.word	0xffffffff


	//   ....[83]....
        /*024c*/ 	.word	0xffffffff


	//   ....[84]....
        /*0250*/ 	.word	0xffffffff


	//   ....[85]....
        /*0254*/ 	.word	0xffffffff


	//   ....[86]....
        /*0258*/ 	.word	0xffffffff


	//   ....[87]....
        /*025c*/ 	.word	0xffffffff


	//   ....[88]....
        /*0260*/ 	.word	0xffffffff


	//   ....[89]....
        /*0264*/ 	.word	0x0500000f


	//   ....[90]....
        /*0268*/ 	.word	0x0500000f


	//   ....[91]....
        /*026c*/ 	.word	0x0500000f


	//   ....[92]....
        /*0270*/ 	.word	0x0500000f


	//   ....[93]....
        /*0274*/ 	.word	0x0500000f


	//   ....[94]....
        /*0278*/ 	.word	0x0500000f


	//   ....[95]....
        /*027c*/ 	.word	0x0500000f


	//   ....[96]....
        /*0280*/ 	.word	0x0500000f


	//   ....[97]....
        /*0284*/ 	.word	0x0500000f


	//   ....[98]....
        /*0288*/ 	.word	0x0500000f


	//   ....[99]....
        /*028c*/ 	.word	0x0500000f


	//   ....[100]....
        /*0290*/ 	.word	0x0500000f


	//   ....[101]....
        /*0294*/ 	.word	0x0500000f


	//   ....[102]....
        /*0298*/ 	.word	0x0500000f


	//   ....[103]....
        /*029c*/ 	.word	0x0500000f


	//   ....[104]....
        /*02a0*/ 	.word	0x0500000f


	//   ....[105]....
        /*02a4*/ 	.word	0x0500000f


	//   ....[106]....
        /*02a8*/ 	.word	0x0500000f


	//   ....[107]....
        /*02ac*/ 	.word	0x0500000f


	//   ....[108]....
        /*02b0*/ 	.word	0x0500000f


	//   ....[109]....
        /*02b4*/ 	.word	0x0500000f


	//   ....[110]....
        /*02b8*/ 	.word	0x0500000f


	//   ....[111]....
        /*02bc*/ 	.word	0x0500000f


	//   ....[112]....
        /*02c0*/ 	.word	0x0500000f


	//   ....[113]....
        /*02c4*/ 	.word	0x0500000f


	//   ....[114]....
        /*02c8*/ 	.word	0x0500000f


	//   ....[115]....
        /*02cc*/ 	.word	0x0500000f


	//   ....[116]....
        /*02d0*/ 	.word	0x0500000f


	//   ....[117]....
        /*02d4*/ 	.word	0x0500000f


	//   ....[118]....
        /*02d8*/ 	.word	0x0500000f


	//   ....[119]....
        /*02dc*/ 	.word	0x0500000f


	//   ....[120]....
        /*02e0*/ 	.word	0x0500000f


	//   ....[121]....
        /*02e4*/ 	.word	0x0500000f


	//   ....[122]....
        /*02e8*/ 	.word	0x0500000f


	//   ....[123]....
        /*02ec*/ 	.word	0x0500000f


	//   ....[124]....
        /*02f0*/ 	.word	0x0500000f


	//   ....[125]....
        /*02f4*/ 	.word	0x0500000f


	//   ....[126]....
        /*02f8*/ 	.word	0x0500000f


	//   ....[127]....
        /*02fc*/ 	.word	0x0500000f


	//   ....[128]....
        /*0300*/ 	.word	0x0500000f


	//   ....[129]....
        /*0304*/ 	.word	0x0500000f


	//   ....[130]....
        /*0308*/ 	.word	0x0500000f


	//   ....[131]....
        /*030c*/ 	.word	0x0500000f


	//   ....[132]....
        /*0310*/ 	.word	0x0500000f


	//   ....[133]....
        /*0314*/ 	.word	0x0500000f


	//   ....[134]....
        /*0318*/ 	.word	0x0500000f


	//   ....[135]....
        /*031c*/ 	.word	0x0500000f


	//----- nvinfo : EIATTR_COOP_GROUP_INSTR_OFFSETS
	.align		4
.L_1283:
        /*0320*/ 	.byte	0x04, 0x28
        /*0322*/ 	.short	(.L_1285 - .L_1284)


	//   ....[0]....
.L_1284:
        /*0324*/ 	.word	0x00000080


	//   ....[1]....
        /*0328*/ 	.word	0x00000090


	//   ....[2]....
        /*032c*/ 	.word	0x000002d0


	//   ....[3]....
        /*0330*/ 	.word	0x00000430


	//   ....[4]....
        /*0334*/ 	.word	0x00000550


	//   ....[5]....
        /*0338*/ 	.word	0x000006b0


	//   ....[6]....
        /*033c*/ 	.word	0x000014e0


	//   ....[7]....
        /*0340*/ 	.word	0x00001d10


	//   ....[8]....
        /*0344*/ 	.word	0x00001d50


	//   ....[9]....
        /*0348*/ 	.word	0x00002570


	//   ....[10]....
        /*034c*/ 	.word	0x00002640


	//   ....[11]....
        /*0350*/ 	.word	0x00002e90


	//   ....[12]....
        /*0354*/ 	.word	0x00002f00


	//   ....[13]....
        /*0358*/ 	.word	0x00003ae0


	//   ....[14]....
        /*035c*/ 	.word	0x000044d0


	//   ....[15]....
        /*0360*/ 	.word	0x00004520


	//   ....[16]....
        /*0364*/ 	.word	0x00004b90


	//   ....[17]....
        /*0368*/ 	.word	0x00004c90


	//   ....[18]....
        /*036c*/ 	.word	0x00005480


	//   ....[19]....
        /*0370*/ 	.word	0x00005520


	//   ....[20]....
        /*0374*/ 	.word	0x00006590


	//   ....[21]....
        /*0378*/ 	.word	0x00007310


	//   ....[22]....
        /*037c*/ 	.word	0x00007320


	//   ....[23]....
        /*0380*/ 	.word	0x00007350


	//   ....[24]....
        /*0384*/ 	.word	0x00007360


	//   ....[25]....
        /*0388*/ 	.word	0x000086c0


	//   ....[26]....
        /*038c*/ 	.word	0x000087d0


	//   ....[27]....
        /*0390*/ 	.word	0x00008830


	//   ....[28]....
        /*0394*/ 	.word	0x00008900


	//   ....[29]....
        /*0398*/ 	.word	0x00008930


	//   ....[30]....
        /*039c*/ 	.word	0x00009870


	//   ....[31]....
        /*03a0*/ 	.word	0x000098a0


	//   ....[32]....
        /*03a4*/ 	.word	0x000098d0


	//   ....[33]....
        /*03a8*/ 	.word	0x00009900


	//   ....[34]....
        /*03ac*/ 	.word	0x00009e10


	//   ....[35]....
        /*03b0*/ 	.word	0x00009e30


	//   ....[36]....
        /*03b4*/ 	.word	0x00009f40


	//   ....[37]....
        /*03b8*/ 	.word	0x00009f60


	//   ....[38]....
        /*03bc*/ 	.word	0x0000a600


	//   ....[39]....
        /*03c0*/ 	.word	0x0000a610


	//   ....[40]....
        /*03c4*/ 	.word	0x0000a710


	//   ....[41]....
        /*03c8*/ 	.word	0x0000a730


	//   ....[42]....
        /*03cc*/ 	.word	0x0000a8f0


	//   ....[43]....
        /*03d0*/ 	.word	0x0000beb0


	//   ....[44]....
        /*03d4*/ 	.word	0x0000bed0


	//   ....[45]....
        /*03d8*/ 	.word	0x0000bee0


	//   ....[46]....
        /*03dc*/ 	.word	0x0000bf80


	//   ....[47]....
        /*03e0*/ 	.word	0x0000bfa0


	//   ....[48]....
        /*03e4*/ 	.word	0x0000c040


	//   ....[49]....
        /*03e8*/ 	.word	0x0000c060


	//   ....[50]....
        /*03ec*/ 	.word	0x0000c070


	//   ....[51]....
        /*03f0*/ 	.word	0x0000c920


	//   ....[52]....
        /*03f4*/ 	.word	0x0000c940


	//   ....[53]....
        /*03f8*/ 	.word	0x0000c960


	//   ....[54]....
        /*03fc*/ 	.word	0x0000ca30


	//   ....[55]....
        /*0400*/ 	.word	0x0000ca40


	//   ....[56]....
        /*0404*/ 	.word	0x0000cae0


	//   ....[57]....
        /*0408*/ 	.word	0x0000caf0


	//   ....[58]....
        /*040c*/ 	.word	0x0000cb00


	//   ....[59]....
        /*0410*/ 	.word	0x0000cb10


	//   ....[60]....
        /*0414*/ 	.word	0x0000cbd0


	//   ....[61]....
        /*0418*/ 	.word	0x0000cbf0


	//   ....[62]....
        /*041c*/ 	.word	0x0000cc50


	//   ....[63]....
        /*0420*/ 	.word	0x0000d490


	//   ....[64]....
        /*0424*/ 	.word	0x0000d4a0


	//   ....[65]....
        /*0428*/ 	.word	0x0000d4c0


	//   ....[66]....
        /*042c*/ 	.word	0x0000d540


	//   ....[67]....
        /*0430*/ 	.word	0x0000d550


	//   ....[68]....
        /*0434*/ 	.word	0x0000d5b0


	//   ....[69]....
        /*0438*/ 	.word	0x0000d5e0


	//   ....[70]....
        /*043c*/ 	.word	0x0000d620


	//   ....[71]....
        /*0440*/ 	.word	0x0000d920


	//   ....[72]....
        /*0444*/ 	.word	0x0000d940


	//   ....[73]....
        /*0448*/ 	.word	0x0000d9e0


	//   ....[74]....
        /*044c*/ 	.word	0x0000d9f0


	//   ....[75]....
        /*0450*/ 	.word	0x0000da80


	//   ....[76]....
        /*0454*/ 	.word	0x0000da90


	//   ....[77]....
        /*0458*/ 	.word	0x0000daa0


	//   ....[78]....
        /*045c*/ 	.word	0x0000db30


	//   ....[79]....
        /*0460*/ 	.word	0x0000e150


	//   ....[80]....
        /*0464*/ 	.word	0x0000e160


	//   ....[81]....
        /*0468*/ 	.word	0x0000e1b0


	//   ....[82]....
        /*046c*/ 	.word	0x0000e1f0


	//   ....[83]....
        /*0470*/ 	.word	0x0000e250


	//   ....[84]....
        /*0474*/ 	.word	0x0000e270


	//   ....[85]....
        /*0478*/ 	.word	0x0000e2f0


	//   ....[86]....
        /*047c*/ 	.word	0x0000e310


	//   ....[87]....
        /*0480*/ 	.word	0x0000e670


	//   ....[88]....
        /*0484*/ 	.word	0x0000e860


	//   ....[89]....
        /*0488*/ 	.word	0x0000edf0


	//   ....[90]....
        /*048c*/ 	.word	0x0000eed0


	//   ....[91]....
        /*0490*/ 	.word	0x0000ef70


	//   ....[92]....
        /*0494*/ 	.word	0x0000efd0


	//   ....[93]....
        /*0498*/ 	.word	0x0000f0e0


	//   ....[94]....
        /*049c*/ 	.word	0x0000f150


	//   ....[95]....
        /*04a0*/ 	.word	0x0000f260


	//   ....[96]....
        /*04a4*/ 	.word	0x0000f2d0


	//   ....[97]....
        /*04a8*/ 	.word	0x0000f3d0


	//   ....[98]....
        /*04ac*/ 	.word	0x0000f460


	//   ....[99]....
        /*04b0*/ 	.word	0x0000f4d0


	//   ....[100]....
        /*04b4*/ 	.word	0x0000f530


	//   ....[101]....
        /*04b8*/ 	.word	0x0000f650


	//   ....[102]....
        /*04bc*/ 	.word	0x0000f6b0


	//   ....[103]....
        /*04c0*/ 	.word	0x0000f7d0


	//   ....[104]....
        /*04c4*/ 	.word	0x0000f830


	//   ....[105]....
        /*04c8*/ 	.word	0x0000f8d0


	//   ....[106]....
        /*04cc*/ 	.word	0x0000f9a0


	//   ....[107]....
        /*04d0*/ 	.word	0x0000fac0


	//   ....[108]....
        /*04d4*/ 	.word	0x0000fb20


	//   ....[109]....
        /*04d8*/ 	.word	0x0000fc10


	//   ....[110]....
        /*04dc*/ 	.word	0x0000fd40


	//   ....[111]....
        /*04e0*/ 	.word	0x0000fdf0


	//   ....[112]....
        /*04e4*/ 	.word	0x0000fe70


	//   ....[113]....
        /*04e8*/ 	.word	0x0000ff50


	//   ....[114]....
        /*04ec*/ 	.word	0x0000ffb0


	//   ....[115]....
        /*04f0*/ 	.word	0x00010080


	//   ....[116]....
        /*04f4*/ 	.word	0x000100e0


	//   ....[117]....
        /*04f8*/ 	.word	0x000101b0


	//   ....[118]....
        /*04fc*/ 	.word	0x000102a0


	//   ....[119]....
        /*0500*/ 	.word	0x00010340


	//   ....[120]....
        /*0504*/ 	.word	0x000103a0


	//   ....[121]....
        /*0508*/ 	.word	0x000104a0


	//   ....[122]....
        /*050c*/ 	.word	0x00010500


	//   ....[123]....
        /*0510*/ 	.word	0x00010600


	//   ....[124]....
        /*0514*/ 	.word	0x00010660


	//   ....[125]....
        /*0518*/ 	.word	0x00010730


	//   ....[126]....
        /*051c*/ 	.word	0x00010880


	//   ....[127]....
        /*0520*/ 	.word	0x00010920


	//   ....[128]....
        /*0524*/ 	.word	0x000109b0


	//   ....[129]....
        /*0528*/ 	.word	0x00010ab0


	//   ....[130]....
        /*052c*/ 	.word	0x00010b10


	//   ....[131]....
        /*0530*/ 	.word	0x00010c00


	//   ....[132]....
        /*0534*/ 	.word	0x00010c60


	//   ....[133]....
        /*0538*/ 	.word	0x00010d20


	//   ....[134]....
        /*053c*/ 	.word	0x00010e10


	//   ....[135]....
        /*0540*/ 	.word	0x00010f30


	//----- nvinfo : EIATTR_REG_RECONFIG
	.align		4
.L_1285:
        /*0544*/ 	.byte	0x01, 0x54
	.zero		2


	//----- nvinfo : EIATTR_SYSCALL_OFFSETS
	.align		4
        /*0548*/ 	.byte	0x04, 0x46
        /*054a*/ 	.short	(.L_1287 - .L_1286)


	//   ....[0]....
.L_1286:
        /*054c*/ 	.word	0x000016d0


	//   ....[1]....
        /*0550*/ 	.word	0x0000b480


	//   ....[2]....
        /*0554*/ 	.word	0x0000b5d0


	//   ....[3]....
        /*0558*/ 	.word	0x0000b6c0


	//   ....[4]....
        /*055c*/ 	.word	0x0000c3d0


	//----- nvinfo : EIATTR_MBARRIER_INSTR_OFFSETS
	.align		4
.L_1287:
        /*0560*/ 	.byte	0x04, 0x39
        /*0562*/ 	.short	(.L_1289 - .L_1288)


	//   ....[0]....
.L_1288:
        /*0564*/ 	.word	0x00000180
        /*0568*/ 	.word	0x000000ff
        /*056c*/ 	.word	0x0002d800
        /*0570*/ 	.short	0x0100
        /*0572*/ 	.byte	0x08
	.zero		1


	//   ....[1]....
        /*0574*/ 	.word	0x00000190
        /*0578*/ 	.word	0x000000ff
        /*057c*/ 	.word	0x0002d820
        /*0580*/ 	.short	0x0100
        /*0582*/ 	.byte	0x08
	.zero		1


	//   ....[2]....
        /*0584*/ 	.word	0x00000280
        /*0588*/ 	.word	0x000000ff
        /*058c*/ 	.word	0x0002d830
        /*0590*/ 	.short	0x0100
        /*0592*/ 	.byte	0x08
	.zero		1


	//   ....[3]....
        /*0594*/ 	.word	0x00000290
        /*0598*/ 	.word	0x000000ff
        /*059c*/ 	.word	0x0002d840
        /*05a0*/ 	.short	0x0100
        /*05a2*/ 	.byte	0x08
	.zero		1


	//   ....[4]....
        /*05a4*/ 	.word	0x000002a0
        /*05a8*/ 	.word	0x000000ff
        /*05ac*/ 	.word	0x0002d838
        /*05b0*/ 	.short	0x0100
        /*05b2*/ 	.byte	0x08
	.zero		1


	//   ....[5]....
        /*05b4*/ 	.word	0x000002b0
        /*05b8*/ 	.word	0x000000ff
        /*05bc*/ 	.word	0x0002d848
        /*05c0*/ 	.short	0x0100
        /*05c2*/ 	.byte	0x08
	.zero		1


	//   ....[6]....
        /*05c4*/ 	.word	0x000003e0
        /*05c8*/ 	.word	0x000000ff
        /*05cc*/ 	.word	0x0002d850
        /*05d0*/ 	.short	0x0100
        /*05d2*/ 	.byte	0x08
	.zero		1


	//   ....[7]....
        /*05d4*/ 	.word	0x000003f0
        /*05d8*/ 	.word	0x000000ff
        /*05dc*/ 	.word	0x0002d860
        /*05e0*/ 	.short	0x0100
        /*05e2*/ 	.byte	0x08
	.zero		1


	//   ....[8]....
        /*05e4*/ 	.word	0x00000400
        /*05e8*/ 	.word	0x000000ff
        /*05ec*/ 	.word	0x0002d858
        /*05f0*/ 	.short	0x0100
        /*05f2*/ 	.byte	0x08
	.zero		1


	//   ....[9]....
        /*05f4*/ 	.word	0x00000410
        /*05f8*/ 	.word	0x000000ff
        /*05fc*/ 	.word	0x0002d868
        /*0600*/ 	.short	0x0100
        /*0602*/ 	.byte	0x08
	.zero		1


	//   ....[10]....
        /*0604*/ 	.word	0x00000500
        /*0608*/ 	.word	0x000000ff
        /*060c*/ 	.word	0x0002d870
        /*0610*/ 	.short	0x0100
        /*0612*/ 	.byte	0x06
	.zero		1


	//   ....[11]....
        /*0614*/ 	.word	0x00000510
        /*0618*/ 	.word	0x000000ff
        /*061c*/ 	.word	0x0002d880
        /*0620*/ 	.short	0x0100
        /*0622*/ 	.byte	0x06
	.zero		1


	//   ....[12]....
        /*0624*/ 	.word	0x00000520
        /*0628*/ 	.word	0x000000ff
        /*062c*/ 	.word	0x0002d878
        /*0630*/ 	.short	0x0100
        /*0632*/ 	.byte	0x06
	.zero		1


	//   ....[13]....
        /*0634*/ 	.word	0x00000530
        /*0638*/ 	.word	0x000000ff
        /*063c*/ 	.word	0x0002d888
        /*0640*/ 	.short	0x0100
        /*0642*/ 	.byte	0x06
	.zero		1


	//   ....[14]....
        /*0644*/ 	.word	0x00000660
        /*0648*/ 	.word	0x000000ff
        /*064c*/ 	.word	0x0002d890
        /*0650*/ 	.short	0x0100
        /*0652*/ 	.byte	0x08
	.zero		1


	//   ....[15]....
        /*0654*/ 	.word	0x00000670
        /*0658*/ 	.word	0x000000ff
        /*065c*/ 	.word	0x0002d8a0
        /*0660*/ 	.short	0x0100
        /*0662*/ 	.byte	0x08
	.zero		1


	//   ....[16]....
        /*0664*/ 	.word	0x00000680
        /*0668*/ 	.word	0x000000ff
        /*066c*/ 	.word	0x0002d898
        /*0670*/ 	.short	0x0100
        /*0672*/ 	.byte	0x08
	.zero		1


	//   ....[17]....
        /*0674*/ 	.word	0x00000690
        /*0678*/ 	.word	0x000000ff
        /*067c*/ 	.word	0x0002d8a8
        /*0680*/ 	.short	0x0100
        /*0682*/ 	.byte	0x08
	.zero		1


	//   ....[18]....
        /*0684*/ 	.word	0x000007d0
        /*0688*/ 	.word	0x000000ff
        /*068c*/ 	.word	0x0002d8b0
        /*0690*/ 	.short	0x0100
        /*0692*/ 	.byte	0x08
	.zero		1


	//   ....[19]....
        /*0694*/ 	.word	0x000007e0
        /*0698*/ 	.word	0x000000ff
        /*069c*/ 	.word	0x0002d8c0
        /*06a0*/ 	.short	0x0100
        /*06a2*/ 	.byte	0x08
	.zero		1


	//   ....[20]....
        /*06a4*/ 	.word	0x000007f0
        /*06a8*/ 	.word	0x000000ff
        /*06ac*/ 	.word	0x0002d8b8
        /*06b0*/ 	.short	0x0100
        /*06b2*/ 	.byte	0x08
	.zero		1


	//   ....[21]....
        /*06b4*/ 	.word	0x00000800
        /*06b8*/ 	.word	0x000000ff
        /*06bc*/ 	.word	0x0002d8c8
        /*06c0*/ 	.short	0x0100
        /*06c2*/ 	.byte	0x08
	.zero		1


	//   ....[22]....
        /*06c4*/ 	.word	0x00001750
        /*06c8*/ 	.word	0x000000ff
        /*06cc*/ 	.word	0x0002d800
        /*06d0*/ 	.short	0x010a
        /*06d2*/ 	.byte	0x28
	.zero		1


	//   ....[23]....
        /*06d4*/ 	.word	0x000017d0
        /*06d8*/ 	.word	0x00000000
        /*06dc*/ 	.word	0x0002d830
        /*06e0*/ 	.short	0x010a
        /*06e2*/ 	.byte	0x3f
	.zero		1


	//   ....[24]....
        /*06e4*/ 	.word	0x00001810
        /*06e8*/ 	.word	0x00000000
        /*06ec*/ 	.word	0x0002d830
        /*06f0*/ 	.short	0x010a
        /*06f2*/ 	.byte	0x3f
	.zero		1


	//   ....[25]....
        /*06f4*/ 	.word	0x00001ef0
        /*06f8*/ 	.word	0x000000ff
        /*06fc*/ 	.word	0x00000000
        /*0700*/ 	.short	0x0101
        /*0702*/ 	.byte	0x06
	.zero		1


	//   ....[26]....
        /*0704*/ 	.word	0x00003c40
        /*0708*/ 	.word	0x000000ff
        /*070c*/ 	.word	0x0002d830
        /*0710*/ 	.short	0x010a
        /*0712*/ 	.byte	0x06
	.zero		1


	//   ....[27]....
        /*0714*/ 	.word	0x00003c80
        /*0718*/ 	.word	0x000000ff
        /*071c*/ 	.word	0x0002d830
        /*0720*/ 	.short	0x010a
        /*0722*/ 	.byte	0x06
	.zero		1


	//   ....[28]....
        /*0724*/ 	.word	0x00003f50
        /*0728*/ 	.word	0x000000ff
        /*072c*/ 	.word	0x0002d850
        /*0730*/ 	.short	0x010a
        /*0732*/ 	.byte	0x06
	.zero		1


	//   ....[29]....
        /*0734*/ 	.word	0x00003f90
        /*0738*/ 	.word	0x000000ff
        /*073c*/ 	.word	0x0002d850
        /*0740*/ 	.short	0x010a
        /*0742*/ 	.byte	0x06
	.zero		1


	//   ....[30]....
        /*0744*/ 	.word	0x00004540
        /*0748*/ 	.word	0x000000ff
        /*074c*/ 	.word	0x00000000
        /*0750*/ 	.short	0x0101
        /*0752*/ 	.byte	0x06
	.zero		1


	//   ....[31]....
        /*0754*/ 	.word	0x00006010
        /*0758*/ 	.word	0x000000ff
        /*075c*/ 	.word	0x00000000
        /*0760*/ 	.short	0x0101
        /*0762*/ 	.byte	0x06
	.zero		1


	//   ....[32]....
        /*0764*/ 	.word	0x00006700
        /*0768*/ 	.word	0x000000ff
        /*076c*/ 	.word	0x0002d830
        /*0770*/ 	.short	0x010a
        /*0772*/ 	.byte	0x06
	.zero		1


	//   ....[33]....
        /*0774*/ 	.word	0x00006740
        /*0778*/ 	.word	0x000000ff
        /*077c*/ 	.word	0x0002d830
        /*0780*/ 	.short	0x010a
        /*0782*/ 	.byte	0x06
	.zero		1


	//   ....[34]....
        /*0784*/ 	.word	0x00006a10
        /*0788*/ 	.word	0x000000ff
        /*078c*/ 	.word	0x0002d850
        /*0790*/ 	.short	0x010a
        /*0792*/ 	.byte	0x06
	.zero		1


	//   ....[35]....
        /*0794*/ 	.word	0x00006a50
        /*0798*/ 	.word	0x000000ff
        /*079c*/ 	.word	0x0002d850
        /*07a0*/ 	.short	0x010a
        /*07a2*/ 	.byte	0x06
	.zero		1


	//   ....[36]....
        /*07a4*/ 	.word	0x00006fa0
        /*07a8*/ 	.word	0x000000ff
        /*07ac*/ 	.word	0x00000000
        /*07b0*/ 	.short	0x0101
        /*07b2*/ 	.byte	0x06
	.zero		1


	//   ....[37]....
        /*07b4*/ 	.word	0x00008150
        /*07b8*/ 	.word	0x000000ff
        /*07bc*/ 	.word	0x00000000
        /*07c0*/ 	.short	0x0101
        /*07c2*/ 	.byte	0x06
	.zero		1


	//   ....[38]....
        /*07c4*/ 	.word	0x00008740
        /*07c8*/ 	.word	0x000000ff
        /*07cc*/ 	.word	0x0002d850
        /*07d0*/ 	.short	0x010a
        /*07d2*/ 	.byte	0x08
	.zero		1


	//   ....[39]....
        /*07d4*/ 	.word	0x00008780
        /*07d8*/ 	.word	0x000000ff
        /*07dc*/ 	.word	0x0002d850
        /*07e0*/ 	.short	0x010a
        /*07e2*/ 	.byte	0x08
	.zero		1


	//   ....[40]....
        /*07e4*/ 	.word	0x00008e10
        /*07e8*/ 	.word	0x000000ff
        /*07ec*/ 	.word	0x00000000
        /*07f0*/ 	.short	0x0101
        /*07f2*/ 	.byte	0x08
	.zero		1


	//   ....[41]....
        /*07f4*/ 	.word	0x00009e40
        /*07f8*/ 	.word	0x000000ff
        /*07fc*/ 	.word	0x00000000
        /*0800*/ 	.short	0x0101
        /*0802*/ 	.byte	0x05
	.zero		1


	//   ....[42]....
        /*0804*/ 	.word	0x0000bc30
        /*0808*/ 	.word	0x00000006
        /*080c*/ 	.word	0x0002d840
        /*0810*/ 	.short	0x010a
        /*0812*/ 	.byte	0x3f
	.zero		1


	//   ....[43]....
        /*0814*/ 	.word	0x0000c1b0
        /*0818*/ 	.word	0x00000006
        /*081c*/ 	.word	0x0002d830
        /*0820*/ 	.short	0x0107
        /*0822*/ 	.byte	0x3f
	.zero		1


	//   ....[44]....
        /*0824*/ 	.word	0x0000c280
        /*0828*/ 	.word	0x00000006
        /*082c*/ 	.word	0x0002d830
        /*0830*/ 	.short	0x0101
        /*0832*/ 	.byte	0x3f
	.zero		1


	//   ....[45]....
        /*0834*/ 	.word	0x0000cda0
        /*0838*/ 	.word	0x00000011
        /*083c*/ 	.word	0x0002d800
        /*0840*/ 	.short	0x0107
        /*0842*/ 	.byte	0x3f
	.zero		1


	//   ....[46]....
        /*0844*/ 	.word	0x0000ce90
        /*0848*/ 	.word	0x00000011
        /*084c*/ 	.word	0x0002d800
        /*0850*/ 	.short	0x0101
        /*0852*/ 	.byte	0x3f
	.zero		1


	//   ....[47]....
        /*0854*/ 	.word	0x0000ceb0
        /*0858*/ 	.word	0x00000011
        /*085c*/ 	.word	0x0002d820
        /*0860*/ 	.short	0x010a
        /*0862*/ 	.byte	0x3f
	.zero		1


	//   ....[48]....
        /*0864*/ 	.word	0x0000d250
        /*0868*/ 	.word	0x00000006
        /*086c*/ 	.word	0x0002d840
        /*0870*/ 	.short	0x010a
        /*0872*/ 	.byte	0x3f
	.zero		1


	//   ....[49]....
        /*0874*/ 	.word	0x0000d6c0
        /*0878*/ 	.word	0x00000006
        /*087c*/ 	.word	0x0002d830
        /*0880*/ 	.short	0x0107
        /*0882*/ 	.byte	0x3f
	.zero		1


	//   ....[50]....
        /*0884*/ 	.word	0x0000d780
        /*0888*/ 	.word	0x00000006
        /*088c*/ 	.word	0x0002d830
        /*0890*/ 	.short	0x0101
        /*0892*/ 	.byte	0x3f
	.zero		1


	//   ....[51]....
        /*0894*/ 	.word	0x0000d7e0
        /*0898*/ 	.word	0x00000006
        /*089c*/ 	.word	0x0002d860
        /*08a0*/ 	.short	0x010a
        /*08a2*/ 	.byte	0x3f
	.zero		1


	//   ....[52]....
        /*08a4*/ 	.word	0x0000dc20
        /*08a8*/ 	.word	0x00000006
        /*08ac*/ 	.word	0x0002d850
        /*08b0*/ 	.short	0x0107
        /*08b2*/ 	.byte	0x3f
	.zero		1


	//   ....[53]....
        /*08b4*/ 	.word	0x0000ddf0
        /*08b8*/ 	.word	0x00000006
        /*08bc*/ 	.word	0x0002d850
        /*08c0*/ 	.short	0x0101
        /*08c2*/ 	.byte	0x3f
	.zero		1


	//   ....[54]....
        /*08c4*/ 	.word	0x0000e000
        /*08c8*/ 	.word	0x00000004
        /*08cc*/ 	.word	0x0002d860
        /*08d0*/ 	.short	0x010a
        /*08d2*/ 	.byte	0x3f
	.zero		1


	//   ....[55]....
        /*08d4*/ 	.word	0x0000e450
        /*08d8*/ 	.word	0x00000004
        /*08dc*/ 	.word	0x0002d850
        /*08e0*/ 	.short	0x0107
        /*08e2*/ 	.byte	0x3f
	.zero		1


	//   ....[56]....
        /*08e4*/ 	.word	0x0000e510
        /*08e8*/ 	.word	0x00000004
        /*08ec*/ 	.word	0x0002d850
        /*08f0*/ 	.short	0x0101
        /*08f2*/ 	.byte	0x3f
	.zero		1


	//   ....[57]....
        /*08f4*/ 	.word	0x0000e7e0
        /*08f8*/ 	.word	0x00000004
        /*08fc*/ 	.word	0x0002d820
        /*0900*/ 	.short	0x010a
        /*0902*/ 	.byte	0x3f
	.zero		1


	//   ....[58]....
        /*0904*/ 	.word	0x0000e960
        /*0908*/ 	.word	0x00000005
        /*090c*/ 	.word	0x0002d840
        /*0910*/ 	.short	0x010a
        /*0912*/ 	.byte	0x3f
	.zero		1


	//   ....[59]....
        /*0914*/ 	.word	0x0000ea00
        /*0918*/ 	.word	0x00000017
        /*091c*/ 	.word	0x0002d840
        /*0920*/ 	.short	0x010a
        /*0922*/ 	.byte	0x3f
	.zero		1


	//   ....[60]....
        /*0924*/ 	.word	0x0000ea40
        /*0928*/ 	.word	0x00000005
        /*092c*/ 	.word	0x0002d860
        /*0930*/ 	.short	0x010a
        /*0932*/ 	.byte	0x3f
	.zero		1


	//   ....[61]....
        /*0934*/ 	.word	0x0000ea80
        /*0938*/ 	.word	0x00000017
        /*093c*/ 	.word	0x0002d860
        /*0940*/ 	.short	0x010a
        /*0942*/ 	.byte	0x3f
	.zero		1


	//   ....[62]....
        /*0944*/ 	.word	0x0000eaf0
        /*0948*/ 	.word	0x00000003
        /*094c*/ 	.word	0x0002d800
        /*0950*/ 	.short	0x010a
        /*0952*/ 	.byte	0x3f
	.zero		1


	//   ....[63]....
        /*0954*/ 	.word	0x0000eb40
        /*0958*/ 	.word	0x00000000
        /*095c*/ 	.word	0x0002d830
        /*0960*/ 	.short	0x010a
        /*0962*/ 	.byte	0x3f
	.zero		1


	//   ....[64]....
        /*0964*/ 	.word	0x0000eba0
        /*0968*/ 	.word	0x00000004
        /*096c*/ 	.word	0x0002d830
        /*0970*/ 	.short	0x010a
        /*0972*/ 	.byte	0x3f
	.zero		1


	//   ....[65]....
        /*0974*/ 	.word	0x0000ec00
        /*0978*/ 	.word	0x00000004
        /*097c*/ 	.word	0x0002d850
        /*0980*/ 	.short	0x010a
        /*0982*/ 	.byte	0x3f
	.zero		1


	//   ....[66]....
        /*0984*/ 	.word	0x0000ec60
        /*0988*/ 	.word	0x00000004
        /*098c*/ 	.word	0x0002d830
        /*0990*/ 	.short	0x010a
        /*0992*/ 	.byte	0x3f
	.zero		1


	//   ....[67]....
        /*0994*/ 	.word	0x0000ecc0
        /*0998*/ 	.word	0x00000004
        /*099c*/ 	.word	0x0002d850
        /*09a0*/ 	.short	0x010a
        /*09a2*/ 	.byte	0x3f
	.zero		1


	//   ....[68]....
        /*09a4*/ 	.word	0x0000ed20
        /*09a8*/ 	.word	0x00000006
        /*09ac*/ 	.word	0x0002d850
        /*09b0*/ 	.short	0x010a
        /*09b2*/ 	.byte	0x3f
	.zero		1


	//   ....[69]....
        /*09b4*/ 	.word	0x0000ee20
        /*09b8*/ 	.word	0x00000006
        /*09bc*/ 	.word	0x0002d840
        /*09c0*/ 	.short	0x010a
        /*09c2*/ 	.byte	0x3f
	.zero		1


	//   ....[70]....
        /*09c4*/ 	.word	0x0000fc40
        /*09c8*/ 	.word	0x00000011
        /*09cc*/ 	.word	0x0002d820
        /*09d0*/ 	.short	0x010a
        /*09d2*/ 	.byte	0x3f
	.zero		1


	//   ....[71]....
        /*09d4*/ 	.word	0x0000fc90
        /*09d8*/ 	.word	0x00000006
        /*09dc*/ 	.word	0x0002d840
        /*09e0*/ 	.short	0x010a
        /*09e2*/ 	.byte	0x3f
	.zero		1


	//   ....[72]....
        /*09e4*/ 	.word	0x000101f0
        /*09e8*/ 	.word	0x00000006
        /*09ec*/ 	.word	0x0002d860
        /*09f0*/ 	.short	0x010a
        /*09f2*/ 	.byte	0x3f
	.zero		1


	//   ....[73]....
        /*09f4*/ 	.word	0x000107d0
        /*09f8*/ 	.word	0x00000004
        /*09fc*/ 	.word	0x0002d860
        /*0a00*/ 	.short	0x010a
        /*0a02*/ 	.byte	0x3f
	.zero		1


	//   ....[74]....
        /*0a04*/ 	.word	0x00010e50
        /*0a08*/ 	.word	0x00000004
        /*0a0c*/ 	.word	0x0002d820
        /*0a10*/ 	.short	0x010a
        /*0a12*/ 	.byte	0x3f
	.zero		1


	//   ....[75]....
        /*0a14*/ 	.word	0x00010ff0
        /*0a18*/ 	.word	0x00000005
        /*0a1c*/ 	.word	0x0002d840
        /*0a20*/ 	.short	0x010a
        /*0a22*/ 	.byte	0x3f
	.zero		1


	//   ....[76]....
        /*0a24*/ 	.word	0x00011040
        /*0a28*/ 	.word	0x00000017
        /*0a2c*/ 	.word	0x0002d840
        /*0a30*/ 	.short	0x010a
        /*0a32*/ 	.byte	0x3f
	.zero		1


	//   ....[77]....
        /*0a34*/ 	.word	0x00011090
        /*0a38*/ 	.word	0x00000005
        /*0a3c*/ 	.word	0x0002d860
        /*0a40*/ 	.short	0x010a
        /*0a42*/ 	.byte	0x3f
	.zero		1


	//----- nvinfo : EIATTR_NUM_MBARRIERS
	.align		4
.L_1289:
        /*0a44*/ 	.byte	0x03, 0x38
        /*0a46*/ 	.short	0x0016


	//----- nvinfo : EIATTR_EXIT_INSTR_OFFSETS
	.align		4
        /*0a48*/ 	.byte	0x04, 0x1c
        /*0a4a*/ 	.short	(.L_1291 - .L_1290)


	//   ....[0]....
.L_1290:
        /*0a4c*/ 	.word	0x00000970


	//   ....[1]....
        /*0a50*/ 	.word	0x0000a860


	//   ....[2]....
        /*0a54*/ 	.word	0x0000ead0


	//----- nvinfo : EIATTR_MAX_THREADS
	.align		4
.L_1291:
        /*0a58*/ 	.byte	0x04, 0x05
        /*0a5a*/ 	.short	(.L_1293 - .L_1292)
.L_1292:
        /*0a5c*/ 	.word	0x00000200
        /*0a60*/ 	.word	0x00000001
        /*0a64*/ 	.word	0x00000001


	//----- nvinfo : EIATTR_CRS_STACK_SIZE
	.align		4
.L_1293:
        /*0a68*/ 	.byte	0x04, 0x1e
        /*0a6a*/ 	.short	(.L_1295 - .L_1294)
.L_1294:
        /*0a6c*/ 	.word	0x00000000


	//----- nvinfo : EIATTR_CBANK_PARAM_SIZE
	.align		4
.L_1295:
        /*0a70*/ 	.byte	0x03, 0x19
        /*0a72*/ 	.short	0x0af0


	//----- nvinfo : EIATTR_PARAM_CBANK
	.align		4
        /*0a74*/ 	.byte	0x04, 0x0a
        /*0a76*/ 	.short	(.L_1297 - .L_1296)
	.align		4
.L_1296:
        /*0a78*/ 	.word	index@(.nv.constant0._ZN7cutlass13device_kernelIN5flash11enable_sm90INS1_16FlashAttnFwdSm90INS1_25CollectiveMainloopFwdSm90ILi2EN4cute5tupleIJNS5_1CILi1EEES8_S8_EEENS6_IJNS7_ILi192EEENS7_ILi128EEENS7_ILi96EEEEEELi96ENS_6half_tEfNS_4arch4Sm90ELb1ELb0ELb0ELb0ELb1ELb0ELb0ELb0ELb1ELb1ELb0ELb0EEENS1_21CollectiveEpilogueFwdINS6_IJSA_SC_SB_EEES9_SE_SG_Li384ELb0ELb1ELb0ELb0EEENS1_30DynamicPersistentTileSchedulerILi384ELi128ELb0ELb1ELb1EEEEEEEEEvNT_6ParamsE)
        /*0a7c*/ 	.short	0x0210
        /*0a7e*/ 	.short	0x0af0


	//----- nvinfo : EIATTR_SW_WAR
	.align		4
.L_1297:
        /*0a80*/ 	.byte	0x04, 0x36
        /*0a82*/ 	.short	(.L_1299 - .L_1298)
.L_1298:
        /*0a84*/ 	.word	0x00000008
.L_1299:


//--------------------- .nv.info._ZN7cutlass13device_kernelIN5flash11enable_sm90INS1_16FlashAttnFwdSm90INS1_25CollectiveMainloopFwdSm90ILi2EN4cute5tupleIJNS5_1CILi1EEES8_S8_EEENS6_IJNS7_ILi192EEENS7_ILi128EEENS7_ILi96EEEEEELi96ENS_6half_tEfNS_4arch4Sm90ELb1ELb0ELb0ELb1ELb1ELb0ELb0ELb0ELb1ELb1ELb0ELb0EEENS1_21CollectiveEpilogueFwdINS6_IJSA_SC_SB_EEES9_SE_SG_Li384ELb1ELb1ELb0ELb0EEENS1_36VarlenDynamicPersistentTileSchedulerILi192ELi128ELi384ELi128ELb0ELb1ELb1ELb1ELb1ELb1EEEEEEEEEvNT_6ParamsE --------------------------
	.section	.nv.info._ZN7cutlass13device_kernelIN5flash11enable_sm90INS1_16FlashAttnFwdSm90INS1_25CollectiveMainloopFwdSm90ILi2EN4cute5tupleIJNS5_1CILi1EEES8_S8_EEENS6_IJNS7_ILi192EEENS7_ILi128EEENS7_ILi96EEEEEELi96ENS_6half_tEfNS_4arch4Sm90ELb1ELb0ELb0ELb1ELb1ELb0ELb0ELb0ELb1ELb1ELb0ELb0EEENS1_21CollectiveEpilogueFwdINS6_IJSA_SC_SB_EEES9_SE_SG_Li384ELb1ELb1ELb0ELb0EEENS1_36VarlenDynamicPersistentTileSchedulerILi192ELi128ELi384ELi128ELb0ELb1ELb1ELb1ELb1ELb1EEEEEEEEEvNT_6ParamsE,"",@"SHT_CUDA_INFO"
	.sectionflags	@""
	.align	4


	//----- nvinfo : EIATTR_CUDA_API_VERSION
	.align		4
        /*0000*/ 	.byte	0x04, 0x37
        /*0002*/ 	.short	(.L_1301 - .L_1300)
.L_1300:
        /*0004*/ 	.word	0x00000082


	//----- nvinfo : EIATTR_KPARAM_INFO
	.align		4
.L_1301:
        /*0008*/ 	.byte	0x04, 0x17
        /*000a*/ 	.short	(.L_1303 - .L_1302)
.L_1302:
        /*000c*/ 	.word	0x00000000
        /*0010*/ 	.short	0x0000
        /*0012*/ 	.short	0x0070
        /*0014*/ 	.byte	0x00, 0xf0, 0x01, 0x2a


	//----- nvinfo : EIATTR_SPARSE_MMA_MASK
	.align		4
.L_1303:
        /*0018*/ 	.byte	0x03, 0x50
        /*001a*/ 	.short	0x0000


	//----- nvinfo : EIATTR_MAXREG_COUNT
	.align		4
        /*001c*/ 	.byte	0x03, 0x1b
        /*001e*/ 	.short	0x0080


	//----- nvinfo : EIATTR_NUM_BARRIERS
	.align		4
        /*0020*/ 	.byte	0x02, 0x4c
        /*0022*/ 	.byte	0x10
	.zero		1


	//----- nvinfo : EIATTR_EXTERNS
	.align		4
        /*0024*/ 	.byte	0x04, 0x0f
        /*0026*/ 	.short	(.L_1305 - .L_1304)


	//   ....[0]....
	.align		4
.L_1304:
        /*0028*/ 	.word	index@(__assertfail)


	//----- nvinfo : EIATTR_ANNOTATIONS
	.align		4
.L_1305:
        /*002c*/ 	.byte	0x04, 0x55
        /*002e*/ 	.short	(.L_1307 - .L_1306)


	//   ....[0]....
.L_1306:
        /* <DEDUP_REMOVED lines=32> */


	//----- nvinfo : EIATTR_MERCURY_ISA_VERSION
	.align		4
.L_1307:
        /*0220*/ 	.byte	0x03, 0x5f
        /*0222*/ 	.short	0x0101


	//----- nvinfo : EIATTR_UNUSED_LOAD_BYTE_OFFSET
	.align		4
        /*0224*/ 	.byte	0x04, 0x44
        /*0226*/ 	.short	(.L_1309 - .L_1308)


	//   ....[0]....
.L_1308:
        /*0228*/ 	.word	0x00000970
        /*022c*/ 	.word	0x0000fff0


	//   ....[1]....
        /*0230*/ 	.word	0x00008fa0
        /*0234*/ 	.word	0x0000fff0


	//----- nvinfo : EIATTR_INT_WARP_WIDE_INSTR_OFFSETS
	.align		4
.L_1309:
        /*0238*/ 	.byte	0x04, 0x31
        /*023a*/ 	.short	(.L_1311 - .L_1310)


	//   ....[0]....
.L_1310:
        /*023c*/ 	.word	0x000000c0


	//   ....[1]....
        /*0240*/ 	.word	0x000000d0


	//   ....[2]....
        /*0244*/ 	.word	0x00000170


	//   ....[3]....
        /*0248*/ 	.word	0x0000bd40


	//   ....[4]....
        /*024c*/ 	.word	0x0000bdd0


	//   ....[5]....
        /*0250*/ 	.word	0x0000ebc0


	//   ....[6]....
        /*0254*/ 	.word	0x0000ec50


	//----- nvinfo : EIATTR_COOP_GROUP_MASK_REGIDS
	.align		4
.L_1311:
        /*0258*/ 	.byte	0x04, 0x29
        /*025a*/ 	.short	(.L_1313 - .L_1312)


	//   ....[0]....
.L_1312:
        /*025c*/ 	.word	0xffffffff


	//   ....[1]....
        /*0260*/ 	.word	0xffffffff


	//   ....[2]....
        /*0264*/ 	.word	0xffffffff


	//   ....[3]....
        /*0268*/ 	.word	0xffffffff


	//   ....[4]....
        /*026c*/ 	.word	0xffffffff


	//   ....[5]....
        /*0270*/ 	.word	0xffffffff


	//   ....[6]....
        /*0274*/ 	.word	0xffffffff


	//   ....[7]....
        /*0278*/ 	.word	0xffffffff


	//   ....[8]....
        /*027c*/ 	.word	0xffffffff


	//   ....[9]....
        /*0280*/ 	.word	0xffffffff


	//   ....[10]....
        /*0284*/ 	.word	0xffffffff


	//   ....[11]....
        /*0288*/ 	.word	0xffffffff


	//   ....[12]....
        /*028c*/ 	.word	0xffffffff


	//   ....[13]....
        /*0290*/ 	.word	0xffffffff


	//   ....[14]....
        /*0294*/ 	.word	0xffffffff


	//   ....[15]....
        /*0298*/ 	.word	0xffffffff


	//   ....[16]....
        /*029c*/ 	.word	0xffffffff


	//   ....[17]....
        /*02a0*/ 	.word	0xffffffff


	//   ....[18]....
        /*02a4*/ 	.word	0xffffffff


	//   ....[19]....
        /*02a8*/ 	.word	0xffffffff


	//   ....[20]....
        /*02ac*/ 	.word	0xffffffff


	//   ....[21]....
        /*02b0*/ 	.word	0xffffffff


	//   ....[22]....
        /*02b4*/ 	.word	0xffffffff


	//   ....[23]....
        /*02b8*/ 	.word	0xffffffff


	//   ....[24]....
        /*02bc*/ 	.word	0xffffffff


	//   ....[25]....
        /*02c0*/ 	.word	0xffffffff


	//   ....[26]....
        /*02c4*/ 	.word	0xffffffff


	//   ....[27]....
        /*02c8*/ 	.word	0xffffffff


	//   ....[28]....
        /*02cc*/ 	.word	0xffffffff


	//   ....[29]....
        /*02d0*/ 	.word	0xffffffff


	//   ....[30]....
        /*02d4*/ 	.word	0xffffffff


	//   ....[31]....
        /*02d8*/ 	.word	0xffffffff


	//   ....[32]....
        /*02dc*/ 	.word	0xffffffff


	//   ....[33]....
        /*02e0*/ 	.word	0xffffffff


	//   ....[34]....
        /*02e4*/ 	.word	0xffffffff


	//   ....[35]....
        /*02e8*/ 	.word	0xffffffff


	//   ....[36]....
        /*02ec*/ 	.word	0xffffffff


	//   ....[37]....
        /*02f0*/ 	.word	0xffffffff


	//   ....[38]....
        /*02f4*/ 	.word	0xffffffff


	//   ....[39]....
        /*02f8*/ 	.word	0xffffffff


	//   ....[40]....
        /*02fc*/ 	.word	0xffffffff


	//   ....[41]....
        /*0300*/ 	.word	0xffffffff


	//   ....[42]....
        /*0304*/ 	.word	0xffffffff


	//   ....[43]....
        /*0308*/ 	.word	0xffffffff


	//   ....[44]....
        /*030c*/ 	.word	0xffffffff


	//   ....[45]....
        /*0310*/ 	.word	0xffffffff


	//   ....[46]....
        /*0314*/ 	.word	0xffffffff


	//   ....[47]....
        /*0318*/ 	.word	0xffffffff


	//   ....[48]....
        /*031c*/ 	.word	0xffffffff


	//   ....[49]....
        /*0320*/ 	.word	0xffffffff


	//   ....[50]....
        /*0324*/ 	.word	0xffffffff


	//   ....[51]....
        /*0328*/ 	.word	0xffffffff


	//   ....[52]....
        /*032c*/ 	.word	0xffffffff


	//   ....[53]....
        /*0330*/ 	.word	0xffffffff


	//   ....[54]....
        /*0334*/ 	.word	0xffffffff


	//   ....[55]....
        /*0338*/ 	.word	0xffffffff


	//   ....[56]....
        /*033c*/ 	.word	0xffffffff


	//   ....[57]....
        /*0340*/ 	.word	0xffffffff


	//   ....[58]....
        /*0344*/ 	.word	0xffffffff


	//   ....[59]....
        /*0348*/ 	.word	0xffffffff


	//   ....[60]....
        /*034c*/ 	.word	0xffffffff


	//   ....[61]....
        /*0350*/ 	.word	0xffffffff


	//   ....[62]....
        /*0354*/ 	.word	0xffffffff


	//   ....[63]....
        /*0358*/ 	.word	0xffffffff


	//   ....[64]....
        /*035c*/ 	.word	0xffffffff


	//   ....[65]....
        /*0360*/ 	.word	0xffffffff


	//   ....[66]....
        /*0364*/ 	.word	0xffffffff


	//   ....[67]....
        /*0368*/ 	.word	0xffffffff


	//   ....[68]....
        /*036c*/ 	.word	0xffffffff


	//   ....[69]....
        /*0370*/ 	.word	0xffffffff


	//   ....[70]....
        /*0374*/ 	.word	0xffffffff


	//   ....[71]....
        /*0378*/ 	.word	0xffffffff


	//   ....[72]....
        /*037c*/ 	.word	0xffffffff


	//   ....[73]....
        /*0380*/ 	.word	0xffffffff


	//   ....[74]....
        /*0384*/ 	.word	0xffffffff


	//   ....[75]....
        /*0388*/ 	.word	0xffffffff


	//   ....[76]....
        /*038c*/ 	.word	0xffffffff


	//   ....[77]....
        /*0390*/ 	.word	0xffffffff


	//   ....[78]....
        /*0394*/ 	.word	0xffffffff


	//   ....[79]....
        /*0398*/ 	.word	0xffffffff


	//   ....[80]....
        /*039c*/ 	.word	0xffffffff


	//   ....[81]....
        /*03a0*/ 	.word	0xffffffff


	//   ....[82]....
        /*03a4*/ 	.word	0xffffffff


	//   ....[83]....
        /*03a8*/ 	.word	0xffffffff


	//   ....[84]....
        /*03ac*/ 	.word	0xffffffff


	//   ....[85]....
        /*03b0*/ 	.word	0xffffffff


	//   ....[86]....
        /*03b4*/ 	.word	0xffffffff


	//   ....[87]....
        /*03b8*/ 	.word	0xffffffff


	//   ....[88]....
        /*03bc*/ 	.word	0xffffffff


	//   ....[89]....
        /*03c0*/ 	.word	0xffffffff


	//   ....[90]....
        /*03c4*/ 	.word	0xffffffff


	//   ....[91]....
        /*03c8*/ 	.word	0xffffffff


	//   ....[92]....
        /*03cc*/ 	.word	0xffffffff


	//   ....[93]....
        /*03d0*/ 	.word	0xffffffff


	//   ....[94]....
        /*03d4*/ 	.word	0xffffffff


	//   ....[95]....
        /*03d8*/ 	.word	0xffffffff


	//   ....[96]....
        /*03dc*/ 	.word	0xffffffff


	//   ....[97]....
        /*03e0*/ 	.word	0xffffffff


	//   ....[98]....
        /*03e4*/ 	.word	0xffffffff


	//   ....[99]....
        /*03e8*/ 	.word	0xffffffff


	//   ....[100]....
        /*03ec*/ 	.word	0xffffffff


	//   ....[101]....
        /*03f0*/ 	.word	0xffffffff


	//   ....[102]....
        /*03f4*/ 	.word	0xffffffff


	//   ....[103]....
        /*03f8*/ 	.word	0xffffffff


	//   ....[104]....
        /*03fc*/ 	.word	0xffffffff


	//   ....[105]....
        /*0400*/ 	.word	0xffffffff


	//   ....[106]....
        /*0404*/ 	.word	0xffffffff


	//   ....[107]....
        /*0408*/ 	.word	0xffffffff


	//   ....[108]....
        /*040c*/ 	.word	0xffffffff


	//   ....[109]....
        /*0410*/ 	.word	0xffffffff


	//   ....[110]....
        /*0414*/ 	.word	0xffffffff


	//   ....[111]....
        /*0418*/ 	.word	0xffffffff


	//   ....[112]....
        /*041c*/ 	.word	0xffffffff


	//   ....[113]....
        /*0420*/ 	.word	0xffffffff


	//   ....[114]....
        /*0424*/ 	.word	0xffffffff


	//   ....[115]....
        /*0428*/ 	.word	0xffffffff


	//   ....[116]....
        /*042c*/ 	.word	0xffffffff


	//   ....[117]....
        /*0430*/ 	.word	0xffffffff


	//   ....[118]....
        /*0434*/ 	.word	0xffffffff


	//   ....[119]....
        /*0438*/ 	.word	0xffffffff


	//   ....[120]....
        /*043c*/ 	.word	0x0500000f


	//   ....[121]....
        /*0440*/ 	.word	0x0500000f


	//   ....[122]....
        /*0444*/ 	.word	0x0500000f


	//   ....[123]....
        /*0448*/ 	.word	0x0500000f


	//   ....[124]....
        /*044c*/ 	.word	0x0500000f


	//   ....[125]....
        /*0450*/ 	.word	0x0500000f


	//   ....[126]....
        /*0454*/ 	.word	0x0500000f


	//   ....[127]....
        /*0458*/ 	.word	0x0500000f


	//   ....[128]....
        /*045c*/ 	.word	0x0500000f


	//   ....[129]....
        /*0460*/ 	.word	0x0500000f


	//   ....[130]....
        /*0464*/ 	.word	0x0500000f


	//   ....[131]....
        /*0468*/ 	.word	0x0500000f


	//   ....[132]....
        /*046c*/ 	.word	0x0500000f


	//   ....[133]....
        /*0470*/ 	.word	0x0500000f


	//   ....[134]....
        /*0474*/ 	.word	0x0500000f


	//   ....[135]....
        /*0478*/ 	.word	0x0500000f


	//   ....[136]....
        /*047c*/ 	.word	0x0500000f


	//   ....[137]....
        /*0480*/ 	.word	0x0500000f


	//   ....[138]....
        /*0484*/ 	.word	0x0500000f


	//   ....[139]....
        /*0488*/ 	.word	0x0500000f


	//   ....[140]....
        /*048c*/ 	.word	0x0500000f


	//   ....[141]....
        /*0490*/ 	.word	0x0500000f


	//   ....[142]....
        /*0494*/ 	.word	0x0500000f


	//   ....[143]....
        /*0498*/ 	.word	0x0500000f


	//   ....[144]....
        /*049c*/ 	.word	0x0500000f


	//   ....[145]....
        /*04a0*/ 	.word	0x0500000f


	//   ....[146]....
        /*04a4*/ 	.word	0x0500000f


	//   ....[147]....
        /*04a8*/ 	.word	0x0500000f


	//   ....[148]....
        /*04ac*/ 	.word	0x0500000f


	//   ....[149]....
        /*04b0*/ 	.word	0x0500000f


	//   ....[150]....
        /*04b4*/ 	.word	0x0500000f


	//   ....[151]....
        /*04b8*/ 	.word	0x0500000f


	//   ....[152]....
        /*04bc*/ 	.word	0x0500000f


	//   ....[153]....
        /*04c0*/ 	.word	0x0500000f


	//   ....[154]....
        /*04c4*/ 	.word	0x0500000f


	//   ....[155]....
        /*04c8*/ 	.word	0x0500000f


	//   ....[156]....
        /*04cc*/ 	.word	0x0500000f


	//   ....[157]....
        /*04d0*/ 	.word	0x0500000f


	//   ....[158]....
        /*04d4*/ 	.word	0x0500000f


	//   ....[159]....
        /*04d8*/ 	.word	0x0500000f


	//   ....[160]....
        /*04dc*/ 	.word	0x0500000f


	//   ....[161]....
        /*04e0*/ 	.word	0x0500000f


	//   ....[162]....
        /*04e4*/ 	.word	0x0500000f


	//   ....[163]....
        /*04e8*/ 	.word	0x0500000f


	//   ....[164]....
        /*04ec*/ 	.word	0x0500000f


	//   ....[165]....
        /*04f0*/ 	.word	0x0500000f


	//   ....[166]....
        /*04f4*/ 	.word	0x0500000f


	//   ....[167]....
        /*04f8*/ 	.word	0x0500000f


	//   ....[168]....
        /*04fc*/ 	.word	0x0500000f


	//   ....[169]....
        /*0500*/ 	.word	0x0500000f


	//   ....[170]....
        /*0504*/ 	.word	0x0500000f


	//   ....[171]....
        /*0508*/ 	.word	0x0500000f


	//   ....[172]....
        /*050c*/ 	.word	0x0500000f


	//   ....[173]....
        /*0510*/ 	.word	0x0500000f


	//   ....[174]....
        /*0514*/ 	.word	0x0500000f


	//   ....[175]....
        /*0518*/ 	.word	0x0500000f


	//   ....[176]....
        /*051c*/ 	.word	0x0500000f


	//   ....[177]....
        /*0520*/ 	.word	0x0500000f


	//   ....[178]....
        /*0524*/ 	.word	0x0500000f


	//   ....[179]....
        /*0528*/ 	.word	0x0500000f


	//   ....[180]....
        /*052c*/ 	.word	0x0500000f


	//   ....[181]....
        /*0530*/ 	.word	0x0500000f


	//   ....[182]....
        /*0534*/ 	.word	0x0500000f


	//----- nvinfo : EIATTR_COOP_GROUP_INSTR_OFFSETS
	.align		4
.L_1313:
        /*0538*/ 	.byte	0x04, 0x28
        /*053a*/ 	.short	(.L_1315 - .L_1314)


	//   ....[0]....
.L_1314:
        /*053c*/ 	.word	0x00000080


	//   ....[1]....
        /*0540*/ 	.word	0x000000b0


	//   ....[2]....
        /*0544*/ 	.word	0x000002d0


	//   ....[3]....
        /*0548*/ 	.word	0x00000430


	//   ....[4]....
        /*054c*/ 	.word	0x00000550


	//   ....[5]....
        /*0550*/ 	.word	0x000006b0


	//   ....[6]....
        /*0554*/ 	.word	0x000014f0


	//   ....[7]....
        /*0558*/ 	.word	0x00001c30


	//   ....[8]....
        /*055c*/ 	.word	0x00002290


	//   ....[9]....
        /*0560*/ 	.word	0x000022a0


	//   ....[10]....
        /*0564*/ 	.word	0x00002300


	//   ....[11]....
        /*0568*/ 	.word	0x00002cb0


	//   ....[12]....
        /*056c*/ 	.word	0x00002d20


	//   ....[13]....
        /*0570*/ 	.word	0x00003a10


	//   ....[14]....
        /*0574*/ 	.word	0x000043e0


	//   ....[15]....
        /*0578*/ 	.word	0x00004400


	//   ....[16]....
        /*057c*/ 	.word	0x00004a70


	//   ....[17]....
        /*0580*/ 	.word	0x00004b70


	//   ....[18]....
        /*0584*/ 	.word	0x000053a0


	//   ....[19]....
        /*0588*/ 	.word	0x00005400


	//   ....[20]....
        /*058c*/ 	.word	0x00006450


	//   ....[21]....
        /*0590*/ 	.word	0x000071b0


	//   ....[22]....
        /*0594*/ 	.word	0x000071c0


	//   ....[23]....
        /*0598*/ 	.word	0x000071f0


	//   ....[24]....
        /*059c*/ 	.word	0x00007210


	//   ....[25]....
        /*05a0*/ 	.word	0x00008560


	//   ....[26]....
        /*05a4*/ 	.word	0x00008660


	//   ....[27]....
        /*05a8*/ 	.word	0x000086c0


	//   ....[28]....
        /*05ac*/ 	.word	0x000087a0


	//   ....[29]....
        /*05b0*/ 	.word	0x000087b0


	//   ....[30]....
        /*05b4*/ 	.word	0x000098d0


	//   ....[31]....
        /*05b8*/ 	.word	0x00009910


	//   ....[32]....
        /*05bc*/ 	.word	0x00009940


	//   ....[33]....
        /*05c0*/ 	.word	0x00009970


	//   ....[34]....
        /*05c4*/ 	.word	0x00009df0


	//   ....[35]....
        /*05c8*/ 	.word	0x00009e00


	//   ....[36]....
        /*05cc*/ 	.word	0x00009f10


	//   ....[37]....
        /*05d0*/ 	.word	0x00009f30


	//   ....[38]....
        /*05d4*/ 	.word	0x0000a750


	//   ....[39]....
        /*05d8*/ 	.word	0x0000a760


	//   ....[40]....
        /*05dc*/ 	.word	0x0000a860


	//   ....[41]....
        /*05e0*/ 	.word	0x0000a880


	//   ....[42]....
        /*05e4*/ 	.word	0x0000a9f0


	//   ....[43]....
        /*05e8*/ 	.word	0x0000abc0


	//   ....[44]....
        /*05ec*/ 	.word	0x0000abf0


	//   ....[45]....
        /*05f0*/ 	.word	0x0000ac20


	//   ....[46]....
        /*05f4*/ 	.word	0x0000ac50


	//   ....[47]....
        /*05f8*/ 	.word	0x0000ac80


	//   ....[48]....
        /*05fc*/ 	.word	0x0000acb0


	//   ....[49]....
        /*0600*/ 	.word	0x0000ae00


	//   ....[50]....
        /*0604*/ 	.word	0x0000ae30


	//   ....[51]....
        /*0608*/ 	.word	0x0000ae60


	//   ....[52]....
        /*060c*/ 	.word	0x0000ae90


	//   ....[53]....
        /*0610*/ 	.word	0x0000aec0


	//   ....[54]....
        /*0614*/ 	.word	0x0000aef0


	//   ....[55]....
        /*0618*/ 	.word	0x0000af80


	//   ....[56]....
        /*061c*/ 	.word	0x0000afe0


	//   ....[57]....
        /*0620*/ 	.word	0x0000b080


	//   ....[58]....
        /*0624*/ 	.word	0x0000ca10


	//   ....[59]....
        /*0628*/ 	.word	0x0000ca30


	//   ....[60]....
        /*062c*/ 	.word	0x0000cae0


	//   ....[61]....
        /*0630*/ 	.word	0x0000cb00


	//   ....[62]....
        /*0634*/ 	.word	0x0000cba0


	//   ....[63]....
        /*0638*/ 	.word	0x0000cbc0


	//   ....[64]....
        /*063c*/ 	.word	0x0000cbd0


	//   ....[65]....
        /*0640*/ 	.word	0x0000cbe0


	//   ....[66]....
        /*0644*/ 	.word	0x0000d5a0


	//   ....[67]....
        /*0648*/ 	.word	0x0000d5b0


	//   ....[68]....
        /*064c*/ 	.word	0x0000d6a0


	//   ....[69]....
        /*0650*/ 	.word	0x0000d6b0


	//   ....[70]....
        /*0654*/ 	.word	0x0000d760


	//   ....[71]....
        /*0658*/ 	.word	0x0000d770


	//   ....[72]....
        /*065c*/ 	.word	0x0000d780


	//   ....[73]....
        /*0660*/ 	.word	0x0000d790


	//   ....[74]....
        /*0664*/ 	.word	0x0000d860


	//   ....[75]....
        /*0668*/ 	.word	0x0000d8a0


	//   ....[76]....
        /*066c*/ 	.word	0x0000d8b0


	//   ....[77]....
        /*0670*/ 	.word	0x0000d8d0


	//   ....[78]....
        /*0674*/ 	.word	0x0000e180


	//   ....[79]....
        /*0678*/ 	.word	0x0000e190


	//   ....[80]....
        /*067c*/ 	.word	0x0000e1b0


	//   ....[81]....
        /*0680*/ 	.word	0x0000e230


	//   ....[82]....
        /*0684*/ 	.word	0x0000e240


	//   ....[83]....
        /*0688*/ 	.word	0x0000e2a0


	//   ....[84]....
        /*068c*/ 	.word	0x0000e2d0


	//   ....[85]....
        /*0690*/ 	.word	0x0000e310


	//   ....[86]....
        /*0694*/ 	.word	0x0000e600


	//   ....[87]....
        /*0698*/ 	.word	0x0000e620


	//   ....[88]....
        /*069c*/ 	.word	0x0000e6c0


	//   ....[89]....
        /*06a0*/ 	.word	0x0000e6d0


	//   ....[90]....
        /*06a4*/ 	.word	0x0000e760


	//   ....[91]....
        /*06a8*/ 	.word	0x0000e770


	//   ....[92]....
        /*06ac*/ 	.word	0x0000e780


	//   ....[93]....
        /*06b0*/ 	.word	0x0000e810


	//   ....[94]....
        /*06b4*/ 	.word	0x0000ee40


	//   ....[95]....
        /*06b8*/ 	.word	0x0000ee50


	//   ....[96]....
        /*06bc*/ 	.word	0x0000eee0


	//   ....[97]....
        /*06c0*/ 	.word	0x0000ef80


	//   ....[98]....
        /*06c4*/ 	.word	0x0000efa0


	//   ....[99]....
        /*06c8*/ 	.word	0x0000f020


	//   ....[100]....
        /*06cc*/ 	.word	0x0000f040


	//   ....[101]....
        /*06d0*/ 	.word	0x0000f050


	//   ....[102]....
        /*06d4*/ 	.word	0x0000f430


	//   ....[103]....
        /*06d8*/ 	.word	0x0000f460


	//   ....[104]....
        /*06dc*/ 	.word	0x0000f4a0


	//   ....[105]....
        /*06e0*/ 	.word	0x0000f4d0


	//   ....[106]....
        /*06e4*/ 	.word	0x0000f500


	//   ....[107]....
        /*06e8*/ 	.word	0x0000f530


	//   ....[108]....
        /*06ec*/ 	.word	0x0000f560


	//   ....[109]....
        /*06f0*/ 	.word	0x0000f590


	//   ....[110]....
        /*06f4*/ 	.word	0x0000f710


	//   ....[111]....
        /*06f8*/ 	.word	0x0000f740


	//   ....[112]....
        /*06fc*/ 	.word	0x0000f770


	//   ....[113]....
        /*0700*/ 	.word	0x0000f7a0


	//   ....[114]....
        /*0704*/ 	.word	0x0000f7d0


	//   ....[115]....
        /*0708*/ 	.word	0x0000f800


	//   ....[116]....
        /*070c*/ 	.word	0x0000f8c0


	//   ....[117]....
        /*0710*/ 	.word	0x0000f8e0


	//   ....[118]....
        /*0714*/ 	.word	0x0000f950


	//   ....[119]....
        /*0718*/ 	.word	0x0000fff0


	//   ....[120]....
        /*071c*/ 	.word	0x00010590


	//   ....[121]....
        /*0720*/ 	.word	0x00010680


	//   ....[122]....
        /*0724*/ 	.word	0x00010720


	//   ....[123]....
        /*0728*/ 	.word	0x00010780


	//   ....[124]....
        /*072c*/ 	.word	0x00010890


	//   ....[125]....
        /*0730*/ 	.word	0x00010900


	//   ....[126]....
        /*0734*/ 	.word	0x00010a10


	//   ....[127]....
        /*0738*/ 	.word	0x00010a80


	//   ....[128]....
        /*073c*/ 	.word	0x00010b20


	//   ....[129]....
        /*0740*/ 	.word	0x00010c60


	//   ....[130]....
        /*0744*/ 	.word	0x00010cb0


	//   ....[131]....
        /*0748*/ 	.word	0x00010d20


	//   ....[132]....
        /*074c*/ 	.word	0x00010e20


	//   ....[133]....
        /*0750*/ 	.word	0x00010e90


	//   ....[134]....
        /*0754*/ 	.word	0x00010f90


	//   ....[135]....
        /*0758*/ 	.word	0x00011010


	//   ....[136]....
        /*075c*/ 	.word	0x00011090


	//   ....[137]....
        /*0760*/ 	.word	0x00011190


	//   ....[138]....
        /*0764*/ 	.word	0x00011290


	//   ....[139]....
        /*0768*/ 	.word	0x000112f0


	//   ....[140]....
        /*076c*/ 	.word	0x000113d0


	//   ....[141]....
        /*0770*/ 	.word	0x00011510


	//   ....[142]....
        /*0774*/ 	.word	0x000115f0


	//   ....[143]....
        /*0778*/ 	.word	0x00011670


	//   ....[144]....
        /*077c*/ 	.word	0x00011750


	//   ....[145]....
        /*0780*/ 	.word	0x000117b0


	//   ....[146]....
        /*0784*/ 	.word	0x00011880


	//   ....[147]....
        /*0788*/ 	.word	0x000118e0


	//   ....[148]....
        /*078c*/ 	.word	0x000119c0


	//   ....[149]....
        /*0790*/ 	.word	0x00011ab0


	//   ....[150]....
        /*0794*/ 	.word	0x00011b50


	//   ....[151]....
        /*0798*/ 	.word	0x00011bb0


	//   ....[152]....
        /*079c*/ 	.word	0x00011cb0


	//   ....[153]....
        /*07a0*/ 	.word	0x00011d10


	//   ....[154]....
        /*07a4*/ 	.word	0x00011e10


	//   ....[155]....
        /*07a8*/ 	.word	0x00011e70


	//   ....[156]....
        /*07ac*/ 	.word	0x00011f40


	//   ....[157]....
        /*07b0*/ 	.word	0x00012090


	//   ....[158]....
        /*07b4*/ 	.word	0x00012140


	//   ....[159]....
        /*07b8*/ 	.word	0x00012250


	//   ....[160]....
        /*07bc*/ 	.word	0x00012330


	//   ....[161]....
        /*07c0*/ 	.word	0x00012390


	//   ....[162]....
        /*07c4*/ 	.word	0x00012480


	//   ....[163]....
        /*07c8*/ 	.word	0x000124e0


	//   ....[164]....
        /*07cc*/ 	.word	0x000125c0


	//   ....[165]....
        /*07d0*/ 	.word	0x00012650


	//   ....[166]....
        /*07d4*/ 	.word	0x000126f0


	//   ....[167]....
        /*07d8*/ 	.word	0x00012810


	//   ....[168]....
        /*07dc*/ 	.word	0x00012880


	//   ....[169]....
        /*07e0*/ 	.word	0x000128f0


	//   ....[170]....
        /*07e4*/ 	.word	0x00012960


	//   ....[171]....
        /*07e8*/ 	.word	0x000129d0


	//   ....[172]....
        /*07ec*/ 	.word	0x00012a50


	//   ....[173]....
        /*07f0*/ 	.word	0x00012ae0


	//   ....[174]....
        /*07f4*/ 	.word	0x00012b70


	//   ....[175]....
        /*07f8*/ 	.word	0x00012be0


	//   ....[176]....
        /*07fc*/ 	.word	0x00012c50


	//   ....[177]....
        /*0800*/ 	.word	0x00012cc0


	//   ....[178]....
        /*0804*/ 	.word	0x00012d40


	//   ....[179]....
        /*0808*/ 	.word	0x00012db0


	//   ....[180]....
        /*080c*/ 	.word	0x00012e50


	//   ....[181]....
        /*0810*/ 	.word	0x00012ee0


	//   ....[182]....
        /*0814*/ 	.word	0x00013010


	//----- nvinfo : EIATTR_REG_RECONFIG
	.align		4
.L_1315:
        /*0818*/ 	.byte	0x01, 0x54
	.zero		2


	//----- nvinfo : EIATTR_SYSCALL_OFFSETS
	.align		4
        /*081c*/ 	.byte	0x04, 0x46
        /*081e*/ 	.short	(.L_1317 - .L_1316)


	//   ....[0]....
.L_1316:
        /*0820*/ 	.word	0x000016e0


	//   ....[1]....
        /*0824*/ 	.word	0x0000bf30


	//   ....[2]....
        /*0828*/ 	.word	0x0000c080


	//   ....[3]....
        /*082c*/ 	.word	0x0000c170


	//   ....[4]....
        /*0830*/ 	.word	0x0000d020


	//----- nvinfo : EIATTR_MBARRIER_INSTR_OFFSETS
	.align		4
.L_1317:
        /*0834*/ 	.byte	0x04, 0x39
        /*0836*/ 	.short	(.L_1319 - .L_1318)


	//   ....[0]....
.L_1318:
        /*0838*/ 	.word	0x00000180
        /*083c*/ 	.word	0x000000ff
        /*0840*/ 	.word	0x0002d800
        /*0844*/ 	.short	0x0100
        /*0846*/ 	.byte	0x08
	.zero		1


	//   ....[1]....
        /*0848*/ 	.word	0x00000190
        /*084c*/ 	.word	0x000000ff
        /*0850*/ 	.word	0x0002d820
        /*0854*/ 	.short	0x0100
        /*0856*/ 	.byte	0x08
	.zero		1


	//   ....[2]....
        /*0858*/ 	.word	0x00000280
        /*085c*/ 	.word	0x000000ff
        /*0860*/ 	.word	0x0002d830
        /*0864*/ 	.short	0x0100
        /*0866*/ 	.byte	0x08
	.zero		1


	//   ....[3]....
        /*0868*/ 	.word	0x00000290
        /*086c*/ 	.word	0x000000ff
        /*0870*/ 	.word	0x0002d840
        /*0874*/ 	.short	0x0100
        /*0876*/ 	.byte	0x08
	.zero		1


	//   ....[4]....
        /*0878*/ 	.word	0x000002a0
        /*087c*/ 	.word	0x000000ff
        /*0880*/ 	.word	0x0002d838
        /*0884*/ 	.short	0x0100
        /*0886*/ 	.byte	0x08
	.zero		1


	//   ....[5]....
        /*0888*/ 	.word	0x000002b0
        /*088c*/ 	.word	0x000000ff
        /*0890*/ 	.word	0x0002d848
        /*0894*/ 	.short	0x0100
        /*0896*/ 	.byte	0x08
	.zero		1


	//   ....[6]....
        /*0898*/ 	.word	0x000003e0
        /*089c*/ 	.word	0x000000ff
        /*08a0*/ 	.word	0x0002d850
        /*08a4*/ 	.short	0x0100
        /*08a6*/ 	.byte	0x08
	.zero		1


	//   ....[7]....
        /*08a8*/ 	.word	0x000003f0
        /*08ac*/ 	.word	0x000000ff
        /*08b0*/ 	.word	0x0002d860
        /*08b4*/ 	.short	0x0100
        /*08b6*/ 	.byte	0x08
	.zero		1


	//   ....[8]....
        /*08b8*/ 	.word	0x00000400
        /*08bc*/ 	.word	0x000000ff
        /*08c0*/ 	.word	0x0002d858
        /*08c4*/ 	.short	0x0100
        /*08c6*/ 	.byte	0x08
	.zero		1


	//   ....[9]....
        /*08c8*/ 	.word	0x00000410
        /*08cc*/ 	.word	0x000000ff
        /*08d0*/ 	.word	0x0002d868
        /*08d4*/ 	.short	0x0100
        /*08d6*/ 	.byte	0x08
	.zero		1


	//   ....[10]....
        /*08d8*/ 	.word	0x00000500
        /*08dc*/ 	.word	0x000000ff
        /*08e0*/ 	.word	0x0002d870
        /*08e4*/ 	.short	0x0100
        /*08e6*/ 	.byte	0x06
	.zero		1


	//   ....[11]....
        /*08e8*/ 	.word	0x00000510
        /*08ec*/ 	.word	0x000000ff
        /*08f0*/ 	.word	0x0002d880
        /*08f4*/ 	.short	0x0100
        /*08f6*/ 	.byte	0x06
	.zero		1


	//   ....[12]....
        /*08f8*/ 	.word	0x00000520
        /*08fc*/ 	.word	0x000000ff
        /*0900*/ 	.word	0x0002d878
        /*0904*/ 	.short	0x0100
        /*0906*/ 	.byte	0x06
	.zero		1


	//   ....[13]....
        /*0908*/ 	.word	0x00000530
        /*090c*/ 	.word	0x000000ff
        /*0910*/ 	.word	0x0002d888
        /*0914*/ 	.short	0x0100
        /*0916*/ 	.byte	0x06
	.zero		1


	//   ....[14]....
        /*0918*/ 	.word	0x00000660
        /*091c*/ 	.word	0x000000ff
        /*0920*/ 	.word	0x0002d890
        /*0924*/ 	.short	0x0100
        /*0926*/ 	.byte	0x08
	.zero		1


	//   ....[15]....
        /*0928*/ 	.word	0x00000670
        /*092c*/ 	.word	0x000000ff
        /*0930*/ 	.word	0x0002d8a0
        /*0934*/ 	.short	0x0100
        /*0936*/ 	.byte	0x08
	.zero		1


	//   ....[16]....
        /*0938*/ 	.word	0x00000680
        /*093c*/ 	.word	0x000000ff
        /*0940*/ 	.word	0x0002d898
        /*0944*/ 	.short	0x0100
        /*0946*/ 	.byte	0x08
	.zero		1


	//   ....[17]....
        /*0948*/ 	.word	0x00000690
        /*094c*/ 	.word	0x000000ff
        /*0950*/ 	.word	0x0002d8a8
        /*0954*/ 	.short	0x0100
        /*0956*/ 	.byte	0x08
	.zero		1


	//   ....[18]....
        /*0958*/ 	.word	0x000007c0
        /*095c*/ 	.word	0x000000ff
        /*0960*/ 	.word	0x0002d8b0
        /*0964*/ 	.short	0x0100
        /*0966*/ 	.byte	0x08
	.zero		1


	//   ....[19]....
        /*0968*/ 	.word	0x000007d0
        /*096c*/ 	.word	0x000000ff
        /*0970*/ 	.word	0x0002d8c0
        /*0974*/ 	.short	0x0100
        /*0976*/ 	.byte	0x08
	.zero		1


	//   ....[20]....
        /*0978*/ 	.word	0x000007e0
        /*097c*/ 	.word	0x000000ff
        /*0980*/ 	.word	0x0002d8b8
        /*0984*/ 	.short	0x0100
        /*0986*/ 	.byte	0x08
	.zero		1


	//   ....[21]....
        /*0988*/ 	.word	0x000007f0
        /*098c*/ 	.word	0x000000ff
        /*0990*/ 	.word	0x0002d8c8
        /*0994*/ 	.short	0x0100
        /*0996*/ 	.byte	0x08
	.zero		1


	//   ....[22]....
        /*0998*/ 	.word	0x00001740
        /*099c*/ 	.word	0x000000ff
        /*09a0*/ 	.word	0x0002d800
        /*09a4*/ 	.short	0x010a
        /*09a6*/ 	.byte	0x28
	.zero		1


	//   ....[23]....
        /*09a8*/ 	.word	0x000017b0
        /*09ac*/ 	.word	0x00000003
        /*09b0*/ 	.word	0x0002d830
        /*09b4*/ 	.short	0x010a
        /*09b6*/ 	.byte	0x3f
	.zero		1


	//   ....[24]....
        /*09b8*/ 	.word	0x000017f0
        /*09bc*/ 	.word	0x00000003
        /*09c0*/ 	.word	0x0002d830
        /*09c4*/ 	.short	0x010a
        /*09c6*/ 	.byte	0x3f
	.zero		1


	//   ....[25]....
        /*09c8*/ 	.word	0x00002410
        /*09cc*/ 	.word	0x000000ff
        /*09d0*/ 	.word	0x00000000
        /*09d4*/ 	.short	0x0101
        /*09d6*/ 	.byte	0x06
	.zero		1


	//   ....[26]....
        /*09d8*/ 	.word	0x00003b40
        /*09dc*/ 	.word	0x000000ff
        /*09e0*/ 	.word	0x0002d830
        /*09e4*/ 	.short	0x010a
        /*09e6*/ 	.byte	0x07
	.zero		1


	//   ....[27]....
        /*09e8*/ 	.word	0x00003b80
        /*09ec*/ 	.word	0x000000ff
        /*09f0*/ 	.word	0x0002d830
        /*09f4*/ 	.short	0x010a
        /*09f6*/ 	.byte	0x07
	.zero		1


	//   ....[28]....
        /*09f8*/ 	.word	0x00003e60
        /*09fc*/ 	.word	0x000000ff
        /*0a00*/ 	.word	0x0002d850
        /*0a04*/ 	.short	0x010a
        /*0a06*/ 	.byte	0x07
	.zero		1


	//   ....[29]....
        /*0a08*/ 	.word	0x00003ea0
        /*0a0c*/ 	.word	0x000000ff
        /*0a10*/ 	.word	0x0002d850
        /*0a14*/ 	.short	0x010a
        /*0a16*/ 	.byte	0x07
	.zero		1


	//   ....[30]....
        /*0a18*/ 	.word	0x00004390
        /*0a1c*/ 	.word	0x000000ff
        /*0a20*/ 	.word	0x00000000
        /*0a24*/ 	.short	0x0101
        /*0a26*/ 	.byte	0x07
	.zero		1


	//   ....[31]....
        /*0a28*/ 	.word	0x00005ef0
        /*0a2c*/ 	.word	0x000000ff
        /*0a30*/ 	.word	0x00000000
        /*0a34*/ 	.short	0x0101
        /*0a36*/ 	.byte	0x06
	.zero		1


	//   ....[32]....
        /*0a38*/ 	.word	0x00006590
        /*0a3c*/ 	.word	0x000000ff
        /*0a40*/ 	.word	0x0002d830
        /*0a44*/ 	.short	0x010a
        /*0a46*/ 	.byte	0x07
	.zero		1


	//   ....[33]....
        /*0a48*/ 	.word	0x000065d0
        /*0a4c*/ 	.word	0x000000ff
        /*0a50*/ 	.word	0x0002d830
        /*0a54*/ 	.short	0x010a
        /*0a56*/ 	.byte	0x07
	.zero		1


	//   ....[34]....
        /*0a58*/ 	.word	0x000068b0
        /*0a5c*/ 	.word	0x000000ff
        /*0a60*/ 	.word	0x0002d850
        /*0a64*/ 	.short	0x010a
        /*0a66*/ 	.byte	0x07
	.zero		1


	//   ....[35]....
        /*0a68*/ 	.word	0x000068f0
        /*0a6c*/ 	.word	0x000000ff
        /*0a70*/ 	.word	0x0002d850
        /*0a74*/ 	.short	0x010a
        /*0a76*/ 	.byte	0x07
	.zero		1


	//   ....[36]....
        /*0a78*/ 	.word	0x00006e20
        /*0a7c*/ 	.word	0x000000ff
        /*0a80*/ 	.word	0x00000000
        /*0a84*/ 	.short	0x0101
        /*0a86*/ 	.byte	0x07
	.zero		1


	//   ....[37]....
        /*0a88*/ 	.word	0x00008000
        /*0a8c*/ 	.word	0x000000ff
        /*0a90*/ 	.word	0x00000000
        /*0a94*/ 	.short	0x0101
        /*0a96*/ 	.byte	0x06
	.zero		1


	//   ....[38]....
        /*0a98*/ 	.word	0x000085d0
        /*0a9c*/ 	.word	0x000000ff
        /*0aa0*/ 	.word	0x0002d850
        /*0aa4*/ 	.short	0x010a
        /*0aa6*/ 	.byte	0x04
	.zero		1


	//   ....[39]....
        /*0aa8*/ 	.word	0x00008610
        /*0aac*/ 	.word	0x000000ff
        /*0ab0*/ 	.word	0x0002d850
        /*0ab4*/ 	.short	0x010a
        /*0ab6*/ 	.byte	0x04
	.zero		1


	//   ....[40]....
        /*0ab8*/ 	.word	0x00008c80
        /*0abc*/ 	.word	0x000000ff
        /*0ac0*/ 	.word	0x00000000
        /*0ac4*/ 	.short	0x0101
        /*0ac6*/ 	.byte	0x04
	.zero		1


	//   ....[41]....
        /*0ac8*/ 	.word	0x00009e10
        /*0acc*/ 	.word	0x000000ff
        /*0ad0*/ 	.word	0x00000000
        /*0ad4*/ 	.short	0x0101
        /*0ad6*/ 	.byte	0x04
	.zero		1


	//   ....[42]....
        /*0ad8*/ 	.word	0x0000c770
        /*0adc*/ 	.word	0x00000002
        /*0ae0*/ 	.word	0x0002d840
        /*0ae4*/ 	.short	0x010a
        /*0ae6*/ 	.byte	0x3f
	.zero		1


	//   ....[43]....
        /*0ae8*/ 	.word	0x0000cd20
        /*0aec*/ 	.word	0x00000002
        /*0af0*/ 	.word	0x0002d830
        /*0af4*/ 	.short	0x0107
        /*0af6*/ 	.byte	0x3f
	.zero		1


	//   ....[44]....
        /*0af8*/ 	.word	0x0000ce00
        /*0afc*/ 	.word	0x00000002
        /*0b00*/ 	.word	0x0002d830
        /*0b04*/ 	.short	0x0101
        /*0b06*/ 	.byte	0x3f
	.zero		1


	//   ....[45]....
        /*0b08*/ 	.word	0x0000da10
        /*0b0c*/ 	.word	0x00000017
        /*0b10*/ 	.word	0x0002d800
        /*0b14*/ 	.short	0x0107
        /*0b16*/ 	.byte	0x3f
	.zero		1


	//   ....[46]....
        /*0b18*/ 	.word	0x0000db00
        /*0b1c*/ 	.word	0x00000017
        /*0b20*/ 	.word	0x0002d800
        /*0b24*/ 	.short	0x0101
        /*0b26*/ 	.byte	0x3f
	.zero		1


	//   ....[47]....
        /*0b28*/ 	.word	0x0000db20
        /*0b2c*/ 	.word	0x00000017
        /*0b30*/ 	.word	0x0002d820
        /*0b34*/ 	.short	0x010a
        /*0b36*/ 	.byte	0x3f
	.zero		1


	//   ....[48]....
        /*0b38*/ 	.word	0x0000df30
        /*0b3c*/ 	.word	0x00000005
        /*0b40*/ 	.word	0x0002d840
        /*0b44*/ 	.short	0x010a
        /*0b46*/ 	.byte	0x3f
	.zero		1


	//   ....[49]....
        /*0b48*/ 	.word	0x0000e3c0
        /*0b4c*/ 	.word	0x00000005
        /*0b50*/ 	.word	0x0002d830
        /*0b54*/ 	.short	0x0107
        /*0b56*/ 	.byte	0x3f
	.zero		1


	//   ....[50]....
        /*0b58*/ 	.word	0x0000e480
        /*0b5c*/ 	.word	0x00000005
        /*0b60*/ 	.word	0x0002d830
        /*0b64*/ 	.short	0x0101
        /*0b66*/ 	.byte	0x3f
	.zero		1


	//   ....[51]....
        /*0b68*/ 	.word	0x0000e4e0
        /*0b6c*/ 	.word	0x00000005
        /*0b70*/ 	.word	0x0002d860
        /*0b74*/ 	.short	0x010a
        /*0b76*/ 	.byte	0x3f
	.zero		1


	//   ....[52]....
        /*0b78*/ 	.word	0x0000ea00
        /*0b7c*/ 	.word	0x00000005
        /*0b80*/ 	.word	0x0002d850
        /*0b84*/ 	.short	0x0107
        /*0b86*/ 	.byte	0x3f
	.zero		1


	//   ....[53]....
        /*0b88*/ 	.word	0x0000eb00
        /*0b8c*/ 	.word	0x00000005
        /*0b90*/ 	.word	0x0002d850
        /*0b94*/ 	.short	0x0101
        /*0b96*/ 	.byte	0x3f
	.zero		1


	//   ....[54]....
        /*0b98*/ 	.word	0x0000ed00
        /*0b9c*/ 	.word	0x00000000
        /*0ba0*/ 	.word	0x0002d860
        /*0ba4*/ 	.short	0x010a
        /*0ba6*/ 	.byte	0x3f
	.zero		1


	//   ....[55]....
        /*0ba8*/ 	.word	0x0000f180
        /*0bac*/ 	.word	0x00000000
        /*0bb0*/ 	.word	0x0002d850
        /*0bb4*/ 	.short	0x0107
        /*0bb6*/ 	.byte	0x3f
	.zero		1


	//   ....[56]....
        /*0bb8*/ 	.word	0x0000f250
        /*0bbc*/ 	.word	0x00000000
        /*0bc0*/ 	.word	0x0002d850
        /*0bc4*/ 	.short	0x0101
        /*0bc6*/ 	.byte	0x3f
	.zero		1


	//   ....[57]....
        /*0bc8*/ 	.word	0x0000ff70
        /*0bcc*/ 	.word	0x00000005
        /*0bd0*/ 	.word	0x0002d820
        /*0bd4*/ 	.short	0x010a
        /*0bd6*/ 	.byte	0x3f
	.zero		1


	//   ....[58]....
        /*0bd8*/ 	.word	0x000100f0
        /*0bdc*/ 	.word	0x00000003
        /*0be0*/ 	.word	0x0002d840
        /*0be4*/ 	.short	0x010a
        /*0be6*/ 	.byte	0x3f
	.zero		1


	//   ....[59]....
        /*0be8*/ 	.word	0x00010190
        /*0bec*/ 	.word	0x00000005
        /*0bf0*/ 	.word	0x0002d840
        /*0bf4*/ 	.short	0x010a
        /*0bf6*/ 	.byte	0x3f
	.zero		1


	//   ....[60]....
        /*0bf8*/ 	.word	0x000101d0
        /*0bfc*/ 	.word	0x00000003
        /*0c00*/ 	.word	0x0002d860
        /*0c04*/ 	.short	0x010a
        /*0c06*/ 	.byte	0x3f
	.zero		1


	//   ....[61]....
        /*0c08*/ 	.word	0x00010210
        /*0c0c*/ 	.word	0x00000005
        /*0c10*/ 	.word	0x0002d860
        /*0c14*/ 	.short	0x010a
        /*0c16*/ 	.byte	0x3f
	.zero		1


	//   ....[62]....
        /*0c18*/ 	.word	0x00010280
        /*0c1c*/ 	.word	0x00000003
        /*0c20*/ 	.word	0x0002d800
        /*0c24*/ 	.short	0x010a
        /*0c26*/ 	.byte	0x3f
	.zero		1


	//   ....[63]....
        /*0c28*/ 	.word	0x000102d0
        /*0c2c*/ 	.word	0x00000003
        /*0c30*/ 	.word	0x0002d830
        /*0c34*/ 	.short	0x010a
        /*0c36*/ 	.byte	0x3f
	.zero		1


	//   ....[64]....
        /*0c38*/ 	.word	0x00010330
        /*0c3c*/ 	.word	0x00000005
        /*0c40*/ 	.word	0x0002d830
        /*0c44*/ 	.short	0x010a
        /*0c46*/ 	.byte	0x3f
	.zero		1


	//   ....[65]....
        /*0c48*/ 	.word	0x00010390
        /*0c4c*/ 	.word	0x00000005
        /*0c50*/ 	.word	0x0002d850
        /*0c54*/ 	.short	0x010a
        /*0c56*/ 	.byte	0x3f
	.zero		1


	//   ....[66]....
        /*0c58*/ 	.word	0x000103f0
        /*0c5c*/ 	.word	0x00000005
        /*0c60*/ 	.word	0x0002d830
        /*0c64*/ 	.short	0x010a
        /*0c66*/ 	.byte	0x3f
	.zero		1


	//   ....[67]....
        /*0c68*/ 	.word	0x00010450
        /*0c6c*/ 	.word	0x00000005
        /*0c70*/ 	.word	0x0002d850
        /*0c74*/ 	.short	0x010a
        /*0c76*/ 	.byte	0x3f
	.zero		1


	//   ....[68]....
        /*0c78*/ 	.word	0x000104b0
        /*0c7c*/ 	.word	0x00000008
        /*0c80*/ 	.word	0x0002d850
        /*0c84*/ 	.short	0x010a
        /*0c86*/ 	.byte	0x3f
	.zero		1


	//   ....[69]....
        /*0c88*/ 	.word	0x000105d0
        /*0c8c*/ 	.word	0x00000002
        /*0c90*/ 	.word	0x0002d840
        /*0c94*/ 	.short	0x010a
        /*0c96*/ 	.byte	0x3f
	.zero		1


	//   ....[70]....
        /*0c98*/ 	.word	0x00011410
        /*0c9c*/ 	.word	0x00000017
        /*0ca0*/ 	.word	0x0002d820
        /*0ca4*/ 	.short	0x010a
        /*0ca6*/ 	.byte	0x3f
	.zero		1


	//   ....[71]....
        /*0ca8*/ 	.word	0x00011460
        /*0cac*/ 	.word	0x00000005
        /*0cb0*/ 	.word	0x0002d840
        /*0cb4*/ 	.short	0x010a
        /*0cb6*/ 	.byte	0x3f
	.zero		1


	//   ....[72]....
        /*0cb8*/ 	.word	0x00011a00
        /*0cbc*/ 	.word	0x00000005
        /*0cc0*/ 	.word	0x0002d860
        /*0cc4*/ 	.short	0x010a
        /*0cc6*/ 	.byte	0x3f
	.zero		1


	//   ....[73]....
        /*0cc8*/ 	.word	0x00011fe0
        /*0ccc*/ 	.word	0x00000000
        /*0cd0*/ 	.word	0x0002d860
        /*0cd4*/ 	.short	0x010a
        /*0cd6*/ 	.byte	0x3f
	.zero		1


	//   ....[74]....
        /*0cd8*/ 	.word	0x00012f30
        /*0cdc*/ 	.word	0x00000005
        /*0ce0*/ 	.word	0x0002d820
        /*0ce4*/ 	.short	0x010a
        /*0ce6*/ 	.byte	0x3f
	.zero		1


	//   ....[75]....
        /*0ce8*/ 	.word	0x000130d0
        /*0cec*/ 	.word	0x00000003
        /*0cf0*/ 	.word	0x0002d840
        /*0cf4*/ 	.short	0x010a
        /*0cf6*/ 	.byte	0x3f
	.zero		1


	//   ....[76]....
        /*0cf8*/ 	.word	0x00013120
        /*0cfc*/ 	.word	0x00000005
        /*0d00*/ 	.word	0x0002d840
        /*0d04*/ 	.short	0x010a
        /*0d06*/ 	.byte	0x3f
	.zero		1


	//   ....[77]....
        /*0d08*/ 	.word	0x00013170
        /*0d0c*/ 	.word	0x00000003
        /*0d10*/ 	.word	0x0002d860
        /*0d14*/ 	.short	0x010a
        /*0d16*/ 	.byte	0x3f
	.zero		1


	//----- nvinfo : EIATTR_NUM_MBARRIERS
	.align		4
.L_1319:
        /*0d18*/ 	.byte	0x03, 0x38
        /*0d1a*/ 	.short	0x0016


	//----- nvinfo : EIATTR_EXIT_INSTR_OFFSETS
	.align		4
        /*0d1c*/ 	.byte	0x04, 0x1c
        /*0d1e*/ 	.short	(.L_1321 - .L_1320)


	//   ....[0]....
.L_1320:
        /*0d20*/ 	.word	0x000009a0


	//   ....[1]....
        /*0d24*/ 	.word	0x0000a9a0


	//   ....[2]....
        /*0d28*/ 	.word	0x00010260


	//----- nvinfo : EIATTR_MAX_THREADS
	.align		4
.L_1321:
        /*0d2c*/ 	.byte	0x04, 0x05
        /*0d2e*/ 	.short	(.L_1323 - .L_1322)
.L_1322:
        /*0d30*/ 	.word	0x00000200
        /*0d34*/ 	.word	0x00000001
        /*0d38*/ 	.word	0x00000001


	//----- nvinfo : EIATTR_CRS_STACK_SIZE
	.align		4
.L_1323:
        /*0d3c*/ 	.byte	0x04, 0x1e
        /*0d3e*/ 	.short	(.L_1325 - .L_1324)
.L_1324:
        /*0d40*/ 	.word	0x00000000


	//----- nvinfo : EIATTR_CBANK_PARAM_SIZE
	.align		4
.L_1325:
        /*0d44*/ 	.byte	0x03, 0x19
        /*0d46*/ 	.short	0x0af0


	//----- nvinfo : EIATTR_PARAM_CBANK
	.align		4
        /*0d48*/ 	.byte	0x04, 0x0a
        /*0d4a*/ 	.short	(.L_1327 - .L_1326)
	.align		4
.L_1326:
        /*0d4c*/ 	.word	index@(.nv.constant0._ZN7cutlass13device_kernelIN5flash11enable_sm90INS1_16FlashAttnFwdSm90INS1_25CollectiveMainloopFwdSm90ILi2EN4cute5tupleIJNS5_1CILi1EEES8_S8_EEENS6_IJNS7_ILi192EEENS7_ILi128EEENS7_ILi96EEEEEELi96ENS_6half_tEfNS_4arch4Sm90ELb1ELb0ELb0ELb1ELb1ELb0ELb0ELb0ELb1ELb1ELb0ELb0EEENS1_21CollectiveEpilogueFwdINS6_IJSA_SC_SB_EEES9_SE_SG_Li384ELb1ELb1ELb0ELb0EEENS1_36VarlenDynamicPersistentTileSchedulerILi192ELi128ELi384ELi128ELb0ELb1ELb1ELb1ELb1ELb1EEEEEEEEEvNT_6ParamsE)
        /*0d50*/ 	.short	0x0210
        /*0d52*/ 	.short	0x0af0


	//----- nvinfo : EIATTR_SW_WAR
	.align		4
.L_1327:
        /*0d54*/ 	.byte	0x04, 0x36
        /*0d56*/ 	.short	(.L_1329 - .L_1328)
.L_1328:
        /*0d58*/ 	.word	0x00000008
.L_1329:


//--------------------- .nv.info._ZN7cutlass13device_kernelIN5flash11enable_sm90INS1_16FlashAttnFwdSm90INS1_25CollectiveMainloopFwdSm90ILi2EN4cute5tupleIJNS5_1CILi1EEES8_S8_EEENS6_IJNS7_ILi192EEENS7_ILi128EEENS7_ILi96EEEEEELi96ENS_6half_tEfNS_4arch4Sm90ELb1ELb0ELb0ELb1ELb1ELb1ELb0ELb0ELb1ELb1ELb0ELb0EEENS1_21CollectiveEpilogueFwdINS6_IJSA_SC_SB_EEES9_SE_SG_Li384ELb1ELb1ELb0ELb0EEENS1_36VarlenDynamicPersistentTileSchedulerILi192ELi128ELi384ELi128ELb0ELb1ELb1ELb1ELb1ELb1EEEEEEEEEvNT_6ParamsE --------------------------
	.section	.nv.info._ZN7cutlass13device_kernelIN5flash11enable_sm90INS1_16FlashAttnFwdSm90INS1_25CollectiveMainloopFwdSm90ILi2EN4cute5tupleIJNS5_1CILi1EEES8_S8_EEENS6_IJNS7_ILi192EEENS7_ILi128EEENS7_ILi96EEEEEELi96ENS_6half_tEfNS_4arch4Sm90ELb1ELb0ELb0ELb1ELb1ELb1ELb0ELb0ELb1ELb1ELb0ELb0EEENS1_21CollectiveEpilogueFwdINS6_IJSA_SC_SB_EEES9_SE_SG_Li384ELb1ELb1ELb0ELb0EEENS1_36VarlenDynamicPersistentTileSchedulerILi192ELi128ELi384ELi128ELb0ELb1ELb1ELb1ELb1ELb1EEEEEEEEEvNT_6ParamsE,"",@"SHT_CUDA_INFO"
	.sectionflags	@""
	.align	4


	//----- nvinfo : EIATTR_CUDA_API_VERSION
	.align		4
        /*0000*/ 	.byte	0x04, 0x37
        /*0002*/ 	.short	(.L_1331 - .L_1330)
.L_1330:
        /*0004*/ 	.word	0x00000082


	//----- nvinfo : EIATTR_KPARAM_INFO
	.align		4
.L_1331:
        /*0008*/ 	.byte	0x04, 0x17
        /*000a*/ 	.short	(.L_1333 - .L_1332)
.L_1332:
        /*000c*/ 	.word	0x00000000
        /*0010*/ 	.short	0x0000
        /*0012*/ 	.short	0x0070
        /*0014*/ 	.byte	0x00, 0xf0, 0x01, 0x2a


	//----- nvinfo : EIATTR_SPARSE_MMA_MASK
	.align		4
.L_1333:
        /*0018*/ 	.byte	0x03, 0x50
        /*001a*/ 	.short	0x0000


	//----- nvinfo : EIATTR_MAXREG_COUNT
	.align		4
        /*001c*/ 	.byte	0x03, 0x1b
        /*001e*/ 	.short	0x0080


	//----- nvinfo : EIATTR_NUM_BARRIERS
	.align		4
        /*0020*/ 	.byte	0x02, 0x4c
        /*0022*/ 	.byte	0x10
	.zero		1


	//----- nvinfo : EIATTR_EXTERNS
	.align		4
        /*0024*/ 	.byte	0x04, 0x0f
        /*0026*/ 	.short	(.L_1335 - .L_1334)


	//   ....[0]....
	.align		4
.L_1334:
        /*0028*/ 	.word	index@(__assertfail)


	//----- nvinfo : EIATTR_ANNOTATIONS
	.align		4
.L_1335:
        /*002c*/ 	.byte	0x04, 0x55
        /*002e*/ 	.short	(.L_1337 - .L_1336)


	//   ....[0]....
.L_1336:
        /* <DEDUP_REMOVED lines=103> */


	//----- nvinfo : EIATTR_MERCURY_ISA_VERSION
	.align		4
.L_1337:
        /*0688*/ 	.byte	0x03, 0x5f
        /*068a*/ 	.short	0x0101


	//----- nvinfo : EIATTR_UNUSED_LOAD_BYTE_OFFSET
	.align		4
        /*068c*/ 	.byte	0x04, 0x44
        /*068e*/ 	.short	(.L_1339 - .L_1338)


	//   ....[0]....
.L_1338:
        /*0690*/ 	.word	0x00000a90
        /*0694*/ 	.word	0x0000fff0


	//   ....[1]....
        /*0698*/ 	.word	0x00013900
        /*069c*/ 	.word	0x0000fff0


	//----- nvinfo : EIATTR_INT_WARP_WIDE_INSTR_OFFSETS
	.align		4
.L_1339:
        /*06a0*/ 	.byte	0x04, 0x31
        /*06a2*/ 	.short	(.L_1341 - .L_1340)


	//   ....[0]....
.L_1340:
        /*06a4*/ 	.word	0x00000130


	//   ....[1]....
        /*06a8*/ 	.word	0x00000170


	//   ....[2]....
        /*06ac*/ 	.word	0x000001e0


	//   ....[3]....
        /*06b0*/ 	.word	0x00018110


	//   ....[4]....
        /*06b4*/ 	.word	0x000181a0


	//   ....[5]....
        /*06b8*/ 	.word	0x0001aeb0


	//   ....[6]....
        /*06bc*/ 	.word	0x0001af40


	//----- nvinfo : EIATTR_COOP_GROUP_MASK_REGIDS
	.align		4
.L_1341:
        /*06c0*/ 	.byte	0x04, 0x29
        /*06c2*/ 	.short	(.L_1343 - .L_1342)


	//   ....[0]....
.L_1342:
        /*06c4*/ 	.word	0xffffffff


	//   ....[1]....
        /*06c8*/ 	.word	0xffffffff


	//   ....[2]....
        /*06cc*/ 	.word	0xffffffff


	//   ....[3]....
        /*06d0*/ 	.word	0xffffffff


	//   ....[4]....
        /*06d4*/ 	.word	0xffffffff


	//   ....[5]....
        /*06d8*/ 	.word	0xffffffff


	//   ....[6]....
        /*06dc*/ 	.word	0xffffffff


	//   ....[7]....
        /*06e0*/ 	.word	0xffffffff


	//   ....[8]....
        /*06e4*/ 	.word	0xffffffff


	//   ....[9]....
        /*06e8*/ 	.word	0xffffffff


	//   ....[10]....
        /*06ec*/ 	.word	0xffffffff


	//   ....[11]....
        /*06f0*/ 	.word	0xffffffff


	//   ....[12]....
        /*06f4*/ 	.word	0xffffffff


	//   ....[13]....
        /*06f8*/ 	.word	0xffffffff


	//   ....[14]....
        /*06fc*/ 	.word	0xffffffff


	//   ....[15]....
        /*0700*/ 	.word	0xffffffff


	//   ....[16]....
        /*0704*/ 	.word	0xffffffff


	//   ....[17]....
        /*0708*/ 	.word	0xffffffff


	//   ....[18]....
        /*070c*/ 	.word	0xffffffff


	//   ....[19]....
        /*0710*/ 	.word	0xffffffff


	//   ....[20]....
        /*0714*/ 	.word	0xffffffff


	//   ....[21]....
        /*0718*/ 	.word	0xffffffff


	//   ....[22]....
        /*071c*/ 	.word	0xffffffff


	//   ....[23]....
        /*0720*/ 	.word	0xffffffff


	//   ....[24]....
        /*0724*/ 	.word	0xffffffff


	//   ....[25]....
        /*0728*/ 	.word	0xffffffff


	//   ....[26]....
        /*072c*/ 	.word	0xffffffff


	//   ....[27]....
        /*0730*/ 	.word	0xffffffff


	//   ....[28]....
        /*0734*/ 	.word	0xffffffff


	//   ....[29]....
        /*0738*/ 	.word	0xffffffff


	//   ....[30]....
        /*073c*/ 	.word	0xffffffff


	//   ....[31]....
        /*0740*/ 	.word	0xffffffff


	//   ....[32]....
        /*0744*/ 	.word	0xffffffff


	//   ....[33]....
        /*0748*/ 	.word	0xffffffff


	//   ....[34]....
        /*074c*/ 	.word	0xffffffff


	//   ....[35]....
        /*0750*/ 	.word	0xffffffff


	//   ....[36]....
        /*0754*/ 	.word	0xffffffff


	//   ....[37]....
        /*0758*/ 	.word	0xffffffff


	//   ....[38]....
        /*075c*/ 	.word	0xffffffff


	//   ....[39]....
        /*0760*/ 	.word	0xffffffff


	//   ....[40]....
        /*0764*/ 	.word	0xffffffff


	//   ....[41]....
        /*0768*/ 	.word	0xffffffff


	//   ....[42]....
        /*076c*/ 	.word	0xffffffff


	//   ....[43]....
        /*0770*/ 	.word	0xffffffff


	//   ....[44]....
        /*0774*/ 	.word	0xffffffff


	//   ....[45]....
        /*0778*/ 	.word	0xffffffff


	//   ....[46]....
        /*077c*/ 	.word	0xffffffff


	//   ....[47]....
        /*0780*/ 	.word	0xffffffff


	//   ....[48]....
        /*0784*/ 	.word	0xffffffff


	//   ....[49]....
        /*0788*/ 	.word	0xffffffff


	//   ....[50]....
        /*078c*/ 	.word	0xffffffff


	//   ....[51]....
        /*0790*/ 	.word	0xffffffff


	//   ....[52]....
        /*0794*/ 	.word	0xffffffff


	//   ....[53]....
        /*0798*/ 	.word	0xffffffff


	//   ....[54]....
        /*079c*/ 	.word	0xffffffff


	//   ....[55]....
        /*07a0*/ 	.word	0xffffffff


	//   ....[56]....
        /*07a4*/ 	.word	0xffffffff


	//   ....[57]....
        /*07a8*/ 	.word	0xffffffff


	//   ....[58]....
        /*07ac*/ 	.word	0xffffffff


	//   ....[59]....
        /*07b0*/ 	.word	0xffffffff


	//   ....[60]....
        /*07b4*/ 	.word	0xffffffff


	//   ....[61]....
        /*07b8*/ 	.word	0xffffffff


	//   ....[62]....
        /*07bc*/ 	.word	0xffffffff


	//   ....[63]....
        /*07c0*/ 	.word	0xffffffff


	//   ....[64]....
        /*07c4*/ 	.word	0xffffffff


	//   ....[65]....
        /*07c8*/ 	.word	0xffffffff


	//   ....[66]....
        /*07cc*/ 	.word	0xffffffff


	//   ....[67]....
        /*07d0*/ 	.word	0xffffffff


	//   ....[68]....
        /*07d4*/ 	.word	0xffffffff


	//   ....[69]....
        /*07d8*/ 	.word	0xffffffff


	//   ....[70]....
        /*07dc*/ 	.word	0xffffffff


	//   ....[71]....
        /*07e0*/ 	.word	0xffffffff


	//   ....[72]....
        /*07e4*/ 	.word	0xffffffff


	//   ....[73]....
        /*07e8*/ 	.word	0xffffffff


	//   ....[74]....
        /*07ec*/ 	.word	0xffffffff


	//   ....[75]....
        /*07f0*/ 	.word	0xffffffff


	//   ....[76]....
        /*07f4*/ 	.word	0xffffffff


	//   ....[77]....
        /*07f8*/ 	.word	0xffffffff


	//   ....[78]....
        /*07fc*/ 	.word	0xffffffff


	//   ....[79]....
        /*0800*/ 	.word	0xffffffff


	//   ....[80]....
        /*0804*/ 	.word	0xffffffff


	//   ....[81]....
        /*0808*/ 	.word	0xffffffff


	//   ....[82]....
        /*080c*/ 	.word	0xffffffff


	//   ....[83]....
        /*0810*/ 	.word	0xffffffff


	//   ....[84]....
        /*0814*/ 	.word	0xffffffff


	//   ....[85]....
        /*0818*/ 	.word	0xffffffff


	//   ....[86]....
        /*081c*/ 	.word	0xffffffff


	//   ....[87]....
        /*0820*/ 	.word	0xffffffff


	//   ....[88]....
        /*0824*/ 	.word	0xffffffff


	//   ....[89]....
        /*0828*/ 	.word	0xffffffff


	//   ....[90]....
        /*082c*/ 	.word	0xffffffff


	//   ....[91]....
        /*0830*/ 	.word	0xffffffff


	//   ....[92]....
        /*0834*/ 	.word	0xffffffff


	//   ....[93]....
        /*0838*/ 	.word	0xffffffff


	//   ....[94]....
        /*083c*/ 	.word	0xffffffff


	//   ....[95]....
        /*0840*/ 	.word	0xffffffff


	//   ....[96]....
        /*0844*/ 	.word	0xffffffff


	//   ....[97]....
        /*0848*/ 	.word	0xffffffff


	//   ....[98]....
        /*084c*/ 	.word	0xffffffff


	//   ....[99]....
        /*0850*/ 	.word	0xffffffff


	//   ....[100]....
        /*0854*/ 	.word	0xffffffff


	//   ....[101]....
        /*0858*/ 	.word	0xffffffff


	//   ....[102]....
        /*085c*/ 	.word	0xffffffff


	//   ....[103]....
        /*0860*/ 	.word	0xffffffff


	//   ....[104]....
        /*0864*/ 	.word	0xffffffff


	//   ....[105]....
        /*0868*/ 	.word	0xffffffff


	//   ....[106]....
        /*086c*/ 	.word	0xffffffff


	//   ....[107]....
        /*0870*/ 	.word	0xffffffff


	//   ....[108]....
        /*0874*/ 	.word	0xffffffff


	//   ....[109]....
        /*0878*/ 	.word	0xffffffff


	//   ....[110]....
        /*087c*/ 	.word	0xffffffff


	//   ....[111]....
        /*0880*/ 	.word	0xffffffff


	//   ....[112]....
        /*0884*/ 	.word	0xffffffff


	//   ....[113]....
        /*0888*/ 	.word	0xffffffff


	//   ....[114]....
        /*088c*/ 	.word	0xffffffff


	//   ....[115]....
        /*0890*/ 	.word	0xffffffff


	//   ....[116]....
        /*0894*/ 	.word	0xffffffff


	//   ....[117]....
        /*0898*/ 	.word	0xffffffff


	//   ....[118]....
        /*089c*/ 	.word	0xffffffff


	//   ....[119]....
        /*08a0*/ 	.word	0xffffffff


	//   ....[120]....
        /*08a4*/ 	.word	0xffffffff


	//   ....[121]....
        /*08a8*/ 	.word	0xffffffff


	//   ....[122]....
        /*08ac*/ 	.word	0xffffffff


	//   ....[123]....
        /*08b0*/ 	.word	0xffffffff


	//   ....[124]....
        /*08b4*/ 	.word	0xffffffff


	//   ....[125]....
        /*08b8*/ 	.word	0xffffffff


	//   ....[126]....
        /*08bc*/ 	.word	0xffffffff


	//   ....[127]....
        /*08c0*/ 	.word	0xffffffff


	//   ....[128]....
        /*08c4*/ 	.word	0xffffffff


	//   ....[129]....
        /*08c8*/ 	.word	0xffffffff


	//   ....[130]....
        /*08cc*/ 	.word	0xffffffff


	//   ....[131]....
        /*08d0*/ 	.word	0xffffffff


	//   ....[132]....
        /*08d4*/ 	.word	0xffffffff


	//   ....[133]....
        /*08d8*/ 	.word	0xffffffff


	//   ....[134]....
        /*08dc*/ 	.word	0xffffffff


	//   ....[135]....
        /*08e0*/ 	.word	0xffffffff


	//   ....[136]....
        /*08e4*/ 	.word	0xffffffff


	//   ....[137]....
        /*08e8*/ 	.word	0xffffffff


	//   ....[138]....
        /*08ec*/ 	.word	0x0500000f


	//   ....[139]....
        /*08f0*/ 	.word	0x0500000f


	//   ....[140]....
        /*08f4*/ 	.word	0x0500000f


	//   ....[141]....
        /*08f8*/ 	.word	0x0500000f


	//   ....[142]....
        /*08fc*/ 	.word	0x0500000f


	//   ....[143]....
        /*0900*/ 	.word	0x0500000f


	//   ....[144]....
        /*0904*/ 	.word	0x0500000f


	//   ....[145]....
        /*0908*/ 	.word	0x0500000f


	//   ....[146]....
        /*090c*/ 	.word	0x0500000f


	//   ....[147]....
        /*0910*/ 	.word	0x0500000f


	//   ....[148]....
        /*0914*/ 	.word	0x0500000f


	//   ....[149]....
        /*0918*/ 	.word	0x0500000f


	//   ....[150]....
        /*091c*/ 	.word	0x0500000f


	//   ....[151]....
        /*0920*/ 	.word	0x0500000f


	//   ....[152]....
        /*0924*/ 	.word	0x0500000f


	//   ....[153]....
        /*0928*/ 	.word	0x0500000f


	//   ....[154]....
        /*092c*/ 	.word	0x0500000f


	//   ....[155]....
        /*0930*/ 	.word	0x0500000f


	//   ....[156]....
        /*0934*/ 	.word	0x0500000f


	//   ....[157]....
        /*0938*/ 	.word	0x0500000f


	//   ....[158]....
        /*093c*/ 	.word	0x0500000f


	//   ....[159]....
        /*0940*/ 	.word	0x0500000f


	//   ....[160]....
        /*0944*/ 	.word	0x0500000f


	//   ....[161]....
        /*0948*/ 	.word	0x0500000f


	//   ....[162]....
        /*094c*/ 	.word	0x0500000f


	//   ....[163]....
        /*0950*/ 	.word	0x0500000f


	//   ....[164]....
        /*0954*/ 	.word	0x0500000f


	//   ....[165]....
        /*0958*/ 	.word	0x0500000f


	//   ....[166]....
        /*095c*/ 	.word	0x0500000f


	//   ....[167]....
        /*0960*/ 	.word	0x0500000f


	//   ....[168]....
        /*0964*/ 	.word	0x0500000f


	//   ....[169]....
        /*0968*/ 	.word	0x0500000f


	//   ....[170]....
        /*096c*/ 	.word	0x0500000f


	//   ....[171]....
        /*0970*/ 	.word	0x0500000f


	//   ....[172]....
        /*0974*/ 	.word	0x0500000f


	//   ....[173]....
        /*0978*/ 	.word	0x0500000f


	//   ....[174]....
        /*097c*/ 	.word	0x0500000f


	//   ....[175]....
        /*0980*/ 	.word	0x0500000f


	//   ....[176]....
        /*0984*/ 	.word	0x0500000f


	//   ....[177]....
        /*0988*/ 	.word	0x0500000f


	//   ....[178]....
        /*098c*/ 	.word	0x0500000f


	//   ....[179]....
        /*0990*/ 	.word	0x0500000f


	//   ....[180]....
        /*0994*/ 	.word	0x0500000f


	//   ....[181]....
        /*0998*/ 	.word	0x0500000f


	//   ....[182]....
        /*099c*/ 	.word	0x0500000f


	//   ....[183]....
        /*09a0*/ 	.word	0x0500000f


	//   ....[184]....
        /*09a4*/ 	.word	0x0500000f


	//   ....[185]....
        /*09a8*/ 	.word	0x0500000f


	//   ....[186]....
        /*09ac*/ 	.word	0x0500000f


	//   ....[187]....
        /*09b0*/ 	.word	0x0500000f


	//   ....[188]....
        /*09b4*/ 	.word	0x0500000f


	//   ....[189]....
        /*09b8*/ 	.word	0x0500000f


	//   ....[190]....
        /*09bc*/ 	.word	0x0500000f


	//   ....[191]....
        /*09c0*/ 	.word	0x0500000f


	//   ....[192]....
        /*09c4*/ 	.word	0x0500000f


	//   ....[193]....
        /*09c8*/ 	.word	0x0500000f


	//   ....[194]....
        /*09cc*/ 	.word	0x0500000f


	//   ....[195]....
        /*09d0*/ 	.word	0x0500000f


	//   ....[196]....
        /*09d4*/ 	.word	0x0500000f


	//   ....[197]....
        /*09d8*/ 	.word	0x0500000f


	//   ....[198]....
        /*09dc*/ 	.word	0x0500000f


	//   ....[199]....
        /*09e0*/ 	.word	0x0500000f


	//   ....[200]....
        /*09e4*/ 	.word	0x0500000f


	//   ....[201]....
        /*09e8*/ 	.word	0x0500000f


	//   ....[202]....
        /*09ec*/ 	.word	0x0500000f


	//   ....[203]....
        /*09f0*/ 	.word	0x0500000f


	//   ....[204]....
        /*09f4*/ 	.word	0x0500000f


	//   ....[205]....
        /*09f8*/ 	.word	0x0500000f


	//   ....[206]....
        /*09fc*/ 	.word	0x0500000f


	//   ....[207]....
        /*0a00*/ 	.word	0x0500000f


	//   ....[208]....
        /*0a04*/ 	.word	0x0500000f


	//   ....[209]....
        /*0a08*/ 	.word	0x0500000f


	//   ....[210]....
        /*0a0c*/ 	.word	0x0500000f


	//   ....[211]....
        /*0a10*/ 	.word	0x0500000f


	//   ....[212]....
        /*0a14*/ 	.word	0x0500000f


	//   ....[213]....
        /*0a18*/ 	.word	0x0500000f


	//   ....[214]....
        /*0a1c*/ 	.word	0x0500000f


	//   ....[215]....
        /*0a20*/ 	.word	0x0500000f


	//   ....[216]....
        /*0a24*/ 	.word	0x0500000f


	//   ....[217]....
        /*0a28*/ 	.word	0x0500000f


	//   ....[218]....
        /*0a2c*/ 	.word	0x0500000f


	//   ....[219]....
        /*0a30*/ 	.word	0x0500000f


	//   ....[220]....
        /*0a34*/ 	.word	0x0500000f


	//----- nvinfo : EIATTR_COOP_GROUP_INSTR_OFFSETS
	.align		4
.L_1343:
        /*0a38*/ 	.byte	0x04, 0x28
        /*0a3a*/ 	.short	(.L_1345 - .L_1344)


	//   ....[0]....
.L_1344:
        /*0a3c*/ 	.word	0x00000070


	//   ....[1]....
        /*0a40*/ 	.word	0x00000140


	//   ....[2]....
        /*0a44*/ 	.word	0x00000190


	//   ....[3]....
        /*0a48*/ 	.word	0x000003c0


	//   ....[4]....
        /*0a4c*/ 	.word	0x00000520


	//   ....[5]....
        /*0a50*/ 	.word	0x00000640


	//   ....[6]....
        /*0a54*/ 	.word	0x000007a0


	//   ....[7]....
        /*0a58*/ 	.word	0x00003250


	//   ....[8]....
        /*0a5c*/ 	.word	0x00003260


	//   ....[9]....
        /*0a60*/ 	.word	0x00004e30


	//   ....[10]....
        /*0a64*/ 	.word	0x00004e40


	//   ....[11]....
        /*0a68*/ 	.word	0x000067a0


	//   ....[12]....
        /*0a6c*/ 	.word	0x000067b0


	//   ....[13]....
        /*0a70*/ 	.word	0x00006ce0


	//   ....[14]....
        /*0a74*/ 	.word	0x00006d00


	//   ....[15]....
        /*0a78*/ 	.word	0x00007460


	//   ....[16]....
        /*0a7c*/ 	.word	0x00007ba0


	//   ....[17]....
        /*0a80*/ 	.word	0x00007bb0


	//   ....[18]....
        /*0a84*/ 	.word	0x00007bc0


	//   ....[19]....
        /*0a88*/ 	.word	0x00007bd0


	//   ....[20]....
        /*0a8c*/ 	.word	0x00009900


	//   ....[21]....
        /*0a90*/ 	.word	0x00009910


	//   ....[22]....
        /*0a94*/ 	.word	0x00009920


	//   ....[23]....
        /*0a98*/ 	.word	0x00009930


	//   ....[24]....
        /*0a9c*/ 	.word	0x0000bac0


	//   ....[25]....
        /*0aa0*/ 	.word	0x0000c130


	//   ....[26]....
        /*0aa4*/ 	.word	0x0000c140


	//   ....[27]....
        /*0aa8*/ 	.word	0x0000c160


	//   ....[28]....
        /*0aac*/ 	.word	0x0000c7e0


	//   ....[29]....
        /*0ab0*/ 	.word	0x0000c800


	//   ....[30]....
        /*0ab4*/ 	.word	0x0000d940


	//   ....[31]....
        /*0ab8*/ 	.word	0x0000e6f0


	//   ....[32]....
        /*0abc*/ 	.word	0x0000e710


	//   ....[33]....
        /*0ac0*/ 	.word	0x0000ef30


	//   ....[34]....
        /*0ac4*/ 	.word	0x0000f030


	//   ....[35]....
        /*0ac8*/ 	.word	0x0000f750


	//   ....[36]....
        /*0acc*/ 	.word	0x0000f7b0


	//   ....[37]....
        /*0ad0*/ 	.word	0x000107d0


	//   ....[38]....
        /*0ad4*/ 	.word	0x00011690


	//   ....[39]....
        /*0ad8*/ 	.word	0x000116b0


	//   ....[40]....
        /*0adc*/ 	.word	0x00011900


	//   ....[41]....
        /*0ae0*/ 	.word	0x00011920


	//   ....[42]....
        /*0ae4*/ 	.word	0x00012c60


	//   ....[43]....
        /*0ae8*/ 	.word	0x00012e80


	//   ....[44]....
        /*0aec*/ 	.word	0x00013320


	//   ....[45]....
        /*0af0*/ 	.word	0x00013360


	//   ....[46]....
        /*0af4*/ 	.word	0x00013370


	//   ....[47]....
        /*0af8*/ 	.word	0x00014390


	//   ....[48]....
        /*0afc*/ 	.word	0x000143d0


	//   ....[49]....
        /*0b00*/ 	.word	0x000143f0


	//   ....[50]....
        /*0b04*/ 	.word	0x00014410


	//   ....[51]....
        /*0b08*/ 	.word	0x000148d0


	//   ....[52]....
        /*0b0c*/ 	.word	0x000148f0


	//   ....[53]....
        /*0b10*/ 	.word	0x00014a10


	//   ....[54]....
        /*0b14*/ 	.word	0x00014a30


	//   ....[55]....
        /*0b18*/ 	.word	0x00015340


	//   ....[56]....
        /*0b1c*/ 	.word	0x00015350


	//   ....[57]....
        /*0b20*/ 	.word	0x000154b0


	//   ....[58]....
        /*0b24*/ 	.word	0x000154c0


	//   ....[59]....
        /*0b28*/ 	.word	0x00015660


	//   ....[60]....
        /*0b2c*/ 	.word	0x00015830


	//   ....[61]....
        /*0b30*/ 	.word	0x00015860


	//   ....[62]....
        /*0b34*/ 	.word	0x00015890


	//   ....[63]....
        /*0b38*/ 	.word	0x000158c0


	//   ....[64]....
        /*0b3c*/ 	.word	0x000158f0


	//   ....[65]....
        /*0b40*/ 	.word	0x00015920


	//   ....[66]....
        /*0b44*/ 	.word	0x00015a90


	//   ....[67]....
        /*0b48*/ 	.word	0x00015ac0


	//   ....[68]....
        /*0b4c*/ 	.word	0x00015af0


	//   ....[69]....
        /*0b50*/ 	.word	0x00015b20


	//   ....[70]....
        /*0b54*/ 	.word	0x00015b50


	//   ....[71]....
        /*0b58*/ 	.word	0x00015b80


	//   ....[72]....
        /*0b5c*/ 	.word	0x00015c20


	//   ....[73]....
        /*0b60*/ 	.word	0x00015c80


	//   ....[74]....
        /*0b64*/ 	.word	0x00015d20


	//   ....[75]....
        /*0b68*/ 	.word	0x00016b80


	//   ....[76]....
        /*0b6c*/ 	.word	0x00018da0


	//   ....[77]....
        /*0b70*/ 	.word	0x00018db0


	//   ....[78]....
        /*0b74*/ 	.word	0x00018e70


	//   ....[79]....
        /*0b78*/ 	.word	0x00018e80


	//   ....[80]....
        /*0b7c*/ 	.word	0x00018f30


	//   ....[81]....
        /*0b80*/ 	.word	0x00018f40


	//   ....[82]....
        /*0b84*/ 	.word	0x00018f50


	//   ....[83]....
        /*0b88*/ 	.word	0x00018f60


	//   ....[84]....
        /*0b8c*/ 	.word	0x00019960


	//   ....[85]....
        /*0b90*/ 	.word	0x00019970


	//   ....[86]....
        /*0b94*/ 	.word	0x00019990


	//   ....[87]....
        /*0b98*/ 	.word	0x00019a40


	//   ....[88]....
        /*0b9c*/ 	.word	0x00019a70


	//   ....[89]....
        /*0ba0*/ 	.word	0x00019a90


	//   ....[90]....
        /*0ba4*/ 	.word	0x00019b10


	//   ....[91]....
        /*0ba8*/ 	.word	0x00019b20


	//   ....[92]....
        /*0bac*/ 	.word	0x00019bf0


	//   ....[93]....
        /*0bb0*/ 	.word	0x00019c30


	//   ....[94]....
        /*0bb4*/ 	.word	0x00019c40


	//   ....[95]....
        /*0bb8*/ 	.word	0x00019cc0


	//   ....[96]....
        /*0bbc*/ 	.word	0x0001a4b0


	//   ....[97]....
        /*0bc0*/ 	.word	0x0001a4c0


	//   ....[98]....
        /*0bc4*/ 	.word	0x0001a4e0


	//   ....[99]....
        /*0bc8*/ 	.word	0x0001a560


	//   ....[100]....
        /*0bcc*/ 	.word	0x0001a570


	//   ....[101]....
        /*0bd0*/ 	.word	0x0001a5d0


	//   ....[102]....
        /*0bd4*/ 	.word	0x0001a600


	//   ....[103]....
        /*0bd8*/ 	.word	0x0001a640


	//   ....[104]....
        /*0bdc*/ 	.word	0x0001a8f0


	//   ....[105]....
        /*0be0*/ 	.word	0x0001a910


	//   ....[106]....
        /*0be4*/ 	.word	0x0001a9b0


	//   ....[107]....
        /*0be8*/ 	.word	0x0001a9c0


	//   ....[108]....
        /*0bec*/ 	.word	0x0001aa50


	//   ....[109]....
        /*0bf0*/ 	.word	0x0001aa60


	//   ....[110]....
        /*0bf4*/ 	.word	0x0001aa70


	//   ....[111]....
        /*0bf8*/ 	.word	0x0001ab00


	//   ....[112]....
        /*0bfc*/ 	.word	0x0001b0f0


	//   ....[113]....
        /*0c00*/ 	.word	0x0001b100


	//   ....[114]....
        /*0c04*/ 	.word	0x0001b190


	//   ....[115]....
        /*0c08*/ 	.word	0x0001b230


	//   ....[116]....
        /*0c0c*/ 	.word	0x0001b250


	//   ....[117]....
        /*0c10*/ 	.word	0x0001b2d0


	//   ....[118]....
        /*0c14*/ 	.word	0x0001b2f0


	//   ....[119]....
        /*0c18*/ 	.word	0x0001b300


	//   ....[120]....
        /*0c1c*/ 	.word	0x0001b700


	//   ....[121]....
        /*0c20*/ 	.word	0x0001b730


	//   ....[122]....
        /*0c24*/ 	.word	0x0001b770


	//   ....[123]....
        /*0c28*/ 	.word	0x0001b7a0


	//   ....[124]....
        /*0c2c*/ 	.word	0x0001b7d0


	//   ....[125]....
        /*0c30*/ 	.word	0x0001b800


	//   ....[126]....
        /*0c34*/ 	.word	0x0001b830


	//   ....[127]....
        /*0c38*/ 	.word	0x0001b860


	//   ....[128]....
        /*0c3c*/ 	.word	0x0001b9e0


	//   ....[129]....
        /*0c40*/ 	.word	0x0001ba10


	//   ....[130]....
        /*0c44*/ 	.word	0x0001ba40


	//   ....[131]....
        /*0c48*/ 	.word	0x0001ba70


	//   ....[132]....
        /*0c4c*/ 	.word	0x0001baa0


	//   ....[133]....
        /*0c50*/ 	.word	0x0001bad0


	//   ....[134]....
        /*0c54*/ 	.word	0x0001bb90


	//   ....[135]....
        /*0c58*/ 	.word	0x0001bbb0


	//   ....[136]....
        /*0c5c*/ 	.word	0x0001bc20


	//   ....[137]....
        /*0c60*/ 	.word	0x0001c2c0


	//   ....[138]....
        /*0c64*/ 	.word	0x0001c600


	//   ....[139]....
        /*0c68*/ 	.word	0x0001c690


	//   ....[140]....
        /*0c6c*/ 	.word	0x0001c780


	//   ....[141]....
        /*0c70*/ 	.word	0x0001c810


	//   ....[142]....
        /*0c74*/ 	.word	0x0001c8f0


	//   ....[143]....
        /*0c78*/ 	.word	0x0001c980


	//   ....[144]....
        /*0c7c*/ 	.word	0x0001cac0


	//   ....[145]....
        /*0c80*/ 	.word	0x0001cb60


	//   ....[146]....
        /*0c84*/ 	.word	0x0001cbf0


	//   ....[147]....
        /*0c88*/ 	.word	0x0001cc40


	//   ....[148]....
        /*0c8c*/ 	.word	0x0001cc90


	//   ....[149]....
        /*0c90*/ 	.word	0x0001cd70


	//   ....[150]....
        /*0c94*/ 	.word	0x0001ce00


	//   ....[151]....
        /*0c98*/ 	.word	0x0001ce50


	//   ....[152]....
        /*0c9c*/ 	.word	0x0001cea0


	//   ....[153]....
        /*0ca0*/ 	.word	0x0001d160


	//   ....[154]....
        /*0ca4*/ 	.word	0x0001d1b0


	//   ....[155]....
        /*0ca8*/ 	.word	0x0001d240


	//   ....[156]....
        /*0cac*/ 	.word	0x0001d2d0


	//   ....[157]....
        /*0cb0*/ 	.word	0x0001d390


	//   ....[158]....
        /*0cb4*/ 	.word	0x0001d670


	//   ....[159]....
        /*0cb8*/ 	.word	0x0001d760


	//   ....[160]....
        /*0cbc*/ 	.word	0x0001d7f0


	//   ....[161]....
        /*0cc0*/ 	.word	0x0001d850


	//   ....[162]....
        /*0cc4*/ 	.word	0x0001d970


	//   ....[163]....
        /*0cc8*/ 	.word	0x0001d9d0


	//   ....[164]....
        /*0ccc*/ 	.word	0x0001daf0


	//   ....[165]....
        /*0cd0*/ 	.word	0x0001db50


	//   ....[166]....
        /*0cd4*/ 	.word	0x0001dc00


	//   ....[167]....
        /*0cd8*/ 	.word	0x0001dd20


	//   ....[168]....
        /*0cdc*/ 	.word	0x0001dd90


	//   ....[169]....
        /*0ce0*/ 	.word	0x0001ddf0


	//   ....[170]....
        /*0ce4*/ 	.word	0x0001de90


	//   ....[171]....
        /*0ce8*/ 	.word	0x0001df60


	//   ....[172]....
        /*0cec*/ 	.word	0x0001e000


	//   ....[173]....
        /*0cf0*/ 	.word	0x0001e0e0


	//   ....[174]....
        /*0cf4*/ 	.word	0x0001e170


	//   ....[175]....
        /*0cf8*/ 	.word	0x0001e240


	//   ....[176]....
        /*0cfc*/ 	.word	0x0001e2d0


	//   ....[177]....
        /*0d00*/ 	.word	0x0001e3b0


	//   ....[178]....
        /*0d04*/ 	.word	0x0001e470


	//   ....[179]....
        /*0d08*/ 	.word	0x0001e5f0


	//   ....[180]....
        /*0d0c*/ 	.word	0x0001e6c0


	//   ....[181]....
        /*0d10*/ 	.word	0x0001e740


	//   ....[182]....
        /*0d14*/ 	.word	0x0001e830


	//   ....[183]....
        /*0d18*/ 	.word	0x0001e890


	//   ....[184]....
        /*0d1c*/ 	.word	0x0001e960


	//   ....[185]....
        /*0d20*/ 	.word	0x0001e9c0


	//   ....[186]....
        /*0d24*/ 	.word	0x0001eaa0


	//   ....[187]....
        /*0d28*/ 	.word	0x0001eb90


	//   ....[188]....
        /*0d2c*/ 	.word	0x0001ec30


	//   ....[189]....
        /*0d30*/ 	.word	0x0001ec90


	//   ....[190]....
        /*0d34*/ 	.word	0x0001ed90


	//   ....[191]....
        /*0d38*/ 	.word	0x0001edf0


	//   ....[192]....
        /*0d3c*/ 	.word	0x0001eef0


	//   ....[193]....
        /*0d40*/ 	.word	0x0001ef50


	//   ....[194]....
        /*0d44*/ 	.word	0x0001f020


	//   ....[195]....
        /*0d48*/ 	.word	0x0001f170


	//   ....[196]....
        /*0d4c*/ 	.word	0x0001f220


	//   ....[197]....
        /*0d50*/ 	.word	0x0001f330


	//   ....[198]....
        /*0d54*/ 	.word	0x0001f410


	//   ....[199]....
        /*0d58*/ 	.word	0x0001f470


	//   ....[200]....
        /*0d5c*/ 	.word	0x0001f560


	//   ....[201]....
        /*0d60*/ 	.word	0x0001f5c0


	//   ....[202]....
        /*0d64*/ 	.word	0x0001f6a0


	//   ....[203]....
        /*0d68*/ 	.word	0x0001f730


	//   ....[204]....
        /*0d6c*/ 	.word	0x0001f7d0


	//   ....[205]....
        /*0d70*/ 	.word	0x0001f8f0


	//   ....[206]....
        /*0d74*/ 	.word	0x0001f960


	//   ....[207]....
        /*0d78*/ 	.word	0x0001f9d0


	//   ....[208]....
        /*0d7c*/ 	.word	0x0001fa40


	//   ....[209]....
        /*0d80*/ 	.word	0x0001fab0


	//   ....[210]....
        /*0d84*/ 	.word	0x0001fb30


	//   ....[211]....
        /*0d88*/ 	.word	0x0001fbc0


	//   ....[212]....
        /*0d8c*/ 	.word	0x0001fc50


	//   ....[213]....
        /*0d90*/ 	.word	0x0001fcc0


	//   ....[214]....
        /*0d94*/ 	.word	0x0001fd30


	//   ....[215]....
        /*0d98*/ 	.word	0x0001fda0


	//   ....[216]....
        /*0d9c*/ 	.word	0x0001fe20


	//   ....[217]....
        /*0da0*/ 	.word	0x0001fe90


	//   ....[218]....
        /*0da4*/ 	.word	0x0001ff30


	//   ....[219]....
        /*0da8*/ 	.word	0x0001ffc0


	//   ....[220]....
        /*0dac*/ 	.word	0x000200f0


	//----- nvinfo : EIATTR_REG_RECONFIG
	.align		4
.L_1345:
        /*0db0*/ 	.byte	0x01, 0x54
	.zero		2


	//----- nvinfo : EIATTR_SYSCALL_OFFSETS
	.align		4
        /*0db4*/ 	.byte	0x04, 0x46
        /*0db6*/ 	.short	(.L_1347 - .L_1346)


	//   ....[0]....
.L_1346:
        /*0db8*/ 	.word	0x00001d00


	//   ....[1]....
        /*0dbc*/ 	.word	0x00001e50


	//   ....[2]....
        /*0dc0*/ 	.word	0x00007630


	//   ....[3]....
        /*0dc4*/ 	.word	0x00007950


	//   ....[4]....
        /*0dc8*/ 	.word	0x00018300


	//   ....[5]....
        /*0dcc*/ 	.word	0x00018450


	//   ....[6]....
        /*0dd0*/ 	.word	0x00018540


	//   ....[7]....
        /*0dd4*/ 	.word	0x000193d0


	//----- nvinfo : EIATTR_MBARRIER_INSTR_OFFSETS
	.align		4
.L_1347:
        /*0dd8*/ 	.byte	0x04, 0x39
        /*0dda*/ 	.short	(.L_1349 - .L_1348)


	//   ....[0]....
.L_1348:
        /*0ddc*/ 	.word	0x00000270
        /*0de0*/ 	.word	0x000000ff
        /*0de4*/ 	.word	0x0002d800
        /*0de8*/ 	.short	0x0100
        /*0dea*/ 	.byte	0x08
	.zero		1


	//   ....[1]....
        /*0dec*/ 	.word	0x00000280
        /*0df0*/ 	.word	0x000000ff
        /*0df4*/ 	.word	0x0002d820
        /*0df8*/ 	.short	0x0100
        /*0dfa*/ 	.byte	0x08
	.zero		1


	//   ....[2]....
        /*0dfc*/ 	.word	0x00000370
        /*0e00*/ 	.word	0x000000ff
        /*0e04*/ 	.word	0x0002d830
        /*0e08*/ 	.short	0x0100
        /*0e0a*/ 	.byte	0x08
	.zero		1


	//   ....[3]....
        /*0e0c*/ 	.word	0x00000380
        /*0e10*/ 	.word	0x000000ff
        /*0e14*/ 	.word	0x0002d840
        /*0e18*/ 	.short	0x0100
        /*0e1a*/ 	.byte	0x08
	.zero		1


	//   ....[4]....
        /*0e1c*/ 	.word	0x00000390
        /*0e20*/ 	.word	0x000000ff
        /*0e24*/ 	.word	0x0002d838
        /*0e28*/ 	.short	0x0100
        /*0e2a*/ 	.byte	0x08
	.zero		1


	//   ....[5]....
        /*0e2c*/ 	.word	0x000003a0
        /*0e30*/ 	.word	0x000000ff
        /*0e34*/ 	.word	0x0002d848
        /*0e38*/ 	.short	0x0100
        /*0e3a*/ 	.byte	0x08
	.zero		1


	//   ....[6]....
        /*0e3c*/ 	.word	0x000004d0
        /*0e40*/ 	.word	0x000000ff
        /*0e44*/ 	.word	0x0002d850
        /*0e48*/ 	.short	0x0100
        /*0e4a*/ 	.byte	0x08
	.zero		1


	//   ....[7]....
        /*0e4c*/ 	.word	0x000004e0
        /*0e50*/ 	.word	0x000000ff
        /*0e54*/ 	.word	0x0002d860
        /*0e58*/ 	.short	0x0100
        /*0e5a*/ 	.byte	0x08
	.zero		1


	//   ....[8]....
        /*0e5c*/ 	.word	0x000004f0
        /*0e60*/ 	.word	0x000000ff
        /*0e64*/ 	.word	0x0002d858
        /*0e68*/ 	.short	0x0100
        /*0e6a*/ 	.byte	0x08
	.zero		1


	//   ....[9]....
        /*0e6c*/ 	.word	0x00000500
        /*0e70*/ 	.word	0x000000ff
        /*0e74*/ 	.word	0x0002d868
        /*0e78*/ 	.short	0x0100
        /*0e7a*/ 	.byte	0x08
	.zero		1


	//   ....[10]....
        /*0e7c*/ 	.word	0x000005f0
        /*0e80*/ 	.word	0x000000ff
        /*0e84*/ 	.word	0x0002d870
        /*0e88*/ 	.short	0x0100
        /*0e8a*/ 	.byte	0x06
	.zero		1


	//   ....[11]....
        /*0e8c*/ 	.word	0x00000600
        /*0e90*/ 	.word	0x000000ff
        /*0e94*/ 	.word	0x0002d880
        /*0e98*/ 	.short	0x0100
        /*0e9a*/ 	.byte	0x06
	.zero		1


	//   ....[12]....
        /*0e9c*/ 	.word	0x00000610
        /*0ea0*/ 	.word	0x000000ff
        /*0ea4*/ 	.word	0x0002d878
        /*0ea8*/ 	.short	0x0100
        /*0eaa*/ 	.byte	0x06
	.zero		1


	//   ....[13]....
        /*0eac*/ 	.word	0x00000620
        /*0eb0*/ 	.word	0x000000ff
        /*0eb4*/ 	.word	0x0002d888
        /*0eb8*/ 	.short	0x0100
        /*0eba*/ 	.byte	0x06
	.zero		1


	//   ....[14]....
        /*0ebc*/ 	.word	0x00000750
        /*0ec0*/ 	.word	0x000000ff
        /*0ec4*/ 	.word	0x0002d890
        /*0ec8*/ 	.short	0x0100
        /*0eca*/ 	.byte	0x08
	.zero		1


	//   ....[15]....
        /*0ecc*/ 	.word	0x00000760
        /*0ed0*/ 	.word	0x000000ff
        /*0ed4*/ 	.word	0x0002d8a0
        /*0ed8*/ 	.short	0x0100
        /*0eda*/ 	.byte	0x08
	.zero		1


	//   ....[16]....
        /*0edc*/ 	.word	0x00000770
        /*0ee0*/ 	.word	0x000000ff
        /*0ee4*/ 	.word	0x0002d898
        /*0ee8*/ 	.short	0x0100
        /*0eea*/ 	.byte	0x08
	.zero		1


	//   ....[17]....
        /*0eec*/ 	.word	0x00000780
        /*0ef0*/ 	.word	0x000000ff
        /*0ef4*/ 	.word	0x0002d8a8
        /*0ef8*/ 	.short	0x0100
        /*0efa*/ 	.byte	0x08
	.zero		1


	//   ....[18]....
        /*0efc*/ 	.word	0x000008b0
        /*0f00*/ 	.word	0x000000ff
        /*0f04*/ 	.word	0x0002d8b0
        /*0f08*/ 	.short	0x0100
        /*0f0a*/ 	.byte	0x08
	.zero		1


	//   ....[19]....
        /*0f0c*/ 	.word	0x000008c0
        /*0f10*/ 	.word	0x000000ff
        /*0f14*/ 	.word	0x0002d8c0
        /*0f18*/ 	.short	0x0100
        /*0f1a*/ 	.byte	0x08
	.zero		1


	//   ....[20]....
        /*0f1c*/ 	.word	0x000008d0
        /*0f20*/ 	.word	0x000000ff
        /*0f24*/ 	.word	0x0002d8b8
        /*0f28*/ 	.short	0x0100
        /*0f2a*/ 	.byte	0x08
	.zero		1


	//   ....[21]....
        /*0f2c*/ 	.word	0x000008e0
        /*0f30*/ 	.word	0x000000ff
        /*0f34*/ 	.word	0x0002d8c8
        /*0f38*/ 	.short	0x0100
        /*0f3a*/ 	.byte	0x08
	.zero		1


	//   ....[22]....
        /*0f3c*/ 	.word	0x00003200
        /*0f40*/ 	.word	0x00000023
        /*0f44*/ 	.word	0x0002d890
        /*0f48*/ 	.short	0x010a
        /*0f4a*/ 	.byte	0x3f
	.zero		1


	//   ....[23]....
        /*0f4c*/ 	.word	0x00004de0
        /*0f50*/ 	.word	0x00000023
        /*0f54*/ 	.word	0x0002d890
        /*0f58*/ 	.short	0x010a
        /*0f5a*/ 	.byte	0x3f
	.zero		1


	//   ....[24]....
        /*0f5c*/ 	.word	0x000065f0
        /*0f60*/ 	.word	0x00000023
        /*0f64*/ 	.word	0x0002d890
        /*0f68*/ 	.short	0x010a
        /*0f6a*/ 	.byte	0x3f
	.zero		1


	//   ....[25]....
        /*0f6c*/ 	.word	0x00006b30
        /*0f70*/ 	.word	0x0000000b
        /*0f74*/ 	.word	0x00000000
        /*0f78*/ 	.short	0x0101
        /*0f7a*/ 	.byte	0x3f
	.zero		1


	//   ....[26]....
        /*0f7c*/ 	.word	0x00006b70
        /*0f80*/ 	.word	0x00000023
        /*0f84*/ 	.word	0x0002d8b0
        /*0f88*/ 	.short	0x010a
        /*0f8a*/ 	.byte	0x3f
	.zero		1


	//   ....[27]....
        /*0f8c*/ 	.word	0x00007070
        /*0f90*/ 	.word	0x00000023
        /*0f94*/ 	.word	0x00000000
        /*0f98*/ 	.short	0x0101
        /*0f9a*/ 	.byte	0x3f
	.zero		1


	//   ....[28]....
        /*0f9c*/ 	.word	0x000076d0
        /*0fa0*/ 	.word	0x00000002
        /*0fa4*/ 	.word	0x0002d800
        /*0fa8*/ 	.short	0x010a
        /*0faa*/ 	.byte	0x3f
	.zero		1


	//   ....[29]....
        /*0fac*/ 	.word	0x00007720
        /*0fb0*/ 	.word	0x00000002
        /*0fb4*/ 	.word	0x0002d800
        /*0fb8*/ 	.short	0x010a
        /*0fba*/ 	.byte	0x3f
	.zero		1


	//   ....[30]....
        /*0fbc*/ 	.word	0x00008330
        /*0fc0*/ 	.word	0x00000002
        /*0fc4*/ 	.word	0x0002d800
        /*0fc8*/ 	.short	0x010a
        /*0fca*/ 	.byte	0x3f
	.zero		1


	//   ....[31]....
        /*0fcc*/ 	.word	0x00009e60
        /*0fd0*/ 	.word	0x00000002
        /*0fd4*/ 	.word	0x0002d800
        /*0fd8*/ 	.short	0x010a
        /*0fda*/ 	.byte	0x3f
	.zero		1


	//   ....[32]....
        /*0fdc*/ 	.word	0x0000b440
        /*0fe0*/ 	.word	0x00000000
        /*0fe4*/ 	.word	0x0002d830
        /*0fe8*/ 	.short	0x010a
        /*0fea*/ 	.byte	0x3f
	.zero		1


	//   ....[33]....
        /*0fec*/ 	.word	0x0000b510
        /*0ff0*/ 	.word	0x00000000
        /*0ff4*/ 	.word	0x0002d830
        /*0ff8*/ 	.short	0x010a
        /*0ffa*/ 	.byte	0x3f
	.zero		1


	//   ....[34]....
        /*0ffc*/ 	.word	0x0000ccf0
        /*1000*/ 	.word	0x00000000
        /*1004*/ 	.word	0x00000000
        /*1008*/ 	.short	0x0101
        /*100a*/ 	.byte	0x3f
	.zero		1


	//   ....[35]....
        /*100c*/ 	.word	0x0000da90
        /*1010*/ 	.word	0x00000003
        /*1014*/ 	.word	0x0002d830
        /*1018*/ 	.short	0x010a
        /*101a*/ 	.byte	0x3f
	.zero		1


	//   ....[36]....
        /*101c*/ 	.word	0x0000dae0
        /*1020*/ 	.word	0x00000003
        /*1024*/ 	.word	0x0002d830
        /*1028*/ 	.short	0x010a
        /*102a*/ 	.byte	0x3f
	.zero		1


	//   ....[37]....
        /*102c*/ 	.word	0x0000df30
        /*1030*/ 	.word	0x00000004
        /*1034*/ 	.word	0x0002d850
        /*1038*/ 	.short	0x010a
        /*103a*/ 	.byte	0x3f
	.zero		1


	//   ....[38]....
        /*103c*/ 	.word	0x0000df70
        /*1040*/ 	.word	0x00000004
        /*1044*/ 	.word	0x0002d850
        /*1048*/ 	.short	0x010a
        /*104a*/ 	.byte	0x3f
	.zero		1


	//   ....[39]....
        /*104c*/ 	.word	0x0000e680
        /*1050*/ 	.word	0x0000000f
        /*1054*/ 	.word	0x00000000
        /*1058*/ 	.short	0x0101
        /*105a*/ 	.byte	0x3f
	.zero		1


	//   ....[40]....
        /*105c*/ 	.word	0x000101b0
        /*1060*/ 	.word	0x00000007
        /*1064*/ 	.word	0x00000000
        /*1068*/ 	.short	0x0101
        /*106a*/ 	.byte	0x3f
	.zero		1


	//   ....[41]....
        /*106c*/ 	.word	0x00010930
        /*1070*/ 	.word	0x00000003
        /*1074*/ 	.word	0x0002d830
        /*1078*/ 	.short	0x010a
        /*107a*/ 	.byte	0x3f
	.zero		1


	//   ....[42]....
        /*107c*/ 	.word	0x00010980
        /*1080*/ 	.word	0x00000003
        /*1084*/ 	.word	0x0002d830
        /*1088*/ 	.short	0x010a
        /*108a*/ 	.byte	0x3f
	.zero		1


	//   ....[43]....
        /*108c*/ 	.word	0x00010dd0
        /*1090*/ 	.word	0x00000004
        /*1094*/ 	.word	0x0002d850
        /*1098*/ 	.short	0x010a
        /*109a*/ 	.byte	0x3f
	.zero		1


	//   ....[44]....
        /*109c*/ 	.word	0x00010e10
        /*10a0*/ 	.word	0x00000004
        /*10a4*/ 	.word	0x0002d850
        /*10a8*/ 	.short	0x010a
        /*10aa*/ 	.byte	0x3f
	.zero		1


	//   ....[45]....
        /*10ac*/ 	.word	0x00011480
        /*10b0*/ 	.word	0x00000003
        /*10b4*/ 	.word	0x00000000
        /*10b8*/ 	.short	0x0101
        /*10ba*/ 	.byte	0x3f
	.zero		1


	//   ....[46]....
        /*10bc*/ 	.word	0x000126b0
        /*10c0*/ 	.word	0x00000005
        /*10c4*/ 	.word	0x00000000
        /*10c8*/ 	.short	0x0101
        /*10ca*/ 	.byte	0x3f
	.zero		1


	//   ....[47]....
        /*10cc*/ 	.word	0x00012ce0
        /*10d0*/ 	.word	0x00000005
        /*10d4*/ 	.word	0x0002d850
        /*10d8*/ 	.short	0x010a
        /*10da*/ 	.byte	0x3f
	.zero		1


	//   ....[48]....
        /*10dc*/ 	.word	0x00012d90
        /*10e0*/ 	.word	0x00000005
        /*10e4*/ 	.word	0x0002d850
        /*10e8*/ 	.short	0x010a
        /*10ea*/ 	.byte	0x3f
	.zero		1


	//   ....[49]....
        /*10ec*/ 	.word	0x00013590
        /*10f0*/ 	.word	0x00000005
        /*10f4*/ 	.word	0x00000000
        /*10f8*/ 	.short	0x0101
        /*10fa*/ 	.byte	0x3f
	.zero		1


	//   ....[50]....
        /*10fc*/ 	.word	0x000148e0
        /*1100*/ 	.word	0x00000000
        /*1104*/ 	.word	0x00000000
        /*1108*/ 	.short	0x0101
        /*110a*/ 	.byte	0x3f
	.zero		1


	//   ....[51]....
        /*110c*/ 	.word	0x00016c60
        /*1110*/ 	.word	0x00000016
        /*1114*/ 	.word	0x0002d820
        /*1118*/ 	.short	0x010a
        /*111a*/ 	.byte	0x3f
	.zero		1


	//   ....[52]....
        /*111c*/ 	.word	0x00016d20
        /*1120*/ 	.word	0x00000008
        /*1124*/ 	.word	0x0002d8a0
        /*1128*/ 	.short	0x010a
        /*112a*/ 	.byte	0x3f
	.zero		1


	//   ....[53]....
        /*112c*/ 	.word	0x00017150
        /*1130*/ 	.word	0x00000008
        /*1134*/ 	.word	0x0002d8c0
        /*1138*/ 	.short	0x010a
        /*113a*/ 	.byte	0x3f
	.zero		1


	//   ....[54]....
        /*113c*/ 	.word	0x000176b0
        /*1140*/ 	.word	0x00000008
        /*1144*/ 	.word	0x0002d8a0
        /*1148*/ 	.short	0x010a
        /*114a*/ 	.byte	0x3f
	.zero		1


	//   ....[55]....
        /*114c*/ 	.word	0x00017ad0
        /*1150*/ 	.word	0x00000008
        /*1154*/ 	.word	0x0002d8c0
        /*1158*/ 	.short	0x010a
        /*115a*/ 	.byte	0x3f
	.zero		1


	//   ....[56]....
        /*115c*/ 	.word	0x00018b30
        /*1160*/ 	.word	0x00000000
        /*1164*/ 	.word	0x0002d840
        /*1168*/ 	.short	0x010a
        /*116a*/ 	.byte	0x3f
	.zero		1


	//   ....[57]....
        /*116c*/ 	.word	0x000190b0
        /*1170*/ 	.word	0x00000000
        /*1174*/ 	.word	0x0002d830
        /*1178*/ 	.short	0x0107
        /*117a*/ 	.byte	0x3f
	.zero		1


	//   ....[58]....
        /*117c*/ 	.word	0x00019180
        /*1180*/ 	.word	0x00000000
        /*1184*/ 	.word	0x0002d830
        /*1188*/ 	.short	0x0101
        /*118a*/ 	.byte	0x3f
	.zero		1


	//   ....[59]....
        /*118c*/ 	.word	0x00019d90
        /*1190*/ 	.word	0x00000016
        /*1194*/ 	.word	0x0002d800
        /*1198*/ 	.short	0x0107
        /*119a*/ 	.byte	0x3f
	.zero		1


	//   ....[60]....
        /*119c*/ 	.word	0x00019e80
        /*11a0*/ 	.word	0x00000016
        /*11a4*/ 	.word	0x0002d800
        /*11a8*/ 	.short	0x0101
        /*11aa*/ 	.byte	0x3f
	.zero		1


	//   ....[61]....
        /*11ac*/ 	.word	0x00019ea0
        /*11b0*/ 	.word	0x00000016
        /*11b4*/ 	.word	0x0002d820
        /*11b8*/ 	.short	0x010a
        /*11ba*/ 	.byte	0x3f
	.zero		1


	//   ....[62]....
        /*11bc*/ 	.word	0x0001a2b0
        /*11c0*/ 	.word	0x00000005
        /*11c4*/ 	.word	0x0002d840
        /*11c8*/ 	.short	0x010a
        /*11ca*/ 	.byte	0x3f
	.zero		1


	//   ....[63]....
        /*11cc*/ 	.word	0x0001a6f0
        /*11d0*/ 	.word	0x00000005
        /*11d4*/ 	.word	0x0002d830
        /*11d8*/ 	.short	0x0107
        /*11da*/ 	.byte	0x3f
	.zero		1


	//   ....[64]....
        /*11dc*/ 	.word	0x0001a7b0
        /*11e0*/ 	.word	0x00000005
        /*11e4*/ 	.word	0x0002d830
        /*11e8*/ 	.short	0x0101
        /*11ea*/ 	.byte	0x3f
	.zero		1


	//   ....[65]....
        /*11ec*/ 	.word	0x0001a810
        /*11f0*/ 	.word	0x00000005
        /*11f4*/ 	.word	0x0002d860
        /*11f8*/ 	.short	0x010a
        /*11fa*/ 	.byte	0x3f
	.zero		1


	//   ....[66]....
        /*11fc*/ 	.word	0x0001acf0
        /*1200*/ 	.word	0x00000005
        /*1204*/ 	.word	0x0002d850
        /*1208*/ 	.short	0x0107
        /*120a*/ 	.byte	0x3f
	.zero		1


	//   ....[67]....
        /*120c*/ 	.word	0x0001ade0
        /*1210*/ 	.word	0x00000005
        /*1214*/ 	.word	0x0002d850
        /*1218*/ 	.short	0x0101
        /*121a*/ 	.byte	0x3f
	.zero		1


	//   ....[68]....
        /*121c*/ 	.word	0x0001b000
        /*1220*/ 	.word	0x00000000
        /*1224*/ 	.word	0x0002d860
        /*1228*/ 	.short	0x010a
        /*122a*/ 	.byte	0x3f
	.zero		1


	//   ....[69]....
        /*122c*/ 	.word	0x0001b430
        /*1230*/ 	.word	0x00000000
        /*1234*/ 	.word	0x0002d850
        /*1238*/ 	.short	0x0107
        /*123a*/ 	.byte	0x3f
	.zero		1


	//   ....[70]....
        /*123c*/ 	.word	0x0001b510
        /*1240*/ 	.word	0x00000000
        /*1244*/ 	.word	0x0002d850
        /*1248*/ 	.short	0x0101
        /*124a*/ 	.byte	0x3f
	.zero		1


	//   ....[71]....
        /*124c*/ 	.word	0x0001c240
        /*1250*/ 	.word	0x00000005
        /*1254*/ 	.word	0x0002d820
        /*1258*/ 	.short	0x010a
        /*125a*/ 	.byte	0x3f
	.zero		1


	//   ....[72]....
        /*125c*/ 	.word	0x0001c3e0
        /*1260*/ 	.word	0x00000003
        /*1264*/ 	.word	0x0002d840
        /*1268*/ 	.short	0x010a
        /*126a*/ 	.byte	0x3f
	.zero		1


	//   ....[73]....
        /*126c*/ 	.word	0x0001c470
        /*1270*/ 	.word	0x00000005
        /*1274*/ 	.word	0x0002d840
        /*1278*/ 	.short	0x010a
        /*127a*/ 	.byte	0x3f
	.zero		1


	//   ....[74]....
        /*127c*/ 	.word	0x0001c4b0
        /*1280*/ 	.word	0x00000003
        /*1284*/ 	.word	0x0002d860
        /*1288*/ 	.short	0x010a
        /*128a*/ 	.byte	0x3f
	.zero		1


	//   ....[75]....
        /*128c*/ 	.word	0x0001c4f0
        /*1290*/ 	.word	0x00000005
        /*1294*/ 	.word	0x0002d860
        /*1298*/ 	.short	0x010a
        /*129a*/ 	.byte	0x3f
	.zero		1


	//   ....[76]....
        /*129c*/ 	.word	0x0001c550
        /*12a0*/ 	.word	0x00000023
        /*12a4*/ 	.word	0x0002d890
        /*12a8*/ 	.short	0x010a
        /*12aa*/ 	.byte	0x3f
	.zero		1


	//   ....[77]....
        /*12ac*/ 	.word	0x0001c6d0
        /*12b0*/ 	.word	0x00000023
        /*12b4*/ 	.word	0x0002d890
        /*12b8*/ 	.short	0x010a
        /*12ba*/ 	.byte	0x3f
	.zero		1


	//   ....[78]....
        /*12bc*/ 	.word	0x0001c850
        /*12c0*/ 	.word	0x00000023
        /*12c4*/ 	.word	0x0002d890
        /*12c8*/ 	.short	0x010a
        /*12ca*/ 	.byte	0x3f
	.zero		1


	//   ....[79]....
        /*12cc*/ 	.word	0x0001c9c0
        /*12d0*/ 	.word	0x00000023
        /*12d4*/ 	.word	0x0002d8b0
        /*12d8*/ 	.short	0x010a
        /*12da*/ 	.byte	0x3f
	.zero		1


	//   ....[80]....
        /*12dc*/ 	.word	0x0001ccd0
        /*12e0*/ 	.word	0x00000002
        /*12e4*/ 	.word	0x0002d800
        /*12e8*/ 	.short	0x010a
        /*12ea*/ 	.byte	0x3f
	.zero		1


	//   ....[81]....
        /*12ec*/ 	.word	0x0001cee0
        /*12f0*/ 	.word	0x00000002
        /*12f4*/ 	.word	0x0002d800
        /*12f8*/ 	.short	0x010a
        /*12fa*/ 	.byte	0x3f
	.zero		1


	//   ....[82]....
        /*12fc*/ 	.word	0x0001cf30
        /*1300*/ 	.word	0x00000000
        /*1304*/ 	.word	0x0002d830
        /*1308*/ 	.short	0x010a
        /*130a*/ 	.byte	0x3f
	.zero		1


	//   ....[83]....
        /*130c*/ 	.word	0x0001cf80
        /*1310*/ 	.word	0x00000003
        /*1314*/ 	.word	0x0002d830
        /*1318*/ 	.short	0x010a
        /*131a*/ 	.byte	0x3f
	.zero		1


	//   ....[84]....
        /*131c*/ 	.word	0x0001cfd0
        /*1320*/ 	.word	0x00000004
        /*1324*/ 	.word	0x0002d850
        /*1328*/ 	.short	0x010a
        /*132a*/ 	.byte	0x3f
	.zero		1


	//   ....[85]....
        /*132c*/ 	.word	0x0001d020
        /*1330*/ 	.word	0x00000003
        /*1334*/ 	.word	0x0002d830
        /*1338*/ 	.short	0x010a
        /*133a*/ 	.byte	0x3f
	.zero		1


	//   ....[86]....
        /*133c*/ 	.word	0x0001d070
        /*1340*/ 	.word	0x00000004
        /*1344*/ 	.word	0x0002d850
        /*1348*/ 	.short	0x010a
        /*134a*/ 	.byte	0x3f
	.zero		1


	//   ....[87]....
        /*134c*/ 	.word	0x0001d0c0
        /*1350*/ 	.word	0x00000005
        /*1354*/ 	.word	0x0002d850
        /*1358*/ 	.short	0x010a
        /*135a*/ 	.byte	0x3f
	.zero		1


	//   ....[88]....
        /*135c*/ 	.word	0x0001d450
        /*1360*/ 	.word	0x00000016
        /*1364*/ 	.word	0x0002d820
        /*1368*/ 	.short	0x010a
        /*136a*/ 	.byte	0x3f
	.zero		1


	//   ....[89]....
        /*136c*/ 	.word	0x0001d4a0
        /*1370*/ 	.word	0x00000008
        /*1374*/ 	.word	0x0002d8a0
        /*1378*/ 	.short	0x010a
        /*137a*/ 	.byte	0x3f
	.zero		1


	//   ....[90]....
        /*137c*/ 	.word	0x0001d4f0
        /*1380*/ 	.word	0x00000008
        /*1384*/ 	.word	0x0002d8c0
        /*1388*/ 	.short	0x010a
        /*138a*/ 	.byte	0x3f
	.zero		1


	//   ....[91]....
        /*138c*/ 	.word	0x0001d540
        /*1390*/ 	.word	0x00000008
        /*1394*/ 	.word	0x0002d8a0
        /*1398*/ 	.short	0x010a
        /*139a*/ 	.byte	0x3f
	.zero		1


	//   ....[92]....
        /*139c*/ 	.word	0x0001d590
        /*13a0*/ 	.word	0x00000008
        /*13a4*/ 	.word	0x0002d8c0
        /*13a8*/ 	.short	0x010a
        /*13aa*/ 	.byte	0x3f
	.zero		1


	//   ....[93]....
        /*13ac*/ 	.word	0x0001d6b0
        /*13b0*/ 	.word	0x00000000
        /*13b4*/ 	.word	0x0002d840
        /*13b8*/ 	.short	0x010a
        /*13ba*/ 	.byte	0x3f
	.zero		1


	//   ....[94]....
        /*13bc*/ 	.word	0x0001e4f0
        /*13c0*/ 	.word	0x00000016
        /*13c4*/ 	.word	0x0002d820
        /*13c8*/ 	.short	0x010a
        /*13ca*/ 	.byte	0x3f
	.zero		1


	//   ....[95]....
        /*13cc*/ 	.word	0x0001e540
        /*13d0*/ 	.word	0x00000005
        /*13d4*/ 	.word	0x0002d840
        /*13d8*/ 	.short	0x010a
        /*13da*/ 	.byte	0x3f
	.zero		1


	//   ....[96]....
        /*13dc*/ 	.word	0x0001eae0
        /*13e0*/ 	.word	0x00000005
        /*13e4*/ 	.word	0x0002d860
        /*13e8*/ 	.short	0x010a
        /*13ea*/ 	.byte	0x3f
	.zero		1


	//   ....[97]....
        /*13ec*/ 	.word	0x0001f0c0
        /*13f0*/ 	.word	0x00000000
        /*13f4*/ 	.word	0x0002d860
        /*13f8*/ 	.short	0x010a
        /*13fa*/ 	.byte	0x3f
	.zero		1


	//   ....[98]....
        /*13fc*/ 	.word	0x00020010
        /*1400*/ 	.word	0x00000005
        /*1404*/ 	.word	0x0002d820
        /*1408*/ 	.short	0x010a
        /*140a*/ 	.byte	0x3f
	.zero		1


	//   ....[99]....
        /*140c*/ 	.word	0x000201b0
        /*1410*/ 	.word	0x00000003
        /*1414*/ 	.word	0x0002d840
        /*1418*/ 	.short	0x010a
        /*141a*/ 	.byte	0x3f
	.zero		1


	//   ....[100]....
        /*141c*/ 	.word	0x00020200
        /*1420*/ 	.word	0x00000005
        /*1424*/ 	.word	0x0002d840
        /*1428*/ 	.short	0x010a
        /*142a*/ 	.byte	0x3f
	.zero		1


	//   ....[101]....
        /*142c*/ 	.word	0x00020250
        /*1430*/ 	.word	0x00000003
        /*1434*/ 	.word	0x0002d860
        /*1438*/ 	.short	0x010a
        /*143a*/ 	.byte	0x3f
	.zero		1


	//----- nvinfo : EIATTR_NUM_MBARRIERS
	.align		4
.L_1349:
        /*143c*/ 	.byte	0x03, 0x38
        /*143e*/ 	.short	0x0016


	//----- nvinfo : EIATTR_EXIT_INSTR_OFFSETS
	.align		4
        /*1440*/ 	.byte	0x04, 0x1c
        /*1442*/ 	.short	(.L_1351 - .L_1350)


	//   ....[0]....
.L_1350:
        /*1444*/ 	.word	0x0001c540


	//----- nvinfo : EIATTR_MAX_THREADS
	.align		4
.L_1351:
        /*1448*/ 	.byte	0x04, 0x05
        /*144a*/ 	.short	(.L_1353 - .L_1352)
.L_1352:
        /*144c*/ 	.word	0x00000200
        /*1450*/ 	.word	0x00000001
        /*1454*/ 	.word	0x00000001


	//----- nvinfo : EIATTR_CRS_STACK_SIZE
	.align		4
.L_1353:
        /*1458*/ 	.byte	0x04, 0x1e
        /*145a*/ 	.short	(.L_1355 - .L_1354)
.L_1354:
        /*145c*/ 	.word	0x00000000


	//----- nvinfo : EIATTR_CBANK_PARAM_SIZE
	.align		4
.L_1355:
        /*1460*/ 	.byte	0x03, 0x19
        /*1462*/ 	.short	0x0af0


	//----- nvinfo : EIATTR_PARAM_CBANK
	.align		4
        /*1464*/ 	.byte	0x04, 0x0a
        /*1466*/ 	.short	(.L_1357 - .L_1356)
	.align		4
.L_1356:
        /*1468*/ 	.word	index@(.nv.constant0._ZN7cutlass13device_kernelIN5flash11enable_sm90INS1_16FlashAttnFwdSm90INS1_25CollectiveMainloopFwdSm90ILi2EN4cute5tupleIJNS5_1CILi1EEES8_S8_EEENS6_IJNS7_ILi192EEENS7_ILi128EEENS7_ILi96EEEEEELi96ENS_6half_tEfNS_4arch4Sm90ELb1ELb0ELb0ELb1ELb1ELb1ELb0ELb0ELb1ELb1ELb0ELb0EEENS1_21CollectiveEpilogueFwdINS6_IJSA_SC_SB_EEES9_SE_SG_Li384ELb1ELb1ELb0ELb0EEENS1_36VarlenDynamicPersistentTileSchedulerILi192ELi128ELi384ELi128ELb0ELb1ELb1ELb1ELb1ELb1EEEEEEEEEvNT_6ParamsE)
        /*146c*/ 	.short	0x0210
        /*146e*/ 	.short	0x0af0


	//----- nvinfo : EIATTR_SW_WAR
	.align		4
.L_1357:
        /*1470*/ 	.byte	0x04, 0x36
        /*1472*/ 	.short	(.L_1359 - .L_1358)
.L_1358:
        /*1474*/ 	.word	0x00000008
.L_1359:


//--------------------- .nv.info._ZN7cutlass13device_kernelIN5flash11enable_sm90INS1_16FlashAttnFwdSm90INS1_25CollectiveMainloopFwdSm90ILi2EN4cute5tupleIJNS5_1CILi1EEES8_S8_EEENS6_IJNS7_ILi192EEENS7_ILi128EEENS7_ILi64EEEEEELi64ENS_6half_tEfNS_4arch4Sm90ELb0ELb0ELb0ELb0ELb1ELb0ELb0ELb1ELb1ELb1ELb0ELb0EEENS1_21CollectiveEpilogueFwdINS6_IJSA_SC_SB_EEES9_SE_SG_Li384ELb0ELb1ELb0ELb0EEENS1_29StaticPersistentTileSchedulerILb0EEEEEEEEEvNT_6ParamsE --------------------------
	.section	.nv.info._ZN7cutlass13device_kernelIN5flash11enable_sm90INS1_16FlashAttnFwdSm90INS1_25CollectiveMainloopFwdSm90ILi2EN4cute5tupleIJNS5_1CILi1EEES8_S8_EEENS6_IJNS7_ILi192EEENS7_ILi128EEENS7_ILi64EEEEEELi64ENS_6half_tEfNS_4arch4Sm90ELb0ELb0ELb0ELb0ELb1ELb0ELb0ELb1ELb1ELb1ELb0ELb0EEENS1_21CollectiveEpilogueFwdINS6_IJSA_SC_SB_EEES9_SE_SG_Li384ELb0ELb1ELb0ELb0EEENS1_29StaticPersistentTileSchedulerILb0EEEEEEEEEvNT_6ParamsE,"",@"SHT_CUDA_INFO"
	.sectionflags	@""
	.align	4


	//----- nvinfo : EIATTR_CUDA_API_VERSION
	.align		4
        /*0000*/ 	.byte	0x04, 0x37
        /*0002*/ 	.short	(.L_1361 - .L_1360)
.L_1360:
        /*0004*/ 	.word	0x00000082


	//----- nvinfo : EIATTR_KPARAM_INFO
	.align		4
.L_1361:
        /*0008*/ 	.byte	0x04, 0x17
        /*000a*/ 	.short	(.L_1363 - .L_1362)
.L_1362:
        /*000c*/ 	.word	0x00000000
        /*0010*/ 	.short	0x0000
        /*0012*/ 	.short	0x0070
        /*0014*/ 	.byte	0x00, 0xf0, 0x01, 0x28


	//----- nvinfo : EIATTR_SPARSE_MMA_MASK
	.align		4
.L_1363:
        /*0018*/ 	.byte	0x03, 0x50
        /*001a*/ 	.short	0x0000


	//----- nvinfo : EIATTR_MAXREG_COUNT
	.align		4
        /*001c*/ 	.byte	0x03, 0x1b
        /*001e*/ 	.short	0x0080


	//----- nvinfo : EIATTR_NUM_BARRIERS
	.align		4
        /*0020*/ 	.byte	0x02, 0x4c
        /*0022*/ 	.byte	0x10
	.zero		1


	//----- nvinfo : EIATTR_EXTERNS
	.align		4
        /*0024*/ 	.byte	0x04, 0x0f
        /*0026*/ 	.short	(.L_1365 - .L_1364)


	//   ....[0]....
	.align		4
.L_1364:
        /*0028*/ 	.word	index@(__assertfail)


	//----- nvinfo : EIATTR_ANNOTATIONS
	.align		4
.L_1365:
        /*002c*/ 	.byte	0x04, 0x55
        /*002e*/ 	.short	(.L_1367 - .L_1366)


	//   ....[0]....
.L_1366:
        /*0030*/ 	.word	0x00000001
        /*0034*/ 	.byte	0x90, 0x65, 0x00, 0x00, 0x01, 0x00, 0x00, 0x00, 0xb0, 0x65, 0x00, 0x00, 0x01, 0x00, 0x00, 0x00
        /*0044*/ 	.byte	0x60, 0x66, 0x00, 0x00, 0x01, 0x00, 0x00, 0x00, 0xf0, 0x67, 0x00, 0x00, 0x01, 0x00, 0x00, 0x00
        /*0054*/ 	.byte	0x60, 0x6d, 0x00, 0x00, 0x01, 0x00, 0x00, 0x00, 0x50, 0x79, 0x00, 0x00, 0x01, 0x00, 0x00, 0x00
        /*0064*/ 	.byte	0xb0, 0x84, 0x00, 0x00, 0x01, 0x00, 0x00, 0x00, 0x80, 0x86, 0x00, 0x00, 0x01, 0x00, 0x00, 0x00
        /*0074*/ 	.byte	0xb0, 0x86, 0x00, 0x00, 0x01, 0x00, 0x00, 0x00, 0x30, 0x9b, 0x00, 0x00, 0x01, 0x00, 0x00, 0x00
        /*0084*/ 	.byte	0x60, 0x9b, 0x00, 0x00, 0x01, 0x00, 0x00, 0x00, 0xe0, 0x9b, 0x00, 0x00, 0x01, 0x00, 0x00, 0x00
        /*0094*/ 	.byte	0x00, 0x9c, 0x00, 0x00


	//----- nvinfo : EIATTR_MERCURY_ISA_VERSION
	.align		4
.L_1367:
        /*0098*/ 	.byte	0x03, 0x5f
        /*009a*/ 	.short	0x0101


	//----- nvinfo : EIATTR_INT_WARP_WIDE_INSTR_OFFSETS
	.align		4
        /*009c*/ 	.byte	0x04, 0x31
        /*009e*/ 	.short	(.L_1369 - .L_1368)


	//   ....[0]....
.L_1368:
        /*00a0*/ 	.word	0x000000c0


	//   ....[1]....
        /*00a4*/ 	.word	0x000000d0


	//   ....[2]....
        /*00a8*/ 	.word	0x00000170


	//----- nvinfo : EIATTR_COOP_GROUP_MASK_REGIDS
	.align		4
.L_1369:
        /*00ac*/ 	.byte	0x04, 0x29
        /*00ae*/ 	.short	(.L_1371 - .L_1370)


	//   ....[0]....
.L_1370:
        /*00b0*/ 	.word	0xffffffff


	//   ....[1]....
        /*00b4*/ 	.word	0xffffffff


	//   ....[2]....
        /*00b8*/ 	.word	0xffffffff


	//   ....[3]....
        /*00bc*/ 	.word	0xffffffff


	//   ....[4]....
        /*00c0*/ 	.word	0xffffffff


	//   ....[5]....
        /*00c4*/ 	.word	0xffffffff


	//   ....[6]....
        /*00c8*/ 	.word	0xffffffff


	//   ....[7]....
        /*00cc*/ 	.word	0xffffffff


	//   ....[8]....
        /*00d0*/ 	.word	0xffffffff


	//   ....[9]....
        /*00d4*/ 	.word	0xffffffff


	//   ....[10]....
        /*00d8*/ 	.word	0xffffffff


	//   ....[11]....
        /*00dc*/ 	.word	0xffffffff


	//   ....[12]....
        /*00e0*/ 	.word	0xffffffff


	//   ....[13]....
        /*00e4*/ 	.word	0xffffffff


	//   ....[14]....
        /*00e8*/ 	.word	0xffffffff


	//   ....[15]....
        /*00ec*/ 	.word	0xffffffff


	//   ....[16]....
        /*00f0*/ 	.word	0xffffffff


	//   ....[17]....
        /*00f4*/ 	.word	0xffffffff


	//   ....[18]....
        /*00f8*/ 	.word	0xffffffff


	//   ....[19]....
        /*00fc*/ 	.word	0xffffffff


	//   ....[20]....
        /*0100*/ 	.word	0xffffffff


	//   ....[21]....
        /*0104*/ 	.word	0xffffffff


	//   ....[22]....
        /*0108*/ 	.word	0xffffffff


	//   ....[23]....
        /*010c*/ 	.word	0xffffffff


	//   ....[24]....
        /*0110*/ 	.word	0xffffffff


	//   ....[25]....
        /*0114*/ 	.word	0xffffffff


	//   ....[26]....
        /*0118*/ 	.word	0xffffffff


	//   ....[27]....
        /*011c*/ 	.word	0xffffffff


	//   ....[28]....
        /*0120*/ 	.word	0xffffffff


	//   ....[29]....
        /*0124*/ 	.word	0xffffffff


	//   ....[30]....
        /*0128*/ 	.word	0xffffffff


	//   ....[31]....
        /*012c*/ 	.word	0xffffffff


	//   ....[32]....
        /*0130*/ 	.word	0xffffffff


	//   ....[33]....
        /*0134*/ 	.word	0xffffffff


	//   ....[34]....
        /*0138*/ 	.word	0xffffffff


	//   ....[35]....
        /*013c*/ 	.word	0xffffffff


	//   ....[36]....
        /*0140*/ 	.word	0xffffffff


	//   ....[37]....
        /*0144*/ 	.word	0xffffffff


	//   ....[38]....
        /*0148*/ 	.word	0xffffffff


	//   ....[39]....
        /*014c*/ 	.word	0xffffffff


	//   ....[40]....
        /*0150*/ 	.word	0xffffffff


	//   ....[41]....
        /*0154*/ 	.word	0xffffffff


	//   ....[42]....
        /*0158*/ 	.word	0xffffffff


	//   ....[43]....
        /*015c*/ 	.word	0xffffffff


	//   ....[44]....
        /*0160*/ 	.word	0xffffffff


	//   ....[45]....
        /*0164*/ 	.word	0xffffffff


	//   ....[46]....
        /*0168*/ 	.word	0xffffffff


	//   ....[47]....
        /*016c*/ 	.word	0xffffffff


	//   ....[48]....
        /*0170*/ 	.word	0xffffffff


	//   ....[49]....
        /*0174*/ 	.word	0xffffffff


	//   ....[50]....
        /*0178*/ 	.word	0xffffffff


	//   ....[51]....
        /*017c*/ 	.word	0xffffffff


	//   ....[52]....
        /*0180*/ 	.word	0xffffffff


	//   ....[53]....
        /*0184*/ 	.word	0xffffffff


	//   ....[54]....
        /*0188*/ 	.word	0xffffffff


	//   ....[55]....
        /*018c*/ 	.word	0xffffffff


	//   ....[56]....
        /*0190*/ 	.word	0xffffffff


	//   ....[57]....
        /*0194*/ 	.word	0xffffffff


	//   ....[58]....
        /*0198*/ 	.word	0xffffffff


	//   ....[59]....
        /*019c*/ 	.word	0xffffffff


	//   ....[60]....
        /*01a0*/ 	.word	0xffffffff


	//   ....[61]....
        /*01a4*/ 	.word	0xffffffff


	//   ....[62]....
        /*01a8*/ 	.word	0xffffffff


	//   ....[63]....
        /*01ac*/ 	.word	0xffffffff


	//   ....[64]....
        /*01b0*/ 	.word	0xffffffff


	//   ....[65]....
        /*01b4*/ 	.word	0xffffffff


	//   ....[66]....
        /*01b8*/ 	.word	0xffffffff


	//   ....[67]....
        /*01bc*/ 	.word	0xffffffff


	//   ....[68]....
        /*01c0*/ 	.word	0xffffffff


	//   ....[69]....
        /*01c4*/ 	.word	0xffffffff


	//   ....[70]....
        /*01c8*/ 	.word	0xffffffff


	//   ....[71]....
        /*01cc*/ 	.word	0xffffffff


	//   ....[72]....
        /*01d0*/ 	.word	0xffffffff


	//   ....[73]....
        /*01d4*/ 	.word	0xffffffff


	//   ....[74]....
        /*01d8*/ 	.word	0xffffffff


	//   ....[75]....
        /*01dc*/ 	.word	0xffffffff


	//   ....[76]....
        /*01e0*/ 	.word	0xffffffff


	//   ....[77]....
        /*01e4*/ 	.word	0xffffffff


	//   ....[78]....
        /*01e8*/ 	.word	0xffffffff


	//   ....[79]....
        /*01ec*/ 	.word	0xffffffff


	//   ....[80]....
        /*01f0*/ 	.word	0xffffffff


	//   ....[81]....
        /*01f4*/ 	.word	0xffffffff


	//   ....[82]....
        /*01f8*/ 	.word	0xffffffff


	//   ....[83]....
        /*01fc*/ 	.word	0xffffffff


	//   ....[84]....
        /*0200*/ 	.word	0xffffffff


	//   ....[85]....
        /*0204*/ 	.word	0xffffffff


	//   ....[86]....
        /*0208*/ 	.word	0xffffffff


	//   ....[87]....
        /*020c*/ 	.word	0xffffffff


	//   ....[88]....
        /*0210*/ 	.word	0xffffffff


	//   ....[89]....
        /*0214*/ 	.word	0xffffffff


	//   ....[90]....
        /*0218*/ 	.word	0xffffffff


	//   ....[91]....
        /*021c*/ 	.word	0xffffffff


	//   ....[92]....
        /*0220*/ 	.word	0xffffffff


	//   ....[93]....
        /*0224*/ 	.word	0xffffffff


	//   ....[94]....
        /*0228*/ 	.word	0xffffffff


	//   ....[95]....
        /*022c*/ 	.word	0xffffffff


	//   ....[96]....
        /*0230*/ 	.word	0xffffffff


	//   ....[97]....
        /*0234*/ 	.word	0xffffffff


	//   ....[98]....
        /*0238*/ 	.word	0xffffffff


	//   ....[99]....
        /*023c*/ 	.word	0xffffffff


	//   ....[100]....
        /*0240*/ 	.word	0xffffffff


	//   ....[101]....
        /*0244*/ 	.word	0xffffffff


	//   ....[102]....
        /*0248*/ 	.word	0xffffffff


	//   ....[103]....
        /*024c*/ 	.word	0xffffffff


	//   ....[104]....
        /*0250*/ 	.word	0xffffffff


	//   ....[105]....
        /*0254*/ 	.word	0xffffffff


	//   ....[106]....
        /*0258*/ 	.word	0xffffffff


	//   ....[107]....
        /*025c*/ 	.word	0xffffffff


	//   ....[108]....
        /*0260*/ 	.word	0xffffffff


	//   ....[109]....
        /*0264*/ 	.word	0xffffffff


	//   ....[110]....
        /*0268*/ 	.word	0xffffffff


	//   ....[111]....
        /*026c*/ 	.word	0xffffffff


	//   ....[112]....
        /*0270*/ 	.word	0xffffffff


	//   ....[113]....
        /*0274*/ 	.word	0xffffffff


	//   ....[114]....
        /*0278*/ 	.word	0xffffffff


	//   ....[115]....
        /*027c*/ 	.word	0xffffffff


	//   ....[116]....
        /*0280*/ 	.word	0xffffffff


	//   ....[117]....
        /*0284*/ 	.word	0xffffffff


	//   ....[118]....
        /*0288*/ 	.word	0xffffffff


	//   ....[119]....
        /*028c*/ 	.word	0xffffffff


	//   ....[120]....
        /*0290*/ 	.word	0x0500000f


	//   ....[121]....
        /*0294*/ 	.word	0x0500000f


	//   ....[122]....
        /*0298*/ 	.word	0x0500000f


	//   ....[123]....
        /*029c*/ 	.word	0x0500000f


	//   ....[124]....
        /*02a0*/ 	.word	0x0500000f


	//   ....[125]....
        /*02a4*/ 	.word	0x0500000f


	//   ....[126]....
        /*02a8*/ 	.word	0x0500000f


	//   ....[127]....
        /*02ac*/ 	.word	0x0500000f


	//   ....[128]....
        /*02b0*/ 	.word	0x0500000f


	//   ....[129]....
        /*02b4*/ 	.word	0x0500000f


	//   ....[130]....
        /*02b8*/ 	.word	0x0500000f


	//   ....[131]....
        /*02bc*/ 	.word	0x0500000f


	//   ....[132]....
        /*02c0*/ 	.word	0x0500000f


	//   ....[133]....
        /*02c4*/ 	.word	0x0500000f


	//   ....[134]....
        /*02c8*/ 	.word	0x0500000f


	//   ....[135]....
        /*02cc*/ 	.word	0x0500000f


	//   ....[136]....
        /*02d0*/ 	.word	0x0500000f


	//   ....[137]....
        /*02d4*/ 	.word	0x0500000f


	//   ....[138]....
        /*02d8*/ 	.word	0x0500000f


	//   ....[139]....
        /*02dc*/ 	.word	0x0500000f


	//   ....[140]....
        /*02e0*/ 	.word	0x0500000f


	//   ....[141]....
        /*02e4*/ 	.word	0x0500000f


	//   ....[142]....
        /*02e8*/ 	.word	0x0500000f


	//   ....[143]....
        /*02ec*/ 	.word	0x0500000f


	//   ....[144]....
        /*02f0*/ 	.word	0x0500000f


	//   ....[145]....
        /*02f4*/ 	.word	0x0500000f


	//   ....[146]....
        /*02f8*/ 	.word	0x0500000f


	//   ....[147]....
        /*02fc*/ 	.word	0x0500000f


	//   ....[148]....
        /*0300*/ 	.word	0x0500000f


	//   ....[149]....
        /*0304*/ 	.word	0x0500000f


	//   ....[150]....
        /*0308*/ 	.word	0x0500000f


	//   ....[151]....
        /*030c*/ 	.word	0x0500000f


	//   ....[152]....
        /*0310*/ 	.word	0x0500000f


	//   ....[153]....
        /*0314*/ 	.word	0x0500000f


	//   ....[154]....
        /*0318*/ 	.word	0x0500000f


	//   ....[155]....
        /*031c*/ 	.word	0x0500000f


	//   ....[156]....
        /*0320*/ 	.word	0x0500000f


	//   ....[157]....
        /*0324*/ 	.word	0x0500000f


	//   ....[158]....
        /*0328*/ 	.word	0x0500000f


	//   ....[159]....
        /*032c*/ 	.word	0x0500000f


	//   ....[160]....
        /*0330*/ 	.word	0x0500000f


	//   ....[161]....
        /*0334*/ 	.word	0x0500000f


	//   ....[162]....
        /*0338*/ 	.word	0x0500000f


	//   ....[163]....
        /*033c*/ 	.word	0x0500000f


	//   ....[164]....
        /*0340*/ 	.word	0x0500000f


	//   ....[165]....
        /*0344*/ 	.word	0x0500000f


	//   ....[166]....
        /*0348*/ 	.word	0x0500000f


	//   ....[167]....
        /*034c*/ 	.word	0x0500000f


	//   ....[168]....
        /*0350*/ 	.word	0x0500000f


	//   ....[169]....
        /*0354*/ 	.word	0x0500000f


	//   ....[170]....
        /*0358*/ 	.word	0x0500000f


	//   ....[171]....
        /*035c*/ 	.word	0x0500000f


	//   ....[172]....
        /*0360*/ 	.word	0x0500000f


	//   ....[173]....
        /*0364*/ 	.word	0x0500000f


	//   ....[174]....
        /*0368*/ 	.word	0x0500000f


	//   ....[175]....
        /*036c*/ 	.word	0x0500000f


	//   ....[176]....
        /*0370*/ 	.word	0x0500000f


	//   ....[177]....
        /*0374*/ 	.word	0x0500000f


	//   ....[178]....
        /*0378*/ 	.word	0x0500000f


	//   ....[179]....
        /*037c*/ 	.word	0x0500000f


	//   ....[180]....
        /*0380*/ 	.word	0x0500000f


	//   ....[181]....
        /*0384*/ 	.word	0x0500000f


	//   ....[182]....
        /*0388*/ 	.word	0x0500000f


	//   ....[183]....
        /*038c*/ 	.word	0x0500000f


	//   ....[184]....
        /*0390*/ 	.word	0x0500000f


	//   ....[185]....
        /*0394*/ 	.word	0x0500000f


	//   ....[186]....
        /*0398*/ 	.word	0x0500000f


	//   ....[187]....
        /*039c*/ 	.word	0x0500000f


	//   ....[188]....
        /*03a0*/ 	.word	0x0500000f


	//   ....[189]....
        /*03a4*/ 	.word	0x0500000f


	//   ....[190]....
        /*03a8*/ 	.word	0x0500000f


	//   ....[191]....
        /*03ac*/ 	.word	0x0500000f


	//   ....[192]....
        /*03b0*/ 	.word	0x0500000f


	//   ....[193]....
        /*03b4*/ 	.word	0x0500000f


	//   ....[194]....
        /*03b8*/ 	.word	0x0500000f


	//   ....[195]....
        /*03bc*/ 	.word	0x0500000f


	//   ....[196]....
        /*03c0*/ 	.word	0x0500000f


	//   ....[197]....
        /*03c4*/ 	.word	0x0500000f


	//   ....[198]....
        /*03c8*/ 	.word	0x0500000f


	//   ....[199]....
        /*03cc*/ 	.word	0x0500000f


	//   ....[200]....
        /*03d0*/ 	.word	0x0500000f


	//   ....[201]....
        /*03d4*/ 	.word	0x0500000f


	//   ....[202]....
        /*03d8*/ 	.word	0x0500000f


	//   ....[203]....
        /*03dc*/ 	.word	0x0500000f


	//   ....[204]....
        /*03e0*/ 	.word	0x0500000f


	//   ....[205]....
        /*03e4*/ 	.word	0x0500000f


	//   ....[206]....
        /*03e8*/ 	.word	0x0500000f


	//   ....[207]....
        /*03ec*/ 	.word	0x0500000f


	//   ....[208]....
        /*03f0*/ 	.word	0x0500000f


	//   ....[209]....
        /*03f4*/ 	.word	0x0500000f


	//----- nvinfo : EIATTR_COOP_GROUP_INSTR_OFFSETS
	.align		4
.L_1371:
        /*03f8*/ 	.byte	0x04, 0x28
        /*03fa*/ 	.short	(.L_1373 - .L_1372)


	//   ....[0]....
.L_1372:
        /*03fc*/ 	.word	0x00000080


	//   ....[1]....
        /*0400*/ 	.word	0x00000090


	//   ....[2]....
        /*0404*/ 	.word	0x000002d0


	//   ....[3]....
        /*0408*/ 	.word	0x00000430


	//   ....[4]....
        /*040c*/ 	.word	0x00000550


	//   ....[5]....
        /*0410*/ 	.word	0x000006b0


	//   ....[6]....
        /*0414*/ 	.word	0x00000ca0


	//   ....[7]....
        /*0418*/ 	.word	0x00001c70


	//   ....[8]....
        /*041c*/ 	.word	0x00001d70


	//   ....[9]....
        /*0420*/ 	.word	0x00002360


	//   ....[10]....
        /*0424*/ 	.word	0x000023b0


	//   ....[11]....
        /*0428*/ 	.word	0x00003bf0


	//   ....[12]....
        /*042c*/ 	.word	0x00003c00


	//   ....[13]....
        /*0430*/ 	.word	0x00003c30


	//   ....[14]....
        /*0434*/ 	.word	0x00003c40


	//   ....[15]....
        /*0438*/ 	.word	0x00004ee0


	//   ....[16]....
        /*043c*/ 	.word	0x00004f10


	//   ....[17]....
        /*0440*/ 	.word	0x00004fc0


	//   ....[18]....
        /*0444*/ 	.word	0x00004fd0


	//   ....[19]....
        /*0448*/ 	.word	0x00005b30


	//   ....[20]....
        /*044c*/ 	.word	0x00005b90


	//   ....[21]....
        /*0450*/ 	.word	0x00005c10


	//   ....[22]....
        /*0454*/ 	.word	0x00005c40


	//   ....[23]....
        /*0458*/ 	.word	0x000060c0


	//   ....[24]....
        /*045c*/ 	.word	0x000060f0


	//   ....[25]....
        /*0460*/ 	.word	0x00006120


	//   ....[26]....
        /*0464*/ 	.word	0x00006160


	//   ....[27]....
        /*0468*/ 	.word	0x00006190


	//   ....[28]....
        /*046c*/ 	.word	0x000061b0


	//   ....[29]....
        /*0470*/ 	.word	0x000061c0


	//   ....[30]....
        /*0474*/ 	.word	0x000061d0


	//   ....[31]....
        /*0478*/ 	.word	0x00007210


	//   ....[32]....
        /*047c*/ 	.word	0x00007230


	//   ....[33]....
        /*0480*/ 	.word	0x00007240


	//   ....[34]....
        /*0484*/ 	.word	0x000072d0


	//   ....[35]....
        /*0488*/ 	.word	0x000072f0


	//   ....[36]....
        /*048c*/ 	.word	0x00007370


	//   ....[37]....
        /*0490*/ 	.word	0x00007390


	//   ....[38]....
        /*0494*/ 	.word	0x00007410


	//   ....[39]....
        /*0498*/ 	.word	0x00007430


	//   ....[40]....
        /*049c*/ 	.word	0x000074b0


	//   ....[41]....
        /*04a0*/ 	.word	0x000074d0


	//   ....[42]....
        /*04a4*/ 	.word	0x00007550


	//   ....[43]....
        /*04a8*/ 	.word	0x00007570


	//   ....[44]....
        /*04ac*/ 	.word	0x000075f0


	//   ....[45]....
        /*04b0*/ 	.word	0x00007610


	//   ....[46]....
        /*04b4*/ 	.word	0x00007620


	//   ....[47]....
        /*04b8*/ 	.word	0x00007e00


	//   ....[48]....
        /*04bc*/ 	.word	0x00007e20


	//   ....[49]....
        /*04c0*/ 	.word	0x00007e50


	//   ....[50]....
        /*04c4*/ 	.word	0x00007ee0


	//   ....[51]....
        /*04c8*/ 	.word	0x00007ef0


	//   ....[52]....
        /*04cc*/ 	.word	0x00007f80


	//   ....[53]....
        /*04d0*/ 	.word	0x00007f90


	//   ....[54]....
        /*04d4*/ 	.word	0x00008020


	//   ....[55]....
        /*04d8*/ 	.word	0x00008030


	//   ....[56]....
        /*04dc*/ 	.word	0x000080c0


	//   ....[57]....
        /*04e0*/ 	.word	0x000080d0


	//   ....[58]....
        /*04e4*/ 	.word	0x00008160


	//   ....[59]....
        /*04e8*/ 	.word	0x00008170


	//   ....[60]....
        /*04ec*/ 	.word	0x00008200


	//   ....[61]....
        /*04f0*/ 	.word	0x00008210


	//   ....[62]....
        /*04f4*/ 	.word	0x00008220


	//   ....[63]....
        /*04f8*/ 	.word	0x000082c0


	//   ....[64]....
        /*04fc*/ 	.word	0x000082f0


	//   ....[65]....
        /*0500*/ 	.word	0x00008300


	//   ....[66]....
        /*0504*/ 	.word	0x000083c0


	//   ....[67]....
        /*0508*/ 	.word	0x00008410


	//   ....[68]....
        /*050c*/ 	.word	0x00008440


	//   ....[69]....
        /*0510*/ 	.word	0x00008450


	//   ....[70]....
        /*0514*/ 	.word	0x00008490


	//   ....[71]....
        /*0518*/ 	.word	0x00008af0


	//   ....[72]....
        /*051c*/ 	.word	0x00008b10


	//   ....[73]....
        /*0520*/ 	.word	0x00008b80


	//   ....[74]....
        /*0524*/ 	.word	0x00008b90


	//   ....[75]....
        /*0528*/ 	.word	0x00008bd0


	//   ....[76]....
        /*052c*/ 	.word	0x00008be0


	//   ....[77]....
        /*0530*/ 	.word	0x00008c20


	//   ....[78]....
        /*0534*/ 	.word	0x00008c30


	//   ....[79]....
        /*0538*/ 	.word	0x00008c70


	//   ....[80]....
        /*053c*/ 	.word	0x00008c80


	//   ....[81]....
        /*0540*/ 	.word	0x00008cc0


	//   ....[82]....
        /*0544*/ 	.word	0x00008cd0


	//   ....[83]....
        /*0548*/ 	.word	0x00008d10


	//   ....[84]....
        /*054c*/ 	.word	0x00008d20


	//   ....[85]....
        /*0550*/ 	.word	0x00008d30


	//   ....[86]....
        /*0554*/ 	.word	0x00008d70


	//   ....[87]....
        /*0558*/ 	.word	0x00008fe0


	//   ....[88]....
        /*055c*/ 	.word	0x00009010


	//   ....[89]....
        /*0560*/ 	.word	0x00009070


	//   ....[90]....
        /*0564*/ 	.word	0x00009080


	//   ....[91]....
        /*0568*/ 	.word	0x000090d0


	//   ....[92]....
        /*056c*/ 	.word	0x000090e0


	//   ....[93]....
        /*0570*/ 	.word	0x00009130


	//   ....[94]....
        /*0574*/ 	.word	0x00009140


	//   ....[95]....
        /*0578*/ 	.word	0x00009190


	//   ....[96]....
        /*057c*/ 	.word	0x000091a0


	//   ....[97]....
        /*0580*/ 	.word	0x000091f0


	//   ....[98]....
        /*0584*/ 	.word	0x00009200


	//   ....[99]....
        /*0588*/ 	.word	0x00009250


	//   ....[100]....
        /*058c*/ 	.word	0x00009260


	//   ....[101]....
        /*0590*/ 	.word	0x00009270


	//   ....[102]....
        /*0594*/ 	.word	0x000092b0


	//   ....[103]....
        /*0598*/ 	.word	0x00009700


	//   ....[104]....
        /*059c*/ 	.word	0x00009710


	//   ....[105]....
        /*05a0*/ 	.word	0x00009720


	//   ....[106]....
        /*05a4*/ 	.word	0x00009730


	//   ....[107]....
        /*05a8*/ 	.word	0x00009750


	//   ....[108]....
        /*05ac*/ 	.word	0x000097b0


	//   ....[109]....
        /*05b0*/ 	.word	0x000097f0


	//   ....[110]....
        /*05b4*/ 	.word	0x00009810


	//   ....[111]....
        /*05b8*/ 	.word	0x00009850


	//   ....[112]....
        /*05bc*/ 	.word	0x00009870


	//   ....[113]....
        /*05c0*/ 	.word	0x000098b0


	//   ....[114]....
        /*05c4*/ 	.word	0x000098d0


	//   ....[115]....
        /*05c8*/ 	.word	0x00009910


	//   ....[116]....
        /*05cc*/ 	.word	0x00009930


	//   ....[117]....
        /*05d0*/ 	.word	0x00009970


	//   ....[118]....
        /*05d4*/ 	.word	0x00009990


	//   ....[119]....
        /*05d8*/ 	.word	0x00009d00


	//   ....[120]....
        /*05dc*/ 	.word	0x0000a1e0


	//   ....[121]....
        /*05e0*/ 	.word	0x0000a2d0


	//   ....[122]....
        /*05e4*/ 	.word	0x0000a370


	//   ....[123]....
        /*05e8*/ 	.word	0x0000a3e0


	//   ....[124]....
        /*05ec*/ 	.word	0x0000a4d0


	//   ....[125]....
        /*05f0*/ 	.word	0x0000a540


	//   ....[126]....
        /*05f4*/ 	.word	0x0000a630


	//   ....[127]....
        /*05f8*/ 	.word	0x0000a6a0


	//   ....[128]....
        /*05fc*/ 	.word	0x0000a790


	//   ....[129]....
        /*0600*/ 	.word	0x0000a800


	//   ....[130]....
        /*0604*/ 	.word	0x0000a8f0


	//   ....[131]....
        /*0608*/ 	.word	0x0000a960


	//   ....[132]....
        /*060c*/ 	.word	0x0000aa50


	//   ....[133]....
        /*0610*/ 	.word	0x0000aac0


	//   ....[134]....
        /*0614*/ 	.word	0x0000abb0


	//   ....[135]....
        /*0618*/ 	.word	0x0000ac20


	//   ....[136]....
        /*061c*/ 	.word	0x0000ad00


	//   ....[137]....
        /*0620*/ 	.word	0x0000ad90


	//   ....[138]....
        /*0624*/ 	.word	0x0000ae00


	//   ....[139]....
        /*0628*/ 	.word	0x0000ae60


	//   ....[140]....
        /*062c*/ 	.word	0x0000af60


	//   ....[141]....
        /*0630*/ 	.word	0x0000afc0


	//   ....[142]....
        /*0634*/ 	.word	0x0000b0c0


	//   ....[143]....
        /*0638*/ 	.word	0x0000b120


	//   ....[144]....
        /*063c*/ 	.word	0x0000b220


	//   ....[145]....
        /*0640*/ 	.word	0x0000b280


	//   ....[146]....
        /*0644*/ 	.word	0x0000b380


	//   ....[147]....
        /*0648*/ 	.word	0x0000b3e0


	//   ....[148]....
        /*064c*/ 	.word	0x0000b4e0


	//   ....[149]....
        /*0650*/ 	.word	0x0000b540


	//   ....[150]....
        /*0654*/ 	.word	0x0000b630


	//   ....[151]....
        /*0658*/ 	.word	0x0000b690


	//   ....[152]....
        /*065c*/ 	.word	0x0000b770


	//   ....[153]....
        /*0660*/ 	.word	0x0000b7f0


	//   ....[154]....
        /*0664*/ 	.word	0x0000b8d0


	//   ....[155]....
        /*0668*/ 	.word	0x0000b930


	//   ....[156]....
        /*066c*/ 	.word	0x0000ba20


	//   ....[157]....
        /*0670*/ 	.word	0x0000baa0


	//   ....[158]....
        /*0674*/ 	.word	0x0000bb60


	//   ....[159]....
        /*0678*/ 	.word	0x0000bbe0


	//   ....[160]....
        /*067c*/ 	.word	0x0000bc70


	//   ....[161]....
        /*0680*/ 	.word	0x0000bdb0


	//   ....[162]....
        /*0684*/ 	.word	0x0000be60


	//   ....[163]....
        /*0688*/ 	.word	0x0000bee0


	//   ....[164]....
        /*068c*/ 	.word	0x0000bfa0


	//   ....[165]....
        /*0690*/ 	.word	0x0000c000


	//   ....[166]....
        /*0694*/ 	.word	0x0000c0b0


	//   ....[167]....
        /*0698*/ 	.word	0x0000c110


	//   ....[168]....
        /*069c*/ 	.word	0x0000c1c0


	//   ....[169]....
        /*06a0*/ 	.word	0x0000c220


	//   ....[170]....
        /*06a4*/ 	.word	0x0000c2d0


	//   ....[171]....
        /*06a8*/ 	.word	0x0000c330


	//   ....[172]....
        /*06ac*/ 	.word	0x0000c3e0


	//   ....[173]....
        /*06b0*/ 	.word	0x0000c440


	//   ....[174]....
        /*06b4*/ 	.word	0x0000c4f0


	//   ....[175]....
        /*06b8*/ 	.word	0x0000c550


	//   ....[176]....
        /*06bc*/ 	.word	0x0000c600


	//   ....[177]....
        /*06c0*/ 	.word	0x0000c6f0


	//   ....[178]....
        /*06c4*/ 	.word	0x0000c7a0


	//   ....[179]....
        /*06c8*/ 	.word	0x0000c800


	//   ....[180]....
        /*06cc*/ 	.word	0x0000c8c0


	//   ....[181]....
        /*06d0*/ 	.word	0x0000c920


	//   ....[182]....
        /*06d4*/ 	.word	0x0000c9e0


	//   ....[183]....
        /*06d8*/ 	.word	0x0000ca40


	//   ....[184]....
        /*06dc*/ 	.word	0x0000cb00


	//   ....[185]....
        /*06e0*/ 	.word	0x0000cb60


	//   ....[186]....
        /*06e4*/ 	.word	0x0000cc20


	//   ....[187]....
        /*06e8*/ 	.word	0x0000cc80


	//   ....[188]....
        /*06ec*/ 	.word	0x0000cd40


	//   ....[189]....
        /*06f0*/ 	.word	0x0000cda0


	//   ....[190]....
        /*06f4*/ 	.word	0x0000ce60


	//   ....[191]....
        /*06f8*/ 	.word	0x0000cec0


	//   ....[192]....
        /*06fc*/ 	.word	0x0000cf70


	//   ....[193]....
        /*0700*/ 	.word	0x0000d060


	//   ....[194]....
        /*0704*/ 	.word	0x0000d110


	//   ....[195]....
        /*0708*/ 	.word	0x0000d180


	//   ....[196]....
        /*070c*/ 	.word	0x0000d270


	//   ....[197]....
        /*0710*/ 	.word	0x0000d2d0


	//   ....[198]....
        /*0714*/ 	.word	0x0000d380


	//   ....[199]....
        /*0718*/ 	.word	0x0000d3e0


	//   ....[200]....
        /*071c*/ 	.word	0x0000d4a0


	//   ....[201]....
        /*0720*/ 	.word	0x0000d500


	//   ....[202]....
        /*0724*/ 	.word	0x0000d5b0


	//   ....[203]....
        /*0728*/ 	.word	0x0000d610


	//   ....[204]....
        /*072c*/ 	.word	0x0000d6d0


	//   ....[205]....
        /*0730*/ 	.word	0x0000d730


	//   ....[206]....
        /*0734*/ 	.word	0x0000d7e0


	//   ....[207]....
        /*0738*/ 	.word	0x0000d840


	//   ....[208]....
        /*073c*/ 	.word	0x0000d8f0


	//   ....[209]....
        /*0740*/ 	.word	0x0000da00


	//----- nvinfo : EIATTR_REG_RECONFIG
	.align		4
.L_1373:
        /*0744*/ 	.byte	0x01, 0x54
	.zero		2


	//----- nvinfo : EIATTR_SYSCALL_OFFSETS
	.align		4
        /*0748*/ 	.byte	0x04, 0x46
        /*074a*/ 	.short	(.L_1375 - .L_1374)


	//   ....[0]....
.L_1374:
        /*074c*/ 	.word	0x00001000


	//   ....[1]....
        /*0750*/ 	.word	0x00006900


	//   ....[2]....
        /*0754*/ 	.word	0x00006a40


	//   ....[3]....
        /*0758*/ 	.word	0x00006b30


	//   ....[4]....
        /*075c*/ 	.word	0x00007940


	//----- nvinfo : EIATTR_MBARRIER_INSTR_OFFSETS
	.align		4
.L_1375:
        /*0760*/ 	.byte	0x04, 0x39
        /*0762*/ 	.short	(.L_1377 - .L_1376)


	//   ....[0]....
.L_1376:
        /*0764*/ 	.word	0x00000180
        /*0768*/ 	.word	0x000000ff
        /*076c*/ 	.word	0x00016800
        /*0770*/ 	.short	0x0100
        /*0772*/ 	.byte	0x08
	.zero		1


	//   ....[1]....
        /*0774*/ 	.word	0x00000190
        /*0778*/ 	.word	0x000000ff
        /*077c*/ 	.word	0x00016820
        /*0780*/ 	.short	0x0100
        /*0782*/ 	.byte	0x08
	.zero		1


	//   ....[2]....
        /*0784*/ 	.word	0x00000280
        /*0788*/ 	.word	0x000000ff
        /*078c*/ 	.word	0x00016830
        /*0790*/ 	.short	0x0100
        /*0792*/ 	.byte	0x08
	.zero		1


	//   ....[3]....
        /*0794*/ 	.word	0x00000290
        /*0798*/ 	.word	0x000000ff
        /*079c*/ 	.word	0x00016840
        /*07a0*/ 	.short	0x0100
        /*07a2*/ 	.byte	0x08
	.zero		1


	//   ....[4]....
        /*07a4*/ 	.word	0x000002a0
        /*07a8*/ 	.word	0x000000ff
        /*07ac*/ 	.word	0x00016838
        /*07b0*/ 	.short	0x0100
        /*07b2*/ 	.byte	0x08
	.zero		1


	//   ....[5]....
        /*07b4*/ 	.word	0x000002b0
        /*07b8*/ 	.word	0x000000ff
        /*07bc*/ 	.word	0x00016848
        /*07c0*/ 	.short	0x0100
        /*07c2*/ 	.byte	0x08
	.zero		1


	//   ....[6]....
        /*07c4*/ 	.word	0x000003e0
        /*07c8*/ 	.word	0x000000ff
        /*07cc*/ 	.word	0x00016850
        /*07d0*/ 	.short	0x0100
        /*07d2*/ 	.byte	0x08
	.zero		1


	//   ....[7]....
        /*07d4*/ 	.word	0x000003f0
        /*07d8*/ 	.word	0x000000ff
        /*07dc*/ 	.word	0x00016860
        /*07e0*/ 	.short	0x0100
        /*07e2*/ 	.byte	0x08
	.zero		1


	//   ....[8]....
        /*07e4*/ 	.word	0x00000400
        /*07e8*/ 	.word	0x000000ff
        /*07ec*/ 	.word	0x00016858
        /*07f0*/ 	.short	0x0100
        /*07f2*/ 	.byte	0x08
	.zero		1


	//   ....[9]....
        /*07f4*/ 	.word	0x00000410
        /*07f8*/ 	.word	0x000000ff
        /*07fc*/ 	.word	0x00016868
        /*0800*/ 	.short	0x0100
        /*0802*/ 	.byte	0x08
	.zero		1


	//   ....[10]....
        /*0804*/ 	.word	0x00000500
        /*0808*/ 	.word	0x000000ff
        /*080c*/ 	.word	0x00016870
        /*0810*/ 	.short	0x0100
        /*0812*/ 	.byte	0x06
	.zero		1


	//   ....[11]....
        /*0814*/ 	.word	0x00000510
        /*0818*/ 	.word	0x000000ff
        /*081c*/ 	.word	0x00016880
        /*0820*/ 	.short	0x0100
        /*0822*/ 	.byte	0x06
	.zero		1


	//   ....[12]....
        /*0824*/ 	.word	0x00000520
        /*0828*/ 	.word	0x000000ff
        /*082c*/ 	.word	0x00016878
        /*0830*/ 	.short	0x0100
        /*0832*/ 	.byte	0x06
	.zero		1


	//   ....[13]....
        /*0834*/ 	.word	0x00000530
        /*0838*/ 	.word	0x000000ff
        /*083c*/ 	.word	0x00016888
        /*0840*/ 	.short	0x0100
        /*0842*/ 	.byte	0x06
	.zero		1


	//   ....[14]....
        /*0844*/ 	.word	0x00000660
        /*0848*/ 	.word	0x000000ff
        /*084c*/ 	.word	0x00016890
        /*0850*/ 	.short	0x0100
        /*0852*/ 	.byte	0x08
	.zero		1


	//   ....[15]....
        /*0854*/ 	.word	0x00000670
        /*0858*/ 	.word	0x000000ff
        /*085c*/ 	.word	0x000168a0
        /*0860*/ 	.short	0x0100
        /*0862*/ 	.byte	0x08
	.zero		1


	//   ....[16]....
        /*0864*/ 	.word	0x00000680
        /*0868*/ 	.word	0x000000ff
        /*086c*/ 	.word	0x00016898
        /*0870*/ 	.short	0x0100
        /*0872*/ 	.byte	0x08
	.zero		1


	//   ....[17]....
        /*0874*/ 	.word	0x00000690
        /*0878*/ 	.word	0x000000ff
        /*087c*/ 	.word	0x000168a8
        /*0880*/ 	.short	0x0100
        /*0882*/ 	.byte	0x08
	.zero		1


	//   ....[18]....
        /*0884*/ 	.word	0x000007d0
        /*0888*/ 	.word	0x000000ff
        /*088c*/ 	.word	0x000168b0
        /*0890*/ 	.short	0x0100
        /*0892*/ 	.byte	0x08
	.zero		1


	//   ....[19]....
        /*0894*/ 	.word	0x000007e0
        /*0898*/ 	.word	0x000000ff
        /*089c*/ 	.word	0x000168c0
        /*08a0*/ 	.short	0x0100
        /*08a2*/ 	.byte	0x08
	.zero		1


	//   ....[20]....
        /*08a4*/ 	.word	0x000007f0
        /*08a8*/ 	.word	0x000000ff
        /*08ac*/ 	.word	0x000168b8
        /*08b0*/ 	.short	0x0100
        /*08b2*/ 	.byte	0x08
	.zero		1


	//   ....[21]....
        /*08b4*/ 	.word	0x00000800
        /*08b8*/ 	.word	0x000000ff
        /*08bc*/ 	.word	0x000168c8
        /*08c0*/ 	.short	0x0100
        /*08c2*/ 	.byte	0x08
	.zero		1


	//   ....[22]....
        /*08c4*/ 	.word	0x00001060
        /*08c8*/ 	.word	0x000000ff
        /*08cc*/ 	.word	0x00016800
        /*08d0*/ 	.short	0x010a
        /*08d2*/ 	.byte	0x2c
	.zero		1


	//   ....[23]....
        /*08d4*/ 	.word	0x000010e0
        /*08d8*/ 	.word	0x00000004
        /*08dc*/ 	.word	0x00016830
        /*08e0*/ 	.short	0x010a
        /*08e2*/ 	.byte	0x3f
	.zero		1


	//   ....[24]....
        /*08e4*/ 	.word	0x00001130
        /*08e8*/ 	.word	0x00000004
        /*08ec*/ 	.word	0x00016830
        /*08f0*/ 	.short	0x010a
        /*08f2*/ 	.byte	0x3f
	.zero		1


	//   ....[25]....
        /*08f4*/ 	.word	0x00001db0
        /*08f8*/ 	.word	0x000000ff
        /*08fc*/ 	.word	0x00000000
        /*0900*/ 	.short	0x0101
        /*0902*/ 	.byte	0x06
	.zero		1


	//   ....[26]....
        /*0904*/ 	.word	0x000031c0
        /*0908*/ 	.word	0x000000ff
        /*090c*/ 	.word	0x00016830
        /*0910*/ 	.short	0x010a
        /*0912*/ 	.byte	0x06
	.zero		1


	//   ....[27]....
        /*0914*/ 	.word	0x00003200
        /*0918*/ 	.word	0x000000ff
        /*091c*/ 	.word	0x00016830
        /*0920*/ 	.short	0x010a
        /*0922*/ 	.byte	0x06
	.zero		1


	//   ....[28]....
        /*0924*/ 	.word	0x00003410
        /*0928*/ 	.word	0x000000ff
        /*092c*/ 	.word	0x00016850
        /*0930*/ 	.short	0x010a
        /*0932*/ 	.byte	0x06
	.zero		1


	//   ....[29]....
        /*0934*/ 	.word	0x00003450
        /*0938*/ 	.word	0x000000ff
        /*093c*/ 	.word	0x00016850
        /*0940*/ 	.short	0x010a
        /*0942*/ 	.byte	0x06
	.zero		1


	//   ....[30]....
        /*0944*/ 	.word	0x00003870
        /*0948*/ 	.word	0x000000ff
        /*094c*/ 	.word	0x00000000
        /*0950*/ 	.short	0x0101
        /*0952*/ 	.byte	0x06
	.zero		1


	//   ....[31]....
        /*0954*/ 	.word	0x00004a20
        /*0958*/ 	.word	0x000000ff
        /*095c*/ 	.word	0x00000000
        /*0960*/ 	.short	0x0101
        /*0962*/ 	.byte	0x06
	.zero		1


	//   ....[32]....
        /*0964*/ 	.word	0x00004e30
        /*0968*/ 	.word	0x000000ff
        /*096c*/ 	.word	0x00016850
        /*0970*/ 	.short	0x010a
        /*0972*/ 	.byte	0x04
	.zero		1


	//   ....[33]....
        /*0974*/ 	.word	0x00004e70
        /*0978*/ 	.word	0x000000ff
        /*097c*/ 	.word	0x00016850
        /*0980*/ 	.short	0x010a
        /*0982*/ 	.byte	0x04
	.zero		1


	//   ....[34]....
        /*0984*/ 	.word	0x00005790
        /*0988*/ 	.word	0x000000ff
        /*098c*/ 	.word	0x00000000
        /*0990*/ 	.short	0x0101
        /*0992*/ 	.byte	0x04
	.zero		1


	//   ....[35]....
        /*0994*/ 	.word	0x00006010
        /*0998*/ 	.word	0x000000ff
        /*099c*/ 	.word	0x00000000
        /*09a0*/ 	.short	0x0101
        /*09a2*/ 	.byte	0x2c
	.zero		1


	//   ....[36]....
        /*09a4*/ 	.word	0x00007000
        /*09a8*/ 	.word	0x00000000
        /*09ac*/ 	.word	0x00016840
        /*09b0*/ 	.short	0x010a
        /*09b2*/ 	.byte	0x3f
	.zero		1


	//   ....[37]....
        /*09b4*/ 	.word	0x00007720
        /*09b8*/ 	.word	0x00000000
        /*09bc*/ 	.word	0x00016830
        /*09c0*/ 	.short	0x0107
        /*09c2*/ 	.byte	0x3f
	.zero		1


	//   ....[38]....
        /*09c4*/ 	.word	0x000077e0
        /*09c8*/ 	.word	0x00000000
        /*09cc*/ 	.word	0x00016830
        /*09d0*/ 	.short	0x0101
        /*09d2*/ 	.byte	0x3f
	.zero		1


	//   ....[39]....
        /*09d4*/ 	.word	0x00008540
        /*09d8*/ 	.word	0x000000ff
        /*09dc*/ 	.word	0x00016800
        /*09e0*/ 	.short	0x0107
        /*09e2*/ 	.byte	0x26
	.zero		1


	//   ....[40]....
        /*09e4*/ 	.word	0x000085a0
        /*09e8*/ 	.word	0x000000ff
        /*09ec*/ 	.word	0x00016800
        /*09f0*/ 	.short	0x0101
        /*09f2*/ 	.byte	0x26
	.zero		1


	//   ....[41]....
        /*09f4*/ 	.word	0x000085c0
        /*09f8*/ 	.word	0x000000ff
        /*09fc*/ 	.word	0x00016820
        /*0a00*/ 	.short	0x010a
        /*0a02*/ 	.byte	0x26
	.zero		1


	//   ....[42]....
        /*0a04*/ 	.word	0x00008930
        /*0a08*/ 	.word	0x00000005
        /*0a0c*/ 	.word	0x00016840
        /*0a10*/ 	.short	0x010a
        /*0a12*/ 	.byte	0x3f
	.zero		1


	//   ....[43]....
        /*0a14*/ 	.word	0x00008df0
        /*0a18*/ 	.word	0x00000005
        /*0a1c*/ 	.word	0x00016830
        /*0a20*/ 	.short	0x0107
        /*0a22*/ 	.byte	0x3f
	.zero		1


	//   ....[44]....
        /*0a24*/ 	.word	0x00008eb0
        /*0a28*/ 	.word	0x00000005
        /*0a2c*/ 	.word	0x00016830
        /*0a30*/ 	.short	0x0101
        /*0a32*/ 	.byte	0x3f
	.zero		1


	//   ....[45]....
        /*0a34*/ 	.word	0x00008f10
        /*0a38*/ 	.word	0x00000005
        /*0a3c*/ 	.word	0x00016860
        /*0a40*/ 	.short	0x010a
        /*0a42*/ 	.byte	0x3f
	.zero		1


	//   ....[46]....
        /*0a44*/ 	.word	0x00009370
        /*0a48*/ 	.word	0x00000005
        /*0a4c*/ 	.word	0x00016850
        /*0a50*/ 	.short	0x0107
        /*0a52*/ 	.byte	0x3f
	.zero		1


	//   ....[47]....
        /*0a54*/ 	.word	0x00009530
        /*0a58*/ 	.word	0x00000005
        /*0a5c*/ 	.word	0x00016850
        /*0a60*/ 	.short	0x0101
        /*0a62*/ 	.byte	0x3f
	.zero		1


	//   ....[48]....
        /*0a64*/ 	.word	0x00009620
        /*0a68*/ 	.word	0x00000004
        /*0a6c*/ 	.word	0x00016860
        /*0a70*/ 	.short	0x010a
        /*0a72*/ 	.byte	0x3f
	.zero		1


	//   ....[49]....
        /*0a74*/ 	.word	0x00009a70
        /*0a78*/ 	.word	0x00000004
        /*0a7c*/ 	.word	0x00016850
        /*0a80*/ 	.short	0x0107
        /*0a82*/ 	.byte	0x3f
	.zero		1


	//   ....[50]....
        /*0a84*/ 	.word	0x00009b50
        /*0a88*/ 	.word	0x00000004
        /*0a8c*/ 	.word	0x00016850
        /*0a90*/ 	.short	0x0101
        /*0a92*/ 	.byte	0x3f
	.zero		1


	//   ....[51]....
        /*0a94*/ 	.word	0x00009c80
        /*0a98*/ 	.word	0x00000007
        /*0a9c*/ 	.word	0x00016820
        /*0aa0*/ 	.short	0x010a
        /*0aa2*/ 	.byte	0x3f
	.zero		1


	//   ....[52]....
        /*0aa4*/ 	.word	0x00009e00
        /*0aa8*/ 	.word	0x00000005
        /*0aac*/ 	.word	0x00016840
        /*0ab0*/ 	.short	0x010a
        /*0ab2*/ 	.byte	0x3f
	.zero		1


	//   ....[53]....
        /*0ab4*/ 	.word	0x00009ea0
        /*0ab8*/ 	.word	0x00000003
        /*0abc*/ 	.word	0x00016840
        /*0ac0*/ 	.short	0x010a
        /*0ac2*/ 	.byte	0x3f
	.zero		1


	//   ....[54]....
        /*0ac4*/ 	.word	0x00009ee0
        /*0ac8*/ 	.word	0x00000005
        /*0acc*/ 	.word	0x00016860
        /*0ad0*/ 	.short	0x010a
        /*0ad2*/ 	.byte	0x3f
	.zero		1


	//   ....[55]....
        /*0ad4*/ 	.word	0x00009f20
        /*0ad8*/ 	.word	0x00000003
        /*0adc*/ 	.word	0x00016860
        /*0ae0*/ 	.short	0x010a
        /*0ae2*/ 	.byte	0x3f
	.zero		1


	//   ....[56]....
        /*0ae4*/ 	.word	0x00009f90
        /*0ae8*/ 	.word	0x00000003
        /*0aec*/ 	.word	0x00016800
        /*0af0*/ 	.short	0x010a
        /*0af2*/ 	.byte	0x3f
	.zero		1


	//   ....[57]....
        /*0af4*/ 	.word	0x00009fe0
        /*0af8*/ 	.word	0x00000004
        /*0afc*/ 	.word	0x00016830
        /*0b00*/ 	.short	0x010a
        /*0b02*/ 	.byte	0x3f
	.zero		1


	//   ....[58]....
        /*0b04*/ 	.word	0x0000a040
        /*0b08*/ 	.word	0x00000003
        /*0b0c*/ 	.word	0x00016830
        /*0b10*/ 	.short	0x010a
        /*0b12*/ 	.byte	0x3f
	.zero		1


	//   ....[59]....
        /*0b14*/ 	.word	0x0000a0a0
        /*0b18*/ 	.word	0x00000003
        /*0b1c*/ 	.word	0x00016850
        /*0b20*/ 	.short	0x010a
        /*0b22*/ 	.byte	0x3f
	.zero		1


	//   ....[60]....
        /*0b24*/ 	.word	0x0000a100
        /*0b28*/ 	.word	0x0000000b
        /*0b2c*/ 	.word	0x00016850
        /*0b30*/ 	.short	0x010a
        /*0b32*/ 	.byte	0x3f
	.zero		1


	//   ....[61]....
        /*0b34*/ 	.word	0x0000a220
        /*0b38*/ 	.word	0x00000000
        /*0b3c*/ 	.word	0x00016840
        /*0b40*/ 	.short	0x010a
        /*0b42*/ 	.byte	0x3f
	.zero		1


	//   ....[62]....
        /*0b44*/ 	.word	0x0000bcb0
        /*0b48*/ 	.word	0x00000003
        /*0b4c*/ 	.word	0x00016820
        /*0b50*/ 	.short	0x010a
        /*0b52*/ 	.byte	0x3f
	.zero		1


	//   ....[63]....
        /*0b54*/ 	.word	0x0000bd00
        /*0b58*/ 	.word	0x00000005
        /*0b5c*/ 	.word	0x00016840
        /*0b60*/ 	.short	0x010a
        /*0b62*/ 	.byte	0x3f
	.zero		1


	//   ....[64]....
        /*0b64*/ 	.word	0x0000c640
        /*0b68*/ 	.word	0x00000005
        /*0b6c*/ 	.word	0x00016860
        /*0b70*/ 	.short	0x010a
        /*0b72*/ 	.byte	0x3f
	.zero		1


	//   ....[65]....
        /*0b74*/ 	.word	0x0000cfb0
        /*0b78*/ 	.word	0x00000004
        /*0b7c*/ 	.word	0x00016860
        /*0b80*/ 	.short	0x010a
        /*0b82*/ 	.byte	0x3f
	.zero		1


	//   ....[66]....
        /*0b84*/ 	.word	0x0000d920
        /*0b88*/ 	.word	0x00000007
        /*0b8c*/ 	.word	0x00016820
        /*0b90*/ 	.short	0x010a
        /*0b92*/ 	.byte	0x3f
	.zero		1


	//   ....[67]....
        /*0b94*/ 	.word	0x0000dac0
        /*0b98*/ 	.word	0x00000005
        /*0b9c*/ 	.word	0x00016840
        /*0ba0*/ 	.short	0x010a
        /*0ba2*/ 	.byte	0x3f
	.zero		1


	//   ....[68]....
        /*0ba4*/ 	.word	0x0000db10
        /*0ba8*/ 	.word	0x00000003
        /*0bac*/ 	.word	0x00016840
        /*0bb0*/ 	.short	0x010a
        /*0bb2*/ 	.byte	0x3f
	.zero		1


	//   ....[69]....
        /*0bb4*/ 	.word	0x0000db60
        /*0bb8*/ 	.word	0x00000005
        /*0bbc*/ 	.word	0x00016860
        /*0bc0*/ 	.short	0x010a
        /*0bc2*/ 	.byte	0x3f
	.zero		1


	//----- nvinfo : EIATTR_NUM_MBARRIERS
	.align		4
.L_1377:
        /*0bc4*/ 	.byte	0x03, 0x38
        /*0bc6*/ 	.short	0x0016


	//----- nvinfo : EIATTR_EXIT_INSTR_OFFSETS
	.align		4
        /*0bc8*/ 	.byte	0x04, 0x1c
        /*0bca*/ 	.short	(.L_1379 - .L_1378)


	//   ....[0]....
.L_1378:
        /*0bcc*/ 	.word	0x00000960


	//   ....[1]....
        /*0bd0*/ 	.word	0x00006290


	//   ....[2]....
        /*0bd4*/ 	.word	0x00009f70


	//----- nvinfo : EIATTR_MAX_THREADS
	.align		4
.L_1379:
        /*0bd8*/ 	.byte	0x04, 0x05
        /*0bda*/ 	.short	(.L_1381 - .L_1380)
.L_1380:
        /*0bdc*/ 	.word	0x00000200
        /*0be0*/ 	.word	0x00000001
        /*0be4*/ 	.word	0x00000001


	//----- nvinfo : EIATTR_CRS_STACK_SIZE
	.align		4
.L_1381:
        /*0be8*/ 	.byte	0x04, 0x1e
        /*0bea*/ 	.short	(.L_1383 - .L_1382)
.L_1382:
        /*0bec*/ 	.word	0x00000000


	//----- nvinfo : EIATTR_CBANK_PARAM_SIZE
	.align		4
.L_1383:
        /*0bf0*/ 	.byte	0x03, 0x19
        /*0bf2*/ 	.short	0x0a70


	//----- nvinfo : EIATTR_PARAM_CBANK
	.align		4
        /*0bf4*/ 	.byte	0x04, 0x0a
        /*0bf6*/ 	.short	(.L_1385 - .L_1384)
	.align		4
.L_1384:
        /*0bf8*/ 	.word	index@(.nv.constant0._ZN7cutlass13device_kernelIN5flash11enable_sm90INS1_16FlashAttnFwdSm90INS1_25CollectiveMainloopFwdSm90ILi2EN4cute5tupleIJNS5_1CILi1EEES8_S8_EEENS6_IJNS7_ILi192EEENS7_ILi128EEENS7_ILi64EEEEEELi64ENS_6half_tEfNS_4arch4Sm90ELb0ELb0ELb0ELb0ELb1ELb0ELb0ELb1ELb1ELb1ELb0ELb0EEENS1_21CollectiveEpilogueFwdINS6_IJSA_SC_SB_EEES9_SE_SG_Li384ELb0ELb1ELb0ELb0EEENS1_29StaticPersistentTileSchedulerILb0EEEEEEEEEvNT_6ParamsE)
        /*0bfc*/ 	.short	0x0210
        /*0bfe*/ 	.short	0x0a70


	//----- nvinfo : EIATTR_SW_WAR
	.align		4
.L_1385:
        /*0c00*/ 	.byte	0x04, 0x36
        /*0c02*/ 	.short	(.L_1387 - .L_1386)
.L_1386:
        /*0c04*/ 	.word	0x00000008
.L_1387:


//--------------------- .nv.info._ZN7cutlass13device_kernelIN5flash11enable_sm90INS1_16FlashAttnFwdSm90INS1_25CollectiveMainloopFwdSm90ILi2EN4cute5tupleIJNS5_1CILi1EEES8_S8_EEENS6_IJNS7_ILi192EEENS7_ILi128EEENS7_ILi64EEEEEELi64ENS_6half_tEfNS_4arch4Sm90ELb0ELb0ELb0ELb1ELb1ELb0ELb0ELb1ELb1ELb1ELb0ELb0EEENS1_21CollectiveEpilogueFwdINS6_IJSA_SC_SB_EEES9_SE_SG_Li384ELb1ELb1ELb0ELb0EEENS1_36VarlenDynamicPersistentTileSchedulerILi192ELi128ELi384ELi128ELb0ELb1ELb1ELb0ELb1ELb1EEEEEEEEEvNT_6ParamsE --------------------------
	.section	.nv.info._ZN7cutlass13device_kernelIN5flash11enable_sm90INS1_16FlashAttnFwdSm90INS1_25CollectiveMainloopFwdSm90ILi2EN4cute5tupleIJNS5_1CILi1EEES8_S8_EEENS6_IJNS7_ILi192EEENS7_ILi128EEENS7_ILi64EEEEEELi64ENS_6half_tEfNS_4arch4Sm90ELb0ELb0ELb0ELb1ELb1ELb0ELb0ELb1ELb1ELb1ELb0ELb0EEENS1_21CollectiveEpilogueFwdINS6_IJSA_SC_SB_EEES9_SE_SG_Li384ELb1ELb1ELb0ELb0EEENS1_36VarlenDynamicPersistentTileSchedulerILi192ELi128ELi384ELi128ELb0ELb1ELb1ELb0ELb1ELb1EEEEEEEEEvNT_6ParamsE,"",@"SHT_CUDA_INFO"
	.sectionflags	@""
	.align	4


	//----- nvinfo : EIATTR_CUDA_API_VERSION
	.align		4
        /*0000*/ 	.byte	0x04, 0x37
        /*0002*/ 	.short	(.L_1389 - .L_1388)
.L_1388:
        /*0004*/ 	.word	0x00000082


	//----- nvinfo : EIATTR_KPARAM_INFO
	.align		4
.L_1389:
        /*0008*/ 	.byte	0x04, 0x17
        /*000a*/ 	.short	(.L_1391 - .L_1390)
.L_1390:
        /*000c*/ 	.word	0x00000000
        /*0010*/ 	.short	0x0000
        /*0012*/ 	.short	0x0070
        /*0014*/ 	.byte	0x00, 0xf0, 0x01, 0x2a


	//----- nvinfo : EIATTR_SPARSE_MMA_MASK
	.align		4
.L_1391:
        /*0018*/ 	.byte	0x03, 0x50
        /*001a*/ 	.short	0x0000


	//----- nvinfo : EIATTR_MAXREG_COUNT
	.align		4
        /*001c*/ 	.byte	0x03, 0x1b
        /*001e*/ 	.short	0x0080


	//----- nvinfo : EIATTR_NUM_BARRIERS
	.align		4
        /*0020*/ 	.byte	0x02, 0x4c
        /*0022*/ 	.byte	0x10
	.zero		1


	//----- nvinfo : EIATTR_EXTERNS
	.align		4
        /*0024*/ 	.byte	0x04, 0x0f
        /*0026*/ 	.short	(.L_1393 - .L_1392)


	//   ....[0]....
	.align		4
.L_1392:
        /*0028*/ 	.word	index@(__assertfail)


	//----- nvinfo : EIATTR_ANNOTATIONS
	.align		4
.L_1393:
        /*002c*/ 	.byte	0x04, 0x55
        /*002e*/ 	.short	(.L_1395 - .L_1394)


	//   ....[0]....
.L_1394:
        /* <DEDUP_REMOVED lines=29> */


	//----- nvinfo : EIATTR_MERCURY_ISA_VERSION
	.align		4
.L_1395:
        /*01e8*/ 	.byte	0x03, 0x5f
        /*01ea*/ 	.short	0x0101


	//----- nvinfo : EIATTR_UNUSED_LOAD_BYTE_OFFSET
	.align		4
        /*01ec*/ 	.byte	0x04, 0x44
        /*01ee*/ 	.short	(.L_1397 - .L_1396)


	//   ....[0]....
.L_1396:
        /*01f0*/ 	.word	0x00000970
        /*01f4*/ 	.word	0x0000fff0


	//   ....[1]....
        /*01f8*/ 	.word	0x00005b10
        /*01fc*/ 	.word	0x0000fff0


	//----- nvinfo : EIATTR_INT_WARP_WIDE_INSTR_OFFSETS
	.align		4
.L_1397:
        /*0200*/ 	.byte	0x04, 0x31
        /*0202*/ 	.short	(.L_1399 - .L_1398)


	//   ....[0]....
.L_1398:
        /*0204*/ 	.word	0x000000c0


	//   ....[1]....
        /*0208*/ 	.word	0x000000d0


	//   ....[2]....
        /*020c*/ 	.word	0x00000170


	//   ....[3]....
        /*0210*/ 	.word	0x00008450


	//   ....[4]....
        /*0214*/ 	.word	0x000084e0


	//   ....[5]....
        /*0218*/ 	.word	0x0000b6d0


	//   ....[6]....
        /*021c*/ 	.word	0x0000b760


	//----- nvinfo : EIATTR_COOP_GROUP_MASK_REGIDS
	.align		4
.L_1399:
        /*0220*/ 	.byte	0x04, 0x29
        /*0222*/ 	.short	(.L_1401 - .L_1400)


	//   ....[0]....
.L_1400:
        /*0224*/ 	.word	0xffffffff


	//   ....[1]....
        /*0228*/ 	.word	0xffffffff


	//   ....[2]....
        /*022c*/ 	.word	0xffffffff


	//   ....[3]....
        /*0230*/ 	.word	0xffffffff


	//   ....[4]....
        /*0234*/ 	.word	0xffffffff


	//   ....[5]....
        /*0238*/ 	.word	0xffffffff


	//   ....[6]....
        /*023c*/ 	.word	0xffffffff


	//   ....[7]....
        /*0240*/ 	.word	0xffffffff


	//   ....[8]....
        /*0244*/ 	.word	0xffffffff


	//   ....[9]....
        /*0248*/ 	.word	0xffffffff


	//   ....[10]....
        /*024c*/ 	.word	0xffffffff


	//   ....[11]....
        /*0250*/ 	.word	0xffffffff


	//   ....[12]....
        /*0254*/ 	.word	0xffffffff


	//   ....[13]....
        /*0258*/ 	.word	0xffffffff


	//   ....[14]....
        /*025c*/ 	.word	0xffffffff


	//   ....[15]....
        /*0260*/ 	.word	0xffffffff


	//   ....[16]....
        /*0264*/ 	.word	0xffffffff


	//   ....[17]....
        /*0268*/ 	.word	0xffffffff


	//   ....[18]....
        /*026c*/ 	.word	0xffffffff


	//   ....[19]....
        /*0270*/ 	.word	0xffffffff


	//   ....[20]....
        /*0274*/ 	.word	0xffffffff


	//   ....[21]....
        /*0278*/ 	.word	0xffffffff


	//   ....[22]....
        /*027c*/ 	.word	0xffffffff


	//   ....[23]....
        /*0280*/ 	.word	0xffffffff


	//   ....[24]....
        /*0284*/ 	.word	0xffffffff


	//   ....[25]....
        /*0288*/ 	.word	0xffffffff


	//   ....[26]....
        /*028c*/ 	.word	0xffffffff


	//   ....[27]....
        /*0290*/ 	.word	0xffffffff


	//   ....[28]....
        /*0294*/ 	.word	0xffffffff


	//   ....[29]....
        /*0298*/ 	.word	0xffffffff


	//   ....[30]....
        /*029c*/ 	.word	0xffffffff


	//   ....[31]....
        /*02a0*/ 	.word	0xffffffff


	//   ....[32]....
        /*02a4*/ 	.word	0xffffffff


	//   ....[33]....
        /*02a8*/ 	.word	0xffffffff


	//   ....[34]....
        /*02ac*/ 	.word	0xffffffff


	//   ....[35]....
        /*02b0*/ 	.word	0xffffffff


	//   ....[36]....
        /*02b4*/ 	.word	0xffffffff


	//   ....[37]....
        /*02b8*/ 	.word	0xffffffff


	//   ....[38]....
        /*02bc*/ 	.word	0xffffffff


	//   ....[39]....
        /*02c0*/ 	.word	0xffffffff


	//   ....[40]....
        /*02c4*/ 	.word	0xffffffff


	//   ....[41]....
        /*02c8*/ 	.word	0xffffffff


	//   ....[42]....
        /*02cc*/ 	.word	0xffffffff


	//   ....[43]....
        /*02d0*/ 	.word	0xffffffff


	//   ....[44]....
        /*02d4*/ 	.word	0xffffffff


	//   ....[45]....
        /*02d8*/ 	.word	0xffffffff


	//   ....[46]....
        /*02dc*/ 	.word	0xffffffff


	//   ....[47]....
        /*02e0*/ 	.word	0xffffffff


	//   ....[48]....
        /*02e4*/ 	.word	0xffffffff


	//   ....[49]....
        /*02e8*/ 	.word	0xffffffff


	//   ....[50]....
        /*02ec*/ 	.word	0xffffffff


	//   ....[51]....
        /*02f0*/ 	.word	0xffffffff


	//   ....[52]....
        /*02f4*/ 	.word	0xffffffff


	//   ....[53]....
        /*02f8*/ 	.word	0xffffffff


	//   ....[54]....
        /*02fc*/ 	.word	0xffffffff


	//   ....[55]....
        /*0300*/ 	.word	0xffffffff


	//   ....[56]....
        /*0304*/ 	.word	0xffffffff


	//   ....[57]....
        /*0308*/ 	.word	0xffffffff


	//   ....[58]....
        /*030c*/ 	.word	0xffffffff


	//   ....[59]....
        /*0310*/ 	.word	0xffffffff


	//   ....[60]....
        /*0314*/ 	.word	0xffffffff


	//   ....[61]....
        /*0318*/ 	.word	0xffffffff


	//   ....[62]....
        /*031c*/ 	.word	0xffffffff


	//   ....[63]....
        /*0320*/ 	.word	0xffffffff


	//   ....[64]....
        /*0324*/ 	.word	0xffffffff


	//   ....[65]....
        /*0328*/ 	.word	0xffffffff


	//   ....[66]....
        /*032c*/ 	.word	0xffffffff


	//   ....[67]....
        /*0330*/ 	.word	0xffffffff


	//   ....[68]....
        /*0334*/ 	.word	0xffffffff


	//   ....[69]....
        /*0338*/ 	.word	0xffffffff


	//   ....[70]....
        /*033c*/ 	.word	0xffffffff


	//   ....[71]....
        /*0340*/ 	.word	0xffffffff


	//   ....[72]....
        /*0344*/ 	.word	0xffffffff


	//   ....[73]....
        /*0348*/ 	.word	0xffffffff


	//   ....[74]....
        /*034c*/ 	.word	0xffffffff


	//   ....[75]....
        /*0350*/ 	.word	0xffffffff


	//   ....[76]....
        /*0354*/ 	.word	0xffffffff


	//   ....[77]....
        /*0358*/ 	.word	0xffffffff


	//   ....[78]....
        /*035c*/ 	.word	0xffffffff


	//   ....[79]....
        /*0360*/ 	.word	0xffffffff


	//   ....[80]....
        /*0364*/ 	.word	0xffffffff


	//   ....[81]....
        /*0368*/ 	.word	0xffffffff


	//   ....[82]....
        /*036c*/ 	.word	0xffffffff


	//   ....[83]....
        /*0370*/ 	.word	0xffffffff


	//   ....[84]....
        /*0374*/ 	.word	0xffffffff


	//   ....[85]....
        /*0378*/ 	.word	0xffffffff


	//   ....[86]....
        /*037c*/ 	.word	0xffffffff


	//   ....[87]....
        /*0380*/ 	.word	0xffffffff


	//   ....[88]....
        /*0384*/ 	.word	0xffffffff


	//   ....[89]....
        /*0388*/ 	.word	0xffffffff


	//   ....[90]....
        /*038c*/ 	.word	0xffffffff


	//   ....[91]....
        /*0390*/ 	.word	0xffffffff


	//   ....[92]....
        /*0394*/ 	.word	0xffffffff


	//   ....[93]....
        /*0398*/ 	.word	0xffffffff


	//   ....[94]....
        /*039c*/ 	.word	0xffffffff


	//   ....[95]....
        /*03a0*/ 	.word	0xffffffff


	//   ....[96]....
        /*03a4*/ 	.word	0xffffffff


	//   ....[97]....
        /*03a8*/ 	.word	0xffffffff


	//   ....[98]....
        /*03ac*/ 	.word	0xffffffff


	//   ....[99]....
        /*03b0*/ 	.word	0xffffffff


	//   ....[100]....
        /*03b4*/ 	.word	0xffffffff


	//   ....[101]....
        /*03b8*/ 	.word	0xffffffff


	//   ....[102]....
        /*03bc*/ 	.word	0xffffffff


	//   ....[103]....
        /*03c0*/ 	.word	0xffffffff


	//   ....[104]....
        /*03c4*/ 	.word	0xffffffff


	//   ....[105]....
        /*03c8*/ 	.word	0xffffffff


	//   ....[106]....
        /*03cc*/ 	.word	0xffffffff


	//   ....[107]....
        /*03d0*/ 	.word	0xffffffff


	//   ....[108]....
        /*03d4*/ 	.word	0xffffffff


	//   ....[109]....
        /*03d8*/ 	.word	0xffffffff


	//   ....[110]....
        /*03dc*/ 	.word	0xffffffff


	//   ....[111]....
        /*03e0*/ 	.word	0xffffffff


	//   ....[112]....
        /*03e4*/ 	.word	0xffffffff


	//   ....[113]....
        /*03e8*/ 	.word	0xffffffff


	//   ....[114]....
        /*03ec*/ 	.word	0xffffffff


	//   ....[115]....
        /*03f0*/ 	.word	0xffffffff


	//   ....[116]....
        /*03f4*/ 	.word	0xffffffff


	//   ....[117]....
        /*03f8*/ 	.word	0xffffffff


	//   ....[118]....
        /*03fc*/ 	.word	0xffffffff


	//   ....[119]....
        /*0400*/ 	.word	0xffffffff


	//   ....[120]....
        /*0404*/ 	.word	0xffffffff


	//   ....[121]....
        /*0408*/ 	.word	0xffffffff


	//   ....[122]....
        /*040c*/ 	.word	0xffffffff


	//   ....[123]....
        /*0410*/ 	.word	0xffffffff


	//   ....[124]....
        /*0414*/ 	.word	0xffffffff


	//   ....[125]....
        /*0418*/ 	.word	0xffffffff


	//   ....[126]....
        /*041c*/ 	.word	0xffffffff


	//   ....[127]....
        /*0420*/ 	.word	0xffffffff


	//   ....[128]....
        /*0424*/ 	.word	0xffffffff


	//   ....[129]....
        /*0428*/ 	.word	0xffffffff


	//   ....[130]....
        /*042c*/ 	.word	0xffffffff


	//   ....[131]....
        /*0430*/ 	.word	0xffffffff


	//   ....[132]....
        /*0434*/ 	.word	0xffffffff


	//   ....[133]....
        /*0438*/ 	.word	0xffffffff


	//   ....[134]....
        /*043c*/ 	.word	0xffffffff


	//   ....[135]....
        /*0440*/ 	.word	0xffffffff


	//   ....[136]....
        /*0444*/ 	.word	0xffffffff


	//   ....[137]....
        /*0448*/ 	.word	0xffffffff


	//   ....[138]....
        /*044c*/ 	.word	0xffffffff


	//   ....[139]....
        /*0450*/ 	.word	0xffffffff


	//   ....[140]....
        /*0454*/ 	.word	0xffffffff


	//   ....[141]....
        /*0458*/ 	.word	0xffffffff


	//   ....[142]....
        /*045c*/ 	.word	0xffffffff


	//   ....[143]....
        /*0460*/ 	.word	0xffffffff


	//   ....[144]....
        /*0464*/ 	.word	0xffffffff


	//   ....[145]....
        /*0468*/ 	.word	0xffffffff


	//   ....[146]....
        /*046c*/ 	.word	0xffffffff


	//   ....[147]....
        /*0470*/ 	.word	0xffffffff


	//   ....[148]....
        /*0474*/ 	.word	0xffffffff


	//   ....[149]....
        /*0478*/ 	.word	0xffffffff


	//   ....[150]....
        /*047c*/ 	.word	0xffffffff


	//   ....[151]....
        /*0480*/ 	.word	0xffffffff


	//   ....[152]....
        /*0484*/ 	.word	0xffffffff


	//   ....[153]....
        /*0488*/ 	.word	0xffffffff


	//   ....[154]....
        /*048c*/ 	.word	0xffffffff


	//   ....[155]....
        /*0490*/ 	.word	0xffffffff


	//   ....[156]....
        /*0494*/ 	.word	0xffffffff


	//   ....[157]....
        /*0498*/ 	.word	0xffffffff


	//   ....[158]....
        /*049c*/ 	.word	0xffffffff


	//   ....[159]....
        /*04a0*/ 	.word	0xffffffff


	//   ....[160]....
        /*04a4*/ 	.word	0xffffffff


	//   ....[161]....
        /*04a8*/ 	.word	0x0500000f


	//   ....[162]....
        /*04ac*/ 	.word	0x0500000f


	//   ....[163]....
        /*04b0*/ 	.word	0x0500000f


	//   ....[164]....
        /*04b4*/ 	.word	0x0500000f


	//   ....[165]....
        /*04b8*/ 	.word	0x0500000f


	//   ....[166]....
        /*04bc*/ 	.word	0x0500000f


	//   ....[167]....
        /*04c0*/ 	.word	0x0500000f


	//   ....[168]....
        /*04c4*/ 	.word	0x0500000f


	//   ....[169]....
        /*04c8*/ 	.word	0x0500000f


	//   ....[170]....
        /*04cc*/ 	.word	0x0500000f


	//   ....[171]....
        /*04d0*/ 	.word	0x0500000f


	//   ....[172]....
        /*04d4*/ 	.word	0x0500000f


	//   ....[173]....
        /*04d8*/ 	.word	0x0500000f


	//   ....[174]....
        /*04dc*/ 	.word	0x0500000f


	//   ....[175]....
        /*04e0*/ 	.word	0x0500000f


	//   ....[176]....
        /*04e4*/ 	.word	0x0500000f


	//   ....[177]....
        /*04e8*/ 	.word	0x0500000f


	//   ....[178]....
        /*04ec*/ 	.word	0x0500000f


	//   ....[179]....
        /*04f0*/ 	.word	0x0500000f


	//   ....[180]....
        /*04f4*/ 	.word	0x0500000f


	//   ....[181]....
        /*04f8*/ 	.word	0x0500000f


	//   ....[182]....
        /*04fc*/ 	.word	0x0500000f


	//   ....[183]....
        /*0500*/ 	.word	0x0500000f


	//   ....[184]....
        /*0504*/ 	.word	0x0500000f


	//   ....[185]....
        /*0508*/ 	.word	0x0500000f


	//   ....[186]....
        /*050c*/ 	.word	0x0500000f


	//   ....[187]....
        /*0510*/ 	.word	0x0500000f


	//   ....[188]....
        /*0514*/ 	.word	0x0500000f


	//   ....[189]....
        /*0518*/ 	.word	0x0500000f


	//   ....[190]....
        /*051c*/ 	.word	0x0500000f


	//   ....[191]....
        /*0520*/ 	.word	0x0500000f


	//   ....[192]....
        /*0524*/ 	.word	0x0500000f


	//   ....[193]....
        /*0528*/ 	.word	0x0500000f


	//   ....[194]....
        /*052c*/ 	.word	0x0500000f


	//   ....[195]....
        /*0530*/ 	.word	0x0500000f


	//   ....[196]....
        /*0534*/ 	.word	0x0500000f


	//   ....[197]....
        /*0538*/ 	.word	0x0500000f


	//   ....[198]....
        /*053c*/ 	.word	0x0500000f


	//   ....[199]....
        /*0540*/ 	.word	0x0500000f


	//   ....[200]....
        /*0544*/ 	.word	0x0500000f


	//   ....[201]....
        /*0548*/ 	.word	0x0500000f


	//   ....[202]....
        /*054c*/ 	.word	0x0500000f


	//   ....[203]....
        /*0550*/ 	.word	0x0500000f


	//   ....[204]....
        /*0554*/ 	.word	0x0500000f


	//   ....[205]....
        /*0558*/ 	.word	0x0500000f


	//   ....[206]....
        /*055c*/ 	.word	0x0500000f


	//   ....[207]....
        /*0560*/ 	.word	0x0500000f


	//   ....[208]....
        /*0564*/ 	.word	0x0500000f


	//   ....[209]....
        /*0568*/ 	.word	0x0500000f


	//   ....[210]....
        /*056c*/ 	.word	0x0500000f


	//   ....[211]....
        /*0570*/ 	.word	0x0500000f


	//   ....[212]....
        /*0574*/ 	.word	0x0500000f


	//   ....[213]....
        /*0578*/ 	.word	0x0500000f


	//   ....[214]....
        /*057c*/ 	.word	0x0500000f


	//   ....[215]....
        /*0580*/ 	.word	0x0500000f


	//   ....[216]....
        /*0584*/ 	.word	0x0500000f


	//   ....[217]....
        /*0588*/ 	.word	0x0500000f


	//   ....[218]....
        /*058c*/ 	.word	0x0500000f


	//   ....[219]....
        /*0590*/ 	.word	0x0500000f


	//   ....[220]....
        /*0594*/ 	.word	0x0500000f


	//   ....[221]....
        /*0598*/ 	.word	0x0500000f


	//   ....[222]....
        /*059c*/ 	.word	0x0500000f


	//   ....[223]....
        /*05a0*/ 	.word	0x0500000f


	//   ....[224]....
        /*05a4*/ 	.word	0x0500000f


	//   ....[225]....
        /*05a8*/ 	.word	0x0500000f


	//   ....[226]....
        /*05ac*/ 	.word	0x0500000f


	//   ....[227]....
        /*05b0*/ 	.word	0x0500000f


	//   ....[228]....
        /*05b4*/ 	.word	0x0500000f


	//   ....[229]....
        /*05b8*/ 	.word	0x0500000f


	//   ....[230]....
        /*05bc*/ 	.word	0x0500000f


	//   ....[231]....
        /*05c0*/ 	.word	0x0500000f


	//   ....[232]....
        /*05c4*/ 	.word	0x0500000f


	//   ....[233]....
        /*05c8*/ 	.word	0x0500000f


	//   ....[234]....
        /*05cc*/ 	.word	0x0500000f


	//   ....[235]....
        /*05d0*/ 	.word	0x0500000f


	//   ....[236]....
        /*05d4*/ 	.word	0x0500000f


	//   ....[237]....
        /*05d8*/ 	.word	0x0500000f


	//   ....[238]....
        /*05dc*/ 	.word	0x0500000f


	//   ....[239]....
        /*05e0*/ 	.word	0x0500000f


	//   ....[240]....
        /*05e4*/ 	.word	0x0500000f


	//   ....[241]....
        /*05e8*/ 	.word	0x0500000f


	//   ....[242]....
        /*05ec*/ 	.word	0x0500000f


	//   ....[243]....
        /*05f0*/ 	.word	0x0500000f


	//   ....[244]....
        /*05f4*/ 	.word	0x0500000f


	//   ....[245]....
        /*05f8*/ 	.word	0x0500000f


	//   ....[246]....
        /*05fc*/ 	.word	0x0500000f


	//   ....[247]....
        /*0600*/ 	.word	0x0500000f


	//   ....[248]....
        /*0604*/ 	.word	0x0500000f


	//   ....[249]....
        /*0608*/ 	.word	0x0500000f


	//   ....[250]....
        /*060c*/ 	.word	0x0500000f


	//   ....[251]....
        /*0610*/ 	.word	0x0500000f


	//   ....[252]....
        /*0614*/ 	.word	0x0500000f


	//   ....[253]....
        /*0618*/ 	.word	0x0500000f


	//   ....[254]....
        /*061c*/ 	.word	0x0500000f


	//   ....[255]....
        /*0620*/ 	.word	0x0500000f


	//   ....[0]....
        /*0624*/ 	.word	0x0500000f


	//   ....[1]....
        /*0628*/ 	.word	0x0500000f


	//   ....[2]....
        /*062c*/ 	.word	0x0500000f


	//   ....[3]....
        /*0630*/ 	.word	0x0500000f


	//   ....[4]....
        /*0634*/ 	.word	0x0500000f


	//   ....[5]....
        /*0638*/ 	.word	0x0500000f


	//   ....[6]....
        /*063c*/ 	.word	0x0500000f


	//   ....[7]....
        /*0640*/ 	.word	0x0500000f


	//   ....[8]....
        /*0644*/ 	.word	0x0500000f


	//   ....[9]....
        /*0648*/ 	.word	0x0500000f


	//   ....[10]....
        /*064c*/ 	.word	0x0500000f


	//   ....[11]....
        /*0650*/ 	.word	0x0500000f


	//----- nvinfo : EIATTR_COOP_GROUP_INSTR_OFFSETS
	.align		4
.L_1401:
        /*0654*/ 	.byte	0x04, 0x28
        /*0656*/ 	.short	(.L_1403 - .L_1402)


	//   ....[0]....
.L_1402:
        /*0658*/ 	.word	0x00000080


	//   ....[1]....
        /*065c*/ 	.word	0x00000090


	//   ....[2]....
        /*0660*/ 	.word	0x000002d0


	//   ....[3]....
        /*0664*/ 	.word	0x00000430


	//   ....[4]....
        /*0668*/ 	.word	0x00000550


	//   ....[5]....
        /*066c*/ 	.word	0x000006b0


	//   ....[6]....
        /*0670*/ 	.word	0x00001200


	//   ....[7]....
        /*0674*/ 	.word	0x00002070


	//   ....[8]....
        /*0678*/ 	.word	0x00002170


	//   ....[9]....
        /*067c*/ 	.word	0x00002770


	//   ....[10]....
        /*0680*/ 	.word	0x000027c0


	//   ....[11]....
        /*0684*/ 	.word	0x00004090


	//   ....[12]....
        /*0688*/ 	.word	0x000040a0


	//   ....[13]....
        /*068c*/ 	.word	0x000040d0


	//   ....[14]....
        /*0690*/ 	.word	0x000040e0


	//   ....[15]....
        /*0694*/ 	.word	0x00005390


	//   ....[16]....
        /*0698*/ 	.word	0x000053d0


	//   ....[17]....
        /*069c*/ 	.word	0x00005480


	//   ....[18]....
        /*06a0*/ 	.word	0x00005490


	//   ....[19]....
        /*06a4*/ 	.word	0x00006290


	//   ....[20]....
        /*06a8*/ 	.word	0x000062d0


	//   ....[21]....
        /*06ac*/ 	.word	0x00006300


	//   ....[22]....
        /*06b0*/ 	.word	0x00006330


	//   ....[23]....
        /*06b4*/ 	.word	0x00006830


	//   ....[24]....
        /*06b8*/ 	.word	0x00006870


	//   ....[25]....
        /*06bc*/ 	.word	0x000068b0


	//   ....[26]....
        /*06c0*/ 	.word	0x000068e0


	//   ....[27]....
        /*06c4*/ 	.word	0x00006900


	//   ....[28]....
        /*06c8*/ 	.word	0x00006910


	//   ....[29]....
        /*06cc*/ 	.word	0x00006930


	//   ....[30]....
        /*06d0*/ 	.word	0x00006950


	//   ....[31]....
        /*06d4*/ 	.word	0x00007200


	//   ....[32]....
        /*06d8*/ 	.word	0x00007230


	//   ....[33]....
        /*06dc*/ 	.word	0x00007270


	//   ....[34]....
        /*06e0*/ 	.word	0x000072a0


	//   ....[35]....
        /*06e4*/ 	.word	0x000072c0


	//   ....[36]....
        /*06e8*/ 	.word	0x000072d0


	//   ....[37]....
        /*06ec*/ 	.word	0x000072e0


	//   ....[38]....
        /*06f0*/ 	.word	0x00007300


	//   ....[39]....
        /*06f4*/ 	.word	0x00007450


	//   ....[40]....
        /*06f8*/ 	.word	0x00007640


	//   ....[41]....
        /*06fc*/ 	.word	0x00007670


	//   ....[42]....
        /*0700*/ 	.word	0x000076a0


	//   ....[43]....
        /*0704*/ 	.word	0x000076d0


	//   ....[44]....
        /*0708*/ 	.word	0x00007700


	//   ....[45]....
        /*070c*/ 	.word	0x00007730


	//   ....[46]....
        /*0710*/ 	.word	0x00007880


	//   ....[47]....
        /*0714*/ 	.word	0x000078b0


	//   ....[48]....
        /*0718*/ 	.word	0x000078e0


	//   ....[49]....
        /*071c*/ 	.word	0x00007910


	//   ....[50]....
        /*0720*/ 	.word	0x00007940


	//   ....[51]....
        /*0724*/ 	.word	0x00007970


	//   ....[52]....
        /*0728*/ 	.word	0x00007a00


	//   ....[53]....
        /*072c*/ 	.word	0x00007a30


	//   ....[54]....
        /*0730*/ 	.word	0x00007ab0


	//   ....[55]....
        /*0734*/ 	.word	0x00009060


	//   ....[56]....
        /*0738*/ 	.word	0x00009080


	//   ....[57]....
        /*073c*/ 	.word	0x00009110


	//   ....[58]....
        /*0740*/ 	.word	0x00009130


	//   ....[59]....
        /*0744*/ 	.word	0x000091b0


	//   ....[60]....
        /*0748*/ 	.word	0x000091d0


	//   ....[61]....
        /*074c*/ 	.word	0x00009250


	//   ....[62]....
        /*0750*/ 	.word	0x00009270


	//   ....[63]....
        /*0754*/ 	.word	0x000092f0


	//   ....[64]....
        /*0758*/ 	.word	0x00009310


	//   ....[65]....
        /*075c*/ 	.word	0x00009390


	//   ....[66]....
        /*0760*/ 	.word	0x000093b0


	//   ....[67]....
        /*0764*/ 	.word	0x00009430


	//   ....[68]....
        /*0768*/ 	.word	0x00009450


	//   ....[69]....
        /*076c*/ 	.word	0x00009460


	//   ....[70]....
        /*0770*/ 	.word	0x00009470


	//   ....[71]....
        /*0774*/ 	.word	0x00009d70


	//   ....[72]....
        /*0778*/ 	.word	0x00009da0


	//   ....[73]....
        /*077c*/ 	.word	0x00009e40


	//   ....[74]....
        /*0780*/ 	.word	0x00009e60


	//   ....[75]....
        /*0784*/ 	.word	0x00009ee0


	//   ....[76]....
        /*0788*/ 	.word	0x00009f00


	//   ....[77]....
        /*078c*/ 	.word	0x00009f80


	//   ....[78]....
        /*0790*/ 	.word	0x00009fa0


	//   ....[79]....
        /*0794*/ 	.word	0x0000a020


	//   ....[80]....
        /*0798*/ 	.word	0x0000a040


	//   ....[81]....
        /*079c*/ 	.word	0x0000a0c0


	//   ....[82]....
        /*07a0*/ 	.word	0x0000a0e0


	//   ....[83]....
        /*07a4*/ 	.word	0x0000a160


	//   ....[84]....
        /*07a8*/ 	.word	0x0000a180


	//   ....[85]....
        /*07ac*/ 	.word	0x0000a190


	//   ....[86]....
        /*07b0*/ 	.word	0x0000a200


	//   ....[87]....
        /*07b4*/ 	.word	0x0000a250


	//   ....[88]....
        /*07b8*/ 	.word	0x0000a280


	//   ....[89]....
        /*07bc*/ 	.word	0x0000a310


	//   ....[90]....
        /*07c0*/ 	.word	0x0000a320


	//   ....[91]....
        /*07c4*/ 	.word	0x0000a390


	//   ....[92]....
        /*07c8*/ 	.word	0x0000a3a0


	//   ....[93]....
        /*07cc*/ 	.word	0x0000a3e0


	//   ....[94]....
        /*07d0*/ 	.word	0x0000a400


	//   ....[95]....
        /*07d4*/ 	.word	0x0000ab80


	//   ....[96]....
        /*07d8*/ 	.word	0x0000abb0


	//   ....[97]....
        /*07dc*/ 	.word	0x0000ac00


	//   ....[98]....
        /*07e0*/ 	.word	0x0000ac10


	//   ....[99]....
        /*07e4*/ 	.word	0x0000ac50


	//   ....[100]....
        /*07e8*/ 	.word	0x0000ac60


	//   ....[101]....
        /*07ec*/ 	.word	0x0000aca0


	//   ....[102]....
        /*07f0*/ 	.word	0x0000acb0


	//   ....[103]....
        /*07f4*/ 	.word	0x0000acf0


	//   ....[104]....
        /*07f8*/ 	.word	0x0000ad00


	//   ....[105]....
        /*07fc*/ 	.word	0x0000ad40


	//   ....[106]....
        /*0800*/ 	.word	0x0000ad50


	//   ....[107]....
        /*0804*/ 	.word	0x0000ad90


	//   ....[108]....
        /*0808*/ 	.word	0x0000ada0


	//   ....[109]....
        /*080c*/ 	.word	0x0000adb0


	//   ....[110]....
        /*0810*/ 	.word	0x0000adf0


	//   ....[111]....
        /*0814*/ 	.word	0x0000b0a0


	//   ....[112]....
        /*0818*/ 	.word	0x0000b0d0


	//   ....[113]....
        /*081c*/ 	.word	0x0000b130


	//   ....[114]....
        /*0820*/ 	.word	0x0000b140


	//   ....[115]....
        /*0824*/ 	.word	0x0000b190


	//   ....[116]....
        /*0828*/ 	.word	0x0000b1a0


	//   ....[117]....
        /*082c*/ 	.word	0x0000b1f0


	//   ....[118]....
        /*0830*/ 	.word	0x0000b200


	//   ....[119]....
        /*0834*/ 	.word	0x0000b250


	//   ....[120]....
        /*0838*/ 	.word	0x0000b260


	//   ....[121]....
        /*083c*/ 	.word	0x0000b2b0


	//   ....[122]....
        /*0840*/ 	.word	0x0000b2c0


	//   ....[123]....
        /*0844*/ 	.word	0x0000b310


	//   ....[124]....
        /*0848*/ 	.word	0x0000b320


	//   ....[125]....
        /*084c*/ 	.word	0x0000b330


	//   ....[126]....
        /*0850*/ 	.word	0x0000b370


	//   ....[127]....
        /*0854*/ 	.word	0x0000b920


	//   ....[128]....
        /*0858*/ 	.word	0x0000b960


	//   ....[129]....
        /*085c*/ 	.word	0x0000b990


	//   ....[130]....
        /*0860*/ 	.word	0x0000b9a0


	//   ....[131]....
        /*0864*/ 	.word	0x0000b9b0


	//   ....[132]....
        /*0868*/ 	.word	0x0000b9c0


	//   ....[133]....
        /*086c*/ 	.word	0x0000b9e0


	//   ....[134]....
        /*0870*/ 	.word	0x0000ba30


	//   ....[135]....
        /*0874*/ 	.word	0x0000ba50


	//   ....[136]....
        /*0878*/ 	.word	0x0000ba90


	//   ....[137]....
        /*087c*/ 	.word	0x0000bab0


	//   ....[138]....
        /*0880*/ 	.word	0x0000baf0


	//   ....[139]....
        /*0884*/ 	.word	0x0000bb10


	//   ....[140]....
        /*0888*/ 	.word	0x0000bb60


	//   ....[141]....
        /*088c*/ 	.word	0x0000bb90


	//   ....[142]....
        /*0890*/ 	.word	0x0000bbf0


	//   ....[143]....
        /*0894*/ 	.word	0x0000bf70


	//   ....[144]....
        /*0898*/ 	.word	0x0000bfa0


	//   ....[145]....
        /*089c*/ 	.word	0x0000bfd0


	//   ....[146]....
        /*08a0*/ 	.word	0x0000c000


	//   ....[147]....
        /*08a4*/ 	.word	0x0000c030


	//   ....[148]....
        /*08a8*/ 	.word	0x0000c060


	//   ....[149]....
        /*08ac*/ 	.word	0x0000c090


	//   ....[150]....
        /*08b0*/ 	.word	0x0000c0c0


	//   ....[151]....
        /*08b4*/ 	.word	0x0000c240


	//   ....[152]....
        /*08b8*/ 	.word	0x0000c270


	//   ....[153]....
        /*08bc*/ 	.word	0x0000c2a0


	//   ....[154]....
        /*08c0*/ 	.word	0x0000c2d0


	//   ....[155]....
        /*08c4*/ 	.word	0x0000c300


	//   ....[156]....
        /*08c8*/ 	.word	0x0000c330


	//   ....[157]....
        /*08cc*/ 	.word	0x0000c3f0


	//   ....[158]....
        /*08d0*/ 	.word	0x0000c410


	//   ....[159]....
        /*08d4*/ 	.word	0x0000c480


	//   ....[160]....
        /*08d8*/ 	.word	0x0000c8f0


	//   ....[161]....
        /*08dc*/ 	.word	0x0000cdd0


	//   ....[162]....
        /*08e0*/ 	.word	0x0000cec0


	//   ....[163]....
        /*08e4*/ 	.word	0x0000cf60


	//   ....[164]....
        /*08e8*/ 	.word	0x0000cfc0


	//   ....[165]....
        /*08ec*/ 	.word	0x0000d0b0


	//   ....[166]....
        /*08f0*/ 	.word	0x0000d120


	//   ....[167]....
        /*08f4*/ 	.word	0x0000d210


	//   ....[168]....
        /*08f8*/ 	.word	0x0000d280


	//   ....[169]....
        /*08fc*/ 	.word	0x0000d370


	//   ....[170]....
        /*0900*/ 	.word	0x0000d3e0


	//   ....[171]....
        /*0904*/ 	.word	0x0000d4d0


	//   ....[172]....
        /*0908*/ 	.word	0x0000d540


	//   ....[173]....
        /*090c*/ 	.word	0x0000d630


	//   ....[174]....
        /*0910*/ 	.word	0x0000d6a0


	//   ....[175]....
        /*0914*/ 	.word	0x0000d790


	//   ....[176]....
        /*0918*/ 	.word	0x0000d800


	//   ....[177]....
        /*091c*/ 	.word	0x0000d8a0


	//   ....[178]....
        /*0920*/ 	.word	0x0000d990


	//   ....[179]....
        /*0924*/ 	.word	0x0000da00


	//   ....[180]....
        /*0928*/ 	.word	0x0000da60


	//   ....[181]....
        /*092c*/ 	.word	0x0000db50


	//   ....[182]....
        /*0930*/ 	.word	0x0000dbb0


	//   ....[183]....
        /*0934*/ 	.word	0x0000dcb0


	//   ....[184]....
        /*0938*/ 	.word	0x0000dd10


	//   ....[185]....
        /*093c*/ 	.word	0x0000de10


	//   ....[186]....
        /*0940*/ 	.word	0x0000de70


	//   ....[187]....
        /*0944*/ 	.word	0x0000df70


	//   ....[188]....
        /*0948*/ 	.word	0x0000dfd0


	//   ....[189]....
        /*094c*/ 	.word	0x0000e0d0


	//   ....[190]....
        /*0950*/ 	.word	0x0000e130


	//   ....[191]....
        /*0954*/ 	.word	0x0000e230


	//   ....[192]....
        /*0958*/ 	.word	0x0000e290


	//   ....[193]....
        /*095c*/ 	.word	0x0000e340


	//   ....[194]....
        /*0960*/ 	.word	0x0000e400


	//   ....[195]....
        /*0964*/ 	.word	0x0000e4c0


	//   ....[196]....
        /*0968*/ 	.word	0x0000e520


	//   ....[197]....
        /*096c*/ 	.word	0x0000e620


	//   ....[198]....
        /*0970*/ 	.word	0x0000e680


	//   ....[199]....
        /*0974*/ 	.word	0x0000e750


	//   ....[200]....
        /*0978*/ 	.word	0x0000e7b0


	//   ....[201]....
        /*097c*/ 	.word	0x0000e870


	//   ....[202]....
        /*0980*/ 	.word	0x0000e9b0


	//   ....[203]....
        /*0984*/ 	.word	0x0000ea50


	//   ....[204]....
        /*0988*/ 	.word	0x0000eac0


	//   ....[205]....
        /*098c*/ 	.word	0x0000eb70


	//   ....[206]....
        /*0990*/ 	.word	0x0000ebd0


	//   ....[207]....
        /*0994*/ 	.word	0x0000ec80


	//   ....[208]....
        /*0998*/ 	.word	0x0000ece0


	//   ....[209]....
        /*099c*/ 	.word	0x0000ed90


	//   ....[210]....
        /*09a0*/ 	.word	0x0000edf0


	//   ....[211]....
        /*09a4*/ 	.word	0x0000eea0


	//   ....[212]....
        /*09a8*/ 	.word	0x0000ef00


	//   ....[213]....
        /*09ac*/ 	.word	0x0000efb0


	//   ....[214]....
        /*09b0*/ 	.word	0x0000f010


	//   ....[215]....
        /*09b4*/ 	.word	0x0000f0c0


	//   ....[216]....
        /*09b8*/ 	.word	0x0000f120


	//   ....[217]....
        /*09bc*/ 	.word	0x0000f1d0


	//   ....[218]....
        /*09c0*/ 	.word	0x0000f2c0


	//   ....[219]....
        /*09c4*/ 	.word	0x0000f370


	//   ....[220]....
        /*09c8*/ 	.word	0x0000f3d0


	//   ....[221]....
        /*09cc*/ 	.word	0x0000f490


	//   ....[222]....
        /*09d0*/ 	.word	0x0000f4f0


	//   ....[223]....
        /*09d4*/ 	.word	0x0000f5b0


	//   ....[224]....
        /*09d8*/ 	.word	0x0000f610


	//   ....[225]....
        /*09dc*/ 	.word	0x0000f6d0


	//   ....[226]....
        /*09e0*/ 	.word	0x0000f730


	//   ....[227]....
        /*09e4*/ 	.word	0x0000f7f0


	//   ....[228]....
        /*09e8*/ 	.word	0x0000f850


	//   ....[229]....
        /*09ec*/ 	.word	0x0000f910


	//   ....[230]....
        /*09f0*/ 	.word	0x0000f970


	//   ....[231]....
        /*09f4*/ 	.word	0x0000fa30


	//   ....[232]....
        /*09f8*/ 	.word	0x0000fa90


	//   ....[233]....
        /*09fc*/ 	.word	0x0000fb40


	//   ....[234]....
        /*0a00*/ 	.word	0x0000fc30


	//   ....[235]....
        /*0a04*/ 	.word	0x0000fcd0


	//   ....[236]....
        /*0a08*/ 	.word	0x0000fd70


	//   ....[237]....
        /*0a0c*/ 	.word	0x0000fe20


	//   ....[238]....
        /*0a10*/ 	.word	0x0000fe80


	//   ....[239]....
        /*0a14*/ 	.word	0x0000ff40


	//   ....[240]....
        /*0a18*/ 	.word	0x0000ffa0


	//   ....[241]....
        /*0a1c*/ 	.word	0x00010060


	//   ....[242]....
        /*0a20*/ 	.word	0x000100c0


	//   ....[243]....
        /*0a24*/ 	.word	0x00010180


	//   ....[244]....
        /*0a28*/ 	.word	0x000101e0


	//   ....[245]....
        /*0a2c*/ 	.word	0x000102a0


	//   ....[246]....
        /*0a30*/ 	.word	0x00010300


	//   ....[247]....
        /*0a34*/ 	.word	0x000103c0


	//   ....[248]....
        /*0a38*/ 	.word	0x00010420


	//   ....[249]....
        /*0a3c*/ 	.word	0x000104c0


	//   ....[250]....
        /*0a40*/ 	.word	0x00010550


	//   ....[251]....
        /*0a44*/ 	.word	0x000105f0


	//   ....[252]....
        /*0a48*/ 	.word	0x00010710


	//   ....[253]....
        /*0a4c*/ 	.word	0x00010780


	//   ....[254]....
        /*0a50*/ 	.word	0x000107f0


	//   ....[255]....
        /*0a54*/ 	.word	0x00010860


	//   ....[0]....
        /*0a58*/ 	.word	0x000108d0


	//   ....[1]....
        /*0a5c*/ 	.word	0x00010950


	//   ....[2]....
        /*0a60*/ 	.word	0x000109e0


	//   ....[3]....
        /*0a64*/ 	.word	0x00010a70


	//   ....[4]....
        /*0a68*/ 	.word	0x00010ae0


	//   ....[5]....
        /*0a6c*/ 	.word	0x00010b50


	//   ....[6]....
        /*0a70*/ 	.word	0x00010bc0


	//   ....[7]....
        /*0a74*/ 	.word	0x00010c40


	//   ....[8]....
        /*0a78*/ 	.word	0x00010cb0


	//   ....[9]....
        /*0a7c*/ 	.word	0x00010d50


	//   ....[10]....
        /*0a80*/ 	.word	0x00010de0


	//   ....[11]....
        /*0a84*/ 	.word	0x00010f00


	//----- nvinfo : EIATTR_REG_RECONFIG
	.align		4
.L_1403:
        /*0a88*/ 	.byte	0x01, 0x54
	.zero		2


	//----- nvinfo : EIATTR_SYSCALL_OFFSETS
	.align		4
        /*0a8c*/ 	.byte	0x04, 0x46
        /*0a8e*/ 	.short	(.L_1405 - .L_1404)


	//   ....[0]....
.L_1404:
        /*0a90*/ 	.word	0x000013f0


	//   ....[1]....
        /*0a94*/ 	.word	0x00008640


	//   ....[2]....
        /*0a98*/ 	.word	0x00008790


	//   ....[3]....
        /*0a9c*/ 	.word	0x00008880


	//   ....[4]....
        /*0aa0*/ 	.word	0x00009880


	//----- nvinfo : EIATTR_MBARRIER_INSTR_OFFSETS
	.align		4
.L_1405:
        /*0aa4*/ 	.byte	0x04, 0x39
        /*0aa6*/ 	.short	(.L_1407 - .L_1406)


	//   ....[0]....
.L_1406:
        /*0aa8*/ 	.word	0x00000180
        /*0aac*/ 	.word	0x000000ff
        /*0ab0*/ 	.word	0x00016800
        /*0ab4*/ 	.short	0x0100
        /*0ab6*/ 	.byte	0x08
	.zero		1


	//   ....[1]....
        /*0ab8*/ 	.word	0x00000190
        /*0abc*/ 	.word	0x000000ff
        /*0ac0*/ 	.word	0x00016820
        /*0ac4*/ 	.short	0x0100
        /*0ac6*/ 	.byte	0x08
	.zero		1


	//   ....[2]....
        /*0ac8*/ 	.word	0x00000280
        /*0acc*/ 	.word	0x000000ff
        /*0ad0*/ 	.word	0x00016830
        /*0ad4*/ 	.short	0x0100
        /*0ad6*/ 	.byte	0x08
	.zero		1


	//   ....[3]....
        /*0ad8*/ 	.word	0x00000290
        /*0adc*/ 	.word	0x000000ff
        /*0ae0*/ 	.word	0x00016840
        /*0ae4*/ 	.short	0x0100
        /*0ae6*/ 	.byte	0x08
	.zero		1


	//   ....[4]....
        /*0ae8*/ 	.word	0x000002a0
        /*0aec*/ 	.word	0x000000ff
        /*0af0*/ 	.word	0x00016838
        /*0af4*/ 	.short	0x0100
        /*0af6*/ 	.byte	0x08
	.zero		1


	//   ....[5]....
        /*0af8*/ 	.word	0x000002b0
        /*0afc*/ 	.word	0x000000ff
        /*0b00*/ 	.word	0x00016848
        /*0b04*/ 	.short	0x0100
        /*0b06*/ 	.byte	0x08
	.zero		1


	//   ....[6]....
        /*0b08*/ 	.word	0x000003e0
        /*0b0c*/ 	.word	0x000000ff
        /*0b10*/ 	.word	0x00016850
        /*0b14*/ 	.short	0x0100
        /*0b16*/ 	.byte	0x08
	.zero		1


	//   ....[7]....
        /*0b18*/ 	.word	0x000003f0
        /*0b1c*/ 	.word	0x000000ff
        /*0b20*/ 	.word	0x00016860
        /*0b24*/ 	.short	0x0100
        /*0b26*/ 	.byte	0x08
	.zero		1


	//   ....[8]....
        /*0b28*/ 	.word	0x00000400
        /*0b2c*/ 	.word	0x000000ff
        /*0b30*/ 	.word	0x00016858
        /*0b34*/ 	.short	0x0100
        /*0b36*/ 	.byte	0x08
	.zero		1


	//   ....[9]....
        /*0b38*/ 	.word	0x00000410
        /*0b3c*/ 	.word	0x000000ff
        /*0b40*/ 	.word	0x00016868
        /*0b44*/ 	.short	0x0100
        /*0b46*/ 	.byte	0x08
	.zero		1


	//   ....[10]....
        /*0b48*/ 	.word	0x00000500
        /*0b4c*/ 	.word	0x000000ff
        /*0b50*/ 	.word	0x00016870
        /*0b54*/ 	.short	0x0100
        /*0b56*/ 	.byte	0x06
	.zero		1


	//   ....[11]....
        /*0b58*/ 	.word	0x00000510
        /*0b5c*/ 	.word	0x000000ff
        /*0b60*/ 	.word	0x00016880
        /*0b64*/ 	.short	0x0100
        /*0b66*/ 	.byte	0x06
	.zero		1


	//   ....[12]....
        /*0b68*/ 	.word	0x00000520
        /*0b6c*/ 	.word	0x000000ff
        /*0b70*/ 	.word	0x00016878
        /*0b74*/ 	.short	0x0100
        /*0b76*/ 	.byte	0x06
	.zero		1


	//   ....[13]....
        /*0b78*/ 	.word	0x00000530
        /*0b7c*/ 	.word	0x000000ff
        /*0b80*/ 	.word	0x00016888
        /*0b84*/ 	.short	0x0100
        /*0b86*/ 	.byte	0x06
	.zero		1


	//   ....[14]....
        /*0b88*/ 	.word	0x00000660
        /*0b8c*/ 	.word	0x000000ff
        /*0b90*/ 	.word	0x00016890
        /*0b94*/ 	.short	0x0100
        /*0b96*/ 	.byte	0x08
	.zero		1


	//   ....[15]....
        /*0b98*/ 	.word	0x00000670
        /*0b9c*/ 	.word	0x000000ff
        /*0ba0*/ 	.word	0x000168a0
        /*0ba4*/ 	.short	0x0100
        /*0ba6*/ 	.byte	0x08
	.zero		1


	//   ....[16]....
        /*0ba8*/ 	.word	0x00000680
        /*0bac*/ 	.word	0x000000ff
        /*0bb0*/ 	.word	0x00016898
        /*0bb4*/ 	.short	0x0100
        /*0bb6*/ 	.byte	0x08
	.zero		1


	//   ....[17]....
        /*0bb8*/ 	.word	0x00000690
        /*0bbc*/ 	.word	0x000000ff
        /*0bc0*/ 	.word	0x000168a8
        /*0bc4*/ 	.short	0x0100
        /*0bc6*/ 	.byte	0x08
	.zero		1


	//   ....[18]....
        /*0bc8*/ 	.word	0x000007d0
        /*0bcc*/ 	.word	0x000000ff
        /*0bd0*/ 	.word	0x000168b0
        /*0bd4*/ 	.short	0x0100
        /*0bd6*/ 	.byte	0x08
	.zero		1


	//   ....[19]....
        /*0bd8*/ 	.word	0x000007e0
        /*0bdc*/ 	.word	0x000000ff
        /*0be0*/ 	.word	0x000168c0
        /*0be4*/ 	.short	0x0100
        /*0be6*/ 	.byte	0x08
	.zero		1


	//   ....[20]....
        /*0be8*/ 	.word	0x000007f0
        /*0bec*/ 	.word	0x000000ff
        /*0bf0*/ 	.word	0x000168b8
        /*0bf4*/ 	.short	0x0100
        /*0bf6*/ 	.byte	0x08
	.zero		1


	//   ....[21]....
        /*0bf8*/ 	.word	0x00000800
        /*0bfc*/ 	.word	0x000000ff
        /*0c00*/ 	.word	0x000168c8
        /*0c04*/ 	.short	0x0100
        /*0c06*/ 	.byte	0x08
	.zero		1


	//   ....[22]....
        /*0c08*/ 	.word	0x00001470
        /*0c0c*/ 	.word	0x000000ff
        /*0c10*/ 	.word	0x00016800
        /*0c14*/ 	.short	0x010a
        /*0c16*/ 	.byte	0x31
	.zero		1


	//   ....[23]....
        /*0c18*/ 	.word	0x000014f0
        /*0c1c*/ 	.word	0x00000004
        /*0c20*/ 	.word	0x00016830
        /*0c24*/ 	.short	0x010a
        /*0c26*/ 	.byte	0x3f
	.zero		1


	//   ....[24]....
        /*0c28*/ 	.word	0x00001540
        /*0c2c*/ 	.word	0x00000004
        /*0c30*/ 	.word	0x00016830
        /*0c34*/ 	.short	0x010a
        /*0c36*/ 	.byte	0x3f
	.zero		1


	//   ....[25]....
        /*0c38*/ 	.word	0x000021a0
        /*0c3c*/ 	.word	0x000000ff
        /*0c40*/ 	.word	0x00000000
        /*0c44*/ 	.short	0x0101
        /*0c46*/ 	.byte	0x06
	.zero		1


	//   ....[26]....
        /*0c48*/ 	.word	0x00003600
        /*0c4c*/ 	.word	0x000000ff
        /*0c50*/ 	.word	0x00016830
        /*0c54*/ 	.short	0x010a
        /*0c56*/ 	.byte	0x06
	.zero		1


	//   ....[27]....
        /*0c58*/ 	.word	0x00003640
        /*0c5c*/ 	.word	0x000000ff
        /*0c60*/ 	.word	0x00016830
        /*0c64*/ 	.short	0x010a
        /*0c66*/ 	.byte	0x06
	.zero		1


	//   ....[28]....
        /*0c68*/ 	.word	0x00003880
        /*0c6c*/ 	.word	0x000000ff
        /*0c70*/ 	.word	0x00016850
        /*0c74*/ 	.short	0x010a
        /*0c76*/ 	.byte	0x06
	.zero		1


	//   ....[29]....
        /*0c78*/ 	.word	0x000038c0
        /*0c7c*/ 	.word	0x000000ff
        /*0c80*/ 	.word	0x00016850
        /*0c84*/ 	.short	0x010a
        /*0c86*/ 	.byte	0x06
	.zero		1


	//   ....[30]....
        /*0c88*/ 	.word	0x00003d10
        /*0c8c*/ 	.word	0x000000ff
        /*0c90*/ 	.word	0x00000000
        /*0c94*/ 	.short	0x0101
        /*0c96*/ 	.byte	0x06
	.zero		1


	//   ....[31]....
        /*0c98*/ 	.word	0x00004ec0
        /*0c9c*/ 	.word	0x000000ff
        /*0ca0*/ 	.word	0x00000000
        /*0ca4*/ 	.short	0x0101
        /*0ca6*/ 	.byte	0x06
	.zero		1


	//   ....[32]....
        /*0ca8*/ 	.word	0x00005300
        /*0cac*/ 	.word	0x000000ff
        /*0cb0*/ 	.word	0x00016850
        /*0cb4*/ 	.short	0x010a
        /*0cb6*/ 	.byte	0x05
	.zero		1


	//   ....[33]....
        /*0cb8*/ 	.word	0x00005340
        /*0cbc*/ 	.word	0x000000ff
        /*0cc0*/ 	.word	0x00016850
        /*0cc4*/ 	.short	0x010a
        /*0cc6*/ 	.byte	0x05
	.zero		1


	//   ....[34]....
        /*0cc8*/ 	.word	0x000058f0
        /*0ccc*/ 	.word	0x000000ff
        /*0cd0*/ 	.word	0x00000000
        /*0cd4*/ 	.short	0x0101
        /*0cd6*/ 	.byte	0x04
	.zero		1


	//   ....[35]....
        /*0cd8*/ 	.word	0x00006750
        /*0cdc*/ 	.word	0x00000000
        /*0ce0*/ 	.word	0x00000000
        /*0ce4*/ 	.short	0x0101
        /*0ce6*/ 	.byte	0x3f
	.zero		1


	//   ....[36]....
        /*0ce8*/ 	.word	0x00008db0
        /*0cec*/ 	.word	0x00000003
        /*0cf0*/ 	.word	0x00016840
        /*0cf4*/ 	.short	0x010a
        /*0cf6*/ 	.byte	0x3f
	.zero		1


	//   ....[37]....
        /*0cf8*/ 	.word	0x00009570
        /*0cfc*/ 	.word	0x00000003
        /*0d00*/ 	.word	0x00016830
        /*0d04*/ 	.short	0x0107
        /*0d06*/ 	.byte	0x3f
	.zero		1


	//   ....[38]....
        /*0d08*/ 	.word	0x00009640
        /*0d0c*/ 	.word	0x00000003
        /*0d10*/ 	.word	0x00016830
        /*0d14*/ 	.short	0x0101
        /*0d16*/ 	.byte	0x3f
	.zero		1


	//   ....[39]....
        /*0d18*/ 	.word	0x0000a4a0
        /*0d1c*/ 	.word	0x00000016
        /*0d20*/ 	.word	0x00016800
        /*0d24*/ 	.short	0x0107
        /*0d26*/ 	.byte	0x3f
	.zero		1


	//   ....[40]....
        /*0d28*/ 	.word	0x0000a5a0
        /*0d2c*/ 	.word	0x00000016
        /*0d30*/ 	.word	0x00016800
        /*0d34*/ 	.short	0x0101
        /*0d36*/ 	.byte	0x3f
	.zero		1


	//   ....[41]....
        /*0d38*/ 	.word	0x0000a5c0
        /*0d3c*/ 	.word	0x00000016
        /*0d40*/ 	.word	0x00016820
        /*0d44*/ 	.short	0x010a
        /*0d46*/ 	.byte	0x3f
	.zero		1


	//   ....[42]....
        /*0d48*/ 	.word	0x0000a960
        /*0d4c*/ 	.word	0x00000005
        /*0d50*/ 	.word	0x00016840
        /*0d54*/ 	.short	0x010a
        /*0d56*/ 	.byte	0x3f
	.zero		1


	//   ....[43]....
        /*0d58*/ 	.word	0x0000ae70
        /*0d5c*/ 	.word	0x00000005
        /*0d60*/ 	.word	0x00016830
        /*0d64*/ 	.short	0x0107
        /*0d66*/ 	.byte	0x3f
	.zero		1


	//   ....[44]....
        /*0d68*/ 	.word	0x0000af30
        /*0d6c*/ 	.word	0x00000005
        /*0d70*/ 	.word	0x00016830
        /*0d74*/ 	.short	0x0101
        /*0d76*/ 	.byte	0x3f
	.zero		1


	//   ....[45]....
        /*0d78*/ 	.word	0x0000af90
        /*0d7c*/ 	.word	0x00000005
        /*0d80*/ 	.word	0x00016860
        /*0d84*/ 	.short	0x010a
        /*0d86*/ 	.byte	0x3f
	.zero		1


	//   ....[46]....
        /*0d88*/ 	.word	0x0000b460
        /*0d8c*/ 	.word	0x00000005
        /*0d90*/ 	.word	0x00016850
        /*0d94*/ 	.short	0x0107
        /*0d96*/ 	.byte	0x3f
	.zero		1


	//   ....[47]....
        /*0d98*/ 	.word	0x0000b600
        /*0d9c*/ 	.word	0x00000005
        /*0da0*/ 	.word	0x00016850
        /*0da4*/ 	.short	0x0101
        /*0da6*/ 	.byte	0x3f
	.zero		1


	//   ....[48]....
        /*0da8*/ 	.word	0x0000b810
        /*0dac*/ 	.word	0x00000000
        /*0db0*/ 	.word	0x00016860
        /*0db4*/ 	.short	0x010a
        /*0db6*/ 	.byte	0x3f
	.zero		1


	//   ....[49]....
        /*0db8*/ 	.word	0x0000bca0
        /*0dbc*/ 	.word	0x00000000
        /*0dc0*/ 	.word	0x00016850
        /*0dc4*/ 	.short	0x0107
        /*0dc6*/ 	.byte	0x3f
	.zero		1


	//   ....[50]....
        /*0dc8*/ 	.word	0x0000bd70
        /*0dcc*/ 	.word	0x00000000
        /*0dd0*/ 	.word	0x00016850
        /*0dd4*/ 	.short	0x0101
        /*0dd6*/ 	.byte	0x3f
	.zero		1


	//   ....[51]....
        /*0dd8*/ 	.word	0x0000c870
        /*0ddc*/ 	.word	0x00000005
        /*0de0*/ 	.word	0x00016820
        /*0de4*/ 	.short	0x010a
        /*0de6*/ 	.byte	0x3f
	.zero		1


	//   ....[52]....
        /*0de8*/ 	.word	0x0000c9f0
        /*0dec*/ 	.word	0x00000003
        /*0df0*/ 	.word	0x00016840
        /*0df4*/ 	.short	0x010a
        /*0df6*/ 	.byte	0x3f
	.zero		1


	//   ....[53]....
        /*0df8*/ 	.word	0x0000ca90
        /*0dfc*/ 	.word	0x00000019
        /*0e00*/ 	.word	0x00016840
        /*0e04*/ 	.short	0x010a
        /*0e06*/ 	.byte	0x3f
	.zero		1


	//   ....[54]....
        /*0e08*/ 	.word	0x0000cad0
        /*0e0c*/ 	.word	0x00000003
        /*0e10*/ 	.word	0x00016860
        /*0e14*/ 	.short	0x010a
        /*0e16*/ 	.byte	0x3f
	.zero		1


	//   ....[55]....
        /*0e18*/ 	.word	0x0000cb10
        /*0e1c*/ 	.word	0x00000019
        /*0e20*/ 	.word	0x00016860
        /*0e24*/ 	.short	0x010a
        /*0e26*/ 	.byte	0x3f
	.zero		1


	//   ....[56]....
        /*0e28*/ 	.word	0x0000cb80
        /*0e2c*/ 	.word	0x00000003
        /*0e30*/ 	.word	0x00016800
        /*0e34*/ 	.short	0x010a
        /*0e36*/ 	.byte	0x3f
	.zero		1


	//   ....[57]....
        /*0e38*/ 	.word	0x0000cbd0
        /*0e3c*/ 	.word	0x00000004
        /*0e40*/ 	.word	0x00016830
        /*0e44*/ 	.short	0x010a
        /*0e46*/ 	.byte	0x3f
	.zero		1


	//   ....[58]....
        /*0e48*/ 	.word	0x0000cc30
        /*0e4c*/ 	.word	0x00000003
        /*0e50*/ 	.word	0x00016830
        /*0e54*/ 	.short	0x010a
        /*0e56*/ 	.byte	0x3f
	.zero		1


	//   ....[59]....
        /*0e58*/ 	.word	0x0000cc90
        /*0e5c*/ 	.word	0x00000003
        /*0e60*/ 	.word	0x00016850
        /*0e64*/ 	.short	0x010a
        /*0e66*/ 	.byte	0x3f
	.zero		1


	//   ....[60]....
        /*0e68*/ 	.word	0x0000ccf0
        /*0e6c*/ 	.word	0x0000000b
        /*0e70*/ 	.word	0x00016850
        /*0e74*/ 	.short	0x010a
        /*0e76*/ 	.byte	0x3f
	.zero		1


	//   ....[61]....
        /*0e78*/ 	.word	0x0000ce10
        /*0e7c*/ 	.word	0x00000003
        /*0e80*/ 	.word	0x00016840
        /*0e84*/ 	.short	0x010a
        /*0e86*/ 	.byte	0x3f
	.zero		1


	//   ....[62]....
        /*0e88*/ 	.word	0x0000e8b0
        /*0e8c*/ 	.word	0x00000016
        /*0e90*/ 	.word	0x00016820
        /*0e94*/ 	.short	0x010a
        /*0e96*/ 	.byte	0x3f
	.zero		1


	//   ....[63]....
        /*0e98*/ 	.word	0x0000e900
        /*0e9c*/ 	.word	0x00000005
        /*0ea0*/ 	.word	0x00016840
        /*0ea4*/ 	.short	0x010a
        /*0ea6*/ 	.byte	0x3f
	.zero		1


	//   ....[64]....
        /*0ea8*/ 	.word	0x0000f210
        /*0eac*/ 	.word	0x00000005
        /*0eb0*/ 	.word	0x00016860
        /*0eb4*/ 	.short	0x010a
        /*0eb6*/ 	.byte	0x3f
	.zero		1


	//   ....[65]....
        /*0eb8*/ 	.word	0x0000fb80
        /*0ebc*/ 	.word	0x00000000
        /*0ec0*/ 	.word	0x00016860
        /*0ec4*/ 	.short	0x010a
        /*0ec6*/ 	.byte	0x3f
	.zero		1


	//   ....[66]....
        /*0ec8*/ 	.word	0x00010e20
        /*0ecc*/ 	.word	0x00000005
        /*0ed0*/ 	.word	0x00016820
        /*0ed4*/ 	.short	0x010a
        /*0ed6*/ 	.byte	0x3f
	.zero		1


	//   ....[67]....
        /*0ed8*/ 	.word	0x00010fc0
        /*0edc*/ 	.word	0x00000003
        /*0ee0*/ 	.word	0x00016840
        /*0ee4*/ 	.short	0x010a
        /*0ee6*/ 	.byte	0x3f
	.zero		1


	//   ....[68]....
        /*0ee8*/ 	.word	0x00011010
        /*0eec*/ 	.word	0x00000019
        /*0ef0*/ 	.word	0x00016840
        /*0ef4*/ 	.short	0x010a
        /*0ef6*/ 	.byte	0x3f
	.zero		1


	//   ....[69]....
        /*0ef8*/ 	.word	0x00011060
        /*0efc*/ 	.word	0x00000003
        /*0f00*/ 	.word	0x00016860
        /*0f04*/ 	.short	0x010a
        /*0f06*/ 	.byte	0x3f
	.zero		1


	//----- nvinfo : EIATTR_NUM_MBARRIERS
	.align		4
.L_1407:
        /*0f08*/ 	.byte	0x03, 0x38
        /*0f0a*/ 	.short	0x0016


	//----- nvinfo : EIATTR_EXIT_INSTR_OFFSETS
	.align		4
        /*0f0c*/ 	.byte	0x04, 0x1c
        /*0f0e*/ 	.short	(.L_1409 - .L_1408)


	//   ....[0]....
.L_1408:
        /*0f10*/ 	.word	0x000009b0


	//   ....[1]....
        /*0f14*/ 	.word	0x00007400


	//   ....[2]....
        /*0f18*/ 	.word	0x0000cb60


	//----- nvinfo : EIATTR_MAX_THREADS
	.align		4
.L_1409:
        /*0f1c*/ 	.byte	0x04, 0x05
        /*0f1e*/ 	.short	(.L_1411 - .L_1410)
.L_1410:
        /*0f20*/ 	.word	0x00000200
        /*0f24*/ 	.word	0x00000001
        /*0f28*/ 	.word	0x00000001


	//----- nvinfo : EIATTR_CRS_STACK_SIZE
	.align		4
.L_1411:
        /*0f2c*/ 	.byte	0x04, 0x1e
        /*0f2e*/ 	.short	(.L_1413 - .L_1412)
.L_1412:
        /*0f30*/ 	.word	0x00000000


	//----- nvinfo : EIATTR_CBANK_PARAM_SIZE
	.align		4
.L_1413:
        /*0f34*/ 	.byte	0x03, 0x19
        /*0f36*/ 	.short	0x0af0


	//----- nvinfo : EIATTR_PARAM_CBANK
	.align		4
        /*0f38*/ 	.byte	0x04, 0x0a
        /*0f3a*/ 	.short	(.L_1415 - .L_1414)
	.align		4
.L_1414:
        /*0f3c*/ 	.word	index@(.nv.constant0._ZN7cutlass13device_kernelIN5flash11enable_sm90INS1_16FlashAttnFwdSm90INS1_25CollectiveMainloopFwdSm90ILi2EN4cute5tupleIJNS5_1CILi1EEES8_S8_EEENS6_IJNS7_ILi192EEENS7_ILi128EEENS7_ILi64EEEEEELi64ENS_6half_tEfNS_4arch4Sm90ELb0ELb0ELb0ELb1ELb1ELb0ELb0ELb1ELb1ELb1ELb0ELb0EEENS1_21CollectiveEpilogueFwdINS6_IJSA_SC_SB_EEES9_SE_SG_Li384ELb1ELb1ELb0ELb0EEENS1_36VarlenDynamicPersistentTileSchedulerILi192ELi128ELi384ELi128ELb0ELb1ELb1ELb0ELb1ELb1EEEEEEEEEvNT_6ParamsE)
        /*0f40*/ 	.short	0x0210
        /*0f42*/ 	.short	0x0af0


	//----- nvinfo : EIATTR_SW_WAR
	.align		4
.L_1415:
        /*0f44*/ 	.byte	0x04, 0x36
        /*0f46*/ 	.short	(.L_1417 - .L_1416)
.L_1416:
        /*0f48*/ 	.word	0x00000008
.L_1417:


//--------------------- .nv.info._ZN7cutlass13device_kernelIN5flash11enable_sm90INS1_16FlashAttnFwdSm90INS1_25CollectiveMainloopFwdSm90ILi2EN4cute5tupleIJNS5_1CILi1EEES8_S8_EEENS6_IJNS7_ILi192EEENS7_ILi128EEENS7_ILi64EEEEEELi64ENS_6half_tEfNS_4arch4Sm90ELb0ELb0ELb0ELb1ELb1ELb1ELb0ELb1ELb1ELb1ELb0ELb0EEENS1_21CollectiveEpilogueFwdINS6_IJSA_SC_SB_EEES9_SE_SG_Li384ELb1ELb1ELb0ELb0EEENS1_36VarlenDynamicPersistentTileSchedulerILi192ELi128ELi384ELi128ELb0ELb1ELb1ELb0ELb1ELb1EEEEEEEEEvNT_6ParamsE --------------------------
	.section	.nv.info._ZN7cutlass13device_kernelIN5flash11enable_sm90INS1_16FlashAttnFwdSm90INS1_25CollectiveMainloopFwdSm90ILi2EN4cute5tupleIJNS5_1CILi1EEES8_S8_EEENS6_IJNS7_ILi192EEENS7_ILi128EEENS7_ILi64EEEEEELi64ENS_6half_tEfNS_4arch4Sm90ELb0ELb0ELb0ELb1ELb1ELb1ELb0ELb1ELb1ELb1ELb0ELb0EEENS1_21CollectiveEpilogueFwdINS6_IJSA_SC_SB_EEES9_SE_SG_Li384ELb1ELb1ELb0ELb0EEENS1_36VarlenDynamicPersistentTileSchedulerILi192ELi128ELi384ELi128ELb0ELb1ELb1ELb0ELb1ELb1EEEEEEEEEvNT_6ParamsE,"",@"SHT_CUDA_INFO"
	.sectionflags	@""
	.align	4


	//----- nvinfo : EIATTR_CUDA_API_VERSION
	.align		4
        /*0000*/ 	.byte	0x04, 0x37
        /*0002*/ 	.short	(.L_1419 - .L_1418)
.L_1418:
        /*0004*/ 	.word	0x00000082


	//----- nvinfo : EIATTR_KPARAM_INFO
	.align		4
.L_1419:
        /*0008*/ 	.byte	0x04, 0x17
        /*000a*/ 	.short	(.L_1421 - .L_1420)
.L_1420:
        /*000c*/ 	.word	0x00000000
        /*0010*/ 	.short	0x0000
        /*0012*/ 	.short	0x0070
        /*0014*/ 	.byte	0x00, 0xf0, 0x01, 0x2a


	//----- nvinfo : EIATTR_SPARSE_MMA_MASK
	.align		4
.L_1421:
        /*0018*/ 	.byte	0x03, 0x50
        /*001a*/ 	.short	0x0000


	//----- nvinfo : EIATTR_MAXREG_COUNT
	.align		4
        /*001c*/ 	.byte	0x03, 0x1b
        /*001e*/ 	.short	0x0080


	//----- nvinfo : EIATTR_NUM_BARRIERS
	.align		4
        /*0020*/ 	.byte	0x02, 0x4c
        /*0022*/ 	.byte	0x10
	.zero		1


	//----- nvinfo : EIATTR_EXTERNS
	.align		4
        /*0024*/ 	.byte	0x04, 0x0f
        /*0026*/ 	.short	(.L_1423 - .L_1422)


	//   ....[0]....
	.align		4
.L_1422:
        /*0028*/ 	.word	index@(__assertfail)


	//----- nvinfo : EIATTR_ANNOTATIONS
	.align		4
.L_1423:
        /*002c*/ 	.byte	0x04, 0x55
        /*002e*/ 	.short	(.L_1425 - .L_1424)


	//   ....[0]....
.L_1424:
        /* <DEDUP_REMOVED lines=65> */


	//----- nvinfo : EIATTR_MERCURY_ISA_VERSION
	.align		4
.L_1425:
        /*0430*/ 	.byte	0x03, 0x5f
        /*0432*/ 	.short	0x0101


	//----- nvinfo : EIATTR_UNUSED_LOAD_BYTE_OFFSET
	.align		4
        /*0434*/ 	.byte	0x04, 0x44
        /*0436*/ 	.short	(.L_1427 - .L_1426)


	//   ....[0]....
.L_1426:
        /*0438*/ 	.word	0x00000a80
        /*043c*/ 	.word	0x0000fff0


	//   ....[1]....
        /*0440*/ 	.word	0x0000cb20
        /*0444*/ 	.word	0x0000fff0


	//----- nvinfo : EIATTR_INT_WARP_WIDE_INSTR_OFFSETS
	.align		4
.L_1427:
        /*0448*/ 	.byte	0x04, 0x31
        /*044a*/ 	.short	(.L_1429 - .L_1428)


	//   ....[0]....
.L_1428:
        /*044c*/ 	.word	0x00000130


	//   ....[1]....
        /*0450*/ 	.word	0x00000170


	//   ....[2]....
        /*0454*/ 	.word	0x000001e0


	//   ....[3]....
        /*0458*/ 	.word	0x000103b0


	//   ....[4]....
        /*045c*/ 	.word	0x00010440


	//   ....[5]....
        /*0460*/ 	.word	0x00013710


	//   ....[6]....
        /*0464*/ 	.word	0x000137a0


	//----- nvinfo : EIATTR_COOP_GROUP_MASK_REGIDS
	.align		4
.L_1429:
        /*0468*/ 	.byte	0x04, 0x29
        /*046a*/ 	.short	(.L_1431 - .L_1430)


	//   ....[0]....
.L_1430:
        /*046c*/ 	.word	0xffffffff


	//   ....[1]....
        /*0470*/ 	.word	0xffffffff


	//   ....[2]....
        /*0474*/ 	.word	0xffffffff


	//   ....[3]....
        /*0478*/ 	.word	0xffffffff


	//   ....[4]....
        /*047c*/ 	.word	0xffffffff


	//   ....[5]....
        /*0480*/ 	.word	0xffffffff


	//   ....[6]....
        /*0484*/ 	.word	0xffffffff


	//   ....[7]....
        /*0488*/ 	.word	0xffffffff


	//   ....[8]....
        /*048c*/ 	.word	0xffffffff


	//   ....[9]....
        /*0490*/ 	.word	0xffffffff


	//   ....[10]....
        /*0494*/ 	.word	0xffffffff


	//   ....[11]....
        /*0498*/ 	.word	0xffffffff


	//   ....[12]....
        /*049c*/ 	.word	0xffffffff


	//   ....[13]....
        /*04a0*/ 	.word	0xffffffff


	//   ....[14]....
        /*04a4*/ 	.word	0xffffffff


	//   ....[15]....
        /*04a8*/ 	.word	0xffffffff


	//   ....[16]....
        /*04ac*/ 	.word	0xffffffff


	//   ....[17]....
        /*04b0*/ 	.word	0xffffffff


	//   ....[18]....
        /*04b4*/ 	.word	0xffffffff


	//   ....[19]....
        /*04b8*/ 	.word	0xffffffff


	//   ....[20]....
        /*04bc*/ 	.word	0xffffffff


	//   ....[21]....
        /*04c0*/ 	.word	0xffffffff


	//   ....[22]....
        /*04c4*/ 	.word	0xffffffff


	//   ....[23]....
        /*04c8*/ 	.word	0xffffffff


	//   ....[24]....
        /*04cc*/ 	.word	0xffffffff


	//   ....[25]....
        /*04d0*/ 	.word	0xffffffff


	//   ....[26]....
        /*04d4*/ 	.word	0xffffffff


	//   ....[27]....
        /*04d8*/ 	.word	0xffffffff


	//   ....[28]....
        /*04dc*/ 	.word	0xffffffff


	//   ....[29]....
        /*04e0*/ 	.word	0xffffffff


	//   ....[30]....
        /*04e4*/ 	.word	0xffffffff


	//   ....[31]....
        /*04e8*/ 	.word	0xffffffff


	//   ....[32]....
        /*04ec*/ 	.word	0xffffffff


	//   ....[33]....
        /*04f0*/ 	.word	0xffffffff


	//   ....[34]....
        /*04f4*/ 	.word	0xffffffff


	//   ....[35]....
        /*04f8*/ 	.word	0xffffffff


	//   ....[36]....
        /*04fc*/ 	.word	0xffffffff


	//   ....[37]....
        /*0500*/ 	.word	0xffffffff


	//   ....[38]....
        /*0504*/ 	.word	0xffffffff


	//   ....[39]....
        /*0508*/ 	.word	0xffffffff


	//   ....[40]....
        /*050c*/ 	.word	0xffffffff


	//   ....[41]....
        /*0510*/ 	.word	0xffffffff


	//   ....[42]....
        /*0514*/ 	.word	0xffffffff


	//   ....[43]....
        /*0518*/ 	.word	0xffffffff


	//   ....[44]....
        /*051c*/ 	.word	0xffffffff


	//   ....[45]....
        /*0520*/ 	.word	0xffffffff


	//   ....[46]....
        /*0524*/ 	.word	0xffffffff


	//   ....[47]....
        /*0528*/ 	.word	0xffffffff


	//   ....[48]....
        /*052c*/ 	.word	0xffffffff


	//   ....[49]....
        /*0530*/ 	.word	0xffffffff


	//   ....[50]....
        /*0534*/ 	.word	0xffffffff


	//   ....[51]....
        /*0538*/ 	.word	0xffffffff


	//   ....[52]....
        /*053c*/ 	.word	0xffffffff


	//   ....[53]....
        /*0540*/ 	.word	0xffffffff


	//   ....[54]....
        /*0544*/ 	.word	0xffffffff


	//   ....[55]....
        /*0548*/ 	.word	0xffffffff


	//   ....[56]....
        /*054c*/ 	.word	0xffffffff


	//   ....[57]....
        /*0550*/ 	.word	0xffffffff


	//   ....[58]....
        /*0554*/ 	.word	0xffffffff


	//   ....[59]....
        /*0558*/ 	.word	0xffffffff


	//   ....[60]....
        /*055c*/ 	.word	0xffffffff


	//   ....[61]....
        /*0560*/ 	.word	0xffffffff


	//   ....[62]....
        /*0564*/ 	.word	0xffffffff


	//   ....[63]....
        /*0568*/ 	.word	0xffffffff


	//   ....[64]....
        /*056c*/ 	.word	0xffffffff


	//   ....[65]....
        /*0570*/ 	.word	0xffffffff


	//   ....[66]....
        /*0574*/ 	.word	0xffffffff


	//   ....[67]....
        /*0578*/ 	.word	0xffffffff


	//   ....[68]....
        /*057c*/ 	.word	0xffffffff


	//   ....[69]....
        /*0580*/ 	.word	0xffffffff


	//   ....[70]....
        /*0584*/ 	.word	0xffffffff


	//   ....[71]....
        /*0588*/ 	.word	0xffffffff


	//   ....[72]....
        /*058c*/ 	.word	0xffffffff


	//   ....[73]....
        /*0590*/ 	.word	0xffffffff


	//   ....[74]....
        /*0594*/ 	.word	0xffffffff


	//   ....[75]....
        /*0598*/ 	.word	0xffffffff


	//   ....[76]....
        /*059c*/ 	.word	0xffffffff


	//   ....[77]....
        /*05a0*/ 	.word	0xffffffff


	//   ....[78]....
        /*05a4*/ 	.word	0xffffffff


	//   ....[79]....
        /*05a8*/ 	.word	0xffffffff


	//   ....[80]....
        /*05ac*/ 	.word	0xffffffff


	//   ....[81]....
        /*05b0*/ 	.word	0xffffffff


	//   ....[82]....
        /*05b4*/ 	.word	0xffffffff


	//   ....[83]....
        /*05b8*/ 	.word	0xffffffff


	//   ....[84]....
        /*05bc*/ 	.word	0xffffffff


	//   ....[85]....
        /*05c0*/ 	.word	0xffffffff


	//   ....[86]....
        /*05c4*/ 	.word	0xffffffff


	//   ....[87]....
        /*05c8*/ 	.word	0xffffffff


	//   ....[88]....
        /*05cc*/ 	.word	0xffffffff


	//   ....[89]....
        /*05d0*/ 	.word	0xffffffff


	//   ....[90]....
        /*05d4*/ 	.word	0xffffffff


	//   ....[91]....
        /*05d8*/ 	.word	0xffffffff


	//   ....[92]....
        /*05dc*/ 	.word	0xffffffff


	//   ....[93]....
        /*05e0*/ 	.word	0xffffffff


	//   ....[94]....
        /*05e4*/ 	.word	0xffffffff


	//   ....[95]....
        /*05e8*/ 	.word	0xffffffff


	//   ....[96]....
        /*05ec*/ 	.word	0xffffffff


	//   ....[97]....
        /*05f0*/ 	.word	0xffffffff


	//   ....[98]....
        /*05f4*/ 	.word	0xffffffff


	//   ....[99]....
        /*05f8*/ 	.word	0xffffffff


	//   ....[100]....
        /*05fc*/ 	.word	0xffffffff


	//   ....[101]....
        /*0600*/ 	.word	0xffffffff


	//   ....[102]....
        /*0604*/ 	.word	0xffffffff


	//   ....[103]....
        /*0608*/ 	.word	0xffffffff


	//   ....[104]....
        /*060c*/ 	.word	0xffffffff


	//   ....[105]....
        /*0610*/ 	.word	0xffffffff


	//   ....[106]....
        /*0614*/ 	.word	0xffffffff


	//   ....[107]....
        /*0618*/ 	.word	0xffffffff


	//   ....[108]....
        /*061c*/ 	.word	0xffffffff


	//   ....[109]....
        /*0620*/ 	.word	0xffffffff


	//   ....[110]....
        /*0624*/ 	.word	0xffffffff


	//   ....[111]....
        /*0628*/ 	.word	0xffffffff


	//   ....[112]....
        /*062c*/ 	.word	0xffffffff


	//   ....[113]....
        /*0630*/ 	.word	0xffffffff


	//   ....[114]....
        /*0634*/ 	.word	0xffffffff


	//   ....[115]....
        /*0638*/ 	.word	0xffffffff


	//   ....[116]....
        /*063c*/ 	.word	0xffffffff


	//   ....[117]....
        /*0640*/ 	.word	0xffffffff


	//   ....[118]....
        /*0644*/ 	.word	0xffffffff


	//   ....[119]....
        /*0648*/ 	.word	0xffffffff


	//   ....[120]....
        /*064c*/ 	.word	0xffffffff


	//   ....[121]....
        /*0650*/ 	.word	0xffffffff


	//   ....[122]....
        /*0654*/ 	.word	0xffffffff


	//   ....[123]....
        /*0658*/ 	.word	0xffffffff


	//   ....[124]....
        /*065c*/ 	.word	0xffffffff


	//   ....[125]....
        /*0660*/ 	.word	0xffffffff


	//   ....[126]....
        /*0664*/ 	.word	0xffffffff


	//   ....[127]....
        /*0668*/ 	.word	0xffffffff


	//   ....[128]....
        /*066c*/ 	.word	0xffffffff


	//   ....[129]....
        /*0670*/ 	.word	0xffffffff


	//   ....[130]....
        /*0674*/ 	.word	0xffffffff


	//   ....[131]....
        /*0678*/ 	.word	0xffffffff


	//   ....[132]....
        /*067c*/ 	.word	0xffffffff


	//   ....[133]....
        /*0680*/ 	.word	0xffffffff


	//   ....[134]....
        /*0684*/ 	.word	0xffffffff


	//   ....[135]....
        /*0688*/ 	.word	0xffffffff


	//   ....[136]....
        /*068c*/ 	.word	0xffffffff


	//   ....[137]....
        /*0690*/ 	.word	0xffffffff


	//   ....[138]....
        /*0694*/ 	.word	0xffffffff


	//   ....[139]....
        /*0698*/ 	.word	0xffffffff


	//   ....[140]....
        /*069c*/ 	.word	0xffffffff


	//   ....[141]....
        /*06a0*/ 	.word	0xffffffff


	//   ....[142]....
        /*06a4*/ 	.word	0xffffffff


	//   ....[143]....
        /*06a8*/ 	.word	0xffffffff


	//   ....[144]....
        /*06ac*/ 	.word	0xffffffff


	//   ....[145]....
        /*06b0*/ 	.word	0xffffffff


	//   ....[146]....
        /*06b4*/ 	.word	0xffffffff


	//   ....[147]....
        /*06b8*/ 	.word	0xffffffff


	//   ....[148]....
        /*06bc*/ 	.word	0xffffffff


	//   ....[149]....
        /*06c0*/ 	.word	0xffffffff


	//   ....[150]....
        /*06c4*/ 	.word	0xffffffff


	//   ....[151]....
        /*06c8*/ 	.word	0xffffffff


	//   ....[152]....
        /*06cc*/ 	.word	0xffffffff


	//   ....[153]....
        /*06d0*/ 	.word	0xffffffff


	//   ....[154]....
        /*06d4*/ 	.word	0xffffffff


	//   ....[155]....
        /*06d8*/ 	.word	0xffffffff


	//   ....[156]....
        /*06dc*/ 	.word	0xffffffff


	//   ....[157]....
        /*06e0*/ 	.word	0xffffffff


	//   ....[158]....
        /*06e4*/ 	.word	0xffffffff


	//   ....[159]....
        /*06e8*/ 	.word	0xffffffff


	//   ....[160]....
        /*06ec*/ 	.word	0xffffffff


	//   ....[161]....
        /*06f0*/ 	.word	0xffffffff


	//   ....[162]....
        /*06f4*/ 	.word	0xffffffff


	//   ....[163]....
        /*06f8*/ 	.word	0xffffffff


	//   ....[164]....
        /*06fc*/ 	.word	0xffffffff


	//   ....[165]....
        /*0700*/ 	.word	0xffffffff


	//   ....[166]....
        /*0704*/ 	.word	0xffffffff


	//   ....[167]....
        /*0708*/ 	.word	0xffffffff


	//   ....[168]....
        /*070c*/ 	.word	0xffffffff


	//   ....[169]....
        /*0710*/ 	.word	0xffffffff


	//   ....[170]....
        /*0714*/ 	.word	0xffffffff


	//   ....[171]....
        /*0718*/ 	.word	0xffffffff


	//   ....[172]....
        /*071c*/ 	.word	0xffffffff


	//   ....[173]....
        /*0720*/ 	.word	0xffffffff


	//   ....[174]....
        /*0724*/ 	.word	0xffffffff


	//   ....[175]....
        /*0728*/ 	.word	0xffffffff


	//   ....[176]....
        /*072c*/ 	.word	0xffffffff


	//   ....[177]....
        /*0730*/ 	.word	0xffffffff


	//   ....[178]....
        /*0734*/ 	.word	0xffffffff


	//   ....[179]....
        /*0738*/ 	.word	0xffffffff


	//   ....[180]....
        /*073c*/ 	.word	0xffffffff


	//   ....[181]....
        /*0740*/ 	.word	0xffffffff


	//   ....[182]....
        /*0744*/ 	.word	0xffffffff


	//   ....[183]....
        /*0748*/ 	.word	0xffffffff


	//   ....[184]....
        /*074c*/ 	.word	0xffffffff


	//   ....[185]....
        /*0750*/ 	.word	0xffffffff


	//   ....[186]....
        /*0754*/ 	.word	0xffffffff


	//   ....[187]....
        /*0758*/ 	.word	0x0500000f


	//   ....[188]....
        /*075c*/ 	.word	0x0500000f


	//   ....[189]....
        /*0760*/ 	.word	0x0500000f


	//   ....[190]....
        /*0764*/ 	.word	0x0500000f


	//   ....[191]....
        /*0768*/ 	.word	0x0500000f


	//   ....[192]....
        /*076c*/ 	.word	0x0500000f


	//   ....[193]....
        /*0770*/ 	.word	0x0500000f


	//   ....[194]....
        /*0774*/ 	.word	0x0500000f


	//   ....[195]....
        /*0778*/ 	.word	0x0500000f


	//   ....[196]....
        /*077c*/ 	.word	0x0500000f


	//   ....[197]....
        /*0780*/ 	.word	0x0500000f


	//   ....[198]....
        /*0784*/ 	.word	0x0500000f


	//   ....[199]....
        /*0788*/ 	.word	0x0500000f


	//   ....[200]....
        /*078c*/ 	.word	0x0500000f


	//   ....[201]....
        /*0790*/ 	.word	0x0500000f


	//   ....[202]....
        /*0794*/ 	.word	0x0500000f


	//   ....[203]....
        /*0798*/ 	.word	0x0500000f


	//   ....[204]....
        /*079c*/ 	.word	0x0500000f


	//   ....[205]....
        /*07a0*/ 	.word	0x0500000f


	//   ....[206]....
        /*07a4*/ 	.word	0x0500000f


	//   ....[207]....
        /*07a8*/ 	.word	0x0500000f


	//   ....[208]....
        /*07ac*/ 	.word	0x0500000f


	//   ....[209]....
        /*07b0*/ 	.word	0x0500000f


	//   ....[210]....
        /*07b4*/ 	.word	0x0500000f


	//   ....[211]....
        /*07b8*/ 	.word	0x0500000f


	//   ....[212]....
        /*07bc*/ 	.word	0x0500000f


	//   ....[213]....
        /*07c0*/ 	.word	0x0500000f


	//   ....[214]....
        /*07c4*/ 	.word	0x0500000f


	//   ....[215]....
        /*07c8*/ 	.word	0x0500000f


	//   ....[216]....
        /*07cc*/ 	.word	0x0500000f


	//   ....[217]....
        /*07d0*/ 	.word	0x0500000f


	//   ....[218]....
        /*07d4*/ 	.word	0x0500000f


	//   ....[219]....
        /*07d8*/ 	.word	0x0500000f


	//   ....[220]....
        /*07dc*/ 	.word	0x0500000f


	//   ....[221]....
        /*07e0*/ 	.word	0x0500000f


	//   ....[222]....
        /*07e4*/ 	.word	0x0500000f


	//   ....[223]....
        /*07e8*/ 	.word	0x0500000f


	//   ....[224]....
        /*07ec*/ 	.word	0x0500000f


	//   ....[225]....
        /*07f0*/ 	.word	0x0500000f


	//   ....[226]....
        /*07f4*/ 	.word	0x0500000f


	//   ....[227]....
        /*07f8*/ 	.word	0x0500000f


	//   ....[228]....
        /*07fc*/ 	.word	0x0500000f


	//   ....[229]....
        /*0800*/ 	.word	0x0500000f


	//   ....[230]....
        /*0804*/ 	.word	0x0500000f


	//   ....[231]....
        /*0808*/ 	.word	0x0500000f


	//   ....[232]....
        /*080c*/ 	.word	0x0500000f


	//   ....[233]....
        /*0810*/ 	.word	0x0500000f


	//   ....[234]....
        /*0814*/ 	.word	0x0500000f


	//   ....[235]....
        /*0818*/ 	.word	0x0500000f


	//   ....[236]....
        /*081c*/ 	.word	0x0500000f


	//   ....[237]....
        /*0820*/ 	.word	0x0500000f


	//   ....[238]....
        /*0824*/ 	.word	0x0500000f


	//   ....[239]....
        /*0828*/ 	.word	0x0500000f


	//   ....[240]....
        /*082c*/ 	.word	0x0500000f


	//   ....[241]....
        /*0830*/ 	.word	0x0500000f


	//   ....[242]....
        /*0834*/ 	.word	0x0500000f


	//   ....[243]....
        /*0838*/ 	.word	0x0500000f


	//   ....[244]....
        /*083c*/ 	.word	0x0500000f


	//   ....[245]....
        /*0840*/ 	.word	0x0500000f


	//   ....[246]....
        /*0844*/ 	.word	0x0500000f


	//   ....[247]....
        /*0848*/ 	.word	0x0500000f


	//   ....[248]....
        /*084c*/ 	.word	0x0500000f


	//   ....[249]....
        /*0850*/ 	.word	0x0500000f


	//   ....[250]....
        /*0854*/ 	.word	0x0500000f


	//   ....[251]....
        /*0858*/ 	.word	0x0500000f


	//   ....[252]....
        /*085c*/ 	.word	0x0500000f


	//   ....[253]....
        /*0860*/ 	.word	0x0500000f


	//   ....[254]....
        /*0864*/ 	.word	0x0500000f


	//   ....[255]....
        /*0868*/ 	.word	0x0500000f


	//   ....[0]....
        /*086c*/ 	.word	0x0500000f


	//   ....[1]....
        /*0870*/ 	.word	0x0500000f


	//   ....[2]....
        /*0874*/ 	.word	0x0500000f


	//   ....[3]....
        /*0878*/ 	.word	0x0500000f


	//   ....[4]....
        /*087c*/ 	.word	0x0500000f


	//   ....[5]....
        /*0880*/ 	.word	0x0500000f


	//   ....[6]....
        /*0884*/ 	.word	0x0500000f


	//   ....[7]....
        /*0888*/ 	.word	0x0500000f


	//   ....[8]....
        /*088c*/ 	.word	0x0500000f


	//   ....[9]....
        /*0890*/ 	.word	0x0500000f


	//   ....[10]....
        /*0894*/ 	.word	0x0500000f


	//   ....[11]....
        /*0898*/ 	.word	0x0500000f


	//   ....[12]....
        /*089c*/ 	.word	0x0500000f


	//   ....[13]....
        /*08a0*/ 	.word	0x0500000f


	//   ....[14]....
        /*08a4*/ 	.word	0x0500000f


	//   ....[15]....
        /*08a8*/ 	.word	0x0500000f


	//   ....[16]....
        /*08ac*/ 	.word	0x0500000f


	//   ....[17]....
        /*08b0*/ 	.word	0x0500000f


	//   ....[18]....
        /*08b4*/ 	.word	0x0500000f


	//   ....[19]....
        /*08b8*/ 	.word	0x0500000f


	//   ....[20]....
        /*08bc*/ 	.word	0x0500000f


	//   ....[21]....
        /*08c0*/ 	.word	0x0500000f


	//   ....[22]....
        /*08c4*/ 	.word	0x0500000f


	//   ....[23]....
        /*08c8*/ 	.word	0x0500000f


	//   ....[24]....
        /*08cc*/ 	.word	0x0500000f


	//   ....[25]....
        /*08d0*/ 	.word	0x0500000f


	//   ....[26]....
        /*08d4*/ 	.word	0x0500000f


	//   ....[27]....
        /*08d8*/ 	.word	0x0500000f


	//   ....[28]....
        /*08dc*/ 	.word	0x0500000f


	//   ....[29]....
        /*08e0*/ 	.word	0x0500000f


	//   ....[30]....
        /*08e4*/ 	.word	0x0500000f


	//   ....[31]....
        /*08e8*/ 	.word	0x0500000f


	//   ....[32]....
        /*08ec*/ 	.word	0x0500000f


	//   ....[33]....
        /*08f0*/ 	.word	0x0500000f


	//   ....[34]....
        /*08f4*/ 	.word	0x0500000f


	//   ....[35]....
        /*08f8*/ 	.word	0x0500000f


	//   ....[36]....
        /*08fc*/ 	.word	0x0500000f


	//   ....[37]....
        /*0900*/ 	.word	0x0500000f


	//   ....[38]....
        /*0904*/ 	.word	0x0500000f


	//   ....[39]....
        /*0908*/ 	.word	0x0500000f


	//   ....[40]....
        /*090c*/ 	.word	0x0500000f


	//   ....[41]....
        /*0910*/ 	.word	0x0500000f


	//   ....[42]....
        /*0914*/ 	.word	0x0500000f


	//   ....[43]....
        /*0918*/ 	.word	0x0500000f


	//   ....[44]....
        /*091c*/ 	.word	0x0500000f


	//   ....[45]....
        /*0920*/ 	.word	0x0500000f


	//   ....[46]....
        /*0924*/ 	.word	0x0500000f


	//   ....[47]....
        /*0928*/ 	.word	0x0500000f


	//   ....[48]....
        /*092c*/ 	.word	0x0500000f


	//   ....[49]....
        /*0930*/ 	.word	0x0500000f


	//   ....[50]....
        /*0934*/ 	.word	0x0500000f


	//   ....[51]....
        /*0938*/ 	.word	0x0500000f


	//   ....[52]....
        /*093c*/ 	.word	0x0500000f


	//   ....[53]....
        /*0940*/ 	.word	0x0500000f


	//   ....[54]....
        /*0944*/ 	.word	0x0500000f


	//   ....[55]....
        /*0948*/ 	.word	0x0500000f


	//   ....[56]....
        /*094c*/ 	.word	0x0500000f


	//   ....[57]....
        /*0950*/ 	.word	0x0500000f


	//   ....[58]....
        /*0954*/ 	.word	0x0500000f


	//   ....[59]....
        /*0958*/ 	.word	0x0500000f


	//   ....[60]....
        /*095c*/ 	.word	0x0500000f


	//   ....[61]....
        /*0960*/ 	.word	0x0500000f


	//   ....[62]....
        /*0964*/ 	.word	0x0500000f


	//   ....[63]....
        /*0968*/ 	.word	0x0500000f


	//   ....[64]....
        /*096c*/ 	.word	0x0500000f


	//   ....[65]....
        /*0970*/ 	.word	0x0500000f


	//   ....[66]....
        /*0974*/ 	.word	0x0500000f


	//   ....[67]....
        /*0978*/ 	.word	0x0500000f


	//----- nvinfo : EIATTR_COOP_GROUP_INSTR_OFFSETS
	.align		4
.L_1431:
        /*097c*/ 	.byte	0x04, 0x28
        /*097e*/ 	.short	(.L_1433 - .L_1432)


	//   ....[0]....
.L_1432:
        /*0980*/ 	.word	0x00000070


	//   ....[1]....
        /*0984*/ 	.word	0x00000140


	//   ....[2]....
        /*0988*/ 	.word	0x00000190


	//   ....[3]....
        /*098c*/ 	.word	0x000003c0


	//   ....[4]....
        /*0990*/ 	.word	0x00000520


	//   ....[5]....
        /*0994*/ 	.word	0x00000640


	//   ....[6]....
        /*0998*/ 	.word	0x000007a0


	//   ....[7]....
        /*099c*/ 	.word	0x00002ad0


	//   ....[8]....
        /*09a0*/ 	.word	0x00002ae0


	//   ....[9]....
        /*09a4*/ 	.word	0x000031a0


	//   ....[10]....
        /*09a8*/ 	.word	0x000031b0


	//   ....[11]....
        /*09ac*/ 	.word	0x00003e10


	//   ....[12]....
        /*09b0*/ 	.word	0x00003e20


	//   ....[13]....
        /*09b4*/ 	.word	0x00004580


	//   ....[14]....
        /*09b8*/ 	.word	0x00004590


	//   ....[15]....
        /*09bc*/ 	.word	0x00004fb0


	//   ....[16]....
        /*09c0*/ 	.word	0x00004fc0


	//   ....[17]....
        /*09c4*/ 	.word	0x000050d0


	//   ....[18]....
        /*09c8*/ 	.word	0x000050e0


	//   ....[19]....
        /*09cc*/ 	.word	0x00005470


	//   ....[20]....
        /*09d0*/ 	.word	0x00005490


	//   ....[21]....
        /*09d4*/ 	.word	0x00005570


	//   ....[22]....
        /*09d8*/ 	.word	0x00005590


	//   ....[23]....
        /*09dc*/ 	.word	0x00005a00


	//   ....[24]....
        /*09e0*/ 	.word	0x00005fe0


	//   ....[25]....
        /*09e4*/ 	.word	0x00005ff0


	//   ....[26]....
        /*09e8*/ 	.word	0x00006000


	//   ....[27]....
        /*09ec*/ 	.word	0x00006010


	//   ....[28]....
        /*09f0*/ 	.word	0x00007080


	//   ....[29]....
        /*09f4*/ 	.word	0x00007090


	//   ....[30]....
        /*09f8*/ 	.word	0x000070a0


	//   ....[31]....
        /*09fc*/ 	.word	0x000070b0


	//   ....[32]....
        /*0a00*/ 	.word	0x00008ee0


	//   ....[33]....
        /*0a04*/ 	.word	0x00008fd0


	//   ....[34]....
        /*0a08*/ 	.word	0x00009520


	//   ....[35]....
        /*0a0c*/ 	.word	0x00009590


	//   ....[36]....
        /*0a10*/ 	.word	0x0000adf0


	//   ....[37]....
        /*0a14*/ 	.word	0x0000ae20


	//   ....[38]....
        /*0a18*/ 	.word	0x0000b2e0


	//   ....[39]....
        /*0a1c*/ 	.word	0x0000b340


	//   ....[40]....
        /*0a20*/ 	.word	0x0000c320


	//   ....[41]....
        /*0a24*/ 	.word	0x0000c5f0


	//   ....[42]....
        /*0a28*/ 	.word	0x0000c620


	//   ....[43]....
        /*0a2c*/ 	.word	0x0000c6f0


	//   ....[44]....
        /*0a30*/ 	.word	0x0000d330


	//   ....[45]....
        /*0a34*/ 	.word	0x0000d360


	//   ....[46]....
        /*0a38*/ 	.word	0x0000d370


	//   ....[47]....
        /*0a3c*/ 	.word	0x0000d380


	//   ....[48]....
        /*0a40*/ 	.word	0x0000d890


	//   ....[49]....
        /*0a44*/ 	.word	0x0000d8b0


	//   ....[50]....
        /*0a48*/ 	.word	0x0000d8d0


	//   ....[51]....
        /*0a4c*/ 	.word	0x0000d8e0


	//   ....[52]....
        /*0a50*/ 	.word	0x0000d900


	//   ....[53]....
        /*0a54*/ 	.word	0x0000d930


	//   ....[54]....
        /*0a58*/ 	.word	0x0000d9d0


	//   ....[55]....
        /*0a5c*/ 	.word	0x0000d9e0


	//   ....[56]....
        /*0a60*/ 	.word	0x0000e2e0


	//   ....[57]....
        /*0a64*/ 	.word	0x0000e310


	//   ....[58]....
        /*0a68*/ 	.word	0x0000e330


	//   ....[59]....
        /*0a6c*/ 	.word	0x0000e360


	//   ....[60]....
        /*0a70*/ 	.word	0x0000e390


	//   ....[61]....
        /*0a74*/ 	.word	0x0000e3a0


	//   ....[62]....
        /*0a78*/ 	.word	0x0000e3d0


	//   ....[63]....
        /*0a7c*/ 	.word	0x0000e440


	//   ....[64]....
        /*0a80*/ 	.word	0x0000e560


	//   ....[65]....
        /*0a84*/ 	.word	0x0000e750


	//   ....[66]....
        /*0a88*/ 	.word	0x0000e780


	//   ....[67]....
        /*0a8c*/ 	.word	0x0000e7b0


	//   ....[68]....
        /*0a90*/ 	.word	0x0000e7e0


	//   ....[69]....
        /*0a94*/ 	.word	0x0000e810


	//   ....[70]....
        /*0a98*/ 	.word	0x0000e840


	//   ....[71]....
        /*0a9c*/ 	.word	0x0000e9b0


	//   ....[72]....
        /*0aa0*/ 	.word	0x0000e9e0


	//   ....[73]....
        /*0aa4*/ 	.word	0x0000ea10


	//   ....[74]....
        /*0aa8*/ 	.word	0x0000ea40


	//   ....[75]....
        /*0aac*/ 	.word	0x0000ea70


	//   ....[76]....
        /*0ab0*/ 	.word	0x0000eaa0


	//   ....[77]....
        /*0ab4*/ 	.word	0x0000eb30


	//   ....[78]....
        /*0ab8*/ 	.word	0x0000eb60


	//   ....[79]....
        /*0abc*/ 	.word	0x0000ebe0


	//   ....[80]....
        /*0ac0*/ 	.word	0x0000f6f0


	//   ....[81]....
        /*0ac4*/ 	.word	0x00010fc0


	//   ....[82]....
        /*0ac8*/ 	.word	0x00010fe0


	//   ....[83]....
        /*0acc*/ 	.word	0x00011070


	//   ....[84]....
        /*0ad0*/ 	.word	0x00011090


	//   ....[85]....
        /*0ad4*/ 	.word	0x00011110


	//   ....[86]....
        /*0ad8*/ 	.word	0x00011130


	//   ....[87]....
        /*0adc*/ 	.word	0x000111b0


	//   ....[88]....
        /*0ae0*/ 	.word	0x000111d0


	//   ....[89]....
        /*0ae4*/ 	.word	0x00011250


	//   ....[90]....
        /*0ae8*/ 	.word	0x00011270


	//   ....[91]....
        /*0aec*/ 	.word	0x000112f0


	//   ....[92]....
        /*0af0*/ 	.word	0x00011310


	//   ....[93]....
        /*0af4*/ 	.word	0x00011390


	//   ....[94]....
        /*0af8*/ 	.word	0x000113b0


	//   ....[95]....
        /*0afc*/ 	.word	0x000113c0


	//   ....[96]....
        /*0b00*/ 	.word	0x000113d0


	//   ....[97]....
        /*0b04*/ 	.word	0x00011d40


	//   ....[98]....
        /*0b08*/ 	.word	0x00011d50


	//   ....[99]....
        /*0b0c*/ 	.word	0x00011d70


	//   ....[100]....
        /*0b10*/ 	.word	0x00011e00


	//   ....[101]....
        /*0b14*/ 	.word	0x00011e20


	//   ....[102]....
        /*0b18*/ 	.word	0x00011ea0


	//   ....[103]....
        /*0b1c*/ 	.word	0x00011ec0


	//   ....[104]....
        /*0b20*/ 	.word	0x00011f40


	//   ....[105]....
        /*0b24*/ 	.word	0x00011f60


	//   ....[106]....
        /*0b28*/ 	.word	0x00011fe0


	//   ....[107]....
        /*0b2c*/ 	.word	0x00012000


	//   ....[108]....
        /*0b30*/ 	.word	0x00012080


	//   ....[109]....
        /*0b34*/ 	.word	0x000120a0


	//   ....[110]....
        /*0b38*/ 	.word	0x00012120


	//   ....[111]....
        /*0b3c*/ 	.word	0x00012140


	//   ....[112]....
        /*0b40*/ 	.word	0x00012150


	//   ....[113]....
        /*0b44*/ 	.word	0x000121c0


	//   ....[114]....
        /*0b48*/ 	.word	0x00012210


	//   ....[115]....
        /*0b4c*/ 	.word	0x000122a0


	//   ....[116]....
        /*0b50*/ 	.word	0x000122d0


	//   ....[117]....
        /*0b54*/ 	.word	0x000122e0


	//   ....[118]....
        /*0b58*/ 	.word	0x00012350


	//   ....[119]....
        /*0b5c*/ 	.word	0x00012360


	//   ....[120]....
        /*0b60*/ 	.word	0x00012370


	//   ....[121]....
        /*0b64*/ 	.word	0x00012b90


	//   ....[122]....
        /*0b68*/ 	.word	0x00012bb0


	//   ....[123]....
        /*0b6c*/ 	.word	0x00012c20


	//   ....[124]....
        /*0b70*/ 	.word	0x00012c30


	//   ....[125]....
        /*0b74*/ 	.word	0x00012c70


	//   ....[126]....
        /*0b78*/ 	.word	0x00012c80


	//   ....[127]....
        /*0b7c*/ 	.word	0x00012cc0


	//   ....[128]....
        /*0b80*/ 	.word	0x00012cd0


	//   ....[129]....
        /*0b84*/ 	.word	0x00012d10


	//   ....[130]....
        /*0b88*/ 	.word	0x00012d20


	//   ....[131]....
        /*0b8c*/ 	.word	0x00012d60


	//   ....[132]....
        /*0b90*/ 	.word	0x00012d70


	//   ....[133]....
        /*0b94*/ 	.word	0x00012db0


	//   ....[134]....
        /*0b98*/ 	.word	0x00012dc0


	//   ....[135]....
        /*0b9c*/ 	.word	0x00012dd0


	//   ....[136]....
        /*0ba0*/ 	.word	0x00012e10


	//   ....[137]....
        /*0ba4*/ 	.word	0x000130d0


	//   ....[138]....
        /*0ba8*/ 	.word	0x00013100


	//   ....[139]....
        /*0bac*/ 	.word	0x00013160


	//   ....[140]....
        /*0bb0*/ 	.word	0x00013170


	//   ....[141]....
        /*0bb4*/ 	.word	0x000131c0


	//   ....[142]....
        /*0bb8*/ 	.word	0x000131d0


	//   ....[143]....
        /*0bbc*/ 	.word	0x00013220


	//   ....[144]....
        /*0bc0*/ 	.word	0x00013230


	//   ....[145]....
        /*0bc4*/ 	.word	0x00013280


	//   ....[146]....
        /*0bc8*/ 	.word	0x00013290


	//   ....[147]....
        /*0bcc*/ 	.word	0x000132e0


	//   ....[148]....
        /*0bd0*/ 	.word	0x000132f0


	//   ....[149]....
        /*0bd4*/ 	.word	0x00013340


	//   ....[150]....
        /*0bd8*/ 	.word	0x00013350


	//   ....[151]....
        /*0bdc*/ 	.word	0x00013360


	//   ....[152]....
        /*0be0*/ 	.word	0x000133a0


	//   ....[153]....
        /*0be4*/ 	.word	0x00013990


	//   ....[154]....
        /*0be8*/ 	.word	0x000139a0


	//   ....[155]....
        /*0bec*/ 	.word	0x00013a10


	//   ....[156]....
        /*0bf0*/ 	.word	0x00013a50


	//   ....[157]....
        /*0bf4*/ 	.word	0x00013a70


	//   ....[158]....
        /*0bf8*/ 	.word	0x00013ab0


	//   ....[159]....
        /*0bfc*/ 	.word	0x00013ad0


	//   ....[160]....
        /*0c00*/ 	.word	0x00013b10


	//   ....[161]....
        /*0c04*/ 	.word	0x00013b30


	//   ....[162]....
        /*0c08*/ 	.word	0x00013b70


	//   ....[163]....
        /*0c0c*/ 	.word	0x00013b90


	//   ....[164]....
        /*0c10*/ 	.word	0x00013bd0


	//   ....[165]....
        /*0c14*/ 	.word	0x00013bf0


	//   ....[166]....
        /*0c18*/ 	.word	0x00013c30


	//   ....[167]....
        /*0c1c*/ 	.word	0x00013c50


	//   ....[168]....
        /*0c20*/ 	.word	0x00013c60


	//   ....[169]....
        /*0c24*/ 	.word	0x00013fd0


	//   ....[170]....
        /*0c28*/ 	.word	0x00014000


	//   ....[171]....
        /*0c2c*/ 	.word	0x00014040


	//   ....[172]....
        /*0c30*/ 	.word	0x00014070


	//   ....[173]....
        /*0c34*/ 	.word	0x000140a0


	//   ....[174]....
        /*0c38*/ 	.word	0x000140d0


	//   ....[175]....
        /*0c3c*/ 	.word	0x00014100


	//   ....[176]....
        /*0c40*/ 	.word	0x00014130


	//   ....[177]....
        /*0c44*/ 	.word	0x000142b0


	//   ....[178]....
        /*0c48*/ 	.word	0x000142e0


	//   ....[179]....
        /*0c4c*/ 	.word	0x00014310


	//   ....[180]....
        /*0c50*/ 	.word	0x00014340


	//   ....[181]....
        /*0c54*/ 	.word	0x00014370


	//   ....[182]....
        /*0c58*/ 	.word	0x000143a0


	//   ....[183]....
        /*0c5c*/ 	.word	0x00014460


	//   ....[184]....
        /*0c60*/ 	.word	0x00014480


	//   ....[185]....
        /*0c64*/ 	.word	0x000144f0


	//   ....[186]....
        /*0c68*/ 	.word	0x00014960


	//   ....[187]....
        /*0c6c*/ 	.word	0x00014c80


	//   ....[188]....
        /*0c70*/ 	.word	0x00014d10


	//   ....[189]....
        /*0c74*/ 	.word	0x00014da0


	//   ....[190]....
        /*0c78*/ 	.word	0x00014e30


	//   ....[191]....
        /*0c7c*/ 	.word	0x00014f10


	//   ....[192]....
        /*0c80*/ 	.word	0x00014fa0


	//   ....[193]....
        /*0c84*/ 	.word	0x00015040


	//   ....[194]....
        /*0c88*/ 	.word	0x000150d0


	//   ....[195]....
        /*0c8c*/ 	.word	0x000151c0


	//   ....[196]....
        /*0c90*/ 	.word	0x00015250


	//   ....[197]....
        /*0c94*/ 	.word	0x000152f0


	//   ....[198]....
        /*0c98*/ 	.word	0x00015380


	//   ....[199]....
        /*0c9c*/ 	.word	0x000154c0


	//   ....[200]....
        /*0ca0*/ 	.word	0x00015570


	//   ....[201]....
        /*0ca4*/ 	.word	0x00015600


	//   ....[202]....
        /*0ca8*/ 	.word	0x00015650


	//   ....[203]....
        /*0cac*/ 	.word	0x000156a0


	//   ....[204]....
        /*0cb0*/ 	.word	0x00015780


	//   ....[205]....
        /*0cb4*/ 	.word	0x00015810


	//   ....[206]....
        /*0cb8*/ 	.word	0x00015860


	//   ....[207]....
        /*0cbc*/ 	.word	0x000158b0


	//   ....[208]....
        /*0cc0*/ 	.word	0x00015ae0


	//   ....[209]....
        /*0cc4*/ 	.word	0x00015b80


	//   ....[210]....
        /*0cc8*/ 	.word	0x00015be0


	//   ....[211]....
        /*0ccc*/ 	.word	0x00015c50


	//   ....[212]....
        /*0cd0*/ 	.word	0x00015cb0


	//   ....[213]....
        /*0cd4*/ 	.word	0x00015d20


	//   ....[214]....
        /*0cd8*/ 	.word	0x00015de0


	//   ....[215]....
        /*0cdc*/ 	.word	0x00015e40


	//   ....[216]....
        /*0ce0*/ 	.word	0x00015f00


	//   ....[217]....
        /*0ce4*/ 	.word	0x000161e0


	//   ....[218]....
        /*0ce8*/ 	.word	0x000162d0


	//   ....[219]....
        /*0cec*/ 	.word	0x00016370


	//   ....[220]....
        /*0cf0*/ 	.word	0x000163d0


	//   ....[221]....
        /*0cf4*/ 	.word	0x000164c0


	//   ....[222]....
        /*0cf8*/ 	.word	0x00016530


	//   ....[223]....
        /*0cfc*/ 	.word	0x00016620


	//   ....[224]....
        /*0d00*/ 	.word	0x00016690


	//   ....[225]....
        /*0d04*/ 	.word	0x00016780


	//   ....[226]....
        /*0d08*/ 	.word	0x000167f0


	//   ....[227]....
        /*0d0c*/ 	.word	0x000168e0


	//   ....[228]....
        /*0d10*/ 	.word	0x00016950


	//   ....[229]....
        /*0d14*/ 	.word	0x00016a40


	//   ....[230]....
        /*0d18*/ 	.word	0x00016ab0


	//   ....[231]....
        /*0d1c*/ 	.word	0x00016ba0


	//   ....[232]....
        /*0d20*/ 	.word	0x00016c10


	//   ....[233]....
        /*0d24*/ 	.word	0x00016cb0


	//   ....[234]....
        /*0d28*/ 	.word	0x00016dd0


	//   ....[235]....
        /*0d2c*/ 	.word	0x00016e20


	//   ....[236]....
        /*0d30*/ 	.word	0x00016e80


	//   ....[237]....
        /*0d34*/ 	.word	0x00016f70


	//   ....[238]....
        /*0d38*/ 	.word	0x00016fd0


	//   ....[239]....
        /*0d3c*/ 	.word	0x000170d0


	//   ....[240]....
        /*0d40*/ 	.word	0x00017130


	//   ....[241]....
        /*0d44*/ 	.word	0x00017230


	//   ....[242]....
        /*0d48*/ 	.word	0x00017290


	//   ....[243]....
        /*0d4c*/ 	.word	0x00017390


	//   ....[244]....
        /*0d50*/ 	.word	0x000173f0


	//   ....[245]....
        /*0d54*/ 	.word	0x000174f0


	//   ....[246]....
        /*0d58*/ 	.word	0x00017550


	//   ....[247]....
        /*0d5c*/ 	.word	0x00017650


	//   ....[248]....
        /*0d60*/ 	.word	0x000176b0


	//   ....[249]....
        /*0d64*/ 	.word	0x00017760


	//   ....[250]....
        /*0d68*/ 	.word	0x00017810


	//   ....[251]....
        /*0d6c*/ 	.word	0x00017900


	//   ....[252]....
        /*0d70*/ 	.word	0x00017960


	//   ....[253]....
        /*0d74*/ 	.word	0x00017a40


	//   ....[254]....
        /*0d78*/ 	.word	0x00017aa0


	//   ....[255]....
        /*0d7c*/ 	.word	0x00017b70


	//   ....[0]....
        /*0d80*/ 	.word	0x00017bd0


	//   ....[1]....
        /*0d84*/ 	.word	0x00017c90


	//   ....[2]....
        /*0d88*/ 	.word	0x00017dd0


	//   ....[3]....
        /*0d8c*/ 	.word	0x00017e80


	//   ....[4]....
        /*0d90*/ 	.word	0x00017ef0


	//   ....[5]....
        /*0d94*/ 	.word	0x00017fc0


	//   ....[6]....
        /*0d98*/ 	.word	0x00018020


	//   ....[7]....
        /*0d9c*/ 	.word	0x000180d0


	//   ....[8]....
        /*0da0*/ 	.word	0x00018130


	//   ....[9]....
        /*0da4*/ 	.word	0x000181e0


	//   ....[10]....
        /*0da8*/ 	.word	0x00018240


	//   ....[11]....
        /*0dac*/ 	.word	0x000182f0


	//   ....[12]....
        /*0db0*/ 	.word	0x00018350


	//   ....[13]....
        /*0db4*/ 	.word	0x00018400


	//   ....[14]....
        /*0db8*/ 	.word	0x00018460


	//   ....[15]....
        /*0dbc*/ 	.word	0x00018510


	//   ....[16]....
        /*0dc0*/ 	.word	0x00018570


	//   ....[17]....
        /*0dc4*/ 	.word	0x00018620


	//   ....[18]....
        /*0dc8*/ 	.word	0x00018710


	//   ....[19]....
        /*0dcc*/ 	.word	0x000187c0


	//   ....[20]....
        /*0dd0*/ 	.word	0x00018820


	//   ....[21]....
        /*0dd4*/ 	.word	0x000188e0


	//   ....[22]....
        /*0dd8*/ 	.word	0x00018940


	//   ....[23]....
        /*0ddc*/ 	.word	0x00018a00


	//   ....[24]....
        /*0de0*/ 	.word	0x00018a60


	//   ....[25]....
        /*0de4*/ 	.word	0x00018b20


	//   ....[26]....
        /*0de8*/ 	.word	0x00018b80


	//   ....[27]....
        /*0dec*/ 	.word	0x00018c40


	//   ....[28]....
        /*0df0*/ 	.word	0x00018ca0


	//   ....[29]....
        /*0df4*/ 	.word	0x00018d60


	//   ....[30]....
        /*0df8*/ 	.word	0x00018dc0


	//   ....[31]....
        /*0dfc*/ 	.word	0x00018e80


	//   ....[32]....
        /*0e00*/ 	.word	0x00018ee0


	//   ....[33]....
        /*0e04*/ 	.word	0x00018f90


	//   ....[34]....
        /*0e08*/ 	.word	0x00019080


	//   ....[35]....
        /*0e0c*/ 	.word	0x00019130


	//   ....[36]....
        /*0e10*/ 	.word	0x000191f0


	//   ....[37]....
        /*0e14*/ 	.word	0x000192a0


	//   ....[38]....
        /*0e18*/ 	.word	0x00019300


	//   ....[39]....
        /*0e1c*/ 	.word	0x000193b0


	//   ....[40]....
        /*0e20*/ 	.word	0x00019410


	//   ....[41]....
        /*0e24*/ 	.word	0x000194c0


	//   ....[42]....
        /*0e28*/ 	.word	0x00019520


	//   ....[43]....
        /*0e2c*/ 	.word	0x000195d0


	//   ....[44]....
        /*0e30*/ 	.word	0x00019630


	//   ....[45]....
        /*0e34*/ 	.word	0x000196e0


	//   ....[46]....
        /*0e38*/ 	.word	0x00019740


	//   ....[47]....
        /*0e3c*/ 	.word	0x000197f0


	//   ....[48]....
        /*0e40*/ 	.word	0x00019850


	//   ....[49]....
        /*0e44*/ 	.word	0x000198f0


	//   ....[50]....
        /*0e48*/ 	.word	0x00019980


	//   ....[51]....
        /*0e4c*/ 	.word	0x00019a20


	//   ....[52]....
        /*0e50*/ 	.word	0x00019b40


	//   ....[53]....
        /*0e54*/ 	.word	0x00019bb0


	//   ....[54]....
        /*0e58*/ 	.word	0x00019c20


	//   ....[55]....
        /*0e5c*/ 	.word	0x00019c90


	//   ....[56]....
        /*0e60*/ 	.word	0x00019d00


	//   ....[57]....
        /*0e64*/ 	.word	0x00019d80


	//   ....[58]....
        /*0e68*/ 	.word	0x00019e10


	//   ....[59]....
        /*0e6c*/ 	.word	0x00019ea0


	//   ....[60]....
        /*0e70*/ 	.word	0x00019f10


	//   ....[61]....
        /*0e74*/ 	.word	0x00019f80


	//   ....[62]....
        /*0e78*/ 	.word	0x00019ff0


	//   ....[63]....
        /*0e7c*/ 	.word	0x0001a070


	//   ....[64]....
        /*0e80*/ 	.word	0x0001a0e0


	//   ....[65]....
        /*0e84*/ 	.word	0x0001a180


	//   ....[66]....
        /*0e88*/ 	.word	0x0001a210


	//   ....[67]....
        /*0e8c*/ 	.word	0x0001a330


	//----- nvinfo : EIATTR_REG_RECONFIG
	.align		4
.L_1433:
        /*0e90*/ 	.byte	0x01, 0x54
	.zero		2


	//----- nvinfo : EIATTR_SYSCALL_OFFSETS
	.align		4
        /*0e94*/ 	.byte	0x04, 0x46
        /*0e96*/ 	.short	(.L_1435 - .L_1434)


	//   ....[0]....
.L_1434:
        /*0e98*/ 	.word	0x00001850


	//   ....[1]....
        /*0e9c*/ 	.word	0x000019a0


	//   ....[2]....
        /*0ea0*/ 	.word	0x00005bd0


	//   ....[3]....
        /*0ea4*/ 	.word	0x00005f50


	//   ....[4]....
        /*0ea8*/ 	.word	0x000105a0


	//   ....[5]....
        /*0eac*/ 	.word	0x000106f0


	//   ....[6]....
        /*0eb0*/ 	.word	0x000107e0


	//   ....[7]....
        /*0eb4*/ 	.word	0x00011810


	//----- nvinfo : EIATTR_MBARRIER_INSTR_OFFSETS
	.align		4
.L_1435:
        /*0eb8*/ 	.byte	0x04, 0x39
        /*0eba*/ 	.short	(.L_1437 - .L_1436)


	//   ....[0]....
.L_1436:
        /*0ebc*/ 	.word	0x00000270
        /*0ec0*/ 	.word	0x000000ff
        /*0ec4*/ 	.word	0x00016800
        /*0ec8*/ 	.short	0x0100
        /*0eca*/ 	.byte	0x08
	.zero		1


	//   ....[1]....
        /*0ecc*/ 	.word	0x00000280
        /*0ed0*/ 	.word	0x000000ff
        /*0ed4*/ 	.word	0x00016820
        /*0ed8*/ 	.short	0x0100
        /*0eda*/ 	.byte	0x08
	.zero		1


	//   ....[2]....
        /*0edc*/ 	.word	0x00000370
        /*0ee0*/ 	.word	0x000000ff
        /*0ee4*/ 	.word	0x00016830
        /*0ee8*/ 	.short	0x0100
        /*0eea*/ 	.byte	0x08
	.zero		1


	//   ....[3]....
        /*0eec*/ 	.word	0x00000380
        /*0ef0*/ 	.word	0x000000ff
        /*0ef4*/ 	.word	0x00016840
        /*0ef8*/ 	.short	0x0100
        /*0efa*/ 	.byte	0x08
	.zero		1


	//   ....[4]....
        /*0efc*/ 	.word	0x00000390
        /*0f00*/ 	.word	0x000000ff
        /*0f04*/ 	.word	0x00016838
        /*0f08*/ 	.short	0x0100
        /*0f0a*/ 	.byte	0x08
	.zero		1


	//   ....[5]....
        /*0f0c*/ 	.word	0x000003a0
        /*0f10*/ 	.word	0x000000ff
        /*0f14*/ 	.word	0x00016848
        /*0f18*/ 	.short	0x0100
        /*0f1a*/ 	.byte	0x08
	.zero		1


	//   ....[6]....
        /*0f1c*/ 	.word	0x000004d0
        /*0f20*/ 	.word	0x000000ff
        /*0f24*/ 	.word	0x00016850
        /*0f28*/ 	.short	0x0100
        /*0f2a*/ 	.byte	0x08
	.zero		1


	//   ....[7]....
        /*0f2c*/ 	.word	0x000004e0
        /*0f30*/ 	.word	0x000000ff
        /*0f34*/ 	.word	0x00016860
        /*0f38*/ 	.short	0x0100
        /*0f3a*/ 	.byte	0x08
	.zero		1


	//   ....[8]....
        /*0f3c*/ 	.word	0x000004f0
        /*0f40*/ 	.word	0x000000ff
        /*0f44*/ 	.word	0x00016858
        /*0f48*/ 	.short	0x0100
        /*0f4a*/ 	.byte	0x08
	.zero		1


	//   ....[9]....
        /*0f4c*/ 	.word	0x00000500
        /*0f50*/ 	.word	0x000000ff
        /*0f54*/ 	.word	0x00016868
        /*0f58*/ 	.short	0x0100
        /*0f5a*/ 	.byte	0x08
	.zero		1


	//   ....[10]....
        /*0f5c*/ 	.word	0x000005f0
        /*0f60*/ 	.word	0x000000ff
        /*0f64*/ 	.word	0x00016870
        /*0f68*/ 	.short	0x0100
        /*0f6a*/ 	.byte	0x06
	.zero		1


	//   ....[11]....
        /*0f6c*/ 	.word	0x00000600
        /*0f70*/ 	.word	0x000000ff
        /*0f74*/ 	.word	0x00016880
        /*0f78*/ 	.short	0x0100
        /*0f7a*/ 	.byte	0x06
	.zero		1


	//   ....[12]....
        /*0f7c*/ 	.word	0x00000610
        /*0f80*/ 	.word	0x000000ff
        /*0f84*/ 	.word	0x00016878
        /*0f88*/ 	.short	0x0100
        /*0f8a*/ 	.byte	0x06
	.zero		1


	//   ....[13]....
        /*0f8c*/ 	.word	0x00000620
        /*0f90*/ 	.word	0x000000ff
        /*0f94*/ 	.word	0x00016888
        /*0f98*/ 	.short	0x0100
        /*0f9a*/ 	.byte	0x06
	.zero		1


	//   ....[14]....
        /*0f9c*/ 	.word	0x00000750
        /*0fa0*/ 	.word	0x000000ff
        /*0fa4*/ 	.word	0x00016890
        /*0fa8*/ 	.short	0x0100
        /*0faa*/ 	.byte	0x08
	.zero		1


	//   ....[15]....
        /*0fac*/ 	.word	0x00000760
        /*0fb0*/ 	.word	0x000000ff
        /*0fb4*/ 	.word	0x000168a0
        /*0fb8*/ 	.short	0x0100
        /*0fba*/ 	.byte	0x08
	.zero		1


	//   ....[16]....
        /*0fbc*/ 	.word	0x00000770
        /*0fc0*/ 	.word	0x000000ff
        /*0fc4*/ 	.word	0x00016898
        /*0fc8*/ 	.short	0x0100
        /*0fca*/ 	.byte	0x08
	.zero		1


	//   ....[17]....
        /*0fcc*/ 	.word	0x00000780
        /*0fd0*/ 	.word	0x000000ff
        /*0fd4*/ 	.word	0x000168a8
        /*0fd8*/ 	.short	0x0100
        /*0fda*/ 	.byte	0x08
	.zero		1


	//   ....[18]....
        /*0fdc*/ 	.word	0x000008b0
        /*0fe0*/ 	.word	0x000000ff
        /*0fe4*/ 	.word	0x000168b0
        /*0fe8*/ 	.short	0x0100
        /*0fea*/ 	.byte	0x08
	.zero		1


	//   ....[19]....
        /*0fec*/ 	.word	0x000008c0
        /*0ff0*/ 	.word	0x000000ff
        /*0ff4*/ 	.word	0x000168c0
        /*0ff8*/ 	.short	0x0100
        /*0ffa*/ 	.byte	0x08
	.zero		1


	//   ....[20]....
        /*0ffc*/ 	.word	0x000008d0
        /*1000*/ 	.word	0x000000ff
        /*1004*/ 	.word	0x000168b8
        /*1008*/ 	.short	0x0100
        /*100a*/ 	.byte	0x08
	.zero		1


	//   ....[21]....
        /*100c*/ 	.word	0x000008e0
        /*1010*/ 	.word	0x000000ff
        /*1014*/ 	.word	0x000168c8
        /*1018*/ 	.short	0x0100
        /*101a*/ 	.byte	0x08
	.zero		1


	//   ....[22]....
        /*101c*/ 	.word	0x00002a80
        /*1020*/ 	.word	0x00000047
        /*1024*/ 	.word	0x00016890
        /*1028*/ 	.short	0x010a
        /*102a*/ 	.byte	0x3f
	.zero		1


	//   ....[23]....
        /*102c*/ 	.word	0x00003db0
        /*1030*/ 	.word	0x00000047
        /*1034*/ 	.word	0x00016890
        /*1038*/ 	.short	0x010a
        /*103a*/ 	.byte	0x3f
	.zero		1


	//   ....[24]....
        /*103c*/ 	.word	0x00004df0
        /*1040*/ 	.word	0x00000047
        /*1044*/ 	.word	0x00016890
        /*1048*/ 	.short	0x010a
        /*104a*/ 	.byte	0x3f
	.zero		1


	//   ....[25]....
        /*104c*/ 	.word	0x000052a0
        /*1050*/ 	.word	0x00000008
        /*1054*/ 	.word	0x00000000
        /*1058*/ 	.short	0x0101
        /*105a*/ 	.byte	0x3f
	.zero		1


	//   ....[26]....
        /*105c*/ 	.word	0x000052e0
        /*1060*/ 	.word	0x00000047
        /*1064*/ 	.word	0x000168b0
        /*1068*/ 	.short	0x010a
        /*106a*/ 	.byte	0x3f
	.zero		1


	//   ....[27]....
        /*106c*/ 	.word	0x00005710
        /*1070*/ 	.word	0x00000047
        /*1074*/ 	.word	0x00000000
        /*1078*/ 	.short	0x0101
        /*107a*/ 	.byte	0x3f
	.zero		1


	//   ....[28]....
        /*107c*/ 	.word	0x00005c70
        /*1080*/ 	.word	0x00000012
        /*1084*/ 	.word	0x00016800
        /*1088*/ 	.short	0x010a
        /*108a*/ 	.byte	0x3f
	.zero		1


	//   ....[29]....
        /*108c*/ 	.word	0x00005cc0
        /*1090*/ 	.word	0x00000012
        /*1094*/ 	.word	0x00016800
        /*1098*/ 	.short	0x010a
        /*109a*/ 	.byte	0x3f
	.zero		1


	//   ....[30]....
        /*109c*/ 	.word	0x00006350
        /*10a0*/ 	.word	0x00000012
        /*10a4*/ 	.word	0x00016800
        /*10a8*/ 	.short	0x010a
        /*10aa*/ 	.byte	0x3f
	.zero		1


	//   ....[31]....
        /*10ac*/ 	.word	0x00007390
        /*10b0*/ 	.word	0x00000012
        /*10b4*/ 	.word	0x00016800
        /*10b8*/ 	.short	0x010a
        /*10ba*/ 	.byte	0x3f
	.zero		1


	//   ....[32]....
        /*10bc*/ 	.word	0x00008130
        /*10c0*/ 	.word	0x00000003
        /*10c4*/ 	.word	0x00016830
        /*10c8*/ 	.short	0x010a
        /*10ca*/ 	.byte	0x3f
	.zero		1


	//   ....[33]....
        /*10cc*/ 	.word	0x000081d0
        /*10d0*/ 	.word	0x00000003
        /*10d4*/ 	.word	0x00016830
        /*10d8*/ 	.short	0x010a
        /*10da*/ 	.byte	0x3f
	.zero		1


	//   ....[34]....
        /*10dc*/ 	.word	0x00009300
        /*10e0*/ 	.word	0x00000003
        /*10e4*/ 	.word	0x00000000
        /*10e8*/ 	.short	0x0101
        /*10ea*/ 	.byte	0x3f
	.zero		1


	//   ....[35]....
        /*10ec*/ 	.word	0x0000a320
        /*10f0*/ 	.word	0x00000009
        /*10f4*/ 	.word	0x00016830
        /*10f8*/ 	.short	0x010a
        /*10fa*/ 	.byte	0x3f
	.zero		1


	//   ....[36]....
        /*10fc*/ 	.word	0x0000a370
        /*1100*/ 	.word	0x00000009
        /*1104*/ 	.word	0x00016830
        /*1108*/ 	.short	0x010a
        /*110a*/ 	.byte	0x3f
	.zero		1


	//   ....[37]....
        /*110c*/ 	.word	0x0000a6e0
        /*1110*/ 	.word	0x00000004
        /*1114*/ 	.word	0x00016850
        /*1118*/ 	.short	0x010a
        /*111a*/ 	.byte	0x3f
	.zero		1


	//   ....[38]....
        /*111c*/ 	.word	0x0000a720
        /*1120*/ 	.word	0x00000004
        /*1124*/ 	.word	0x00016850
        /*1128*/ 	.short	0x010a
        /*112a*/ 	.byte	0x3f
	.zero		1


	//   ....[39]....
        /*112c*/ 	.word	0x0000abe0
        /*1130*/ 	.word	0x00000000
        /*1134*/ 	.word	0x00000000
        /*1138*/ 	.short	0x0101
        /*113a*/ 	.byte	0x3f
	.zero		1


	//   ....[40]....
        /*113c*/ 	.word	0x0000bdd0
        /*1140*/ 	.word	0x0000000a
        /*1144*/ 	.word	0x00000000
        /*1148*/ 	.short	0x0101
        /*114a*/ 	.byte	0x3f
	.zero		1


	//   ....[41]....
        /*114c*/ 	.word	0x0000c220
        /*1150*/ 	.word	0x0000000c
        /*1154*/ 	.word	0x00016850
        /*1158*/ 	.short	0x010a
        /*115a*/ 	.byte	0x3f
	.zero		1


	//   ....[42]....
        /*115c*/ 	.word	0x0000c290
        /*1160*/ 	.word	0x0000000c
        /*1164*/ 	.word	0x00016850
        /*1168*/ 	.short	0x010a
        /*116a*/ 	.byte	0x3f
	.zero		1


	//   ....[43]....
        /*116c*/ 	.word	0x0000c950
        /*1170*/ 	.word	0x00000000
        /*1174*/ 	.word	0x00000000
        /*1178*/ 	.short	0x0101
        /*117a*/ 	.byte	0x3f
	.zero		1


	//   ....[44]....
        /*117c*/ 	.word	0x0000d9a0
        /*1180*/ 	.word	0x00000000
        /*1184*/ 	.word	0x00000000
        /*1188*/ 	.short	0x0101
        /*118a*/ 	.byte	0x3f
	.zero		1


	//   ....[45]....
        /*118c*/ 	.word	0x0000f7d0
        /*1190*/ 	.word	0x00000016
        /*1194*/ 	.word	0x00016820
        /*1198*/ 	.short	0x010a
        /*119a*/ 	.byte	0x3f
	.zero		1


	//   ....[46]....
        /*119c*/ 	.word	0x0000f880
        /*11a0*/ 	.word	0x00000005
        /*11a4*/ 	.word	0x000168a0
        /*11a8*/ 	.short	0x010a
        /*11aa*/ 	.byte	0x3f
	.zero		1


	//   ....[47]....
        /*11ac*/ 	.word	0x0000fac0
        /*11b0*/ 	.word	0x00000005
        /*11b4*/ 	.word	0x000168c0
        /*11b8*/ 	.short	0x010a
        /*11ba*/ 	.byte	0x3f
	.zero		1


	//   ....[48]....
        /*11bc*/ 	.word	0x0000fe20
        /*11c0*/ 	.word	0x00000005
        /*11c4*/ 	.word	0x000168a0
        /*11c8*/ 	.short	0x010a
        /*11ca*/ 	.byte	0x3f
	.zero		1


	//   ....[49]....
        /*11cc*/ 	.word	0x00010040
        /*11d0*/ 	.word	0x00000005
        /*11d4*/ 	.word	0x000168c0
        /*11d8*/ 	.short	0x010a
        /*11da*/ 	.byte	0x3f
	.zero		1


	//   ....[50]....
        /*11dc*/ 	.word	0x00010cf0
        /*11e0*/ 	.word	0x00000003
        /*11e4*/ 	.word	0x00016840
        /*11e8*/ 	.short	0x010a
        /*11ea*/ 	.byte	0x3f
	.zero		1


	//   ....[51]....
        /*11ec*/ 	.word	0x000114d0
        /*11f0*/ 	.word	0x00000003
        /*11f4*/ 	.word	0x00016830
        /*11f8*/ 	.short	0x0107
        /*11fa*/ 	.byte	0x3f
	.zero		1


	//   ....[52]....
        /*11fc*/ 	.word	0x000115a0
        /*1200*/ 	.word	0x00000003
        /*1204*/ 	.word	0x00016830
        /*1208*/ 	.short	0x0101
        /*120a*/ 	.byte	0x3f
	.zero		1


	//   ....[53]....
        /*120c*/ 	.word	0x00012450
        /*1210*/ 	.word	0x00000016
        /*1214*/ 	.word	0x00016800
        /*1218*/ 	.short	0x0107
        /*121a*/ 	.byte	0x3f
	.zero		1


	//   ....[54]....
        /*121c*/ 	.word	0x00012540
        /*1220*/ 	.word	0x00000016
        /*1224*/ 	.word	0x00016800
        /*1228*/ 	.short	0x0101
        /*122a*/ 	.byte	0x3f
	.zero		1


	//   ....[55]....
        /*122c*/ 	.word	0x00012560
        /*1230*/ 	.word	0x00000016
        /*1234*/ 	.word	0x00016820
        /*1238*/ 	.short	0x010a
        /*123a*/ 	.byte	0x3f
	.zero		1


	//   ....[56]....
        /*123c*/ 	.word	0x00012930
        /*1240*/ 	.word	0x00000005
        /*1244*/ 	.word	0x00016840
        /*1248*/ 	.short	0x010a
        /*124a*/ 	.byte	0x3f
	.zero		1


	//   ....[57]....
        /*124c*/ 	.word	0x00012e90
        /*1250*/ 	.word	0x00000005
        /*1254*/ 	.word	0x00016830
        /*1258*/ 	.short	0x0107
        /*125a*/ 	.byte	0x3f
	.zero		1


	//   ....[58]....
        /*125c*/ 	.word	0x00012f50
        /*1260*/ 	.word	0x00000005
        /*1264*/ 	.word	0x00016830
        /*1268*/ 	.short	0x0101
        /*126a*/ 	.byte	0x3f
	.zero		1


	//   ....[59]....
        /*126c*/ 	.word	0x00012fb0
        /*1270*/ 	.word	0x00000005
        /*1274*/ 	.word	0x00016860
        /*1278*/ 	.short	0x010a
        /*127a*/ 	.byte	0x3f
	.zero		1


	//   ....[60]....
        /*127c*/ 	.word	0x00013490
        /*1280*/ 	.word	0x00000005
        /*1284*/ 	.word	0x00016850
        /*1288*/ 	.short	0x0107
        /*128a*/ 	.byte	0x3f
	.zero		1


	//   ....[61]....
        /*128c*/ 	.word	0x00013650
        /*1290*/ 	.word	0x00000005
        /*1294*/ 	.word	0x00016850
        /*1298*/ 	.short	0x0101
        /*129a*/ 	.byte	0x3f
	.zero		1


	//   ....[62]....
        /*129c*/ 	.word	0x00013850
        /*12a0*/ 	.word	0x00000000
        /*12a4*/ 	.word	0x00016860
        /*12a8*/ 	.short	0x010a
        /*12aa*/ 	.byte	0x3f
	.zero		1


	//   ....[63]....
        /*12ac*/ 	.word	0x00013d10
        /*12b0*/ 	.word	0x00000000
        /*12b4*/ 	.word	0x00016850
        /*12b8*/ 	.short	0x0107
        /*12ba*/ 	.byte	0x3f
	.zero		1


	//   ....[64]....
        /*12bc*/ 	.word	0x00013dd0
        /*12c0*/ 	.word	0x00000000
        /*12c4*/ 	.word	0x00016850
        /*12c8*/ 	.short	0x0101
        /*12ca*/ 	.byte	0x3f
	.zero		1


	//   ....[65]....
        /*12cc*/ 	.word	0x000148e0
        /*12d0*/ 	.word	0x00000004
        /*12d4*/ 	.word	0x00016820
        /*12d8*/ 	.short	0x010a
        /*12da*/ 	.byte	0x3f
	.zero		1


	//   ....[66]....
        /*12dc*/ 	.word	0x00014a50
        /*12e0*/ 	.word	0x00000005
        /*12e4*/ 	.word	0x00016840
        /*12e8*/ 	.short	0x010a
        /*12ea*/ 	.byte	0x3f
	.zero		1


	//   ....[67]....
        /*12ec*/ 	.word	0x00014af0
        /*12f0*/ 	.word	0x00000019
        /*12f4*/ 	.word	0x00016840
        /*12f8*/ 	.short	0x010a
        /*12fa*/ 	.byte	0x3f
	.zero		1


	//   ....[68]....
        /*12fc*/ 	.word	0x00014b30
        /*1300*/ 	.word	0x00000005
        /*1304*/ 	.word	0x00016860
        /*1308*/ 	.short	0x010a
        /*130a*/ 	.byte	0x3f
	.zero		1


	//   ....[69]....
        /*130c*/ 	.word	0x00014b70
        /*1310*/ 	.word	0x00000019
        /*1314*/ 	.word	0x00016860
        /*1318*/ 	.short	0x010a
        /*131a*/ 	.byte	0x3f
	.zero		1


	//   ....[70]....
        /*131c*/ 	.word	0x00014bd0
        /*1320*/ 	.word	0x00000047
        /*1324*/ 	.word	0x00016890
        /*1328*/ 	.short	0x010a
        /*132a*/ 	.byte	0x3f
	.zero		1


	//   ....[71]....
        /*132c*/ 	.word	0x00014e60
        /*1330*/ 	.word	0x00000047
        /*1334*/ 	.word	0x00016890
        /*1338*/ 	.short	0x010a
        /*133a*/ 	.byte	0x3f
	.zero		1


	//   ....[72]....
        /*133c*/ 	.word	0x00015110
        /*1340*/ 	.word	0x00000047
        /*1344*/ 	.word	0x00016890
        /*1348*/ 	.short	0x010a
        /*134a*/ 	.byte	0x3f
	.zero		1


	//   ....[73]....
        /*134c*/ 	.word	0x000153c0
        /*1350*/ 	.word	0x00000047
        /*1354*/ 	.word	0x000168b0
        /*1358*/ 	.short	0x010a
        /*135a*/ 	.byte	0x3f
	.zero		1


	//   ....[74]....
        /*135c*/ 	.word	0x000156d0
        /*1360*/ 	.word	0x00000012
        /*1364*/ 	.word	0x00016800
        /*1368*/ 	.short	0x010a
        /*136a*/ 	.byte	0x3f
	.zero		1


	//   ....[75]....
        /*136c*/ 	.word	0x000158e0
        /*1370*/ 	.word	0x00000012
        /*1374*/ 	.word	0x00016800
        /*1378*/ 	.short	0x010a
        /*137a*/ 	.byte	0x3f
	.zero		1


	//   ....[76]....
        /*137c*/ 	.word	0x00015930
        /*1380*/ 	.word	0x00000003
        /*1384*/ 	.word	0x00016830
        /*1388*/ 	.short	0x010a
        /*138a*/ 	.byte	0x3f
	.zero		1


	//   ....[77]....
        /*138c*/ 	.word	0x00015980
        /*1390*/ 	.word	0x00000009
        /*1394*/ 	.word	0x00016830
        /*1398*/ 	.short	0x010a
        /*139a*/ 	.byte	0x3f
	.zero		1


	//   ....[78]....
        /*139c*/ 	.word	0x000159d0
        /*13a0*/ 	.word	0x00000004
        /*13a4*/ 	.word	0x00016850
        /*13a8*/ 	.short	0x010a
        /*13aa*/ 	.byte	0x3f
	.zero		1


	//   ....[79]....
        /*13ac*/ 	.word	0x00015a20
        /*13b0*/ 	.word	0x0000000c
        /*13b4*/ 	.word	0x00016850
        /*13b8*/ 	.short	0x010a
        /*13ba*/ 	.byte	0x3f
	.zero		1


	//   ....[80]....
        /*13bc*/ 	.word	0x00015fc0
        /*13c0*/ 	.word	0x00000016
        /*13c4*/ 	.word	0x00016820
        /*13c8*/ 	.short	0x010a
        /*13ca*/ 	.byte	0x3f
	.zero		1


	//   ....[81]....
        /*13cc*/ 	.word	0x00016010
        /*13d0*/ 	.word	0x00000005
        /*13d4*/ 	.word	0x000168a0
        /*13d8*/ 	.short	0x010a
        /*13da*/ 	.byte	0x3f
	.zero		1


	//   ....[82]....
        /*13dc*/ 	.word	0x00016060
        /*13e0*/ 	.word	0x00000005
        /*13e4*/ 	.word	0x000168c0
        /*13e8*/ 	.short	0x010a
        /*13ea*/ 	.byte	0x3f
	.zero		1


	//   ....[83]....
        /*13ec*/ 	.word	0x000160b0
        /*13f0*/ 	.word	0x00000005
        /*13f4*/ 	.word	0x000168a0
        /*13f8*/ 	.short	0x010a
        /*13fa*/ 	.byte	0x3f
	.zero		1


	//   ....[84]....
        /*13fc*/ 	.word	0x00016100
        /*1400*/ 	.word	0x00000005
        /*1404*/ 	.word	0x000168c0
        /*1408*/ 	.short	0x010a
        /*140a*/ 	.byte	0x3f
	.zero		1


	//   ....[85]....
        /*140c*/ 	.word	0x00016220
        /*1410*/ 	.word	0x00000003
        /*1414*/ 	.word	0x00016840
        /*1418*/ 	.short	0x010a
        /*141a*/ 	.byte	0x3f
	.zero		1


	//   ....[86]....
        /*141c*/ 	.word	0x00017cd0
        /*1420*/ 	.word	0x00000016
        /*1424*/ 	.word	0x00016820
        /*1428*/ 	.short	0x010a
        /*142a*/ 	.byte	0x3f
	.zero		1


	//   ....[87]....
        /*142c*/ 	.word	0x00017d20
        /*1430*/ 	.word	0x00000005
        /*1434*/ 	.word	0x00016840
        /*1438*/ 	.short	0x010a
        /*143a*/ 	.byte	0x3f
	.zero		1


	//   ....[88]....
        /*143c*/ 	.word	0x00018660
        /*1440*/ 	.word	0x00000005
        /*1444*/ 	.word	0x00016860
        /*1448*/ 	.short	0x010a
        /*144a*/ 	.byte	0x3f
	.zero		1


	//   ....[89]....
        /*144c*/ 	.word	0x00018fd0
        /*1450*/ 	.word	0x00000000
        /*1454*/ 	.word	0x00016860
        /*1458*/ 	.short	0x010a
        /*145a*/ 	.byte	0x3f
	.zero		1


	//   ....[90]....
        /*145c*/ 	.word	0x0001a250
        /*1460*/ 	.word	0x00000004
        /*1464*/ 	.word	0x00016820
        /*1468*/ 	.short	0x010a
        /*146a*/ 	.byte	0x3f
	.zero		1


	//   ....[91]....
        /*146c*/ 	.word	0x0001a3f0
        /*1470*/ 	.word	0x00000005
        /*1474*/ 	.word	0x00016840
        /*1478*/ 	.short	0x010a
        /*147a*/ 	.byte	0x3f
	.zero		1


	//   ....[92]....
        /*147c*/ 	.word	0x0001a440
        /*1480*/ 	.word	0x00000019
        /*1484*/ 	.word	0x00016840
        /*1488*/ 	.short	0x010a
        /*148a*/ 	.byte	0x3f
	.zero		1


	//   ....[93]....
        /*148c*/ 	.word	0x0001a490
        /*1490*/ 	.word	0x00000005
        /*1494*/ 	.word	0x00016860
        /*1498*/ 	.short	0x010a
        /*149a*/ 	.byte	0x3f
	.zero		1


	//----- nvinfo : EIATTR_NUM_MBARRIERS
	.align		4
.L_1437:
        /*149c*/ 	.byte	0x03, 0x38
        /*149e*/ 	.short	0x0016


	//----- nvinfo : EIATTR_EXIT_INSTR_OFFSETS
	.align		4
        /*14a0*/ 	.byte	0x04, 0x1c
        /*14a2*/ 	.short	(.L_1439 - .L_1438)


	//   ....[0]....
.L_1438:
        /*14a4*/ 	.word	0x00014bc0


	//----- nvinfo : EIATTR_MAX_THREADS
	.align		4
.L_1439:
        /*14a8*/ 	.byte	0x04, 0x05
        /*14aa*/ 	.short	(.L_1441 - .L_1440)
.L_1440:
        /*14ac*/ 	.word	0x00000200
        /*14b0*/ 	.word	0x00000001
        /*14b4*/ 	.word	0x00000001


	//----- nvinfo : EIATTR_CRS_STACK_SIZE
	.align		4
.L_1441:
        /*14b8*/ 	.byte	0x04, 0x1e
        /*14ba*/ 	.short	(.L_1443 - .L_1442)
.L_1442:
        /*14bc*/ 	.word	0x00000000


	//----- nvinfo : EIATTR_CBANK_PARAM_SIZE
	.align		4
.L_1443:
        /*14c0*/ 	.byte	0x03, 0x19
        /*14c2*/ 	.short	0x0af0


	//----- nvinfo : EIATTR_PARAM_CBANK
	.align		4
        /*14c4*/ 	.byte	0x04, 0x0a
        /*14c6*/ 	.short	(.L_1445 - .L_1444)
	.align		4
.L_1444:
        /*14c8*/ 	.word	index@(.nv.constant0._ZN7cutlass13device_kernelIN5flash11enable_sm90INS1_16FlashAttnFwdSm90INS1_25CollectiveMainloopFwdSm90ILi2EN4cute5tupleIJNS5_1CILi1EEES8_S8_EEENS6_IJNS7_ILi192EEENS7_ILi128EEENS7_ILi64EEEEEELi64ENS_6half_tEfNS_4arch4Sm90ELb0ELb0ELb0ELb1ELb1ELb1ELb0ELb1ELb1ELb1ELb0ELb0EEENS1_21CollectiveEpilogueFwdINS6_IJSA_SC_SB_EEES9_SE_SG_Li384ELb1ELb1ELb0ELb0EEENS1_36VarlenDynamicPersistentTileSchedulerILi192ELi128ELi384ELi128ELb0ELb1ELb1ELb0ELb1ELb1EEEEEEEEEvNT_6ParamsE)
        /*14cc*/ 	.short	0x0210
        /*14ce*/ 	.short	0x0af0


	//----- nvinfo : EIATTR_SW_WAR
	.align		4
.L_1445:
        /*14d0*/ 	.byte	0x04, 0x36
        /*14d2*/ 	.short	(.L_1447 - .L_1446)
.L_1446:
        /*14d4*/ 	.word	0x00000008
.L_1447:


//--------------------- .nv.info._ZN7cutlass13device_kernelIN5flash11enable_sm90INS1_16FlashAttnFwdSm90INS1_25CollectiveMainloopFwdSm90ILi2EN4cute5tupleIJNS5_1CILi1EEES8_S8_EEENS6_IJNS7_ILi192EEENS7_ILi128EEENS7_ILi64EEEEEELi64ENS_6half_tEfNS_4arch4Sm90ELb0ELb1ELb0ELb0ELb1ELb0ELb0ELb1ELb1ELb1ELb0ELb0EEENS1_21CollectiveEpilogueFwdINS6_IJSA_SC_SB_EEES9_SE_SG_Li384ELb0ELb1ELb0ELb0EEENS1_30DynamicPersistentTileSchedulerILi384ELi128ELb0ELb1ELb1EEEEEEEEEvNT_6ParamsE --------------------------
	.section	.nv.info._ZN7cutlass13device_kernelIN5flash11enable_sm90INS1_16FlashAttnFwdSm90INS1_25CollectiveMainloopFwdSm90ILi2EN4cute5tupleIJNS5_1CILi1EEES8_S8_EEENS6_IJNS7_ILi192EEENS7_ILi128EEENS7_ILi64EEEEEELi64ENS_6half_tEfNS_4arch4Sm90ELb0ELb1ELb0ELb0ELb1ELb0ELb0ELb1ELb1ELb1ELb0ELb0EEENS1_21CollectiveEpilogueFwdINS6_IJSA_SC_SB_EEES9_SE_SG_Li384ELb0ELb1ELb0ELb0EEENS1_30DynamicPersistentTileSchedulerILi384ELi128ELb0ELb1ELb1EEEEEEEEEvNT_6ParamsE,"",@"SHT_CUDA_INFO"
	.sectionflags	@""
	.align	4


	//----- nvinfo : EIATTR_CUDA_API_VERSION
	.align		4
        /*0000*/ 	.byte	0x04, 0x37
        /*0002*/ 	.short	(.L_1449 - .L_1448)
.L_1448:
        /*0004*/ 	.word	0x00000082


	//----- nvinfo : EIATTR_KPARAM_INFO
	.align		4
.L_1449:
        /*0008*/ 	.byte	0x04, 0x17
        /*000a*/ 	.short	(.L_1451 - .L_1450)
.L_1450:
        /*000c*/ 	.word	0x00000000
        /*0010*/ 	.short	0x0000
        /*0012*/ 	.short	0x0070
        /*0014*/ 	.byte	0x00, 0xf0, 0x01, 0x2a


	//----- nvinfo : EIATTR_SPARSE_MMA_MASK
	.align		4
.L_1451:
        /*0018*/ 	.byte	0x03, 0x50
        /*001a*/ 	.short	0x0000


	//----- nvinfo : EIATTR_MAXREG_COUNT
	.align		4
        /*001c*/ 	.byte	0x03, 0x1b
        /*001e*/ 	.short	0x0080


	//----- nvinfo : EIATTR_NUM_BARRIERS
	.align		4
        /*0020*/ 	.byte	0x02, 0x4c
        /*0022*/ 	.byte	0x10
	.zero		1


	//----- nvinfo : EIATTR_EXTERNS
	.align		4
        /*0024*/ 	.byte	0x04, 0x0f
        /*0026*/ 	.short	(.L_1453 - .L_1452)


	//   ....[0]....
	.align		4
.L_1452:
        /*0028*/ 	.word	index@(__assertfail)


	//----- nvinfo : EIATTR_ANNOTATIONS
	.align		4
.L_1453:
        /*002c*/ 	.byte	0x04, 0x55
        /*002e*/ 	.short	(.L_1455 - .L_1454)


	//   ....[0]....
.L_1454:
        /* <DEDUP_REMOVED lines=11> */


	//----- nvinfo : EIATTR_MERCURY_ISA_VERSION
	.align		4
.L_1455:
        /*00c8*/ 	.byte	0x03, 0x5f
        /*00ca*/ 	.short	0x0101


	//----- nvinfo : EIATTR_INT_WARP_WIDE_INSTR_OFFSETS
	.align		4
        /*00cc*/ 	.byte	0x04, 0x31
        /*00ce*/ 	.short	(.L_1457 - .L_1456)


	//   ....[0]....
.L_1456:
        /*00d0*/ 	.word	0x000000c0


	//   ....[1]....
        /*00d4*/ 	.word	0x000000d0


	//   ....[2]....
        /*00d8*/ 	.word	0x00000170


	//   ....[3]....
        /*00dc*/ 	.word	0x0000efa0


	//   ....[4]....
        /*00e0*/ 	.word	0x0000f030


	//   ....[5]....
        /*00e4*/ 	.word	0x000120c0


	//   ....[6]....
        /*00e8*/ 	.word	0x00012150


	//----- nvinfo : EIATTR_COOP_GROUP_MASK_REGIDS
	.align		4
.L_1457:
        /*00ec*/ 	.byte	0x04, 0x29
        /*00ee*/ 	.short	(.L_1459 - .L_1458)


	//   ....[0]....
.L_1458:
        /*00f0*/ 	.word	0xffffffff


	//   ....[1]....
        /*00f4*/ 	.word	0xffffffff


	//   ....[2]....
        /*00f8*/ 	.word	0xffffffff


	//   ....[3]....
        /*00fc*/ 	.word	0xffffffff


	//   ....[4]....
        /*0100*/ 	.word	0xffffffff


	//   ....[5]....
        /*0104*/ 	.word	0xffffffff


	//   ....[6]....
        /*0108*/ 	.word	0xffffffff


	//   ....[7]....
        /*010c*/ 	.word	0xffffffff


	//   ....[8]....
        /*0110*/ 	.word	0xffffffff


	//   ....[9]....
        /*0114*/ 	.word	0xffffffff


	//   ....[10]....
        /*0118*/ 	.word	0xffffffff


	//   ....[11]....
        /*011c*/ 	.word	0xffffffff


	//   ....[12]....
        /*0120*/ 	.word	0xffffffff


	//   ....[13]....
        /*0124*/ 	.word	0xffffffff


	//   ....[14]....
        /*0128*/ 	.word	0xffffffff


	//   ....[15]....
        /*012c*/ 	.word	0xffffffff


	//   ....[16]....
        /*0130*/ 	.word	0xffffffff


	//   ....[17]....
        /*0134*/ 	.word	0xffffffff


	//   ....[18]....
        /*0138*/ 	.word	0xffffffff


	//   ....[19]....
        /*013c*/ 	.word	0xffffffff


	//   ....[20]....
        /*0140*/ 	.word	0xffffffff


	//   ....[21]....
        /*0144*/ 	.word	0xffffffff


	//   ....[22]....
        /*0148*/ 	.word	0xffffffff


	//   ....[23]....
        /*014c*/ 	.word	0xffffffff


	//   ....[24]....
        /*0150*/ 	.word	0xffffffff


	//   ....[25]....
        /*0154*/ 	.word	0xffffffff


	//   ....[26]....
        /*0158*/ 	.word	0xffffffff


	//   ....[27]....
        /*015c*/ 	.word	0xffffffff


	//   ....[28]....
        /*0160*/ 	.word	0xffffffff


	//   ....[29]....
        /*0164*/ 	.word	0xffffffff


	//   ....[30]....
        /*0168*/ 	.word	0xffffffff


	//   ....[31]....
        /*016c*/ 	.word	0xffffffff


	//   ....[32]....
        /*0170*/ 	.word	0xffffffff


	//   ....[33]....
        /*0174*/ 	.word	0xffffffff


	//   ....[34]....
        /*0178*/ 	.word	0xffffffff


	//   ....[35]....
        /*017c*/ 	.word	0xffffffff


	//   ....[36]....
        /*0180*/ 	.word	0xffffffff


	//   ....[37]....
        /*0184*/ 	.word	0xffffffff


	//   ....[38]....
        /*0188*/ 	.word	0xffffffff


	//   ....[39]....
        /*018c*/ 	.word	0xffffffff


	//   ....[40]....
        /*0190*/ 	.word	0xffffffff


	//   ....[41]....
        /*0194*/ 	.word	0xffffffff


	//   ....[42]....
        /*0198*/ 	.word	0xffffffff


	//   ....[43]....
        /*019c*/ 	.word	0xffffffff


	//   ....[44]....
        /*01a0*/ 	.word	0xffffffff


	//   ....[45]....
        /*01a4*/ 	.word	0xffffffff


	//   ....[46]....
        /*01a8*/ 	.word	0xffffffff


	//   ....[47]....
        /*01ac*/ 	.word	0xffffffff


	//   ....[48]....
        /*01b0*/ 	.word	0xffffffff


	//   ....[49]....
        /*01b4*/ 	.word	0xffffffff


	//   ....[50]....
        /*01b8*/ 	.word	0xffffffff


	//   ....[51]....
        /*01bc*/ 	.word	0xffffffff


	//   ....[52]....
        /*01c0*/ 	.word	0xffffffff


	//   ....[53]....
        /*01c4*/ 	.word	0xffffffff


	//   ....[54]....
        /*01c8*/ 	.word	0xffffffff


	//   ....[55]....
        /*01cc*/ 	.word	0xffffffff


	//   ....[56]....
        /*01d0*/ 	.word	0xffffffff


	//   ....[57]....
        /*01d4*/ 	.word	0xffffffff


	//   ....[58]....
        /*01d8*/ 	.word	0xffffffff


	//   ....[59]....
        /*01dc*/ 	.word	0xffffffff


	//   ....[60]....
        /*01e0*/ 	.word	0xffffffff


	//   ....[61]....
        /*01e4*/ 	.word	0xffffffff


	//   ....[62]....
        /*01e8*/ 	.word	0xffffffff


	//   ....[63]....
        /*01ec*/ 	.word	0xffffffff


	//   ....[64]....
        /*01f0*/ 	.word	0xffffffff


	//   ....[65]....
        /*01f4*/ 	.word	0xffffffff


	//   ....[66]....
        /*01f8*/ 	.word	0xffffffff


	//   ....[67]....
        /*01fc*/ 	.word	0xffffffff


	//   ....[68]....
        /*0200*/ 	.word	0xffffffff


	//   ....[69]....
        /*0204*/ 	.word	0xffffffff


	//   ....[70]....
        /*0208*/ 	.word	0xffffffff


	//   ....[71]....
        /*020c*/ 	.word	0xffffffff


	//   ....[72]....
        /*0210*/ 	.word	0xffffffff


	//   ....[73]....
        /*0214*/ 	.word	0xffffffff


	//   ....[74]....
        /*0218*/ 	.word	0xffffffff


	//   ....[75]....
        /*021c*/ 	.word	0xffffffff


	//   ....[76]....
        /*0220*/ 	.word	0xffffffff


	//   ....[77]....
        /*0224*/ 	.word	0xffffffff


	//   ....[78]....
        /*0228*/ 	.word	0xffffffff


	//   ....[79]....
        /*022c*/ 	.word	0xffffffff


	//   ....[80]....
        /*0230*/ 	.word	0xffffffff


	//   ....[81]....
        /*0234*/ 	.word	0xffffffff


	//   ....[82]....
        /*0238*/ 	.word	0xffffffff


	//   ....[83]....
        /*023c*/ 	.word	0xffffffff


	//   ....[84]....
        /*0240*/ 	.word	0xffffffff


	//   ....[85]....
        /*0244*/ 	.word	0xffffffff


	//   ....[86]....
        /*0248*/ 	.word	0xffffffff


	//   ....[87]....
        /*024c*/ 	.word	0xffffffff


	//   ....[88]....
        /*0250*/ 	.word	0xffffffff


	//   ....[89]....
        /*0254*/ 	.word	0xffffffff


	//   ....[90]....
        /*0258*/ 	.word	0xffffffff


	//   ....[91]....
        /*025c*/ 	.word	0xffffffff


	//   ....[92]....
        /*0260*/ 	.word	0xffffffff


	//   ....[93]....
        /*0264*/ 	.word	0xffffffff


	//   ....[94]....
        /*0268*/ 	.word	0xffffffff


	//   ....[95]....
        /*026c*/ 	.word	0xffffffff


	//   ....[96]....
        /*0270*/ 	.word	0xffffffff


	//   ....[97]....
        /*0274*/ 	.word	0xffffffff


	//   ....[98]....
        /*0278*/ 	.word	0xffffffff


	//   ....[99]....
        /*027c*/ 	.word	0xffffffff


	//   ....[100]....
        /*0280*/ 	.word	0xffffffff


	//   ....[101]....
        /*0284*/ 	.word	0xffffffff


	//   ....[102]....
        /*0288*/ 	.word	0xffffffff


	//   ....[103]....
        /*028c*/ 	.word	0xffffffff


	//   ....[104]....
        /*0290*/ 	.word	0xffffffff


	//   ....[105]....
        /*0294*/ 	.word	0xffffffff


	//   ....[106]....
        /*0298*/ 	.word	0xffffffff


	//   ....[107]....
        /*029c*/ 	.word	0xffffffff


	//   ....[108]....
        /*02a0*/ 	.word	0xffffffff


	//   ....[109]....
        /*02a4*/ 	.word	0xffffffff


	//   ....[110]....
        /*02a8*/ 	.word	0xffffffff


	//   ....[111]....
        /*02ac*/ 	.word	0xffffffff


	//   ....[112]....
        /*02b0*/ 	.word	0xffffffff


	//   ....[113]....
        /*02b4*/ 	.word	0xffffffff


	//   ....[114]....
        /*02b8*/ 	.word	0xffffffff


	//   ....[115]....
        /*02bc*/ 	.word	0xffffffff


	//   ....[116]....
        /*02c0*/ 	.word	0xffffffff


	//   ....[117]....
        /*02c4*/ 	.word	0xffffffff


	//   ....[118]....
        /*02c8*/ 	.word	0xffffffff


	//   ....[119]....
        /*02cc*/ 	.word	0xffffffff


	//   ....[120]....
        /*02d0*/ 	.word	0xffffffff


	//   ....[121]....
        /*02d4*/ 	.word	0xffffffff


	//   ....[122]....
        /*02d8*/ 	.word	0xffffffff


	//   ....[123]....
        /*02dc*/ 	.word	0xffffffff


	//   ....[124]....
        /*02e0*/ 	.word	0xffffffff


	//   ....[125]....
        /*02e4*/ 	.word	0xffffffff


	//   ....[126]....
        /*02e8*/ 	.word	0xffffffff


	//   ....[127]....
        /*02ec*/ 	.word	0xffffffff


	//   ....[128]....
        /*02f0*/ 	.word	0xffffffff


	//   ....[129]....
        /*02f4*/ 	.word	0xffffffff


	//   ....[130]....
        /*02f8*/ 	.word	0xffffffff


	//   ....[131]....
        /*02fc*/ 	.word	0xffffffff


	//   ....[132]....
        /*0300*/ 	.word	0xffffffff


	//   ....[133]....
        /*0304*/ 	.word	0xffffffff


	//   ....[134]....
        /*0308*/ 	.word	0xffffffff


	//   ....[135]....
        /*030c*/ 	.word	0xffffffff


	//   ....[136]....
        /*0310*/ 	.word	0xffffffff


	//   ....[137]....
        /*0314*/ 	.word	0xffffffff


	//   ....[138]....
        /*0318*/ 	.word	0xffffffff


	//   ....[139]....
        /*031c*/ 	.word	0xffffffff


	//   ....[140]....
        /*0320*/ 	.word	0xffffffff


	//   ....[141]....
        /*0324*/ 	.word	0xffffffff


	//   ....[142]....
        /*0328*/ 	.word	0xffffffff


	//   ....[143]....
        /*032c*/ 	.word	0xffffffff


	//   ....[144]....
        /*0330*/ 	.word	0x0500000f


	//   ....[145]....
        /*0334*/ 	.word	0x0500000f


	//   ....[146]....
        /*0338*/ 	.word	0x0500000f


	//   ....[147]....
        /*033c*/ 	.word	0x0500000f


	//   ....[148]....
        /*0340*/ 	.word	0x0500000f


	//   ....[149]....
        /*0344*/ 	.word	0x0500000f


	//   ....[150]....
        /*0348*/ 	.word	0x0500000f


	//   ....[151]....
        /*034c*/ 	.word	0x0500000f


	//   ....[152]....
        /*0350*/ 	.word	0x0500000f


	//   ....[153]....
        /*0354*/ 	.word	0x0500000f


	//   ....[154]....
        /*0358*/ 	.word	0x0500000f


	//   ....[155]....
        /*035c*/ 	.word	0x0500000f


	//   ....[156]....
        /*0360*/ 	.word	0x0500000f


	//   ....[157]....
        /*0364*/ 	.word	0x0500000f


	//   ....[158]....
        /*0368*/ 	.word	0x0500000f


	//   ....[159]....
        /*036c*/ 	.word	0x0500000f


	//   ....[160]....
        /*0370*/ 	.word	0x0500000f


	//   ....[161]....
        /*0374*/ 	.word	0x0500000f


	//   ....[162]....
        /*0378*/ 	.word	0x0500000f


	//   ....[163]....
        /*037c*/ 	.word	0x0500000f


	//   ....[164]....
        /*0380*/ 	.word	0x0500000f


	//   ....[165]....
        /*0384*/ 	.word	0x0500000f


	//   ....[166]....
        /*0388*/ 	.word	0x0500000f


	//   ....[167]....
        /*038c*/ 	.word	0x0500000f


	//   ....[168]....
        /*0390*/ 	.word	0x0500000f


	//   ....[169]....
        /*0394*/ 	.word	0x0500000f


	//   ....[170]....
        /*0398*/ 	.word	0x0500000f


	//   ....[171]....
        /*039c*/ 	.word	0x0500000f


	//   ....[172]....
        /*03a0*/ 	.word	0x0500000f


	//   ....[173]....
        /*03a4*/ 	.word	0x0500000f


	//   ....[174]....
        /*03a8*/ 	.word	0x0500000f


	//   ....[175]....
        /*03ac*/ 	.word	0x0500000f


	//   ....[176]....
        /*03b0*/ 	.word	0x0500000f


	//   ....[177]....
        /*03b4*/ 	.word	0x0500000f


	//   ....[178]....
        /*03b8*/ 	.word	0x0500000f


	//   ....[179]....
        /*03bc*/ 	.word	0x0500000f


	//   ....[180]....
        /*03c0*/ 	.word	0x0500000f


	//   ....[181]....
        /*03c4*/ 	.word	0x0500000f


	//   ....[182]....
        /*03c8*/ 	.word	0x0500000f


	//   ....[183]....
        /*03cc*/ 	.word	0x0500000f


	//   ....[184]....
        /*03d0*/ 	.word	0x0500000f


	//   ....[185]....
        /*03d4*/ 	.word	0x0500000f


	//   ....[186]....
        /*03d8*/ 	.word	0x0500000f


	//   ....[187]....
        /*03dc*/ 	.word	0x0500000f


	//   ....[188]....
        /*03e0*/ 	.word	0x0500000f


	//   ....[189]....
        /*03e4*/ 	.word	0x0500000f


	//   ....[190]....
        /*03e8*/ 	.word	0x0500000f


	//   ....[191]....
        /*03ec*/ 	.word	0x0500000f


	//   ....[192]....
        /*03f0*/ 	.word	0x0500000f


	//   ....[193]....
        /*03f4*/ 	.word	0x0500000f


	//   ....[194]....
        /*03f8*/ 	.word	0x0500000f


	//   ....[195]....
        /*03fc*/ 	.word	0x0500000f


	//   ....[196]....
        /*0400*/ 	.word	0x0500000f


	//   ....[197]....
        /*0404*/ 	.word	0x0500000f


	//   ....[198]....
        /*0408*/ 	.word	0x0500000f


	//   ....[199]....
        /*040c*/ 	.word	0x0500000f


	//   ....[200]....
        /*0410*/ 	.word	0x0500000f


	//   ....[201]....
        /*0414*/ 	.word	0x0500000f


	//   ....[202]....
        /*0418*/ 	.word	0x0500000f


	//   ....[203]....
        /*041c*/ 	.word	0x0500000f


	//   ....[204]....
        /*0420*/ 	.word	0x0500000f


	//   ....[205]....
        /*0424*/ 	.word	0x0500000f


	//   ....[206]....
        /*0428*/ 	.word	0x0500000f


	//   ....[207]....
        /*042c*/ 	.word	0x0500000f


	//   ....[208]....
        /*0430*/ 	.word	0x0500000f


	//   ....[209]....
        /*0434*/ 	.word	0x0500000f


	//   ....[210]....
        /*0438*/ 	.word	0x0500000f


	//   ....[211]....
        /*043c*/ 	.word	0x0500000f


	//   ....[212]....
        /*0440*/ 	.word	0x0500000f


	//   ....[213]....
        /*0444*/ 	.word	0x0500000f


	//   ....[214]....
        /*0448*/ 	.word	0x0500000f


	//   ....[215]....
        /*044c*/ 	.word	0x0500000f


	//   ....[216]....
        /*0450*/ 	.word	0x0500000f


	//   ....[217]....
        /*0454*/ 	.word	0x0500000f


	//   ....[218]....
        /*0458*/ 	.word	0x0500000f


	//   ....[219]....
        /*045c*/ 	.word	0x0500000f


	//   ....[220]....
        /*0460*/ 	.word	0x0500000f


	//   ....[221]....
        /*0464*/ 	.word	0x0500000f


	//   ....[222]....
        /*0468*/ 	.word	0x0500000f


	//   ....[223]....
        /*046c*/ 	.word	0x0500000f


	//   ....[224]....
        /*0470*/ 	.word	0x0500000f


	//   ....[225]....
        /*0474*/ 	.word	0x0500000f


	//   ....[226]....
        /*0478*/ 	.word	0x0500000f


	//   ....[227]....
        /*047c*/ 	.word	0x0500000f


	//   ....[228]....
        /*0480*/ 	.word	0x0500000f


	//   ....[229]....
        /*0484*/ 	.word	0x0500000f


	//   ....[230]....
        /*0488*/ 	.word	0x0500000f


	//   ....[231]....
        /*048c*/ 	.word	0x0500000f


	//   ....[232]....
        /*0490*/ 	.word	0x0500000f


	//   ....[233]....
        /*0494*/ 	.word	0x0500000f


	//   ....[234]....
        /*0498*/ 	.word	0x0500000f


	//----- nvinfo : EIATTR_COOP_GROUP_INSTR_OFFSETS
	.align		4
.L_1459:
        /*049c*/ 	.byte	0x04, 0x28
        /*049e*/ 	.short	(.L_1461 - .L_1460)


	//   ....[0]....
.L_1460:
        /*04a0*/ 	.word	0x00000080


	//   ....[1]....
        /*04a4*/ 	.word	0x00000090


	//   ....[2]....
        /*04a8*/ 	.word	0x000002d0


	//   ....[3]....
        /*04ac*/ 	.word	0x00000430


	//   ....[4]....
        /*04b0*/ 	.word	0x00000550


	//   ....[5]....
        /*04b4*/ 	.word	0x000006b0


	//   ....[6]....
        /*04b8*/ 	.word	0x00001650


	//   ....[7]....
        /*04bc*/ 	.word	0x00001d30


	//   ....[8]....
        /*04c0*/ 	.word	0x00001f80


	//   ....[9]....
        /*04c4*/ 	.word	0x000032c0


	//   ....[10]....
        /*04c8*/ 	.word	0x00003410


	//   ....[11]....
        /*04cc*/ 	.word	0x00003c60


	//   ....[12]....
        /*04d0*/ 	.word	0x00003cc0


	//   ....[13]....
        /*04d4*/ 	.word	0x000052e0


	//   ....[14]....
        /*04d8*/ 	.word	0x00005500


	//   ....[15]....
        /*04dc*/ 	.word	0x000060e0


	//   ....[16]....
        /*04e0*/ 	.word	0x000061e0


	//   ....[17]....
        /*04e4*/ 	.word	0x00006a30


	//   ....[18]....
        /*04e8*/ 	.word	0x00006aa0


	//   ....[19]....
        /*04ec*/ 	.word	0x000086a0


	//   ....[20]....
        /*04f0*/ 	.word	0x000086b0


	//   ....[21]....
        /*04f4*/ 	.word	0x000086e0


	//   ....[22]....
        /*04f8*/ 	.word	0x000086f0


	//   ....[23]....
        /*04fc*/ 	.word	0x0000a090


	//   ....[24]....
        /*0500*/ 	.word	0x0000a2b0


	//   ....[25]....
        /*0504*/ 	.word	0x0000ae90


	//   ....[26]....
        /*0508*/ 	.word	0x0000af90


	//   ....[27]....
        /*050c*/ 	.word	0x0000b7e0


	//   ....[28]....
        /*0510*/ 	.word	0x0000b840


	//   ....[29]....
        /*0514*/ 	.word	0x0000c7b0


	//   ....[30]....
        /*0518*/ 	.word	0x0000c7f0


	//   ....[31]....
        /*051c*/ 	.word	0x0000c890


	//   ....[32]....
        /*0520*/ 	.word	0x0000c8a0


	//   ....[33]....
        /*0524*/ 	.word	0x0000d460


	//   ....[34]....
        /*0528*/ 	.word	0x0000d4c0


	//   ....[35]....
        /*052c*/ 	.word	0x0000d4f0


	//   ....[36]....
        /*0530*/ 	.word	0x0000d570


	//   ....[37]....
        /*0534*/ 	.word	0x0000d9a0


	//   ....[38]....
        /*0538*/ 	.word	0x0000d9e0


	//   ....[39]....
        /*053c*/ 	.word	0x0000da00


	//   ....[40]....
        /*0540*/ 	.word	0x0000da30


	//   ....[41]....
        /*0544*/ 	.word	0x0000da50


	//   ....[42]....
        /*0548*/ 	.word	0x0000da60


	//   ....[43]....
        /*054c*/ 	.word	0x0000da80


	//   ....[44]....
        /*0550*/ 	.word	0x0000daa0


	//   ....[45]....
        /*0554*/ 	.word	0x0000e110


	//   ....[46]....
        /*0558*/ 	.word	0x0000e150


	//   ....[47]....
        /*055c*/ 	.word	0x0000e190


	//   ....[48]....
        /*0560*/ 	.word	0x0000e1c0


	//   ....[49]....
        /*0564*/ 	.word	0x0000e1e0


	//   ....[50]....
        /*0568*/ 	.word	0x0000e1f0


	//   ....[51]....
        /*056c*/ 	.word	0x0000e200


	//   ....[52]....
        /*0570*/ 	.word	0x0000e220


	//   ....[53]....
        /*0574*/ 	.word	0x0000e3c0


	//   ....[54]....
        /*0578*/ 	.word	0x0000fba0


	//   ....[55]....
        /*057c*/ 	.word	0x0000fbc0


	//   ....[56]....
        /*0580*/ 	.word	0x0000fbd0


	//   ....[57]....
        /*0584*/ 	.word	0x0000fc50


	//   ....[58]....
        /*0588*/ 	.word	0x0000fc70


	//   ....[59]....
        /*058c*/ 	.word	0x0000fcf0


	//   ....[60]....
        /*0590*/ 	.word	0x0000fd10


	//   ....[61]....
        /*0594*/ 	.word	0x0000fd90


	//   ....[62]....
        /*0598*/ 	.word	0x0000fdb0


	//   ....[63]....
        /*059c*/ 	.word	0x0000fe30


	//   ....[64]....
        /*05a0*/ 	.word	0x0000fe50


	//   ....[65]....
        /*05a4*/ 	.word	0x0000fed0


	//   ....[66]....
        /*05a8*/ 	.word	0x0000fef0


	//   ....[67]....
        /*05ac*/ 	.word	0x0000ff70


	//   ....[68]....
        /*05b0*/ 	.word	0x0000ff90


	//   ....[69]....
        /*05b4*/ 	.word	0x0000ffa0


	//   ....[70]....
        /*05b8*/ 	.word	0x000107e0


	//   ....[71]....
        /*05bc*/ 	.word	0x00010800


	//   ....[72]....
        /*05c0*/ 	.word	0x00010830


	//   ....[73]....
        /*05c4*/ 	.word	0x000108b0


	//   ....[74]....
        /*05c8*/ 	.word	0x000108d0


	//   ....[75]....
        /*05cc*/ 	.word	0x00010950


	//   ....[76]....
        /*05d0*/ 	.word	0x00010970


	//   ....[77]....
        /*05d4*/ 	.word	0x000109f0


	//   ....[78]....
        /*05d8*/ 	.word	0x00010a10


	//   ....[79]....
        /*05dc*/ 	.word	0x00010a90


	//   ....[80]....
        /*05e0*/ 	.word	0x00010ab0


	//   ....[81]....
        /*05e4*/ 	.word	0x00010b30


	//   ....[82]....
        /*05e8*/ 	.word	0x00010b50


	//   ....[83]....
        /*05ec*/ 	.word	0x00010bd0


	//   ....[84]....
        /*05f0*/ 	.word	0x00010bf0


	//   ....[85]....
        /*05f4*/ 	.word	0x00010c00


	//   ....[86]....
        /*05f8*/ 	.word	0x00010c10


	//   ....[87]....
        /*05fc*/ 	.word	0x00010cb0


	//   ....[88]....
        /*0600*/ 	.word	0x00010d00


	//   ....[89]....
        /*0604*/ 	.word	0x00010d20


	//   ....[90]....
        /*0608*/ 	.word	0x00010d40


	//   ....[91]....
        /*060c*/ 	.word	0x00010d90


	//   ....[92]....
        /*0610*/ 	.word	0x00010db0


	//   ....[93]....
        /*0614*/ 	.word	0x00010dc0


	//   ....[94]....
        /*0618*/ 	.word	0x00011560


	//   ....[95]....
        /*061c*/ 	.word	0x00011580


	//   ....[96]....
        /*0620*/ 	.word	0x000115f0


	//   ....[97]....
        /*0624*/ 	.word	0x00011600


	//   ....[98]....
        /*0628*/ 	.word	0x00011640


	//   ....[99]....
        /*062c*/ 	.word	0x00011650


	//   ....[100]....
        /*0630*/ 	.word	0x00011690


	//   ....[101]....
        /*0634*/ 	.word	0x000116a0


	//   ....[102]....
        /*0638*/ 	.word	0x000116e0


	//   ....[103]....
        /*063c*/ 	.word	0x000116f0


	//   ....[104]....
        /*0640*/ 	.word	0x00011730


	//   ....[105]....
        /*0644*/ 	.word	0x00011740


	//   ....[106]....
        /*0648*/ 	.word	0x00011780


	//   ....[107]....
        /*064c*/ 	.word	0x00011790


	//   ....[108]....
        /*0650*/ 	.word	0x000117a0


	//   ....[109]....
        /*0654*/ 	.word	0x000117e0


	//   ....[110]....
        /*0658*/ 	.word	0x00011aa0


	//   ....[111]....
        /*065c*/ 	.word	0x00011ac0


	//   ....[112]....
        /*0660*/ 	.word	0x00011b20


	//   ....[113]....
        /*0664*/ 	.word	0x00011b30


	//   ....[114]....
        /*0668*/ 	.word	0x00011b80


	//   ....[115]....
        /*066c*/ 	.word	0x00011b90


	//   ....[116]....
        /*0670*/ 	.word	0x00011be0


	//   ....[117]....
        /*0674*/ 	.word	0x00011bf0


	//   ....[118]....
        /*0678*/ 	.word	0x00011c40


	//   ....[119]....
        /*067c*/ 	.word	0x00011c50


	//   ....[120]....
        /*0680*/ 	.word	0x00011ca0


	//   ....[121]....
        /*0684*/ 	.word	0x00011cb0


	//   ....[122]....
        /*0688*/ 	.word	0x00011d00


	//   ....[123]....
        /*068c*/ 	.word	0x00011d10


	//   ....[124]....
        /*0690*/ 	.word	0x00011d20


	//   ....[125]....
        /*0694*/ 	.word	0x00011d70


	//   ....[126]....
        /*0698*/ 	.word	0x00012340


	//   ....[127]....
        /*069c*/ 	.word	0x00012350


	//   ....[128]....
        /*06a0*/ 	.word	0x00012360


	//   ....[129]....
        /*06a4*/ 	.word	0x00012370


	//   ....[130]....
        /*06a8*/ 	.word	0x00012380


	//   ....[131]....
        /*06ac*/ 	.word	0x000123d0


	//   ....[132]....
        /*06b0*/ 	.word	0x00012420


	//   ....[133]....
        /*06b4*/ 	.word	0x00012450


	//   ....[134]....
        /*06b8*/ 	.word	0x00012480


	//   ....[135]....
        /*06bc*/ 	.word	0x000124b0


	//   ....[136]....
        /*06c0*/ 	.word	0x000124e0


	//   ....[137]....
        /*06c4*/ 	.word	0x00012510


	//   ....[138]....
        /*06c8*/ 	.word	0x00012540


	//   ....[139]....
        /*06cc*/ 	.word	0x00012570


	//   ....[140]....
        /*06d0*/ 	.word	0x000125a0


	//   ....[141]....
        /*06d4*/ 	.word	0x000125d0


	//   ....[142]....
        /*06d8*/ 	.word	0x000128d0


	//   ....[143]....
        /*06dc*/ 	.word	0x00012ac0


	//   ....[144]....
        /*06e0*/ 	.word	0x00013110


	//   ....[145]....
        /*06e4*/ 	.word	0x000131f0


	//   ....[146]....
        /*06e8*/ 	.word	0x00013290


	//   ....[147]....
        /*06ec*/ 	.word	0x000132f0


	//   ....[148]....
        /*06f0*/ 	.word	0x000133e0


	//   ....[149]....
        /*06f4*/ 	.word	0x00013450


	//   ....[150]....
        /*06f8*/ 	.word	0x00013540


	//   ....[151]....
        /*06fc*/ 	.word	0x000135b0


	//   ....[152]....
        /*0700*/ 	.word	0x000136a0


	//   ....[153]....
        /*0704*/ 	.word	0x00013710


	//   ....[154]....
        /*0708*/ 	.word	0x00013800


	//   ....[155]....
        /*070c*/ 	.word	0x00013870


	//   ....[156]....
        /*0710*/ 	.word	0x00013960


	//   ....[157]....
        /*0714*/ 	.word	0x000139d0


	//   ....[158]....
        /*0718*/ 	.word	0x00013ac0


	//   ....[159]....
        /*071c*/ 	.word	0x00013b30


	//   ....[160]....
        /*0720*/ 	.word	0x00013c10


	//   ....[161]....
        /*0724*/ 	.word	0x00013ca0


	//   ....[162]....
        /*0728*/ 	.word	0x00013d10


	//   ....[163]....
        /*072c*/ 	.word	0x00013d70


	//   ....[164]....
        /*0730*/ 	.word	0x00013e60


	//   ....[165]....
        /*0734*/ 	.word	0x00013ec0


	//   ....[166]....
        /*0738*/ 	.word	0x00013fc0


	//   ....[167]....
        /*073c*/ 	.word	0x00014020


	//   ....[168]....
        /*0740*/ 	.word	0x00014120


	//   ....[169]....
        /*0744*/ 	.word	0x00014180


	//   ....[170]....
        /*0748*/ 	.word	0x00014280


	//   ....[171]....
        /*074c*/ 	.word	0x000142e0


	//   ....[172]....
        /*0750*/ 	.word	0x000143e0


	//   ....[173]....
        /*0754*/ 	.word	0x00014440


	//   ....[174]....
        /*0758*/ 	.word	0x00014540


	//   ....[175]....
        /*075c*/ 	.word	0x000145a0


	//   ....[176]....
        /*0760*/ 	.word	0x00014640


	//   ....[177]....
        /*0764*/ 	.word	0x00014700


	//   ....[178]....
        /*0768*/ 	.word	0x000147d0


	//   ....[179]....
        /*076c*/ 	.word	0x00014830


	//   ....[180]....
        /*0770*/ 	.word	0x000148f0


	//   ....[181]....
        /*0774*/ 	.word	0x00014950


	//   ....[182]....
        /*0778*/ 	.word	0x00014a00


	//   ....[183]....
        /*077c*/ 	.word	0x00014a80


	//   ....[184]....
        /*0780*/ 	.word	0x00014b30


	//   ....[185]....
        /*0784*/ 	.word	0x00014c60


	//   ....[186]....
        /*0788*/ 	.word	0x00014d10


	//   ....[187]....
        /*078c*/ 	.word	0x00014d90


	//   ....[188]....
        /*0790*/ 	.word	0x00014e50


	//   ....[189]....
        /*0794*/ 	.word	0x00014eb0


	//   ....[190]....
        /*0798*/ 	.word	0x00014f60


	//   ....[191]....
        /*079c*/ 	.word	0x00014fc0


	//   ....[192]....
        /*07a0*/ 	.word	0x00015070


	//   ....[193]....
        /*07a4*/ 	.word	0x000150d0


	//   ....[194]....
        /*07a8*/ 	.word	0x00015180


	//   ....[195]....
        /*07ac*/ 	.word	0x000151e0


	//   ....[196]....
        /*07b0*/ 	.word	0x00015290


	//   ....[197]....
        /*07b4*/ 	.word	0x000152f0


	//   ....[198]....
        /*07b8*/ 	.word	0x000153a0


	//   ....[199]....
        /*07bc*/ 	.word	0x00015400


	//   ....[200]....
        /*07c0*/ 	.word	0x000154b0


	//   ....[201]....
        /*07c4*/ 	.word	0x000155a0


	//   ....[202]....
        /*07c8*/ 	.word	0x00015640


	//   ....[203]....
        /*07cc*/ 	.word	0x000156a0


	//   ....[204]....
        /*07d0*/ 	.word	0x00015760


	//   ....[205]....
        /*07d4*/ 	.word	0x000157c0


	//   ....[206]....
        /*07d8*/ 	.word	0x00015880


	//   ....[207]....
        /*07dc*/ 	.word	0x000158e0


	//   ....[208]....
        /*07e0*/ 	.word	0x000159a0


	//   ....[209]....
        /*07e4*/ 	.word	0x00015a00


	//   ....[210]....
        /*07e8*/ 	.word	0x00015ac0


	//   ....[211]....
        /*07ec*/ 	.word	0x00015b20


	//   ....[212]....
        /*07f0*/ 	.word	0x00015be0


	//   ....[213]....
        /*07f4*/ 	.word	0x00015c40


	//   ....[214]....
        /*07f8*/ 	.word	0x00015d00


	//   ....[215]....
        /*07fc*/ 	.word	0x00015d60


	//   ....[216]....
        /*0800*/ 	.word	0x00015e20


	//   ....[217]....
        /*0804*/ 	.word	0x00015f10


	//   ....[218]....
        /*0808*/ 	.word	0x00015fc0


	//   ....[219]....
        /*080c*/ 	.word	0x00016050


	//   ....[220]....
        /*0810*/ 	.word	0x00016100


	//   ....[221]....
        /*0814*/ 	.word	0x00016160


	//   ....[222]....
        /*0818*/ 	.word	0x00016210


	//   ....[223]....
        /*081c*/ 	.word	0x00016270


	//   ....[224]....
        /*0820*/ 	.word	0x00016330


	//   ....[225]....
        /*0824*/ 	.word	0x00016390


	//   ....[226]....
        /*0828*/ 	.word	0x00016440


	//   ....[227]....
        /*082c*/ 	.word	0x000164a0


	//   ....[228]....
        /*0830*/ 	.word	0x00016560


	//   ....[229]....
        /*0834*/ 	.word	0x000165c0


	//   ....[230]....
        /*0838*/ 	.word	0x00016670


	//   ....[231]....
        /*083c*/ 	.word	0x000166d0


	//   ....[232]....
        /*0840*/ 	.word	0x00016790


	//   ....[233]....
        /*0844*/ 	.word	0x00016820


	//   ....[234]....
        /*0848*/ 	.word	0x00016940


	//----- nvinfo : EIATTR_REG_RECONFIG
	.align		4
.L_1461:
        /*084c*/ 	.byte	0x01, 0x54
	.zero		2


	//----- nvinfo : EIATTR_SYSCALL_OFFSETS
	.align		4
        /*0850*/ 	.byte	0x04, 0x46
        /*0852*/ 	.short	(.L_1463 - .L_1462)


	//   ....[0]....
.L_1462:
        /*0854*/ 	.word	0x00001830


	//   ....[1]....
        /*0858*/ 	.word	0x0000f1a0


	//   ....[2]....
        /*085c*/ 	.word	0x0000f2f0


	//   ....[3]....
        /*0860*/ 	.word	0x0000f3e0


	//   ....[4]....
        /*0864*/ 	.word	0x000102c0


	//----- nvinfo : EIATTR_MBARRIER_INSTR_OFFSETS
	.align		4
.L_1463:
        /*0868*/ 	.byte	0x04, 0x39
        /*086a*/ 	.short	(.L_1465 - .L_1464)


	//   ....[0]....
.L_1464:
        /*086c*/ 	.word	0x00000180
        /*0870*/ 	.word	0x000000ff
        /*0874*/ 	.word	0x00016800
        /*0878*/ 	.short	0x0100
        /*087a*/ 	.byte	0x08
	.zero		1


	//   ....[1]....
        /*087c*/ 	.word	0x00000190
        /*0880*/ 	.word	0x000000ff
        /*0884*/ 	.word	0x00016820
        /*0888*/ 	.short	0x0100
        /*088a*/ 	.byte	0x08
	.zero		1


	//   ....[2]....
        /*088c*/ 	.word	0x00000280
        /*0890*/ 	.word	0x000000ff
        /*0894*/ 	.word	0x00016830
        /*0898*/ 	.short	0x0100
        /*089a*/ 	.byte	0x08
	.zero		1


	//   ....[3]....
        /*089c*/ 	.word	0x00000290
        /*08a0*/ 	.word	0x000000ff
        /*08a4*/ 	.word	0x00016840
        /*08a8*/ 	.short	0x0100
        /*08aa*/ 	.byte	0x08
	.zero		1


	//   ....[4]....
        /*08ac*/ 	.word	0x000002a0
        /*08b0*/ 	.word	0x000000ff
        /*08b4*/ 	.word	0x00016838
        /*08b8*/ 	.short	0x0100
        /*08ba*/ 	.byte	0x08
	.zero		1


	//   ....[5]....
        /*08bc*/ 	.word	0x000002b0
        /*08c0*/ 	.word	0x000000ff
        /*08c4*/ 	.word	0x00016848
        /*08c8*/ 	.short	0x0100
        /*08ca*/ 	.byte	0x08
	.zero		1


	//   ....[6]....
        /*08cc*/ 	.word	0x000003e0
        /*08d0*/ 	.word	0x000000ff
        /*08d4*/ 	.word	0x00016850
        /*08d8*/ 	.short	0x0100
        /*08da*/ 	.byte	0x08
	.zero		1


	//   ....[7]....
        /*08dc*/ 	.word	0x000003f0
        /*08e0*/ 	.word	0x000000ff
        /*08e4*/ 	.word	0x00016860
        /*08e8*/ 	.short	0x0100
        /*08ea*/ 	.byte	0x08
	.zero		1


	//   ....[8]....
        /*08ec*/ 	.word	0x00000400
        /*08f0*/ 	.word	0x000000ff
        /*08f4*/ 	.word	0x00016858
        /*08f8*/ 	.short	0x0100
        /*08fa*/ 	.byte	0x08
	.zero		1


	//   ....[9]....
        /*08fc*/ 	.word	0x00000410
        /*0900*/ 	.word	0x000000ff
        /*0904*/ 	.word	0x00016868
        /*0908*/ 	.short	0x0100
        /*090a*/ 	.byte	0x08
	.zero		1


	//   ....[10]....
        /*090c*/ 	.word	0x00000500
        /*0910*/ 	.word	0x000000ff
        /*0914*/ 	.word	0x00016870
        /*0918*/ 	.short	0x0100
        /*091a*/ 	.byte	0x06
	.zero		1


	//   ....[11]....
        /*091c*/ 	.word	0x00000510
        /*0920*/ 	.word	0x000000ff
        /*0924*/ 	.word	0x00016880
        /*0928*/ 	.short	0x0100
        /*092a*/ 	.byte	0x06
	.zero		1


	//   ....[12]....
        /*092c*/ 	.word	0x00000520
        /*0930*/ 	.word	0x000000ff
        /*0934*/ 	.word	0x00016878
        /*0938*/ 	.short	0x0100
        /*093a*/ 	.byte	0x06
	.zero		1


	//   ....[13]....
        /*093c*/ 	.word	0x00000530
        /*0940*/ 	.word	0x000000ff
        /*0944*/ 	.word	0x00016888
        /*0948*/ 	.short	0x0100
        /*094a*/ 	.byte	0x06
	.zero		1


	//   ....[14]....
        /*094c*/ 	.word	0x00000660
        /*0950*/ 	.word	0x000000ff
        /*0954*/ 	.word	0x00016890
        /*0958*/ 	.short	0x0100
        /*095a*/ 	.byte	0x08
	.zero		1


	//   ....[15]....
        /*095c*/ 	.word	0x00000670
        /*0960*/ 	.word	0x000000ff
        /*0964*/ 	.word	0x000168a0
        /*0968*/ 	.short	0x0100
        /*096a*/ 	.byte	0x08
	.zero		1


	//   ....[16]....
        /*096c*/ 	.word	0x00000680
        /*0970*/ 	.word	0x000000ff
        /*0974*/ 	.word	0x00016898
        /*0978*/ 	.short	0x0100
        /*097a*/ 	.byte	0x08
	.zero		1


	//   ....[17]....
        /*097c*/ 	.word	0x00000690
        /*0980*/ 	.word	0x000000ff
        /*0984*/ 	.word	0x000168a8
        /*0988*/ 	.short	0x0100
        /*098a*/ 	.byte	0x08
	.zero		1


	//   ....[18]....
        /*098c*/ 	.word	0x000007d0
        /*0990*/ 	.word	0x000000ff
        /*0994*/ 	.word	0x000168b0
        /*0998*/ 	.short	0x0100
        /*099a*/ 	.byte	0x08
	.zero		1


	//   ....[19]....
        /*099c*/ 	.word	0x000007e0
        /*09a0*/ 	.word	0x000000ff
        /*09a4*/ 	.word	0x000168c0
        /*09a8*/ 	.short	0x0100
        /*09aa*/ 	.byte	0x08
	.zero		1


	//   ....[20]....
        /*09ac*/ 	.word	0x000007f0
        /*09b0*/ 	.word	0x000000ff
        /*09b4*/ 	.word	0x000168b8
        /*09b8*/ 	.short	0x0100
        /*09ba*/ 	.byte	0x08
	.zero		1


	//   ....[21]....
        /*09bc*/ 	.word	0x00000800
        /*09c0*/ 	.word	0x000000ff
        /*09c4*/ 	.word	0x000168c8
        /*09c8*/ 	.short	0x0100
        /*09ca*/ 	.byte	0x08
	.zero		1


	//   ....[22]....
        /*09cc*/ 	.word	0x000018b0
        /*09d0*/ 	.word	0x000000ff
        /*09d4*/ 	.word	0x00016800
        /*09d8*/ 	.short	0x010a
        /*09da*/ 	.byte	0x2d
	.zero		1


	//   ....[23]....
        /*09dc*/ 	.word	0x00001930
        /*09e0*/ 	.word	0x00000003
        /*09e4*/ 	.word	0x00016830
        /*09e8*/ 	.short	0x010a
        /*09ea*/ 	.byte	0x3f
	.zero		1


	//   ....[24]....
        /*09ec*/ 	.word	0x00001970
        /*09f0*/ 	.word	0x00000003
        /*09f4*/ 	.word	0x00016830
        /*09f8*/ 	.short	0x010a
        /*09fa*/ 	.byte	0x3f
	.zero		1


	//   ....[25]....
        /*09fc*/ 	.word	0x00001d50
        /*0a00*/ 	.word	0x000000ff
        /*0a04*/ 	.word	0x00000000
        /*0a08*/ 	.short	0x0101
        /*0a0a*/ 	.byte	0x06
	.zero		1


	//   ....[26]....
        /*0a0c*/ 	.word	0x00004be0
        /*0a10*/ 	.word	0x000000ff
        /*0a14*/ 	.word	0x00016830
        /*0a18*/ 	.short	0x010a
        /*0a1a*/ 	.byte	0x06
	.zero		1


	//   ....[27]....
        /*0a1c*/ 	.word	0x00004c20
        /*0a20*/ 	.word	0x000000ff
        /*0a24*/ 	.word	0x00016830
        /*0a28*/ 	.short	0x010a
        /*0a2a*/ 	.byte	0x06
	.zero		1


	//   ....[28]....
        /*0a2c*/ 	.word	0x00004e30
        /*0a30*/ 	.word	0x000000ff
        /*0a34*/ 	.word	0x00016850
        /*0a38*/ 	.short	0x010a
        /*0a3a*/ 	.byte	0x06
	.zero		1


	//   ....[29]....
        /*0a3c*/ 	.word	0x00004e70
        /*0a40*/ 	.word	0x000000ff
        /*0a44*/ 	.word	0x00016850
        /*0a48*/ 	.short	0x010a
        /*0a4a*/ 	.byte	0x06
	.zero		1


	//   ....[30]....
        /*0a4c*/ 	.word	0x000052a0
        /*0a50*/ 	.word	0x000000ff
        /*0a54*/ 	.word	0x00000000
        /*0a58*/ 	.short	0x0101
        /*0a5a*/ 	.byte	0x06
	.zero		1


	//   ....[31]....
        /*0a5c*/ 	.word	0x00007570
        /*0a60*/ 	.word	0x000000ff
        /*0a64*/ 	.word	0x00000000
        /*0a68*/ 	.short	0x0101
        /*0a6a*/ 	.byte	0x06
	.zero		1


	//   ....[32]....
        /*0a6c*/ 	.word	0x00007c70
        /*0a70*/ 	.word	0x000000ff
        /*0a74*/ 	.word	0x00016830
        /*0a78*/ 	.short	0x010a
        /*0a7a*/ 	.byte	0x06
	.zero		1


	//   ....[33]....
        /*0a7c*/ 	.word	0x00007cb0
        /*0a80*/ 	.word	0x000000ff
        /*0a84*/ 	.word	0x00016830
        /*0a88*/ 	.short	0x010a
        /*0a8a*/ 	.byte	0x06
	.zero		1


	//   ....[34]....
        /*0a8c*/ 	.word	0x00007ec0
        /*0a90*/ 	.word	0x000000ff
        /*0a94*/ 	.word	0x00016850
        /*0a98*/ 	.short	0x010a
        /*0a9a*/ 	.byte	0x06
	.zero		1


	//   ....[35]....
        /*0a9c*/ 	.word	0x00007f00
        /*0aa0*/ 	.word	0x000000ff
        /*0aa4*/ 	.word	0x00016850
        /*0aa8*/ 	.short	0x010a
        /*0aaa*/ 	.byte	0x06
	.zero		1


	//   ....[36]....
        /*0aac*/ 	.word	0x00008320
        /*0ab0*/ 	.word	0x000000ff
        /*0ab4*/ 	.word	0x00000000
        /*0ab8*/ 	.short	0x0101
        /*0aba*/ 	.byte	0x06
	.zero		1


	//   ....[37]....
        /*0abc*/ 	.word	0x000094d0
        /*0ac0*/ 	.word	0x000000ff
        /*0ac4*/ 	.word	0x00000000
        /*0ac8*/ 	.short	0x0101
        /*0aca*/ 	.byte	0x06
	.zero		1


	//   ....[38]....
        /*0acc*/ 	.word	0x000099d0
        /*0ad0*/ 	.word	0x000000ff
        /*0ad4*/ 	.word	0x00016830
        /*0ad8*/ 	.short	0x010a
        /*0ada*/ 	.byte	0x06
	.zero		1


	//   ....[39]....
        /*0adc*/ 	.word	0x00009a10
        /*0ae0*/ 	.word	0x000000ff
        /*0ae4*/ 	.word	0x00016830
        /*0ae8*/ 	.short	0x010a
        /*0aea*/ 	.byte	0x06
	.zero		1


	//   ....[40]....
        /*0aec*/ 	.word	0x00009bf0
        /*0af0*/ 	.word	0x000000ff
        /*0af4*/ 	.word	0x00016850
        /*0af8*/ 	.short	0x010a
        /*0afa*/ 	.byte	0x06
	.zero		1


	//   ....[41]....
        /*0afc*/ 	.word	0x00009c30
        /*0b00*/ 	.word	0x000000ff
        /*0b04*/ 	.word	0x00016850
        /*0b08*/ 	.short	0x010a
        /*0b0a*/ 	.byte	0x06
	.zero		1


	//   ....[42]....
        /*0b0c*/ 	.word	0x0000a050
        /*0b10*/ 	.word	0x000000ff
        /*0b14*/ 	.word	0x00000000
        /*0b18*/ 	.short	0x0101
        /*0b1a*/ 	.byte	0x06
	.zero		1


	//   ....[43]....
        /*0b1c*/ 	.word	0x0000c320
        /*0b20*/ 	.word	0x000000ff
        /*0b24*/ 	.word	0x00000000
        /*0b28*/ 	.short	0x0101
        /*0b2a*/ 	.byte	0x06
	.zero		1


	//   ....[44]....
        /*0b2c*/ 	.word	0x0000c720
        /*0b30*/ 	.word	0x000000ff
        /*0b34*/ 	.word	0x00016850
        /*0b38*/ 	.short	0x010a
        /*0b3a*/ 	.byte	0x05
	.zero		1


	//   ....[45]....
        /*0b3c*/ 	.word	0x0000c760
        /*0b40*/ 	.word	0x000000ff
        /*0b44*/ 	.word	0x00016850
        /*0b48*/ 	.short	0x010a
        /*0b4a*/ 	.byte	0x05
	.zero		1


	//   ....[46]....
        /*0b4c*/ 	.word	0x0000ccb0
        /*0b50*/ 	.word	0x000000ff
        /*0b54*/ 	.word	0x00000000
        /*0b58*/ 	.short	0x0101
        /*0b5a*/ 	.byte	0x04
	.zero		1


	//   ....[47]....
        /*0b5c*/ 	.word	0x0000d8e0
        /*0b60*/ 	.word	0x00000000
        /*0b64*/ 	.word	0x00000000
        /*0b68*/ 	.short	0x0101
        /*0b6a*/ 	.byte	0x3f
	.zero		1


	//   ....[48]....
        /*0b6c*/ 	.word	0x0000f940
        /*0b70*/ 	.word	0x00000000
        /*0b74*/ 	.word	0x00016840
        /*0b78*/ 	.short	0x010a
        /*0b7a*/ 	.byte	0x3f
	.zero		1


	//   ....[49]....
        /*0b7c*/ 	.word	0x000100a0
        /*0b80*/ 	.word	0x00000000
        /*0b84*/ 	.word	0x00016830
        /*0b88*/ 	.short	0x0107
        /*0b8a*/ 	.byte	0x3f
	.zero		1


	//   ....[50]....
        /*0b8c*/ 	.word	0x00010160
        /*0b90*/ 	.word	0x00000000
        /*0b94*/ 	.word	0x00016830
        /*0b98*/ 	.short	0x0101
        /*0b9a*/ 	.byte	0x3f
	.zero		1


	//   ....[51]....
        /*0b9c*/ 	.word	0x00010eb0
        /*0ba0*/ 	.word	0x00000010
        /*0ba4*/ 	.word	0x00016800
        /*0ba8*/ 	.short	0x0107
        /*0baa*/ 	.byte	0x3f
	.zero		1


	//   ....[52]....
        /*0bac*/ 	.word	0x00010fa0
        /*0bb0*/ 	.word	0x00000010
        /*0bb4*/ 	.word	0x00016800
        /*0bb8*/ 	.short	0x0101
        /*0bba*/ 	.byte	0x3f
	.zero		1


	//   ....[53]....
        /*0bbc*/ 	.word	0x00010fc0
        /*0bc0*/ 	.word	0x00000010
        /*0bc4*/ 	.word	0x00016820
        /*0bc8*/ 	.short	0x010a
        /*0bca*/ 	.byte	0x3f
	.zero		1


	//   ....[54]....
        /*0bcc*/ 	.word	0x00011340
        /*0bd0*/ 	.word	0x00000005
        /*0bd4*/ 	.word	0x00016840
        /*0bd8*/ 	.short	0x010a
        /*0bda*/ 	.byte	0x3f
	.zero		1


	//   ....[55]....
        /*0bdc*/ 	.word	0x00011860
        /*0be0*/ 	.word	0x00000005
        /*0be4*/ 	.word	0x00016830
        /*0be8*/ 	.short	0x0107
        /*0bea*/ 	.byte	0x3f
	.zero		1


	//   ....[56]....
        /*0bec*/ 	.word	0x00011920
        /*0bf0*/ 	.word	0x00000005
        /*0bf4*/ 	.word	0x00016830
        /*0bf8*/ 	.short	0x0101
        /*0bfa*/ 	.byte	0x3f
	.zero		1


	//   ....[57]....
        /*0bfc*/ 	.word	0x00011980
        /*0c00*/ 	.word	0x00000005
        /*0c04*/ 	.word	0x00016860
        /*0c08*/ 	.short	0x010a
        /*0c0a*/ 	.byte	0x3f
	.zero		1


	//   ....[58]....
        /*0c0c*/ 	.word	0x00011e40
        /*0c10*/ 	.word	0x00000005
        /*0c14*/ 	.word	0x00016850
        /*0c18*/ 	.short	0x0107
        /*0c1a*/ 	.byte	0x3f
	.zero		1


	//   ....[59]....
        /*0c1c*/ 	.word	0x00011ff0
        /*0c20*/ 	.word	0x00000005
        /*0c24*/ 	.word	0x00016850
        /*0c28*/ 	.short	0x0101
        /*0c2a*/ 	.byte	0x3f
	.zero		1


	//   ....[60]....
        /*0c2c*/ 	.word	0x00012200
        /*0c30*/ 	.word	0x00000004
        /*0c34*/ 	.word	0x00016860
        /*0c38*/ 	.short	0x010a
        /*0c3a*/ 	.byte	0x3f
	.zero		1


	//   ....[61]....
        /*0c3c*/ 	.word	0x000126b0
        /*0c40*/ 	.word	0x00000004
        /*0c44*/ 	.word	0x00016850
        /*0c48*/ 	.short	0x0107
        /*0c4a*/ 	.byte	0x3f
	.zero		1


	//   ....[62]....
        /*0c4c*/ 	.word	0x00012770
        /*0c50*/ 	.word	0x00000004
        /*0c54*/ 	.word	0x00016850
        /*0c58*/ 	.short	0x0101
        /*0c5a*/ 	.byte	0x3f
	.zero		1


	//   ....[63]....
        /*0c5c*/ 	.word	0x00012a40
        /*0c60*/ 	.word	0x00000004
        /*0c64*/ 	.word	0x00016820
        /*0c68*/ 	.short	0x010a
        /*0c6a*/ 	.byte	0x3f
	.zero		1


	//   ....[64]....
        /*0c6c*/ 	.word	0x00012bc0
        /*0c70*/ 	.word	0x00000005
        /*0c74*/ 	.word	0x00016840
        /*0c78*/ 	.short	0x010a
        /*0c7a*/ 	.byte	0x3f
	.zero		1


	//   ....[65]....
        /*0c7c*/ 	.word	0x00012c60
        /*0c80*/ 	.word	0x00000017
        /*0c84*/ 	.word	0x00016840
        /*0c88*/ 	.short	0x010a
        /*0c8a*/ 	.byte	0x3f
	.zero		1


	//   ....[66]....
        /*0c8c*/ 	.word	0x00012ca0
        /*0c90*/ 	.word	0x00000005
        /*0c94*/ 	.word	0x00016860
        /*0c98*/ 	.short	0x010a
        /*0c9a*/ 	.byte	0x3f
	.zero		1


	//   ....[67]....
        /*0c9c*/ 	.word	0x00012ce0
        /*0ca0*/ 	.word	0x00000017
        /*0ca4*/ 	.word	0x00016860
        /*0ca8*/ 	.short	0x010a
        /*0caa*/ 	.byte	0x3f
	.zero		1


	//   ....[68]....
        /*0cac*/ 	.word	0x00012d50
        /*0cb0*/ 	.word	0x00000003
        /*0cb4*/ 	.word	0x00016800
        /*0cb8*/ 	.short	0x010a
        /*0cba*/ 	.byte	0x3f
	.zero		1


	//   ....[69]....
        /*0cbc*/ 	.word	0x00012da0
        /*0cc0*/ 	.word	0x00000003
        /*0cc4*/ 	.word	0x00016830
        /*0cc8*/ 	.short	0x010a
        /*0cca*/ 	.byte	0x3f
	.zero		1


	//   ....[70]....
        /*0ccc*/ 	.word	0x00012e00
        /*0cd0*/ 	.word	0x00000005
        /*0cd4*/ 	.word	0x00016830
        /*0cd8*/ 	.short	0x010a
        /*0cda*/ 	.byte	0x3f
	.zero		1


	//   ....[71]....
        /*0cdc*/ 	.word	0x00012e60
        /*0ce0*/ 	.word	0x00000005
        /*0ce4*/ 	.word	0x00016850
        /*0ce8*/ 	.short	0x010a
        /*0cea*/ 	.byte	0x3f
	.zero		1


	//   ....[72]....
        /*0cec*/ 	.word	0x00012ec0
        /*0cf0*/ 	.word	0x0000000b
        /*0cf4*/ 	.word	0x00016830
        /*0cf8*/ 	.short	0x010a
        /*0cfa*/ 	.byte	0x3f
	.zero		1


	//   ....[73]....
        /*0cfc*/ 	.word	0x00012f20
        /*0d00*/ 	.word	0x0000000b
        /*0d04*/ 	.word	0x00016850
        /*0d08*/ 	.short	0x010a
        /*0d0a*/ 	.byte	0x3f
	.zero		1


	//   ....[74]....
        /*0d0c*/ 	.word	0x00012f80
        /*0d10*/ 	.word	0x00000007
        /*0d14*/ 	.word	0x00016830
        /*0d18*/ 	.short	0x010a
        /*0d1a*/ 	.byte	0x3f
	.zero		1


	//   ....[75]....
        /*0d1c*/ 	.word	0x00012fe0
        /*0d20*/ 	.word	0x00000007
        /*0d24*/ 	.word	0x00016850
        /*0d28*/ 	.short	0x010a
        /*0d2a*/ 	.byte	0x3f
	.zero		1


	//   ....[76]....
        /*0d2c*/ 	.word	0x00013040
        /*0d30*/ 	.word	0x00000006
        /*0d34*/ 	.word	0x00016850
        /*0d38*/ 	.short	0x010a
        /*0d3a*/ 	.byte	0x3f
	.zero		1


	//   ....[77]....
        /*0d3c*/ 	.word	0x00013140
        /*0d40*/ 	.word	0x00000000
        /*0d44*/ 	.word	0x00016840
        /*0d48*/ 	.short	0x010a
        /*0d4a*/ 	.byte	0x3f
	.zero		1


	//   ....[78]....
        /*0d4c*/ 	.word	0x00014b60
        /*0d50*/ 	.word	0x00000010
        /*0d54*/ 	.word	0x00016820
        /*0d58*/ 	.short	0x010a
        /*0d5a*/ 	.byte	0x3f
	.zero		1


	//   ....[79]....
        /*0d5c*/ 	.word	0x00014bb0
        /*0d60*/ 	.word	0x00000005
        /*0d64*/ 	.word	0x00016840
        /*0d68*/ 	.short	0x010a
        /*0d6a*/ 	.byte	0x3f
	.zero		1


	//   ....[80]....
        /*0d6c*/ 	.word	0x000154f0
        /*0d70*/ 	.word	0x00000005
        /*0d74*/ 	.word	0x00016860
        /*0d78*/ 	.short	0x010a
        /*0d7a*/ 	.byte	0x3f
	.zero		1


	//   ....[81]....
        /*0d7c*/ 	.word	0x00015e60
        /*0d80*/ 	.word	0x00000004
        /*0d84*/ 	.word	0x00016860
        /*0d88*/ 	.short	0x010a
        /*0d8a*/ 	.byte	0x3f
	.zero		1


	//   ....[82]....
        /*0d8c*/ 	.word	0x00016860
        /*0d90*/ 	.word	0x00000004
        /*0d94*/ 	.word	0x00016820
        /*0d98*/ 	.short	0x010a
        /*0d9a*/ 	.byte	0x3f
	.zero		1


	//   ....[83]....
        /*0d9c*/ 	.word	0x00016a00
        /*0da0*/ 	.word	0x00000005
        /*0da4*/ 	.word	0x00016840
        /*0da8*/ 	.short	0x010a
        /*0daa*/ 	.byte	0x3f
	.zero		1


	//   ....[84]....
        /*0dac*/ 	.word	0x00016a50
        /*0db0*/ 	.word	0x00000017
        /*0db4*/ 	.word	0x00016840
        /*0db8*/ 	.short	0x010a
        /*0dba*/ 	.byte	0x3f
	.zero		1


	//   ....[85]....
        /*0dbc*/ 	.word	0x00016aa0
        /*0dc0*/ 	.word	0x00000005
        /*0dc4*/ 	.word	0x00016860
        /*0dc8*/ 	.short	0x010a
        /*0dca*/ 	.byte	0x3f
	.zero		1


	//----- nvinfo : EIATTR_NUM_MBARRIERS
	.align		4
.L_1465:
        /*0dcc*/ 	.byte	0x03, 0x38
        /*0dce*/ 	.short	0x0016


	//----- nvinfo : EIATTR_EXIT_INSTR_OFFSETS
	.align		4
        /*0dd0*/ 	.byte	0x04, 0x1c
        /*0dd2*/ 	.short	(.L_1467 - .L_1466)


	//   ....[0]....
.L_1466:
        /*0dd4*/ 	.word	0x00000970


	//   ....[1]....
        /*0dd8*/ 	.word	0x0000e330


	//   ....[2]....
        /*0ddc*/ 	.word	0x00012d30


	//----- nvinfo : EIATTR_MAX_THREADS
	.align		4
.L_1467:
        /*0de0*/ 	.byte	0x04, 0x05
        /*0de2*/ 	.short	(.L_1469 - .L_1468)
.L_1468:
        /*0de4*/ 	.word	0x00000200
        /*0de8*/ 	.word	0x00000001
        /*0dec*/ 	.word	0x00000001


	//----- nvinfo : EIATTR_CRS_STACK_SIZE
	.align		4
.L_1469:
        /*0df0*/ 	.byte	0x04, 0x1e
        /*0df2*/ 	.short	(.L_1471 - .L_1470)
.L_1470:
        /*0df4*/ 	.word	0x00000000


	//----- nvinfo : EIATTR_CBANK_PARAM_SIZE
	.align		4
.L_1471:
        /*0df8*/ 	.byte	0x03, 0x19
        /*0dfa*/ 	.short	0x0af0


	//----- nvinfo : EIATTR_PARAM_CBANK
	.align		4
        /*0dfc*/ 	.byte	0x04, 0x0a
        /*0dfe*/ 	.short	(.L_1473 - .L_1472)
	.align		4
.L_1472:
        /*0e00*/ 	.word	index@(.nv.constant0._ZN7cutlass13device_kernelIN5flash11enable_sm90INS1_16FlashAttnFwdSm90INS1_25CollectiveMainloopFwdSm90ILi2EN4cute5tupleIJNS5_1CILi1EEES8_S8_EEENS6_IJNS7_ILi192EEENS7_ILi128EEENS7_ILi64EEEEEELi64ENS_6half_tEfNS_4arch4Sm90ELb0ELb1ELb0ELb0ELb1ELb0ELb0ELb1ELb1ELb1ELb0ELb0EEENS1_21CollectiveEpilogueFwdINS6_IJSA_SC_SB_EEES9_SE_SG_Li384ELb0ELb1ELb0ELb0EEENS1_30DynamicPersistentTileSchedulerILi384ELi128ELb0ELb1ELb1EEEEEEEEEvNT_6ParamsE)
        /*0e04*/ 	.short	0x0210
        /*0e06*/ 	.short	0x0af0


	//----- nvinfo : EIATTR_SW_WAR
	.align		4
.L_1473:
        /*0e08*/ 	.byte	0x04, 0x36
        /*0e0a*/ 	.short	(.L_1475 - .L_1474)
.L_1474:
        /*0e0c*/ 	.word	0x00000008
.L_1475:


//--------------------- .nv.info._ZN7cutlass13device_kernelIN5flash11enable_sm90INS1_16FlashAttnFwdSm90INS1_25CollectiveMainloopFwdSm90ILi2EN4cute5tupleIJNS5_1CILi1EEES8_S8_EEENS6_IJNS7_ILi192EEENS7_ILi128EEENS7_ILi64EEEEEELi64ENS_6half_tEfNS_4arch4Sm90ELb0ELb1ELb0ELb1ELb1ELb0ELb0ELb1ELb1ELb1ELb0ELb0EEENS1_21CollectiveEpilogueFwdINS6_IJSA_SC_SB_EEES9_SE_SG_Li384ELb1ELb1ELb0ELb0EEENS1_36VarlenDynamicPersistentTileSchedulerILi192ELi128ELi384ELi128ELb0ELb1ELb1ELb1ELb0ELb1EEEEEEEEEvNT_6ParamsE --------------------------
	.section	.nv.info._ZN7cutlass13device_kernelIN5flash11enable_sm90INS1_16FlashAttnFwdSm90INS1_25CollectiveMainloopFwdSm90ILi2EN4cute5tupleIJNS5_1CILi1EEES8_S8_EEENS6_IJNS7_ILi192EEENS7_ILi128EEENS7_ILi64EEEEEELi64ENS_6half_tEfNS_4arch4Sm90ELb0ELb1ELb0ELb1ELb1ELb0ELb0ELb1ELb1ELb1ELb0ELb0EEENS1_21CollectiveEpilogueFwdINS6_IJSA_SC_SB_EEES9_SE_SG_Li384ELb1ELb1ELb0ELb0EEENS1_36VarlenDynamicPersistentTileSchedulerILi192ELi128ELi384ELi128ELb0ELb1ELb1ELb1ELb0ELb1EEEEEEEEEvNT_6ParamsE,"",@"SHT_CUDA_INFO"
	.sectionflags	@""
	.align	4


	//----- nvinfo : EIATTR_CUDA_API_VERSION
	.align		4
        /*0000*/ 	.byte	0x04, 0x37
        /*0002*/ 	.short	(.L_1477 - .L_1476)
.L_1476:
        /*0004*/ 	.word	0x00000082


	//----- nvinfo : EIATTR_KPARAM_INFO
	.align		4
.L_1477:
        /*0008*/ 	.byte	0x04, 0x17
        /*000a*/ 	.short	(.L_1479 - .L_1478)
.L_1478:
        /*000c*/ 	.word	0x00000000
        /*0010*/ 	.short	0x0000
        /*0012*/ 	.short	0x0070
        /*0014*/ 	.byte	0x00, 0xf0, 0x01, 0x2a


	//----- nvinfo : EIATTR_SPARSE_MMA_MASK
	.align		4
.L_1479:
        /*0018*/ 	.byte	0x03, 0x50
        /*001a*/ 	.short	0x0000


	//----- nvinfo : EIATTR_MAXREG_COUNT
	.align		4
        /*001c*/ 	.byte	0x03, 0x1b
        /*001e*/ 	.short	0x0080


	//----- nvinfo : EIATTR_NUM_BARRIERS
	.align		4
        /*0020*/ 	.byte	0x02, 0x4c
        /*0022*/ 	.byte	0x10
	.zero		1


	//----- nvinfo : EIATTR_EXTERNS
	.align		4
        /*0024*/ 	.byte	0x04, 0x0f
        /*0026*/ 	.short	(.L_1481 - .L_1480)


	//   ....[0]....
	.align		4
.L_1480:
        /*0028*/ 	.word	index@(__assertfail)


	//----- nvinfo : EIATTR_ANNOTATIONS
	.align		4
.L_1481:
        /*002c*/ 	.byte	0x04, 0x55
        /*002e*/ 	.short	(.L_1483 - .L_1482)


	//   ....[0]....
.L_1482:
        /* <DEDUP_REMOVED lines=25> */


	//----- nvinfo : EIATTR_MERCURY_ISA_VERSION
	.align		4
.L_1483:
        /*01b0*/ 	.byte	0x03, 0x5f
        /*01b2*/ 	.short	0x0101


	//----- nvinfo : EIATTR_UNUSED_LOAD_BYTE_OFFSET
	.align		4
        /*01b4*/ 	.byte	0x04, 0x44
        /*01b6*/ 	.short	(.L_1485 - .L_1484)


	//   ....[0]....
.L_1484:
        /*01b8*/ 	.word	0x00000970
        /*01bc*/ 	.word	0x0000fff0


	//   ....[1]....
        /*01c0*/ 	.word	0x0000d030
        /*01c4*/ 	.word	0x0000fff0


	//----- nvinfo : EIATTR_INT_WARP_WIDE_INSTR_OFFSETS
	.align		4
.L_1485:
        /*01c8*/ 	.byte	0x04, 0x31
        /*01ca*/ 	.short	(.L_1487 - .L_1486)


	//   ....[0]....
.L_1486:
        /*01cc*/ 	.word	0x000000c0


	//   ....[1]....
        /*01d0*/ 	.word	0x000000d0


	//   ....[2]....
        /*01d4*/ 	.word	0x00000170


	//   ....[3]....
        /*01d8*/ 	.word	0x0000ff40


	//   ....[4]....
        /*01dc*/ 	.word	0x0000ffd0


	//   ....[5]....
        /*01e0*/ 	.word	0x000131b0


	//   ....[6]....
        /*01e4*/ 	.word	0x00013240


	//----- nvinfo : EIATTR_COOP_GROUP_MASK_REGIDS
	.align		4
.L_1487:
        /*01e8*/ 	.byte	0x04, 0x29
        /*01ea*/ 	.short	(.L_1489 - .L_1488)


	//   ....[0]....
.L_1488:
        /*01ec*/ 	.word	0xffffffff


	//   ....[1]....
        /*01f0*/ 	.word	0xffffffff


	//   ....[2]....
        /*01f4*/ 	.word	0xffffffff


	//   ....[3]....
        /*01f8*/ 	.word	0xffffffff


	//   ....[4]....
        /*01fc*/ 	.word	0xffffffff


	//   ....[5]....
        /*0200*/ 	.word	0xffffffff


	//   ....[6]....
        /*0204*/ 	.word	0xffffffff


	//   ....[7]....
        /*0208*/ 	.word	0xffffffff


	//   ....[8]....
        /*020c*/ 	.word	0xffffffff


	//   ....[9]....
        /*0210*/ 	.word	0xffffffff


	//   ....[10]....
        /*0214*/ 	.word	0xffffffff


	//   ....[11]....
        /*0218*/ 	.word	0xffffffff


	//   ....[12]....
        /*021c*/ 	.word	0xffffffff


	//   ....[13]....
        /*0220*/ 	.word	0xffffffff


	//   ....[14]....
        /*0224*/ 	.word	0xffffffff


	//   ....[15]....
        /*0228*/ 	.word	0xffffffff


	//   ....[16]....
        /*022c*/ 	.word	0xffffffff


	//   ....[17]....
        /*0230*/ 	.word	0xffffffff


	//   ....[18]....
        /*0234*/ 	.word	0xffffffff


	//   ....[19]....
        /*0238*/ 	.word	0xffffffff


	//   ....[20]....
        /*023c*/ 	.word	0xffffffff


	//   ....[21]....
        /*0240*/ 	.word	0xffffffff


	//   ....[22]....
        /*0244*/ 	.word	0xffffffff


	//   ....[23]....
        /*0248*/ 	.word	0xffffffff


	//   ....[24]....
        /*024c*/ 	.word	0xffffffff


	//   ....[25]....
        /*0250*/ 	.word	0xffffffff


	//   ....[26]....
        /*0254*/ 	.word	0xffffffff


	//   ....[27]....
        /*0258*/ 	.word	0xffffffff


	//   ....[28]....
        /*025c*/ 	.word	0xffffffff


	//   ....[29]....
        /*0260*/ 	.word	0xffffffff


	//   ....[30]....
        /*0264*/ 	.word	0xffffffff


	//   ....[31]....
        /*0268*/ 	.word	0xffffffff


	//   ....[32]....
        /*026c*/ 	.word	0xffffffff


	//   ....[33]....
        /*0270*/ 	.word	0xffffffff


	//   ....[34]....
        /*0274*/ 	.word	0xffffffff


	//   ....[35]....
        /*0278*/ 	.word	0xffffffff


	//   ....[36]....
        /*027c*/ 	.word	0xffffffff


	//   ....[37]....
        /*0280*/ 	.word	0xffffffff


	//   ....[38]....
        /*0284*/ 	.word	0xffffffff


	//   ....[39]....
        /*0288*/ 	.word	0xffffffff


	//   ....[40]....
        /*028c*/ 	.word	0xffffffff


	//   ....[41]....
        /*0290*/ 	.word	0xffffffff


	//   ....[42]....
        /*0294*/ 	.word	0xffffffff


	//   ....[43]....
        /*0298*/ 	.word	0xffffffff


	//   ....[44]....
        /*029c*/ 	.word	0xffffffff


	//   ....[45]....
        /*02a0*/ 	.word	0xffffffff


	//   ....[46]....
        /*02a4*/ 	.word	0xffffffff


	//   ....[47]....
        /*02a8*/ 	.word	0xffffffff


	//   ....[48]....
        /*02ac*/ 	.word	0xffffffff


	//   ....[49]....
        /*02b0*/ 	.word	0xffffffff


	//   ....[50]....
        /*02b4*/ 	.word	0xffffffff


	//   ....[51]....
        /*02b8*/ 	.word	0xffffffff


	//   ....[52]....
        /*02bc*/ 	.word	0xffffffff


	//   ....[53]....
        /*02c0*/ 	.word	0xffffffff


	//   ....[54]....
        /*02c4*/ 	.word	0xffffffff


	//   ....[55]....
        /*02c8*/ 	.word	0xffffffff


	//   ....[56]....
        /*02cc*/ 	.word	0xffffffff


	//   ....[57]....
        /*02d0*/ 	.word	0xffffffff


	//   ....[58]....
        /*02d4*/ 	.word	0xffffffff


	//   ....[59]....
        /*02d8*/ 	.word	0xffffffff


	//   ....[60]....
        /*02dc*/ 	.word	0xffffffff


	//   ....[61]....
        /*02e0*/ 	.word	0xffffffff


	//   ....[62]....
        /*02e4*/ 	.word	0xffffffff


	//   ....[63]....
        /*02e8*/ 	.word	0xffffffff


	//   ....[64]....
        /*02ec*/ 	.word	0xffffffff


	//   ....[65]....
        /*02f0*/ 	.word	0xffffffff


	//   ....[66]....
        /*02f4*/ 	.word	0xffffffff


	//   ....[67]....
        /*02f8*/ 	.word	0xffffffff


	//   ....[68]....
        /*02fc*/ 	.word	0xffffffff


	//   ....[69]....
        /*0300*/ 	.word	0xffffffff


	//   ....[70]....
        /*0304*/ 	.word	0xffffffff


	//   ....[71]....
        /*0308*/ 	.word	0xffffffff


	//   ....[72]....
        /*030c*/ 	.word	0xffffffff


	//   ....[73]....
        /*0310*/ 	.word	0xffffffff


	//   ....[74]....
        /*0314*/ 	.word	0xffffffff


	//   ....[75]....
        /*0318*/ 	.word	0xffffffff


	//   ....[76]....
        /*031c*/ 	.word	0xffffffff


	//   ....[77]....
        /*0320*/ 	.word	0xffffffff


	//   ....[78]....
        /*0324*/ 	.word	0xffffffff


	//   ....[79]....
        /*0328*/ 	.word	0xffffffff


	//   ....[80]....
        /*032c*/ 	.word	0xffffffff


	//   ....[81]....
        /*0330*/ 	.word	0xffffffff


	//   ....[82]....
        /*0334*/ 	.word	0xffffffff


	//   ....[83]....
        /*0338*/ 	.word	0xffffffff


	//   ....[84]....
        /*033c*/ 	.word	0xffffffff


	//   ....[85]....
        /*0340*/ 	.word	0xffffffff


	//   ....[86]....
        /*0344*/ 	.word	0xffffffff


	//   ....[87]....
        /*0348*/ 	.word	0xffffffff


	//   ....[88]....
        /*034c*/ 	.word	0xffffffff


	//   ....[89]....
        /*0350*/ 	.word	0xffffffff


	//   ....[90]....
        /*0354*/ 	.word	0xffffffff


	//   ....[91]....
        /*0358*/ 	.word	0xffffffff


	//   ....[92]....
        /*035c*/ 	.word	0xffffffff


	//   ....[93]....
        /*0360*/ 	.word	0xffffffff


	//   ....[94]....
        /*0364*/ 	.word	0xffffffff


	//   ....[95]....
        /*0368*/ 	.word	0xffffffff


	//   ....[96]....
        /*036c*/ 	.word	0xffffffff


	//   ....[97]....
        /*0370*/ 	.word	0xffffffff


	//   ....[98]....
        /*0374*/ 	.word	0xffffffff


	//   ....[99]....
        /*0378*/ 	.word	0xffffffff


	//   ....[100]....
        /*037c*/ 	.word	0xffffffff


	//   ....[101]....
        /*0380*/ 	.word	0xffffffff


	//   ....[102]....
        /*0384*/ 	.word	0xffffffff


	//   ....[103]....
        /*0388*/ 	.word	0xffffffff


	//   ....[104]....
        /*038c*/ 	.word	0xffffffff


	//   ....[105]....
        /*0390*/ 	.word	0xffffffff


	//   ....[106]....
        /*0394*/ 	.word	0xffffffff


	//   ....[107]....
        /*0398*/ 	.word	0xffffffff


	//   ....[108]....
        /*039c*/ 	.word	0xffffffff


	//   ....[109]....
        /*03a0*/ 	.word	0xffffffff


	//   ....[110]....
        /*03a4*/ 	.word	0xffffffff


	//   ....[111]....
        /*03a8*/ 	.word	0xffffffff


	//   ....[112]....
        /*03ac*/ 	.word	0xffffffff


	//   ....[113]....
        /*03b0*/ 	.word	0xffffffff


	//   ....[114]....
        /*03b4*/ 	.word	0xffffffff


	//   ....[115]....
        /*03b8*/ 	.word	0xffffffff


	//   ....[116]....
        /*03bc*/ 	.word	0xffffffff


	//   ....[117]....
        /*03c0*/ 	.word	0xffffffff


	//   ....[118]....
        /*03c4*/ 	.word	0xffffffff


	//   ....[119]....
        /*03c8*/ 	.word	0xffffffff


	//   ....[120]....
        /*03cc*/ 	.word	0xffffffff


	//   ....[121]....
        /*03d0*/ 	.word	0xffffffff


	//   ....[122]....
        /*03d4*/ 	.word	0xffffffff


	//   ....[123]....
        /*03d8*/ 	.word	0xffffffff


	//   ....[124]....
        /*03dc*/ 	.word	0xffffffff


	//   ....[125]....
        /*03e0*/ 	.word	0xffffffff


	//   ....[126]....
        /*03e4*/ 	.word	0xffffffff


	//   ....[127]....
        /*03e8*/ 	.word	0xffffffff


	//   ....[128]....
        /*03ec*/ 	.word	0xffffffff


	//   ....[129]....
        /*03f0*/ 	.word	0xffffffff


	//   ....[130]....
        /*03f4*/ 	.word	0xffffffff


	//   ....[131]....
        /*03f8*/ 	.word	0xffffffff


	//   ....[132]....
        /*03fc*/ 	.word	0xffffffff


	//   ....[133]....
        /*0400*/ 	.word	0xffffffff


	//   ....[134]....
        /*0404*/ 	.word	0xffffffff


	//   ....[135]....
        /*0408*/ 	.word	0xffffffff


	//   ....[136]....
        /*040c*/ 	.word	0xffffffff


	//   ....[137]....
        /*0410*/ 	.word	0xffffffff


	//   ....[138]....
        /*0414*/ 	.word	0xffffffff


	//   ....[139]....
        /*0418*/ 	.word	0xffffffff


	//   ....[140]....
        /*041c*/ 	.word	0xffffffff


	//   ....[141]....
        /*0420*/ 	.word	0xffffffff


	//   ....[142]....
        /*0424*/ 	.word	0xffffffff


	//   ....[143]....
        /*0428*/ 	.word	0xffffffff


	//   ....[144]....
        /*042c*/ 	.word	0xffffffff


	//   ....[145]....
        /*0430*/ 	.word	0xffffffff


	//   ....[146]....
        /*0434*/ 	.word	0xffffffff


	//   ....[147]....
        /*0438*/ 	.word	0xffffffff


	//   ....[148]....
        /*043c*/ 	.word	0xffffffff


	//   ....[149]....
        /*0440*/ 	.word	0xffffffff


	//   ....[150]....
        /*0444*/ 	.word	0xffffffff


	//   ....[151]....
        /*0448*/ 	.word	0xffffffff


	//   ....[152]....
        /*044c*/ 	.word	0xffffffff


	//   ....[153]....
        /*0450*/ 	.word	0xffffffff


	//   ....[154]....
        /*0454*/ 	.word	0xffffffff


	//   ....[155]....
        /*0458*/ 	.word	0xffffffff


	//   ....[156]....
        /*045c*/ 	.word	0xffffffff


	//   ....[157]....
        /*0460*/ 	.word	0xffffffff


	//   ....[158]....
        /*0464*/ 	.word	0xffffffff


	//   ....[159]....
        /*0468*/ 	.word	0xffffffff


	//   ....[160]....
        /*046c*/ 	.word	0xffffffff


	//   ....[161]....
        /*0470*/ 	.word	0xffffffff


	//   ....[162]....
        /*0474*/ 	.word	0xffffffff


	//   ....[163]....
        /*0478*/ 	.word	0xffffffff


	//   ....[164]....
        /*047c*/ 	.word	0xffffffff


	//   ....[165]....
        /*0480*/ 	.word	0xffffffff


	//   ....[166]....
        /*0484*/ 	.word	0xffffffff


	//   ....[167]....
        /*0488*/ 	.word	0xffffffff


	//   ....[168]....
        /*048c*/ 	.word	0xffffffff


	//   ....[169]....
        /*0490*/ 	.word	0xffffffff


	//   ....[170]....
        /*0494*/ 	.word	0xffffffff


	//   ....[171]....
        /*0498*/ 	.word	0xffffffff


	//   ....[172]....
        /*049c*/ 	.word	0xffffffff


	//   ....[173]....
        /*04a0*/ 	.word	0xffffffff


	//   ....[174]....
        /*04a4*/ 	.word	0xffffffff


	//   ....[175]....
        /*04a8*/ 	.word	0x0500000f


	//   ....[176]....
        /*04ac*/ 	.word	0x0500000f


	//   ....[177]....
        /*04b0*/ 	.word	0x0500000f


	//   ....[178]....
        /*04b4*/ 	.word	0x0500000f


	//   ....[179]....
        /*04b8*/ 	.word	0x0500000f


	//   ....[180]....
        /*04bc*/ 	.word	0x0500000f


	//   ....[181]....
        /*04c0*/ 	.word	0x0500000f


	//   ....[182]....
        /*04c4*/ 	.word	0x0500000f


	//   ....[183]....
        /*04c8*/ 	.word	0x0500000f


	//   ....[184]....
        /*04cc*/ 	.word	0x0500000f


	//   ....[185]....
        /*04d0*/ 	.word	0x0500000f


	//   ....[186]....
        /*04d4*/ 	.word	0x0500000f


	//   ....[187]....
        /*04d8*/ 	.word	0x0500000f


	//   ....[188]....
        /*04dc*/ 	.word	0x0500000f


	//   ....[189]....
        /*04e0*/ 	.word	0x0500000f


	//   ....[190]....
        /*04e4*/ 	.word	0x0500000f


	//   ....[191]....
        /*04e8*/ 	.word	0x0500000f


	//   ....[192]....
        /*04ec*/ 	.word	0x0500000f


	//   ....[193]....
        /*04f0*/ 	.word	0x0500000f


	//   ....[194]....
        /*04f4*/ 	.word	0x0500000f


	//   ....[195]....
        /*04f8*/ 	.word	0x0500000f


	//   ....[196]....
        /*04fc*/ 	.word	0x0500000f


	//   ....[197]....
        /*0500*/ 	.word	0x0500000f


	//   ....[198]....
        /*0504*/ 	.word	0x0500000f


	//   ....[199]....
        /*0508*/ 	.word	0x0500000f


	//   ....[200]....
        /*050c*/ 	.word	0x0500000f


	//   ....[201]....
        /*0510*/ 	.word	0x0500000f


	//   ....[202]....
        /*0514*/ 	.word	0x0500000f


	//   ....[203]....
        /*0518*/ 	.word	0x0500000f


	//   ....[204]....
        /*051c*/ 	.word	0x0500000f


	//   ....[205]....
        /*0520*/ 	.word	0x0500000f


	//   ....[206]....
        /*0524*/ 	.word	0x0500000f


	//   ....[207]....
        /*0528*/ 	.word	0x0500000f


	//   ....[208]....
        /*052c*/ 	.word	0x0500000f


	//   ....[209]....
        /*0530*/ 	.word	0x0500000f


	//   ....[210]....
        /*0534*/ 	.word	0x0500000f


	//   ....[211]....
        /*0538*/ 	.word	0x0500000f


	//   ....[212]....
        /*053c*/ 	.word	0x0500000f


	//   ....[213]....
        /*0540*/ 	.word	0x0500000f


	//   ....[214]....
        /*0544*/ 	.word	0x0500000f


	//   ....[215]....
        /*0548*/ 	.word	0x0500000f


	//   ....[216]....
        /*054c*/ 	.word	0x0500000f


	//   ....[217]....
        /*0550*/ 	.word	0x0500000f


	//   ....[218]....
        /*0554*/ 	.word	0x0500000f


	//   ....[219]....
        /*0558*/ 	.word	0x0500000f


	//   ....[220]....
        /*055c*/ 	.word	0x0500000f


	//   ....[221]....
        /*0560*/ 	.word	0x0500000f


	//   ....[222]....
        /*0564*/ 	.word	0x0500000f


	//   ....[223]....
        /*0568*/ 	.word	0x0500000f


	//   ....[224]....
        /*056c*/ 	.word	0x0500000f


	//   ....[225]....
        /*0570*/ 	.word	0x0500000f


	//   ....[226]....
        /*0574*/ 	.word	0x0500000f


	//   ....[227]....
        /*0578*/ 	.word	0x0500000f


	//   ....[228]....
        /*057c*/ 	.word	0x0500000f


	//   ....[229]....
        /*0580*/ 	.word	0x0500000f


	//   ....[230]....
        /*0584*/ 	.word	0x0500000f


	//   ....[231]....
        /*0588*/ 	.word	0x0500000f


	//   ....[232]....
        /*058c*/ 	.word	0x0500000f


	//   ....[233]....
        /*0590*/ 	.word	0x0500000f


	//   ....[234]....
        /*0594*/ 	.word	0x0500000f


	//   ....[235]....
        /*0598*/ 	.word	0x0500000f


	//   ....[236]....
        /*059c*/ 	.word	0x0500000f


	//   ....[237]....
        /*05a0*/ 	.word	0x0500000f


	//   ....[238]....
        /*05a4*/ 	.word	0x0500000f


	//   ....[239]....
        /*05a8*/ 	.word	0x0500000f


	//   ....[240]....
        /*05ac*/ 	.word	0x0500000f


	//   ....[241]....
        /*05b0*/ 	.word	0x0500000f


	//   ....[242]....
        /*05b4*/ 	.word	0x0500000f


	//   ....[243]....
        /*05b8*/ 	.word	0x0500000f


	//   ....[244]....
        /*05bc*/ 	.word	0x0500000f


	//   ....[245]....
        /*05c0*/ 	.word	0x0500000f


	//   ....[246]....
        /*05c4*/ 	.word	0x0500000f


	//   ....[247]....
        /*05c8*/ 	.word	0x0500000f


	//   ....[248]....
        /*05cc*/ 	.word	0x0500000f


	//   ....[249]....
        /*05d0*/ 	.word	0x0500000f


	//   ....[250]....
        /*05d4*/ 	.word	0x0500000f


	//   ....[251]....
        /*05d8*/ 	.word	0x0500000f


	//   ....[252]....
        /*05dc*/ 	.word	0x0500000f


	//   ....[253]....
        /*05e0*/ 	.word	0x0500000f


	//   ....[254]....
        /*05e4*/ 	.word	0x0500000f


	//   ....[255]....
        /*05e8*/ 	.word	0x0500000f


	//   ....[0]....
        /*05ec*/ 	.word	0x0500000f


	//   ....[1]....
        /*05f0*/ 	.word	0x0500000f


	//   ....[2]....
        /*05f4*/ 	.word	0x0500000f


	//   ....[3]....
        /*05f8*/ 	.word	0x0500000f


	//   ....[4]....
        /*05fc*/ 	.word	0x0500000f


	//   ....[5]....
        /*0600*/ 	.word	0x0500000f


	//   ....[6]....
        /*0604*/ 	.word	0x0500000f


	//   ....[7]....
        /*0608*/ 	.word	0x0500000f


	//   ....[8]....
        /*060c*/ 	.word	0x0500000f


	//   ....[9]....
        /*0610*/ 	.word	0x0500000f


	//   ....[10]....
        /*0614*/ 	.word	0x0500000f


	//   ....[11]....
        /*0618*/ 	.word	0x0500000f


	//   ....[12]....
        /*061c*/ 	.word	0x0500000f


	//   ....[13]....
        /*0620*/ 	.word	0x0500000f


	//   ....[14]....
        /*0624*/ 	.word	0x0500000f


	//   ....[15]....
        /*0628*/ 	.word	0x0500000f


	//   ....[16]....
        /*062c*/ 	.word	0x0500000f


	//   ....[17]....
        /*0630*/ 	.word	0x0500000f


	//   ....[18]....
        /*0634*/ 	.word	0x0500000f


	//   ....[19]....
        /*0638*/ 	.word	0x0500000f


	//   ....[20]....
        /*063c*/ 	.word	0x0500000f


	//   ....[21]....
        /*0640*/ 	.word	0x0500000f


	//   ....[22]....
        /*0644*/ 	.word	0x0500000f


	//   ....[23]....
        /*0648*/ 	.word	0x0500000f


	//   ....[24]....
        /*064c*/ 	.word	0x0500000f


	//   ....[25]....
        /*0650*/ 	.word	0x0500000f


	//----- nvinfo : EIATTR_COOP_GROUP_INSTR_OFFSETS
	.align		4
.L_1489:
        /*0654*/ 	.byte	0x04, 0x28
        /*0656*/ 	.short	(.L_1491 - .L_1490)


	//   ....[0]....
.L_1490:
        /*0658*/ 	.word	0x00000080


	//   ....[1]....
        /*065c*/ 	.word	0x00000090


	//   ....[2]....
        /*0660*/ 	.word	0x000002d0


	//   ....[3]....
        /*0664*/ 	.word	0x00000430


	//   ....[4]....
        /*0668*/ 	.word	0x00000550


	//   ....[5]....
        /*066c*/ 	.word	0x000006b0


	//   ....[6]....
        /*0670*/ 	.word	0x000017c0


	//   ....[7]....
        /*0674*/ 	.word	0x00001e90


	//   ....[8]....
        /*0678*/ 	.word	0x00002100


	//   ....[9]....
        /*067c*/ 	.word	0x00003430


	//   ....[10]....
        /*0680*/ 	.word	0x00003580


	//   ....[11]....
        /*0684*/ 	.word	0x00003dd0


	//   ....[12]....
        /*0688*/ 	.word	0x00003e30


	//   ....[13]....
        /*068c*/ 	.word	0x00005440


	//   ....[14]....
        /*0690*/ 	.word	0x00005650


	//   ....[15]....
        /*0694*/ 	.word	0x00006230


	//   ....[16]....
        /*0698*/ 	.word	0x00006330


	//   ....[17]....
        /*069c*/ 	.word	0x00006b80


	//   ....[18]....
        /*06a0*/ 	.word	0x00006bf0


	//   ....[19]....
        /*06a4*/ 	.word	0x00008810


	//   ....[20]....
        /*06a8*/ 	.word	0x00008820


	//   ....[21]....
        /*06ac*/ 	.word	0x00008850


	//   ....[22]....
        /*06b0*/ 	.word	0x00008860


	//   ....[23]....
        /*06b4*/ 	.word	0x0000a1f0


	//   ....[24]....
        /*06b8*/ 	.word	0x0000a400


	//   ....[25]....
        /*06bc*/ 	.word	0x0000afe0


	//   ....[26]....
        /*06c0*/ 	.word	0x0000b0e0


	//   ....[27]....
        /*06c4*/ 	.word	0x0000b930


	//   ....[28]....
        /*06c8*/ 	.word	0x0000b9a0


	//   ....[29]....
        /*06cc*/ 	.word	0x0000c900


	//   ....[30]....
        /*06d0*/ 	.word	0x0000c930


	//   ....[31]....
        /*06d4*/ 	.word	0x0000c9e0


	//   ....[32]....
        /*06d8*/ 	.word	0x0000c9f0


	//   ....[33]....
        /*06dc*/ 	.word	0x0000d7b0


	//   ....[34]....
        /*06e0*/ 	.word	0x0000d7f0


	//   ....[35]....
        /*06e4*/ 	.word	0x0000d830


	//   ....[36]....
        /*06e8*/ 	.word	0x0000d860


	//   ....[37]....
        /*06ec*/ 	.word	0x0000dd40


	//   ....[38]....
        /*06f0*/ 	.word	0x0000dd80


	//   ....[39]....
        /*06f4*/ 	.word	0x0000ddb0


	//   ....[40]....
        /*06f8*/ 	.word	0x0000dde0


	//   ....[41]....
        /*06fc*/ 	.word	0x0000de00


	//   ....[42]....
        /*0700*/ 	.word	0x0000de10


	//   ....[43]....
        /*0704*/ 	.word	0x0000de30


	//   ....[44]....
        /*0708*/ 	.word	0x0000de50


	//   ....[45]....
        /*070c*/ 	.word	0x0000e6f0


	//   ....[46]....
        /*0710*/ 	.word	0x0000e720


	//   ....[47]....
        /*0714*/ 	.word	0x0000e760


	//   ....[48]....
        /*0718*/ 	.word	0x0000e790


	//   ....[49]....
        /*071c*/ 	.word	0x0000e7a0


	//   ....[50]....
        /*0720*/ 	.word	0x0000e7b0


	//   ....[51]....
        /*0724*/ 	.word	0x0000e7c0


	//   ....[52]....
        /*0728*/ 	.word	0x0000e7e0


	//   ....[53]....
        /*072c*/ 	.word	0x0000e940


	//   ....[54]....
        /*0730*/ 	.word	0x0000eb30


	//   ....[55]....
        /*0734*/ 	.word	0x0000eb60


	//   ....[56]....
        /*0738*/ 	.word	0x0000eb90


	//   ....[57]....
        /*073c*/ 	.word	0x0000ebc0


	//   ....[58]....
        /*0740*/ 	.word	0x0000ebf0


	//   ....[59]....
        /*0744*/ 	.word	0x0000ec20


	//   ....[60]....
        /*0748*/ 	.word	0x0000ed70


	//   ....[61]....
        /*074c*/ 	.word	0x0000eda0


	//   ....[62]....
        /*0750*/ 	.word	0x0000edd0


	//   ....[63]....
        /*0754*/ 	.word	0x0000ee00


	//   ....[64]....
        /*0758*/ 	.word	0x0000ee30


	//   ....[65]....
        /*075c*/ 	.word	0x0000ee60


	//   ....[66]....
        /*0760*/ 	.word	0x0000eef0


	//   ....[67]....
        /*0764*/ 	.word	0x0000ef50


	//   ....[68]....
        /*0768*/ 	.word	0x0000efe0


	//   ....[69]....
        /*076c*/ 	.word	0x00010b40


	//   ....[70]....
        /*0770*/ 	.word	0x00010b60


	//   ....[71]....
        /*0774*/ 	.word	0x00010bf0


	//   ....[72]....
        /*0778*/ 	.word	0x00010c10


	//   ....[73]....
        /*077c*/ 	.word	0x00010c90


	//   ....[74]....
        /*0780*/ 	.word	0x00010cb0


	//   ....[75]....
        /*0784*/ 	.word	0x00010d30


	//   ....[76]....
        /*0788*/ 	.word	0x00010d50


	//   ....[77]....
        /*078c*/ 	.word	0x00010dd0


	//   ....[78]....
        /*0790*/ 	.word	0x00010df0


	//   ....[79]....
        /*0794*/ 	.word	0x00010e70


	//   ....[80]....
        /*0798*/ 	.word	0x00010e90


	//   ....[81]....
        /*079c*/ 	.word	0x00010f10


	//   ....[82]....
        /*07a0*/ 	.word	0x00010f30


	//   ....[83]....
        /*07a4*/ 	.word	0x00010f40


	//   ....[84]....
        /*07a8*/ 	.word	0x00010f50


	//   ....[85]....
        /*07ac*/ 	.word	0x00011830


	//   ....[86]....
        /*07b0*/ 	.word	0x00011860


	//   ....[87]....
        /*07b4*/ 	.word	0x00011900


	//   ....[88]....
        /*07b8*/ 	.word	0x00011920


	//   ....[89]....
        /*07bc*/ 	.word	0x000119a0


	//   ....[90]....
        /*07c0*/ 	.word	0x000119c0


	//   ....[91]....
        /*07c4*/ 	.word	0x00011a40


	//   ....[92]....
        /*07c8*/ 	.word	0x00011a60


	//   ....[93]....
        /*07cc*/ 	.word	0x00011ae0


	//   ....[94]....
        /*07d0*/ 	.word	0x00011b00


	//   ....[95]....
        /*07d4*/ 	.word	0x00011b80


	//   ....[96]....
        /*07d8*/ 	.word	0x00011ba0


	//   ....[97]....
        /*07dc*/ 	.word	0x00011c20


	//   ....[98]....
        /*07e0*/ 	.word	0x00011c40


	//   ....[99]....
        /*07e4*/ 	.word	0x00011c50


	//   ....[100]....
        /*07e8*/ 	.word	0x00011cc0


	//   ....[101]....
        /*07ec*/ 	.word	0x00011d10


	//   ....[102]....
        /*07f0*/ 	.word	0x00011d40


	//   ....[103]....
        /*07f4*/ 	.word	0x00011dd0


	//   ....[104]....
        /*07f8*/ 	.word	0x00011de0


	//   ....[105]....
        /*07fc*/ 	.word	0x00011e50


	//   ....[106]....
        /*0800*/ 	.word	0x00011e60


	//   ....[107]....
        /*0804*/ 	.word	0x00011ea0


	//   ....[108]....
        /*0808*/ 	.word	0x00011ec0


	//   ....[109]....
        /*080c*/ 	.word	0x00012640


	//   ....[110]....
        /*0810*/ 	.word	0x00012670


	//   ....[111]....
        /*0814*/ 	.word	0x000126c0


	//   ....[112]....
        /*0818*/ 	.word	0x000126d0


	//   ....[113]....
        /*081c*/ 	.word	0x00012710


	//   ....[114]....
        /*0820*/ 	.word	0x00012720


	//   ....[115]....
        /*0824*/ 	.word	0x00012760


	//   ....[116]....
        /*0828*/ 	.word	0x00012770


	//   ....[117]....
        /*082c*/ 	.word	0x000127b0


	//   ....[118]....
        /*0830*/ 	.word	0x000127c0


	//   ....[119]....
        /*0834*/ 	.word	0x00012800


	//   ....[120]....
        /*0838*/ 	.word	0x00012810


	//   ....[121]....
        /*083c*/ 	.word	0x00012850


	//   ....[122]....
        /*0840*/ 	.word	0x00012860


	//   ....[123]....
        /*0844*/ 	.word	0x00012870


	//   ....[124]....
        /*0848*/ 	.word	0x000128b0


	//   ....[125]....
        /*084c*/ 	.word	0x00012b60


	//   ....[126]....
        /*0850*/ 	.word	0x00012b90


	//   ....[127]....
        /*0854*/ 	.word	0x00012bf0


	//   ....[128]....
        /*0858*/ 	.word	0x00012c00


	//   ....[129]....
        /*085c*/ 	.word	0x00012c50


	//   ....[130]....
        /*0860*/ 	.word	0x00012c60


	//   ....[131]....
        /*0864*/ 	.word	0x00012cb0


	//   ....[132]....
        /*0868*/ 	.word	0x00012cc0


	//   ....[133]....
        /*086c*/ 	.word	0x00012d10


	//   ....[134]....
        /*0870*/ 	.word	0x00012d20


	//   ....[135]....
        /*0874*/ 	.word	0x00012d70


	//   ....[136]....
        /*0878*/ 	.word	0x00012d80


	//   ....[137]....
        /*087c*/ 	.word	0x00012dd0


	//   ....[138]....
        /*0880*/ 	.word	0x00012de0


	//   ....[139]....
        /*0884*/ 	.word	0x00012df0


	//   ....[140]....
        /*0888*/ 	.word	0x00012e30


	//   ....[141]....
        /*088c*/ 	.word	0x00013400


	//   ....[142]....
        /*0890*/ 	.word	0x00013440


	//   ....[143]....
        /*0894*/ 	.word	0x00013470


	//   ....[144]....
        /*0898*/ 	.word	0x00013480


	//   ....[145]....
        /*089c*/ 	.word	0x00013490


	//   ....[146]....
        /*08a0*/ 	.word	0x000134a0


	//   ....[147]....
        /*08a4*/ 	.word	0x000134c0


	//   ....[148]....
        /*08a8*/ 	.word	0x00013510


	//   ....[149]....
        /*08ac*/ 	.word	0x00013530


	//   ....[150]....
        /*08b0*/ 	.word	0x00013570


	//   ....[151]....
        /*08b4*/ 	.word	0x00013590


	//   ....[152]....
        /*08b8*/ 	.word	0x000135d0


	//   ....[153]....
        /*08bc*/ 	.word	0x000135f0


	//   ....[154]....
        /*08c0*/ 	.word	0x00013640


	//   ....[155]....
        /*08c4*/ 	.word	0x00013670


	//   ....[156]....
        /*08c8*/ 	.word	0x000136d0


	//   ....[157]....
        /*08cc*/ 	.word	0x00013a50


	//   ....[158]....
        /*08d0*/ 	.word	0x00013aa0


	//   ....[159]....
        /*08d4*/ 	.word	0x00013ad0


	//   ....[160]....
        /*08d8*/ 	.word	0x00013b00


	//   ....[161]....
        /*08dc*/ 	.word	0x00013b10


	//   ....[162]....
        /*08e0*/ 	.word	0x00013b40


	//   ....[163]....
        /*08e4*/ 	.word	0x00013b70


	//   ....[164]....
        /*08e8*/ 	.word	0x00013ba0


	//   ....[165]....
        /*08ec*/ 	.word	0x00013d20


	//   ....[166]....
        /*08f0*/ 	.word	0x00013d50


	//   ....[167]....
        /*08f4*/ 	.word	0x00013d80


	//   ....[168]....
        /*08f8*/ 	.word	0x00013db0


	//   ....[169]....
        /*08fc*/ 	.word	0x00013de0


	//   ....[170]....
        /*0900*/ 	.word	0x00013e10


	//   ....[171]....
        /*0904*/ 	.word	0x00013ed0


	//   ....[172]....
        /*0908*/ 	.word	0x00013ef0


	//   ....[173]....
        /*090c*/ 	.word	0x00013f60


	//   ....[174]....
        /*0910*/ 	.word	0x00014600


	//   ....[175]....
        /*0914*/ 	.word	0x00014c60


	//   ....[176]....
        /*0918*/ 	.word	0x00014d50


	//   ....[177]....
        /*091c*/ 	.word	0x00014df0


	//   ....[178]....
        /*0920*/ 	.word	0x00014e50


	//   ....[179]....
        /*0924*/ 	.word	0x00014f40


	//   ....[180]....
        /*0928*/ 	.word	0x00014fb0


	//   ....[181]....
        /*092c*/ 	.word	0x000150a0


	//   ....[182]....
        /*0930*/ 	.word	0x00015110


	//   ....[183]....
        /*0934*/ 	.word	0x00015200


	//   ....[184]....
        /*0938*/ 	.word	0x00015270


	//   ....[185]....
        /*093c*/ 	.word	0x00015360


	//   ....[186]....
        /*0940*/ 	.word	0x000153d0


	//   ....[187]....
        /*0944*/ 	.word	0x000154c0


	//   ....[188]....
        /*0948*/ 	.word	0x00015530


	//   ....[189]....
        /*094c*/ 	.word	0x00015620


	//   ....[190]....
        /*0950*/ 	.word	0x00015690


	//   ....[191]....
        /*0954*/ 	.word	0x00015730


	//   ....[192]....
        /*0958*/ 	.word	0x00015820


	//   ....[193]....
        /*095c*/ 	.word	0x00015890


	//   ....[194]....
        /*0960*/ 	.word	0x000158f0


	//   ....[195]....
        /*0964*/ 	.word	0x000159e0


	//   ....[196]....
        /*0968*/ 	.word	0x00015a40


	//   ....[197]....
        /*096c*/ 	.word	0x00015b40


	//   ....[198]....
        /*0970*/ 	.word	0x00015ba0


	//   ....[199]....
        /*0974*/ 	.word	0x00015ca0


	//   ....[200]....
        /*0978*/ 	.word	0x00015d00


	//   ....[201]....
        /*097c*/ 	.word	0x00015e00


	//   ....[202]....
        /*0980*/ 	.word	0x00015e60


	//   ....[203]....
        /*0984*/ 	.word	0x00015f60


	//   ....[204]....
        /*0988*/ 	.word	0x00015fc0


	//   ....[205]....
        /*098c*/ 	.word	0x000160c0


	//   ....[206]....
        /*0990*/ 	.word	0x00016120


	//   ....[207]....
        /*0994*/ 	.word	0x000161d0


	//   ....[208]....
        /*0998*/ 	.word	0x00016280


	//   ....[209]....
        /*099c*/ 	.word	0x00016350


	//   ....[210]....
        /*09a0*/ 	.word	0x000163b0


	//   ....[211]....
        /*09a4*/ 	.word	0x000164b0


	//   ....[212]....
        /*09a8*/ 	.word	0x00016510


	//   ....[213]....
        /*09ac*/ 	.word	0x000165e0


	//   ....[214]....
        /*09b0*/ 	.word	0x00016640


	//   ....[215]....
        /*09b4*/ 	.word	0x00016700


	//   ....[216]....
        /*09b8*/ 	.word	0x00016840


	//   ....[217]....
        /*09bc*/ 	.word	0x000168e0


	//   ....[218]....
        /*09c0*/ 	.word	0x00016950


	//   ....[219]....
        /*09c4*/ 	.word	0x00016a00


	//   ....[220]....
        /*09c8*/ 	.word	0x00016a60


	//   ....[221]....
        /*09cc*/ 	.word	0x00016b10


	//   ....[222]....
        /*09d0*/ 	.word	0x00016b70


	//   ....[223]....
        /*09d4*/ 	.word	0x00016c20


	//   ....[224]....
        /*09d8*/ 	.word	0x00016c80


	//   ....[225]....
        /*09dc*/ 	.word	0x00016d30


	//   ....[226]....
        /*09e0*/ 	.word	0x00016d90


	//   ....[227]....
        /*09e4*/ 	.word	0x00016e40


	//   ....[228]....
        /*09e8*/ 	.word	0x00016ea0


	//   ....[229]....
        /*09ec*/ 	.word	0x00016f50


	//   ....[230]....
        /*09f0*/ 	.word	0x00016fb0


	//   ....[231]....
        /*09f4*/ 	.word	0x00017060


	//   ....[232]....
        /*09f8*/ 	.word	0x00017150


	//   ....[233]....
        /*09fc*/ 	.word	0x00017200


	//   ....[234]....
        /*0a00*/ 	.word	0x00017260


	//   ....[235]....
        /*0a04*/ 	.word	0x00017320


	//   ....[236]....
        /*0a08*/ 	.word	0x00017380


	//   ....[237]....
        /*0a0c*/ 	.word	0x00017440


	//   ....[238]....
        /*0a10*/ 	.word	0x000174a0


	//   ....[239]....
        /*0a14*/ 	.word	0x00017560


	//   ....[240]....
        /*0a18*/ 	.word	0x000175c0


	//   ....[241]....
        /*0a1c*/ 	.word	0x00017680


	//   ....[242]....
        /*0a20*/ 	.word	0x000176e0


	//   ....[243]....
        /*0a24*/ 	.word	0x000177a0


	//   ....[244]....
        /*0a28*/ 	.word	0x00017800


	//   ....[245]....
        /*0a2c*/ 	.word	0x000178c0


	//   ....[246]....
        /*0a30*/ 	.word	0x00017920


	//   ....[247]....
        /*0a34*/ 	.word	0x000179d0


	//   ....[248]....
        /*0a38*/ 	.word	0x00017ac0


	//   ....[249]....
        /*0a3c*/ 	.word	0x00017b60


	//   ....[250]....
        /*0a40*/ 	.word	0x00017c00


	//   ....[251]....
        /*0a44*/ 	.word	0x00017cb0


	//   ....[252]....
        /*0a48*/ 	.word	0x00017d10


	//   ....[253]....
        /*0a4c*/ 	.word	0x00017dd0


	//   ....[254]....
        /*0a50*/ 	.word	0x00017e30


	//   ....[255]....
        /*0a54*/ 	.word	0x00017ef0


	//   ....[0]....
        /*0a58*/ 	.word	0x00017f50


	//   ....[1]....
        /*0a5c*/ 	.word	0x00018010


	//   ....[2]....
        /*0a60*/ 	.word	0x00018070


	//   ....[3]....
        /*0a64*/ 	.word	0x00018130


	//   ....[4]....
        /*0a68*/ 	.word	0x00018190


	//   ....[5]....
        /*0a6c*/ 	.word	0x00018250


	//   ....[6]....
        /*0a70*/ 	.word	0x000182b0


	//   ....[7]....
        /*0a74*/ 	.word	0x00018350


	//   ....[8]....
        /*0a78*/ 	.word	0x000183e0


	//   ....[9]....
        /*0a7c*/ 	.word	0x00018480


	//   ....[10]....
        /*0a80*/ 	.word	0x000185a0


	//   ....[11]....
        /*0a84*/ 	.word	0x00018610


	//   ....[12]....
        /*0a88*/ 	.word	0x00018680


	//   ....[13]....
        /*0a8c*/ 	.word	0x000186f0


	//   ....[14]....
        /*0a90*/ 	.word	0x00018760


	//   ....[15]....
        /*0a94*/ 	.word	0x000187e0


	//   ....[16]....
        /*0a98*/ 	.word	0x00018870


	//   ....[17]....
        /*0a9c*/ 	.word	0x00018900


	//   ....[18]....
        /*0aa0*/ 	.word	0x00018970


	//   ....[19]....
        /*0aa4*/ 	.word	0x000189e0


	//   ....[20]....
        /*0aa8*/ 	.word	0x00018a50


	//   ....[21]....
        /*0aac*/ 	.word	0x00018ad0


	//   ....[22]....
        /*0ab0*/ 	.word	0x00018b40


	//   ....[23]....
        /*0ab4*/ 	.word	0x00018be0


	//   ....[24]....
        /*0ab8*/ 	.word	0x00018c70


	//   ....[25]....
        /*0abc*/ 	.word	0x00018d90


	//----- nvinfo : EIATTR_REG_RECONFIG
	.align		4
.L_1491:
        /*0ac0*/ 	.byte	0x01, 0x54
	.zero		2


	//----- nvinfo : EIATTR_SYSCALL_OFFSETS
	.align		4
        /*0ac4*/ 	.byte	0x04, 0x46
        /*0ac6*/ 	.short	(.L_1493 - .L_1492)


	//   ....[0]....
.L_1492:
        /*0ac8*/ 	.word	0x000019a0


	//   ....[1]....
        /*0acc*/ 	.word	0x00010130


	//   ....[2]....
        /*0ad0*/ 	.word	0x00010280


	//   ....[3]....
        /*0ad4*/ 	.word	0x00010370


	//   ....[4]....
        /*0ad8*/ 	.word	0x00011300


	//----- nvinfo : EIATTR_MBARRIER_INSTR_OFFSETS
	.align		4
.L_1493:
        /*0adc*/ 	.byte	0x04, 0x39
        /*0ade*/ 	.short	(.L_1495 - .L_1494)


	//   ....[0]....
.L_1494:
        /*0ae0*/ 	.word	0x00000180
        /*0ae4*/ 	.word	0x000000ff
        /*0ae8*/ 	.word	0x00016800
        /*0aec*/ 	.short	0x0100
        /*0aee*/ 	.byte	0x08
	.zero		1


	//   ....[1]....
        /*0af0*/ 	.word	0x00000190
        /*0af4*/ 	.word	0x000000ff
        /*0af8*/ 	.word	0x00016820
        /*0afc*/ 	.short	0x0100
        /*0afe*/ 	.byte	0x08
	.zero		1


	//   ....[2]....
        /*0b00*/ 	.word	0x00000280
        /*0b04*/ 	.word	0x000000ff
        /*0b08*/ 	.word	0x00016830
        /*0b0c*/ 	.short	0x0100
        /*0b0e*/ 	.byte	0x08
	.zero		1


	//   ....[3]....
        /*0b10*/ 	.word	0x00000290
        /*0b14*/ 	.word	0x000000ff
        /*0b18*/ 	.word	0x00016840
        /*0b1c*/ 	.short	0x0100
        /*0b1e*/ 	.byte	0x08
	.zero		1


	//   ....[4]....
        /*0b20*/ 	.word	0x000002a0
        /*0b24*/ 	.word	0x000000ff
        /*0b28*/ 	.word	0x00016838
        /*0b2c*/ 	.short	0x0100
        /*0b2e*/ 	.byte	0x08
	.zero		1


	//   ....[5]....
        /*0b30*/ 	.word	0x000002b0
        /*0b34*/ 	.word	0x000000ff
        /*0b38*/ 	.word	0x00016848
        /*0b3c*/ 	.short	0x0100
        /*0b3e*/ 	.byte	0x08
	.zero		1


	//   ....[6]....
        /*0b40*/ 	.word	0x000003e0
        /*0b44*/ 	.word	0x000000ff
        /*0b48*/ 	.word	0x00016850
        /*0b4c*/ 	.short	0x0100
        /*0b4e*/ 	.byte	0x08
	.zero		1


	//   ....[7]....
        /*0b50*/ 	.word	0x000003f0
        /*0b54*/ 	.word	0x000000ff
        /*0b58*/ 	.word	0x00016860
        /*0b5c*/ 	.short	0x0100
        /*0b5e*/ 	.byte	0x08
	.zero		1


	//   ....[8]....
        /*0b60*/ 	.word	0x00000400
        /*0b64*/ 	.word	0x000000ff
        /*0b68*/ 	.word	0x00016858
        /*0b6c*/ 	.short	0x0100
        /*0b6e*/ 	.byte	0x08
	.zero		1


	//   ....[9]....
        /*0b70*/ 	.word	0x00000410
        /*0b74*/ 	.word	0x000000ff
        /*0b78*/ 	.word	0x00016868
        /*0b7c*/ 	.short	0x0100
        /*0b7e*/ 	.byte	0x08
	.zero		1


	//   ....[10]....
        /*0b80*/ 	.word	0x00000500
        /*0b84*/ 	.word	0x000000ff
        /*0b88*/ 	.word	0x00016870
        /*0b8c*/ 	.short	0x0100
        /*0b8e*/ 	.byte	0x06
	.zero		1


	//   ....[11]....
        /*0b90*/ 	.word	0x00000510
        /*0b94*/ 	.word	0x000000ff
        /*0b98*/ 	.word	0x00016880
        /*0b9c*/ 	.short	0x0100
        /*0b9e*/ 	.byte	0x06
	.zero		1


	//   ....[12]....
        /*0ba0*/ 	.word	0x00000520
        /*0ba4*/ 	.word	0x000000ff
        /*0ba8*/ 	.word	0x00016878
        /*0bac*/ 	.short	0x0100
        /*0bae*/ 	.byte	0x06
	.zero		1


	//   ....[13]....
        /*0bb0*/ 	.word	0x00000530
        /*0bb4*/ 	.word	0x000000ff
        /*0bb8*/ 	.word	0x00016888
        /*0bbc*/ 	.short	0x0100
        /*0bbe*/ 	.byte	0x06
	.zero		1


	//   ....[14]....
        /*0bc0*/ 	.word	0x00000660
        /*0bc4*/ 	.word	0x000000ff
        /*0bc8*/ 	.word	0x00016890
        /*0bcc*/ 	.short	0x0100
        /*0bce*/ 	.byte	0x08
	.zero		1


	//   ....[15]....
        /*0bd0*/ 	.word	0x00000670
        /*0bd4*/ 	.word	0x000000ff
        /*0bd8*/ 	.word	0x000168a0
        /*0bdc*/ 	.short	0x0100
        /*0bde*/ 	.byte	0x08
	.zero		1


	//   ....[16]....
        /*0be0*/ 	.word	0x00000680
        /*0be4*/ 	.word	0x000000ff
        /*0be8*/ 	.word	0x00016898
        /*0bec*/ 	.short	0x0100
        /*0bee*/ 	.byte	0x08
	.zero		1


	//   ....[17]....
        /*0bf0*/ 	.word	0x00000690
        /*0bf4*/ 	.word	0x000000ff
        /*0bf8*/ 	.word	0x000168a8
        /*0bfc*/ 	.short	0x0100
        /*0bfe*/ 	.byte	0x08
	.zero		1


	//   ....[18]....
        /*0c00*/ 	.word	0x000007d0
        /*0c04*/ 	.word	0x000000ff
        /*0c08*/ 	.word	0x000168b0
        /*0c0c*/ 	.short	0x0100
        /*0c0e*/ 	.byte	0x08
	.zero		1


	//   ....[19]....
        /*0c10*/ 	.word	0x000007e0
        /*0c14*/ 	.word	0x000000ff
        /*0c18*/ 	.word	0x000168c0
        /*0c1c*/ 	.short	0x0100
        /*0c1e*/ 	.byte	0x08
	.zero		1


	//   ....[20]....
        /*0c20*/ 	.word	0x000007f0
        /*0c24*/ 	.word	0x000000ff
        /*0c28*/ 	.word	0x000168b8
        /*0c2c*/ 	.short	0x0100
        /*0c2e*/ 	.byte	0x08
	.zero		1


	//   ....[21]....
        /*0c30*/ 	.word	0x00000800
        /*0c34*/ 	.word	0x000000ff
        /*0c38*/ 	.word	0x000168c8
        /*0c3c*/ 	.short	0x0100
        /*0c3e*/ 	.byte	0x08
	.zero		1


	//   ....[22]....
        /*0c40*/ 	.word	0x00001a20
        /*0c44*/ 	.word	0x000000ff
        /*0c48*/ 	.word	0x00016800
        /*0c4c*/ 	.short	0x010a
        /*0c4e*/ 	.byte	0x2d
	.zero		1


	//   ....[23]....
        /*0c50*/ 	.word	0x00001aa0
        /*0c54*/ 	.word	0x00000003
        /*0c58*/ 	.word	0x00016830
        /*0c5c*/ 	.short	0x010a
        /*0c5e*/ 	.byte	0x3f
	.zero		1


	//   ....[24]....
        /*0c60*/ 	.word	0x00001ae0
        /*0c64*/ 	.word	0x00000003
        /*0c68*/ 	.word	0x00016830
        /*0c6c*/ 	.short	0x010a
        /*0c6e*/ 	.byte	0x3f
	.zero		1


	//   ....[25]....
        /*0c70*/ 	.word	0x00001ea0
        /*0c74*/ 	.word	0x000000ff
        /*0c78*/ 	.word	0x00000000
        /*0c7c*/ 	.short	0x0101
        /*0c7e*/ 	.byte	0x06
	.zero		1


	//   ....[26]....
        /*0c80*/ 	.word	0x00004d50
        /*0c84*/ 	.word	0x000000ff
        /*0c88*/ 	.word	0x00016830
        /*0c8c*/ 	.short	0x010a
        /*0c8e*/ 	.byte	0x06
	.zero		1


	//   ....[27]....
        /*0c90*/ 	.word	0x00004d90
        /*0c94*/ 	.word	0x000000ff
        /*0c98*/ 	.word	0x00016830
        /*0c9c*/ 	.short	0x010a
        /*0c9e*/ 	.byte	0x06
	.zero		1


	//   ....[28]....
        /*0ca0*/ 	.word	0x00004fa0
        /*0ca4*/ 	.word	0x000000ff
        /*0ca8*/ 	.word	0x00016850
        /*0cac*/ 	.short	0x010a
        /*0cae*/ 	.byte	0x06
	.zero		1


	//   ....[29]....
        /*0cb0*/ 	.word	0x00004fe0
        /*0cb4*/ 	.word	0x000000ff
        /*0cb8*/ 	.word	0x00016850
        /*0cbc*/ 	.short	0x010a
        /*0cbe*/ 	.byte	0x06
	.zero		1


	//   ....[30]....
        /*0cc0*/ 	.word	0x00005400
        /*0cc4*/ 	.word	0x000000ff
        /*0cc8*/ 	.word	0x00000000
        /*0ccc*/ 	.short	0x0101
        /*0cce*/ 	.byte	0x06
	.zero		1


	//   ....[31]....
        /*0cd0*/ 	.word	0x000076c0
        /*0cd4*/ 	.word	0x000000ff
        /*0cd8*/ 	.word	0x00000000
        /*0cdc*/ 	.short	0x0101
        /*0cde*/ 	.byte	0x06
	.zero		1


	//   ....[32]....
        /*0ce0*/ 	.word	0x00007de0
        /*0ce4*/ 	.word	0x000000ff
        /*0ce8*/ 	.word	0x00016830
        /*0cec*/ 	.short	0x010a
        /*0cee*/ 	.byte	0x06
	.zero		1


	//   ....[33]....
        /*0cf0*/ 	.word	0x00007e20
        /*0cf4*/ 	.word	0x000000ff
        /*0cf8*/ 	.word	0x00016830
        /*0cfc*/ 	.short	0x010a
        /*0cfe*/ 	.byte	0x06
	.zero		1


	//   ....[34]....
        /*0d00*/ 	.word	0x00008030
        /*0d04*/ 	.word	0x000000ff
        /*0d08*/ 	.word	0x00016850
        /*0d0c*/ 	.short	0x010a
        /*0d0e*/ 	.byte	0x06
	.zero		1


	//   ....[35]....
        /*0d10*/ 	.word	0x00008070
        /*0d14*/ 	.word	0x000000ff
        /*0d18*/ 	.word	0x00016850
        /*0d1c*/ 	.short	0x010a
        /*0d1e*/ 	.byte	0x06
	.zero		1


	//   ....[36]....
        /*0d20*/ 	.word	0x00008490
        /*0d24*/ 	.word	0x000000ff
        /*0d28*/ 	.word	0x00000000
        /*0d2c*/ 	.short	0x0101
        /*0d2e*/ 	.byte	0x06
	.zero		1


	//   ....[37]....
        /*0d30*/ 	.word	0x00009640
        /*0d34*/ 	.word	0x000000ff
        /*0d38*/ 	.word	0x00000000
        /*0d3c*/ 	.short	0x0101
        /*0d3e*/ 	.byte	0x06
	.zero		1


	//   ....[38]....
        /*0d40*/ 	.word	0x00009b30
        /*0d44*/ 	.word	0x000000ff
        /*0d48*/ 	.word	0x00016830
        /*0d4c*/ 	.short	0x010a
        /*0d4e*/ 	.byte	0x06
	.zero		1


	//   ....[39]....
        /*0d50*/ 	.word	0x00009b70
        /*0d54*/ 	.word	0x000000ff
        /*0d58*/ 	.word	0x00016830
        /*0d5c*/ 	.short	0x010a
        /*0d5e*/ 	.byte	0x06
	.zero		1


	//   ....[40]....
        /*0d60*/ 	.word	0x00009d50
        /*0d64*/ 	.word	0x000000ff
        /*0d68*/ 	.word	0x00016850
        /*0d6c*/ 	.short	0x010a
        /*0d6e*/ 	.byte	0x06
	.zero		1


	//   ....[41]....
        /*0d70*/ 	.word	0x00009d90
        /*0d74*/ 	.word	0x000000ff
        /*0d78*/ 	.word	0x00016850
        /*0d7c*/ 	.short	0x010a
        /*0d7e*/ 	.byte	0x06
	.zero		1


	//   ....[42]....
        /*0d80*/ 	.word	0x0000a1b0
        /*0d84*/ 	.word	0x000000ff
        /*0d88*/ 	.word	0x00000000
        /*0d8c*/ 	.short	0x0101
        /*0d8e*/ 	.byte	0x06
	.zero		1


	//   ....[43]....
        /*0d90*/ 	.word	0x0000c470
        /*0d94*/ 	.word	0x000000ff
        /*0d98*/ 	.word	0x00000000
        /*0d9c*/ 	.short	0x0101
        /*0d9e*/ 	.byte	0x06
	.zero		1


	//   ....[44]....
        /*0da0*/ 	.word	0x0000c870
        /*0da4*/ 	.word	0x000000ff
        /*0da8*/ 	.word	0x00016850
        /*0dac*/ 	.short	0x010a
        /*0dae*/ 	.byte	0x05
	.zero		1


	//   ....[45]....
        /*0db0*/ 	.word	0x0000c8b0
        /*0db4*/ 	.word	0x000000ff
        /*0db8*/ 	.word	0x00016850
        /*0dbc*/ 	.short	0x010a
        /*0dbe*/ 	.byte	0x05
	.zero		1


	//   ....[46]....
        /*0dc0*/ 	.word	0x0000ce10
        /*0dc4*/ 	.word	0x000000ff
        /*0dc8*/ 	.word	0x00000000
        /*0dcc*/ 	.short	0x0101
        /*0dce*/ 	.byte	0x04
	.zero		1


	//   ....[47]....
        /*0dd0*/ 	.word	0x0000dcb0
        /*0dd4*/ 	.word	0x00000000
        /*0dd8*/ 	.word	0x00000000
        /*0ddc*/ 	.short	0x0101
        /*0dde*/ 	.byte	0x3f
	.zero		1


	//   ....[48]....
        /*0de0*/ 	.word	0x00010890
        /*0de4*/ 	.word	0x00000003
        /*0de8*/ 	.word	0x00016840
        /*0dec*/ 	.short	0x010a
        /*0dee*/ 	.byte	0x3f
	.zero		1


	//   ....[49]....
        /*0df0*/ 	.word	0x00011050
        /*0df4*/ 	.word	0x00000003
        /*0df8*/ 	.word	0x00016830
        /*0dfc*/ 	.short	0x0107
        /*0dfe*/ 	.byte	0x3f
	.zero		1


	//   ....[50]....
        /*0e00*/ 	.word	0x00011120
        /*0e04*/ 	.word	0x00000003
        /*0e08*/ 	.word	0x00016830
        /*0e0c*/ 	.short	0x0101
        /*0e0e*/ 	.byte	0x3f
	.zero		1


	//   ....[51]....
        /*0e10*/ 	.word	0x00011f60
        /*0e14*/ 	.word	0x00000016
        /*0e18*/ 	.word	0x00016800
        /*0e1c*/ 	.short	0x0107
        /*0e1e*/ 	.byte	0x3f
	.zero		1


	//   ....[52]....
        /*0e20*/ 	.word	0x00012050
        /*0e24*/ 	.word	0x00000016
        /*0e28*/ 	.word	0x00016800
        /*0e2c*/ 	.short	0x0101
        /*0e2e*/ 	.byte	0x3f
	.zero		1


	//   ....[53]....
        /*0e30*/ 	.word	0x00012070
        /*0e34*/ 	.word	0x00000016
        /*0e38*/ 	.word	0x00016820
        /*0e3c*/ 	.short	0x010a
        /*0e3e*/ 	.byte	0x3f
	.zero		1


	//   ....[54]....
        /*0e40*/ 	.word	0x00012420
        /*0e44*/ 	.word	0x00000005
        /*0e48*/ 	.word	0x00016840
        /*0e4c*/ 	.short	0x010a
        /*0e4e*/ 	.byte	0x3f
	.zero		1


	//   ....[55]....
        /*0e50*/ 	.word	0x00012930
        /*0e54*/ 	.word	0x00000005
        /*0e58*/ 	.word	0x00016830
        /*0e5c*/ 	.short	0x0107
        /*0e5e*/ 	.byte	0x3f
	.zero		1


	//   ....[56]....
        /*0e60*/ 	.word	0x000129f0
        /*0e64*/ 	.word	0x00000005
        /*0e68*/ 	.word	0x00016830
        /*0e6c*/ 	.short	0x0101
        /*0e6e*/ 	.byte	0x3f
	.zero		1


	//   ....[57]....
        /*0e70*/ 	.word	0x00012a50
        /*0e74*/ 	.word	0x00000005
        /*0e78*/ 	.word	0x00016860
        /*0e7c*/ 	.short	0x010a
        /*0e7e*/ 	.byte	0x3f
	.zero		1


	//   ....[58]....
        /*0e80*/ 	.word	0x00012f20
        /*0e84*/ 	.word	0x00000005
        /*0e88*/ 	.word	0x00016850
        /*0e8c*/ 	.short	0x0107
        /*0e8e*/ 	.byte	0x3f
	.zero		1


	//   ....[59]....
        /*0e90*/ 	.word	0x000130d0
        /*0e94*/ 	.word	0x00000005
        /*0e98*/ 	.word	0x00016850
        /*0e9c*/ 	.short	0x0101
        /*0e9e*/ 	.byte	0x3f
	.zero		1


	//   ....[60]....
        /*0ea0*/ 	.word	0x000132f0
        /*0ea4*/ 	.word	0x00000000
        /*0ea8*/ 	.word	0x00016860
        /*0eac*/ 	.short	0x010a
        /*0eae*/ 	.byte	0x3f
	.zero		1


	//   ....[61]....
        /*0eb0*/ 	.word	0x00013780
        /*0eb4*/ 	.word	0x00000000
        /*0eb8*/ 	.word	0x00016850
        /*0ebc*/ 	.short	0x0107
        /*0ebe*/ 	.byte	0x3f
	.zero		1


	//   ....[62]....
        /*0ec0*/ 	.word	0x00013850
        /*0ec4*/ 	.word	0x00000000
        /*0ec8*/ 	.word	0x00016850
        /*0ecc*/ 	.short	0x0101
        /*0ece*/ 	.byte	0x3f
	.zero		1


	//   ....[63]....
        /*0ed0*/ 	.word	0x00014580
        /*0ed4*/ 	.word	0x00000005
        /*0ed8*/ 	.word	0x00016820
        /*0edc*/ 	.short	0x010a
        /*0ede*/ 	.byte	0x3f
	.zero		1


	//   ....[64]....
        /*0ee0*/ 	.word	0x00014700
        /*0ee4*/ 	.word	0x00000003
        /*0ee8*/ 	.word	0x00016840
        /*0eec*/ 	.short	0x010a
        /*0eee*/ 	.byte	0x3f
	.zero		1


	//   ....[65]....
        /*0ef0*/ 	.word	0x000147a0
        /*0ef4*/ 	.word	0x00000005
        /*0ef8*/ 	.word	0x00016840
        /*0efc*/ 	.short	0x010a
        /*0efe*/ 	.byte	0x3f
	.zero		1


	//   ....[66]....
        /*0f00*/ 	.word	0x000147e0
        /*0f04*/ 	.word	0x00000003
        /*0f08*/ 	.word	0x00016860
        /*0f0c*/ 	.short	0x010a
        /*0f0e*/ 	.byte	0x3f
	.zero		1


	//   ....[67]....
        /*0f10*/ 	.word	0x00014820
        /*0f14*/ 	.word	0x00000005
        /*0f18*/ 	.word	0x00016860
        /*0f1c*/ 	.short	0x010a
        /*0f1e*/ 	.byte	0x3f
	.zero		1


	//   ....[68]....
        /*0f20*/ 	.word	0x00014890
        /*0f24*/ 	.word	0x00000003
        /*0f28*/ 	.word	0x00016800
        /*0f2c*/ 	.short	0x010a
        /*0f2e*/ 	.byte	0x3f
	.zero		1


	//   ....[69]....
        /*0f30*/ 	.word	0x000148e0
        /*0f34*/ 	.word	0x00000003
        /*0f38*/ 	.word	0x00016830
        /*0f3c*/ 	.short	0x010a
        /*0f3e*/ 	.byte	0x3f
	.zero		1


	//   ....[70]....
        /*0f40*/ 	.word	0x00014940
        /*0f44*/ 	.word	0x00000009
        /*0f48*/ 	.word	0x00016830
        /*0f4c*/ 	.short	0x010a
        /*0f4e*/ 	.byte	0x3f
	.zero		1


	//   ....[71]....
        /*0f50*/ 	.word	0x000149a0
        /*0f54*/ 	.word	0x00000009
        /*0f58*/ 	.word	0x00016850
        /*0f5c*/ 	.short	0x010a
        /*0f5e*/ 	.byte	0x3f
	.zero		1


	//   ....[72]....
        /*0f60*/ 	.word	0x00014a00
        /*0f64*/ 	.word	0x00000009
        /*0f68*/ 	.word	0x00016830
        /*0f6c*/ 	.short	0x010a
        /*0f6e*/ 	.byte	0x3f
	.zero		1


	//   ....[73]....
        /*0f70*/ 	.word	0x00014a60
        /*0f74*/ 	.word	0x00000009
        /*0f78*/ 	.word	0x00016850
        /*0f7c*/ 	.short	0x010a
        /*0f7e*/ 	.byte	0x3f
	.zero		1


	//   ....[74]....
        /*0f80*/ 	.word	0x00014ac0
        /*0f84*/ 	.word	0x00000009
        /*0f88*/ 	.word	0x00016830
        /*0f8c*/ 	.short	0x010a
        /*0f8e*/ 	.byte	0x3f
	.zero		1


	//   ....[75]....
        /*0f90*/ 	.word	0x00014b20
        /*0f94*/ 	.word	0x00000009
        /*0f98*/ 	.word	0x00016850
        /*0f9c*/ 	.short	0x010a
        /*0f9e*/ 	.byte	0x3f
	.zero		1


	//   ....[76]....
        /*0fa0*/ 	.word	0x00014b80
        /*0fa4*/ 	.word	0x00000006
        /*0fa8*/ 	.word	0x00016850
        /*0fac*/ 	.short	0x010a
        /*0fae*/ 	.byte	0x3f
	.zero		1


	//   ....[77]....
        /*0fb0*/ 	.word	0x00014ca0
        /*0fb4*/ 	.word	0x00000003
        /*0fb8*/ 	.word	0x00016840
        /*0fbc*/ 	.short	0x010a
        /*0fbe*/ 	.byte	0x3f
	.zero		1


	//   ....[78]....
        /*0fc0*/ 	.word	0x00016740
        /*0fc4*/ 	.word	0x00000016
        /*0fc8*/ 	.word	0x00016820
        /*0fcc*/ 	.short	0x010a
        /*0fce*/ 	.byte	0x3f
	.zero		1


	//   ....[79]....
        /*0fd0*/ 	.word	0x00016790
        /*0fd4*/ 	.word	0x00000005
        /*0fd8*/ 	.word	0x00016840
        /*0fdc*/ 	.short	0x010a
        /*0fde*/ 	.byte	0x3f
	.zero		1


	//   ....[80]....
        /*0fe0*/ 	.word	0x000170a0
        /*0fe4*/ 	.word	0x00000005
        /*0fe8*/ 	.word	0x00016860
        /*0fec*/ 	.short	0x010a
        /*0fee*/ 	.byte	0x3f
	.zero		1


	//   ....[81]....
        /*0ff0*/ 	.word	0x00017a10
        /*0ff4*/ 	.word	0x00000000
        /*0ff8*/ 	.word	0x00016860
        /*0ffc*/ 	.short	0x010a
        /*0ffe*/ 	.byte	0x3f
	.zero		1


	//   ....[82]....
        /*1000*/ 	.word	0x00018cb0
        /*1004*/ 	.word	0x00000005
        /*1008*/ 	.word	0x00016820
        /*100c*/ 	.short	0x010a
        /*100e*/ 	.byte	0x3f
	.zero		1


	//   ....[83]....
        /*1010*/ 	.word	0x00018e50
        /*1014*/ 	.word	0x00000003
        /*1018*/ 	.word	0x00016840
        /*101c*/ 	.short	0x010a
        /*101e*/ 	.byte	0x3f
	.zero		1


	//   ....[84]....
        /*1020*/ 	.word	0x00018ea0
        /*1024*/ 	.word	0x00000005
        /*1028*/ 	.word	0x00016840
        /*102c*/ 	.short	0x010a
        /*102e*/ 	.byte	0x3f
	.zero		1


	//   ....[85]....
        /*1030*/ 	.word	0x00018ef0
        /*1034*/ 	.word	0x00000003
        /*1038*/ 	.word	0x00016860
        /*103c*/ 	.short	0x010a
        /*103e*/ 	.byte	0x3f
	.zero		1


	//----- nvinfo : EIATTR_NUM_MBARRIERS
	.align		4
.L_1495:
        /*1040*/ 	.byte	0x03, 0x38
        /*1042*/ 	.short	0x0016


	//----- nvinfo : EIATTR_EXIT_INSTR_OFFSETS
	.align		4
        /*1044*/ 	.byte	0x04, 0x1c
        /*1046*/ 	.short	(.L_1497 - .L_1496)


	//   ....[0]....
.L_1496:
        /*1048*/ 	.word	0x000009b0


	//   ....[1]....
        /*104c*/ 	.word	0x0000e8f0


	//   ....[2]....
        /*1050*/ 	.word	0x00014870


	//----- nvinfo : EIATTR_MAX_THREADS
	.align		4
.L_1497:
        /*1054*/ 	.byte	0x04, 0x05
        /*1056*/ 	.short	(.L_1499 - .L_1498)
.L_1498:
        /*1058*/ 	.word	0x00000200
        /*105c*/ 	.word	0x00000001
        /*1060*/ 	.word	0x00000001


	//----- nvinfo : EIATTR_CRS_STACK_SIZE
	.align		4
.L_1499:
        /*1064*/ 	.byte	0x04, 0x1e
        /*1066*/ 	.short	(.L_1501 - .L_1500)
.L_1500:
        /*1068*/ 	.word	0x00000000


	//----- nvinfo : EIATTR_CBANK_PARAM_SIZE
	.align		4
.L_1501:
        /*106c*/ 	.byte	0x03, 0x19
        /*106e*/ 	.short	0x0af0


	//----- nvinfo : EIATTR_PARAM_CBANK
	.align		4
        /*1070*/ 	.byte	0x04, 0x0a
        /*1072*/ 	.short	(.L_1503 - .L_1502)
	.align		4
.L_1502:
        /*1074*/ 	.word	index@(.nv.constant0._ZN7cutlass13device_kernelIN5flash11enable_sm90INS1_16FlashAttnFwdSm90INS1_25CollectiveMainloopFwdSm90ILi2EN4cute5tupleIJNS5_1CILi1EEES8_S8_EEENS6_IJNS7_ILi192EEENS7_ILi128EEENS7_ILi64EEEEEELi64ENS_6half_tEfNS_4arch4Sm90ELb0ELb1ELb0ELb1ELb1ELb0ELb0ELb1ELb1ELb1ELb0ELb0EEENS1_21CollectiveEpilogueFwdINS6_IJSA_SC_SB_EEES9_SE_SG_Li384ELb1ELb1ELb0ELb0EEENS1_36VarlenDynamicPersistentTileSchedulerILi192ELi128ELi384ELi128ELb0ELb1ELb1ELb1ELb0ELb1EEEEEEEEEvNT_6ParamsE)
        /*1078*/ 	.short	0x0210
        /*107a*/ 	.short	0x0af0


	//----- nvinfo : EIATTR_SW_WAR
	.align		4
.L_1503:
        /*107c*/ 	.byte	0x04, 0x36
        /*107e*/ 	.short	(.L_1505 - .L_1504)
.L_1504:
        /*1080*/ 	.word	0x00000008
.L_1505:


//--------------------- .nv.info._ZN7cutlass13device_kernelIN5flash11enable_sm90INS1_16FlashAttnFwdSm90INS1_25CollectiveMainloopFwdSm90ILi2EN4cute5tupleIJNS5_1CILi1EEES8_S8_EEENS6_IJNS7_ILi192EEENS7_ILi128EEENS7_ILi64EEEEEELi64ENS_6half_tEfNS_4arch4Sm90ELb0ELb1ELb0ELb1ELb1ELb1ELb0ELb1ELb1ELb1ELb0ELb0EEENS1_21CollectiveEpilogueFwdINS6_IJSA_SC_SB_EEES9_SE_SG_Li384ELb1ELb1ELb0ELb0EEENS1_36VarlenDynamicPersistentTileSchedulerILi192ELi128ELi384ELi128ELb0ELb1ELb1ELb1ELb0ELb1EEEEEEEEEvNT_6ParamsE --------------------------
	.section	.nv.info._ZN7cutlass13device_kernelIN5flash11enable_sm90INS1_16FlashAttnFwdSm90INS1_25CollectiveMainloopFwdSm90ILi2EN4cute5tupleIJNS5_1CILi1EEES8_S8_EEENS6_IJNS7_ILi192EEENS7_ILi128EEENS7_ILi64EEEEEELi64ENS_6half_tEfNS_4arch4Sm90ELb0ELb1ELb0ELb1ELb1ELb1ELb0ELb1ELb1ELb1ELb0ELb0EEENS1_21CollectiveEpilogueFwdINS6_IJSA_SC_SB_EEES9_SE_SG_Li384ELb1ELb1ELb0ELb0EEENS1_36VarlenDynamicPersistentTileSchedulerILi192ELi128ELi384ELi128ELb0ELb1ELb1ELb1ELb0ELb1EEEEEEEEEvNT_6ParamsE,"",@"SHT_CUDA_INFO"
	.sectionflags	@""
	.align	4


	//----- nvinfo : EIATTR_CUDA_API_VERSION
	.align		4
        /*0000*/ 	.byte	0x04, 0x37
        /*0002*/ 	.short	(.L_1507 - .L_1506)
.L_1506:
        /*0004*/ 	.word	0x00000082


	//----- nvinfo : EIATTR_KPARAM_INFO
	.align		4
.L_1507:
        /*0008*/ 	.byte	0x04, 0x17
        /*000a*/ 	.short	(.L_1509 - .L_1508)
.L_1508:
        /*000c*/ 	.word	0x00000000
        /*0010*/ 	.short	0x0000
        /*0012*/ 	.short	0x0070
        /*0014*/ 	.byte	0x00, 0xf0, 0x01, 0x2a


	//----- nvinfo : EIATTR_SPARSE_MMA_MASK
	.align		4
.L_1509:
        /*0018*/ 	.byte	0x03, 0x50
        /*001a*/ 	.short	0x0000


	//----- nvinfo : EIATTR_MAXREG_COUNT
	.align		4
        /*001c*/ 	.byte	0x03, 0x1b
        /*001e*/ 	.short	0x0080


	//----- nvinfo : EIATTR_NUM_BARRIERS
	.align		4
        /*0020*/ 	.byte	0x02, 0x4c
        /*0022*/ 	.byte	0x10
	.zero		1


	//----- nvinfo : EIATTR_EXTERNS
	.align		4
        /*0024*/ 	.byte	0x04, 0x0f
        /*0026*/ 	.short	(.L_1511 - .L_1510)


	//   ....[0]....
	.align		4
.L_1510:
        /*0028*/ 	.word	index@(__assertfail)


	//----- nvinfo : EIATTR_ANNOTATIONS
	.align		4
.L_1511:
        /*002c*/ 	.byte	0x04, 0x55
        /*002e*/ 	.short	(.L_1513 - .L_1512)


	//   ....[0]....
.L_1512:
        /* <DEDUP_REMOVED lines=78> */


	//----- nvinfo : EIATTR_MERCURY_ISA_VERSION
	.align		4
.L_1513:
        /*0500*/ 	.byte	0x03, 0x5f
        /*0502*/ 	.short	0x0101


	//----- nvinfo : EIATTR_UNUSED_LOAD_BYTE_OFFSET
	.align		4
        /*0504*/ 	.byte	0x04, 0x44
        /*0506*/ 	.short	(.L_1515 - .L_1514)


	//   ....[0]....
.L_1514:
        /*0508*/ 	.word	0x00000a90
        /*050c*/ 	.word	0x0000fff0


	//   ....[1]....
        /*0510*/ 	.word	0x000154b0
        /*0514*/ 	.word	0x0000fff0


	//----- nvinfo : EIATTR_INT_WARP_WIDE_INSTR_OFFSETS
	.align		4
.L_1515:
        /*0518*/ 	.byte	0x04, 0x31
        /*051a*/ 	.short	(.L_1517 - .L_1516)


	//   ....[0]....
.L_1516:
        /*051c*/ 	.word	0x00000130


	//   ....[1]....
        /*0520*/ 	.word	0x00000170


	//   ....[2]....
        /*0524*/ 	.word	0x000001e0


	//   ....[3]....
        /*0528*/ 	.word	0x00019720


	//   ....[4]....
        /*052c*/ 	.word	0x000197b0


	//   ....[5]....
        /*0530*/ 	.word	0x0001c9f0


	//   ....[6]....
        /*0534*/ 	.word	0x0001ca80


	//----- nvinfo : EIATTR_COOP_GROUP_MASK_REGIDS
	.align		4
.L_1517:
        /*0538*/ 	.byte	0x04, 0x29
        /*053a*/ 	.short	(.L_1519 - .L_1518)


	//   ....[0]....
.L_1518:
        /*053c*/ 	.word	0xffffffff


	//   ....[1]....
        /*0540*/ 	.word	0xffffffff


	//   ....[2]....
        /*0544*/ 	.word	0xffffffff


	//   ....[3]....
        /*0548*/ 	.word	0xffffffff


	//   ....[4]....
        /*054c*/ 	.word	0xffffffff


	//   ....[5]....
        /*0550*/ 	.word	0xffffffff


	//   ....[6]....
        /*0554*/ 	.word	0xffffffff


	//   ....[7]....
        /*0558*/ 	.word	0xffffffff


	//   ....[8]....
        /*055c*/ 	.word	0xffffffff


	//   ....[9]....
        /*0560*/ 	.word	0xffffffff


	//   ....[10]....
        /*0564*/ 	.word	0xffffffff


	//   ....[11]....
        /*0568*/ 	.word	0xffffffff


	//   ....[12]....
        /*056c*/ 	.word	0xffffffff


	//   ....[13]....
        /*0570*/ 	.word	0xffffffff


	//   ....[14]....
        /*0574*/ 	.word	0xffffffff


	//   ....[15]....
        /*0578*/ 	.word	0xffffffff


	//   ....[16]....
        /*057c*/ 	.word	0xffffffff


	//   ....[17]....
        /*0580*/ 	.word	0xffffffff


	//   ....[18]....
        /*0584*/ 	.word	0xffffffff


	//   ....[19]....
        /*0588*/ 	.word	0xffffffff


	//   ....[20]....
        /*058c*/ 	.word	0xffffffff


	//   ....[21]....
        /*0590*/ 	.word	0xffffffff


	//   ....[22]....
        /*0594*/ 	.word	0xffffffff


	//   ....[23]....
        /*0598*/ 	.word	0xffffffff


	//   ....[24]....
        /*059c*/ 	.word	0xffffffff


	//   ....[25]....
        /*05a0*/ 	.word	0xffffffff


	//   ....[26]....
        /*05a4*/ 	.word	0xffffffff


	//   ....[27]....
        /*05a8*/ 	.word	0xffffffff


	//   ....[28]....
        /*05ac*/ 	.word	0xffffffff


	//   ....[29]....
        /*05b0*/ 	.word	0xffffffff


	//   ....[30]....
        /*05b4*/ 	.word	0xffffffff


	//   ....[31]....
        /*05b8*/ 	.word	0xffffffff


	//   ....[32]....
        /*05bc*/ 	.word	0xffffffff


	//   ....[33]....
        /*05c0*/ 	.word	0xffffffff


	//   ....[34]....
        /*05c4*/ 	.word	0xffffffff


	//   ....[35]....
        /*05c8*/ 	.word	0xffffffff


	//   ....[36]....
        /*05cc*/ 	.word	0xffffffff


	//   ....[37]....
        /*05d0*/ 	.word	0xffffffff


	//   ....[38]....
        /*05d4*/ 	.word	0xffffffff


	//   ....[39]....
        /*05d8*/ 	.word	0xffffffff


	//   ....[40]....
        /*05dc*/ 	.word	0xffffffff


	//   ....[41]....
        /*05e0*/ 	.word	0xffffffff


	//   ....[42]....
        /*05e4*/ 	.word	0xffffffff


	//   ....[43]....
        /*05e8*/ 	.word	0xffffffff


	//   ....[44]....
        /*05ec*/ 	.word	0xffffffff


	//   ....[45]....
        /*05f0*/ 	.word	0xffffffff


	//   ....[46]....
        /*05f4*/ 	.word	0xffffffff


	//   ....[47]....
        /*05f8*/ 	.word	0xffffffff


	//   ....[48]....
        /*05fc*/ 	.word	0xffffffff


	//   ....[49]....
        /*0600*/ 	.word	0xffffffff


	//   ....[50]....
        /*0604*/ 	.word	0xffffffff


	//   ....[51]....
        /*0608*/ 	.word	0xffffffff


	//   ....[52]....
        /*060c*/ 	.word	0xffffffff


	//   ....[53]....
        /*0610*/ 	.word	0xffffffff


	//   ....[54]....
        /*0614*/ 	.word	0xffffffff


	//   ....[55]....
        /*0618*/ 	.word	0xffffffff


	//   ....[56]....
        /*061c*/ 	.word	0xffffffff


	//   ....[57]....
        /*0620*/ 	.word	0xffffffff


	//   ....[58]....
        /*0624*/ 	.word	0xffffffff


	//   ....[59]....
        /*0628*/ 	.word	0xffffffff


	//   ....[60]....
        /*062c*/ 	.word	0xffffffff


	//   ....[61]....
        /*0630*/ 	.word	0xffffffff


	//   ....[62]....
        /*0634*/ 	.word	0xffffffff


	//   ....[63]....
        /*0638*/ 	.word	0xffffffff


	//   ....[64]....
        /*063c*/ 	.word	0xffffffff


	//   ....[65]....
        /*0640*/ 	.word	0xffffffff


	//   ....[66]....
        /*0644*/ 	.word	0xffffffff


	//   ....[67]....
        /*0648*/ 	.word	0xffffffff


	//   ....[68]....
        /*064c*/ 	.word	0xffffffff


	//   ....[69]....
        /*0650*/ 	.word	0xffffffff


	//   ....[70]....
        /*0654*/ 	.word	0xffffffff


	//   ....[71]....
        /*0658*/ 	.word	0xffffffff


	//   ....[72]....
        /*065c*/ 	.word	0xffffffff


	//   ....[73]....
        /*0660*/ 	.word	0xffffffff


	//   ....[74]....
        /*0664*/ 	.word	0xffffffff


	//   ....[75]....
        /*0668*/ 	.word	0xffffffff


	//   ....[76]....
        /*066c*/ 	.word	0xffffffff


	//   ....[77]....
        /*0670*/ 	.word	0xffffffff


	//   ....[78]....
        /*0674*/ 	.word	0xffffffff


	//   ....[79]....
        /*0678*/ 	.word	0xffffffff


	//   ....[80]....
        /*067c*/ 	.word	0xffffffff


	//   ....[81]....
        /*0680*/ 	.word	0xffffffff


	//   ....[82]....
        /*0684*/ 	.word	0xffffffff


	//   ....[83]....
        /*0688*/ 	.word	0xffffffff


	//   ....[84]....
        /*068c*/ 	.word	0xffffffff


	//   ....[85]....
        /*0690*/ 	.word	0xffffffff


	//   ....[86]....
        /*0694*/ 	.word	0xffffffff


	//   ....[87]....
        /*0698*/ 	.word	0xffffffff


	//   ....[88]....
        /*069c*/ 	.word	0xffffffff


	//   ....[89]....
        /*06a0*/ 	.word	0xffffffff


	//   ....[90]....
        /*06a4*/ 	.word	0xffffffff


	//   ....[91]....
        /*06a8*/ 	.word	0xffffffff


	//   ....[92]....
        /*06ac*/ 	.word	0xffffffff


	//   ....[93]....
        /*06b0*/ 	.word	0xffffffff


	//   ....[94]....
        /*06b4*/ 	.word	0xffffffff


	//   ....[95]....
        /*06b8*/ 	.word	0xffffffff


	//   ....[96]....
        /*06bc*/ 	.word	0xffffffff


	//   ....[97]....
        /*06c0*/ 	.word	0xffffffff


	//   ....[98]....
        /*06c4*/ 	.word	0xffffffff


	//   ....[99]....
        /*06c8*/ 	.word	0xffffffff


	//   ....[100]....
        /*06cc*/ 	.word	0xffffffff


	//   ....[101]....
        /*06d0*/ 	.word	0xffffffff


	//   ....[102]....
        /*06d4*/ 	.word	0xffffffff


	//   ....[103]....
        /*06d8*/ 	.word	0xffffffff


	//   ....[104]....
        /*06dc*/ 	.word	0xffffffff


	//   ....[105]....
        /*06e0*/ 	.word	0xffffffff


	//   ....[106]....
        /*06e4*/ 	.word	0xffffffff


	//   ....[107]....
        /*06e8*/ 	.word	0xffffffff


	//   ....[108]....
        /*06ec*/ 	.word	0xffffffff


	//   ....[109]....
        /*06f0*/ 	.word	0xffffffff


	//   ....[110]....
        /*06f4*/ 	.word	0xffffffff


	//   ....[111]....
        /*06f8*/ 	.word	0xffffffff


	//   ....[112]....
        /*06fc*/ 	.word	0xffffffff


	//   ....[113]....
        /*0700*/ 	.word	0xffffffff


	//   ....[114]....
        /*0704*/ 	.word	0xffffffff


	//   ....[115]....
        /*0708*/ 	.word	0xffffffff


	//   ....[116]....
        /*070c*/ 	.word	0xffffffff


	//   ....[117]....
        /*0710*/ 	.word	0xffffffff


	//   ....[118]....
        /*0714*/ 	.word	0xffffffff


	//   ....[119]....
        /*0718*/ 	.word	0xffffffff


	//   ....[120]....
        /*071c*/ 	.word	0xffffffff


	//   ....[121]....
        /*0720*/ 	.word	0xffffffff


	//   ....[122]....
        /*0724*/ 	.word	0xffffffff


	//   ....[123]....
        /*0728*/ 	.word	0xffffffff


	//   ....[124]....
        /*072c*/ 	.word	0xffffffff


	//   ....[125]....
        /*0730*/ 	.word	0xffffffff


	//   ....[126]....
        /*0734*/ 	.word	0xffffffff


	//   ....[127]....
        /*0738*/ 	.word	0xffffffff


	//   ....[128]....
        /*073c*/ 	.word	0xffffffff


	//   ....[129]....
        /*0740*/ 	.word	0xffffffff


	//   ....[130]....
        /*0744*/ 	.word	0xffffffff


	//   ....[131]....
        /*0748*/ 	.word	0xffffffff


	//   ....[132]....
        /*074c*/ 	.word	0xffffffff


	//   ....[133]....
        /*0750*/ 	.word	0xffffffff


	//   ....[134]....
        /*0754*/ 	.word	0xffffffff


	//   ....[135]....
        /*0758*/ 	.word	0xffffffff


	//   ....[136]....
        /*075c*/ 	.word	0xffffffff


	//   ....[137]....
        /*0760*/ 	.word	0xffffffff


	//   ....[138]....
        /*0764*/ 	.word	0xffffffff


	//   ....[139]....
        /*0768*/ 	.word	0xffffffff


	//   ....[140]....
        /*076c*/ 	.word	0xffffffff


	//   ....[141]....
        /*0770*/ 	.word	0xffffffff


	//   ....[142]....
        /*0774*/ 	.word	0xffffffff


	//   ....[143]....
        /*0778*/ 	.word	0xffffffff


	//   ....[144]....
        /*077c*/ 	.word	0xffffffff


	//   ....[145]....
        /*0780*/ 	.word	0xffffffff


	//   ....[146]....
        /*0784*/ 	.word	0xffffffff


	//   ....[147]....
        /*0788*/ 	.word	0xffffffff


	//   ....[148]....
        /*078c*/ 	.word	0xffffffff


	//   ....[149]....
        /*0790*/ 	.word	0xffffffff


	//   ....[150]....
        /*0794*/ 	.word	0xffffffff


	//   ....[151]....
        /*0798*/ 	.word	0xffffffff


	//   ....[152]....
        /*079c*/ 	.word	0xffffffff


	//   ....[153]....
        /*07a0*/ 	.word	0xffffffff


	//   ....[154]....
        /*07a4*/ 	.word	0xffffffff


	//   ....[155]....
        /*07a8*/ 	.word	0xffffffff


	//   ....[156]....
        /*07ac*/ 	.word	0xffffffff


	//   ....[157]....
        /*07b0*/ 	.word	0xffffffff


	//   ....[158]....
        /*07b4*/ 	.word	0xffffffff


	//   ....[159]....
        /*07b8*/ 	.word	0xffffffff


	//   ....[160]....
        /*07bc*/ 	.word	0xffffffff


	//   ....[161]....
        /*07c0*/ 	.word	0xffffffff


	//   ....[162]....
        /*07c4*/ 	.word	0xffffffff


	//   ....[163]....
        /*07c8*/ 	.word	0xffffffff


	//   ....[164]....
        /*07cc*/ 	.word	0xffffffff


	//   ....[165]....
        /*07d0*/ 	.word	0xffffffff


	//   ....[166]....
        /*07d4*/ 	.word	0xffffffff


	//   ....[167]....
        /*07d8*/ 	.word	0xffffffff


	//   ....[168]....
        /*07dc*/ 	.word	0xffffffff


	//   ....[169]....
        /*07e0*/ 	.word	0xffffffff


	//   ....[170]....
        /*07e4*/ 	.word	0xffffffff


	//   ....[171]....
        /*07e8*/ 	.word	0xffffffff


	//   ....[172]....
        /*07ec*/ 	.word	0xffffffff


	//   ....[173]....
        /*07f0*/ 	.word	0xffffffff


	//   ....[174]....
        /*07f4*/ 	.word	0xffffffff


	//   ....[175]....
        /*07f8*/ 	.word	0xffffffff


	//   ....[176]....
        /*07fc*/ 	.word	0xffffffff


	//   ....[177]....
        /*0800*/ 	.word	0xffffffff


	//   ....[178]....
        /*0804*/ 	.word	0xffffffff


	//   ....[179]....
        /*0808*/ 	.word	0xffffffff


	//   ....[180]....
        /*080c*/ 	.word	0xffffffff


	//   ....[181]....
        /*0810*/ 	.word	0xffffffff


	//   ....[182]....
        /*0814*/ 	.word	0xffffffff


	//   ....[183]....
        /*0818*/ 	.word	0xffffffff


	//   ....[184]....
        /*081c*/ 	.word	0xffffffff


	//   ....[185]....
        /*0820*/ 	.word	0xffffffff


	//   ....[186]....
        /*0824*/ 	.word	0xffffffff


	//   ....[187]....
        /*0828*/ 	.word	0xffffffff


	//   ....[188]....
        /*082c*/ 	.word	0xffffffff


	//   ....[189]....
        /*0830*/ 	.word	0xffffffff


	//   ....[190]....
        /*0834*/ 	.word	0xffffffff


	//   ....[191]....
        /*0838*/ 	.word	0xffffffff


	//   ....[192]....
        /*083c*/ 	.word	0xffffffff


	//   ....[193]....
        /*0840*/ 	.word	0xffffffff


	//   ....[194]....
        /*0844*/ 	.word	0xffffffff


	//   ....[195]....
        /*0848*/ 	.word	0xffffffff


	//   ....[196]....
        /*084c*/ 	.word	0xffffffff


	//   ....[197]....
        /*0850*/ 	.word	0xffffffff


	//   ....[198]....
        /*0854*/ 	.word	0xffffffff


	//   ....[199]....
        /*0858*/ 	.word	0xffffffff


	//   ....[200]....
        /*085c*/ 	.word	0xffffffff


	//   ....[201]....
        /*0860*/ 	.word	0xffffffff


	//   ....[202]....
        /*0864*/ 	.word	0xffffffff


	//   ....[203]....
        /*0868*/ 	.word	0xffffffff


	//   ....[204]....
        /*086c*/ 	.word	0xffffffff


	//   ....[205]....
        /*0870*/ 	.word	0xffffffff


	//   ....[206]....
        /*0874*/ 	.word	0xffffffff


	//   ....[207]....
        /*0878*/ 	.word	0xffffffff


	//   ....[208]....
        /*087c*/ 	.word	0xffffffff


	//   ....[209]....
        /*0880*/ 	.word	0x0500000f


	//   ....[210]....
        /*0884*/ 	.word	0x0500000f


	//   ....[211]....
        /*0888*/ 	.word	0x0500000f


	//   ....[212]....
        /*088c*/ 	.word	0x0500000f


	//   ....[213]....
        /*0890*/ 	.word	0x0500000f


	//   ....[214]....
        /*0894*/ 	.word	0x0500000f


	//   ....[215]....
        /*0898*/ 	.word	0x0500000f


	//   ....[216]....
        /*089c*/ 	.word	0x0500000f


	//   ....[217]....
        /*08a0*/ 	.word	0x0500000f


	//   ....[218]....
        /*08a4*/ 	.word	0x0500000f


	//   ....[219]....
        /*08a8*/ 	.word	0x0500000f


	//   ....[220]....
        /*08ac*/ 	.word	0x0500000f


	//   ....[221]....
        /*08b0*/ 	.word	0x0500000f


	//   ....[222]....
        /*08b4*/ 	.word	0x0500000f


	//   ....[223]....
        /*08b8*/ 	.word	0x0500000f


	//   ....[224]....
        /*08bc*/ 	.word	0x0500000f


	//   ....[225]....
        /*08c0*/ 	.word	0x0500000f


	//   ....[226]....
        /*08c4*/ 	.word	0x0500000f


	//   ....[227]....
        /*08c8*/ 	.word	0x0500000f


	//   ....[228]....
        /*08cc*/ 	.word	0x0500000f


	//   ....[229]....
        /*08d0*/ 	.word	0x0500000f


	//   ....[230]....
        /*08d4*/ 	.word	0x0500000f


	//   ....[231]....
        /*08d8*/ 	.word	0x0500000f


	//   ....[232]....
        /*08dc*/ 	.word	0x0500000f


	//   ....[233]....
        /*08e0*/ 	.word	0x0500000f


	//   ....[234]....
        /*08e4*/ 	.word	0x0500000f


	//   ....[235]....
        /*08e8*/ 	.word	0x0500000f


	//   ....[236]....
        /*08ec*/ 	.word	0x0500000f


	//   ....[237]....
        /*08f0*/ 	.word	0x0500000f


	//   ....[238]....
        /*08f4*/ 	.word	0x0500000f


	//   ....[239]....
        /*08f8*/ 	.word	0x0500000f


	//   ....[240]....
        /*08fc*/ 	.word	0x0500000f


	//   ....[241]....
        /*0900*/ 	.word	0x0500000f


	//   ....[242]....
        /*0904*/ 	.word	0x0500000f


	//   ....[243]....
        /*0908*/ 	.word	0x0500000f


	//   ....[244]....
        /*090c*/ 	.word	0x0500000f


	//   ....[245]....
        /*0910*/ 	.word	0x0500000f


	//   ....[246]....
        /*0914*/ 	.word	0x0500000f


	//   ....[247]....
        /*0918*/ 	.word	0x0500000f


	//   ....[248]....
        /*091c*/ 	.word	0x0500000f


	//   ....[249]....
        /*0920*/ 	.word	0x0500000f


	//   ....[250]....
        /*0924*/ 	.word	0x0500000f


	//   ....[251]....
        /*0928*/ 	.word	0x0500000f


	//   ....[252]....
        /*092c*/ 	.word	0x0500000f


	//   ....[253]....
        /*0930*/ 	.word	0x0500000f


	//   ....[254]....
        /*0934*/ 	.word	0x0500000f


	//   ....[255]....
        /*0938*/ 	.word	0x0500000f


	//   ....[0]....
        /*093c*/ 	.word	0x0500000f


	//   ....[1]....
        /*0940*/ 	.word	0x0500000f


	//   ....[2]....
        /*0944*/ 	.word	0x0500000f


	//   ....[3]....
        /*0948*/ 	.word	0x0500000f


	//   ....[4]....
        /*094c*/ 	.word	0x0500000f


	//   ....[5]....
        /*0950*/ 	.word	0x0500000f


	//   ....[6]....
        /*0954*/ 	.word	0x0500000f


	//   ....[7]....
        /*0958*/ 	.word	0x0500000f


	//   ....[8]....
        /*095c*/ 	.word	0x0500000f


	//   ....[9]....
        /*0960*/ 	.word	0x0500000f


	//   ....[10]....
        /*0964*/ 	.word	0x0500000f


	//   ....[11]....
        /*0968*/ 	.word	0x0500000f


	//   ....[12]....
        /*096c*/ 	.word	0x0500000f


	//   ....[13]....
        /*0970*/ 	.word	0x0500000f


	//   ....[14]....
        /*0974*/ 	.word	0x0500000f


	//   ....[15]....
        /*0978*/ 	.word	0x0500000f


	//   ....[16]....
        /*097c*/ 	.word	0x0500000f


	//   ....[17]....
        /*0980*/ 	.word	0x0500000f


	//   ....[18]....
        /*0984*/ 	.word	0x0500000f


	//   ....[19]....
        /*0988*/ 	.word	0x0500000f


	//   ....[20]....
        /*098c*/ 	.word	0x0500000f


	//   ....[21]....
        /*0990*/ 	.word	0x0500000f


	//   ....[22]....
        /*0994*/ 	.word	0x0500000f


	//   ....[23]....
        /*0998*/ 	.word	0x0500000f


	//   ....[24]....
        /*099c*/ 	.word	0x0500000f


	//   ....[25]....
        /*09a0*/ 	.word	0x0500000f


	//   ....[26]....
        /*09a4*/ 	.word	0x0500000f


	//   ....[27]....
        /*09a8*/ 	.word	0x0500000f


	//   ....[28]....
        /*09ac*/ 	.word	0x0500000f


	//   ....[29]....
        /*09b0*/ 	.word	0x0500000f


	//   ....[30]....
        /*09b4*/ 	.word	0x0500000f


	//   ....[31]....
        /*09b8*/ 	.word	0x0500000f


	//   ....[32]....
        /*09bc*/ 	.word	0x0500000f


	//   ....[33]....
        /*09c0*/ 	.word	0x0500000f


	//   ....[34]....
        /*09c4*/ 	.word	0x0500000f


	//   ....[35]....
        /*09c8*/ 	.word	0x0500000f


	//   ....[36]....
        /*09cc*/ 	.word	0x0500000f


	//   ....[37]....
        /*09d0*/ 	.word	0x0500000f


	//   ....[38]....
        /*09d4*/ 	.word	0x0500000f


	//   ....[39]....
        /*09d8*/ 	.word	0x0500000f


	//   ....[40]....
        /*09dc*/ 	.word	0x0500000f


	//   ....[41]....
        /*09e0*/ 	.word	0x0500000f


	//   ....[42]....
        /*09e4*/ 	.word	0x0500000f


	//   ....[43]....
        /*09e8*/ 	.word	0x0500000f


	//   ....[44]....
        /*09ec*/ 	.word	0x0500000f


	//   ....[45]....
        /*09f0*/ 	.word	0x0500000f


	//   ....[46]....
        /*09f4*/ 	.word	0x0500000f


	//   ....[47]....
        /*09f8*/ 	.word	0x0500000f


	//   ....[48]....
        /*09fc*/ 	.word	0x0500000f


	//   ....[49]....
        /*0a00*/ 	.word	0x0500000f


	//   ....[50]....
        /*0a04*/ 	.word	0x0500000f


	//   ....[51]....
        /*0a08*/ 	.word	0x0500000f


	//   ....[52]....
        /*0a0c*/ 	.word	0x0500000f


	//   ....[53]....
        /*0a10*/ 	.word	0x0500000f


	//   ....[54]....
        /*0a14*/ 	.word	0x0500000f


	//   ....[55]....
        /*0a18*/ 	.word	0x0500000f


	//   ....[56]....
        /*0a1c*/ 	.word	0x0500000f


	//   ....[57]....
        /*0a20*/ 	.word	0x0500000f


	//   ....[58]....
        /*0a24*/ 	.word	0x0500000f


	//   ....[59]....
        /*0a28*/ 	.word	0x0500000f


	//   ....[60]....
        /*0a2c*/ 	.word	0x0500000f


	//   ....[61]....
        /*0a30*/ 	.word	0x0500000f


	//   ....[62]....
        /*0a34*/ 	.word	0x0500000f


	//   ....[63]....
        /*0a38*/ 	.word	0x0500000f


	//   ....[64]....
        /*0a3c*/ 	.word	0x0500000f


	//   ....[65]....
        /*0a40*/ 	.word	0x0500000f


	//   ....[66]....
        /*0a44*/ 	.word	0x0500000f


	//   ....[67]....
        /*0a48*/ 	.word	0x0500000f


	//   ....[68]....
        /*0a4c*/ 	.word	0x0500000f


	//   ....[69]....
        /*0a50*/ 	.word	0x0500000f


	//   ....[70]....
        /*0a54*/ 	.word	0x0500000f


	//   ....[71]....
        /*0a58*/ 	.word	0x0500000f


	//   ....[72]....
        /*0a5c*/ 	.word	0x0500000f


	//   ....[73]....
        /*0a60*/ 	.word	0x0500000f


	//   ....[74]....
        /*0a64*/ 	.word	0x0500000f


	//   ....[75]....
        /*0a68*/ 	.word	0x0500000f


	//   ....[76]....
        /*0a6c*/ 	.word	0x0500000f


	//   ....[77]....
        /*0a70*/ 	.word	0x0500000f


	//   ....[78]....
        /*0a74*/ 	.word	0x0500000f


	//   ....[79]....
        /*0a78*/ 	.word	0x0500000f


	//   ....[80]....
        /*0a7c*/ 	.word	0x0500000f


	//   ....[81]....
        /*0a80*/ 	.word	0x0500000f


	//   ....[82]....
        /*0a84*/ 	.word	0x0500000f


	//   ....[83]....
        /*0a88*/ 	.word	0x0500000f


	//   ....[84]....
        /*0a8c*/ 	.word	0x0500000f


	//   ....[85]....
        /*0a90*/ 	.word	0x0500000f


	//   ....[86]....
        /*0a94*/ 	.word	0x0500000f


	//   ....[87]....
        /*0a98*/ 	.word	0x0500000f


	//   ....[88]....
        /*0a9c*/ 	.word	0x0500000f


	//   ....[89]....
        /*0aa0*/ 	.word	0x0500000f


	//   ....[90]....
        /*0aa4*/ 	.word	0x0500000f


	//   ....[91]....
        /*0aa8*/ 	.word	0x0500000f


	//   ....[92]....
        /*0aac*/ 	.word	0x0500000f


	//   ....[93]....
        /*0ab0*/ 	.word	0x0500000f


	//   ....[94]....
        /*0ab4*/ 	.word	0x0500000f


	//   ....[95]....
        /*0ab8*/ 	.word	0x0500000f


	//   ....[96]....
        /*0abc*/ 	.word	0x0500000f


	//   ....[97]....
        /*0ac0*/ 	.word	0x0500000f


	//----- nvinfo : EIATTR_COOP_GROUP_INSTR_OFFSETS
	.align		4
.L_1519:
        /*0ac4*/ 	.byte	0x04, 0x28
        /*0ac6*/ 	.short	(.L_1521 - .L_1520)


	//   ....[0]....
.L_1520:
        /*0ac8*/ 	.word	0x00000070


	//   ....[1]....
        /*0acc*/ 	.word	0x00000140


	//   ....[2]....
        /*0ad0*/ 	.word	0x00000190


	//   ....[3]....
        /*0ad4*/ 	.word	0x000003c0


	//   ....[4]....
        /*0ad8*/ 	.word	0x00000520


	//   ....[5]....
        /*0adc*/ 	.word	0x00000640


	//   ....[6]....
        /*0ae0*/ 	.word	0x000007a0


	//   ....[7]....
        /*0ae4*/ 	.word	0x00002e50


	//   ....[8]....
        /*0ae8*/ 	.word	0x00002e60


	//   ....[9]....
        /*0aec*/ 	.word	0x00003540


	//   ....[10]....
        /*0af0*/ 	.word	0x00003550


	//   ....[11]....
        /*0af4*/ 	.word	0x000041e0


	//   ....[12]....
        /*0af8*/ 	.word	0x000041f0


	//   ....[13]....
        /*0afc*/ 	.word	0x00004950


	//   ....[14]....
        /*0b00*/ 	.word	0x00004960


	//   ....[15]....
        /*0b04*/ 	.word	0x00005390


	//   ....[16]....
        /*0b08*/ 	.word	0x000053a0


	//   ....[17]....
        /*0b0c*/ 	.word	0x000054c0


	//   ....[18]....
        /*0b10*/ 	.word	0x000054d0


	//   ....[19]....
        /*0b14*/ 	.word	0x00005880


	//   ....[20]....
        /*0b18*/ 	.word	0x000058a0


	//   ....[21]....
        /*0b1c*/ 	.word	0x00005980


	//   ....[22]....
        /*0b20*/ 	.word	0x000059a0


	//   ....[23]....
        /*0b24*/ 	.word	0x00006250


	//   ....[24]....
        /*0b28*/ 	.word	0x00006a00


	//   ....[25]....
        /*0b2c*/ 	.word	0x00006a10


	//   ....[26]....
        /*0b30*/ 	.word	0x00006a20


	//   ....[27]....
        /*0b34*/ 	.word	0x00006a30


	//   ....[28]....
        /*0b38*/ 	.word	0x00006d60


	//   ....[29]....
        /*0b3c*/ 	.word	0x00006d70


	//   ....[30]....
        /*0b40*/ 	.word	0x00006d80


	//   ....[31]....
        /*0b44*/ 	.word	0x00006d90


	//   ....[32]....
        /*0b48*/ 	.word	0x000080a0


	//   ....[33]....
        /*0b4c*/ 	.word	0x000080c0


	//   ....[34]....
        /*0b50*/ 	.word	0x000080d0


	//   ....[35]....
        /*0b54*/ 	.word	0x000080e0


	//   ....[36]....
        /*0b58*/ 	.word	0x000081d0


	//   ....[37]....
        /*0b5c*/ 	.word	0x000081f0


	//   ....[38]....
        /*0b60*/ 	.word	0x00008290


	//   ....[39]....
        /*0b64*/ 	.word	0x000082c0


	//   ....[40]....
        /*0b68*/ 	.word	0x00009940


	//   ....[41]....
        /*0b6c*/ 	.word	0x0000a6b0


	//   ....[42]....
        /*0b70*/ 	.word	0x0000ae20


	//   ....[43]....
        /*0b74*/ 	.word	0x0000af20


	//   ....[44]....
        /*0b78*/ 	.word	0x0000b710


	//   ....[45]....
        /*0b7c*/ 	.word	0x0000b780


	//   ....[46]....
        /*0b80*/ 	.word	0x0000d0b0


	//   ....[47]....
        /*0b84*/ 	.word	0x0000d2d0


	//   ....[48]....
        /*0b88*/ 	.word	0x0000e2c0


	//   ....[49]....
        /*0b8c*/ 	.word	0x0000e2e0


	//   ....[50]....
        /*0b90*/ 	.word	0x0000e880


	//   ....[51]....
        /*0b94*/ 	.word	0x0000e8e0


	//   ....[52]....
        /*0b98*/ 	.word	0x00010620


	//   ....[53]....
        /*0b9c*/ 	.word	0x00010640


	//   ....[54]....
        /*0ba0*/ 	.word	0x00010ba0


	//   ....[55]....
        /*0ba4*/ 	.word	0x00010c00


	//   ....[56]....
        /*0ba8*/ 	.word	0x000124d0


	//   ....[57]....
        /*0bac*/ 	.word	0x00012700


	//   ....[58]....
        /*0bb0*/ 	.word	0x000135f0


	//   ....[59]....
        /*0bb4*/ 	.word	0x000136f0


	//   ....[60]....
        /*0bb8*/ 	.word	0x00013cb0


	//   ....[61]....
        /*0bbc*/ 	.word	0x00013d10


	//   ....[62]....
        /*0bc0*/ 	.word	0x00014cb0


	//   ....[63]....
        /*0bc4*/ 	.word	0x00014cf0


	//   ....[64]....
        /*0bc8*/ 	.word	0x00014da0


	//   ....[65]....
        /*0bcc*/ 	.word	0x00015040


	//   ....[66]....
        /*0bd0*/ 	.word	0x00015cd0


	//   ....[67]....
        /*0bd4*/ 	.word	0x00015d00


	//   ....[68]....
        /*0bd8*/ 	.word	0x00015d10


	//   ....[69]....
        /*0bdc*/ 	.word	0x00015d20


	//   ....[70]....
        /*0be0*/ 	.word	0x000161c0


	//   ....[71]....
        /*0be4*/ 	.word	0x000161e0


	//   ....[72]....
        /*0be8*/ 	.word	0x000161f0


	//   ....[73]....
        /*0bec*/ 	.word	0x00016200


	//   ....[74]....
        /*0bf0*/ 	.word	0x00016220


	//   ....[75]....
        /*0bf4*/ 	.word	0x00016250


	//   ....[76]....
        /*0bf8*/ 	.word	0x00016310


	//   ....[77]....
        /*0bfc*/ 	.word	0x00016320


	//   ....[78]....
        /*0c00*/ 	.word	0x00016bf0


	//   ....[79]....
        /*0c04*/ 	.word	0x00016c20


	//   ....[80]....
        /*0c08*/ 	.word	0x00016c40


	//   ....[81]....
        /*0c0c*/ 	.word	0x00016c70


	//   ....[82]....
        /*0c10*/ 	.word	0x00016ca0


	//   ....[83]....
        /*0c14*/ 	.word	0x00016cb0


	//   ....[84]....
        /*0c18*/ 	.word	0x00016ce0


	//   ....[85]....
        /*0c1c*/ 	.word	0x00016d50


	//   ....[86]....
        /*0c20*/ 	.word	0x00016e70


	//   ....[87]....
        /*0c24*/ 	.word	0x00017040


	//   ....[88]....
        /*0c28*/ 	.word	0x00017070


	//   ....[89]....
        /*0c2c*/ 	.word	0x000170a0


	//   ....[90]....
        /*0c30*/ 	.word	0x000170d0


	//   ....[91]....
        /*0c34*/ 	.word	0x00017100


	//   ....[92]....
        /*0c38*/ 	.word	0x00017130


	//   ....[93]....
        /*0c3c*/ 	.word	0x000172a0


	//   ....[94]....
        /*0c40*/ 	.word	0x000172d0


	//   ....[95]....
        /*0c44*/ 	.word	0x00017300


	//   ....[96]....
        /*0c48*/ 	.word	0x00017330


	//   ....[97]....
        /*0c4c*/ 	.word	0x00017360


	//   ....[98]....
        /*0c50*/ 	.word	0x00017390


	//   ....[99]....
        /*0c54*/ 	.word	0x00017430


	//   ....[100]....
        /*0c58*/ 	.word	0x00017490


	//   ....[101]....
        /*0c5c*/ 	.word	0x00017530


	//   ....[102]....
        /*0c60*/ 	.word	0x000185e0


	//   ....[103]....
        /*0c64*/ 	.word	0x0001a2e0


	//   ....[104]....
        /*0c68*/ 	.word	0x0001a300


	//   ....[105]....
        /*0c6c*/ 	.word	0x0001a390


	//   ....[106]....
        /*0c70*/ 	.word	0x0001a3b0


	//   ....[107]....
        /*0c74*/ 	.word	0x0001a430


	//   ....[108]....
        /*0c78*/ 	.word	0x0001a450


	//   ....[109]....
        /*0c7c*/ 	.word	0x0001a4d0


	//   ....[110]....
        /*0c80*/ 	.word	0x0001a4f0


	//   ....[111]....
        /*0c84*/ 	.word	0x0001a570


	//   ....[112]....
        /*0c88*/ 	.word	0x0001a590


	//   ....[113]....
        /*0c8c*/ 	.word	0x0001a610


	//   ....[114]....
        /*0c90*/ 	.word	0x0001a630


	//   ....[115]....
        /*0c94*/ 	.word	0x0001a6b0


	//   ....[116]....
        /*0c98*/ 	.word	0x0001a6d0


	//   ....[117]....
        /*0c9c*/ 	.word	0x0001a6e0


	//   ....[118]....
        /*0ca0*/ 	.word	0x0001a6f0


	//   ....[119]....
        /*0ca4*/ 	.word	0x0001b050


	//   ....[120]....
        /*0ca8*/ 	.word	0x0001b060


	//   ....[121]....
        /*0cac*/ 	.word	0x0001b080


	//   ....[122]....
        /*0cb0*/ 	.word	0x0001b0e0


	//   ....[123]....
        /*0cb4*/ 	.word	0x0001b100


	//   ....[124]....
        /*0cb8*/ 	.word	0x0001b180


	//   ....[125]....
        /*0cbc*/ 	.word	0x0001b1a0


	//   ....[126]....
        /*0cc0*/ 	.word	0x0001b220


	//   ....[127]....
        /*0cc4*/ 	.word	0x0001b240


	//   ....[128]....
        /*0cc8*/ 	.word	0x0001b2c0


	//   ....[129]....
        /*0ccc*/ 	.word	0x0001b2e0


	//   ....[130]....
        /*0cd0*/ 	.word	0x0001b360


	//   ....[131]....
        /*0cd4*/ 	.word	0x0001b380


	//   ....[132]....
        /*0cd8*/ 	.word	0x0001b400


	//   ....[133]....
        /*0cdc*/ 	.word	0x0001b420


	//   ....[134]....
        /*0ce0*/ 	.word	0x0001b430


	//   ....[135]....
        /*0ce4*/ 	.word	0x0001b4a0


	//   ....[136]....
        /*0ce8*/ 	.word	0x0001b4f0


	//   ....[137]....
        /*0cec*/ 	.word	0x0001b590


	//   ....[138]....
        /*0cf0*/ 	.word	0x0001b5c0


	//   ....[139]....
        /*0cf4*/ 	.word	0x0001b5d0


	//   ....[140]....
        /*0cf8*/ 	.word	0x0001b640


	//   ....[141]....
        /*0cfc*/ 	.word	0x0001b650


	//   ....[142]....
        /*0d00*/ 	.word	0x0001b660


	//   ....[143]....
        /*0d04*/ 	.word	0x0001be60


	//   ....[144]....
        /*0d08*/ 	.word	0x0001be80


	//   ....[145]....
        /*0d0c*/ 	.word	0x0001bef0


	//   ....[146]....
        /*0d10*/ 	.word	0x0001bf00


	//   ....[147]....
        /*0d14*/ 	.word	0x0001bf40


	//   ....[148]....
        /*0d18*/ 	.word	0x0001bf50


	//   ....[149]....
        /*0d1c*/ 	.word	0x0001bf90


	//   ....[150]....
        /*0d20*/ 	.word	0x0001bfa0


	//   ....[151]....
        /*0d24*/ 	.word	0x0001bfe0


	//   ....[152]....
        /*0d28*/ 	.word	0x0001bff0


	//   ....[153]....
        /*0d2c*/ 	.word	0x0001c030


	//   ....[154]....
        /*0d30*/ 	.word	0x0001c040


	//   ....[155]....
        /*0d34*/ 	.word	0x0001c080


	//   ....[156]....
        /*0d38*/ 	.word	0x0001c090


	//   ....[157]....
        /*0d3c*/ 	.word	0x0001c0a0


	//   ....[158]....
        /*0d40*/ 	.word	0x0001c0e0


	//   ....[159]....
        /*0d44*/ 	.word	0x0001c3a0


	//   ....[160]....
        /*0d48*/ 	.word	0x0001c3d0


	//   ....[161]....
        /*0d4c*/ 	.word	0x0001c430


	//   ....[162]....
        /*0d50*/ 	.word	0x0001c440


	//   ....[163]....
        /*0d54*/ 	.word	0x0001c490


	//   ....[164]....
        /*0d58*/ 	.word	0x0001c4a0


	//   ....[165]....
        /*0d5c*/ 	.word	0x0001c4f0


	//   ....[166]....
        /*0d60*/ 	.word	0x0001c500


	//   ....[167]....
        /*0d64*/ 	.word	0x0001c550


	//   ....[168]....
        /*0d68*/ 	.word	0x0001c560


	//   ....[169]....
        /*0d6c*/ 	.word	0x0001c5b0


	//   ....[170]....
        /*0d70*/ 	.word	0x0001c5c0


	//   ....[171]....
        /*0d74*/ 	.word	0x0001c610


	//   ....[172]....
        /*0d78*/ 	.word	0x0001c620


	//   ....[173]....
        /*0d7c*/ 	.word	0x0001c630


	//   ....[174]....
        /*0d80*/ 	.word	0x0001c670


	//   ....[175]....
        /*0d84*/ 	.word	0x0001cc70


	//   ....[176]....
        /*0d88*/ 	.word	0x0001cc80


	//   ....[177]....
        /*0d8c*/ 	.word	0x0001ccf0


	//   ....[178]....
        /*0d90*/ 	.word	0x0001cd30


	//   ....[179]....
        /*0d94*/ 	.word	0x0001cd50


	//   ....[180]....
        /*0d98*/ 	.word	0x0001cd90


	//   ....[181]....
        /*0d9c*/ 	.word	0x0001cdb0


	//   ....[182]....
        /*0da0*/ 	.word	0x0001cdf0


	//   ....[183]....
        /*0da4*/ 	.word	0x0001ce10


	//   ....[184]....
        /*0da8*/ 	.word	0x0001ce50


	//   ....[185]....
        /*0dac*/ 	.word	0x0001ce70


	//   ....[186]....
        /*0db0*/ 	.word	0x0001ceb0


	//   ....[187]....
        /*0db4*/ 	.word	0x0001ced0


	//   ....[188]....
        /*0db8*/ 	.word	0x0001cf10


	//   ....[189]....
        /*0dbc*/ 	.word	0x0001cf30


	//   ....[190]....
        /*0dc0*/ 	.word	0x0001cf40


	//   ....[191]....
        /*0dc4*/ 	.word	0x0001d2a0


	//   ....[192]....
        /*0dc8*/ 	.word	0x0001d2d0


	//   ....[193]....
        /*0dcc*/ 	.word	0x0001d310


	//   ....[194]....
        /*0dd0*/ 	.word	0x0001d340


	//   ....[195]....
        /*0dd4*/ 	.word	0x0001d370


	//   ....[196]....
        /*0dd8*/ 	.word	0x0001d3a0


	//   ....[197]....
        /*0ddc*/ 	.word	0x0001d3d0


	//   ....[198]....
        /*0de0*/ 	.word	0x0001d400


	//   ....[199]....
        /*0de4*/ 	.word	0x0001d580


	//   ....[200]....
        /*0de8*/ 	.word	0x0001d5b0


	//   ....[201]....
        /*0dec*/ 	.word	0x0001d5e0


	//   ....[202]....
        /*0df0*/ 	.word	0x0001d610


	//   ....[203]....
        /*0df4*/ 	.word	0x0001d640


	//   ....[204]....
        /*0df8*/ 	.word	0x0001d670


	//   ....[205]....
        /*0dfc*/ 	.word	0x0001d730


	//   ....[206]....
        /*0e00*/ 	.word	0x0001d750


	//   ....[207]....
        /*0e04*/ 	.word	0x0001d7c0


	//   ....[208]....
        /*0e08*/ 	.word	0x0001de60


	//   ....[209]....
        /*0e0c*/ 	.word	0x0001e180


	//   ....[210]....
        /*0e10*/ 	.word	0x0001e210


	//   ....[211]....
        /*0e14*/ 	.word	0x0001e2a0


	//   ....[212]....
        /*0e18*/ 	.word	0x0001e330


	//   ....[213]....
        /*0e1c*/ 	.word	0x0001e410


	//   ....[214]....
        /*0e20*/ 	.word	0x0001e4a0


	//   ....[215]....
        /*0e24*/ 	.word	0x0001e540


	//   ....[216]....
        /*0e28*/ 	.word	0x0001e5d0


	//   ....[217]....
        /*0e2c*/ 	.word	0x0001e6c0


	//   ....[218]....
        /*0e30*/ 	.word	0x0001e750


	//   ....[219]....
        /*0e34*/ 	.word	0x0001e7f0


	//   ....[220]....
        /*0e38*/ 	.word	0x0001e880


	//   ....[221]....
        /*0e3c*/ 	.word	0x0001e9c0


	//   ....[222]....
        /*0e40*/ 	.word	0x0001ea70


	//   ....[223]....
        /*0e44*/ 	.word	0x0001eb00


	//   ....[224]....
        /*0e48*/ 	.word	0x0001eb50


	//   ....[225]....
        /*0e4c*/ 	.word	0x0001eba0


	//   ....[226]....
        /*0e50*/ 	.word	0x0001ec30


	//   ....[227]....
        /*0e54*/ 	.word	0x0001ecc0


	//   ....[228]....
        /*0e58*/ 	.word	0x0001ed10


	//   ....[229]....
        /*0e5c*/ 	.word	0x0001ed60


	//   ....[230]....
        /*0e60*/ 	.word	0x0001ee50


	//   ....[231]....
        /*0e64*/ 	.word	0x0001ef00


	//   ....[232]....
        /*0e68*/ 	.word	0x0001ef80


	//   ....[233]....
        /*0e6c*/ 	.word	0x0001eff0


	//   ....[234]....
        /*0e70*/ 	.word	0x0001f120


	//   ....[235]....
        /*0e74*/ 	.word	0x0001f230


	//   ....[236]....
        /*0e78*/ 	.word	0x0001f300


	//   ....[237]....
        /*0e7c*/ 	.word	0x0001f350


	//   ....[238]....
        /*0e80*/ 	.word	0x0001f6c0


	//   ....[239]....
        /*0e84*/ 	.word	0x0001f760


	//   ....[240]....
        /*0e88*/ 	.word	0x0001f7c0


	//   ....[241]....
        /*0e8c*/ 	.word	0x0001f830


	//   ....[242]....
        /*0e90*/ 	.word	0x0001f890


	//   ....[243]....
        /*0e94*/ 	.word	0x0001f900


	//   ....[244]....
        /*0e98*/ 	.word	0x0001f9c0


	//   ....[245]....
        /*0e9c*/ 	.word	0x0001fa20


	//   ....[246]....
        /*0ea0*/ 	.word	0x0001fae0


	//   ....[247]....
        /*0ea4*/ 	.word	0x0001fdc0


	//   ....[248]....
        /*0ea8*/ 	.word	0x0001feb0


	//   ....[249]....
        /*0eac*/ 	.word	0x0001ff50


	//   ....[250]....
        /*0eb0*/ 	.word	0x0001ffb0


	//   ....[251]....
        /*0eb4*/ 	.word	0x000200a0


	//   ....[252]....
        /*0eb8*/ 	.word	0x00020110


	//   ....[253]....
        /*0ebc*/ 	.word	0x00020200


	//   ....[254]....
        /*0ec0*/ 	.word	0x00020270


	//   ....[255]....
        /*0ec4*/ 	.word	0x00020360


	//   ....[0]....
        /*0ec8*/ 	.word	0x000203d0


	//   ....[1]....
        /*0ecc*/ 	.word	0x000204c0


	//   ....[2]....
        /*0ed0*/ 	.word	0x00020530


	//   ....[3]....
        /*0ed4*/ 	.word	0x00020620


	//   ....[4]....
        /*0ed8*/ 	.word	0x00020690


	//   ....[5]....
        /*0edc*/ 	.word	0x00020780


	//   ....[6]....
        /*0ee0*/ 	.word	0x000207f0


	//   ....[7]....
        /*0ee4*/ 	.word	0x00020890


	//   ....[8]....
        /*0ee8*/ 	.word	0x000209b0


	//   ....[9]....
        /*0eec*/ 	.word	0x00020a00


	//   ....[10]....
        /*0ef0*/ 	.word	0x00020a60


	//   ....[11]....
        /*0ef4*/ 	.word	0x00020b20


	//   ....[12]....
        /*0ef8*/ 	.word	0x00020b80


	//   ....[13]....
        /*0efc*/ 	.word	0x00020c80


	//   ....[14]....
        /*0f00*/ 	.word	0x00020ce0


	//   ....[15]....
        /*0f04*/ 	.word	0x00020de0


	//   ....[16]....
        /*0f08*/ 	.word	0x00020e40


	//   ....[17]....
        /*0f0c*/ 	.word	0x00020f40


	//   ....[18]....
        /*0f10*/ 	.word	0x00020fa0


	//   ....[19]....
        /*0f14*/ 	.word	0x000210a0


	//   ....[20]....
        /*0f18*/ 	.word	0x00021100


	//   ....[21]....
        /*0f1c*/ 	.word	0x00021200


	//   ....[22]....
        /*0f20*/ 	.word	0x00021260


	//   ....[23]....
        /*0f24*/ 	.word	0x00021310


	//   ....[24]....
        /*0f28*/ 	.word	0x000213c0


	//   ....[25]....
        /*0f2c*/ 	.word	0x000214b0


	//   ....[26]....
        /*0f30*/ 	.word	0x00021510


	//   ....[27]....
        /*0f34*/ 	.word	0x00021600


	//   ....[28]....
        /*0f38*/ 	.word	0x00021660


	//   ....[29]....
        /*0f3c*/ 	.word	0x00021730


	//   ....[30]....
        /*0f40*/ 	.word	0x00021790


	//   ....[31]....
        /*0f44*/ 	.word	0x00021850


	//   ....[32]....
        /*0f48*/ 	.word	0x00021990


	//   ....[33]....
        /*0f4c*/ 	.word	0x00021a40


	//   ....[34]....
        /*0f50*/ 	.word	0x00021ac0


	//   ....[35]....
        /*0f54*/ 	.word	0x00021b80


	//   ....[36]....
        /*0f58*/ 	.word	0x00021be0


	//   ....[37]....
        /*0f5c*/ 	.word	0x00021c90


	//   ....[38]....
        /*0f60*/ 	.word	0x00021cf0


	//   ....[39]....
        /*0f64*/ 	.word	0x00021da0


	//   ....[40]....
        /*0f68*/ 	.word	0x00021e00


	//   ....[41]....
        /*0f6c*/ 	.word	0x00021eb0


	//   ....[42]....
        /*0f70*/ 	.word	0x00021f10


	//   ....[43]....
        /*0f74*/ 	.word	0x00021fc0


	//   ....[44]....
        /*0f78*/ 	.word	0x00022020


	//   ....[45]....
        /*0f7c*/ 	.word	0x000220d0


	//   ....[46]....
        /*0f80*/ 	.word	0x00022130


	//   ....[47]....
        /*0f84*/ 	.word	0x000221e0


	//   ....[48]....
        /*0f88*/ 	.word	0x000222d0


	//   ....[49]....
        /*0f8c*/ 	.word	0x00022380


	//   ....[50]....
        /*0f90*/ 	.word	0x000223e0


	//   ....[51]....
        /*0f94*/ 	.word	0x000224a0


	//   ....[52]....
        /*0f98*/ 	.word	0x00022500


	//   ....[53]....
        /*0f9c*/ 	.word	0x000225c0


	//   ....[54]....
        /*0fa0*/ 	.word	0x00022620


	//   ....[55]....
        /*0fa4*/ 	.word	0x000226e0


	//   ....[56]....
        /*0fa8*/ 	.word	0x00022740


	//   ....[57]....
        /*0fac*/ 	.word	0x00022800


	//   ....[58]....
        /*0fb0*/ 	.word	0x00022860


	//   ....[59]....
        /*0fb4*/ 	.word	0x00022920


	//   ....[60]....
        /*0fb8*/ 	.word	0x00022980


	//   ....[61]....
        /*0fbc*/ 	.word	0x00022a40


	//   ....[62]....
        /*0fc0*/ 	.word	0x00022aa0


	//   ....[63]....
        /*0fc4*/ 	.word	0x00022b50


	//   ....[64]....
        /*0fc8*/ 	.word	0x00022c40


	//   ....[65]....
        /*0fcc*/ 	.word	0x00022cf0


	//   ....[66]....
        /*0fd0*/ 	.word	0x00022db0


	//   ....[67]....
        /*0fd4*/ 	.word	0x00022e60


	//   ....[68]....
        /*0fd8*/ 	.word	0x00022ec0


	//   ....[69]....
        /*0fdc*/ 	.word	0x00022f70


	//   ....[70]....
        /*0fe0*/ 	.word	0x00022fd0


	//   ....[71]....
        /*0fe4*/ 	.word	0x00023080


	//   ....[72]....
        /*0fe8*/ 	.word	0x000230e0


	//   ....[73]....
        /*0fec*/ 	.word	0x00023190


	//   ....[74]....
        /*0ff0*/ 	.word	0x000231f0


	//   ....[75]....
        /*0ff4*/ 	.word	0x000232a0


	//   ....[76]....
        /*0ff8*/ 	.word	0x00023300


	//   ....[77]....
        /*0ffc*/ 	.word	0x000233b0


	//   ....[78]....
        /*1000*/ 	.word	0x00023410


	//   ....[79]....
        /*1004*/ 	.word	0x000234b0


	//   ....[80]....
        /*1008*/ 	.word	0x00023540


	//   ....[81]....
        /*100c*/ 	.word	0x000235e0


	//   ....[82]....
        /*1010*/ 	.word	0x00023700


	//   ....[83]....
        /*1014*/ 	.word	0x00023770


	//   ....[84]....
        /*1018*/ 	.word	0x000237e0


	//   ....[85]....
        /*101c*/ 	.word	0x00023850


	//   ....[86]....
        /*1020*/ 	.word	0x000238c0


	//   ....[87]....
        /*1024*/ 	.word	0x00023940


	//   ....[88]....
        /*1028*/ 	.word	0x000239d0


	//   ....[89]....
        /*102c*/ 	.word	0x00023a60


	//   ....[90]....
        /*1030*/ 	.word	0x00023ad0


	//   ....[91]....
        /*1034*/ 	.word	0x00023b40


	//   ....[92]....
        /*1038*/ 	.word	0x00023bb0


	//   ....[93]....
        /*103c*/ 	.word	0x00023c30


	//   ....[94]....
        /*1040*/ 	.word	0x00023ca0


	//   ....[95]....
        /*1044*/ 	.word	0x00023d40


	//   ....[96]....
        /*1048*/ 	.word	0x00023dd0


	//   ....[97]....
        /*104c*/ 	.word	0x00023f00


	//----- nvinfo : EIATTR_REG_RECONFIG
	.align		4
.L_1521:
        /*1050*/ 	.byte	0x01, 0x54
	.zero		2


	//----- nvinfo : EIATTR_SYSCALL_OFFSETS
	.align		4
        /*1054*/ 	.byte	0x04, 0x46
        /*1056*/ 	.short	(.L_1523 - .L_1522)


	//   ....[0]....
.L_1522:
        /*1058*/ 	.word	0x00001bb0


	//   ....[1]....
        /*105c*/ 	.word	0x00001d00


	//   ....[2]....
        /*1060*/ 	.word	0x00006420


	//   ....[3]....
        /*1064*/ 	.word	0x00006740


	//   ....[4]....
        /*1068*/ 	.word	0x00019910


	//   ....[5]....
        /*106c*/ 	.word	0x00019a60


	//   ....[6]....
        /*1070*/ 	.word	0x00019b50


	//   ....[7]....
        /*1074*/ 	.word	0x0001ab20


	//----- nvinfo : EIATTR_MBARRIER_INSTR_OFFSETS
	.align		4
.L_1523:
        /*1078*/ 	.byte	0x04, 0x39
        /*107a*/ 	.short	(.L_1525 - .L_1524)


	//   ....[0]....
.L_1524:
        /*107c*/ 	.word	0x00000270
        /*1080*/ 	.word	0x000000ff
        /*1084*/ 	.word	0x00016800
        /*1088*/ 	.short	0x0100
        /*108a*/ 	.byte	0x08
	.zero		1


	//   ....[1]....
        /*108c*/ 	.word	0x00000280
        /*1090*/ 	.word	0x000000ff
        /*1094*/ 	.word	0x00016820
        /*1098*/ 	.short	0x0100
        /*109a*/ 	.byte	0x08
	.zero		1


	//   ....[2]....
        /*109c*/ 	.word	0x00000370
        /*10a0*/ 	.word	0x000000ff
        /*10a4*/ 	.word	0x00016830
        /*10a8*/ 	.short	0x0100
        /*10aa*/ 	.byte	0x08
	.zero		1


	//   ....[3]....
        /*10ac*/ 	.word	0x00000380
        /*10b0*/ 	.word	0x000000ff
        /*10b4*/ 	.word	0x00016840
        /*10b8*/ 	.short	0x0100
        /*10ba*/ 	.byte	0x08
	.zero		1


	//   ....[4]....
        /*10bc*/ 	.word	0x00000390
        /*10c0*/ 	.word	0x000000ff
        /*10c4*/ 	.word	0x00016838
        /*10c8*/ 	.short	0x0100
        /*10ca*/ 	.byte	0x08
	.zero		1


	//   ....[5]....
        /*10cc*/ 	.word	0x000003a0
        /*10d0*/ 	.word	0x000000ff
        /*10d4*/ 	.word	0x00016848
        /*10d8*/ 	.short	0x0100
        /*10da*/ 	.byte	0x08
	.zero		1


	//   ....[6]....
        /*10dc*/ 	.word	0x000004d0
        /*10e0*/ 	.word	0x000000ff
        /*10e4*/ 	.word	0x00016850
        /*10e8*/ 	.short	0x0100
        /*10ea*/ 	.byte	0x08
	.zero		1


	//   ....[7]....
        /*10ec*/ 	.word	0x000004e0
        /*10f0*/ 	.word	0x000000ff
        /*10f4*/ 	.word	0x00016860
        /*10f8*/ 	.short	0x0100
        /*10fa*/ 	.byte	0x08
	.zero		1


	//   ....[8]....
        /*10fc*/ 	.word	0x000004f0
        /*1100*/ 	.word	0x000000ff
        /*1104*/ 	.word	0x00016858
        /*1108*/ 	.short	0x0100
        /*110a*/ 	.byte	0x08
	.zero		1


	//   ....[9]....
        /*110c*/ 	.word	0x00000500
        /*1110*/ 	.word	0x000000ff
        /*1114*/ 	.word	0x00016868
        /*1118*/ 	.short	0x0100
        /*111a*/ 	.byte	0x08
	.zero		1


	//   ....[10]....
        /*111c*/ 	.word	0x000005f0
        /*1120*/ 	.word	0x000000ff
        /*1124*/ 	.word	0x00016870
        /*1128*/ 	.short	0x0100
        /*112a*/ 	.byte	0x06
	.zero		1


	//   ....[11]....
        /*112c*/ 	.word	0x00000600
        /*1130*/ 	.word	0x000000ff
        /*1134*/ 	.word	0x00016880
        /*1138*/ 	.short	0x0100
        /*113a*/ 	.byte	0x06
	.zero		1


	//   ....[12]....
        /*113c*/ 	.word	0x00000610
        /*1140*/ 	.word	0x000000ff
        /*1144*/ 	.word	0x00016878
        /*1148*/ 	.short	0x0100
        /*114a*/ 	.byte	0x06
	.zero		1


	//   ....[13]....
        /*114c*/ 	.word	0x00000620
        /*1150*/ 	.word	0x000000ff
        /*1154*/ 	.word	0x00016888
        /*1158*/ 	.short	0x0100
        /*115a*/ 	.byte	0x06
	.zero		1


	//   ....[14]....
        /*115c*/ 	.word	0x00000750
        /*1160*/ 	.word	0x000000ff
        /*1164*/ 	.word	0x00016890
        /*1168*/ 	.short	0x0100
        /*116a*/ 	.byte	0x08
	.zero		1


	//   ....[15]....
        /*116c*/ 	.word	0x00000760
        /*1170*/ 	.word	0x000000ff
        /*1174*/ 	.word	0x000168a0
        /*1178*/ 	.short	0x0100
        /*117a*/ 	.byte	0x08
	.zero		1


	//   ....[16]....
        /*117c*/ 	.word	0x00000770
        /*1180*/ 	.word	0x000000ff
        /*1184*/ 	.word	0x00016898
        /*1188*/ 	.short	0x0100
        /*118a*/ 	.byte	0x08
	.zero		1


	//   ....[17]....
        /*118c*/ 	.word	0x00000780
        /*1190*/ 	.word	0x000000ff
        /*1194*/ 	.word	0x000168a8
        /*1198*/ 	.short	0x0100
        /*119a*/ 	.byte	0x08
	.zero		1


	//   ....[18]....
        /*119c*/ 	.word	0x000008b0
        /*11a0*/ 	.word	0x000000ff
        /*11a4*/ 	.word	0x000168b0
        /*11a8*/ 	.short	0x0100
        /*11aa*/ 	.byte	0x08
	.zero		1


	//   ....[19]....
        /*11ac*/ 	.word	0x000008c0
        /*11b0*/ 	.word	0x000000ff
        /*11b4*/ 	.word	0x000168c0
        /*11b8*/ 	.short	0x0100
        /*11ba*/ 	.byte	0x08
	.zero		1


	//   ....[20]....
        /*11bc*/ 	.word	0x000008d0
        /*11c0*/ 	.word	0x000000ff
        /*11c4*/ 	.word	0x000168b8
        /*11c8*/ 	.short	0x0100
        /*11ca*/ 	.byte	0x08
	.zero		1


	//   ....[21]....
        /*11cc*/ 	.word	0x000008e0
        /*11d0*/ 	.word	0x000000ff
        /*11d4*/ 	.word	0x000168c8
        /*11d8*/ 	.short	0x0100
        /*11da*/ 	.byte	0x08
	.zero		1


	//   ....[22]....
        /*11dc*/ 	.word	0x00002e00
        /*11e0*/ 	.word	0x00000046
        /*11e4*/ 	.word	0x00016890
        /*11e8*/ 	.short	0x010a
        /*11ea*/ 	.byte	0x3f
	.zero		1


	//   ....[23]....
        /*11ec*/ 	.word	0x00004180
        /*11f0*/ 	.word	0x00000046
        /*11f4*/ 	.word	0x00016890
        /*11f8*/ 	.short	0x010a
        /*11fa*/ 	.byte	0x3f
	.zero		1


	//   ....[24]....
        /*11fc*/ 	.word	0x000051d0
        /*1200*/ 	.word	0x00000046
        /*1204*/ 	.word	0x00016890
        /*1208*/ 	.short	0x010a
        /*120a*/ 	.byte	0x3f
	.zero		1


	//   ....[25]....
        /*120c*/ 	.word	0x000056a0
        /*1210*/ 	.word	0x00000008
        /*1214*/ 	.word	0x00000000
        /*1218*/ 	.short	0x0101
        /*121a*/ 	.byte	0x3f
	.zero		1


	//   ....[26]....
        /*121c*/ 	.word	0x000056e0
        /*1220*/ 	.word	0x00000046
        /*1224*/ 	.word	0x000168b0
        /*1228*/ 	.short	0x010a
        /*122a*/ 	.byte	0x3f
	.zero		1


	//   ....[27]....
        /*122c*/ 	.word	0x00005b30
        /*1230*/ 	.word	0x00000046
        /*1234*/ 	.word	0x00000000
        /*1238*/ 	.short	0x0101
        /*123a*/ 	.byte	0x3f
	.zero		1


	//   ....[28]....
        /*123c*/ 	.word	0x000064c0
        /*1240*/ 	.word	0x00000002
        /*1244*/ 	.word	0x00016800
        /*1248*/ 	.short	0x010a
        /*124a*/ 	.byte	0x3f
	.zero		1


	//   ....[29]....
        /*124c*/ 	.word	0x00006510
        /*1250*/ 	.word	0x00000002
        /*1254*/ 	.word	0x00016800
        /*1258*/ 	.short	0x010a
        /*125a*/ 	.byte	0x3f
	.zero		1


	//   ....[30]....
        /*125c*/ 	.word	0x000070f0
        /*1260*/ 	.word	0x00000002
        /*1264*/ 	.word	0x00016800
        /*1268*/ 	.short	0x010a
        /*126a*/ 	.byte	0x3f
	.zero		1


	//   ....[31]....
        /*126c*/ 	.word	0x00008620
        /*1270*/ 	.word	0x00000002
        /*1274*/ 	.word	0x00016800
        /*1278*/ 	.short	0x010a
        /*127a*/ 	.byte	0x3f
	.zero		1


	//   ....[32]....
        /*127c*/ 	.word	0x00009420
        /*1280*/ 	.word	0x0000000e
        /*1284*/ 	.word	0x00016830
        /*1288*/ 	.short	0x010a
        /*128a*/ 	.byte	0x3f
	.zero		1


	//   ....[33]....
        /*128c*/ 	.word	0x000094d0
        /*1290*/ 	.word	0x0000000e
        /*1294*/ 	.word	0x00016830
        /*1298*/ 	.short	0x010a
        /*129a*/ 	.byte	0x3f
	.zero		1


	//   ....[34]....
        /*129c*/ 	.word	0x00009990
        /*12a0*/ 	.word	0x00000000
        /*12a4*/ 	.word	0x00000000
        /*12a8*/ 	.short	0x0101
        /*12aa*/ 	.byte	0x3f
	.zero		1


	//   ....[35]....
        /*12ac*/ 	.word	0x0000c780
        /*12b0*/ 	.word	0x0000000b
        /*12b4*/ 	.word	0x00016830
        /*12b8*/ 	.short	0x010a
        /*12ba*/ 	.byte	0x3f
	.zero		1


	//   ....[36]....
        /*12bc*/ 	.word	0x0000c7d0
        /*12c0*/ 	.word	0x0000000b
        /*12c4*/ 	.word	0x00016830
        /*12c8*/ 	.short	0x010a
        /*12ca*/ 	.byte	0x3f
	.zero		1


	//   ....[37]....
        /*12cc*/ 	.word	0x0000cb00
        /*12d0*/ 	.word	0x0000000b
        /*12d4*/ 	.word	0x00016850
        /*12d8*/ 	.short	0x010a
        /*12da*/ 	.byte	0x3f
	.zero		1


	//   ....[38]....
        /*12dc*/ 	.word	0x0000cb40
        /*12e0*/ 	.word	0x0000000b
        /*12e4*/ 	.word	0x00016850
        /*12e8*/ 	.short	0x010a
        /*12ea*/ 	.byte	0x3f
	.zero		1


	//   ....[39]....
        /*12ec*/ 	.word	0x0000d0c0
        /*12f0*/ 	.word	0x0000000a
        /*12f4*/ 	.word	0x00000000
        /*12f8*/ 	.short	0x0101
        /*12fa*/ 	.byte	0x3f
	.zero		1


	//   ....[40]....
        /*12fc*/ 	.word	0x0000f340
        /*1300*/ 	.word	0x0000000e
        /*1304*/ 	.word	0x00000000
        /*1308*/ 	.short	0x0101
        /*130a*/ 	.byte	0x3f
	.zero		1


	//   ....[41]....
        /*130c*/ 	.word	0x0000fb50
        /*1310*/ 	.word	0x00000003
        /*1314*/ 	.word	0x00016830
        /*1318*/ 	.short	0x010a
        /*131a*/ 	.byte	0x3f
	.zero		1


	//   ....[42]....
        /*131c*/ 	.word	0x0000fba0
        /*1320*/ 	.word	0x00000003
        /*1324*/ 	.word	0x00016830
        /*1328*/ 	.short	0x010a
        /*132a*/ 	.byte	0x3f
	.zero		1


	//   ....[43]....
        /*132c*/ 	.word	0x0000ff20
        /*1330*/ 	.word	0x00000003
        /*1334*/ 	.word	0x00016850
        /*1338*/ 	.short	0x010a
        /*133a*/ 	.byte	0x3f
	.zero		1


	//   ....[44]....
        /*133c*/ 	.word	0x0000ff60
        /*1340*/ 	.word	0x00000003
        /*1344*/ 	.word	0x00016850
        /*1348*/ 	.short	0x010a
        /*134a*/ 	.byte	0x3f
	.zero		1


	//   ....[45]....
        /*134c*/ 	.word	0x00010410
        /*1350*/ 	.word	0x00000000
        /*1354*/ 	.word	0x00000000
        /*1358*/ 	.short	0x0101
        /*135a*/ 	.byte	0x3f
	.zero		1


	//   ....[46]....
        /*135c*/ 	.word	0x00011620
        /*1360*/ 	.word	0x0000000f
        /*1364*/ 	.word	0x00000000
        /*1368*/ 	.short	0x0101
        /*136a*/ 	.byte	0x3f
	.zero		1


	//   ....[47]....
        /*136c*/ 	.word	0x00011b60
        /*1370*/ 	.word	0x00000003
        /*1374*/ 	.word	0x00016830
        /*1378*/ 	.short	0x010a
        /*137a*/ 	.byte	0x3f
	.zero		1


	//   ....[48]....
        /*137c*/ 	.word	0x00011bb0
        /*1380*/ 	.word	0x00000003
        /*1384*/ 	.word	0x00016830
        /*1388*/ 	.short	0x010a
        /*138a*/ 	.byte	0x3f
	.zero		1


	//   ....[49]....
        /*138c*/ 	.word	0x00011f30
        /*1390*/ 	.word	0x00000003
        /*1394*/ 	.word	0x00016850
        /*1398*/ 	.short	0x010a
        /*139a*/ 	.byte	0x3f
	.zero		1


	//   ....[50]....
        /*139c*/ 	.word	0x00011f70
        /*13a0*/ 	.word	0x00000003
        /*13a4*/ 	.word	0x00016850
        /*13a8*/ 	.short	0x010a
        /*13aa*/ 	.byte	0x3f
	.zero		1


	//   ....[51]....
        /*13ac*/ 	.word	0x000124e0
        /*13b0*/ 	.word	0x00000000
        /*13b4*/ 	.word	0x00000000
        /*13b8*/ 	.short	0x0101
        /*13ba*/ 	.byte	0x3f
	.zero		1


	//   ....[52]....
        /*13bc*/ 	.word	0x00014770
        /*13c0*/ 	.word	0x0000000b
        /*13c4*/ 	.word	0x00000000
        /*13c8*/ 	.short	0x0101
        /*13ca*/ 	.byte	0x3f
	.zero		1


	//   ....[53]....
        /*13cc*/ 	.word	0x00014bc0
        /*13d0*/ 	.word	0x0000000b
        /*13d4*/ 	.word	0x00016850
        /*13d8*/ 	.short	0x010a
        /*13da*/ 	.byte	0x3f
	.zero		1


	//   ....[54]....
        /*13dc*/ 	.word	0x00014c30
        /*13e0*/ 	.word	0x0000000b
        /*13e4*/ 	.word	0x00016850
        /*13e8*/ 	.short	0x010a
        /*13ea*/ 	.byte	0x3f
	.zero		1


	//   ....[55]....
        /*13ec*/ 	.word	0x00015240
        /*13f0*/ 	.word	0x00000002
        /*13f4*/ 	.word	0x00000000
        /*13f8*/ 	.short	0x0101
        /*13fa*/ 	.byte	0x3f
	.zero		1


	//   ....[56]....
        /*13fc*/ 	.word	0x000162e0
        /*1400*/ 	.word	0x00000000
        /*1404*/ 	.word	0x00000000
        /*1408*/ 	.short	0x0101
        /*140a*/ 	.byte	0x3f
	.zero		1


	//   ....[57]....
        /*140c*/ 	.word	0x000186c0
        /*1410*/ 	.word	0x00000017
        /*1414*/ 	.word	0x00016820
        /*1418*/ 	.short	0x010a
        /*141a*/ 	.byte	0x3f
	.zero		1


	//   ....[58]....
        /*141c*/ 	.word	0x00018780
        /*1420*/ 	.word	0x0000000a
        /*1424*/ 	.word	0x000168a0
        /*1428*/ 	.short	0x010a
        /*142a*/ 	.byte	0x3f
	.zero		1


	//   ....[59]....
        /*142c*/ 	.word	0x000189c0
        /*1430*/ 	.word	0x0000000a
        /*1434*/ 	.word	0x000168c0
        /*1438*/ 	.short	0x010a
        /*143a*/ 	.byte	0x3f
	.zero		1


	//   ....[60]....
        /*143c*/ 	.word	0x00018d50
        /*1440*/ 	.word	0x00000005
        /*1444*/ 	.word	0x000168a0
        /*1448*/ 	.short	0x010a
        /*144a*/ 	.byte	0x3f
	.zero		1


	//   ....[61]....
        /*144c*/ 	.word	0x00018f70
        /*1450*/ 	.word	0x00000005
        /*1454*/ 	.word	0x000168c0
        /*1458*/ 	.short	0x010a
        /*145a*/ 	.byte	0x3f
	.zero		1


	//   ....[62]....
        /*145c*/ 	.word	0x0001a030
        /*1460*/ 	.word	0x00000003
        /*1464*/ 	.word	0x00016840
        /*1468*/ 	.short	0x010a
        /*146a*/ 	.byte	0x3f
	.zero		1


	//   ....[63]....
        /*146c*/ 	.word	0x0001a7f0
        /*1470*/ 	.word	0x00000003
        /*1474*/ 	.word	0x00016830
        /*1478*/ 	.short	0x0107
        /*147a*/ 	.byte	0x3f
	.zero		1


	//   ....[64]....
        /*147c*/ 	.word	0x0001a8c0
        /*1480*/ 	.word	0x00000003
        /*1484*/ 	.word	0x00016830
        /*1488*/ 	.short	0x0101
        /*148a*/ 	.byte	0x3f
	.zero		1


	//   ....[65]....
        /*148c*/ 	.word	0x0001b740
        /*1490*/ 	.word	0x00000017
        /*1494*/ 	.word	0x00016800
        /*1498*/ 	.short	0x0107
        /*149a*/ 	.byte	0x3f
	.zero		1


	//   ....[66]....
        /*149c*/ 	.word	0x0001b830
        /*14a0*/ 	.word	0x00000017
        /*14a4*/ 	.word	0x00016800
        /*14a8*/ 	.short	0x0101
        /*14aa*/ 	.byte	0x3f
	.zero		1


	//   ....[67]....
        /*14ac*/ 	.word	0x0001b850
        /*14b0*/ 	.word	0x00000017
        /*14b4*/ 	.word	0x00016820
        /*14b8*/ 	.short	0x010a
        /*14ba*/ 	.byte	0x3f
	.zero		1


	//   ....[68]....
        /*14bc*/ 	.word	0x0001bc20
        /*14c0*/ 	.word	0x00000005
        /*14c4*/ 	.word	0x00016840
        /*14c8*/ 	.short	0x010a
        /*14ca*/ 	.byte	0x3f
	.zero		1


	//   ....[69]....
        /*14cc*/ 	.word	0x0001c160
        /*14d0*/ 	.word	0x00000005
        /*14d4*/ 	.word	0x00016830
        /*14d8*/ 	.short	0x0107
        /*14da*/ 	.byte	0x3f
	.zero		1


	//   ....[70]....
        /*14dc*/ 	.word	0x0001c220
        /*14e0*/ 	.word	0x00000005
        /*14e4*/ 	.word	0x00016830
        /*14e8*/ 	.short	0x0101
        /*14ea*/ 	.byte	0x3f
	.zero		1


	//   ....[71]....
        /*14ec*/ 	.word	0x0001c280
        /*14f0*/ 	.word	0x00000005
        /*14f4*/ 	.word	0x00016860
        /*14f8*/ 	.short	0x010a
        /*14fa*/ 	.byte	0x3f
	.zero		1


	//   ....[72]....
        /*14fc*/ 	.word	0x0001c760
        /*1500*/ 	.word	0x00000005
        /*1504*/ 	.word	0x00016850
        /*1508*/ 	.short	0x0107
        /*150a*/ 	.byte	0x3f
	.zero		1


	//   ....[73]....
        /*150c*/ 	.word	0x0001c910
        /*1510*/ 	.word	0x00000005
        /*1514*/ 	.word	0x00016850
        /*1518*/ 	.short	0x0101
        /*151a*/ 	.byte	0x3f
	.zero		1


	//   ....[74]....
        /*151c*/ 	.word	0x0001cb30
        /*1520*/ 	.word	0x00000000
        /*1524*/ 	.word	0x00016860
        /*1528*/ 	.short	0x010a
        /*152a*/ 	.byte	0x3f
	.zero		1


	//   ....[75]....
        /*152c*/ 	.word	0x0001cff0
        /*1530*/ 	.word	0x00000000
        /*1534*/ 	.word	0x00016850
        /*1538*/ 	.short	0x0107
        /*153a*/ 	.byte	0x3f
	.zero		1


	//   ....[76]....
        /*153c*/ 	.word	0x0001d0c0
        /*1540*/ 	.word	0x00000000
        /*1544*/ 	.word	0x00016850
        /*1548*/ 	.short	0x0101
        /*154a*/ 	.byte	0x3f
	.zero		1


	//   ....[77]....
        /*154c*/ 	.word	0x0001dde0
        /*1550*/ 	.word	0x00000005
        /*1554*/ 	.word	0x00016820
        /*1558*/ 	.short	0x010a
        /*155a*/ 	.byte	0x3f
	.zero		1


	//   ....[78]....
        /*155c*/ 	.word	0x0001df50
        /*1560*/ 	.word	0x00000003
        /*1564*/ 	.word	0x00016840
        /*1568*/ 	.short	0x010a
        /*156a*/ 	.byte	0x3f
	.zero		1


	//   ....[79]....
        /*156c*/ 	.word	0x0001dff0
        /*1570*/ 	.word	0x00000019
        /*1574*/ 	.word	0x00016840
        /*1578*/ 	.short	0x010a
        /*157a*/ 	.byte	0x3f
	.zero		1


	//   ....[80]....
        /*157c*/ 	.word	0x0001e030
        /*1580*/ 	.word	0x00000003
        /*1584*/ 	.word	0x00016860
        /*1588*/ 	.short	0x010a
        /*158a*/ 	.byte	0x3f
	.zero		1


	//   ....[81]....
        /*158c*/ 	.word	0x0001e070
        /*1590*/ 	.word	0x00000019
        /*1594*/ 	.word	0x00016860
        /*1598*/ 	.short	0x010a
        /*159a*/ 	.byte	0x3f
	.zero		1


	//   ....[82]....
        /*159c*/ 	.word	0x0001e0d0
        /*15a0*/ 	.word	0x00000046
        /*15a4*/ 	.word	0x00016890
        /*15a8*/ 	.short	0x010a
        /*15aa*/ 	.byte	0x3f
	.zero		1


	//   ....[83]....
        /*15ac*/ 	.word	0x0001e360
        /*15b0*/ 	.word	0x00000046
        /*15b4*/ 	.word	0x00016890
        /*15b8*/ 	.short	0x010a
        /*15ba*/ 	.byte	0x3f
	.zero		1


	//   ....[84]....
        /*15bc*/ 	.word	0x0001e610
        /*15c0*/ 	.word	0x00000046
        /*15c4*/ 	.word	0x00016890
        /*15c8*/ 	.short	0x010a
        /*15ca*/ 	.byte	0x3f
	.zero		1


	//   ....[85]....
        /*15cc*/ 	.word	0x0001e8c0
        /*15d0*/ 	.word	0x00000046
        /*15d4*/ 	.word	0x000168b0
        /*15d8*/ 	.short	0x010a
        /*15da*/ 	.byte	0x3f
	.zero		1


	//   ....[86]....
        /*15dc*/ 	.word	0x0001ed90
        /*15e0*/ 	.word	0x00000002
        /*15e4*/ 	.word	0x00016800
        /*15e8*/ 	.short	0x010a
        /*15ea*/ 	.byte	0x3f
	.zero		1


	//   ....[87]....
        /*15ec*/ 	.word	0x0001f380
        /*15f0*/ 	.word	0x00000002
        /*15f4*/ 	.word	0x00016800
        /*15f8*/ 	.short	0x010a
        /*15fa*/ 	.byte	0x3f
	.zero		1


	//   ....[88]....
        /*15fc*/ 	.word	0x0001f3d0
        /*1600*/ 	.word	0x0000000e
        /*1604*/ 	.word	0x00016830
        /*1608*/ 	.short	0x010a
        /*160a*/ 	.byte	0x3f
	.zero		1


	//   ....[89]....
        /*160c*/ 	.word	0x0001f420
        /*1610*/ 	.word	0x0000000b
        /*1614*/ 	.word	0x00016830
        /*1618*/ 	.short	0x010a
        /*161a*/ 	.byte	0x3f
	.zero		1


	//   ....[90]....
        /*161c*/ 	.word	0x0001f470
        /*1620*/ 	.word	0x0000000b
        /*1624*/ 	.word	0x00016850
        /*1628*/ 	.short	0x010a
        /*162a*/ 	.byte	0x3f
	.zero		1


	//   ....[91]....
        /*162c*/ 	.word	0x0001f4c0
        /*1630*/ 	.word	0x00000003
        /*1634*/ 	.word	0x00016830
        /*1638*/ 	.short	0x010a
        /*163a*/ 	.byte	0x3f
	.zero		1


	//   ....[92]....
        /*163c*/ 	.word	0x0001f510
        /*1640*/ 	.word	0x00000003
        /*1644*/ 	.word	0x00016850
        /*1648*/ 	.short	0x010a
        /*164a*/ 	.byte	0x3f
	.zero		1


	//   ....[93]....
        /*164c*/ 	.word	0x0001f560
        /*1650*/ 	.word	0x00000003
        /*1654*/ 	.word	0x00016830
        /*1658*/ 	.short	0x010a
        /*165a*/ 	.byte	0x3f
	.zero		1


	//   ....[94]....
        /*165c*/ 	.word	0x0001f5b0
        /*1660*/ 	.word	0x00000003
        /*1664*/ 	.word	0x00016850
        /*1668*/ 	.short	0x010a
        /*166a*/ 	.byte	0x3f
	.zero		1


	//   ....[95]....
        /*166c*/ 	.word	0x0001f600
        /*1670*/ 	.word	0x0000000b
        /*1674*/ 	.word	0x00016850
        /*1678*/ 	.short	0x010a
        /*167a*/ 	.byte	0x3f
	.zero		1


	//   ....[96]....
        /*167c*/ 	.word	0x0001fba0
        /*1680*/ 	.word	0x00000017
        /*1684*/ 	.word	0x00016820
        /*1688*/ 	.short	0x010a
        /*168a*/ 	.byte	0x3f
	.zero		1


	//   ....[97]....
        /*168c*/ 	.word	0x0001fbf0
        /*1690*/ 	.word	0x0000000a
        /*1694*/ 	.word	0x000168a0
        /*1698*/ 	.short	0x010a
        /*169a*/ 	.byte	0x3f
	.zero		1


	//   ....[98]....
        /*169c*/ 	.word	0x0001fc40
        /*16a0*/ 	.word	0x0000000a
        /*16a4*/ 	.word	0x000168c0
        /*16a8*/ 	.short	0x010a
        /*16aa*/ 	.byte	0x3f
	.zero		1


	//   ....[99]....
        /*16ac*/ 	.word	0x0001fc90
        /*16b0*/ 	.word	0x00000005
        /*16b4*/ 	.word	0x000168a0
        /*16b8*/ 	.short	0x010a
        /*16ba*/ 	.byte	0x3f
	.zero		1


	//   ....[100]....
        /*16bc*/ 	.word	0x0001fce0
        /*16c0*/ 	.word	0x00000005
        /*16c4*/ 	.word	0x000168c0
        /*16c8*/ 	.short	0x010a
        /*16ca*/ 	.byte	0x3f
	.zero		1


	//   ....[101]....
        /*16cc*/ 	.word	0x0001fe00
        /*16d0*/ 	.word	0x00000003
        /*16d4*/ 	.word	0x00016840
        /*16d8*/ 	.short	0x010a
        /*16da*/ 	.byte	0x3f
	.zero		1


	//   ....[102]....
        /*16dc*/ 	.word	0x00021890
        /*16e0*/ 	.word	0x00000017
        /*16e4*/ 	.word	0x00016820
        /*16e8*/ 	.short	0x010a
        /*16ea*/ 	.byte	0x3f
	.zero		1


	//   ....[103]....
        /*16ec*/ 	.word	0x000218e0
        /*16f0*/ 	.word	0x00000005
        /*16f4*/ 	.word	0x00016840
        /*16f8*/ 	.short	0x010a
        /*16fa*/ 	.byte	0x3f
	.zero		1


	//   ....[104]....
        /*16fc*/ 	.word	0x00022220
        /*1700*/ 	.word	0x00000005
        /*1704*/ 	.word	0x00016860
        /*1708*/ 	.short	0x010a
        /*170a*/ 	.byte	0x3f
	.zero		1


	//   ....[105]....
        /*170c*/ 	.word	0x00022b90
        /*1710*/ 	.word	0x00000000
        /*1714*/ 	.word	0x00016860
        /*1718*/ 	.short	0x010a
        /*171a*/ 	.byte	0x3f
	.zero		1


	//   ....[106]....
        /*171c*/ 	.word	0x00023e20
        /*1720*/ 	.word	0x00000005
        /*1724*/ 	.word	0x00016820
        /*1728*/ 	.short	0x010a
        /*172a*/ 	.byte	0x3f
	.zero		1


	//   ....[107]....
        /*172c*/ 	.word	0x00023fc0
        /*1730*/ 	.word	0x00000003
        /*1734*/ 	.word	0x00016840
        /*1738*/ 	.short	0x010a
        /*173a*/ 	.byte	0x3f
	.zero		1


	//   ....[108]....
        /*173c*/ 	.word	0x00024010
        /*1740*/ 	.word	0x00000019
        /*1744*/ 	.word	0x00016840
        /*1748*/ 	.short	0x010a
        /*174a*/ 	.byte	0x3f
	.zero		1


	//   ....[109]....
        /*174c*/ 	.word	0x00024060
        /*1750*/ 	.word	0x00000003
        /*1754*/ 	.word	0x00016860
        /*1758*/ 	.short	0x010a
        /*175a*/ 	.byte	0x3f
	.zero		1


	//----- nvinfo : EIATTR_NUM_MBARRIERS
	.align		4
.L_1525:
        /*175c*/ 	.byte	0x03, 0x38
        /*175e*/ 	.short	0x0016


	//----- nvinfo : EIATTR_EXIT_INSTR_OFFSETS
	.align		4
        /*1760*/ 	.byte	0x04, 0x1c
        /*1762*/ 	.short	(.L_1527 - .L_1526)


	//   ....[0]....
.L_1526:
        /*1764*/ 	.word	0x0001e0c0


	//----- nvinfo : EIATTR_MAX_THREADS
	.align		4
.L_1527:
        /*1768*/ 	.byte	0x04, 0x05
        /*176a*/ 	.short	(.L_1529 - .L_1528)
.L_1528:
        /*176c*/ 	.word	0x00000200
        /*1770*/ 	.word	0x00000001
        /*1774*/ 	.word	0x00000001


	//----- nvinfo : EIATTR_CRS_STACK_SIZE
	.align		4
.L_1529:
        /*1778*/ 	.byte	0x04, 0x1e
        /*177a*/ 	.short	(.L_1531 - .L_1530)
.L_1530:
        /*177c*/ 	.word	0x00000000


	//----- nvinfo : EIATTR_CBANK_PARAM_SIZE
	.align		4
.L_1531:
        /*1780*/ 	.byte	0x03, 0x19
        /*1782*/ 	.short	0x0af0


	//----- nvinfo : EIATTR_PARAM_CBANK
	.align		4
        /*1784*/ 	.byte	0x04, 0x0a
        /*1786*/ 	.short	(.L_1533 - .L_1532)
	.align		4
.L_1532:
        /*1788*/ 	.word	index@(.nv.constant0._ZN7cutlass13device_kernelIN5flash11enable_sm90INS1_16FlashAttnFwdSm90INS1_25CollectiveMainloopFwdSm90ILi2EN4cute5tupleIJNS5_1CILi1EEES8_S8_EEENS6_IJNS7_ILi192EEENS7_ILi128EEENS7_ILi64EEEEEELi64ENS_6half_tEfNS_4arch4Sm90ELb0ELb1ELb0ELb1ELb1ELb1ELb0ELb1ELb1ELb1ELb0ELb0EEENS1_21CollectiveEpilogueFwdINS6_IJSA_SC_SB_EEES9_SE_SG_Li384ELb1ELb1ELb0ELb0EEENS1_36VarlenDynamicPersistentTileSchedulerILi192ELi128ELi384ELi128ELb0ELb1ELb1ELb1ELb0ELb1EEEEEEEEEvNT_6ParamsE)
        /*178c*/ 	.short	0x0210
        /*178e*/ 	.short	0x0af0


	//----- nvinfo : EIATTR_SW_WAR
	.align		4
.L_1533:
        /*1790*/ 	.byte	0x04, 0x36
        /*1792*/ 	.short	(.L_1535 - .L_1534)
.L_1534:
        /*1794*/ 	.word	0x00000008
.L_1535:


//--------------------- .nv.info._ZN7cutlass13device_kernelIN5flash11enable_sm90INS1_16FlashAttnFwdSm90INS1_25CollectiveMainloopFwdSm90ILi2EN4cute5tupleIJNS5_1CILi1EEES8_S8_EEENS6_IJNS7_ILi192EEENS7_ILi128EEENS7_ILi64EEEEEELi64ENS_6half_tEfNS_4arch4Sm90ELb1ELb0ELb0ELb0ELb1ELb0ELb0ELb1ELb1ELb1ELb0ELb0EEENS1_21CollectiveEpilogueFwdINS6_IJSA_SC_SB_EEES9_SE_SG_Li384ELb0ELb1ELb0ELb0EEENS1_30DynamicPersistentTileSchedulerILi384ELi128ELb0ELb1ELb1EEEEEEEEEvNT_6ParamsE --------------------------
	.section	.nv.info._ZN7cutlass13device_kernelIN5flash11enable_sm90INS1_16FlashAttnFwdSm90INS1_25CollectiveMainloopFwdSm90ILi2EN4cute5tupleIJNS5_1CILi1EEES8_S8_EEENS6_IJNS7_ILi192EEENS7_ILi128EEENS7_ILi64EEEEEELi64ENS_6half_tEfNS_4arch4Sm90ELb1ELb0ELb0ELb0ELb1ELb0ELb0ELb1ELb1ELb1ELb0ELb0EEENS1_21CollectiveEpilogueFwdINS6_IJSA_SC_SB_EEES9_SE_SG_Li384ELb0ELb1ELb0ELb0EEENS1_30DynamicPersistentTileSchedulerILi384ELi128ELb0ELb1ELb1EEEEEEEEEvNT_6ParamsE,"",@"SHT_CUDA_INFO"
	.sectionflags	@""
	.align	4


	//----- nvinfo : EIATTR_CUDA_API_VERSION
	.align		4
        /*0000*/ 	.byte	0x04, 0x37
        /*0002*/ 	.short	(.L_1537 - .L_1536)
.L_1536:
        /*0004*/ 	.word	0x00000082


	//----- nvinfo : EIATTR_KPARAM_INFO
	.align		4
.L_1537:
        /*0008*/ 	.byte	0x04, 0x17
        /*000a*/ 	.short	(.L_1539 - .L_1538)
.L_1538:
        /*000c*/ 	.word	0x00000000
        /*0010*/ 	.short	0x0000
        /*0012*/ 	.short	0x0070
        /*0014*/ 	.byte	0x00, 0xf0, 0x01, 0x2a


	//----- nvinfo : EIATTR_SPARSE_MMA_MASK
	.align		4
.L_1539:
        /*0018*/ 	.byte	0x03, 0x50
        /*001a*/ 	.short	0x0000


	//----- nvinfo : EIATTR_MAXREG_COUNT
	.align		4
        /*001c*/ 	.byte	0x03, 0x1b
        /*001e*/ 	.short	0x0080


	//----- nvinfo : EIATTR_NUM_BARRIERS
	.align		4
        /*0020*/ 	.byte	0x02, 0x4c
        /*0022*/ 	.byte	0x10
	.zero		1


	//----- nvinfo : EIATTR_EXTERNS
	.align		4
        /*0024*/ 	.byte	0x04, 0x0f
        /*0026*/ 	.short	(.L_1541 - .L_1540)


	//   ....[0]....
	.align		4
.L_1540:
        /*0028*/ 	.word	index@(__assertfail)


	//----- nvinfo : EIATTR_ANNOTATIONS
	.align		4
.L_1541:
        /*002c*/ 	.byte	0x04, 0x55
        /*002e*/ 	.short	(.L_1543 - .L_1542)


	//   ....[0]....
.L_1542:
        /* <DEDUP_REMOVED lines=11> */


	//----- nvinfo : EIATTR_MERCURY_ISA_VERSION
	.align		4
.L_1543:
        /*00c8*/ 	.byte	0x03, 0x5f
        /*00ca*/ 	.short	0x0101


	//----- nvinfo : EIATTR_INT_WARP_WIDE_INSTR_OFFSETS
	.align		4
        /*00cc*/ 	.byte	0x04, 0x31
        /*00ce*/ 	.short	(.L_1545 - .L_1544)


	//   ....[0]....
.L_1544:
        /*00d0*/ 	.word	0x000000c0


	//   ....[1]....
        /*00d4*/ 	.word	0x000000d0


	//   ....[2]....
        /*00d8*/ 	.word	0x00000170


	//   ....[3]....
        /*00dc*/ 	.word	0x0000a000


	//   ....[4]....
        /*00e0*/ 	.word	0x0000a090


	//   ....[5]....
        /*00e4*/ 	.word	0x0000d140


	//   ....[6]....
        /*00e8*/ 	.word	0x0000d1d0


	//----- nvinfo : EIATTR_COOP_GROUP_MASK_REGIDS
	.align		4
.L_1545:
        /*00ec*/ 	.byte	0x04, 0x29
        /*00ee*/ 	.short	(.L_1547 - .L_1546)


	//   ....[0]....
.L_1546:
        /*00f0*/ 	.word	0xffffffff


	//   ....[1]....
        /*00f4*/ 	.word	0xffffffff


	//   ....[2]....
        /*00f8*/ 	.word	0xffffffff


	//   ....[3]....
        /*00fc*/ 	.word	0xffffffff


	//   ....[4]....
        /*0100*/ 	.word	0xffffffff


	//   ....[5]....
        /*0104*/ 	.word	0xffffffff


	//   ....[6]....
        /*0108*/ 	.word	0xffffffff


	//   ....[7]....
        /*010c*/ 	.word	0xffffffff


	//   ....[8]....
        /*0110*/ 	.word	0xffffffff


	//   ....[9]....
        /*0114*/ 	.word	0xffffffff


	//   ....[10]....
        /*0118*/ 	.word	0xffffffff


	//   ....[11]....
        /*011c*/ 	.word	0xffffffff


	//   ....[12]....
        /*0120*/ 	.word	0xffffffff


	//   ....[13]....
        /*0124*/ 	.word	0xffffffff


	//   ....[14]....
        /*0128*/ 	.word	0xffffffff


	//   ....[15]....
        /*012c*/ 	.word	0xffffffff


	//   ....[16]....
        /*0130*/ 	.word	0xffffffff


	//   ....[17]....
        /*0134*/ 	.word	0xffffffff


	//   ....[18]....
        /*0138*/ 	.word	0xffffffff


	//   ....[19]....
        /*013c*/ 	.word	0xffffffff


	//   ....[20]....
        /*0140*/ 	.word	0xffffffff


	//   ....[21]....
        /*0144*/ 	.word	0xffffffff


	//   ....[22]....
        /*0148*/ 	.word	0xffffffff


	//   ....[23]....
        /*014c*/ 	.word	0xffffffff


	//   ....[24]....
        /*0150*/ 	.word	0xffffffff


	//   ....[25]....
        /*0154*/ 	.word	0xffffffff


	//   ....[26]....
        /*0158*/ 	.word	0xffffffff


	//   ....[27]....
        /*015c*/ 	.word	0xffffffff


	//   ....[28]....
        /*0160*/ 	.word	0xffffffff


	//   ....[29]....
        /*0164*/ 	.word	0xffffffff


	//   ....[30]....
        /*0168*/ 	.word	0xffffffff


	//   ....[31]....
        /*016c*/ 	.word	0xffffffff


	//   ....[32]....
        /*0170*/ 	.word	0xffffffff


	//   ....[33]....
        /*0174*/ 	.word	0xffffffff


	//   ....[34]....
        /*0178*/ 	.word	0xffffffff


	//   ....[35]....
        /*017c*/ 	.word	0xffffffff


	//   ....[36]....
        /*0180*/ 	.word	0xffffffff


	//   ....[37]....
        /*0184*/ 	.word	0xffffffff


	//   ....[38]....
        /*0188*/ 	.word	0xffffffff


	//   ....[39]....
        /*018c*/ 	.word	0xffffffff


	//   ....[40]....
        /*0190*/ 	.word	0xffffffff


	//   ....[41]....
        /*0194*/ 	.word	0xffffffff


	//   ....[42]....
        /*0198*/ 	.word	0xffffffff


	//   ....[43]....
        /*019c*/ 	.word	0xffffffff


	//   ....[44]....
        /*01a0*/ 	.word	0xffffffff


	//   ....[45]....
        /*01a4*/ 	.word	0xffffffff


	//   ....[46]....
        /*01a8*/ 	.word	0xffffffff


	//   ....[47]....
        /*01ac*/ 	.word	0xffffffff


	//   ....[48]....
        /*01b0*/ 	.word	0xffffffff


	//   ....[49]....
        /*01b4*/ 	.word	0xffffffff


	//   ....[50]....
        /*01b8*/ 	.word	0xffffffff


	//   ....[51]....
        /*01bc*/ 	.word	0xffffffff


	//   ....[52]....
        /*01c0*/ 	.word	0xffffffff


	//   ....[53]....
        /*01c4*/ 	.word	0xffffffff


	//   ....[54]....
        /*01c8*/ 	.word	0xffffffff


	//   ....[55]....
        /*01cc*/ 	.word	0xffffffff


	//   ....[56]....
        /*01d0*/ 	.word	0xffffffff


	//   ....[57]....
        /*01d4*/ 	.word	0xffffffff


	//   ....[58]....
        /*01d8*/ 	.word	0xffffffff


	//   ....[59]....
        /*01dc*/ 	.word	0xffffffff


	//   ....[60]....
        /*01e0*/ 	.word	0xffffffff


	//   ....[61]....
        /*01e4*/ 	.word	0xffffffff


	//   ....[62]....
        /*01e8*/ 	.word	0xffffffff


	//   ....[63]....
        /*01ec*/ 	.word	0xffffffff


	//   ....[64]....
        /*01f0*/ 	.word	0xffffffff


	//   ....[65]....
        /*01f4*/ 	.word	0xffffffff


	//   ....[66]....
        /*01f8*/ 	.word	0xffffffff


	//   ....[67]....
        /*01fc*/ 	.word	0xffffffff


	//   ....[68]....
        /*0200*/ 	.word	0xffffffff


	//   ....[69]....
        /*0204*/ 	.word	0xffffffff


	//   ....[70]....
        /*0208*/ 	.word	0xffffffff


	//   ....[71]....
        /*020c*/ 	.word	0xffffffff


	//   ....[72]....
        /*0210*/ 	.word	0xffffffff


	//   ....[73]....
        /*0214*/ 	.word	0xffffffff


	//   ....[74]....
        /*0218*/ 	.word	0xffffffff


	//   ....[75]....
        /*021c*/ 	.word	0xffffffff


	//   ....[76]....
        /*0220*/ 	.word	0xffffffff


	//   ....[77]....
        /*0224*/ 	.word	0xffffffff


	//   ....[78]....
        /*0228*/ 	.word	0xffffffff


	//   ....[79]....
        /*022c*/ 	.word	0xffffffff


	//   ....[80]....
        /*0230*/ 	.word	0xffffffff


	//   ....[81]....
        /*0234*/ 	.word	0xffffffff


	//   ....[82]....
        /*0238*/ 	.word	0xffffffff


	//   ....[83]....
        /*023c*/ 	.word	0xffffffff


	//   ....[84]....
        /*0240*/ 	.word	0xffffffff


	//   ....[85]....
        /*0244*/ 	.word	0xffffffff


	//   ....[86]....
        /*0248*/ 	.word	0xffffffff


	//   ....[87]....
        /*024c*/ 	.word	0xffffffff


	//   ....[88]....
        /*0250*/ 	.word	0xffffffff


	//   ....[89]....
        /*0254*/ 	.word	0xffffffff


	//   ....[90]....
        /*0258*/ 	.word	0xffffffff


	//   ....[91]....
        /*025c*/ 	.word	0xffffffff


	//   ....[92]....
        /*0260*/ 	.word	0xffffffff


	//   ....[93]....
        /*0264*/ 	.word	0xffffffff


	//   ....[94]....
        /*0268*/ 	.word	0xffffffff


	//   ....[95]....
        /*026c*/ 	.word	0xffffffff


	//   ....[96]....
        /*0270*/ 	.word	0xffffffff


	//   ....[97]....
        /*0274*/ 	.word	0xffffffff


	//   ....[98]....
        /*0278*/ 	.word	0xffffffff


	//   ....[99]....
        /*027c*/ 	.word	0xffffffff


	//   ....[100]....
        /*0280*/ 	.word	0xffffffff


	//   ....[101]....
        /*0284*/ 	.word	0xffffffff


	//   ....[102]....
        /*0288*/ 	.word	0xffffffff


	//   ....[103]....
        /*028c*/ 	.word	0xffffffff


	//   ....[104]....
        /*0290*/ 	.word	0xffffffff


	//   ....[105]....
        /*0294*/ 	.word	0xffffffff


	//   ....[106]....
        /*0298*/ 	.word	0xffffffff


	//   ....[107]....
        /*029c*/ 	.word	0xffffffff


	//   ....[108]....
        /*02a0*/ 	.word	0xffffffff


	//   ....[109]....
        /*02a4*/ 	.word	0xffffffff


	//   ....[110]....
        /*02a8*/ 	.word	0xffffffff


	//   ....[111]....
        /*02ac*/ 	.word	0xffffffff


	//   ....[112]....
        /*02b0*/ 	.word	0xffffffff


	//   ....[113]....
        /*02b4*/ 	.word	0xffffffff


	//   ....[114]....
        /*02b8*/ 	.word	0xffffffff


	//   ....[115]....
        /*02bc*/ 	.word	0xffffffff


	//   ....[116]....
        /*02c0*/ 	.word	0xffffffff


	//   ....[117]....
        /*02c4*/ 	.word	0xffffffff


	//   ....[118]....
        /*02c8*/ 	.word	0xffffffff


	//   ....[119]....
        /*02cc*/ 	.word	0xffffffff


	//   ....[120]....
        /*02d0*/ 	.word	0xffffffff


	//   ....[121]....
        /*02d4*/ 	.word	0xffffffff


	//   ....[122]....
        /*02d8*/ 	.word	0xffffffff


	//   ....[123]....
        /*02dc*/ 	.word	0xffffffff


	//   ....[124]....
        /*02e0*/ 	.word	0xffffffff


	//   ....[125]....
        /*02e4*/ 	.word	0xffffffff


	//   ....[126]....
        /*02e8*/ 	.word	0xffffffff


	//   ....[127]....
        /*02ec*/ 	.word	0xffffffff


	//   ....[128]....
        /*02f0*/ 	.word	0xffffffff


	//   ....[129]....
        /*02f4*/ 	.word	0xffffffff


	//   ....[130]....
        /*02f8*/ 	.word	0xffffffff


	//   ....[131]....
        /*02fc*/ 	.word	0xffffffff


	//   ....[132]....
        /*0300*/ 	.word	0xffffffff


	//   ....[133]....
        /*0304*/ 	.word	0xffffffff


	//   ....[134]....
        /*0308*/ 	.word	0xffffffff


	//   ....[135]....
        /*030c*/ 	.word	0xffffffff


	//   ....[136]....
        /*0310*/ 	.word	0xffffffff


	//   ....[137]....
        /*0314*/ 	.word	0xffffffff


	//   ....[138]....
        /*0318*/ 	.word	0x0500000f


	//   ....[139]....
        /*031c*/ 	.word	0x0500000f


	//   ....[140]....
        /*0320*/ 	.word	0x0500000f


	//   ....[141]....
        /*0324*/ 	.word	0x0500000f


	//   ....[142]....
        /*0328*/ 	.word	0x0500000f


	//   ....[143]....
        /*032c*/ 	.word	0x0500000f


	//   ....[144]....
        /*0330*/ 	.word	0x0500000f


	//   ....[145]....
        /*0334*/ 	.word	0x0500000f


	//   ....[146]....
        /*0338*/ 	.word	0x0500000f


	//   ....[147]....
        /*033c*/ 	.word	0x0500000f


	//   ....[148]....
        /*0340*/ 	.word	0x0500000f


	//   ....[149]....
        /*0344*/ 	.word	0x0500000f


	//   ....[150]....
        /*0348*/ 	.word	0x0500000f


	//   ....[151]....
        /*034c*/ 	.word	0x0500000f


	//   ....[152]....
        /*0350*/ 	.word	0x0500000f


	//   ....[153]....
        /*0354*/ 	.word	0x0500000f


	//   ....[154]....
        /*0358*/ 	.word	0x0500000f


	//   ....[155]....
        /*035c*/ 	.word	0x0500000f


	//   ....[156]....
        /*0360*/ 	.word	0x0500000f


	//   ....[157]....
        /*0364*/ 	.word	0x0500000f


	//   ....[158]....
        /*0368*/ 	.word	0x0500000f


	//   ....[159]....
        /*036c*/ 	.word	0x0500000f


	//   ....[160]....
        /*0370*/ 	.word	0x0500000f


	//   ....[161]....
        /*0374*/ 	.word	0x0500000f


	//   ....[162]....
        /*0378*/ 	.word	0x0500000f


	//   ....[163]....
        /*037c*/ 	.word	0x0500000f


	//   ....[164]....
        /*0380*/ 	.word	0x0500000f


	//   ....[165]....
        /*0384*/ 	.word	0x0500000f


	//   ....[166]....
        /*0388*/ 	.word	0x0500000f


	//   ....[167]....
        /*038c*/ 	.word	0x0500000f


	//   ....[168]....
        /*0390*/ 	.word	0x0500000f


	//   ....[169]....
        /*0394*/ 	.word	0x0500000f


	//   ....[170]....
        /*0398*/ 	.word	0x0500000f


	//   ....[171]....
        /*039c*/ 	.word	0x0500000f


	//   ....[172]....
        /*03a0*/ 	.word	0x0500000f


	//   ....[173]....
        /*03a4*/ 	.word	0x0500000f


	//   ....[174]....
        /*03a8*/ 	.word	0x0500000f


	//   ....[175]....
        /*03ac*/ 	.word	0x0500000f


	//   ....[176]....
        /*03b0*/ 	.word	0x0500000f


	//   ....[177]....
        /*03b4*/ 	.word	0x0500000f


	//   ....[178]....
        /*03b8*/ 	.word	0x0500000f


	//   ....[179]....
        /*03bc*/ 	.word	0x0500000f


	//   ....[180]....
        /*03c0*/ 	.word	0x0500000f


	//   ....[181]....
        /*03c4*/ 	.word	0x0500000f


	//   ....[182]....
        /*03c8*/ 	.word	0x0500000f


	//   ....[183]....
        /*03cc*/ 	.word	0x0500000f


	//   ....[184]....
        /*03d0*/ 	.word	0x0500000f


	//   ....[185]....
        /*03d4*/ 	.word	0x0500000f


	//   ....[186]....
        /*03d8*/ 	.word	0x0500000f


	//   ....[187]....
        /*03dc*/ 	.word	0x0500000f


	//   ....[188]....
        /*03e0*/ 	.word	0x0500000f


	//   ....[189]....
        /*03e4*/ 	.word	0x0500000f


	//   ....[190]....
        /*03e8*/ 	.word	0x0500000f


	//   ....[191]....
        /*03ec*/ 	.word	0x0500000f


	//   ....[192]....
        /*03f0*/ 	.word	0x0500000f


	//   ....[193]....
        /*03f4*/ 	.word	0x0500000f


	//   ....[194]....
        /*03f8*/ 	.word	0x0500000f


	//   ....[195]....
        /*03fc*/ 	.word	0x0500000f


	//   ....[196]....
        /*0400*/ 	.word	0x0500000f


	//   ....[197]....
        /*0404*/ 	.word	0x0500000f


	//   ....[198]....
        /*0408*/ 	.word	0x0500000f


	//   ....[199]....
        /*040c*/ 	.word	0x0500000f


	//   ....[200]....
        /*0410*/ 	.word	0x0500000f


	//   ....[201]....
        /*0414*/ 	.word	0x0500000f


	//   ....[202]....
        /*0418*/ 	.word	0x0500000f


	//   ....[203]....
        /*041c*/ 	.word	0x0500000f


	//   ....[204]....
        /*0420*/ 	.word	0x0500000f


	//   ....[205]....
        /*0424*/ 	.word	0x0500000f


	//   ....[206]....
        /*0428*/ 	.word	0x0500000f


	//   ....[207]....
        /*042c*/ 	.word	0x0500000f


	//   ....[208]....
        /*0430*/ 	.word	0x0500000f


	//   ....[209]....
        /*0434*/ 	.word	0x0500000f


	//   ....[210]....
        /*0438*/ 	.word	0x0500000f


	//   ....[211]....
        /*043c*/ 	.word	0x0500000f


	//   ....[212]....
        /*0440*/ 	.word	0x0500000f


	//   ....[213]....
        /*0444*/ 	.word	0x0500000f


	//   ....[214]....
        /*0448*/ 	.word	0x0500000f


	//   ....[215]....
        /*044c*/ 	.word	0x0500000f


	//   ....[216]....
        /*0450*/ 	.word	0x0500000f


	//   ....[217]....
        /*0454*/ 	.word	0x0500000f


	//   ....[218]....
        /*0458*/ 	.word	0x0500000f


	//   ....[219]....
        /*045c*/ 	.word	0x0500000f


	//   ....[220]....
        /*0460*/ 	.word	0x0500000f


	//   ....[221]....
        /*0464*/ 	.word	0x0500000f


	//   ....[222]....
        /*0468*/ 	.word	0x0500000f


	//   ....[223]....
        /*046c*/ 	.word	0x0500000f


	//   ....[224]....
        /*0470*/ 	.word	0x0500000f


	//   ....[225]....
        /*0474*/ 	.word	0x0500000f


	//   ....[226]....
        /*0478*/ 	.word	0x0500000f


	//   ....[227]....
        /*047c*/ 	.word	0x0500000f


	//   ....[228]....
        /*0480*/ 	.word	0x0500000f


	//----- nvinfo : EIATTR_COOP_GROUP_INSTR_OFFSETS
	.align		4
.L_1547:
        /*0484*/ 	.byte	0x04, 0x28
        /*0486*/ 	.short	(.L_1549 - .L_1548)


	//   ....[0]....
.L_1548:
        /*0488*/ 	.word	0x00000080


	//   ....[1]....
        /*048c*/ 	.word	0x00000090


	//   ....[2]....
        /*0490*/ 	.word	0x000002d0


	//   ....[3]....
        /*0494*/ 	.word	0x00000430


	//   ....[4]....
        /*0498*/ 	.word	0x00000550


	//   ....[5]....
        /*049c*/ 	.word	0x000006b0


	//   ....[6]....
        /*04a0*/ 	.word	0x00001290


	//   ....[7]....
        /*04a4*/ 	.word	0x00001960


	//   ....[8]....
        /*04a8*/ 	.word	0x00001990


	//   ....[9]....
        /*04ac*/ 	.word	0x00002070


	//   ....[10]....
        /*04b0*/ 	.word	0x000020d0


	//   ....[11]....
        /*04b4*/ 	.word	0x00002b70


	//   ....[12]....
        /*04b8*/ 	.word	0x00002bd0


	//   ....[13]....
        /*04bc*/ 	.word	0x00003e60


	//   ....[14]....
        /*04c0*/ 	.word	0x00003e80


	//   ....[15]....
        /*04c4*/ 	.word	0x00004540


	//   ....[16]....
        /*04c8*/ 	.word	0x00004590


	//   ....[17]....
        /*04cc*/ 	.word	0x00004e90


	//   ....[18]....
        /*04d0*/ 	.word	0x00004ef0


	//   ....[19]....
        /*04d4*/ 	.word	0x000068d0


	//   ....[20]....
        /*04d8*/ 	.word	0x000068e0


	//   ....[21]....
        /*04dc*/ 	.word	0x00006910


	//   ....[22]....
        /*04e0*/ 	.word	0x00006930


	//   ....[23]....
        /*04e4*/ 	.word	0x00007bb0


	//   ....[24]....
        /*04e8*/ 	.word	0x00007be0


	//   ....[25]....
        /*04ec*/ 	.word	0x00007c90


	//   ....[26]....
        /*04f0*/ 	.word	0x00007ca0


	//   ....[27]....
        /*04f4*/ 	.word	0x000088a0


	//   ....[28]....
        /*04f8*/ 	.word	0x000088d0


	//   ....[29]....
        /*04fc*/ 	.word	0x00008900


	//   ....[30]....
        /*0500*/ 	.word	0x00008930


	//   ....[31]....
        /*0504*/ 	.word	0x00008db0


	//   ....[32]....
        /*0508*/ 	.word	0x00008df0


	//   ....[33]....
        /*050c*/ 	.word	0x00008e10


	//   ....[34]....
        /*0510*/ 	.word	0x00008e40


	//   ....[35]....
        /*0514*/ 	.word	0x00008e60


	//   ....[36]....
        /*0518*/ 	.word	0x00008e70


	//   ....[37]....
        /*051c*/ 	.word	0x00008e90


	//   ....[38]....
        /*0520*/ 	.word	0x00008eb0


	//   ....[39]....
        /*0524*/ 	.word	0x00009510


	//   ....[40]....
        /*0528*/ 	.word	0x00009550


	//   ....[41]....
        /*052c*/ 	.word	0x00009580


	//   ....[42]....
        /*0530*/ 	.word	0x000095b0


	//   ....[43]....
        /*0534*/ 	.word	0x000095d0


	//   ....[44]....
        /*0538*/ 	.word	0x000095e0


	//   ....[45]....
        /*053c*/ 	.word	0x000095f0


	//   ....[46]....
        /*0540*/ 	.word	0x00009610


	//   ....[47]....
        /*0544*/ 	.word	0x000097b0


	//   ....[48]....
        /*0548*/ 	.word	0x0000ac00


	//   ....[49]....
        /*054c*/ 	.word	0x0000ac20


	//   ....[50]....
        /*0550*/ 	.word	0x0000ac30


	//   ....[51]....
        /*0554*/ 	.word	0x0000acb0


	//   ....[52]....
        /*0558*/ 	.word	0x0000acd0


	//   ....[53]....
        /*055c*/ 	.word	0x0000ad50


	//   ....[54]....
        /*0560*/ 	.word	0x0000ad70


	//   ....[55]....
        /*0564*/ 	.word	0x0000adf0


	//   ....[56]....
        /*0568*/ 	.word	0x0000ae10


	//   ....[57]....
        /*056c*/ 	.word	0x0000ae90


	//   ....[58]....
        /*0570*/ 	.word	0x0000aeb0


	//   ....[59]....
        /*0574*/ 	.word	0x0000af30


	//   ....[60]....
        /*0578*/ 	.word	0x0000af50


	//   ....[61]....
        /*057c*/ 	.word	0x0000afd0


	//   ....[62]....
        /*0580*/ 	.word	0x0000aff0


	//   ....[63]....
        /*0584*/ 	.word	0x0000b000


	//   ....[64]....
        /*0588*/ 	.word	0x0000b850


	//   ....[65]....
        /*058c*/ 	.word	0x0000b870


	//   ....[66]....
        /*0590*/ 	.word	0x0000b890


	//   ....[67]....
        /*0594*/ 	.word	0x0000b930


	//   ....[68]....
        /*0598*/ 	.word	0x0000b950


	//   ....[69]....
        /*059c*/ 	.word	0x0000b9d0


	//   ....[70]....
        /*05a0*/ 	.word	0x0000b9f0


	//   ....[71]....
        /*05a4*/ 	.word	0x0000ba70


	//   ....[72]....
        /*05a8*/ 	.word	0x0000ba90


	//   ....[73]....
        /*05ac*/ 	.word	0x0000bb10


	//   ....[74]....
        /*05b0*/ 	.word	0x0000bb30


	//   ....[75]....
        /*05b4*/ 	.word	0x0000bbb0


	//   ....[76]....
        /*05b8*/ 	.word	0x0000bbd0


	//   ....[77]....
        /*05bc*/ 	.word	0x0000bc50


	//   ....[78]....
        /*05c0*/ 	.word	0x0000bc70


	//   ....[79]....
        /*05c4*/ 	.word	0x0000bc80


	//   ....[80]....
        /*05c8*/ 	.word	0x0000bc90


	//   ....[81]....
        /*05cc*/ 	.word	0x0000bd30


	//   ....[82]....
        /*05d0*/ 	.word	0x0000bd80


	//   ....[83]....
        /*05d4*/ 	.word	0x0000bda0


	//   ....[84]....
        /*05d8*/ 	.word	0x0000bdc0


	//   ....[85]....
        /*05dc*/ 	.word	0x0000be10


	//   ....[86]....
        /*05e0*/ 	.word	0x0000be30


	//   ....[87]....
        /*05e4*/ 	.word	0x0000be40


	//   ....[88]....
        /*05e8*/ 	.word	0x0000c5e0


	//   ....[89]....
        /*05ec*/ 	.word	0x0000c600


	//   ....[90]....
        /*05f0*/ 	.word	0x0000c670


	//   ....[91]....
        /*05f4*/ 	.word	0x0000c680


	//   ....[92]....
        /*05f8*/ 	.word	0x0000c6c0


	//   ....[93]....
        /*05fc*/ 	.word	0x0000c6d0


	//   ....[94]....
        /*0600*/ 	.word	0x0000c710


	//   ....[95]....
        /*0604*/ 	.word	0x0000c720


	//   ....[96]....
        /*0608*/ 	.word	0x0000c760


	//   ....[97]....
        /*060c*/ 	.word	0x0000c770


	//   ....[98]....
        /*0610*/ 	.word	0x0000c7b0


	//   ....[99]....
        /*0614*/ 	.word	0x0000c7c0


	//   ....[100]....
        /*0618*/ 	.word	0x0000c800


	//   ....[101]....
        /*061c*/ 	.word	0x0000c810


	//   ....[102]....
        /*0620*/ 	.word	0x0000c820


	//   ....[103]....
        /*0624*/ 	.word	0x0000c860


	//   ....[104]....
        /*0628*/ 	.word	0x0000cb20


	//   ....[105]....
        /*062c*/ 	.word	0x0000cb40


	//   ....[106]....
        /*0630*/ 	.word	0x0000cba0


	//   ....[107]....
        /*0634*/ 	.word	0x0000cbb0


	//   ....[108]....
        /*0638*/ 	.word	0x0000cc00


	//   ....[109]....
        /*063c*/ 	.word	0x0000cc10


	//   ....[110]....
        /*0640*/ 	.word	0x0000cc60


	//   ....[111]....
        /*0644*/ 	.word	0x0000cc70


	//   ....[112]....
        /*0648*/ 	.word	0x0000ccc0


	//   ....[113]....
        /*064c*/ 	.word	0x0000ccd0


	//   ....[114]....
        /*0650*/ 	.word	0x0000cd20


	//   ....[115]....
        /*0654*/ 	.word	0x0000cd30


	//   ....[116]....
        /*0658*/ 	.word	0x0000cd80


	//   ....[117]....
        /*065c*/ 	.word	0x0000cd90


	//   ....[118]....
        /*0660*/ 	.word	0x0000cda0


	//   ....[119]....
        /*0664*/ 	.word	0x0000cdf0


	//   ....[120]....
        /*0668*/ 	.word	0x0000d3c0


	//   ....[121]....
        /*066c*/ 	.word	0x0000d3d0


	//   ....[122]....
        /*0670*/ 	.word	0x0000d3e0


	//   ....[123]....
        /*0674*/ 	.word	0x0000d3f0


	//   ....[124]....
        /*0678*/ 	.word	0x0000d400


	//   ....[125]....
        /*067c*/ 	.word	0x0000d450


	//   ....[126]....
        /*0680*/ 	.word	0x0000d4a0


	//   ....[127]....
        /*0684*/ 	.word	0x0000d4d0


	//   ....[128]....
        /*0688*/ 	.word	0x0000d500


	//   ....[129]....
        /*068c*/ 	.word	0x0000d530


	//   ....[130]....
        /*0690*/ 	.word	0x0000d560


	//   ....[131]....
        /*0694*/ 	.word	0x0000d590


	//   ....[132]....
        /*0698*/ 	.word	0x0000d5c0


	//   ....[133]....
        /*069c*/ 	.word	0x0000d5f0


	//   ....[134]....
        /*06a0*/ 	.word	0x0000d620


	//   ....[135]....
        /*06a4*/ 	.word	0x0000d650


	//   ....[136]....
        /*06a8*/ 	.word	0x0000d950


	//   ....[137]....
        /*06ac*/ 	.word	0x0000db40


	//   ....[138]....
        /*06b0*/ 	.word	0x0000e0d0


	//   ....[139]....
        /*06b4*/ 	.word	0x0000e1b0


	//   ....[140]....
        /*06b8*/ 	.word	0x0000e250


	//   ....[141]....
        /*06bc*/ 	.word	0x0000e2b0


	//   ....[142]....
        /*06c0*/ 	.word	0x0000e3a0


	//   ....[143]....
        /*06c4*/ 	.word	0x0000e410


	//   ....[144]....
        /*06c8*/ 	.word	0x0000e500


	//   ....[145]....
        /*06cc*/ 	.word	0x0000e570


	//   ....[146]....
        /*06d0*/ 	.word	0x0000e660


	//   ....[147]....
        /*06d4*/ 	.word	0x0000e6d0


	//   ....[148]....
        /*06d8*/ 	.word	0x0000e7c0


	//   ....[149]....
        /*06dc*/ 	.word	0x0000e830


	//   ....[150]....
        /*06e0*/ 	.word	0x0000e920


	//   ....[151]....
        /*06e4*/ 	.word	0x0000e990


	//   ....[152]....
        /*06e8*/ 	.word	0x0000ea80


	//   ....[153]....
        /*06ec*/ 	.word	0x0000eaf0


	//   ....[154]....
        /*06f0*/ 	.word	0x0000ebd0


	//   ....[155]....
        /*06f4*/ 	.word	0x0000ec60


	//   ....[156]....
        /*06f8*/ 	.word	0x0000ecd0


	//   ....[157]....
        /*06fc*/ 	.word	0x0000ed30


	//   ....[158]....
        /*0700*/ 	.word	0x0000ee30


	//   ....[159]....
        /*0704*/ 	.word	0x0000ee90


	//   ....[160]....
        /*0708*/ 	.word	0x0000ef90


	//   ....[161]....
        /*070c*/ 	.word	0x0000eff0


	//   ....[162]....
        /*0710*/ 	.word	0x0000f0f0


	//   ....[163]....
        /*0714*/ 	.word	0x0000f150


	//   ....[164]....
        /*0718*/ 	.word	0x0000f250


	//   ....[165]....
        /*071c*/ 	.word	0x0000f2b0


	//   ....[166]....
        /*0720*/ 	.word	0x0000f3b0


	//   ....[167]....
        /*0724*/ 	.word	0x0000f410


	//   ....[168]....
        /*0728*/ 	.word	0x0000f510


	//   ....[169]....
        /*072c*/ 	.word	0x0000f570


	//   ....[170]....
        /*0730*/ 	.word	0x0000f610


	//   ....[171]....
        /*0734*/ 	.word	0x0000f6d0


	//   ....[172]....
        /*0738*/ 	.word	0x0000f7a0


	//   ....[173]....
        /*073c*/ 	.word	0x0000f800


	//   ....[174]....
        /*0740*/ 	.word	0x0000f8c0


	//   ....[175]....
        /*0744*/ 	.word	0x0000f920


	//   ....[176]....
        /*0748*/ 	.word	0x0000f9d0


	//   ....[177]....
        /*074c*/ 	.word	0x0000fa50


	//   ....[178]....
        /*0750*/ 	.word	0x0000fb00


	//   ....[179]....
        /*0754*/ 	.word	0x0000fc30


	//   ....[180]....
        /*0758*/ 	.word	0x0000fce0


	//   ....[181]....
        /*075c*/ 	.word	0x0000fd60


	//   ....[182]....
        /*0760*/ 	.word	0x0000fe20


	//   ....[183]....
        /*0764*/ 	.word	0x0000fe80


	//   ....[184]....
        /*0768*/ 	.word	0x0000ff30


	//   ....[185]....
        /*076c*/ 	.word	0x0000ff90


	//   ....[186]....
        /*0770*/ 	.word	0x00010040


	//   ....[187]....
        /*0774*/ 	.word	0x000100a0


	//   ....[188]....
        /*0778*/ 	.word	0x00010150


	//   ....[189]....
        /*077c*/ 	.word	0x000101b0


	//   ....[190]....
        /*0780*/ 	.word	0x00010260


	//   ....[191]....
        /*0784*/ 	.word	0x000102c0


	//   ....[192]....
        /*0788*/ 	.word	0x00010370


	//   ....[193]....
        /*078c*/ 	.word	0x000103d0


	//   ....[194]....
        /*0790*/ 	.word	0x00010480


	//   ....[195]....
        /*0794*/ 	.word	0x00010570


	//   ....[196]....
        /*0798*/ 	.word	0x00010610


	//   ....[197]....
        /*079c*/ 	.word	0x00010670


	//   ....[198]....
        /*07a0*/ 	.word	0x00010730


	//   ....[199]....
        /*07a4*/ 	.word	0x00010790


	//   ....[200]....
        /*07a8*/ 	.word	0x00010850


	//   ....[201]....
        /*07ac*/ 	.word	0x000108b0


	//   ....[202]....
        /*07b0*/ 	.word	0x00010970


	//   ....[203]....
        /*07b4*/ 	.word	0x000109d0


	//   ....[204]....
        /*07b8*/ 	.word	0x00010a90


	//   ....[205]....
        /*07bc*/ 	.word	0x00010af0


	//   ....[206]....
        /*07c0*/ 	.word	0x00010bb0


	//   ....[207]....
        /*07c4*/ 	.word	0x00010c10


	//   ....[208]....
        /*07c8*/ 	.word	0x00010cd0


	//   ....[209]....
        /*07cc*/ 	.word	0x00010d30


	//   ....[210]....
        /*07d0*/ 	.word	0x00010df0


	//   ....[211]....
        /*07d4*/ 	.word	0x00010ee0


	//   ....[212]....
        /*07d8*/ 	.word	0x00010f90


	//   ....[213]....
        /*07dc*/ 	.word	0x00011020


	//   ....[214]....
        /*07e0*/ 	.word	0x000110d0


	//   ....[215]....
        /*07e4*/ 	.word	0x00011130


	//   ....[216]....
        /*07e8*/ 	.word	0x000111e0


	//   ....[217]....
        /*07ec*/ 	.word	0x00011240


	//   ....[218]....
        /*07f0*/ 	.word	0x00011300


	//   ....[219]....
        /*07f4*/ 	.word	0x00011360


	//   ....[220]....
        /*07f8*/ 	.word	0x00011410


	//   ....[221]....
        /*07fc*/ 	.word	0x00011470


	//   ....[222]....
        /*0800*/ 	.word	0x00011530


	//   ....[223]....
        /*0804*/ 	.word	0x00011590


	//   ....[224]....
        /*0808*/ 	.word	0x00011640


	//   ....[225]....
        /*080c*/ 	.word	0x000116a0


	//   ....[226]....
        /*0810*/ 	.word	0x00011760


	//   ....[227]....
        /*0814*/ 	.word	0x000117f0


	//   ....[228]....
        /*0818*/ 	.word	0x00011910


	//----- nvinfo : EIATTR_REG_RECONFIG
	.align		4
.L_1549:
        /*081c*/ 	.byte	0x01, 0x54
	.zero		2


	//----- nvinfo : EIATTR_SYSCALL_OFFSETS
	.align		4
        /*0820*/ 	.byte	0x04, 0x46
        /*0822*/ 	.short	(.L_1551 - .L_1550)


	//   ....[0]....
.L_1550:
        /*0824*/ 	.word	0x00001470


	//   ....[1]....
        /*0828*/ 	.word	0x0000a200


	//   ....[2]....
        /*082c*/ 	.word	0x0000a350


	//   ....[3]....
        /*0830*/ 	.word	0x0000a440


	//   ....[4]....
        /*0834*/ 	.word	0x0000b320


	//----- nvinfo : EIATTR_MBARRIER_INSTR_OFFSETS
	.align		4
.L_1551:
        /*0838*/ 	.byte	0x04, 0x39
        /*083a*/ 	.short	(.L_1553 - .L_1552)


	//   ....[0]....
.L_1552:
        /*083c*/ 	.word	0x00000180
        /*0840*/ 	.word	0x000000ff
        /*0844*/ 	.word	0x00016800
        /*0848*/ 	.short	0x0100
        /*084a*/ 	.byte	0x08
	.zero		1


	//   ....[1]....
        /*084c*/ 	.word	0x00000190
        /*0850*/ 	.word	0x000000ff
        /*0854*/ 	.word	0x00016820
        /*0858*/ 	.short	0x0100
        /*085a*/ 	.byte	0x08
	.zero		1


	//   ....[2]....
        /*085c*/ 	.word	0x00000280
        /*0860*/ 	.word	0x000000ff
        /*0864*/ 	.word	0x00016830
        /*0868*/ 	.short	0x0100
        /*086a*/ 	.byte	0x08
	.zero		1


	//   ....[3]....
        /*086c*/ 	.word	0x00000290
        /*0870*/ 	.word	0x000000ff
        /*0874*/ 	.word	0x00016840
        /*0878*/ 	.short	0x0100
        /*087a*/ 	.byte	0x08
	.zero		1


	//   ....[4]....
        /*087c*/ 	.word	0x000002a0
        /*0880*/ 	.word	0x000000ff
        /*0884*/ 	.word	0x00016838
        /*0888*/ 	.short	0x0100
        /*088a*/ 	.byte	0x08
	.zero		1


	//   ....[5]....
        /*088c*/ 	.word	0x000002b0
        /*0890*/ 	.word	0x000000ff
        /*0894*/ 	.word	0x00016848
        /*0898*/ 	.short	0x0100
        /*089a*/ 	.byte	0x08
	.zero		1


	//   ....[6]....
        /*089c*/ 	.word	0x000003e0
        /*08a0*/ 	.word	0x000000ff
        /*08a4*/ 	.word	0x00016850
        /*08a8*/ 	.short	0x0100
        /*08aa*/ 	.byte	0x08
	.zero		1


	//   ....[7]....
        /*08ac*/ 	.word	0x000003f0
        /*08b0*/ 	.word	0x000000ff
        /*08b4*/ 	.word	0x00016860
        /*08b8*/ 	.short	0x0100
        /*08ba*/ 	.byte	0x08
	.zero		1


	//   ....[8]....
        /*08bc*/ 	.word	0x00000400
        /*08c0*/ 	.word	0x000000ff
        /*08c4*/ 	.word	0x00016858
        /*08c8*/ 	.short	0x0100
        /*08ca*/ 	.byte	0x08
	.zero		1


	//   ....[9]....
        /*08cc*/ 	.word	0x00000410
        /*08d0*/ 	.word	0x000000ff
        /*08d4*/ 	.word	0x00016868
        /*08d8*/ 	.short	0x0100
        /*08da*/ 	.byte	0x08
	.zero		1


	//   ....[10]....
        /*08dc*/ 	.word	0x00000500
        /*08e0*/ 	.word	0x000000ff
        /*08e4*/ 	.word	0x00016870
        /*08e8*/ 	.short	0x0100
        /*08ea*/ 	.byte	0x06
	.zero		1


	//   ....[11]....
        /*08ec*/ 	.word	0x00000510
        /*08f0*/ 	.word	0x000000ff
        /*08f4*/ 	.word	0x00016880
        /*08f8*/ 	.short	0x0100
        /*08fa*/ 	.byte	0x06
	.zero		1


	//   ....[12]....
        /*08fc*/ 	.word	0x00000520
        /*0900*/ 	.word	0x000000ff
        /*0904*/ 	.word	0x00016878
        /*0908*/ 	.short	0x0100
        /*090a*/ 	.byte	0x06
	.zero		1


	//   ....[13]....
        /*090c*/ 	.word	0x00000530
        /*0910*/ 	.word	0x000000ff
        /*0914*/ 	.word	0x00016888
        /*0918*/ 	.short	0x0100
        /*091a*/ 	.byte	0x06
	.zero		1


	//   ....[14]....
        /*091c*/ 	.word	0x00000660
        /*0920*/ 	.word	0x000000ff
        /*0924*/ 	.word	0x00016890
        /*0928*/ 	.short	0x0100
        /*092a*/ 	.byte	0x08
	.zero		1


	//   ....[15]....
        /*092c*/ 	.word	0x00000670
        /*0930*/ 	.word	0x000000ff
        /*0934*/ 	.word	0x000168a0
        /*0938*/ 	.short	0x0100
        /*093a*/ 	.byte	0x08
	.zero		1


	//   ....[16]....
        /*093c*/ 	.word	0x00000680
        /*0940*/ 	.word	0x000000ff
        /*0944*/ 	.word	0x00016898
        /*0948*/ 	.short	0x0100
        /*094a*/ 	.byte	0x08
	.zero		1


	//   ....[17]....
        /*094c*/ 	.word	0x00000690
        /*0950*/ 	.word	0x000000ff
        /*0954*/ 	.word	0x000168a8
        /*0958*/ 	.short	0x0100
        /*095a*/ 	.byte	0x08
	.zero		1


	//   ....[18]....
        /*095c*/ 	.word	0x000007d0
        /*0960*/ 	.word	0x000000ff
        /*0964*/ 	.word	0x000168b0
        /*0968*/ 	.short	0x0100
        /*096a*/ 	.byte	0x08
	.zero		1


	//   ....[19]....
        /*096c*/ 	.word	0x000007e0
        /*0970*/ 	.word	0x000000ff
        /*0974*/ 	.word	0x000168c0
        /*0978*/ 	.short	0x0100
        /*097a*/ 	.byte	0x08
	.zero		1


	//   ....[20]....
        /*097c*/ 	.word	0x000007f0
        /*0980*/ 	.word	0x000000ff
        /*0984*/ 	.word	0x000168b8
        /*0988*/ 	.short	0x0100
        /*098a*/ 	.byte	0x08
	.zero		1


	//   ....[21]....
        /*098c*/ 	.word	0x00000800
        /*0990*/ 	.word	0x000000ff
        /*0994*/ 	.word	0x000168c8
        /*0998*/ 	.short	0x0100
        /*099a*/ 	.byte	0x08
	.zero		1


	//   ....[22]....
        /*099c*/ 	.word	0x000014f0
        /*09a0*/ 	.word	0x000000ff
        /*09a4*/ 	.word	0x00016800
        /*09a8*/ 	.short	0x010a
        /*09aa*/ 	.byte	0x2d
	.zero		1


	//   ....[23]....
        /*09ac*/ 	.word	0x00001570
        /*09b0*/ 	.word	0x00000004
        /*09b4*/ 	.word	0x00016830
        /*09b8*/ 	.short	0x010a
        /*09ba*/ 	.byte	0x3f
	.zero		1


	//   ....[24]....
        /*09bc*/ 	.word	0x000015b0
        /*09c0*/ 	.word	0x00000004
        /*09c4*/ 	.word	0x00016830
        /*09c8*/ 	.short	0x010a
        /*09ca*/ 	.byte	0x3f
	.zero		1


	//   ....[25]....
        /*09cc*/ 	.word	0x00002140
        /*09d0*/ 	.word	0x000000ff
        /*09d4*/ 	.word	0x00000000
        /*09d8*/ 	.short	0x0101
        /*09da*/ 	.byte	0x06
	.zero		1


	//   ....[26]....
        /*09dc*/ 	.word	0x000037d0
        /*09e0*/ 	.word	0x000000ff
        /*09e4*/ 	.word	0x00016830
        /*09e8*/ 	.short	0x010a
        /*09ea*/ 	.byte	0x06
	.zero		1


	//   ....[27]....
        /*09ec*/ 	.word	0x00003810
        /*09f0*/ 	.word	0x000000ff
        /*09f4*/ 	.word	0x00016830
        /*09f8*/ 	.short	0x010a
        /*09fa*/ 	.byte	0x06
	.zero		1


	//   ....[28]....
        /*09fc*/ 	.word	0x00003a20
        /*0a00*/ 	.word	0x000000ff
        /*0a04*/ 	.word	0x00016850
        /*0a08*/ 	.short	0x010a
        /*0a0a*/ 	.byte	0x06
	.zero		1


	//   ....[29]....
        /*0a0c*/ 	.word	0x00003a60
        /*0a10*/ 	.word	0x000000ff
        /*0a14*/ 	.word	0x00016850
        /*0a18*/ 	.short	0x010a
        /*0a1a*/ 	.byte	0x06
	.zero		1


	//   ....[30]....
        /*0a1c*/ 	.word	0x00003ee0
        /*0a20*/ 	.word	0x000000ff
        /*0a24*/ 	.word	0x00000000
        /*0a28*/ 	.short	0x0101
        /*0a2a*/ 	.byte	0x06
	.zero		1


	//   ....[31]....
        /*0a2c*/ 	.word	0x000059d0
        /*0a30*/ 	.word	0x000000ff
        /*0a34*/ 	.word	0x00000000
        /*0a38*/ 	.short	0x0101
        /*0a3a*/ 	.byte	0x06
	.zero		1


	//   ....[32]....
        /*0a3c*/ 	.word	0x00005eb0
        /*0a40*/ 	.word	0x000000ff
        /*0a44*/ 	.word	0x00016830
        /*0a48*/ 	.short	0x010a
        /*0a4a*/ 	.byte	0x06
	.zero		1


	//   ....[33]....
        /*0a4c*/ 	.word	0x00005ef0
        /*0a50*/ 	.word	0x000000ff
        /*0a54*/ 	.word	0x00016830
        /*0a58*/ 	.short	0x010a
        /*0a5a*/ 	.byte	0x06
	.zero		1


	//   ....[34]....
        /*0a5c*/ 	.word	0x00006100
        /*0a60*/ 	.word	0x000000ff
        /*0a64*/ 	.word	0x00016850
        /*0a68*/ 	.short	0x010a
        /*0a6a*/ 	.byte	0x06
	.zero		1


	//   ....[35]....
        /*0a6c*/ 	.word	0x00006140
        /*0a70*/ 	.word	0x000000ff
        /*0a74*/ 	.word	0x00016850
        /*0a78*/ 	.short	0x010a
        /*0a7a*/ 	.byte	0x06
	.zero		1


	//   ....[36]....
        /*0a7c*/ 	.word	0x00006560
        /*0a80*/ 	.word	0x000000ff
        /*0a84*/ 	.word	0x00000000
        /*0a88*/ 	.short	0x0101
        /*0a8a*/ 	.byte	0x06
	.zero		1


	//   ....[37]....
        /*0a8c*/ 	.word	0x00007710
        /*0a90*/ 	.word	0x000000ff
        /*0a94*/ 	.word	0x00000000
        /*0a98*/ 	.short	0x0101
        /*0a9a*/ 	.byte	0x06
	.zero		1


	//   ....[38]....
        /*0a9c*/ 	.word	0x00007b20
        /*0aa0*/ 	.word	0x000000ff
        /*0aa4*/ 	.word	0x00016850
        /*0aa8*/ 	.short	0x010a
        /*0aaa*/ 	.byte	0x05
	.zero		1


	//   ....[39]....
        /*0aac*/ 	.word	0x00007b60
        /*0ab0*/ 	.word	0x000000ff
        /*0ab4*/ 	.word	0x00016850
        /*0ab8*/ 	.short	0x010a
        /*0aba*/ 	.byte	0x05
	.zero		1


	//   ....[40]....
        /*0abc*/ 	.word	0x000080c0
        /*0ac0*/ 	.word	0x000000ff
        /*0ac4*/ 	.word	0x00000000
        /*0ac8*/ 	.short	0x0101
        /*0aca*/ 	.byte	0x04
	.zero		1


	//   ....[41]....
        /*0acc*/ 	.word	0x00008cd0
        /*0ad0*/ 	.word	0x00000000
        /*0ad4*/ 	.word	0x00000000
        /*0ad8*/ 	.short	0x0101
        /*0ada*/ 	.byte	0x3f
	.zero		1


	//   ....[42]....
        /*0adc*/ 	.word	0x0000a9a0
        /*0ae0*/ 	.word	0x00000000
        /*0ae4*/ 	.word	0x00016840
        /*0ae8*/ 	.short	0x010a
        /*0aea*/ 	.byte	0x3f
	.zero		1


	//   ....[43]....
        /*0aec*/ 	.word	0x0000b100
        /*0af0*/ 	.word	0x00000000
        /*0af4*/ 	.word	0x00016830
        /*0af8*/ 	.short	0x0107
        /*0afa*/ 	.byte	0x3f
	.zero		1


	//   ....[44]....
        /*0afc*/ 	.word	0x0000b1c0
        /*0b00*/ 	.word	0x00000000
        /*0b04*/ 	.word	0x00016830
        /*0b08*/ 	.short	0x0101
        /*0b0a*/ 	.byte	0x3f
	.zero		1


	//   ....[45]....
        /*0b0c*/ 	.word	0x0000bf30
        /*0b10*/ 	.word	0x00000010
        /*0b14*/ 	.word	0x00016800
        /*0b18*/ 	.short	0x0107
        /*0b1a*/ 	.byte	0x3f
	.zero		1


	//   ....[46]....
        /*0b1c*/ 	.word	0x0000c020
        /*0b20*/ 	.word	0x00000010
        /*0b24*/ 	.word	0x00016800
        /*0b28*/ 	.short	0x0101
        /*0b2a*/ 	.byte	0x3f
	.zero		1


	//   ....[47]....
        /*0b2c*/ 	.word	0x0000c040
        /*0b30*/ 	.word	0x00000010
        /*0b34*/ 	.word	0x00016820
        /*0b38*/ 	.short	0x010a
        /*0b3a*/ 	.byte	0x3f
	.zero		1


	//   ....[48]....
        /*0b3c*/ 	.word	0x0000c3c0
        /*0b40*/ 	.word	0x00000005
        /*0b44*/ 	.word	0x00016840
        /*0b48*/ 	.short	0x010a
        /*0b4a*/ 	.byte	0x3f
	.zero		1


	//   ....[49]....
        /*0b4c*/ 	.word	0x0000c8e0
        /*0b50*/ 	.word	0x00000005
        /*0b54*/ 	.word	0x00016830
        /*0b58*/ 	.short	0x0107
        /*0b5a*/ 	.byte	0x3f
	.zero		1


	//   ....[50]....
        /*0b5c*/ 	.word	0x0000c9a0
        /*0b60*/ 	.word	0x00000005
        /*0b64*/ 	.word	0x00016830
        /*0b68*/ 	.short	0x0101
        /*0b6a*/ 	.byte	0x3f
	.zero		1


	//   ....[51]....
        /*0b6c*/ 	.word	0x0000ca00
        /*0b70*/ 	.word	0x00000005
        /*0b74*/ 	.word	0x00016860
        /*0b78*/ 	.short	0x010a
        /*0b7a*/ 	.byte	0x3f
	.zero		1


	//   ....[52]....
        /*0b7c*/ 	.word	0x0000cf10
        /*0b80*/ 	.word	0x00000005
        /*0b84*/ 	.word	0x00016850
        /*0b88*/ 	.short	0x0107
        /*0b8a*/ 	.byte	0x3f
	.zero		1


	//   ....[53]....
        /*0b8c*/ 	.word	0x0000d070
        /*0b90*/ 	.word	0x00000005
        /*0b94*/ 	.word	0x00016850
        /*0b98*/ 	.short	0x0101
        /*0b9a*/ 	.byte	0x3f
	.zero		1


	//   ....[54]....
        /*0b9c*/ 	.word	0x0000d280
        /*0ba0*/ 	.word	0x00000004
        /*0ba4*/ 	.word	0x00016860
        /*0ba8*/ 	.short	0x010a
        /*0baa*/ 	.byte	0x3f
	.zero		1


	//   ....[55]....
        /*0bac*/ 	.word	0x0000d730
        /*0bb0*/ 	.word	0x00000004
        /*0bb4*/ 	.word	0x00016850
        /*0bb8*/ 	.short	0x0107
        /*0bba*/ 	.byte	0x3f
	.zero		1


	//   ....[56]....
        /*0bbc*/ 	.word	0x0000d7f0
        /*0bc0*/ 	.word	0x00000004
        /*0bc4*/ 	.word	0x00016850
        /*0bc8*/ 	.short	0x0101
        /*0bca*/ 	.byte	0x3f
	.zero		1


	//   ....[57]....
        /*0bcc*/ 	.word	0x0000dac0
        /*0bd0*/ 	.word	0x00000005
        /*0bd4*/ 	.word	0x00016820
        /*0bd8*/ 	.short	0x010a
        /*0bda*/ 	.byte	0x3f
	.zero		1


	//   ....[58]....
        /*0bdc*/ 	.word	0x0000dc40
        /*0be0*/ 	.word	0x00000003
        /*0be4*/ 	.word	0x00016840
        /*0be8*/ 	.short	0x010a
        /*0bea*/ 	.byte	0x3f
	.zero		1


	//   ....[59]....
        /*0bec*/ 	.word	0x0000dce0
        /*0bf0*/ 	.word	0x00000005
        /*0bf4*/ 	.word	0x00016840
        /*0bf8*/ 	.short	0x010a
        /*0bfa*/ 	.byte	0x3f
	.zero		1


	//   ....[60]....
        /*0bfc*/ 	.word	0x0000dd20
        /*0c00*/ 	.word	0x00000003
        /*0c04*/ 	.word	0x00016860
        /*0c08*/ 	.short	0x010a
        /*0c0a*/ 	.byte	0x3f
	.zero		1


	//   ....[61]....
        /*0c0c*/ 	.word	0x0000dd60
        /*0c10*/ 	.word	0x00000005
        /*0c14*/ 	.word	0x00016860
        /*0c18*/ 	.short	0x010a
        /*0c1a*/ 	.byte	0x3f
	.zero		1


	//   ....[62]....
        /*0c1c*/ 	.word	0x0000ddd0
        /*0c20*/ 	.word	0x00000003
        /*0c24*/ 	.word	0x00016800
        /*0c28*/ 	.short	0x010a
        /*0c2a*/ 	.byte	0x3f
	.zero		1


	//   ....[63]....
        /*0c2c*/ 	.word	0x0000de20
        /*0c30*/ 	.word	0x00000004
        /*0c34*/ 	.word	0x00016830
        /*0c38*/ 	.short	0x010a
        /*0c3a*/ 	.byte	0x3f
	.zero		1


	//   ....[64]....
        /*0c3c*/ 	.word	0x0000de80
        /*0c40*/ 	.word	0x00000003
        /*0c44*/ 	.word	0x00016830
        /*0c48*/ 	.short	0x010a
        /*0c4a*/ 	.byte	0x3f
	.zero		1


	//   ....[65]....
        /*0c4c*/ 	.word	0x0000dee0
        /*0c50*/ 	.word	0x00000003
        /*0c54*/ 	.word	0x00016850
        /*0c58*/ 	.short	0x010a
        /*0c5a*/ 	.byte	0x3f
	.zero		1


	//   ....[66]....
        /*0c5c*/ 	.word	0x0000df40
        /*0c60*/ 	.word	0x00000003
        /*0c64*/ 	.word	0x00016830
        /*0c68*/ 	.short	0x010a
        /*0c6a*/ 	.byte	0x3f
	.zero		1


	//   ....[67]....
        /*0c6c*/ 	.word	0x0000dfa0
        /*0c70*/ 	.word	0x00000003
        /*0c74*/ 	.word	0x00016850
        /*0c78*/ 	.short	0x010a
        /*0c7a*/ 	.byte	0x3f
	.zero		1


	//   ....[68]....
        /*0c7c*/ 	.word	0x0000e000
        /*0c80*/ 	.word	0x00000007
        /*0c84*/ 	.word	0x00016850
        /*0c88*/ 	.short	0x010a
        /*0c8a*/ 	.byte	0x3f
	.zero		1


	//   ....[69]....
        /*0c8c*/ 	.word	0x0000e100
        /*0c90*/ 	.word	0x00000000
        /*0c94*/ 	.word	0x00016840
        /*0c98*/ 	.short	0x010a
        /*0c9a*/ 	.byte	0x3f
	.zero		1


	//   ....[70]....
        /*0c9c*/ 	.word	0x0000fb30
        /*0ca0*/ 	.word	0x00000010
        /*0ca4*/ 	.word	0x00016820
        /*0ca8*/ 	.short	0x010a
        /*0caa*/ 	.byte	0x3f
	.zero		1


	//   ....[71]....
        /*0cac*/ 	.word	0x0000fb80
        /*0cb0*/ 	.word	0x00000005
        /*0cb4*/ 	.word	0x00016840
        /*0cb8*/ 	.short	0x010a
        /*0cba*/ 	.byte	0x3f
	.zero		1


	//   ....[72]....
        /*0cbc*/ 	.word	0x000104c0
        /*0cc0*/ 	.word	0x00000005
        /*0cc4*/ 	.word	0x00016860
        /*0cc8*/ 	.short	0x010a
        /*0cca*/ 	.byte	0x3f
	.zero		1


	//   ....[73]....
        /*0ccc*/ 	.word	0x00010e30
        /*0cd0*/ 	.word	0x00000004
        /*0cd4*/ 	.word	0x00016860
        /*0cd8*/ 	.short	0x010a
        /*0cda*/ 	.byte	0x3f
	.zero		1


	//   ....[74]....
        /*0cdc*/ 	.word	0x00011830
        /*0ce0*/ 	.word	0x00000005
        /*0ce4*/ 	.word	0x00016820
        /*0ce8*/ 	.short	0x010a
        /*0cea*/ 	.byte	0x3f
	.zero		1


	//   ....[75]....
        /*0cec*/ 	.word	0x000119d0
        /*0cf0*/ 	.word	0x00000003
        /*0cf4*/ 	.word	0x00016840
        /*0cf8*/ 	.short	0x010a
        /*0cfa*/ 	.byte	0x3f
	.zero		1


	//   ....[76]....
        /*0cfc*/ 	.word	0x00011a20
        /*0d00*/ 	.word	0x00000005
        /*0d04*/ 	.word	0x00016840
        /*0d08*/ 	.short	0x010a
        /*0d0a*/ 	.byte	0x3f
	.zero		1


	//   ....[77]....
        /*0d0c*/ 	.word	0x00011a70
        /*0d10*/ 	.word	0x00000003
        /*0d14*/ 	.word	0x00016860
        /*0d18*/ 	.short	0x010a
        /*0d1a*/ 	.byte	0x3f
	.zero		1


	//----- nvinfo : EIATTR_NUM_MBARRIERS
	.align		4
.L_1553:
        /*0d1c*/ 	.byte	0x03, 0x38
        /*0d1e*/ 	.short	0x0016


	//----- nvinfo : EIATTR_EXIT_INSTR_OFFSETS
	.align		4
        /*0d20*/ 	.byte	0x04, 0x1c
        /*0d22*/ 	.short	(.L_1555 - .L_1554)


	//   ....[0]....
.L_1554:
        /*0d24*/ 	.word	0x00000970


	//   ....[1]....
        /*0d28*/ 	.word	0x00009720


	//   ....[2]....
        /*0d2c*/ 	.word	0x0000ddb0


	//----- nvinfo : EIATTR_MAX_THREADS
	.align		4
.L_1555:
        /*0d30*/ 	.byte	0x04, 0x05
        /*0d32*/ 	.short	(.L_1557 - .L_1556)
.L_1556:
        /*0d34*/ 	.word	0x00000200
        /*0d38*/ 	.word	0x00000001
        /*0d3c*/ 	.word	0x00000001


	//----- nvinfo : EIATTR_CRS_STACK_SIZE
	.align		4
.L_1557:
        /*0d40*/ 	.byte	0x04, 0x1e
        /*0d42*/ 	.short	(.L_1559 - .L_1558)
.L_1558:
        /*0d44*/ 	.word	0x00000000


	//----- nvinfo : EIATTR_CBANK_PARAM_SIZE
	.align		4
.L_1559:
        /*0d48*/ 	.byte	0x03, 0x19
        /*0d4a*/ 	.short	0x0af0


	//----- nvinfo : EIATTR_PARAM_CBANK
	.align		4
        /*0d4c*/ 	.byte	0x04, 0x0a
        /*0d4e*/ 	.short	(.L_1561 - .L_1560)
	.align		4
.L_1560:
        /*0d50*/ 	.word	index@(.nv.constant0._ZN7cutlass13device_kernelIN5flash11enable_sm90INS1_16FlashAttnFwdSm90INS1_25CollectiveMainloopFwdSm90ILi2EN4cute5tupleIJNS5_1CILi1EEES8_S8_EEENS6_IJNS7_ILi192EEENS7_ILi128EEENS7_ILi64EEEEEELi64ENS_6half_tEfNS_4arch4Sm90ELb1ELb0ELb0ELb0ELb1ELb0ELb0ELb1ELb1ELb1ELb0ELb0EEENS1_21CollectiveEpilogueFwdINS6_IJSA_SC_SB_EEES9_SE_SG_Li384ELb0ELb1ELb0ELb0EEENS1_30DynamicPersistentTileSchedulerILi384ELi128ELb0ELb1ELb1EEEEEEEEEvNT_6ParamsE)
        /*0d54*/ 	.short	0x0210
        /*0d56*/ 	.short	0x0af0


	//----- nvinfo : EIATTR_SW_WAR
	.align		4
.L_1561:
        /*0d58*/ 	.byte	0x04, 0x36
        /*0d5a*/ 	.short	(.L_1563 - .L_1562)
.L_1562:
        /*0d5c*/ 	.word	0x00000008
.L_1563:


//--------------------- .nv.info._ZN7cutlass13device_kernelIN5flash11enable_sm90INS1_16FlashAttnFwdSm90INS1_25CollectiveMainloopFwdSm90ILi2EN4cute5tupleIJNS5_1CILi1EEES8_S8_EEENS6_IJNS7_ILi192EEENS7_ILi128EEENS7_ILi64EEEEEELi64ENS_6half_tEfNS_4arch4Sm90ELb1ELb0ELb0ELb1ELb1ELb0ELb0ELb1ELb1ELb1ELb0ELb0EEENS1_21CollectiveEpilogueFwdINS6_IJSA_SC_SB_EEES9_SE_SG_Li384ELb1ELb1ELb0ELb0EEENS1_36VarlenDynamicPersistentTileSchedulerILi192ELi128ELi384ELi128ELb0ELb1ELb1ELb1ELb1ELb1EEEEEEEEEvNT_6ParamsE --------------------------
	.section	.nv.info._ZN7cutlass13device_kernelIN5flash11enable_sm90INS1_16FlashAttnFwdSm90INS1_25CollectiveMainloopFwdSm90ILi2EN4cute5tupleIJNS5_1CILi1EEES8_S8_EEENS6_IJNS7_ILi192EEENS7_ILi128EEENS7_ILi64EEEEEELi64ENS_6half_tEfNS_4arch4Sm90ELb1ELb0ELb0ELb1ELb1ELb0ELb0ELb1ELb1ELb1ELb0ELb0EEENS1_21CollectiveEpilogueFwdINS6_IJSA_SC_SB_EEES9_SE_SG_Li384ELb1ELb1ELb0ELb0EEENS1_36VarlenDynamicPersistentTileSchedulerILi192ELi128ELi384ELi128ELb0ELb1ELb1ELb1ELb1ELb1EEEEEEEEEvNT_6ParamsE,"",@"SHT_CUDA_INFO"
	.sectionflags	@""
	.align	4


	//----- nvinfo : EIATTR_CUDA_API_VERSION
	.align		4
        /*0000*/ 	.byte	0x04, 0x37
        /*0002*/ 	.short	(.L_1565 - .L_1564)
.L_1564:
        /*0004*/ 	.word	0x00000082


	//----- nvinfo : EIATTR_KPARAM_INFO
	.align		4
.L_1565:
        /*0008*/ 	.byte	0x04, 0x17
        /*000a*/ 	.short	(.L_1567 - .L_1566)
.L_1566:
        /*000c*/ 	.word	0x00000000
        /*0010*/ 	.short	0x0000
        /*0012*/ 	.short	0x0070
        /*0014*/ 	.byte	0x00, 0xf0, 0x01, 0x2a


	//----- nvinfo : EIATTR_SPARSE_MMA_MASK
	.align		4
.L_1567:
        /*0018*/ 	.byte	0x03, 0x50
        /*001a*/ 	.short	0x0000


	//----- nvinfo : EIATTR_MAXREG_COUNT
	.align		4
        /*001c*/ 	.byte	0x03, 0x1b
        /*001e*/ 	.short	0x0080


	//----- nvinfo : EIATTR_NUM_BARRIERS
	.align		4
        /*0020*/ 	.byte	0x02, 0x4c
        /*0022*/ 	.byte	0x10
	.zero		1


	//----- nvinfo : EIATTR_EXTERNS
	.align		4
        /*0024*/ 	.byte	0x04, 0x0f
        /*0026*/ 	.short	(.L_1569 - .L_1568)


	//   ....[0]....
	.align		4
.L_1568:
        /*0028*/ 	.word	index@(__assertfail)


	//----- nvinfo : EIATTR_ANNOTATIONS
	.align		4
.L_1569:
        /*002c*/ 	.byte	0x04, 0x55
        /*002e*/ 	.short	(.L_1571 - .L_1570)


	//   ....[0]....
.L_1570:
        /* <DEDUP_REMOVED lines=30> */


	//----- nvinfo : EIATTR_MERCURY_ISA_VERSION
	.align		4
.L_1571:
        /*01f8*/ 	.byte	0x03, 0x5f
        /*01fa*/ 	.short	0x0101


	//----- nvinfo : EIATTR_UNUSED_LOAD_BYTE_OFFSET
	.align		4
        /*01fc*/ 	.byte	0x04, 0x44
        /*01fe*/ 	.short	(.L_1573 - .L_1572)


	//   ....[0]....
.L_1572:
        /*0200*/ 	.word	0x00000970
        /*0204*/ 	.word	0x0000fff0


	//   ....[1]....
        /*0208*/ 	.word	0x00008410
        /*020c*/ 	.word	0x0000fff0


	//----- nvinfo : EIATTR_INT_WARP_WIDE_INSTR_OFFSETS
	.align		4
.L_1573:
        /*0210*/ 	.byte	0x04, 0x31
        /*0212*/ 	.short	(.L_1575 - .L_1574)


	//   ....[0]....
.L_1574:
        /*0214*/ 	.word	0x000000c0


	//   ....[1]....
        /*0218*/ 	.word	0x000000d0


	//   ....[2]....
        /*021c*/ 	.word	0x00000170


	//   ....[3]....
        /*0220*/ 	.word	0x0000b050


	//   ....[4]....
        /*0224*/ 	.word	0x0000b0e0


	//   ....[5]....
        /*0228*/ 	.word	0x0000e2d0


	//   ....[6]....
        /*022c*/ 	.word	0x0000e360


	//----- nvinfo : EIATTR_COOP_GROUP_MASK_REGIDS
	.align		4
.L_1575:
        /*0230*/ 	.byte	0x04, 0x29
        /*0232*/ 	.short	(.L_1577 - .L_1576)


	//   ....[0]....
.L_1576:
        /*0234*/ 	.word	0xffffffff


	//   ....[1]....
        /*0238*/ 	.word	0xffffffff


	//   ....[2]....
        /*023c*/ 	.word	0xffffffff


	//   ....[3]....
        /*0240*/ 	.word	0xffffffff


	//   ....[4]....
        /*0244*/ 	.word	0xffffffff


	//   ....[5]....
        /*0248*/ 	.word	0xffffffff


	//   ....[6]....
        /*024c*/ 	.word	0xffffffff


	//   ....[7]....
        /*0250*/ 	.word	0xffffffff


	//   ....[8]....
        /*0254*/ 	.word	0xffffffff


	//   ....[9]....
        /*0258*/ 	.word	0xffffffff


	//   ....[10]....
        /*025c*/ 	.word	0xffffffff


	//   ....[11]....
        /*0260*/ 	.word	0xffffffff


	//   ....[12]....
        /*0264*/ 	.word	0xffffffff


	//   ....[13]....
        /*0268*/ 	.word	0xffffffff


	//   ....[14]....
        /*026c*/ 	.word	0xffffffff


	//   ....[15]....
        /*0270*/ 	.word	0xffffffff


	//   ....[16]....
        /*0274*/ 	.word	0xffffffff


	//   ....[17]....
        /*0278*/ 	.word	0xffffffff


	//   ....[18]....
        /*027c*/ 	.word	0xffffffff


	//   ....[19]....
        /*0280*/ 	.word	0xffffffff


	//   ....[20]....
        /*0284*/ 	.word	0xffffffff


	//   ....[21]....
        /*0288*/ 	.word	0xffffffff


	//   ....[22]....
        /*028c*/ 	.word	0xffffffff


	//   ....[23]....
        /*0290*/ 	.word	0xffffffff


	//   ....[24]....
        /*0294*/ 	.word	0xffffffff


	//   ....[25]....
        /*0298*/ 	.word	0xffffffff


	//   ....[26]....
        /*029c*/ 	.word	0xffffffff


	//   ....[27]....
        /*02a0*/ 	.word	0xffffffff


	//   ....[28]....
        /*02a4*/ 	.word	0xffffffff


	//   ....[29]....
        /*02a8*/ 	.word	0xffffffff


	//   ....[30]....
        /*02ac*/ 	.word	0xffffffff


	//   ....[31]....
        /*02b0*/ 	.word	0xffffffff


	//   ....[32]....
        /*02b4*/ 	.word	0xffffffff


	//   ....[33]....
        /*02b8*/ 	.word	0xffffffff


	//   ....[34]....
        /*02bc*/ 	.word	0xffffffff


	//   ....[35]....
        /*02c0*/ 	.word	0xffffffff


	//   ....[36]....
        /*02c4*/ 	.word	0xffffffff


	//   ....[37]....
        /*02c8*/ 	.word	0xffffffff


	//   ....[38]....
        /*02cc*/ 	.word	0xffffffff


	//   ....[39]....
        /*02d0*/ 	.word	0xffffffff


	//   ....[40]....
        /*02d4*/ 	.word	0xffffffff


	//   ....[41]....
        /*02d8*/ 	.word	0xffffffff


	//   ....[42]....
        /*02dc*/ 	.word	0xffffffff


	//   ....[43]....
        /*02e0*/ 	.word	0xffffffff


	//   ....[44]....
        /*02e4*/ 	.word	0xffffffff


	//   ....[45]....
        /*02e8*/ 	.word	0xffffffff


	//   ....[46]....
        /*02ec*/ 	.word	0xffffffff


	//   ....[47]....
        /*02f0*/ 	.word	0xffffffff


	//   ....[48]....
        /*02f4*/ 	.word	0xffffffff


	//   ....[49]....
        /*02f8*/ 	.word	0xffffffff


	//   ....[50]....
        /*02fc*/ 	.word	0xffffffff


	//   ....[51]....
        /*0300*/ 	.word	0xffffffff


	//   ....[52]....
        /*0304*/ 	.word	0xffffffff


	//   ....[53]....
        /*0308*/ 	.word	0xffffffff


	//   ....[54]....
        /*030c*/ 	.word	0xffffffff


	//   ....[55]....
        /*0310*/ 	.word	0xffffffff


	//   ....[56]....
        /*0314*/ 	.word	0xffffffff


	//   ....[57]....
        /*0318*/ 	.word	0xffffffff


	//   ....[58]....
        /*031c*/ 	.word	0xffffffff


	//   ....[59]....
        /*0320*/ 	.word	0xffffffff


	//   ....[60]....
        /*0324*/ 	.word	0xffffffff


	//   ....[61]....
        /*0328*/ 	.word	0xffffffff


	//   ....[62]....
        /*032c*/ 	.word	0xffffffff


	//   ....[63]....
        /*0330*/ 	.word	0xffffffff


	//   ....[64]....
        /*0334*/ 	.word	0xffffffff


	//   ....[65]....
        /*0338*/ 	.word	0xffffffff


	//   ....[66]....
        /*033c*/ 	.word	0xffffffff


	//   ....[67]....
        /*0340*/ 	.word	0xffffffff


	//   ....[68]....
        /*0344*/ 	.word	0xffffffff


	//   ....[69]....
        /*0348*/ 	.word	0xffffffff


	//   ....[70]....
        /*034c*/ 	.word	0xffffffff


	//   ....[71]....
        /*0350*/ 	.word	0xffffffff


	//   ....[72]....
        /*0354*/ 	.word	0xffffffff


	//   ....[73]....
        /*0358*/ 	.word	0xffffffff


	//   ....[74]....
        /*035c*/ 	.word	0xffffffff


	//   ....[75]....
        /*0360*/ 	.word	0xffffffff


	//   ....[76]....
        /*0364*/ 	.word	0xffffffff


	//   ....[77]....
        /*0368*/ 	.word	0xffffffff


	//   ....[78]....
        /*036c*/ 	.word	0xffffffff


	//   ....[79]....
        /*0370*/ 	.word	0xffffffff


	//   ....[80]....
        /*0374*/ 	.word	0xffffffff


	//   ....[81]....
        /*0378*/ 	.word	0xffffffff


	//   ....[82]....
        /*037c*/ 	.word	0xffffffff


	//   ....[83]....
        /*0380*/ 	.word	0xffffffff


	//   ....[84]....
        /*0384*/ 	.word	0xffffffff


	//   ....[85]....
        /*0388*/ 	.word	0xffffffff


	//   ....[86]....
        /*038c*/ 	.word	0xffffffff


	//   ....[87]....
        /*0390*/ 	.word	0xffffffff


	//   ....[88]....
        /*0394*/ 	.word	0xffffffff


	//   ....[89]....
        /*0398*/ 	.word	0xffffffff


	//   ....[90]....
        /*039c*/ 	.word	0xffffffff


	//   ....[91]....
        /*03a0*/ 	.word	0xffffffff


	//   ....[92]....
        /*03a4*/ 	.word	0xffffffff


	//   ....[93]....
        /*03a8*/ 	.word	0xffffffff


	//   ....[94]....
        /*03ac*/ 	.word	0xffffffff


	//   ....[95]....
        /*03b0*/ 	.word	0xffffffff


	//   ....[96]....
        /*03b4*/ 	.word	0xffffffff


	//   ....[97]....
        /*03b8*/ 	.word	0xffffffff


	//   ....[98]....
        /*03bc*/ 	.word	0xffffffff


	//   ....[99]....
        /*03c0*/ 	.word	0xffffffff


	//   ....[100]....
        /*03c4*/ 	.word	0xffffffff


	//   ....[101]....
        /*03c8*/ 	.word	0xffffffff


	//   ....[102]....
        /*03cc*/ 	.word	0xffffffff


	//   ....[103]....
        /*03d0*/ 	.word	0xffffffff


	//   ....[104]....
        /*03d4*/ 	.word	0xffffffff


	//   ....[105]....
        /*03d8*/ 	.word	0xffffffff


	//   ....[106]....
        /*03dc*/ 	.word	0xffffffff


	//   ....[107]....
        /*03e0*/ 	.word	0xffffffff


	//   ....[108]....
        /*03e4*/ 	.word	0xffffffff


	//   ....[109]....
        /*03e8*/ 	.word	0xffffffff


	//   ....[110]....
        /*03ec*/ 	.word	0xffffffff


	//   ....[111]....
        /*03f0*/ 	.word	0xffffffff


	//   ....[112]....
        /*03f4*/ 	.word	0xffffffff


	//   ....[113]....
        /*03f8*/ 	.word	0xffffffff


	//   ....[114]....
        /*03fc*/ 	.word	0xffffffff


	//   ....[115]....
        /*0400*/ 	.word	0xffffffff


	//   ....[116]....
        /*0404*/ 	.word	0xffffffff


	//   ....[117]....
        /*0408*/ 	.word	0xffffffff


	//   ....[118]....
        /*040c*/ 	.word	0xffffffff


	//   ....[119]....
        /*0410*/ 	.word	0xffffffff


	//   ....[120]....
        /*0414*/ 	.word	0xffffffff


	//   ....[121]....
        /*0418*/ 	.word	0xffffffff


	//   ....[122]....
        /*041c*/ 	.word	0xffffffff


	//   ....[123]....
        /*0420*/ 	.word	0xffffffff


	//   ....[124]....
        /*0424*/ 	.word	0xffffffff


	//   ....[125]....
        /*0428*/ 	.word	0xffffffff


	//   ....[126]....
        /*042c*/ 	.word	0xffffffff


	//   ....[127]....
        /*0430*/ 	.word	0xffffffff


	//   ....[128]....
        /*0434*/ 	.word	0xffffffff


	//   ....[129]....
        /*0438*/ 	.word	0xffffffff


	//   ....[130]....
        /*043c*/ 	.word	0xffffffff


	//   ....[131]....
        /*0440*/ 	.word	0xffffffff


	//   ....[132]....
        /*0444*/ 	.word	0xffffffff


	//   ....[133]....
        /*0448*/ 	.word	0xffffffff


	//   ....[134]....
        /*044c*/ 	.word	0xffffffff


	//   ....[135]....
        /*0450*/ 	.word	0xffffffff


	//   ....[136]....
        /*0454*/ 	.word	0xffffffff


	//   ....[137]....
        /*0458*/ 	.word	0xffffffff


	//   ....[138]....
        /*045c*/ 	.word	0xffffffff


	//   ....[139]....
        /*0460*/ 	.word	0xffffffff


	//   ....[140]....
        /*0464*/ 	.word	0xffffffff


	//   ....[141]....
        /*0468*/ 	.word	0xffffffff


	//   ....[142]....
        /*046c*/ 	.word	0xffffffff


	//   ....[143]....
        /*0470*/ 	.word	0xffffffff


	//   ....[144]....
        /*0474*/ 	.word	0xffffffff


	//   ....[145]....
        /*0478*/ 	.word	0xffffffff


	//   ....[146]....
        /*047c*/ 	.word	0xffffffff


	//   ....[147]....
        /*0480*/ 	.word	0xffffffff


	//   ....[148]....
        /*0484*/ 	.word	0xffffffff


	//   ....[149]....
        /*0488*/ 	.word	0xffffffff


	//   ....[150]....
        /*048c*/ 	.word	0xffffffff


	//   ....[151]....
        /*0490*/ 	.word	0xffffffff


	//   ....[152]....
        /*0494*/ 	.word	0xffffffff


	//   ....[153]....
        /*0498*/ 	.word	0xffffffff


	//   ....[154]....
        /*049c*/ 	.word	0xffffffff


	//   ....[155]....
        /*04a0*/ 	.word	0xffffffff


	//   ....[156]....
        /*04a4*/ 	.word	0xffffffff


	//   ....[157]....
        /*04a8*/ 	.word	0xffffffff


	//   ....[158]....
        /*04ac*/ 	.word	0xffffffff


	//   ....[159]....
        /*04b0*/ 	.word	0xffffffff


	//   ....[160]....
        /*04b4*/ 	.word	0xffffffff


	//   ....[161]....
        /*04b8*/ 	.word	0xffffffff


	//   ....[162]....
        /*04bc*/ 	.word	0xffffffff


	//   ....[163]....
        /*04c0*/ 	.word	0xffffffff


	//   ....[164]....
        /*04c4*/ 	.word	0xffffffff


	//   ....[165]....
        /*04c8*/ 	.word	0xffffffff


	//   ....[166]....
        /*04cc*/ 	.word	0xffffffff


	//   ....[167]....
        /*04d0*/ 	.word	0xffffffff


	//   ....[168]....
        /*04d4*/ 	.word	0xffffffff


	//   ....[169]....
        /*04d8*/ 	.word	0x0500000f


	//   ....[170]....
        /*04dc*/ 	.word	0x0500000f


	//   ....[171]....
        /*04e0*/ 	.word	0x0500000f


	//   ....[172]....
        /*04e4*/ 	.word	0x0500000f


	//   ....[173]....
        /*04e8*/ 	.word	0x0500000f


	//   ....[174]....
        /*04ec*/ 	.word	0x0500000f


	//   ....[175]....
        /*04f0*/ 	.word	0x0500000f


	//   ....[176]....
        /*04f4*/ 	.word	0x0500000f


	//   ....[177]....
        /*04f8*/ 	.word	0x0500000f


	//   ....[178]....
        /*04fc*/ 	.word	0x0500000f


	//   ....[179]....
        /*0500*/ 	.word	0x0500000f


	//   ....[180]....
        /*0504*/ 	.word	0x0500000f


	//   ....[181]....
        /*0508*/ 	.word	0x0500000f


	//   ....[182]....
        /*050c*/ 	.word	0x0500000f


	//   ....[183]....
        /*0510*/ 	.word	0x0500000f


	//   ....[184]....
        /*0514*/ 	.word	0x0500000f


	//   ....[185]....
        /*0518*/ 	.word	0x0500000f


	//   ....[186]....
        /*051c*/ 	.word	0x0500000f


	//   ....[187]....
        /*0520*/ 	.word	0x0500000f


	//   ....[188]....
        /*0524*/ 	.word	0x0500000f


	//   ....[189]....
        /*0528*/ 	.word	0x0500000f


	//   ....[190]....
        /*052c*/ 	.word	0x0500000f


	//   ....[191]....
        /*0530*/ 	.word	0x0500000f


	//   ....[192]....
        /*0534*/ 	.word	0x0500000f


	//   ....[193]....
        /*0538*/ 	.word	0x0500000f


	//   ....[194]....
        /*053c*/ 	.word	0x0500000f


	//   ....[195]....
        /*0540*/ 	.word	0x0500000f


	//   ....[196]....
        /*0544*/ 	.word	0x0500000f


	//   ....[197]....
        /*0548*/ 	.word	0x0500000f


	//   ....[198]....
        /*054c*/ 	.word	0x0500000f


	//   ....[199]....
        /*0550*/ 	.word	0x0500000f


	//   ....[200]....
        /*0554*/ 	.word	0x0500000f


	//   ....[201]....
        /*0558*/ 	.word	0x0500000f


	//   ....[202]....
        /*055c*/ 	.word	0x0500000f


	//   ....[203]....
        /*0560*/ 	.word	0x0500000f


	//   ....[204]....
        /*0564*/ 	.word	0x0500000f


	//   ....[205]....
        /*0568*/ 	.word	0x0500000f


	//   ....[206]....
        /*056c*/ 	.word	0x0500000f


	//   ....[207]....
        /*0570*/ 	.word	0x0500000f


	//   ....[208]....
        /*0574*/ 	.word	0x0500000f


	//   ....[209]....
        /*0578*/ 	.word	0x0500000f


	//   ....[210]....
        /*057c*/ 	.word	0x0500000f


	//   ....[211]....
        /*0580*/ 	.word	0x0500000f


	//   ....[212]....
        /*0584*/ 	.word	0x0500000f


	//   ....[213]....
        /*0588*/ 	.word	0x0500000f


	//   ....[214]....
        /*058c*/ 	.word	0x0500000f


	//   ....[215]....
        /*0590*/ 	.word	0x0500000f


	//   ....[216]....
        /*0594*/ 	.word	0x0500000f


	//   ....[217]....
        /*0598*/ 	.word	0x0500000f


	//   ....[218]....
        /*059c*/ 	.word	0x0500000f


	//   ....[219]....
        /*05a0*/ 	.word	0x0500000f


	//   ....[220]....
        /*05a4*/ 	.word	0x0500000f


	//   ....[221]....
        /*05a8*/ 	.word	0x0500000f


	//   ....[222]....
        /*05ac*/ 	.word	0x0500000f


	//   ....[223]....
        /*05b0*/ 	.word	0x0500000f


	//   ....[224]....
        /*05b4*/ 	.word	0x0500000f


	//   ....[225]....
        /*05b8*/ 	.word	0x0500000f


	//   ....[226]....
        /*05bc*/ 	.word	0x0500000f


	//   ....[227]....
        /*05c0*/ 	.word	0x0500000f


	//   ....[228]....
        /*05c4*/ 	.word	0x0500000f


	//   ....[229]....
        /*05c8*/ 	.word	0x0500000f


	//   ....[230]....
        /*05cc*/ 	.word	0x0500000f


	//   ....[231]....
        /*05d0*/ 	.word	0x0500000f


	//   ....[232]....
        /*05d4*/ 	.word	0x0500000f


	//   ....[233]....
        /*05d8*/ 	.word	0x0500000f


	//   ....[234]....
        /*05dc*/ 	.word	0x0500000f


	//   ....[235]....
        /*05e0*/ 	.word	0x0500000f


	//   ....[236]....
        /*05e4*/ 	.word	0x0500000f


	//   ....[237]....
        /*05e8*/ 	.word	0x0500000f


	//   ....[238]....
        /*05ec*/ 	.word	0x0500000f


	//   ....[239]....
        /*05f0*/ 	.word	0x0500000f


	//   ....[240]....
        /*05f4*/ 	.word	0x0500000f


	//   ....[241]....
        /*05f8*/ 	.word	0x0500000f


	//   ....[242]....
        /*05fc*/ 	.word	0x0500000f


	//   ....[243]....
        /*0600*/ 	.word	0x0500000f


	//   ....[244]....
        /*0604*/ 	.word	0x0500000f


	//   ....[245]....
        /*0608*/ 	.word	0x0500000f


	//   ....[246]....
        /*060c*/ 	.word	0x0500000f


	//   ....[247]....
        /*0610*/ 	.word	0x0500000f


	//   ....[248]....
        /*0614*/ 	.word	0x0500000f


	//   ....[249]....
        /*0618*/ 	.word	0x0500000f


	//   ....[250]....
        /*061c*/ 	.word	0x0500000f


	//   ....[251]....
        /*0620*/ 	.word	0x0500000f


	//   ....[252]....
        /*0624*/ 	.word	0x0500000f


	//   ....[253]....
        /*0628*/ 	.word	0x0500000f


	//   ....[254]....
        /*062c*/ 	.word	0x0500000f


	//   ....[255]....
        /*0630*/ 	.word	0x0500000f


	//   ....[0]....
        /*0634*/ 	.word	0x0500000f


	//   ....[1]....
        /*0638*/ 	.word	0x0500000f


	//   ....[2]....
        /*063c*/ 	.word	0x0500000f


	//   ....[3]....
        /*0640*/ 	.word	0x0500000f


	//   ....[4]....
        /*0644*/ 	.word	0x0500000f


	//   ....[5]....
        /*0648*/ 	.word	0x0500000f


	//   ....[6]....
        /*064c*/ 	.word	0x0500000f


	//   ....[7]....
        /*0650*/ 	.word	0x0500000f


	//   ....[8]....
        /*0654*/ 	.word	0x0500000f


	//   ....[9]....
        /*0658*/ 	.word	0x0500000f


	//   ....[10]....
        /*065c*/ 	.word	0x0500000f


	//   ....[11]....
        /*0660*/ 	.word	0x0500000f


	//   ....[12]....
        /*0664*/ 	.word	0x0500000f


	//   ....[13]....
        /*0668*/ 	.word	0x0500000f


	//   ....[14]....
        /*066c*/ 	.word	0x0500000f


	//   ....[15]....
        /*0670*/ 	.word	0x0500000f


	//   ....[16]....
        /*0674*/ 	.word	0x0500000f


	//   ....[17]....
        /*0678*/ 	.word	0x0500000f


	//   ....[18]....
        /*067c*/ 	.word	0x0500000f


	//   ....[19]....
        /*0680*/ 	.word	0x0500000f


	//----- nvinfo : EIATTR_COOP_GROUP_INSTR_OFFSETS
	.align		4
.L_1577:
        /*0684*/ 	.byte	0x04, 0x28
        /*0686*/ 	.short	(.L_1579 - .L_1578)


	//   ....[0]....
.L_1578:
        /*0688*/ 	.word	0x00000080


	//   ....[1]....
        /*068c*/ 	.word	0x00000090


	//   ....[2]....
        /*0690*/ 	.word	0x000002d0


	//   ....[3]....
        /*0694*/ 	.word	0x00000430


	//   ....[4]....
        /*0698*/ 	.word	0x00000550


	//   ....[5]....
        /*069c*/ 	.word	0x000006b0


	//   ....[6]....
        /*06a0*/ 	.word	0x00001460


	//   ....[7]....
        /*06a4*/ 	.word	0x00001b00


	//   ....[8]....
        /*06a8*/ 	.word	0x00001b30


	//   ....[9]....
        /*06ac*/ 	.word	0x000021e0


	//   ....[10]....
        /*06b0*/ 	.word	0x00002250


	//   ....[11]....
        /*06b4*/ 	.word	0x00002d10


	//   ....[12]....
        /*06b8*/ 	.word	0x00002d60


	//   ....[13]....
        /*06bc*/ 	.word	0x00003fc0


	//   ....[14]....
        /*06c0*/ 	.word	0x00003fe0


	//   ....[15]....
        /*06c4*/ 	.word	0x000046c0


	//   ....[16]....
        /*06c8*/ 	.word	0x00004700


	//   ....[17]....
        /*06cc*/ 	.word	0x00005000


	//   ....[18]....
        /*06d0*/ 	.word	0x00005060


	//   ....[19]....
        /*06d4*/ 	.word	0x00006a00


	//   ....[20]....
        /*06d8*/ 	.word	0x00006a10


	//   ....[21]....
        /*06dc*/ 	.word	0x00006a40


	//   ....[22]....
        /*06e0*/ 	.word	0x00006a60


	//   ....[23]....
        /*06e4*/ 	.word	0x00007ce0


	//   ....[24]....
        /*06e8*/ 	.word	0x00007d10


	//   ....[25]....
        /*06ec*/ 	.word	0x00007dc0


	//   ....[26]....
        /*06f0*/ 	.word	0x00007dd0


	//   ....[27]....
        /*06f4*/ 	.word	0x00008b70


	//   ....[28]....
        /*06f8*/ 	.word	0x00008bb0


	//   ....[29]....
        /*06fc*/ 	.word	0x00008bf0


	//   ....[30]....
        /*0700*/ 	.word	0x00008c20


	//   ....[31]....
        /*0704*/ 	.word	0x00009100


	//   ....[32]....
        /*0708*/ 	.word	0x00009140


	//   ....[33]....
        /*070c*/ 	.word	0x00009170


	//   ....[34]....
        /*0710*/ 	.word	0x000091a0


	//   ....[35]....
        /*0714*/ 	.word	0x000091c0


	//   ....[36]....
        /*0718*/ 	.word	0x000091d0


	//   ....[37]....
        /*071c*/ 	.word	0x000091f0


	//   ....[38]....
        /*0720*/ 	.word	0x00009210


	//   ....[39]....
        /*0724*/ 	.word	0x00009aa0


	//   ....[40]....
        /*0728*/ 	.word	0x00009ad0


	//   ....[41]....
        /*072c*/ 	.word	0x00009b10


	//   ....[42]....
        /*0730*/ 	.word	0x00009b40


	//   ....[43]....
        /*0734*/ 	.word	0x00009b50


	//   ....[44]....
        /*0738*/ 	.word	0x00009b60


	//   ....[45]....
        /*073c*/ 	.word	0x00009b70


	//   ....[46]....
        /*0740*/ 	.word	0x00009b90


	//   ....[47]....
        /*0744*/ 	.word	0x00009ce0


	//   ....[48]....
        /*0748*/ 	.word	0x00009ed0


	//   ....[49]....
        /*074c*/ 	.word	0x00009f00


	//   ....[50]....
        /*0750*/ 	.word	0x00009f30


	//   ....[51]....
        /*0754*/ 	.word	0x00009f60


	//   ....[52]....
        /*0758*/ 	.word	0x00009f90


	//   ....[53]....
        /*075c*/ 	.word	0x00009fc0


	//   ....[54]....
        /*0760*/ 	.word	0x0000a110


	//   ....[55]....
        /*0764*/ 	.word	0x0000a140


	//   ....[56]....
        /*0768*/ 	.word	0x0000a170


	//   ....[57]....
        /*076c*/ 	.word	0x0000a1a0


	//   ....[58]....
        /*0770*/ 	.word	0x0000a1d0


	//   ....[59]....
        /*0774*/ 	.word	0x0000a200


	//   ....[60]....
        /*0778*/ 	.word	0x0000a290


	//   ....[61]....
        /*077c*/ 	.word	0x0000a2f0


	//   ....[62]....
        /*0780*/ 	.word	0x0000a380


	//   ....[63]....
        /*0784*/ 	.word	0x0000bc60


	//   ....[64]....
        /*0788*/ 	.word	0x0000bc80


	//   ....[65]....
        /*078c*/ 	.word	0x0000bd10


	//   ....[66]....
        /*0790*/ 	.word	0x0000bd30


	//   ....[67]....
        /*0794*/ 	.word	0x0000bdb0


	//   ....[68]....
        /*0798*/ 	.word	0x0000bdd0


	//   ....[69]....
        /*079c*/ 	.word	0x0000be50


	//   ....[70]....
        /*07a0*/ 	.word	0x0000be70


	//   ....[71]....
        /*07a4*/ 	.word	0x0000bef0


	//   ....[72]....
        /*07a8*/ 	.word	0x0000bf10


	//   ....[73]....
        /*07ac*/ 	.word	0x0000bf90


	//   ....[74]....
        /*07b0*/ 	.word	0x0000bfb0


	//   ....[75]....
        /*07b4*/ 	.word	0x0000c030


	//   ....[76]....
        /*07b8*/ 	.word	0x0000c050


	//   ....[77]....
        /*07bc*/ 	.word	0x0000c060


	//   ....[78]....
        /*07c0*/ 	.word	0x0000c070


	//   ....[79]....
        /*07c4*/ 	.word	0x0000c970


	//   ....[80]....
        /*07c8*/ 	.word	0x0000c9a0


	//   ....[81]....
        /*07cc*/ 	.word	0x0000ca40


	//   ....[82]....
        /*07d0*/ 	.word	0x0000ca60


	//   ....[83]....
        /*07d4*/ 	.word	0x0000cae0


	//   ....[84]....
        /*07d8*/ 	.word	0x0000cb00


	//   ....[85]....
        /*07dc*/ 	.word	0x0000cb80


	//   ....[86]....
        /*07e0*/ 	.word	0x0000cba0


	//   ....[87]....
        /*07e4*/ 	.word	0x0000cc20


	//   ....[88]....
        /*07e8*/ 	.word	0x0000cc40


	//   ....[89]....
        /*07ec*/ 	.word	0x0000ccc0


	//   ....[90]....
        /*07f0*/ 	.word	0x0000cce0


	//   ....[91]....
        /*07f4*/ 	.word	0x0000cd60


	//   ....[92]....
        /*07f8*/ 	.word	0x0000cd80


	//   ....[93]....
        /*07fc*/ 	.word	0x0000cd90


	//   ....[94]....
        /*0800*/ 	.word	0x0000ce00


	//   ....[95]....
        /*0804*/ 	.word	0x0000ce50


	//   ....[96]....
        /*0808*/ 	.word	0x0000ce80


	//   ....[97]....
        /*080c*/ 	.word	0x0000cf10


	//   ....[98]....
        /*0810*/ 	.word	0x0000cf20


	//   ....[99]....
        /*0814*/ 	.word	0x0000cf90


	//   ....[100]....
        /*0818*/ 	.word	0x0000cfa0


	//   ....[101]....
        /*081c*/ 	.word	0x0000cfe0


	//   ....[102]....
        /*0820*/ 	.word	0x0000d000


	//   ....[103]....
        /*0824*/ 	.word	0x0000d780


	//   ....[104]....
        /*0828*/ 	.word	0x0000d7b0


	//   ....[105]....
        /*082c*/ 	.word	0x0000d800


	//   ....[106]....
        /*0830*/ 	.word	0x0000d810


	//   ....[107]....
        /*0834*/ 	.word	0x0000d850


	//   ....[108]....
        /*0838*/ 	.word	0x0000d860


	//   ....[109]....
        /*083c*/ 	.word	0x0000d8a0


	//   ....[110]....
        /*0840*/ 	.word	0x0000d8b0


	//   ....[111]....
        /*0844*/ 	.word	0x0000d8f0


	//   ....[112]....
        /*0848*/ 	.word	0x0000d900


	//   ....[113]....
        /*084c*/ 	.word	0x0000d940


	//   ....[114]....
        /*0850*/ 	.word	0x0000d950


	//   ....[115]....
        /*0854*/ 	.word	0x0000d990


	//   ....[116]....
        /*0858*/ 	.word	0x0000d9a0


	//   ....[117]....
        /*085c*/ 	.word	0x0000d9b0


	//   ....[118]....
        /*0860*/ 	.word	0x0000d9f0


	//   ....[119]....
        /*0864*/ 	.word	0x0000dca0


	//   ....[120]....
        /*0868*/ 	.word	0x0000dcd0


	//   ....[121]....
        /*086c*/ 	.word	0x0000dd30


	//   ....[122]....
        /*0870*/ 	.word	0x0000dd40


	//   ....[123]....
        /*0874*/ 	.word	0x0000dd90


	//   ....[124]....
        /*0878*/ 	.word	0x0000dda0


	//   ....[125]....
        /*087c*/ 	.word	0x0000ddf0


	//   ....[126]....
        /*0880*/ 	.word	0x0000de00


	//   ....[127]....
        /*0884*/ 	.word	0x0000de50


	//   ....[128]....
        /*0888*/ 	.word	0x0000de60


	//   ....[129]....
        /*088c*/ 	.word	0x0000deb0


	//   ....[130]....
        /*0890*/ 	.word	0x0000dec0


	//   ....[131]....
        /*0894*/ 	.word	0x0000df10


	//   ....[132]....
        /*0898*/ 	.word	0x0000df20


	//   ....[133]....
        /*089c*/ 	.word	0x0000df30


	//   ....[134]....
        /*08a0*/ 	.word	0x0000df70


	//   ....[135]....
        /*08a4*/ 	.word	0x0000e520


	//   ....[136]....
        /*08a8*/ 	.word	0x0000e560


	//   ....[137]....
        /*08ac*/ 	.word	0x0000e590


	//   ....[138]....
        /*08b0*/ 	.word	0x0000e5a0


	//   ....[139]....
        /*08b4*/ 	.word	0x0000e5b0


	//   ....[140]....
        /*08b8*/ 	.word	0x0000e5c0


	//   ....[141]....
        /*08bc*/ 	.word	0x0000e5e0


	//   ....[142]....
        /*08c0*/ 	.word	0x0000e630


	//   ....[143]....
        /*08c4*/ 	.word	0x0000e650


	//   ....[144]....
        /*08c8*/ 	.word	0x0000e690


	//   ....[145]....
        /*08cc*/ 	.word	0x0000e6b0


	//   ....[146]....
        /*08d0*/ 	.word	0x0000e6f0


	//   ....[147]....
        /*08d4*/ 	.word	0x0000e710


	//   ....[148]....
        /*08d8*/ 	.word	0x0000e760


	//   ....[149]....
        /*08dc*/ 	.word	0x0000e790


	//   ....[150]....
        /*08e0*/ 	.word	0x0000e7f0


	//   ....[151]....
        /*08e4*/ 	.word	0x0000eb70


	//   ....[152]....
        /*08e8*/ 	.word	0x0000ebc0


	//   ....[153]....
        /*08ec*/ 	.word	0x0000ebf0


	//   ....[154]....
        /*08f0*/ 	.word	0x0000ec20


	//   ....[155]....
        /*08f4*/ 	.word	0x0000ec30


	//   ....[156]....
        /*08f8*/ 	.word	0x0000ec60


	//   ....[157]....
        /*08fc*/ 	.word	0x0000ec90


	//   ....[158]....
        /*0900*/ 	.word	0x0000ecc0


	//   ....[159]....
        /*0904*/ 	.word	0x0000ee40


	//   ....[160]....
        /*0908*/ 	.word	0x0000ee70


	//   ....[161]....
        /*090c*/ 	.word	0x0000eea0


	//   ....[162]....
        /*0910*/ 	.word	0x0000eed0


	//   ....[163]....
        /*0914*/ 	.word	0x0000ef00


	//   ....[164]....
        /*0918*/ 	.word	0x0000ef30


	//   ....[165]....
        /*091c*/ 	.word	0x0000eff0


	//   ....[166]....
        /*0920*/ 	.word	0x0000f010


	//   ....[167]....
        /*0924*/ 	.word	0x0000f080


	//   ....[168]....
        /*0928*/ 	.word	0x0000f720


	//   ....[169]....
        /*092c*/ 	.word	0x0000fcc0


	//   ....[170]....
        /*0930*/ 	.word	0x0000fdb0


	//   ....[171]....
        /*0934*/ 	.word	0x0000fe50


	//   ....[172]....
        /*0938*/ 	.word	0x0000feb0


	//   ....[173]....
        /*093c*/ 	.word	0x0000ffa0


	//   ....[174]....
        /*0940*/ 	.word	0x00010010


	//   ....[175]....
        /*0944*/ 	.word	0x00010100


	//   ....[176]....
        /*0948*/ 	.word	0x00010170


	//   ....[177]....
        /*094c*/ 	.word	0x00010260


	//   ....[178]....
        /*0950*/ 	.word	0x000102d0


	//   ....[179]....
        /*0954*/ 	.word	0x000103c0


	//   ....[180]....
        /*0958*/ 	.word	0x00010430


	//   ....[181]....
        /*095c*/ 	.word	0x00010520


	//   ....[182]....
        /*0960*/ 	.word	0x00010590


	//   ....[183]....
        /*0964*/ 	.word	0x00010680


	//   ....[184]....
        /*0968*/ 	.word	0x000106f0


	//   ....[185]....
        /*096c*/ 	.word	0x00010790


	//   ....[186]....
        /*0970*/ 	.word	0x00010880


	//   ....[187]....
        /*0974*/ 	.word	0x000108f0


	//   ....[188]....
        /*0978*/ 	.word	0x00010950


	//   ....[189]....
        /*097c*/ 	.word	0x00010a40


	//   ....[190]....
        /*0980*/ 	.word	0x00010aa0


	//   ....[191]....
        /*0984*/ 	.word	0x00010ba0


	//   ....[192]....
        /*0988*/ 	.word	0x00010c00


	//   ....[193]....
        /*098c*/ 	.word	0x00010d00


	//   ....[194]....
        /*0990*/ 	.word	0x00010d60


	//   ....[195]....
        /*0994*/ 	.word	0x00010e60


	//   ....[196]....
        /*0998*/ 	.word	0x00010ec0


	//   ....[197]....
        /*099c*/ 	.word	0x00010fc0


	//   ....[198]....
        /*09a0*/ 	.word	0x00011020


	//   ....[199]....
        /*09a4*/ 	.word	0x00011120


	//   ....[200]....
        /*09a8*/ 	.word	0x00011180


	//   ....[201]....
        /*09ac*/ 	.word	0x00011230


	//   ....[202]....
        /*09b0*/ 	.word	0x000112f0


	//   ....[203]....
        /*09b4*/ 	.word	0x000113b0


	//   ....[204]....
        /*09b8*/ 	.word	0x00011410


	//   ....[205]....
        /*09bc*/ 	.word	0x00011510


	//   ....[206]....
        /*09c0*/ 	.word	0x00011570


	//   ....[207]....
        /*09c4*/ 	.word	0x00011640


	//   ....[208]....
        /*09c8*/ 	.word	0x000116a0


	//   ....[209]....
        /*09cc*/ 	.word	0x00011760


	//   ....[210]....
        /*09d0*/ 	.word	0x000118a0


	//   ....[211]....
        /*09d4*/ 	.word	0x00011950


	//   ....[212]....
        /*09d8*/ 	.word	0x000119b0


	//   ....[213]....
        /*09dc*/ 	.word	0x00011a60


	//   ....[214]....
        /*09e0*/ 	.word	0x00011ac0


	//   ....[215]....
        /*09e4*/ 	.word	0x00011b70


	//   ....[216]....
        /*09e8*/ 	.word	0x00011bd0


	//   ....[217]....
        /*09ec*/ 	.word	0x00011c80


	//   ....[218]....
        /*09f0*/ 	.word	0x00011ce0


	//   ....[219]....
        /*09f4*/ 	.word	0x00011d90


	//   ....[220]....
        /*09f8*/ 	.word	0x00011df0


	//   ....[221]....
        /*09fc*/ 	.word	0x00011ea0


	//   ....[222]....
        /*0a00*/ 	.word	0x00011f00


	//   ....[223]....
        /*0a04*/ 	.word	0x00011fb0


	//   ....[224]....
        /*0a08*/ 	.word	0x00012010


	//   ....[225]....
        /*0a0c*/ 	.word	0x000120c0


	//   ....[226]....
        /*0a10*/ 	.word	0x000121b0


	//   ....[227]....
        /*0a14*/ 	.word	0x00012260


	//   ....[228]....
        /*0a18*/ 	.word	0x000122c0


	//   ....[229]....
        /*0a1c*/ 	.word	0x00012380


	//   ....[230]....
        /*0a20*/ 	.word	0x000123e0


	//   ....[231]....
        /*0a24*/ 	.word	0x000124a0


	//   ....[232]....
        /*0a28*/ 	.word	0x00012500


	//   ....[233]....
        /*0a2c*/ 	.word	0x000125c0


	//   ....[234]....
        /*0a30*/ 	.word	0x00012620


	//   ....[235]....
        /*0a34*/ 	.word	0x000126e0


	//   ....[236]....
        /*0a38*/ 	.word	0x00012740


	//   ....[237]....
        /*0a3c*/ 	.word	0x00012800


	//   ....[238]....
        /*0a40*/ 	.word	0x00012860


	//   ....[239]....
        /*0a44*/ 	.word	0x00012920


	//   ....[240]....
        /*0a48*/ 	.word	0x00012980


	//   ....[241]....
        /*0a4c*/ 	.word	0x00012a30


	//   ....[242]....
        /*0a50*/ 	.word	0x00012b20


	//   ....[243]....
        /*0a54*/ 	.word	0x00012bd0


	//   ....[244]....
        /*0a58*/ 	.word	0x00012c60


	//   ....[245]....
        /*0a5c*/ 	.word	0x00012d10


	//   ....[246]....
        /*0a60*/ 	.word	0x00012d70


	//   ....[247]....
        /*0a64*/ 	.word	0x00012e30


	//   ....[248]....
        /*0a68*/ 	.word	0x00012e90


	//   ....[249]....
        /*0a6c*/ 	.word	0x00012f50


	//   ....[250]....
        /*0a70*/ 	.word	0x00012fb0


	//   ....[251]....
        /*0a74*/ 	.word	0x00013070


	//   ....[252]....
        /*0a78*/ 	.word	0x000130d0


	//   ....[253]....
        /*0a7c*/ 	.word	0x00013190


	//   ....[254]....
        /*0a80*/ 	.word	0x000131f0


	//   ....[255]....
        /*0a84*/ 	.word	0x000132b0


	//   ....[0]....
        /*0a88*/ 	.word	0x00013310


	//   ....[1]....
        /*0a8c*/ 	.word	0x000133b0


	//   ....[2]....
        /*0a90*/ 	.word	0x00013440


	//   ....[3]....
        /*0a94*/ 	.word	0x000134e0


	//   ....[4]....
        /*0a98*/ 	.word	0x00013600


	//   ....[5]....
        /*0a9c*/ 	.word	0x00013670


	//   ....[6]....
        /*0aa0*/ 	.word	0x000136e0


	//   ....[7]....
        /*0aa4*/ 	.word	0x00013750


	//   ....[8]....
        /*0aa8*/ 	.word	0x000137c0


	//   ....[9]....
        /*0aac*/ 	.word	0x00013840


	//   ....[10]....
        /*0ab0*/ 	.word	0x000138d0


	//   ....[11]....
        /*0ab4*/ 	.word	0x00013960


	//   ....[12]....
        /*0ab8*/ 	.word	0x000139d0


	//   ....[13]....
        /*0abc*/ 	.word	0x00013a40


	//   ....[14]....
        /*0ac0*/ 	.word	0x00013ab0


	//   ....[15]....
        /*0ac4*/ 	.word	0x00013b30


	//   ....[16]....
        /*0ac8*/ 	.word	0x00013ba0


	//   ....[17]....
        /*0acc*/ 	.word	0x00013c40


	//   ....[18]....
        /*0ad0*/ 	.word	0x00013cd0


	//   ....[19]....
        /*0ad4*/ 	.word	0x00013df0


	//----- nvinfo : EIATTR_REG_RECONFIG
	.align		4
.L_1579:
        /*0ad8*/ 	.byte	0x01, 0x54
	.zero		2


	//----- nvinfo : EIATTR_SYSCALL_OFFSETS
	.align		4
        /*0adc*/ 	.byte	0x04, 0x46
        /*0ade*/ 	.short	(.L_1581 - .L_1580)


	//   ....[0]....
.L_1580:
        /*0ae0*/ 	.word	0x00001640


	//   ....[1]....
        /*0ae4*/ 	.word	0x0000b240


	//   ....[2]....
        /*0ae8*/ 	.word	0x0000b390


	//   ....[3]....
        /*0aec*/ 	.word	0x0000b480


	//   ....[4]....
        /*0af0*/ 	.word	0x0000c480


	//----- nvinfo : EIATTR_MBARRIER_INSTR_OFFSETS
	.align		4
.L_1581:
        /*0af4*/ 	.byte	0x04, 0x39
        /*0af6*/ 	.short	(.L_1583 - .L_1582)


	//   ....[0]....
.L_1582:
        /*0af8*/ 	.word	0x00000180
        /*0afc*/ 	.word	0x000000ff
        /*0b00*/ 	.word	0x00016800
        /*0b04*/ 	.short	0x0100
        /*0b06*/ 	.byte	0x08
	.zero		1


	//   ....[1]....
        /*0b08*/ 	.word	0x00000190
        /*0b0c*/ 	.word	0x000000ff
        /*0b10*/ 	.word	0x00016820
        /*0b14*/ 	.short	0x0100
        /*0b16*/ 	.byte	0x08
	.zero		1


	//   ....[2]....
        /*0b18*/ 	.word	0x00000280
        /*0b1c*/ 	.word	0x000000ff
        /*0b20*/ 	.word	0x00016830
        /*0b24*/ 	.short	0x0100
        /*0b26*/ 	.byte	0x08
	.zero		1


	//   ....[3]....
        /*0b28*/ 	.word	0x00000290
        /*0b2c*/ 	.word	0x000000ff
        /*0b30*/ 	.word	0x00016840
        /*0b34*/ 	.short	0x0100
        /*0b36*/ 	.byte	0x08
	.zero		1


	//   ....[4]....
        /*0b38*/ 	.word	0x000002a0
        /*0b3c*/ 	.word	0x000000ff
        /*0b40*/ 	.word	0x00016838
        /*0b44*/ 	.short	0x0100
        /*0b46*/ 	.byte	0x08
	.zero		1


	//   ....[5]....
        /*0b48*/ 	.word	0x000002b0
        /*0b4c*/ 	.word	0x000000ff
        /*0b50*/ 	.word	0x00016848
        /*0b54*/ 	.short	0x0100
        /*0b56*/ 	.byte	0x08
	.zero		1


	//   ....[6]....
        /*0b58*/ 	.word	0x000003e0
        /*0b5c*/ 	.word	0x000000ff
        /*0b60*/ 	.word	0x00016850
        /*0b64*/ 	.short	0x0100
        /*0b66*/ 	.byte	0x08
	.zero		1


	//   ....[7]....
        /*0b68*/ 	.word	0x000003f0
        /*0b6c*/ 	.word	0x000000ff
        /*0b70*/ 	.word	0x00016860
        /*0b74*/ 	.short	0x0100
        /*0b76*/ 	.byte	0x08
	.zero		1


	//   ....[8]....
        /*0b78*/ 	.word	0x00000400
        /*0b7c*/ 	.word	0x000000ff
        /*0b80*/ 	.word	0x00016858
        /*0b84*/ 	.short	0x0100
        /*0b86*/ 	.byte	0x08
	.zero		1


	//   ....[9]....
        /*0b88*/ 	.word	0x00000410
        /*0b8c*/ 	.word	0x000000ff
        /*0b90*/ 	.word	0x00016868
        /*0b94*/ 	.short	0x0100
        /*0b96*/ 	.byte	0x08
	.zero		1


	//   ....[10]....
        /*0b98*/ 	.word	0x00000500
        /*0b9c*/ 	.word	0x000000ff
        /*0ba0*/ 	.word	0x00016870
        /*0ba4*/ 	.short	0x0100
        /*0ba6*/ 	.byte	0x06
	.zero		1


	//   ....[11]....
        /*0ba8*/ 	.word	0x00000510
        /*0bac*/ 	.word	0x000000ff
        /*0bb0*/ 	.word	0x00016880
        /*0bb4*/ 	.short	0x0100
        /*0bb6*/ 	.byte	0x06
	.zero		1


	//   ....[12]....
        /*0bb8*/ 	.word	0x00000520
        /*0bbc*/ 	.word	0x000000ff
        /*0bc0*/ 	.word	0x00016878
        /*0bc4*/ 	.short	0x0100
        /*0bc6*/ 	.byte	0x06
	.zero		1


	//   ....[13]....
        /*0bc8*/ 	.word	0x00000530
        /*0bcc*/ 	.word	0x000000ff
        /*0bd0*/ 	.word	0x00016888
        /*0bd4*/ 	.short	0x0100
        /*0bd6*/ 	.byte	0x06
	.zero		1


	//   ....[14]....
        /*0bd8*/ 	.word	0x00000660
        /*0bdc*/ 	.word	0x000000ff
        /*0be0*/ 	.word	0x00016890
        /*0be4*/ 	.short	0x0100
        /*0be6*/ 	.byte	0x08
	.zero		1


	//   ....[15]....
        /*0be8*/ 	.word	0x00000670
        /*0bec*/ 	.word	0x000000ff
        /*0bf0*/ 	.word	0x000168a0
        /*0bf4*/ 	.short	0x0100
        /*0bf6*/ 	.byte	0x08
	.zero		1


	//   ....[16]....
        /*0bf8*/ 	.word	0x00000680
        /*0bfc*/ 	.word	0x000000ff
        /*0c00*/ 	.word	0x00016898
        /*0c04*/ 	.short	0x0100
        /*0c06*/ 	.byte	0x08
	.zero		1


	//   ....[17]....
        /*0c08*/ 	.word	0x00000690
        /*0c0c*/ 	.word	0x000000ff
        /*0c10*/ 	.word	0x000168a8
        /*0c14*/ 	.short	0x0100
        /*0c16*/ 	.byte	0x08
	.zero		1


	//   ....[18]....
        /*0c18*/ 	.word	0x000007d0
        /*0c1c*/ 	.word	0x000000ff
        /*0c20*/ 	.word	0x000168b0
        /*0c24*/ 	.short	0x0100
        /*0c26*/ 	.byte	0x08
	.zero		1


	//   ....[19]....
        /*0c28*/ 	.word	0x000007e0
        /*0c2c*/ 	.word	0x000000ff
        /*0c30*/ 	.word	0x000168c0
        /*0c34*/ 	.short	0x0100
        /*0c36*/ 	.byte	0x08
	.zero		1


	//   ....[20]....
        /*0c38*/ 	.word	0x000007f0
        /*0c3c*/ 	.word	0x000000ff
        /*0c40*/ 	.word	0x000168b8
        /*0c44*/ 	.short	0x0100
        /*0c46*/ 	.byte	0x08
	.zero		1


	//   ....[21]....
        /*0c48*/ 	.word	0x00000800
        /*0c4c*/ 	.word	0x000000ff
        /*0c50*/ 	.word	0x000168c8
        /*0c54*/ 	.short	0x0100
        /*0c56*/ 	.byte	0x08
	.zero		1


	//   ....[22]....
        /*0c58*/ 	.word	0x000016c0
        /*0c5c*/ 	.word	0x000000ff
        /*0c60*/ 	.word	0x00016800
        /*0c64*/ 	.short	0x010a
        /*0c66*/ 	.byte	0x2d
	.zero		1


	//   ....[23]....
        /*0c68*/ 	.word	0x00001740
        /*0c6c*/ 	.word	0x00000004
        /*0c70*/ 	.word	0x00016830
        /*0c74*/ 	.short	0x010a
        /*0c76*/ 	.byte	0x3f
	.zero		1


	//   ....[24]....
        /*0c78*/ 	.word	0x00001780
        /*0c7c*/ 	.word	0x00000004
        /*0c80*/ 	.word	0x00016830
        /*0c84*/ 	.short	0x010a
        /*0c86*/ 	.byte	0x3f
	.zero		1


	//   ....[25]....
        /*0c88*/ 	.word	0x000022c0
        /*0c8c*/ 	.word	0x000000ff
        /*0c90*/ 	.word	0x00000000
        /*0c94*/ 	.short	0x0101
        /*0c96*/ 	.byte	0x06
	.zero		1


	//   ....[26]....
        /*0c98*/ 	.word	0x00003940
        /*0c9c*/ 	.word	0x000000ff
        /*0ca0*/ 	.word	0x00016830
        /*0ca4*/ 	.short	0x010a
        /*0ca6*/ 	.byte	0x06
	.zero		1


	//   ....[27]....
        /*0ca8*/ 	.word	0x00003980
        /*0cac*/ 	.word	0x000000ff
        /*0cb0*/ 	.word	0x00016830
        /*0cb4*/ 	.short	0x010a
        /*0cb6*/ 	.byte	0x06
	.zero		1


	//   ....[28]....
        /*0cb8*/ 	.word	0x00003b90
        /*0cbc*/ 	.word	0x000000ff
        /*0cc0*/ 	.word	0x00016850
        /*0cc4*/ 	.short	0x010a
        /*0cc6*/ 	.byte	0x06
	.zero		1


	//   ....[29]....
        /*0cc8*/ 	.word	0x00003bd0
        /*0ccc*/ 	.word	0x000000ff
        /*0cd0*/ 	.word	0x00016850
        /*0cd4*/ 	.short	0x010a
        /*0cd6*/ 	.byte	0x06
	.zero		1


	//   ....[30]....
        /*0cd8*/ 	.word	0x00004060
        /*0cdc*/ 	.word	0x000000ff
        /*0ce0*/ 	.word	0x00000000
        /*0ce4*/ 	.short	0x0101
        /*0ce6*/ 	.byte	0x06
	.zero		1


	//   ....[31]....
        /*0ce8*/ 	.word	0x00005b40
        /*0cec*/ 	.word	0x000000ff
        /*0cf0*/ 	.word	0x00000000
        /*0cf4*/ 	.short	0x0101
        /*0cf6*/ 	.byte	0x06
	.zero		1


	//   ....[32]....
        /*0cf8*/ 	.word	0x00006010
        /*0cfc*/ 	.word	0x000000ff
        /*0d00*/ 	.word	0x00016830
        /*0d04*/ 	.short	0x010a
        /*0d06*/ 	.byte	0x06
	.zero		1


	//   ....[33]....
        /*0d08*/ 	.word	0x00006050
        /*0d0c*/ 	.word	0x000000ff
        /*0d10*/ 	.word	0x00016830
        /*0d14*/ 	.short	0x010a
        /*0d16*/ 	.byte	0x06
	.zero		1


	//   ....[34]....
        /*0d18*/ 	.word	0x00006230
        /*0d1c*/ 	.word	0x000000ff
        /*0d20*/ 	.word	0x00016850
        /*0d24*/ 	.short	0x010a
        /*0d26*/ 	.byte	0x06
	.zero		1


	//   ....[35]....
        /*0d28*/ 	.word	0x00006270
        /*0d2c*/ 	.word	0x000000ff
        /*0d30*/ 	.word	0x00016850
        /*0d34*/ 	.short	0x010a
        /*0d36*/ 	.byte	0x06
	.zero		1


	//   ....[36]....
        /*0d38*/ 	.word	0x00006690
        /*0d3c*/ 	.word	0x000000ff
        /*0d40*/ 	.word	0x00000000
        /*0d44*/ 	.short	0x0101
        /*0d46*/ 	.byte	0x06
	.zero		1


	//   ....[37]....
        /*0d48*/ 	.word	0x00007840
        /*0d4c*/ 	.word	0x000000ff
        /*0d50*/ 	.word	0x00000000
        /*0d54*/ 	.short	0x0101
        /*0d56*/ 	.byte	0x06
	.zero		1


	//   ....[38]....
        /*0d58*/ 	.word	0x00007c50
        /*0d5c*/ 	.word	0x000000ff
        /*0d60*/ 	.word	0x00016850
        /*0d64*/ 	.short	0x010a
        /*0d66*/ 	.byte	0x05
	.zero		1


	//   ....[39]....
        /*0d68*/ 	.word	0x00007c90
        /*0d6c*/ 	.word	0x000000ff
        /*0d70*/ 	.word	0x00016850
        /*0d74*/ 	.short	0x010a
        /*0d76*/ 	.byte	0x05
	.zero		1


	//   ....[40]....
        /*0d78*/ 	.word	0x000081f0
        /*0d7c*/ 	.word	0x000000ff
        /*0d80*/ 	.word	0x00000000
        /*0d84*/ 	.short	0x0101
        /*0d86*/ 	.byte	0x04
	.zero		1


	//   ....[41]....
        /*0d88*/ 	.word	0x00009070
        /*0d8c*/ 	.word	0x00000000
        /*0d90*/ 	.word	0x00000000
        /*0d94*/ 	.short	0x0101
        /*0d96*/ 	.byte	0x3f
	.zero		1


	//   ....[42]....
        /*0d98*/ 	.word	0x0000b9b0
        /*0d9c*/ 	.word	0x00000003
        /*0da0*/ 	.word	0x00016840
        /*0da4*/ 	.short	0x010a
        /*0da6*/ 	.byte	0x3f
	.zero		1


	//   ....[43]....
        /*0da8*/ 	.word	0x0000c170
        /*0dac*/ 	.word	0x00000003
        /*0db0*/ 	.word	0x00016830
        /*0db4*/ 	.short	0x0107
        /*0db6*/ 	.byte	0x3f
	.zero		1


	//   ....[44]....
        /*0db8*/ 	.word	0x0000c240
        /*0dbc*/ 	.word	0x00000003
        /*0dc0*/ 	.word	0x00016830
        /*0dc4*/ 	.short	0x0101
        /*0dc6*/ 	.byte	0x3f
	.zero		1


	//   ....[45]....
        /*0dc8*/ 	.word	0x0000d0a0
        /*0dcc*/ 	.word	0x00000016
        /*0dd0*/ 	.word	0x00016800
        /*0dd4*/ 	.short	0x0107
        /*0dd6*/ 	.byte	0x3f
	.zero		1


	//   ....[46]....
        /*0dd8*/ 	.word	0x0000d1a0
        /*0ddc*/ 	.word	0x00000016
        /*0de0*/ 	.word	0x00016800
        /*0de4*/ 	.short	0x0101
        /*0de6*/ 	.byte	0x3f
	.zero		1


	//   ....[47]....
        /*0de8*/ 	.word	0x0000d1c0
        /*0dec*/ 	.word	0x00000016
        /*0df0*/ 	.word	0x00016820
        /*0df4*/ 	.short	0x010a
        /*0df6*/ 	.byte	0x3f
	.zero		1


	//   ....[48]....
        /*0df8*/ 	.word	0x0000d560
        /*0dfc*/ 	.word	0x00000005
        /*0e00*/ 	.word	0x00016840
        /*0e04*/ 	.short	0x010a
        /*0e06*/ 	.byte	0x3f
	.zero		1


	//   ....[49]....
        /*0e08*/ 	.word	0x0000da70
        /*0e0c*/ 	.word	0x00000005
        /*0e10*/ 	.word	0x00016830
        /*0e14*/ 	.short	0x0107
        /*0e16*/ 	.byte	0x3f
	.zero		1


	//   ....[50]....
        /*0e18*/ 	.word	0x0000db30
        /*0e1c*/ 	.word	0x00000005
        /*0e20*/ 	.word	0x00016830
        /*0e24*/ 	.short	0x0101
        /*0e26*/ 	.byte	0x3f
	.zero		1


	//   ....[51]....
        /*0e28*/ 	.word	0x0000db90
        /*0e2c*/ 	.word	0x00000005
        /*0e30*/ 	.word	0x00016860
        /*0e34*/ 	.short	0x010a
        /*0e36*/ 	.byte	0x3f
	.zero		1


	//   ....[52]....
        /*0e38*/ 	.word	0x0000e060
        /*0e3c*/ 	.word	0x00000005
        /*0e40*/ 	.word	0x00016850
        /*0e44*/ 	.short	0x0107
        /*0e46*/ 	.byte	0x3f
	.zero		1


	//   ....[53]....
        /*0e48*/ 	.word	0x0000e200
        /*0e4c*/ 	.word	0x00000005
        /*0e50*/ 	.word	0x00016850
        /*0e54*/ 	.short	0x0101
        /*0e56*/ 	.byte	0x3f
	.zero		1


	//   ....[54]....
        /*0e58*/ 	.word	0x0000e410
        /*0e5c*/ 	.word	0x00000000
        /*0e60*/ 	.word	0x00016860
        /*0e64*/ 	.short	0x010a
        /*0e66*/ 	.byte	0x3f
	.zero		1


	//   ....[55]....
        /*0e68*/ 	.word	0x0000e8a0
        /*0e6c*/ 	.word	0x00000000
        /*0e70*/ 	.word	0x00016850
        /*0e74*/ 	.short	0x0107
        /*0e76*/ 	.byte	0x3f
	.zero		1


	//   ....[56]....
        /*0e78*/ 	.word	0x0000e970
        /*0e7c*/ 	.word	0x00000000
        /*0e80*/ 	.word	0x00016850
        /*0e84*/ 	.short	0x0101
        /*0e86*/ 	.byte	0x3f
	.zero		1


	//   ....[57]....
        /*0e88*/ 	.word	0x0000f6a0
        /*0e8c*/ 	.word	0x00000005
        /*0e90*/ 	.word	0x00016820
        /*0e94*/ 	.short	0x010a
        /*0e96*/ 	.byte	0x3f
	.zero		1


	//   ....[58]....
        /*0e98*/ 	.word	0x0000f820
        /*0e9c*/ 	.word	0x00000003
        /*0ea0*/ 	.word	0x00016840
        /*0ea4*/ 	.short	0x010a
        /*0ea6*/ 	.byte	0x3f
	.zero		1


	//   ....[59]....
        /*0ea8*/ 	.word	0x0000f8c0
        /*0eac*/ 	.word	0x00000019
        /*0eb0*/ 	.word	0x00016840
        /*0eb4*/ 	.short	0x010a
        /*0eb6*/ 	.byte	0x3f
	.zero		1


	//   ....[60]....
        /*0eb8*/ 	.word	0x0000f900
        /*0ebc*/ 	.word	0x00000003
        /*0ec0*/ 	.word	0x00016860
        /*0ec4*/ 	.short	0x010a
        /*0ec6*/ 	.byte	0x3f
	.zero		1


	//   ....[61]....
        /*0ec8*/ 	.word	0x0000f940
        /*0ecc*/ 	.word	0x00000019
        /*0ed0*/ 	.word	0x00016860
        /*0ed4*/ 	.short	0x010a
        /*0ed6*/ 	.byte	0x3f
	.zero		1


	//   ....[62]....
        /*0ed8*/ 	.word	0x0000f9b0
        /*0edc*/ 	.word	0x00000003
        /*0ee0*/ 	.word	0x00016800
        /*0ee4*/ 	.short	0x010a
        /*0ee6*/ 	.byte	0x3f
	.zero		1


	//   ....[63]....
        /*0ee8*/ 	.word	0x0000fa00
        /*0eec*/ 	.word	0x00000004
        /*0ef0*/ 	.word	0x00016830
        /*0ef4*/ 	.short	0x010a
        /*0ef6*/ 	.byte	0x3f
	.zero		1


	//   ....[64]....
        /*0ef8*/ 	.word	0x0000fa60
        /*0efc*/ 	.word	0x00000003
        /*0f00*/ 	.word	0x00016830
        /*0f04*/ 	.short	0x010a
        /*0f06*/ 	.byte	0x3f
	.zero		1


	//   ....[65]....
        /*0f08*/ 	.word	0x0000fac0
        /*0f0c*/ 	.word	0x00000003
        /*0f10*/ 	.word	0x00016850
        /*0f14*/ 	.short	0x010a
        /*0f16*/ 	.byte	0x3f
	.zero		1


	//   ....[66]....
        /*0f18*/ 	.word	0x0000fb20
        /*0f1c*/ 	.word	0x00000003
        /*0f20*/ 	.word	0x00016830
        /*0f24*/ 	.short	0x010a
        /*0f26*/ 	.byte	0x3f
	.zero		1


	//   ....[67]....
        /*0f28*/ 	.word	0x0000fb80
        /*0f2c*/ 	.word	0x00000003
        /*0f30*/ 	.word	0x00016850
        /*0f34*/ 	.short	0x010a
        /*0f36*/ 	.byte	0x3f
	.zero		1


	//   ....[68]....
        /*0f38*/ 	.word	0x0000fbe0
        /*0f3c*/ 	.word	0x00000007
        /*0f40*/ 	.word	0x00016850
        /*0f44*/ 	.short	0x010a
        /*0f46*/ 	.byte	0x3f
	.zero		1


	//   ....[69]....
        /*0f48*/ 	.word	0x0000fd00
        /*0f4c*/ 	.word	0x00000003
        /*0f50*/ 	.word	0x00016840
        /*0f54*/ 	.short	0x010a
        /*0f56*/ 	.byte	0x3f
	.zero		1


	//   ....[70]....
        /*0f58*/ 	.word	0x000117a0
        /*0f5c*/ 	.word	0x00000016
        /*0f60*/ 	.word	0x00016820
        /*0f64*/ 	.short	0x010a
        /*0f66*/ 	.byte	0x3f
	.zero		1


	//   ....[71]....
        /*0f68*/ 	.word	0x000117f0
        /*0f6c*/ 	.word	0x00000005
        /*0f70*/ 	.word	0x00016840
        /*0f74*/ 	.short	0x010a
        /*0f76*/ 	.byte	0x3f
	.zero		1


	//   ....[72]....
        /*0f78*/ 	.word	0x00012100
        /*0f7c*/ 	.word	0x00000005
        /*0f80*/ 	.word	0x00016860
        /*0f84*/ 	.short	0x010a
        /*0f86*/ 	.byte	0x3f
	.zero		1


	//   ....[73]....
        /*0f88*/ 	.word	0x00012a70
        /*0f8c*/ 	.word	0x00000000
        /*0f90*/ 	.word	0x00016860
        /*0f94*/ 	.short	0x010a
        /*0f96*/ 	.byte	0x3f
	.zero		1


	//   ....[74]....
        /*0f98*/ 	.word	0x00013d10
        /*0f9c*/ 	.word	0x00000005
        /*0fa0*/ 	.word	0x00016820
        /*0fa4*/ 	.short	0x010a
        /*0fa6*/ 	.byte	0x3f
	.zero		1


	//   ....[75]....
        /*0fa8*/ 	.word	0x00013eb0
        /*0fac*/ 	.word	0x00000003
        /*0fb0*/ 	.word	0x00016840
        /*0fb4*/ 	.short	0x010a
        /*0fb6*/ 	.byte	0x3f
	.zero		1


	//   ....[76]....
        /*0fb8*/ 	.word	0x00013f00
        /*0fbc*/ 	.word	0x00000019
        /*0fc0*/ 	.word	0x00016840
        /*0fc4*/ 	.short	0x010a
        /*0fc6*/ 	.byte	0x3f
	.zero		1


	//   ....[77]....
        /*0fc8*/ 	.word	0x00013f50
        /*0fcc*/ 	.word	0x00000003
        /*0fd0*/ 	.word	0x00016860
        /*0fd4*/ 	.short	0x010a
        /*0fd6*/ 	.byte	0x3f
	.zero		1


	//----- nvinfo : EIATTR_NUM_MBARRIERS
	.align		4
.L_1583:
        /*0fd8*/ 	.byte	0x03, 0x38
        /*0fda*/ 	.short	0x0016


	//----- nvinfo : EIATTR_EXIT_INSTR_OFFSETS
	.align		4
        /*0fdc*/ 	.byte	0x04, 0x1c
        /*0fde*/ 	.short	(.L_1585 - .L_1584)


	//   ....[0]....
.L_1584:
        /*0fe0*/ 	.word	0x000009b0


	//   ....[1]....
        /*0fe4*/ 	.word	0x00009c90


	//   ....[2]....
        /*0fe8*/ 	.word	0x0000f990


	//----- nvinfo : EIATTR_MAX_THREADS
	.align		4
.L_1585:
        /*0fec*/ 	.byte	0x04, 0x05
        /*0fee*/ 	.short	(.L_1587 - .L_1586)
.L_1586:
        /*0ff0*/ 	.word	0x00000200
        /*0ff4*/ 	.word	0x00000001
        /*0ff8*/ 	.word	0x00000001


	//----- nvinfo : EIATTR_CRS_STACK_SIZE
	.align		4
.L_1587:
        /*0ffc*/ 	.byte	0x04, 0x1e
        /*0ffe*/ 	.short	(.L_1589 - .L_1588)
.L_1588:
        /*1000*/ 	.word	0x00000000


	//----- nvinfo : EIATTR_CBANK_PARAM_SIZE
	.align		4
.L_1589:
        /*1004*/ 	.byte	0x03, 0x19
        /*1006*/ 	.short	0x0af0


	//----- nvinfo : EIATTR_PARAM_CBANK
	.align		4
        /*1008*/ 	.byte	0x04, 0x0a
        /*100a*/ 	.short	(.L_1591 - .L_1590)
	.align		4
.L_1590:
        /*100c*/ 	.word	index@(.nv.constant0._ZN7cutlass13device_kernelIN5flash11enable_sm90INS1_16FlashAttnFwdSm90INS1_25CollectiveMainloopFwdSm90ILi2EN4cute5tupleIJNS5_1CILi1EEES8_S8_EEENS6_IJNS7_ILi192EEENS7_ILi128EEENS7_ILi64EEEEEELi64ENS_6half_tEfNS_4arch4Sm90ELb1ELb0ELb0ELb1ELb1ELb0ELb0ELb1ELb1ELb1ELb0ELb0EEENS1_21CollectiveEpilogueFwdINS6_IJSA_SC_SB_EEES9_SE_SG_Li384ELb1ELb1ELb0ELb0EEENS1_36VarlenDynamicPersistentTileSchedulerILi192ELi128ELi384ELi128ELb0ELb1ELb1ELb1ELb1ELb1EEEEEEEEEvNT_6ParamsE)
        /*1010*/ 	.short	0x0210
        /*1012*/ 	.short	0x0af0


	//----- nvinfo : EIATTR_SW_WAR
	.align		4
.L_1591:
        /*1014*/ 	.byte	0x04, 0x36
        /*1016*/ 	.short	(.L_1593 - .L_1592)
.L_1592:
        /*1018*/ 	.word	0x00000008
.L_1593:


//--------------------- .nv.info._ZN7cutlass13device_kernelIN5flash11enable_sm90INS1_16FlashAttnFwdSm90INS1_25CollectiveMainloopFwdSm90ILi2EN4cute5tupleIJNS5_1CILi1EEES8_S8_EEENS6_IJNS7_ILi192EEENS7_ILi128EEENS7_ILi64EEEEEELi64ENS_6half_tEfNS_4arch4Sm90ELb1ELb0ELb0ELb1ELb1ELb1ELb0ELb1ELb1ELb1ELb0ELb0EEENS1_21CollectiveEpilogueFwdINS6_IJSA_SC_SB_EEES9_SE_SG_Li384ELb1ELb1ELb0ELb0EEENS1_36VarlenDynamicPersistentTileSchedulerILi192ELi128ELi384ELi128ELb0ELb1ELb1ELb1ELb1ELb1EEEEEEEEEvNT_6ParamsE --------------------------
	.section	.nv.info._ZN7cutlass13device_kernelIN5flash11enable_sm90INS1_16FlashAttnFwdSm90INS1_25CollectiveMainloopFwdSm90ILi2EN4cute5tupleIJNS5_1CILi1EEES8_S8_EEENS6_IJNS7_ILi192EEENS7_ILi128EEENS7_ILi64EEEEEELi64ENS_6half_tEfNS_4arch4Sm90ELb1ELb0ELb0ELb1ELb1ELb1ELb0ELb1ELb1ELb1ELb0ELb0EEENS1_21CollectiveEpilogueFwdINS6_IJSA_SC_SB_EEES9_SE_SG_Li384ELb1ELb1ELb0ELb0EEENS1_36VarlenDynamicPersistentTileSchedulerILi192ELi128ELi384ELi128ELb0ELb1ELb1ELb1ELb1ELb1EEEEEEEEEvNT_6ParamsE,"",@"SHT_CUDA_INFO"
	.sectionflags	@""
	.align	4


	//----- nvinfo : EIATTR_CUDA_API_VERSION
	.align		4
        /*0000*/ 	.byte	0x04, 0x37
        /*0002*/ 	.short	(.L_1595 - .L_1594)
.L_1594:
        /*0004*/ 	.word	0x00000082


	//----- nvinfo : EIATTR_KPARAM_INFO
	.align		4
.L_1595:
        /*0008*/ 	.byte	0x04, 0x17
        /*000a*/ 	.short	(.L_1597 - .L_1596)
.L_1596:
        /*000c*/ 	.word	0x00000000
        /*0010*/ 	.short	0x0000
        /*0012*/ 	.short	0x0070
        /*0014*/ 	.byte	0x00, 0xf0, 0x01, 0x2a


	//----- nvinfo : EIATTR_SPARSE_MMA_MASK
	.align		4
.L_1597:
        /*0018*/ 	.byte	0x03, 0x50
        /*001a*/ 	.short	0x0000


	//----- nvinfo : EIATTR_MAXREG_COUNT
	.align		4
        /*001c*/ 	.byte	0x03, 0x1b
        /*001e*/ 	.short	0x0080


	//----- nvinfo : EIATTR_NUM_BARRIERS
	.align		4
        /*0020*/ 	.byte	0x02, 0x4c
        /*0022*/ 	.byte	0x10
	.zero		1


	//----- nvinfo : EIATTR_EXTERNS
	.align		4
        /*0024*/ 	.byte	0x04, 0x0f
        /*0026*/ 	.short	(.L_1599 - .L_1598)


	//   ....[0]....
	.align		4
.L_1598:
        /*0028*/ 	.word	index@(__assertfail)


	//----- nvinfo : EIATTR_ANNOTATIONS
	.align		4
.L_1599:
        /*002c*/ 	.byte	0x04, 0x55
        /*002e*/ 	.short	(.L_1601 - .L_1600)


	//   ....[0]....
.L_1600:
        /* <DEDUP_REMOVED lines=85> */


	//----- nvinfo : EIATTR_MERCURY_ISA_VERSION
	.align		4
.L_1601:
        /*0570*/ 	.byte	0x03, 0x5f
        /*0572*/ 	.short	0x0101


	//----- nvinfo : EIATTR_UNUSED_LOAD_BYTE_OFFSET
	.align		4
        /*0574*/ 	.byte	0x04, 0x44
        /*0576*/ 	.short	(.L_1603 - .L_1602)


	//   ....[0]....
.L_1602:
        /*0578*/ 	.word	0x00000a70
        /*057c*/ 	.word	0x0000fff0


	//   ....[1]....
        /*0580*/ 	.word	0x000102c0
        /*0584*/ 	.word	0x0000fff0


	//----- nvinfo : EIATTR_INT_WARP_WIDE_INSTR_OFFSETS
	.align		4
.L_1603:
        /*0588*/ 	.byte	0x04, 0x31
        /*058a*/ 	.short	(.L_1605 - .L_1604)


	//   ....[0]....
.L_1604:
        /*058c*/ 	.word	0x00000120


	//   ....[1]....
        /*0590*/ 	.word	0x000001c0


	//   ....[2]....
        /*0594*/ 	.word	0x00000230


	//   ....[3]....
        /*0598*/ 	.word	0x00013e80


	//   ....[4]....
        /*059c*/ 	.word	0x00013f10


	//   ....[5]....
        /*05a0*/ 	.word	0x000171a0


	//   ....[6]....
        /*05a4*/ 	.word	0x00017230


	//----- nvinfo : EIATTR_COOP_GROUP_MASK_REGIDS
	.align		4
.L_1605:
        /*05a8*/ 	.byte	0x04, 0x29
        /*05aa*/ 	.short	(.L_1607 - .L_1606)


	//   ....[0]....
.L_1606:
        /*05ac*/ 	.word	0xffffffff


	//   ....[1]....
        /*05b0*/ 	.word	0xffffffff


	//   ....[2]....
        /*05b4*/ 	.word	0xffffffff


	//   ....[3]....
        /*05b8*/ 	.word	0xffffffff


	//   ....[4]....
        /*05bc*/ 	.word	0xffffffff


	//   ....[5]....
        /*05c0*/ 	.word	0xffffffff


	//   ....[6]....
        /*05c4*/ 	.word	0xffffffff


	//   ....[7]....
        /*05c8*/ 	.word	0xffffffff


	//   ....[8]....
        /*05cc*/ 	.word	0xffffffff


	//   ....[9]....
        /*05d0*/ 	.word	0xffffffff


	//   ....[10]....
        /*05d4*/ 	.word	0xffffffff


	//   ....[11]....
        /*05d8*/ 	.word	0xffffffff


	//   ....[12]....
        /*05dc*/ 	.word	0xffffffff


	//   ....[13]....
        /*05e0*/ 	.word	0xffffffff


	//   ....[14]....
        /*05e4*/ 	.word	0xffffffff


	//   ....[15]....
        /*05e8*/ 	.word	0xffffffff


	//   ....[16]....
        /*05ec*/ 	.word	0xffffffff


	//   ....[17]....
        /*05f0*/ 	.word	0xffffffff


	//   ....[18]....
        /*05f4*/ 	.word	0xffffffff


	//   ....[19]....
        /*05f8*/ 	.word	0xffffffff


	//   ....[20]....
        /*05fc*/ 	.word	0xffffffff


	//   ....[21]....
        /*0600*/ 	.word	0xffffffff


	//   ....[22]....
        /*0604*/ 	.word	0xffffffff


	//   ....[23]....
        /*0608*/ 	.word	0xffffffff


	//   ....[24]....
        /*060c*/ 	.word	0xffffffff


	//   ....[25]....
        /*0610*/ 	.word	0xffffffff


	//   ....[26]....
        /*0614*/ 	.word	0xffffffff


	//   ....[27]....
        /*0618*/ 	.word	0xffffffff


	//   ....[28]....
        /*061c*/ 	.word	0xffffffff


	//   ....[29]....
        /*0620*/ 	.word	0xffffffff


	//   ....[30]....
        /*0624*/ 	.word	0xffffffff


	//   ....[31]....
        /*0628*/ 	.word	0xffffffff


	//   ....[32]....
        /*062c*/ 	.word	0xffffffff


	//   ....[33]....
        /*0630*/ 	.word	0xffffffff


	//   ....[34]....
        /*0634*/ 	.word	0xffffffff


	//   ....[35]....
        /*0638*/ 	.word	0xffffffff


	//   ....[36]....
        /*063c*/ 	.word	0xffffffff


	//   ....[37]....
        /*0640*/ 	.word	0xffffffff


	//   ....[38]....
        /*0644*/ 	.word	0xffffffff


	//   ....[39]....
        /*0648*/ 	.word	0xffffffff


	//   ....[40]....
        /*064c*/ 	.word	0xffffffff


	//   ....[41]....
        /*0650*/ 	.word	0xffffffff


	//   ....[42]....
        /*0654*/ 	.word	0xffffffff


	//   ....[43]....
        /*0658*/ 	.word	0xffffffff


	//   ....[44]....
        /*065c*/ 	.word	0xffffffff


	//   ....[45]....
        /*0660*/ 	.word	0xffffffff


	//   ....[46]....
        /*0664*/ 	.word	0xffffffff


	//   ....[47]....
        /*0668*/ 	.word	0xffffffff


	//   ....[48]....
        /*066c*/ 	.word	0xffffffff


	//   ....[49]....
        /*0670*/ 	.word	0xffffffff


	//   ....[50]....
        /*0674*/ 	.word	0xffffffff


	//   ....[51]....
        /*0678*/ 	.word	0xffffffff


	//   ....[52]....
        /*067c*/ 	.word	0xffffffff


	//   ....[53]....
        /*0680*/ 	.word	0xffffffff


	//   ....[54]....
        /*0684*/ 	.word	0xffffffff


	//   ....[55]....
        /*0688*/ 	.word	0xffffffff


	//   ....[56]....
        /*068c*/ 	.word	0xffffffff


	//   ....[57]....
        /*0690*/ 	.word	0xffffffff


	//   ....[58]....
        /*0694*/ 	.word	0xffffffff


	//   ....[59]....
        /*0698*/ 	.word	0xffffffff


	//   ....[60]....
        /*069c*/ 	.word	0xffffffff


	//   ....[61]....
        /*06a0*/ 	.word	0xffffffff


	//   ....[62]....
        /*06a4*/ 	.word	0xffffffff


	//   ....[63]....
        /*06a8*/ 	.word	0xffffffff


	//   ....[64]....
        /*06ac*/ 	.word	0xffffffff


	//   ....[65]....
        /*06b0*/ 	.word	0xffffffff


	//   ....[66]....
        /*06b4*/ 	.word	0xffffffff


	//   ....[67]....
        /*06b8*/ 	.word	0xffffffff


	//   ....[68]....
        /*06bc*/ 	.word	0xffffffff


	//   ....[69]....
        /*06c0*/ 	.word	0xffffffff


	//   ....[70]....
        /*06c4*/ 	.word	0xffffffff


	//   ....[71]....
        /*06c8*/ 	.word	0xffffffff


	//   ....[72]....
        /*06cc*/ 	.word	0xffffffff


	//   ....[73]....
        /*06d0*/ 	.word	0xffffffff


	//   ....[74]....
        /*06d4*/ 	.word	0xffffffff


	//   ....[75]....
        /*06d8*/ 	.word	0xffffffff


	//   ....[76]....
        /*06dc*/ 	.word	0xffffffff


	//   ....[77]....
        /*06e0*/ 	.word	0xffffffff


	//   ....[78]....
        /*06e4*/ 	.word	0xffffffff


	//   ....[79]....
        /*06e8*/ 	.word	0xffffffff


	//   ....[80]....
        /*06ec*/ 	.word	0xffffffff


	//   ....[81]....
        /*06f0*/ 	.word	0xffffffff


	//   ....[82]....
        /*06f4*/ 	.word	0xffffffff


	//   ....[83]....
        /*06f8*/ 	.word	0xffffffff


	//   ....[84]....
        /*06fc*/ 	.word	0xffffffff


	//   ....[85]....
        /*0700*/ 	.word	0xffffffff


	//   ....[86]....
        /*0704*/ 	.word	0xffffffff


	//   ....[87]....
        /*0708*/ 	.word	0xffffffff


	//   ....[88]....
        /*070c*/ 	.word	0xffffffff


	//   ....[89]....
        /*0710*/ 	.word	0xffffffff


	//   ....[90]....
        /*0714*/ 	.word	0xffffffff


	//   ....[91]....
        /*0718*/ 	.word	0xffffffff


	//   ....[92]....
        /*071c*/ 	.word	0xffffffff


	//   ....[93]....
        /*0720*/ 	.word	0xffffffff


	//   ....[94]....
        /*0724*/ 	.word	0xffffffff


	//   ....[95]....
        /*0728*/ 	.word	0xffffffff


	//   ....[96]....
        /*072c*/ 	.word	0xffffffff


	//   ....[97]....
        /*0730*/ 	.word	0xffffffff


	//   ....[98]....
        /*0734*/ 	.word	0xffffffff


	//   ....[99]....
        /*0738*/ 	.word	0xffffffff


	//   ....[100]....
        /*073c*/ 	.word	0xffffffff


	//   ....[101]....
        /*0740*/ 	.word	0xffffffff


	//   ....[102]....
        /*0744*/ 	.word	0xffffffff


	//   ....[103]....
        /*0748*/ 	.word	0xffffffff


	//   ....[104]....
        /*074c*/ 	.word	0xffffffff


	//   ....[105]....
        /*0750*/ 	.word	0xffffffff


	//   ....[106]....
        /*0754*/ 	.word	0xffffffff


	//   ....[107]....
        /*0758*/ 	.word	0xffffffff


	//   ....[108]....
        /*075c*/ 	.word	0xffffffff


	//   ....[109]....
        /*0760*/ 	.word	0xffffffff


	//   ....[110]....
        /*0764*/ 	.word	0xffffffff


	//   ....[111]....
        /*0768*/ 	.word	0xffffffff


	//   ....[112]....
        /*076c*/ 	.word	0xffffffff


	//   ....[113]....
        /*0770*/ 	.word	0xffffffff


	//   ....[114]....
        /*0774*/ 	.word	0xffffffff


	//   ....[115]....
        /*0778*/ 	.word	0xffffffff


	//   ....[116]....
        /*077c*/ 	.word	0xffffffff


	//   ....[117]....
        /*0780*/ 	.word	0xffffffff


	//   ....[118]....
        /*0784*/ 	.word	0xffffffff


	//   ....[119]....
        /*0788*/ 	.word	0xffffffff


	//   ....[120]....
        /*078c*/ 	.word	0xffffffff


	//   ....[121]....
        /*0790*/ 	.word	0xffffffff


	//   ....[122]....
        /*0794*/ 	.word	0xffffffff


	//   ....[123]....
        /*0798*/ 	.word	0xffffffff


	//   ....[124]....
        /*079c*/ 	.word	0xffffffff


	//   ....[125]....
        /*07a0*/ 	.word	0xffffffff


	//   ....[126]....
        /*07a4*/ 	.word	0xffffffff


	//   ....[127]....
        /*07a8*/ 	.word	0xffffffff


	//   ....[128]....
        /*07ac*/ 	.word	0xffffffff


	//   ....[129]....
        /*07b0*/ 	.word	0xffffffff


	//   ....[130]....
        /*07b4*/ 	.word	0xffffffff


	//   ....[131]....
        /*07b8*/ 	.word	0xffffffff


	//   ....[132]....
        /*07bc*/ 	.word	0xffffffff


	//   ....[133]....
        /*07c0*/ 	.word	0xffffffff


	//   ....[134]....
        /*07c4*/ 	.word	0xffffffff


	//   ....[135]....
        /*07c8*/ 	.word	0xffffffff


	//   ....[136]....
        /*07cc*/ 	.word	0xffffffff


	//   ....[137]....
        /*07d0*/ 	.word	0xffffffff


	//   ....[138]....
        /*07d4*/ 	.word	0xffffffff


	//   ....[139]....
        /*07d8*/ 	.word	0xffffffff


	//   ....[140]....
        /*07dc*/ 	.word	0xffffffff


	//   ....[141]....
        /*07e0*/ 	.word	0xffffffff


	//   ....[142]....
        /*07e4*/ 	.word	0xffffffff


	//   ....[143]....
        /*07e8*/ 	.word	0xffffffff


	//   ....[144]....
        /*07ec*/ 	.word	0xffffffff


	//   ....[145]....
        /*07f0*/ 	.word	0xffffffff


	//   ....[146]....
        /*07f4*/ 	.word	0xffffffff


	//   ....[147]....
        /*07f8*/ 	.word	0xffffffff


	//   ....[148]....
        /*07fc*/ 	.word	0xffffffff


	//   ....[149]....
        /*0800*/ 	.word	0xffffffff


	//   ....[150]....
        /*0804*/ 	.word	0xffffffff


	//   ....[151]....
        /*0808*/ 	.word	0xffffffff


	//   ....[152]....
        /*080c*/ 	.word	0xffffffff


	//   ....[153]....
        /*0810*/ 	.word	0xffffffff


	//   ....[154]....
        /*0814*/ 	.word	0xffffffff


	//   ....[155]....
        /*0818*/ 	.word	0xffffffff


	//   ....[156]....
        /*081c*/ 	.word	0xffffffff


	//   ....[157]....
        /*0820*/ 	.word	0xffffffff


	//   ....[158]....
        /*0824*/ 	.word	0xffffffff


	//   ....[159]....
        /*0828*/ 	.word	0xffffffff


	//   ....[160]....
        /*082c*/ 	.word	0xffffffff


	//   ....[161]....
        /*0830*/ 	.word	0xffffffff


	//   ....[162]....
        /*0834*/ 	.word	0xffffffff


	//   ....[163]....
        /*0838*/ 	.word	0xffffffff


	//   ....[164]....
        /*083c*/ 	.word	0xffffffff


	//   ....[165]....
        /*0840*/ 	.word	0xffffffff


	//   ....[166]....
        /*0844*/ 	.word	0xffffffff


	//   ....[167]....
        /*0848*/ 	.word	0xffffffff


	//   ....[168]....
        /*084c*/ 	.word	0xffffffff


	//   ....[169]....
        /*0850*/ 	.word	0xffffffff


	//   ....[170]....
        /*0854*/ 	.word	0xffffffff


	//   ....[171]....
        /*0858*/ 	.word	0xffffffff


	//   ....[172]....
        /*085c*/ 	.word	0xffffffff


	//   ....[173]....
        /*0860*/ 	.word	0xffffffff


	//   ....[174]....
        /*0864*/ 	.word	0xffffffff


	//   ....[175]....
        /*0868*/ 	.word	0xffffffff


	//   ....[176]....
        /*086c*/ 	.word	0xffffffff


	//   ....[177]....
        /*0870*/ 	.word	0xffffffff


	//   ....[178]....
        /*0874*/ 	.word	0xffffffff


	//   ....[179]....
        /*0878*/ 	.word	0xffffffff


	//   ....[180]....
        /*087c*/ 	.word	0xffffffff


	//   ....[181]....
        /*0880*/ 	.word	0xffffffff


	//   ....[182]....
        /*0884*/ 	.word	0xffffffff


	//   ....[183]....
        /*0888*/ 	.word	0xffffffff


	//   ....[184]....
        /*088c*/ 	.word	0xffffffff


	//   ....[185]....
        /*0890*/ 	.word	0xffffffff


	//   ....[186]....
        /*0894*/ 	.word	0xffffffff


	//   ....[187]....
        /*0898*/ 	.word	0xffffffff


	//   ....[188]....
        /*089c*/ 	.word	0xffffffff


	//   ....[189]....
        /*08a0*/ 	.word	0xffffffff


	//   ....[190]....
        /*08a4*/ 	.word	0xffffffff


	//   ....[191]....
        /*08a8*/ 	.word	0xffffffff


	//   ....[192]....
        /*08ac*/ 	.word	0xffffffff


	//   ....[193]....
        /*08b0*/ 	.word	0xffffffff


	//   ....[194]....
        /*08b4*/ 	.word	0xffffffff


	//   ....[195]....
        /*08b8*/ 	.word	0xffffffff


	//   ....[196]....
        /*08bc*/ 	.word	0xffffffff


	//   ....[197]....
        /*08c0*/ 	.word	0xffffffff


	//   ....[198]....
        /*08c4*/ 	.word	0xffffffff


	//   ....[199]....
        /*08c8*/ 	.word	0xffffffff


	//   ....[200]....
        /*08cc*/ 	.word	0xffffffff


	//   ....[201]....
        /*08d0*/ 	.word	0xffffffff


	//   ....[202]....
        /*08d4*/ 	.word	0xffffffff


	//   ....[203]....
        /*08d8*/ 	.word	0x0500000f


	//   ....[204]....
        /*08dc*/ 	.word	0x0500000f


	//   ....[205]....
        /*08e0*/ 	.word	0x0500000f


	//   ....[206]....
        /*08e4*/ 	.word	0x0500000f


	//   ....[207]....
        /*08e8*/ 	.word	0x0500000f


	//   ....[208]....
        /*08ec*/ 	.word	0x0500000f


	//   ....[209]....
        /*08f0*/ 	.word	0x0500000f


	//   ....[210]....
        /*08f4*/ 	.word	0x0500000f


	//   ....[211]....
        /*08f8*/ 	.word	0x0500000f


	//   ....[212]....
        /*08fc*/ 	.word	0x0500000f


	//   ....[213]....
        /*0900*/ 	.word	0x0500000f


	//   ....[214]....
        /*0904*/ 	.word	0x0500000f


	//   ....[215]....
        /*0908*/ 	.word	0x0500000f


	//   ....[216]....
        /*090c*/ 	.word	0x0500000f


	//   ....[217]....
        /*0910*/ 	.word	0x0500000f


	//   ....[218]....
        /*0914*/ 	.word	0x0500000f


	//   ....[219]....
        /*0918*/ 	.word	0x0500000f


	//   ....[220]....
        /*091c*/ 	.word	0x0500000f


	//   ....[221]....
        /*0920*/ 	.word	0x0500000f


	//   ....[222]....
        /*0924*/ 	.word	0x0500000f


	//   ....[223]....
        /*0928*/ 	.word	0x0500000f


	//   ....[224]....
        /*092c*/ 	.word	0x0500000f


	//   ....[225]....
        /*0930*/ 	.word	0x0500000f


	//   ....[226]....
        /*0934*/ 	.word	0x0500000f


	//   ....[227]....
        /*0938*/ 	.word	0x0500000f


	//   ....[228]....
        /*093c*/ 	.word	0x0500000f


	//   ....[229]....
        /*0940*/ 	.word	0x0500000f


	//   ....[230]....
        /*0944*/ 	.word	0x0500000f


	//   ....[231]....
        /*0948*/ 	.word	0x0500000f


	//   ....[232]....
        /*094c*/ 	.word	0x0500000f


	//   ....[233]....
        /*0950*/ 	.word	0x0500000f


	//   ....[234]....
        /*0954*/ 	.word	0x0500000f


	//   ....[235]....
        /*0958*/ 	.word	0x0500000f


	//   ....[236]....
        /*095c*/ 	.word	0x0500000f


	//   ....[237]....
        /*0960*/ 	.word	0x0500000f


	//   ....[238]....
        /*0964*/ 	.word	0x0500000f


	//   ....[239]....
        /*0968*/ 	.word	0x0500000f


	//   ....[240]....
        /*096c*/ 	.word	0x0500000f


	//   ....[241]....
        /*0970*/ 	.word	0x0500000f


	//   ....[242]....
        /*0974*/ 	.word	0x0500000f


	//   ....[243]....
        /*0978*/ 	.word	0x0500000f


	//   ....[244]....
        /*097c*/ 	.word	0x0500000f


	//   ....[245]....
        /*0980*/ 	.word	0x0500000f


	//   ....[246]....
        /*0984*/ 	.word	0x0500000f


	//   ....[247]....
        /*0988*/ 	.word	0x0500000f


	//   ....[248]....
        /*098c*/ 	.word	0x0500000f


	//   ....[249]....
        /*0990*/ 	.word	0x0500000f


	//   ....[250]....
        /*0994*/ 	.word	0x0500000f


	//   ....[251]....
        /*0998*/ 	.word	0x0500000f


	//   ....[252]....
        /*099c*/ 	.word	0x0500000f


	//   ....[253]....
        /*09a0*/ 	.word	0x0500000f


	//   ....[254]....
        /*09a4*/ 	.word	0x0500000f


	//   ....[255]....
        /*09a8*/ 	.word	0x0500000f


	//   ....[0]....
        /*09ac*/ 	.word	0x0500000f


	//   ....[1]....
        /*09b0*/ 	.word	0x0500000f


	//   ....[2]....
        /*09b4*/ 	.word	0x0500000f


	//   ....[3]....
        /*09b8*/ 	.word	0x0500000f


	//   ....[4]....
        /*09bc*/ 	.word	0x0500000f


	//   ....[5]....
        /*09c0*/ 	.word	0x0500000f


	//   ....[6]....
        /*09c4*/ 	.word	0x0500000f


	//   ....[7]....
        /*09c8*/ 	.word	0x0500000f


	//   ....[8]....
        /*09cc*/ 	.word	0x0500000f


	//   ....[9]....
        /*09d0*/ 	.word	0x0500000f


	//   ....[10]....
        /*09d4*/ 	.word	0x0500000f


	//   ....[11]....
        /*09d8*/ 	.word	0x0500000f


	//   ....[12]....
        /*09dc*/ 	.word	0x0500000f


	//   ....[13]....
        /*09e0*/ 	.word	0x0500000f


	//   ....[14]....
        /*09e4*/ 	.word	0x0500000f


	//   ....[15]....
        /*09e8*/ 	.word	0x0500000f


	//   ....[16]....
        /*09ec*/ 	.word	0x0500000f


	//   ....[17]....
        /*09f0*/ 	.word	0x0500000f


	//   ....[18]....
        /*09f4*/ 	.word	0x0500000f


	//   ....[19]....
        /*09f8*/ 	.word	0x0500000f


	//   ....[20]....
        /*09fc*/ 	.word	0x0500000f


	//   ....[21]....
        /*0a00*/ 	.word	0x0500000f


	//   ....[22]....
        /*0a04*/ 	.word	0x0500000f


	//   ....[23]....
        /*0a08*/ 	.word	0x0500000f


	//   ....[24]....
        /*0a0c*/ 	.word	0x0500000f


	//   ....[25]....
        /*0a10*/ 	.word	0x0500000f


	//   ....[26]....
        /*0a14*/ 	.word	0x0500000f


	//   ....[27]....
        /*0a18*/ 	.word	0x0500000f


	//   ....[28]....
        /*0a1c*/ 	.word	0x0500000f


	//   ....[29]....
        /*0a20*/ 	.word	0x0500000f


	//   ....[30]....
        /*0a24*/ 	.word	0x0500000f


	//   ....[31]....
        /*0a28*/ 	.word	0x0500000f


	//   ....[32]....
        /*0a2c*/ 	.word	0x0500000f


	//   ....[33]....
        /*0a30*/ 	.word	0x0500000f


	//   ....[34]....
        /*0a34*/ 	.word	0x0500000f


	//   ....[35]....
        /*0a38*/ 	.word	0x0500000f


	//   ....[36]....
        /*0a3c*/ 	.word	0x0500000f


	//   ....[37]....
        /*0a40*/ 	.word	0x0500000f


	//   ....[38]....
        /*0a44*/ 	.word	0x0500000f


	//   ....[39]....
        /*0a48*/ 	.word	0x0500000f


	//   ....[40]....
        /*0a4c*/ 	.word	0x0500000f


	//   ....[41]....
        /*0a50*/ 	.word	0x0500000f


	//   ....[42]....
        /*0a54*/ 	.word	0x0500000f


	//   ....[43]....
        /*0a58*/ 	.word	0x0500000f


	//   ....[44]....
        /*0a5c*/ 	.word	0x0500000f


	//   ....[45]....
        /*0a60*/ 	.word	0x0500000f


	//   ....[46]....
        /*0a64*/ 	.word	0x0500000f


	//   ....[47]....
        /*0a68*/ 	.word	0x0500000f


	//   ....[48]....
        /*0a6c*/ 	.word	0x0500000f


	//   ....[49]....
        /*0a70*/ 	.word	0x0500000f


	//   ....[50]....
        /*0a74*/ 	.word	0x0500000f


	//   ....[51]....
        /*0a78*/ 	.word	0x0500000f


	//   ....[52]....
        /*0a7c*/ 	.word	0x0500000f


	//   ....[53]....
        /*0a80*/ 	.word	0x0500000f


	//   ....[54]....
        /*0a84*/ 	.word	0x0500000f


	//   ....[55]....
        /*0a88*/ 	.word	0x0500000f


	//   ....[56]....
        /*0a8c*/ 	.word	0x0500000f


	//   ....[57]....
        /*0a90*/ 	.word	0x0500000f


	//   ....[58]....
        /*0a94*/ 	.word	0x0500000f


	//   ....[59]....
        /*0a98*/ 	.word	0x0500000f


	//   ....[60]....
        /*0a9c*/ 	.word	0x0500000f


	//   ....[61]....
        /*0aa0*/ 	.word	0x0500000f


	//   ....[62]....
        /*0aa4*/ 	.word	0x0500000f


	//   ....[63]....
        /*0aa8*/ 	.word	0x0500000f


	//   ....[64]....
        /*0aac*/ 	.word	0x0500000f


	//   ....[65]....
        /*0ab0*/ 	.word	0x0500000f


	//   ....[66]....
        /*0ab4*/ 	.word	0x0500000f


	//   ....[67]....
        /*0ab8*/ 	.word	0x0500000f


	//   ....[68]....
        /*0abc*/ 	.word	0x0500000f


	//   ....[69]....
        /*0ac0*/ 	.word	0x0500000f


	//   ....[70]....
        /*0ac4*/ 	.word	0x0500000f


	//   ....[71]....
        /*0ac8*/ 	.word	0x0500000f


	//   ....[72]....
        /*0acc*/ 	.word	0x0500000f


	//   ....[73]....
        /*0ad0*/ 	.word	0x0500000f


	//   ....[74]....
        /*0ad4*/ 	.word	0x0500000f


	//   ....[75]....
        /*0ad8*/ 	.word	0x0500000f


	//   ....[76]....
        /*0adc*/ 	.word	0x0500000f


	//   ....[77]....
        /*0ae0*/ 	.word	0x0500000f


	//   ....[78]....
        /*0ae4*/ 	.word	0x0500000f


	//   ....[79]....
        /*0ae8*/ 	.word	0x0500000f


	//   ....[80]....
        /*0aec*/ 	.word	0x0500000f


	//   ....[81]....
        /*0af0*/ 	.word	0x0500000f


	//   ....[82]....
        /*0af4*/ 	.word	0x0500000f


	//   ....[83]....
        /*0af8*/ 	.word	0x0500000f


	//   ....[84]....
        /*0afc*/ 	.word	0x0500000f


	//   ....[85]....
        /*0b00*/ 	.word	0x0500000f


	//   ....[86]....
        /*0b04*/ 	.word	0x0500000f


	//   ....[87]....
        /*0b08*/ 	.word	0x0500000f


	//   ....[88]....
        /*0b0c*/ 	.word	0x0500000f


	//   ....[89]....
        /*0b10*/ 	.word	0x0500000f


	//   ....[90]....
        /*0b14*/ 	.word	0x0500000f


	//   ....[91]....
        /*0b18*/ 	.word	0x0500000f


	//----- nvinfo : EIATTR_COOP_GROUP_INSTR_OFFSETS
	.align		4
.L_1607:
        /*0b1c*/ 	.byte	0x04, 0x28
        /*0b1e*/ 	.short	(.L_1609 - .L_1608)


	//   ....[0]....
.L_1608:
        /*0b20*/ 	.word	0x00000060


	//   ....[1]....
        /*0b24*/ 	.word	0x00000130


	//   ....[2]....
        /*0b28*/ 	.word	0x000001e0


	//   ....[3]....
        /*0b2c*/ 	.word	0x000003a0


	//   ....[4]....
        /*0b30*/ 	.word	0x00000500


	//   ....[5]....
        /*0b34*/ 	.word	0x00000620


	//   ....[6]....
        /*0b38*/ 	.word	0x00000780


	//   ....[7]....
        /*0b3c*/ 	.word	0x00002b20


	//   ....[8]....
        /*0b40*/ 	.word	0x00002b30


	//   ....[9]....
        /*0b44*/ 	.word	0x00003200


	//   ....[10]....
        /*0b48*/ 	.word	0x00003210


	//   ....[11]....
        /*0b4c*/ 	.word	0x00003e80


	//   ....[12]....
        /*0b50*/ 	.word	0x00003e90


	//   ....[13]....
        /*0b54*/ 	.word	0x00004600


	//   ....[14]....
        /*0b58*/ 	.word	0x00004610


	//   ....[15]....
        /*0b5c*/ 	.word	0x00005030


	//   ....[16]....
        /*0b60*/ 	.word	0x00005040


	//   ....[17]....
        /*0b64*/ 	.word	0x00005150


	//   ....[18]....
        /*0b68*/ 	.word	0x00005160


	//   ....[19]....
        /*0b6c*/ 	.word	0x000054f0


	//   ....[20]....
        /*0b70*/ 	.word	0x00005510


	//   ....[21]....
        /*0b74*/ 	.word	0x000055f0


	//   ....[22]....
        /*0b78*/ 	.word	0x00005610


	//   ....[23]....
        /*0b7c*/ 	.word	0x00005b50


	//   ....[24]....
        /*0b80*/ 	.word	0x00006300


	//   ....[25]....
        /*0b84*/ 	.word	0x00006310


	//   ....[26]....
        /*0b88*/ 	.word	0x00006320


	//   ....[27]....
        /*0b8c*/ 	.word	0x00006330


	//   ....[28]....
        /*0b90*/ 	.word	0x00006670


	//   ....[29]....
        /*0b94*/ 	.word	0x00006680


	//   ....[30]....
        /*0b98*/ 	.word	0x00006690


	//   ....[31]....
        /*0b9c*/ 	.word	0x000066a0


	//   ....[32]....
        /*0ba0*/ 	.word	0x000079c0


	//   ....[33]....
        /*0ba4*/ 	.word	0x000079d0


	//   ....[34]....
        /*0ba8*/ 	.word	0x000079e0


	//   ....[35]....
        /*0bac*/ 	.word	0x000079f0


	//   ....[36]....
        /*0bb0*/ 	.word	0x00007af0


	//   ....[37]....
        /*0bb4*/ 	.word	0x00007b10


	//   ....[38]....
        /*0bb8*/ 	.word	0x00007bb0


	//   ....[39]....
        /*0bbc*/ 	.word	0x00007be0


	//   ....[40]....
        /*0bc0*/ 	.word	0x000091e0


	//   ....[41]....
        /*0bc4*/ 	.word	0x00009850


	//   ....[42]....
        /*0bc8*/ 	.word	0x00009860


	//   ....[43]....
        /*0bcc*/ 	.word	0x00009880


	//   ....[44]....
        /*0bd0*/ 	.word	0x0000a000


	//   ....[45]....
        /*0bd4*/ 	.word	0x0000a020


	//   ....[46]....
        /*0bd8*/ 	.word	0x0000ba20


	//   ....[47]....
        /*0bdc*/ 	.word	0x0000ba40


	//   ....[48]....
        /*0be0*/ 	.word	0x0000c260


	//   ....[49]....
        /*0be4*/ 	.word	0x0000c360


	//   ....[50]....
        /*0be8*/ 	.word	0x0000caa0


	//   ....[51]....
        /*0bec*/ 	.word	0x0000caf0


	//   ....[52]....
        /*0bf0*/ 	.word	0x0000e510


	//   ....[53]....
        /*0bf4*/ 	.word	0x0000e540


	//   ....[54]....
        /*0bf8*/ 	.word	0x0000e760


	//   ....[55]....
        /*0bfc*/ 	.word	0x0000e780


	//   ....[56]....
        /*0c00*/ 	.word	0x0000fa50


	//   ....[57]....
        /*0c04*/ 	.word	0x0000fa80


	//   ....[58]....
        /*0c08*/ 	.word	0x0000fd90


	//   ....[59]....
        /*0c0c*/ 	.word	0x0000fdb0


	//   ....[60]....
        /*0c10*/ 	.word	0x00010a90


	//   ....[61]....
        /*0c14*/ 	.word	0x00010ac0


	//   ....[62]....
        /*0c18*/ 	.word	0x00010ae0


	//   ....[63]....
        /*0c1c*/ 	.word	0x00010af0


	//   ....[64]....
        /*0c20*/ 	.word	0x00010fa0


	//   ....[65]....
        /*0c24*/ 	.word	0x00010fc0


	//   ....[66]....
        /*0c28*/ 	.word	0x00010fe0


	//   ....[67]....
        /*0c2c*/ 	.word	0x00010ff0


	//   ....[68]....
        /*0c30*/ 	.word	0x00011010


	//   ....[69]....
        /*0c34*/ 	.word	0x00011040


	//   ....[70]....
        /*0c38*/ 	.word	0x00011120


	//   ....[71]....
        /*0c3c*/ 	.word	0x00011130


	//   ....[72]....
        /*0c40*/ 	.word	0x00011960


	//   ....[73]....
        /*0c44*/ 	.word	0x00011990


	//   ....[74]....
        /*0c48*/ 	.word	0x000119b0


	//   ....[75]....
        /*0c4c*/ 	.word	0x000119e0


	//   ....[76]....
        /*0c50*/ 	.word	0x00011a10


	//   ....[77]....
        /*0c54*/ 	.word	0x00011a20


	//   ....[78]....
        /*0c58*/ 	.word	0x00011a50


	//   ....[79]....
        /*0c5c*/ 	.word	0x00011a90


	//   ....[80]....
        /*0c60*/ 	.word	0x00011be0


	//   ....[81]....
        /*0c64*/ 	.word	0x00011db0


	//   ....[82]....
        /*0c68*/ 	.word	0x00011de0


	//   ....[83]....
        /*0c6c*/ 	.word	0x00011e10


	//   ....[84]....
        /*0c70*/ 	.word	0x00011e40


	//   ....[85]....
        /*0c74*/ 	.word	0x00011e70


	//   ....[86]....
        /*0c78*/ 	.word	0x00011ea0


	//   ....[87]....
        /*0c7c*/ 	.word	0x00012010


	//   ....[88]....
        /*0c80*/ 	.word	0x00012040


	//   ....[89]....
        /*0c84*/ 	.word	0x00012070


	//   ....[90]....
        /*0c88*/ 	.word	0x000120a0


	//   ....[91]....
        /*0c8c*/ 	.word	0x000120d0


	//   ....[92]....
        /*0c90*/ 	.word	0x00012100


	//   ....[93]....
        /*0c94*/ 	.word	0x000121b0


	//   ....[94]....
        /*0c98*/ 	.word	0x00012210


	//   ....[95]....
        /*0c9c*/ 	.word	0x000122b0


	//   ....[96]....
        /*0ca0*/ 	.word	0x00013090


	//   ....[97]....
        /*0ca4*/ 	.word	0x00014a50


	//   ....[98]....
        /*0ca8*/ 	.word	0x00014a70


	//   ....[99]....
        /*0cac*/ 	.word	0x00014b00


	//   ....[100]....
        /*0cb0*/ 	.word	0x00014b20


	//   ....[101]....
        /*0cb4*/ 	.word	0x00014ba0


	//   ....[102]....
        /*0cb8*/ 	.word	0x00014bc0


	//   ....[103]....
        /*0cbc*/ 	.word	0x00014c40


	//   ....[104]....
        /*0cc0*/ 	.word	0x00014c60


	//   ....[105]....
        /*0cc4*/ 	.word	0x00014ce0


	//   ....[106]....
        /*0cc8*/ 	.word	0x00014d00


	//   ....[107]....
        /*0ccc*/ 	.word	0x00014d80


	//   ....[108]....
        /*0cd0*/ 	.word	0x00014da0


	//   ....[109]....
        /*0cd4*/ 	.word	0x00014e20


	//   ....[110]....
        /*0cd8*/ 	.word	0x00014e40


	//   ....[111]....
        /*0cdc*/ 	.word	0x00014e50


	//   ....[112]....
        /*0ce0*/ 	.word	0x00014e60


	//   ....[113]....
        /*0ce4*/ 	.word	0x000157e0


	//   ....[114]....
        /*0ce8*/ 	.word	0x000157f0


	//   ....[115]....
        /*0cec*/ 	.word	0x00015810


	//   ....[116]....
        /*0cf0*/ 	.word	0x000158a0


	//   ....[117]....
        /*0cf4*/ 	.word	0x000158c0


	//   ....[118]....
        /*0cf8*/ 	.word	0x00015940


	//   ....[119]....
        /*0cfc*/ 	.word	0x00015960


	//   ....[120]....
        /*0d00*/ 	.word	0x000159e0


	//   ....[121]....
        /*0d04*/ 	.word	0x00015a00


	//   ....[122]....
        /*0d08*/ 	.word	0x00015a80


	//   ....[123]....
        /*0d0c*/ 	.word	0x00015aa0


	//   ....[124]....
        /*0d10*/ 	.word	0x00015b20


	//   ....[125]....
        /*0d14*/ 	.word	0x00015b40


	//   ....[126]....
        /*0d18*/ 	.word	0x00015bc0


	//   ....[127]....
        /*0d1c*/ 	.word	0x00015be0


	//   ....[128]....
        /*0d20*/ 	.word	0x00015bf0


	//   ....[129]....
        /*0d24*/ 	.word	0x00015c80


	//   ....[130]....
        /*0d28*/ 	.word	0x00015cb0


	//   ....[131]....
        /*0d2c*/ 	.word	0x00015d10


	//   ....[132]....
        /*0d30*/ 	.word	0x00015d90


	//   ....[133]....
        /*0d34*/ 	.word	0x00015da0


	//   ....[134]....
        /*0d38*/ 	.word	0x00015e10


	//   ....[135]....
        /*0d3c*/ 	.word	0x00015e20


	//   ....[136]....
        /*0d40*/ 	.word	0x00015e30


	//   ....[137]....
        /*0d44*/ 	.word	0x00016620


	//   ....[138]....
        /*0d48*/ 	.word	0x00016640


	//   ....[139]....
        /*0d4c*/ 	.word	0x000166b0


	//   ....[140]....
        /*0d50*/ 	.word	0x000166c0


	//   ....[141]....
        /*0d54*/ 	.word	0x00016700


	//   ....[142]....
        /*0d58*/ 	.word	0x00016710


	//   ....[143]....
        /*0d5c*/ 	.word	0x00016750


	//   ....[144]....
        /*0d60*/ 	.word	0x00016760


	//   ....[145]....
        /*0d64*/ 	.word	0x000167a0


	//   ....[146]....
        /*0d68*/ 	.word	0x000167b0


	//   ....[147]....
        /*0d6c*/ 	.word	0x000167f0


	//   ....[148]....
        /*0d70*/ 	.word	0x00016800


	//   ....[149]....
        /*0d74*/ 	.word	0x00016840


	//   ....[150]....
        /*0d78*/ 	.word	0x00016850


	//   ....[151]....
        /*0d7c*/ 	.word	0x00016860


	//   ....[152]....
        /*0d80*/ 	.word	0x000168a0


	//   ....[153]....
        /*0d84*/ 	.word	0x00016b60


	//   ....[154]....
        /*0d88*/ 	.word	0x00016b90


	//   ....[155]....
        /*0d8c*/ 	.word	0x00016bf0


	//   ....[156]....
        /*0d90*/ 	.word	0x00016c00


	//   ....[157]....
        /*0d94*/ 	.word	0x00016c50


	//   ....[158]....
        /*0d98*/ 	.word	0x00016c60


	//   ....[159]....
        /*0d9c*/ 	.word	0x00016cb0


	//   ....[160]....
        /*0da0*/ 	.word	0x00016cc0


	//   ....[161]....
        /*0da4*/ 	.word	0x00016d10


	//   ....[162]....
        /*0da8*/ 	.word	0x00016d20


	//   ....[163]....
        /*0dac*/ 	.word	0x00016d70


	//   ....[164]....
        /*0db0*/ 	.word	0x00016d80


	//   ....[165]....
        /*0db4*/ 	.word	0x00016dd0


	//   ....[166]....
        /*0db8*/ 	.word	0x00016de0


	//   ....[167]....
        /*0dbc*/ 	.word	0x00016df0


	//   ....[168]....
        /*0dc0*/ 	.word	0x00016e30


	//   ....[169]....
        /*0dc4*/ 	.word	0x00017420


	//   ....[170]....
        /*0dc8*/ 	.word	0x00017430


	//   ....[171]....
        /*0dcc*/ 	.word	0x000174a0


	//   ....[172]....
        /*0dd0*/ 	.word	0x000174e0


	//   ....[173]....
        /*0dd4*/ 	.word	0x00017500


	//   ....[174]....
        /*0dd8*/ 	.word	0x00017540


	//   ....[175]....
        /*0ddc*/ 	.word	0x00017560


	//   ....[176]....
        /*0de0*/ 	.word	0x000175a0


	//   ....[177]....
        /*0de4*/ 	.word	0x000175c0


	//   ....[178]....
        /*0de8*/ 	.word	0x00017600


	//   ....[179]....
        /*0dec*/ 	.word	0x00017620


	//   ....[180]....
        /*0df0*/ 	.word	0x00017660


	//   ....[181]....
        /*0df4*/ 	.word	0x00017680


	//   ....[182]....
        /*0df8*/ 	.word	0x000176c0


	//   ....[183]....
        /*0dfc*/ 	.word	0x000176e0


	//   ....[184]....
        /*0e00*/ 	.word	0x000176f0


	//   ....[185]....
        /*0e04*/ 	.word	0x00017a50


	//   ....[186]....
        /*0e08*/ 	.word	0x00017a80


	//   ....[187]....
        /*0e0c*/ 	.word	0x00017ac0


	//   ....[188]....
        /*0e10*/ 	.word	0x00017af0


	//   ....[189]....
        /*0e14*/ 	.word	0x00017b20


	//   ....[190]....
        /*0e18*/ 	.word	0x00017b50


	//   ....[191]....
        /*0e1c*/ 	.word	0x00017b80


	//   ....[192]....
        /*0e20*/ 	.word	0x00017bb0


	//   ....[193]....
        /*0e24*/ 	.word	0x00017d30


	//   ....[194]....
        /*0e28*/ 	.word	0x00017d60


	//   ....[195]....
        /*0e2c*/ 	.word	0x00017d90


	//   ....[196]....
        /*0e30*/ 	.word	0x00017dc0


	//   ....[197]....
        /*0e34*/ 	.word	0x00017df0


	//   ....[198]....
        /*0e38*/ 	.word	0x00017e20


	//   ....[199]....
        /*0e3c*/ 	.word	0x00017ee0


	//   ....[200]....
        /*0e40*/ 	.word	0x00017f00


	//   ....[201]....
        /*0e44*/ 	.word	0x00017f70


	//   ....[202]....
        /*0e48*/ 	.word	0x00018610


	//   ....[203]....
        /*0e4c*/ 	.word	0x00018930


	//   ....[204]....
        /*0e50*/ 	.word	0x000189c0


	//   ....[205]....
        /*0e54*/ 	.word	0x00018a50


	//   ....[206]....
        /*0e58*/ 	.word	0x00018ae0


	//   ....[207]....
        /*0e5c*/ 	.word	0x00018bc0


	//   ....[208]....
        /*0e60*/ 	.word	0x00018c50


	//   ....[209]....
        /*0e64*/ 	.word	0x00018cf0


	//   ....[210]....
        /*0e68*/ 	.word	0x00018d80


	//   ....[211]....
        /*0e6c*/ 	.word	0x00018e70


	//   ....[212]....
        /*0e70*/ 	.word	0x00018f00


	//   ....[213]....
        /*0e74*/ 	.word	0x00018fa0


	//   ....[214]....
        /*0e78*/ 	.word	0x00019030


	//   ....[215]....
        /*0e7c*/ 	.word	0x00019170


	//   ....[216]....
        /*0e80*/ 	.word	0x00019220


	//   ....[217]....
        /*0e84*/ 	.word	0x000192b0


	//   ....[218]....
        /*0e88*/ 	.word	0x00019300


	//   ....[219]....
        /*0e8c*/ 	.word	0x00019350


	//   ....[220]....
        /*0e90*/ 	.word	0x000193e0


	//   ....[221]....
        /*0e94*/ 	.word	0x00019470


	//   ....[222]....
        /*0e98*/ 	.word	0x000194c0


	//   ....[223]....
        /*0e9c*/ 	.word	0x00019510


	//   ....[224]....
        /*0ea0*/ 	.word	0x00019600


	//   ....[225]....
        /*0ea4*/ 	.word	0x000196b0


	//   ....[226]....
        /*0ea8*/ 	.word	0x00019700


	//   ....[227]....
        /*0eac*/ 	.word	0x00019750


	//   ....[228]....
        /*0eb0*/ 	.word	0x000198f0


	//   ....[229]....
        /*0eb4*/ 	.word	0x00019a50


	//   ....[230]....
        /*0eb8*/ 	.word	0x00019ac0


	//   ....[231]....
        /*0ebc*/ 	.word	0x00019b10


	//   ....[232]....
        /*0ec0*/ 	.word	0x00019de0


	//   ....[233]....
        /*0ec4*/ 	.word	0x00019e80


	//   ....[234]....
        /*0ec8*/ 	.word	0x00019ee0


	//   ....[235]....
        /*0ecc*/ 	.word	0x00019f50


	//   ....[236]....
        /*0ed0*/ 	.word	0x00019fb0


	//   ....[237]....
        /*0ed4*/ 	.word	0x0001a020


	//   ....[238]....
        /*0ed8*/ 	.word	0x0001a0f0


	//   ....[239]....
        /*0edc*/ 	.word	0x0001a140


	//   ....[240]....
        /*0ee0*/ 	.word	0x0001a200


	//   ....[241]....
        /*0ee4*/ 	.word	0x0001a4e0


	//   ....[242]....
        /*0ee8*/ 	.word	0x0001a5d0


	//   ....[243]....
        /*0eec*/ 	.word	0x0001a670


	//   ....[244]....
        /*0ef0*/ 	.word	0x0001a6d0


	//   ....[245]....
        /*0ef4*/ 	.word	0x0001a7c0


	//   ....[246]....
        /*0ef8*/ 	.word	0x0001a830


	//   ....[247]....
        /*0efc*/ 	.word	0x0001a920


	//   ....[248]....
        /*0f00*/ 	.word	0x0001a990


	//   ....[249]....
        /*0f04*/ 	.word	0x0001aa80


	//   ....[250]....
        /*0f08*/ 	.word	0x0001aaf0


	//   ....[251]....
        /*0f0c*/ 	.word	0x0001abe0


	//   ....[252]....
        /*0f10*/ 	.word	0x0001ac50


	//   ....[253]....
        /*0f14*/ 	.word	0x0001ad40


	//   ....[254]....
        /*0f18*/ 	.word	0x0001adb0


	//   ....[255]....
        /*0f1c*/ 	.word	0x0001aea0


	//   ....[0]....
        /*0f20*/ 	.word	0x0001af10


	//   ....[1]....
        /*0f24*/ 	.word	0x0001afb0


	//   ....[2]....
        /*0f28*/ 	.word	0x0001b0d0


	//   ....[3]....
        /*0f2c*/ 	.word	0x0001b120


	//   ....[4]....
        /*0f30*/ 	.word	0x0001b180


	//   ....[5]....
        /*0f34*/ 	.word	0x0001b270


	//   ....[6]....
        /*0f38*/ 	.word	0x0001b2d0


	//   ....[7]....
        /*0f3c*/ 	.word	0x0001b3d0


	//   ....[8]....
        /*0f40*/ 	.word	0x0001b430


	//   ....[9]....
        /*0f44*/ 	.word	0x0001b530


	//   ....[10]....
        /*0f48*/ 	.word	0x0001b590


	//   ....[11]....
        /*0f4c*/ 	.word	0x0001b690


	//   ....[12]....
        /*0f50*/ 	.word	0x0001b6f0


	//   ....[13]....
        /*0f54*/ 	.word	0x0001b7f0


	//   ....[14]....
        /*0f58*/ 	.word	0x0001b850


	//   ....[15]....
        /*0f5c*/ 	.word	0x0001b950


	//   ....[16]....
        /*0f60*/ 	.word	0x0001b9c0


	//   ....[17]....
        /*0f64*/ 	.word	0x0001bac0


	//   ....[18]....
        /*0f68*/ 	.word	0x0001bb20


	//   ....[19]....
        /*0f6c*/ 	.word	0x0001bc10


	//   ....[20]....
        /*0f70*/ 	.word	0x0001bc70


	//   ....[21]....
        /*0f74*/ 	.word	0x0001bd60


	//   ....[22]....
        /*0f78*/ 	.word	0x0001bdc0


	//   ....[23]....
        /*0f7c*/ 	.word	0x0001be90


	//   ....[24]....
        /*0f80*/ 	.word	0x0001bef0


	//   ....[25]....
        /*0f84*/ 	.word	0x0001bfb0


	//   ....[26]....
        /*0f88*/ 	.word	0x0001c0f0


	//   ....[27]....
        /*0f8c*/ 	.word	0x0001c1a0


	//   ....[28]....
        /*0f90*/ 	.word	0x0001c210


	//   ....[29]....
        /*0f94*/ 	.word	0x0001c2e0


	//   ....[30]....
        /*0f98*/ 	.word	0x0001c340


	//   ....[31]....
        /*0f9c*/ 	.word	0x0001c3f0


	//   ....[32]....
        /*0fa0*/ 	.word	0x0001c450


	//   ....[33]....
        /*0fa4*/ 	.word	0x0001c500


	//   ....[34]....
        /*0fa8*/ 	.word	0x0001c560


	//   ....[35]....
        /*0fac*/ 	.word	0x0001c610


	//   ....[36]....
        /*0fb0*/ 	.word	0x0001c670


	//   ....[37]....
        /*0fb4*/ 	.word	0x0001c720


	//   ....[38]....
        /*0fb8*/ 	.word	0x0001c780


	//   ....[39]....
        /*0fbc*/ 	.word	0x0001c830


	//   ....[40]....
        /*0fc0*/ 	.word	0x0001c890


	//   ....[41]....
        /*0fc4*/ 	.word	0x0001c940


	//   ....[42]....
        /*0fc8*/ 	.word	0x0001ca30


	//   ....[43]....
        /*0fcc*/ 	.word	0x0001cae0


	//   ....[44]....
        /*0fd0*/ 	.word	0x0001cb40


	//   ....[45]....
        /*0fd4*/ 	.word	0x0001cc00


	//   ....[46]....
        /*0fd8*/ 	.word	0x0001cc60


	//   ....[47]....
        /*0fdc*/ 	.word	0x0001cd20


	//   ....[48]....
        /*0fe0*/ 	.word	0x0001cd80


	//   ....[49]....
        /*0fe4*/ 	.word	0x0001ce40


	//   ....[50]....
        /*0fe8*/ 	.word	0x0001cea0


	//   ....[51]....
        /*0fec*/ 	.word	0x0001cf60


	//   ....[52]....
        /*0ff0*/ 	.word	0x0001cfc0


	//   ....[53]....
        /*0ff4*/ 	.word	0x0001d080


	//   ....[54]....
        /*0ff8*/ 	.word	0x0001d0e0


	//   ....[55]....
        /*0ffc*/ 	.word	0x0001d1a0


	//   ....[56]....
        /*1000*/ 	.word	0x0001d200


	//   ....[57]....
        /*1004*/ 	.word	0x0001d2b0


	//   ....[58]....
        /*1008*/ 	.word	0x0001d3a0


	//   ....[59]....
        /*100c*/ 	.word	0x0001d450


	//   ....[60]....
        /*1010*/ 	.word	0x0001d510


	//   ....[61]....
        /*1014*/ 	.word	0x0001d5c0


	//   ....[62]....
        /*1018*/ 	.word	0x0001d620


	//   ....[63]....
        /*101c*/ 	.word	0x0001d6d0


	//   ....[64]....
        /*1020*/ 	.word	0x0001d730


	//   ....[65]....
        /*1024*/ 	.word	0x0001d7e0


	//   ....[66]....
        /*1028*/ 	.word	0x0001d840


	//   ....[67]....
        /*102c*/ 	.word	0x0001d8f0


	//   ....[68]....
        /*1030*/ 	.word	0x0001d950


	//   ....[69]....
        /*1034*/ 	.word	0x0001da00


	//   ....[70]....
        /*1038*/ 	.word	0x0001da60


	//   ....[71]....
        /*103c*/ 	.word	0x0001db10


	//   ....[72]....
        /*1040*/ 	.word	0x0001db70


	//   ....[73]....
        /*1044*/ 	.word	0x0001dc10


	//   ....[74]....
        /*1048*/ 	.word	0x0001dca0


	//   ....[75]....
        /*104c*/ 	.word	0x0001dd40


	//   ....[76]....
        /*1050*/ 	.word	0x0001de60


	//   ....[77]....
        /*1054*/ 	.word	0x0001ded0


	//   ....[78]....
        /*1058*/ 	.word	0x0001df40


	//   ....[79]....
        /*105c*/ 	.word	0x0001dfb0


	//   ....[80]....
        /*1060*/ 	.word	0x0001e020


	//   ....[81]....
        /*1064*/ 	.word	0x0001e0a0


	//   ....[82]....
        /*1068*/ 	.word	0x0001e130


	//   ....[83]....
        /*106c*/ 	.word	0x0001e1c0


	//   ....[84]....
        /*1070*/ 	.word	0x0001e230


	//   ....[85]....
        /*1074*/ 	.word	0x0001e2a0


	//   ....[86]....
        /*1078*/ 	.word	0x0001e310


	//   ....[87]....
        /*107c*/ 	.word	0x0001e390


	//   ....[88]....
        /*1080*/ 	.word	0x0001e400


	//   ....[89]....
        /*1084*/ 	.word	0x0001e4a0


	//   ....[90]....
        /*1088*/ 	.word	0x0001e530


	//   ....[91]....
        /*108c*/ 	.word	0x0001e660


	//----- nvinfo : EIATTR_REG_RECONFIG
	.align		4
.L_1609:
        /*1090*/ 	.byte	0x01, 0x54
	.zero		2


	//----- nvinfo : EIATTR_SYSCALL_OFFSETS
	.align		4
        /*1094*/ 	.byte	0x04, 0x46
        /*1096*/ 	.short	(.L_1611 - .L_1610)


	//   ....[0]....
.L_1610:
        /*1098*/ 	.word	0x000018b0


	//   ....[1]....
        /*109c*/ 	.word	0x00001a00


	//   ....[2]....
        /*10a0*/ 	.word	0x00005d20


	//   ....[3]....
        /*10a4*/ 	.word	0x00006040


	//   ....[4]....
        /*10a8*/ 	.word	0x00014070


	//   ....[5]....
        /*10ac*/ 	.word	0x000141c0


	//   ....[6]....
        /*10b0*/ 	.word	0x000142b0


	//   ....[7]....
        /*10b4*/ 	.word	0x000152a0


	//----- nvinfo : EIATTR_MBARRIER_INSTR_OFFSETS
	.align		4
.L_1611:
        /*10b8*/ 	.byte	0x04, 0x39
        /*10ba*/ 	.short	(.L_1613 - .L_1612)


	//   ....[0]....
.L_1612:
        /*10bc*/ 	.word	0x00000250
        /*10c0*/ 	.word	0x000000ff
        /*10c4*/ 	.word	0x00016800
        /*10c8*/ 	.short	0x0100
        /*10ca*/ 	.byte	0x08
	.zero		1


	//   ....[1]....
        /*10cc*/ 	.word	0x00000260
        /*10d0*/ 	.word	0x000000ff
        /*10d4*/ 	.word	0x00016820
        /*10d8*/ 	.short	0x0100
        /*10da*/ 	.byte	0x08
	.zero		1


	//   ....[2]....
        /*10dc*/ 	.word	0x00000350
        /*10e0*/ 	.word	0x000000ff
        /*10e4*/ 	.word	0x00016830
        /*10e8*/ 	.short	0x0100
        /*10ea*/ 	.byte	0x08
	.zero		1


	//   ....[3]....
        /*10ec*/ 	.word	0x00000360
        /*10f0*/ 	.word	0x000000ff
        /*10f4*/ 	.word	0x00016840
        /*10f8*/ 	.short	0x0100
        /*10fa*/ 	.byte	0x08
	.zero		1


	//   ....[4]....
        /*10fc*/ 	.word	0x00000370
        /*1100*/ 	.word	0x000000ff
        /*1104*/ 	.word	0x00016838
        /*1108*/ 	.short	0x0100
        /*110a*/ 	.byte	0x08
	.zero		1


	//   ....[5]....
        /*110c*/ 	.word	0x00000380
        /*1110*/ 	.word	0x000000ff
        /*1114*/ 	.word	0x00016848
        /*1118*/ 	.short	0x0100
        /*111a*/ 	.byte	0x08
	.zero		1


	//   ....[6]....
        /*111c*/ 	.word	0x000004b0
        /*1120*/ 	.word	0x000000ff
        /*1124*/ 	.word	0x00016850
        /*1128*/ 	.short	0x0100
        /*112a*/ 	.byte	0x08
	.zero		1


	//   ....[7]....
        /*112c*/ 	.word	0x000004c0
        /*1130*/ 	.word	0x000000ff
        /*1134*/ 	.word	0x00016860
        /*1138*/ 	.short	0x0100
        /*113a*/ 	.byte	0x08
	.zero		1


	//   ....[8]....
        /*113c*/ 	.word	0x000004d0
        /*1140*/ 	.word	0x000000ff
        /*1144*/ 	.word	0x00016858
        /*1148*/ 	.short	0x0100
        /*114a*/ 	.byte	0x08
	.zero		1


	//   ....[9]....
        /*114c*/ 	.word	0x000004e0
        /*1150*/ 	.word	0x000000ff
        /*1154*/ 	.word	0x00016868
        /*1158*/ 	.short	0x0100
        /*115a*/ 	.byte	0x08
	.zero		1


	//   ....[10]....
        /*115c*/ 	.word	0x000005d0
        /*1160*/ 	.word	0x000000ff
        /*1164*/ 	.word	0x00016870
        /*1168*/ 	.short	0x0100
        /*116a*/ 	.byte	0x06
	.zero		1


	//   ....[11]....
        /*116c*/ 	.word	0x000005e0
        /*1170*/ 	.word	0x000000ff
        /*1174*/ 	.word	0x00016880
        /*1178*/ 	.short	0x0100
        /*117a*/ 	.byte	0x06
	.zero		1


	//   ....[12]....
        /*117c*/ 	.word	0x000005f0
        /*1180*/ 	.word	0x000000ff
        /*1184*/ 	.word	0x00016878
        /*1188*/ 	.short	0x0100
        /*118a*/ 	.byte	0x06
	.zero		1


	//   ....[13]....
        /*118c*/ 	.word	0x00000600
        /*1190*/ 	.word	0x000000ff
        /*1194*/ 	.word	0x00016888
        /*1198*/ 	.short	0x0100
        /*119a*/ 	.byte	0x06
	.zero		1


	//   ....[14]....
        /*119c*/ 	.word	0x00000730
        /*11a0*/ 	.word	0x000000ff
        /*11a4*/ 	.word	0x00016890
        /*11a8*/ 	.short	0x0100
        /*11aa*/ 	.byte	0x08
	.zero		1


	//   ....[15]....
        /*11ac*/ 	.word	0x00000740
        /*11b0*/ 	.word	0x000000ff
        /*11b4*/ 	.word	0x000168a0
        /*11b8*/ 	.short	0x0100
        /*11ba*/ 	.byte	0x08
	.zero		1


	//   ....[16]....
        /*11bc*/ 	.word	0x00000750
        /*11c0*/ 	.word	0x000000ff
        /*11c4*/ 	.word	0x00016898
        /*11c8*/ 	.short	0x0100
        /*11ca*/ 	.byte	0x08
	.zero		1


	//   ....[17]....
        /*11cc*/ 	.word	0x00000760
        /*11d0*/ 	.word	0x000000ff
        /*11d4*/ 	.word	0x000168a8
        /*11d8*/ 	.short	0x0100
        /*11da*/ 	.byte	0x08
	.zero		1


	//   ....[18]....
        /*11dc*/ 	.word	0x00000890
        /*11e0*/ 	.word	0x000000ff
        /*11e4*/ 	.word	0x000168b0
        /*11e8*/ 	.short	0x0100
        /*11ea*/ 	.byte	0x08
	.zero		1


	//   ....[19]....
        /*11ec*/ 	.word	0x000008a0
        /*11f0*/ 	.word	0x000000ff
        /*11f4*/ 	.word	0x000168c0
        /*11f8*/ 	.short	0x0100
        /*11fa*/ 	.byte	0x08
	.zero		1


	//   ....[20]....
        /*11fc*/ 	.word	0x000008b0
        /*1200*/ 	.word	0x000000ff
        /*1204*/ 	.word	0x000168b8
        /*1208*/ 	.short	0x0100
        /*120a*/ 	.byte	0x08
	.zero		1


	//   ....[21]....
        /*120c*/ 	.word	0x000008c0
        /*1210*/ 	.word	0x000000ff
        /*1214*/ 	.word	0x000168c8
        /*1218*/ 	.short	0x0100
        /*121a*/ 	.byte	0x08
	.zero		1


	//   ....[22]....
        /*121c*/ 	.word	0x00002ad0
        /*1220*/ 	.word	0x00000045
        /*1224*/ 	.word	0x00016890
        /*1228*/ 	.short	0x010a
        /*122a*/ 	.byte	0x3f
	.zero		1


	//   ....[23]....
        /*122c*/ 	.word	0x00003e20
        /*1230*/ 	.word	0x00000045
        /*1234*/ 	.word	0x00016890
        /*1238*/ 	.short	0x010a
        /*123a*/ 	.byte	0x3f
	.zero		1


	//   ....[24]....
        /*123c*/ 	.word	0x00004e70
        /*1240*/ 	.word	0x00000045
        /*1244*/ 	.word	0x00016890
        /*1248*/ 	.short	0x010a
        /*124a*/ 	.byte	0x3f
	.zero		1


	//   ....[25]....
        /*124c*/ 	.word	0x00005320
        /*1250*/ 	.word	0x00000008
        /*1254*/ 	.word	0x00000000
        /*1258*/ 	.short	0x0101
        /*125a*/ 	.byte	0x3f
	.zero		1


	//   ....[26]....
        /*125c*/ 	.word	0x00005360
        /*1260*/ 	.word	0x00000045
        /*1264*/ 	.word	0x000168b0
        /*1268*/ 	.short	0x010a
        /*126a*/ 	.byte	0x3f
	.zero		1


	//   ....[27]....
        /*126c*/ 	.word	0x000057a0
        /*1270*/ 	.word	0x00000045
        /*1274*/ 	.word	0x00000000
        /*1278*/ 	.short	0x0101
        /*127a*/ 	.byte	0x3f
	.zero		1


	//   ....[28]....
        /*127c*/ 	.word	0x00005dc0
        /*1280*/ 	.word	0x00000002
        /*1284*/ 	.word	0x00016800
        /*1288*/ 	.short	0x010a
        /*128a*/ 	.byte	0x3f
	.zero		1


	//   ....[29]....
        /*128c*/ 	.word	0x00005e10
        /*1290*/ 	.word	0x00000002
        /*1294*/ 	.word	0x00016800
        /*1298*/ 	.short	0x010a
        /*129a*/ 	.byte	0x3f
	.zero		1


	//   ....[30]....
        /*129c*/ 	.word	0x00006930
        /*12a0*/ 	.word	0x00000002
        /*12a4*/ 	.word	0x00016800
        /*12a8*/ 	.short	0x010a
        /*12aa*/ 	.byte	0x3f
	.zero		1


	//   ....[31]....
        /*12ac*/ 	.word	0x00007e40
        /*12b0*/ 	.word	0x00000002
        /*12b4*/ 	.word	0x00016800
        /*12b8*/ 	.short	0x010a
        /*12ba*/ 	.byte	0x3f
	.zero		1


	//   ....[32]....
        /*12bc*/ 	.word	0x00008d30
        /*12c0*/ 	.word	0x00000008
        /*12c4*/ 	.word	0x00016830
        /*12c8*/ 	.short	0x010a
        /*12ca*/ 	.byte	0x3f
	.zero		1


	//   ....[33]....
        /*12cc*/ 	.word	0x00008de0
        /*12d0*/ 	.word	0x00000008
        /*12d4*/ 	.word	0x00016830
        /*12d8*/ 	.short	0x010a
        /*12da*/ 	.byte	0x3f
	.zero		1


	//   ....[34]....
        /*12dc*/ 	.word	0x0000a1a0
        /*12e0*/ 	.word	0x00000008
        /*12e4*/ 	.word	0x00000000
        /*12e8*/ 	.short	0x0101
        /*12ea*/ 	.byte	0x3f
	.zero		1


	//   ....[35]....
        /*12ec*/ 	.word	0x0000b0a0
        /*12f0*/ 	.word	0x00000003
        /*12f4*/ 	.word	0x00016830
        /*12f8*/ 	.short	0x010a
        /*12fa*/ 	.byte	0x3f
	.zero		1


	//   ....[36]....
        /*12fc*/ 	.word	0x0000b0f0
        /*1300*/ 	.word	0x00000003
        /*1304*/ 	.word	0x00016830
        /*1308*/ 	.short	0x010a
        /*130a*/ 	.byte	0x3f
	.zero		1


	//   ....[37]....
        /*130c*/ 	.word	0x0000b470
        /*1310*/ 	.word	0x00000003
        /*1314*/ 	.word	0x00016850
        /*1318*/ 	.short	0x010a
        /*131a*/ 	.byte	0x3f
	.zero		1


	//   ....[38]....
        /*131c*/ 	.word	0x0000b4b0
        /*1320*/ 	.word	0x00000003
        /*1324*/ 	.word	0x00016850
        /*1328*/ 	.short	0x010a
        /*132a*/ 	.byte	0x3f
	.zero		1


	//   ....[39]....
        /*132c*/ 	.word	0x0000ccb0
        /*1330*/ 	.word	0x0000000a
        /*1334*/ 	.word	0x00000000
        /*1338*/ 	.short	0x0101
        /*133a*/ 	.byte	0x3f
	.zero		1


	//   ....[40]....
        /*133c*/ 	.word	0x0000d4f0
        /*1340*/ 	.word	0x0000000a
        /*1344*/ 	.word	0x00000000
        /*1348*/ 	.short	0x0101
        /*134a*/ 	.byte	0x3f
	.zero		1


	//   ....[41]....
        /*134c*/ 	.word	0x0000da80
        /*1350*/ 	.word	0x00000000
        /*1354*/ 	.word	0x00016830
        /*1358*/ 	.short	0x010a
        /*135a*/ 	.byte	0x3f
	.zero		1


	//   ....[42]....
        /*135c*/ 	.word	0x0000dad0
        /*1360*/ 	.word	0x00000000
        /*1364*/ 	.word	0x00016830
        /*1368*/ 	.short	0x010a
        /*136a*/ 	.byte	0x3f
	.zero		1


	//   ....[43]....
        /*136c*/ 	.word	0x0000de20
        /*1370*/ 	.word	0x00000003
        /*1374*/ 	.word	0x00016850
        /*1378*/ 	.short	0x010a
        /*137a*/ 	.byte	0x3f
	.zero		1


	//   ....[44]....
        /*137c*/ 	.word	0x0000de60
        /*1380*/ 	.word	0x00000003
        /*1384*/ 	.word	0x00016850
        /*1388*/ 	.short	0x010a
        /*138a*/ 	.byte	0x3f
	.zero		1


	//   ....[45]....
        /*138c*/ 	.word	0x0000e300
        /*1390*/ 	.word	0x00000000
        /*1394*/ 	.word	0x00000000
        /*1398*/ 	.short	0x0101
        /*139a*/ 	.byte	0x3f
	.zero		1


	//   ....[46]....
        /*139c*/ 	.word	0x0000f510
        /*13a0*/ 	.word	0x0000000a
        /*13a4*/ 	.word	0x00000000
        /*13a8*/ 	.short	0x0101
        /*13aa*/ 	.byte	0x3f
	.zero		1


	//   ....[47]....
        /*13ac*/ 	.word	0x0000f950
        /*13b0*/ 	.word	0x0000000a
        /*13b4*/ 	.word	0x00016850
        /*13b8*/ 	.short	0x010a
        /*13ba*/ 	.byte	0x3f
	.zero		1


	//   ....[48]....
        /*13bc*/ 	.word	0x0000f9c0
        /*13c0*/ 	.word	0x0000000a
        /*13c4*/ 	.word	0x00016850
        /*13c8*/ 	.short	0x010a
        /*13ca*/ 	.byte	0x3f
	.zero		1


	//   ....[49]....
        /*13cc*/ 	.word	0x000100a0
        /*13d0*/ 	.word	0x00000000
        /*13d4*/ 	.word	0x00000000
        /*13d8*/ 	.short	0x0101
        /*13da*/ 	.byte	0x3f
	.zero		1


	//   ....[50]....
        /*13dc*/ 	.word	0x000110f0
        /*13e0*/ 	.word	0x00000000
        /*13e4*/ 	.word	0x00000000
        /*13e8*/ 	.short	0x0101
        /*13ea*/ 	.byte	0x3f
	.zero		1


	//   ....[51]....
        /*13ec*/ 	.word	0x00013170
        /*13f0*/ 	.word	0x00000016
        /*13f4*/ 	.word	0x00016820
        /*13f8*/ 	.short	0x010a
        /*13fa*/ 	.byte	0x3f
	.zero		1


	//   ....[52]....
        /*13fc*/ 	.word	0x00013230
        /*1400*/ 	.word	0x00000005
        /*1404*/ 	.word	0x000168a0
        /*1408*/ 	.short	0x010a
        /*140a*/ 	.byte	0x3f
	.zero		1


	//   ....[53]....
        /*140c*/ 	.word	0x00013470
        /*1410*/ 	.word	0x00000005
        /*1414*/ 	.word	0x000168c0
        /*1418*/ 	.short	0x010a
        /*141a*/ 	.byte	0x3f
	.zero		1


	//   ....[54]....
        /*141c*/ 	.word	0x00013800
        /*1420*/ 	.word	0x00000005
        /*1424*/ 	.word	0x000168a0
        /*1428*/ 	.short	0x010a
        /*142a*/ 	.byte	0x3f
	.zero		1


	//   ....[55]....
        /*142c*/ 	.word	0x00013a20
        /*1430*/ 	.word	0x00000005
        /*1434*/ 	.word	0x000168c0
        /*1438*/ 	.short	0x010a
        /*143a*/ 	.byte	0x3f
	.zero		1


	//   ....[56]....
        /*143c*/ 	.word	0x000147a0
        /*1440*/ 	.word	0x00000003
        /*1444*/ 	.word	0x00016840
        /*1448*/ 	.short	0x010a
        /*144a*/ 	.byte	0x3f
	.zero		1


	//   ....[57]....
        /*144c*/ 	.word	0x00014f60
        /*1450*/ 	.word	0x00000003
        /*1454*/ 	.word	0x00016830
        /*1458*/ 	.short	0x0107
        /*145a*/ 	.byte	0x3f
	.zero		1


	//   ....[58]....
        /*145c*/ 	.word	0x00015030
        /*1460*/ 	.word	0x00000003
        /*1464*/ 	.word	0x00016830
        /*1468*/ 	.short	0x0101
        /*146a*/ 	.byte	0x3f
	.zero		1


	//   ....[59]....
        /*146c*/ 	.word	0x00015f10
        /*1470*/ 	.word	0x00000016
        /*1474*/ 	.word	0x00016800
        /*1478*/ 	.short	0x0107
        /*147a*/ 	.byte	0x3f
	.zero		1


	//   ....[60]....
        /*147c*/ 	.word	0x00016000
        /*1480*/ 	.word	0x00000016
        /*1484*/ 	.word	0x00016800
        /*1488*/ 	.short	0x0101
        /*148a*/ 	.byte	0x3f
	.zero		1


	//   ....[61]....
        /*148c*/ 	.word	0x00016020
        /*1490*/ 	.word	0x00000016
        /*1494*/ 	.word	0x00016820
        /*1498*/ 	.short	0x010a
        /*149a*/ 	.byte	0x3f
	.zero		1


	//   ....[62]....
        /*149c*/ 	.word	0x000163e0
        /*14a0*/ 	.word	0x00000005
        /*14a4*/ 	.word	0x00016840
        /*14a8*/ 	.short	0x010a
        /*14aa*/ 	.byte	0x3f
	.zero		1


	//   ....[63]....
        /*14ac*/ 	.word	0x00016920
        /*14b0*/ 	.word	0x00000005
        /*14b4*/ 	.word	0x00016830
        /*14b8*/ 	.short	0x0107
        /*14ba*/ 	.byte	0x3f
	.zero		1


	//   ....[64]....
        /*14bc*/ 	.word	0x000169e0
        /*14c0*/ 	.word	0x00000005
        /*14c4*/ 	.word	0x00016830
        /*14c8*/ 	.short	0x0101
        /*14ca*/ 	.byte	0x3f
	.zero		1


	//   ....[65]....
        /*14cc*/ 	.word	0x00016a40
        /*14d0*/ 	.word	0x00000005
        /*14d4*/ 	.word	0x00016860
        /*14d8*/ 	.short	0x010a
        /*14da*/ 	.byte	0x3f
	.zero		1


	//   ....[66]....
        /*14dc*/ 	.word	0x00016f20
        /*14e0*/ 	.word	0x00000005
        /*14e4*/ 	.word	0x00016850
        /*14e8*/ 	.short	0x0107
        /*14ea*/ 	.byte	0x3f
	.zero		1


	//   ....[67]....
        /*14ec*/ 	.word	0x000170e0
        /*14f0*/ 	.word	0x00000005
        /*14f4*/ 	.word	0x00016850
        /*14f8*/ 	.short	0x0101
        /*14fa*/ 	.byte	0x3f
	.zero		1


	//   ....[68]....
        /*14fc*/ 	.word	0x000172e0
        /*1500*/ 	.word	0x00000000
        /*1504*/ 	.word	0x00016860
        /*1508*/ 	.short	0x010a
        /*150a*/ 	.byte	0x3f
	.zero		1


	//   ....[69]....
        /*150c*/ 	.word	0x000177a0
        /*1510*/ 	.word	0x00000000
        /*1514*/ 	.word	0x00016850
        /*1518*/ 	.short	0x0107
        /*151a*/ 	.byte	0x3f
	.zero		1


	//   ....[70]....
        /*151c*/ 	.word	0x00017870
        /*1520*/ 	.word	0x00000000
        /*1524*/ 	.word	0x00016850
        /*1528*/ 	.short	0x0101
        /*152a*/ 	.byte	0x3f
	.zero		1


	//   ....[71]....
        /*152c*/ 	.word	0x00018590
        /*1530*/ 	.word	0x00000005
        /*1534*/ 	.word	0x00016820
        /*1538*/ 	.short	0x010a
        /*153a*/ 	.byte	0x3f
	.zero		1


	//   ....[72]....
        /*153c*/ 	.word	0x00018700
        /*1540*/ 	.word	0x00000003
        /*1544*/ 	.word	0x00016840
        /*1548*/ 	.short	0x010a
        /*154a*/ 	.byte	0x3f
	.zero		1


	//   ....[73]....
        /*154c*/ 	.word	0x000187a0
        /*1550*/ 	.word	0x00000005
        /*1554*/ 	.word	0x00016840
        /*1558*/ 	.short	0x010a
        /*155a*/ 	.byte	0x3f
	.zero		1


	//   ....[74]....
        /*155c*/ 	.word	0x000187e0
        /*1560*/ 	.word	0x00000003
        /*1564*/ 	.word	0x00016860
        /*1568*/ 	.short	0x010a
        /*156a*/ 	.byte	0x3f
	.zero		1


	//   ....[75]....
        /*156c*/ 	.word	0x00018820
        /*1570*/ 	.word	0x00000005
        /*1574*/ 	.word	0x00016860
        /*1578*/ 	.short	0x010a
        /*157a*/ 	.byte	0x3f
	.zero		1


	//   ....[76]....
        /*157c*/ 	.word	0x00018880
        /*1580*/ 	.word	0x00000045
        /*1584*/ 	.word	0x00016890
        /*1588*/ 	.short	0x010a
        /*158a*/ 	.byte	0x3f
	.zero		1


	//   ....[77]....
        /*158c*/ 	.word	0x00018b10
        /*1590*/ 	.word	0x00000045
        /*1594*/ 	.word	0x00016890
        /*1598*/ 	.short	0x010a
        /*159a*/ 	.byte	0x3f
	.zero		1


	//   ....[78]....
        /*159c*/ 	.word	0x00018dc0
        /*15a0*/ 	.word	0x00000045
        /*15a4*/ 	.word	0x00016890
        /*15a8*/ 	.short	0x010a
        /*15aa*/ 	.byte	0x3f
	.zero		1


	//   ....[79]....
        /*15ac*/ 	.word	0x00019070
        /*15b0*/ 	.word	0x00000045
        /*15b4*/ 	.word	0x000168b0
        /*15b8*/ 	.short	0x010a
        /*15ba*/ 	.byte	0x3f
	.zero		1


	//   ....[80]....
        /*15bc*/ 	.word	0x00019540
        /*15c0*/ 	.word	0x00000002
        /*15c4*/ 	.word	0x00016800
        /*15c8*/ 	.short	0x010a
        /*15ca*/ 	.byte	0x3f
	.zero		1


	//   ....[81]....
        /*15cc*/ 	.word	0x00019b40
        /*15d0*/ 	.word	0x00000002
        /*15d4*/ 	.word	0x00016800
        /*15d8*/ 	.short	0x010a
        /*15da*/ 	.byte	0x3f
	.zero		1


	//   ....[82]....
        /*15dc*/ 	.word	0x00019b90
        /*15e0*/ 	.word	0x00000008
        /*15e4*/ 	.word	0x00016830
        /*15e8*/ 	.short	0x010a
        /*15ea*/ 	.byte	0x3f
	.zero		1


	//   ....[83]....
        /*15ec*/ 	.word	0x00019be0
        /*15f0*/ 	.word	0x00000003
        /*15f4*/ 	.word	0x00016830
        /*15f8*/ 	.short	0x010a
        /*15fa*/ 	.byte	0x3f
	.zero		1


	//   ....[84]....
        /*15fc*/ 	.word	0x00019c30
        /*1600*/ 	.word	0x00000003
        /*1604*/ 	.word	0x00016850
        /*1608*/ 	.short	0x010a
        /*160a*/ 	.byte	0x3f
	.zero		1


	//   ....[85]....
        /*160c*/ 	.word	0x00019c80
        /*1610*/ 	.word	0x00000000
        /*1614*/ 	.word	0x00016830
        /*1618*/ 	.short	0x010a
        /*161a*/ 	.byte	0x3f
	.zero		1


	//   ....[86]....
        /*161c*/ 	.word	0x00019cd0
        /*1620*/ 	.word	0x00000003
        /*1624*/ 	.word	0x00016850
        /*1628*/ 	.short	0x010a
        /*162a*/ 	.byte	0x3f
	.zero		1


	//   ....[87]....
        /*162c*/ 	.word	0x00019d20
        /*1630*/ 	.word	0x0000000a
        /*1634*/ 	.word	0x00016850
        /*1638*/ 	.short	0x010a
        /*163a*/ 	.byte	0x3f
	.zero		1


	//   ....[88]....
        /*163c*/ 	.word	0x0001a2c0
        /*1640*/ 	.word	0x00000016
        /*1644*/ 	.word	0x00016820
        /*1648*/ 	.short	0x010a
        /*164a*/ 	.byte	0x3f
	.zero		1


	//   ....[89]....
        /*164c*/ 	.word	0x0001a310
        /*1650*/ 	.word	0x00000005
        /*1654*/ 	.word	0x000168a0
        /*1658*/ 	.short	0x010a
        /*165a*/ 	.byte	0x3f
	.zero		1


	//   ....[90]....
        /*165c*/ 	.word	0x0001a360
        /*1660*/ 	.word	0x00000005
        /*1664*/ 	.word	0x000168c0
        /*1668*/ 	.short	0x010a
        /*166a*/ 	.byte	0x3f
	.zero		1


	//   ....[91]....
        /*166c*/ 	.word	0x0001a3b0
        /*1670*/ 	.word	0x00000005
        /*1674*/ 	.word	0x000168a0
        /*1678*/ 	.short	0x010a
        /*167a*/ 	.byte	0x3f
	.zero		1


	//   ....[92]....
        /*167c*/ 	.word	0x0001a400
        /*1680*/ 	.word	0x00000005
        /*1684*/ 	.word	0x000168c0
        /*1688*/ 	.short	0x010a
        /*168a*/ 	.byte	0x3f
	.zero		1


	//   ....[93]....
        /*168c*/ 	.word	0x0001a520
        /*1690*/ 	.word	0x00000003
        /*1694*/ 	.word	0x00016840
        /*1698*/ 	.short	0x010a
        /*169a*/ 	.byte	0x3f
	.zero		1


	//   ....[94]....
        /*169c*/ 	.word	0x0001bff0
        /*16a0*/ 	.word	0x00000016
        /*16a4*/ 	.word	0x00016820
        /*16a8*/ 	.short	0x010a
        /*16aa*/ 	.byte	0x3f
	.zero		1


	//   ....[95]....
        /*16ac*/ 	.word	0x0001c040
        /*16b0*/ 	.word	0x00000005
        /*16b4*/ 	.word	0x00016840
        /*16b8*/ 	.short	0x010a
        /*16ba*/ 	.byte	0x3f
	.zero		1


	//   ....[96]....
        /*16bc*/ 	.word	0x0001c980
        /*16c0*/ 	.word	0x00000005
        /*16c4*/ 	.word	0x00016860
        /*16c8*/ 	.short	0x010a
        /*16ca*/ 	.byte	0x3f
	.zero		1


	//   ....[97]....
        /*16cc*/ 	.word	0x0001d2f0
        /*16d0*/ 	.word	0x00000000
        /*16d4*/ 	.word	0x00016860
        /*16d8*/ 	.short	0x010a
        /*16da*/ 	.byte	0x3f
	.zero		1


	//   ....[98]....
        /*16dc*/ 	.word	0x0001e580
        /*16e0*/ 	.word	0x00000005
        /*16e4*/ 	.word	0x00016820
        /*16e8*/ 	.short	0x010a
        /*16ea*/ 	.byte	0x3f
	.zero		1


	//   ....[99]....
        /*16ec*/ 	.word	0x0001e720
        /*16f0*/ 	.word	0x00000003
        /*16f4*/ 	.word	0x00016840
        /*16f8*/ 	.short	0x010a
        /*16fa*/ 	.byte	0x3f
	.zero		1


	//   ....[100]....
        /*16fc*/ 	.word	0x0001e770
        /*1700*/ 	.word	0x00000005
        /*1704*/ 	.word	0x00016840
        /*1708*/ 	.short	0x010a
        /*170a*/ 	.byte	0x3f
	.zero		1


	//   ....[101]....
        /*170c*/ 	.word	0x0001e7c0
        /*1710*/ 	.word	0x00000003
        /*1714*/ 	.word	0x00016860
        /*1718*/ 	.short	0x010a
        /*171a*/ 	.byte	0x3f
	.zero		1


	//----- nvinfo : EIATTR_NUM_MBARRIERS
	.align		4
.L_1613:
        /*171c*/ 	.byte	0x03, 0x38
        /*171e*/ 	.short	0x0016


	//----- nvinfo : EIATTR_EXIT_INSTR_OFFSETS
	.align		4
        /*1720*/ 	.byte	0x04, 0x1c
        /*1722*/ 	.short	(.L_1615 - .L_1614)


	//   ....[0]....
.L_1614:
        /*1724*/ 	.word	0x00018870


	//----- nvinfo : EIATTR_MAX_THREADS
	.align		4
.L_1615:
        /*1728*/ 	.byte	0x04, 0x05
        /*172a*/ 	.short	(.L_1617 - .L_1616)
.L_1616:
        /*172c*/ 	.word	0x00000200
        /*1730*/ 	.word	0x00000001
        /*1734*/ 	.word	0x00000001


	//----- nvinfo : EIATTR_CRS_STACK_SIZE
	.align		4
.L_1617:
        /*1738*/ 	.byte	0x04, 0x1e
        /*173a*/ 	.short	(.L_1619 - .L_1618)
.L_1618:
        /*173c*/ 	.word	0x00000000


	//----- nvinfo : EIATTR_CBANK_PARAM_SIZE
	.align		4
.L_1619:
        /*1740*/ 	.byte	0x03, 0x19
        /*1742*/ 	.short	0x0af0


	//----- nvinfo : EIATTR_PARAM_CBANK
	.align		4
        /*1744*/ 	.byte	0x04, 0x0a
        /*1746*/ 	.short	(.L_1621 - .L_1620)
	.align		4
.L_1620:
        /*1748*/ 	.word	index@(.nv.constant0._ZN7cutlass13device_kernelIN5flash11enable_sm90INS1_16FlashAttnFwdSm90INS1_25CollectiveMainloopFwdSm90ILi2EN4cute5tupleIJNS5_1CILi1EEES8_S8_EEENS6_IJNS7_ILi192EEENS7_ILi128EEENS7_ILi64EEEEEELi64ENS_6half_tEfNS_4arch4Sm90ELb1ELb0ELb0ELb1ELb1ELb1ELb0ELb1ELb1ELb1ELb0ELb0EEENS1_21CollectiveEpilogueFwdINS6_IJSA_SC_SB_EEES9_SE_SG_Li384ELb1ELb1ELb0ELb0EEENS1_36VarlenDynamicPersistentTileSchedulerILi192ELi128ELi384ELi128ELb0ELb1ELb1ELb1ELb1ELb1EEEEEEEEEvNT_6ParamsE)
        /*174c*/ 	.short	0x0210
        /*174e*/ 	.short	0x0af0


	//----- nvinfo : EIATTR_SW_WAR
	.align		4
.L_1621:
        /*1750*/ 	.byte	0x04, 0x36
        /*1752*/ 	.short	(.L_1623 - .L_1622)
.L_1622:
        /*1754*/ 	.word	0x00000008
.L_1623:


//--------------------- .nv.callgraph             --------------------------
	.section	.nv.callgraph,"",@"SHT_CUDA_CALLGRAPH"
	.align	4
	.sectionentsize	8
	.align		4
        /*0000*/ 	.word	0x00000000
	.align		4
        /*0004*/ 	.word	0xffffffff
	.align		4
        /*0008*/ 	.word	index@(_ZN7cutlass13device_kernelIN5flash11enable_sm90INS1_16FlashAttnFwdSm90INS1_25CollectiveMainloopFwdSm90ILi2EN4cute5tupleIJNS5_1CILi1EEES8_S8_EEENS6_IJNS7_ILi128EEENS7_ILi80EEENS7_ILi256EEEEEELi256ENS_6half_tEfNS_4arch4Sm90ELb0ELb0ELb0ELb0ELb1ELb0ELb0ELb1ELb1ELb1ELb0ELb0EEENS1_21CollectiveEpilogueFwdINS6_IJSA_SC_SB_EEES9_SE_SG_Li256ELb0ELb1ELb0ELb0EEENS1_29StaticPersistentTileSchedulerILb0EEEEEEEEEvNT_6ParamsE)
	.align		4
        /*000c*/ 	.word	index@(__assertfail)
	.align		4
        /*0010*/ 	.word	index@(_ZN7cutlass13device_kernelIN5flash11enable_sm90INS1_16FlashAttnFwdSm90INS1_25CollectiveMainloopFwdSm90ILi2EN4cute5tupleIJNS5_1CILi1EEES8_S8_EEENS6_IJNS7_ILi128EEENS7_ILi80EEENS7_ILi256EEEEEELi256ENS_6half_tEfNS_4arch4Sm90ELb0ELb0ELb0ELb1ELb1ELb0ELb0ELb1ELb1ELb1ELb0ELb0EEENS1_21CollectiveEpilogueFwdINS6_IJSA_SC_SB_EEES9_SE_SG_Li256ELb1ELb1ELb0ELb0EEENS1_36VarlenDynamicPersistentTileSchedulerILi128ELi80ELi256ELi128ELb0ELb1ELb1ELb0ELb1ELb1EEEEEEEEEvNT_6ParamsE)
	.align		4
        /*0014*/ 	.word	index@(__assertfail)
	.align		4
        /*0018*/ 	.word	index@(_ZN7cutlass13device_kernelIN5flash11enable_sm90INS1_16FlashAttnFwdSm90INS1_25CollectiveMainloopFwdSm90ILi2EN4cute5tupleIJNS5_1CILi1EEES8_S8_EEENS6_IJNS7_ILi128EEENS7_ILi80EEENS7_ILi256EEEEEELi256ENS_6half_tEfNS_4arch4Sm90ELb0ELb0ELb0ELb1ELb1ELb1ELb0ELb1ELb1ELb1ELb0ELb0EEENS1_21CollectiveEpilogueFwdINS6_IJSA_SC_SB_EEES9_SE_SG_Li256ELb1ELb1ELb0ELb0EEENS1_36VarlenDynamicPersistentTileSchedulerILi128ELi80ELi256ELi128ELb0ELb1ELb1ELb0ELb1ELb1EEEEEEEEEvNT_6ParamsE)
	.align		4
        /*001c*/ 	.word	index@(__assertfail)
	.align		4
        /*0020*/ 	.word	index@(_ZN7cutlass13device_kernelIN5flash11enable_sm90INS1_16FlashAttnFwdSm90INS1_25CollectiveMainloopFwdSm90ILi2EN4cute5tupleIJNS5_1CILi1EEES8_S8_EEENS6_IJNS7_ILi128EEENS7_ILi64EEENS7_ILi256EEEEEELi256ENS_6half_tEfNS_4arch4Sm90ELb0ELb1ELb0ELb0ELb1ELb0ELb0ELb1ELb1ELb1ELb0ELb0EEENS1_21CollectiveEpilogueFwdINS6_IJSA_SC_SB_EEES9_SE_SG_Li256ELb0ELb1ELb0ELb0EEENS1_30DynamicPersistentTileSchedulerILi256ELi128ELb0ELb1ELb1EEEEEEEEEvNT_6ParamsE)
	.align		4
        /*0024*/ 	.word	index@(__assertfail)
	.align		4
        /*0028*/ 	.word	index@(_ZN7cutlass13device_kernelIN5flash11enable_sm90INS1_16FlashAttnFwdSm90INS1_25CollectiveMainloopFwdSm90ILi2EN4cute5tupleIJNS5_1CILi1EEES8_S8_EEENS6_IJNS7_ILi128EEENS7_ILi64EEENS7_ILi256EEEEEELi256ENS_6half_tEfNS_4arch4Sm90ELb0ELb1ELb0ELb1ELb1ELb0ELb0ELb1ELb1ELb1ELb0ELb0EEENS1_21CollectiveEpilogueFwdINS6_IJSA_SC_SB_EEES9_SE_SG_Li256ELb1ELb1ELb0ELb0EEENS1_36VarlenDynamicPersistentTileSchedulerILi128ELi64ELi256ELi128ELb0ELb1ELb1ELb1ELb0ELb1EEEEEEEEEvNT_6ParamsE)
	.align		4
        /*002c*/ 	.word	index@(__assertfail)
	.align		4
        /*0030*/ 	.word	index@(_ZN7cutlass13device_kernelIN5flash11enable_sm90INS1_16FlashAttnFwdSm90INS1_25CollectiveMainloopFwdSm90ILi2EN4cute5tupleIJNS5_1CILi1EEES8_S8_EEENS6_IJNS7_ILi128EEENS7_ILi64EEENS7_ILi256EEEEEELi256ENS_6half_tEfNS_4arch4Sm90ELb0ELb1ELb0ELb1ELb1ELb1ELb0ELb1ELb1ELb1ELb0ELb0EEENS1_21CollectiveEpilogueFwdINS6_IJSA_SC_SB_EEES9_SE_SG_Li256ELb1ELb1ELb0ELb0EEENS1_36VarlenDynamicPersistentTileSchedulerILi128ELi64ELi256ELi128ELb0ELb1ELb1ELb1ELb0ELb1EEEEEEEEEvNT_6ParamsE)
	.align		4
        /*0034*/ 	.word	index@(__assertfail)
	.align		4
        /*0038*/ 	.word	index@(_ZN7cutlass13device_kernelIN5flash11enable_sm90INS1_16FlashAttnFwdSm90INS1_25CollectiveMainloopFwdSm90ILi2EN4cute5tupleIJNS5_1CILi1EEES8_S8_EEENS6_IJNS7_ILi128EEENS7_ILi80EEENS7_ILi256EEEEEELi256ENS_6half_tEfNS_4arch4Sm90ELb1ELb0ELb0ELb0ELb1ELb0ELb0ELb1ELb1ELb1ELb0ELb0EEENS1_21CollectiveEpilogueFwdINS6_IJSA_SC_SB_EEES9_SE_SG_Li256ELb0ELb1ELb0ELb0EEENS1_30DynamicPersistentTileSchedulerILi256ELi128ELb0ELb1ELb1EEEEEEEEEvNT_6ParamsE)
	.align		4
        /*003c*/ 	.word	index@(__assertfail)
	.align		4
        /*0040*/ 	.word	index@(_ZN7cutlass13device_kernelIN5flash11enable_sm90INS1_16FlashAttnFwdSm90INS1_25CollectiveMainloopFwdSm90ILi2EN4cute5tupleIJNS5_1CILi1EEES8_S8_EEENS6_IJNS7_ILi128EEENS7_ILi80EEENS7_ILi256EEEEEELi256ENS_6half_tEfNS_4arch4Sm90ELb1ELb0ELb0ELb1ELb1ELb0ELb0ELb1ELb1ELb1ELb0ELb0EEENS1_21CollectiveEpilogueFwdINS6_IJSA_SC_SB_EEES9_SE_SG_Li256ELb1ELb1ELb0ELb0EEENS1_36VarlenDynamicPersistentTileSchedulerILi128ELi80ELi256ELi128ELb0ELb1ELb1ELb1ELb1ELb1EEEEEEEEEvNT_6ParamsE)
	.align		4
        /*0044*/ 	.word	index@(__assertfail)
	.align		4
        /*0048*/ 	.word	index@(_ZN7cutlass13device_kernelIN5flash11enable_sm90INS1_16FlashAttnFwdSm90INS1_25CollectiveMainloopFwdSm90ILi2EN4cute5tupleIJNS5_1CILi1EEES8_S8_EEENS6_IJNS7_ILi128EEENS7_ILi80EEENS7_ILi256EEEEEELi256ENS_6half_tEfNS_4arch4Sm90ELb1ELb0ELb0ELb1ELb1ELb1ELb0ELb1ELb1ELb1ELb0ELb0EEENS1_21CollectiveEpilogueFwdINS6_IJSA_SC_SB_EEES9_SE_SG_Li256ELb1ELb1ELb0ELb0EEENS1_36VarlenDynamicPersistentTileSchedulerILi128ELi80ELi256ELi128ELb0ELb1ELb1ELb1ELb1ELb1EEEEEEEEEvNT_6ParamsE)
	.align		4
        /*004c*/ 	.word	index@(__assertfail)
	.align		4
        /*0050*/ 	.word	index@(_ZN7cutlass13device_kernelIN5flash11enable_sm90INS1_16FlashAttnFwdSm90INS1_25CollectiveMainloopFwdSm90ILi2EN4cute5tupleIJNS5_1CILi1EEES8_S8_EEENS6_IJNS7_ILi128EEENS7_ILi96EEENS7_ILi192EEEEEELi192ENS_6half_tEfNS_4arch4Sm90ELb0ELb0ELb0ELb0ELb1ELb0ELb0ELb1ELb1ELb1ELb0ELb0EEENS1_21CollectiveEpilogueFwdINS6_IJSA_SC_SB_EEES9_SE_SG_Li256ELb0ELb1ELb0ELb0EEENS1_29StaticPersistentTileSchedulerILb0EEEEEEEEEvNT_6ParamsE)
	.align		4
        /*0054*/ 	.word	index@(__assertfail)
	.align		4
        /*0058*/ 	.word	index@(_ZN7cutlass13device_kernelIN5flash11enable_sm90INS1_16FlashAttnFwdSm90INS1_25CollectiveMainloopFwdSm90ILi2EN4cute5tupleIJNS5_1CILi1EEES8_S8_EEENS6_IJNS7_ILi128EEENS7_ILi96EEENS7_ILi192EEEEEELi192ENS_6half_tEfNS_4arch4Sm90ELb0ELb0ELb0ELb1ELb1ELb0ELb0ELb1ELb1ELb1ELb0ELb0EEENS1_21CollectiveEpilogueFwdINS6_IJSA_SC_SB_EEES9_SE_SG_Li256ELb1ELb1ELb0ELb0EEENS1_36VarlenDynamicPersistentTileSchedulerILi128ELi96ELi256ELi128ELb0ELb1ELb1ELb0ELb1ELb1EEEEEEEEEvNT_6ParamsE)
	.align		4
        /*005c*/ 	.word	index@(__assertfail)
	.align		4
        /*0060*/ 	.word	index@(_ZN7cutlass13device_kernelIN5flash11enable_sm90INS1_16FlashAttnFwdSm90INS1_25CollectiveMainloopFwdSm90ILi2EN4cute5tupleIJNS5_1CILi1EEES8_S8_EEENS6_IJNS7_ILi128EEENS7_ILi96EEENS7_ILi192EEEEEELi192ENS_6half_tEfNS_4arch4Sm90ELb0ELb0ELb0ELb1ELb1ELb1ELb0ELb1ELb1ELb1ELb0ELb0EEENS1_21CollectiveEpilogueFwdINS6_IJSA_SC_SB_EEES9_SE_SG_Li256ELb1ELb1ELb0ELb0EEENS1_36VarlenDynamicPersistentTileSchedulerILi128ELi96ELi256ELi128ELb0ELb1ELb1ELb0ELb1ELb1EEEEEEEEEvNT_6ParamsE)
	.align		4
        /*0064*/ 	.word	index@(__assertfail)
	.align		4
        /*0068*/ 	.word	index@(_ZN7cutlass13device_kernelIN5flash11enable_sm90INS1_16FlashAttnFwdSm90INS1_25CollectiveMainloopFwdSm90ILi2EN4cute5tupleIJNS5_1CILi1EEES8_S8_EEENS6_IJNS7_ILi128EEENS7_ILi96EEENS7_ILi192EEEEEELi192ENS_6half_tEfNS_4arch4Sm90ELb0ELb1ELb0ELb0ELb1ELb0ELb0ELb1ELb1ELb1ELb0ELb0EEENS1_21CollectiveEpilogueFwdINS6_IJSA_SC_SB_EEES9_SE_SG_Li256ELb0ELb1ELb0ELb0EEENS1_30DynamicPersistentTileSchedulerILi256ELi128ELb0ELb1ELb1EEEEEEEEEvNT_6ParamsE)
	.align		4
        /*006c*/ 	.word	index@(__assertfail)
	.align		4
        /*0070*/ 	.word	index@(_ZN7cutlass13device_kernelIN5flash11enable_sm90INS1_16FlashAttnFwdSm90INS1_25CollectiveMainloopFwdSm90ILi2EN4cute5tupleIJNS5_1CILi1EEES8_S8_EEENS6_IJNS7_ILi128EEENS7_ILi96EEENS7_ILi192EEEEEELi192ENS_6half_tEfNS_4arch4Sm90ELb0ELb1ELb0ELb1ELb1ELb0ELb0ELb1ELb1ELb1ELb0ELb0EEENS1_21CollectiveEpilogueFwdINS6_IJSA_SC_SB_EEES9_SE_SG_Li256ELb1ELb1ELb0ELb0EEENS1_36VarlenDynamicPersistentTileSchedulerILi128ELi96ELi256ELi128ELb0ELb1ELb1ELb1ELb0ELb1EEEEEEEEEvNT_6ParamsE)
	.align		4
        /*0074*/ 	.word	index@(__assertfail)
	.align		4
        /*0078*/ 	.word	index@(_ZN7cutlass13device_kernelIN5flash11enable_sm90INS1_16FlashAttnFwdSm90INS1_25CollectiveMainloopFwdSm90ILi2EN4cute5tupleIJNS5_1CILi1EEES8_S8_EEENS6_IJNS7_ILi128EEENS7_ILi96EEENS7_ILi192EEEEEELi192ENS_6half_tEfNS_4arch4Sm90ELb0ELb1ELb0ELb1ELb1ELb1ELb0ELb1ELb1ELb1ELb0ELb0EEENS1_21CollectiveEpilogueFwdINS6_IJSA_SC_SB_EEES9_SE_SG_Li256ELb1ELb1ELb0ELb0EEENS1_36VarlenDynamicPersistentTileSchedulerILi128ELi96ELi256ELi128ELb0ELb1ELb1ELb1ELb0ELb1EEEEEEEEEvNT_6ParamsE)
	.align		4
        /*007c*/ 	.word	index@(__assertfail)
	.align		4
        /*0080*/ 	.word	index@(_ZN7cutlass13device_kernelIN5flash11enable_sm90INS1_16FlashAttnFwdSm90INS1_25CollectiveMainloopFwdSm90ILi2EN4cute5tupleIJNS5_1CILi1EEES8_S8_EEENS6_IJNS7_ILi128EEENS7_ILi96EEENS7_ILi192EEEEEELi192ENS_6half_tEfNS_4arch4Sm90ELb1ELb0ELb0ELb0ELb1ELb0ELb0ELb1ELb1ELb1ELb0ELb0EEENS1_21CollectiveEpilogueFwdINS6_IJSA_SC_SB_EEES9_SE_SG_Li256ELb0ELb1ELb0ELb0EEENS1_30DynamicPersistentTileSchedulerILi256ELi128ELb0ELb1ELb1EEEEEEEEEvNT_6ParamsE)
	.align		4
        /*0084*/ 	.word	index@(__assertfail)
	.align		4
        /*0088*/ 	.word	index@(_ZN7cutlass13device_kernelIN5flash11enable_sm90INS1_16FlashAttnFwdSm90INS1_25CollectiveMainloopFwdSm90ILi2EN4cute5tupleIJNS5_1CILi1EEES8_S8_EEENS6_IJNS7_ILi128EEENS7_ILi96EEENS7_ILi192EEEEEELi192ENS_6half_tEfNS_4arch4Sm90ELb1ELb0ELb0ELb1ELb1ELb0ELb0ELb1ELb1ELb1ELb0ELb0EEENS1_21CollectiveEpilogueFwdINS6_IJSA_SC_SB_EEES9_SE_SG_Li256ELb1ELb1ELb0ELb0EEENS1_36VarlenDynamicPersistentTileSchedulerILi128ELi96ELi256ELi128ELb0ELb1ELb1ELb1ELb1ELb1EEEEEEEEEvNT_6ParamsE)
	.align		4
        /*008c*/ 	.word	index@(__assertfail)
	.align		4
        /*0090*/ 	.word	index@(_ZN7cutlass13device_kernelIN5flash11enable_sm90INS1_16FlashAttnFwdSm90INS1_25CollectiveMainloopFwdSm90ILi2EN4cute5tupleIJNS5_1CILi1EEES8_S8_EEENS6_IJNS7_ILi128EEENS7_ILi96EEENS7_ILi192EEEEEELi192ENS_6half_tEfNS_4arch4Sm90ELb1ELb0ELb0ELb1ELb1ELb1ELb0ELb1ELb1ELb1ELb0ELb0EEENS1_21CollectiveEpilogueFwdINS6_IJSA_SC_SB_EEES9_SE_SG_Li256ELb1ELb1ELb0ELb0EEENS1_36VarlenDynamicPersistentTileSchedulerILi128ELi96ELi256ELi128ELb0ELb1ELb1ELb1ELb1ELb1EEEEEEEEEvNT_6ParamsE)
	.align		4
        /*0094*/ 	.word	index@(__assertfail)
	.align		4
        /*0098*/ 	.word	index@(_ZN7cutlass13device_kernelIN5flash11enable_sm90INS1_16FlashAttnFwdSm90INS1_25CollectiveMainloopFwdSm90ILi2EN4cute5tupleIJNS5_1CILi1EEES8_S8_EEENS6_IJNS7_ILi128EEESA_SA_EEELi128ENS_6half_tEfNS_4arch4Sm90ELb0ELb0ELb0ELb0ELb1ELb0ELb0ELb1ELb1ELb1ELb0ELb0EEENS1_21CollectiveEpilogueFwdISB_S9_SC_SE_Li256ELb0ELb1ELb0ELb0EEENS1_29StaticPersistentTileSchedulerILb0EEEEEEEEEvNT_6ParamsE)
	.align		4
        /*009c*/ 	.word	index@(__assertfail)
	.align		4
        /*00a0*/ 	.word	index@(_ZN7cutlass13device_kernelIN5flash11enable_sm90INS1_16FlashAttnFwdSm90INS1_25CollectiveMainloopFwdSm90ILi2EN4cute5tupleIJNS5_1CILi1EEES8_S8_EEENS6_IJNS7_ILi128EEESA_SA_EEELi128ENS_6half_tEfNS_4arch4Sm90ELb0ELb0ELb0ELb1ELb1ELb0ELb0ELb1ELb1ELb1ELb0ELb0EEENS1_21CollectiveEpilogueFwdISB_S9_SC_SE_Li256ELb1ELb1ELb0ELb0EEENS1_36VarlenDynamicPersistentTileSchedulerILi128ELi128ELi256ELi128ELb0ELb1ELb1ELb0ELb1ELb1EEEEEEEEEvNT_6ParamsE)
	.align		4
        /*00a4*/ 	.word	index@(__assertfail)
	.align		4
        /*00a8*/ 	.word	index@(_ZN7cutlass13device_kernelIN5flash11enable_sm90INS1_16FlashAttnFwdSm90INS1_25CollectiveMainloopFwdSm90ILi2EN4cute5tupleIJNS5_1CILi1EEES8_S8_EEENS6_IJNS7_ILi128EEESA_SA_EEELi128ENS_6half_tEfNS_4arch4Sm90ELb0ELb0ELb0ELb1ELb1ELb1ELb0ELb1ELb1ELb1ELb0ELb0EEENS1_21CollectiveEpilogueFwdISB_S9_SC_SE_Li256ELb1ELb1ELb0ELb0EEENS1_36VarlenDynamicPersistentTileSchedulerILi128ELi128ELi256ELi128ELb0ELb1ELb1ELb0ELb1ELb1EEEEEEEEEvNT_6ParamsE)
	.align		4
        /*00ac*/ 	.word	index@(__assertfail)
	.align		4
        /*00b0*/ 	.word	index@(_ZN7cutlass13device_kernelIN5flash11enable_sm90INS1_16FlashAttnFwdSm90INS1_25CollectiveMainloopFwdSm90ILi2EN4cute5tupleIJNS5_1CILi1EEES8_S8_EEENS6_IJNS7_ILi128EEESA_SA_EEELi128ENS_6half_tEfNS_4arch4Sm90ELb0ELb1ELb0ELb0ELb1ELb0ELb0ELb1ELb1ELb1ELb0ELb0EEENS1_21CollectiveEpilogueFwdISB_S9_SC_SE_Li256ELb0ELb1ELb0ELb0EEENS1_30DynamicPersistentTileSchedulerILi256ELi128ELb0ELb1ELb1EEEEEEEEEvNT_6ParamsE)
	.align		4
        /*00b4*/ 	.word	index@(__assertfail)
	.align		4
        /*00b8*/ 	.word	index@(_ZN7cutlass13device_kernelIN5flash11enable_sm90INS1_16FlashAttnFwdSm90INS1_25CollectiveMainloopFwdSm90ILi2EN4cute5tupleIJNS5_1CILi1EEES8_S8_EEENS6_IJNS7_ILi128EEESA_SA_EEELi128ENS_6half_tEfNS_4arch4Sm90ELb0ELb1ELb0ELb1ELb1ELb0ELb0ELb1ELb1ELb1ELb0ELb0EEENS1_21CollectiveEpilogueFwdISB_S9_SC_SE_Li256ELb1ELb1ELb0ELb0EEENS1_36VarlenDynamicPersistentTileSchedulerILi128ELi128ELi256ELi128ELb0ELb1ELb1ELb1ELb0ELb1EEEEEEEEEvNT_6ParamsE)
	.align		4
        /*00bc*/ 	.word	index@(__assertfail)
	.align		4
        /*00c0*/ 	.word	index@(_ZN7cutlass13device_kernelIN5flash11enable_sm90INS1_16FlashAttnFwdSm90INS1_25CollectiveMainloopFwdSm90ILi2EN4cute5tupleIJNS5_1CILi1EEES8_S8_EEENS6_IJNS7_ILi128EEESA_SA_EEELi128ENS_6half_tEfNS_4arch4Sm90ELb0ELb1ELb0ELb1ELb1ELb1ELb0ELb1ELb1ELb1ELb0ELb0EEENS1_21CollectiveEpilogueFwdISB_S9_SC_SE_Li256ELb1ELb1ELb0ELb0EEENS1_36VarlenDynamicPersistentTileSchedulerILi128ELi128ELi256ELi128ELb0ELb1ELb1ELb1ELb0ELb1EEEEEEEEEvNT_6ParamsE)
	.align		4
        /*00c4*/ 	.word	index@(__assertfail)
	.align		4
        /*00c8*/ 	.word	index@(_ZN7cutlass13device_kernelIN5flash11enable_sm90INS1_16FlashAttnFwdSm90INS1_25CollectiveMainloopFwdSm90ILi2EN4cute5tupleIJNS5_1CILi1EEES8_S8_EEENS6_IJNS7_ILi128EEESA_SA_EEELi128ENS_6half_tEfNS_4arch4Sm90ELb1ELb0ELb0ELb0ELb1ELb0ELb0ELb1ELb1ELb1ELb0ELb0EEENS1_21CollectiveEpilogueFwdISB_S9_SC_SE_Li256ELb0ELb1ELb0ELb0EEENS1_30DynamicPersistentTileSchedulerILi256ELi128ELb0ELb1ELb1EEEEEEEEEvNT_6ParamsE)
	.align		4
        /*00cc*/ 	.word	index@(__assertfail)
	.align		4
        /*00d0*/ 	.word	index@(_ZN7cutlass13device_kernelIN5flash11enable_sm90INS1_16FlashAttnFwdSm90INS1_25CollectiveMainloopFwdSm90ILi2EN4cute5tupleIJNS5_1CILi1EEES8_S8_EEENS6_IJNS7_ILi128EEESA_SA_EEELi128ENS_6half_tEfNS_4arch4Sm90ELb1ELb0ELb0ELb1ELb1ELb0ELb0ELb1ELb1ELb1ELb0ELb0EEENS1_21CollectiveEpilogueFwdISB_S9_SC_SE_Li256ELb1ELb1ELb0ELb0EEENS1_36VarlenDynamicPersistentTileSchedulerILi128ELi128ELi256ELi128ELb0ELb1ELb1ELb1ELb1ELb1EEEEEEEEEvNT_6ParamsE)
	.align		4
        /*00d4*/ 	.word	index@(__assertfail)
	.align		4
        /*00d8*/ 	.word	index@(_ZN7cutlass13device_kernelIN5flash11enable_sm90INS1_16FlashAttnFwdSm90INS1_25CollectiveMainloopFwdSm90ILi2EN4cute5tupleIJNS5_1CILi1EEES8_S8_EEENS6_IJNS7_ILi128EEESA_SA_EEELi128ENS_6half_tEfNS_4arch4Sm90ELb1ELb0ELb0ELb1ELb1ELb1ELb0ELb1ELb1ELb1ELb0ELb0EEENS1_21CollectiveEpilogueFwdISB_S9_SC_SE_Li256ELb1ELb1ELb0ELb0EEENS1_36VarlenDynamicPersistentTileSchedulerILi128ELi128ELi256ELi128ELb0ELb1ELb1ELb1ELb1ELb1EEEEEEEEEvNT_6ParamsE)
	.align		4
        /*00dc*/ 	.word	index@(__assertfail)
	.align		4
        /*00e0*/ 	.word	index@(_ZN7cutlass13device_kernelIN5flash11enable_sm90INS1_16FlashAttnFwdSm90INS1_25CollectiveMainloopFwdSm90ILi2EN4cute5tupleIJNS5_1CILi1EEES8_S8_EEENS6_IJNS7_ILi192EEENS7_ILi128EEENS7_ILi96EEEEEELi96ENS_6half_tEfNS_4arch4Sm90ELb0ELb0ELb0ELb0ELb1ELb0ELb0ELb0ELb1ELb1ELb0ELb0EEENS1_21CollectiveEpilogueFwdINS6_IJSA_SC_SB_EEES9_SE_SG_Li384ELb0ELb1ELb0ELb0EEENS1_29StaticPersistentTileSchedulerILb0EEEEEEEEEvNT_6ParamsE)
	.align		4
        /*00e4*/ 	.word	index@(__assertfail)
	.align		4
        /*00e8*/ 	.word	index@(_ZN7cutlass13device_kernelIN5flash11enable_sm90INS1_16FlashAttnFwdSm90INS1_25CollectiveMainloopFwdSm90ILi2EN4cute5tupleIJNS5_1CILi1EEES8_S8_EEENS6_IJNS7_ILi192EEENS7_ILi128EEENS7_ILi96EEEEEELi96ENS_6half_tEfNS_4arch4Sm90ELb0ELb0ELb0ELb1ELb1ELb0ELb0ELb0ELb1ELb1ELb0ELb0EEENS1_21CollectiveEpilogueFwdINS6_IJSA_SC_SB_EEES9_SE_SG_Li384ELb1ELb1ELb0ELb0EEENS1_36VarlenDynamicPersistentTileSchedulerILi192ELi128ELi384ELi128ELb0ELb1ELb1ELb0ELb1ELb1EEEEEEEEEvNT_6ParamsE)
	.align		4
        /*00ec*/ 	.word	index@(__assertfail)
	.align		4
        /*00f0*/ 	.word	index@(_ZN7cutlass13device_kernelIN5flash11enable_sm90INS1_16FlashAttnFwdSm90INS1_25CollectiveMainloopFwdSm90ILi2EN4cute5tupleIJNS5_1CILi1EEES8_S8_EEENS6_IJNS7_ILi192EEENS7_ILi128EEENS7_ILi96EEEEEELi96ENS_6half_tEfNS_4arch4Sm90ELb0ELb0ELb0ELb1ELb1ELb1ELb0ELb0ELb1ELb1ELb0ELb0EEENS1_21CollectiveEpilogueFwdINS6_IJSA_SC_SB_EEES9_SE_SG_Li384ELb1ELb1ELb0ELb0EEENS1_36VarlenDynamicPersistentTileSchedulerILi192ELi128ELi384ELi128ELb0ELb1ELb1ELb0ELb1ELb1EEEEEEEEEvNT_6ParamsE)
	.align		4
        /*00f4*/ 	.word	index@(__assertfail)
	.align		4
        /*00f8*/ 	.word	index@(_ZN7cutlass13device_kernelIN5flash11enable_sm90INS1_16FlashAttnFwdSm90INS1_25CollectiveMainloopFwdSm90ILi2EN4cute5tupleIJNS5_1CILi1EEES8_S8_EEENS6_IJNS7_ILi192EEENS7_ILi128EEENS7_ILi96EEEEEELi96ENS_6half_tEfNS_4arch4Sm90ELb0ELb1ELb0ELb0ELb1ELb0ELb0ELb0ELb1ELb1ELb0ELb0EEENS1_21CollectiveEpilogueFwdINS6_IJSA_SC_SB_EEES9_SE_SG_Li384ELb0ELb1ELb0ELb0EEENS1_30DynamicPersistentTileSchedulerILi384ELi128ELb0ELb1ELb1EEEEEEEEEvNT_6ParamsE)
	.align		4
        /*00fc*/ 	.word	index@(__assertfail)
	.align		4
        /*0100*/ 	.word	index@(_ZN7cutlass13device_kernelIN5flash11enable_sm90INS1_16FlashAttnFwdSm90INS1_25CollectiveMainloopFwdSm90ILi2EN4cute5tupleIJNS5_1CILi1EEES8_S8_EEENS6_IJNS7_ILi192EEENS7_ILi128EEENS7_ILi96EEEEEELi96ENS_6half_tEfNS_4arch4Sm90ELb0ELb1ELb0ELb1ELb1ELb0ELb0ELb0ELb1ELb1ELb0ELb0EEENS1_21CollectiveEpilogueFwdINS6_IJSA_SC_SB_EEES9_SE_SG_Li384ELb1ELb1ELb0ELb0EEENS1_36VarlenDynamicPersistentTileSchedulerILi192ELi128ELi384ELi128ELb0ELb1ELb1ELb1ELb0ELb1EEEEEEEEEvNT_6ParamsE)
	.align		4
        /*0104*/ 	.word	index@(__assertfail)
	.align		4
        /*0108*/ 	.word	index@(_ZN7cutlass13device_kernelIN5flash11enable_sm90INS1_16FlashAttnFwdSm90INS1_25CollectiveMainloopFwdSm90ILi2EN4cute5tupleIJNS5_1CILi1EEES8_S8_EEENS6_IJNS7_ILi192EEENS7_ILi128EEENS7_ILi96EEEEEELi96ENS_6half_tEfNS_4arch4Sm90ELb0ELb1ELb0ELb1ELb1ELb1ELb0ELb0ELb1ELb1ELb0ELb0EEENS1_21CollectiveEpilogueFwdINS6_IJSA_SC_SB_EEES9_SE_SG_Li384ELb1ELb1ELb0ELb0EEENS1_36VarlenDynamicPersistentTileSchedulerILi192ELi128ELi384ELi128ELb0ELb1ELb1ELb1ELb0ELb1EEEEEEEEEvNT_6ParamsE)
	.align		4
        /*010c*/ 	.word	index@(__assertfail)
	.align		4
        /*0110*/ 	.word	index@(_ZN7cutlass13device_kernelIN5flash11enable_sm90INS1_16FlashAttnFwdSm90INS1_25CollectiveMainloopFwdSm90ILi2EN4cute5tupleIJNS5_1CILi1EEES8_S8_EEENS6_IJNS7_ILi192EEENS7_ILi128EEENS7_ILi96EEEEEELi96ENS_6half_tEfNS_4arch4Sm90ELb1ELb0ELb0ELb0ELb1ELb0ELb0ELb0ELb1ELb1ELb0ELb0EEENS1_21CollectiveEpilogueFwdINS6_IJSA_SC_SB_EEES9_SE_SG_Li384ELb0ELb1ELb0ELb0EEENS1_30DynamicPersistentTileSchedulerILi384ELi128ELb0ELb1ELb1EEEEEEEEEvNT_6ParamsE)
	.align		4
        /*0114*/ 	.word	index@(__assertfail)
	.align		4
        /*0118*/ 	.word	index@(_ZN7cutlass13device_kernelIN5flash11enable_sm90INS1_16FlashAttnFwdSm90INS1_25CollectiveMainloopFwdSm90ILi2EN4cute5tupleIJNS5_1CILi1EEES8_S8_EEENS6_IJNS7_ILi192EEENS7_ILi128EEENS7_ILi96EEEEEELi96ENS_6half_tEfNS_4arch4Sm90ELb1ELb0ELb0ELb1ELb1ELb0ELb0ELb0ELb1ELb1ELb0ELb0EEENS1_21CollectiveEpilogueFwdINS6_IJSA_SC_SB_EEES9_SE_SG_Li384ELb1ELb1ELb0ELb0EEENS1_36VarlenDynamicPersistentTileSchedulerILi192ELi128ELi384ELi128ELb0ELb1ELb1ELb1ELb1ELb1EEEEEEEEEvNT_6ParamsE)
	.align		4
        /*011c*/ 	.word	index@(__assertfail)
	.align		4
        /*0120*/ 	.word	index@(_ZN7cutlass13device_kernelIN5flash11enable_sm90INS1_16FlashAttnFwdSm90INS1_25CollectiveMainloopFwdSm90ILi2EN4cute5tupleIJNS5_1CILi1EEES8_S8_EEENS6_IJNS7_ILi192EEENS7_ILi128EEENS7_ILi96EEEEEELi96ENS_6half_tEfNS_4arch4Sm90ELb1ELb0ELb0ELb1ELb1ELb1ELb0ELb0ELb1ELb1ELb0ELb0EEENS1_21CollectiveEpilogueFwdINS6_IJSA_SC_SB_EEES9_SE_SG_Li384ELb1ELb1ELb0ELb0EEENS1_36VarlenDynamicPersistentTileSchedulerILi192ELi128ELi384ELi128ELb0ELb1ELb1ELb1ELb1ELb1EEEEEEEEEvNT_6ParamsE)
	.align		4
        /*0124*/ 	.word	index@(__assertfail)
	.align		4
        /*0128*/ 	.word	index@(_ZN7cutlass13device_kernelIN5flash11enable_sm90INS1_16FlashAttnFwdSm90INS1_25CollectiveMainloopFwdSm90ILi2EN4cute5tupleIJNS5_1CILi1EEES8_S8_EEENS6_IJNS7_ILi192EEENS7_ILi128EEENS7_ILi64EEEEEELi64ENS_6half_tEfNS_4arch4Sm90ELb0ELb0ELb0ELb0ELb1ELb0ELb0ELb1ELb1ELb1ELb0ELb0EEENS1_21CollectiveEpilogueFwdINS6_IJSA_SC_SB_EEES9_SE_SG_Li384ELb0ELb1ELb0ELb0EEENS1_29StaticPersistentTileSchedulerILb0EEEEEEEEEvNT_6ParamsE)
	.align		4
        /*012c*/ 	.word	index@(__assertfail)
	.align		4
        /*0130*/ 	.word	index@(_ZN7cutlass13device_kernelIN5flash11enable_sm90INS1_16FlashAttnFwdSm90INS1_25CollectiveMainloopFwdSm90ILi2EN4cute5tupleIJNS5_1CILi1EEES8_S8_EEENS6_IJNS7_ILi192EEENS7_ILi128EEENS7_ILi64EEEEEELi64ENS_6half_tEfNS_4arch4Sm90ELb0ELb0ELb0ELb1ELb1ELb0ELb0ELb1ELb1ELb1ELb0ELb0EEENS1_21CollectiveEpilogueFwdINS6_IJSA_SC_SB_EEES9_SE_SG_Li384ELb1ELb1ELb0ELb0EEENS1_36VarlenDynamicPersistentTileSchedulerILi192ELi128ELi384ELi128ELb0ELb1ELb1ELb0ELb1ELb1EEEEEEEEEvNT_6ParamsE)
	.align		4
        /*0134*/ 	.word	index@(__assertfail)
	.align		4
        /*0138*/ 	.word	index@(_ZN7cutlass13device_kernelIN5flash11enable_sm90INS1_16FlashAttnFwdSm90INS1_25CollectiveMainloopFwdSm90ILi2EN4cute5tupleIJNS5_1CILi1EEES8_S8_EEENS6_IJNS7_ILi192EEENS7_ILi128EEENS7_ILi64EEEEEELi64ENS_6half_tEfNS_4arch4Sm90ELb0ELb0ELb0ELb1ELb1ELb1ELb0ELb1ELb1ELb1ELb0ELb0EEENS1_21CollectiveEpilogueFwdINS6_IJSA_SC_SB_EEES9_SE_SG_Li384ELb1ELb1ELb0ELb0EEENS1_36VarlenDynamicPersistentTileSchedulerILi192ELi128ELi384ELi128ELb0ELb1ELb1ELb0ELb1ELb1EEEEEEEEEvNT_6ParamsE)
	.align		4
        /*013c*/ 	.word	index@(__assertfail)
	.align		4
        /*0140*/ 	.word	index@(_ZN7cutlass13device_kernelIN5flash11enable_sm90INS1_16FlashAttnFwdSm90INS1_25CollectiveMainloopFwdSm90ILi2EN4cute5tupleIJNS5_1CILi1EEES8_S8_EEENS6_IJNS7_ILi192EEENS7_ILi128EEENS7_ILi64EEEEEELi64ENS_6half_tEfNS_4arch4Sm90ELb0ELb1ELb0ELb0ELb1ELb0ELb0ELb1ELb1ELb1ELb0ELb0EEENS1_21CollectiveEpilogueFwdINS6_IJSA_SC_SB_EEES9_SE_SG_Li384ELb0ELb1ELb0ELb0EEENS1_30DynamicPersistentTileSchedulerILi384ELi128ELb0ELb1ELb1EEEEEEEEEvNT_6ParamsE)
	.align		4
        /*0144*/ 	.word	index@(__assertfail)
	.align		4
        /*0148*/ 	.word	index@(_ZN7cutlass13device_kernelIN5flash11enable_sm90INS1_16FlashAttnFwdSm90INS1_25CollectiveMainloopFwdSm90ILi2EN4cute5tupleIJNS5_1CILi1EEES8_S8_EEENS6_IJNS7_ILi192EEENS7_ILi128EEENS7_ILi64EEEEEELi64ENS_6half_tEfNS_4arch4Sm90ELb0ELb1ELb0ELb1ELb1ELb0ELb0ELb1ELb1ELb1ELb0ELb0EEENS1_21CollectiveEpilogueFwdINS6_IJSA_SC_SB_EEES9_SE_SG_Li384ELb1ELb1ELb0ELb0EEENS1_36VarlenDynamicPersistentTileSchedulerILi192ELi128ELi384ELi128ELb0ELb1ELb1ELb1ELb0ELb1EEEEEEEEEvNT_6ParamsE)
	.align		4
        /*014c*/ 	.word	index@(__assertfail)
	.align		4
        /*0150*/ 	.word	index@(_ZN7cutlass13device_kernelIN5flash11enable_sm90INS1_16FlashAttnFwdSm90INS1_25CollectiveMainloopFwdSm90ILi2EN4cute5tupleIJNS5_1CILi1EEES8_S8_EEENS6_IJNS7_ILi192EEENS7_ILi128EEENS7_ILi64EEEEEELi64ENS_6half_tEfNS_4arch4Sm90ELb0ELb1ELb0ELb1ELb1ELb1ELb0ELb1ELb1ELb1ELb0ELb0EEENS1_21CollectiveEpilogueFwdINS6_IJSA_SC_SB_EEES9_SE_SG_Li384ELb1ELb1ELb0ELb0EEENS1_36VarlenDynamicPersistentTileSchedulerILi192ELi128ELi384ELi128ELb0ELb1ELb1ELb1ELb0ELb1EEEEEEEEEvNT_6ParamsE)
	.align		4
        /*0154*/ 	.word	index@(__assertfail)
	.align		4
        /*0158*/ 	.word	index@(_ZN7cutlass13device_kernelIN5flash11enable_sm90INS1_16FlashAttnFwdSm90INS1_25CollectiveMainloopFwdSm90ILi2EN4cute5tupleIJNS5_1CILi1EEES8_S8_EEENS6_IJNS7_ILi192EEENS7_ILi128EEENS7_ILi64EEEEEELi64ENS_6half_tEfNS_4arch4Sm90ELb1ELb0ELb0ELb0ELb1ELb0ELb0ELb1ELb1ELb1ELb0ELb0EEENS1_21CollectiveEpilogueFwdINS6_IJSA_SC_SB_EEES9_SE_SG_Li384ELb0ELb1ELb0ELb0EEENS1_30DynamicPersistentTileSchedulerILi384ELi128ELb0ELb1ELb1EEEEEEEEEvNT_6ParamsE)
	.align		4
        /*015c*/ 	.word	index@(__assertfail)
	.align		4
        /*0160*/ 	.word	index@(_ZN7cutlass13device_kernelIN5flash11enable_sm90INS1_16FlashAttnFwdSm90INS1_25CollectiveMainloopFwdSm90ILi2EN4cute5tupleIJNS5_1CILi1EEES8_S8_EEENS6_IJNS7_ILi192EEENS7_ILi128EEENS7_ILi64EEEEEELi64ENS_6half_tEfNS_4arch4Sm90ELb1ELb0ELb0ELb1ELb1ELb0ELb0ELb1ELb1ELb1ELb0ELb0EEENS1_21CollectiveEpilogueFwdINS6_IJSA_SC_SB_EEES9_SE_SG_Li384ELb1ELb1ELb0ELb0EEENS1_36VarlenDynamicPersistentTileSchedulerILi192ELi128ELi384ELi128ELb0ELb1ELb1ELb1ELb1ELb1EEEEEEEEEvNT_6ParamsE)
	.align		4
        /*0164*/ 	.word	index@(__assertfail)
	.align		4
        /*0168*/ 	.word	index@(_ZN7cutlass13device_kernelIN5flash11enable_sm90INS1_16FlashAttnFwdSm90INS1_25CollectiveMainloopFwdSm90ILi2EN4cute5tupleIJNS5_1CILi1EEES8_S8_EEENS6_IJNS7_ILi192EEENS7_ILi128EEENS7_ILi64EEEEEELi64ENS_6half_tEfNS_4arch4Sm90ELb1ELb0ELb0ELb1ELb1ELb1ELb0ELb1ELb1ELb1ELb0ELb0EEENS1_21CollectiveEpilogueFwdINS6_IJSA_SC_SB_EEES9_SE_SG_Li384ELb1ELb1ELb0ELb0EEENS1_36VarlenDynamicPersistentTileSchedulerILi192ELi128ELi384ELi128ELb0ELb1ELb1ELb1ELb1ELb1EEEEEEEEEvNT_6ParamsE)
	.align		4
        /*016c*/ 	.word	index@(__assertfail)
	.align		4
        /*0170*/ 	.word	0x00000000
	.align		4
        /*0174*/ 	.word	0xfffffffe
	.align		4
        /*0178*/ 	.word	0x00000000
	.align		4
        /*017c*/ 	.word	0xfffffffd
	.align		4
        /*0180*/ 	.word	0x00000000
	.align		4
        /*0184*/ 	.word	0xfffffffc


//--------------------- .nv.constant4             --------------------------
	.section	.nv.constant4,"a",@progbits
	.align	8
	.align		8
.nv.constant4:
        /*0000*/ 	.dword	__assertfail
	.align		8
        /*0008*/ 	.dword	__unnamed_1
	.align		8
        /*0010*/ 	.dword	__unnamed_2
	.align		8
        /*0018*/ 	.dword	__unnamed_3
	.align		8
        /*0020*/ 	.dword	__unnamed_4
	.align		8
        /*0028*/ 	.dword	__unnamed_5
	.align		8
        /*0030*/ 	.dword	__unnamed_6
	.align		8
        /*0038*/ 	.dword	__unnamed_7
	.align		8
        /*0040*/ 	.dword	__unnamed_8
	.align		8
        /*0048*/ 	.dword	__unnamed_9
	.align		8
        /*0050*/ 	.dword	__unnamed_10
	.align		8
        /*0058*/ 	.dword	__unnamed_11
	.align		8
        /*0060*/ 	.dword	__unnamed_12
	.align		8
        /*0068*/ 	.dword	__unnamed_13
	.align		8
        /*0070*/ 	.dword	__unnamed_14
	.align		8
        /*0078*/ 	.dword	__unnamed_15
	.align		8
        /*0080*/ 	.dword	__unnamed_16
	.align		8
        /*0088*/ 	.dword	__unnamed_17
	.align		8
        /*0090*/ 	.dword	__unnamed_18
	.align		8
        /*0098*/ 	.dword	__unnamed_19
	.align		8
        /*00a0*/ 	.dword	__unnamed_20
	.align		8
        /*00a8*/ 	.dword	__unnamed_21
	.align		8
        /*00b0*/ 	.dword	__unnamed_22
	.align		8
        /*00b8*/ 	.dword	__unnamed_23
	.align		8
        /*00c0*/ 	.dword	__unnamed_24
	.align		8
        /*00c8*/ 	.dword	__unnamed_25
	.align		8
        /*00d0*/ 	.dword	__unnamed_26
	.align		8
        /*00d8*/ 	.dword	__unnamed_27
	.align		8
        /*00e0*/ 	.dword	_ZN72_INTERNAL_a18add8f_36_flash_fwd_hdimall_fp16_paged_sm90_cu_61719c98_52244cuda3std3__45__cpo5beginE
	.align		8
        /*00e8*/ 	.dword	_ZN72_INTERNAL_a18add8f_36_flash_fwd_hdimall_fp16_paged_sm90_cu_61719c98_52244cuda3std3__45__cpo3endE
	.align		8
        /*00f0*/ 	.dword	_ZN72_INTERNAL_a18add8f_36_flash_fwd_hdimall_fp16_paged_sm90_cu_61719c98_52244cuda3std3__45__cpo6cbeginE
	.align		8
        /*00f8*/ 	.dword	_ZN72_INTERNAL_a18add8f_36_flash_fwd_hdimall_fp16_paged_sm90_cu_61719c98_52244cuda3std3__45__cpo4cendE
	.align		8
        /*0100*/ 	.dword	_ZN72_INTERNAL_a18add8f_36_flash_fwd_hdimall_fp16_paged_sm90_cu_61719c98_52244cuda3std3__474_GLOBAL__N__a18add8f_36_flash_fwd_hdimall_fp16_paged_sm90_cu_61719c98_52246ignoreE
	.align		8
        /*0108*/ 	.dword	_ZN72_INTERNAL_a18add8f_36_flash_fwd_hdimall_fp16_paged_sm90_cu_61719c98_52244cuda3std3__419piecewise_constructE
	.align		8
        /*0110*/ 	.dword	_ZN72_INTERNAL_a18add8f_36_flash_fwd_hdimall_fp16_paged_sm90_cu_61719c98_52244cuda3std3__48in_placeE
	.align		8
        /*0118*/ 	.dword	_ZN72_INTERNAL_a18add8f_36_flash_fwd_hdimall_fp16_paged_sm90_cu_61719c98_52244cuda3std6ranges3__45__cpo4swapE
	.align		8
        /*0120*/ 	.dword	_ZN72_INTERNAL_a18add8f_36_flash_fwd_hdimall_fp16_paged_sm90_cu_61719c98_52244cuda3std6ranges3__45__cpo9iter_moveE
	.align		8
        /*0128*/ 	.dword	_ZN72_INTERNAL_a18add8f_36_flash_fwd_hdimall_fp16_paged_sm90_cu_61719c98_52244cute7productE
	.align		8
        /*0130*/ 	.dword	_ZN72_INTERNAL_a18add8f_36_flash_fwd_hdimall_fp16_paged_sm90_cu_61719c98_52244cute1_E
	.align		8
        /*0138*/ 	.dword	$str$23
	.align		8
        /*0140*/ 	.dword	$str$24


//--------------------- .text._ZN7cutlass13device_kernelIN5flash11enable_sm90INS1_16FlashAttnFwdSm90INS1_25CollectiveMainloopFwdSm90ILi2EN4cute5tupleIJNS5_1CILi1EEES8_S8_EEENS6_IJNS7_ILi128EEENS7_ILi80EEENS7_ILi256EEEEEELi256ENS_6half_tEfNS_4arch4Sm90ELb0ELb0ELb0ELb0ELb1ELb0ELb0ELb1ELb1ELb1ELb0ELb0EEENS1_21CollectiveEpilogueFwdINS6_IJSA_SC_SB_EEES9_SE_SG_Li256ELb0ELb1ELb0ELb0EEENS1_29StaticPersistentTileSchedulerILb0EEEEEEEEEvNT_6ParamsE --------------------------
	.section	.text._ZN7cutlass13device_kernelIN5flash11enable_sm90INS1_16FlashAttnFwdSm90INS1_25CollectiveMainloopFwdSm90ILi2EN4cute5tupleIJNS5_1CILi1EEES8_S8_EEENS6_IJNS7_ILi128EEENS7_ILi80EEENS7_ILi256EEEEEELi256ENS_6half_tEfNS_4arch4Sm90ELb0ELb0ELb0ELb0ELb1ELb0ELb0ELb1ELb1ELb1ELb0ELb0EEENS1_21CollectiveEpilogueFwdINS6_IJSA_SC_SB_EEES9_SE_SG_Li256ELb0ELb1ELb0ELb0EEENS1_29StaticPersistentTileSchedulerILb0EEEEEEEEEvNT_6ParamsE,"ax",@progbits
	.align	128
.text._ZN7cutlass13device_kernelIN5flash11enable_sm90INS1_16FlashAttnFwdSm90INS1_25CollectiveMainloopFwdSm90ILi2EN4cute5tupleIJNS5_1CILi1EEES8_S8_EEENS6_IJNS7_ILi128EEENS7_ILi80EEENS7_ILi256EEEEEELi256ENS_6half_tEfNS_4arch4Sm90ELb0ELb0ELb0ELb0ELb1ELb0ELb0ELb1ELb1ELb1ELb0ELb0EEENS1_21CollectiveEpilogueFwdINS6_IJSA_SC_SB_EEES9_SE_SG_Li256ELb0ELb1ELb0ELb0EEENS1_29StaticPersistentTileSchedulerILb0EEEEEEEEEvNT_6ParamsE:
        .type           _ZN7cutlass13device_kernelIN5flash11enable_sm90INS1_16FlashAttnFwdSm90INS1_25CollectiveMainloopFwdSm90ILi2EN4cute5tupleIJNS5_1CILi1EEES8_S8_EEENS6_IJNS7_ILi128EEENS7_ILi80EEENS7_ILi256EEEEEELi256ENS_6half_tEfNS_4arch4Sm90ELb0ELb0ELb0ELb0ELb1ELb0ELb0ELb1ELb1ELb1ELb0ELb0EEENS1_21CollectiveEpilogueFwdINS6_IJSA_SC_SB_EEES9_SE_SG_Li256ELb0ELb1ELb0ELb0EEENS1_29StaticPersistentTileSchedulerILb0EEEEEEEEEvNT_6ParamsE,@function
        .size           _ZN7cutlass13device_kernelIN5flash11enable_sm90INS1_16FlashAttnFwdSm90INS1_25CollectiveMainloopFwdSm90ILi2EN4cute5tupleIJNS5_1CILi1EEES8_S8_EEENS6_IJNS7_ILi128EEENS7_ILi80EEENS7_ILi256EEEEEELi256ENS_6half_tEfNS_4arch4Sm90ELb0ELb0ELb0ELb0ELb1ELb0ELb0ELb1ELb1ELb1ELb0ELb0EEENS1_21CollectiveEpilogueFwdINS6_IJSA_SC_SB_EEES9_SE_SG_Li256ELb0ELb1ELb0ELb0EEENS1_29StaticPersistentTileSchedulerILb0EEEEEEEEEvNT_6ParamsE,(.L_x_15836 - _ZN7cutlass13device_kernelIN5flash11enable_sm90INS1_16FlashAttnFwdSm90INS1_25CollectiveMainloopFwdSm90ILi2EN4cute5tupleIJNS5_1CILi1EEES8_S8_EEENS6_IJNS7_ILi128EEENS7_ILi80EEENS7_ILi256EEEEEELi256ENS_6half_tEfNS_4arch4Sm90ELb0ELb0ELb0ELb0ELb1ELb0ELb0ELb1ELb1ELb1ELb0ELb0EEENS1_21CollectiveEpilogueFwdINS6_IJSA_SC_SB_EEES9_SE_SG_Li256ELb0ELb1ELb0ELb0EEENS1_29StaticPersistentTileSchedulerILb0EEEEEEEEEvNT_6ParamsE)
        .other          _ZN7cutlass13device_kernelIN5flash11enable_sm90INS1_16FlashAttnFwdSm90INS1_25CollectiveMainloopFwdSm90ILi2EN4cute5tupleIJNS5_1CILi1EEES8_S8_EEENS6_IJNS7_ILi128EEENS7_ILi80EEENS7_ILi256EEEEEELi256ENS_6half_tEfNS_4arch4Sm90ELb0ELb0ELb0ELb0ELb1ELb0ELb0ELb1ELb1ELb1ELb0ELb0EEENS1_21CollectiveEpilogueFwdINS6_IJSA_SC_SB_EEES9_SE_SG_Li256ELb0ELb1ELb0ELb0EEENS1_29StaticPersistentTileSchedulerILb0EEEEEEEEEvNT_6ParamsE,@"STO_CUDA_ENTRY STV_DEFAULT"
_ZN7cutlass13device_kernelIN5flash11enable_sm90INS1_16FlashAttnFwdSm90INS1_25CollectiveMainloopFwdSm90ILi2EN4cute5tupleIJNS5_1CILi1EEES8_S8_EEENS6_IJNS7_ILi128EEENS7_ILi80EEENS7_ILi256EEEEEELi256ENS_6half_tEfNS_4arch4Sm90ELb0ELb0ELb0ELb0ELb1ELb0ELb0ELb1ELb1ELb1ELb0ELb0EEENS1_21CollectiveEpilogueFwdINS6_IJSA_SC_SB_EEES9_SE_SG_Li256ELb0ELb1ELb0ELb0EEENS1_29StaticPersistentTileSchedulerILb0EEEEEEEEEvNT_6ParamsE:
[----:B------:R-:W0:Y:S02]  /*0000*/  LDC R1, c[0x0][0x28] ;  /* 0x00000a00ff017b82 */ /* 0x000e240000000800 */
[----:B0-----:R-:W-:Y:S01]  /*0010*/  VIADD R1, R1, 0xfffffff0 ;  /* 0xfffffff001017836 */ /* 0x001fe20000000000 */
[----:B------:R-:W0:Y:S01]  /*0020*/  S2R R27, SR_TID.X ;  /* 0x00000000001b7919 */ /* 0x000e220000002100 */
[----:B------:R-:W-:Y:S01]  /*0030*/  ELECT P0, URZ, PT ;  /* 0x00000000003f782f */ /* 0x000fe20003800000 */
[----:B------:R-:W-:Y:S01]  /*0040*/  UMOV UR4, 0x80 ;  /* 0x0000008000047882 */ /* 0x000fe20000000000 */
[----:B------:R-:W-:Y:S01]  /*0050*/  UMOV UR7, 0x100 ;  /* 0x0000010000077882 */ /* 0x000fe20000000000 */
[----:B0-----:R-:W-:-:S05]  /*0060*/  SHF.R.U32.HI R0, RZ, 0x5, R27 ;  /* 0x00000005ff007819 */ /* 0x001fca000001161b */
[----:B------:R-:W0:Y:S02]  /*0070*/  SHFL.IDX PT, R2, R0, RZ, 0x1f ;  /* 0x00001fff00027589 */ /* 0x000e2400000e0000 */
[C---:B0-----:R-:W-:Y:S02]  /*0080*/  ISETP.NE.OR P0, PT, R2.reuse, RZ, !P0 ;  /* 0x000000ff0200720c */ /* 0x041fe40004705670 */
[----:B------:R-:W-:Y:S02]  /*0090*/  ISETP.NE.AND P1, PT, R2, RZ, PT ;  /* 0x000000ff0200720c */ /* 0x000fe40003f25270 */
[----:B------:R-:W-:-:S06]  /*00a0*/  SHF.R.U32.HI R2, RZ, 0x7, R27 ;  /* 0x00000007ff027819 */ /* 0x000fcc000001161b */
[----:B------:R-:W0:Y:S03]  /*00b0*/  SHFL.IDX PT, R2, R2, RZ, 0x1f ;  /* 0x00001fff02027589 */ /* 0x000e2600000e0000 */
[----:B------:R-:W-:Y:S01]  /*00c0*/  VOTEU.ALL UP0, P0 ;  /* 0x00000000003f7886 */ /* 0x000fe20000000000 */
[----:B------:R-:W-:-:S04]  /*00d0*/  VOTEU.ALL UP1, P0 ;  /* 0x00000000003f7886 */ /* 0x000fc80000020000 */
[----:B------:R-:W1:Y:S01]  /*00e0*/  @!UP0 S2UR UR8, SR_CgaCtaId ;  /* 0x00000000000889c3 */ /* 0x000e620000008800 */
[----:B------:R-:W-:Y:S01]  /*00f0*/  @!UP0 UMOV UR6, 0x400 ;  /* 0x0000040000068882 */ /* 0x000fe20000000000 */
[----:B------:R-:W-:-:S04]  /*0100*/  @!UP0 UIADD3 UR4, -UR4, 0x100000, URZ ;  /* 0x0010000004048890 */ /* 0x000fc8000fffe13f */
[----:B------:R-:W-:Y:S02]  /*0110*/  @!UP0 USHF.L.U32 UR5, UR4, 0xb, URZ ;  /* 0x0000000b04058899 */ /* 0x000fe4000800063f */
[----:B------:R-:W-:Y:S02]  /*0120*/  @!UP0 USHF.L.U32 UR4, UR4, 0x1, URZ ;  /* 0x0000000104048899 */ /* 0x000fe4000800063f */
[----:B-1----:R-:W-:Y:S02]  /*0130*/  @!UP0 ULEA UR8, UR8, UR6, 0x18 ;  /* 0x0000000608088291 */ /* 0x002fe4000f8ec03f */
[----:B------:R-:W-:-:S04]  /*0140*/  @!UP0 UIADD3 UR6, -UR7, 0x100000, URZ ;  /* 0x0010000007068890 */ /* 0x000fc8000fffe13f */
[----:B------:R-:W-:Y:S02]  /*0150*/  @!UP0 USHF.L.U32 UR7, UR6, 0xb, URZ ;  /* 0x0000000b06078899 */ /* 0x000fe4000800063f */
[----:B------:R-:W-:Y:S01]  /*0160*/  @!UP0 USHF.L.U32 UR6, UR6, 0x1, URZ ;  /* 0x0000000106068899 */ /* 0x000fe2000800063f */
[----:B------:R-:W-:-:S05]  /*0170*/  VOTEU.ALL UP0, P0 ;  /* 0x00000000003f7886 */ /* 0x000fca0000000000 */
[----:B------:R1:W2:Y:S06]  /*0180*/  @!UP0 SYNCS.EXCH.64 URZ, [UR8+0x38800], UR4 ;  /* 0x03880004083f85b2 */ /* 0x0002ac0008000100 */
[----:B------:R1:W3:Y:S02]  /*0190*/  @!UP1 SYNCS.EXCH.64 URZ, [UR8+0x38820], UR6 ;  /* 0x03882006083f95b2 */ /* 0x0002e40008000100 */
[----:B01----:R-:W-:Y:S05]  /*01a0*/  @P1 BRA `(.L_x_0) ;  /* 0x0000000000481947 */ /* 0x003fea0003800000 */
[----:B------:R-:W0:Y:S01]  /*01b0*/  S2UR UR5, SR_CgaCtaId ;  /* 0x00000000000579c3 */ /* 0x000e220000008800 */
[----:B------:R-:W-:Y:S01]  /*01c0*/  UMOV UR4, 0x400 ;  /* 0x0000040000047882 */ /* 0x000fe20000000000 */
[----:B------:R-:W-:Y:S01]  /*01d0*/  UMOV UR6, 0x80 ;  /* 0x0000008000067882 */ /* 0x000fe20000000000 */
[----:B------:R-:W-:Y:S01]  /*01e0*/  UMOV UR7, 0x100 ;  /* 0x0000010000077882 */ /* 0x000fe20000000000 */
[----:B------:R-:W-:Y:S01]  /*01f0*/  ELECT P0, URZ, PT ;  /* 0x00000000003f782f */ /* 0x000fe20003800000 */
[----:B0-----:R-:W-:Y:S02]  /*0200*/  ULEA UR8, UR5, UR4, 0x18 ;  /* 0x0000000405087291 */ /* 0x001fe4000f8ec03f */
[----:B------:R-:W-:-:S04]  /*0210*/  UIADD3 UR4, -UR6, 0x100000, URZ ;  /* 0x0010000006047890 */ /* 0x000fc8000fffe13f */
[----:B------:R-:W-:Y:S02]  /*0220*/  USHF.L.U32 UR5, UR4, 0xb, URZ ;  /* 0x0000000b04057899 */ /* 0x000fe4000800063f */
[----:B------:R-:W-:Y:S02]  /*0230*/  USHF.L.U32 UR4, UR4, 0x1, URZ ;  /* 0x0000000104047899 */ /* 0x000fe4000800063f */
[----:B------:R-:W-:-:S04]  /*0240*/  UIADD3 UR6, -UR7, 0x100000, URZ ;  /* 0x0010000007067890 */ /* 0x000fc8000fffe13f */
[----:B------:R-:W-:Y:S02]  /*0250*/  USHF.L.U32 UR7, UR6, 0xb, URZ ;  /* 0x0000000b06077899 */ /* 0x000fe4000800063f */
[----:B------:R-:W-:Y:S01]  /*0260*/  USHF.L.U32 UR6, UR6, 0x1, URZ ;  /* 0x0000000106067899 */ /* 0x000fe2000800063f */
[----:B------:R-:W0:Y:S03]  /*0270*/  FENCE.VIEW.ASYNC.S ;  /* 0x00000000000073c6 */ /* 0x000e260000000000 */
[----:B0-----:R0:W1:Y:S08]  /*0280*/  SYNCS.EXCH.64 URZ, [UR8+0x38830], UR4 ;  /* 0x03883004083f75b2 */ /* 0x0010700008000100 */
[----:B------:R0:W4:Y:S01]  /*0290*/  SYNCS.EXCH.64 URZ, [UR8+0x38840], UR6 ;  /* 0x03884006083f75b2 */ /* 0x0001220008000100 */
[----:B------:R0:W0:Y:S01]  /*02a0*/  SYNCS.EXCH.64 URZ, [UR8+0x38838], UR4 ;  /* 0x03883804083f75b2 */ /* 0x0000220008000100 */
[----:B------:R0:W0:Y:S01]  /*02b0*/  SYNCS.EXCH.64 URZ, [UR8+0x38848], UR6 ;  /* 0x03884806083f75b2 */ /* 0x0000220008000100 */
[----:B------:R-:W-:Y:S01]  /*02c0*/  NOP ;  /* 0x0000000000007918 */ /* 0x000fe20000000000 */
.L_x_0:
[----:B------:R-:W5:Y:S01]  /*02d0*/  SHFL.IDX PT, R3, R0, RZ, 0x1f ;  /* 0x00001fff00037589 */ /* 0x000f6200000e0000 */
[----:B------:R-:W-:Y:S01]  /*02e0*/  NOP ;  /* 0x0000000000007918 */ /* 0x000fe20000000000 */
[----:B-----5:R-:W-:-:S13]  /*02f0*/  ISETP.NE.AND P0, PT, R3, RZ, PT ;  /* 0x000000ff0300720c */ /* 0x020fda0003f05270 */
[----:B------:R-:W-:Y:S05]  /*0300*/  @P0 BRA `(.L_x_1) ;  /* 0x0000000000480947 */ /* 0x000fea0003800000 */
[----:B0-----:R-:W0:Y:S01]  /*0310*/  S2UR UR5, SR_CgaCtaId ;  /* 0x00000000000579c3 */ /* 0x001e220000008800 */
        /* <DEDUP_REMOVED lines=12> */
[----:B0-----:R0:W0:Y:S08]  /*03e0*/  SYNCS.EXCH.64 URZ, [UR8+0x38850], UR4 ;  /* 0x03885004083f75b2 */ /* 0x0010300008000100 */
[----:B------:R0:W0:Y:S01]  /*03f0*/  SYNCS.EXCH.64 URZ, [UR8+0x38860], UR6 ;  /* 0x03886006083f75b2 */ /* 0x0000220008000100 */
[----:B------:R0:W0:Y:S01]  /*0400*/  SYNCS.EXCH.64 URZ, [UR8+0x38858], UR4 ;  /* 0x03885804083f75b2 */ /* 0x0000220008000100 */
[----:B------:R0:W0:Y:S01]  /*0410*/  SYNCS.EXCH.64 URZ, [UR8+0x38868], UR6 ;  /* 0x03886806083f75b2 */ /* 0x0000220008000100 */
[----:B------:R-:W-:Y:S01]  /*0420*/  NOP ;  /* 0x0000000000007918 */ /* 0x000fe20000000000 */
.L_x_1:
[----:B------:R-:W5:Y:S01]  /*0430*/  SHFL.IDX PT, R3, R0, RZ, 0x1f ;  /* 0x00001fff00037589 */ /* 0x000f6200000e0000 */
[----:B------:R-:W-:Y:S01]  /*0440*/  NOP ;  /* 0x0000000000007918 */ /* 0x000fe20000000000 */
[----:B-----5:R-:W-:-:S13]  /*0450*/  ISETP.NE.AND P0, PT, R3, RZ, PT ;  /* 0x000000ff0300720c */ /* 0x020fda0003f05270 */
[----:B------:R-:W-:Y:S05]  /*0460*/  @P0 BRA `(.L_x_2) ;  /* 0x0000000000380947 */ /* 0x000fea0003800000 */
[----:B0-----:R-:W0:Y:S01]  /*0470*/  S2UR UR5, SR_CgaCtaId ;  /* 0x00000000000579c3 */ /* 0x001e220000008800 */
[----:B------:R-:W-:Y:S01]  /*0480*/  UMOV UR4, 0x400 ;  /* 0x0000040000047882 */ /* 0x000fe20000000000 */
[----:B------:R-:W-:Y:S01]  /*0490*/  UMOV UR7, 0x80 ;  /* 0x0000008000077882 */ /* 0x000fe20000000000 */
[----:B------:R-:W-:Y:S01]  /*04a0*/  ELECT P0, URZ, PT ;  /* 0x00000000003f782f */ /* 0x000fe20003800000 */
[----:B0-----:R-:W-:Y:S02]  /*04b0*/  ULEA UR6, UR5, UR4, 0x18 ;  /* 0x0000000405067291 */ /* 0x001fe4000f8ec03f */
[----:B------:R-:W-:-:S04]  /*04c0*/  UIADD3 UR4, -UR7, 0x100000, URZ ;  /* 0x0010000007047890 */ /* 0x000fc8000fffe13f */
[----:B------:R-:W-:Y:S02]  /*04d0*/  USHF.L.U32 UR5, UR4, 0xb, URZ ;  /* 0x0000000b04057899 */ /* 0x000fe4000800063f */
[----:B------:R-:W-:Y:S01]  /*04e0*/  USHF.L.U32 UR4, UR4, 0x1, URZ ;  /* 0x0000000104047899 */ /* 0x000fe2000800063f */
[----:B------:R-:W0:Y:S11]  /*04f0*/  FENCE.VIEW.ASYNC.S ;  /* 0x00000000000073c6 */ /* 0x000e360000000000 */
[----:B0-----:R0:W0:Y:S01]  /*0500*/  SYNCS.EXCH.64 URZ, [UR6+0x38870], UR4 ;  /* 0x03887004063f75b2 */ /* 0x0010220008000100 */
[----:B------:R0:W0:Y:S01]  /*0510*/  SYNCS.EXCH.64 URZ, [UR6+0x38880], UR4 ;  /* 0x03888004063f75b2 */ /* 0x0000220008000100 */
[----:B------:R0:W0:Y:S01]  /*0520*/  SYNCS.EXCH.64 URZ, [UR6+0x38878], UR4 ;  /* 0x03887804063f75b2 */ /* 0x0000220008000100 */
[----:B------:R0:W0:Y:S01]  /*0530*/  SYNCS.EXCH.64 URZ, [UR6+0x38888], UR4 ;  /* 0x03888804063f75b2 */ /* 0x0000220008000100 */
[----:B------:R-:W-:Y:S01]  /*0540*/  NOP ;  /* 0x0000000000007918 */ /* 0x000fe20000000000 */
.L_x_2:
        /* <DEDUP_REMOVED lines=22> */
.L_x_3:
[----:B------:R-:W5:Y:S01]  /*06b0*/  SHFL.IDX PT, R3, R0, RZ, 0x1f ;  /* 0x00001fff00037589 */ /* 0x000f6200000e0000 */
[----:B------:R-:W-:Y:S01]  /*06c0*/  R2UR UR9, R2 ;  /* 0x00000000020972ca */ /* 0x000fe200000e0000 */
        /* <DEDUP_REMOVED lines=21> */
.L_x_4:
[----:B------:R-:W-:Y:S01]  /*0820*/  UISETP.NE.AND UP0, UPT, UR9, URZ, UPT ;  /* 0x0000003f0900728c */ /* 0x000fe2000bf05270 */
[----:B------:R-:W-:Y:S01]  /*0830*/  NOP ;  /* 0x0000000000007918 */ /* 0x000fe20000000000 */
[----:B0-----:R-:W-:Y:S01]  /*0840*/  UMOV UR4, 0x1 ;  /* 0x0000000100047882 */ /* 0x001fe20000000000 */
[----:B------:R-:W-:Y:S01]  /*0850*/  ULDC.64 UR36, c[0x0][0x208] ;  /* 0x0000820000247ab9 */ /* 0x000fe20000000a00 */
[----:B------:R-:W-:Y:S01]  /*0860*/  USEL UR4, UR4, 0x2, !UP0 ;  /* 0x0000000204047887 */ /* 0x000fe2000c000000 */
[----:B-1234-:R-:W-:Y:S01]  /*0870*/  BAR.SYNC.DEFER_BLOCKING 0x0 ;  /* 0x0000000000007b1d */ /* 0x01efe20000010000 */
[----:B------:R-:W-:-:S04]  /*0880*/  PLOP3.LUT P0, PT, PT, PT, UP0, 0x80, 0x0 ;  /* 0x000000000000781c */ /* 0x000fc80003f0f008 */
[----:B------:R-:W-:-:S05]  /*0890*/  IMAD.U32 R2, RZ, RZ, UR4 ;  /* 0x00000004ff027e24 */ /* 0x000fca000f8e00ff */
[----:B------:R0:W-:Y:S04]  /*08a0*/  STL [R1+0xc], R2 ;  /* 0x00000c0201007387 */ /* 0x0001e80000100800 */
[----:B------:R-:W-:Y:S05]  /*08b0*/  @!P0 BRA `(.L_x_5) ;  /* 0x000000b8006c8947 */ /* 0x000fea0003800000 */
.L_x_6:
[----:B------:R-:W-:-:S08]  /*08c0*/  NOP ;  /* 0x0000000000007918 */ /* 0x000fd00000000000 */
[----:B------:R-:W1:Y:S02]  /*08d0*/  USETMAXREG.TRY_ALLOC.CTAPOOL UP0, 0xe8 ;  /* 0x000000e8000079c8 */ /* 0x000e640008000600 */
[----:B-1----:R-:W-:-:S13]  /*08e0*/  PLOP3.LUT P0, PT, PT, PT, UP0, 0x80, 0x0 ;  /* 0x000000000000781c */ /* 0x002fda0003f0f008 */
[----:B------:R-:W-:Y:S05]  /*08f0*/  @!P0 BRA `(.L_x_6) ;  /* 0xfffffffc00f08947 */ /* 0x000fea000383ffff */
[----:B------:R-:W1:Y:S08]  /*0900*/  S2UR UR4, SR_CTAID.X ;  /* 0x00000000000479c3 */ /* 0x000e700000002500 */
[----:B------:R-:W-:Y:S08]  /*0910*/  BAR.ARV 0x8, 0x180 ;  /* 0x0206000000007b1d */ /* 0x000ff00000002000 */
[----:B------:R-:W1:Y:S02]  /*0920*/  LDC R0, c[0x0][0xc34] ;  /* 0x00030d00ff007b82 */ /* 0x000e640000000800 */
[----:B-1----:R-:W-:-:S13]  /*0930*/  ISETP.LE.AND P0, PT, R0, UR4, PT ;  /* 0x0000000400007c0c */ /* 0x002fda000bf03270 */
[----:B------:R-:W-:Y:S05]  /*0940*/  @P0 EXIT ;  /* 0x000000000000094d */ /* 0x000fea0003800000 */
[----:B0-----:R-:W2:Y:S01]  /*0950*/  LDL R2, [R1+0xc] ;  /* 0x00000c0001027983 */ /* 0x001ea20000100800 */
[----:B------:R-:W-:Y:S01]  /*0960*/  VIADD R213, R27, 0xffffff80 ;  /* 0xffffff801bd57836 */ /* 0x000fe20000000000 */
[----:B------:R-:W-:Y:S01]  /*0970*/  UMOV UR38, URZ ;  /* 0x0000003f00267c82 */ /* 0x000fe20008000000 */
[----:B------:R-:W-:Y:S01]  /*0980*/  IMAD.U32 R214, RZ, RZ, UR4 ;  /* 0x00000004ffd67e24 */ /* 0x000fe2000f8e00ff */
[----:B------:R-:W-:Y:S02]  /*0990*/  UMOV UR4, URZ ;  /* 0x0000003f00047c82 */ /* 0x000fe40008000000 */
[----:B------:R-:W-:Y:S01]  /*09a0*/  SHF.R.S32.HI R0, RZ, 0x1f, R213 ;  /* 0x0000001fff007819 */ /* 0x000fe200000114d5 */
[----:B------:R-:W-:Y:S02]  /*09b0*/  IMAD.U32 R219, RZ, RZ, UR4 ;  /* 0x00000004ffdb7e24 */ /* 0x000fe4000f8e00ff */
[----:B------:R-:W-:Y:S01]  /*09c0*/  IMAD.U32 R16, RZ, RZ, UR4 ;  /* 0x00000004ff107e24 */ /* 0x000fe2000f8e00ff */
[----:B------:R-:W-:-:S02]  /*09d0*/  LEA.HI R5, R0, R213, RZ, 0x5 ;  /* 0x000000d500057211 */ /* 0x000fc400078f28ff */
[CC--:B------:R-:W-:Y:S02]  /*09e0*/  LEA.HI R4, R0.reuse, R213.reuse, RZ, 0x4 ;  /* 0x000000d500047211 */ /* 0x0c0fe400078f20ff */
[CC--:B------:R-:W-:Y:S02]  /*09f0*/  LEA.HI R6, R0.reuse, R213.reuse, RZ, 0x2 ;  /* 0x000000d500067211 */ /* 0x0c0fe400078f10ff */
[----:B------:R-:W-:Y:S02]  /*0a00*/  SHF.L.U32 R7, R5, 0x5, RZ ;  /* 0x0000000505077819 */ /* 0x000fe400000006ff */
[----:B------:R-:W-:Y:S02]  /*0a10*/  LEA.HI R218, R0, R213, RZ, 0x3 ;  /* 0x000000d500da7211 */ /* 0x000fe400078f18ff */
[----:B------:R-:W-:Y:S02]  /*0a20*/  SHF.R.S32.HI R5, RZ, 0x4, R4 ;  /* 0x00000004ff057819 */ /* 0x000fe40000011404 */
[----:B------:R-:W-:-:S02]  /*0a30*/  LOP3.LUT R10, R6, 0xfffffffc, RZ, 0xc0, !PT ;  /* 0xfffffffc060a7812 */ /* 0x000fc400078ec0ff */
[C---:B------:R-:W-:Y:S02]  /*0a40*/  LOP3.LUT R6, R4.reuse, 0x3fffff0, RZ, 0xc0, !PT ;  /* 0x03fffff004067812 */ /* 0x040fe400078ec0ff */
[----:B------:R-:W-:Y:S01]  /*0a50*/  LEA.HI R4, R4, R5, RZ, 0x1 ;  /* 0x0000000504047211 */ /* 0x000fe200078f08ff */
[----:B------:R-:W-:Y:S01]  /*0a60*/  IMAD.IADD R10, R213, 0x1, -R10 ;  /* 0x00000001d50a7824 */ /* 0x000fe200078e0a0a */
[----:B------:R-:W-:Y:S01]  /*0a70*/  LOP3.LUT R7, R7, 0xfffffc00, RZ, 0xc0, !PT ;  /* 0xfffffc0007077812 */ /* 0x000fe200078ec0ff */
[----:B------:R-:W-:Y:S01]  /*0a80*/  IMAD.IADD R6, R213, 0x1, -R6 ;  /* 0x00000001d5067824 */ /* 0x000fe200078e0a06 */
[----:B------:R-:W-:Y:S02]  /*0a90*/  LOP3.LUT R4, R4, 0x1ffffffe, RZ, 0xc0, !PT ;  /* 0x1ffffffe04047812 */ /* 0x000fe400078ec0ff */
[----:B------:R-:W-:Y:S01]  /*0aa0*/  LOP3.LUT R12, R218, 0xfffffff8, RZ, 0xc0, !PT ;  /* 0xfffffff8da0c7812 */ /* 0x000fe200078ec0ff */
[----:B------:R-:W-:Y:S01]  /*0ab0*/  IMAD R7, R6, 0x40, R7 ;  /* 0x0000004006077824 */ /* 0x000fe200078e0207 */
[----:B------:R-:W-:-:S02]  /*0ac0*/  IADD3 R4, R5, -R4, RZ ;  /* 0x8000000405047210 */ /* 0x000fc40007ffe0ff */
[----:B------:R-:W-:Y:S02]  /*0ad0*/  LEA.HI R6, R10, R10, RZ, 0x1 ;  /* 0x0000000a0a067211 */ /* 0x000fe400078f08ff */
[----:B------:R-:W-:Y:S01]  /*0ae0*/  SHF.R.S32.HI R218, RZ, 0x3, R218 ;  /* 0x00000003ffda7819 */ /* 0x000fe200000114da */
[----:B------:R-:W-:Y:S01]  /*0af0*/  IMAD R224, R4, 0x8, R7 ;  /* 0x0000000804e07824 */ /* 0x000fe200078e0207 */
[----:B--2---:R-:W-:Y:S02]  /*0b00*/  R2UR UR5, R2 ;  /* 0x00000000020572ca */ /* 0x004fe400000e0000 */
[----:B------:R-:W-:-:S04]  /*0b10*/  LEA.HI R2, R0, R213, RZ, 0x7 ;  /* 0x000000d500027211 */ /* 0x000fc800078f38ff */
[----:B------:R-:W-:Y:S02]  /*0b20*/  LOP3.LUT R220, R2, 0xffffff80, RZ, 0xc0, !PT ;  /* 0xffffff8002dc7812 */ /* 0x000fe400078ec0ff */
[----:B------:R-:W-:-:S03]  /*0b30*/  SHF.R.S32.HI R221, RZ, 0x7, R2 ;  /* 0x00000007ffdd7819 */ /* 0x000fc60000011402 */
[C---:B------:R-:W-:Y:S01]  /*0b40*/  IMAD.IADD R220, R213.reuse, 0x1, -R220 ;  /* 0x00000001d5dc7824 */ /* 0x040fe200078e0adc */
[----:B------:R-:W-:Y:S01]  /*0b50*/  LEA.HI R2, R2, R221, RZ, 0x1 ;  /* 0x000000dd02027211 */ /* 0x000fe200078f08ff */
[----:B------:R-:W-:Y:S01]  /*0b60*/  IMAD.IADD R213, R213, 0x1, -R12 ;  /* 0x00000001d5d57824 */ /* 0x000fe200078e0a0c */
[----:B------:R-:W-:Y:S01]  /*0b70*/  ULOP3.LUT UR5, UR5, 0x1, URZ, 0xfc, !UPT ;  /* 0x0000000105057892 */ /* 0x000fe2000f8efc3f */
[----:B------:R-:W-:Y:S01]  /*0b80*/  IMAD.MOV.U32 R12, RZ, RZ, -0x2 ;  /* 0xfffffffeff0c7424 */ /* 0x000fe200078e00ff */
[----:B------:R-:W-:Y:S01]  /*0b90*/  SHF.R.S32.HI R3, RZ, 0x1f, R220 ;  /* 0x0000001fff037819 */ /* 0x000fe200000114dc */
[----:B------:R-:W-:Y:S01]  /*0ba0*/  IMAD.SHL.U32 R19, R213, 0x8, RZ ;  /* 0x00000008d5137824 */ /* 0x000fe200078e00ff */
[----:B------:R-:W-:Y:S02]  /*0bb0*/  LOP3.LUT R2, R2, 0x3fffffe, RZ, 0xc0, !PT ;  /* 0x03fffffe02027812 */ /* 0x000fe400078ec0ff */
[-C--:B------:R-:W-:Y:S01]  /*0bc0*/  LEA.HI R0, R3, R220.reuse, RZ, 0x2 ;  /* 0x000000dc03007211 */ /* 0x080fe200078f10ff */
[----:B------:R-:W-:Y:S01]  /*0bd0*/  VIADD R212, R19, 0x40 ;  /* 0x0000004013d47836 */ /* 0x000fe20000000000 */
[----:B------:R-:W-:Y:S01]  /*0be0*/  LEA.HI R5, R3, R220, RZ, 0x5 ;  /* 0x000000dc03057211 */ /* 0x000fe200078f28ff */
[----:B------:R-:W-:Y:S01]  /*0bf0*/  IMAD.IADD R2, R221, 0x1, -R2 ;  /* 0x00000001dd027824 */ /* 0x000fe200078e0a02 */
[--C-:B------:R-:W-:Y:S01]  /*0c00*/  SHF.R.S32.HI R8, RZ, 0x2, R0.reuse ;  /* 0x00000002ff087819 */ /* 0x100fe20000011400 */
[----:B------:R-:W-:Y:S01]  /*0c10*/  VIADD R23, R19, 0x80 ;  /* 0x0000008013177836 */ /* 0x000fe20000000000 */
[----:B------:R-:W-:Y:S01]  /*0c20*/  SHF.R.S32.HI R9, RZ, 0x1f, R0 ;  /* 0x0000001fff097819 */ /* 0x000fe20000011400 */
[----:B------:R-:W-:Y:S01]  /*0c30*/  IMAD.U32 R226, RZ, RZ, UR5 ;  /* 0x00000005ffe27e24 */ /* 0x000fe2000f8e00ff */
[----:B------:R-:W-:-:S02]  /*0c40*/  SHF.R.S32.HI R5, RZ, 0x5, R5 ;  /* 0x00000005ff057819 */ /* 0x000fc40000011405 */
[----:B------:R-:W-:Y:S02]  /*0c50*/  LEA.HI R9, R9, R8, RZ, 0x3 ;  /* 0x0000000809097211 */ /* 0x000fe400078f18ff */
[----:B------:R-:W-:Y:S02]  /*0c60*/  LOP3.LUT R3, R0, 0x7ffffffc, RZ, 0xc0, !PT ;  /* 0x7ffffffc00037812 */ /* 0x000fe400078ec0ff */
[----:B------:R-:W-:Y:S02]  /*0c70*/  LOP3.LUT R9, R9, 0xfffffff8, RZ, 0xc0, !PT ;  /* 0xfffffff809097812 */ /* 0x000fe400078ec0ff */
[----:B------:R-:W-:Y:S01]  /*0c80*/  IADD3 R22, R19, 0xc0, RZ ;  /* 0x000000c013167810 */ /* 0x000fe20007ffe0ff */
[----:B------:R-:W-:Y:S01]  /*0c90*/  IMAD.IADD R3, R220, 0x1, -R3 ;  /* 0x00000001dc037824 */ /* 0x000fe200078e0a03 */
[----:B------:R-:W-:Y:S01]  /*0ca0*/  SHF.R.S32.HI R0, RZ, 0x1f, R23 ;  /* 0x0000001fff007819 */ /* 0x000fe20000011417 */
[----:B------:R-:W-:Y:S01]  /*0cb0*/  IMAD.IADD R8, R8, 0x1, -R9 ;  /* 0x0000000108087824 */ /* 0x000fe200078e0a09 */
[----:B------:R-:W-:Y:S01]  /*0cc0*/  LOP3.LUT R9, R6, 0x1ffffffe, RZ, 0xc0, !PT ;  /* 0x1ffffffe06097812 */ /* 0x000fe200078ec0ff */
[----:B------:R-:W-:Y:S01]  /*0cd0*/  IMAD R225, R3, R12, 0x50 ;  /* 0x0000005003e17424 */ /* 0x000fe200078e020c */
[----:B------:R-:W-:Y:S01]  /*0ce0*/  SHF.R.S32.HI R227, RZ, 0x1f, R22 ;  /* 0x0000001fffe37819 */ /* 0x000fe20000011416 */
[----:B------:R-:W-:Y:S01]  /*0cf0*/  IMAD R5, R5, 0x10, R8 ;  /* 0x0000001005057824 */ /* 0x000fe200078e0208 */
[----:B------:R-:W-:-:S04]  /*0d00*/  IADD3 R9, R10, -R9, RZ ;  /* 0x800000090a097210 */ /* 0x000fc80007ffe0ff */
[----:B------:R-:W-:Y:S02]  /*0d10*/  LEA R222, R2, R5, 0x6 ;  /* 0x0000000502de7211 */ /* 0x000fe400078e30ff */
[----:B------:R-:W-:-:S03]  /*0d20*/  SHF.R.S32.HI R2, RZ, 0x1f, R212 ;  /* 0x0000001fff027819 */ /* 0x000fc600000114d4 */
[----:B------:R-:W-:-:S07]  /*0d30*/  IMAD R223, R9, 0x8, R222 ;  /* 0x0000000809df7824 */ /* 0x000fce00078e02de */
.L_x_39:
[----:B0-----:R-:W0:Y:S01]  /*0d40*/  SHFL.IDX PT, R0, R221, RZ, 0x1f ;  /* 0x00001fffdd007589 */ /* 0x001e2200000e0000 */
[----:B-1----:R-:W1:Y:S01]  /*0d50*/  S2UR UR61, SR_CgaCtaId ;  /* 0x00000000003d79c3 */ /* 0x002e620000008800 */
[----:B------:R-:W-:Y:S01]  /*0d60*/  ULDC.64 UR6, c[0x0][0x418] ;  /* 0x0001060000067ab9 */ /* 0x000fe20000000a00 */
[----:B------:R-:W-:Y:S01]  /*0d70*/  ULDC UR4, c[0x0][0xc38] ;  /* 0x00030e0000047ab9 */ /* 0x000fe20000000800 */
[----:B------:R-:W-:Y:S01]  /*0d80*/  UISETP.NE.U32.AND UP0, UPT, UR6, URZ, UPT ;  /* 0x0000003f0600728c */ /* 0x000fe2000bf05070 */
[----:B------:R-:W-:Y:S01]  /*0d90*/  R2UR UR13, R214 ;  /* 0x00000000d60d72ca */ /* 0x000fe200000e0000 */
[----:B------:R-:W-:Y:S01]  /*0da0*/  UISETP.NE.AND UP1, UPT, UR4, 0x1, UPT ;  /* 0x000000010400788c */ /* 0x000fe2000bf25270 */
[----:B------:R-:W-:Y:S02]  /*0db0*/  UMOV UR40, 0x400 ;  /* 0x0000040000287882 */ /* 0x000fe40000000000 */
[----:B------:R-:W-:Y:S01]  /*0dc0*/  ULDC UR4, c[0x0][0xc44] ;  /* 0x0003110000047ab9 */ /* 0x000fe20000000800 */
[----:B------:R-:W-:-:S02]  /*0dd0*/  UISETP.NE.AND.EX UP0, UPT, UR7, URZ, UPT, UP0 ;  /* 0x0000003f0700728c */ /* 0x000fc4000bf05300 */
[----:B------:R-:W-:Y:S01]  /*0de0*/  UISETP.NE.AND UP2, UPT, UR4, 0x1, UPT ;  /* 0x000000010400788c */ /* 0x000fe2000bf45270 */
[----:B------:R-:W-:Y:S01]  /*0df0*/  ULDC UR39, c[0x0][0x424] ;  /* 0x0001090000277ab9 */ /* 0x000fe20000000800 */
[----:B------:R-:W-:Y:S01]  /*0e00*/  ULDC UR10, c[0x0][0x2f0] ;  /* 0x0000bc00000a7ab9 */ /* 0x000fe20000000800 */
[----:B------:R-:W-:Y:S02]  /*0e10*/  USEL UR39, UR39, 0x1, UP0 ;  /* 0x0000000127277887 */ /* 0x000fe40008000000 */
[----:B------:R-:W-:Y:S01]  /*0e20*/  @UP1 ULDC UR4, c[0x0][0xc3c] ;  /* 0x00030f0000041ab9 */ /* 0x000fe20000000800 */
[----:B------:R-:W-:Y:S01]  /*0e30*/  @UP1 ULDC UR12, c[0x0][0xc40] ;  /* 0x00031000000c1ab9 */ /* 0x000fe20000000800 */
[----:B------:R-:W-:Y:S02]  /*0e40*/  UIMAD.WIDE.U32 UR4, UR13, UR4, URZ ;  /* 0x000000040d0472a5 */ /* 0x000fe4000f8e003f */
[----:B------:R-:W-:Y:S01]  /*0e50*/  UIMAD UR39, UR39, UR10, URZ ;  /* 0x0000000a272772a4 */ /* 0x000fe2000f8e023f */
[----:B0-----:R-:W-:Y:S01]  /*0e60*/  R2UR UR6, R0 ;  /* 0x00000000000672ca */ /* 0x001fe200000e0000 */
[----:B-1----:R-:W-:Y:S01]  /*0e70*/  ULEA UR40, UR61, UR40, 0x18 ;  /* 0x000000283d287291 */ /* 0x002fe2000f8ec03f */
[----:B------:R-:W-:Y:S01]  /*0e80*/  UMOV UR14, UR13 ;  /* 0x0000000d000e7c82 */ /* 0x000fe20008000000 */
[----:B------:R-:W-:-:S02]  /*0e90*/  @UP1 USHF.R.U32.HI UR14, URZ, UR12, UR5 ;  /* 0x0000000c3f0e1299 */ /* 0x000fc40008011605 */
[----:B------:R-:W-:Y:S01]  /*0ea0*/  UIADD3 UR11, UR40, 0x14400, URZ ;  /* 0x00014400280b7890 */ /* 0x000fe2000fffe03f */
[----:B------:R-:W-:-:S03]  /*0eb0*/  @UP2 ULDC.64 UR8, c[0x0][0xc48] ;  /* 0x0003120000082ab9 */ /* 0x000fc60000000a00 */
[----:B------:R-:W-:Y:S01]  /*0ec0*/  ULOP3.LUT UP0, URZ, UR11, 0x9f, URZ, 0xc0, !UPT ;  /* 0x0000009f0b3f7892 */ /* 0x000fe2000f80c03f */
[----:B------:R-:W-:Y:S01]  /*0ed0*/  IMAD.U32 R217, RZ, RZ, UR14 ;  /* 0x0000000effd97e24 */ /* 0x000fe2000f8e00ff */
[----:B------:R-:W-:Y:S02]  /*0ee0*/  UIMAD.WIDE.U32 UR4, UR14, UR8, URZ ;  /* 0x000000080e0472a5 */ /* 0x000fe4000f8e003f */
[----:B------:R-:W-:Y:S02]  /*0ef0*/  ULEA.HI UR7, UR6, UR6, URZ, 0x1 ;  /* 0x0000000606077291 */ /* 0x000fe4000f8f083f */
[----:B------:R-:W-:Y:S01]  /*0f00*/  PLOP3.LUT P0, PT, PT, PT, UP0, 0x80, 0x0 ;  /* 0x000000000000781c */ /* 0x000fe20003f0f008 */
[----:B------:R-:W-:Y:S01]  /*0f10*/  UMOV UR10, UR14 ;  /* 0x0000000e000a7c82 */ /* 0x000fe20008000000 */
[----:B------:R-:W-:Y:S02]  /*0f20*/  ULOP3.LUT UR7, UR7, 0x1e, URZ, 0xc0, !UPT ;  /* 0x0000001e07077892 */ /* 0x000fe4000f8ec03f */
[----:B------:R-:W-:-:S02]  /*0f30*/  @UP2 USHF.R.U32.HI UR10, URZ, UR9, UR5 ;  /* 0x000000093f0a2299 */ /* 0x000fc40008011605 */
[----:B------:R-:W-:Y:S02]  /*0f40*/  UIADD3 UR7, UR6, -UR7, URZ ;  /* 0x8000000706077290 */ /* 0x000fe4000fffe03f */
[----:B------:R-:W-:Y:S02]  /*0f50*/  UIADD3 UR6, UR39, 0x4f, URZ ;  /* 0x0000004f27067890 */ /* 0x000fe4000fffe03f */
[----:B------:R-:W-:Y:S01]  /*0f60*/  ULEA UR8, UR7, UR11, 0xd ;  /* 0x0000000b07087291 */ /* 0x000fe2000f8e683f */
[----:B------:R-:W-:Y:S01]  /*0f70*/  IMAD.U32 R216, RZ, RZ, UR10 ;  /* 0x0000000affd87e24 */ /* 0x000fe2000f8e00ff */
[----:B------:R-:W-:Y:S02]  /*0f80*/  UIMAD.WIDE UR6, UR6, 0x66666667, URZ ;  /* 0x66666667060678a5 */ /* 0x000fe4000f8e023f */
[----:B------:R-:W-:Y:S02]  /*0f90*/  USHF.R.U32.HI UR8, URZ, 0x4, UR8 ;  /* 0x000000043f087899 */ /* 0x000fe40008011608 */
[----:B------:R-:W-:Y:S01]  /*0fa0*/  USHF.R.U32.HI UR60, URZ, 0x1f, UR7 ;  /* 0x0000001f3f3c7899 */ /* 0x000fe20008011607 */
[----:B------:R-:W-:Y:S01]  /*0fb0*/  UMOV UR4, UR13 ;  /* 0x0000000d00047c82 */ /* 0x000fe20008000000 */
[----:B------:R-:W-:Y:S01]  /*0fc0*/  ULOP3.LUT UR41, UR8, 0x3fff, URZ, 0xc0, !UPT ;  /* 0x00003fff08297892 */ /* 0x000fe2000f8ec03f */
[----:B------:R-:W-:Y:S01]  /*0fd0*/  MOV R215, UR4 ;  /* 0x0000000400d77c02 */ /* 0x000fe20008000f00 */
[----:B------:R-:W-:Y:S01]  /*0fe0*/  ULEA.HI.SX32 UR60, UR7, UR60, 0x1b ;  /* 0x0000003c073c7291 */ /* 0x000fe2000f8fda3f */
[----:B--234-:R-:W-:Y:S11]  /*0ff0*/  @!P0 BRA `(.L_x_7) ;  /* 0x0000000000408947 */ /* 0x01cff60003800000 */
[----:B------:R-:W-:Y:S01]  /*1000*/  MOV R0, 0x0 ;  /* 0x0000000000007802 */ /* 0x000fe20000000f00 */
[----:B------:R-:W-:Y:S01]  /*1010*/  ULDC.64 UR4, c[0x4][0x138] ;  /* 0x01004e0000047ab9 */ /* 0x000fe20000000a00 */
[----:B------:R-:W-:Y:S01]  /*1020*/  ULDC.64 UR6, c[0x4][0xb8] ;  /* 0x01002e0000067ab9 */ /* 0x000fe20000000a00 */
[----:B------:R-:W-:Y:S01]  /*1030*/  IMAD.U32 R4, RZ, RZ, UR4 ;  /* 0x00000004ff047e24 */ /* 0x000fe2000f8e00ff */
[----:B------:R0:W1:Y:S01]  /*1040*/  LDC.64 R2, c[0x4][R0] ;  /* 0x0100000000027b82 */ /* 0x0000620000000a00 */
[----:B------:R-:W-:Y:S01]  /*1050*/  IMAD.U32 R5, RZ, RZ, UR5 ;  /* 0x00000005ff057e24 */ /* 0x000fe2000f8e00ff */
[----:B------:R-:W-:Y:S01]  /*1060*/  ULDC.64 UR4, c[0x4][0x140] ;  /* 0x0100500000047ab9 */ /* 0x000fe20000000a00 */
[----:B------:R-:W-:Y:S01]  /*1070*/  MOV R10, UR6 ;  /* 0x00000006000a7c02 */ /* 0x000fe20008000f00 */
[----:B------:R-:W-:Y:S02]  /*1080*/  IMAD.U32 R6, RZ, RZ, UR4 ;  /* 0x00000004ff067e24 */ /* 0x000fe4000f8e00ff */
[----:B------:R-:W-:-:S02]  /*1090*/  IMAD.U32 R7, RZ, RZ, UR5 ;  /* 0x00000005ff077e24 */ /* 0x000fc4000f8e00ff */
[----:B------:R-:W-:Y:S02]  /*10a0*/  IMAD.U32 R11, RZ, RZ, UR7 ;  /* 0x00000007ff0b7e24 */ /* 0x000fe4000f8e00ff */
[----:B------:R-:W-:Y:S02]  /*10b0*/  IMAD.MOV.U32 R8, RZ, RZ, 0x70 ;  /* 0x00000070ff087424 */ /* 0x000fe400078e00ff */
[----:B------:R-:W-:Y:S02]  /*10c0*/  IMAD.MOV.U32 R12, RZ, RZ, 0x1 ;  /* 0x00000001ff0c7424 */ /* 0x000fe400078e00ff */
[----:B0-----:R-:W-:-:S07]  /*10d0*/  IMAD.MOV.U32 R13, RZ, RZ, RZ ;  /* 0x000000ffff0d7224 */ /* 0x001fce00078e00ff */
[----:B------:R-:W-:-:S07]  /*10e0*/  LEPC R20, `(.L_x_7) ;  /* 0x000000001014794e */ /* 0x000fce0000000000 */
[----:B-1----:R-:W-:Y:S05]  /*10f0*/  CALL.ABS.NOINC R2 ;  /* 0x0000000002007343 */ /* 0x002fea0003c00000 */
.L_x_7:
[----:B------:R-:W-:Y:S02]  /*1100*/  R2UR UR4, R219 ;  /* 0x00000000db0472ca */ /* 0x000fe400000e0000 */
[----:B------:R-:W-:-:S11]  /*1110*/  R2UR UR5, R226 ;  /* 0x00000000e20572ca */ /* 0x000fd600000e0000 */
[----:B------:R-:W-:Y:S02]  /*1120*/  ULOP3.LUT UR4, UR4, 0x1, URZ, 0xc0, !UPT ;  /* 0x0000000104047892 */ /* 0x000fe4000f8ec03f */
[----:B------:R-:W-:-:S04]  /*1130*/  IMAD.U32 R2, RZ, RZ, UR5 ;  /* 0x00000005ff027e24 */ /* 0x000fc8000f8e00ff */
[----:B------:R-:W-:Y:S02]  /*1140*/  MOV R0, UR4 ;  /* 0x0000000400007c02 */ /* 0x000fe40008000f00 */
[----:B------:R-:W-:Y:S02]  /*1150*/  ISETP.NE.AND P0, PT, R2, 0x3, PT ;  /* 0x000000030200780c */ /* 0x000fe40003f05270 */
[----:B------:R-:W-:-:S04]  /*1160*/  SHF.L.U32 R0, R0, 0x1f, RZ ;  /* 0x0000001f00007819 */ /* 0x000fc800000006ff */
[----:B------:R-:W0:Y:S02]  /*1170*/  SYNCS.PHASECHK.TRANS64.TRYWAIT P1, [UR40+0x38800], R0 ;  /* 0x03880000ff0075a7 */ /* 0x000e240008020168 */
[----:B0-----:R-:W-:Y:S05]  /*1180*/  @!P1 BRA `(.L_x_8) ;  /* 0x000000e800fc9947 */ /* 0x001fea0003800000 */
.L_x_91:
[----:B------:R-:W-:Y:S05]  /*1190*/  @!P0 BRA `(.L_x_9) ;  /* 0x0000000000048947 */ /* 0x000fea0003800000 */
[----:B------:R-:W-:Y:S01]  /*11a0*/  BPT.TRAP 0x1 ;  /* 0x000000040000795c */ /* 0x000fe20000300000 */
.L_x_9:
[----:B------:R-:W-:Y:S01]  /*11b0*/  R2UR UR4, R16 ;  /* 0x00000000100472ca */ /* 0x000fe200000e0000 */
[----:B0-----:R-:W-:-:S05]  /*11c0*/  IMAD.U32 R0, RZ, RZ, UR38 ;  /* 0x00000026ff007e24 */ /* 0x001fca000f8e00ff */
[----:B------:R-:W-:-:S07]  /*11d0*/  LEA R0, R0, UR40, 0x3 ;  /* 0x0000002800007c11 */ /* 0x000fce000f8e18ff */
[----:B------:R-:W-:-:S05]  /*11e0*/  IMAD.U32 R3, RZ, RZ, UR4 ;  /* 0x00000004ff037e24 */ /* 0x000fca000f8e00ff */
[----:B------:R-:W-:-:S04]  /*11f0*/  SHF.L.U32 R3, R3, 0x1f, RZ ;  /* 0x0000001f03037819 */ /* 0x000fc800000006ff */
[----:B------:R0:W1:Y:S01]  /*1200*/  SYNCS.PHASECHK.TRANS64.TRYWAIT P1, [R0+URZ+0x38830], R3 ;  /* 0x03883003000075a7 */ /* 0x000062000802017f */
[----:B------:R-:W-:Y:S05]  /*1210*/  @!P0 BRA `(.L_x_10) ;  /* 0x0000000000048947 */ /* 0x000fea0003800000 */
[----:B------:R-:W-:Y:S01]  /*1220*/  BPT.TRAP 0x1 ;  /* 0x000000040000795c */ /* 0x000fe20000300000 */
.L_x_10:
[----:B------:R-:W-:Y:S01]  /*1230*/  IMAD.MOV.U32 R151, RZ, RZ, RZ ;  /* 0x000000ffff977224 */ /* 0x000fe200078e00ff */
[----:B-1----:R-:W-:Y:S06]  /*1240*/  @P1 BRA `(.L_x_11) ;  /* 0x0000000000081947 */ /* 0x002fec0003800000 */
[----:B------:R-:W1:Y:S02]  /*1250*/  SYNCS.PHASECHK.TRANS64.TRYWAIT P1, [R0+URZ+0x38830], R3 ;  /* 0x03883003000075a7 */ /* 0x000e64000802017f */
[----:B-1----:R-:W-:Y:S05]  /*1260*/  @!P1 BRA `(.L_x_12) ;  /* 0x000000e800dc9947 */ /* 0x002fea0003800000 */
.L_x_11:
[----:B------:R-:W-:Y:S05]  /*1270*/  WARPSYNC.ALL ;  /* 0x0000000000007948 */ /* 0x000fea0003800000 */
[----:B------:R-:W-:Y:S01]  /*1280*/  UIADD3 UR40, UR40, 0x24400, URZ ;  /* 0x0002440028287890 */ /* 0x000fe2000fffe03f */
[----:B------:R-:W-:Y:S01]  /*1290*/  WARPGROUP.ARRIVE ;  /* 0x00000000000079c5 */ /* 0x000fe20000000000 */
[----:B------:R-:W-:Y:S01]  /*12a0*/  ULOP3.LUT UR5, UR41, 0x10000, URZ, 0xfc, !UPT ;  /* 0x0001000029057892 */ /* 0x000fe2000f8efc3f */
[----:B------:R-:W-:Y:S01]  /*12b0*/  MOV R4, UR39 ;  /* 0x0000002700047c02 */ /* 0x000fe20008000f00 */
[----:B------:R-:W-:Y:S01]  /*12c0*/  USHF.R.U32.HI UR40, URZ, 0x4, UR40 ;  /* 0x000000043f287899 */ /* 0x000fe20008011628 */
[----:B------:R-:W-:Y:S01]  /*12d0*/  MOV R5, UR38 ;  /* 0x0000002600057c02 */ /* 0x000fe20008000f00 */
[----:B------:R-:W-:Y:S01]  /*12e0*/  UMOV UR17, 0x40000040 ;  /* 0x4000004000117882 */ /* 0x000fe20000000000 */
[----:B------:R-:W-:Y:S01]  /*12f0*/  UMOV UR19, 0x40000040 ;  /* 0x4000004000137882 */ /* 0x000fe20000000000 */
[----:B------:R-:W-:Y:S01]  /*1300*/  ULOP3.LUT UR40, UR40, 0x3fff, URZ, 0xc0, !UPT ;  /* 0x00003fff28287892 */ /* 0x000fe2000f8ec03f */
[----:B------:R-:W-:Y:S01]  /*1310*/  IMAD.U32 R15, RZ, RZ, UR17 ;  /* 0x00000011ff0f7e24 */ /* 0x000fe2000f8e00ff */
[----:B------:R-:W-:Y:S01]  /*1320*/  UMOV UR16, UR5 ;  /* 0x0000000500107c82 */ /* 0x000fe20008000000 */
[----:B------:R-:W-:Y:S01]  /*1330*/  UMOV UR9, UR17 ;  /* 0x0000001100097c82 */ /* 0x000fe20008000000 */
[----:B------:R-:W-:Y:S01]  /*1340*/  ULOP3.LUT UR4, UR40, 0x10000, URZ, 0xfc, !UPT ;  /* 0x0001000028047892 */ /* 0x000fe2000f8efc3f */
[----:B------:R-:W-:Y:S01]  /*1350*/  IMAD.U32 R14, RZ, RZ, UR16 ;  /* 0x00000010ff0e7e24 */ /* 0x000fe2000f8e00ff */
[----:B------:R-:W-:Y:S01]  /*1360*/  UMOV UR8, UR16 ;  /* 0x0000001000087c82 */ /* 0x000fe20008000000 */
[----:B------:R-:W-:Y:S01]  /*1370*/  UMOV UR11, 0x40000040 ;  /* 0x40000040000b7882 */ /* 0x000fe20000000000 */
[----:B------:R-:W-:Y:S01]  /*1380*/  UMOV UR12, UR16 ;  /* 0x00000010000c7c82 */ /* 0x000fe20008000000 */
[----:B------:R-:W-:Y:S01]  /*1390*/  UMOV UR13, UR17 ;  /* 0x00000011000d7c82 */ /* 0x000fe20008000000 */
[----:B------:R-:W-:Y:S01]  /*13a0*/  MOV R18, UR4 ;  /* 0x0000000400127c02 */ /* 0x000fe20008000f00 */
[----:B------:R-:W-:Y:S01]  /*13b0*/  UIMAD UR4, UR38, 0xa00, UR4 ;  /* 0x00000a00260478a4 */ /* 0x000fe2000f8e0204 */
[----:B------:R-:W-:Y:S01]  /*13c0*/  MOV R17, UR37 ;  /* 0x0000002500117c02 */ /* 0x000fe20008000f00 */
[----:B------:R-:W-:Y:S01]  /*13d0*/  UMOV UR15, 0x40000040 ;  /* 0x40000040000f7882 */ /* 0x000fe20000000000 */
[----:B------:R-:W-:Y:S01]  /*13e0*/  UMOV UR23, 0x40000040 ;  /* 0x4000004000177882 */ /* 0x000fe20000000000 */
[----:B------:R-:W-:Y:S01]  /*13f0*/  UIADD3 UR10, UR4, 0x80, URZ ;  /* 0x00000080040a7890 */ /* 0x000fe2000fffe03f */
[----:B------:R-:W-:Y:S01]  /*1400*/  MOV R20, UR36 ;  /* 0x0000002400147c02 */ /* 0x000fe20008000f00 */
[----:B------:R-:W-:-:S02]  /*1410*/  UIADD3 UR14, UR4, 0x100, URZ ;  /* 0x00000100040e7890 */ /* 0x000fc4000fffe03f */
[----:B------:R-:W-:Y:S01]  /*1420*/  UMOV UR18, UR4 ;  /* 0x0000000400127c82 */ /* 0x000fe20008000000 */
[----:B------:R-:W-:Y:S01]  /*1430*/  UIADD3 UR6, UR4, 0x180, URZ ;  /* 0x0000018004067890 */ /* 0x000fe2000fffe03f */
[----:B------:R-:W-:Y:S01]  /*1440*/  HGMMA.64x16x16.F32 R56, gdesc[UR16], RZ, !UPT, gsb0 ;  /* 0x00200000103879f0 */ /* 0x000fe2000c0008ff */
[----:B------:R-:W-:Y:S01]  /*1450*/  UIADD3 UR7, UR4, 0x200, URZ ;  /* 0x0000020004077890 */ /* 0x000fe2000fffe03f */
[----:B------:R-:W-:Y:S01]  /*1460*/  UMOV UR19, 0x40000040 ;  /* 0x4000004000137882 */ /* 0x000fe20000000000 */
[----:B------:R-:W-:Y:S02]  /*1470*/  UIADD3 UR22, UR4, 0x384, URZ ;  /* 0x0000038404167890 */ /* 0x000fe4000fffe03f */
[----:B------:R-:W-:Y:S01]  /*1480*/  UIADD3 UR26, UR4, 0x386, URZ ;  /* 0x00000386041a7890 */ /* 0x000fe2000fffe03f */
[----:B------:R-:W-:Y:S01]  /*1490*/  UMOV UR27, 0x40000040 ;  /* 0x40000040001b7882 */ /* 0x000fe20000000000 */
        /* <DEDUP_REMOVED lines=14> */
[----:B------:R-:W-:Y:S01]  /*1580*/  UMOV UR39, 0x40000040 ;  /* 0x4000004000277882 */ /* 0x000fe20000000000 */
[----:B------:R-:W-:-:S02]  /*1590*/  WARPGROUP.DEPBAR.LE gsb0, 0x0 ;  /* 0x00008000000079c5 */ /* 0x000fc40000010000 */
[----:B------:R-:W-:-:S06]  /*15a0*/  WARPGROUP.ARRIVE ;  /* 0x00000000000079c5 */ /* 0x000fcc0000000000 */
[----:B------:R-:W-:Y:S01]  /*15b0*/  HGMMA.64x16x16.F32 R48, gdesc[UR8], RZ, !UPT, gsb0 ;  /* 0x00200000083079f0 */ /* 0x000fe2000c0008ff */
[----:B------:R-:W-:Y:S01]  /*15c0*/  UMOV UR8, UR16 ;  /* 0x0000001000087c82 */ /* 0x000fe20008000000 */
[----:B------:R-:W-:Y:S01]  /*15d0*/  UMOV UR9, UR17 ;  /* 0x0000001100097c82 */ /* 0x000fe20008000000 */
[----:B------:R-:W-:Y:S01]  /*15e0*/  UMOV UR10, UR6 ;  /* 0x00000006000a7c82 */ /* 0x000fe20008000000 */
[----:B------:R-:W-:Y:S01]  /*15f0*/  UMOV UR11, 0x40000040 ;  /* 0x40000040000b7882 */ /* 0x000fe20000000000 */
[----:B------:R-:W-:Y:S01]  /*1600*/  UIADD3 UR6, UR5, 0x2, URZ ;  /* 0x0000000205067890 */ /* 0x000fe2000fffe03f */
[----:B------:R-:W-:Y:S02]  /*1610*/  WARPGROUP.DEPBAR.LE gsb0, 0x0 ;  /* 0x00008000000079c5 */ /* 0x000fe40000010000 */
[----:B------:R-:W-:-:S06]  /*1620*/  WARPGROUP.ARRIVE ;  /* 0x00000000000079c5 */ /* 0x000fcc0000000000 */
[----:B------:R-:W-:Y:S01]  /*1630*/  HGMMA.64x16x16.F32 R40, gdesc[UR12], RZ, !UPT, gsb0 ;  /* 0x002000000c2879f0 */ /* 0x000fe2000c0008ff */
[----:B------:R-:W-:Y:S01]  /*1640*/  UIADD3 UR14, UR4, 0x102, URZ ;  /* 0x00000102040e7890 */ /* 0x000fe2000fffe03f */
[----:B------:R-:W-:Y:S01]  /*1650*/  UMOV UR15, 0x40000040 ;  /* 0x40000040000f7882 */ /* 0x000fe20000000000 */
[----:B------:R-:W-:Y:S02]  /*1660*/  WARPGROUP.DEPBAR.LE gsb0, 0x0 ;  /* 0x00008000000079c5 */ /* 0x000fe40000010000 */
[----:B------:R-:W-:-:S06]  /*1670*/  WARPGROUP.ARRIVE ;  /* 0x00000000000079c5 */ /* 0x000fcc0000000000 */
[----:B------:R-:W-:Y:S01]  /*1680*/  HGMMA.64x16x16.F32 R32, gdesc[UR8], RZ, !UPT, gsb0 ;  /* 0x00200000082079f0 */ /* 0x000fe2000c0008ff */
[----:B------:R-:W-:Y:S01]  /*1690*/  UMOV UR8, UR16 ;  /* 0x0000001000087c82 */ /* 0x000fe20008000000 */
[----:B------:R-:W-:Y:S01]  /*16a0*/  UMOV UR9, UR17 ;  /* 0x0000001100097c82 */ /* 0x000fe20008000000 */
[----:B------:R-:W-:Y:S01]  /*16b0*/  UMOV UR10, UR7 ;  /* 0x00000007000a7c82 */ /* 0x000fe20008000000 */
[----:B------:R-:W-:Y:S01]  /*16c0*/  UMOV UR11, 0x40000040 ;  /* 0x40000040000b7882 */ /* 0x000fe20000000000 */
[----:B------:R-:W-:Y:S01]  /*16d0*/  UMOV UR16, UR6 ;  /* 0x0000000600107c82 */ /* 0x000fe20008000000 */
[----:B------:R-:W-:Y:S01]  /*16e0*/  UIADD3 UR6, UR4, 0x2, URZ ;  /* 0x0000000204067890 */ /* 0x000fe2000fffe03f */
[----:B------:R-:W-:Y:S01]  /*16f0*/  IMAD.U32 R12, RZ, RZ, UR16 ;  /* 0x00000010ff0c7e24 */ /* 0x000fe2000f8e00ff */
[----:B------:R-:W-:Y:S01]  /*1700*/  UMOV UR17, 0x40000040 ;  /* 0x4000004000117882 */ /* 0x000fe20000000000 */
[----:B------:R-:W-:Y:S01]  /*1710*/  UMOV UR12, UR16 ;  /* 0x00000010000c7c82 */ /* 0x000fe20008000000 */
[----:B------:R-:W-:Y:S01]  /*1720*/  UMOV UR13, UR17 ;  /* 0x00000011000d7c82 */ /* 0x000fe20008000000 */
[----:B------:R-:W-:Y:S01]  /*1730*/  UIADD3 UR7, UR4, 0x202, URZ ;  /* 0x0000020204077890 */ /* 0x000fe2000fffe03f */
[----:B------:R-:W-:Y:S01]  /*1740*/  IMAD.U32 R13, RZ, RZ, UR17 ;  /* 0x00000011ff0d7e24 */ /* 0x000fe2000f8e00ff */
[----:B------:R-:W-:Y:S01]  /*1750*/  UMOV UR18, UR6 ;  /* 0x0000000600127c82 */ /* 0x000fe20008000000 */
[----:B------:R-:W-:Y:S01]  /*1760*/  UIADD3 UR6, UR4, 0x182, URZ ;  /* 0x0000018204067890 */ /* 0x000fe2000fffe03f */
[----:B------:R-:W-:-:S02]  /*1770*/  WARPGROUP.DEPBAR.LE gsb0, 0x0 ;  /* 0x00008000000079c5 */ /* 0x000fc40000010000 */
[----:B------:R-:W-:-:S06]  /*1780*/  WARPGROUP.ARRIVE ;  /* 0x00000000000079c5 */ /* 0x000fcc0000000000 */
[----:B------:R-:W-:Y:S01]  /*1790*/  HGMMA.64x16x16.F32 R24, gdesc[UR8], RZ, !UPT, gsb0 ;  /* 0x00200000081879f0 */ /* 0x000fe2000c0008ff */
[----:B------:R-:W-:Y:S01]  /*17a0*/  UIADD3 UR10, UR4, 0x82, URZ ;  /* 0x00000082040a7890 */ /* 0x000fe2000fffe03f */
[----:B------:R-:W-:Y:S01]  /*17b0*/  UMOV UR8, UR16 ;  /* 0x0000001000087c82 */ /* 0x000fe20008000000 */
[----:B------:R-:W-:Y:S01]  /*17c0*/  UMOV UR9, UR17 ;  /* 0x0000001100097c82 */ /* 0x000fe20008000000 */
[----:B------:R-:W-:Y:S01]  /*17d0*/  UMOV UR11, 0x40000040 ;  /* 0x40000040000b7882 */ /* 0x000fe20000000000 */
[----:B------:R-:W-:Y:S02]  /*17e0*/  WARPGROUP.DEPBAR.LE gsb0, 0x0 ;  /* 0x00008000000079c5 */ /* 0x000fe40000010000 */
[----:B------:R-:W-:-:S06]  /*17f0*/  WARPGROUP.ARRIVE ;  /* 0x00000000000079c5 */ /* 0x000fcc0000000000 */
[----:B------:R-:W-:Y:S01]  /*1800*/  HGMMA.64x16x16.F32 R56, gdesc[UR16], R56, gsb0 ;  /* 0x00200000103879f0 */ /* 0x000fe20008000838 */
[----:B------:R-:W-:Y:S02]  /*1810*/  UMOV UR19, 0x40000040 ;  /* 0x4000004000137882 */ /* 0x000fe40000000000 */
[----:B------:R-:W-:Y:S02]  /*1820*/  WARPGROUP.DEPBAR.LE gsb0, 0x0 ;  /* 0x00008000000079c5 */ /* 0x000fe40000010000 */
[----:B------:R-:W-:-:S06]  /*1830*/  WARPGROUP.ARRIVE ;  /* 0x00000000000079c5 */ /* 0x000fcc0000000000 */
[----:B------:R-:W-:Y:S01]  /*1840*/  HGMMA.64x16x16.F32 R48, gdesc[UR8], R48, gsb0 ;  /* 0x00200000083079f0 */ /* 0x000fe20008000830 */
[----:B------:R-:W-:Y:S01]  /*1850*/  UMOV UR8, UR16 ;  /* 0x0000001000087c82 */ /* 0x000fe20008000000 */
[----:B------:R-:W-:Y:S01]  /*1860*/  UMOV UR9, UR17 ;  /* 0x0000001100097c82 */ /* 0x000fe20008000000 */
[----:B------:R-:W-:Y:S01]  /*1870*/  UMOV UR10, UR6 ;  /* 0x00000006000a7c82 */ /* 0x000fe20008000000 */
[----:B------:R-:W-:Y:S01]  /*1880*/  UMOV UR11, 0x40000040 ;  /* 0x40000040000b7882 */ /* 0x000fe20000000000 */
[----:B------:R-:W-:Y:S01]  /*1890*/  UIADD3 UR6, UR5, 0x4, URZ ;  /* 0x0000000405067890 */ /* 0x000fe2000fffe03f */
[----:B------:R-:W-:Y:S02]  /*18a0*/  WARPGROUP.DEPBAR.LE gsb0, 0x0 ;  /* 0x00008000000079c5 */ /* 0x000fe40000010000 */
[----:B------:R-:W-:-:S06]  /*18b0*/  WARPGROUP.ARRIVE ;  /* 0x00000000000079c5 */ /* 0x000fcc0000000000 */
[----:B------:R-:W-:Y:S01]  /*18c0*/  HGMMA.64x16x16.F32 R40, gdesc[UR12], R40, gsb0 ;  /* 0x002000000c2879f0 */ /* 0x000fe20008000828 */
[----:B------:R-:W-:Y:S01]  /*18d0*/  UIADD3 UR14, UR4, 0x104, URZ ;  /* 0x00000104040e7890 */ /* 0x000fe2000fffe03f */
[----:B------:R-:W-:Y:S01]  /*18e0*/  UMOV UR15, 0x40000040 ;  /* 0x40000040000f7882 */ /* 0x000fe20000000000 */
[----:B------:R-:W-:Y:S02]  /*18f0*/  WARPGROUP.DEPBAR.LE gsb0, 0x0 ;  /* 0x00008000000079c5 */ /* 0x000fe40000010000 */
[----:B------:R-:W-:-:S06]  /*1900*/  WARPGROUP.ARRIVE ;  /* 0x00000000000079c5 */ /* 0x000fcc0000000000 */
[----:B------:R-:W-:Y:S01]  /*1910*/  HGMMA.64x16x16.F32 R32, gdesc[UR8], R32, gsb0 ;  /* 0x00200000082079f0 */ /* 0x000fe20008000820 */
[----:B------:R-:W-:Y:S01]  /*1920*/  UMOV UR8, UR16 ;  /* 0x0000001000087c82 */ /* 0x000fe20008000000 */
[----:B------:R-:W-:Y:S01]  /*1930*/  UMOV UR9, UR17 ;  /* 0x0000001100097c82 */ /* 0x000fe20008000000 */
[----:B------:R-:W-:Y:S01]  /*1940*/  UMOV UR10, UR7 ;  /* 0x00000007000a7c82 */ /* 0x000fe20008000000 */
[----:B------:R-:W-:Y:S01]  /*1950*/  UMOV UR11, 0x40000040 ;  /* 0x40000040000b7882 */ /* 0x000fe20000000000 */
[----:B------:R-:W-:Y:S01]  /*1960*/  UMOV UR16, UR6 ;  /* 0x0000000600107c82 */ /* 0x000fe20008000000 */
[----:B------:R-:W-:Y:S01]  /*1970*/  UIADD3 UR6, UR4, 0x4, URZ ;  /* 0x0000000404067890 */ /* 0x000fe2000fffe03f */
[----:B------:R-:W-:Y:S01]  /*1980*/  MOV R10, UR16 ;  /* 0x00000010000a7c02 */ /* 0x000fe20008000f00 */
        /* <DEDUP_REMOVED lines=9> */
[----:B------:R-:W-:Y:S01]  /*1a20*/  HGMMA.64x16x16.F32 R24, gdesc[UR8], R24, gsb0 ;  /* 0x00200000081879f0 */ /* 0x000fe20008000818 */
        /* <DEDUP_REMOVED lines=74> */
[----:B------:R-:W-:Y:S02]  /*1ed0*/  UIADD3 UR8, UR5, 0x400, URZ ;  /* 0x0000040005087890 */ /* 0x000fe4000fffe03f */
[----:B------:R-:W-:Y:S01]  /*1ee0*/  UIADD3 UR10, UR4, 0x280, URZ ;  /* 0x00000280040a7890 */ /* 0x000fe2000fffe03f */
[----:B------:R-:W-:Y:S01]  /*1ef0*/  UMOV UR9, 0x40000040 ;  /* 0x4000004000097882 */ /* 0x000fe20000000000 */
[----:B------:R-:W-:Y:S01]  /*1f00*/  UMOV UR11, 0x40000040 ;  /* 0x40000040000b7882 */ /* 0x000fe20000000000 */
[----:B------:R-:W-:Y:S02]  /*1f10*/  UMOV UR13, UR9 ;  /* 0x00000009000d7c82 */ /* 0x000fe40008000000 */
[----:B------:R-:W-:Y:S01]  /*1f20*/  UMOV UR12, UR8 ;  /* 0x00000008000c7c82 */ /* 0x000fe20008000000 */
[----:B------:R-:W-:Y:S02]  /*1f30*/  WARPGROUP.DEPBAR.LE gsb0, 0x0 ;  /* 0x00008000000079c5 */ /* 0x000fe40000010000 */
[----:B------:R-:W-:-:S06]  /*1f40*/  WARPGROUP.ARRIVE ;  /* 0x00000000000079c5 */ /* 0x000fcc0000000000 */
[----:B------:R-:W-:Y:S01]  /*1f50*/  HGMMA.64x16x16.F32 R56, gdesc[UR8], R56, gsb0 ;  /* 0x00200000083879f0 */ /* 0x000fe20008000838 */
[----:B------:R-:W-:Y:S01]  /*1f60*/  UMOV UR10, UR6 ;  /* 0x00000006000a7c82 */ /* 0x000fe20008000000 */
[----:B------:R-:W-:Y:S01]  /*1f70*/  UMOV UR11, 0x40000040 ;  /* 0x40000040000b7882 */ /* 0x000fe20000000000 */
[----:B------:R-:W-:Y:S01]  /*1f80*/  UIADD3 UR6, UR4, 0x480, URZ ;  /* 0x0000048004067890 */ /* 0x000fe2000fffe03f */
        /* <DEDUP_REMOVED lines=15> */
[----:B01----:R-:W-:Y:S02]  /*2080*/  MOV R3, UR12 ;  /* 0x0000000c00037c02 */ /* 0x003fe40008000f00 */
[----:B------:R-:W-:Y:S01]  /*2090*/  MOV R2, UR13 ;  /* 0x0000000d00027c02 */ /* 0x000fe20008000f00 */
[----:B------:R-:W-:-:S02]  /*20a0*/  WARPGROUP.DEPBAR.LE gsb0, 0x0 ;  /* 0x00008000000079c5 */ /* 0x000fc40000010000 */
        /* <DEDUP_REMOVED lines=39> */
[----:B------:R-:W-:Y:S01]  /*2320*/  UMOV UR13, 0x40000040 ;  /* 0x40000040000d7882 */ /* 0x000fe20000000000 */
[----:B------:R-:W-:Y:S01]  /*2330*/  UMOV UR15, 0x40000040 ;  /* 0x40000040000f7882 */ /* 0x000fe20000000000 */
[----:B------:R-:W-:Y:S01]  /*2340*/  UMOV UR37, UR13 ;  /* 0x0000000d00257c82 */ /* 0x000fe20008000000 */
[----:B------:R-:W-:Y:S01]  /*2350*/  MOV R7, UR13 ;  /* 0x0000000d00077c02 */ /* 0x000fe20008000f00 */
        /* <DEDUP_REMOVED lines=29> */
[----:B------:R-:W-:Y:S03]  /*2530*/  HGMMA.64x16x16.F32 R24, gdesc[UR16], R24, gsb0 ;  /* 0x00200000101879f0 */ /* 0x000fe60008000818 */
        /* <DEDUP_REMOVED lines=195> */
[----:B------:R-:W-:-:S07]  /*3170*/  UIADD3 UR5, UR5, 0xc06, URZ ;  /* 0x00000c0605057890 */ /* 0x000fce000fffe03f */
[----:B------:R-:W-:Y:S01]  /*3180*/  UMOV UR12, UR5 ;  /* 0x00000005000c7c82 */ /* 0x000fe20008000000 */
[----:B------:R-:W-:Y:S01]  /*3190*/  UIADD3 UR5, UR4, 0x786, URZ ;  /* 0x0000078604057890 */ /* 0x000fe2000fffe03f */
[----:B------:R-:W-:Y:S01]  /*31a0*/  IMAD.U32 R6, RZ, RZ, UR12 ;  /* 0x0000000cff067e24 */ /* 0x000fe2000f8e00ff */
[----:B------:R-:W-:-:S05]  /*31b0*/  UMOV UR36, UR12 ;  /* 0x0000000c00247c82 */ /* 0x000fca0008000000 */
        /* <DEDUP_REMOVED lines=40> */
[----:B------:R-:W-:-:S07]  /*3440*/  UIADD3 UR7, UR4, 0x806, URZ ;  /* 0x0000080604077890 */ /* 0x000fce000fffe03f */
[----:B------:R-:W-:Y:S01]  /*3450*/  UMOV UR38, UR7 ;  /* 0x0000000700267c82 */ /* 0x000fe20008000000 */
[----:B------:R-:W-:Y:S01]  /*3460*/  UMOV UR7, 0x40000040 ;  /* 0x4000004000077882 */ /* 0x000fe20000000000 */
[----:B------:R-:W-:Y:S02]  /*3470*/  WARPGROUP.DEPBAR.LE gsb0, 0x0 ;  /* 0x00008000000079c5 */ /* 0x000fe40000010000 */
[----:B------:R-:W-:-:S06]  /*3480*/  WARPGROUP.ARRIVE ;  /* 0x00000000000079c5 */ /* 0x000fcc0000000000 */
[----:B------:R-:W-:Y:S03]  /*3490*/  HGMMA.64x16x16.F32 R24, gdesc[UR52], R24, gsb0 ;  /* 0x00200000341879f0 */ /* 0x000fe60008000818 */
[----:B------:R-:W-:Y:S02]  /*34a0*/  WARPGROUP.DEPBAR.LE gsb0, 0x0 ;  /* 0x00008000000079c5 */ /* 0x000fe40000010000 */
[----:B------:R-:W-:-:S06]  /*34b0*/  WARPGROUP.ARRIVE ;  /* 0x00000000000079c5 */ /* 0x000fcc0000000000 */
[----:B------:R-:W-:Y:S01]  /*34c0*/  HGMMA.64x16x16.F32 R56, gdesc[UR12], R56, gsb0 ;  /* 0x002000000c3879f0 */ /* 0x000fe20008000838 */
[----:B------:R-:W-:Y:S01]  /*34d0*/  UMOV UR14, UR12 ;  /* 0x0000000c000e7c82 */ /* 0x000fe20008000000 */
[----:B------:R-:W-:Y:S01]  /*34e0*/  UMOV UR15, UR13 ;  /* 0x0000000d000f7c82 */ /* 0x000fe20008000000 */
[----:B------:R-:W-:Y:S01]  /*34f0*/  UMOV UR4, UR14 ;  /* 0x0000000e00047c82 */ /* 0x000fe20008000000 */
[----:B------:R-:W-:Y:S01]  /*3500*/  UMOV UR5, UR15 ;  /* 0x0000000f00057c82 */ /* 0x000fe20008000000 */
[----:B------:R-:W-:Y:S02]  /*3510*/  R2UR UR13, R2 ;  /* 0x00000000020d72ca */ /* 0x000fe400000e0000 */
[----:B------:R-:W-:Y:S01]  /*3520*/  R2UR UR12, R3 ;  /* 0x00000000030c72ca */ /* 0x000fe200000e0000 */
[----:B------:R-:W-:Y:S02]  /*3530*/  WARPGROUP.DEPBAR.LE gsb0, 0x0 ;  /* 0x00008000000079c5 */ /* 0x000fe40000010000 */
[----:B------:R-:W-:-:S06]  /*3540*/  WARPGROUP.ARRIVE ;  /* 0x00000000000079c5 */ /* 0x000fcc0000000000 */
[----:B------:R-:W-:Y:S01]  /*3550*/  HGMMA.64x16x16.F32 R48, gdesc[UR36], R48, gsb0 ;  /* 0x00200000243079f0 */ /* 0x000fe20008000830 */
[----:B------:R-:W-:Y:S02]  /*3560*/  R2UR UR39, R4 ;  /* 0x00000000042772ca */ /* 0x000fe400000e0000 */
[----:B------:R-:W-:Y:S02]  /*3570*/  R2UR UR38, R5 ;  /* 0x00000000052672ca */ /* 0x000fe400000e0000 */
[----:B------:R-:W-:Y:S02]  /*3580*/  R2UR UR37, R17 ;  /* 0x00000000112572ca */ /* 0x000fe400000e0000 */
[----:B------:R-:W-:Y:S01]  /*3590*/  R2UR UR36, R20 ;  /* 0x00000000142472ca */ /* 0x000fe200000e0000 */
        /* <DEDUP_REMOVED lines=9> */
[----:B------:R-:W-:Y:S01]  /*3630*/  UMOV UR7, 0x40000040 ;  /* 0x4000004000077882 */ /* 0x000fe20000000000 */
[----:B------:R-:W-:Y:S02]  /*3640*/  WARPGROUP.DEPBAR.LE gsb0, 0x0 ;  /* 0x00008000000079c5 */ /* 0x000fe40000010000 */
[----:B------:R-:W-:-:S06]  /*3650*/  WARPGROUP.ARRIVE ;  /* 0x00000000000079c5 */ /* 0x000fcc0000000000 */
[----:B------:R-:W-:Y:S03]  /*3660*/  HGMMA.64x16x16.F32 R24, gdesc[UR4], R24, gsb0 ;  /* 0x00200000041879f0 */ /* 0x000fe60008000818 */
[----:B------:R-:W-:Y:S02]  /*3670*/  WARPGROUP.DEPBAR.LE gsb0, 0x0 ;  /* 0x00008000000079c5 */ /* 0x000fe40000010000 */
[----:B------:R-:W-:Y:S05]  /*3680*/  @!P0 BRA `(.L_x_13) ;  /* 0x0000000000048947 */ /* 0x000fea0003800000 */
[----:B------:R-:W-:Y:S01]  /*3690*/  BPT.TRAP 0x1 ;  /* 0x000000040000795c */ /* 0x000fe20000300000 */
.L_x_13:
[----:B------:R-:W-:Y:S01]  /*36a0*/  VIADD R2, R225, UR39 ;  /* 0x00000027e1027c36 */ /* 0x000fe20008000000 */
[----:B------:R-:W-:Y:S01]  /*36b0*/  ULDC UR5, c[0x0][0x988] ;  /* 0x0002620000057ab9 */ /* 0x000fe20000000800 */
[----:B------:R-:W-:Y:S01]  /*36c0*/  IMAD.U32 R3, RZ, RZ, UR60 ;  /* 0x0000003cff037e24 */ /* 0x000fe2000f8e00ff */
[----:B------:R-:W-:Y:S01]  /*36d0*/  P2R R21, PR, RZ, 0x1 ;  /* 0x00000001ff157803 */ /* 0x000fe20000000000 */
[----:B------:R-:W-:Y:S01]  /*36e0*/  UISETP.GE.AND UP0, UPT, UR39, 0x51, UPT ;  /* 0x000000512700788c */ /* 0x000fe2000bf06270 */
[----:B------:R-:W-:Y:S01]  /*36f0*/  R2UR UR4, R0 ;  /* 0x00000000000472ca */ /* 0x000fe200000e0000 */
[----:B------:R-:W-:Y:S01]  /*3700*/  IMAD R2, R3, -0x50, R2 ;  /* 0xffffffb003027824 */ /* 0x000fe200078e0202 */
[-C--:B------:R-:W-:Y:S01]  /*3710*/  MOV R150, R151.reuse ;  /* 0x0000009700967202 */ /* 0x080fe20000000f00 */
[--C-:B------:R-:W-:Y:S01]  /*3720*/  IMAD.MOV.U32 R149, RZ, RZ, R151.reuse ;  /* 0x000000ffff957224 */ /* 0x100fe200078e0097 */
[----:B------:R-:W-:Y:S01]  /*3730*/  MOV R145, R151 ;  /* 0x0000009700917202 */ /* 0x000fe20000000f00 */
[--C-:B------:R-:W-:Y:S01]  /*3740*/  IMAD.MOV.U32 R148, RZ, RZ, R151.reuse ;  /* 0x000000ffff947224 */ /* 0x100fe200078e0097 */
[C---:B------:R-:W-:Y:S01]  /*3750*/  ISETP.GT.AND P2, PT, R2.reuse, RZ, PT ;  /* 0x000000ff0200720c */ /* 0x040fe20003f44270 */
[--C-:B------:R-:W-:Y:S01]  /*3760*/  IMAD.MOV.U32 R147, RZ, RZ, R151.reuse ;  /* 0x000000ffff937224 */ /* 0x100fe200078e0097 */
[C---:B------:R-:W-:Y:S01]  /*3770*/  ISETP.GT.AND P1, PT, R2.reuse, 0x1, PT ;  /* 0x000000010200780c */ /* 0x040fe20003f24270 */
[--C-:B------:R-:W-:Y:S01]  /*3780*/  IMAD.MOV.U32 R146, RZ, RZ, R151.reuse ;  /* 0x000000ffff927224 */ /* 0x100fe200078e0097 */
[----:B------:R-:W-:Y:S01]  /*3790*/  ISETP.GT.AND P6, PT, R2, 0x8, PT ;  /* 0x000000080200780c */ /* 0x000fe20003fc4270 */
[--C-:B------:R-:W-:Y:S01]  /*37a0*/  IMAD.MOV.U32 R144, RZ, RZ, R151.reuse ;  /* 0x000000ffff907224 */ /* 0x100fe200078e0097 */
[----:B------:R-:W-:Y:S01]  /*37b0*/  FSEL R56, R56, -INF , P2 ;  /* 0xff80000038387808 */ /* 0x000fe20001000000 */
[----:B------:R-:W-:Y:S01]  /*37c0*/  UIADD3 UR4, UR4, 0x38840, URZ ;  /* 0x0003884004047890 */ /* 0x000fe2000fffe03f */
[----:B------:R-:W-:Y:S01]  /*37d0*/  FSEL R57, R57, -INF , P1 ;  /* 0xff80000039397808 */ /* 0x000fe20000800000 */
[--C-:B------:R-:W-:Y:S01]  /*37e0*/  IMAD.MOV.U32 R143, RZ, RZ, R151.reuse ;  /* 0x000000ffff8f7224 */ /* 0x100fe200078e0097 */
[----:B------:R-:W-:Y:S01]  /*37f0*/  ISETP.GT.AND P5, PT, R2, 0x9, PT ;  /* 0x000000090200780c */ /* 0x000fe20003fa4270 */
[----:B------:R-:W-:Y:S01]  /*3800*/  UPRMT UR4, UR61, 0x654, UR4 ;  /* 0x000006543d047896 */ /* 0x000fe20008000004 */
[----:B------:R-:W-:Y:S01]  /*3810*/  FSEL R60, R60, -INF , P6 ;  /* 0xff8000003c3c7808 */ /* 0x000fe20003000000 */
[--C-:B------:R-:W-:Y:S01]  /*3820*/  IMAD.MOV.U32 R142, RZ, RZ, R151.reuse ;  /* 0x000000ffff8e7224 */ /* 0x100fe200078e0097 */
[----:B------:R-:W-:Y:S01]  /*3830*/  FMNMX.FTZ R3, R56, R57, !PT ;  /* 0x0000003938037209 */ /* 0x000fe20007810000 */
[--C-:B------:R-:W-:Y:S01]  /*3840*/  IMAD.MOV.U32 R141, RZ, RZ, R151.reuse ;  /* 0x000000ffff8d7224 */ /* 0x100fe200078e0097 */
[----:B------:R-:W-:Y:S01]  /*3850*/  ISETP.GT.AND P4, PT, R2, 0x10, PT ;  /* 0x000000100200780c */ /* 0x000fe20003f84270 */
[--C-:B------:R-:W-:Y:S01]  /*3860*/  IMAD.MOV.U32 R139, RZ, RZ, R151.reuse ;  /* 0x000000ffff8b7224 */ /* 0x100fe200078e0097 */
[----:B------:R-:W-:Y:S01]  /*3870*/  FSEL R61, R61, -INF , P5 ;  /* 0xff8000003d3d7808 */ /* 0x000fe20002800000 */
[--C-:B------:R-:W-:Y:S01]  /*3880*/  IMAD.MOV.U32 R138, RZ, RZ, R151.reuse ;  /* 0x000000ffff8a7224 */ /* 0x100fe200078e0097 */
[----:B------:R-:W-:Y:S01]  /*3890*/  FMNMX.FTZ R4, R60, R3, !PT ;  /* 0x000000033c047209 */ /* 0x000fe20007810000 */
[----:B------:R-:W-:Y:S01]  /*38a0*/  SYNCS.ARRIVE.TRANS64.RED.A1T0 RZ, [UR4], RZ ;  /* 0x000000ffffff79a7 */ /* 0x000fe20008100404 */
[----:B------:R-:W-:Y:S01]  /*38b0*/  ISETP.GT.AND P3, PT, R2, 0x11, PT ;  /* 0x000000110200780c */ /* 0x000fe20003f64270 */
[--C-:B------:R-:W-:Y:S01]  /*38c0*/  IMAD.MOV.U32 R137, RZ, RZ, R151.reuse ;  /* 0x000000ffff897224 */ /* 0x100fe200078e0097 */
[----:B------:R-:W-:Y:S01]  /*38d0*/  FSEL R48, R48, -INF , P4 ;  /* 0xff80000030307808 */ /* 0x000fe20002000000 */
[--C-:B------:R-:W-:Y:S01]  /*38e0*/  IMAD.MOV.U32 R136, RZ, RZ, R151.reuse ;  /* 0x000000ffff887224 */ /* 0x100fe200078e0097 */
[----:B------:R-:W-:Y:S01]  /*38f0*/  FMNMX.FTZ R3, R61, R4, !PT ;  /* 0x000000043d037209 */ /* 0x000fe20007810000 */
[--C-:B------:R-:W-:Y:S01]  /*3900*/  IMAD.MOV.U32 R134, RZ, RZ, R151.reuse ;  /* 0x000000ffff867224 */ /* 0x100fe200078e0097 */
[----:B------:R-:W-:Y:S01]  /*3910*/  FSEL R58, R58, -INF , P2 ;  /* 0xff8000003a3a7808 */ /* 0x000fe20001000000 */
[--C-:B------:R-:W-:Y:S01]  /*3920*/  IMAD.MOV.U32 R133, RZ, RZ, R151.reuse ;  /* 0x000000ffff857224 */ /* 0x100fe200078e0097 */
        /* <DEDUP_REMOVED lines=107> */
[----:B------:R-:W-:Y:S01]  /*3fe0*/  IMAD.MOV.U32 R66, RZ, RZ, R151 ;  /* 0x000000ffff427224 */ /* 0x000fe200078e0097 */
[----:B------:R-:W-:-:S02]  /*3ff0*/  FMNMX.FTZ R3, R25, R4, !PT ;  /* 0x0000000419037209 */ /* 0x000fc40007810000 */
[----:B------:R-:W-:Y:S02]  /*4000*/  FSEL R29, R29, -INF , P1 ;  /* 0xff8000001d1d7808 */ /* 0x000fe40000800000 */
[----:B------:R-:W-:Y:S02]  /*4010*/  FMNMX.FTZ R2, R28, R3, !PT ;  /* 0x000000031c027209 */ /* 0x000fe40007810000 */
[----:B------:R-:W-:Y:S02]  /*4020*/  FMNMX.FTZ R3, R58, R59, !PT ;  /* 0x0000003b3a037209 */ /* 0x000fe40007810000 */
[----:B------:R-:W-:Y:S02]  /*4030*/  FMNMX.FTZ R5, R29, R2, !PT ;  /* 0x000000021d057209 */ /* 0x000fe40007810000 */
[----:B------:R-:W-:Y:S02]  /*4040*/  FSEL R38, R38, -INF , P6 ;  /* 0xff80000026267808 */ /* 0x000fe40003000000 */
[----:B------:R-:W-:Y:S01]  /*4050*/  FSEL R39, R39, -INF , P5 ;  /* 0xff80000027277808 */ /* 0x000fe20002800000 */
[----:B------:R-:W0:Y:S01]  /*4060*/  SHFL.BFLY PT, R2, R5, 0x2, 0x1f ;  /* 0x0c401f0005027f89 */ /* 0x000e2200000e0000 */
[----:B------:R-:W-:-:S02]  /*4070*/  FSEL R26, R26, -INF , P4 ;  /* 0xff8000001a1a7808 */ /* 0x000fc40002000000 */
[----:B------:R-:W-:Y:S02]  /*4080*/  FSEL R27, R27, -INF , P3 ;  /* 0xff8000001b1b7808 */ /* 0x000fe40001800000 */
[----:B------:R-:W-:Y:S02]  /*4090*/  FSEL R30, R30, -INF , P2 ;  /* 0xff8000001e1e7808 */ /* 0x000fe40001000000 */
[----:B------:R-:W-:Y:S02]  /*40a0*/  FSEL R31, R31, -INF , P1 ;  /* 0xff8000001f1f7808 */ /* 0x000fe40000800000 */
[-C--:B------:R-:W-:Y:S02]  /*40b0*/  MOV R140, R151.reuse ;  /* 0x00000097008c7202 */ /* 0x080fe40000000f00 */
[-C--:B------:R-:W-:Y:S02]  /*40c0*/  MOV R135, R151.reuse ;  /* 0x0000009700877202 */ /* 0x080fe40000000f00 */
[----:B------:R-:W-:-:S02]  /*40d0*/  MOV R130, R151 ;  /* 0x0000009700827202 */ /* 0x000fc40000000f00 */
[-C--:B------:R-:W-:Y:S02]  /*40e0*/  MOV R125, R151.reuse ;  /* 0x00000097007d7202 */ /* 0x080fe40000000f00 */
[-C--:B------:R-:W-:Y:S02]  /*40f0*/  MOV R120, R151.reuse ;  /* 0x0000009700787202 */ /* 0x080fe40000000f00 */
[-C--:B------:R-:W-:Y:S02]  /*4100*/  MOV R115, R151.reuse ;  /* 0x0000009700737202 */ /* 0x080fe40000000f00 */
[-C--:B------:R-:W-:Y:S02]  /*4110*/  MOV R110, R151.reuse ;  /* 0x00000097006e7202 */ /* 0x080fe40000000f00 */
[----:B------:R-:W-:Y:S02]  /*4120*/  MOV R105, R151 ;  /* 0x0000009700697202 */ /* 0x000fe40000000f00 */
[----:B0-----:R-:W-:-:S02]  /*4130*/  FMNMX.FTZ R17, R5, R2, !PT ;  /* 0x0000000205117209 */ /* 0x001fc40007810000 */
[-C--:B------:R-:W-:Y:S02]  /*4140*/  MOV R100, R151.reuse ;  /* 0x0000009700647202 */ /* 0x080fe40000000f00 */
[-C--:B------:R-:W-:Y:S01]  /*4150*/  MOV R95, R151.reuse ;  /* 0x00000097005f7202 */ /* 0x080fe20000000f00 */
[----:B------:R-:W0:Y:S01]  /*4160*/  SHFL.BFLY PT, R4, R17, 0x1, 0x1f ;  /* 0x0c201f0011047f89 */ /* 0x000e2200000e0000 */
[-C--:B------:R-:W-:Y:S02]  /*4170*/  MOV R90, R151.reuse ;  /* 0x00000097005a7202 */ /* 0x080fe40000000f00 */
[-C--:B------:R-:W-:Y:S02]  /*4180*/  MOV R85, R151.reuse ;  /* 0x0000009700557202 */ /* 0x080fe40000000f00 */
[-C--:B------:R-:W-:Y:S02]  /*4190*/  MOV R80, R151.reuse ;  /* 0x0000009700507202 */ /* 0x080fe40000000f00 */
[----:B------:R-:W-:-:S02]  /*41a0*/  MOV R75, R151 ;  /* 0x00000097004b7202 */ /* 0x000fc40000000f00 */
[-C--:B------:R-:W-:Y:S02]  /*41b0*/  MOV R70, R151.reuse ;  /* 0x0000009700467202 */ /* 0x080fe40000000f00 */
[----:B------:R-:W-:Y:S02]  /*41c0*/  MOV R65, R151 ;  /* 0x0000009700417202 */ /* 0x000fe40000000f00 */
[----:B0-----:R-:W-:-:S04]  /*41d0*/  FMNMX.FTZ R4, R17, R4, !PT ;  /* 0x0000000411047209 */ /* 0x001fc80007810000 */
[C---:B------:R-:W-:Y:S01]  /*41e0*/  FSETP.NEU.FTZ.AND P0, PT, R4.reuse, -INF , PT ;  /* 0xff8000000400780b */ /* 0x040fe20003f1d000 */
[----:B------:R-:W-:-:S05]  /*41f0*/  FMUL.FTZ R2, R4, UR5 ;  /* 0x0000000504027c20 */ /* 0x000fca0008410000 */
[----:B------:R-:W-:Y:S02]  /*4200*/  FSEL R20, R2, RZ, P0 ;  /* 0x000000ff02147208 */ /* 0x000fe40000000000 */
[----:B------:R-:W-:Y:S02]  /*4210*/  FMNMX.FTZ R2, R62, R3, !PT ;  /* 0x000000033e027209 */ /* 0x000fe40007810000 */
[----:B------:R-:W-:Y:S01]  /*4220*/  ISETP.NE.AND P0, PT, R21, RZ, PT ;  /* 0x000000ff1500720c */ /* 0x000fe20003f05270 */
[--C-:B------:R-:W-:Y:S01]  /*4230*/  FFMA.FTZ R56, R56, UR5, -R20.reuse ;  /* 0x0000000538387c23 */ /* 0x100fe20008010814 */
[----:B------:R-:W-:Y:S01]  /*4240*/  FMNMX.FTZ R3, R63, R2, !PT ;  /* 0x000000023f037209 */ /* 0x000fe20007810000 */
[--C-:B------:R-:W-:Y:S01]  /*4250*/  FFMA.FTZ R57, R57, UR5, -R20.reuse ;  /* 0x0000000539397c23 */ /* 0x100fe20008010814 */
[--C-:B------:R-:W-:Y:S01]  /*4260*/  FFMA.FTZ R60, R60, UR5, -R20.reuse ;  /* 0x000000053c3c7c23 */ /* 0x100fe20008010814 */
[--C-:B------:R-:W-:Y:S01]  /*4270*/  FFMA.FTZ R61, R61, UR5, -R20.reuse ;  /* 0x000000053d3d7c23 */ /* 0x100fe20008010814 */
[----:B------:R-:W-:Y:S01]  /*4280*/  FMNMX.FTZ R2, R50, R3, !PT ;  /* 0x0000000332027209 */ /* 0x000fe20007810000 */
[----:B------:R-:W-:Y:S01]  /*4290*/  MUFU.EX2 R56, R56 ;  /* 0x0000003800387308 */ /* 0x000fe20000000800 */
[--C-:B------:R-:W-:Y:S01]  /*42a0*/  FFMA.FTZ R48, R48, UR5, -R20.reuse ;  /* 0x0000000530307c23 */ /* 0x100fe20008010814 */
[--C-:B------:R-:W-:Y:S01]  /*42b0*/  FFMA.FTZ R49, R49, UR5, -R20.reuse ;  /* 0x0000000531317c23 */ /* 0x100fe20008010814 */
[----:B------:R-:W-:Y:S01]  /*42c0*/  FMNMX.FTZ R3, R51, R2, !PT ;  /* 0x0000000233037209 */ /* 0x000fe20007810000 */
[--C-:B------:R-:W-:Y:S01]  /*42d0*/  FFMA.FTZ R52, R52, UR5, -R20.reuse ;  /* 0x0000000534347c23 */ /* 0x100fe20008010814 */
[--C-:B------:R-:W-:Y:S01]  /*42e0*/  FFMA.FTZ R53, R53, UR5, -R20.reuse ;  /* 0x0000000535357c23 */ /* 0x100fe20008010814 */
[--C-:B------:R-:W-:Y:S01]  /*42f0*/  FFMA.FTZ R40, R40, UR5, -R20.reuse ;  /* 0x0000000528287c23 */ /* 0x100fe20008010814 */
[----:B------:R-:W-:Y:S01]  /*4300*/  FMNMX.FTZ R2, R54, R3, !PT ;  /* 0x0000000336027209 */ /* 0x000fe20007810000 */
[----:B------:R-:W0:Y:S01]  /*4310*/  MUFU.EX2 R57, R57 ;  /* 0x0000003900397308 */ /* 0x000e220000000800 */
[--C-:B------:R-:W-:Y:S01]  /*4320*/  FFMA.FTZ R41, R41, UR5, -R20.reuse ;  /* 0x0000000529297c23 */ /* 0x100fe20008010814 */
        /* <DEDUP_REMOVED lines=14> */
[----:B------:R-:W1:Y:S01]  /*4410*/  MUFU.EX2 R61, R61 ;  /* 0x0000003d003d7308 */ /* 0x000e620000000800 */
[----:B------:R-:W-:Y:S01]  /*4420*/  FFMA.FTZ R20, R29, UR5, -R20 ;  /* 0x000000051d147c23 */ /* 0x000fe20008010814 */
[----:B0-----:R-:W-:Y:S01]  /*4430*/  FADD.FTZ R17, R56, R57 ;  /* 0x0000003938117221 */ /* 0x001fe20000010000 */
[----:B------:R-:W-:Y:S01]  /*4440*/  FMNMX.FTZ R3, R47, R2, !PT ;  /* 0x000000022f037209 */ /* 0x000fe20007810000 */
[--C-:B------:R-:W-:Y:S01]  /*4450*/  IMAD.MOV.U32 R29, RZ, RZ, R151.reuse ;  /* 0x000000ffff1d7224 */ /* 0x100fe200078e0097 */
[----:B------:R-:W-:Y:S01]  /*4460*/  F2FP.F16.F32.PACK_AB R208, R57, R56 ;  /* 0x0000003839d0723e */ /* 0x000fe200000000ff */
[--C-:B------:R-:W-:Y:S01]  /*4470*/  IMAD.MOV.U32 R57, RZ, RZ, R151.reuse ;  /* 0x000000ffff397224 */ /* 0x100fe200078e0097 */
[----:B------:R-:W-:Y:S01]  /*4480*/  FMNMX.FTZ R2, R34, R3, !PT ;  /* 0x0000000322027209 */ /* 0x000fe20007810000 */
[----:B------:R-:W-:Y:S01]  /*4490*/  MUFU.EX2 R48, R48 ;  /* 0x0000003000307308 */ /* 0x000fe20000000800 */
[----:B------:R-:W-:-:S02]  /*44a0*/  IMAD.MOV.U32 R56, RZ, RZ, R151 ;  /* 0x000000ffff387224 */ /* 0x000fc400078e0097 */
[----:B------:R-:W-:-:S04]  /*44b0*/  FMNMX.FTZ R3, R35, R2, !PT ;  /* 0x0000000223037209 */ /* 0x000fc80007810000 */
[----:B------:R-:W-:Y:S01]  /*44c0*/  FMNMX.FTZ R2, R38, R3, !PT ;  /* 0x0000000326027209 */ /* 0x000fe20007810000 */
[----:B------:R-:W0:Y:S01]  /*44d0*/  MUFU.EX2 R49, R49 ;  /* 0x0000003100317308 */ /* 0x000e220000000800 */
[----:B-1----:R-:W-:Y:S02]  /*44e0*/  F2FP.F16.F32.PACK_AB R210, R61, R60 ;  /* 0x0000003c3dd2723e */ /* 0x002fe400000000ff */
[----:B------:R-:W-:-:S04]  /*44f0*/  FMNMX.FTZ R3, R39, R2, !PT ;  /* 0x0000000227037209 */ /* 0x000fc80007810000 */
[----:B------:R-:W-:Y:S01]  /*4500*/  FMNMX.FTZ R2, R26, R3, !PT ;  /* 0x000000031a027209 */ /* 0x000fe20007810000 */
[----:B------:R-:W-:Y:S03]  /*4510*/  MUFU.EX2 R52, R52 ;  /* 0x0000003400347308 */ /* 0x000fe60000000800 */
[----:B------:R-:W-:-:S04]  /*4520*/  FMNMX.FTZ R3, R27, R2, !PT ;  /* 0x000000021b037209 */ /* 0x000fc80007810000 */
[----:B------:R-:W-:Y:S01]  /*4530*/  FMNMX.FTZ R2, R30, R3, !PT ;  /* 0x000000031e027209 */ /* 0x000fe20007810000 */
[----:B------:R-:W1:Y:S01]  /*4540*/  MUFU.EX2 R53, R53 ;  /* 0x0000003500357308 */ /* 0x000e620000000800 */
[----:B0-----:R-:W-:Y:S02]  /*4550*/  F2FP.F16.F32.PACK_AB R204, R49, R48 ;  /* 0x0000003031cc723e */ /* 0x001fe400000000ff */
[----:B------:R-:W-:-:S05]  /*4560*/  FMNMX.FTZ R2, R31, R2, !PT ;  /* 0x000000021f027209 */ /* 0x000fca0007810000 */
[----:B------:R-:W0:Y:S01]  /*4570*/  SHFL.BFLY PT, R3, R2, 0x2, 0x1f ;  /* 0x0c401f0002037f89 */ /* 0x000e2200000e0000 */
[----:B------:R-:W-:Y:S08]  /*4580*/  MUFU.EX2 R40, R40 ;  /* 0x0000002800287308 */ /* 0x000ff00000000800 */
[----:B------:R-:W2:Y:S01]  /*4590*/  MUFU.EX2 R41, R41 ;  /* 0x0000002900297308 */ /* 0x000ea20000000800 */
[----:B-1----:R-:W-:-:S07]  /*45a0*/  F2FP.F16.F32.PACK_AB R206, R53, R52 ;  /* 0x0000003435ce723e */ /* 0x002fce00000000ff */
[----:B------:R-:W-:Y:S01]  /*45b0*/  MUFU.EX2 R44, R44 ;  /* 0x0000002c002c7308 */ /* 0x000fe20000000800 */
[----:B0-----:R-:W-:-:S07]  /*45c0*/  FMNMX.FTZ R5, R2, R3, !PT ;  /* 0x0000000302057209 */ /* 0x001fce0007810000 */
[----:B------:R-:W0:Y:S01]  /*45d0*/  MUFU.EX2 R45, R45 ;  /* 0x0000002d002d7308 */ /* 0x000e220000000800 */
[----:B--2---:R-:W-:Y:S01]  /*45e0*/  F2FP.F16.F32.PACK_AB R200, R41, R40 ;  /* 0x0000002829c8723e */ /* 0x004fe200000000ff */
[----:B------:R-:W1:Y:S06]  /*45f0*/  SHFL.BFLY PT, R2, R5, 0x1, 0x1f ;  /* 0x0c201f0005027f89 */ /* 0x000e6c00000e0000 */
[----:B------:R-:W-:Y:S08]  /*4600*/  MUFU.EX2 R32, R32 ;  /* 0x0000002000207308 */ /* 0x000ff00000000800 */
[----:B------:R-:W2:Y:S01]  /*4610*/  MUFU.EX2 R33, R33 ;  /* 0x0000002100217308 */ /* 0x000ea20000000800 */
[----:B0-----:R-:W-:-:S07]  /*4620*/  F2FP.F16.F32.PACK_AB R202, R45, R44 ;  /* 0x0000002c2dca723e */ /* 0x001fce00000000ff */
[----:B------:R-:W-:Y:S01]  /*4630*/  MUFU.EX2 R36, R36 ;  /* 0x0000002400247308 */ /* 0x000fe20000000800 */
[----:B-1----:R-:W-:-:S04]  /*4640*/  FMNMX.FTZ R3, R5, R2, !PT ;  /* 0x0000000205037209 */ /* 0x002fc80007810000 */
[C---:B------:R-:W-:Y:S01]  /*4650*/  FSETP.NEU.FTZ.AND P1, PT, R3.reuse, -INF , PT ;  /* 0xff8000000300780b */ /* 0x040fe20003f3d000 */
[----:B------:R-:W-:Y:S02]  /*4660*/  FMUL.FTZ R2, R3, UR5 ;  /* 0x0000000503027c20 */ /* 0x000fe40008410000 */
[----:B------:R0:W-:Y:S01]  /*4670*/  MUFU.EX2 R5, R20 ;  /* 0x0000001400057308 */ /* 0x0001e20000000800 */
[----:B--2---:R-:W-:Y:S02]  /*4680*/  F2FP.F16.F32.PACK_AB R196, R33, R32 ;  /* 0x0000002021c4723e */ /* 0x004fe400000000ff */
[----:B------:R-:W-:Y:S02]  /*4690*/  FSEL R2, R2, RZ, P1 ;  /* 0x000000ff02027208 */ /* 0x000fe40000800000 */
[----:B------:R-:W-:-:S03]  /*46a0*/  PLOP3.LUT P1, PT, PT, PT, UP0, 0x80, 0x0 ;  /* 0x000000000000781c */ /* 0x000fc60003f2f008 */
[----:B------:R-:W1:Y:S01]  /*46b0*/  MUFU.EX2 R37, R37 ;  /* 0x0000002500257308 */ /* 0x000e620000000800 */
[--C-:B------:R-:W-:Y:S01]  /*46c0*/  FFMA.FTZ R58, R58, UR5, -R2.reuse ;  /* 0x000000053a3a7c23 */ /* 0x100fe20008010802 */
[--C-:B------:R-:W-:Y:S01]  /*46d0*/  FFMA.FTZ R59, R59, UR5, -R2.reuse ;  /* 0x000000053b3b7c23 */ /* 0x100fe20008010802 */
[--C-:B------:R-:W-:Y:S01]  /*46e0*/  FFMA.FTZ R62, R62, UR5, -R2.reuse ;  /* 0x000000053e3e7c23 */ /* 0x100fe20008010802 */
[--C-:B------:R-:W-:Y:S01]  /*46f0*/  FFMA.FTZ R63, R63, UR5, -R2.reuse ;  /* 0x000000053f3f7c23 */ /* 0x100fe20008010802 */
[--C-:B------:R-:W-:Y:S01]  /*4700*/  FFMA.FTZ R50, R50, UR5, -R2.reuse ;  /* 0x0000000532327c23 */ /* 0x100fe20008010802 */
[----:B0-----:R-:W-:Y:S01]  /*4710*/  FADD.FTZ R20, R60, R17 ;  /* 0x000000113c147221 */ /* 0x001fe20000010000 */
[--C-:B------:R-:W-:Y:S01]  /*4720*/  FFMA.FTZ R51, R51, UR5, -R2.reuse ;  /* 0x0000000533337c23 */ /* 0x100fe20008010802 */
[----:B------:R-:W-:Y:S01]  /*4730*/  MUFU.EX2 R58, R58 ;  /* 0x0000003a003a7308 */ /* 0x000fe20000000800 */
[----:B------:R-:W-:Y:S01]  /*4740*/  FFMA.FTZ R54, R54, UR5, -R2 ;  /* 0x0000000536367c23 */ /* 0x000fe20008010802 */
[----:B------:R-:W-:Y:S01]  /*4750*/  FADD.FTZ R17, R61, R20 ;  /* 0x000000143d117221 */ /* 0x000fe20000010000 */
[--C-:B------:R-:W-:Y:S01]  /*4760*/  FFMA.FTZ R55, R55, UR5, -R2.reuse ;  /* 0x0000000537377c23 */ /* 0x100fe20008010802 */
[--C-:B------:R-:W-:Y:S01]  /*4770*/  FFMA.FTZ R42, R42, UR5, -R2.reuse ;  /* 0x000000052a2a7c23 */ /* 0x100fe20008010802 */
[--C-:B------:R-:W-:Y:S01]  /*4780*/  FFMA.FTZ R43, R43, UR5, -R2.reuse ;  /* 0x000000052b2b7c23 */ /* 0x100fe20008010802 */
[----:B------:R-:W-:Y:S01]  /*4790*/  FADD.FTZ R20, R48, R17 ;  /* 0x0000001130147221 */ /* 0x000fe20000010000 */
[--C-:B------:R-:W-:Y:S01]  /*47a0*/  FFMA.FTZ R46, R46, UR5, -R2.reuse ;  /* 0x000000052e2e7c23 */ /* 0x100fe20008010802 */
[----:B------:R-:W0:Y:S01]  /*47b0*/  MUFU.EX2 R59, R59 ;  /* 0x0000003b003b7308 */ /* 0x000e220000000800 */
[----:B------:R-:W-:Y:S01]  /*47c0*/  FFMA.FTZ R47, R47, UR5, -R2 ;  /* 0x000000052f2f7c23 */ /* 0x000fe20008010802 */
[----:B------:R-:W-:Y:S01]  /*47d0*/  FADD.FTZ R21, R49, R20 ;  /* 0x0000001431157221 */ /* 0x000fe20000010000 */
[--C-:B------:R-:W-:Y:S01]  /*47e0*/  FFMA.FTZ R34, R34, UR5, -R2.reuse ;  /* 0x0000000522227c23 */ /* 0x100fe20008010802 */
[--C-:B------:R-:W-:Y:S01]  /*47f0*/  FFMA.FTZ R35, R35, UR5, -R2.reuse ;  /* 0x0000000523237c23 */ /* 0x100fe20008010802 */
[--C-:B------:R-:W-:Y:S01]  /*4800*/  FFMA.FTZ R38, R38, UR5, -R2.reuse ;  /* 0x0000000526267c23 */ /* 0x100fe20008010802 */
[----:B------:R-:W-:Y:S01]  /*4810*/  FADD.FTZ R64, R52, R21 ;  /* 0x0000001534407221 */ /* 0x000fe20000010000 */
[--C-:B------:R-:W-:Y:S01]  /*4820*/  FFMA.FTZ R39, R39, UR5, -R2.reuse ;  /* 0x0000000527277c23 */ /* 0x100fe20008010802 */
[----:B------:R-:W2:Y:S01]  /*4830*/  MUFU.EX2 R62, R62 ;  /* 0x0000003e003e7308 */ /* 0x000ea20000000800 */
[----:B------:R-:W-:Y:S01]  /*4840*/  FFMA.FTZ R26, R26, UR5, -R2 ;  /* 0x000000051a1a7c23 */ /* 0x000fe20008010802 */
[----:B------:R-:W-:Y:S01]  /*4850*/  FADD.FTZ R21, R53, R64 ;  /* 0x0000004035157221 */ /* 0x000fe20000010000 */
[--C-:B------:R-:W-:Y:S01]  /*4860*/  FFMA.FTZ R27, R27, UR5, -R2.reuse ;  /* 0x000000051b1b7c23 */ /* 0x100fe20008010802 */
[--C-:B------:R-:W-:Y:S01]  /*4870*/  FFMA.FTZ R30, R30, UR5, -R2.reuse ;  /* 0x000000051e1e7c23 */ /* 0x100fe20008010802 */
[----:B------:R-:W-:Y:S01]  /*4880*/  FFMA.FTZ R2, R31, UR5, -R2 ;  /* 0x000000051f027c23 */ /* 0x000fe20008010802 */
[----:B------:R-:W-:Y:S01]  /*4890*/  FADD.FTZ R64, R40, R21 ;  /* 0x0000001528407221 */ /* 0x000fe20000010000 */
[----:B-1----:R-:W-:Y:S01]  /*48a0*/  F2FP.F16.F32.PACK_AB R198, R37, R36 ;  /* 0x0000002425c6723e */ /* 0x002fe200000000ff */
[----:B------:R-:W1:Y:S01]  /*48b0*/  MUFU.EX2 R63, R63 ;  /* 0x0000003f003f7308 */ /* 0x000e620000000800 */
[----:B0-----:R-:W-:Y:S01]  /*48c0*/  FADD.FTZ R17, R58, R59 ;  /* 0x0000003b3a117221 */ /* 0x001fe20000010000 */
[----:B------:R-:W-:Y:S01]  /*48d0*/  FADD.FTZ R21, R41, R64 ;  /* 0x0000004029157221 */ /* 0x000fe20000010000 */
[----:B------:R-:W-:Y:S01]  /*48e0*/  F2FP.F16.F32.PACK_AB R209, R59, R58 ;  /* 0x0000003a3bd1723e */ /* 0x000fe200000000ff */
[----:B------:R-:W-:Y:S01]  /*48f0*/  IMAD.MOV.U32 R64, RZ, RZ, R151 ;  /* 0x000000ffff407224 */ /* 0x000fe200078e0097 */
[-C--:B------:R-:W-:Y:S01]  /*4900*/  MOV R60, R151.reuse ;  /* 0x00000097003c7202 */ /* 0x080fe20000000f00 */
[----:B------:R-:W-:Y:S01]  /*4910*/  FADD.FTZ R0, R44, R21 ;  /* 0x000000152c007221 */ /* 0x000fe20000010000 */
[----:B------:R-:W-:Y:S01]  /*4920*/  IMAD.MOV.U32 R61, RZ, RZ, R151 ;  /* 0x000000ffff3d7224 */ /* 0x000fe200078e0097 */
[----:B------:R-:W0:Y:S01]  /*4930*/  MUFU.EX2 R50, R50 ;  /* 0x0000003200327308 */ /* 0x000e220000000800 */
[----:B--2---:R-:W-:Y:S01]  /*4940*/  FADD.FTZ R20, R62, R17 ;  /* 0x000000113e147221 */ /* 0x004fe20000010000 */
[----:B------:R-:W-:Y:S01]  /*4950*/  FADD.FTZ R21, R45, R0 ;  /* 0x000000002d157221 */ /* 0x000fe20000010000 */
[--C-:B------:R-:W-:Y:S01]  /*4960*/  IMAD.MOV.U32 R59, RZ, RZ, R151.reuse ;  /* 0x000000ffff3b7224 */ /* 0x100fe200078e0097 */
[-C--:B------:R-:W-:Y:S01]  /*4970*/  MOV R45, R151.reuse ;  /* 0x00000097002d7202 */ /* 0x080fe20000000f00 */
[--C-:B------:R-:W-:Y:S01]  /*4980*/  IMAD.MOV.U32 R58, RZ, RZ, R151.reuse ;  /* 0x000000ffff3a7224 */ /* 0x100fe200078e0097 */
[----:B------:R-:W-:Y:S01]  /*4990*/  MOV R40, R151 ;  /* 0x0000009700287202 */ /* 0x000fe20000000f00 */
[--C-:B------:R-:W-:Y:S01]  /*49a0*/  IMAD.MOV.U32 R53, RZ, RZ, R151.reuse ;  /* 0x000000ffff357224 */ /* 0x100fe200078e0097 */
[----:B------:R-:W2:Y:S01]  /*49b0*/  MUFU.EX2 R51, R51 ;  /* 0x0000003300337308 */ /* 0x000ea20000000800 */
[C---:B-1----:R-:W-:Y:S01]  /*49c0*/  FADD.FTZ R17, R63.reuse, R20 ;  /* 0x000000143f117221 */ /* 0x042fe20000010000 */
[----:B------:R-:W-:Y:S01]  /*49d0*/  F2FP.F16.F32.PACK_AB R211, R63, R62 ;  /* 0x0000003e3fd3723e */ /* 0x000fe200000000ff */
[----:B------:R-:W-:-:S02]  /*49e0*/  IMAD.MOV.U32 R63, RZ, RZ, R151 ;  /* 0x000000ffff3f7224 */ /* 0x000fc400078e0097 */
[--C-:B------:R-:W-:Y:S02]  /*49f0*/  IMAD.MOV.U32 R62, RZ, RZ, R151.reuse ;  /* 0x000000ffff3e7224 */ /* 0x100fe400078e0097 */
[----:B------:R-:W-:Y:S01]  /*4a00*/  IMAD.MOV.U32 R52, RZ, RZ, R151 ;  /* 0x000000ffff347224 */ /* 0x000fe200078e0097 */
[----:B------:R-:W1:Y:S01]  /*4a10*/  MUFU.EX2 R54, R54 ;  /* 0x0000003600367308 */ /* 0x000e620000000800 */
[----:B0-----:R-:W-:Y:S01]  /*4a20*/  FADD.FTZ R20, R50, R17 ;  /* 0x0000001132147221 */ /* 0x001fe20000010000 */
[--C-:B------:R-:W-:Y:S02]  /*4a30*/  IMAD.MOV.U32 R49, RZ, RZ, R151.reuse ;  /* 0x000000ffff317224 */ /* 0x100fe400078e0097 */
[--C-:B------:R-:W-:Y:S02]  /*4a40*/  IMAD.MOV.U32 R48, RZ, RZ, R151.reuse ;  /* 0x000000ffff307224 */ /* 0x100fe400078e0097 */
[--C-:B------:R-:W-:Y:S02]  /*4a50*/  IMAD.MOV.U32 R44, RZ, RZ, R151.reuse ;  /* 0x000000ffff2c7224 */ /* 0x100fe400078e0097 */
[----:B------:R-:W0:Y:S01]  /*4a60*/  MUFU.EX2 R55, R55 ;  /* 0x0000003700377308 */ /* 0x000e220000000800 */
[C---:B--2---:R-:W-:Y:S01]  /*4a70*/  FADD.FTZ R17, R51.reuse, R20 ;  /* 0x0000001433117221 */ /* 0x044fe20000010000 */
[----:B------:R-:W-:Y:S01]  /*4a80*/  F2FP.F16.F32.PACK_AB R205, R51, R50 ;  /* 0x0000003233cd723e */ /* 0x000fe200000000ff */
[--C-:B------:R-:W-:Y:S01]  /*4a90*/  IMAD.MOV.U32 R51, RZ, RZ, R151.reuse ;  /* 0x000000ffff337224 */ /* 0x100fe200078e0097 */
[----:B------:R-:W-:Y:S01]  /*4aa0*/  MOV R50, R151 ;  /* 0x0000009700327202 */ /* 0x000fe20000000f00 */
[----:B------:R-:W-:-:S02]  /*4ab0*/  IMAD.MOV.U32 R41, RZ, RZ, R151 ;  /* 0x000000ffff297224 */ /* 0x000fc400078e0097 */
[----:B------:R-:W-:Y:S01]  /*4ac0*/  IMAD.MOV.U32 R31, RZ, RZ, R151 ;  /* 0x000000ffff1f7224 */ /* 0x000fe200078e0097 */
[----:B------:R-:W2:Y:S01]  /*4ad0*/  MUFU.EX2 R42, R42 ;  /* 0x0000002a002a7308 */ /* 0x000ea20000000800 */
[----:B-1----:R-:W-:-:S07]  /*4ae0*/  FADD.FTZ R20, R54, R17 ;  /* 0x0000001136147221 */ /* 0x002fce0000010000 */
[----:B------:R-:W1:Y:S01]  /*4af0*/  MUFU.EX2 R43, R43 ;  /* 0x0000002b002b7308 */ /* 0x000e620000000800 */
[C---:B0-----:R-:W-:Y:S01]  /*4b00*/  FADD.FTZ R17, R55.reuse, R20 ;  /* 0x0000001437117221 */ /* 0x041fe20000010000 */
[----:B------:R-:W-:Y:S01]  /*4b10*/  FADD.FTZ R20, R32, R21 ;  /* 0x0000001520147221 */ /* 0x000fe20000010000 */
[----:B------:R-:W-:Y:S01]  /*4b20*/  F2FP.F16.F32.PACK_AB R207, R55, R54 ;  /* 0x0000003637cf723e */ /* 0x000fe200000000ff */
[--C-:B------:R-:W-:Y:S01]  /*4b30*/  IMAD.MOV.U32 R54, RZ, RZ, R151.reuse ;  /* 0x000000ffff367224 */ /* 0x100fe200078e0097 */
[----:B------:R-:W-:Y:S01]  /*4b40*/  MOV R55, R151 ;  /* 0x0000009700377202 */ /* 0x000fe20000000f00 */
[----:B------:R-:W-:Y:S01]  /*4b50*/  FADD.FTZ R21, R33, R20 ;  /* 0x0000001421157221 */ /* 0x000fe20000010000 */
[----:B------:R-:W-:Y:S01]  /*4b60*/  IMAD.MOV.U32 R33, RZ, RZ, R151 ;  /* 0x000000ffff217224 */ /* 0x000fe200078e0097 */
[----:B------:R-:W0:Y:S01]  /*4b70*/  MUFU.EX2 R46, R46 ;  /* 0x0000002e002e7308 */ /* 0x000e220000000800 */
[----:B--2---:R-:W-:Y:S01]  /*4b80*/  FADD.FTZ R0, R42, R17 ;  /* 0x000000112a007221 */ /* 0x004fe20000010000 */
[----:B------:R-:W-:Y:S01]  /*4b90*/  FADD.FTZ R20, R36, R21 ;  /* 0x0000001524147221 */ /* 0x000fe20000010000 */
[----:B------:R-:W-:-:S02]  /*4ba0*/  IMAD.MOV.U32 R36, RZ, RZ, R151 ;  /* 0x000000ffff247224 */ /* 0x000fc400078e0097 */
[--C-:B------:R-:W-:Y:S02]  /*4bb0*/  IMAD.MOV.U32 R32, RZ, RZ, R151.reuse ;  /* 0x000000ffff207224 */ /* 0x100fe400078e0097 */
[----:B------:R-:W-:Y:S01]  /*4bc0*/  FADD.FTZ R21, R37, R20 ;  /* 0x0000001425157221 */ /* 0x000fe20000010000 */
[--C-:B------:R-:W-:Y:S01]  /*4bd0*/  IMAD.MOV.U32 R37, RZ, RZ, R151.reuse ;  /* 0x000000ffff257224 */ /* 0x100fe200078e0097 */
[----:B------:R-:W2:Y:S01]  /*4be0*/  MUFU.EX2 R47, R47 ;  /* 0x0000002f002f7308 */ /* 0x000ea20000000800 */
[C---:B-1----:R-:W-:Y:S01]  /*4bf0*/  FADD.FTZ R17, R43.reuse, R0 ;  /* 0x000000002b117221 */ /* 0x042fe20000010000 */
[----:B------:R-:W-:Y:S01]  /*4c00*/  F2FP.F16.F32.PACK_AB R201, R43, R42 ;  /* 0x0000002a2bc9723e */ /* 0x000fe200000000ff */
[--C-:B------:R-:W-:Y:S02]  /*4c10*/  IMAD.MOV.U32 R43, RZ, RZ, R151.reuse ;  /* 0x000000ffff2b7224 */ /* 0x100fe400078e0097 */
[----:B------:R-:W-:-:S03]  /*4c20*/  IMAD.MOV.U32 R42, RZ, RZ, R151 ;  /* 0x000000ffff2a7224 */ /* 0x000fc600078e0097 */
[----:B------:R-:W1:Y:S01]  /*4c30*/  MUFU.EX2 R34, R34 ;  /* 0x0000002200227308 */ /* 0x000e620000000800 */
[----:B0-----:R-:W-:-:S07]  /*4c40*/  FADD.FTZ R0, R46, R17 ;  /* 0x000000112e007221 */ /* 0x001fce0000010000 */
[----:B------:R-:W0:Y:S01]  /*4c50*/  MUFU.EX2 R24, R24 ;  /* 0x0000001800187308 */ /* 0x000e220000000800 */
[C---:B--2---:R-:W-:Y:S01]  /*4c60*/  FADD.FTZ R17, R47.reuse, R0 ;  /* 0x000000002f117221 */ /* 0x044fe20000010000 */
[----:B------:R-:W-:Y:S01]  /*4c70*/  F2FP.F16.F32.PACK_AB R203, R47, R46 ;  /* 0x0000002e2fcb723e */ /* 0x000fe200000000ff */
[--C-:B------:R-:W-:Y:S02]  /*4c80*/  IMAD.MOV.U32 R47, RZ, RZ, R151.reuse ;  /* 0x000000ffff2f7224 */ /* 0x100fe400078e0097 */
[----:B------:R-:W-:-:S03]  /*4c90*/  IMAD.MOV.U32 R46, RZ, RZ, R151 ;  /* 0x000000ffff2e7224 */ /* 0x000fc600078e0097 */
[----:B------:R-:W2:Y:S01]  /*4ca0*/  MUFU.EX2 R35, R35 ;  /* 0x0000002300237308 */ /* 0x000ea20000000800 */
[----:B-1----:R-:W-:-:S07]  /*4cb0*/  FADD.FTZ R0, R34, R17 ;  /* 0x0000001122007221 */ /* 0x002fce0000010000 */
[----:B------:R-:W1:Y:S01]  /*4cc0*/  MUFU.EX2 R25, R25 ;  /* 0x0000001900197308 */ /* 0x000e620000000800 */
[----:B0-----:R-:W-:-:S07]  /*4cd0*/  FADD.FTZ R20, R24, R21 ;  /* 0x0000001518147221 */ /* 0x001fce0000010000 */
[----:B------:R-:W0:Y:S01]  /*4ce0*/  MUFU.EX2 R38, R38 ;  /* 0x0000002600267308 */ /* 0x000e220000000800 */
[C---:B--2---:R-:W-:Y:S01]  /*4cf0*/  FADD.FTZ R17, R35.reuse, R0 ;  /* 0x0000000023117221 */ /* 0x044fe20000010000 */
[----:B------:R-:W-:Y:S01]  /*4d00*/  F2FP.F16.F32.PACK_AB R197, R35, R34 ;  /* 0x0000002223c5723e */ /* 0x000fe200000000ff */
[----:B------:R-:W-:Y:S01]  /*4d10*/  IMAD.MOV.U32 R34, RZ, RZ, R151 ;  /* 0x000000ffff227224 */ /* 0x000fe200078e0097 */
[----:B------:R-:W-:-:S04]  /*4d20*/  MOV R35, R151 ;  /* 0x0000009700237202 */ /* 0x000fc80000000f00 */
        /* <DEDUP_REMOVED lines=8> */
[----:B--2---:R-:W-:Y:S01]  /*4db0*/  FADD.FTZ R20, R28, R21 ;  /* 0x000000151c147221 */ /* 0x004fe20000010000 */
[C---:B------:R-:W-:Y:S01]  /*4dc0*/  F2FP.F16.F32.PACK_AB R194, R5.reuse, R28 ;  /* 0x0000001c05c2723e */ /* 0x040fe200000000ff */
[----:B------:R-:W-:Y:S02]  /*4dd0*/  IMAD.MOV.U32 R28, RZ, RZ, R151 ;  /* 0x000000ffff1c7224 */ /* 0x000fe400078e0097 */
[----:B------:R-:W-:-:S03]  /*4de0*/  FADD.FTZ R17, R5, R20 ;  /* 0x0000001405117221 */ /* 0x000fc60000010000 */
[----:B------:R-:W2:Y:S01]  /*4df0*/  MUFU.EX2 R27, R27 ;  /* 0x0000001b001b7308 */ /* 0x000ea20000000800 */
[C---:B-1----:R-:W-:Y:S01]  /*4e00*/  FADD.FTZ R21, R39.reuse, R0 ;  /* 0x0000000027157221 */ /* 0x042fe20000010000 */
[----:B------:R-:W-:Y:S01]  /*4e10*/  F2FP.F16.F32.PACK_AB R199, R39, R38 ;  /* 0x0000002627c7723e */ /* 0x000fe200000000ff */
[--C-:B------:R-:W-:Y:S02]  /*4e20*/  IMAD.MOV.U32 R39, RZ, RZ, R151.reuse ;  /* 0x000000ffff277224 */ /* 0x100fe400078e0097 */
[----:B------:R-:W-:-:S03]  /*4e30*/  IMAD.MOV.U32 R38, RZ, RZ, R151 ;  /* 0x000000ffff267224 */ /* 0x000fc600078e0097 */
[----:B------:R-:W1:Y:S01]  /*4e40*/  MUFU.EX2 R30, R30 ;  /* 0x0000001e001e7308 */ /* 0x000e620000000800 */
[----:B0-----:R-:W-:-:S07]  /*4e50*/  FADD.FTZ R0, R26, R21 ;  /* 0x000000151a007221 */ /* 0x001fce0000010000 */
[----:B------:R0:W3:Y:S01]  /*4e60*/  MUFU.EX2 R195, R2 ;  /* 0x0000000200c37308 */ /* 0x0000e20000000800 */
[C---:B--2---:R-:W-:Y:S01]  /*4e70*/  FADD.FTZ R5, R27.reuse, R0 ;  /* 0x000000001b057221 */ /* 0x044fe20000010000 */
[----:B------:R-:W-:Y:S01]  /*4e80*/  F2FP.F16.F32.PACK_AB R193, R27, R26 ;  /* 0x0000001a1bc1723e */ /* 0x000fe200000000ff */
[----:B------:R-:W-:Y:S01]  /*4e90*/  IMAD.MOV.U32 R27, RZ, RZ, R151 ;  /* 0x000000ffff1b7224 */ /* 0x000fe200078e0097 */
[----:B------:R-:W-:Y:S01]  /*4ea0*/  MOV R26, R151 ;  /* 0x00000097001a7202 */ /* 0x000fe20000000f00 */
[----:B-1----:R-:W-:Y:S01]  /*4eb0*/  FADD.FTZ R0, R30, R5 ;  /* 0x000000051e007221 */ /* 0x002fe20000010000 */
[----:B0-----:R-:W-:-:S03]  /*4ec0*/  IMAD.MOV.U32 R2, RZ, RZ, 0x3f800000 ;  /* 0x3f800000ff027424 */ /* 0x001fc600078e00ff */
[C---:B---3--:R-:W-:Y:S01]  /*4ed0*/  FADD.FTZ R5, R195.reuse, R0 ;  /* 0x00000000c3057221 */ /* 0x048fe20000010000 */
[----:B------:R-:W-:Y:S01]  /*4ee0*/  F2FP.F16.F32.PACK_AB R195, R195, R30 ;  /* 0x0000001ec3c3723e */ /* 0x000fe200000000ff */
[----:B------:R-:W-:Y:S01]  /*4ef0*/  IMAD.MOV.U32 R0, RZ, RZ, 0x3f800000 ;  /* 0x3f800000ff007424 */ /* 0x000fe200078e00ff */
[----:B------:R-:W-:Y:S01]  /*4f00*/  MOV R30, R151 ;  /* 0x00000097001e7202 */ /* 0x000fe20000000f00 */
[----:B------:R-:W-:Y:S06]  /*4f10*/  @!P1 BRA `(.L_x_14) ;  /* 0x0000003c00d49947 */ /* 0x000fec0003800000 */
[----:B------:R-:W-:Y:S01]  /*4f20*/  UIADD3 UR4, UR60, -0x2, URZ ;  /* 0xfffffffe3c047890 */ /* 0x000fe2000fffe03f */
[----:B------:R-:W-:Y:S01]  /*4f30*/  IMAD.MOV.U32 R20, RZ, RZ, R3 ;  /* 0x000000ffff147224 */ /* 0x000fe200078e0003 */
[----:B------:R-:W-:Y:S01]  /*4f40*/  MOV R21, R4 ;  /* 0x0000000400157202 */ /* 0x000fe20000000f00 */
[----:B------:R-:W-:Y:S01]  /*4f50*/  IMAD.MOV.U32 R2, RZ, RZ, 0x3f800000 ;  /* 0x3f800000ff027424 */ /* 0x000fe200078e00ff */
[----:B------:R-:W-:Y:S02]  /*4f60*/  CS2R R150, SRZ ;  /* 0x0000000000967805 */ /* 0x000fe4000001ff00 */
[----:B------:R-:W-:Y:S01]  /*4f70*/  CS2R R146, SRZ ;  /* 0x0000000000927805 */ /* 0x000fe2000001ff00 */
[----:B------:R-:W-:Y:S01]  /*4f80*/  IMAD.U32 R228, RZ, RZ, UR4 ;  /* 0x00000004ffe47e24 */ /* 0x000fe2000f8e00ff */
[----:B------:R-:W-:Y:S02]  /*4f90*/  R2UR UR4, R16 ;  /* 0x00000000100472ca */ /* 0x000fe400000e0000 */
[----:B------:R-:W-:-:S02]  /*4fa0*/  CS2R R142, SRZ ;  /* 0x00000000008e7805 */ /* 0x000fc4000001ff00 */
[----:B------:R-:W-:Y:S02]  /*4fb0*/  CS2R R138, SRZ ;  /* 0x00000000008a7805 */ /* 0x000fe4000001ff00 */
[----:B------:R-:W-:Y:S02]  /*4fc0*/  CS2R R134, SRZ ;  /* 0x0000000000867805 */ /* 0x000fe4000001ff00 */
[----:B------:R-:W-:Y:S02]  /*4fd0*/  CS2R R130, SRZ ;  /* 0x0000000000827805 */ /* 0x000fe4000001ff00 */
[----:B------:R-:W-:Y:S02]  /*4fe0*/  CS2R R126, SRZ ;  /* 0x00000000007e7805 */ /* 0x000fe4000001ff00 */
[----:B------:R-:W-:Y:S02]  /*4ff0*/  CS2R R122, SRZ ;  /* 0x00000000007a7805 */ /* 0x000fe4000001ff00 */
[----:B------:R-:W-:-:S02]  /*5000*/  CS2R R118, SRZ ;  /* 0x0000000000767805 */ /* 0x000fc4000001ff00 */
[----:B------:R-:W-:Y:S02]  /*5010*/  CS2R R114, SRZ ;  /* 0x0000000000727805 */ /* 0x000fe4000001ff00 */
[----:B------:R-:W-:Y:S02]  /*5020*/  CS2R R110, SRZ ;  /* 0x00000000006e7805 */ /* 0x000fe4000001ff00 */
[----:B------:R-:W-:Y:S02]  /*5030*/  CS2R R106, SRZ ;  /* 0x00000000006a7805 */ /* 0x000fe4000001ff00 */
[----:B------:R-:W-:Y:S02]  /*5040*/  CS2R R102, SRZ ;  /* 0x0000000000667805 */ /* 0x000fe4000001ff00 */
[----:B------:R-:W-:Y:S01]  /*5050*/  CS2R R98, SRZ ;  /* 0x0000000000627805 */ /* 0x000fe2000001ff00 */
[----:B------:R-:W-:Y:S01]  /*5060*/  IMAD.U32 R229, RZ, RZ, UR4 ;  /* 0x00000004ffe57e24 */ /* 0x000fe2000f8e00ff */
        /* <DEDUP_REMOVED lines=49> */
[----:B------:R-:W-:Y:S01]  /*5380*/  CS2R R24, SRZ ;  /* 0x0000000000187805 */ /* 0x000fe2000001ff00 */
[----:B------:R-:W-:-:S06]  /*5390*/  UMOV UR39, UR38 ;  /* 0x0000002600277c82 */ /* 0x000fcc0008000000 */
.L_x_25:
[----:B------:R-:W-:Y:S01]  /*53a0*/  R2UR UR5, R229 ;  /* 0x00000000e50572ca */ /* 0x000fe200000e0000 */
[----:B------:R-:W-:-:S04]  /*53b0*/  UISETP.NE.AND UP0, UPT, UR39, 0x1, UPT ;  /* 0x000000012700788c */ /* 0x000fc8000bf05270 */
[----:B------:R-:W-:-:S08]  /*53c0*/  USEL UR4, URZ, 0x1, UP0 ;  /* 0x000000013f047887 */ /* 0x000fd00008000000 */
[----:B------:R-:W-:-:S06]  /*53d0*/  ULOP3.LUT UR4, UR5, UR4, URZ, 0x3c, !UPT ;  /* 0x0000000405047292 */ /* 0x000fcc000f8e3c3f */
[----:B------:R-:W-:Y:S01]  /*53e0*/  MOV R16, UR4 ;  /* 0x0000000400107c02 */ /* 0x000fe20008000f00 */
[----:B------:R-:W-:Y:S06]  /*53f0*/  @!P0 BRA `(.L_x_15) ;  /* 0x0000000000048947 */ /* 0x000fec0003800000 */
[----:B------:R-:W-:Y:S01]  /*5400*/  BPT.TRAP 0x1 ;  /* 0x000000040000795c */ /* 0x000fe20000300000 */
.L_x_15:
[----:B------:R-:W0:Y:S01]  /*5410*/  S2UR UR5, SR_CgaCtaId ;  /* 0x00000000000579c3 */ /* 0x000e220000008800 */
[----:B------:R-:W-:Y:S01]  /*5420*/  R2UR UR4, R16 ;  /* 0x00000000100472ca */ /* 0x000fe200000e0000 */
[----:B------:R-:W-:Y:S01]  /*5430*/  UIADD3 UR38, UR39, 0x1, URZ ;  /* 0x0000000127267890 */ /* 0x000fe2000fffe03f */
[----:B------:R-:W-:-:S03]  /*5440*/  UMOV UR61, 0x400 ;  /* 0x00000400003d7882 */ /* 0x000fc60000000000 */
[----:B------:R-:W-:-:S04]  /*5450*/  UISETP.NE.AND UP0, UPT, UR38, 0x2, UPT ;  /* 0x000000022600788c */ /* 0x000fc8000bf05270 */
[----:B------:R-:W-:-:S04]  /*5460*/  USEL UR38, UR38, URZ, UP0 ;  /* 0x0000003f26267287 */ /* 0x000fc80008000000 */
[----:B------:R-:W-:-:S05]  /*5470*/  IMAD.U32 R3, RZ, RZ, UR4 ;  /* 0x00000004ff037e24 */ /* 0x000fca000f8e00ff */
[----:B------:R-:W-:Y:S01]  /*5480*/  SHF.L.U32 R3, R3, 0x1f, RZ ;  /* 0x0000001f03037819 */ /* 0x000fe200000006ff */
[----:B0-----:R-:W-:-:S04]  /*5490*/  ULEA UR61, UR5, UR61, 0x18 ;  /* 0x0000003d053d7291 */ /* 0x001fc8000f8ec03f */
[----:B------:R-:W-:-:S09]  /*54a0*/  ULEA UR60, UR38, UR61, 0x3 ;  /* 0x0000003d263c7291 */ /* 0x000fd2000f8e183f */
[----:B------:R0:W1:Y:S01]  /*54b0*/  SYNCS.PHASECHK.TRANS64.TRYWAIT P1, [UR60+0x38830], R3 ;  /* 0x03883003ff0075a7 */ /* 0x000062000802017c */
[----:B------:R-:W-:Y:S05]  /*54c0*/  @!P0 BRA `(.L_x_16) ;  /* 0x0000000000048947 */ /* 0x000fea0003800000 */
[----:B------:R-:W-:Y:S01]  /*54d0*/  BPT.TRAP 0x1 ;  /* 0x000000040000795c */ /* 0x000fe20000300000 */
.L_x_16:
[----:B-1----:R-:W-:Y:S05]  /*54e0*/  @P1 BRA `(.L_x_17) ;  /* 0x0000000000081947 */ /* 0x002fea0003800000 */
[----:B------:R-:W1:Y:S02]  /*54f0*/  SYNCS.PHASECHK.TRANS64.TRYWAIT P1, [UR60+0x38830], R3 ;  /* 0x03883003ff0075a7 */ /* 0x000e64000802017c */
[----:B-1----:R-:W-:Y:S05]  /*5500*/  @!P1 BRA `(.L_x_18) ;  /* 0x000000a800489947 */ /* 0x002fea0003800000 */
.L_x_17:
[----:B------:R-:W-:Y:S01]  /*5510*/  R2UR UR4, R18 ;  /* 0x00000000120472ca */ /* 0x000fe200000e0000 */
[----:B------:R-:W-:Y:S01]  /*5520*/  WARPGROUP.ARRIVE ;  /* 0x00000000000079c5 */ /* 0x000fe20000000000 */
[----:B------:R-:W-:Y:S01]  /*5530*/  R2UR UR10, R14 ;  /* 0x000000000e0a72ca */ /* 0x000fe200000e0000 */
[----:B------:R-:W-:Y:S01]  /*5540*/  UMOV UR59, 0x40000040 ;  /* 0x40000040003b7882 */ /* 0x000fe20000000000 */
        /* <DEDUP_REMOVED lines=9> */
[----:B------:R-:W-:Y:S01]  /*55e0*/  UIMAD UR4, UR38, 0xa00, UR4 ;  /* 0x00000a00260478a4 */ /* 0x000fe2000f8e0204 */
[-C--:B------:R-:W-:Y:S01]  /*55f0*/  FMUL.FTZ R24, R24, R0.reuse ;  /* 0x0000000018187220 */ /* 0x080fe20000410000 */
[----:B------:R-:W-:Y:S01]  /*5600*/  UMOV UR56, UR10 ;  /* 0x0000000a00387c82 */ /* 0x000fe20008000000 */
[----:B------:R-:W-:Y:S01]  /*5610*/  UMOV UR43, 0x40000040 ;  /* 0x40000040002b7882 */ /* 0x000fe20000000000 */
[----:B------:R-:W-:Y:S01]  /*5620*/  UMOV UR57, UR11 ;  /* 0x0000000b00397c82 */ /* 0x000fe20008000000 */
[----:B------:R-:W-:Y:S01]  /*5630*/  UIADD3 UR6, UR4, 0x80, URZ ;  /* 0x0000008004067890 */ /* 0x000fe2000fffe03f */
[-C--:B------:R-:W-:Y:S01]  /*5640*/  FMUL.FTZ R25, R25, R0.reuse ;  /* 0x0000000019197220 */ /* 0x080fe20000410000 */
[----:B------:R-:W-:Y:S01]  /*5650*/  UMOV UR58, UR4 ;  /* 0x00000004003a7c82 */ /* 0x000fe20008000000 */
[----:B------:R-:W-:Y:S01]  /*5660*/  UIADD3 UR5, UR4, 0x100, URZ ;  /* 0x0000010004057890 */ /* 0x000fe2000fffe03f */
[----:B------:R-:W-:Y:S01]  /*5670*/  HGMMA.64x16x16.F32 R184, gdesc[UR56], RZ, !UPT, gsb0 ;  /* 0x0020000038b879f0 */ /* 0x000fe2000c0008ff */
[----:B------:R-:W-:Y:S01]  /*5680*/  UMOV UR56, UR10 ;  /* 0x0000000a00387c82 */ /* 0x000fe20008000000 */
[----:B------:R-:W-:Y:S01]  /*5690*/  UMOV UR57, UR11 ;  /* 0x0000000b00397c82 */ /* 0x000fe20008000000 */
[----:B------:R-:W-:Y:S01]  /*56a0*/  UMOV UR58, UR6 ;  /* 0x00000006003a7c82 */ /* 0x000fe20008000000 */
[----:B------:R-:W-:Y:S01]  /*56b0*/  UMOV UR59, 0x40000040 ;  /* 0x40000040003b7882 */ /* 0x000fe20000000000 */
[----:B------:R-:W-:Y:S01]  /*56c0*/  UIADD3 UR6, UR4, 0x180, URZ ;  /* 0x0000018004067890 */ /* 0x000fe2000fffe03f */
[-C--:B------:R-:W-:Y:S01]  /*56d0*/  FMUL.FTZ R28, R28, R0.reuse ;  /* 0x000000001c1c7220 */ /* 0x080fe20000410000 */
        /* <DEDUP_REMOVED lines=12> */
[----:B------:R-:W-:Y:S01]  /*57a0*/  UMOV UR47, 0x40000040 ;  /* 0x40000040002f7882 */ /* 0x000fe20000000000 */
[----:B------:R-:W-:Y:S01]  /*57b0*/  UIADD3 UR50, UR4, 0x782, URZ ;  /* 0x0000078204327890 */ /* 0x000fe2000fffe03f */
[-C--:B------:R-:W-:Y:S01]  /*57c0*/  FMUL.FTZ R41, R41, R0.reuse ;  /* 0x0000000029297220 */ /* 0x080fe20000410000 */
[----:B------:R-:W-:Y:S01]  /*57d0*/  UMOV UR51, 0x40000040 ;  /* 0x4000004000337882 */ /* 0x000fe20000000000 */
[----:B------:R-:W-:Y:S01]  /*57e0*/  UIADD3 UR54, UR4, 0x784, URZ ;  /* 0x0000078404367890 */ /* 0x000fe2000fffe03f */
[-C--:B------:R-:W-:Y:S01]  /*57f0*/  FMUL.FTZ R44, R44, R0.reuse ;  /* 0x000000002c2c7220 */ /* 0x080fe20000410000 */
[----:B------:R-:W-:Y:S01]  /*5800*/  UMOV UR55, 0x40000040 ;  /* 0x4000004000377882 */ /* 0x000fe20000000000 */
[----:B------:R-:W-:Y:S01]  /*5810*/  UMOV UR7, 0x40000040 ;  /* 0x4000004000077882 */ /* 0x000fe20000000000 */
[-C--:B------:R-:W-:Y:S01]  /*5820*/  FMUL.FTZ R45, R45, R0.reuse ;  /* 0x000000002d2d7220 */ /* 0x080fe20000410000 */
        /* <DEDUP_REMOVED lines=23> */
[----:B------:R-:W-:Y:S01]  /*59a0*/  FMUL.FTZ R93, R93, R0 ;  /* 0x000000005d5d7220 */ /* 0x000fe20000410000 */
[----:B------:R-:W-:-:S02]  /*59b0*/  WARPGROUP.DEPBAR.LE gsb0, 0x0 ;  /* 0x00008000000079c5 */ /* 0x000fc40000010000 */
[----:B------:R-:W-:Y:S01]  /*59c0*/  WARPGROUP.ARRIVE ;  /* 0x00000000000079c5 */ /* 0x000fe20000000000 */
[-C--:B------:R-:W-:Y:S01]  /*59d0*/  FMUL.FTZ R96, R96, R0.reuse ;  /* 0x0000000060607220 */ /* 0x080fe20000410000 */
[-C--:B------:R-:W-:Y:S01]  /*59e0*/  FMUL.FTZ R97, R97, R0.reuse ;  /* 0x0000000061617220 */ /* 0x080fe20000410000 */
[-C--:B------:R-:W-:Y:S01]  /*59f0*/  FMUL.FTZ R100, R100, R0.reuse ;  /* 0x0000000064647220 */ /* 0x080fe20000410000 */
[-C--:B------:R-:W-:Y:S01]  /*5a00*/  FMUL.FTZ R101, R101, R0.reuse ;  /* 0x0000000065657220 */ /* 0x080fe20000410000 */
[-C--:B------:R-:W-:Y:S01]  /*5a10*/  FMUL.FTZ R104, R104, R0.reuse ;  /* 0x0000000068687220 */ /* 0x080fe20000410000 */
[----:B------:R-:W-:Y:S01]  /*5a20*/  HGMMA.64x16x16.F32 R176, gdesc[UR56], RZ, !UPT, gsb0 ;  /* 0x0020000038b079f0 */ /* 0x000fe2000c0008ff */
[----:B------:R-:W-:Y:S01]  /*5a30*/  UMOV UR56, UR10 ;  /* 0x0000000a00387c82 */ /* 0x000fe20008000000 */
[----:B------:R-:W-:Y:S01]  /*5a40*/  UMOV UR57, UR11 ;  /* 0x0000000b00397c82 */ /* 0x000fe20008000000 */
[----:B------:R-:W-:Y:S01]  /*5a50*/  UMOV UR58, UR5 ;  /* 0x00000005003a7c82 */ /* 0x000fe20008000000 */
[----:B------:R-:W-:Y:S01]  /*5a60*/  UMOV UR59, 0x40000040 ;  /* 0x40000040003b7882 */ /* 0x000fe20000000000 */
[----:B------:R-:W-:Y:S01]  /*5a70*/  UIADD3 UR5, UR4, 0x200, URZ ;  /* 0x0000020004057890 */ /* 0x000fe2000fffe03f */
        /* <DEDUP_REMOVED lines=103> */
[----:B------:R-:W-:Y:S02]  /*60f0*/  R2UR UR10, R8 ;  /* 0x00000000080a72ca */ /* 0x000fe400000e0000 */
[----:B------:R-:W-:Y:S01]  /*6100*/  R2UR UR11, R9 ;  /* 0x00000000090b72ca */ /* 0x000fe200000e0000 */
[----:B------:R-:W-:Y:S02]  /*6110*/  WARPGROUP.DEPBAR.LE gsb0, 0x0 ;  /* 0x00008000000079c5 */ /* 0x000fe40000010000 */
        /* <DEDUP_REMOVED lines=37> */
[----:B------:R-:W-:Y:S02]  /*6370*/  UIADD3 UR5, UR4, 0x104, URZ ;  /* 0x0000010404057890 */ /* 0x000fe4000fffe03f */
[----:B------:R-:W-:Y:S01]  /*6380*/  UIADD3 UR18, UR4, 0x284, URZ ;  /* 0x0000028404127890 */ /* 0x000fe2000fffe03f */
[----:B------:R-:W-:Y:S01]  /*6390*/  UMOV UR19, 0x40000040 ;  /* 0x4000004000137882 */ /* 0x000fe20000000000 */
        /* <DEDUP_REMOVED lines=142> */
[----:B------:R-:W-:Y:S02]  /*6c80*/  R2UR UR14, R6 ;  /* 0x00000000060e72ca */ /* 0x000fe400000e0000 */
[----:B------:R-:W-:-:S11]  /*6c90*/  R2UR UR15, R7 ;  /* 0x00000000070f72ca */ /* 0x000fd600000e0000 */
        /* <DEDUP_REMOVED lines=252> */
[----:B------:R-:W-:-:S03]  /*7c60*/  UIADD3 UR6, UR4, 0x906, URZ ;  /* 0x0000090604067890 */ /* 0x000fc6000fffe03f */
[----:B------:R-:W-:Y:S01]  /*7c70*/  UMOV UR4, UR14 ;  /* 0x0000000e00047c82 */ /* 0x000fe20008000000 */
        /* <DEDUP_REMOVED lines=24> */
.L_x_19:
[----:B------:R-:W-:Y:S01]  /*7e00*/  R2UR UR5, R229 ;  /* 0x00000000e50572ca */ /* 0x000fe200000e0000 */
[----:B------:R-:W-:-:S12]  /*7e10*/  ULEA UR4, UR39, UR61, 0x3 ;  /* 0x0000003d27047291 */ /* 0x000fd8000f8e183f */
[----:B------:R-:W-:-:S05]  /*7e20*/  IMAD.U32 R0, RZ, RZ, UR5 ;  /* 0x00000005ff007e24 */ /* 0x000fca000f8e00ff */
[----:B------:R-:W-:-:S04]  /*7e30*/  SHF.L.U32 R0, R0, 0x1f, RZ ;  /* 0x0000001f00007819 */ /* 0x000fc800000006ff */
[----:B------:R2:W3:Y:S01]  /*7e40*/  SYNCS.PHASECHK.TRANS64.TRYWAIT P1, [UR4+0x38850], R0 ;  /* 0x03885000ff0075a7 */ /* 0x0004e20008020144 */
[----:B------:R-:W-:Y:S05]  /*7e50*/  @!P0 BRA `(.L_x_20) ;  /* 0x0000000000048947 */ /* 0x000fea0003800000 */
[----:B------:R-:W-:Y:S01]  /*7e60*/  BPT.TRAP 0x1 ;  /* 0x000000040000795c */ /* 0x000fe20000300000 */
.L_x_20:
[----:B---3--:R-:W-:Y:S05]  /*7e70*/  @P1 BRA `(.L_x_21) ;  /* 0x0000000000081947 */ /* 0x008fea0003800000 */
[----:B------:R-:W3:Y:S02]  /*7e80*/  SYNCS.PHASECHK.TRANS64.TRYWAIT P1, [UR4+0x38850], R0 ;  /* 0x03885000ff0075a7 */ /* 0x000ee40008020144 */
[----:B---3--:R-:W-:Y:S05]  /*7e90*/  @!P1 BRA `(.L_x_22) ;  /* 0x0000007c00fc9947 */ /* 0x008fea0003800000 */
.L_x_21:
[----:B------:R-:W-:Y:S01]  /*7ea0*/  UIADD3 UR61, UR61, 0x400, URZ ;  /* 0x000004003d3d7890 */ /* 0x000fe2000fffe03f */
[----:B------:R-:W-:Y:S01]  /*7eb0*/  WARPGROUP.ARRIVE ;  /* 0x00000000000079c5 */ /* 0x000fe20000000000 */
[----:B------:R-:W-:Y:S02]  /*7ec0*/  UMOV UR7, 0x40000040 ;  /* 0x4000004000077882 */ /* 0x000fe40000000000 */
[----:B------:R-:W-:-:S04]  /*7ed0*/  USHF.R.U32.HI UR61, URZ, 0x4, UR61 ;  /* 0x000000043f3d7899 */ /* 0x000fc8000801163d */
[----:B------:R-:W-:-:S04]  /*7ee0*/  ULOP3.LUT UR61, UR61, 0x3fff, URZ, 0xc0, !UPT ;  /* 0x00003fff3d3d7892 */ /* 0x000fc8000f8ec03f */
[----:B------:R-:W-:-:S04]  /*7ef0*/  ULOP3.LUT UR5, UR61, 0x2800000, URZ, 0xfc, !UPT ;  /* 0x028000003d057892 */ /* 0x000fc8000f8efc3f */
[----:B------:R-:W-:-:S07]  /*7f00*/  UIMAD UR5, UR39, 0xa00, UR5 ;  /* 0x00000a00270578a4 */ /* 0x000fce000f8e0205 */
[----:B------:R-:W-:Y:S02]  /*7f10*/  UMOV UR6, UR5 ;  /* 0x0000000500067c82 */ /* 0x000fe40008000000 */
[----:B------:R-:W-:Y:S01]  /*7f20*/  HGMMA.64x256x16.F32 R24, R208, gdesc[UR4].tnspB, R24, gsb0 ;  /* 0x43e00004d0187df0 */ /* 0x000fe20008000818 */
[----:B------:R-:W-:Y:S01]  /*7f30*/  UIADD3 UR6, UR5, 0x80, URZ ;  /* 0x0000008005067890 */ /* 0x000fe2000fffe03f */
[----:B------:R-:W-:Y:S01]  /*7f40*/  UMOV UR7, 0x40000040 ;  /* 0x4000004000077882 */ /* 0x000fe20000000000 */
[----:B------:R-:W-:Y:S02]  /*7f50*/  WARPGROUP.DEPBAR.LE gsb0, 0x0 ;  /* 0x00008000000079c5 */ /* 0x000fe40000010000 */
[----:B------:R-:W-:-:S15]  /*7f60*/  WARPGROUP.ARRIVE ;  /* 0x00000000000079c5 */ /* 0x000fde0000000000 */
[----:B------:R-:W-:-:S08]  /*7f70*/  NOP ;  /* 0x0000000000007918 */ /* 0x000fd00000000000 */
        /* <DEDUP_REMOVED lines=18> */
[----:B------:R-:W-:Y:S03]  /*80a0*/  HGMMA.64x256x16.F32 R24, R192, gdesc[UR4].tnspB, R24, gsb0 ;  /* 0x43e00004c0187df0 */ /* 0x000fe60008000818 */
[----:B------:R-:W-:Y:S02]  /*80b0*/  WARPGROUP.DEPBAR.LE gsb0, 0x0 ;  /* 0x00008000000079c5 */ /* 0x000fe40000010000 */
[----:B------:R-:W-:Y:S05]  /*80c0*/  @!P0 BRA `(.L_x_23) ;  /* 0x0000000000048947 */ /* 0x000fea0003800000 */
[----:B------:R-:W-:Y:S01]  /*80d0*/  BPT.TRAP 0x1 ;  /* 0x000000040000795c */ /* 0x000fe20000300000 */
.L_x_23:
[----:B0-2---:R-:W-:Y:S01]  /*80e0*/  FMNMX.FTZ R0, R184, R21, !PT ;  /* 0x00000015b8007209 */ /* 0x005fe20007810000 */
[----:B------:R-:W-:Y:S01]  /*80f0*/  ULDC UR5, c[0x0][0x988] ;  /* 0x0002620000057ab9 */ /* 0x000fe20000000800 */
[----:B------:R-:W-:Y:S01]  /*8100*/  FMNMX.FTZ R2, R186, R20, !PT ;  /* 0x00000014ba027209 */ /* 0x000fe20007810000 */
[----:B------:R-:W0:Y:S01]  /*8110*/  S2UR UR6, SR_CgaCtaId ;  /* 0x00000000000679c3 */ /* 0x000e220000008800 */
[----:B-1----:R-:W-:Y:S01]  /*8120*/  FMNMX.FTZ R3, R185, R0, !PT ;  /* 0x00000000b9037209 */ /* 0x002fe20007810000 */
[----:B------:R-:W-:Y:S01]  /*8130*/  UIADD3 UR60, UR60, 0x38840, URZ ;  /* 0x000388403c3c7890 */ /* 0x000fe2000fffe03f */
[----:B------:R-:W-:Y:S02]  /*8140*/  FMNMX.FTZ R193, R187, R2, !PT ;  /* 0x00000002bbc17209 */ /* 0x000fe40007810000 */
[----:B------:R-:W-:Y:S02]  /*8150*/  FMNMX.FTZ R0, R188, R3, !PT ;  /* 0x00000003bc007209 */ /* 0x000fe40007810000 */
[----:B------:R-:W-:-:S02]  /*8160*/  FMNMX.FTZ R2, R190, R193, !PT ;  /* 0x000000c1be027209 */ /* 0x000fc40007810000 */
[----:B------:R-:W-:Y:S02]  /*8170*/  FMNMX.FTZ R3, R189, R0, !PT ;  /* 0x00000000bd037209 */ /* 0x000fe40007810000 */
[----:B------:R-:W-:Y:S02]  /*8180*/  FMNMX.FTZ R193, R191, R2, !PT ;  /* 0x00000002bfc17209 */ /* 0x000fe40007810000 */
[----:B------:R-:W-:Y:S02]  /*8190*/  FMNMX.FTZ R0, R176, R3, !PT ;  /* 0x00000003b0007209 */ /* 0x000fe40007810000 */
[----:B------:R-:W-:Y:S02]  /*81a0*/  FMNMX.FTZ R2, R178, R193, !PT ;  /* 0x000000c1b2027209 */ /* 0x000fe40007810000 */
[----:B------:R-:W-:Y:S02]  /*81b0*/  FMNMX.FTZ R3, R177, R0, !PT ;  /* 0x00000000b1037209 */ /* 0x000fe40007810000 */
[----:B------:R-:W-:-:S02]  /*81c0*/  FMNMX.FTZ R193, R179, R2, !PT ;  /* 0x00000002b3c17209 */ /* 0x000fc40007810000 */
[----:B------:R-:W-:Y:S02]  /*81d0*/  FMNMX.FTZ R0, R180, R3, !PT ;  /* 0x00000003b4007209 */ /* 0x000fe40007810000 */
[----:B------:R-:W-:Y:S01]  /*81e0*/  FMNMX.FTZ R2, R182, R193, !PT ;  /* 0x000000c1b6027209 */ /* 0x000fe20007810000 */
[----:B0-----:R-:W-:Y:S01]  /*81f0*/  UPRMT UR60, UR6, 0x654, UR60 ;  /* 0x00000654063c7896 */ /* 0x001fe2000800003c */
[----:B------:R-:W-:Y:S02]  /*8200*/  FMNMX.FTZ R3, R181, R0, !PT ;  /* 0x00000000b5037209 */ /* 0x000fe40007810000 */
[----:B------:R-:W-:Y:S02]  /*8210*/  FMNMX.FTZ R193, R183, R2, !PT ;  /* 0x00000002b7c17209 */ /* 0x000fe40007810000 */
[----:B------:R-:W-:Y:S02]  /*8220*/  FMNMX.FTZ R0, R168, R3, !PT ;  /* 0x00000003a8007209 */ /* 0x000fe40007810000 */
[----:B------:R-:W-:-:S02]  /*8230*/  FMNMX.FTZ R2, R170, R193, !PT ;  /* 0x000000c1aa027209 */ /* 0x000fc40007810000 */
[----:B------:R-:W-:Y:S01]  /*8240*/  FMNMX.FTZ R3, R169, R0, !PT ;  /* 0x00000000a9037209 */ /* 0x000fe20007810000 */
[----:B------:R-:W-:Y:S01]  /*8250*/  SYNCS.ARRIVE.TRANS64.RED.A1T0 RZ, [UR60], RZ ;  /* 0x000000ffffff79a7 */ /* 0x000fe2000810043c */
[----:B------:R-:W-:Y:S02]  /*8260*/  FMNMX.FTZ R193, R171, R2, !PT ;  /* 0x00000002abc17209 */ /* 0x000fe40007810000 */
[----:B------:R-:W-:Y:S02]  /*8270*/  FMNMX.FTZ R0, R172, R3, !PT ;  /* 0x00000003ac007209 */ /* 0x000fe40007810000 */
        /* <DEDUP_REMOVED lines=18> */
[----:B------:R-:W-:-:S03]  /*83a0*/  FMNMX.FTZ R2, R159, R2, !PT ;  /* 0x000000029f027209 */ /* 0x000fc60007810000 */
[----:B------:R-:W0:Y:S04]  /*83b0*/  SHFL.BFLY PT, R3, R0, 0x2, 0x1f ;  /* 0x0c401f0000037f89 */ /* 0x000e2800000e0000 */
[----:B------:R-:W1:Y:S01]  /*83c0*/  SHFL.BFLY PT, R193, R2, 0x2, 0x1f ;  /* 0x0c401f0002c17f89 */ /* 0x000e6200000e0000 */
[----:B0-----:R-:W-:Y:S02]  /*83d0*/  FMNMX.FTZ R192, R0, R3, !PT ;  /* 0x0000000300c07209 */ /* 0x001fe40007810000 */
[----:B-1----:R-:W-:-:S03]  /*83e0*/  FMNMX.FTZ R193, R2, R193, !PT ;  /* 0x000000c102c17209 */ /* 0x002fc60007810000 */
[----:B------:R-:W0:Y:S04]  /*83f0*/  SHFL.BFLY PT, R3, R192, 0x1, 0x1f ;  /* 0x0c201f00c0037f89 */ /* 0x000e2800000e0000 */
[----:B------:R-:W1:Y:S01]  /*8400*/  SHFL.BFLY PT, R194, R193, 0x1, 0x1f ;  /* 0x0c201f00c1c27f89 */ /* 0x000e6200000e0000 */
[----:B0-----:R-:W-:Y:S02]  /*8410*/  FMNMX.FTZ R4, R192, R3, !PT ;  /* 0x00000003c0047209 */ /* 0x001fe40007810000 */
[----:B-1----:R-:W-:-:S03]  /*8420*/  FMNMX.FTZ R3, R193, R194, !PT ;  /* 0x000000c2c1037209 */ /* 0x002fc60007810000 */
[----:B------:R-:W-:Y:S02]  /*8430*/  FADD.FTZ R21, -R4, R21 ;  /* 0x0000001504157221 */ /* 0x000fe40000010100 */
[----:B------:R-:W-:Y:S02]  /*8440*/  FADD.FTZ R20, -R3, R20 ;  /* 0x0000001403147221 */ /* 0x000fe40000010100 */
[----:B------:R-:W-:Y:S02]  /*8450*/  FMUL.FTZ R194, R21, UR5 ;  /* 0x0000000515c27c20 */ /* 0x000fe40008410000 */
[----:B------:R-:W-:Y:S01]  /*8460*/  FMUL.FTZ R2, R20, UR5 ;  /* 0x0000000514027c20 */ /* 0x000fe20008410000 */
[----:B------:R-:W-:Y:S01]  /*8470*/  FMUL.FTZ R20, R4, UR5 ;  /* 0x0000000504147c20 */ /* 0x000fe20008410000 */
[----:B------:R0:W-:Y:S03]  /*8480*/  MUFU.EX2 R0, R194 ;  /* 0x000000c200007308 */ /* 0x0001e60000000800 */
[--C-:B------:R-:W-:Y:S01]  /*8490*/  FFMA.FTZ R208, R185, UR5, -R20.reuse ;  /* 0x00000005b9d07c23 */ /* 0x100fe20008010814 */
        /* <DEDUP_REMOVED lines=17> */
[--C-:B0-----:R-:W-:Y:S01]  /*85b0*/  FFMA.FTZ R194, R156, UR5, -R20.reuse ;  /* 0x000000059cc27c23 */ /* 0x101fe20008010814 */
[----:B------:R-:W-:Y:S01]  /*85c0*/  FFMA.FTZ R153, R157, UR5, -R20 ;  /* 0x000000059d997c23 */ /* 0x000fe20008010814 */
[----:B------:R-:W-:Y:S01]  /*85d0*/  FMUL.FTZ R20, R3, UR5 ;  /* 0x0000000503147c20 */ /* 0x000fe20008410000 */
[----:B------:R-:W0:Y:S03]  /*85e0*/  MUFU.EX2 R21, R21 ;  /* 0x0000001500157308 */ /* 0x000e260000000800 */
[--C-:B------:R-:W-:Y:S01]  /*85f0*/  FFMA.FTZ R209, R186, UR5, -R20.reuse ;  /* 0x00000005bad17c23 */ /* 0x100fe20008010814 */
[--C-:B------:R-:W-:Y:S01]  /*8600*/  FFMA.FTZ R152, R187, UR5, -R20.reuse ;  /* 0x00000005bb987c23 */ /* 0x100fe20008010814 */
[--C-:B------:R-:W-:Y:S01]  /*8610*/  FFMA.FTZ R211, R190, UR5, -R20.reuse ;  /* 0x00000005bed37c23 */ /* 0x100fe20008010814 */
[--C-:B------:R-:W-:Y:S01]  /*8620*/  FFMA.FTZ R156, R191, UR5, -R20.reuse ;  /* 0x00000005bf9c7c23 */ /* 0x100fe20008010814 */
[--C-:B------:R-:W-:Y:S01]  /*8630*/  FFMA.FTZ R205, R178, UR5, -R20.reuse ;  /* 0x00000005b2cd7c23 */ /* 0x100fe20008010814 */
[----:B------:R-:W-:Y:S01]  /*8640*/  MUFU.EX2 R2, R2 ;  /* 0x0000000200027308 */ /* 0x000fe20000000800 */
[--C-:B------:R-:W-:Y:S01]  /*8650*/  FFMA.FTZ R160, R179, UR5, -R20.reuse ;  /* 0x00000005b3a07c23 */ /* 0x100fe20008010814 */
[--C-:B------:R-:W-:Y:S01]  /*8660*/  FFMA.FTZ R207, R182, UR5, -R20.reuse ;  /* 0x00000005b6cf7c23 */ /* 0x100fe20008010814 */
[--C-:B------:R-:W-:Y:S01]  /*8670*/  FFMA.FTZ R164, R183, UR5, -R20.reuse ;  /* 0x00000005b7a47c23 */ /* 0x100fe20008010814 */
[--C-:B------:R-:W-:Y:S01]  /*8680*/  FFMA.FTZ R203, R174, UR5, -R20.reuse ;  /* 0x00000005aecb7c23 */ /* 0x100fe20008010814 */
[--C-:B------:R-:W-:Y:S01]  /*8690*/  FFMA.FTZ R201, R170, UR5, -R20.reuse ;  /* 0x00000005aac97c23 */ /* 0x100fe20008010814 */
[--C-:B------:R-:W-:Y:S01]  /*86a0*/  FFMA.FTZ R168, R171, UR5, -R20.reuse ;  /* 0x00000005aba87c23 */ /* 0x100fe20008010814 */
[--C-:B------:R-:W-:Y:S01]  /*86b0*/  FFMA.FTZ R199, R166, UR5, -R20.reuse ;  /* 0x00000005a6c77c23 */ /* 0x100fe20008010814 */
[----:B------:R-:W1:Y:S01]  /*86c0*/  MUFU.EX2 R209, R209 ;  /* 0x000000d100d17308 */ /* 0x000e620000000800 */
[----:B0-----:R-:W-:Y:S01]  /*86d0*/  FFMA.FTZ R17, R0, R17, R21 ;  /* 0x0000001100117223 */ /* 0x001fe20000010015 */
[--C-:B------:R-:W-:Y:S01]  /*86e0*/  FFMA.FTZ R170, R175, UR5, -R20.reuse ;  /* 0x00000005afaa7c23 */ /* 0x100fe20008010814 */
[--C-:B------:R-:W-:Y:S01]  /*86f0*/  FFMA.FTZ R197, R162, UR5, -R20.reuse ;  /* 0x00000005a2c57c23 */ /* 0x100fe20008010814 */
[--C-:B------:R-:W-:Y:S01]  /*8700*/  FFMA.FTZ R162, R163, UR5, -R20.reuse ;  /* 0x00000005a3a27c23 */ /* 0x100fe20008010814 */
[--C-:B------:R-:W-:Y:S01]  /*8710*/  FFMA.FTZ R193, R154, UR5, -R20.reuse ;  /* 0x000000059ac17c23 */ /* 0x100fe20008010814 */
[----:B------:R-:W-:-:S02]  /*8720*/  FFMA.FTZ R195, R158, UR5, -R20 ;  /* 0x000000059ec37c23 */ /* 0x000fc40008010814 */
[----:B------:R-:W0:Y:S08]  /*8730*/  MUFU.EX2 R208, R208 ;  /* 0x000000d000d07308 */ /* 0x000e300000000800 */
[----:B------:R-:W2:Y:S01]  /*8740*/  MUFU.EX2 R152, R152 ;  /* 0x0000009800987308 */ /* 0x000ea20000000800 */
[----:B-1----:R-:W-:-:S07]  /*8750*/  FFMA.FTZ R5, R2, R5, R209 ;  /* 0x0000000502057223 */ /* 0x002fce00000100d1 */
[----:B------:R-:W1:Y:S01]  /*8760*/  MUFU.EX2 R210, R210 ;  /* 0x000000d200d27308 */ /* 0x000e620000000800 */
[----:B0-----:R-:W-:-:S07]  /*8770*/  FADD.FTZ R17, R208, R17 ;  /* 0x00000011d0117221 */ /* 0x001fce0000010000 */
[----:B------:R-:W0:Y:S01]  /*8780*/  MUFU.EX2 R211, R211 ;  /* 0x000000d300d37308 */ /* 0x000e220000000800 */
[----:B--2---:R-:W-:-:S07]  /*8790*/  FADD.FTZ R172, R152, R5 ;  /* 0x0000000598ac7221 */ /* 0x004fce0000010000 */
[----:B------:R-:W2:Y:S01]  /*87a0*/  MUFU.EX2 R189, R189 ;  /* 0x000000bd00bd7308 */ /* 0x000ea20000000800 */
[----:B-1----:R-:W-:-:S07]  /*87b0*/  FADD.FTZ R174, R210, R17 ;  /* 0x00000011d2ae7221 */ /* 0x002fce0000010000 */
        /* <DEDUP_REMOVED lines=11> */
[----:B-1----:R-:W-:Y:S01]  /*8870*/  FADD.FTZ R17, R185, R166 ;  /* 0x000000a6b9117221 */ /* 0x002fe20000010000 */
[----:B------:R-:W-:-:S06]  /*8880*/  FFMA.FTZ R166, R167, UR5, -R20 ;  /* 0x00000005a7a67c23 */ /* 0x000fcc0008010814 */
        /* <DEDUP_REMOVED lines=15> */
[----:B--2---:R-:W-:Y:S01]  /*8980*/  FADD.FTZ R17, R177, R154 ;  /* 0x0000009ab1117221 */ /* 0x004fe20000010000 */
[--C-:B------:R-:W-:Y:S01]  /*8990*/  FFMA.FTZ R154, R155, UR5, -R20.reuse ;  /* 0x000000059b9a7c23 */ /* 0x100fe20008010814 */
[----:B------:R-:W-:-:S05]  /*89a0*/  FFMA.FTZ R20, R159, UR5, -R20 ;  /* 0x000000059f147c23 */ /* 0x000fca0008010814 */
        /* <DEDUP_REMOVED lines=38> */
[----:B0-----:R-:W-:-:S03]  /*8c10*/  FADD.FTZ R17, R153, R172 ;  /* 0x000000ac99117221 */ /* 0x001fc60000010000 */
[----:B--2---:R-:W-:Y:S01]  /*8c20*/  FADD.FTZ R5, R20, R5 ;  /* 0x0000000514057221 */ /* 0x004fe20000010000 */
[----:B------:R-:W-:Y:S06]  /*8c30*/  @!P0 BRA `(.L_x_24) ;  /* 0x0000000000048947 */ /* 0x000fec0003800000 */
[----:B------:R-:W-:Y:S01]  /*8c40*/  BPT.TRAP 0x1 ;  /* 0x000000040000795c */ /* 0x000fe20000300000 */
.L_x_24:
[----:B------:R-:W0:Y:S01]  /*8c50*/  S2UR UR7, SR_CgaCtaId ;  /* 0x00000000000779c3 */ /* 0x000e220000008800 */
[----:B------:R-:W-:Y:S01]  /*8c60*/  UIADD3 UR4, UR4, 0x38860, URZ ;  /* 0x0003886004047890 */ /* 0x000fe2000fffe03f */
[----:B------:R-:W-:Y:S01]  /*8c70*/  R2UR UR6, R228 ;  /* 0x00000000e40672ca */ /* 0x000fe200000e0000 */
[----:B------:R-:W-:Y:S01]  /*8c80*/  UMOV UR39, UR38 ;  /* 0x0000002600277c82 */ /* 0x000fe20008000000 */
[----:B------:R-:W-:Y:S02]  /*8c90*/  F2FP.F16.F32.PACK_AB R208, R208, R21 ;  /* 0x00000015d0d0723e */ /* 0x000fe400000000ff */
[----:B------:R-:W-:Y:S01]  /*8ca0*/  F2FP.F16.F32.PACK_AB R195, R20, R195 ;  /* 0x000000c314c3723e */ /* 0x000fe200000000ff */
[----:B------:R-:W-:Y:S01]  /*8cb0*/  IMAD.MOV.U32 R20, RZ, RZ, R3 ;  /* 0x000000ffff147224 */ /* 0x000fe200078e0003 */
[----:B------:R-:W-:Y:S02]  /*8cc0*/  F2FP.F16.F32.PACK_AB R209, R152, R209 ;  /* 0x000000d198d1723e */ /* 0x000fe400000000ff */
[----:B------:R-:W-:-:S02]  /*8cd0*/  F2FP.F16.F32.PACK_AB R210, R189, R210 ;  /* 0x000000d2bdd2723e */ /* 0x000fc400000000ff */
[----:B------:R-:W-:Y:S02]  /*8ce0*/  F2FP.F16.F32.PACK_AB R211, R156, R211 ;  /* 0x000000d39cd3723e */ /* 0x000fe400000000ff */
[----:B------:R-:W-:Y:S02]  /*8cf0*/  F2FP.F16.F32.PACK_AB R204, R185, R204 ;  /* 0x000000ccb9cc723e */ /* 0x000fe400000000ff */
[----:B------:R-:W-:Y:S02]  /*8d00*/  ISETP.LT.AND P1, PT, RZ, UR6, PT ;  /* 0x00000006ff007c0c */ /* 0x000fe4000bf21270 */
[----:B------:R-:W-:Y:S02]  /*8d10*/  F2FP.F16.F32.PACK_AB R205, R160, R205 ;  /* 0x000000cda0cd723e */ /* 0x000fe400000000ff */
[----:B------:R-:W-:Y:S02]  /*8d20*/  F2FP.F16.F32.PACK_AB R206, R181, R206 ;  /* 0x000000ceb5ce723e */ /* 0x000fe400000000ff */
[----:B------:R-:W-:Y:S01]  /*8d30*/  F2FP.F16.F32.PACK_AB R207, R164, R207 ;  /* 0x000000cfa4cf723e */ /* 0x000fe200000000ff */
[----:B0-----:R-:W-:Y:S01]  /*8d40*/  UPRMT UR4, UR7, 0x654, UR4 ;  /* 0x0000065407047896 */ /* 0x001fe20008000004 */
[----:B------:R-:W-:-:S02]  /*8d50*/  F2FP.F16.F32.PACK_AB R200, R177, R200 ;  /* 0x000000c8b1c8723e */ /* 0x000fc400000000ff */
[----:B------:R-:W-:Y:S02]  /*8d60*/  F2FP.F16.F32.PACK_AB R201, R168, R201 ;  /* 0x000000c9a8c9723e */ /* 0x000fe400000000ff */
[----:B------:R-:W-:Y:S02]  /*8d70*/  F2FP.F16.F32.PACK_AB R202, R173, R202 ;  /* 0x000000caadca723e */ /* 0x000fe400000000ff */
[----:B------:R-:W-:Y:S02]  /*8d80*/  F2FP.F16.F32.PACK_AB R203, R170, R203 ;  /* 0x000000cbaacb723e */ /* 0x000fe400000000ff */
[----:B------:R-:W-:Y:S01]  /*8d90*/  SYNCS.ARRIVE.TRANS64.RED.A1T0 RZ, [UR4], RZ ;  /* 0x000000ffffff79a7 */ /* 0x000fe20008100404 */
[----:B------:R-:W-:Y:S01]  /*8da0*/  UIADD3 UR4, UR6, -0x1, URZ ;  /* 0xffffffff06047890 */ /* 0x000fe2000fffe03f */
[----:B------:R-:W-:Y:S02]  /*8db0*/  R2UR UR6, R16 ;  /* 0x00000000100672ca */ /* 0x000fe400000e0000 */
[----:B------:R-:W-:-:S02]  /*8dc0*/  F2FP.F16.F32.PACK_AB R196, R169, R196 ;  /* 0x000000c4a9c4723e */ /* 0x000fc400000000ff */
[----:B------:R-:W-:Y:S01]  /*8dd0*/  F2FP.F16.F32.PACK_AB R197, R162, R197 ;  /* 0x000000c5a2c5723e */ /* 0x000fe200000000ff */
[----:B------:R-:W-:Y:S01]  /*8de0*/  IMAD.U32 R228, RZ, RZ, UR4 ;  /* 0x00000004ffe47e24 */ /* 0x000fe2000f8e00ff */
[----:B------:R-:W-:Y:S02]  /*8df0*/  F2FP.F16.F32.PACK_AB R198, R165, R198 ;  /* 0x000000c6a5c6723e */ /* 0x000fe400000000ff */
[----:B------:R-:W-:Y:S02]  /*8e00*/  F2FP.F16.F32.PACK_AB R199, R166, R199 ;  /* 0x000000c7a6c7723e */ /* 0x000fe400000000ff */
[----:B------:R-:W-:Y:S02]  /*8e10*/  F2FP.F16.F32.PACK_AB R192, R161, R192 ;  /* 0x000000c0a1c0723e */ /* 0x000fe400000000ff */
[----:B------:R-:W-:Y:S01]  /*8e20*/  F2FP.F16.F32.PACK_AB R193, R154, R193 ;  /* 0x000000c19ac1723e */ /* 0x000fe200000000ff */
[----:B------:R-:W-:Y:S01]  /*8e30*/  IMAD.U32 R229, RZ, RZ, UR6 ;  /* 0x00000006ffe57e24 */ /* 0x000fe2000f8e00ff */
[----:B------:R-:W-:-:S02]  /*8e40*/  F2FP.F16.F32.PACK_AB R194, R153, R194 ;  /* 0x000000c299c2723e */ /* 0x000fc400000000ff */
[----:B------:R-:W-:Y:S01]  /*8e50*/  MOV R21, R4 ;  /* 0x0000000400157202 */ /* 0x000fe20000000f00 */
[----:B------:R-:W-:Y:S06]  /*8e60*/  @P1 BRA `(.L_x_25) ;  /* 0xffffffc4004c1947 */ /* 0x000fec000383ffff */
.L_x_14:
[----:B------:R-:W-:Y:S06]  /*8e70*/  BAR.ARV 0x8, 0x180 ;  /* 0x0206000000007b1d */ /* 0x000fec0000002000 */
        /* <DEDUP_REMOVED lines=128> */
[----:B------:R-:W-:Y:S06]  /*9680*/  @!P0 BRA `(.L_x_26) ;  /* 0x0000000000048947 */ /* 0x000fec0003800000 */
[----:B------:R-:W-:Y:S01]  /*9690*/  BPT.TRAP 0x1 ;  /* 0x000000040000795c */ /* 0x000fe20000300000 */
.L_x_26:
[----:B------:R-:W0:Y:S01]  /*96a0*/  S2UR UR13, SR_CgaCtaId ;  /* 0x00000000000d79c3 */ /* 0x000e220000008800 */
[----:B------:R-:W-:Y:S01]  /*96b0*/  R2UR UR6, R16 ;  /* 0x00000000100672ca */ /* 0x000fe200000e0000 */
[----:B------:R-:W-:-:S12]  /*96c0*/  UMOV UR4, 0x400 ;  /* 0x0000040000047882 */ /* 0x000fd80000000000 */
[----:B------:R-:W-:-:S05]  /*96d0*/  IMAD.U32 R0, RZ, RZ, UR6 ;  /* 0x00000006ff007e24 */ /* 0x000fca000f8e00ff */
[----:B------:R-:W-:Y:S01]  /*96e0*/  SHF.L.U32 R0, R0, 0x1f, RZ ;  /* 0x0000001f00007819 */ /* 0x000fe200000006ff */
[----:B0-----:R-:W-:-:S04]  /*96f0*/  ULEA UR4, UR13, UR4, 0x18 ;  /* 0x000000040d047291 */ /* 0x001fc8000f8ec03f */
[----:B------:R-:W-:-:S09]  /*9700*/  ULEA UR12, UR38, UR4, 0x3 ;  /* 0x00000004260c7291 */ /* 0x000fd2000f8e183f */
[----:B------:R0:W1:Y:S01]  /*9710*/  SYNCS.PHASECHK.TRANS64.TRYWAIT P1, [UR12+0x38850], R0 ;  /* 0x03885000ff0075a7 */ /* 0x000062000802014c */
[----:B------:R-:W-:Y:S05]  /*9720*/  @!P0 BRA `(.L_x_27) ;  /* 0x0000000000048947 */ /* 0x000fea0003800000 */
[----:B------:R-:W-:Y:S01]  /*9730*/  BPT.TRAP 0x1 ;  /* 0x000000040000795c */ /* 0x000fe20000300000 */
.L_x_27:
[----:B-1----:R-:W-:Y:S05]  /*9740*/  @P1 BRA `(.L_x_28) ;  /* 0x0000000000081947 */ /* 0x002fea0003800000 */
[----:B------:R-:W1:Y:S02]  /*9750*/  SYNCS.PHASECHK.TRANS64.TRYWAIT P1, [UR12+0x38850], R0 ;  /* 0x03885000ff0075a7 */ /* 0x000e64000802014c */
[----:B-1----:R-:W-:Y:S05]  /*9760*/  @!P1 BRA `(.L_x_29) ;  /* 0x0000006400e09947 */ /* 0x002fea0003800000 */
.L_x_28:
[----:B------:R-:W-:Y:S01]  /*9770*/  UIADD3 UR6, UR4, 0x400, URZ ;  /* 0x0000040004067890 */ /* 0x000fe2000fffe03f */
[----:B------:R-:W-:Y:S01]  /*9780*/  WARPGROUP.ARRIVE ;  /* 0x00000000000079c5 */ /* 0x000fe20000000000 */
[----:B------:R-:W-:Y:S01]  /*9790*/  UMOV UR7, 0x40000040 ;  /* 0x4000004000077882 */ /* 0x000fe20000000000 */
[----:B------:R-:W-:Y:S01]  /*97a0*/  UMOV UR11, 0x40000040 ;  /* 0x40000040000b7882 */ /* 0x000fe20000000000 */
[----:B------:R-:W-:Y:S01]  /*97b0*/  USHF.R.U32.HI UR6, URZ, 0x4, UR6 ;  /* 0x000000043f067899 */ /* 0x000fe20008011606 */
[----:B01----:R-:W0:Y:S01]  /*97c0*/  SHFL.BFLY PT, R0, R17, 0x2, 0x1f ;  /* 0x0c401f0011007f89 */ /* 0x003e2200000e0000 */
[----:B------:R-:W-:Y:S01]  /*97d0*/  MOV R6, RZ ;  /* 0x000000ff00067202 */ /* 0x000fe20000000f00 */
[----:B------:R-:W-:Y:S01]  /*97e0*/  IMAD.U32 R13, RZ, RZ, UR5 ;  /* 0x00000005ff0d7e24 */ /* 0x000fe2000f8e00ff */
[----:B------:R-:W-:Y:S01]  /*97f0*/  ULOP3.LUT UR6, UR6, 0x3fff, URZ, 0xc0, !UPT ;  /* 0x00003fff06067892 */ /* 0x000fe2000f8ec03f */
[----:B------:R-:W1:Y:S03]  /*9800*/  SHFL.BFLY PT, R2, R5, 0x2, 0x1f ;  /* 0x0c401f0005027f89 */ /* 0x000e6600000e0000 */
[----:B------:R-:W-:-:S04]  /*9810*/  ULOP3.LUT UR6, UR6, 0x2800000, URZ, 0xfc, !UPT ;  /* 0x0280000006067892 */ /* 0x000fc8000f8efc3f */
[----:B------:R-:W-:-:S04]  /*9820*/  UIMAD UR6, UR38, 0xa00, UR6 ;  /* 0x00000a00260678a4 */ /* 0x000fc8000f8e0206 */
[----:B------:R-:W-:-:S05]  /*9830*/  UIADD3 UR8, UR6, 0x80, URZ ;  /* 0x0000008006087890 */ /* 0x000fca000fffe03f */
[----:B------:R-:W-:Y:S01]  /*9840*/  HGMMA.64x256x16.F32 R24, R208, gdesc[UR4].tnspB, R24, gsb0 ;  /* 0x43e00004d0187df0 */ /* 0x000fe20008000818 */
[----:B------:R-:W-:Y:S01]  /*9850*/  UMOV UR7, 0x40000040 ;  /* 0x4000004000077882 */ /* 0x000fe20000000000 */
[----:B------:R-:W-:Y:S01]  /*9860*/  UMOV UR10, UR8 ;  /* 0x00000008000a7c82 */ /* 0x000fe20008000000 */
[----:B------:R-:W-:Y:S01]  /*9870*/  UIADD3 UR8, UR6, 0x100, URZ ;  /* 0x0000010006087890 */ /* 0x000fe2000fffe03f */
[----:B0-----:R-:W-:Y:S01]  /*9880*/  FADD.FTZ R0, R0, R17 ;  /* 0x0000001100007221 */ /* 0x001fe20000010000 */
[----:B-1----:R-:W-:-:S04]  /*9890*/  FADD.FTZ R2, R2, R5 ;  /* 0x0000000502027221 */ /* 0x002fc80000010000 */
[----:B------:R-:W0:Y:S01]  /*98a0*/  SHFL.BFLY PT, R7, R0, 0x1, 0x1f ;  /* 0x0c201f0000077f89 */ /* 0x000e2200000e0000 */
[----:B------:R-:W-:-:S03]  /*98b0*/  IMAD.MOV.U32 R5, RZ, RZ, RZ ;  /* 0x000000ffff057224 */ /* 0x000fc600078e00ff */
[----:B------:R-:W1:Y:S01]  /*98c0*/  SHFL.BFLY PT, R9, R2, 0x1, 0x1f ;  /* 0x0c201f0002097f89 */ /* 0x000e6200000e0000 */
[----:B0-----:R-:W-:Y:S01]  /*98d0*/  FADD.FTZ R11, R0, R7 ;  /* 0x00000007000b7221 */ /* 0x001fe20000010000 */
[----:B------:R-:W-:Y:S02]  /*98e0*/  IMAD.U32 R7, RZ, RZ, UR5 ;  /* 0x00000005ff077e24 */ /* 0x000fe4000f8e00ff */
[----:B------:R-:W-:Y:S02]  /*98f0*/  IMAD.MOV.U32 R0, RZ, RZ, -0x800000 ;  /* 0xff800000ff007424 */ /* 0x000fe400078e00ff */
[----:B-1----:R-:W-:Y:S01]  /*9900*/  FADD.FTZ R12, R2, R9 ;  /* 0x00000009020c7221 */ /* 0x002fe20000010000 */
[----:B------:R-:W-:Y:S02]  /*9910*/  FSETP.NE.FTZ.AND P1, PT, R11, RZ, PT ;  /* 0x000000ff0b00720b */ /* 0x000fe40003f35000 */
[----:B------:R-:W-:Y:S02]  /*9920*/  MOV R2, 0xff800000 ;  /* 0xff80000000027802 */ /* 0x000fe40000000f00 */
[----:B------:R-:W-:-:S09]  /*9930*/  FSETP.NE.FTZ.AND P2, PT, R12, RZ, PT ;  /* 0x000000ff0c00720b */ /* 0x000fd20003f55000 */
[----:B------:R-:W0:Y:S01]  /*9940*/  @P1 MUFU.LG2 R8, R11 ;  /* 0x0000000b00081308 */ /* 0x000e220000000c00 */
[----:B------:R-:W-:-:S03]  /*9950*/  @P1 FMUL.FTZ R7, R7, 0.69314718246459960938 ;  /* 0x3f31721807071820 */ /* 0x000fc60000410000 */
[----:B------:R-:W-:-:S04]  /*9960*/  @P2 FMUL.FTZ R13, R13, 0.69314718246459960938 ;  /* 0x3f3172180d0d2820 */ /* 0x000fc80000410000 */
[----:B------:R-:W1:Y:S08]  /*9970*/  @P2 MUFU.LG2 R9, R12 ;  /* 0x0000000c00092308 */ /* 0x000e700000000c00 */
[----:B------:R2:W3:Y:S01]  /*9980*/  @P1 MUFU.RCP R6, R11 ;  /* 0x0000000b00061308 */ /* 0x0004e20000001000 */
[----:B0-----:R-:W-:-:S04]  /*9990*/  @P1 FMUL.FTZ R8, R8, 0.69314718246459960938 ;  /* 0x3f31721808081820 */ /* 0x001fc80000410000 */
[----:B------:R-:W-:-:S03]  /*99a0*/  @P1 FFMA.FTZ R2, R7, R4, R8 ;  /* 0x0000000407021223 */ /* 0x000fc60000010008 */
[----:B------:R2:W0:Y:S01]  /*99b0*/  @P2 MUFU.RCP R5, R12 ;  /* 0x0000000c00052308 */ /* 0x0004220000001000 */
[----:B-1----:R-:W-:-:S04]  /*99c0*/  @P2 FMUL.FTZ R10, R9, 0.69314718246459960938 ;  /* 0x3f317218090a2820 */ /* 0x002fc80000410000 */
[----:B------:R-:W-:Y:S01]  /*99d0*/  @P2 FFMA.FTZ R0, R13, R3, R10 ;  /* 0x000000030d002223 */ /* 0x000fe2000001000a */
[----:B------:R-:W-:Y:S02]  /*99e0*/  WARPGROUP.DEPBAR.LE gsb0, 0x0 ;  /* 0x00008000000079c5 */ /* 0x000fe40000010000 */
[----:B------:R-:W-:-:S06]  /*99f0*/  WARPGROUP.ARRIVE ;  /* 0x00000000000079c5 */ /* 0x000fcc0000000000 */
[----:B------:R-:W-:Y:S01]  /*9a00*/  HGMMA.64x256x16.F32 R24, R204, gdesc[UR8].tnspB, R24, gsb0 ;  /* 0x43e00008cc187df0 */ /* 0x000fe20008000818 */
[----:B------:R-:W-:Y:S01]  /*9a10*/  UMOV UR10, UR8 ;  /* 0x00000008000a7c82 */ /* 0x000fe20008000000 */
[----:B------:R-:W-:Y:S01]  /*9a20*/  UMOV UR11, 0x40000040 ;  /* 0x40000040000b7882 */ /* 0x000fe20000000000 */
[----:B------:R-:W-:Y:S02]  /*9a30*/  UIADD3 UR8, UR6, 0x180, URZ ;  /* 0x0000018006087890 */ /* 0x000fe4000fffe03f */
[----:B------:R-:W-:Y:S01]  /*9a40*/  UIADD3 UR6, UR6, 0x200, URZ ;  /* 0x0000020006067890 */ /* 0x000fe2000fffe03f */
[----:B------:R-:W-:Y:S02]  /*9a50*/  WARPGROUP.DEPBAR.LE gsb0, 0x0 ;  /* 0x00008000000079c5 */ /* 0x000fe40000010000 */
[----:B------:R-:W-:-:S15]  /*9a60*/  WARPGROUP.ARRIVE ;  /* 0x00000000000079c5 */ /* 0x000fde0000000000 */
[----:B------:R-:W-:-:S05]  /*9a70*/  NOP ;  /* 0x0000000000007918 */ /* 0x000fca0000000000 */
[----:B------:R-:W-:Y:S01]  /*9a80*/  HGMMA.64x256x16.F32 R24, R200, gdesc[UR8].tnspB, R24, gsb0 ;  /* 0x43e00008c8187df0 */ /* 0x000fe20008000818 */
[----:B------:R-:W-:Y:S01]  /*9a90*/  UMOV UR10, UR8 ;  /* 0x00000008000a7c82 */ /* 0x000fe20008000000 */
[----:B------:R-:W-:Y:S01]  /*9aa0*/  UMOV UR11, 0x40000040 ;  /* 0x40000040000b7882 */ /* 0x000fe20000000000 */
[----:B------:R-:W-:Y:S02]  /*9ab0*/  WARPGROUP.DEPBAR.LE gsb0, 0x0 ;  /* 0x00008000000079c5 */ /* 0x000fe40000010000 */
[----:B------:R-:W-:-:S15]  /*9ac0*/  WARPGROUP.ARRIVE ;  /* 0x00000000000079c5 */ /* 0x000fde0000000000 */
[----:B------:R-:W-:-:S08]  /*9ad0*/  NOP ;  /* 0x0000000000007918 */ /* 0x000fd00000000000 */
[----:B------:R-:W-:Y:S03]  /*9ae0*/  HGMMA.64x256x16.F32 R24, R196, gdesc[UR8].tnspB, R24, gsb0 ;  /* 0x43e00008c4187df0 */ /* 0x000fe60008000818 */
[----:B------:R-:W-:Y:S02]  /*9af0*/  WARPGROUP.DEPBAR.LE gsb0, 0x0 ;  /* 0x00008000000079c5 */ /* 0x000fe40000010000 */
[----:B------:R-:W-:-:S15]  /*9b00*/  WARPGROUP.ARRIVE ;  /* 0x00000000000079c5 */ /* 0x000fde0000000000 */
[----:B------:R-:W-:-:S08]  /*9b10*/  NOP ;  /* 0x0000000000007918 */ /* 0x000fd00000000000 */
[----:B------:R-:W-:Y:S03]  /*9b20*/  HGMMA.64x256x16.F32 R24, R192, gdesc[UR4].tnspB, R24, gsb0 ;  /* 0x43e00004c0187df0 */ /* 0x000fe60008000818 */
[----:B------:R-:W-:Y:S02]  /*9b30*/  WARPGROUP.DEPBAR.LE gsb0, 0x0 ;  /* 0x00008000000079c5 */ /* 0x000fe40000010000 */
[----:B0-23--:R-:W-:Y:S05]  /*9b40*/  @!P0 BRA `(.L_x_30) ;  /* 0x0000000000048947 */ /* 0x00dfea0003800000 */
[----:B------:R-:W-:Y:S01]  /*9b50*/  BPT.TRAP 0x1 ;  /* 0x000000040000795c */ /* 0x000fe20000300000 */
.L_x_30:
[----:B------:R-:W0:Y:S01]  /*9b60*/  S2UR UR5, SR_SWINHI ;  /* 0x00000000000579c3 */ /* 0x000e220000002f00 */
        /* <DEDUP_REMOVED lines=23> */
[----:B------:R-:W-:Y:S01]  /*9ce0*/  UMOV UR6, UR4 ;  /* 0x0000000400067c82 */ /* 0x000fe20008000000 */
[----:B0-----:R-:W-:Y:S01]  /*9cf0*/  UMOV UR7, UR5 ;  /* 0x0000000500077c82 */ /* 0x001fe20008000000 */
[----:B------:R-:W-:Y:S01]  /*9d00*/  FMUL.FTZ R43, R43, R5 ;  /* 0x000000052b2b7220 */ /* 0x000fe20000410000 */
[----:B------:R-:W-:-:S02]  /*9d10*/  IMAD.U32 R160, RZ, RZ, UR6 ;  /* 0x00000006ffa07e24 */ /* 0x000fc4000f8e00ff */
[-C--:B------:R-:W-:Y:S01]  /*9d20*/  FMUL.FTZ R42, R42, R5.reuse ;  /* 0x000000052a2a7220 */ /* 0x080fe20000410000 */
[----:B------:R-:W-:Y:S02]  /*9d30*/  IMAD.U32 R161, RZ, RZ, UR7 ;  /* 0x00000007ffa17e24 */ /* 0x000fe4000f8e00ff */
[-C--:B------:R-:W-:Y:S01]  /*9d40*/  FMUL.FTZ R47, R47, R5.reuse ;  /* 0x000000052f2f7220 */ /* 0x080fe20000410000 */
[-C--:B------:R-:W-:Y:S01]  /*9d50*/  FMUL.FTZ R46, R46, R5.reuse ;  /* 0x000000052e2e7220 */ /* 0x080fe20000410000 */
[----:B------:R-:W-:Y:S01]  /*9d60*/  FMUL.FTZ R51, R51, R5 ;  /* 0x0000000533337220 */ /* 0x000fe20000410000 */
[----:B------:R-:W-:-:S04]  /*9d70*/  IMAD.WIDE R20, R224, 0x2, R160 ;  /* 0x00000002e0147825 */ /* 0x000fc800078e02a0 */
[-C--:B------:R-:W-:Y:S01]  /*9d80*/  FMUL.FTZ R50, R50, R5.reuse ;  /* 0x0000000532327220 */ /* 0x080fe20000410000 */
[-C--:B------:R-:W-:Y:S01]  /*9d90*/  FMUL.FTZ R55, R55, R5.reuse ;  /* 0x0000000537377220 */ /* 0x080fe20000410000 */
[-C--:B------:R-:W-:Y:S01]  /*9da0*/  FMUL.FTZ R54, R54, R5.reuse ;  /* 0x0000000536367220 */ /* 0x080fe20000410000 */
[-C--:B------:R-:W-:Y:S01]  /*9db0*/  FMUL.FTZ R59, R59, R5.reuse ;  /* 0x000000053b3b7220 */ /* 0x080fe20000410000 */
[----:B------:R-:W-:Y:S01]  /*9dc0*/  IADD3 R9, P3, R20, 0xc060, RZ ;  /* 0x0000c06014097810 */ /* 0x000fe20007f7e0ff */
[-C--:B------:R-:W-:Y:S01]  /*9dd0*/  FMUL.FTZ R58, R58, R5.reuse ;  /* 0x000000053a3a7220 */ /* 0x080fe20000410000 */
[-C--:B------:R-:W-:Y:S01]  /*9de0*/  FMUL.FTZ R63, R63, R5.reuse ;  /* 0x000000053f3f7220 */ /* 0x080fe20000410000 */
[-C--:B------:R-:W-:Y:S01]  /*9df0*/  FMUL.FTZ R62, R62, R5.reuse ;  /* 0x000000053e3e7220 */ /* 0x080fe20000410000 */
[----:B------:R-:W-:Y:S01]  /*9e00*/  LOP3.LUT R4, R9, 0x380, RZ, 0xc0, !PT ;  /* 0x0000038009047812 */ /* 0x000fe200078ec0ff */
        /* <DEDUP_REMOVED lines=41> */
[----:B------:R-:W-:Y:S01]  /*a0a0*/  LEA R7, R218, R19, 0x6 ;  /* 0x00000013da077211 */ /* 0x000fe200078e30ff */
[-C--:B------:R-:W-:Y:S01]  /*a0b0*/  FMUL.FTZ R169, R146, R5.reuse ;  /* 0x0000000592a97220 */ /* 0x080fe20000410000 */
[-C--:B------:R-:W-:Y:S01]  /*a0c0*/  FMUL.FTZ R170, R151, R5.reuse ;  /* 0x0000000597aa7220 */ /* 0x080fe20000410000 */
[----:B------:R-:W-:Y:S01]  /*a0d0*/  FMUL.FTZ R172, R150, R5 ;  /* 0x0000000596ac7220 */ /* 0x000fe20000410000 */
[-C--:B------:R-:W-:Y:S01]  /*a0e0*/  FMUL.FTZ R195, R61, R6.reuse ;  /* 0x000000063dc37220 */ /* 0x080fe20000410000 */
[-C--:B------:R-:W-:Y:S01]  /*a0f0*/  FMUL.FTZ R194, R65, R6.reuse ;  /* 0x0000000641c27220 */ /* 0x080fe20000410000 */
[----:B------:R-:W-:Y:S01]  /*a100*/  FMUL.FTZ R193, R69, R6 ;  /* 0x0000000645c17220 */ /* 0x000fe20000410000 */
[----:B------:R-:W-:Y:S01]  /*a110*/  SHF.R.U64 R4, R4, 0x3, RZ ;  /* 0x0000000304047819 */ /* 0x000fe200000012ff */
[----:B------:R-:W-:Y:S01]  /*a120*/  IMAD.X R5, RZ, RZ, R21, P3 ;  /* 0x000000ffff057224 */ /* 0x000fe200018e0615 */
[C---:B------:R-:W-:Y:S01]  /*a130*/  IADD3 R107, P4, R20.reuse, 0xc040, RZ ;  /* 0x0000c040146b7810 */ /* 0x040fe20007f9e0ff */
[----:B------:R-:W-:Y:S01]  /*a140*/  IMAD.WIDE R160, R7, 0x2, R160 ;  /* 0x0000000207a07825 */ /* 0x000fe200078e02a0 */
[----:B------:R-:W-:-:S03]  /*a150*/  IADD3 R73, P5, R20, 0xc020, RZ ;  /* 0x0000c02014497810 */ /* 0x000fc60007fbe0ff */
[-C--:B------:R-:W-:Y:S01]  /*a160*/  FMUL.FTZ R171, R32, R6.reuse ;  /* 0x0000000620ab7220 */ /* 0x080fe20000410000 */
[C---:B------:R-:W-:Y:S01]  /*a170*/  IADD3 R33, P1, R20.reuse, 0x20, RZ ;  /* 0x0000002014217810 */ /* 0x040fe20007f3e0ff */
[-C--:B------:R-:W-:Y:S01]  /*a180*/  FMUL.FTZ R197, R53, R6.reuse ;  /* 0x0000000635c57220 */ /* 0x080fe20000410000 */
[----:B------:R-:W-:Y:S01]  /*a190*/  IADD3 R64, P2, R20, 0x8040, RZ ;  /* 0x0000804014407810 */ /* 0x000fe20007f5e0ff */
[-C--:B------:R-:W-:Y:S01]  /*a1a0*/  FMUL.FTZ R181, R52, R6.reuse ;  /* 0x0000000634b57220 */ /* 0x080fe20000410000 */
[C---:B------:R-:W-:Y:S01]  /*a1b0*/  IADD3 R69, P6, R20.reuse, 0xc000, RZ ;  /* 0x0000c00014457810 */ /* 0x040fe20007fde0ff */
[-C--:B------:R-:W-:Y:S01]  /*a1c0*/  FMUL.FTZ R196, R57, R6.reuse ;  /* 0x0000000639c47220 */ /* 0x080fe20000410000 */
[----:B------:R-:W-:Y:S01]  /*a1d0*/  IADD3 R65, P0, R20, 0x8060, RZ ;  /* 0x0000806014417810 */ /* 0x000fe20007f1e0ff */
[-C--:B------:R-:W-:Y:S01]  /*a1e0*/  FMUL.FTZ R179, R60, R6.reuse ;  /* 0x000000063cb37220 */ /* 0x080fe20000410000 */
[C---:B------:R-:W-:Y:S01]  /*a1f0*/  IADD3 R61, P3, R20.reuse, 0x8020, RZ ;  /* 0x00008020143d7810 */ /* 0x040fe20007f7e0ff */
[--C-:B------:R-:W-:Y:S01]  /*a200*/  IMAD.X R7, RZ, RZ, R21.reuse, P4 ;  /* 0x000000ffff077224 */ /* 0x100fe200020e0615 */
[----:B------:R-:W-:Y:S01]  /*a210*/  LOP3.LUT R131, R20, 0x380, RZ, 0xc0, !PT ;  /* 0x0000038014837812 */ /* 0x000fe200078ec0ff */
[--C-:B------:R-:W-:Y:S01]  /*a220*/  IMAD.X R15, RZ, RZ, R21.reuse, P1 ;  /* 0x000000ffff0f7224 */ /* 0x100fe200008e0615 */
[----:B------:R-:W-:Y:S01]  /*a230*/  LOP3.LUT R4, R4, R9, RZ, 0x3c, !PT ;  /* 0x0000000904047212 */ /* 0x000fe200078e3cff */
[--C-:B------:R-:W-:Y:S01]  /*a240*/  IMAD.X R9, RZ, RZ, R21.reuse, P5 ;  /* 0x000000ffff097224 */ /* 0x100fe200028e0615 */
[-C--:B------:R-:W-:Y:S01]  /*a250*/  IADD3.X R11, RZ, R21.reuse, RZ, P6, !PT ;  /* 0x00000015ff0b7210 */ /* 0x080fe200037fe4ff */
[--C-:B------:R-:W-:Y:S01]  /*a260*/  IMAD.X R135, RZ, RZ, R21.reuse, P2 ;  /* 0x000000ffff877224 */ /* 0x100fe200010e0615 */
[-C--:B------:R-:W-:Y:S01]  /*a270*/  IADD3.X R139, RZ, R21.reuse, RZ, P3, !PT ;  /* 0x00000015ff8b7210 */ /* 0x080fe20001ffe4ff */
[----:B------:R-:W-:Y:S01]  /*a280*/  FMUL.FTZ R180, R56, R6 ;  /* 0x0000000638b47220 */ /* 0x000fe20000410000 */
[C---:B------:R-:W-:Y:S01]  /*a290*/  IADD3 R60, P4, R20.reuse, 0x8000, RZ ;  /* 0x00008000143c7810 */ /* 0x040fe20007f9e0ff */
[--C-:B------:R-:W-:Y:S01]  /*a2a0*/  IMAD.X R13, RZ, RZ, R21.reuse, P0 ;  /* 0x000000ffff0d7224 */ /* 0x100fe200000e0615 */
[C---:B------:R-:W-:Y:S01]  /*a2b0*/  IADD3 R57, P5, R20.reuse, 0x4060, RZ ;  /* 0x0000406014397810 */ /* 0x040fe20007fbe0ff */
[----:B------:R-:W-:Y:S01]  /*a2c0*/  ULDC UR10, c[0x0][0xc44] ;  /* 0x00031100000a7ab9 */ /* 0x000fe20000000800 */
[C---:B------:R-:W-:Y:S01]  /*a2d0*/  IADD3 R53, P6, R20.reuse, 0x40, RZ ;  /* 0x0000004014357810 */ /* 0x040fe20007fde0ff */
[--C-:B------:R-:W-:Y:S01]  /*a2e0*/  IMAD.X R143, RZ, RZ, R21.reuse, P4 ;  /* 0x000000ffff8f7224 */ /* 0x100fe200020e0615 */
[C---:B------:R-:W-:Y:S01]  /*a2f0*/  IADD3 R52, P1, R20.reuse, 0x4020, RZ ;  /* 0x0000402014347810 */ /* 0x040fe20007f3e0ff */
[--C-:B------:R-:W-:Y:S01]  /*a300*/  IMAD.X R147, RZ, RZ, R21.reuse, P5 ;  /* 0x000000ffff937224 */ /* 0x100fe200028e0615 */
[C---:B------:R-:W-:Y:S01]  /*a310*/  IADD3 R32, P2, R20.reuse, 0x4000, RZ ;  /* 0x0000400014207810 */ /* 0x040fe20007f5e0ff */
[--C-:B------:R-:W-:Y:S01]  /*a320*/  IMAD.X R151, RZ, RZ, R21.reuse, P6 ;  /* 0x000000ffff977224 */ /* 0x100fe200030e0615 */
[----:B------:R-:W-:Y:S01]  /*a330*/  IADD3 R30, P3, R20, 0x60, RZ ;  /* 0x00000060141e7810 */ /* 0x000fe20007f7e0ff */
[--C-:B------:R-:W-:Y:S01]  /*a340*/  IMAD.X R155, RZ, RZ, R21.reuse, P1 ;  /* 0x000000ffff9b7224 */ /* 0x100fe200008e0615 */
[----:B------:R-:W-:Y:S01]  /*a350*/  SHF.R.U64 R131, R131, 0x3, RZ ;  /* 0x0000000383837819 */ /* 0x000fe200000012ff */
[--C-:B------:R-:W-:Y:S01]  /*a360*/  IMAD.X R157, RZ, RZ, R21.reuse, P2 ;  /* 0x000000ffff9d7224 */ /* 0x100fe200010e0615 */
[----:B------:R-:W-:Y:S01]  /*a370*/  R2UR UR14, R216 ;  /* 0x00000000d80e72ca */ /* 0x000fe200000e0000 */
[----:B------:R-:W-:Y:S01]  /*a380*/  IMAD.X R159, RZ, RZ, R21, P3 ;  /* 0x000000ffff9f7224 */ /* 0x000fe200018e0615 */
[----:B------:R-:W-:Y:S01]  /*a390*/  IADD3 R56, P0, R20, 0x4040, RZ ;  /* 0x0000404014387810 */ /* 0x000fe20007f1e0ff */
[----:B------:R-:W-:Y:S01]  /*a3a0*/  ULDC.64 UR8, c[0x0][0xb90] ;  /* 0x0002e40000087ab9 */ /* 0x000fe20000000a00 */
[----:B------:R-:W-:Y:S01]  /*a3b0*/  LOP3.LUT R130, R131, R20, RZ, 0x3c, !PT ;  /* 0x0000001483827212 */ /* 0x000fe200078e3cff */
[-C--:B------:R-:W-:Y:S01]  /*a3c0*/  FMUL.FTZ R177, R68, R6.reuse ;  /* 0x0000000644b17220 */ /* 0x080fe20000410000 */
[----:B------:R-:W-:Y:S01]  /*a3d0*/  R2UR UR16, R217 ;  /* 0x00000000d91072ca */ /* 0x000fe200000e0000 */
[----:B------:R-:W0:Y:S01]  /*a3e0*/  LDC R198, c[0x0][0xbe8] ;  /* 0x0002fa00ffc67b82 */ /* 0x000e220000000800 */
[-C--:B------:R-:W-:Y:S01]  /*a3f0*/  IADD3.X R153, RZ, R21.reuse, RZ, P0, !PT ;  /* 0x00000015ff997210 */ /* 0x080fe200007fe4ff */
[-C--:B------:R-:W-:Y:S01]  /*a400*/  FMUL.FTZ R25, R25, R6.reuse ;  /* 0x0000000619197220 */ /* 0x080fe20000410000 */
[----:B------:R-:W-:Y:S01]  /*a410*/  MOV R131, R21 ;  /* 0x0000001500837202 */ /* 0x000fe20000000f00 */
[-C--:B------:R-:W-:Y:S01]  /*a420*/  FMUL.FTZ R24, R24, R6.reuse ;  /* 0x0000000618187220 */ /* 0x080fe20000410000 */
[----:B------:R-:W-:Y:S01]  /*a430*/  LOP3.LUT R21, R64, 0x380, RZ, 0xc0, !PT ;  /* 0x0000038040157812 */ /* 0x000fe200078ec0ff */
[----:B------:R-:W-:Y:S01]  /*a440*/  UIADD3 UR5, -UR14, URZ, URZ ;  /* 0x0000003f0e057290 */ /* 0x000fe2000fffe13f */
[----:B------:R-:W-:Y:S01]  /*a450*/  LOP3.LUT R20, R61, 0x380, RZ, 0xc0, !PT ;  /* 0x000003803d147812 */ /* 0x000fe200078ec0ff */
[-C--:B------:R-:W-:Y:S01]  /*a460*/  FMUL.FTZ R29, R29, R6.reuse ;  /* 0x000000061d1d7220 */ /* 0x080fe20000410000 */
[----:B------:R-:W-:Y:S01]  /*a470*/  SHF.R.U64 R21, R21, 0x3, RZ ;  /* 0x0000000315157819 */ /* 0x000fe200000012ff */
[----:B------:R-:W-:Y:S01]  /*a480*/  FMUL.FTZ R28, R28, R6 ;  /* 0x000000061c1c7220 */ /* 0x000fe20000410000 */
[----:B------:R-:W-:Y:S01]  /*a490*/  SHF.R.U64 R20, R20, 0x3, RZ ;  /* 0x0000000314147819 */ /* 0x000fe200000012ff */
[----:B------:R-:W-:Y:S01]  /*a4a0*/  UIMAD UR10, UR10, UR5, UR16 ;  /* 0x000000050a0a72a4 */ /* 0x000fe2000f8e0210 */
[----:B------:R-:W-:Y:S01]  /*a4b0*/  LOP3.LUT R134, R21, R64, RZ, 0x3c, !PT ;  /* 0x0000004015867212 */ /* 0x000fe200078e3cff */
[-C--:B------:R-:W-:Y:S01]  /*a4c0*/  FMUL.FTZ R36, R36, R6.reuse ;  /* 0x0000000624247220 */ /* 0x080fe20000410000 */
[----:B------:R-:W-:Y:S01]  /*a4d0*/  LOP3.LUT R21, R60, 0x380, RZ, 0xc0, !PT ;  /* 0x000003803c157812 */ /* 0x000fe200078ec0ff */
[----:B------:R-:W-:Y:S01]  /*a4e0*/  USHF.R.S32.HI UR11, URZ, 0x1f, UR10 ;  /* 0x0000001f3f0b7899 */ /* 0x000fe2000801140a */
[----:B------:R-:W-:Y:S01]  /*a4f0*/  LOP3.LUT R138, R20, R61, RZ, 0x3c, !PT ;  /* 0x0000003d148a7212 */ /* 0x000fe200078e3cff */
[----:B------:R-:W-:Y:S01]  /*a500*/  UIMAD.WIDE.U32 UR6, UR10, UR8, URZ ;  /* 0x000000080a0672a5 */ /* 0x000fe2000f8e003f */
[----:B------:R-:W-:Y:S01]  /*a510*/  LOP3.LUT R20, R57, 0x380, RZ, 0xc0, !PT ;  /* 0x0000038039147812 */ /* 0x000fe200078ec0ff */
[----:B------:R-:W-:Y:S01]  /*a520*/  UIMAD UR5, UR11, UR8, URZ ;  /* 0x000000080b0572a4 */ /* 0x000fe2000f8e023f */
[----:B------:R-:W-:Y:S01]  /*a530*/  LOP3.LUT R14, R33, 0x380, RZ, 0xc0, !PT ;  /* 0x00000380210e7812 */ /* 0x000fe200078ec0ff */
[----:B------:R-:W-:Y:S01]  /*a540*/  FMUL.FTZ R41, R41, R6 ;  /* 0x0000000629297220 */ /* 0x000fe20000410000 */
[----:B------:R-:W-:Y:S01]  /*a550*/  SHF.R.U64 R21, R21, 0x3, RZ ;  /* 0x0000000315157819 */ /* 0x000fe200000012ff */
[----:B------:R-:W-:Y:S01]  /*a560*/  UIMAD UR5, UR10, UR9, UR5 ;  /* 0x000000090a0572a4 */ /* 0x000fe2000f8e0205 */
[----:B------:R-:W-:Y:S01]  /*a570*/  SHF.R.U64 R20, R20, 0x3, RZ ;  /* 0x0000000314147819 */ /* 0x000fe200000012ff */
[----:B------:R-:W-:Y:S01]  /*a580*/  IMAD.U32 R126, RZ, RZ, UR6 ;  /* 0x00000006ff7e7e24 */ /* 0x000fe2000f8e00ff */
[----:B------:R-:W-:Y:S01]  /*a590*/  SHF.R.U64 R14, R14, 0x3, RZ ;  /* 0x000000030e0e7819 */ /* 0x000fe200000012ff */
[----:B------:R-:W-:Y:S01]  /*a5a0*/  UIADD3 UR6, UR7, UR5, URZ ;  /* 0x0000000507067290 */ /* 0x000fe2000fffe03f */
[----:B------:R-:W-:Y:S01]  /*a5b0*/  LOP3.LUT R142, R21, R60, RZ, 0x3c, !PT ;  /* 0x0000003c158e7212 */ /* 0x000fe200078e3cff */
[----:B------:R-:W-:Y:S01]  /*a5c0*/  UIADD3 UR5, UR12, 0x38860, URZ ;  /* 0x000388600c057890 */ /* 0x000fe2000fffe03f */
[----:B------:R-:W-:Y:S01]  /*a5d0*/  LOP3.LUT R146, R20, R57, RZ, 0x3c, !PT ;  /* 0x0000003914927212 */ /* 0x000fe200078e3cff */
[-C--:B------:R-:W-:Y:S01]  /*a5e0*/  FMUL.FTZ R40, R40, R6.reuse ;  /* 0x0000000628287220 */ /* 0x080fe20000410000 */
[----:B------:R-:W-:Y:S01]  /*a5f0*/  LOP3.LUT R21, R52, 0x380, RZ, 0xc0, !PT ;  /* 0x0000038034157812 */ /* 0x000fe200078ec0ff */
[----:B------:R-:W-:Y:S01]  /*a600*/  UPRMT UR5, UR13, 0x654, UR5 ;  /* 0x000006540d057896 */ /* 0x000fe20008000005 */
[----:B------:R-:W-:Y:S01]  /*a610*/  LOP3.LUT R10, R69, 0x380, RZ, 0xc0, !PT ;  /* 0x00000380450a7812 */ /* 0x000fe200078ec0ff */
[-C--:B------:R-:W-:Y:S01]  /*a620*/  FMUL.FTZ R44, R44, R6.reuse ;  /* 0x000000062c2c7220 */ /* 0x080fe20000410000 */
[----:B------:R-:W-:Y:S01]  /*a630*/  LOP3.LUT R57, R32, 0x380, RZ, 0xc0, !PT ;  /* 0x0000038020397812 */ /* 0x000fe200078ec0ff */
[-C--:B------:R-:W-:Y:S01]  /*a640*/  FMUL.FTZ R49, R49, R6.reuse ;  /* 0x0000000631317220 */ /* 0x080fe20000410000 */
[----:B------:R-:W-:Y:S01]  /*a650*/  LOP3.LUT R14, R14, R33, RZ, 0x3c, !PT ;  /* 0x000000210e0e7212 */ /* 0x000fe200078e3cff */
[-C--:B------:R-:W-:Y:S01]  /*a660*/  FMUL.FTZ R48, R48, R6.reuse ;  /* 0x0000000630307220 */ /* 0x080fe20000410000 */
[----:B------:R-:W-:Y:S01]  /*a670*/  LOP3.LUT R33, R56, 0x380, RZ, 0xc0, !PT ;  /* 0x0000038038217812 */ /* 0x000fe200078ec0ff */
[-C--:B------:R-:W-:Y:S01]  /*a680*/  FMUL.FTZ R176, R72, R6.reuse ;  /* 0x0000000648b07220 */ /* 0x080fe20000410000 */
[----:B------:R-:W-:Y:S01]  /*a690*/  SHF.R.U64 R21, R21, 0x3, RZ ;  /* 0x0000000315157819 */ /* 0x000fe200000012ff */
[----:B------:R-:W-:Y:S01]  /*a6a0*/  SYNCS.ARRIVE.TRANS64.RED.A1T0 RZ, [UR5], RZ ;  /* 0x000000ffffff79a7 */ /* 0x000fe20008100405 */
[----:B------:R-:W-:Y:S01]  /*a6b0*/  SHF.R.U64 R10, R10, 0x3, RZ ;  /* 0x000000030a0a7819 */ /* 0x000fe200000012ff */
[-C--:B------:R-:W-:Y:S01]  /*a6c0*/  FMUL.FTZ R76, R76, R6.reuse ;  /* 0x000000064c4c7220 */ /* 0x080fe20000410000 */
[----:B------:R-:W-:Y:S01]  /*a6d0*/  SHF.R.U64 R57, R57, 0x3, RZ ;  /* 0x0000000339397819 */ /* 0x000fe200000012ff */
[-C--:B------:R-:W-:Y:S01]  /*a6e0*/  FMUL.FTZ R81, R81, R6.reuse ;  /* 0x0000000651517220 */ /* 0x080fe20000410000 */
[----:B------:R-:W-:Y:S01]  /*a6f0*/  LOP3.LUT R20, R53, 0x380, RZ, 0xc0, !PT ;  /* 0x0000038035147812 */ /* 0x000fe200078ec0ff */
[-C--:B------:R-:W-:Y:S01]  /*a700*/  FMUL.FTZ R80, R80, R6.reuse ;  /* 0x0000000650507220 */ /* 0x080fe20000410000 */
[----:B------:R-:W-:Y:S01]  /*a710*/  SHF.R.U64 R33, R33, 0x3, RZ ;  /* 0x0000000321217819 */ /* 0x000fe200000012ff */
[----:B------:R-:W-:Y:S01]  /*a720*/  FMUL.FTZ R84, R84, R6 ;  /* 0x0000000654547220 */ /* 0x000fe20000410000 */
[----:B------:R-:W-:Y:S01]  /*a730*/  LOP3.LUT R154, R21, R52, RZ, 0x3c, !PT ;  /* 0x00000034159a7212 */ /* 0x000fe200078e3cff */
[-C--:B------:R-:W-:Y:S01]  /*a740*/  FMUL.FTZ R89, R89, R6.reuse ;  /* 0x0000000659597220 */ /* 0x080fe20000410000 */
[----:B------:R-:W-:Y:S01]  /*a750*/  LOP3.LUT R10, R10, R69, RZ, 0x3c, !PT ;  /* 0x000000450a0a7212 */ /* 0x000fe200078e3cff */
[-C--:B------:R-:W-:Y:S01]  /*a760*/  FMUL.FTZ R88, R88, R6.reuse ;  /* 0x0000000658587220 */ /* 0x080fe20000410000 */
[----:B------:R-:W-:Y:S01]  /*a770*/  IADD3 R52, P3, R160, 0x1000, RZ ;  /* 0x00001000a0347810 */ /* 0x000fe20007f7e0ff */
[----:B------:R-:W-:Y:S01]  /*a780*/  FMUL.FTZ R92, R92, R6 ;  /* 0x000000065c5c7220 */ /* 0x000fe20000410000 */
[----:B------:R-:W-:Y:S01]  /*a790*/  LOP3.LUT R156, R57, R32, RZ, 0x3c, !PT ;  /* 0x00000020399c7212 */ /* 0x000fe200078e3cff */
[-C--:B------:R-:W-:Y:S01]  /*a7a0*/  FMUL.FTZ R97, R97, R6.reuse ;  /* 0x0000000661617220 */ /* 0x080fe20000410000 */
[----:B------:R-:W-:Y:S01]  /*a7b0*/  IADD3 R57, P6, R160, 0x4000, RZ ;  /* 0x00004000a0397810 */ /* 0x000fe20007fde0ff */
[-C--:B------:R-:W-:Y:S01]  /*a7c0*/  FMUL.FTZ R96, R96, R6.reuse ;  /* 0x0000000660607220 */ /* 0x080fe20000410000 */
[----:B------:R-:W-:Y:S01]  /*a7d0*/  IADD3 R69, P2, R160, 0x7000, RZ ;  /* 0x00007000a0457810 */ /* 0x000fe20007f5e0ff */
[-C--:B------:R-:W-:Y:S01]  /*a7e0*/  FMUL.FTZ R100, R100, R6.reuse ;  /* 0x0000000664647220 */ /* 0x080fe20000410000 */
[----:B------:R-:W-:Y:S01]  /*a7f0*/  SHF.R.U64 R20, R20, 0x3, RZ ;  /* 0x0000000314147819 */ /* 0x000fe200000012ff */
[----:B------:R-:W-:Y:S01]  /*a800*/  FMUL.FTZ R104, R104, R6 ;  /* 0x0000000668687220 */ /* 0x000fe20000410000 */
[----:B------:R-:W-:Y:S01]  /*a810*/  LOP3.LUT R152, R33, R56, RZ, 0x3c, !PT ;  /* 0x0000003821987212 */ /* 0x000fe200078e3cff */
[-C--:B------:R-:W-:Y:S01]  /*a820*/  FMUL.FTZ R108, R108, R6.reuse ;  /* 0x000000066c6c7220 */ /* 0x080fe20000410000 */
[----:B------:R-:W-:Y:S01]  /*a830*/  IADD3 R33, P4, R160, 0x2000, RZ ;  /* 0x00002000a0217810 */ /* 0x000fe20007f9e0ff */
[-C--:B------:R-:W-:Y:S01]  /*a840*/  FMUL.FTZ R112, R112, R6.reuse ;  /* 0x0000000670707220 */ /* 0x080fe20000410000 */
[----:B------:R-:W-:Y:S01]  /*a850*/  LOP3.LUT R21, R52, 0x380, RZ, 0xc0, !PT ;  /* 0x0000038034157812 */ /* 0x000fe200078ec0ff */
[-C--:B------:R-:W-:Y:S01]  /*a860*/  FMUL.FTZ R116, R116, R6.reuse ;  /* 0x0000000674747220 */ /* 0x080fe20000410000 */
        /* <DEDUP_REMOVED lines=9> */
[-C--:B------:R-:W-:Y:S01]  /*a900*/  FMUL.FTZ R133, R133, R6.reuse ;  /* 0x0000000685857220 */ /* 0x080fe20000410000 */
[----:B------:R-:W-:Y:S01]  /*a910*/  SHF.R.U64 R56, R56, 0x3, RZ ;  /* 0x0000000338387819 */ /* 0x000fe200000012ff */
[-C--:B------:R-:W-:Y:S01]  /*a920*/  FMUL.FTZ R132, R132, R6.reuse ;  /* 0x0000000684847220 */ /* 0x080fe20000410000 */
[----:B------:R-:W-:Y:S01]  /*a930*/  SHF.R.U64 R68, R68, 0x3, RZ ;  /* 0x0000000344447819 */ /* 0x000fe200000012ff */
[-C--:B------:R-:W-:Y:S01]  /*a940*/  FMUL.FTZ R137, R137, R6.reuse ;  /* 0x0000000689897220 */ /* 0x080fe20000410000 */
[----:B------:R-:W-:Y:S01]  /*a950*/  SHF.R.U64 R32, R20, 0x3, RZ ;  /* 0x0000000314207819 */ /* 0x000fe200000012ff */
[----:B------:R-:W-:Y:S01]  /*a960*/  FMUL.FTZ R136, R136, R6 ;  /* 0x0000000688887220 */ /* 0x000fe20000410000 */
[----:B------:R-:W-:Y:S01]  /*a970*/  LOP3.LUT R20, R21, R52, RZ, 0x3c, !PT ;  /* 0x0000003415147212 */ /* 0x000fe200078e3cff */
[-C--:B------:R-:W-:Y:S01]  /*a980*/  FMUL.FTZ R141, R141, R6.reuse ;  /* 0x000000068d8d7220 */ /* 0x080fe20000410000 */
[----:B------:R-:W-:Y:S01]  /*a990*/  LOP3.LUT R56, R56, R57, RZ, 0x3c, !PT ;  /* 0x0000003938387212 */ /* 0x000fe200078e3cff */
[-C--:B------:R-:W-:Y:S01]  /*a9a0*/  FMUL.FTZ R140, R140, R6.reuse ;  /* 0x000000068c8c7220 */ /* 0x080fe20000410000 */
[----:B------:R-:W-:Y:S01]  /*a9b0*/  IADD3.X R21, RZ, R161, RZ, P3, !PT ;  /* 0x000000a1ff157210 */ /* 0x000fe20001ffe4ff */
[-C--:B------:R-:W-:Y:S01]  /*a9c0*/  FMUL.FTZ R145, R145, R6.reuse ;  /* 0x0000000691917220 */ /* 0x080fe20000410000 */
[----:B------:R-:W-:Y:S01]  /*a9d0*/  LOP3.LUT R68, R68, R69, RZ, 0x3c, !PT ;  /* 0x0000004544447212 */ /* 0x000fe200078e3cff */
[--C-:B------:R-:W-:Y:S01]  /*a9e0*/  IMAD.X R69, RZ, RZ, R161.reuse, P2 ;  /* 0x000000ffff457224 */ /* 0x100fe200010e06a1 */
[----:B------:R-:W-:Y:S01]  /*a9f0*/  IADD3 R57, P3, R160, 0x8000, RZ ;  /* 0x00008000a0397810 */ /* 0x000fe20007f7e0ff */
[-C--:B------:R-:W-:Y:S01]  /*aa00*/  FMUL.FTZ R144, R144, R6.reuse ;  /* 0x0000000690907220 */ /* 0x080fe20000410000 */
[----:B------:R-:W-:Y:S01]  /*aa10*/  IADD3 R123, P2, R160, 0xe000, RZ ;  /* 0x0000e000a07b7810 */ /* 0x000fe20007f5e0ff */
[----:B------:R-:W-:Y:S01]  /*aa20*/  FMUL.FTZ R149, R149, R6 ;  /* 0x0000000695957220 */ /* 0x000fe20000410000 */
[----:B------:R-:W-:Y:S01]  /*aa30*/  F2FP.F16.F32.PACK_AB R24, R25, R24 ;  /* 0x000000181918723e */ /* 0x000fe200000000ff */
[----:B------:R-:W-:Y:S01]  /*aa40*/  FMUL.FTZ R148, R148, R6 ;  /* 0x0000000694947220 */ /* 0x000fe20000410000 */
[----:B------:R-:W-:Y:S01]  /*aa50*/  F2FP.F16.F32.PACK_AB R25, R27, R26 ;  /* 0x0000001a1b19723e */ /* 0x000fe200000000ff */
[----:B------:R-:W-:Y:S01]  /*aa60*/  USHF.R.S32.HI UR12, URZ, 0x1f, UR14 ;  /* 0x0000001f3f0c7899 */ /* 0x000fe2000801140e */
[----:B------:R-:W-:Y:S01]  /*aa70*/  F2FP.F16.F32.PACK_AB R27, R31, R17 ;  /* 0x000000111f1b723e */ /* 0x000fe200000000ff */
[--C-:B------:R-:W-:Y:S01]  /*aa80*/  IMAD.X R31, RZ, RZ, R161.reuse, P3 ;  /* 0x000000ffff1f7224 */ /* 0x100fe200018e06a1 */
[----:B------:R-:W-:Y:S01]  /*aa90*/  LOP3.LUT R122, R123, 0x380, RZ, 0xc0, !PT ;  /* 0x000003807b7a7812 */ /* 0x000fe200078ec0ff */
[----:B------:R-:W-:Y:S01]  /*aaa0*/  IMAD.U32 R127, RZ, RZ, UR7 ;  /* 0x00000007ff7f7e24 */ /* 0x000fe2000f8e00ff */
[----:B------:R-:W-:Y:S01]  /*aab0*/  MOV R199, R130 ;  /* 0x0000008200c77202 */ /* 0x000fe20000000f00 */
[----:B------:R-:W-:Y:S01]  /*aac0*/  IMAD.U32 R127, RZ, RZ, UR6 ;  /* 0x00000006ff7f7e24 */ /* 0x000fe2000f8e00ff */
[----:B------:R-:W-:Y:S01]  /*aad0*/  IADD3 R130, P3, R160, 0xf000, RZ ;  /* 0x0000f000a0827810 */ /* 0x000fe20007f7e0ff */
[----:B------:R-:W-:Y:S01]  /*aae0*/  ULDC.64 UR6, c[0x0][0xb88] ;  /* 0x0002e20000067ab9 */ /* 0x000fe20000000a00 */
[----:B------:R-:W-:Y:S01]  /*aaf0*/  SHF.R.U64 R122, R122, 0x3, RZ ;  /* 0x000000037a7a7819 */ /* 0x000fe200000012ff */
[----:B------:R-:W-:Y:S01]  /*ab00*/  ULDC UR5, c[0x0][0xa88] ;  /* 0x0002a20000057ab9 */ /* 0x000fe20000000800 */
[----:B------:R-:W-:Y:S01]  /*ab10*/  LOP3.LUT R17, R130, 0x380, RZ, 0xc0, !PT ;  /* 0x0000038082117812 */ /* 0x000fe200078ec0ff */
[--C-:B------:R-:W-:Y:S01]  /*ab20*/  IMAD.X R131, RZ, RZ, R161.reuse, P3 ;  /* 0x000000ffff837224 */ /* 0x100fe200018e06a1 */
[----:B------:R-:W-:Y:S01]  /*ab30*/  LOP3.LUT R122, R122, R123, RZ, 0x3c, !PT ;  /* 0x0000007b7a7a7212 */ /* 0x000fe200078e3cff */
[----:B------:R-:W-:Y:S01]  /*ab40*/  IMAD.X R123, RZ, RZ, R161, P2 ;  /* 0x000000ffff7b7224 */ /* 0x000fe200010e06a1 */
[----:B------:R-:W-:Y:S01]  /*ab50*/  LOP3.LUT R8, R73, 0x380, RZ, 0xc0, !PT ;  /* 0x0000038049087812 */ /* 0x000fe200078ec0ff */
[----:B------:R-:W-:Y:S01]  /*ab60*/  ULDC.64 UR8, c[0x0][0xae8] ;  /* 0x0002ba0000087ab9 */ /* 0x000fe20000000a00 */
[----:B------:R-:W-:-:S02]  /*ab70*/  SHF.R.U64 R17, R17, 0x3, RZ ;  /* 0x0000000311117819 */ /* 0x000fc400000012ff */
[----:B0-----:R-:W-:Y:S02]  /*ab80*/  ISETP.NE.AND P2, PT, R198, 0x1, PT ;  /* 0x00000001c600780c */ /* 0x001fe40003f45270 */
[----:B------:R-:W-:Y:S02]  /*ab90*/  SHF.R.U64 R8, R8, 0x3, RZ ;  /* 0x0000000308087819 */ /* 0x000fe400000012ff */
[----:B------:R-:W-:Y:S02]  /*aba0*/  LOP3.LUT R130, R17, R130, RZ, 0x3c, !PT ;  /* 0x0000008211827212 */ /* 0x000fe400078e3cff */
[----:B------:R-:W-:Y:S02]  /*abb0*/  MOV R17, R4 ;  /* 0x0000000400117202 */ /* 0x000fe40000000f00 */
[----:B------:R-:W0:Y:S01]  /*abc0*/  LDC R4, c[0x0][0xc38] ;  /* 0x00030e00ff047b82 */ /* 0x000e220000000800 */
[----:B------:R-:W-:-:S07]  /*abd0*/  F2FP.F16.F32.PACK_AB R26, R29, R28 ;  /* 0x0000001c1d1a723e */ /* 0x000fce00000000ff */
[----:B------:R-:W-:Y:S01]  /*abe0*/  BAR.SYNC.DEFER_BLOCKING 0x1, 0x100 ;  /* 0x0044000000007b1d */ /* 0x000fe20000010000 */
[----:B------:R-:W-:Y:S02]  /*abf0*/  LOP3.LUT R8, R8, R73, RZ, 0x3c, !PT ;  /* 0x0000004908087212 */ /* 0x000fe400078e3cff */
[----:B------:R-:W-:Y:S02]  /*ac00*/  LOP3.LUT R12, R65, 0x380, RZ, 0xc0, !PT ;  /* 0x00000380410c7812 */ /* 0x000fe400078ec0ff */
[----:B------:R-:W-:Y:S02]  /*ac10*/  LOP3.LUT R53, R30, 0x380, RZ, 0xc0, !PT ;  /* 0x000003801e357812 */ /* 0x000fe400078ec0ff */
[----:B------:R-:W-:Y:S02]  /*ac20*/  SHF.R.U64 R12, R12, 0x3, RZ ;  /* 0x000000030c0c7819 */ /* 0x000fe400000012ff */
[----:B------:R-:W-:Y:S02]  /*ac30*/  SHF.R.U64 R53, R53, 0x3, RZ ;  /* 0x0000000335357819 */ /* 0x000fe400000012ff */
[----:B------:R-:W-:-:S02]  /*ac40*/  R2UR UR15, R215 ;  /* 0x00000000d70f72ca */ /* 0x000fc400000e0000 */
[----:B------:R-:W-:Y:S02]  /*ac50*/  LOP3.LUT R12, R12, R65, RZ, 0x3c, !PT ;  /* 0x000000410c0c7212 */ /* 0x000fe400078e3cff */
[----:B------:R-:W-:Y:S02]  /*ac60*/  LOP3.LUT R158, R53, R30, RZ, 0x3c, !PT ;  /* 0x0000001e359e7212 */ /* 0x000fe400078e3cff */
[C---:B------:R-:W-:Y:S02]  /*ac70*/  IADD3 R53, P5, R160.reuse, 0x3000, RZ ;  /* 0x00003000a0357810 */ /* 0x040fe40007fbe0ff */
[C---:B------:R-:W-:Y:S02]  /*ac80*/  IADD3 R61, P0, R160.reuse, 0x5000, RZ ;  /* 0x00005000a03d7810 */ /* 0x040fe40007f1e0ff */
[----:B------:R-:W-:Y:S02]  /*ac90*/  IADD3 R65, P1, R160, 0x6000, RZ ;  /* 0x00006000a0417810 */ /* 0x000fe40007f3e0ff */
[----:B------:R-:W-:Y:S01]  /*aca0*/  MOV R134, R134 ;  /* 0x0000008600867202 */ /* 0x000fe20000000f00 */
[----:B------:R1:W-:Y:S01]  /*acb0*/  STSM.16.M88.4 [R199], R24 ;  /* 0x00000018c7007844 */ /* 0x0003e20000000200 */
[----:B------:R-:W-:-:S02]  /*acc0*/  LOP3.LUT R52, R53, 0x380, RZ, 0xc0, !PT ;  /* 0x0000038035347812 */ /* 0x000fc400078ec0ff */
[----:B------:R-:W-:Y:S02]  /*acd0*/  LOP3.LUT R60, R61, 0x380, RZ, 0xc0, !PT ;  /* 0x000003803d3c7812 */ /* 0x000fe400078ec0ff */
[----:B------:R-:W-:Y:S02]  /*ace0*/  LOP3.LUT R64, R65, 0x380, RZ, 0xc0, !PT ;  /* 0x0000038041407812 */ /* 0x000fe400078ec0ff */
[----:B------:R-:W-:Y:S02]  /*acf0*/  LOP3.LUT R30, R57, 0x380, RZ, 0xc0, !PT ;  /* 0x00000380391e7812 */ /* 0x000fe400078ec0ff */
[----:B------:R-:W-:Y:S02]  /*ad00*/  IADD3 R135, RZ, -UR16, RZ ;  /* 0x80000010ff877c10 */ /* 0x000fe4000fffe0ff */
[----:B------:R-:W-:Y:S02]  /*ad10*/  LOP3.LUT R6, R107, 0x380, RZ, 0xc0, !PT ;  /* 0x000003806b067812 */ /* 0x000fe400078ec0ff */
[----:B------:R-:W-:Y:S01]  /*ad20*/  SHF.R.U64 R52, R52, 0x3, RZ ;  /* 0x0000000334347819 */ /* 0x000fe200000012ff */
[----:B0-----:R-:W-:Y:S01]  /*ad30*/  IMAD R135, R4, R135, UR15 ;  /* 0x0000000f04877e24 */ /* 0x001fe2000f8e0287 */
[----:B------:R-:W-:Y:S01]  /*ad40*/  SHF.R.U64 R60, R60, 0x3, RZ ;  /* 0x000000033c3c7819 */ /* 0x000fe200000012ff */
[----:B-1----:R-:W0:Y:S01]  /*ad50*/  LDC.64 R24, c[0x0][0xb98] ;  /* 0x0002e600ff187b82 */ /* 0x002e220000000a00 */
[----:B------:R-:W-:-:S02]  /*ad60*/  MOV R27, R8 ;  /* 0x00000008001b7202 */ /* 0x000fc40000000f00 */
[----:B------:R-:W-:Y:S02]  /*ad70*/  SHF.R.U64 R64, R64, 0x3, RZ ;  /* 0x0000000340407819 */ /* 0x000fe400000012ff */
[----:B------:R-:W-:Y:S02]  /*ad80*/  SHF.R.U64 R30, R30, 0x3, RZ ;  /* 0x000000031e1e7819 */ /* 0x000fe400000012ff */
[----:B------:R-:W-:Y:S01]  /*ad90*/  SHF.R.U64 R6, R6, 0x3, RZ ;  /* 0x0000000306067819 */ /* 0x000fe200000012ff */
[----:B------:R-:W1:Y:S01]  /*ada0*/  @P2 LDC R8, c[0x0][0xbec] ;  /* 0x0002fb00ff082b82 */ /* 0x000e620000000800 */
[----:B------:R-:W-:Y:S02]  /*adb0*/  F2FP.F16.F32.PACK_AB R40, R41, R40 ;  /* 0x000000282928723e */ /* 0x000fe400000000ff */
[----:B------:R-:W-:Y:S02]  /*adc0*/  F2FP.F16.F32.PACK_AB R41, R43, R42 ;  /* 0x0000002a2b29723e */ /* 0x000fe400000000ff */
[----:B------:R-:W-:Y:S01]  /*add0*/  LOP3.LUT R32, R32, R33, RZ, 0x3c, !PT ;  /* 0x0000002120207212 */ /* 0x000fe200078e3cff */
[--C-:B------:R-:W-:Y:S01]  /*ade0*/  IMAD.X R33, RZ, RZ, R161.reuse, P4 ;  /* 0x000000ffff217224 */ /* 0x100fe200020e06a1 */
[----:B------:R-:W-:Y:S01]  /*adf0*/  LOP3.LUT R52, R52, R53, RZ, 0x3c, !PT ;  /* 0x0000003534347212 */ /* 0x000fe200078e3cff */
[----:B------:R-:W2:Y:S01]  /*ae00*/  @P2 LDC R9, c[0x0][0xbf0] ;  /* 0x0002fc00ff092b82 */ /* 0x000ea20000000800 */
[----:B------:R-:W-:Y:S01]  /*ae10*/  LOP3.LUT R60, R60, R61, RZ, 0x3c, !PT ;  /* 0x0000003d3c3c7212 */ /* 0x000fe200078e3cff */
[--C-:B------:R-:W-:Y:S01]  /*ae20*/  IMAD.X R53, RZ, RZ, R161.reuse, P5 ;  /* 0x000000ffff357224 */ /* 0x100fe200028e06a1 */
[----:B------:R-:W-:Y:S01]  /*ae30*/  LOP3.LUT R64, R64, R65, RZ, 0x3c, !PT ;  /* 0x0000004140407212 */ /* 0x000fe200078e3cff */
[--C-:B------:R-:W-:Y:S01]  /*ae40*/  IMAD.X R65, RZ, RZ, R161.reuse, P1 ;  /* 0x000000ffff417224 */ /* 0x100fe200008e06a1 */
[----:B------:R-:W-:Y:S01]  /*ae50*/  LOP3.LUT R30, R30, R57, RZ, 0x3c, !PT ;  /* 0x000000391e1e7212 */ /* 0x000fe200078e3cff */
[----:B------:R-:W-:Y:S01]  /*ae60*/  IMAD.X R57, RZ, RZ, R161, P6 ;  /* 0x000000ffff397224 */ /* 0x000fe200030e06a1 */
[----:B------:R-:W-:Y:S01]  /*ae70*/  F2FP.F16.F32.PACK_AB R43, R47, R46 ;  /* 0x0000002e2f2b723e */ /* 0x000fe200000000ff */
[----:B------:R-:W-:Y:S01]  /*ae80*/  IMAD R47, R135, 0x80, R223 ;  /* 0x00000080872f7824 */ /* 0x000fe200078e02df */
[----:B------:R-:W-:-:S02]  /*ae90*/  LOP3.LUT R6, R6, R107, RZ, 0x3c, !PT ;  /* 0x0000006b06067212 */ /* 0x000fc400078e3cff */
[----:B------:R-:W-:Y:S02]  /*aea0*/  IADD3.X R61, RZ, R161, RZ, P0, !PT ;  /* 0x000000a1ff3d7210 */ /* 0x000fe400007fe4ff */
[C---:B------:R-:W-:Y:S02]  /*aeb0*/  IADD3 R73, P4, R160.reuse, 0x9000, RZ ;  /* 0x00009000a0497810 */ /* 0x040fe40007f9e0ff */
[C---:B------:R-:W-:Y:S01]  /*aec0*/  IADD3 R107, P5, R160.reuse, 0xa000, RZ ;  /* 0x0000a000a06b7810 */ /* 0x040fe20007fbe0ff */
[----:B-1----:R-:W-:Y:S01]  /*aed0*/  @P2 IMAD.HI.U32 R8, R47, R8, RZ ;  /* 0x000000082f082227 */ /* 0x002fe200078e00ff */
[C---:B------:R-:W-:Y:S02]  /*aee0*/  IADD3 R111, P6, R160.reuse, 0xb000, RZ ;  /* 0x0000b000a06f7810 */ /* 0x040fe40007fde0ff */
[C---:B------:R-:W-:Y:S02]  /*aef0*/  IADD3 R115, P0, R160.reuse, 0xc000, RZ ;  /* 0x0000c000a0737810 */ /* 0x040fe40007f1e0ff */
[----:B------:R-:W-:-:S02]  /*af00*/  IADD3 R119, P1, R160, 0xd000, RZ ;  /* 0x0000d000a0777810 */ /* 0x000fc40007f3e0ff */
[----:B------:R-:W-:Y:S02]  /*af10*/  LOP3.LUT R72, R73, 0x380, RZ, 0xc0, !PT ;  /* 0x0000038049487812 */ /* 0x000fe400078ec0ff */
[----:B------:R-:W-:Y:S02]  /*af20*/  LOP3.LUT R106, R107, 0x380, RZ, 0xc0, !PT ;  /* 0x000003806b6a7812 */ /* 0x000fe400078ec0ff */
[----:B------:R-:W-:Y:S02]  /*af30*/  LOP3.LUT R110, R111, 0x380, RZ, 0xc0, !PT ;  /* 0x000003806f6e7812 */ /* 0x000fe400078ec0ff */
[----:B------:R-:W-:Y:S02]  /*af40*/  LOP3.LUT R114, R115, 0x380, RZ, 0xc0, !PT ;  /* 0x0000038073727812 */ /* 0x000fe400078ec0ff */
[----:B------:R-:W-:Y:S02]  /*af50*/  LOP3.LUT R118, R119, 0x380, RZ, 0xc0, !PT ;  /* 0x0000038077767812 */ /* 0x000fe400078ec0ff */
[----:B------:R-:W-:-:S02]  /*af60*/  LOP3.LUT R29, R160, 0x380, RZ, 0xc0, !PT ;  /* 0x00000380a01d7812 */ /* 0x000fc400078ec0ff */
[----:B------:R-:W-:Y:S01]  /*af70*/  F2FP.F16.F32.PACK_AB R5, R35, R34 ;  /* 0x000000222305723e */ /* 0x000fe200000000ff */
[----:B------:R-:W-:Y:S01]  /*af80*/  IMAD.MOV.U32 R35, RZ, RZ, R47 ;  /* 0x000000ffff237224 */ /* 0x000fe200078e002f */
[----:B------:R-:W-:Y:S01]  /*af90*/  SHF.R.U64 R72, R72, 0x3, RZ ;  /* 0x0000000348487819 */ /* 0x000fe200000012ff */
[----:B0-----:R-:W-:Y:S01]  /*afa0*/  IMAD R34, R24, UR12, RZ ;  /* 0x0000000c18227c24 */ /* 0x001fe2000f8e02ff */
[----:B------:R-:W-:Y:S02]  /*afb0*/  SHF.R.U64 R106, R106, 0x3, RZ ;  /* 0x000000036a6a7819 */ /* 0x000fe400000012ff */
[----:B------:R-:W-:Y:S01]  /*afc0*/  SHF.R.U64 R110, R110, 0x3, RZ ;  /* 0x000000036e6e7819 */ /* 0x000fe200000012ff */
[----:B------:R-:W-:Y:S01]  /*afd0*/  IMAD R34, R25, UR14, R34 ;  /* 0x0000000e19227c24 */ /* 0x000fe2000f8e0222 */
[----:B------:R-:W-:Y:S01]  /*afe0*/  SHF.R.U64 R114, R114, 0x3, RZ ;  /* 0x0000000372727819 */ /* 0x000fe200000012ff */
[----:B------:R-:W-:Y:S01]  /*aff0*/  IMAD.WIDE.U32 R24, R24, UR14, R126 ;  /* 0x0000000e18187c25 */ /* 0x000fe2000f8e007e */
[----:B------:R-:W-:-:S02]  /*b000*/  SHF.R.U64 R118, R118, 0x3, RZ ;  /* 0x0000000376767819 */ /* 0x000fc400000012ff */
[----:B------:R-:W-:Y:S02]  /*b010*/  SHF.R.U64 R29, R29, 0x3, RZ ;  /* 0x000000031d1d7819 */ /* 0x000fe400000012ff */
[----:B------:R-:W-:Y:S02]  /*b020*/  MOV R26, R6 ;  /* 0x00000006001a7202 */ /* 0x000fe40000000f00 */
[----:B--2---:R-:W-:Y:S02]  /*b030*/  @P2 SHF.R.U32.HI R35, RZ, R9, R8 ;  /* 0x00000009ff232219 */ /* 0x004fe40000011608 */
[----:B------:R-:W-:Y:S02]  /*b040*/  MOV R15, R14 ;  /* 0x0000000e000f7202 */ /* 0x000fe40000000f00 */
[----:B------:R-:W-:Y:S02]  /*b050*/  F2FP.F16.F32.PACK_AB R4, R175, R171 ;  /* 0x000000abaf04723e */ /* 0x000fe400000000ff */
[----:B------:R-:W-:-:S02]  /*b060*/  F2FP.F16.F32.PACK_AB R6, R174, R36 ;  /* 0x00000024ae06723e */ /* 0x000fc400000000ff */
[----:B------:R-:W-:Y:S01]  /*b070*/  F2FP.F16.F32.PACK_AB R7, R39, R38 ;  /* 0x000000262707723e */ /* 0x000fe200000000ff */
[----:B------:R-:W-:Y:S01]  /*b080*/  IMAD.MOV R39, RZ, RZ, -R35 ;  /* 0x000000ffff277224 */ /* 0x000fe200078e0a23 */
[----:B------:R-:W-:Y:S02]  /*b090*/  F2FP.F16.F32.PACK_AB R48, R49, R48 ;  /* 0x000000303130723e */ /* 0x000fe400000000ff */
[----:B------:R-:W-:Y:S01]  /*b0a0*/  LOP3.LUT R72, R72, R73, RZ, 0x3c, !PT ;  /* 0x0000004948487212 */ /* 0x000fe200078e3cff */
[----:B------:R0:W-:Y:S01]  /*b0b0*/  STSM.16.M88.4 [R15], R4 ;  /* 0x000000040f007844 */ /* 0x0001e20000000200 */
[----:B------:R-:W-:Y:S01]  /*b0c0*/  LOP3.LUT R106, R106, R107, RZ, 0x3c, !PT ;  /* 0x0000006b6a6a7212 */ /* 0x000fe200078e3cff */
[--C-:B------:R-:W-:Y:S01]  /*b0d0*/  IMAD.X R107, RZ, RZ, R161.reuse, P5 ;  /* 0x000000ffff6b7224 */ /* 0x100fe200028e06a1 */
[----:B------:R-:W-:Y:S01]  /*b0e0*/  LOP3.LUT R110, R110, R111, RZ, 0x3c, !PT ;  /* 0x0000006f6e6e7212 */ /* 0x000fe200078e3cff */
[--C-:B------:R-:W-:Y:S01]  /*b0f0*/  IMAD.X R111, RZ, RZ, R161.reuse, P6 ;  /* 0x000000ffff6f7224 */ /* 0x100fe200030e06a1 */
[----:B------:R-:W-:Y:S01]  /*b100*/  LOP3.LUT R114, R114, R115, RZ, 0x3c, !PT ;  /* 0x0000007372727212 */ /* 0x000fe200078e3cff */
[----:B------:R-:W-:Y:S01]  /*b110*/  IMAD.X R115, RZ, RZ, R161, P0 ;  /* 0x000000ffff737224 */ /* 0x000fe200000e06a1 */
[----:B------:R-:W-:Y:S01]  /*b120*/  LOP3.LUT R118, R118, R119, RZ, 0x3c, !PT ;  /* 0x0000007776767212 */ /* 0x000fe200078e3cff */
[----:B------:R-:W-:Y:S01]  /*b130*/  IMAD R39, R198, R39, R47 ;  /* 0x00000027c6277224 */ /* 0x000fe200078e022f */
[----:B------:R-:W-:Y:S01]  /*b140*/  LOP3.LUT R28, R29, R160, RZ, 0x3c, !PT ;  /* 0x000000a01d1c7212 */ /* 0x000fe200078e3cff */
[----:B------:R-:W-:Y:S01]  /*b150*/  IMAD.MOV.U32 R29, RZ, RZ, R161 ;  /* 0x000000ffff1d7224 */ /* 0x000fe200078e00a1 */
[----:B------:R-:W-:-:S02]  /*b160*/  MOV R150, R150 ;  /* 0x0000009600967202 */ /* 0x000fc40000000f00 */
[----:B------:R-:W-:Y:S02]  /*b170*/  F2FP.F16.F32.PACK_AB R42, R173, R44 ;  /* 0x0000002cad2a723e */ /* 0x000fe400000000ff */
[----:B------:R-:W-:Y:S02]  /*b180*/  F2FP.F16.F32.PACK_AB R49, R51, R50 ;  /* 0x000000323331723e */ /* 0x000fe400000000ff */
[-C--:B------:R-:W-:Y:S01]  /*b190*/  IADD3.X R73, RZ, R161.reuse, RZ, P4, !PT ;  /* 0x000000a1ff497210 */ /* 0x080fe200027fe4ff */
[----:B------:R-:W-:Y:S01]  /*b1a0*/  STSM.16.M88.4 [R150], R40 ;  /* 0x0000002896007844 */ /* 0x000fe20000000200 */
[----:B------:R-:W-:Y:S02]  /*b1b0*/  IADD3.X R119, RZ, R161, RZ, P1, !PT ;  /* 0x000000a1ff777210 */ /* 0x000fe40000ffe4ff */
[----:B------:R-:W-:Y:S02]  /*b1c0*/  MOV R160, R10 ;  /* 0x0000000a00a07202 */ /* 0x000fe40000000f00 */
[----:B------:R-:W-:-:S02]  /*b1d0*/  MOV R158, R158 ;  /* 0x0000009e009e7202 */ /* 0x000fc40000000f00 */
[----:B------:R-:W-:Y:S02]  /*b1e0*/  F2FP.F16.F32.PACK_AB R50, R197, R181 ;  /* 0x000000b5c532723e */ /* 0x000fe400000000ff */
[----:B------:R-:W-:Y:S02]  /*b1f0*/  F2FP.F16.F32.PACK_AB R51, R55, R54 ;  /* 0x000000363733723e */ /* 0x000fe400000000ff */
[----:B------:R-:W-:Y:S02]  /*b200*/  MOV R161, R12 ;  /* 0x0000000c00a17202 */ /* 0x000fe40000000f00 */
[----:B------:R-:W-:Y:S01]  /*b210*/  MOV R156, R156 ;  /* 0x0000009c009c7202 */ /* 0x000fe20000000f00 */
[----:B------:R-:W-:Y:S01]  /*b220*/  STSM.16.M88.4 [R158], R48 ;  /* 0x000000309e007844 */ /* 0x000fe20000000200 */
[----:B------:R-:W-:Y:S02]  /*b230*/  F2FP.F16.F32.PACK_AB R8, R196, R180 ;  /* 0x000000b4c408723e */ /* 0x000fe400000000ff */
[----:B------:R-:W-:-:S02]  /*b240*/  F2FP.F16.F32.PACK_AB R9, R59, R58 ;  /* 0x0000003a3b09723e */ /* 0x000fc400000000ff */
[----:B------:R-:W-:Y:S02]  /*b250*/  F2FP.F16.F32.PACK_AB R10, R195, R179 ;  /* 0x000000b3c30a723e */ /* 0x000fe400000000ff */
[----:B------:R-:W-:Y:S02]  /*b260*/  F2FP.F16.F32.PACK_AB R11, R63, R62 ;  /* 0x0000003e3f0b723e */ /* 0x000fe400000000ff */
[----:B------:R-:W-:Y:S02]  /*b270*/  MOV R154, R154 ;  /* 0x0000009a009a7202 */ /* 0x000fe40000000f00 */
[----:B------:R-:W-:Y:S01]  /*b280*/  F2FP.F16.F32.PACK_AB R12, R194, R178 ;  /* 0x000000b2c20c723e */ /* 0x000fe200000000ff */
[----:B------:R1:W-:Y:S01]  /*b290*/  STSM.16.M88.4 [R156], R8 ;  /* 0x000000089c007844 */ /* 0x0003e20000000200 */
[----:B------:R-:W-:Y:S02]  /*b2a0*/  F2FP.F16.F32.PACK_AB R13, R67, R66 ;  /* 0x00000042430d723e */ /* 0x000fe400000000ff */
[----:B------:R-:W-:-:S02]  /*b2b0*/  F2FP.F16.F32.PACK_AB R14, R193, R177 ;  /* 0x000000b1c10e723e */ /* 0x000fc400000000ff */
[----:B0-----:R-:W-:Y:S02]  /*b2c0*/  F2FP.F16.F32.PACK_AB R15, R71, R70 ;  /* 0x00000046470f723e */ /* 0x001fe400000000ff */
[----:B------:R-:W-:Y:S02]  /*b2d0*/  MOV R152, R152 ;  /* 0x0000009800987202 */ /* 0x000fe40000000f00 */
[----:B------:R-:W-:Y:S01]  /*b2e0*/  F2FP.F16.F32.PACK_AB R4, R192, R176 ;  /* 0x000000b0c004723e */ /* 0x000fe200000000ff */
[----:B------:R-:W-:Y:S01]  /*b2f0*/  STSM.16.M88.4 [R154], R12 ;  /* 0x0000000c9a007844 */ /* 0x000fe20000000200 */
[----:B------:R-:W-:Y:S02]  /*b300*/  F2FP.F16.F32.PACK_AB R5, R75, R74 ;  /* 0x0000004a4b05723e */ /* 0x000fe400000000ff */
[----:B------:R-:W-:Y:S02]  /*b310*/  F2FP.F16.F32.PACK_AB R6, R191, R76 ;  /* 0x0000004cbf06723e */ /* 0x000fe400000000ff */
[----:B------:R-:W-:-:S02]  /*b320*/  F2FP.F16.F32.PACK_AB R7, R79, R78 ;  /* 0x0000004e4f07723e */ /* 0x000fc400000000ff */
[----:B-1----:R-:W-:Y:S02]  /*b330*/  IADD3 R8, P0, R35, R24, RZ ;  /* 0x0000001823087210 */ /* 0x002fe40007f1e0ff */
[----:B------:R-:W-:Y:S01]  /*b340*/  F2FP.F16.F32.PACK_AB R80, R81, R80 ;  /* 0x000000505150723e */ /* 0x000fe200000000ff */
[----:B------:R0:W-:Y:S01]  /*b350*/  STSM.16.M88.4 [R152], R4 ;  /* 0x0000000498007844 */ /* 0x0001e20000000200 */
[----:B------:R-:W-:Y:S02]  /*b360*/  F2FP.F16.F32.PACK_AB R81, R83, R82 ;  /* 0x000000525351723e */ /* 0x000fe400000000ff */
[----:B------:R-:W-:Y:S02]  /*b370*/  F2FP.F16.F32.PACK_AB R88, R89, R88 ;  /* 0x000000585958723e */ /* 0x000fe400000000ff */
[----:B------:R-:W-:Y:S02]  /*b380*/  MOV R146, R146 ;  /* 0x0000009200927202 */ /* 0x000fe40000000f00 */
[----:B------:R-:W-:-:S02]  /*b390*/  F2FP.F16.F32.PACK_AB R82, R190, R84 ;  /* 0x00000054be52723e */ /* 0x000fc400000000ff */
[----:B------:R-:W-:Y:S02]  /*b3a0*/  F2FP.F16.F32.PACK_AB R83, R87, R86 ;  /* 0x000000565753723e */ /* 0x000fe400000000ff */
[----:B------:R-:W-:Y:S02]  /*b3b0*/  F2FP.F16.F32.PACK_AB R89, R91, R90 ;  /* 0x0000005a5b59723e */ /* 0x000fe400000000ff */
[----:B------:R-:W-:Y:S01]  /*b3c0*/  F2FP.F16.F32.PACK_AB R96, R97, R96 ;  /* 0x000000606160723e */ /* 0x000fe200000000ff */
[----:B------:R-:W-:Y:S01]  /*b3d0*/  STSM.16.M88.4 [R146], R80 ;  /* 0x0000005092007844 */ /* 0x000fe20000000200 */
[----:B------:R-:W-:Y:S02]  /*b3e0*/  MOV R142, R142 ;  /* 0x0000008e008e7202 */ /* 0x000fe40000000f00 */
[----:B0-----:R-:W-:Y:S02]  /*b3f0*/  SHF.R.S32.HI R4, RZ, 0x1f, R39 ;  /* 0x0000001fff047819 */ /* 0x001fe40000011427 */
[----:B------:R-:W-:-:S02]  /*b400*/  SHF.R.S32.HI R5, RZ, 0x1f, R35 ;  /* 0x0000001fff057819 */ /* 0x000fc40000011423 */
[----:B------:R-:W-:Y:S01]  /*b410*/  F2FP.F16.F32.PACK_AB R90, R189, R92 ;  /* 0x0000005cbd5a723e */ /* 0x000fe200000000ff */
[----:B------:R-:W-:Y:S01]  /*b420*/  IMAD R4, R4, UR6, RZ ;  /* 0x0000000604047c24 */ /* 0x000fe2000f8e02ff */
[----:B------:R-:W-:Y:S02]  /*b430*/  IADD3.X R9, R5, R25, R34, P0, !PT ;  /* 0x0000001905097210 */ /* 0x000fe400007fe422 */
[----:B------:R-:W-:Y:S01]  /*b440*/  F2FP.F16.F32.PACK_AB R91, R95, R94 ;  /* 0x0000005e5f5b723e */ /* 0x000fe200000000ff */
[----:B------:R-:W-:Y:S01]  /*b450*/  IMAD R11, R39, UR7, R4 ;  /* 0x00000007270b7c24 */ /* 0x000fe2000f8e0204 */
[----:B------:R-:W-:Y:S01]  /*b460*/  F2FP.F16.F32.PACK_AB R97, R99, R98 ;  /* 0x000000626361723e */ /* 0x000fe200000000ff */
[----:B------:R-:W-:Y:S01]  /*b470*/  IMAD.WIDE.U32 R8, R39, UR6, R8 ;  /* 0x0000000627087c25 */ /* 0x000fe2000f8e0008 */
[----:B------:R-:W-:Y:S01]  /*b480*/  MOV R138, R138 ;  /* 0x0000008a008a7202 */ /* 0x000fe20000000f00 */
[----:B------:R-:W-:Y:S01]  /*b490*/  STSM.16.M88.4 [R142], R88 ;  /* 0x000000588e007844 */ /* 0x000fe20000000200 */
[----:B------:R-:W-:Y:S01]  /*b4a0*/  F2FP.F16.F32.PACK_AB R98, R188, R100 ;  /* 0x00000064bc62723e */ /* 0x000fe200000000ff */
[----:B------:R-:W-:Y:S01]  /*b4b0*/  ULDC.64 UR6, c[0x0][0xb50] ;  /* 0x0002d40000067ab9 */ /* 0x000fe20000000a00 */
[----:B------:R-:W-:Y:S01]  /*b4c0*/  F2FP.F16.F32.PACK_AB R99, R103, R102 ;  /* 0x000000666763723e */ /* 0x000fe200000000ff */
[----:B------:R-:W-:Y:S01]  /*b4d0*/  IMAD.IADD R9, R9, 0x1, R11 ;  /* 0x0000000109097824 */ /* 0x000fe200078e020b */
[----:B------:R-:W-:-:S02]  /*b4e0*/  F2FP.F16.F32.PACK_AB R4, R187, R104 ;  /* 0x00000068bb04723e */ /* 0x000fc400000000ff */
[----:B------:R-:W-:Y:S01]  /*b4f0*/  F2FP.F16.F32.PACK_AB R5, R3, R18 ;  /* 0x000000120305723e */ /* 0x000fe200000000ff */
[----:B------:R-:W-:Y:S01]  /*b500*/  STSM.16.M88.4 [R138], R96 ;  /* 0x000000608a007844 */ /* 0x000fe20000000200 */
[----:B------:R-:W-:Y:S01]  /*b510*/  F2FP.F16.F32.PACK_AB R6, R186, R108 ;  /* 0x0000006cba06723e */ /* 0x000fe200000000ff */
[----:B------:R-:W-:Y:S01]  /*b520*/  IMAD R3, R198, UR5, RZ ;  /* 0x00000005c6037c24 */ /* 0x000fe2000f8e02ff */
[----:B------:R-:W-:Y:S02]  /*b530*/  F2FP.F16.F32.PACK_AB R7, R37, R45 ;  /* 0x0000002d2507723e */ /* 0x000fe400000000ff */
[----:B------:R-:W-:Y:S02]  /*b540*/  F2FP.F16.F32.PACK_AB R76, R185, R112 ;  /* 0x00000070b94c723e */ /* 0x000fe400000000ff */
[----:B------:R-:W-:Y:S01]  /*b550*/  F2FP.F16.F32.PACK_AB R77, R77, R85 ;  /* 0x000000554d4d723e */ /* 0x000fe200000000ff */
[----:B------:R0:W-:Y:S01]  /*b560*/  STSM.16.M88.4 [R134], R4 ;  /* 0x0000000486007844 */ /* 0x0001e20000000200 */
[----:B------:R-:W-:-:S02]  /*b570*/  F2FP.F16.F32.PACK_AB R78, R184, R116 ;  /* 0x00000074b84e723e */ /* 0x000fc400000000ff */
[----:B------:R-:W-:Y:S02]  /*b580*/  F2FP.F16.F32.PACK_AB R79, R93, R101 ;  /* 0x000000655d4f723e */ /* 0x000fe400000000ff */
[----:B------:R-:W-:Y:S02]  /*b590*/  LEA R11, P3, R8, UR6, 0x2 ;  /* 0x00000006080b7c11 */ /* 0x000fe4000f8610ff */
[----:B------:R-:W-:Y:S01]  /*b5a0*/  F2FP.F16.F32.PACK_AB R125, R121, R125 ;  /* 0x0000007d797d723e */ /* 0x000fe200000000ff */
[----:B------:R-:W-:Y:S01]  /*b5b0*/  STSM.16.M88.4 [R161], R76 ;  /* 0x0000004ca1007844 */ /* 0x000fe20000000200 */
[----:B------:R-:W-:Y:S02]  /*b5c0*/  F2FP.F16.F32.PACK_AB R126, R133, R132 ;  /* 0x00000084857e723e */ /* 0x000fe400000000ff */
[----:B------:R-:W-:Y:S01]  /*b5d0*/  F2FP.F16.F32.PACK_AB R127, R162, R163 ;  /* 0x000000a3a27f723e */ /* 0x000fe200000000ff */
[----:B------:R-:W-:Y:S01]  /*b5e0*/  SHFL.IDX PT, R24, R11, RZ, 0x1c1f ;  /* 0x001c1fff0b187589 */ /* 0x000fe200000e0000 */
[----:B------:R-:W-:-:S02]  /*b5f0*/  F2FP.F16.F32.PACK_AB R136, R137, R136 ;  /* 0x000000888988723e */ /* 0x000fc400000000ff */
[----:B------:R-:W-:Y:S01]  /*b600*/  F2FP.F16.F32.PACK_AB R137, R164, R165 ;  /* 0x000000a5a489723e */ /* 0x000fe200000000ff */
[----:B------:R-:W-:Y:S01]  /*b610*/  SHFL.IDX PT, R36, R11, 0x1, 0x1c1f ;  /* 0x003c1f000b247f89 */ /* 0x000fe200000e0000 */
[----:B0-----:R-:W-:Y:S02]  /*b620*/  F2FP.F16.F32.PACK_AB R4, R183, R120 ;  /* 0x00000078b704723e */ /* 0x001fe400000000ff */
[----:B------:R-:W-:Y:S02]  /*b630*/  F2FP.F16.F32.PACK_AB R5, R105, R109 ;  /* 0x0000006d6905723e */ /* 0x000fe400000000ff */
[----:B------:R-:W-:Y:S02]  /*b640*/  F2FP.F16.F32.PACK_AB R6, R182, R124 ;  /* 0x0000007cb606723e */ /* 0x000fe400000000ff */
[----:B------:R-:W-:Y:S02]  /*b650*/  F2FP.F16.F32.PACK_AB R7, R113, R117 ;  /* 0x000000757107723e */ /* 0x000fe400000000ff */
[----:B------:R-:W-:-:S02]  /*b660*/  F2FP.F16.F32.PACK_AB R124, R129, R128 ;  /* 0x00000080817c723e */ /* 0x000fc400000000ff */
[----:B------:R-:W-:Y:S01]  /*b670*/  F2FP.F16.F32.PACK_AB R138, R141, R140 ;  /* 0x0000008c8d8a723e */ /* 0x000fe200000000ff */
[----:B------:R-:W-:Y:S01]  /*b680*/  STSM.16.M88.4 [R160], R4 ;  /* 0x00000004a0007844 */ /* 0x000fe20000000200 */
[----:B------:R-:W-:Y:S02]  /*b690*/  F2FP.F16.F32.PACK_AB R139, R166, R167 ;  /* 0x000000a7a68b723e */ /* 0x000fe400000000ff */
[----:B------:R-:W-:Y:S01]  /*b6a0*/  F2FP.F16.F32.PACK_AB R144, R145, R144 ;  /* 0x000000909190723e */ /* 0x000fe200000000ff */
[----:B------:R-:W-:Y:S01]  /*b6b0*/  STSM.16.M88.4 [R27], R124 ;  /* 0x0000007c1b007844 */ /* 0x000fe20000000200 */
[----:B------:R-:W-:Y:S02]  /*b6c0*/  F2FP.F16.F32.PACK_AB R145, R168, R169 ;  /* 0x000000a9a891723e */ /* 0x000fe400000000ff */
[----:B------:R-:W-:Y:S01]  /*b6d0*/  F2FP.F16.F32.PACK_AB R146, R149, R148 ;  /* 0x000000949592723e */ /* 0x000fe200000000ff */
[----:B------:R0:W-:Y:S01]  /*b6e0*/  STSM.16.M88.4 [R26], R136 ;  /* 0x000000881a007844 */ /* 0x0001e20000000200 */
[----:B------:R-:W-:-:S02]  /*b6f0*/  F2FP.F16.F32.PACK_AB R147, R170, R172 ;  /* 0x000000acaa93723e */ /* 0x000fc400000000ff */
[----:B------:R-:W-:Y:S02]  /*b700*/  LEA.HI.X R9, R8, UR7, R9, 0x2, P3 ;  /* 0x0000000708097c11 */ /* 0x000fe400098f1409 */
[----:B------:R-:W-:Y:S01]  /*b710*/  LEA R12, R135, R222, 0x7 ;  /* 0x000000de870c7211 */ /* 0x000fe200078e38ff */
[----:B------:R1:W-:Y:S01]  /*b720*/  STSM.16.M88.4 [R17], R144 ;  /* 0x0000009011007844 */ /* 0x0003e20000000200 */
[----:B------:R-:W-:-:S03]  /*b730*/  LOP3.LUT P0, RZ, R220, 0x3, RZ, 0xc0, !PT ;  /* 0x00000003dcff7812 */ /* 0x000fc6000780c0ff */
[----:B------:R-:W2:Y:S01]  /*b740*/  SHFL.IDX PT, R25, R9, RZ, 0x1c1f ;  /* 0x001c1fff09197589 */ /* 0x000ea200000e0000 */
[C---:B------:R-:W-:Y:S01]  /*b750*/  VIADD R10, R12.reuse, 0x8 ;  /* 0x000000080c0a7836 */ /* 0x040fe20000000000 */
[-C--:B------:R-:W-:Y:S01]  /*b760*/  ISETP.GE.OR P1, PT, R12, R3.reuse, P0 ;  /* 0x000000030c00720c */ /* 0x080fe20000726670 */
[----:B------:R-:W-:Y:S03]  /*b770*/  BAR.SYNC.DEFER_BLOCKING 0x1, 0x100 ;  /* 0x0044000000007b1d */ /* 0x000fe60000010000 */
[----:B------:R-:W-:-:S05]  /*b780*/  ISETP.GE.OR P0, PT, R10, R3, P0 ;  /* 0x000000030a00720c */ /* 0x000fca0000706670 */
[----:B0-----:R-:W0:Y:S01]  /*b790*/  LDC.64 R26, c[0x0][0xae0] ;  /* 0x0002b800ff1a7b82 */ /* 0x001e220000000a00 */
[----:B------:R-:W3:Y:S07]  /*b7a0*/  SHFL.IDX PT, R37, R9, 0x1, 0x1c1f ;  /* 0x003c1f0009257f89 */ /* 0x000eee00000e0000 */
[----:B-1----:R-:W1:Y:S01]  /*b7b0*/  @P2 LDC R17, c[0x0][0xbec] ;  /* 0x0002fb00ff112b82 */ /* 0x002e620000000800 */
[----:B--2---:R-:W-:Y:S04]  /*b7c0*/  @!P1 ST.E desc[UR36][R24.64], R2 ;  /* 0x0000000218009985 */ /* 0x004fe8000c101924 */
[----:B---3--:R2:W-:Y:S04]  /*b7d0*/  @!P0 ST.E desc[UR36][R36.64], R0 ;  /* 0x0000000024008985 */ /* 0x0085e8000c101924 */
[----:B------:R3:W5:Y:S01]  /*b7e0*/  LD.E.128 R12, desc[UR36][R20.64] ;  /* 0x00000024140c7980 */ /* 0x000762000c101d00 */
[----:B------:R-:W-:-:S02]  /*b7f0*/  UIMAD UR5, UR11, UR8, URZ ;  /* 0x000000080b0572a4 */ /* 0x000fc4000f8e023f */
[----:B------:R-:W-:Y:S01]  /*b800*/  UIMAD.WIDE.U32 UR6, UR10, UR8, URZ ;  /* 0x000000080a0672a5 */ /* 0x000fe2000f8e003f */
[----:B------:R4:W5:Y:S01]  /*b810*/  LD.E.128 R8, desc[UR36][R28.64] ;  /* 0x000000241c087980 */ /* 0x000962000c101d00 */
[----:B--2---:R-:W-:-:S03]  /*b820*/  IMAD R0, R213, 0x20, R218 ;  /* 0x00000020d5007824 */ /* 0x004fc600078e02da */
[----:B------:R-:W5:Y:S01]  /*b830*/  LD.E.128 R32, desc[UR36][R32.64] ;  /* 0x0000002420207980 */ /* 0x000f62000c101d00 */
[----:B---3--:R-:W2:Y:S01]  /*b840*/  @P2 LDC R21, c[0x0][0xbf0] ;  /* 0x0002fc00ff152b82 */ /* 0x008ea20000000800 */
[----:B------:R-:W-:Y:S01]  /*b850*/  LEA R2, R135, R0, 0x7 ;  /* 0x0000000087027211 */ /* 0x000fe200078e38ff */
[----:B------:R-:W-:Y:S01]  /*b860*/  UIMAD UR5, UR10, UR9, UR5 ;  /* 0x000000090a0572a4 */ /* 0x000fe2000f8e0205 */
[----:B------:R-:W5:Y:S02]  /*b870*/  LD.E.128 R52, desc[UR36][R52.64] ;  /* 0x0000002434347980 */ /* 0x000f64000c101d00 */
[----:B------:R-:W-:Y:S01]  /*b880*/  ULDC.64 UR8, c[0x0][0xaf0] ;  /* 0x0002bc0000087ab9 */ /* 0x000fe20000000a00 */
[----:B-1----:R-:W-:Y:S01]  /*b890*/  @P2 IMAD.HI.U32 R0, R2, R17, RZ ;  /* 0x0000001102002227 */ /* 0x002fe200078e00ff */
[----:B------:R-:W-:Y:S01]  /*b8a0*/  UIADD3 UR7, UR7, UR5, URZ ;  /* 0x0000000507077290 */ /* 0x000fe2000fffe03f */
[----:B------:R-:W5:Y:S01]  /*b8b0*/  LD.E.128 R56, desc[UR36][R56.64] ;  /* 0x0000002438387980 */ /* 0x000f62000c101d00 */
[----:B------:R-:W-:Y:S01]  /*b8c0*/  UIMAD UR5, UR12, UR8, URZ ;  /* 0x000000080c0572a4 */ /* 0x000fe2000f8e023f */
[----:B------:R-:W-:Y:S01]  /*b8d0*/  IMAD.MOV.U32 R17, RZ, RZ, R2 ;  /* 0x000000ffff117224 */ /* 0x000fe200078e0002 */
[----:B------:R-:W-:Y:S01]  /*b8e0*/  UIMAD.WIDE.U32 UR6, UR14, UR8, UR6 ;  /* 0x000000080e0672a5 */ /* 0x000fe2000f8e0006 */
[----:B------:R-:W5:Y:S01]  /*b8f0*/  LD.E.128 R60, desc[UR36][R60.64] ;  /* 0x000000243c3c7980 */ /* 0x000f62000c101d00 */
[----:B------:R-:W-:-:S03]  /*b900*/  UIMAD UR5, UR14, UR9, UR5 ;  /* 0x000000090e0572a4 */ /* 0x000fc6000f8e0205 */
[----:B------:R-:W5:Y:S04]  /*b910*/  LD.E.128 R64, desc[UR36][R64.64] ;  /* 0x0000002440407980 */ /* 0x000f68000c101d00 */
[----:B------:R-:W5:Y:S01]  /*b920*/  LD.E.128 R68, desc[UR36][R68.64] ;  /* 0x0000002444447980 */ /* 0x000f62000c101d00 */
[----:B--2---:R-:W-:-:S03]  /*b930*/  @P2 SHF.R.U32.HI R17, RZ, R21, R0 ;  /* 0x00000015ff112219 */ /* 0x004fc60000011600 */
[----:B------:R4:W5:Y:S01]  /*b940*/  LD.E.128 R4, desc[UR36][R30.64] ;  /* 0x000000241e047980 */ /* 0x000962000c101d00 */
[--C-:B------:R-:W-:Y:S01]  /*b950*/  SHF.R.S32.HI R21, RZ, 0x1f, R17.reuse ;  /* 0x0000001fff157819 */ /* 0x100fe20000011411 */
[----:B------:R-:W-:Y:S01]  /*b960*/  IMAD.MOV R25, RZ, RZ, -R17 ;  /* 0x000000ffff197224 */ /* 0x000fe200078e0a11 */
[----:B------:R-:W-:Y:S01]  /*b970*/  UIADD3 UR7, UR7, UR5, URZ ;  /* 0x0000000507077290 */ /* 0x000fe2000fffe03f */
[----:B------:R-:W5:Y:S02]  /*b980*/  LD.E.128 R72, desc[UR36][R72.64] ;  /* 0x0000002448487980 */ /* 0x000f64000c101d00 */
[----:B0-----:R-:W-:Y:S02]  /*b990*/  IMAD R0, R21, R26, RZ ;  /* 0x0000001a15007224 */ /* 0x001fe400078e02ff */
[----:B------:R-:W-:Y:S01]  /*b9a0*/  IMAD R21, R198, R25, R2 ;  /* 0x00000019c6157224 */ /* 0x000fe200078e0202 */
[----:B------:R-:W5:Y:S01]  /*b9b0*/  LD.E.128 R104, desc[UR36][R106.64] ;  /* 0x000000246a687980 */ /* 0x000f62000c101d00 */
[----:B------:R-:W-:Y:S01]  /*b9c0*/  R2UR UR9, R16 ;  /* 0x00000000100972ca */ /* 0x000fe200000e0000 */
[----:B------:R-:W-:-:S02]  /*b9d0*/  IMAD R25, R17, R27, R0 ;  /* 0x0000001b11197224 */ /* 0x000fc400078e0200 */
[----:B------:R-:W5:Y:S01]  /*b9e0*/  LD.E.128 R108, desc[UR36][R110.64] ;  /* 0x000000246e6c7980 */ /* 0x000f62000c101d00 */
[----:B------:R-:W-:Y:S01]  /*b9f0*/  IMAD.WIDE.U32 R16, R17, R26, UR6 ;  /* 0x0000000611107e25 */ /* 0x000fe2000f8e001a */
[----:B------:R-:W-:Y:S01]  /*ba00*/  SHF.R.S32.HI R0, RZ, 0x1f, R21 ;  /* 0x0000001fff007819 */ /* 0x000fe20000011415 */
[----:B------:R-:W-:Y:S01]  /*ba10*/  ULDC.64 UR6, c[0x0][0xad8] ;  /* 0x0002b60000067ab9 */ /* 0x000fe20000000a00 */
[----:B------:R-:W5:Y:S04]  /*ba20*/  LD.E.128 R112, desc[UR36][R114.64] ;  /* 0x0000002472707980 */ /* 0x000f68000c101d00 */
[----:B------:R-:W5:Y:S04]  /*ba30*/  LD.E.128 R116, desc[UR36][R118.64] ;  /* 0x0000002476747980 */ /* 0x000f68000c101d00 */
[----:B------:R-:W5:Y:S04]  /*ba40*/  LD.E.128 R120, desc[UR36][R122.64] ;  /* 0x000000247a787980 */ /* 0x000f68000c101d00 */
[----:B------:R-:W5:Y:S01]  /*ba50*/  LD.E.128 R128, desc[UR36][R130.64] ;  /* 0x0000002482807980 */ /* 0x000f62000c101d00 */
[----:B------:R-:W-:Y:S01]  /*ba60*/  @!PT LDS RZ, [RZ] ;  /* 0x00000000fffff984 */ /* 0x000fe20000000800 */
[----:B------:R-:W-:Y:S01]  /*ba70*/  @!PT LDS RZ, [RZ] ;  /* 0x00000000fffff984 */ /* 0x000fe20000000800 */
[----:B------:R-:W-:Y:S01]  /*ba80*/  @!PT LDS RZ, [RZ] ;  /* 0x00000000fffff984 */ /* 0x000fe20000000800 */
[----:B------:R-:W-:Y:S01]  /*ba90*/  @!PT LDS RZ, [RZ] ;  /* 0x00000000fffff984 */ /* 0x000fe20000000800 */
[----:B------:R0:W-:Y:S06]  /*baa0*/  MEMBAR.ALL.CTA ;  /* 0x0000000000007992 */ /* 0x0001ec0000008000 */
[----:B0-----:R-:W0:Y:S01]  /*bab0*/  FENCE.VIEW.ASYNC.S ;  /* 0x00000000000073c6 */ /* 0x001e220000000000 */
[----:B------:R-:W-:Y:S01]  /*bac0*/  IMAD.IADD R17, R17, 0x1, R25 ;  /* 0x0000000111117824 */ /* 0x000fe200078e0219 */
[----:B------:R-:W-:Y:S01]  /*bad0*/  R2UR UR10, R214 ;  /* 0x00000000d60a72ca */ /* 0x000fe200000e0000 */
[----:B------:R-:W-:Y:S01]  /*bae0*/  IMAD R2, R0, UR6, RZ ;  /* 0x0000000600027c24 */ /* 0x000fe2000f8e02ff */
[----:B------:R-:W-:Y:S01]  /*baf0*/  UIADD3 UR38, UR38, 0x1, URZ ;  /* 0x0000000126267890 */ /* 0x000fe2000fffe03f */
[----:B------:R-:W-:Y:S01]  /*bb00*/  LEA R18, R135, R218, 0x7 ;  /* 0x000000da87127211 */ /* 0x000fe200078e38ff */
[----:B------:R-:W-:Y:S01]  /*bb10*/  IMAD.WIDE.U32 R16, R21, UR6, R16 ;  /* 0x0000000615107c25 */ /* 0x000fe2000f8e0010 */
[----:B------:R-:W-:-:S02]  /*bb20*/  UIADD3 UR4, UR4, 0x38820, URZ ;  /* 0x0003882004047890 */ /* 0x000fc4000fffe03f */
[----:B------:R-:W-:Y:S01]  /*bb30*/  UISETP.NE.AND UP0, UPT, UR38, 0x2, UPT ;  /* 0x000000022600788c */ /* 0x000fe2000bf05270 */
[----:B------:R-:W-:Y:S01]  /*bb40*/  IMAD R25, R21, UR7, R2 ;  /* 0x0000000715197c24 */ /* 0x000fe2000f8e0202 */
[----:B------:R-:W-:Y:S01]  /*bb50*/  ULDC.64 UR6, c[0x0][0xa80] ;  /* 0x0002a00000067ab9 */ /* 0x000fe20000000a00 */
[-C--:B------:R-:W-:Y:S02]  /*bb60*/  ISETP.GE.AND P2, PT, R18, R3.reuse, PT ;  /* 0x000000031200720c */ /* 0x080fe40003f46270 */
[----:B------:R-:W-:Y:S01]  /*bb70*/  LEA R2, P3, R16, UR6, 0x1 ;  /* 0x0000000610027c11 */ /* 0x000fe2000f8608ff */
[----:B------:R-:W-:Y:S01]  /*bb80*/  IMAD.IADD R17, R17, 0x1, R25 ;  /* 0x0000000111117824 */ /* 0x000fe200078e0219 */
[----:B------:R-:W-:Y:S01]  /*bb90*/  USEL UR6, URZ, 0x1, UP0 ;  /* 0x000000013f067887 */ /* 0x000fe20008000000 */
[----:B------:R-:W-:Y:S01]  /*bba0*/  VIADD R0, R18, 0x20 ;  /* 0x0000002012007836 */ /* 0x000fe20000000000 */
[----:B------:R-:W-:Y:S01]  /*bbb0*/  UPRMT UR4, URZ, 0x654, UR4 ;  /* 0x000006543f047896 */ /* 0x000fe20008000004 */
[----:B------:R-:W-:Y:S01]  /*bbc0*/  ULDC UR5, c[0x0][0xc] ;  /* 0x0000030000057ab9 */ /* 0x000fe20000000800 */
[----:B------:R-:W-:Y:S01]  /*bbd0*/  ULOP3.LUT UR9, UR9, UR6, URZ, 0x3c, !UPT ;  /* 0x0000000609097292 */ /* 0x000fe2000f8e3c3f */
[----:B------:R-:W-:Y:S01]  /*bbe0*/  LEA.HI.X R17, R16, UR7, R17, 0x1, P3 ;  /* 0x0000000710117c11 */ /* 0x000fe200098f0c11 */
[----:B------:R-:W-:Y:S01]  /*bbf0*/  UIADD3 UR10, UR5, UR10, URZ ;  /* 0x0000000a050a7290 */ /* 0x000fe2000fffe03f */
[-C--:B------:R-:W-:Y:S01]  /*bc00*/  ISETP.GE.AND P1, PT, R0, R3.reuse, PT ;  /* 0x000000030000720c */ /* 0x080fe20003f26270 */
[----:B------:R-:W-:Y:S01]  /*bc10*/  VIADD R0, R18, 0x40 ;  /* 0x0000004012007836 */ /* 0x000fe20000000000 */
[----:B------:R-:W-:Y:S01]  /*bc20*/  USEL UR38, UR38, URZ, UP0 ;  /* 0x0000003f26267287 */ /* 0x000fe20008000000 */
[----:B0-----:R4:W0:Y:S01]  /*bc30*/  SHFL.IDX PT, R24, R2, RZ, 0x181f ;  /* 0x00181fff02187589 */ /* 0x00182200000e0000 */
[----:B------:R-:W-:Y:S01]  /*bc40*/  IMAD.U32 R16, RZ, RZ, UR9 ;  /* 0x00000009ff107e24 */ /* 0x000fe2000f8e00ff */
[----:B------:R-:W-:Y:S01]  /*bc50*/  MOV R214, UR10 ;  /* 0x0000000a00d67c02 */ /* 0x000fe20008000f00 */
[----:B------:R-:W-:Y:S01]  /*bc60*/  SYNCS.ARRIVE.TRANS64.RED.A1T0 RZ, [UR4], RZ ;  /* 0x000000ffffff79a7 */ /* 0x000fe20008100404 */
[----:B------:R4:W1:Y:S01]  /*bc70*/  SHFL.IDX PT, R25, R17, RZ, 0x181f ;  /* 0x00181fff11197589 */ /* 0x00086200000e0000 */
[----:B------:R-:W-:Y:S01]  /*bc80*/  BSSY B0, `(.L_x_31) ;  /* 0x0000015000007945 */ /* 0x000fe20003800000 */
[----:B------:R-:W-:-:S02]  /*bc90*/  ISETP.GE.AND P0, PT, R0, R3, PT ;  /* 0x000000030000720c */ /* 0x000fc40003f06270 */
[----:B------:R-:W-:Y:S02]  /*bca0*/  SHF.R.S32.HI R200, RZ, 0x1f, R23 ;  /* 0x0000001fffc87819 */ /* 0x000fe40000011417 */
[----:B------:R-:W-:Y:S01]  /*bcb0*/  SHF.R.S32.HI R201, RZ, 0x1f, R212 ;  /* 0x0000001fffc97819 */ /* 0x000fe200000114d4 */
[----:B------:R-:W-:Y:S08]  /*bcc0*/  @P2 BRA `(.L_x_32) ;  /* 0x0000000000402947 */ /* 0x000ff00003800000 */
[----:B------:R-:W-:Y:S02]  /*bcd0*/  ULDC UR4, c[0x0][0xac8] ;  /* 0x0002b20000047ab9 */ /* 0x000fe40000000800 */
[----:B------:R-:W-:Y:S02]  /*bce0*/  ISETP.GE.AND P4, PT, R212, UR4, PT ;  /* 0x00000004d4007c0c */ /* 0x000fe4000bf86270 */
[----:B------:R-:W-:Y:S02]  /*bcf0*/  ISETP.GE.AND P3, PT, R23, UR4, PT ;  /* 0x0000000417007c0c */ /* 0x000fe4000bf66270 */
[----:B------:R-:W-:Y:S02]  /*bd00*/  ISETP.GE.AND P2, PT, R22, UR4, PT ;  /* 0x0000000416007c0c */ /* 0x000fe4000bf46270 */
[----:B------:R-:W-:-:S07]  /*bd10*/  ISETP.GE.AND P5, PT, R19, UR4, PT ;  /* 0x0000000413007c0c */ /* 0x000fce000bfa6270 */
[----:B0-----:R-:W-:-:S04]  /*bd20*/  @!P4 LEA R26, P6, R212, R24, 0x1 ;  /* 0x00000018d41ac211 */ /* 0x001fc800078c08ff */
[----:B-1----:R-:W-:Y:S02]  /*bd30*/  @!P4 LEA.HI.X R27, R212, R25, R201, 0x1, P6 ;  /* 0x00000019d41bc211 */ /* 0x002fe400030f0cc9 */
[----:B----4-:R-:W-:Y:S01]  /*bd40*/  @!P3 LEA R28, P6, R23, R24, 0x1 ;  /* 0x00000018171cb211 */ /* 0x010fe200078c08ff */
[----:B------:R-:W-:-:S03]  /*bd50*/  @!P5 IMAD.WIDE R20, R19, 0x2, R24 ;  /* 0x000000021314d825 */ /* 0x000fc600078e0218 */
[-C--:B------:R-:W-:Y:S02]  /*bd60*/  @!P3 LEA.HI.X R29, R23, R25.reuse, R200, 0x1, P6 ;  /* 0x00000019171db211 */ /* 0x080fe400030f0cc8 */
[C---:B------:R-:W-:Y:S01]  /*bd70*/  @!P2 LEA R30, P6, R22.reuse, R24, 0x1 ;  /* 0x00000018161ea211 */ /* 0x040fe200078c08ff */
[----:B-----5:R2:W-:Y:S03]  /*bd80*/  @!P5 ST.E.128 desc[UR36][R20.64], R8 ;  /* 0x000000081400d985 */ /* 0x0205e6000c101d24 */
[----:B------:R-:W-:Y:S01]  /*bd90*/  @!P2 LEA.HI.X R31, R22, R25, R227, 0x1, P6 ;  /* 0x00000019161fa211 */ /* 0x000fe200030f0ce3 */
[----:B------:R2:W-:Y:S04]  /*bda0*/  @!P4 ST.E.128 desc[UR36][R26.64], R56 ;  /* 0x000000381a00c985 */ /* 0x0005e8000c101d24 */
[----:B------:R2:W-:Y:S04]  /*bdb0*/  @!P3 ST.E.128 desc[UR36][R28.64], R4 ;  /* 0x000000041c00b985 */ /* 0x0005e8000c101d24 */
[----:B------:R2:W-:Y:S02]  /*bdc0*/  @!P2 ST.E.128 desc[UR36][R30.64], R112 ;  /* 0x000000701e00a985 */ /* 0x0005e4000c101d24 */
.L_x_32:
[----:B------:R-:W-:Y:S05]  /*bdd0*/  BSYNC B0 ;  /* 0x0000000000007941 */ /* 0x000fea0003800000 */
.L_x_31:
[----:B--2--5:R2:W3:Y:S01]  /*bde0*/  SHFL.IDX PT, R7, R17, 0x1, 0x181f ;  /* 0x00381f0011077f89 */ /* 0x0244e200000e0000 */
[----:B------:R-:W-:Y:S03]  /*bdf0*/  BSSY B0, `(.L_x_33) ;  /* 0x0000013000007945 */ /* 0x000fe60003800000 */
[----:B------:R2:W0:Y:S01]  /*be00*/  SHFL.IDX PT, R6, R2, 0x1, 0x181f ;  /* 0x00381f0002067f89 */ /* 0x00042200000e0000 */
[----:B------:R-:W-:Y:S05]  /*be10*/  @P1 BRA `(.L_x_34) ;  /* 0x0000000000401947 */ /* 0x000fea0003800000 */
[----:B------:R-:W-:Y:S02]  /*be20*/  ULDC UR4, c[0x0][0xac8] ;  /* 0x0002b20000047ab9 */ /* 0x000fe40000000800 */
[----:B------:R-:W-:Y:S02]  /*be30*/  ISETP.GE.AND P3, PT, R212, UR4, PT ;  /* 0x00000004d4007c0c */ /* 0x000fe4000bf66270 */
[----:B------:R-:W-:Y:S02]  /*be40*/  ISETP.GE.AND P2, PT, R23, UR4, PT ;  /* 0x0000000417007c0c */ /* 0x000fe4000bf46270 */
[----:B------:R-:W-:Y:S02]  /*be50*/  ISETP.GE.AND P1, PT, R22, UR4, PT ;  /* 0x0000000416007c0c */ /* 0x000fe4000bf26270 */
[----:B------:R-:W-:-:S07]  /*be60*/  ISETP.GE.AND P4, PT, R19, UR4, PT ;  /* 0x0000000413007c0c */ /* 0x000fce000bf86270 */
[CC--:B0-----:R-:W-:Y:S02]  /*be70*/  @!P3 LEA R8, P6, R212.reuse, R6.reuse, 0x1 ;  /* 0x00000006d408b211 */ /* 0x0c1fe400078c08ff */
[-C--:B------:R-:W-:Y:S02]  /*be80*/  @!P2 LEA R10, P5, R23, R6.reuse, 0x1 ;  /* 0x00000006170aa211 */ /* 0x080fe400078a08ff */
[-C--:B---3--:R-:W-:Y:S02]  /*be90*/  @!P3 LEA.HI.X R9, R212, R7.reuse, R201, 0x1, P6 ;  /* 0x00000007d409b211 */ /* 0x088fe400030f0cc9 */
[C---:B------:R-:W-:Y:S01]  /*bea0*/  @!P1 LEA R20, P6, R22.reuse, R6, 0x1 ;  /* 0x0000000616149211 */ /* 0x040fe200078c08ff */
[----:B------:R-:W-:Y:S01]  /*beb0*/  @!P4 IMAD.WIDE R4, R19, 0x2, R6 ;  /* 0x000000021304c825 */ /* 0x000fe200078e0206 */
[-C--:B------:R-:W-:Y:S02]  /*bec0*/  @!P2 LEA.HI.X R11, R23, R7.reuse, R200, 0x1, P5 ;  /* 0x00000007170ba211 */ /* 0x080fe400028f0cc8 */
[----:B------:R-:W-:-:S02]  /*bed0*/  @!P1 LEA.HI.X R21, R22, R7, R227, 0x1, P6 ;  /* 0x0000000716159211 */ /* 0x000fc400030f0ce3 */
[----:B------:R0:W-:Y:S04]  /*bee0*/  @!P4 ST.E.128 desc[UR36][R4.64], R12 ;  /* 0x0000000c0400c985 */ /* 0x0001e8000c101d24 */
[----:B------:R0:W-:Y:S04]  /*bef0*/  @!P3 ST.E.128 desc[UR36][R8.64], R60 ;  /* 0x0000003c0800b985 */ /* 0x0001e8000c101d24 */
[----:B------:R0:W-:Y:S04]  /*bf00*/  @!P2 ST.E.128 desc[UR36][R10.64], R72 ;  /* 0x000000480a00a985 */ /* 0x0001e8000c101d24 */
[----:B------:R0:W-:Y:S02]  /*bf10*/  @!P1 ST.E.128 desc[UR36][R20.64], R116 ;  /* 0x0000007414009985 */ /* 0x0001e4000c101d24 */
.L_x_34:
[----:B------:R-:W-:Y:S05]  /*bf20*/  BSYNC B0 ;  /* 0x0000000000007941 */ /* 0x000fea0003800000 */
.L_x_33:
[----:B---3--:R3:W1:Y:S01]  /*bf30*/  SHFL.IDX PT, R7, R17, 0x2, 0x181f ;  /* 0x00581f0011077f89 */ /* 0x00866200000e0000 */
[----:B------:R-:W-:Y:S03]  /*bf40*/  BSSY B0, `(.L_x_35) ;  /* 0x0000013000007945 */ /* 0x000fe60003800000 */
[----:B0-----:R3:W0:Y:S01]  /*bf50*/  SHFL.IDX PT, R6, R2, 0x2, 0x181f ;  /* 0x00581f0002067f89 */ /* 0x00162200000e0000 */
[----:B------:R-:W-:Y:S05]  /*bf60*/  @P0 BRA `(.L_x_36) ;  /* 0x0000000000400947 */ /* 0x000fea0003800000 */
[----:B------:R-:W-:Y:S02]  /*bf70*/  ULDC UR4, c[0x0][0xac8] ;  /* 0x0002b20000047ab9 */ /* 0x000fe40000000800 */
[----:B------:R-:W-:Y:S02]  /*bf80*/  ISETP.GE.AND P4, PT, R212, UR4, PT ;  /* 0x00000004d4007c0c */ /* 0x000fe4000bf86270 */
[----:B------:R-:W-:Y:S02]  /*bf90*/  ISETP.GE.AND P5, PT, R23, UR4, PT ;  /* 0x0000000417007c0c */ /* 0x000fe4000bfa6270 */
[----:B------:R-:W-:Y:S02]  /*bfa0*/  ISETP.GE.AND P6, PT, R22, UR4, PT ;  /* 0x0000000416007c0c */ /* 0x000fe4000bfc6270 */
[----:B------:R-:W-:-:S07]  /*bfb0*/  ISETP.GE.AND P3, PT, R19, UR4, PT ;  /* 0x0000000413007c0c */ /* 0x000fce000bf66270 */
[-C--:B0-----:R-:W-:Y:S02]  /*bfc0*/  @!P4 LEA R8, P0, R212, R6.reuse, 0x1 ;  /* 0x00000006d408c211 */ /* 0x081fe400078008ff */
[-C--:B------:R-:W-:Y:S02]  /*bfd0*/  @!P5 LEA R10, P1, R23, R6.reuse, 0x1 ;  /* 0x00000006170ad211 */ /* 0x080fe400078208ff */
[----:B------:R-:W-:Y:S02]  /*bfe0*/  @!P6 LEA R12, P2, R22, R6, 0x1 ;  /* 0x00000006160ce211 */ /* 0x000fe400078408ff */
[----:B-1----:R-:W-:Y:S01]  /*bff0*/  @!P3 IMAD.WIDE R4, R19, 0x2, R6 ;  /* 0x000000021304b825 */ /* 0x002fe200078e0206 */
[-C--:B------:R-:W-:Y:S02]  /*c000*/  @!P4 LEA.HI.X R9, R212, R7.reuse, R201, 0x1, P0 ;  /* 0x00000007d409c211 */ /* 0x080fe400000f0cc9 */
[-C--:B------:R-:W-:Y:S02]  /*c010*/  @!P5 LEA.HI.X R11, R23, R7.reuse, R200, 0x1, P1 ;  /* 0x00000007170bd211 */ /* 0x080fe400008f0cc8 */
[----:B------:R-:W-:Y:S01]  /*c020*/  @!P6 LEA.HI.X R13, R22, R7, R227, 0x1, P2 ;  /* 0x00000007160de211 */ /* 0x000fe200010f0ce3 */
[----:B------:R0:W-:Y:S04]  /*c030*/  @!P3 ST.E.128 desc[UR36][R4.64], R32 ;  /* 0x000000200400b985 */ /* 0x0001e8000c101d24 */
[----:B------:R0:W-:Y:S04]  /*c040*/  @!P4 ST.E.128 desc[UR36][R8.64], R64 ;  /* 0x000000400800c985 */ /* 0x0001e8000c101d24 */
[----:B------:R0:W-:Y:S04]  /*c050*/  @!P5 ST.E.128 desc[UR36][R10.64], R104 ;  /* 0x000000680a00d985 */ /* 0x0001e8000c101d24 */
[----:B------:R0:W-:Y:S02]  /*c060*/  @!P6 ST.E.128 desc[UR36][R12.64], R120 ;  /* 0x000000780c00e985 */ /* 0x0001e4000c101d24 */
.L_x_36:
[----:B------:R-:W-:Y:S05]  /*c070*/  BSYNC B0 ;  /* 0x0000000000007941 */ /* 0x000fea0003800000 */
.L_x_35:
[----:B------:R-:W-:Y:S01]  /*c080*/  R2UR UR4, R219 ;  /* 0x00000000db0472ca */ /* 0x000fe200000e0000 */
[----:B------:R-:W-:Y:S01]  /*c090*/  VIADD R0, R18, 0x60 ;  /* 0x0000006012007836 */ /* 0x000fe20000000000 */
[----:B0-----:R0:W0:Y:S01]  /*c0a0*/  SHFL.IDX PT, R5, R17, 0x3, 0x181f ;  /* 0x00781f0011057f89 */ /* 0x00102200000e0000 */
[----:B------:R-:W-:Y:S03]  /*c0b0*/  BSSY B0, `(.L_x_37) ;  /* 0x0000016000007945 */ /* 0x000fe60003800000 */
[----:B------:R-:W-:Y:S01]  /*c0c0*/  ISETP.GE.AND P0, PT, R0, R3, PT ;  /* 0x000000030000720c */ /* 0x000fe20003f06270 */
[----:B------:R0:W0:Y:S06]  /*c0d0*/  SHFL.IDX PT, R4, R2, 0x3, 0x181f ;  /* 0x00781f0002047f89 */ /* 0x00002c00000e0000 */
[----:B------:R-:W-:-:S06]  /*c0e0*/  UIADD3 UR4, UR4, 0x1, URZ ;  /* 0x0000000104047890 */ /* 0x000fcc000fffe03f */
[----:B------:R-:W-:Y:S01]  /*c0f0*/  IMAD.U32 R219, RZ, RZ, UR4 ;  /* 0x00000004ffdb7e24 */ /* 0x000fe2000f8e00ff */
[----:B------:R-:W-:Y:S06]  /*c100*/  @P0 BRA `(.L_x_38) ;  /* 0x0000000000400947 */ /* 0x000fec0003800000 */
        /* <DEDUP_REMOVED lines=8> */
[----:B--234-:R-:W-:Y:S01]  /*c190*/  @!P3 IMAD.WIDE R2, R19, 0x2, R4 ;  /* 0x000000021302b825 */ /* 0x01cfe200078e0204 */
[-C--:B-1----:R-:W-:Y:S02]  /*c1a0*/  @!P4 LEA.HI.X R7, R212, R5.reuse, R201, 0x1, P0 ;  /* 0x00000005d407c211 */ /* 0x082fe400000f0cc9 */
[-C--:B------:R-:W-:Y:S02]  /*c1b0*/  @!P5 LEA.HI.X R9, R23, R5.reuse, R200, 0x1, P1 ;  /* 0x000000051709d211 */ /* 0x080fe400008f0cc8 */
[----:B------:R-:W-:Y:S01]  /*c1c0*/  @!P6 LEA.HI.X R11, R22, R5, R227, 0x1, P2 ;  /* 0x00000005160be211 */ /* 0x000fe200010f0ce3 */
[----:B------:R0:W-:Y:S04]  /*c1d0*/  @!P3 ST.E.128 desc[UR36][R2.64], R52 ;  /* 0x000000340200b985 */ /* 0x0001e8000c101d24 */
[----:B------:R0:W-:Y:S04]  /*c1e0*/  @!P4 ST.E.128 desc[UR36][R6.64], R68 ;  /* 0x000000440600c985 */ /* 0x0001e8000c101d24 */
[----:B------:R0:W-:Y:S04]  /*c1f0*/  @!P5 ST.E.128 desc[UR36][R8.64], R108 ;  /* 0x0000006c0800d985 */ /* 0x0001e8000c101d24 */
[----:B------:R0:W-:Y:S02]  /*c200*/  @!P6 ST.E.128 desc[UR36][R10.64], R128 ;  /* 0x000000800a00e985 */ /* 0x0001e4000c101d24 */
.L_x_38:
[----:B------:R-:W-:Y:S05]  /*c210*/  BSYNC B0 ;  /* 0x0000000000007941 */ /* 0x000fea0003800000 */
.L_x_37:
[----:B------:R-:W5:Y:S01]  /*c220*/  LDC R0, c[0x0][0xc34] ;  /* 0x00030d00ff007b82 */ /* 0x000f620000000800 */
[----:B------:R-:W-:-:S13]  /*c230*/  R2UR UR4, R214 ;  /* 0x00000000d60472ca */ /* 0x000fda00000e0000 */
[----:B-----5:R-:W-:-:S13]  /*c240*/  ISETP.LE.AND P0, PT, R0, UR4, PT ;  /* 0x0000000400007c0c */ /* 0x020fda000bf03270 */
[----:B------:R-:W-:Y:S05]  /*c250*/  @!P0 BRA `(.L_x_39) ;  /* 0xffffff4800b88947 */ /* 0x000fea000383ffff */
[----:B------:R-:W-:Y:S05]  /*c260*/  EXIT ;  /* 0x000000000000794d */ /* 0x000fea0003800000 */
.L_x_5:
[----:B------:R-:W-:-:S08]  /*c270*/  NOP ;  /* 0x0000000000007918 */ /* 0x000fd00000000000 */
[----:B0-----:R-:W0:-:S00]  /*c280*/  USETMAXREG.DEALLOC.CTAPOOL 0x28 ;  /* 0x00000028000079c8 */ /* 0x001e0000080e0500 */
[----:B------:R-:W1:Y:S01]  /*c290*/  S2UR UR9, SR_CTAID.X ;  /* 0x00000000000979c3 */ /* 0x000e620000002500 */
[----:B0-----:R-:W-:Y:S01]  /*c2a0*/  MOV R25, 0x1 ;  /* 0x0000000100197802 */ /* 0x001fe20000000f00 */
[----:B------:R-:W-:Y:S02]  /*c2b0*/  IMAD.MOV.U32 R22, RZ, RZ, RZ ;  /* 0x000000ffff167224 */ /* 0x000fe400078e00ff */
[----:B------:R-:W-:-:S04]  /*c2c0*/  IMAD.MOV.U32 R0, RZ, RZ, 0x1 ;  /* 0x00000001ff007424 */ /* 0x000fc800078e00ff */
[----:B------:R-:W1:Y:S02]  /*c2d0*/  LDC R2, c[0x0][0xc34] ;  /* 0x00030d00ff027b82 */ /* 0x000e640000000800 */
[----:B-1----:R-:W-:-:S13]  /*c2e0*/  ISETP.LE.AND P0, PT, R2, UR9, PT ;  /* 0x0000000902007c0c */ /* 0x002fda000bf03270 */
[----:B------:R-:W-:Y:S05]  /*c2f0*/  @P0 BRA `(.L_x_40) ;  /* 0x0000003400c40947 */ /* 0x000fea0003800000 */
[----:B------:R-:W2:Y:S01]  /*c300*/  LDL R3, [R1+0xc] ;  /* 0x00000c0001037983 */ /* 0x000ea20000100800 */
[----:B------:R-:W-:Y:S01]  /*c310*/  IMAD.SHL.U32 R26, R27, 0x8, RZ ;  /* 0x000000081b1a7824 */ /* 0x000fe200078e00ff */
[----:B------:R-:W-:Y:S01]  /*c320*/  ULDC.64 UR6, c[0x0][0x2f0] ;  /* 0x0000bc0000067ab9 */ /* 0x000fe20000000a00 */
[----:B------:R-:W-:Y:S01]  /*c330*/  ULDC.64 UR4, c[0x0][0x418] ;  /* 0x0001060000047ab9 */ /* 0x000fe20000000a00 */
[----:B------:R-:W-:Y:S01]  /*c340*/  ULDC UR8, c[0x0][0x2b8] ;  /* 0x0000ae0000087ab9 */ /* 0x000fe20000000800 */
[----:B------:R-:W-:Y:S01]  /*c350*/  UISETP.NE.U32.AND UP0, UPT, UR4, URZ, UPT ;  /* 0x0000003f0400728c */ /* 0x000fe2000bf05070 */
[C---:B------:R-:W-:Y:S01]  /*c360*/  LOP3.LUT R0, R26.reuse, 0x1f8, RZ, 0xc0, !PT ;  /* 0x000001f81a007812 */ /* 0x040fe200078ec0ff */
[----:B------:R-:W-:Y:S01]  /*c370*/  UMOV UR39, 0x400 ;  /* 0x0000040000277882 */ /* 0x000fe20000000000 */
[----:B------:R-:W-:Y:S01]  /*c380*/  LOP3.LUT R37, R26, 0x38, RZ, 0xc0, !PT ;  /* 0x000000381a257812 */ /* 0x000fe200078ec0ff */
[----:B------:R-:W-:Y:S01]  /*c390*/  UISETP.NE.AND.EX UP0, UPT, UR5, URZ, UPT, UP0 ;  /* 0x0000003f0500728c */ /* 0x000fe2000bf05300 */
[----:B------:R-:W-:Y:S01]  /*c3a0*/  LOP3.LUT R16, R16, 0xfffffffb, RZ, 0xc0, !PT ;  /* 0xfffffffb10107812 */ /* 0x000fe200078ec0ff */
[----:B------:R-:W-:Y:S01]  /*c3b0*/  ULDC UR4, c[0x0][0x424] ;  /* 0x0001090000047ab9 */ /* 0x000fe20000000800 */
[----:B------:R-:W-:Y:S01]  /*c3c0*/  SHF.R.U32.HI R34, RZ, 0x3, R27 ;  /* 0x00000003ff227819 */ /* 0x000fe2000001161b */
[----:B------:R-:W-:Y:S01]  /*c3d0*/  USEL UR4, UR4, 0x1, UP0 ;  /* 0x0000000104047887 */ /* 0x000fe20008000000 */
[----:B------:R-:W-:Y:S01]  /*c3e0*/  STL [R1], RZ ;  /* 0x000000ff01007387 */ /* 0x000fe20000100800 */
[----:B------:R-:W-:Y:S01]  /*c3f0*/  IMAD.U32 R36, RZ, RZ, UR9 ;  /* 0x00000009ff247e24 */ /* 0x000fe2000f8e00ff */
[----:B------:R-:W-:Y:S01]  /*c400*/  LOP3.LUT R34, R34, 0xf, RZ, 0xc0, !PT ;  /* 0x0000000f22227812 */ /* 0x000fe200078ec0ff */
[----:B------:R-:W-:Y:S01]  /*c410*/  UIMAD UR38, UR4, UR6, URZ ;  /* 0x00000006042672a4 */ /* 0x000fe2000f8e023f */
[----:B------:R-:W0:Y:S01]  /*c420*/  S2UR UR6, SR_CgaCtaId ;  /* 0x00000000000679c3 */ /* 0x000e220000008800 */
[----:B------:R-:W-:Y:S01]  /*c430*/  IMAD.MOV.U32 R25, RZ, RZ, 0x1 ;  /* 0x00000001ff197424 */ /* 0x000fe200078e00ff */
[----:B------:R-:W-:Y:S01]  /*c440*/  MOV R22, RZ ;  /* 0x000000ff00167202 */ /* 0x000fe20000000f00 */
[----:B------:R-:W-:Y:S01]  /*c450*/  UIADD3 UR4, UR38, 0x4f, URZ ;  /* 0x0000004f26047890 */ /* 0x000fe2000fffe03f */
[----:B------:R-:W-:Y:S01]  /*c460*/  ULDC UR40, c[0x0][0x448] ;  /* 0x0001120000287ab9 */ /* 0x000fe20000000800 */
[----:B------:R-:W-:-:S02]  /*c470*/  ULDC UR43, c[0x0][0xc] ;  /* 0x00000300002b7ab9 */ /* 0x000fc40000000800 */
[----:B------:R-:W-:-:S04]  /*c480*/  UIMAD.WIDE UR4, UR4, 0x66666667, URZ ;  /* 0x66666667040478a5 */ /* 0x000fc8000f8e023f */
[----:B------:R-:W-:-:S04]  /*c490*/  USHF.R.U32.HI UR4, URZ, 0x1f, UR5 ;  /* 0x0000001f3f047899 */ /* 0x000fc80008011605 */
[----:B------:R-:W-:-:S03]  /*c4a0*/  ULEA.HI.SX32 UR5, UR5, UR4, 0x1b ;  /* 0x0000000405057291 */ /* 0x000fc6000f8fda3f */
[----:B------:R-:W-:Y:S01]  /*c4b0*/  ULDC UR4, c[0x0][0x288] ;  /* 0x0000a20000047ab9 */ /* 0x000fe20000000800 */
[----:B------:R-:W-:Y:S02]  /*c4c0*/  UIADD3 UR44, UR5, -0x1, URZ ;  /* 0xffffffff052c7890 */ /* 0x000fe4000fffe03f */
[----:B------:R-:W-:Y:S02]  /*c4d0*/  UIMAD UR40, UR40, UR4, URZ ;  /* 0x00000004282872a4 */ /* 0x000fe4000f8e023f */
[----:B------:R-:W-:Y:S02]  /*c4e0*/  UIADD3 UR41, UR5, -0x2, URZ ;  /* 0xfffffffe05297890 */ /* 0x000fe4000fffe03f */
[----:B0-----:R-:W-:Y:S02]  /*c4f0*/  ULEA UR39, UR6, UR39, 0x18 ;  /* 0x0000002706277291 */ /* 0x001fe4000f8ec03f */
[----:B------:R-:W-:-:S06]  /*c500*/  UIMAD UR6, UR44, -0x50, UR38 ;  /* 0xffffffb02c0678a4 */ /* 0x000fcc000f8e0226 */
[----:B------:R-:W-:Y:S02]  /*c510*/  IADD3 R33, -R34, UR6, RZ ;  /* 0x0000000622217c10 */ /* 0x000fe4000fffe1ff */
[----:B--2---:R-:W-:Y:S02]  /*c520*/  R2UR UR10, R3 ;  /* 0x00000000030a72ca */ /* 0x004fe400000e0000 */
[----:B------:R-:W-:Y:S02]  /*c530*/  LOP3.LUT R3, R0, 0x38, R27, 0x78, !PT ;  /* 0x0000003800037812 */ /* 0x000fe400078e781b */
[----:B------:R-:W-:Y:S02]  /*c540*/  LOP3.LUT R0, R37, 0x40, RZ, 0xfc, !PT ;  /* 0x0000004025007812 */ /* 0x000fe400078efcff */
[----:B------:R-:W-:Y:S02]  /*c550*/  SHF.L.U32 R27, R27, 0x4, RZ ;  /* 0x000000041b1b7819 */ /* 0x000fe400000006ff */
[----:B------:R-:W-:-:S02]  /*c560*/  ISETP.GE.AND P2, PT, R0, UR7, PT ;  /* 0x0000000700007c0c */ /* 0x000fc4000bf46270 */
[C---:B------:R-:W-:Y:S02]  /*c570*/  ISETP.GE.AND P1, PT, R0.reuse, UR8, PT ;  /* 0x0000000800007c0c */ /* 0x040fe4000bf26270 */
[----:B------:R-:W-:Y:S01]  /*c580*/  ISETP.GE.AND P0, PT, R0, UR7, PT ;  /* 0x0000000700007c0c */ /* 0x000fe2000bf06270 */
[----:B------:R-:W-:Y:S01]  /*c590*/  ULOP3.LUT UR42, UR10, 0x2, URZ, 0xfc, !UPT ;  /* 0x000000020a2a7892 */ /* 0x000fe2000f8efc3f */
[----:B------:R-:W-:Y:S02]  /*c5a0*/  LOP3.LUT R0, R37, 0x80, RZ, 0xfc, !PT ;  /* 0x0000008025007812 */ /* 0x000fe400078efcff */
[----:B------:R-:W-:Y:S02]  /*c5b0*/  LOP3.LUT R27, R34, 0x70, R27, 0xf8, !PT ;  /* 0x00000070221b7812 */ /* 0x000fe400078ef81b */
[----:B------:R-:W-:-:S03]  /*c5c0*/  LOP3.LUT R26, R3, 0x200, R26, 0xf8, !PT ;  /* 0x00000200031a7812 */ /* 0x000fc600078ef81a */
[----:B------:R-:W-:Y:S02]  /*c5d0*/  @P2 LOP3.LUT R16, R16, 0x4, RZ, 0xfc, !PT ;  /* 0x0000000410102812 */ /* 0x000fe400078efcff */
[----:B------:R-:W-:Y:S02]  /*c5e0*/  ISETP.GE.AND P2, PT, R0, UR7, PT ;  /* 0x0000000700007c0c */ /* 0x000fe4000bf46270 */
[----:B------:R-:W-:-:S04]  /*c5f0*/  LOP3.LUT R16, R16, 0xffffdfff, RZ, 0xc0, !PT ;  /* 0xffffdfff10107812 */ /* 0x000fc800078ec0ff */
[----:B------:R-:W-:Y:S02]  /*c600*/  @P1 LOP3.LUT R16, R16, 0x2000, RZ, 0xfc, !PT ;  /* 0x0000200010101812 */ /* 0x000fe400078efcff */
[----:B------:R-:W-:Y:S02]  /*c610*/  ISETP.GE.AND P1, PT, R0, UR8, PT ;  /* 0x0000000800007c0c */ /* 0x000fe4000bf26270 */
[----:B------:R-:W-:-:S04]  /*c620*/  LOP3.LUT R16, R16, 0xffffffbf, RZ, 0xc0, !PT ;  /* 0xffffffbf10107812 */ /* 0x000fc800078ec0ff */
[----:B------:R-:W-:Y:S02]  /*c630*/  @P0 LOP3.LUT R16, R16, 0x40, RZ, 0xfc, !PT ;  /* 0x0000004010100812 */ /* 0x000fe400078efcff */
[----:B------:R-:W-:Y:S01]  /*c640*/  ISETP.GE.AND P0, PT, R0, UR7, PT ;  /* 0x0000000700007c0c */ /* 0x000fe2000bf06270 */
[----:B------:R-:W-:Y:S01]  /*c650*/  IMAD.U32 R0, RZ, RZ, UR44 ;  /* 0x0000002cff007e24 */ /* 0x000fe2000f8e00ff */
[----:B------:R-:W-:-:S03]  /*c660*/  LOP3.LUT R16, R16, 0xfffffffd, RZ, 0xc0, !PT ;  /* 0xfffffffd10107812 */ /* 0x000fc600078ec0ff */
[----:B------:R-:W-:Y:S01]  /*c670*/  IMAD R2, R0, 0x50, R27 ;  /* 0x0000005000027824 */ /* 0x000fe200078e021b */
[----:B------:R-:W-:Y:S02]  /*c680*/  @P2 LOP3.LUT R16, R16, 0x2, RZ, 0xfc, !PT ;  /* 0x0000000210102812 */ /* 0x000fe400078efcff */
[C---:B------:R-:W-:Y:S02]  /*c690*/  LOP3.LUT R0, R37.reuse, 0xc0, RZ, 0xfc, !PT ;  /* 0x000000c025007812 */ /* 0x040fe400078efcff */
[----:B------:R-:W-:Y:S01]  /*c6a0*/  LOP3.LUT R16, R16, 0xffffefff, RZ, 0xc0, !PT ;  /* 0xffffefff10107812 */ /* 0x000fe200078ec0ff */
[----:B------:R0:W-:Y:S01]  /*c6b0*/  STL [R1+0x8], R2 ;  /* 0x0000080201007387 */ /* 0x0001e20000100800 */
[----:B------:R-:W-:Y:S02]  /*c6c0*/  ISETP.GE.AND P2, PT, R37, UR7, PT ;  /* 0x0000000725007c0c */ /* 0x000fe4000bf46270 */
[----:B------:R-:W-:-:S04]  /*c6d0*/  @P1 LOP3.LUT R16, R16, 0x1000, RZ, 0xfc, !PT ;  /* 0x0000100010101812 */ /* 0x000fc800078efcff */
[----:B------:R-:W-:-:S04]  /*c6e0*/  LOP3.LUT R16, R16, 0xffffffdf, RZ, 0xc0, !PT ;  /* 0xffffffdf10107812 */ /* 0x000fc800078ec0ff */
[----:B------:R-:W-:Y:S02]  /*c6f0*/  @P0 LOP3.LUT R16, R16, 0x20, RZ, 0xfc, !PT ;  /* 0x0000002010100812 */ /* 0x000fe400078efcff */
[----:B------:R-:W-:Y:S02]  /*c700*/  ISETP.GE.AND P0, PT, R2, UR38, PT ;  /* 0x0000002602007c0c */ /* 0x000fe4000bf06270 */
[----:B------:R-:W-:Y:S02]  /*c710*/  LOP3.LUT R16, R16, 0xfffffffe, RZ, 0xc0, !PT ;  /* 0xfffffffe10107812 */ /* 0x000fe400078ec0ff */
[----:B------:R-:W-:Y:S02]  /*c720*/  ISETP.LT.U32.AND P1, PT, R27, 0x50, !P0 ;  /* 0x000000501b00780c */ /* 0x000fe40004721070 */
[----:B------:R-:W-:Y:S02]  /*c730*/  ISETP.GE.AND P0, PT, R0, UR7, PT ;  /* 0x0000000700007c0c */ /* 0x000fe4000bf06270 */
[----:B------:R-:W-:-:S02]  /*c740*/  LOP3.LUT R16, R16, 0xfffffbff, RZ, 0xc0, !PT ;  /* 0xfffffbff10107812 */ /* 0x000fc400078ec0ff */
[----:B0-----:R-:W-:-:S05]  /*c750*/  LEA R2, R26, UR39, 0x1 ;  /* 0x000000271a027c11 */ /* 0x001fca000f8e08ff */
[----:B------:R0:W-:Y:S02]  /*c760*/  STL [R1+0x4], R2 ;  /* 0x0000040201007387 */ /* 0x0001e40000100800 */
[----:B------:R-:W-:Y:S02]  /*c770*/  @P1 LOP3.LUT R16, R16, 0x400, RZ, 0xfc, !PT ;  /* 0x0000040010101812 */ /* 0x000fe400078efcff */
[----:B------:R-:W-:Y:S02]  /*c780*/  ISETP.GE.AND P1, PT, R0, UR8, PT ;  /* 0x0000000800007c0c */ /* 0x000fe4000bf26270 */
[----:B------:R-:W-:Y:S02]  /*c790*/  @P0 LOP3.LUT R16, R16, 0x1, RZ, 0xfc, !PT ;  /* 0x0000000110100812 */ /* 0x000fe400078efcff */
[----:B------:R-:W-:Y:S02]  /*c7a0*/  ISETP.GE.AND P0, PT, R0, UR7, PT ;  /* 0x0000000700007c0c */ /* 0x000fe4000bf06270 */
[----:B------:R-:W-:-:S07]  /*c7b0*/  LOP3.LUT R16, R16, 0xfffff7ff, RZ, 0xc0, !PT ;  /* 0xfffff7ff10107812 */ /* 0x000fce00078ec0ff */
[----:B------:R-:W-:Y:S02]  /*c7c0*/  @P1 LOP3.LUT R16, R16, 0x800, RZ, 0xfc, !PT ;  /* 0x0000080010101812 */ /* 0x000fe400078efcff */
[----:B------:R-:W-:Y:S02]  /*c7d0*/  ISETP.GE.AND P1, PT, R37, UR7, PT ;  /* 0x0000000725007c0c */ /* 0x000fe4000bf26270 */
[----:B------:R-:W-:-:S04]  /*c7e0*/  LOP3.LUT R16, R16, 0xffffffef, RZ, 0xc0, !PT ;  /* 0xffffffef10107812 */ /* 0x000fc800078ec0ff */
[----:B------:R-:W-:Y:S02]  /*c7f0*/  @P0 LOP3.LUT R16, R16, 0x10, RZ, 0xfc, !PT ;  /* 0x0000001010100812 */ /* 0x000fe400078efcff */
[----:B------:R-:W-:Y:S02]  /*c800*/  ISETP.GE.AND P0, PT, R37, UR8, PT ;  /* 0x0000000825007c0c */ /* 0x000fe4000bf06270 */
[----:B------:R-:W-:-:S04]  /*c810*/  LOP3.LUT R16, R16, 0xfffffff7, RZ, 0xc0, !PT ;  /* 0xfffffff710107812 */ /* 0x000fc800078ec0ff */
[----:B------:R-:W-:-:S04]  /*c820*/  @P2 LOP3.LUT R16, R16, 0x8, RZ, 0xfc, !PT ;  /* 0x0000000810102812 */ /* 0x000fc800078efcff */
[----:B------:R-:W-:-:S04]  /*c830*/  LOP3.LUT R16, R16, 0xffffbfff, RZ, 0xc0, !PT ;  /* 0xffffbfff10107812 */ /* 0x000fc800078ec0ff */
[----:B------:R-:W-:-:S04]  /*c840*/  LOP3.LUT R16, R16, 0xffffff7f, RZ, 0xc0, !PT ;  /* 0xffffff7f10107812 */ /* 0x000fc800078ec0ff */
[----:B------:R-:W-:-:S04]  /*c850*/  @P1 LOP3.LUT R16, R16, 0x80, RZ, 0xfc, !PT ;  /* 0x0000008010101812 */ /* 0x000fc800078efcff */
[----:B0-----:R-:W-:-:S07]  /*c860*/  @P0 LOP3.LUT R16, R16, 0x4000, RZ, 0xfc, !PT ;  /* 0x0000400010100812 */ /* 0x001fce00078efcff */
.L_x_77:
[----:B0-----:R-:W0:Y:S01]  /*c870*/  LDC R0, c[0x0][0xc38] ;  /* 0x00030e00ff007b82 */ /* 0x001e220000000800 */
[----:B------:R-:W-:Y:S01]  /*c880*/  IMAD.MOV.U32 R24, RZ, RZ, R36 ;  /* 0x000000ffff187224 */ /* 0x000fe200078e0024 */
[----:B------:R-:W-:Y:S05]  /*c890*/  YIELD ;  /* 0x0000000000007946 */ /* 0x000fea0003800000 */
[----:B------:R-:W-:Y:S01]  /*c8a0*/  ULDC.64 UR4, c[0x0][0xa28] ;  /* 0x00028a0000047ab9 */ /* 0x000fe20000000a00 */
[----:B------:R-:W-:Y:S01]  /*c8b0*/  IMAD.MOV.U32 R31, RZ, RZ, RZ ;  /* 0x000000ffff1f7224 */ /* 0x000fe200078e00ff */
[----:B0-----:R-:W-:-:S13]  /*c8c0*/  ISETP.NE.AND P0, PT, R0, 0x1, PT ;  /* 0x000000010000780c */ /* 0x001fda0003f05270 */
[----:B------:R-:W0:Y:S08]  /*c8d0*/  @P0 LDC R3, c[0x0][0xc3c] ;  /* 0x00030f00ff030b82 */ /* 0x000e300000000800 */
[----:B------:R-:W1:Y:S01]  /*c8e0*/  @P0 LDC R5, c[0x0][0xc40] ;  /* 0x00031000ff050b82 */ /* 0x000e620000000800 */
[----:B0-----:R-:W-:-:S05]  /*c8f0*/  @P0 IMAD.HI.U32 R0, R36, R3, RZ ;  /* 0x0000000324000227 */ /* 0x001fca00078e00ff */
[----:B-1----:R-:W-:Y:S02]  /*c900*/  @P0 SHF.R.U32.HI R24, RZ, R5, R0 ;  /* 0x00000005ff180219 */ /* 0x002fe40000011600 */
[----:B------:R-:W0:Y:S03]  /*c910*/  LDC R0, c[0x0][0xc44] ;  /* 0x00031100ff007b82 */ /* 0x000e260000000800 */
[----:B------:R-:W-:Y:S01]  /*c920*/  IMAD.MOV.U32 R23, RZ, RZ, R24 ;  /* 0x000000ffff177224 */ /* 0x000fe200078e0018 */
[----:B0-----:R-:W-:-:S13]  /*c930*/  ISETP.NE.AND P0, PT, R0, 0x1, PT ;  /* 0x000000010000780c */ /* 0x001fda0003f05270 */
[----:B------:R-:W0:Y:S02]  /*c940*/  @P0 LDC.64 R2, c[0x0][0xc48] ;  /* 0x00031200ff020b82 */ /* 0x000e240000000a00 */
[----:B0-----:R-:W-:-:S05]  /*c950*/  @P0 IMAD.HI.U32 R0, R24, R2, RZ ;  /* 0x0000000218000227 */ /* 0x001fca00078e00ff */
[----:B------:R-:W-:Y:S02]  /*c960*/  @P0 SHF.R.U32.HI R23, RZ, R3, R0 ;  /* 0x00000003ff170219 */ /* 0x000fe40000011600 */
[----:B------:R-:W-:-:S04]  /*c970*/  ISETP.NE.U32.AND P0, PT, RZ, UR4, PT ;  /* 0x00000004ff007c0c */ /* 0x000fc8000bf05070 */
[----:B------:R-:W-:-:S13]  /*c980*/  ISETP.NE.AND.EX P0, PT, RZ, UR5, PT, P0 ;  /* 0x00000005ff007c0c */ /* 0x000fda000bf05300 */
[----:B------:R-:W0:Y:S01]  /*c990*/  @P0 LDC.64 R2, c[0x0][0xa28] ;  /* 0x00028a00ff020b82 */ /* 0x000e220000000a00 */
[----:B------:R-:W-:-:S04]  /*c9a0*/  UIADD3 UR4, UR39, 0x24400, URZ ;  /* 0x0002440027047890 */ /* 0x000fc8000fffe03f */
[----:B------:R-:W-:Y:S01]  /*c9b0*/  ULOP3.LUT UP0, URZ, UR4, 0x3ff, URZ, 0xc0, !UPT ;  /* 0x000003ff043f7892 */ /* 0x000fe2000f80c03f */
[----:B0-----:R-:W-:-:S05]  /*c9c0*/  @P0 IMAD.WIDE R2, R23, 0x4, R2 ;  /* 0x0000000417020825 */ /* 0x001fca00078e0202 */
[----:B------:R0:W5:Y:S01]  /*c9d0*/  @P0 LDG.E R31, desc[UR36][R2.64] ;  /* 0x00000024021f0981 */ /* 0x000162000c1e1900 */
[----:B------:R-:W-:-:S13]  /*c9e0*/  PLOP3.LUT P0, PT, PT, PT, UP0, 0x80, 0x0 ;  /* 0x000000000000781c */ /* 0x000fda0003f0f008 */
[----:B0-----:R-:W-:Y:S05]  /*c9f0*/  @!P0 BRA `(.L_x_41) ;  /* 0x0000000000408947 */ /* 0x001fea0003800000 */
[----:B------:R-:W-:Y:S01]  /*ca00*/  MOV R2, 0x0 ;  /* 0x0000000000027802 */ /* 0x000fe20000000f00 */
[----:B------:R-:W-:Y:S01]  /*ca10*/  ULDC.64 UR4, c[0x4][0x138] ;  /* 0x01004e0000047ab9 */ /* 0x000fe20000000a00 */
[----:B------:R-:W-:Y:S01]  /*ca20*/  ULDC.64 UR6, c[0x4][0x140] ;  /* 0x0100500000067ab9 */ /* 0x000fe20000000a00 */
[----:B------:R-:W-:Y:S01]  /*ca30*/  MOV R4, UR4 ;  /* 0x0000000400047c02 */ /* 0x000fe20008000f00 */
[----:B------:R-:W-:Y:S01]  /*ca40*/  IMAD.U32 R5, RZ, RZ, UR5 ;  /* 0x00000005ff057e24 */ /* 0x000fe2000f8e00ff */
[----:B------:R-:W-:Y:S01]  /*ca50*/  ULDC.64 UR4, c[0x4][0x98] ;  /* 0x0100260000047ab9 */ /* 0x000fe20000000a00 */
[----:B------:R-:W0:Y:S01]  /*ca60*/  LDC.64 R2, c[0x4][R2] ;  /* 0x0100000002027b82 */ /* 0x000e220000000a00 */
[----:B------:R-:W-:Y:S01]  /*ca70*/  IMAD.U32 R6, RZ, RZ, UR6 ;  /* 0x00000006ff067e24 */ /* 0x000fe2000f8e00ff */
[----:B------:R-:W-:Y:S01]  /*ca80*/  MOV R10, UR4 ;  /* 0x00000004000a7c02 */ /* 0x000fe20008000f00 */
[----:B------:R-:W-:Y:S01]  /*ca90*/  IMAD.U32 R7, RZ, RZ, UR7 ;  /* 0x00000007ff077e24 */ /* 0x000fe2000f8e00ff */
[----:B------:R-:W-:Y:S01]  /*caa0*/  MOV R13, RZ ;  /* 0x000000ff000d7202 */ /* 0x000fe20000000f00 */
[----:B------:R-:W-:-:S02]  /*cab0*/  IMAD.U32 R11, RZ, RZ, UR5 ;  /* 0x00000005ff0b7e24 */ /* 0x000fc4000f8e00ff */
[----:B------:R-:W-:Y:S02]  /*cac0*/  IMAD.MOV.U32 R8, RZ, RZ, 0x70 ;  /* 0x00000070ff087424 */ /* 0x000fe400078e00ff */
[----:B------:R-:W-:-:S07]  /*cad0*/  IMAD.MOV.U32 R12, RZ, RZ, 0x1 ;  /* 0x00000001ff0c7424 */ /* 0x000fce00078e00ff */
[----:B------:R-:W-:-:S07]  /*cae0*/  LEPC R20, `(.L_x_41) ;  /* 0x000000001014794e */ /* 0x000fce0000000000 */
[----:B0----5:R-:W-:Y:S05]  /*caf0*/  CALL.ABS.NOINC R2 ;  /* 0x0000000002007343 */ /* 0x021fea0003c00000 */
.L_x_41:
[----:B------:R-:W-:-:S04]  /*cb00*/  UIADD3 UR4, UR39, 0x400, URZ ;  /* 0x0000040027047890 */ /* 0x000fc8000fffe03f */
[----:B------:R-:W-:-:S06]  /*cb10*/  ULOP3.LUT UP0, URZ, UR4, 0x3ff, URZ, 0xc0, !UPT ;  /* 0x000003ff043f7892 */ /* 0x000fcc000f80c03f */
[----:B------:R-:W-:-:S13]  /*cb20*/  PLOP3.LUT P0, PT, PT, PT, UP0, 0x80, 0x0 ;  /* 0x000000000000781c */ /* 0x000fda0003f0f008 */
[----:B------:R-:W-:Y:S05]  /*cb30*/  @!P0 BRA `(.L_x_42) ;  /* 0x00000000007c8947 */ /* 0x000fea0003800000 */
[----:B------:R-:W-:Y:S01]  /*cb40*/  MOV R17, 0x0 ;  /* 0x0000000000117802 */ /* 0x000fe20000000f00 */
[----:B------:R-:W-:Y:S01]  /*cb50*/  ULDC.64 UR6, c[0x4][0x138] ;  /* 0x01004e0000067ab9 */ /* 0x000fe20000000a00 */
[----:B------:R-:W-:Y:S01]  /*cb60*/  ULDC.64 UR8, c[0x4][0x140] ;  /* 0x0100500000087ab9 */ /* 0x000fe20000000a00 */
[----:B------:R-:W-:Y:S01]  /*cb70*/  ULDC.64 UR4, c[0x4][0xa0] ;  /* 0x0100280000047ab9 */ /* 0x000fe20000000a00 */
[----:B------:R0:W1:Y:S01]  /*cb80*/  LDC.64 R2, c[0x4][R17] ;  /* 0x0100000011027b82 */ /* 0x0000620000000a00 */
[----:B------:R-:W-:Y:S01]  /*cb90*/  IMAD.U32 R4, RZ, RZ, UR6 ;  /* 0x00000006ff047e24 */ /* 0x000fe2000f8e00ff */
[----:B------:R-:W-:Y:S01]  /*cba0*/  MOV R7, UR9 ;  /* 0x0000000900077c02 */ /* 0x000fe20008000f00 */
[----:B------:R-:W-:Y:S01]  /*cbb0*/  IMAD.U32 R5, RZ, RZ, UR7 ;  /* 0x00000007ff057e24 */ /* 0x000fe2000f8e00ff */
[----:B------:R-:W-:Y:S01]  /*cbc0*/  MOV R12, 0x1 ;  /* 0x00000001000c7802 */ /* 0x000fe20000000f00 */
[----:B------:R-:W-:Y:S02]  /*cbd0*/  IMAD.U32 R6, RZ, RZ, UR8 ;  /* 0x00000008ff067e24 */ /* 0x000fe4000f8e00ff */
[----:B------:R-:W-:-:S02]  /*cbe0*/  IMAD.U32 R10, RZ, RZ, UR4 ;  /* 0x00000004ff0a7e24 */ /* 0x000fc4000f8e00ff */
[----:B------:R-:W-:Y:S02]  /*cbf0*/  IMAD.U32 R11, RZ, RZ, UR5 ;  /* 0x00000005ff0b7e24 */ /* 0x000fe4000f8e00ff */
[----:B------:R-:W-:Y:S02]  /*cc00*/  IMAD.MOV.U32 R8, RZ, RZ, 0x70 ;  /* 0x00000070ff087424 */ /* 0x000fe400078e00ff */
[----:B0-----:R-:W-:-:S07]  /*cc10*/  IMAD.MOV.U32 R13, RZ, RZ, RZ ;  /* 0x000000ffff0d7224 */ /* 0x001fce00078e00ff */
[----:B------:R-:W-:-:S07]  /*cc20*/  LEPC R20, `(.L_x_43) ;  /* 0x000000001014794e */ /* 0x000fce0000000000 */
[----:B-1---5:R-:W-:Y:S05]  /*cc30*/  CALL.ABS.NOINC R2 ;  /* 0x0000000002007343 */ /* 0x022fea0003c00000 */
.L_x_43:
[----:B------:R0:W1:Y:S01]  /*cc40*/  LDC.64 R2, c[0x4][R17] ;  /* 0x0100000011027b82 */ /* 0x0000620000000a00 */
[----:B------:R-:W-:Y:S01]  /*cc50*/  ULDC.64 UR4, c[0x4][0x138] ;  /* 0x01004e0000047ab9 */ /* 0x000fe20000000a00 */
[----:B------:R-:W-:Y:S01]  /*cc60*/  ULDC.64 UR6, c[0x4][0x140] ;  /* 0x0100500000067ab9 */ /* 0x000fe20000000a00 */
[----:B------:R-:W-:Y:S01]  /*cc70*/  IMAD.U32 R4, RZ, RZ, UR4 ;  /* 0x00000004ff047e24 */ /* 0x000fe2000f8e00ff */
[----:B------:R-:W-:Y:S01]  /*cc80*/  MOV R6, UR6 ;  /* 0x0000000600067c02 */ /* 0x000fe20008000f00 */
[----:B------:R-:W-:Y:S01]  /*cc90*/  IMAD.U32 R5, RZ, RZ, UR5 ;  /* 0x00000005ff057e24 */ /* 0x000fe2000f8e00ff */
[----:B------:R-:W-:Y:S01]  /*cca0*/  ULDC.64 UR4, c[0x4][0xa8] ;  /* 0x01002a0000047ab9 */ /* 0x000fe20000000a00 */
[----:B------:R-:W-:Y:S01]  /*ccb0*/  IMAD.U32 R7, RZ, RZ, UR7 ;  /* 0x00000007ff077e24 */ /* 0x000fe2000f8e00ff */
[----:B------:R-:W-:Y:S01]  /*ccc0*/  MOV R8, 0x70 ;  /* 0x0000007000087802 */ /* 0x000fe20000000f00 */
[----:B------:R-:W-:Y:S02]  /*ccd0*/  IMAD.U32 R10, RZ, RZ, UR4 ;  /* 0x00000004ff0a7e24 */ /* 0x000fe4000f8e00ff */
[----:B------:R-:W-:-:S02]  /*cce0*/  IMAD.U32 R11, RZ, RZ, UR5 ;  /* 0x00000005ff0b7e24 */ /* 0x000fc4000f8e00ff */
[----:B------:R-:W-:Y:S02]  /*ccf0*/  IMAD.MOV.U32 R12, RZ, RZ, 0x1 ;  /* 0x00000001ff0c7424 */ /* 0x000fe400078e00ff */
[----:B0-----:R-:W-:-:S07]  /*cd00*/  IMAD.MOV.U32 R13, RZ, RZ, RZ ;  /* 0x000000ffff0d7224 */ /* 0x001fce00078e00ff */
[----:B------:R-:W-:-:S07]  /*cd10*/  LEPC R20, `(.L_x_42) ;  /* 0x000000001014794e */ /* 0x000fce0000000000 */
[----:B-1----:R-:W-:Y:S05]  /*cd20*/  CALL.ABS.NOINC R2 ;  /* 0x0000000002007343 */ /* 0x002fea0003c00000 */
.L_x_42:
[----:B------:R-:W-:Y:S01]  /*cd30*/  ULDC.64 UR4, c[0x0][0x9f8] ;  /* 0x00027e0000047ab9 */ /* 0x000fe20000000a00 */
[----:B------:R-:W-:Y:S01]  /*cd40*/  IMAD.MOV.U32 R30, RZ, RZ, R23 ;  /* 0x000000ffff1e7224 */ /* 0x000fe200078e0017 */
[----:B------:R-:W-:Y:S01]  /*cd50*/  ISETP.NE.U32.AND P0, PT, RZ, UR4, PT ;  /* 0x00000004ff007c0c */ /* 0x000fe2000bf05070 */
[----:B------:R-:W0:Y:S01]  /*cd60*/  LDC R8, c[0x0][0x430] ;  /* 0x00010c00ff087b82 */ /* 0x000e220000000800 */
[----:B------:R-:W-:Y:S01]  /*cd70*/  IADD3 R19, -R23, RZ, RZ ;  /* 0x000000ff17137210 */ /* 0x000fe20007ffe1ff */
[----:B------:R-:W-:Y:S01]  /*cd80*/  ULDC UR4, c[0x0][0xc44] ;  /* 0x0003110000047ab9 */ /* 0x000fe20000000800 */
[----:B------:R-:W-:-:S13]  /*cd90*/  ISETP.NE.AND.EX P0, PT, RZ, UR5, PT, P0 ;  /* 0x00000005ff007c0c */ /* 0x000fda000bf05300 */
[----:B------:R-:W1:Y:S02]  /*cda0*/  @P0 LDC.64 R2, c[0x0][0x9f8] ;  /* 0x00027e00ff020b82 */ /* 0x000e640000000a00 */
[----:B-1----:R-:W-:-:S05]  /*cdb0*/  @P0 IMAD.WIDE R2, R23, 0x4, R2 ;  /* 0x0000000417020825 */ /* 0x002fca00078e0202 */
[----:B------:R1:W5:Y:S01]  /*cdc0*/  @P0 LDG.E R30, desc[UR36][R2.64] ;  /* 0x00000024021e0981 */ /* 0x000362000c1e1900 */
[----:B------:R-:W-:Y:S01]  /*cdd0*/  UMOV UR5, 0xffffffff ;  /* 0xffffffff00057882 */ /* 0x000fe20000000000 */
[----:B------:R-:W-:Y:S02]  /*cde0*/  IMAD R19, R19, UR4, R24 ;  /* 0x0000000413137c24 */ /* 0x000fe4000f8e0218 */
[----:B0-----:R-:W-:Y:S05]  /*cdf0*/  BRA.DIV UR5, `(.L_x_44) ;  /* 0x0000003205547947 */ /* 0x001fea000b800000 */
.L_x_94:
[----:B------:R-:W2:Y:S01]  /*ce00*/  LDL R0, [R1+0x8] ;  /* 0x0000080001007983 */ /* 0x000ea20000100800 */
[----:B------:R-:W-:Y:S02]  /*ce10*/  ISETP.NE.AND P0, PT, R8, 0x1, PT ;  /* 0x000000010800780c */ /* 0x000fe40003f05270 */
[C---:B------:R-:W-:Y:S02]  /*ce20*/  LOP3.LUT P1, RZ, R16.reuse, 0x400, RZ, 0xc0, !PT ;  /* 0x0000040010ff7812 */ /* 0x040fe4000782c0ff */
[----:B-----5:R-:W-:Y:S02]  /*ce30*/  SHF.R.S32.HI R32, RZ, 0x1f, R30 ;  /* 0x0000001fff207819 */ /* 0x020fe4000001141e */
[----:B------:R-:W-:-:S07]  /*ce40*/  LOP3.LUT R16, R16, 0xfffffdff, RZ, 0xc0, !PT ;  /* 0xfffffdff10107812 */ /* 0x000fce00078ec0ff */
[----:B-1----:R-:W0:Y:S01]  /*ce50*/  @P0 LDC R3, c[0x0][0x434] ;  /* 0x00010d00ff030b82 */ /* 0x002e220000000800 */
[----:B------:R-:W-:-:S07]  /*ce60*/  @P0 LOP3.LUT R16, R16, 0x200, RZ, 0xfc, !PT ;  /* 0x0000020010100812 */ /* 0x000fce00078efcff */
[----:B------:R-:W1:Y:S08]  /*ce70*/  @P0 LDC R5, c[0x0][0x438] ;  /* 0x00010e00ff050b82 */ /* 0x000e700000000800 */
[----:B------:R-:W3:Y:S01]  /*ce80*/  @P1 LDC.64 R6, c[0x0][0x428] ;  /* 0x00010a00ff061b82 */ /* 0x000ee20000000a00 */
[----:B------:R-:W-:Y:S02]  /*ce90*/  LOP3.LUT R16, R16, 0xfffffeff, RZ, 0xc0, !PT ;  /* 0xfffffeff10107812 */ /* 0x000fe400078ec0ff */
[----:B------:R-:W-:Y:S01]  /*cea0*/  SHF.R.S32.HI R29, RZ, 0x1f, R19 ;  /* 0x0000001fff1d7819 */ /* 0x000fe20000011413 */
[----:B--2---:R-:W-:-:S04]  /*ceb0*/  IMAD.IADD R0, R0, 0x1, R31 ;  /* 0x0000000100007824 */ /* 0x004fc800078e021f */
[----:B0-----:R-:W-:-:S04]  /*cec0*/  @P0 IMAD.HI.U32 R2, R0, R3, RZ ;  /* 0x0000000300020227 */ /* 0x001fc800078e00ff */
[----:B------:R-:W-:Y:S01]  /*ced0*/  IMAD.MOV.U32 R9, RZ, RZ, R0 ;  /* 0x000000ffff097224 */ /* 0x000fe200078e0000 */
[----:B-1----:R-:W-:Y:S01]  /*cee0*/  @P0 SHF.R.U32.HI R9, RZ, R5, R2 ;  /* 0x00000005ff090219 */ /* 0x002fe20000011602 */
[----:B---3--:R-:W-:Y:S01]  /*cef0*/  @P1 IMAD R2, R32, R6, RZ ;  /* 0x0000000620021224 */ /* 0x008fe200078e02ff */
[----:B------:R-:W0:Y:S02]  /*cf00*/  @P1 LDC.64 R4, c[0x0][0x418] ;  /* 0x00010600ff041b82 */ /* 0x000e240000000a00 */
[--C-:B------:R-:W-:Y:S01]  /*cf10*/  @P1 SHF.R.S32.HI R3, RZ, 0x1f, R9.reuse ;  /* 0x0000001fff031819 */ /* 0x100fe20000011409 */
[----:B------:R-:W-:Y:S02]  /*cf20*/  @P1 IMAD R7, R30, R7, R2 ;  /* 0x000000071e071224 */ /* 0x000fe400078e0202 */
[----:B------:R-:W-:-:S04]  /*cf30*/  @P1 IMAD.MOV.U32 R2, RZ, RZ, R9 ;  /* 0x000000ffff021224 */ /* 0x000fc800078e0009 */
[----:B------:R-:W-:-:S04]  /*cf40*/  @P1 IMAD.WIDE.U32 R2, R30, R6, R2 ;  /* 0x000000061e021225 */ /* 0x000fc800078e0002 */
[----:B------:R-:W-:Y:S01]  /*cf50*/  IMAD.MOV.U32 R6, RZ, RZ, RZ ;  /* 0x000000ffff067224 */ /* 0x000fe200078e00ff */
[----:B------:R-:W-:Y:S02]  /*cf60*/  @P1 IADD3 R3, R3, R7, RZ ;  /* 0x0000000703031210 */ /* 0x000fe40007ffe0ff */
[----:B0-----:R-:W-:-:S04]  /*cf70*/  @P1 LEA R4, P0, R2, R4, 0x2 ;  /* 0x0000000402041211 */ /* 0x001fc800078010ff */
[----:B------:R-:W-:Y:S01]  /*cf80*/  @P1 LEA.HI.X R5, R2, R5, R3, 0x2, P0 ;  /* 0x0000000502051211 */ /* 0x000fe200000f1403 */
[----:B------:R-:W-:-:S04]  /*cf90*/  IMAD.MOV R3, RZ, RZ, -R9 ;  /* 0x000000ffff037224 */ /* 0x000fc800078e0a09 */
[----:B------:R0:W5:Y:S02]  /*cfa0*/  @P1 LDG.E R6, desc[UR36][R4.64] ;  /* 0x0000002404061981 */ /* 0x000164000c1e1900 */
[----:B0-----:R-:W-:Y:S02]  /*cfb0*/  IMAD R5, R8, R3, R0 ;  /* 0x0000000308057224 */ /* 0x001fe400078e0200 */
[----:B------:R-:W-:-:S05]  /*cfc0*/  IMAD.U32 R0, RZ, RZ, UR42 ;  /* 0x0000002aff007e24 */ /* 0x000fca000f8e00ff */
[----:B------:R-:W-:-:S13]  /*cfd0*/  ISETP.NE.AND P0, PT, R0, 0x3, PT ;  /* 0x000000030000780c */ /* 0x000fda0003f05270 */
[----:B------:R-:W-:Y:S01]  /*cfe0*/  @P0 LOP3.LUT R16, R16, 0x100, RZ, 0xfc, !PT ;  /* 0x0000010010100812 */ /* 0x000fe200078efcff */
[----:B------:R-:W-:Y:S06]  /*cff0*/  @!P0 BRA `(.L_x_45) ;  /* 0x0000000000048947 */ /* 0x000fec0003800000 */
[----:B------:R-:W-:Y:S01]  /*d000*/  BPT.TRAP 0x1 ;  /* 0x000000040000795c */ /* 0x000fe20000300000 */
.L_x_45:
[----:B------:R-:W-:Y:S01]  /*d010*/  SHF.R.S32.HI R7, RZ, 0x1f, R5 ;  /* 0x0000001fff077819 */ /* 0x000fe20000011405 */
[----:B------:R-:W-:Y:S01]  /*d020*/  ULDC.64 UR4, c[0x0][0x328] ;  /* 0x0000ca0000047ab9 */ /* 0x000fe20000000a00 */
[----:B-----5:R-:W-:Y:S01]  /*d030*/  SHF.R.S32.HI R4, RZ, 0x1f, R6 ;  /* 0x0000001fff047819 */ /* 0x020fe20000011406 */
[----:B------:R-:W-:Y:S01]  /*d040*/  IMAD.WIDE.U32 R2, R5, UR4, RZ ;  /* 0x0000000405027c25 */ /* 0x000fe2000f8e00ff */
[----:B------:R-:W-:Y:S03]  /*d050*/  BSSY B0, `(.L_x_46) ;  /* 0x0000015000007945 */ /* 0x000fe60003800000 */
[----:B------:R-:W-:-:S04]  /*d060*/  IMAD R0, R7, UR4, RZ ;  /* 0x0000000407007c24 */ /* 0x000fc8000f8e02ff */
[----:B------:R-:W-:Y:S01]  /*d070*/  IMAD R9, R5, UR5, R0 ;  /* 0x0000000505097c24 */ /* 0x000fe2000f8e0200 */
[----:B------:R-:W-:-:S04]  /*d080*/  ULDC.64 UR4, c[0x0][0x338] ;  /* 0x0000ce0000047ab9 */ /* 0x000fc80000000a00 */
[----:B------:R-:W-:Y:S01]  /*d090*/  IADD3 R3, R3, R9, RZ ;  /* 0x0000000903037210 */ /* 0x000fe20007ffe0ff */
[----:B------:R-:W-:-:S04]  /*d0a0*/  IMAD R9, R4, UR4, RZ ;  /* 0x0000000404097c24 */ /* 0x000fc8000f8e02ff */
[C---:B------:R-:W-:Y:S02]  /*d0b0*/  IMAD R9, R6.reuse, UR5, R9 ;  /* 0x0000000506097c24 */ /* 0x040fe4000f8e0209 */
[----:B------:R-:W-:Y:S01]  /*d0c0*/  IMAD.WIDE.U32 R2, R6, UR4, R2 ;  /* 0x0000000406027c25 */ /* 0x000fe2000f8e0002 */
[----:B------:R-:W-:-:S03]  /*d0d0*/  ULDC.64 UR4, c[0x0][0x330] ;  /* 0x0000cc0000047ab9 */ /* 0x000fc60000000a00 */
[----:B------:R-:W-:Y:S02]  /*d0e0*/  IMAD.IADD R3, R3, 0x1, R9 ;  /* 0x0000000103037824 */ /* 0x000fe400078e0209 */
[----:B------:R-:W-:Y:S02]  /*d0f0*/  IMAD R0, R29, UR4, RZ ;  /* 0x000000041d007c24 */ /* 0x000fe4000f8e02ff */
[----:B------:R-:W-:-:S04]  /*d100*/  IMAD.WIDE.U32 R2, R19, UR4, R2 ;  /* 0x0000000413027c25 */ /* 0x000fc8000f8e0002 */
[----:B------:R-:W-:Y:S01]  /*d110*/  IMAD R9, R19, UR5, R0 ;  /* 0x0000000513097c24 */ /* 0x000fe2000f8e0200 */
[----:B------:R-:W-:Y:S01]  /*d120*/  ULDC.64 UR4, c[0x0][0x318] ;  /* 0x0000c60000047ab9 */ /* 0x000fe20000000a00 */
[----:B------:R-:W-:Y:S02]  /*d130*/  LEA R0, R22, UR39, 0x3 ;  /* 0x0000002716007c11 */ /* 0x000fe4000f8e18ff */
[----:B------:R-:W-:Y:S01]  /*d140*/  LEA R17, P0, R2, UR4, 0x1 ;  /* 0x0000000402117c11 */ /* 0x000fe2000f8008ff */
[----:B------:R-:W-:-:S05]  /*d150*/  IMAD.IADD R3, R3, 0x1, R9 ;  /* 0x0000000103037824 */ /* 0x000fca00078e0209 */
[----:B------:R-:W-:Y:S02]  /*d160*/  LEA.HI.X R18, R2, UR5, R3, 0x1, P0 ;  /* 0x0000000502127c11 */ /* 0x000fe400080f0c03 */
[----:B------:R-:W-:-:S04]  /*d170*/  SHF.L.U32 R3, R25, 0x1f, RZ ;  /* 0x0000001f19037819 */ /* 0x000fc800000006ff */
[----:B------:R-:W0:Y:S02]  /*d180*/  SYNCS.PHASECHK.TRANS64.TRYWAIT P0, [R0+URZ+0x38840], R3 ;  /* 0x03884003000075a7 */ /* 0x000e24000800017f */
[----:B0-----:R-:W-:Y:S05]  /*d190*/  @!P0 BRA `(.L_x_47) ;  /* 0x0000002c00a08947 */ /* 0x001fea0003800000 */
.L_x_95:
[----:B------:R-:W-:Y:S05]  /*d1a0*/  BSYNC B0 ;  /* 0x0000000000007941 */ /* 0x000fea0003800000 */
.L_x_46:
[----:B------:R-:W-:Y:S02]  /*d1b0*/  ULDC.64 UR4, c[0x0][0x300] ;  /* 0x0000c00000047ab9 */ /* 0x000fe40000000a00 */
[----:B------:R-:W-:-:S04]  /*d1c0*/  IMAD R2, R7, UR4, RZ ;  /* 0x0000000407027c24 */ /* 0x000fc8000f8e02ff */
[C---:B------:R-:W-:Y:S02]  /*d1d0*/  IMAD R7, R5.reuse, UR5, R2 ;  /* 0x0000000505077c24 */ /* 0x040fe4000f8e0202 */
[----:B0-----:R-:W-:Y:S01]  /*d1e0*/  IMAD.WIDE.U32 R2, R5, UR4, RZ ;  /* 0x0000000405027c25 */ /* 0x001fe2000f8e00ff */
[----:B------:R-:W-:-:S03]  /*d1f0*/  ULDC.64 UR4, c[0x0][0x310] ;  /* 0x0000c40000047ab9 */ /* 0x000fc60000000a00 */
[----:B------:R-:W-:Y:S02]  /*d200*/  IMAD.IADD R3, R3, 0x1, R7 ;  /* 0x0000000103037824 */ /* 0x000fe400078e0207 */
[----:B------:R-:W-:Y:S02]  /*d210*/  IMAD R5, R4, UR4, RZ ;  /* 0x0000000404057c24 */ /* 0x000fe4000f8e02ff */
[----:B------:R-:W-:-:S04]  /*d220*/  IMAD.WIDE.U32 R2, R6, UR4, R2 ;  /* 0x0000000406027c25 */ /* 0x000fc8000f8e0002 */
[----:B------:R-:W-:Y:S01]  /*d230*/  IMAD R5, R6, UR5, R5 ;  /* 0x0000000506057c24 */ /* 0x000fe2000f8e0205 */
[----:B------:R-:W-:Y:S02]  /*d240*/  ULDC.64 UR4, c[0x0][0x308] ;  /* 0x0000c20000047ab9 */ /* 0x000fe40000000a00 */
[----:B------:R-:W-:Y:S02]  /*d250*/  IMAD R4, R29, UR4, RZ ;  /* 0x000000041d047c24 */ /* 0x000fe4000f8e02ff */
[----:B------:R-:W-:Y:S02]  /*d260*/  IADD3 R3, R3, R5, RZ ;  /* 0x0000000503037210 */ /* 0x000fe40007ffe0ff */
[C---:B------:R-:W-:Y:S02]  /*d270*/  IMAD R5, R19.reuse, UR5, R4 ;  /* 0x0000000513057c24 */ /* 0x040fe4000f8e0204 */
[----:B------:R-:W-:Y:S01]  /*d280*/  IMAD.WIDE.U32 R2, R19, UR4, R2 ;  /* 0x0000000413027c25 */ /* 0x000fe2000f8e0002 */
[----:B------:R-:W-:-:S03]  /*d290*/  ULDC.64 UR4, c[0x0][0x2e8] ;  /* 0x0000ba0000047ab9 */ /* 0x000fc60000000a00 */
[----:B------:R-:W-:Y:S01]  /*d2a0*/  IMAD.IADD R3, R3, 0x1, R5 ;  /* 0x0000000103037824 */ /* 0x000fe200078e0205 */
[----:B------:R-:W-:Y:S01]  /*d2b0*/  LEA R4, P0, R2, UR4, 0x1 ;  /* 0x0000000402047c11 */ /* 0x000fe2000f8008ff */
[----:B------:R-:W-:Y:S01]  /*d2c0*/  UMOV UR4, 0xffffffff ;  /* 0xffffffff00047882 */ /* 0x000fe20000000000 */
[----:B------:R-:W-:Y:S02]  /*d2d0*/  IMAD R5, R22, 0x5000, R26 ;  /* 0x0000500016057824 */ /* 0x000fe400078e021a */
[----:B------:R-:W-:Y:S01]  /*d2e0*/  LEA.HI.X R6, R2, UR5, R3, 0x1, P0 ;  /* 0x0000000502067c11 */ /* 0x000fe200080f0c03 */
[----:B------:R-:W-:Y:S08]  /*d2f0*/  BRA.DIV UR4, `(.L_x_48) ;  /* 0x0000002e045c7947 */ /* 0x000ff0000b800000 */
[----:B------:R-:W0:Y:S01]  /*d300*/  SHFL.IDX PT, R14, R4, RZ, 0x181f ;  /* 0x00181fff040e7589 */ /* 0x000e2200000e0000 */
[----:B------:R-:W-:Y:S02]  /*d310*/  ISETP.GE.AND P0, PT, R33, 0x1, PT ;  /* 0x000000012100780c */ /* 0x000fe40003f06270 */
[C---:B------:R-:W-:Y:S01]  /*d320*/  LOP3.LUT P5, RZ, R16.reuse, 0x8, RZ, 0xc0, !PT ;  /* 0x0000000810ff7812 */ /* 0x040fe200078ac0ff */
[----:B------:R-:W1:Y:S01]  /*d330*/  SHFL.IDX PT, R2, R6, RZ, 0x181f ;  /* 0x00181fff06027589 */ /* 0x000e6200000e0000 */
[C---:B------:R-:W-:Y:S02]  /*d340*/  LOP3.LUT P4, RZ, R16.reuse, 0x4, RZ, 0xc0, !PT ;  /* 0x0000000410ff7812 */ /* 0x040fe4000788c0ff */
[C---:B------:R-:W-:Y:S01]  /*d350*/  LOP3.LUT P3, RZ, R16.reuse, 0x2, RZ, 0xc0, !PT ;  /* 0x0000000210ff7812 */ /* 0x040fe2000786c0ff */
[----:B------:R-:W-:Y:S01]  /*d360*/  SHFL.IDX PT, R8, R6, 0x1, 0x181f ;  /* 0x00381f0006087f89 */ /* 0x000fe200000e0000 */
[----:B------:R-:W-:-:S05]  /*d370*/  LOP3.LUT P2, RZ, R16, 0x1, RZ, 0xc0, !PT ;  /* 0x0000000110ff7812 */ /* 0x000fca000784c0ff */
[----:B------:R-:W-:Y:S02]  /*d380*/  @P0 LEA R7, R5, UR39, 0x1 ;  /* 0x0000002705070c11 */ /* 0x000fe4000f8e08ff */
[----:B0-----:R-:W-:-:S05]  /*d390*/  @P0 LEA R14, P1, R37, R14, 0x1 ;  /* 0x0000000e250e0211 */ /* 0x001fca00078208ff */
[----:B-1----:R-:W-:Y:S02]  /*d3a0*/  @P0 IMAD.X R3, RZ, RZ, R2, P1 ;  /* 0x000000ffff030224 */ /* 0x002fe400008e0602 */
[----:B------:R-:W-:Y:S02]  /*d3b0*/  @P0 IMAD.MOV.U32 R2, RZ, RZ, R14 ;  /* 0x000000ffff020224 */ /* 0x000fe400078e000e */
[----:B------:R-:W0:Y:S04]  /*d3c0*/  SHFL.IDX PT, R14, R4, 0x1, 0x181f ;  /* 0x00381f00040e7f89 */ /* 0x000e2800000e0000 */
[----:B------:R-:W-:Y:S04]  /*d3d0*/  @P0 LDGSTS.E.BYPASS.LTC128B.128 [R7+0x24400], desc[UR36][R2.64], !P5 ;  /* 0x2440000002070fae */ /* 0x000fe8000e901d64 */
[----:B------:R-:W-:Y:S04]  /*d3e0*/  @P0 LDGSTS.E.BYPASS.LTC128B.128 [R7+0x26c00], desc[UR36][R2.64+0x80], !P4 ;  /* 0x26c0008002070fae */ /* 0x000fe8000e101d64 */
[----:B------:R-:W-:Y:S04]  /*d3f0*/  @P0 LDGSTS.E.BYPASS.LTC128B.128 [R7+0x29400], desc[UR36][R2.64+0x100], !P3 ;  /* 0x2940010002070fae */ /* 0x000fe8000d901d64 */
[----:B------:R1:W-:Y:S01]  /*d400*/  @P0 LDGSTS.E.BYPASS.LTC128B.128 [R7+0x2bc00], desc[UR36][R2.64+0x180], !P2 ;  /* 0x2bc0018002070fae */ /* 0x0003e2000d101d64 */
[----:B------:R-:W-:-:S03]  /*d410*/  ISETP.GE.AND P0, PT, R33, 0x11, PT ;  /* 0x000000112100780c */ /* 0x000fc60003f06270 */
[----:B-1----:R-:W-:Y:S10]  /*d420*/  SHFL.IDX PT, R7, R6, 0x2, 0x181f ;  /* 0x00581f0006077f89 */ /* 0x002ff400000e0000 */
[----:B0-----:R-:W-:-:S02]  /*d430*/  @P0 LEA R14, P1, R37, R14, 0x1 ;  /* 0x0000000e250e0211 */ /* 0x001fc400078208ff */
[----:B------:R-:W-:Y:S02]  /*d440*/  @P0 LEA R21, R5, UR39, 0x1 ;  /* 0x0000002705150c11 */ /* 0x000fe4000f8e08ff */
[----:B------:R-:W-:Y:S01]  /*d450*/  @P0 IADD3.X R9, RZ, R8, RZ, P1, !PT ;  /* 0x00000008ff090210 */ /* 0x000fe20000ffe4ff */
[----:B------:R-:W-:Y:S02]  /*d460*/  @P0 IMAD.MOV.U32 R2, RZ, RZ, R14 ;  /* 0x000000ffff020224 */ /* 0x000fe400078e000e */
[----:B------:R-:W0:Y:S02]  /*d470*/  SHFL.IDX PT, R14, R4, 0x2, 0x181f ;  /* 0x00581f00040e7f89 */ /* 0x000e2400000e0000 */
[----:B------:R-:W-:-:S05]  /*d480*/  @P0 IMAD.MOV.U32 R3, RZ, RZ, R9 ;  /* 0x000000ffff030224 */ /* 0x000fca00078e0009 */
[----:B------:R-:W-:Y:S04]  /*d490*/  @P0 LDGSTS.E.BYPASS.LTC128B.128 [R21+0x24c00], desc[UR36][R2.64], !P5 ;  /* 0x24c0000002150fae */ /* 0x000fe8000e901d64 */
[----:B------:R-:W-:Y:S04]  /*d4a0*/  @P0 LDGSTS.E.BYPASS.LTC128B.128 [R21+0x27400], desc[UR36][R2.64+0x80], !P4 ;  /* 0x2740008002150fae */ /* 0x000fe8000e101d64 */
[----:B------:R-:W-:Y:S04]  /*d4b0*/  @P0 LDGSTS.E.BYPASS.LTC128B.128 [R21+0x29c00], desc[UR36][R2.64+0x100], !P3 ;  /* 0x29c0010002150fae */ /* 0x000fe8000d901d64 */
[----:B------:R1:W-:Y:S01]  /*d4c0*/  @P0 LDGSTS.E.BYPASS.LTC128B.128 [R21+0x2c400], desc[UR36][R2.64+0x180], !P2 ;  /* 0x2c40018002150fae */ /* 0x0003e2000d101d64 */
[----:B------:R-:W-:-:S13]  /*d4d0*/  ISETP.GE.AND P0, PT, R33, 0x21, PT ;  /* 0x000000212100780c */ /* 0x000fda0003f06270 */
[----:B0-----:R-:W-:Y:S02]  /*d4e0*/  @P0 LEA R14, P1, R37, R14, 0x1 ;  /* 0x0000000e250e0211 */ /* 0x001fe400078208ff */
[----:B------:R-:W-:Y:S02]  /*d4f0*/  @P0 LEA R9, R5, UR39, 0x1 ;  /* 0x0000002705090c11 */ /* 0x000fe4000f8e08ff */
[----:B-1----:R-:W-:Y:S01]  /*d500*/  @P0 MOV R2, R14 ;  /* 0x0000000e00020202 */ /* 0x002fe20000000f00 */
[----:B------:R-:W-:Y:S01]  /*d510*/  @P0 IMAD.X R7, RZ, RZ, R7, P1 ;  /* 0x000000ffff070224 */ /* 0x000fe200008e0607 */
[----:B------:R-:W0:Y:S03]  /*d520*/  SHFL.IDX PT, R14, R4, 0x3, 0x181f ;  /* 0x00781f00040e7f89 */ /* 0x000e2600000e0000 */
[----:B------:R-:W-:Y:S02]  /*d530*/  @P0 IMAD.MOV.U32 R3, RZ, RZ, R7 ;  /* 0x000000ffff030224 */ /* 0x000fe400078e0007 */
[----:B------:R-:W1:Y:S04]  /*d540*/  SHFL.IDX PT, R7, R6, 0x3, 0x181f ;  /* 0x00781f0006077f89 */ /* 0x000e6800000e0000 */
[----:B------:R-:W-:Y:S04]  /*d550*/  @P0 LDGSTS.E.BYPASS.LTC128B.128 [R9+0x25400], desc[UR36][R2.64], !P5 ;  /* 0x2540000002090fae */ /* 0x000fe8000e901d64 */
[----:B------:R-:W-:Y:S04]  /*d560*/  @P0 LDGSTS.E.BYPASS.LTC128B.128 [R9+0x27c00], desc[UR36][R2.64+0x80], !P4 ;  /* 0x27c0008002090fae */ /* 0x000fe8000e101d64 */
[----:B------:R-:W-:Y:S04]  /*d570*/  @P0 LDGSTS.E.BYPASS.LTC128B.128 [R9+0x2a400], desc[UR36][R2.64+0x100], !P3 ;  /* 0x2a40010002090fae */ /* 0x000fe8000d901d64 */
[----:B------:R2:W-:Y:S01]  /*d580*/  @P0 LDGSTS.E.BYPASS.LTC128B.128 [R9+0x2cc00], desc[UR36][R2.64+0x180], !P2 ;  /* 0x2cc0018002090fae */ /* 0x0005e2000d101d64 */
[----:B------:R-:W-:-:S13]  /*d590*/  ISETP.GE.AND P0, PT, R33, 0x31, PT ;  /* 0x000000312100780c */ /* 0x000fda0003f06270 */
[----:B0-----:R-:W-:Y:S02]  /*d5a0*/  @P0 LEA R14, P1, R37, R14, 0x1 ;  /* 0x0000000e250e0211 */ /* 0x001fe400078208ff */
[----:B------:R-:W-:-:S03]  /*d5b0*/  @P0 LEA R21, R5, UR39, 0x1 ;  /* 0x0000002705150c11 */ /* 0x000fc6000f8e08ff */
[----:B-1----:R-:W-:Y:S02]  /*d5c0*/  @P0 IMAD.X R7, RZ, RZ, R7, P1 ;  /* 0x000000ffff070224 */ /* 0x002fe400008e0607 */
[----:B--2---:R-:W-:Y:S02]  /*d5d0*/  @P0 IMAD.MOV.U32 R2, RZ, RZ, R14 ;  /* 0x000000ffff020224 */ /* 0x004fe400078e000e */
[----:B------:R0:W1:Y:S01]  /*d5e0*/  SHFL.IDX PT, R14, R4, 0x4, 0x181f ;  /* 0x00981f00040e7f89 */ /* 0x00006200000e0000 */
[----:B------:R-:W-:-:S03]  /*d5f0*/  @P0 MOV R3, R7 ;  /* 0x0000000700030202 */ /* 0x000fc60000000f00 */
[----:B------:R0:W2:Y:S04]  /*d600*/  SHFL.IDX PT, R7, R6, 0x4, 0x181f ;  /* 0x00981f0006077f89 */ /* 0x0000a800000e0000 */
[----:B------:R0:W-:Y:S04]  /*d610*/  @P0 LDGSTS.E.BYPASS.LTC128B.128 [R21+0x25c00], desc[UR36][R2.64], !P5 ;  /* 0x25c0000002150fae */ /* 0x0001e8000e901d64 */
[----:B------:R0:W-:Y:S04]  /*d620*/  @P0 LDGSTS.E.BYPASS.LTC128B.128 [R21+0x28400], desc[UR36][R2.64+0x80], !P4 ;  /* 0x2840008002150fae */ /* 0x0001e8000e101d64 */
[----:B------:R0:W-:Y:S04]  /*d630*/  @P0 LDGSTS.E.BYPASS.LTC128B.128 [R21+0x2ac00], desc[UR36][R2.64+0x100], !P3 ;  /* 0x2ac0010002150fae */ /* 0x0001e8000d901d64 */
[----:B------:R0:W-:Y:S02]  /*d640*/  @P0 LDGSTS.E.BYPASS.LTC128B.128 [R21+0x2d400], desc[UR36][R2.64+0x180], !P2 ;  /* 0x2d40018002150fae */ /* 0x0001e4000d101d64 */
.L_x_107:
[----:B------:R-:W-:Y:S01]  /*d650*/  ISETP.GE.AND P0, PT, R33, 0x41, PT ;  /* 0x000000412100780c */ /* 0x000fe20003f06270 */
[----:B------:R-:W-:-:S12]  /*d660*/  BSSY B0, `(.L_x_49) ;  /* 0x0000010000007945 */ /* 0x000fd80003800000 */
[----:B------:R-:W-:Y:S05]  /*d670*/  @!P0 BRA `(.L_x_50) ;  /* 0x0000000000388947 */ /* 0x000fea0003800000 */
[C---:B------:R-:W-:Y:S02]  /*d680*/  LOP3.LUT P4, RZ, R16.reuse, 0x8, RZ, 0xc0, !PT ;  /* 0x0000000810ff7812 */ /* 0x040fe4000788c0ff */
[C---:B------:R-:W-:Y:S02]  /*d690*/  LOP3.LUT P3, RZ, R16.reuse, 0x4, RZ, 0xc0, !PT ;  /* 0x0000000410ff7812 */ /* 0x040fe4000786c0ff */
[C---:B------:R-:W-:Y:S02]  /*d6a0*/  LOP3.LUT P2, RZ, R16.reuse, 0x2, RZ, 0xc0, !PT ;  /* 0x0000000210ff7812 */ /* 0x040fe4000784c0ff */
[----:B------:R-:W-:Y:S02]  /*d6b0*/  LOP3.LUT P1, RZ, R16, 0x1, RZ, 0xc0, !PT ;  /* 0x0000000110ff7812 */ /* 0x000fe4000782c0ff */
[----:B01----:R-:W-:Y:S02]  /*d6c0*/  LEA R2, P0, R37, R14, 0x1 ;  /* 0x0000000e25027211 */ /* 0x003fe400078008ff */
[----:B------:R-:W-:-:S03]  /*d6d0*/  LEA R5, R5, UR39, 0x1 ;  /* 0x0000002705057c11 */ /* 0x000fc6000f8e08ff */
[----:B--2---:R-:W-:-:S05]  /*d6e0*/  IMAD.X R3, RZ, RZ, R7, P0 ;  /* 0x000000ffff037224 */ /* 0x004fca00000e0607 */
[----:B------:R-:W-:Y:S01]  /*d6f0*/  @!PT LDS RZ, [RZ] ;  /* 0x00000000fffff984 */ /* 0x000fe20000000800 */
[----:B------:R-:W-:Y:S01]  /*d700*/  @!PT LDS RZ, [RZ] ;  /* 0x00000000fffff984 */ /* 0x000fe20000000800 */
[----:B------:R-:W-:Y:S01]  /*d710*/  @!PT LDS RZ, [RZ] ;  /* 0x00000000fffff984 */ /* 0x000fe20000000800 */
[----:B------:R3:W-:Y:S04]  /*d720*/  LDGSTS.E.BYPASS.LTC128B.128 [R5+0x26400], desc[UR36][R2.64], !P4 ;  /* 0x2640000002057fae */ /* 0x0007e8000e101d64 */
[----:B------:R3:W-:Y:S04]  /*d730*/  LDGSTS.E.BYPASS.LTC128B.128 [R5+0x28c00], desc[UR36][R2.64+0x80], !P3 ;  /* 0x28c0008002057fae */ /* 0x0007e8000d901d64 */
[----:B------:R3:W-:Y:S04]  /*d740*/  LDGSTS.E.BYPASS.LTC128B.128 [R5+0x2b400], desc[UR36][R2.64+0x100], !P2 ;  /* 0x2b40010002057fae */ /* 0x0007e8000d101d64 */
[----:B------:R3:W-:Y:S02]  /*d750*/  LDGSTS.E.BYPASS.LTC128B.128 [R5+0x2dc00], desc[UR36][R2.64+0x180], !P1 ;  /* 0x2dc0018002057fae */ /* 0x0007e4000c901d64 */
.L_x_50:
[----:B------:R-:W-:Y:S05]  /*d760*/  BSYNC B0 ;  /* 0x0000000000007941 */ /* 0x000fea0003800000 */
.L_x_49:
[----:B------:R-:W-:Y:S01]  /*d770*/  NOP ;  /* 0x0000000000007918 */ /* 0x000fe20000000000 */
[----:B------:R-:W-:-:S13]  /*d780*/  PLOP3.LUT P0, PT, PT, PT, PT, 0x80, 0x0 ;  /* 0x000000000000781c */ /* 0x000fda0003f0f070 */
.L_x_51:
[----:B------:R-:W-:Y:S02]  /*d790*/  PLOP3.LUT P1, PT, P1, P0, PT, 0xa2, 0x0 ;  /* 0x000000000000781c */ /* 0x000fe40000f21472 */
[----:B------:R-:W-:-:S08]  /*d7a0*/  @P0 R2UR P1, UR4, R0 ;  /* 0x00000000000402ca */ /* 0x000fd00000020000 */
[----:B------:R-:W-:-:S05]  /*d7b0*/  @P0 PLOP3.LUT P0, PT, P1, PT, PT, 0x80, 0x0 ;  /* 0x000000000000081c */ /* 0x000fca0000f0f070 */
[----:B------:R-:W-:Y:S01]  /*d7c0*/  @!P1 SYNCS.ARRIVE.TRANS64.RED.A0T1 RZ, [UR4+0x38830], RZ ;  /* 0x038830ffffff99a7 */ /* 0x000fe20008200404 */
[----:B------:R-:W-:Y:S07]  /*d7d0*/  @!P1 ARRIVES.LDGSTSBAR.64.TRANSCNT [UR4+0x38830] ;  /* 0x03883000ff0099b0 */ /* 0x000fee0008000a84 */
[----:B------:R-:W-:Y:S05]  /*d7e0*/  @P0 BRA.U.ANY `(.L_x_51) ;  /* 0xfffffffd00e80947 */ /* 0x000fea000393ffff */
[----:B------:R-:W-:Y:S01]  /*d7f0*/  NOP ;  /* 0x0000000000007918 */ /* 0x000fe20000000000 */
[----:B------:R-:W-:-:S13]  /*d800*/  LOP3.LUT P2, RZ, R16, 0x100, RZ, 0xc0, !PT ;  /* 0x0000010010ff7812 */ /* 0x000fda000784c0ff */
[----:B------:R-:W-:Y:S05]  /*d810*/  @!P2 BRA `(.L_x_52) ;  /* 0x000000000004a947 */ /* 0x000fea0003800000 */
[----:B------:R-:W-:Y:S01]  /*d820*/  BPT.TRAP 0x1 ;  /* 0x000000040000795c */ /* 0x000fe20000300000 */
.L_x_52:
[----:B------:R4:W-:Y:S02]  /*d830*/  SYNCS.ARRIVE.TRANS64.A1T0 RZ, [R0+URZ+0x38830], RZ ;  /* 0x038830ff00ff79a7 */ /* 0x0009e4000810003f */
[----:B------:R-:W-:Y:S05]  /*d840*/  WARPSYNC.ALL ;  /* 0x0000000000007948 */ /* 0x000fea0003800000 */
[----:B------:R-:W-:-:S04]  /*d850*/  UIADD3 UR4, UR39, 0x14400, URZ ;  /* 0x0001440027047890 */ /* 0x000fc8000fffe03f */
[----:B------:R-:W-:Y:S01]  /*d860*/  ULOP3.LUT UP0, URZ, UR4, 0x3ff, URZ, 0xc0, !UPT ;  /* 0x000003ff043f7892 */ /* 0x000fe2000f80c03f */
[----:B------:R-:W-:Y:S05]  /*d870*/  BAR.SYNC.DEFER_BLOCKING 0x8, 0x180 ;  /* 0x0206000000007b1d */ /* 0x000fea0000010000 */
[----:B------:R-:W-:-:S13]  /*d880*/  PLOP3.LUT P0, PT, PT, PT, UP0, 0x80, 0x0 ;  /* 0x000000000000781c */ /* 0x000fda0003f0f008 */
[----:B------:R-:W-:Y:S05]  /*d890*/  @!P0 BRA `(.L_x_53) ;  /* 0x0000000000408947 */ /* 0x000fea0003800000 */
[----:B0--3--:R-:W-:Y:S01]  /*d8a0*/  MOV R2, 0x0 ;  /* 0x0000000000027802 */ /* 0x009fe20000000f00 */
[----:B------:R-:W-:Y:S01]  /*d8b0*/  ULDC.64 UR6, c[0x4][0x138] ;  /* 0x01004e0000067ab9 */ /* 0x000fe20000000a00 */
[----:B------:R-:W-:Y:S01]  /*d8c0*/  ULDC.64 UR8, c[0x4][0x140] ;  /* 0x0100500000087ab9 */ /* 0x000fe20000000a00 */
[----:B------:R-:W-:Y:S01]  /*d8d0*/  ULDC.64 UR4, c[0x4][0xb0] ;  /* 0x01002c0000047ab9 */ /* 0x000fe20000000a00 */
[----:B------:R-:W-:Y:S01]  /*d8e0*/  IMAD.U32 R4, RZ, RZ, UR6 ;  /* 0x00000006ff047e24 */ /* 0x000fe2000f8e00ff */
[----:B------:R-:W-:Y:S01]  /*d8f0*/  MOV R6, UR8 ;  /* 0x0000000800067c02 */ /* 0x000fe20008000f00 */
[----:B------:R-:W0:Y:S01]  /*d900*/  LDC.64 R2, c[0x4][R2] ;  /* 0x0100000002027b82 */ /* 0x000e220000000a00 */
[----:B------:R-:W-:Y:S01]  /*d910*/  IMAD.U32 R5, RZ, RZ, UR7 ;  /* 0x00000007ff057e24 */ /* 0x000fe2000f8e00ff */
[----:B------:R-:W-:Y:S01]  /*d920*/  MOV R8, 0x70 ;  /* 0x0000007000087802 */ /* 0x000fe20000000f00 */
[----:B--2---:R-:W-:Y:S02]  /*d930*/  IMAD.U32 R7, RZ, RZ, UR9 ;  /* 0x00000009ff077e24 */ /* 0x004fe4000f8e00ff */
[----:B------:R-:W-:-:S02]  /*d940*/  IMAD.U32 R10, RZ, RZ, UR4 ;  /* 0x00000004ff0a7e24 */ /* 0x000fc4000f8e00ff */
[----:B------:R-:W-:Y:S02]  /*d950*/  IMAD.U32 R11, RZ, RZ, UR5 ;  /* 0x00000005ff0b7e24 */ /* 0x000fe4000f8e00ff */
[----:B------:R-:W-:Y:S02]  /*d960*/  IMAD.MOV.U32 R12, RZ, RZ, 0x1 ;  /* 0x00000001ff0c7424 */ /* 0x000fe400078e00ff */
[----:B------:R-:W-:-:S07]  /*d970*/  IMAD.MOV.U32 R13, RZ, RZ, RZ ;  /* 0x000000ffff0d7224 */ /* 0x000fce00078e00ff */
[----:B------:R-:W-:-:S07]  /*d980*/  LEPC R20, `(.L_x_53) ;  /* 0x000000001014794e */ /* 0x000fce0000000000 */
[----:B01--4-:R-:W-:Y:S05]  /*d990*/  CALL.ABS.NOINC R2 ;  /* 0x0000000002007343 */ /* 0x013fea0003c00000 */
.L_x_53:
[----:B------:R1:W5:Y:S01]  /*d9a0*/  LDL R20, [R1+0x4] ;  /* 0x0000040001147983 */ /* 0x0003620000100800 */
[----:B----4-:R-:W4:Y:S01]  /*d9b0*/  LDC R0, c[0x0][0x448] ;  /* 0x00011200ff007b82 */ /* 0x010f220000000800 */
[----:B0--3--:R-:W-:Y:S01]  /*d9c0*/  IMAD.MOV R3, RZ, RZ, -R24 ;  /* 0x000000ffff037224 */ /* 0x009fe200078e0a18 */
[----:B------:R-:W-:Y:S01]  /*d9d0*/  ULDC UR4, c[0x0][0xc38] ;  /* 0x00030e0000047ab9 */ /* 0x000fe20000000800 */
[----:B------:R-:W-:Y:S02]  /*d9e0*/  SHF.R.S32.HI R6, RZ, 0x1f, R23 ;  /* 0x0000001fff067819 */ /* 0x000fe40000011417 */
[----:B------:R-:W-:Y:S01]  /*d9f0*/  IMAD R4, R3, UR4, R36 ;  /* 0x0000000403047c24 */ /* 0x000fe2000f8e0224 */
[----:B------:R-:W-:Y:S01]  /*da00*/  ULDC.64 UR4, c[0x0][0x2d8] ;  /* 0x0000b60000047ab9 */ /* 0x000fe20000000a00 */
[C---:B------:R-:W-:Y:S02]  /*da10*/  LOP3.LUT P2, RZ, R16.reuse, 0x4000, RZ, 0xc0, !PT ;  /* 0x0000400010ff7812 */ /* 0x040fe4000784c0ff */
[----:B------:R-:W-:-:S02]  /*da20*/  LOP3.LUT P3, RZ, R16, 0x2000, RZ, 0xc0, !PT ;  /* 0x0000200010ff7812 */ /* 0x000fc4000786c0ff */
[----:B------:R-:W-:Y:S02]  /*da30*/  SHF.L.U32 R4, R4, 0x7, RZ ;  /* 0x0000000704047819 */ /* 0x000fe400000006ff */
[C---:B------:R-:W-:Y:S02]  /*da40*/  LOP3.LUT P4, RZ, R16.reuse, 0x1000, RZ, 0xc0, !PT ;  /* 0x0000100010ff7812 */ /* 0x040fe4000788c0ff */
[----:B--2---:R-:W-:Y:S02]  /*da50*/  LOP3.LUT R7, R27, R4, RZ, 0xfc, !PT ;  /* 0x000000041b077212 */ /* 0x004fe400078efcff */
[----:B------:R-:W-:-:S03]  /*da60*/  LOP3.LUT P5, RZ, R16, 0x800, RZ, 0xc0, !PT ;  /* 0x0000080010ff7812 */ /* 0x000fc600078ac0ff */
[----:B------:R-:W-:Y:S01]  /*da70*/  IMAD.MOV.U32 R5, RZ, RZ, R7 ;  /* 0x000000ffff057224 */ /* 0x000fe200078e0007 */
[----:B----4-:R-:W-:-:S13]  /*da80*/  ISETP.NE.AND P0, PT, R0, 0x1, PT ;  /* 0x000000010000780c */ /* 0x010fda0003f05270 */
[----:B------:R-:W0:Y:S08]  /*da90*/  @P0 LDC R2, c[0x0][0x44c] ;  /* 0x00011300ff020b82 */ /* 0x000e300000000800 */
[----:B------:R-:W2:Y:S01]  /*daa0*/  @P0 LDC R9, c[0x0][0x450] ;  /* 0x00011400ff090b82 */ /* 0x000ea20000000800 */
[----:B0-----:R-:W-:-:S05]  /*dab0*/  @P0 IMAD.HI.U32 R2, R7, R2, RZ ;  /* 0x0000000207020227 */ /* 0x001fca00078e00ff */
[----:B--2---:R-:W-:Y:S01]  /*dac0*/  @P0 SHF.R.U32.HI R5, RZ, R9, R2 ;  /* 0x00000009ff050219 */ /* 0x004fe20000011602 */
[----:B------:R-:W-:-:S04]  /*dad0*/  IMAD R2, R29, UR4, RZ ;  /* 0x000000041d027c24 */ /* 0x000fc8000f8e02ff */
[C---:B------:R-:W-:Y:S02]  /*dae0*/  IMAD R9, R19.reuse, UR5, R2 ;  /* 0x0000000513097c24 */ /* 0x040fe4000f8e0202 */
[----:B------:R-:W-:Y:S01]  /*daf0*/  IMAD.WIDE.U32 R2, R19, UR4, RZ ;  /* 0x0000000413027c25 */ /* 0x000fe2000f8e00ff */
[----:B------:R-:W-:-:S03]  /*db00*/  ULDC.64 UR4, c[0x0][0x2e0] ;  /* 0x0000b80000047ab9 */ /* 0x000fc60000000a00 */
[----:B------:R-:W-:Y:S02]  /*db10*/  IMAD R6, R6, UR4, RZ ;  /* 0x0000000406067c24 */ /* 0x000fe4000f8e02ff */
[----:B------:R-:W-:Y:S02]  /*db20*/  IMAD.IADD R3, R3, 0x1, R9 ;  /* 0x0000000103037824 */ /* 0x000fe400078e0209 */
[C---:B------:R-:W-:Y:S02]  /*db30*/  IMAD R9, R23.reuse, UR5, R6 ;  /* 0x0000000517097c24 */ /* 0x040fe4000f8e0206 */
[----:B------:R-:W-:Y:S02]  /*db40*/  IMAD.MOV R6, RZ, RZ, -R5 ;  /* 0x000000ffff067224 */ /* 0x000fe400078e0a05 */
[----:B------:R-:W-:Y:S01]  /*db50*/  IMAD.WIDE.U32 R2, R23, UR4, R2 ;  /* 0x0000000417027c25 */ /* 0x000fe2000f8e0002 */
[----:B------:R-:W-:-:S03]  /*db60*/  ULDC.64 UR4, c[0x0][0x2d0] ;  /* 0x0000b40000047ab9 */ /* 0x000fc60000000a00 */
[----:B------:R-:W-:Y:S01]  /*db70*/  IMAD R7, R0, R6, R7 ;  /* 0x0000000600077224 */ /* 0x000fe200078e0207 */
[----:B------:R-:W-:Y:S02]  /*db80*/  SHF.R.S32.HI R0, RZ, 0x1f, R5 ;  /* 0x0000001fff007819 */ /* 0x000fe40000011405 */
[----:B------:R-:W-:-:S03]  /*db90*/  IADD3 R3, R3, R9, RZ ;  /* 0x0000000903037210 */ /* 0x000fc60007ffe0ff */
[----:B------:R-:W-:Y:S02]  /*dba0*/  IMAD R0, R0, UR4, RZ ;  /* 0x0000000400007c24 */ /* 0x000fe4000f8e02ff */
[----:B------:R-:W-:-:S04]  /*dbb0*/  IMAD.WIDE.U32 R2, R5, UR4, R2 ;  /* 0x0000000405027c25 */ /* 0x000fc8000f8e0002 */
[----:B------:R-:W-:Y:S01]  /*dbc0*/  IMAD R5, R5, UR5, R0 ;  /* 0x0000000505057c24 */ /* 0x000fe2000f8e0200 */
[----:B------:R-:W-:Y:S01]  /*dbd0*/  SHF.R.S32.HI R0, RZ, 0x1f, R7 ;  /* 0x0000001fff007819 */ /* 0x000fe20000011407 */
[----:B------:R-:W-:Y:S02]  /*dbe0*/  ULDC.64 UR4, c[0x0][0x2c8] ;  /* 0x0000b20000047ab9 */ /* 0x000fe40000000a00 */
[----:B------:R-:W-:Y:S02]  /*dbf0*/  IMAD.IADD R3, R3, 0x1, R5 ;  /* 0x0000000103037824 */ /* 0x000fe400078e0205 */
[----:B------:R-:W-:Y:S02]  /*dc00*/  IMAD R0, R0, UR4, RZ ;  /* 0x0000000400007c24 */ /* 0x000fe4000f8e02ff */
[----:B------:R-:W-:-:S04]  /*dc10*/  IMAD.WIDE.U32 R2, R7, UR4, R2 ;  /* 0x0000000407027c25 */ /* 0x000fc8000f8e0002 */
[----:B------:R-:W-:Y:S01]  /*dc20*/  IMAD R5, R7, UR5, R0 ;  /* 0x0000000507057c24 */ /* 0x000fe2000f8e0200 */
[----:B------:R-:W-:Y:S02]  /*dc30*/  ULDC.64 UR4, c[0x0][0x280] ;  /* 0x0000a00000047ab9 */ /* 0x000fe40000000a00 */
[----:B------:R-:W-:Y:S01]  /*dc40*/  LEA R0, P0, R2, UR4, 0x1 ;  /* 0x0000000402007c11 */ /* 0x000fe2000f8008ff */
[----:B------:R-:W-:Y:S01]  /*dc50*/  IMAD.IADD R5, R3, 0x1, R5 ;  /* 0x0000000103057824 */ /* 0x000fe200078e0205 */
[----:B------:R-:W-:-:S04]  /*dc60*/  UMOV UR4, 0xffffffff ;  /* 0xffffffff00047882 */ /* 0x000fc80000000000 */
[----:B------:R-:W-:Y:S01]  /*dc70*/  LEA.HI.X R5, R2, UR5, R5, 0x1, P0 ;  /* 0x0000000502057c11 */ /* 0x000fe200080f0c05 */
[----:B-1----:R-:W-:Y:S06]  /*dc80*/  BRA.DIV UR4, `(.L_x_54) ;  /* 0x0000002a04bc7947 */ /* 0x002fec000b800000 */
[----:B------:R-:W0:Y:S01]  /*dc90*/  SHFL.IDX PT, R14, R0, RZ, 0x181f ;  /* 0x00181fff000e7589 */ /* 0x000e2200000e0000 */
[----:B------:R-:W-:-:S03]  /*dca0*/  IMAD.IADD R4, R34, 0x1, R4 ;  /* 0x0000000122047824 */ /* 0x000fc600078e0204 */
[----:B------:R-:W1:Y:S01]  /*dcb0*/  SHFL.IDX PT, R2, R5, RZ, 0x181f ;  /* 0x00181fff05027589 */ /* 0x000e6200000e0000 */
[C---:B------:R-:W-:Y:S01]  /*dcc0*/  VIADD R7, R4.reuse, 0x10 ;  /* 0x0000001004077836 */ /* 0x040fe20000000000 */
[----:B------:R-:W-:Y:S02]  /*dcd0*/  ISETP.GE.AND P0, PT, R4, UR40, PT ;  /* 0x0000002804007c0c */ /* 0x000fe4000bf06270 */
[----:B------:R-:W-:Y:S11]  /*dce0*/  SHFL.IDX PT, R6, R5, 0x1, 0x181f ;  /* 0x00381f0005067f89 */ /* 0x000ff600000e0000 */
[----:B0-----:R-:W-:-:S04]  /*dcf0*/  @!P0 LEA R14, P1, R37, R14, 0x1 ;  /* 0x0000000e250e8211 */ /* 0x001fc800078208ff */
[----:B-1----:R-:W-:Y:S01]  /*dd00*/  @!P0 IADD3.X R3, RZ, R2, RZ, P1, !PT ;  /* 0x00000002ff038210 */ /* 0x002fe20000ffe4ff */
[----:B------:R-:W-:Y:S02]  /*dd10*/  @!P0 IMAD.MOV.U32 R2, RZ, RZ, R14 ;  /* 0x000000ffff028224 */ /* 0x000fe400078e000e */
[----:B------:R-:W0:Y:S04]  /*dd20*/  SHFL.IDX PT, R14, R0, 0x1, 0x181f ;  /* 0x00381f00000e7f89 */ /* 0x000e2800000e0000 */
[----:B-----5:R-:W-:Y:S04]  /*dd30*/  @!P0 LDGSTS.E.BYPASS.LTC128B.128 [R20+0x14400], desc[UR36][R2.64], !P2 ;  /* 0x1440000002148fae */ /* 0x020fe8000d101d64 */
[----:B------:R-:W-:Y:S04]  /*dd40*/  @!P0 LDGSTS.E.BYPASS.LTC128B.128 [R20+0x18400], desc[UR36][R2.64+0x80], !P3 ;  /* 0x1840008002148fae */ /* 0x000fe8000d901d64 */
[----:B------:R-:W-:Y:S04]  /*dd50*/  @!P0 LDGSTS.E.BYPASS.LTC128B.128 [R20+0x1c400], desc[UR36][R2.64+0x100], !P4 ;  /* 0x1c40010002148fae */ /* 0x000fe8000e101d64 */
[----:B------:R1:W-:Y:S01]  /*dd60*/  @!P0 LDGSTS.E.BYPASS.LTC128B.128 [R20+0x20400], desc[UR36][R2.64+0x180], !P5 ;  /* 0x2040018002148fae */ /* 0x0003e2000e901d64 */
[----:B------:R-:W-:-:S13]  /*dd70*/  ISETP.GE.AND P0, PT, R7, UR40, PT ;  /* 0x0000002807007c0c */ /* 0x000fda000bf06270 */
[----:B0-----:R-:W-:-:S04]  /*dd80*/  @!P0 LEA R14, P1, R37, R14, 0x1 ;  /* 0x0000000e250e8211 */ /* 0x001fc800078208ff */
[----:B-1----:R-:W-:Y:S01]  /*dd90*/  @!P0 MOV R2, R14 ;  /* 0x0000000e00028202 */ /* 0x002fe20000000f00 */
[----:B------:R-:W-:Y:S01]  /*dda0*/  @!P0 IMAD.X R7, RZ, RZ, R6, P1 ;  /* 0x000000ffff078224 */ /* 0x000fe200008e0606 */
[----:B------:R-:W0:Y:S03]  /*ddb0*/  SHFL.IDX PT, R14, R0, 0x2, 0x181f ;  /* 0x00581f00000e7f89 */ /* 0x000e2600000e0000 */
[----:B------:R-:W-:Y:S01]  /*ddc0*/  @!P0 IMAD.MOV.U32 R3, RZ, RZ, R7 ;  /* 0x000000ffff038224 */ /* 0x000fe200078e0007 */
[----:B------:R-:W1:Y:S01]  /*ddd0*/  SHFL.IDX PT, R6, R5, 0x2, 0x181f ;  /* 0x00581f0005067f89 */ /* 0x000e6200000e0000 */
[----:B------:R-:W-:-:S03]  /*dde0*/  VIADD R7, R4, 0x20 ;  /* 0x0000002004077836 */ /* 0x000fc60000000000 */
[----:B------:R-:W-:Y:S04]  /*ddf0*/  @!P0 LDGSTS.E.BYPASS.LTC128B.128 [R20+0x14c00], desc[UR36][R2.64], !P2 ;  /* 0x14c0000002148fae */ /* 0x000fe8000d101d64 */
[----:B------:R-:W-:Y:S04]  /*de00*/  @!P0 LDGSTS.E.BYPASS.LTC128B.128 [R20+0x18c00], desc[UR36][R2.64+0x80], !P3 ;  /* 0x18c0008002148fae */ /* 0x000fe8000d901d64 */
[----:B------:R-:W-:Y:S04]  /*de10*/  @!P0 LDGSTS.E.BYPASS.LTC128B.128 [R20+0x1cc00], desc[UR36][R2.64+0x100], !P4 ;  /* 0x1cc0010002148fae */ /* 0x000fe8000e101d64 */
[----:B------:R2:W-:Y:S01]  /*de20*/  @!P0 LDGSTS.E.BYPASS.LTC128B.128 [R20+0x20c00], desc[UR36][R2.64+0x180], !P5 ;  /* 0x20c0018002148fae */ /* 0x0005e2000e901d64 */
[----:B------:R-:W-:-:S13]  /*de30*/  ISETP.GE.AND P0, PT, R7, UR40, PT ;  /* 0x0000002807007c0c */ /* 0x000fda000bf06270 */
[----:B0-----:R-:W-:-:S04]  /*de40*/  @!P0 LEA R14, P1, R37, R14, 0x1 ;  /* 0x0000000e250e8211 */ /* 0x001fc800078208ff */
[----:B--2---:R-:W-:Y:S01]  /*de50*/  @!P0 MOV R2, R14 ;  /* 0x0000000e00028202 */ /* 0x004fe20000000f00 */
[----:B-1----:R-:W-:Y:S01]  /*de60*/  @!P0 IMAD.X R7, RZ, RZ, R6, P1 ;  /* 0x000000ffff078224 */ /* 0x002fe200008e0606 */
        /* <DEDUP_REMOVED lines=48> */
[----:B------:R0:W1:Y:S03]  /*e170*/  SHFL.IDX PT, R14, R0, 0x7, 0x181f ;  /* 0x00f81f00000e7f89 */ /* 0x00006600000e0000 */
[----:B------:R-:W-:Y:S01]  /*e180*/  @!P0 IMAD.MOV.U32 R3, RZ, RZ, R7 ;  /* 0x000000ffff038224 */ /* 0x000fe200078e0007 */
[----:B------:R0:W2:Y:S04]  /*e190*/  SHFL.IDX PT, R6, R5, 0x7, 0x181f ;  /* 0x00f81f0005067f89 */ /* 0x0000a800000e0000 */
[----:B------:R0:W-:Y:S04]  /*e1a0*/  @!P0 LDGSTS.E.BYPASS.LTC128B.128 [R20+0x17400], desc[UR36][R2.64], !P2 ;  /* 0x1740000002148fae */ /* 0x0001e8000d101d64 */
[----:B------:R0:W-:Y:S04]  /*e1b0*/  @!P0 LDGSTS.E.BYPASS.LTC128B.128 [R20+0x1b400], desc[UR36][R2.64+0x80], !P3 ;  /* 0x1b40008002148fae */ /* 0x0001e8000d901d64 */
[----:B------:R0:W-:Y:S04]  /*e1c0*/  @!P0 LDGSTS.E.BYPASS.LTC128B.128 [R20+0x1f400], desc[UR36][R2.64+0x100], !P4 ;  /* 0x1f40010002148fae */ /* 0x0001e8000e101d64 */
[----:B------:R0:W-:Y:S02]  /*e1d0*/  @!P0 LDGSTS.E.BYPASS.LTC128B.128 [R20+0x23400], desc[UR36][R2.64+0x180], !P5 ;  /* 0x2340018002148fae */ /* 0x0001e4000e901d64 */
.L_x_124:
[----:B0-----:R-:W3:Y:S01]  /*e1e0*/  LDL R0, [R1] ;  /* 0x0000000001007983 */ /* 0x001ee20000100800 */
[----:B------:R-:W-:-:S05]  /*e1f0*/  VIADD R4, R4, 0x70 ;  /* 0x0000007004047836 */ /* 0x000fca0000000000 */
[----:B------:R-:W-:-:S13]  /*e200*/  ISETP.GE.AND P0, PT, R4, UR40, PT ;  /* 0x0000002804007c0c */ /* 0x000fda000bf06270 */
[----:B-1----:R-:W-:-:S05]  /*e210*/  @!P0 LEA R2, P1, R37, R14, 0x1 ;  /* 0x0000000e25028211 */ /* 0x002fca00078208ff */
[----:B--2---:R-:W-:-:S05]  /*e220*/  @!P0 IMAD.X R3, RZ, RZ, R6, P1 ;  /* 0x000000ffff038224 */ /* 0x004fca00008e0606 */
[----:B------:R-:W-:Y:S01]  /*e230*/  @!PT LDS RZ, [RZ] ;  /* 0x00000000fffff984 */ /* 0x000fe20000000800 */
[----:B------:R-:W-:Y:S01]  /*e240*/  @!PT LDS RZ, [RZ] ;  /* 0x00000000fffff984 */ /* 0x000fe20000000800 */
[----:B------:R-:W-:Y:S01]  /*e250*/  @!PT LDS RZ, [RZ] ;  /* 0x00000000fffff984 */ /* 0x000fe20000000800 */
[----:B------:R0:W-:Y:S04]  /*e260*/  @!P0 LDGSTS.E.BYPASS.LTC128B.128 [R20+0x17c00], desc[UR36][R2.64], !P2 ;  /* 0x17c0000002148fae */ /* 0x0001e8000d101d64 */
[----:B------:R0:W-:Y:S04]  /*e270*/  @!P0 LDGSTS.E.BYPASS.LTC128B.128 [R20+0x1bc00], desc[UR36][R2.64+0x80], !P3 ;  /* 0x1bc0008002148fae */ /* 0x0001e8000d901d64 */
[----:B------:R0:W-:Y:S04]  /*e280*/  @!P0 LDGSTS.E.BYPASS.LTC128B.128 [R20+0x1fc00], desc[UR36][R2.64+0x100], !P4 ;  /* 0x1fc0010002148fae */ /* 0x0001e8000e101d64 */
[----:B------:R0:W-:Y:S01]  /*e290*/  @!P0 LDGSTS.E.BYPASS.LTC128B.128 [R20+0x23c00], desc[UR36][R2.64+0x180], !P5 ;  /* 0x23c0018002148fae */ /* 0x0001e2000e901d64 */
[----:B------:R-:W-:Y:S01]  /*e2a0*/  NOP ;  /* 0x0000000000007918 */ /* 0x000fe20000000000 */
[----:B------:R-:W-:Y:S02]  /*e2b0*/  SYNCS.ARRIVE.TRANS64.RED.A0T1 RZ, [UR39+0x38800], RZ ;  /* 0x038800ffffff79a7 */ /* 0x000fe40008200427 */
[----:B------:R-:W-:Y:S01]  /*e2c0*/  ARRIVES.LDGSTSBAR.64.TRANSCNT [UR39+0x38800] ;  /* 0x03880000ff0079b0 */ /* 0x000fe20008000aa7 */
[----:B---3--:R-:W-:-:S04]  /*e2d0*/  LOP3.LUT R0, R0, 0x1, RZ, 0xc, !PT ;  /* 0x0000000100007812 */ /* 0x008fc800078e0cff */
[----:B------:R-:W-:Y:S01]  /*e2e0*/  SHF.L.U32 R0, R0, 0x1f, RZ ;  /* 0x0000001f00007819 */ /* 0x000fe200000006ff */
[----:B------:R-:W-:Y:S01]  /*e2f0*/  NOP ;  /* 0x0000000000007918 */ /* 0x000fe20000000000 */
[----:B------:R-:W-:Y:S01]  /*e300*/  SYNCS.ARRIVE.TRANS64.A1T0 RZ, [UR39+0x38800], RZ ;  /* 0x038800ffffff79a7 */ /* 0x000fe20008100027 */
[----:B------:R-:W-:Y:S01]  /*e310*/  BSSY B0, `(.L_x_55) ;  /* 0x0000003000007945 */ /* 0x000fe20003800000 */
[----:B------:R-:W1:Y:S03]  /*e320*/  SYNCS.PHASECHK.TRANS64.TRYWAIT P0, [UR39+0x38820], R0 ;  /* 0x03882000ff0075a7 */ /* 0x000e660008000167 */
[----:B01----:R-:W-:Y:S05]  /*e330*/  @!P0 BRA `(.L_x_56) ;  /* 0x0000002c00c48947 */ /* 0x003fea0003800000 */
.L_x_125:
[----:B------:R-:W-:Y:S05]  /*e340*/  BSYNC B0 ;  /* 0x0000000000007941 */ /* 0x000fea0003800000 */
.L_x_55:
[----:B------:R-:W-:Y:S01]  /*e350*/  UISETP.GE.AND UP0, UPT, UR38, 0x51, UPT ;  /* 0x000000512600788c */ /* 0x000fe2000bf06270 */
[----:B------:R-:W-:-:S05]  /*e360*/  MOV R8, UR44 ;  /* 0x0000002c00087c02 */ /* 0x000fca0008000f00 */
[----:B------:R-:W-:-:S13]  /*e370*/  PLOP3.LUT P0, PT, PT, PT, UP0, 0x40, 0x0 ;  /* 0x000000000000781c */ /* 0x000fda0003f0e808 */
[----:B------:R-:W-:Y:S05]  /*e380*/  @P0 BRA `(.L_x_57) ;  /* 0x0000000c00e80947 */ /* 0x000fea0003800000 */
[----:B------:R-:W-:Y:S01]  /*e390*/  BSSY B0, `(.L_x_57) ;  /* 0x00000f9000007945 */ /* 0x000fe20003800000 */
[----:B------:R-:W-:Y:S01]  /*e3a0*/  IMAD.MOV.U32 R10, RZ, RZ, R25 ;  /* 0x000000ffff0a7224 */ /* 0x000fe200078e0019 */
[----:B------:R-:W-:Y:S01]  /*e3b0*/  MOV R28, UR44 ;  /* 0x0000002c001c7c02 */ /* 0x000fe20008000f00 */
[----:B------:R-:W-:Y:S02]  /*e3c0*/  IMAD.MOV.U32 R6, RZ, RZ, R22 ;  /* 0x000000ffff067224 */ /* 0x000fe400078e0016 */
[----:B0-----:R-:W-:-:S07]  /*e3d0*/  IMAD.U32 R0, RZ, RZ, UR41 ;  /* 0x00000029ff007e24 */ /* 0x001fce000f8e00ff */
.L_x_70:
[----:B------:R-:W0:Y:S01]  /*e3e0*/  LDC R2, c[0x0][0x430] ;  /* 0x00010c00ff027b82 */ /* 0x000e220000000800 */
[----:B------:R-:W-:Y:S02]  /*e3f0*/  ISETP.GT.U32.AND P0, PT, R27, 0x4f, PT ;  /* 0x0000004f1b00780c */ /* 0x000fe40003f04070 */
[----:B------:R-:W-:Y:S01]  /*e400*/  LOP3.LUT P2, RZ, R16, 0x100, RZ, 0xc0, !PT ;  /* 0x0000010010ff7812 */ /* 0x000fe2000784c0ff */
[----:B------:R-:W-:Y:S01]  /*e410*/  VIADD R22, R6, 0x1 ;  /* 0x0000000106167836 */ /* 0x000fe20000000000 */
[----:B------:R-:W-:-:S09]  /*e420*/  ULDC UR4, c[0x0][0x430] ;  /* 0x00010c0000047ab9 */ /* 0x000fd20000000800 */
[----:B------:R-:W1:Y:S01]  /*e430*/  @!P0 LDC.64 R4, c[0x0][0x428] ;  /* 0x00010a00ff048b82 */ /* 0x000e620000000a00 */
[----:B0-----:R-:W-:Y:S01]  /*e440*/  ISETP.NE.AND P1, PT, R2, 0x1, PT ;  /* 0x000000010200780c */ /* 0x001fe20003f25270 */
[----:B------:R-:W-:-:S04]  /*e450*/  IMAD R2, R0, 0x50, R31 ;  /* 0x0000005000027824 */ /* 0x000fc800078e021f */
[----:B------:R-:W-:-:S04]  /*e460*/  IMAD.IADD R7, R27, 0x1, R2 ;  /* 0x000000011b077824 */ /* 0x000fc800078e0202 */
[----:B------:R-:W-:-:S04]  /*e470*/  IMAD.MOV.U32 R11, RZ, RZ, R7 ;  /* 0x000000ffff0b7224 */ /* 0x000fc800078e0007 */
[----:B------:R-:W0:Y:S08]  /*e480*/  @P1 LDC R8, c[0x0][0x434] ;  /* 0x00010d00ff081b82 */ /* 0x000e300000000800 */
[----:B------:R-:W2:Y:S01]  /*e490*/  @P1 LDC R3, c[0x0][0x438] ;  /* 0x00010e00ff031b82 */ /* 0x000ea20000000800 */
[----:B0-----:R-:W-:-:S07]  /*e4a0*/  @P1 IMAD.HI.U32 R2, R7, R8, RZ ;  /* 0x0000000807021227 */ /* 0x001fce00078e00ff */
[----:B------:R-:W0:Y:S01]  /*e4b0*/  @!P0 LDC.64 R8, c[0x0][0x418] ;  /* 0x00010600ff088b82 */ /* 0x000e220000000a00 */
[----:B--2---:R-:W-:Y:S01]  /*e4c0*/  @P1 SHF.R.U32.HI R11, RZ, R3, R2 ;  /* 0x00000003ff0b1219 */ /* 0x004fe20000011602 */
[----:B-1----:R-:W-:-:S03]  /*e4d0*/  @!P0 IMAD R2, R32, R4, RZ ;  /* 0x0000000420028224 */ /* 0x002fc600078e02ff */
[--C-:B------:R-:W-:Y:S01]  /*e4e0*/  @!P0 SHF.R.S32.HI R3, RZ, 0x1f, R11.reuse ;  /* 0x0000001fff038819 */ /* 0x100fe2000001140b */
[----:B------:R-:W-:Y:S02]  /*e4f0*/  @!P0 IMAD R5, R30, R5, R2 ;  /* 0x000000051e058224 */ /* 0x000fe400078e0202 */
[----:B------:R-:W-:-:S04]  /*e500*/  @!P0 IMAD.MOV.U32 R2, RZ, RZ, R11 ;  /* 0x000000ffff028224 */ /* 0x000fc800078e000b */
[----:B------:R-:W-:-:S04]  /*e510*/  @!P0 IMAD.WIDE.U32 R2, R30, R4, R2 ;  /* 0x000000041e028225 */ /* 0x000fc800078e0002 */
[----:B------:R-:W-:Y:S01]  /*e520*/  IMAD.MOV.U32 R4, RZ, RZ, RZ ;  /* 0x000000ffff047224 */ /* 0x000fe200078e00ff */
[----:B------:R-:W-:Y:S02]  /*e530*/  @!P0 IADD3 R3, R5, R3, RZ ;  /* 0x0000000305038210 */ /* 0x000fe40007ffe0ff */
[----:B0-----:R-:W-:-:S04]  /*e540*/  @!P0 LEA R8, P1, R2, R8, 0x2 ;  /* 0x0000000802088211 */ /* 0x001fc800078210ff */
[----:B------:R-:W-:Y:S01]  /*e550*/  @!P0 LEA.HI.X R9, R2, R9, R3, 0x2, P1 ;  /* 0x0000000902098211 */ /* 0x000fe200008f1403 */
[----:B------:R-:W-:-:S04]  /*e560*/  IMAD.MOV R2, RZ, RZ, -R11 ;  /* 0x000000ffff027224 */ /* 0x000fc800078e0a0b */
[----:B------:R0:W5:Y:S01]  /*e570*/  @!P0 LDG.E R4, desc[UR36][R8.64] ;  /* 0x0000002408048981 */ /* 0x000162000c1e1900 */
[----:B------:R-:W-:Y:S01]  /*e580*/  ISETP.NE.AND P0, PT, R22, 0x2, PT ;  /* 0x000000021600780c */ /* 0x000fe20003f05270 */
[----:B------:R-:W-:-:S03]  /*e590*/  IMAD R5, R2, UR4, R7 ;  /* 0x0000000402057c24 */ /* 0x000fc6000f8e0207 */
[----:B------:R-:W-:Y:S02]  /*e5a0*/  SEL R25, RZ, 0x1, P0 ;  /* 0x00000001ff197807 */ /* 0x000fe40000000000 */
[----:B------:R-:W-:Y:S02]  /*e5b0*/  SEL R22, R22, RZ, P0 ;  /* 0x000000ff16167207 */ /* 0x000fe40000000000 */
[----:B------:R-:W-:Y:S02]  /*e5c0*/  LOP3.LUT R25, R10, R25, RZ, 0x3c, !PT ;  /* 0x000000190a197212 */ /* 0x000fe400078e3cff */
[----:B0-----:R-:W-:Y:S01]  /*e5d0*/  MOV R8, R0 ;  /* 0x0000000000087202 */ /* 0x001fe20000000f00 */
[----:B------:R-:W-:Y:S06]  /*e5e0*/  @!P2 BRA `(.L_x_58) ;  /* 0x000000000004a947 */ /* 0x000fec0003800000 */
[----:B------:R-:W-:Y:S01]  /*e5f0*/  BPT.TRAP 0x1 ;  /* 0x000000040000795c */ /* 0x000fe20000300000 */
.L_x_58:
[----:B------:R-:W-:Y:S01]  /*e600*/  LEA R7, R22, UR39, 0x3 ;  /* 0x0000002716077c11 */ /* 0x000fe2000f8e18ff */
[----:B------:R-:W-:Y:S01]  /*e610*/  BSSY B1, `(.L_x_59) ;  /* 0x0000004000017945 */ /* 0x000fe20003800000 */
[----:B------:R-:W-:-:S04]  /*e620*/  SHF.L.U32 R0, R25, 0x1f, RZ ;  /* 0x0000001f19007819 */ /* 0x000fc800000006ff */
[----:B------:R-:W0:Y:S02]  /*e630*/  SYNCS.PHASECHK.TRANS64.TRYWAIT P0, [R7+URZ+0x38840], R0 ;  /* 0x03884000070075a7 */ /* 0x000e24000800017f */
[----:B0-----:R-:W-:Y:S05]  /*e640*/  @!P0 BRA `(.L_x_60) ;  /* 0x0000002c00188947 */ /* 0x001fea0003800000 */
.L_x_126:
[----:B------:R-:W-:Y:S05]  /*e650*/  BSYNC B1 ;  /* 0x0000000000017941 */ /* 0x000fea0003800000 */
.L_x_59:
[----:B------:R-:W-:Y:S01]  /*e660*/  SHF.R.S32.HI R21, RZ, 0x1f, R5 ;  /* 0x0000001fff157819 */ /* 0x000fe20000011405 */
[----:B------:R-:W-:Y:S01]  /*e670*/  ULDC.64 UR4, c[0x0][0x300] ;  /* 0x0000c00000047ab9 */ /* 0x000fe20000000a00 */
[----:B-----5:R-:W-:Y:S01]  /*e680*/  SHF.R.S32.HI R24, RZ, 0x1f, R4 ;  /* 0x0000001fff187819 */ /* 0x020fe20000011404 */
[----:B------:R-:W-:Y:S01]  /*e690*/  IMAD.WIDE.U32 R2, R5, UR4, RZ ;  /* 0x0000000405027c25 */ /* 0x000fe2000f8e00ff */
[C---:B------:R-:W-:Y:S02]  /*e6a0*/  LOP3.LUT P4, RZ, R16.reuse, 0x8, RZ, 0xc0, !PT ;  /* 0x0000000810ff7812 */ /* 0x040fe4000788c0ff */
[C---:B------:R-:W-:Y:S01]  /*e6b0*/  LOP3.LUT P3, RZ, R16.reuse, 0x4, RZ, 0xc0, !PT ;  /* 0x0000000410ff7812 */ /* 0x040fe2000786c0ff */
[----:B0-----:R-:W-:Y:S01]  /*e6c0*/  IMAD R0, R21, UR4, RZ ;  /* 0x0000000415007c24 */ /* 0x001fe2000f8e02ff */
[----:B------:R-:W-:Y:S01]  /*e6d0*/  LOP3.LUT P2, RZ, R16, 0x2, RZ, 0xc0, !PT ;  /* 0x0000000210ff7812 */ /* 0x000fe2000784c0ff */
[----:B------:R-:W-:Y:S01]  /*e6e0*/  IMAD R20, R22, 0x5000, R26 ;  /* 0x0000500016147824 */ /* 0x000fe200078e021a */
[----:B------:R-:W-:Y:S01]  /*e6f0*/  LOP3.LUT P1, RZ, R16, 0x1, RZ, 0xc0, !PT ;  /* 0x0000000110ff7812 */ /* 0x000fe2000782c0ff */
[----:B------:R-:W-:Y:S01]  /*e700*/  IMAD R9, R5, UR5, R0 ;  /* 0x0000000505097c24 */ /* 0x000fe2000f8e0200 */
[----:B------:R-:W-:-:S03]  /*e710*/  ULDC.64 UR4, c[0x0][0x310] ;  /* 0x0000c40000047ab9 */ /* 0x000fc60000000a00 */
[----:B------:R-:W-:Y:S02]  /*e720*/  IMAD.IADD R3, R3, 0x1, R9 ;  /* 0x0000000103037824 */ /* 0x000fe400078e0209 */
[----:B------:R-:W-:Y:S02]  /*e730*/  IMAD R9, R24, UR4, RZ ;  /* 0x0000000418097c24 */ /* 0x000fe4000f8e02ff */
[----:B------:R-:W-:-:S04]  /*e740*/  IMAD.WIDE.U32 R2, R4, UR4, R2 ;  /* 0x0000000404027c25 */ /* 0x000fc8000f8e0002 */
[----:B------:R-:W-:Y:S01]  /*e750*/  IMAD R9, R4, UR5, R9 ;  /* 0x0000000504097c24 */ /* 0x000fe2000f8e0209 */
[----:B------:R-:W-:Y:S02]  /*e760*/  ULDC.64 UR4, c[0x0][0x308] ;  /* 0x0000c20000047ab9 */ /* 0x000fe40000000a00 */
[----:B------:R-:W-:Y:S02]  /*e770*/  IMAD R0, R29, UR4, RZ ;  /* 0x000000041d007c24 */ /* 0x000fe4000f8e02ff */
[----:B------:R-:W-:Y:S02]  /*e780*/  IMAD.IADD R3, R3, 0x1, R9 ;  /* 0x0000000103037824 */ /* 0x000fe400078e0209 */
[C---:B------:R-:W-:Y:S02]  /*e790*/  IMAD R23, R19.reuse, UR5, R0 ;  /* 0x0000000513177c24 */ /* 0x040fe4000f8e0200 */
[----:B------:R-:W-:Y:S01]  /*e7a0*/  IMAD.WIDE.U32 R2, R19, UR4, R2 ;  /* 0x0000000413027c25 */ /* 0x000fe2000f8e0002 */
[----:B------:R-:W-:-:S03]  /*e7b0*/  ULDC.64 UR4, c[0x0][0x2e8] ;  /* 0x0000ba0000047ab9 */ /* 0x000fc60000000a00 */
[----:B------:R-:W-:Y:S01]  /*e7c0*/  IMAD.IADD R23, R23, 0x1, R3 ;  /* 0x0000000117177824 */ /* 0x000fe200078e0203 */
[----:B------:R-:W-:Y:S01]  /*e7d0*/  LEA R9, P0, R2, UR4, 0x1 ;  /* 0x0000000402097c11 */ /* 0x000fe2000f8008ff */
[----:B------:R-:W-:-:S03]  /*e7e0*/  UMOV UR4, 0xffffffff ;  /* 0xffffffff00047882 */ /* 0x000fc60000000000 */
[----:B------:R-:W-:Y:S01]  /*e7f0*/  LEA.HI.X R23, R2, UR5, R23, 0x1, P0 ;  /* 0x0000000502177c11 */ /* 0x000fe200080f0c17 */
[----:B------:R-:W-:Y:S08]  /*e800*/  BRA.DIV UR4, `(.L_x_61) ;  /* 0x0000002a04bc7947 */ /* 0x000ff0000b800000 */
[----:B------:R-:W0:Y:S01]  /*e810*/  SHFL.IDX PT, R14, R9, RZ, 0x181f ;  /* 0x00181fff090e7589 */ /* 0x000e2200000e0000 */
[----:B------:R-:W-:Y:S02]  /*e820*/  SHF.L.U32 R0, R37, 0x1, RZ ;  /* 0x0000000125007819 */ /* 0x000fe400000006ff */
[----:B------:R-:W-:Y:S01]  /*e830*/  LEA R20, R20, UR39, 0x1 ;  /* 0x0000002714147c11 */ /* 0x000fe2000f8e08ff */
[----:B------:R-:W1:Y:S04]  /*e840*/  SHFL.IDX PT, R3, R23, RZ, 0x181f ;  /* 0x00181fff17037589 */ /* 0x000e6800000e0000 */
[----:B------:R-:W-:Y:S01]  /*e850*/  SHFL.IDX PT, R35, R23, 0x1, 0x181f ;  /* 0x00381f0017237f89 */ /* 0x000fe200000e0000 */
[----:B0-----:R-:W-:-:S03]  /*e860*/  IADD3 R2, P0, R14, R0, RZ ;  /* 0x000000000e027210 */ /* 0x001fc60007f1e0ff */
[----:B------:R-:W0:Y:S02]  /*e870*/  SHFL.IDX PT, R14, R9, 0x1, 0x181f ;  /* 0x00381f00090e7f89 */ /* 0x000e2400000e0000 */
[----:B-1----:R-:W-:-:S05]  /*e880*/  IMAD.X R3, RZ, RZ, R3, P0 ;  /* 0x000000ffff037224 */ /* 0x002fca00000e0603 */
[----:B------:R-:W-:Y:S04]  /*e890*/  LDGSTS.E.BYPASS.LTC128B.128 [R20+0x24400], desc[UR36][R2.64], !P4 ;  /* 0x2440000002147fae */ /* 0x000fe8000e101d64 */
[----:B------:R-:W-:Y:S04]  /*e8a0*/  LDGSTS.E.BYPASS.LTC128B.128 [R20+0x26c00], desc[UR36][R2.64+0x80], !P3 ;  /* 0x26c0008002147fae */ /* 0x000fe8000d901d64 */
[----:B------:R-:W-:Y:S04]  /*e8b0*/  LDGSTS.E.BYPASS.LTC128B.128 [R20+0x29400], desc[UR36][R2.64+0x100], !P2 ;  /* 0x2940010002147fae */ /* 0x000fe8000d101d64 */
[----:B------:R0:W-:Y:S02]  /*e8c0*/  LDGSTS.E.BYPASS.LTC128B.128 [R20+0x2bc00], desc[UR36][R2.64+0x180], !P1 ;  /* 0x2bc0018002147fae */ /* 0x0001e4000c901d64 */
[----:B0-----:R-:W-:-:S02]  /*e8d0*/  IADD3 R2, P0, R14, R0, RZ ;  /* 0x000000000e027210 */ /* 0x001fc40007f1e0ff */
[----:B------:R-:W0:Y:S03]  /*e8e0*/  SHFL.IDX PT, R14, R9, 0x2, 0x181f ;  /* 0x00581f00090e7f89 */ /* 0x000e2600000e0000 */
[----:B------:R-:W-:Y:S02]  /*e8f0*/  IMAD.X R3, RZ, RZ, R35, P0 ;  /* 0x000000ffff037224 */ /* 0x000fe400000e0623 */
[----:B------:R-:W1:Y:S04]  /*e900*/  SHFL.IDX PT, R35, R23, 0x2, 0x181f ;  /* 0x00581f0017237f89 */ /* 0x000e6800000e0000 */
[----:B------:R-:W-:Y:S04]  /*e910*/  LDGSTS.E.BYPASS.LTC128B.128 [R20+0x24c00], desc[UR36][R2.64], !P4 ;  /* 0x24c0000002147fae */ /* 0x000fe8000e101d64 */
[----:B------:R-:W-:Y:S04]  /*e920*/  LDGSTS.E.BYPASS.LTC128B.128 [R20+0x27400], desc[UR36][R2.64+0x80], !P3 ;  /* 0x2740008002147fae */ /* 0x000fe8000d901d64 */
[----:B------:R-:W-:Y:S04]  /*e930*/  LDGSTS.E.BYPASS.LTC128B.128 [R20+0x29c00], desc[UR36][R2.64+0x100], !P2 ;  /* 0x29c0010002147fae */ /* 0x000fe8000d101d64 */
[----:B------:R0:W-:Y:S02]  /*e940*/  LDGSTS.E.BYPASS.LTC128B.128 [R20+0x2c400], desc[UR36][R2.64+0x180], !P1 ;  /* 0x2c40018002147fae */ /* 0x0001e4000c901d64 */
[----:B0-----:R-:W-:-:S02]  /*e950*/  IADD3 R2, P0, R14, R0, RZ ;  /* 0x000000000e027210 */ /* 0x001fc40007f1e0ff */
[----:B------:R-:W0:Y:S03]  /*e960*/  SHFL.IDX PT, R14, R9, 0x3, 0x181f ;  /* 0x00781f00090e7f89 */ /* 0x000e2600000e0000 */
[----:B-1----:R-:W-:Y:S02]  /*e970*/  IMAD.X R3, RZ, RZ, R35, P0 ;  /* 0x000000ffff037224 */ /* 0x002fe400000e0623 */
[----:B------:R-:W1:Y:S04]  /*e980*/  SHFL.IDX PT, R35, R23, 0x3, 0x181f ;  /* 0x00781f0017237f89 */ /* 0x000e6800000e0000 */
[----:B------:R-:W-:Y:S04]  /*e990*/  LDGSTS.E.BYPASS.LTC128B.128 [R20+0x25400], desc[UR36][R2.64], !P4 ;  /* 0x2540000002147fae */ /* 0x000fe8000e101d64 */
[----:B------:R-:W-:Y:S04]  /*e9a0*/  LDGSTS.E.BYPASS.LTC128B.128 [R20+0x27c00], desc[UR36][R2.64+0x80], !P3 ;  /* 0x27c0008002147fae */ /* 0x000fe8000d901d64 */
[----:B------:R-:W-:Y:S04]  /*e9b0*/  LDGSTS.E.BYPASS.LTC128B.128 [R20+0x2a400], desc[UR36][R2.64+0x100], !P2 ;  /* 0x2a40010002147fae */ /* 0x000fe8000d101d64 */
[----:B------:R0:W-:Y:S02]  /*e9c0*/  LDGSTS.E.BYPASS.LTC128B.128 [R20+0x2cc00], desc[UR36][R2.64+0x180], !P1 ;  /* 0x2cc0018002147fae */ /* 0x0001e4000c901d64 */
[----:B0-----:R-:W-:-:S02]  /*e9d0*/  IADD3 R2, P0, R14, R0, RZ ;  /* 0x000000000e027210 */ /* 0x001fc40007f1e0ff */
[----:B------:R0:W2:Y:S02]  /*e9e0*/  SHFL.IDX PT, R14, R9, 0x4, 0x181f ;  /* 0x00981f00090e7f89 */ /* 0x0000a400000e0000 */
[----:B-1----:R-:W-:Y:S02]  /*e9f0*/  IADD3.X R3, RZ, R35, RZ, P0, !PT ;  /* 0x00000023ff037210 */ /* 0x002fe400007fe4ff */
[----:B------:R0:W1:Y:S04]  /*ea00*/  SHFL.IDX PT, R35, R23, 0x4, 0x181f ;  /* 0x00981f0017237f89 */ /* 0x00006800000e0000 */
[----:B------:R0:W-:Y:S04]  /*ea10*/  LDGSTS.E.BYPASS.LTC128B.128 [R20+0x25c00], desc[UR36][R2.64], !P4 ;  /* 0x25c0000002147fae */ /* 0x0001e8000e101d64 */
[----:B------:R0:W-:Y:S04]  /*ea20*/  LDGSTS.E.BYPASS.LTC128B.128 [R20+0x28400], desc[UR36][R2.64+0x80], !P3 ;  /* 0x2840008002147fae */ /* 0x0001e8000d901d64 */
[----:B------:R0:W-:Y:S04]  /*ea30*/  LDGSTS.E.BYPASS.LTC128B.128 [R20+0x2ac00], desc[UR36][R2.64+0x100], !P2 ;  /* 0x2ac0010002147fae */ /* 0x0001e8000d101d64 */
[----:B------:R0:W-:Y:S02]  /*ea40*/  LDGSTS.E.BYPASS.LTC128B.128 [R20+0x2d400], desc[UR36][R2.64+0x180], !P1 ;  /* 0x2d40018002147fae */ /* 0x0001e4000c901d64 */
.L_x_138:
[----:B0-2---:R-:W-:-:S05]  /*ea50*/  IADD3 R2, P0, R14, R0, RZ ;  /* 0x000000000e027210 */ /* 0x005fca0007f1e0ff */
[----:B-1----:R-:W-:Y:S01]  /*ea60*/  IMAD.X R3, RZ, RZ, R35, P0 ;  /* 0x000000ffff037224 */ /* 0x002fe200000e0623 */
[----:B------:R-:W-:-:S04]  /*ea70*/  PLOP3.LUT P0, PT, PT, PT, PT, 0x80, 0x0 ;  /* 0x000000000000781c */ /* 0x000fc80003f0f070 */
[----:B------:R-:W-:Y:S01]  /*ea80*/  @!PT LDS RZ, [RZ] ;  /* 0x00000000fffff984 */ /* 0x000fe20000000800 */
[----:B------:R-:W-:Y:S01]  /*ea90*/  @!PT LDS RZ, [RZ] ;  /* 0x00000000fffff984 */ /* 0x000fe20000000800 */
[----:B------:R-:W-:Y:S01]  /*eaa0*/  @!PT LDS RZ, [RZ] ;  /* 0x00000000fffff984 */ /* 0x000fe20000000800 */
[----:B------:R0:W-:Y:S04]  /*eab0*/  LDGSTS.E.BYPASS.LTC128B.128 [R20+0x26400], desc[UR36][R2.64], !P4 ;  /* 0x2640000002147fae */ /* 0x0001e8000e101d64 */
[----:B------:R0:W-:Y:S04]  /*eac0*/  LDGSTS.E.BYPASS.LTC128B.128 [R20+0x28c00], desc[UR36][R2.64+0x80], !P3 ;  /* 0x28c0008002147fae */ /* 0x0001e8000d901d64 */
[----:B------:R0:W-:Y:S04]  /*ead0*/  LDGSTS.E.BYPASS.LTC128B.128 [R20+0x2b400], desc[UR36][R2.64+0x100], !P2 ;  /* 0x2b40010002147fae */ /* 0x0001e8000d101d64 */
[----:B------:R0:W-:Y:S01]  /*eae0*/  LDGSTS.E.BYPASS.LTC128B.128 [R20+0x2dc00], desc[UR36][R2.64+0x180], !P1 ;  /* 0x2dc0018002147fae */ /* 0x0001e2000c901d64 */
[----:B------:R-:W-:Y:S01]  /*eaf0*/  NOP ;  /* 0x0000000000007918 */ /* 0x000fe20000000000 */
.L_x_62:
        /* <DEDUP_REMOVED lines=10> */
.L_x_63:
[----:B------:R1:W-:Y:S01]  /*eba0*/  SYNCS.ARRIVE.TRANS64.A1T0 RZ, [R7+URZ+0x38830], RZ ;  /* 0x038830ff07ff79a7 */ /* 0x0003e2000810003f */
[----:B------:R-:W-:Y:S05]  /*ebb0*/  @!P2 BRA `(.L_x_64) ;  /* 0x000000000004a947 */ /* 0x000fea0003800000 */
[----:B------:R-:W-:Y:S01]  /*ebc0*/  BPT.TRAP 0x1 ;  /* 0x000000040000795c */ /* 0x000fe20000300000 */
.L_x_64:
[----:B0-----:R-:W-:Y:S01]  /*ebd0*/  SHF.L.U32 R2, R10, 0x1f, RZ ;  /* 0x0000001f0a027819 */ /* 0x001fe200000006ff */
[----:B------:R-:W-:Y:S01]  /*ebe0*/  IMAD.MOV.U32 R9, RZ, RZ, -0x50 ;  /* 0xffffffb0ff097424 */ /* 0x000fe200078e00ff */
[----:B-1----:R-:W-:Y:S01]  /*ebf0*/  LEA R7, R6, UR39, 0x3 ;  /* 0x0000002706077c11 */ /* 0x002fe2000f8e18ff */
[----:B------:R-:W-:Y:S02]  /*ec00*/  BSSY B1, `(.L_x_65) ;  /* 0x0000004000017945 */ /* 0x000fe40003800000 */
[----:B------:R-:W-:Y:S01]  /*ec10*/  IMAD R9, R28, R9, UR38 ;  /* 0x000000261c097e24 */ /* 0x000fe2000f8e0209 */
[----:B------:R-:W0:Y:S02]  /*ec20*/  SYNCS.PHASECHK.TRANS64.TRYWAIT P0, [R7+URZ+0x38860], R2 ;  /* 0x03886002070075a7 */ /* 0x000e24000800017f */
[----:B0-----:R-:W-:Y:S05]  /*ec30*/  @!P0 BRA `(.L_x_66) ;  /* 0x0000002c00308947 */ /* 0x001fea0003800000 */
.L_x_139:
[----:B------:R-:W-:Y:S05]  /*ec40*/  BSYNC B1 ;  /* 0x0000000000017941 */ /* 0x000fea0003800000 */
.L_x_65:
[----:B------:R-:W-:Y:S01]  /*ec50*/  UMOV UR4, 0xffffffff ;  /* 0xffffffff00047882 */ /* 0x000fe20000000000 */
[----:B------:R-:W-:Y:S01]  /*ec60*/  LOP3.LUT P4, RZ, R16, 0x80, RZ, 0xc0, !PT ;  /* 0x0000008010ff7812 */ /* 0x000fe2000788c0ff */
[----:B------:R-:W-:Y:S01]  /*ec70*/  IMAD R6, R6, 0x5000, R26 ;  /* 0x0000500006067824 */ /* 0x000fe200078e021a */
[C---:B------:R-:W-:Y:S01]  /*ec80*/  LOP3.LUT P3, RZ, R16.reuse, 0x40, RZ, 0xc0, !PT ;  /* 0x0000004010ff7812 */ /* 0x040fe2000786c0ff */
[----:B------:R-:W-:Y:S01]  /*ec90*/  IMAD.IADD R9, R9, 0x1, -R34 ;  /* 0x0000000109097824 */ /* 0x000fe200078e0a22 */
[C---:B------:R-:W-:Y:S02]  /*eca0*/  LOP3.LUT P2, RZ, R16.reuse, 0x20, RZ, 0xc0, !PT ;  /* 0x0000002010ff7812 */ /* 0x040fe4000784c0ff */
[----:B------:R-:W-:Y:S01]  /*ecb0*/  LOP3.LUT P1, RZ, R16, 0x10, RZ, 0xc0, !PT ;  /* 0x0000001010ff7812 */ /* 0x000fe2000782c0ff */
[----:B------:R-:W-:-:S12]  /*ecc0*/  BRA.DIV UR4, `(.L_x_67) ;  /* 0x0000002e04207947 */ /* 0x000fd8000b800000 */
[----:B------:R-:W0:Y:S01]  /*ecd0*/  SHFL.IDX PT, R14, R17, RZ, 0x181f ;  /* 0x00181fff110e7589 */ /* 0x000e2200000e0000 */
[----:B------:R-:W-:-:S03]  /*ece0*/  LEA R6, R6, UR39, 0x1 ;  /* 0x0000002706067c11 */ /* 0x000fc6000f8e08ff */
[----:B------:R-:W1:Y:S01]  /*ecf0*/  SHFL.IDX PT, R3, R18, RZ, 0x181f ;  /* 0x00181fff12037589 */ /* 0x000e6200000e0000 */
[----:B0-----:R-:W-:-:S03]  /*ed00*/  IADD3 R2, P0, R14, R0, RZ ;  /* 0x000000000e027210 */ /* 0x001fc60007f1e0ff */
[----:B------:R-:W0:Y:S01]  /*ed10*/  SHFL.IDX PT, R14, R17, 0x1, 0x181f ;  /* 0x00381f00110e7f89 */ /* 0x000e2200000e0000 */
[----:B-1----:R-:W-:Y:S02]  /*ed20*/  IADD3.X R3, RZ, R3, RZ, P0, !PT ;  /* 0x00000003ff037210 */ /* 0x002fe400007fe4ff */
[----:B------:R-:W-:-:S13]  /*ed30*/  ISETP.LT.OR P0, PT, R9, 0x1, P4 ;  /* 0x000000010900780c */ /* 0x000fda0002701670 */
[----:B------:R-:W-:Y:S01]  /*ed40*/  LDGSTS.E.BYPASS.LTC128B.128 [R6+0x400], desc[UR36][R2.64], !P0 ;  /* 0x0040000002067fae */ /* 0x000fe2000c101d64 */
[----:B------:R-:W-:-:S13]  /*ed50*/  ISETP.LT.OR P0, PT, R9, 0x1, P3 ;  /* 0x000000010900780c */ /* 0x000fda0001f01670 */
[----:B------:R-:W-:Y:S01]  /*ed60*/  LDGSTS.E.BYPASS.LTC128B.128 [R6+0x2c00], desc[UR36][R2.64+0x80], !P0 ;  /* 0x02c0008002067fae */ /* 0x000fe2000c101d64 */
[----:B------:R-:W-:-:S13]  /*ed70*/  ISETP.LT.OR P0, PT, R9, 0x1, P2 ;  /* 0x000000010900780c */ /* 0x000fda0001701670 */
[----:B------:R-:W-:Y:S01]  /*ed80*/  LDGSTS.E.BYPASS.LTC128B.128 [R6+0x5400], desc[UR36][R2.64+0x100], !P0 ;  /* 0x0540010002067fae */ /* 0x000fe2000c101d64 */
[----:B------:R-:W-:-:S13]  /*ed90*/  ISETP.LT.OR P0, PT, R9, 0x1, P1 ;  /* 0x000000010900780c */ /* 0x000fda0000f01670 */
[----:B------:R1:W-:Y:S04]  /*eda0*/  LDGSTS.E.BYPASS.LTC128B.128 [R6+0x7c00], desc[UR36][R2.64+0x180], !P0 ;  /* 0x07c0018002067fae */ /* 0x0003e8000c101d64 */
[----:B-1----:R-:W1:Y:S01]  /*edb0*/  SHFL.IDX PT, R3, R18, 0x1, 0x181f ;  /* 0x00381f0012037f89 */ /* 0x002e6200000e0000 */
[----:B0-----:R-:W-:-:S03]  /*edc0*/  IADD3 R2, P0, R14, R0, RZ ;  /* 0x000000000e027210 */ /* 0x001fc60007f1e0ff */
[----:B------:R-:W0:Y:S02]  /*edd0*/  SHFL.IDX PT, R14, R17, 0x2, 0x181f ;  /* 0x00581f00110e7f89 */ /* 0x000e2400000e0000 */
[----:B-1----:R-:W-:Y:S01]  /*ede0*/  IMAD.X R3, RZ, RZ, R3, P0 ;  /* 0x000000ffff037224 */ /* 0x002fe200000e0603 */
        /* <DEDUP_REMOVED lines=22> */
[----:B------:R-:W2:Y:S04]  /*ef50*/  SHFL.IDX PT, R18, R18, 0x4, 0x181f ;  /* 0x00981f0012127f89 */ /* 0x000ea800000e0000 */
[----:B------:R3:W4:Y:S01]  /*ef60*/  SHFL.IDX PT, R14, R17, 0x4, 0x181f ;  /* 0x00981f00110e7f89 */ /* 0x00072200000e0000 */
[----:B-1----:R-:W-:Y:S01]  /*ef70*/  IMAD.X R3, RZ, RZ, R3, P0 ;  /* 0x000000ffff037224 */ /* 0x002fe200000e0603 */
[----:B------:R-:W-:-:S13]  /*ef80*/  ISETP.LT.OR P0, PT, R9, 0x31, P4 ;  /* 0x000000310900780c */ /* 0x000fda0002701670 */
[----:B------:R3:W-:Y:S01]  /*ef90*/  LDGSTS.E.BYPASS.LTC128B.128 [R6+0x1c00], desc[UR36][R2.64], !P0 ;  /* 0x01c0000002067fae */ /* 0x0007e2000c101d64 */
[----:B------:R-:W-:-:S13]  /*efa0*/  ISETP.LT.OR P0, PT, R9, 0x31, P3 ;  /* 0x000000310900780c */ /* 0x000fda0001f01670 */
[----:B------:R3:W-:Y:S01]  /*efb0*/  LDGSTS.E.BYPASS.LTC128B.128 [R6+0x4400], desc[UR36][R2.64+0x80], !P0 ;  /* 0x0440008002067fae */ /* 0x0007e2000c101d64 */
[----:B------:R-:W-:-:S13]  /*efc0*/  ISETP.LT.OR P0, PT, R9, 0x31, P2 ;  /* 0x000000310900780c */ /* 0x000fda0001701670 */
[----:B------:R3:W-:Y:S01]  /*efd0*/  LDGSTS.E.BYPASS.LTC128B.128 [R6+0x6c00], desc[UR36][R2.64+0x100], !P0 ;  /* 0x06c0010002067fae */ /* 0x0007e2000c101d64 */
[----:B------:R-:W-:-:S13]  /*efe0*/  ISETP.LT.OR P0, PT, R9, 0x31, P1 ;  /* 0x000000310900780c */ /* 0x000fda0000f01670 */
[----:B--2-4-:R3:W-:Y:S02]  /*eff0*/  LDGSTS.E.BYPASS.LTC128B.128 [R6+0x9400], desc[UR36][R2.64+0x180], !P0 ;  /* 0x0940018002067fae */ /* 0x0147e4000c101d64 */
.L_x_151:
[----:B0--3--:R-:W-:Y:S01]  /*f000*/  IADD3 R2, P0, R14, R0, RZ ;  /* 0x000000000e027210 */ /* 0x009fe20007f1e0ff */
[----:B------:R-:W-:Y:S02]  /*f010*/  ULDC.64 UR4, c[0x0][0x328] ;  /* 0x0000ca0000047ab9 */ /* 0x000fe40000000a00 */
[----:B------:R-:W-:Y:S01]  /*f020*/  IMAD R0, R21, UR4, RZ ;  /* 0x0000000415007c24 */ /* 0x000fe2000f8e02ff */
[----:B------:R-:W-:Y:S02]  /*f030*/  IADD3.X R3, RZ, R18, RZ, P0, !PT ;  /* 0x00000012ff037210 */ /* 0x000fe400007fe4ff */
[----:B------:R-:W-:-:S13]  /*f040*/  ISETP.LT.OR P0, PT, R9, 0x41, P4 ;  /* 0x000000410900780c */ /* 0x000fda0002701670 */
[----:B------:R-:W-:Y:S01]  /*f050*/  @!PT LDS RZ, [RZ] ;  /* 0x00000000fffff984 */ /* 0x000fe20000000800 */
[----:B------:R-:W-:Y:S01]  /*f060*/  @!PT LDS RZ, [RZ] ;  /* 0x00000000fffff984 */ /* 0x000fe20000000800 */
[----:B------:R-:W-:Y:S01]  /*f070*/  @!PT LDS RZ, [RZ] ;  /* 0x00000000fffff984 */ /* 0x000fe20000000800 */
[----:B------:R-:W-:Y:S01]  /*f080*/  LDGSTS.E.BYPASS.LTC128B.128 [R6+0x2400], desc[UR36][R2.64], !P0 ;  /* 0x0240000002067fae */ /* 0x000fe2000c101d64 */
[----:B------:R-:W-:-:S13]  /*f090*/  ISETP.LT.OR P0, PT, R9, 0x41, P3 ;  /* 0x000000410900780c */ /* 0x000fda0001f01670 */
[----:B------:R-:W-:Y:S01]  /*f0a0*/  LDGSTS.E.BYPASS.LTC128B.128 [R6+0x4c00], desc[UR36][R2.64+0x80], !P0 ;  /* 0x04c0008002067fae */ /* 0x000fe2000c101d64 */
[----:B------:R-:W-:-:S13]  /*f0b0*/  ISETP.LT.OR P0, PT, R9, 0x41, P2 ;  /* 0x000000410900780c */ /* 0x000fda0001701670 */
[----:B------:R-:W-:Y:S01]  /*f0c0*/  LDGSTS.E.BYPASS.LTC128B.128 [R6+0x7400], desc[UR36][R2.64+0x100], !P0 ;  /* 0x0740010002067fae */ /* 0x000fe2000c101d64 */
[----:B------:R-:W-:Y:S01]  /*f0d0*/  ISETP.LT.OR P0, PT, R9, 0x41, P1 ;  /* 0x000000410900780c */ /* 0x000fe20000f01670 */
[----:B------:R-:W-:-:S12]  /*f0e0*/  IMAD R9, R5, UR5, R0 ;  /* 0x0000000505097c24 */ /* 0x000fd8000f8e0200 */
[----:B------:R0:W-:Y:S02]  /*f0f0*/  LDGSTS.E.BYPASS.LTC128B.128 [R6+0x9c00], desc[UR36][R2.64+0x180], !P0 ;  /* 0x09c0018002067fae */ /* 0x0001e4000c101d64 */
        /* <DEDUP_REMOVED lines=9> */
[C---:B------:R-:W-:Y:S01]  /*f190*/  IMAD R5, R19.reuse, UR5, R0 ;  /* 0x0000000513057c24 */ /* 0x040fe2000f8e0200 */
[----:B------:R-:W-:Y:S01]  /*f1a0*/  NOP ;  /* 0x0000000000007918 */ /* 0x000fe20000000000 */
[----:B------:R-:W-:Y:S01]  /*f1b0*/  IMAD.WIDE.U32 R2, R19, UR4, R2 ;  /* 0x0000000413027c25 */ /* 0x000fe2000f8e0002 */
[----:B------:R-:W-:-:S03]  /*f1c0*/  ULDC.64 UR4, c[0x0][0x318] ;  /* 0x0000c60000047ab9 */ /* 0x000fc60000000a00 */
[----:B------:R-:W-:Y:S01]  /*f1d0*/  IMAD.IADD R3, R5, 0x1, R3 ;  /* 0x0000000105037824 */ /* 0x000fe200078e0203 */
[----:B------:R-:W-:-:S04]  /*f1e0*/  LEA R17, P0, R2, UR4, 0x1 ;  /* 0x0000000402117c11 */ /* 0x000fc8000f8008ff */
[----:B------:R-:W-:Y:S02]  /*f1f0*/  LEA.HI.X R18, R2, UR5, R3, 0x1, P0 ;  /* 0x0000000502127c11 */ /* 0x000fe400080f0c03 */
[----:B------:R-:W-:-:S13]  /*f200*/  PLOP3.LUT P0, PT, PT, PT, PT, 0x80, 0x0 ;  /* 0x000000000000781c */ /* 0x000fda0003f0f070 */
.L_x_68:
        /* <DEDUP_REMOVED lines=10> */
.L_x_69:
[C---:B------:R-:W-:Y:S01]  /*f2b0*/  ISETP.GT.AND P0, PT, R8.reuse, RZ, PT ;  /* 0x000000ff0800720c */ /* 0x040fe20003f04270 */
[----:B------:R0:W-:Y:S01]  /*f2c0*/  SYNCS.ARRIVE.TRANS64.A1T0 RZ, [R7+URZ+0x38850], RZ ;  /* 0x038850ff07ff79a7 */ /* 0x0001e2000810003f */
[----:B------:R-:W-:Y:S01]  /*f2d0*/  IADD3 R0, R8, -0x1, RZ ;  /* 0xffffffff08007810 */ /* 0x000fe20007ffe0ff */
[----:B------:R-:W-:Y:S02]  /*f2e0*/  IMAD.MOV.U32 R10, RZ, RZ, R25 ;  /* 0x000000ffff0a7224 */ /* 0x000fe400078e0019 */
[----:B------:R-:W-:Y:S02]  /*f2f0*/  IMAD.MOV.U32 R6, RZ, RZ, R22 ;  /* 0x000000ffff067224 */ /* 0x000fe400078e0016 */
[----:B------:R-:W-:-:S06]  /*f300*/  IMAD.MOV.U32 R28, RZ, RZ, R8 ;  /* 0x000000ffff1c7224 */ /* 0x000fcc00078e0008 */
[----:B0-----:R-:W-:Y:S05]  /*f310*/  @P0 BRA `(.L_x_70) ;  /* 0xfffffff000300947 */ /* 0x001fea000383ffff */
[----:B------:R-:W-:Y:S05]  /*f320*/  BSYNC B0 ;  /* 0x0000000000007941 */ /* 0x000fea0003800000 */
.L_x_57:
[----:B------:R-:W-:-:S13]  /*f330*/  LOP3.LUT P0, RZ, R16, 0x100, RZ, 0xc0, !PT ;  /* 0x0000010010ff7812 */ /* 0x000fda000780c0ff */
[----:B------:R-:W-:Y:S05]  /*f340*/  @!P0 BRA `(.L_x_71) ;  /* 0x0000000000048947 */ /* 0x000fea0003800000 */
[----:B------:R-:W-:Y:S01]  /*f350*/  BPT.TRAP 0x1 ;  /* 0x000000040000795c */ /* 0x000fe20000300000 */
.L_x_71:
[----:B------:R-:W-:Y:S01]  /*f360*/  LEA R4, R22, UR39, 0x3 ;  /* 0x0000002716047c11 */ /* 0x000fe2000f8e18ff */
[----:B------:R-:W-:Y:S01]  /*f370*/  BSSY B0, `(.L_x_72) ;  /* 0x0000006000007945 */ /* 0x000fe20003800000 */
[----:B0-----:R-:W-:Y:S02]  /*f380*/  SHF.L.U32 R3, R25, 0x1f, RZ ;  /* 0x0000001f19037819 */ /* 0x001fe400000006ff */
[----:B------:R-:W-:Y:S02]  /*f390*/  MOV R5, 0xffffffb0 ;  /* 0xffffffb000057802 */ /* 0x000fe40000000f00 */
[----:B------:R-:W0:Y:S03]  /*f3a0*/  SYNCS.PHASECHK.TRANS64.TRYWAIT P0, [R4+URZ+0x38860], R3 ;  /* 0x03886003040075a7 */ /* 0x000e26000800017f */
[----:B------:R-:W-:Y:S01]  /*f3b0*/  IMAD R5, R8, R5, UR38 ;  /* 0x0000002608057e24 */ /* 0x000fe2000f8e0205 */
[----:B0-----:R-:W-:Y:S06]  /*f3c0*/  @!P0 BRA `(.L_x_73) ;  /* 0x0000002c00288947 */ /* 0x001fec0003800000 */
.L_x_152:
[----:B------:R-:W-:Y:S05]  /*f3d0*/  BSYNC B0 ;  /* 0x0000000000007941 */ /* 0x000fea0003800000 */
.L_x_72:
        /* <DEDUP_REMOVED lines=8> */
[----:B------:R-:W1:Y:S01]  /*f460*/  SHFL.IDX PT, R14, R17, RZ, 0x181f ;  /* 0x00181fff110e7589 */ /* 0x000e6200000e0000 */
[----:B------:R-:W-:-:S03]  /*f470*/  IMAD.SHL.U32 R6, R37, 0x2, RZ ;  /* 0x0000000225067824 */ /* 0x000fc600078e00ff */
[----:B------:R-:W0:Y:S02]  /*f480*/  SHFL.IDX PT, R0, R18, RZ, 0x181f ;  /* 0x00181fff12007589 */ /* 0x000e2400000e0000 */
[----:B-1----:R-:W-:Y:S02]  /*f490*/  IADD3 R2, P0, R14, R6, RZ ;  /* 0x000000060e027210 */ /* 0x002fe40007f1e0ff */
[----:B------:R-:W1:Y:S03]  /*f4a0*/  SHFL.IDX PT, R14, R17, 0x1, 0x181f ;  /* 0x00381f00110e7f89 */ /* 0x000e6600000e0000 */
[----:B0-----:R-:W-:Y:S01]  /*f4b0*/  IMAD.X R3, RZ, RZ, R0, P0 ;  /* 0x000000ffff037224 */ /* 0x001fe200000e0600 */
[----:B------:R-:W-:Y:S02]  /*f4c0*/  ISETP.LT.OR P0, PT, R5, 0x1, P4 ;  /* 0x000000010500780c */ /* 0x000fe40002701670 */
[----:B------:R-:W-:-:S02]  /*f4d0*/  LEA R0, R7, UR39, 0x1 ;  /* 0x0000002707007c11 */ /* 0x000fc4000f8e08ff */
[----:B------:R-:W0:Y:S09]  /*f4e0*/  SHFL.IDX PT, R7, R18, 0x1, 0x181f ;  /* 0x00381f0012077f89 */ /* 0x000e3200000e0000 */
[----:B------:R-:W-:Y:S01]  /*f4f0*/  LDGSTS.E.BYPASS.LTC128B.128 [R0+0x400], desc[UR36][R2.64], !P0 ;  /* 0x0040000002007fae */ /* 0x000fe2000c101d64 */
[----:B------:R-:W-:-:S13]  /*f500*/  ISETP.LT.OR P0, PT, R5, 0x1, P3 ;  /* 0x000000010500780c */ /* 0x000fda0001f01670 */
[----:B------:R-:W-:Y:S01]  /*f510*/  LDGSTS.E.BYPASS.LTC128B.128 [R0+0x2c00], desc[UR36][R2.64+0x80], !P0 ;  /* 0x02c0008002007fae */ /* 0x000fe2000c101d64 */
[----:B------:R-:W-:-:S13]  /*f520*/  ISETP.LT.OR P0, PT, R5, 0x1, P2 ;  /* 0x000000010500780c */ /* 0x000fda0001701670 */
[----:B------:R-:W-:Y:S01]  /*f530*/  LDGSTS.E.BYPASS.LTC128B.128 [R0+0x5400], desc[UR36][R2.64+0x100], !P0 ;  /* 0x0540010002007fae */ /* 0x000fe2000c101d64 */
[----:B------:R-:W-:-:S13]  /*f540*/  ISETP.LT.OR P0, PT, R5, 0x1, P1 ;  /* 0x000000010500780c */ /* 0x000fda0000f01670 */
[----:B------:R1:W-:Y:S02]  /*f550*/  LDGSTS.E.BYPASS.LTC128B.128 [R0+0x7c00], desc[UR36][R2.64+0x180], !P0 ;  /* 0x07c0018002007fae */ /* 0x0003e4000c101d64 */
[----:B-1----:R-:W-:Y:S02]  /*f560*/  IADD3 R2, P0, R14, R6, RZ ;  /* 0x000000060e027210 */ /* 0x002fe40007f1e0ff */
[----:B------:R-:W1:Y:S02]  /*f570*/  SHFL.IDX PT, R14, R17, 0x2, 0x181f ;  /* 0x00581f00110e7f89 */ /* 0x000e6400000e0000 */
[----:B0-----:R-:W-:Y:S02]  /*f580*/  IADD3.X R3, RZ, R7, RZ, P0, !PT ;  /* 0x00000007ff037210 */ /* 0x001fe400007fe4ff */
[----:B------:R-:W-:Y:S01]  /*f590*/  ISETP.LT.OR P0, PT, R5, 0x11, P4 ;  /* 0x000000110500780c */ /* 0x000fe20002701670 */
[----:B------:R-:W0:-:S12]  /*f5a0*/  SHFL.IDX PT, R7, R18, 0x2, 0x181f ;  /* 0x00581f0012077f89 */ /* 0x000e1800000e0000 */
        /* <DEDUP_REMOVED lines=8> */
[----:B------:R-:W1:Y:S03]  /*f630*/  SHFL.IDX PT, R14, R17, 0x3, 0x181f ;  /* 0x00781f00110e7f89 */ /* 0x000e6600000e0000 */
[----:B0-----:R-:W-:Y:S01]  /*f640*/  IMAD.X R3, RZ, RZ, R7, P0 ;  /* 0x000000ffff037224 */ /* 0x001fe200000e0607 */
[C---:B------:R-:W-:Y:S01]  /*f650*/  ISETP.LT.OR P0, PT, R5.reuse, 0x21, P4 ;  /* 0x000000210500780c */ /* 0x040fe20002701670 */
[----:B------:R-:W0:Y:S04]  /*f660*/  SHFL.IDX PT, R7, R18, 0x3, 0x181f ;  /* 0x00781f0012077f89 */ /* 0x000e2800000e0000 */
[----:B------:R-:W2:Y:S08]  /*f670*/  SHFL.IDX PT, R18, R18, 0x4, 0x181f ;  /* 0x00981f0012127f89 */ /* 0x000eb000000e0000 */
        /* <DEDUP_REMOVED lines=8> */
[----:B------:R1:W3:Y:S03]  /*f700*/  SHFL.IDX PT, R14, R17, 0x4, 0x181f ;  /* 0x00981f00110e7f89 */ /* 0x0002e600000e0000 */
[----:B0-----:R-:W-:Y:S01]  /*f710*/  IMAD.X R3, RZ, RZ, R7, P0 ;  /* 0x000000ffff037224 */ /* 0x001fe200000e0607 */
[----:B------:R-:W-:-:S13]  /*f720*/  ISETP.LT.OR P0, PT, R5, 0x31, P4 ;  /* 0x000000310500780c */ /* 0x000fda0002701670 */
[----:B------:R1:W-:Y:S01]  /*f730*/  LDGSTS.E.BYPASS.LTC128B.128 [R0+0x1c00], desc[UR36][R2.64], !P0 ;  /* 0x01c0000002007fae */ /* 0x0003e2000c101d64 */
[----:B------:R-:W-:-:S13]  /*f740*/  ISETP.LT.OR P0, PT, R5, 0x31, P3 ;  /* 0x000000310500780c */ /* 0x000fda0001f01670 */
[----:B------:R1:W-:Y:S01]  /*f750*/  LDGSTS.E.BYPASS.LTC128B.128 [R0+0x4400], desc[UR36][R2.64+0x80], !P0 ;  /* 0x0440008002007fae */ /* 0x0003e2000c101d64 */
[----:B------:R-:W-:-:S13]  /*f760*/  ISETP.LT.OR P0, PT, R5, 0x31, P2 ;  /* 0x000000310500780c */ /* 0x000fda0001701670 */
[----:B------:R1:W-:Y:S01]  /*f770*/  LDGSTS.E.BYPASS.LTC128B.128 [R0+0x6c00], desc[UR36][R2.64+0x100], !P0 ;  /* 0x06c0010002007fae */ /* 0x0003e2000c101d64 */
[----:B------:R-:W-:-:S13]  /*f780*/  ISETP.LT.OR P0, PT, R5, 0x31, P1 ;  /* 0x000000310500780c */ /* 0x000fda0000f01670 */
[----:B--23--:R1:W-:Y:S02]  /*f790*/  LDGSTS.E.BYPASS.LTC128B.128 [R0+0x9400], desc[UR36][R2.64+0x180], !P0 ;  /* 0x0940018002007fae */ /* 0x00c3e4000c101d64 */
.L_x_164:
[----:B01----:R-:W-:-:S05]  /*f7a0*/  IADD3 R2, P0, R14, R6, RZ ;  /* 0x000000060e027210 */ /* 0x003fca0007f1e0ff */
[----:B------:R-:W-:Y:S01]  /*f7b0*/  IMAD.X R3, RZ, RZ, R18, P0 ;  /* 0x000000ffff037224 */ /* 0x000fe200000e0612 */
[----:B------:R-:W-:-:S13]  /*f7c0*/  ISETP.LT.OR P0, PT, R5, 0x41, P4 ;  /* 0x000000410500780c */ /* 0x000fda0002701670 */
[----:B------:R-:W-:Y:S01]  /*f7d0*/  @!PT LDS RZ, [RZ] ;  /* 0x00000000fffff984 */ /* 0x000fe20000000800 */
[----:B------:R-:W-:Y:S01]  /*f7e0*/  @!PT LDS RZ, [RZ] ;  /* 0x00000000fffff984 */ /* 0x000fe20000000800 */
[----:B------:R-:W-:Y:S01]  /*f7f0*/  @!PT LDS RZ, [RZ] ;  /* 0x00000000fffff984 */ /* 0x000fe20000000800 */
[----:B------:R0:W-:Y:S01]  /*f800*/  LDGSTS.E.BYPASS.LTC128B.128 [R0+0x2400], desc[UR36][R2.64], !P0 ;  /* 0x0240000002007fae */ /* 0x0001e2000c101d64 */
[----:B------:R-:W-:-:S13]  /*f810*/  ISETP.LT.OR P0, PT, R5, 0x41, P3 ;  /* 0x000000410500780c */ /* 0x000fda0001f01670 */
[----:B------:R0:W-:Y:S01]  /*f820*/  LDGSTS.E.BYPASS.LTC128B.128 [R0+0x4c00], desc[UR36][R2.64+0x80], !P0 ;  /* 0x04c0008002007fae */ /* 0x0001e2000c101d64 */
[----:B------:R-:W-:-:S13]  /*f830*/  ISETP.LT.OR P0, PT, R5, 0x41, P2 ;  /* 0x000000410500780c */ /* 0x000fda0001701670 */
[----:B------:R0:W-:Y:S01]  /*f840*/  LDGSTS.E.BYPASS.LTC128B.128 [R0+0x7400], desc[UR36][R2.64+0x100], !P0 ;  /* 0x0740010002007fae */ /* 0x0001e2000c101d64 */
[----:B------:R-:W-:-:S13]  /*f850*/  ISETP.LT.OR P0, PT, R5, 0x41, P1 ;  /* 0x000000410500780c */ /* 0x000fda0000f01670 */
[----:B------:R0:W-:Y:S01]  /*f860*/  LDGSTS.E.BYPASS.LTC128B.128 [R0+0x9c00], desc[UR36][R2.64+0x180], !P0 ;  /* 0x09c0018002007fae */ /* 0x0001e2000c101d64 */
[----:B------:R-:W-:Y:S01]  /*f870*/  PLOP3.LUT P0, PT, PT, PT, PT, 0x80, 0x0 ;  /* 0x000000000000781c */ /* 0x000fe20003f0f070 */
[----:B------:R-:W-:-:S12]  /*f880*/  NOP ;  /* 0x0000000000007918 */ /* 0x000fd80000000000 */
.L_x_75:
        /* <DEDUP_REMOVED lines=10> */
.L_x_76:
[----:B0-----:R-:W2:Y:S01]  /*f930*/  LDL.LU R2, [R1] ;  /* 0x0000000001027983 */ /* 0x001ea20000300800 */
[----:B------:R-:W-:Y:S01]  /*f940*/  IADD3 R22, R22, 0x1, RZ ;  /* 0x0000000116167810 */ /* 0x000fe20007ffe0ff */
[----:B------:R-:W-:Y:S01]  /*f950*/  VIADD R36, R36, UR43 ;  /* 0x0000002b24247c36 */ /* 0x000fe20008000000 */
[----:B------:R-:W-:Y:S01]  /*f960*/  ULDC UR4, c[0x0][0xc34] ;  /* 0x00030d0000047ab9 */ /* 0x000fe20000000800 */
[----:B------:R0:W-:Y:S01]  /*f970*/  SYNCS.ARRIVE.TRANS64.A1T0 RZ, [R4+URZ+0x38850], RZ ;  /* 0x038850ff04ff79a7 */ /* 0x0001e2000810003f */
[----:B------:R-:W-:-:S04]  /*f980*/  ISETP.NE.AND P0, PT, R22, 0x2, PT ;  /* 0x000000021600780c */ /* 0x000fc80003f05270 */
[----:B------:R-:W-:Y:S02]  /*f990*/  SEL R22, R22, RZ, P0 ;  /* 0x000000ff16167207 */ /* 0x000fe40000000000 */
[----:B------:R-:W-:Y:S02]  /*f9a0*/  SEL R0, RZ, 0x1, P0 ;  /* 0x00000001ff007807 */ /* 0x000fe40000000000 */
[----:B------:R-:W-:Y:S02]  /*f9b0*/  ISETP.GE.AND P0, PT, R36, UR4, PT ;  /* 0x0000000424007c0c */ /* 0x000fe4000bf06270 */
[----:B------:R-:W-:Y:S01]  /*f9c0*/  LOP3.LUT R25, R25, R0, RZ, 0x3c, !PT ;  /* 0x0000000019197212 */ /* 0x000fe200078e3cff */
[----:B--2---:R-:W-:-:S05]  /*f9d0*/  VIADD R2, R2, 0x1 ;  /* 0x0000000102027836 */ /* 0x004fca0000000000 */
[----:B------:R0:W-:Y:S05]  /*f9e0*/  STL [R1], R2 ;  /* 0x0000000201007387 */ /* 0x0001ea0000100800 */
[----:B------:R-:W-:Y:S05]  /*f9f0*/  @!P0 BRA `(.L_x_77) ;  /* 0xffffffcc009c8947 */ /* 0x000fea000383ffff */
[----:B------:R-:W-:-:S07]  /*fa00*/  LOP3.LUT R0, R2, 0x1, RZ, 0xc, !PT ;  /* 0x0000000102007812 */ /* 0x000fce00078e0cff */
.L_x_40:
[----:B------:R-:W1:Y:S01]  /*fa10*/  S2R R3, SR_CgaCtaId ;  /* 0x0000000000037919 */ /* 0x000e620000008800 */
[----:B0-----:R-:W-:Y:S01]  /*fa20*/  MOV R2, 0x400 ;  /* 0x0000040000027802 */ /* 0x001fe20000000f00 */
[----:B------:R-:W-:Y:S01]  /*fa30*/  BSSY B0, `(.L_x_78) ;  /* 0x0000005000007945 */ /* 0x000fe20003800000 */
[----:B------:R-:W-:Y:S02]  /*fa40*/  SHF.L.U32 R0, R0, 0x1f, RZ ;  /* 0x0000001f00007819 */ /* 0x000fe400000006ff */
[----:B-1----:R-:W-:-:S04]  /*fa50*/  LEA R5, R3, R2, 0x18 ;  /* 0x0000000203057211 */ /* 0x002fc800078ec0ff */
[----:B------:R-:W0:Y:S02]  /*fa60*/  SYNCS.PHASECHK.TRANS64.TRYWAIT P0, [R5+URZ+0x38820], R0 ;  /* 0x03882000050075a7 */ /* 0x000e24000800017f */
[----:B0-----:R-:W-:Y:S05]  /*fa70*/  @!P0 BRA `(.L_x_79) ;  /* 0x0000002c00808947 */ /* 0x001fea0003800000 */
.L_x_165:
[----:B------:R-:W-:Y:S05]  /*fa80*/  BSYNC B0 ;  /* 0x0000000000007941 */ /* 0x000fea0003800000 */
.L_x_78:
[----:B------:R-:W-:-:S03]  /*fa90*/  UMOV UR4, 0xffffffff ;  /* 0xffffffff00047882 */ /* 0x000fc60000000000 */
[----:B------:R-:W-:Y:S05]  /*faa0*/  BRA.DIV UR4, `(.L_x_80) ;  /* 0x0000002e04887947 */ /* 0x000fea000b800000 */
[----:B0-----:R-:W0:Y:S02]  /*fab0*/  S2R R0, SR_TID.X ;  /* 0x0000000000007919 */ /* 0x001e240000002100 */
[----:B0-----:R-:W-:-:S04]  /*fac0*/  SHF.R.U32.HI R0, RZ, 0x5, R0 ;  /* 0x00000005ff007819 */ /* 0x001fc80000011600 */
[----:B------:R-:W-:-:S05]  /*fad0*/  LOP3.LUT R0, R0, 0x3, RZ, 0xc0, !PT ;  /* 0x0000000300007812 */ /* 0x000fca00078ec0ff */
[----:B------:R0:W1:Y:S02]  /*fae0*/  SHFL.IDX PT, R14, R0, RZ, 0x1f ;  /* 0x00001fff000e7589 */ /* 0x00006400000e0000 */
.L_x_168:
[----:B-1----:R-:W-:Y:S01]  /*faf0*/  ISETP.NE.AND P0, PT, R14, RZ, PT ;  /* 0x000000ff0e00720c */ /* 0x002fe20003f05270 */
[----:B------:R-:W-:-:S12]  /*fb00*/  BSSY B0, `(.L_x_81) ;  /* 0x0000026000007945 */ /* 0x000fd80003800000 */
[----:B------:R-:W-:Y:S05]  /*fb10*/  @P0 BRA `(.L_x_82) ;  /* 0x0000000000900947 */ /* 0x000fea0003800000 */
[----:B------:R-:W-:-:S03]  /*fb20*/  UMOV UR4, 0xffffffff ;  /* 0xffffffff00047882 */ /* 0x000fc60000000000 */
[----:B------:R-:W-:Y:S05]  /*fb30*/  BRA.DIV UR4, `(.L_x_83) ;  /* 0x0000002e04987947 */ /* 0x000fea000b800000 */
[----:B------:R-:W-:-:S13]  /*fb40*/  ELECT P6, URZ, PT ;  /* 0x00000000003f782f */ /* 0x000fda00038c0000 */
.L_x_171:
[----:B------:R-:W-:Y:S05]  /*fb50*/  @!P6 BRA `(.L_x_82) ;  /* 0x000000000080e947 */ /* 0x000fea0003800000 */
[----:B0-----:R-:W2:Y:S02]  /*fb60*/  LDL R0, [R1+0xc] ;  /* 0x00000c0001007983 */ /* 0x001ea40000100800 */
[----:B--2---:R-:W-:-:S13]  /*fb70*/  R2UR UR4, R0 ;  /* 0x00000000000472ca */ /* 0x004fda00000e0000 */
[----:B------:R-:W-:-:S06]  /*fb80*/  ULOP3.LUT UR4, UR4, 0x2, URZ, 0xfc, !UPT ;  /* 0x0000000204047892 */ /* 0x000fcc000f8efc3f */
[----:B------:R-:W-:-:S05]  /*fb90*/  IMAD.U32 R0, RZ, RZ, UR4 ;  /* 0x00000004ff007e24 */ /* 0x000fca000f8e00ff */
[----:B------:R-:W-:-:S13]  /*fba0*/  ISETP.NE.AND P0, PT, R0, 0x3, PT ;  /* 0x000000030000780c */ /* 0x000fda0003f05270 */
[----:B------:R-:W-:Y:S05]  /*fbb0*/  @!P0 BRA `(.L_x_84) ;  /* 0x0000000000048947 */ /* 0x000fea0003800000 */
[----:B------:R-:W-:Y:S01]  /*fbc0*/  BPT.TRAP 0x1 ;  /* 0x000000040000795c */ /* 0x000fe20000300000 */
.L_x_84:
[C---:B------:R-:W-:Y:S01]  /*fbd0*/  LEA R3, R22.reuse, R5, 0x3 ;  /* 0x0000000516037211 */ /* 0x040fe200078e18ff */
[----:B------:R-:W-:Y:S01]  /*fbe0*/  VIADD R22, R22, 0x1 ;  /* 0x0000000116167836 */ /* 0x000fe20000000000 */
[----:B------:R-:W-:-:S04]  /*fbf0*/  SHF.L.U32 R2, R25, 0x1f, RZ ;  /* 0x0000001f19027819 */ /* 0x000fc800000006ff */
[----:B------:R-:W0:Y:S01]  /*fc00*/  SYNCS.PHASECHK.TRANS64.TRYWAIT P1, [R3+URZ+0x38840], R2 ;  /* 0x03884002030075a7 */ /* 0x000e22000802017f */
[----:B------:R-:W-:-:S04]  /*fc10*/  ISETP.NE.AND P2, PT, R22, 0x2, PT ;  /* 0x000000021600780c */ /* 0x000fc80003f45270 */
[----:B------:R-:W-:Y:S01]  /*fc20*/  SEL R0, RZ, 0x1, P2 ;  /* 0x00000001ff007807 */ /* 0x000fe20001000000 */
[----:B0-----:R-:W-:Y:S08]  /*fc30*/  @!P1 BRA `(.L_x_85) ;  /* 0x0000002c00789947 */ /* 0x001ff00003800000 */
.L_x_172:
[----:B------:R-:W-:Y:S02]  /*fc40*/  SEL R22, R22, RZ, P2 ;  /* 0x000000ff16167207 */ /* 0x000fe40001000000 */
[----:B------:R-:W-:Y:S01]  /*fc50*/  LOP3.LUT R0, R25, R0, RZ, 0x3c, !PT ;  /* 0x0000000019007212 */ /* 0x000fe200078e3cff */
[----:B------:R-:W-:Y:S06]  /*fc60*/  @!P0 BRA `(.L_x_86) ;  /* 0x0000000000048947 */ /* 0x000fec0003800000 */
[----:B------:R-:W-:Y:S01]  /*fc70*/  BPT.TRAP 0x1 ;  /* 0x000000040000795c */ /* 0x000fe20000300000 */
.L_x_86:
[----:B------:R-:W-:Y:S01]  /*fc80*/  IMAD R5, R22, 0x8, R5 ;  /* 0x0000000816057824 */ /* 0x000fe200078e0205 */
[----:B------:R-:W-:-:S04]  /*fc90*/  SHF.L.U32 R0, R0, 0x1f, RZ ;  /* 0x0000001f00007819 */ /* 0x000fc800000006ff */
[----:B------:R-:W1:Y:S02]  /*fca0*/  SYNCS.PHASECHK.TRANS64.TRYWAIT P1, [R5+URZ+0x38840], R0 ;  /* 0x03884000050075a7 */ /* 0x000e64000802017f */
[----:B-1----:R-:W-:Y:S05]  /*fcb0*/  @!P1 BRA `(.L_x_87) ;  /* 0x0000002c006c9947 */ /* 0x002fea0003800000 */
.L_x_173:
[----:B------:R-:W-:Y:S05]  /*fcc0*/  @!P0 BRA `(.L_x_88) ;  /* 0x0000000000048947 */ /* 0x000fea0003800000 */
[----:B------:R-:W-:Y:S01]  /*fcd0*/  BPT.TRAP 0x1 ;  /* 0x000000040000795c */ /* 0x000fe20000300000 */
.L_x_88:
[----:B------:R-:W2:Y:S02]  /*fce0*/  SYNCS.PHASECHK.TRANS64.TRYWAIT P1, [R3+URZ+0x38860], R2 ;  /* 0x03886002030075a7 */ /* 0x000ea4000802017f */
[----:B--2---:R-:W-:Y:S05]  /*fcf0*/  @!P1 BRA `(.L_x_89) ;  /* 0x0000002c00709947 */ /* 0x004fea0003800000 */
.L_x_174:
[----:B------:R-:W-:Y:S05]  /*fd00*/  @!P0 BRA `(.L_x_90) ;  /* 0x0000000000048947 */ /* 0x000fea0003800000 */
[----:B------:R-:W-:Y:S01]  /*fd10*/  BPT.TRAP 0x1 ;  /* 0x000000040000795c */ /* 0x000fe20000300000 */
.L_x_90:
[----:B---3--:R3:W4:Y:S02]  /*fd20*/  SYNCS.PHASECHK.TRANS64.TRYWAIT P0, [R5+URZ+0x38860], R0 ;  /* 0x03886000050075a7 */ /* 0x008724000800017f */
[----:B----4-:R-:W-:Y:S05]  /*fd30*/  @!P0 NANOSLEEP.SYNCS 0x989680 ;  /* 0x009896800000895d */ /* 0x010fea0003900000 */
[----:B------:R-:W4:Y:S02]  /*fd40*/  @!P0 SYNCS.PHASECHK.TRANS64 P0, [R5+URZ+0x38860], R0 ;  /* 0x03886000050085a7 */ /* 0x000f24000800007f */
[----:B----4-:R-:W-:Y:S05]  /*fd50*/  @!P0 BRA `(.L_x_90) ;  /* 0xfffffffc00f08947 */ /* 0x010fea000383ffff */
.L_x_82:
[----:B------:R-:W-:Y:S05]  /*fd60*/  BSYNC B0 ;  /* 0x0000000000007941 */ /* 0x000fea0003800000 */
.L_x_81:
[----:B------:R-:W-:Y:S05]  /*fd70*/  EXIT ;  /* 0x000000000000794d */ /* 0x000fea0003800000 */
.L_x_8:
[----:B0-----:R-:W-:-:S04]  /*fd80*/  IMAD.U32 R3, RZ, RZ, UR40 ;  /* 0x00000028ff037e24 */ /* 0x001fc8000f8e00ff */
[----:B------:R0:W1:Y:S03]  /*fd90*/  SYNCS.PHASECHK.TRANS64.TRYWAIT P1, [R3+URZ+0x38800], R0 ;  /* 0x03880000030075a7 */ /* 0x000066000802017f */
[----:B-1----:R-:W-:Y:S05]  /*fda0*/  @!P1 NANOSLEEP.SYNCS 0x989680 ;  /* 0x009896800000995d */ /* 0x002fea0003900000 */
[----:B------:R-:W1:Y:S02]  /*fdb0*/  @!P1 SYNCS.PHASECHK.TRANS64 P1, [R3+URZ+0x38800], R0 ;  /* 0x03880000030095a7 */ /* 0x000e64000802007f */
[----:B-1----:R-:W-:Y:S05]  /*fdc0*/  @!P1 BRA `(.L_x_8) ;  /* 0xfffffffc00ec9947 */ /* 0x002fea000383ffff */
[----:B------:R-:W-:Y:S05]  /*fdd0*/  BRA `(.L_x_91) ;  /* 0xffffff1000ec7947 */ /* 0x000fea000383ffff */
.L_x_12:
[----:B-1----:R1:W2:Y:S02]  /*fde0*/  SYNCS.PHASECHK.TRANS64.TRYWAIT P1, [R0+URZ+0x38830], R3 ;  /* 0x03883003000075a7 */ /* 0x0022a4000802017f */
[----:B--2---:R-:W-:Y:S05]  /*fdf0*/  @!P1 NANOSLEEP.SYNCS 0x989680 ;  /* 0x009896800000995d */ /* 0x004fea0003900000 */
[----:B------:R-:W2:Y:S02]  /*fe00*/  @!P1 SYNCS.PHASECHK.TRANS64 P1, [R0+URZ+0x38830], R3 ;  /* 0x03883003000095a7 */ /* 0x000ea4000802007f */
[----:B--2---:R-:W-:Y:S05]  /*fe10*/  @!P1 BRA `(.L_x_12) ;  /* 0xfffffffc00f09947 */ /* 0x004fea000383ffff */
[----:B------:R-:W-:Y:S05]  /*fe20*/  BRA `(.L_x_11) ;  /* 0xffffff1400107947 */ /* 0x000fea000383ffff */
.L_x_18:
[----:B-1----:R-:W-:-:S04]  /*fe30*/  MOV R4, UR60 ;  /* 0x0000003c00047c02 */ /* 0x002fc80008000f00 */
[----:B------:R1:W2:Y:S03]  /*fe40*/  SYNCS.PHASECHK.TRANS64.TRYWAIT P1, [R4+URZ+0x38830], R3 ;  /* 0x03883003040075a7 */ /* 0x0002a6000802017f */
[----:B--2---:R-:W-:Y:S05]  /*fe50*/  @!P1 NANOSLEEP.SYNCS 0x989680 ;  /* 0x009896800000995d */ /* 0x004fea0003900000 */
[----:B------:R-:W2:Y:S02]  /*fe60*/  @!P1 SYNCS.PHASECHK.TRANS64 P1, [R4+URZ+0x38830], R3 ;  /* 0x03883003040095a7 */ /* 0x000ea4000802007f */
[----:B--2---:R-:W-:Y:S05]  /*fe70*/  @!P1 BRA `(.L_x_18) ;  /* 0xfffffffc00ec9947 */ /* 0x004fea000383ffff */
[----:B------:R-:W-:Y:S05]  /*fe80*/  BRA `(.L_x_17) ;  /* 0xffffff5400a07947 */ /* 0x000fea000383ffff */
.L_x_22:
[----:B01----:R-:W-:-:S04]  /*fe90*/  IMAD.U32 R3, RZ, RZ, UR4 ;  /* 0x00000004ff037e24 */ /* 0x003fc8000f8e00ff */
[----:B------:R0:W1:Y:S03]  /*fea0*/  SYNCS.PHASECHK.TRANS64.TRYWAIT P1, [R3+URZ+0x38850], R0 ;  /* 0x03885000030075a7 */ /* 0x000066000802017f */
[----:B-1----:R-:W-:Y:S05]  /*feb0*/  @!P1 NANOSLEEP.SYNCS 0x989680 ;  /* 0x009896800000995d */ /* 0x002fea0003900000 */
[----:B------:R-:W1:Y:S02]  /*fec0*/  @!P1 SYNCS.PHASECHK.TRANS64 P1, [R3+URZ+0x38850], R0 ;  /* 0x03885000030095a7 */ /* 0x000e64000802007f */
[----:B-1----:R-:W-:Y:S05]  /*fed0*/  @!P1 BRA `(.L_x_22) ;  /* 0xfffffffc00ec9947 */ /* 0x002fea000383ffff */
[----:B------:R-:W-:Y:S05]  /*fee0*/  BRA `(.L_x_21) ;  /* 0xffffff7c00ec7947 */ /* 0x000fea000383ffff */
.L_x_29:
[----:B-1----:R-:W-:-:S04]  /*fef0*/  IMAD.U32 R7, RZ, RZ, UR12 ;  /* 0x0000000cff077e24 */ /* 0x002fc8000f8e00ff */
[----:B------:R1:W2:Y:S03]  /*ff00*/  SYNCS.PHASECHK.TRANS64.TRYWAIT P1, [R7+URZ+0x38850], R0 ;  /* 0x03885000070075a7 */ /* 0x0002a6000802017f */
[----:B--2---:R-:W-:Y:S05]  /*ff10*/  @!P1 NANOSLEEP.SYNCS 0x989680 ;  /* 0x009896800000995d */ /* 0x004fea0003900000 */
[----:B------:R-:W2:Y:S02]  /*ff20*/  @!P1 SYNCS.PHASECHK.TRANS64 P1, [R7+URZ+0x38850], R0 ;  /* 0x03885000070095a7 */ /* 0x000ea4000802007f */
[----:B--2---:R-:W-:Y:S05]  /*ff30*/  @!P1 BRA `(.L_x_29) ;  /* 0xfffffffc00ec9947 */ /* 0x004fea000383ffff */
[----:B------:R-:W-:Y:S05]  /*ff40*/  BRA `(.L_x_28) ;  /* 0xffffff9800087947 */ /* 0x000fea000383ffff */
.L_x_44:
[----:B------:R-:W0:Y:S01]  /*ff50*/  S2R R17, SR_TID.X ;  /* 0x0000000000117919 */ /* 0x000e220000002100 */
[----:B------:R-:W-:Y:S01]  /*ff60*/  BSSY B0, `(.L_x_92) ;  /* 0x000000a000007945 */ /* 0x000fe20003800000 */
[----:B------:R-:W-:Y:S01]  /*ff70*/  MOV R12, RZ ;  /* 0x000000ff000c7202 */ /* 0x000fe20000000f00 */
[----:B------:R-:W-:Y:S02]  /*ff80*/  IMAD.MOV.U32 R11, RZ, RZ, 0x1f ;  /* 0x0000001fff0b7424 */ /* 0x000fe400078e00ff */
[----:B------:R-:W-:Y:S01]  /*ff90*/  IMAD.MOV.U32 R15, RZ, RZ, -0x1 ;  /* 0xffffffffff0f7424 */ /* 0x000fe200078e00ff */
[----:B0-----:R-:W-:-:S04]  /*ffa0*/  SHF.R.U32.HI R17, RZ, 0x5, R17 ;  /* 0x00000005ff117819 */ /* 0x001fc80000011611 */
[----:B------:R-:W-:-:S05]  /*ffb0*/  LOP3.LUT R17, R17, 0x3, RZ, 0xc0, !PT ;  /* 0x0000000311117812 */ /* 0x000fca00078ec0ff */
[----:B------:R-:W-:-:S07]  /*ffc0*/  IMAD.MOV.U32 R13, RZ, RZ, R17 ;  /* 0x000000ffff0d7224 */ /* 0x000fce00078e0011 */
[----:B-1---5:R-:W-:Y:S05]  /*ffd0*/  WARPSYNC.COLLECTIVE R15, `(.L_x_93) ;  /* 0x000000000f087348 */ /* 0x022fea0003c00000 */
[----:B------:R0:W2:Y:S02]  /*ffe0*/  SHFL.IDX P6, R14, R13, R12, R11 ;  /* 0x0000000c0d0e7389 */ /* 0x0000a400000c000b */
[----:B012--5:R-:W-:Y:S01]  /*fff0*/  ENDCOLLECTIVE ;  /* 0x000000000000791b */ /* 0x027fe20003800000 */
.L_x_93:
[----:B------:R-:W-:Y:S05]  /*10000*/  BSYNC B0 ;  /* 0x0000000000007941 */ /* 0x000fea0003800000 */
.L_x_92:
[----:B------:R-:W-:Y:S05]  /*10010*/  BRA `(.L_x_94) ;  /* 0xffffffcc00787947 */ /* 0x000fea000383ffff */
.L_x_47:
[----:B0-----:R0:W1:Y:S02]  /*10020*/  SYNCS.PHASECHK.TRANS64.TRYWAIT P0, [R0+URZ+0x38840], R3 ;  /* 0x03884003000075a7 */ /* 0x001064000800017f */
[----:B-1----:R-:W-:Y:S05]  /*10030*/  @!P0 NANOSLEEP.SYNCS 0x989680 ;  /* 0x009896800000895d */ /* 0x002fea0003900000 */
[----:B------:R-:W1:Y:S02]  /*10040*/  @!P0 SYNCS.PHASECHK.TRANS64 P0, [R0+URZ+0x38840], R3 ;  /* 0x03884003000085a7 */ /* 0x000e64000800007f */
[----:B-1----:R-:W-:Y:S05]  /*10050*/  @!P0 BRA `(.L_x_47) ;  /* 0xfffffffc00f08947 */ /* 0x002fea000383ffff */
[----:B------:R-:W-:Y:S05]  /*10060*/  BRA `(.L_x_95) ;  /* 0xffffffd0004c7947 */ /* 0x000fea000383ffff */
.L_x_48:
[----:B------:R-:W-:Y:S01]  /*10070*/  BSSY B0, `(.L_x_96) ;  /* 0x0000008000007945 */ /* 0x000fe20003800000 */
[----:B------:R-:W-:Y:S01]  /*10080*/  IMAD.MOV.U32 R13, RZ, RZ, R6 ;  /* 0x000000ffff0d7224 */ /* 0x000fe200078e0006 */
[----:B------:R-:W-:Y:S01]  /*10090*/  MOV R12, RZ ;  /* 0x000000ff000c7202 */ /* 0x000fe20000000f00 */
[----:B------:R-:W-:Y:S02]  /*100a0*/  IMAD.MOV.U32 R11, RZ, RZ, 0x181f ;  /* 0x0000181fff0b7424 */ /* 0x000fe400078e00ff */
[----:B------:R-:W-:-:S07]  /*100b0*/  IMAD.MOV.U32 R15, RZ, RZ, -0x1 ;  /* 0xffffffffff0f7424 */ /* 0x000fce00078e00ff */
[----:B------:R-:W-:Y:S05]  /*100c0*/  WARPSYNC.COLLECTIVE R15, `(.L_x_97) ;  /* 0x000000000f087348 */ /* 0x000fea0003c00000 */
[----:B------:R0:W1:Y:S02]  /*100d0*/  SHFL.IDX P6, R14, R13, R12, R11 ;  /* 0x0000000c0d0e7389 */ /* 0x00006400000c000b */
[----:B01----:R-:W-:Y:S01]  /*100e0*/  ENDCOLLECTIVE ;  /* 0x000000000000791b */ /* 0x003fe20003800000 */
.L_x_97:
[----:B------:R-:W-:Y:S05]  /*100f0*/  BSYNC B0 ;  /* 0x0000000000007941 */ /* 0x000fea0003800000 */
.L_x_96:
[----:B------:R-:W-:Y:S01]  /*10100*/  MOV R13, R4 ;  /* 0x00000004000d7202 */ /* 0x000fe20000000f00 */
[----:B------:R-:W-:Y:S01]  /*10110*/  IMAD.MOV.U32 R12, RZ, RZ, RZ ;  /* 0x000000ffff0c7224 */ /* 0x000fe200078e00ff */
[----:B------:R-:W-:Y:S01]  /*10120*/  ISETP.GE.AND P0, PT, R33, 0x1, PT ;  /* 0x000000012100780c */ /* 0x000fe20003f06270 */
[----:B------:R-:W-:Y:S01]  /*10130*/  IMAD.MOV.U32 R11, RZ, RZ, 0x181f ;  /* 0x0000181fff0b7424 */ /* 0x000fe200078e00ff */
[C---:B------:R-:W-:Y:S01]  /*10140*/  LOP3.LUT P5, RZ, R16.reuse, 0x8, RZ, 0xc0, !PT ;  /* 0x0000000810ff7812 */ /* 0x040fe200078ac0ff */
[----:B------:R-:W-:Y:S01]  /*10150*/  IMAD.MOV.U32 R15, RZ, RZ, -0x1 ;  /* 0xffffffffff0f7424 */ /* 0x000fe200078e00ff */
[C---:B------:R-:W-:Y:S01]  /*10160*/  LOP3.LUT P4, RZ, R16.reuse, 0x4, RZ, 0xc0, !PT ;  /* 0x0000000410ff7812 */ /* 0x040fe2000788c0ff */
[----:B------:R-:W-:Y:S01]  /*10170*/  IMAD.MOV.U32 R2, RZ, RZ, R14 ;  /* 0x000000ffff027224 */ /* 0x000fe200078e000e */
[----:B------:R-:W-:-:S13]  /*10180*/  LOP3.LUT P3, RZ, R16, 0x2, RZ, 0xc0, !PT ;  /* 0x0000000210ff7812 */ /* 0x000fda000786c0ff */
[----:B------:R-:W-:Y:S05]  /*10190*/  WARPSYNC.COLLECTIVE R15, `(.L_x_98) ;  /* 0x000000000f087348 */ /* 0x000fea0003c00000 */
[----:B------:R0:W1:Y:S02]  /*101a0*/  SHFL.IDX P6, R14, R13, R12, R11 ;  /* 0x0000000c0d0e7389 */ /* 0x00006400000c000b */
[----:B01----:R-:W-:Y:S01]  /*101b0*/  ENDCOLLECTIVE ;  /* 0x000000000000791b */ /* 0x003fe20003800000 */
.L_x_98:
[----:B------:R-:W-:Y:S02]  /*101c0*/  LOP3.LUT P2, RZ, R16, 0x1, RZ, 0xc0, !PT ;  /* 0x0000000110ff7812 */ /* 0x000fe4000784c0ff */
[----:B------:R-:W-:Y:S01]  /*101d0*/  @P0 LEA R7, R5, UR39, 0x1 ;  /* 0x0000002705070c11 */ /* 0x000fe2000f8e08ff */
[----:B------:R-:W-:Y:S02]  /*101e0*/  IMAD.MOV.U32 R13, RZ, RZ, R6 ;  /* 0x000000ffff0d7224 */ /* 0x000fe400078e0006 */
[----:B------:R-:W-:Y:S01]  /*101f0*/  IMAD.MOV.U32 R12, RZ, RZ, 0x1 ;  /* 0x00000001ff0c7424 */ /* 0x000fe200078e00ff */
[----:B------:R-:W-:-:S04]  /*10200*/  @P0 LEA R14, P1, R37, R14, 0x1 ;  /* 0x0000000e250e0211 */ /* 0x000fc800078208ff */
[----:B------:R-:W-:Y:S01]  /*10210*/  @P0 IADD3.X R3, RZ, R2, RZ, P1, !PT ;  /* 0x00000002ff030210 */ /* 0x000fe20000ffe4ff */
[----:B------:R-:W-:-:S08]  /*10220*/  @P0 IMAD.MOV.U32 R2, RZ, RZ, R14 ;  /* 0x000000ffff020224 */ /* 0x000fd000078e000e */
[----:B------:R-:W-:Y:S05]  /*10230*/  WARPSYNC.COLLECTIVE R15, `(.L_x_99) ;  /* 0x000000000f087348 */ /* 0x000fea0003c00000 */
[----:B------:R0:W1:Y:S02]  /*10240*/  SHFL.IDX P6, R14, R13, R12, R11 ;  /* 0x0000000c0d0e7389 */ /* 0x00006400000c000b */
[----:B01----:R-:W-:Y:S01]  /*10250*/  ENDCOLLECTIVE ;  /* 0x000000000000791b */ /* 0x003fe20003800000 */
.L_x_99:
[----:B------:R-:W-:Y:S01]  /*10260*/  @!PT LDS RZ, [RZ] ;  /* 0x00000000fffff984 */ /* 0x000fe20000000800 */
[----:B------:R-:W-:Y:S01]  /*10270*/  @!PT LDS RZ, [RZ] ;  /* 0x00000000fffff984 */ /* 0x000fe20000000800 */
[----:B------:R-:W-:Y:S01]  /*10280*/  @!PT LDS RZ, [RZ] ;  /* 0x00000000fffff984 */ /* 0x000fe20000000800 */
[----:B------:R0:W-:Y:S04]  /*10290*/  @P0 LDGSTS.E.BYPASS.LTC128B.128 [R7+0x24400], desc[UR36][R2.64], !P5 ;  /* 0x2440000002070fae */ /* 0x0001e8000e901d64 */
[----:B------:R0:W-:Y:S04]  /*102a0*/  @P0 LDGSTS.E.BYPASS.LTC128B.128 [R7+0x26c00], desc[UR36][R2.64+0x80], !P4 ;  /* 0x26c0008002070fae */ /* 0x0001e8000e101d64 */
[----:B------:R0:W-:Y:S01]  /*102b0*/  @P0 LDGSTS.E.BYPASS.LTC128B.128 [R7+0x29400], desc[UR36][R2.64+0x100], !P3 ;  /* 0x2940010002070fae */ /* 0x0001e2000d901d64 */
[----:B------:R-:W-:-:S03]  /*102c0*/  IMAD.MOV.U32 R13, RZ, RZ, R4 ;  /* 0x000000ffff0d7224 */ /* 0x000fc600078e0004 */
[----:B------:R0:W-:Y:S01]  /*102d0*/  @P0 LDGSTS.E.BYPASS.LTC128B.128 [R7+0x2bc00], desc[UR36][R2.64+0x180], !P2 ;  /* 0x2bc0018002070fae */ /* 0x0001e2000d101d64 */
[----:B------:R-:W-:Y:S02]  /*102e0*/  ISETP.GE.AND P0, PT, R33, 0x11, PT ;  /* 0x000000112100780c */ /* 0x000fe40003f06270 */
[----:B------:R-:W-:-:S11]  /*102f0*/  MOV R8, R14 ;  /* 0x0000000e00087202 */ /* 0x000fd60000000f00 */
[----:B0-----:R-:W-:Y:S05]  /*10300*/  WARPSYNC.COLLECTIVE R15, `(.L_x_100) ;  /* 0x000000000f087348 */ /* 0x001fea0003c00000 */
[----:B------:R1:W2:Y:S02]  /*10310*/  SHFL.IDX P6, R14, R13, R12, R11 ;  /* 0x0000000c0d0e7389 */ /* 0x0002a400000c000b */
[----:B012---:R-:W-:Y:S01]  /*10320*/  ENDCOLLECTIVE ;  /* 0x000000000000791b */ /* 0x007fe20003800000 */
.L_x_100:
[----:B------:R-:W-:Y:S01]  /*10330*/  @P0 LEA R21, R5, UR39, 0x1 ;  /* 0x0000002705150c11 */ /* 0x000fe2000f8e08ff */
[----:B------:R-:W-:Y:S02]  /*10340*/  IMAD.MOV.U32 R13, RZ, RZ, R6 ;  /* 0x000000ffff0d7224 */ /* 0x000fe400078e0006 */
[----:B------:R-:W-:Y:S01]  /*10350*/  IMAD.MOV.U32 R12, RZ, RZ, 0x2 ;  /* 0x00000002ff0c7424 */ /* 0x000fe200078e00ff */
[----:B------:R-:W-:-:S05]  /*10360*/  @P0 LEA R14, P1, R37, R14, 0x1 ;  /* 0x0000000e250e0211 */ /* 0x000fca00078208ff */
[----:B------:R-:W-:-:S08]  /*10370*/  @P0 IMAD.MOV.U32 R2, RZ, RZ, R14 ;  /* 0x000000ffff020224 */ /* 0x000fd000078e000e */
[----:B------:R-:W-:Y:S05]  /*10380*/  WARPSYNC.COLLECTIVE R15, `(.L_x_101) ;  /* 0x000000000f087348 */ /* 0x000fea0003c00000 */
[----:B------:R0:W1:Y:S02]  /*10390*/  SHFL.IDX P6, R14, R13, R12, R11 ;  /* 0x0000000c0d0e7389 */ /* 0x00006400000c000b */
[----:B01----:R-:W-:Y:S01]  /*103a0*/  ENDCOLLECTIVE ;  /* 0x000000000000791b */ /* 0x003fe20003800000 */
.L_x_101:
[----:B------:R-:W-:-:S05]  /*103b0*/  @P0 IMAD.X R9, RZ, RZ, R8, P1 ;  /* 0x000000ffff090224 */ /* 0x000fca00008e0608 */
[----:B------:R-:W-:-:S05]  /*103c0*/  @P0 MOV R3, R9 ;  /* 0x0000000900030202 */ /* 0x000fca0000000f00 */
[----:B------:R-:W-:Y:S01]  /*103d0*/  @!PT LDS RZ, [RZ] ;  /* 0x00000000fffff984 */ /* 0x000fe20000000800 */
[----:B------:R-:W-:Y:S01]  /*103e0*/  @!PT LDS RZ, [RZ] ;  /* 0x00000000fffff984 */ /* 0x000fe20000000800 */
[----:B------:R-:W-:Y:S01]  /*103f0*/  @!PT LDS RZ, [RZ] ;  /* 0x00000000fffff984 */ /* 0x000fe20000000800 */
[----:B------:R0:W-:Y:S01]  /*10400*/  @P0 LDGSTS.E.BYPASS.LTC128B.128 [R21+0x24c00], desc[UR36][R2.64], !P5 ;  /* 0x24c0000002150fae */ /* 0x0001e2000e901d64 */
[----:B------:R-:W-:-:S03]  /*10410*/  MOV R13, R4 ;  /* 0x00000004000d7202 */ /* 0x000fc60000000f00 */
[----:B------:R0:W-:Y:S04]  /*10420*/  @P0 LDGSTS.E.BYPASS.LTC128B.128 [R21+0x27400], desc[UR36][R2.64+0x80], !P4 ;  /* 0x2740008002150fae */ /* 0x0001e8000e101d64 */
[----:B------:R0:W-:Y:S04]  /*10430*/  @P0 LDGSTS.E.BYPASS.LTC128B.128 [R21+0x29c00], desc[UR36][R2.64+0x100], !P3 ;  /* 0x29c0010002150fae */ /* 0x0001e8000d901d64 */
[----:B------:R0:W-:Y:S01]  /*10440*/  @P0 LDGSTS.E.BYPASS.LTC128B.128 [R21+0x2c400], desc[UR36][R2.64+0x180], !P2 ;  /* 0x2c40018002150fae */ /* 0x0001e2000d101d64 */
[----:B------:R-:W-:Y:S01]  /*10450*/  IMAD.MOV.U32 R7, RZ, RZ, R14 ;  /* 0x000000ffff077224 */ /* 0x000fe200078e000e */
[----:B------:R-:W-:-:S13]  /*10460*/  ISETP.GE.AND P0, PT, R33, 0x21, PT ;  /* 0x000000212100780c */ /* 0x000fda0003f06270 */
[----:B0-----:R-:W-:Y:S05]  /*10470*/  WARPSYNC.COLLECTIVE R15, `(.L_x_102) ;  /* 0x000000000f087348 */ /* 0x001fea0003c00000 */
[----:B------:R1:W2:Y:S02]  /*10480*/  SHFL.IDX P6, R14, R13, R12, R11 ;  /* 0x0000000c0d0e7389 */ /* 0x0002a400000c000b */
[----:B012---:R-:W-:Y:S01]  /*10490*/  ENDCOLLECTIVE ;  /* 0x000000000000791b */ /* 0x007fe20003800000 */
.L_x_102:
[----:B------:R-:W-:Y:S02]  /*104a0*/  @P0 LEA R9, R5, UR39, 0x1 ;  /* 0x0000002705090c11 */ /* 0x000fe4000f8e08ff */
[----:B------:R-:W-:Y:S01]  /*104b0*/  MOV R13, R6 ;  /* 0x00000006000d7202 */ /* 0x000fe20000000f00 */
[----:B------:R-:W-:Y:S01]  /*104c0*/  IMAD.MOV.U32 R12, RZ, RZ, 0x3 ;  /* 0x00000003ff0c7424 */ /* 0x000fe200078e00ff */
[----:B------:R-:W-:-:S05]  /*104d0*/  @P0 LEA R14, P1, R37, R14, 0x1 ;  /* 0x0000000e250e0211 */ /* 0x000fca00078208ff */
[----:B------:R-:W-:-:S08]  /*104e0*/  @P0 IMAD.MOV.U32 R2, RZ, RZ, R14 ;  /* 0x000000ffff020224 */ /* 0x000fd000078e000e */
[----:B------:R-:W-:Y:S05]  /*104f0*/  WARPSYNC.COLLECTIVE R15, `(.L_x_103) ;  /* 0x000000000f087348 */ /* 0x000fea0003c00000 */
[----:B------:R0:W1:Y:S02]  /*10500*/  SHFL.IDX P6, R14, R13, R12, R11 ;  /* 0x0000000c0d0e7389 */ /* 0x00006400000c000b */
[----:B01----:R-:W-:Y:S01]  /*10510*/  ENDCOLLECTIVE ;  /* 0x000000000000791b */ /* 0x003fe20003800000 */
.L_x_103:
[----:B------:R-:W-:-:S04]  /*10520*/  @P0 IMAD.X R7, RZ, RZ, R7, P1 ;  /* 0x000000ffff070224 */ /* 0x000fc800008e0607 */
[----:B------:R-:W-:-:S05]  /*10530*/  @P0 IMAD.MOV.U32 R3, RZ, RZ, R7 ;  /* 0x000000ffff030224 */ /* 0x000fca00078e0007 */
[----:B------:R-:W-:Y:S01]  /*10540*/  @!PT LDS RZ, [RZ] ;  /* 0x00000000fffff984 */ /* 0x000fe20000000800 */
[----:B------:R-:W-:Y:S01]  /*10550*/  @!PT LDS RZ, [RZ] ;  /* 0x00000000fffff984 */ /* 0x000fe20000000800 */
[----:B------:R-:W-:Y:S01]  /*10560*/  @!PT LDS RZ, [RZ] ;  /* 0x00000000fffff984 */ /* 0x000fe20000000800 */
[----:B------:R0:W-:Y:S01]  /*10570*/  @P0 LDGSTS.E.BYPASS.LTC128B.128 [R9+0x25400], desc[UR36][R2.64], !P5 ;  /* 0x2540000002090fae */ /* 0x0001e2000e901d64 */
[----:B------:R-:W-:-:S03]  /*10580*/  IMAD.MOV.U32 R13, RZ, RZ, R4 ;  /* 0x000000ffff0d7224 */ /* 0x000fc600078e0004 */
        /* <DEDUP_REMOVED lines=8> */
.L_x_104:
[----:B------:R-:W-:Y:S01]  /*10610*/  @P0 LEA R21, R5, UR39, 0x1 ;  /* 0x0000002705150c11 */ /* 0x000fe2000f8e08ff */
[----:B------:R-:W-:Y:S01]  /*10620*/  IMAD.MOV.U32 R13, RZ, RZ, R6 ;  /* 0x000000ffff0d7224 */ /* 0x000fe200078e0006 */
[----:B------:R-:W-:Y:S02]  /*10630*/  MOV R12, 0x4 ;  /* 0x00000004000c7802 */ /* 0x000fe40000000f00 */
[----:B------:R-:W-:-:S04]  /*10640*/  @P0 LEA R14, P1, R37, R14, 0x1 ;  /* 0x0000000e250e0211 */ /* 0x000fc800078208ff */
[----:B------:R-:W-:Y:S01]  /*10650*/  @P0 IADD3.X R7, RZ, R7, RZ, P1, !PT ;  /* 0x00000007ff070210 */ /* 0x000fe20000ffe4ff */
[----:B------:R-:W-:-:S08]  /*10660*/  @P0 IMAD.MOV.U32 R2, RZ, RZ, R14 ;  /* 0x000000ffff020224 */ /* 0x000fd000078e000e */
[----:B------:R-:W-:Y:S05]  /*10670*/  WARPSYNC.COLLECTIVE R15, `(.L_x_105) ;  /* 0x000000000f087348 */ /* 0x000fea0003c00000 */
[----:B------:R0:W1:Y:S02]  /*10680*/  SHFL.IDX P6, R14, R13, R12, R11 ;  /* 0x0000000c0d0e7389 */ /* 0x00006400000c000b */
[----:B01----:R-:W-:Y:S01]  /*10690*/  ENDCOLLECTIVE ;  /* 0x000000000000791b */ /* 0x003fe20003800000 */
.L_x_105:
[----:B------:R-:W-:-:S05]  /*106a0*/  @P0 IMAD.MOV.U32 R3, RZ, RZ, R7 ;  /* 0x000000ffff030224 */ /* 0x000fca00078e0007 */
[----:B------:R-:W-:Y:S01]  /*106b0*/  @!PT LDS RZ, [RZ] ;  /* 0x00000000fffff984 */ /* 0x000fe20000000800 */
[----:B------:R-:W-:Y:S01]  /*106c0*/  @!PT LDS RZ, [RZ] ;  /* 0x00000000fffff984 */ /* 0x000fe20000000800 */
[----:B------:R-:W-:Y:S01]  /*106d0*/  @!PT LDS RZ, [RZ] ;  /* 0x00000000fffff984 */ /* 0x000fe20000000800 */
[----:B------:R0:W-:Y:S04]  /*106e0*/  @P0 LDGSTS.E.BYPASS.LTC128B.128 [R21+0x25c00], desc[UR36][R2.64], !P5 ;  /* 0x25c0000002150fae */ /* 0x0001e8000e901d64 */
[----:B------:R0:W-:Y:S01]  /*106f0*/  @P0 LDGSTS.E.BYPASS.LTC128B.128 [R21+0x28400], desc[UR36][R2.64+0x80], !P4 ;  /* 0x2840008002150fae */ /* 0x0001e2000e101d64 */
[----:B------:R-:W-:-:S03]  /*10700*/  IMAD.MOV.U32 R13, RZ, RZ, R4 ;  /* 0x000000ffff0d7224 */ /* 0x000fc600078e0004 */
[----:B------:R0:W-:Y:S04]  /*10710*/  @P0 LDGSTS.E.BYPASS.LTC128B.128 [R21+0x2ac00], desc[UR36][R2.64+0x100], !P3 ;  /* 0x2ac0010002150fae */ /* 0x0001e8000d901d64 */
[----:B------:R0:W-:Y:S01]  /*10720*/  @P0 LDGSTS.E.BYPASS.LTC128B.128 [R21+0x2d400], desc[UR36][R2.64+0x180], !P2 ;  /* 0x2d40018002150fae */ /* 0x0001e2000d101d64 */
[----:B------:R-:W-:-:S07]  /*10730*/  IMAD.MOV.U32 R7, RZ, RZ, R14 ;  /* 0x000000ffff077224 */ /* 0x000fce00078e000e */
[----:B0-----:R-:W-:Y:S05]  /*10740*/  WARPSYNC.COLLECTIVE R15, `(.L_x_106) ;  /* 0x000000000f087348 */ /* 0x001fea0003c00000 */
[----:B------:R1:W2:Y:S02]  /*10750*/  SHFL.IDX P6, R14, R13, R12, R11 ;  /* 0x0000000c0d0e7389 */ /* 0x0002a400000c000b */
[----:B012---:R-:W-:Y:S01]  /*10760*/  ENDCOLLECTIVE ;  /* 0x000000000000791b */ /* 0x007fe20003800000 */
.L_x_106:
[----:B------:R-:W-:Y:S05]  /*10770*/  BRA `(.L_x_107) ;  /* 0xffffffcc00b47947 */ /* 0x000fea000383ffff */
.L_x_54:
[----:B------:R-:W-:Y:S01]  /*10780*/  IMAD.MOV.U32 R13, RZ, RZ, R5 ;  /* 0x000000ffff0d7224 */ /* 0x000fe200078e0005 */
[----:B------:R-:W-:Y:S01]  /*10790*/  MOV R12, RZ ;  /* 0x000000ff000c7202 */ /* 0x000fe20000000f00 */
[----:B------:R-:W-:Y:S02]  /*107a0*/  IMAD.MOV.U32 R11, RZ, RZ, 0x181f ;  /* 0x0000181fff0b7424 */ /* 0x000fe400078e00ff */
[----:B------:R-:W-:Y:S02]  /*107b0*/  IMAD.MOV.U32 R15, RZ, RZ, -0x1 ;  /* 0xffffffffff0f7424 */ /* 0x000fe400078e00ff */
[----:B------:R-:W-:-:S07]  /*107c0*/  IMAD.IADD R4, R34, 0x1, R4 ;  /* 0x0000000122047824 */ /* 0x000fce00078e0204 */
[----:B-----5:R-:W-:Y:S05]  /*107d0*/  WARPSYNC.COLLECTIVE R15, `(.L_x_108) ;  /* 0x000000000f087348 */ /* 0x020fea0003c00000 */
[----:B------:R0:W1:Y:S02]  /*107e0*/  SHFL.IDX P6, R14, R13, R12, R11 ;  /* 0x0000000c0d0e7389 */ /* 0x00006400000c000b */
[----:B01---5:R-:W-:Y:S01]  /*107f0*/  ENDCOLLECTIVE ;  /* 0x000000000000791b */ /* 0x023fe20003800000 */
.L_x_108:
[C---:B------:R-:W-:Y:S02]  /*10800*/  ISETP.GE.AND P0, PT, R4.reuse, UR40, PT ;  /* 0x0000002804007c0c */ /* 0x040fe4000bf06270 */
[----:B------:R-:W-:Y:S02]  /*10810*/  IADD3 R6, R4, 0x10, RZ ;  /* 0x0000001004067810 */ /* 0x000fe40007ffe0ff */
[----:B------:R-:W-:Y:S01]  /*10820*/  MOV R13, R0 ;  /* 0x00000000000d7202 */ /* 0x000fe20000000f00 */
[----:B------:R-:W-:-:S08]  /*10830*/  IMAD.MOV.U32 R2, RZ, RZ, R14 ;  /* 0x000000ffff027224 */ /* 0x000fd000078e000e */
[----:B------:R-:W-:Y:S05]  /*10840*/  WARPSYNC.COLLECTIVE R15, `(.L_x_109) ;  /* 0x000000000f087348 */ /* 0x000fea0003c00000 */
[----:B------:R0:W1:Y:S02]  /*10850*/  SHFL.IDX P6, R14, R13, R12, R11 ;  /* 0x0000000c0d0e7389 */ /* 0x00006400000c000b */
[----:B01----:R-:W-:Y:S01]  /*10860*/  ENDCOLLECTIVE ;  /* 0x000000000000791b */ /* 0x003fe20003800000 */
.L_x_109:
[----:B------:R-:W-:Y:S02]  /*10870*/  IMAD.MOV.U32 R13, RZ, RZ, R5 ;  /* 0x000000ffff0d7224 */ /* 0x000fe400078e0005 */
[----:B------:R-:W-:Y:S01]  /*10880*/  IMAD.MOV.U32 R12, RZ, RZ, 0x1 ;  /* 0x00000001ff0c7424 */ /* 0x000fe200078e00ff */
[----:B------:R-:W-:-:S05]  /*10890*/  @!P0 LEA R14, P1, R37, R14, 0x1 ;  /* 0x0000000e250e8211 */ /* 0x000fca00078208ff */
[----:B------:R-:W-:Y:S02]  /*108a0*/  @!P0 IMAD.X R3, RZ, RZ, R2, P1 ;  /* 0x000000ffff038224 */ /* 0x000fe400008e0602 */
[----:B------:R-:W-:-:S07]  /*108b0*/  @!P0 IMAD.MOV.U32 R2, RZ, RZ, R14 ;  /* 0x000000ffff028224 */ /* 0x000fce00078e000e */
[----:B------:R-:W-:Y:S05]  /*108c0*/  WARPSYNC.COLLECTIVE R15, `(.L_x_110) ;  /* 0x000000000f087348 */ /* 0x000fea0003c00000 */
[----:B------:R0:W1:Y:S02]  /*108d0*/  SHFL.IDX P6, R14, R13, R12, R11 ;  /* 0x0000000c0d0e7389 */ /* 0x00006400000c000b */
[----:B01----:R-:W-:Y:S01]  /*108e0*/  ENDCOLLECTIVE ;  /* 0x000000000000791b */ /* 0x003fe20003800000 */
.L_x_110:
[----:B------:R-:W-:Y:S01]  /*108f0*/  @!PT LDS RZ, [RZ] ;  /* 0x00000000fffff984 */ /* 0x000fe20000000800 */
[----:B------:R-:W-:Y:S01]  /*10900*/  @!PT LDS RZ, [RZ] ;  /* 0x00000000fffff984 */ /* 0x000fe20000000800 */
[----:B------:R-:W-:Y:S01]  /*10910*/  @!PT LDS RZ, [RZ] ;  /* 0x00000000fffff984 */ /* 0x000fe20000000800 */
[----:B------:R0:W-:Y:S04]  /*10920*/  @!P0 LDGSTS.E.BYPASS.LTC128B.128 [R20+0x14400], desc[UR36][R2.64], !P2 ;  /* 0x1440000002148fae */ /* 0x0001e8000d101d64 */
[----:B------:R0:W-:Y:S04]  /*10930*/  @!P0 LDGSTS.E.BYPASS.LTC128B.128 [R20+0x18400], desc[UR36][R2.64+0x80], !P3 ;  /* 0x1840008002148fae */ /* 0x0001e8000d901d64 */
[----:B------:R0:W-:Y:S01]  /*10940*/  @!P0 LDGSTS.E.BYPASS.LTC128B.128 [R20+0x1c400], desc[UR36][R2.64+0x100], !P4 ;  /* 0x1c40010002148fae */ /* 0x0001e2000e101d64 */
[----:B------:R-:W-:-:S03]  /*10950*/  MOV R13, R0 ;  /* 0x00000000000d7202 */ /* 0x000fc60000000f00 */
[----:B------:R0:W-:Y:S01]  /*10960*/  @!P0 LDGSTS.E.BYPASS.LTC128B.128 [R20+0x20400], desc[UR36][R2.64+0x180], !P5 ;  /* 0x2040018002148fae */ /* 0x0001e2000e901d64 */
[----:B------:R-:W-:Y:S01]  /*10970*/  ISETP.GE.AND P0, PT, R6, UR40, PT ;  /* 0x0000002806007c0c */ /* 0x000fe2000bf06270 */
[----:B------:R-:W-:-:S12]  /*10980*/  IMAD.MOV.U32 R6, RZ, RZ, R14 ;  /* 0x000000ffff067224 */ /* 0x000fd800078e000e */
[----:B0-----:R-:W-:Y:S05]  /*10990*/  WARPSYNC.COLLECTIVE R15, `(.L_x_111) ;  /* 0x000000000f087348 */ /* 0x001fea0003c00000 */
[----:B------:R1:W2:Y:S02]  /*109a0*/  SHFL.IDX P6, R14, R13, R12, R11 ;  /* 0x0000000c0d0e7389 */ /* 0x0002a400000c000b */
[----:B012---:R-:W-:Y:S01]  /*109b0*/  ENDCOLLECTIVE ;  /* 0x000000000000791b */ /* 0x007fe20003800000 */
.L_x_111:
[----:B------:R-:W-:Y:S02]  /*109c0*/  IMAD.MOV.U32 R13, RZ, RZ, R5 ;  /* 0x000000ffff0d7224 */ /* 0x000fe400078e0005 */
[----:B------:R-:W-:Y:S01]  /*109d0*/  IMAD.MOV.U32 R12, RZ, RZ, 0x2 ;  /* 0x00000002ff0c7424 */ /* 0x000fe200078e00ff */
[----:B------:R-:W-:-:S05]  /*109e0*/  @!P0 LEA R14, P1, R37, R14, 0x1 ;  /* 0x0000000e250e8211 */ /* 0x000fca00078208ff */
[----:B------:R-:W-:-:S08]  /*109f0*/  @!P0 IMAD.MOV.U32 R2, RZ, RZ, R14 ;  /* 0x000000ffff028224 */ /* 0x000fd000078e000e */
[----:B------:R-:W-:Y:S05]  /*10a00*/  WARPSYNC.COLLECTIVE R15, `(.L_x_112) ;  /* 0x000000000f087348 */ /* 0x000fea0003c00000 */
[----:B------:R0:W1:Y:S02]  /*10a10*/  SHFL.IDX P6, R14, R13, R12, R11 ;  /* 0x0000000c0d0e7389 */ /* 0x00006400000c000b */
[----:B01----:R-:W-:Y:S01]  /*10a20*/  ENDCOLLECTIVE ;  /* 0x000000000000791b */ /* 0x003fe20003800000 */
.L_x_112:
[----:B------:R-:W-:Y:S01]  /*10a30*/  @!P0 IMAD.X R7, RZ, RZ, R6, P1 ;  /* 0x000000ffff078224 */ /* 0x000fe200008e0606 */
[----:B------:R-:W-:-:S03]  /*10a40*/  IADD3 R6, R4, 0x20, RZ ;  /* 0x0000002004067810 */ /* 0x000fc60007ffe0ff */
[----:B------:R-:W-:-:S05]  /*10a50*/  @!P0 IMAD.MOV.U32 R3, RZ, RZ, R7 ;  /* 0x000000ffff038224 */ /* 0x000fca00078e0007 */
[----:B------:R-:W-:Y:S01]  /*10a60*/  @!PT LDS RZ, [RZ] ;  /* 0x00000000fffff984 */ /* 0x000fe20000000800 */
[----:B------:R-:W-:Y:S01]  /*10a70*/  @!PT LDS RZ, [RZ] ;  /* 0x00000000fffff984 */ /* 0x000fe20000000800 */
[----:B------:R-:W-:Y:S01]  /*10a80*/  @!PT LDS RZ, [RZ] ;  /* 0x00000000fffff984 */ /* 0x000fe20000000800 */
[----:B------:R0:W-:Y:S04]  /*10a90*/  @!P0 LDGSTS.E.BYPASS.LTC128B.128 [R20+0x14c00], desc[UR36][R2.64], !P2 ;  /* 0x14c0000002148fae */ /* 0x0001e8000d101d64 */
[----:B------:R0:W-:Y:S01]  /*10aa0*/  @!P0 LDGSTS.E.BYPASS.LTC128B.128 [R20+0x18c00], desc[UR36][R2.64+0x80], !P3 ;  /* 0x18c0008002148fae */ /* 0x0001e2000d901d64 */
[----:B------:R-:W-:-:S03]  /*10ab0*/  MOV R13, R0 ;  /* 0x00000000000d7202 */ /* 0x000fc60000000f00 */
[----:B------:R0:W-:Y:S04]  /*10ac0*/  @!P0 LDGSTS.E.BYPASS.LTC128B.128 [R20+0x1cc00], desc[UR36][R2.64+0x100], !P4 ;  /* 0x1cc0010002148fae */ /* 0x0001e8000e101d64 */
[----:B------:R0:W-:Y:S01]  /*10ad0*/  @!P0 LDGSTS.E.BYPASS.LTC128B.128 [R20+0x20c00], desc[UR36][R2.64+0x180], !P5 ;  /* 0x20c0018002148fae */ /* 0x0001e2000e901d64 */
[----:B------:R-:W-:Y:S01]  /*10ae0*/  ISETP.GE.AND P0, PT, R6, UR40, PT ;  /* 0x0000002806007c0c */ /* 0x000fe2000bf06270 */
[----:B------:R-:W-:-:S12]  /*10af0*/  IMAD.MOV.U32 R6, RZ, RZ, R14 ;  /* 0x000000ffff067224 */ /* 0x000fd800078e000e */
[----:B0-----:R-:W-:Y:S05]  /*10b00*/  WARPSYNC.COLLECTIVE R15, `(.L_x_113) ;  /* 0x000000000f087348 */ /* 0x001fea0003c00000 */
[----:B------:R1:W2:Y:S02]  /*10b10*/  SHFL.IDX P6, R14, R13, R12, R11 ;  /* 0x0000000c0d0e7389 */ /* 0x0002a400000c000b */
[----:B012---:R-:W-:Y:S01]  /*10b20*/  ENDCOLLECTIVE ;  /* 0x000000000000791b */ /* 0x007fe20003800000 */
.L_x_113:
[----:B------:R-:W-:Y:S02]  /*10b30*/  IMAD.MOV.U32 R13, RZ, RZ, R5 ;  /* 0x000000ffff0d7224 */ /* 0x000fe400078e0005 */
[----:B------:R-:W-:Y:S01]  /*10b40*/  IMAD.MOV.U32 R12, RZ, RZ, 0x3 ;  /* 0x00000003ff0c7424 */ /* 0x000fe200078e00ff */
[----:B------:R-:W-:-:S05]  /*10b50*/  @!P0 LEA R14, P1, R37, R14, 0x1 ;  /* 0x0000000e250e8211 */ /* 0x000fca00078208ff */
[----:B------:R-:W-:-:S08]  /*10b60*/  @!P0 IMAD.MOV.U32 R2, RZ, RZ, R14 ;  /* 0x000000ffff028224 */ /* 0x000fd000078e000e */
[----:B------:R-:W-:Y:S05]  /*10b70*/  WARPSYNC.COLLECTIVE R15, `(.L_x_114) ;  /* 0x000000000f087348 */ /* 0x000fea0003c00000 */
[----:B------:R0:W1:Y:S02]  /*10b80*/  SHFL.IDX P6, R14, R13, R12, R11 ;  /* 0x0000000c0d0e7389 */ /* 0x00006400000c000b */
[----:B01----:R-:W-:Y:S01]  /*10b90*/  ENDCOLLECTIVE ;  /* 0x000000000000791b */ /* 0x003fe20003800000 */
.L_x_114:
        /* <DEDUP_REMOVED lines=16> */
.L_x_115:
[----:B------:R-:W-:Y:S02]  /*10ca0*/  IMAD.MOV.U32 R13, RZ, RZ, R5 ;  /* 0x000000ffff0d7224 */ /* 0x000fe400078e0005 */
[----:B------:R-:W-:Y:S01]  /*10cb0*/  IMAD.MOV.U32 R12, RZ, RZ, 0x4 ;  /* 0x00000004ff0c7424 */ /* 0x000fe200078e00ff */
[----:B------:R-:W-:-:S05]  /*10cc0*/  @!P0 LEA R14, P1, R37, R14, 0x1 ;  /* 0x0000000e250e8211 */ /* 0x000fca00078208ff */
[----:B------:R-:W-:-:S08]  /*10cd0*/  @!P0 IMAD.MOV.U32 R2, RZ, RZ, R14 ;  /* 0x000000ffff028224 */ /* 0x000fd000078e000e */
[----:B------:R-:W-:Y:S05]  /*10ce0*/  WARPSYNC.COLLECTIVE R15, `(.L_x_116) ;  /* 0x000000000f087348 */ /* 0x000fea0003c00000 */
[----:B------:R0:W1:Y:S02]  /*10cf0*/  SHFL.IDX P6, R14, R13, R12, R11 ;  /* 0x0000000c0d0e7389 */ /* 0x00006400000c000b */
[----:B01----:R-:W-:Y:S01]  /*10d00*/  ENDCOLLECTIVE ;  /* 0x000000000000791b */ /* 0x003fe20003800000 */
.L_x_116:
        /* <DEDUP_REMOVED lines=16> */
.L_x_117:
[----:B------:R-:W-:Y:S02]  /*10e10*/  IMAD.MOV.U32 R13, RZ, RZ, R5 ;  /* 0x000000ffff0d7224 */ /* 0x000fe400078e0005 */
[----:B------:R-:W-:Y:S01]  /*10e20*/  IMAD.MOV.U32 R12, RZ, RZ, 0x5 ;  /* 0x00000005ff0c7424 */ /* 0x000fe200078e00ff */
[----:B------:R-:W-:-:S05]  /*10e30*/  @!P0 LEA R14, P1, R37, R14, 0x1 ;  /* 0x0000000e250e8211 */ /* 0x000fca00078208ff */
[----:B------:R-:W-:-:S08]  /*10e40*/  @!P0 IMAD.MOV.U32 R2, RZ, RZ, R14 ;  /* 0x000000ffff028224 */ /* 0x000fd000078e000e */
[----:B------:R-:W-:Y:S05]  /*10e50*/  WARPSYNC.COLLECTIVE R15, `(.L_x_118) ;  /* 0x000000000f087348 */ /* 0x000fea0003c00000 */
[----:B------:R0:W1:Y:S02]  /*10e60*/  SHFL.IDX P6, R14, R13, R12, R11 ;  /* 0x0000000c0d0e7389 */ /* 0x00006400000c000b */
[----:B01----:R-:W-:Y:S01]  /*10e70*/  ENDCOLLECTIVE ;  /* 0x000000000000791b */ /* 0x003fe20003800000 */
.L_x_118:
        /* <DEDUP_REMOVED lines=16> */
.L_x_119:
[----:B------:R-:W-:Y:S02]  /*10f80*/  IMAD.MOV.U32 R13, RZ, RZ, R5 ;  /* 0x000000ffff0d7224 */ /* 0x000fe400078e0005 */
[----:B------:R-:W-:Y:S01]  /*10f90*/  IMAD.MOV.U32 R12, RZ, RZ, 0x6 ;  /* 0x00000006ff0c7424 */ /* 0x000fe200078e00ff */
[----:B------:R-:W-:-:S05]  /*10fa0*/  @!P0 LEA R14, P1, R37, R14, 0x1 ;  /* 0x0000000e250e8211 */ /* 0x000fca00078208ff */
[----:B------:R-:W-:-:S08]  /*10fb0*/  @!P0 IMAD.MOV.U32 R2, RZ, RZ, R14 ;  /* 0x000000ffff028224 */ /* 0x000fd000078e000e */
[----:B------:R-:W-:Y:S05]  /*10fc0*/  WARPSYNC.COLLECTIVE R15, `(.L_x_120) ;  /* 0x000000000f087348 */ /* 0x000fea0003c00000 */
[----:B------:R0:W1:Y:S02]  /*10fd0*/  SHFL.IDX P6, R14, R13, R12, R11 ;  /* 0x0000000c0d0e7389 */ /* 0x00006400000c000b */
[----:B01----:R-:W-:Y:S01]  /*10fe0*/  ENDCOLLECTIVE ;  /* 0x000000000000791b */ /* 0x003fe20003800000 */
.L_x_120:
        /* <DEDUP_REMOVED lines=16> */
.L_x_121:
[----:B------:R-:W-:Y:S01]  /*110f0*/  MOV R13, R5 ;  /* 0x00000005000d7202 */ /* 0x000fe20000000f00 */
[----:B------:R-:W-:Y:S01]  /*11100*/  IMAD.MOV.U32 R12, RZ, RZ, 0x7 ;  /* 0x00000007ff0c7424 */ /* 0x000fe200078e00ff */
[----:B------:R-:W-:-:S05]  /*11110*/  @!P0 LEA R14, P1, R37, R14, 0x1 ;  /* 0x0000000e250e8211 */ /* 0x000fca00078208ff */
[----:B------:R-:W-:-:S08]  /*11120*/  @!P0 IMAD.MOV.U32 R2, RZ, RZ, R14 ;  /* 0x000000ffff028224 */ /* 0x000fd000078e000e */
[----:B------:R-:W-:Y:S05]  /*11130*/  WARPSYNC.COLLECTIVE R15, `(.L_x_122) ;  /* 0x000000000f087348 */ /* 0x000fea0003c00000 */
[----:B------:R0:W1:Y:S02]  /*11140*/  SHFL.IDX P6, R14, R13, R12, R11 ;  /* 0x0000000c0d0e7389 */ /* 0x00006400000c000b */
[----:B01----:R-:W-:Y:S01]  /*11150*/  ENDCOLLECTIVE ;  /* 0x000000000000791b */ /* 0x003fe20003800000 */
.L_x_122:
[----:B------:R-:W-:-:S04]  /*11160*/  @!P0 IMAD.X R7, RZ, RZ, R6, P1 ;  /* 0x000000ffff078224 */ /* 0x000fc800008e0606 */
[----:B------:R-:W-:-:S05]  /*11170*/  @!P0 IMAD.MOV.U32 R3, RZ, RZ, R7 ;  /* 0x000000ffff038224 */ /* 0x000fca00078e0007 */
[----:B------:R-:W-:Y:S01]  /*11180*/  @!PT LDS RZ, [RZ] ;  /* 0x00000000fffff984 */ /* 0x000fe20000000800 */
[----:B------:R-:W-:Y:S01]  /*11190*/  @!PT LDS RZ, [RZ] ;  /* 0x00000000fffff984 */ /* 0x000fe20000000800 */
[----:B------:R-:W-:Y:S01]  /*111a0*/  @!PT LDS RZ, [RZ] ;  /* 0x00000000fffff984 */ /* 0x000fe20000000800 */
[----:B------:R0:W-:Y:S01]  /*111b0*/  @!P0 LDGSTS.E.BYPASS.LTC128B.128 [R20+0x17400], desc[UR36][R2.64], !P2 ;  /* 0x1740000002148fae */ /* 0x0001e2000d101d64 */
[----:B------:R-:W-:-:S03]  /*111c0*/  IMAD.MOV.U32 R13, RZ, RZ, R0 ;  /* 0x000000ffff0d7224 */ /* 0x000fc600078e0000 */
[----:B------:R0:W-:Y:S04]  /*111d0*/  @!P0 LDGSTS.E.BYPASS.LTC128B.128 [R20+0x1b400], desc[UR36][R2.64+0x80], !P3 ;  /* 0x1b40008002148fae */ /* 0x0001e8000d901d64 */
[----:B------:R0:W-:Y:S04]  /*111e0*/  @!P0 LDGSTS.E.BYPASS.LTC128B.128 [R20+0x1f400], desc[UR36][R2.64+0x100], !P4 ;  /* 0x1f40010002148fae */ /* 0x0001e8000e101d64 */
[----:B------:R0:W-:Y:S01]  /*111f0*/  @!P0 LDGSTS.E.BYPASS.LTC128B.128 [R20+0x23400], desc[UR36][R2.64+0x180], !P5 ;  /* 0x2340018002148fae */ /* 0x0001e2000e901d64 */
[----:B------:R-:W-:-:S07]  /*11200*/  IMAD.MOV.U32 R6, RZ, RZ, R14 ;  /* 0x000000ffff067224 */ /* 0x000fce00078e000e */
[----:B0-----:R-:W-:Y:S05]  /*11210*/  WARPSYNC.COLLECTIVE R15, `(.L_x_123) ;  /* 0x000000000f087348 */ /* 0x001fea0003c00000 */
[----:B------:R1:W2:Y:S02]  /*11220*/  SHFL.IDX P6, R14, R13, R12, R11 ;  /* 0x0000000c0d0e7389 */ /* 0x0002a400000c000b */
[----:B012---:R-:W-:Y:S01]  /*11230*/  ENDCOLLECTIVE ;  /* 0x000000000000791b */ /* 0x007fe20003800000 */
.L_x_123:
[----:B------:R-:W-:Y:S05]  /*11240*/  BRA `(.L_x_124) ;  /* 0xffffffcc00e47947 */ /* 0x000fea000383ffff */
.L_x_56:
[----:B0-----:R-:W-:-:S04]  /*11250*/  MOV R3, UR39 ;  /* 0x0000002700037c02 */ /* 0x001fc80008000f00 */
[----:B------:R0:W1:Y:S03]  /*11260*/  SYNCS.PHASECHK.TRANS64.TRYWAIT P0, [R3+URZ+0x38820], R0 ;  /* 0x03882000030075a7 */ /* 0x000066000800017f */
[----:B-1----:R-:W-:Y:S05]  /*11270*/  @!P0 NANOSLEEP.SYNCS 0x989680 ;  /* 0x009896800000895d */ /* 0x002fea0003900000 */
[----:B------:R-:W1:Y:S02]  /*11280*/  @!P0 SYNCS.PHASECHK.TRANS64 P0, [R3+URZ+0x38820], R0 ;  /* 0x03882000030085a7 */ /* 0x000e64000800007f */
[----:B-1----:R-:W-:Y:S05]  /*11290*/  @!P0 BRA `(.L_x_56) ;  /* 0xfffffffc00ec8947 */ /* 0x002fea000383ffff */
[----:B------:R-:W-:Y:S05]  /*112a0*/  BRA `(.L_x_125) ;  /* 0xffffffd000247947 */ /* 0x000fea000383ffff */
.L_x_60:
[----:B0-----:R0:W1:Y:S02]  /*112b0*/  SYNCS.PHASECHK.TRANS64.TRYWAIT P0, [R7+URZ+0x38840], R0 ;  /* 0x03884000070075a7 */ /* 0x001064000800017f */
[----:B-1----:R-:W-:Y:S05]  /*112c0*/  @!P0 NANOSLEEP.SYNCS 0x989680 ;  /* 0x009896800000895d */ /* 0x002fea0003900000 */
[----:B------:R-:W1:Y:S02]  /*112d0*/  @!P0 SYNCS.PHASECHK.TRANS64 P0, [R7+URZ+0x38840], R0 ;  /* 0x03884000070085a7 */ /* 0x000e64000800007f */
[----:B-1----:R-:W-:Y:S05]  /*112e0*/  @!P0 BRA `(.L_x_60) ;  /* 0xfffffffc00f08947 */ /* 0x002fea000383ffff */
[----:B------:R-:W-:Y:S05]  /*112f0*/  BRA `(.L_x_126) ;  /* 0xffffffd000d47947 */ /* 0x000fea000383ffff */
.L_x_61:
[----:B------:R-:W-:Y:S01]  /*11300*/  BSSY B1, `(.L_x_127) ;  /* 0x0000008000017945 */ /* 0x000fe20003800000 */
[----:B------:R-:W-:Y:S01]  /*11310*/  IMAD.MOV.U32 R13, RZ, RZ, R23 ;  /* 0x000000ffff0d7224 */ /* 0x000fe200078e0017 */
[----:B------:R-:W-:Y:S01]  /*11320*/  MOV R15, 0xffffffff ;  /* 0xffffffff000f7802 */ /* 0x000fe20000000f00 */
[----:B------:R-:W-:Y:S02]  /*11330*/  IMAD.MOV.U32 R12, RZ, RZ, RZ ;  /* 0x000000ffff0c7224 */ /* 0x000fe400078e00ff */
[----:B------:R-:W-:-:S07]  /*11340*/  IMAD.MOV.U32 R11, RZ, RZ, 0x181f ;  /* 0x0000181fff0b7424 */ /* 0x000fce00078e00ff */
[----:B------:R-:W-:Y:S05]  /*11350*/  WARPSYNC.COLLECTIVE R15, `(.L_x_128) ;  /* 0x000000000f087348 */ /* 0x000fea0003c00000 */
[----:B------:R0:W1:Y:S02]  /*11360*/  SHFL.IDX P6, R14, R13, R12, R11 ;  /* 0x0000000c0d0e7389 */ /* 0x00006400000c000b */
[----:B01----:R-:W-:Y:S01]  /*11370*/  ENDCOLLECTIVE ;  /* 0x000000000000791b */ /* 0x003fe20003800000 */
.L_x_128:
[----:B------:R-:W-:Y:S05]  /*11380*/  BSYNC B1 ;  /* 0x0000000000017941 */ /* 0x000fea0003800000 */
.L_x_127:
[----:B------:R-:W-:Y:S01]  /*11390*/  IMAD.MOV.U32 R13, RZ, RZ, R9 ;  /* 0x000000ffff0d7224 */ /* 0x000fe200078e0009 */
[----:B------:R-:W-:Y:S01]  /*113a0*/  MOV R11, 0x181f ;  /* 0x0000181f000b7802 */ /* 0x000fe20000000f00 */
[----:B------:R-:W-:Y:S01]  /*113b0*/  IMAD.MOV.U32 R12, RZ, RZ, RZ ;  /* 0x000000ffff0c7224 */ /* 0x000fe200078e00ff */
[----:B------:R-:W-:Y:S01]  /*113c0*/  LEA R20, R20, UR39, 0x1 ;  /* 0x0000002714147c11 */ /* 0x000fe2000f8e08ff */
[----:B------:R-:W-:Y:S02]  /*113d0*/  IMAD.MOV.U32 R15, RZ, RZ, -0x1 ;  /* 0xffffffffff0f7424 */ /* 0x000fe400078e00ff */
[----:B------:R-:W-:Y:S02]  /*113e0*/  IMAD.MOV.U32 R3, RZ, RZ, R14 ;  /* 0x000000ffff037224 */ /* 0x000fe400078e000e */
[----:B------:R-:W-:-:S07]  /*113f0*/  IMAD.SHL.U32 R0, R37, 0x2, RZ ;  /* 0x0000000225007824 */ /* 0x000fce00078e00ff */
[----:B------:R-:W-:Y:S05]  /*11400*/  WARPSYNC.COLLECTIVE R15, `(.L_x_129) ;  /* 0x000000000f087348 */ /* 0x000fea0003c00000 */
[----:B------:R0:W1:Y:S02]  /*11410*/  SHFL.IDX P6, R14, R13, R12, R11 ;  /* 0x0000000c0d0e7389 */ /* 0x00006400000c000b */
[----:B01----:R-:W-:Y:S01]  /*11420*/  ENDCOLLECTIVE ;  /* 0x000000000000791b */ /* 0x003fe20003800000 */
.L_x_129:
[----:B------:R-:W-:Y:S01]  /*11430*/  MOV R13, R23 ;  /* 0x00000017000d7202 */ /* 0x000fe20000000f00 */
[----:B------:R-:W-:Y:S01]  /*11440*/  IMAD.MOV.U32 R12, RZ, RZ, 0x1 ;  /* 0x00000001ff0c7424 */ /* 0x000fe200078e00ff */
[----:B------:R-:W-:-:S13]  /*11450*/  IADD3 R2, P0, R14, R0, RZ ;  /* 0x000000000e027210 */ /* 0x000fda0007f1e0ff */
[----:B------:R-:W-:Y:S05]  /*11460*/  WARPSYNC.COLLECTIVE R15, `(.L_x_130) ;  /* 0x000000000f087348 */ /* 0x000fea0003c00000 */
[----:B------:R0:W1:Y:S02]  /*11470*/  SHFL.IDX P6, R14, R13, R12, R11 ;  /* 0x0000000c0d0e7389 */ /* 0x00006400000c000b */
[----:B01----:R-:W-:Y:S01]  /*11480*/  ENDCOLLECTIVE ;  /* 0x000000000000791b */ /* 0x003fe20003800000 */
.L_x_130:
[----:B------:R-:W-:-:S05]  /*11490*/  IMAD.X R3, RZ, RZ, R3, P0 ;  /* 0x000000ffff037224 */ /* 0x000fca00000e0603 */
[----:B------:R-:W-:Y:S01]  /*114a0*/  @!PT LDS RZ, [RZ] ;  /* 0x00000000fffff984 */ /* 0x000fe20000000800 */
[----:B------:R-:W-:Y:S01]  /*114b0*/  @!PT LDS RZ, [RZ] ;  /* 0x00000000fffff984 */ /* 0x000fe20000000800 */
[----:B------:R-:W-:Y:S01]  /*114c0*/  @!PT LDS RZ, [RZ] ;  /* 0x00000000fffff984 */ /* 0x000fe20000000800 */
[----:B------:R0:W-:Y:S04]  /*114d0*/  LDGSTS.E.BYPASS.LTC128B.128 [R20+0x24400], desc[UR36][R2.64], !P4 ;  /* 0x2440000002147fae */ /* 0x0001e8000e101d64 */
[----:B------:R0:W-:Y:S01]  /*114e0*/  LDGSTS.E.BYPASS.LTC128B.128 [R20+0x26c00], desc[UR36][R2.64+0x80], !P3 ;  /* 0x26c0008002147fae */ /* 0x0001e2000d901d64 */
[----:B------:R-:W-:-:S03]  /*114f0*/  IMAD.MOV.U32 R13, RZ, RZ, R9 ;  /* 0x000000ffff0d7224 */ /* 0x000fc600078e0009 */
[----:B------:R0:W-:Y:S04]  /*11500*/  LDGSTS.E.BYPASS.LTC128B.128 [R20+0x29400], desc[UR36][R2.64+0x100], !P2 ;  /* 0x2940010002147fae */ /* 0x0001e8000d101d64 */
[----:B------:R0:W-:Y:S01]  /*11510*/  LDGSTS.E.BYPASS.LTC128B.128 [R20+0x2bc00], desc[UR36][R2.64+0x180], !P1 ;  /* 0x2bc0018002147fae */ /* 0x0001e2000c901d64 */
[----:B------:R-:W-:-:S07]  /*11520*/  IMAD.MOV.U32 R35, RZ, RZ, R14 ;  /* 0x000000ffff237224 */ /* 0x000fce00078e000e */
[----:B0-----:R-:W-:Y:S05]  /*11530*/  WARPSYNC.COLLECTIVE R15, `(.L_x_131) ;  /* 0x000000000f087348 */ /* 0x001fea0003c00000 */
[----:B------:R1:W2:Y:S02]  /*11540*/  SHFL.IDX P6, R14, R13, R12, R11 ;  /* 0x0000000c0d0e7389 */ /* 0x0002a400000c000b */
[----:B012---:R-:W-:Y:S01]  /*11550*/  ENDCOLLECTIVE ;  /* 0x000000000000791b */ /* 0x007fe20003800000 */
.L_x_131:
[----:B------:R-:W-:Y:S02]  /*11560*/  IMAD.MOV.U32 R13, RZ, RZ, R23 ;  /* 0x000000ffff0d7224 */ /* 0x000fe400078e0017 */
[----:B------:R-:W-:Y:S01]  /*11570*/  IMAD.MOV.U32 R12, RZ, RZ, 0x2 ;  /* 0x00000002ff0c7424 */ /* 0x000fe200078e00ff */
[----:B------:R-:W-:-:S13]  /*11580*/  IADD3 R2, P0, R14, R0, RZ ;  /* 0x000000000e027210 */ /* 0x000fda0007f1e0ff */
[----:B------:R-:W-:Y:S05]  /*11590*/  WARPSYNC.COLLECTIVE R15, `(.L_x_132) ;  /* 0x000000000f087348 */ /* 0x000fea0003c00000 */
[----:B------:R0:W1:Y:S02]  /*115a0*/  SHFL.IDX P6, R14, R13, R12, R11 ;  /* 0x0000000c0d0e7389 */ /* 0x00006400000c000b */
[----:B01----:R-:W-:Y:S01]  /*115b0*/  ENDCOLLECTIVE ;  /* 0x000000000000791b */ /* 0x003fe20003800000 */
.L_x_132:
[----:B------:R-:W-:-:S05]  /*115c0*/  IADD3.X R3, RZ, R35, RZ, P0, !PT ;  /* 0x00000023ff037210 */ /* 0x000fca00007fe4ff */
[----:B------:R-:W-:Y:S01]  /*115d0*/  @!PT LDS RZ, [RZ] ;  /* 0x00000000fffff984 */ /* 0x000fe20000000800 */
[----:B------:R-:W-:Y:S01]  /*115e0*/  @!PT LDS RZ, [RZ] ;  /* 0x00000000fffff984 */ /* 0x000fe20000000800 */
[----:B------:R-:W-:Y:S01]  /*115f0*/  @!PT LDS RZ, [RZ] ;  /* 0x00000000fffff984 */ /* 0x000fe20000000800 */
[----:B------:R0:W-:Y:S04]  /*11600*/  LDGSTS.E.BYPASS.LTC128B.128 [R20+0x24c00], desc[UR36][R2.64], !P4 ;  /* 0x24c0000002147fae */ /* 0x0001e8000e101d64 */
[----:B------:R0:W-:Y:S01]  /*11610*/  LDGSTS.E.BYPASS.LTC128B.128 [R20+0x27400], desc[UR36][R2.64+0x80], !P3 ;  /* 0x2740008002147fae */ /* 0x0001e2000d901d64 */
[----:B------:R-:W-:-:S03]  /*11620*/  MOV R13, R9 ;  /* 0x00000009000d7202 */ /* 0x000fc60000000f00 */
[----:B------:R0:W-:Y:S04]  /*11630*/  LDGSTS.E.BYPASS.LTC128B.128 [R20+0x29c00], desc[UR36][R2.64+0x100], !P2 ;  /* 0x29c0010002147fae */ /* 0x0001e8000d101d64 */
[----:B------:R0:W-:Y:S01]  /*11640*/  LDGSTS.E.BYPASS.LTC128B.128 [R20+0x2c400], desc[UR36][R2.64+0x180], !P1 ;  /* 0x2c40018002147fae */ /* 0x0001e2000c901d64 */
[----:B------:R-:W-:-:S07]  /*11650*/  IMAD.MOV.U32 R35, RZ, RZ, R14 ;  /* 0x000000ffff237224 */ /* 0x000fce00078e000e */
[----:B0-----:R-:W-:Y:S05]  /*11660*/  WARPSYNC.COLLECTIVE R15, `(.L_x_133) ;  /* 0x000000000f087348 */ /* 0x001fea0003c00000 */
[----:B------:R1:W2:Y:S02]  /*11670*/  SHFL.IDX P6, R14, R13, R12, R11 ;  /* 0x0000000c0d0e7389 */ /* 0x0002a400000c000b */
[----:B012---:R-:W-:Y:S01]  /*11680*/  ENDCOLLECTIVE ;  /* 0x000000000000791b */ /* 0x007fe20003800000 */
.L_x_133:
[----:B------:R-:W-:Y:S02]  /*11690*/  IMAD.MOV.U32 R13, RZ, RZ, R23 ;  /* 0x000000ffff0d7224 */ /* 0x000fe400078e0017 */
[----:B------:R-:W-:Y:S01]  /*116a0*/  IMAD.MOV.U32 R12, RZ, RZ, 0x3 ;  /* 0x00000003ff0c7424 */ /* 0x000fe200078e00ff */
[----:B------:R-:W-:-:S13]  /*116b0*/  IADD3 R2, P0, R14, R0, RZ ;  /* 0x000000000e027210 */ /* 0x000fda0007f1e0ff */
[----:B------:R-:W-:Y:S05]  /*116c0*/  WARPSYNC.COLLECTIVE R15, `(.L_x_134) ;  /* 0x000000000f087348 */ /* 0x000fea0003c00000 */
[----:B------:R0:W1:Y:S02]  /*116d0*/  SHFL.IDX P6, R14, R13, R12, R11 ;  /* 0x0000000c0d0e7389 */ /* 0x00006400000c000b */
[----:B01----:R-:W-:Y:S01]  /*116e0*/  ENDCOLLECTIVE ;  /* 0x000000000000791b */ /* 0x003fe20003800000 */
.L_x_134:
        /* <DEDUP_REMOVED lines=9> */
[----:B------:R-:W-:-:S07]  /*11780*/  MOV R35, R14 ;  /* 0x0000000e00237202 */ /* 0x000fce0000000f00 */
[----:B0-----:R-:W-:Y:S05]  /*11790*/  WARPSYNC.COLLECTIVE R15, `(.L_x_135) ;  /* 0x000000000f087348 */ /* 0x001fea0003c00000 */
[----:B------:R1:W2:Y:S02]  /*117a0*/  SHFL.IDX P6, R14, R13, R12, R11 ;  /* 0x0000000c0d0e7389 */ /* 0x0002a400000c000b */
[----:B012---:R-:W-:Y:S01]  /*117b0*/  ENDCOLLECTIVE ;  /* 0x000000000000791b */ /* 0x007fe20003800000 */
.L_x_135:
[----:B------:R-:W-:Y:S01]  /*117c0*/  IMAD.MOV.U32 R13, RZ, RZ, R23 ;  /* 0x000000ffff0d7224 */ /* 0x000fe200078e0017 */
[----:B------:R-:W-:Y:S02]  /*117d0*/  MOV R12, 0x4 ;  /* 0x00000004000c7802 */ /* 0x000fe40000000f00 */
[----:B------:R-:W-:-:S13]  /*117e0*/  IADD3 R2, P0, R14, R0, RZ ;  /* 0x000000000e027210 */ /* 0x000fda0007f1e0ff */
[----:B------:R-:W-:Y:S05]  /*117f0*/  WARPSYNC.COLLECTIVE R15, `(.L_x_136) ;  /* 0x000000000f087348 */ /* 0x000fea0003c00000 */
[----:B------:R0:W1:Y:S02]  /*11800*/  SHFL.IDX P6, R14, R13, R12, R11 ;  /* 0x0000000c0d0e7389 */ /* 0x00006400000c000b */
[----:B01----:R-:W-:Y:S01]  /*11810*/  ENDCOLLECTIVE ;  /* 0x000000000000791b */ /* 0x003fe20003800000 */
.L_x_136:
        /* <DEDUP_REMOVED lines=13> */
.L_x_137:
[----:B------:R-:W-:Y:S05]  /*118f0*/  BRA `(.L_x_138) ;  /* 0xffffffd000547947 */ /* 0x000fea000383ffff */
.L_x_66:
[----:B0-----:R0:W1:Y:S02]  /*11900*/  SYNCS.PHASECHK.TRANS64.TRYWAIT P0, [R7+URZ+0x38860], R2 ;  /* 0x03886002070075a7 */ /* 0x001064000800017f */
[----:B-1----:R-:W-:Y:S05]  /*11910*/  @!P0 NANOSLEEP.SYNCS 0x989680 ;  /* 0x009896800000895d */ /* 0x002fea0003900000 */
[----:B------:R-:W1:Y:S02]  /*11920*/  @!P0 SYNCS.PHASECHK.TRANS64 P0, [R7+URZ+0x38860], R2 ;  /* 0x03886002070085a7 */ /* 0x000e64000800007f */
[----:B-1----:R-:W-:Y:S05]  /*11930*/  @!P0 BRA `(.L_x_66) ;  /* 0xfffffffc00f08947 */ /* 0x002fea000383ffff */
[----:B------:R-:W-:Y:S05]  /*11940*/  BRA `(.L_x_139) ;  /* 0xffffffd000bc7947 */ /* 0x000fea000383ffff */
.L_x_67:
[----:B------:R-:W-:Y:S01]  /*11950*/  BSSY B1, `(.L_x_140) ;  /* 0x0000008000017945 */ /* 0x000fe20003800000 */
[----:B------:R-:W-:Y:S01]  /*11960*/  IMAD.MOV.U32 R13, RZ, RZ, R18 ;  /* 0x000000ffff0d7224 */ /* 0x000fe200078e0012 */
[----:B------:R-:W-:Y:S01]  /*11970*/  MOV R12, RZ ;  /* 0x000000ff000c7202 */ /* 0x000fe20000000f00 */
[----:B------:R-:W-:Y:S02]  /*11980*/  IMAD.MOV.U32 R11, RZ, RZ, 0x181f ;  /* 0x0000181fff0b7424 */ /* 0x000fe400078e00ff */
[----:B------:R-:W-:-:S07]  /*11990*/  IMAD.MOV.U32 R15, RZ, RZ, -0x1 ;  /* 0xffffffffff0f7424 */ /* 0x000fce00078e00ff */
[----:B0-----:R-:W-:Y:S05]  /*119a0*/  WARPSYNC.COLLECTIVE R15, `(.L_x_141) ;  /* 0x000000000f087348 */ /* 0x001fea0003c00000 */
[----:B------:R1:W2:Y:S02]  /*119b0*/  SHFL.IDX P6, R14, R13, R12, R11 ;  /* 0x0000000c0d0e7389 */ /* 0x0002a400000c000b */
[----:B012---:R-:W-:Y:S01]  /*119c0*/  ENDCOLLECTIVE ;  /* 0x000000000000791b */ /* 0x007fe20003800000 */
.L_x_141:
[----:B------:R-:W-:Y:S05]  /*119d0*/  BSYNC B1 ;  /* 0x0000000000017941 */ /* 0x000fea0003800000 */
.L_x_140:
[----:B------:R-:W-:Y:S01]  /*119e0*/  MOV R13, R17 ;  /* 0x00000011000d7202 */ /* 0x000fe20000000f00 */
[----:B------:R-:W-:Y:S01]  /*119f0*/  IMAD.MOV.U32 R12, RZ, RZ, RZ ;  /* 0x000000ffff0c7224 */ /* 0x000fe200078e00ff */
[----:B------:R-:W-:Y:S01]  /*11a00*/  LEA R6, R6, UR39, 0x1 ;  /* 0x0000002706067c11 */ /* 0x000fe2000f8e08ff */
[----:B------:R-:W-:Y:S02]  /*11a10*/  IMAD.MOV.U32 R11, RZ, RZ, 0x181f ;  /* 0x0000181fff0b7424 */ /* 0x000fe400078e00ff */
[----:B------:R-:W-:Y:S02]  /*11a20*/  IMAD.MOV.U32 R15, RZ, RZ, -0x1 ;  /* 0xffffffffff0f7424 */ /* 0x000fe400078e00ff */
[----:B------:R-:W-:-:S07]  /*11a30*/  IMAD.MOV.U32 R3, RZ, RZ, R14 ;  /* 0x000000ffff037224 */ /* 0x000fce00078e000e */
[----:B------:R-:W-:Y:S05]  /*11a40*/  WARPSYNC.COLLECTIVE R15, `(.L_x_142) ;  /* 0x000000000f087348 */ /* 0x000fea0003c00000 */
[----:B------:R0:W1:Y:S02]  /*11a50*/  SHFL.IDX P6, R14, R13, R12, R11 ;  /* 0x0000000c0d0e7389 */ /* 0x00006400000c000b */
[----:B01----:R-:W-:Y:S01]  /*11a60*/  ENDCOLLECTIVE ;  /* 0x000000000000791b */ /* 0x003fe20003800000 */
.L_x_142:
[----:B------:R-:W-:Y:S02]  /*11a70*/  IMAD.MOV.U32 R13, RZ, RZ, R18 ;  /* 0x000000ffff0d7224 */ /* 0x000fe400078e0012 */
[----:B------:R-:W-:Y:S01]  /*11a80*/  IMAD.MOV.U32 R12, RZ, RZ, 0x1 ;  /* 0x00000001ff0c7424 */ /* 0x000fe200078e00ff */
[----:B------:R-:W-:-:S13]  /*11a90*/  IADD3 R2, P0, R14, R0, RZ ;  /* 0x000000000e027210 */ /* 0x000fda0007f1e0ff */
[----:B------:R-:W-:Y:S05]  /*11aa0*/  WARPSYNC.COLLECTIVE R15, `(.L_x_143) ;  /* 0x000000000f087348 */ /* 0x000fea0003c00000 */
[----:B------:R0:W1:Y:S02]  /*11ab0*/  SHFL.IDX P6, R14, R13, R12, R11 ;  /* 0x0000000c0d0e7389 */ /* 0x00006400000c000b */
[----:B01----:R-:W-:Y:S01]  /*11ac0*/  ENDCOLLECTIVE ;  /* 0x000000000000791b */ /* 0x003fe20003800000 */
.L_x_143:
[----:B------:R-:W-:Y:S02]  /*11ad0*/  IADD3.X R3, RZ, R3, RZ, P0, !PT ;  /* 0x00000003ff037210 */ /* 0x000fe400007fe4ff */
[----:B------:R-:W-:Y:S02]  /*11ae0*/  ISETP.LT.OR P0, PT, R9, 0x1, P4 ;  /* 0x000000010900780c */ /* 0x000fe40002701670 */
[----:B------:R-:W-:-:S11]  /*11af0*/  MOV R13, R17 ;  /* 0x00000011000d7202 */ /* 0x000fd60000000f00 */
        /* <DEDUP_REMOVED lines=8> */
[----:B------:R-:W-:-:S13]  /*11b80*/  ISETP.LT.OR P0, PT, R9, 0x1, P1 ;  /* 0x000000010900780c */ /* 0x000fda0000f01670 */
[----:B------:R0:W-:Y:S02]  /*11b90*/  LDGSTS.E.BYPASS.LTC128B.128 [R6+0x7c00], desc[UR36][R2.64+0x180], !P0 ;  /* 0x07c0018002067fae */ /* 0x0001e4000c101d64 */
[----:B0-----:R-:W-:-:S07]  /*11ba0*/  IMAD.MOV.U32 R3, RZ, RZ, R14 ;  /* 0x000000ffff037224 */ /* 0x001fce00078e000e */
[----:B------:R-:W-:Y:S05]  /*11bb0*/  WARPSYNC.COLLECTIVE R15, `(.L_x_144) ;  /* 0x000000000f087348 */ /* 0x000fea0003c00000 */
[----:B------:R0:W1:Y:S02]  /*11bc0*/  SHFL.IDX P6, R14, R13, R12, R11 ;  /* 0x0000000c0d0e7389 */ /* 0x00006400000c000b */
[----:B01----:R-:W-:Y:S01]  /*11bd0*/  ENDCOLLECTIVE ;  /* 0x000000000000791b */ /* 0x003fe20003800000 */
.L_x_144:
[----:B------:R-:W-:Y:S02]  /*11be0*/  IMAD.MOV.U32 R13, RZ, RZ, R18 ;  /* 0x000000ffff0d7224 */ /* 0x000fe400078e0012 */
[----:B------:R-:W-:Y:S01]  /*11bf0*/  IMAD.MOV.U32 R12, RZ, RZ, 0x2 ;  /* 0x00000002ff0c7424 */ /* 0x000fe200078e00ff */
[----:B------:R-:W-:-:S13]  /*11c00*/  IADD3 R2, P0, R14, R0, RZ ;  /* 0x000000000e027210 */ /* 0x000fda0007f1e0ff */
[----:B------:R-:W-:Y:S05]  /*11c10*/  WARPSYNC.COLLECTIVE R15, `(.L_x_145) ;  /* 0x000000000f087348 */ /* 0x000fea0003c00000 */
[----:B------:R0:W1:Y:S02]  /*11c20*/  SHFL.IDX P6, R14, R13, R12, R11 ;  /* 0x0000000c0d0e7389 */ /* 0x00006400000c000b */
[----:B01----:R-:W-:Y:S01]  /*11c30*/  ENDCOLLECTIVE ;  /* 0x000000000000791b */ /* 0x003fe20003800000 */
.L_x_145:
[----:B------:R-:W-:Y:S01]  /*11c40*/  IMAD.X R3, RZ, RZ, R3, P0 ;  /* 0x000000ffff037224 */ /* 0x000fe200000e0603 */
[----:B------:R-:W-:Y:S01]  /*11c50*/  ISETP.LT.OR P0, PT, R9, 0x11, P4 ;  /* 0x000000110900780c */ /* 0x000fe20002701670 */
[----:B------:R-:W-:-:S12]  /*11c60*/  IMAD.MOV.U32 R13, RZ, RZ, R17 ;  /* 0x000000ffff0d7224 */ /* 0x000fd800078e0011 */
        /* <DEDUP_REMOVED lines=10> */
[----:B0-----:R-:W-:-:S07]  /*11d10*/  MOV R3, R14 ;  /* 0x0000000e00037202 */ /* 0x001fce0000000f00 */
[----:B------:R-:W-:Y:S05]  /*11d20*/  WARPSYNC.COLLECTIVE R15, `(.L_x_146) ;  /* 0x000000000f087348 */ /* 0x000fea0003c00000 */
[----:B------:R0:W1:Y:S02]  /*11d30*/  SHFL.IDX P6, R14, R13, R12, R11 ;  /* 0x0000000c0d0e7389 */ /* 0x00006400000c000b */
[----:B01----:R-:W-:Y:S01]  /*11d40*/  ENDCOLLECTIVE ;  /* 0x000000000000791b */ /* 0x003fe20003800000 */
.L_x_146:
[----:B------:R-:W-:Y:S01]  /*11d50*/  IMAD.MOV.U32 R13, RZ, RZ, R18 ;  /* 0x000000ffff0d7224 */ /* 0x000fe200078e0012 */
[----:B------:R-:W-:Y:S02]  /*11d60*/  MOV R12, 0x3 ;  /* 0x00000003000c7802 */ /* 0x000fe40000000f00 */
[----:B------:R-:W-:-:S13]  /*11d70*/  IADD3 R2, P0, R14, R0, RZ ;  /* 0x000000000e027210 */ /* 0x000fda0007f1e0ff */
[----:B------:R-:W-:Y:S05]  /*11d80*/  WARPSYNC.COLLECTIVE R15, `(.L_x_147) ;  /* 0x000000000f087348 */ /* 0x000fea0003c00000 */
[----:B------:R0:W1:Y:S02]  /*11d90*/  SHFL.IDX P6, R14, R13, R12, R11 ;  /* 0x0000000c0d0e7389 */ /* 0x00006400000c000b */
[----:B01----:R-:W-:Y:S01]  /*11da0*/  ENDCOLLECTIVE ;  /* 0x000000000000791b */ /* 0x003fe20003800000 */
.L_x_147:
        /* <DEDUP_REMOVED lines=17> */
.L_x_148:
[----:B------:R-:W-:Y:S01]  /*11ec0*/  MOV R13, R18 ;  /* 0x00000012000d7202 */ /* 0x000fe20000000f00 */
[----:B------:R-:W-:Y:S01]  /*11ed0*/  IMAD.MOV.U32 R12, RZ, RZ, 0x4 ;  /* 0x00000004ff0c7424 */ /* 0x000fe200078e00ff */
[----:B------:R-:W-:-:S13]  /*11ee0*/  IADD3 R2, P0, R14, R0, RZ ;  /* 0x000000000e027210 */ /* 0x000fda0007f1e0ff */
[----:B------:R-:W-:Y:S05]  /*11ef0*/  WARPSYNC.COLLECTIVE R15, `(.L_x_149) ;  /* 0x000000000f087348 */ /* 0x000fea0003c00000 */
[----:B------:R0:W1:Y:S02]  /*11f00*/  SHFL.IDX P6, R14, R13, R12, R11 ;  /* 0x0000000c0d0e7389 */ /* 0x00006400000c000b */
[----:B01----:R-:W-:Y:S01]  /*11f10*/  ENDCOLLECTIVE ;  /* 0x000000000000791b */ /* 0x003fe20003800000 */
.L_x_149:
[----:B------:R-:W-:Y:S01]  /*11f20*/  IMAD.X R3, RZ, RZ, R3, P0 ;  /* 0x000000ffff037224 */ /* 0x000fe200000e0603 */
[----:B------:R-:W-:Y:S01]  /*11f30*/  ISETP.LT.OR P0, PT, R9, 0x31, P4 ;  /* 0x000000310900780c */ /* 0x000fe20002701670 */
[----:B------:R-:W-:-:S12]  /*11f40*/  IMAD.MOV.U32 R13, RZ, RZ, R17 ;  /* 0x000000ffff0d7224 */ /* 0x000fd800078e0011 */
[----:B------:R-:W-:Y:S01]  /*11f50*/  @!PT LDS RZ, [RZ] ;  /* 0x00000000fffff984 */ /* 0x000fe20000000800 */
[----:B------:R-:W-:Y:S01]  /*11f60*/  @!PT LDS RZ, [RZ] ;  /* 0x00000000fffff984 */ /* 0x000fe20000000800 */
[----:B------:R-:W-:Y:S01]  /*11f70*/  @!PT LDS RZ, [RZ] ;  /* 0x00000000fffff984 */ /* 0x000fe20000000800 */
[----:B------:R0:W-:Y:S01]  /*11f80*/  LDGSTS.E.BYPASS.LTC128B.128 [R6+0x1c00], desc[UR36][R2.64], !P0 ;  /* 0x01c0000002067fae */ /* 0x0001e2000c101d64 */
[----:B------:R-:W-:Y:S01]  /*11f90*/  ISETP.LT.OR P0, PT, R9, 0x31, P3 ;  /* 0x000000310900780c */ /* 0x000fe20001f01670 */
[----:B------:R-:W-:-:S12]  /*11fa0*/  IMAD.MOV.U32 R18, RZ, RZ, R14 ;  /* 0x000000ffff127224 */ /* 0x000fd800078e000e */
[----:B0-----:R-:W-:Y:S05]  /*11fb0*/  WARPSYNC.COLLECTIVE R15, `(.L_x_150) ;  /* 0x000000000f087348 */ /* 0x001fea0003c00000 */
[----:B------:R1:W2:Y:S02]  /*11fc0*/  SHFL.IDX P6, R14, R13, R12, R11 ;  /* 0x0000000c0d0e7389 */ /* 0x0002a400000c000b */
[----:B012---:R-:W-:Y:S01]  /*11fd0*/  ENDCOLLECTIVE ;  /* 0x000000000000791b */ /* 0x007fe20003800000 */
.L_x_150:
        /* <DEDUP_REMOVED lines=8> */
[----:B------:R-:W-:Y:S05]  /*12060*/  BRA `(.L_x_151) ;  /* 0xffffffcc00e47947 */ /* 0x000fea000383ffff */
.L_x_73:
[----:B0-----:R0:W1:Y:S02]  /*12070*/  SYNCS.PHASECHK.TRANS64.TRYWAIT P0, [R4+URZ+0x38860], R3 ;  /* 0x03886003040075a7 */ /* 0x001064000800017f */
[----:B-1----:R-:W-:Y:S05]  /*12080*/  @!P0 NANOSLEEP.SYNCS 0x989680 ;  /* 0x009896800000895d */ /* 0x002fea0003900000 */
[----:B------:R-:W1:Y:S02]  /*12090*/  @!P0 SYNCS.PHASECHK.TRANS64 P0, [R4+URZ+0x38860], R3 ;  /* 0x03886003040085a7 */ /* 0x000e64000800007f */
[----:B-1----:R-:W-:Y:S05]  /*120a0*/  @!P0 BRA `(.L_x_73) ;  /* 0xfffffffc00f08947 */ /* 0x002fea000383ffff */
[----:B------:R-:W-:Y:S05]  /*120b0*/  BRA `(.L_x_152) ;  /* 0xffffffd000c47947 */ /* 0x000fea000383ffff */
.L_x_74:
[----:B------:R-:W-:Y:S01]  /*120c0*/  BSSY B0, `(.L_x_153) ;  /* 0x0000008000007945 */ /* 0x000fe20003800000 */
[----:B------:R-:W-:Y:S01]  /*120d0*/  MOV R13, R18 ;  /* 0x00000012000d7202 */ /* 0x000fe20000000f00 */
[----:B------:R-:W-:Y:S02]  /*120e0*/  IMAD.MOV.U32 R12, RZ, RZ, RZ ;  /* 0x000000ffff0c7224 */ /* 0x000fe400078e00ff */
[----:B------:R-:W-:Y:S02]  /*120f0*/  IMAD.MOV.U32 R11, RZ, RZ, 0x181f ;  /* 0x0000181fff0b7424 */ /* 0x000fe400078e00ff */
[----:B------:R-:W-:-:S07]  /*12100*/  IMAD.MOV.U32 R15, RZ, RZ, -0x1 ;  /* 0xffffffffff0f7424 */ /* 0x000fce00078e00ff */
[----:B0-----:R-:W-:Y:S05]  /*12110*/  WARPSYNC.COLLECTIVE R15, `(.L_x_154) ;  /* 0x000000000f087348 */ /* 0x001fea0003c00000 */
[----:B------:R1:W2:Y:S02]  /*12120*/  SHFL.IDX P6, R14, R13, R12, R11 ;  /* 0x0000000c0d0e7389 */ /* 0x0002a400000c000b */
[----:B012---:R-:W-:Y:S01]  /*12130*/  ENDCOLLECTIVE ;  /* 0x000000000000791b */ /* 0x007fe20003800000 */
.L_x_154:
[----:B------:R-:W-:Y:S05]  /*12140*/  BSYNC B0 ;  /* 0x0000000000007941 */ /* 0x000fea0003800000 */
.L_x_153:
[----:B------:R-:W-:Y:S01]  /*12150*/  IMAD.MOV.U32 R13, RZ, RZ, R17 ;  /* 0x000000ffff0d7224 */ /* 0x000fe200078e0011 */
[----:B------:R-:W-:Y:S01]  /*12160*/  MOV R15, 0xffffffff ;  /* 0xffffffff000f7802 */ /* 0x000fe20000000f00 */
[----:B------:R-:W-:Y:S01]  /*12170*/  IMAD.MOV.U32 R12, RZ, RZ, RZ ;  /* 0x000000ffff0c7224 */ /* 0x000fe200078e00ff */
[----:B------:R-:W-:Y:S01]  /*12180*/  MOV R0, R14 ;  /* 0x0000000e00007202 */ /* 0x000fe20000000f00 */
[----:B------:R-:W-:Y:S02]  /*12190*/  IMAD.MOV.U32 R11, RZ, RZ, 0x181f ;  /* 0x0000181fff0b7424 */ /* 0x000fe400078e00ff */
[----:B------:R-:W-:-:S07]  /*121a0*/  IMAD.SHL.U32 R6, R37, 0x2, RZ ;  /* 0x0000000225067824 */ /* 0x000fce00078e00ff */
[----:B------:R-:W-:Y:S05]  /*121b0*/  WARPSYNC.COLLECTIVE R15, `(.L_x_155) ;  /* 0x000000000f087348 */ /* 0x000fea0003c00000 */
[----:B------:R0:W1:Y:S02]  /*121c0*/  SHFL.IDX P6, R14, R13, R12, R11 ;  /* 0x0000000c0d0e7389 */ /* 0x00006400000c000b */
[----:B01----:R-:W-:Y:S01]  /*121d0*/  ENDCOLLECTIVE ;  /* 0x000000000000791b */ /* 0x003fe20003800000 */
.L_x_155:
[----:B------:R-:W-:Y:S01]  /*121e0*/  IMAD.MOV.U32 R13, RZ, RZ, R18 ;  /* 0x000000ffff0d7224 */ /* 0x000fe200078e0012 */
[----:B------:R-:W-:Y:S02]  /*121f0*/  MOV R12, 0x1 ;  /* 0x00000001000c7802 */ /* 0x000fe40000000f00 */
[----:B------:R-:W-:-:S13]  /*12200*/  IADD3 R2, P0, R14, R6, RZ ;  /* 0x000000060e027210 */ /* 0x000fda0007f1e0ff */
[----:B------:R-:W-:Y:S05]  /*12210*/  WARPSYNC.COLLECTIVE R15, `(.L_x_156) ;  /* 0x000000000f087348 */ /* 0x000fea0003c00000 */
[----:B------:R0:W1:Y:S02]  /*12220*/  SHFL.IDX P6, R14, R13, R12, R11 ;  /* 0x0000000c0d0e7389 */ /* 0x00006400000c000b */
[----:B01----:R-:W-:Y:S01]  /*12230*/  ENDCOLLECTIVE ;  /* 0x000000000000791b */ /* 0x003fe20003800000 */
.L_x_156:
[----:B------:R-:W-:Y:S01]  /*12240*/  IMAD.X R3, RZ, RZ, R0, P0 ;  /* 0x000000ffff037224 */ /* 0x000fe200000e0600 */
[----:B------:R-:W-:Y:S02]  /*12250*/  ISETP.LT.OR P0, PT, R5, 0x1, P4 ;  /* 0x000000010500780c */ /* 0x000fe40002701670 */
[----:B------:R-:W-:Y:S01]  /*12260*/  LEA R0, R7, UR39, 0x1 ;  /* 0x0000002707007c11 */ /* 0x000fe2000f8e08ff */
[----:B------:R-:W-:-:S10]  /*12270*/  IMAD.MOV.U32 R13, RZ, RZ, R17 ;  /* 0x000000ffff0d7224 */ /* 0x000fd400078e0011 */
        /* <DEDUP_REMOVED lines=9> */
.L_x_157:
[----:B------:R-:W-:Y:S01]  /*12310*/  @!PT LDS RZ, [RZ] ;  /* 0x00000000fffff984 */ /* 0x000fe20000000800 */
[----:B------:R-:W-:Y:S01]  /*12320*/  @!PT LDS RZ, [RZ] ;  /* 0x00000000fffff984 */ /* 0x000fe20000000800 */
[----:B------:R-:W-:Y:S01]  /*12330*/  @!PT LDS RZ, [RZ] ;  /* 0x00000000fffff984 */ /* 0x000fe20000000800 */
[----:B------:R-:W-:Y:S01]  /*12340*/  LDGSTS.E.BYPASS.LTC128B.128 [R0+0x2c00], desc[UR36][R2.64+0x80], !P0 ;  /* 0x02c0008002007fae */ /* 0x000fe2000c101d64 */
[----:B------:R-:W-:Y:S02]  /*12350*/  ISETP.LT.OR P0, PT, R5, 0x1, P2 ;  /* 0x000000010500780c */ /* 0x000fe40001701670 */
[----:B------:R-:W-:Y:S01]  /*12360*/  MOV R13, R18 ;  /* 0x00000012000d7202 */ /* 0x000fe20000000f00 */
[----:B------:R-:W-:-:S10]  /*12370*/  IMAD.MOV.U32 R12, RZ, RZ, 0x2 ;  /* 0x00000002ff0c7424 */ /* 0x000fd400078e00ff */
[----:B------:R-:W-:Y:S01]  /*12380*/  LDGSTS.E.BYPASS.LTC128B.128 [R0+0x5400], desc[UR36][R2.64+0x100], !P0 ;  /* 0x0540010002007fae */ /* 0x000fe2000c101d64 */
[----:B------:R-:W-:-:S13]  /*12390*/  ISETP.LT.OR P0, PT, R5, 0x1, P1 ;  /* 0x000000010500780c */ /* 0x000fda0000f01670 */
[----:B------:R0:W-:Y:S02]  /*123a0*/  LDGSTS.E.BYPASS.LTC128B.128 [R0+0x7c00], desc[UR36][R2.64+0x180], !P0 ;  /* 0x07c0018002007fae */ /* 0x0001e4000c101d64 */
[----:B0-----:R-:W-:-:S13]  /*123b0*/  IADD3 R2, P0, R14, R6, RZ ;  /* 0x000000060e027210 */ /* 0x001fda0007f1e0ff */
[----:B------:R-:W-:Y:S05]  /*123c0*/  WARPSYNC.COLLECTIVE R15, `(.L_x_158) ;  /* 0x000000000f087348 */ /* 0x000fea0003c00000 */
[----:B------:R0:W1:Y:S02]  /*123d0*/  SHFL.IDX P6, R14, R13, R12, R11 ;  /* 0x0000000c0d0e7389 */ /* 0x00006400000c000b */
[----:B01----:R-:W-:Y:S01]  /*123e0*/  ENDCOLLECTIVE ;  /* 0x000000000000791b */ /* 0x003fe20003800000 */
.L_x_158:
        /* <DEDUP_REMOVED lines=12> */
.L_x_159:
[----:B------:R-:W-:Y:S01]  /*124b0*/  @!PT LDS RZ, [RZ] ;  /* 0x00000000fffff984 */ /* 0x000fe20000000800 */
[----:B------:R-:W-:Y:S01]  /*124c0*/  @!PT LDS RZ, [RZ] ;  /* 0x00000000fffff984 */ /* 0x000fe20000000800 */
[----:B------:R-:W-:Y:S01]  /*124d0*/  @!PT LDS RZ, [RZ] ;  /* 0x00000000fffff984 */ /* 0x000fe20000000800 */
[----:B------:R-:W-:Y:S01]  /*124e0*/  LDGSTS.E.BYPASS.LTC128B.128 [R0+0x3400], desc[UR36][R2.64+0x80], !P0 ;  /* 0x0340008002007fae */ /* 0x000fe2000c101d64 */
[----:B------:R-:W-:Y:S01]  /*124f0*/  ISETP.LT.OR P0, PT, R5, 0x11, P2 ;  /* 0x000000110500780c */ /* 0x000fe20001701670 */
[----:B------:R-:W-:Y:S02]  /*12500*/  IMAD.MOV.U32 R13, RZ, RZ, R18 ;  /* 0x000000ffff0d7224 */ /* 0x000fe400078e0012 */
        /* <DEDUP_REMOVED lines=8> */
.L_x_160:
[----:B------:R-:W-:Y:S02]  /*12590*/  IADD3.X R3, RZ, R7, RZ, P0, !PT ;  /* 0x00000007ff037210 */ /* 0x000fe400007fe4ff */
[----:B------:R-:W-:Y:S02]  /*125a0*/  ISETP.LT.OR P0, PT, R5, 0x21, P4 ;  /* 0x000000210500780c */ /* 0x000fe40002701670 */
[----:B------:R-:W-:-:S11]  /*125b0*/  MOV R13, R17 ;  /* 0x00000011000d7202 */ /* 0x000fd60000000f00 */
        /* <DEDUP_REMOVED lines=9> */
.L_x_161:
        /* <DEDUP_REMOVED lines=14> */
.L_x_162:
[----:B------:R-:W-:Y:S01]  /*12730*/  IMAD.X R3, RZ, RZ, R7, P0 ;  /* 0x000000ffff037224 */ /* 0x000fe200000e0607 */
[----:B------:R-:W-:Y:S01]  /*12740*/  ISETP.LT.OR P0, PT, R5, 0x31, P4 ;  /* 0x000000310500780c */ /* 0x000fe20002701670 */
[----:B------:R-:W-:-:S12]  /*12750*/  IMAD.MOV.U32 R13, RZ, RZ, R17 ;  /* 0x000000ffff0d7224 */ /* 0x000fd800078e0011 */
[----:B------:R-:W-:Y:S01]  /*12760*/  @!PT LDS RZ, [RZ] ;  /* 0x00000000fffff984 */ /* 0x000fe20000000800 */
[----:B------:R-:W-:Y:S01]  /*12770*/  @!PT LDS RZ, [RZ] ;  /* 0x00000000fffff984 */ /* 0x000fe20000000800 */
[----:B------:R-:W-:Y:S01]  /*12780*/  @!PT LDS RZ, [RZ] ;  /* 0x00000000fffff984 */ /* 0x000fe20000000800 */
[----:B------:R0:W-:Y:S01]  /*12790*/  LDGSTS.E.BYPASS.LTC128B.128 [R0+0x1c00], desc[UR36][R2.64], !P0 ;  /* 0x01c0000002007fae */ /* 0x0001e2000c101d64 */
[----:B------:R-:W-:Y:S02]  /*127a0*/  ISETP.LT.OR P0, PT, R5, 0x31, P3 ;  /* 0x000000310500780c */ /* 0x000fe40001f01670 */
[----:B------:R-:W-:-:S11]  /*127b0*/  MOV R18, R14 ;  /* 0x0000000e00127202 */ /* 0x000fd60000000f00 */
[----:B0-----:R-:W-:Y:S05]  /*127c0*/  WARPSYNC.COLLECTIVE R15, `(.L_x_163) ;  /* 0x000000000f087348 */ /* 0x001fea0003c00000 */
[----:B------:R1:W2:Y:S02]  /*127d0*/  SHFL.IDX P6, R14, R13, R12, R11 ;  /* 0x0000000c0d0e7389 */ /* 0x0002a400000c000b */
[----:B012---:R-:W-:Y:S01]  /*127e0*/  ENDCOLLECTIVE ;  /* 0x000000000000791b */ /* 0x007fe20003800000 */
.L_x_163:
        /* <DEDUP_REMOVED lines=9> */
.L_x_79:
[----:B0-----:R0:W1:Y:S02]  /*12880*/  SYNCS.PHASECHK.TRANS64.TRYWAIT P0, [R5+URZ+0x38820], R0 ;  /* 0x03882000050075a7 */ /* 0x001064000800017f */
[----:B-1----:R-:W-:Y:S05]  /*12890*/  @!P0 NANOSLEEP.SYNCS 0x989680 ;  /* 0x009896800000895d */ /* 0x002fea0003900000 */
[----:B------:R-:W1:Y:S02]  /*128a0*/  @!P0 SYNCS.PHASECHK.TRANS64 P0, [R5+URZ+0x38820], R0 ;  /* 0x03882000050085a7 */ /* 0x000e64000800007f */
[----:B-1----:R-:W-:Y:S05]  /*128b0*/  @!P0 BRA `(.L_x_79) ;  /* 0xfffffffc00f08947 */ /* 0x002fea000383ffff */
[----:B------:R-:W-:Y:S05]  /*128c0*/  BRA `(.L_x_165) ;  /* 0xffffffd0006c7947 */ /* 0x000fea000383ffff */
.L_x_80:
[----:B------:R-:W1:Y:S01]  /*128d0*/  S2R R2, SR_TID.X ;  /* 0x0000000000027919 */ /* 0x000e620000002100 */
[----:B------:R-:W-:Y:S01]  /*128e0*/  BSSY B0, `(.L_x_166) ;  /* 0x000000a000007945 */ /* 0x000fe20003800000 */
[----:B------:R-:W-:Y:S01]  /*128f0*/  IMAD.MOV.U32 R12, RZ, RZ, RZ ;  /* 0x000000ffff0c7224 */ /* 0x000fe200078e00ff */
[----:B------:R-:W-:Y:S01]  /*12900*/  MOV R11, 0x1f ;  /* 0x0000001f000b7802 */ /* 0x000fe20000000f00 */
[----:B------:R-:W-:Y:S01]  /*12910*/  IMAD.MOV.U32 R15, RZ, RZ, -0x1 ;  /* 0xffffffffff0f7424 */ /* 0x000fe200078e00ff */
[----:B-1----:R-:W-:-:S04]  /*12920*/  SHF.R.U32.HI R2, RZ, 0x5, R2 ;  /* 0x00000005ff027819 */ /* 0x002fc80000011602 */
[----:B------:R-:W-:-:S05]  /*12930*/  LOP3.LUT R2, R2, 0x3, RZ, 0xc0, !PT ;  /* 0x0000000302027812 */ /* 0x000fca00078ec0ff */
[----:B------:R-:W-:-:S07]  /*12940*/  IMAD.MOV.U32 R13, RZ, RZ, R2 ;  /* 0x000000ffff0d7224 */ /* 0x000fce00078e0002 */
[----:B0-----:R-:W-:Y:S05]  /*12950*/  WARPSYNC.COLLECTIVE R15, `(.L_x_167) ;  /* 0x000000000f087348 */ /* 0x001fea0003c00000 */
[----:B------:R1:W2:Y:S02]  /*12960*/  SHFL.IDX P6, R14, R13, R12, R11 ;  /* 0x0000000c0d0e7389 */ /* 0x0002a400000c000b */
[----:B012---:R-:W-:Y:S01]  /*12970*/  ENDCOLLECTIVE ;  /* 0x000000000000791b */ /* 0x007fe20003800000 */
.L_x_167:
[----:B------:R-:W-:Y:S05]  /*12980*/  BSYNC B0 ;  /* 0x0000000000007941 */ /* 0x000fea0003800000 */
.L_x_166:
[----:B------:R-:W-:Y:S05]  /*12990*/  BRA `(.L_x_168) ;  /* 0xffffffd000547947 */ /* 0x000fea000383ffff */
.L_x_83:
[----:B------:R-:W-:Y:S01]  /*129a0*/  BSSY B1, `(.L_x_169) ;  /* 0x0000006000017945 */ /* 0x000fe20003800000 */
[----:B------:R-:W-:-:S07]  /*129b0*/  IMAD.MOV.U32 R15, RZ, RZ, -0x1 ;  /* 0xffffffffff0f7424 */ /* 0x000fce00078e00ff */
[----:B0-----:R-:W-:Y:S05]  /*129c0*/  WARPSYNC.COLLECTIVE R15, `(.L_x_170) ;  /* 0x000000000f0c7348 */ /* 0x001fea0003c00000 */
[----:B------:R-:W-:Y:S02]  /*129d0*/  ELECT P6, UR62, PT ;  /* 0x00000000003e782f */ /* 0x000fe400038c0000 */
[----:B------:R-:W-:Y:S01]  /*129e0*/  MOV R14, UR62 ;  /* 0x0000003e000e7c02 */ /* 0x000fe20008000f00 */
[----:B0-----:R-:W-:Y:S10]  /*129f0*/  ENDCOLLECTIVE ;  /* 0x000000000000791b */ /* 0x001ff40003800000 */
.L_x_170:
[----:B------:R-:W-:Y:S05]  /*12a00*/  BSYNC B1 ;  /* 0x0000000000017941 */ /* 0x000fea0003800000 */
.L_x_169:
[----:B------:R-:W-:Y:S05]  /*12a10*/  BRA `(.L_x_171) ;  /* 0xffffffd0004c7947 */ /* 0x000fea000383ffff */
.L_x_85:
[----:B0-----:R0:W1:Y:S02]  /*12a20*/  SYNCS.PHASECHK.TRANS64.TRYWAIT P1, [R3+URZ+0x38840], R2 ;  /* 0x03884002030075a7 */ /* 0x001064000802017f */
[----:B-1----:R-:W-:Y:S05]  /*12a30*/  @!P1 NANOSLEEP.SYNCS 0x989680 ;  /* 0x009896800000995d */ /* 0x002fea0003900000 */
[----:B------:R-:W1:Y:S02]  /*12a40*/  @!P1 SYNCS.PHASECHK.TRANS64 P1, [R3+URZ+0x38840], R2 ;  /* 0x03884002030095a7 */ /* 0x000e64000802007f */
[----:B-1----:R-:W-:Y:S05]  /*12a50*/  @!P1 BRA `(.L_x_85) ;  /* 0xfffffffc00f09947 */ /* 0x002fea000383ffff */
[----:B------:R-:W-:Y:S05]  /*12a60*/  BRA `(.L_x_172) ;  /* 0xffffffd000747947 */ /* 0x000fea000383ffff */
.L_x_87:
[----:B-1----:R1:W2:Y:S02]  /*12a70*/  SYNCS.PHASECHK.TRANS64.TRYWAIT P1, [R5+URZ+0x38840], R0 ;  /* 0x03884000050075a7 */ /* 0x0022a4000802017f */
[----:B--2---:R-:W-:Y:S05]  /*12a80*/  @!P1 NANOSLEEP.SYNCS 0x989680 ;  /* 0x009896800000995d */ /* 0x004fea0003900000 */
[----:B------:R-:W2:Y:S02]  /*12a90*/  @!P1 SYNCS.PHASECHK.TRANS64 P1, [R5+URZ+0x38840], R0 ;  /* 0x03884000050095a7 */ /* 0x000ea4000802007f */
[----:B--2---:R-:W-:Y:S05]  /*12aa0*/  @!P1 BRA `(.L_x_87) ;  /* 0xfffffffc00f09947 */ /* 0x004fea000383ffff */
[----:B------:R-:W-:Y:S05]  /*12ab0*/  BRA `(.L_x_173) ;  /* 0xffffffd000807947 */ /* 0x000fea000383ffff */
.L_x_89:
[----:B--2---:R2:W3:Y:S02]  /*12ac0*/  SYNCS.PHASECHK.TRANS64.TRYWAIT P1, [R3+URZ+0x38860], R2 ;  /* 0x03886002030075a7 */ /* 0x0044e4000802017f */
[----:B---3--:R-:W-:Y:S05]  /*12ad0*/  @!P1 NANOSLEEP.SYNCS 0x989680 ;  /* 0x009896800000995d */ /* 0x008fea0003900000 */
[----:B------:R-:W3:Y:S02]  /*12ae0*/  @!P1 SYNCS.PHASECHK.TRANS64 P1, [R3+URZ+0x38860], R2 ;  /* 0x03886002030095a7 */ /* 0x000ee4000802007f */
[----:B---3--:R-:W-:Y:S05]  /*12af0*/  @!P1 BRA `(.L_x_89) ;  /* 0xfffffffc00f09947 */ /* 0x008fea000383ffff */
[----:B------:R-:W-:Y:S05]  /*12b00*/  BRA `(.L_x_174) ;  /* 0xffffffd0007c7947 */ /* 0x000fea000383ffff */
.L_x_175:
[----:B------:R-:W-:-:S00]  /*12b10*/  BRA `(.L_x_175) ;  /* 0xfffffffc00fc7947 */ /* 0x000fc0000383ffff */
[----:B------:R-:W-:-:S00]  /*12b20*/  NOP ;  /* 0x0000000000007918 */ /* 0x000fc00000000000 */
        /* <DEDUP_REMOVED lines=13> */
.L_x_15836:


//--------------------- .text._ZN7cutlass13device_kernelIN5flash11enable_sm90INS1_16FlashAttnFwdSm90INS1_25CollectiveMainloopFwdSm90ILi2EN4cute5tupleIJNS5_1CILi1EEES8_S8_EEENS6_IJNS7_ILi128EEENS7_ILi80EEENS7_ILi256EEEEEELi256ENS_6half_tEfNS_4arch4Sm90ELb0ELb0ELb0ELb1ELb1ELb0ELb0ELb1ELb1ELb1ELb0ELb0EEENS1_21CollectiveEpilogueFwdINS6_IJSA_SC_SB_EEES9_SE_SG_Li256ELb1ELb1ELb0ELb0EEENS1_36VarlenDynamicPersistentTileSchedulerILi128ELi80ELi256ELi128ELb0ELb1ELb1ELb0ELb1ELb1EEEEEEEEEvNT_6ParamsE --------------------------
	.section	.text._ZN7cutlass13device_kernelIN5flash11enable_sm90INS1_16FlashAttnFwdSm90INS1_25CollectiveMainloopFwdSm90ILi2EN4cute5tupleIJNS5_1CILi1EEES8_S8_EEENS6_IJNS7_ILi128EEENS7_ILi80EEENS7_ILi256EEEEEELi256ENS_6half_tEfNS_4arch4Sm90ELb0ELb0ELb0ELb1ELb1ELb0ELb0ELb1ELb1ELb1ELb0ELb0EEENS1_21CollectiveEpilogueFwdINS6_IJSA_SC_SB_EEES9_SE_SG_Li256ELb1ELb1ELb0ELb0EEENS1_36VarlenDynamicPersistentTileSchedulerILi128ELi80ELi256ELi128ELb0ELb1ELb1ELb0ELb1ELb1EEEEEEEEEvNT_6ParamsE,"ax",@progbits
	.align	128
.text._ZN7cutlass13device_kernelIN5flash11enable_sm90INS1_16FlashAttnFwdSm90INS1_25CollectiveMainloopFwdSm90ILi2EN4cute5tupleIJNS5_1CILi1EEES8_S8_EEENS6_IJNS7_ILi128EEENS7_ILi80EEENS7_ILi256EEEEEELi256ENS_6half_tEfNS_4arch4Sm90ELb0ELb0ELb0ELb1ELb1ELb0ELb0ELb1ELb1ELb1ELb0ELb0EEENS1_21CollectiveEpilogueFwdINS6_IJSA_SC_SB_EEES9_SE_SG_Li256ELb1ELb1ELb0ELb0EEENS1_36VarlenDynamicPersistentTileSchedulerILi128ELi80ELi256ELi128ELb0ELb1ELb1ELb0ELb1ELb1EEEEEEEEEvNT_6ParamsE:
        .type           _ZN7cutlass13device_kernelIN5flash11enable_sm90INS1_16FlashAttnFwdSm90INS1_25CollectiveMainloopFwdSm90ILi2EN4cute5tupleIJNS5_1CILi1EEES8_S8_EEENS6_IJNS7_ILi128EEENS7_ILi80EEENS7_ILi256EEEEEELi256ENS_6half_tEfNS_4arch4Sm90ELb0ELb0ELb0ELb1ELb1ELb0ELb0ELb1ELb1ELb1ELb0ELb0EEENS1_21CollectiveEpilogueFwdINS6_IJSA_SC_SB_EEES9_SE_SG_Li256ELb1ELb1ELb0ELb0EEENS1_36VarlenDynamicPersistentTileSchedulerILi128ELi80ELi256ELi128ELb0ELb1ELb1ELb0ELb1ELb1EEEEEEEEEvNT_6ParamsE,@function
        .size           _ZN7cutlass13device_kernelIN5flash11enable_sm90INS1_16FlashAttnFwdSm90INS1_25CollectiveMainloopFwdSm90ILi2EN4cute5tupleIJNS5_1CILi1EEES8_S8_EEENS6_IJNS7_ILi128EEENS7_ILi80EEENS7_ILi256EEEEEELi256ENS_6half_tEfNS_4arch4Sm90ELb0ELb0ELb0ELb1ELb1ELb0ELb0ELb1ELb1ELb1ELb0ELb0EEENS1_21CollectiveEpilogueFwdINS6_IJSA_SC_SB_EEES9_SE_SG_Li256ELb1ELb1ELb0ELb0EEENS1_36VarlenDynamicPersistentTileSchedulerILi128ELi80ELi256ELi128ELb0ELb1ELb1ELb0ELb1ELb1EEEEEEEEEvNT_6ParamsE,(.L_x_15837 - _ZN7cutlass13device_kernelIN5flash11enable_sm90INS1_16FlashAttnFwdSm90INS1_25CollectiveMainloopFwdSm90ILi2EN4cute5tupleIJNS5_1CILi1EEES8_S8_EEENS6_IJNS7_ILi128EEENS7_ILi80EEENS7_ILi256EEEEEELi256ENS_6half_tEfNS_4arch4Sm90ELb0ELb0ELb0ELb1ELb1ELb0ELb0ELb1ELb1ELb1ELb0ELb0EEENS1_21CollectiveEpilogueFwdINS6_IJSA_SC_SB_EEES9_SE_SG_Li256ELb1ELb1ELb0ELb0EEENS1_36VarlenDynamicPersistentTileSchedulerILi128ELi80ELi256ELi128ELb0ELb1ELb1ELb0ELb1ELb1EEEEEEEEEvNT_6ParamsE)
        .other          _ZN7cutlass13device_kernelIN5flash11enable_sm90INS1_16FlashAttnFwdSm90INS1_25CollectiveMainloopFwdSm90ILi2EN4cute5tupleIJNS5_1CILi1EEES8_S8_EEENS6_IJNS7_ILi128EEENS7_ILi80EEENS7_ILi256EEEEEELi256ENS_6half_tEfNS_4arch4Sm90ELb0ELb0ELb0ELb1ELb1ELb0ELb0ELb1ELb1ELb1ELb0ELb0EEENS1_21CollectiveEpilogueFwdINS6_IJSA_SC_SB_EEES9_SE_SG_Li256ELb1ELb1ELb0ELb0EEENS1_36VarlenDynamicPersistentTileSchedulerILi128ELi80ELi256ELi128ELb0ELb1ELb1ELb0ELb1ELb1EEEEEEEEEvNT_6ParamsE,@"STO_CUDA_ENTRY STV_DEFAULT"
_ZN7cutlass13device_kernelIN5flash11enable_sm90INS1_16FlashAttnFwdSm90INS1_25CollectiveMainloopFwdSm90ILi2EN4cute5tupleIJNS5_1CILi1EEES8_S8_EEENS6_IJNS7_ILi128EEENS7_ILi80EEENS7_ILi256EEEEEELi256ENS_6half_tEfNS_4arch4Sm90ELb0ELb0ELb0ELb1ELb1ELb0ELb0ELb1ELb1ELb1ELb0ELb0EEENS1_21CollectiveEpilogueFwdINS6_IJSA_SC_SB_EEES9_SE_SG_Li256ELb1ELb1ELb0ELb0EEENS1_36VarlenDynamicPersistentTileSchedulerILi128ELi80ELi256ELi128ELb0ELb1ELb1ELb0ELb1ELb1EEEEEEEEEvNT_6ParamsE:
        /* <DEDUP_REMOVED lines=45> */
.L_x_176:
        /* <DEDUP_REMOVED lines=22> */
.L_x_177:
        /* <DEDUP_REMOVED lines=18> */
.L_x_178:
        /* <DEDUP_REMOVED lines=22> */
.L_x_179:
        /* <DEDUP_REMOVED lines=23> */
.L_x_180:
        /* <DEDUP_REMOVED lines=10> */
.L_x_182:
[----:B------:R-:W-:-:S08]  /*08c0*/  NOP ;  /* 0x0000000000007918 */ /* 0x000fd00000000000 */
[----:B------:R-:W1:Y:S02]  /*08d0*/  USETMAXREG.TRY_ALLOC.CTAPOOL UP0, 0xe8 ;  /* 0x000000e8000079c8 */ /* 0x000e640008000600 */
[----:B-1----:R-:W-:-:S13]  /*08e0*/  PLOP3.LUT P0, PT, PT, PT, UP0, 0x80, 0x0 ;  /* 0x000000000000781c */ /* 0x002fda0003f0f008 */
[----:B------:R-:W-:Y:S05]  /*08f0*/  @!P0 BRA `(.L_x_182) ;  /* 0xfffffffc00f08947 */ /* 0x000fea000383ffff */
[----:B------:R-:W1:Y:S08]  /*0900*/  S2UR UR5, SR_CgaCtaId ;  /* 0x00000000000579c3 */ /* 0x000e700000008800 */
[----:B------:R-:W-:Y:S06]  /*0910*/  BAR.ARV 0x8, 0x180 ;  /* 0x0206000000007b1d */ /* 0x000fec0000002000 */
[----:B------:R-:W-:-:S02]  /*0920*/  UMOV UR4, 0x400 ;  /* 0x0000040000047882 */ /* 0x000fc40000000000 */
[----:B------:R-:W-:Y:S01]  /*0930*/  BAR.SYNC.DEFER_BLOCKING 0x5, 0x180 ;  /* 0x0146000000007b1d */ /* 0x000fe20000010000 */
[----:B-1----:R-:W-:-:S09]  /*0940*/  ULEA UR4, UR5, UR4, 0x18 ;  /* 0x0000000405047291 */ /* 0x002fd2000f8ec03f */
[----:B------:R-:W1:Y:S01]  /*0950*/  LDS.128 R12, [UR4+0x388d0] ;  /* 0x0388d004ff0c7984 */ /* 0x000e620008000c00 */
[----:B------:R-:W-:Y:S01]  /*0960*/  ULDC UR4, c[0x0][0xc3c] ;  /* 0x00030f0000047ab9 */ /* 0x000fe20000000800 */
[----:B------:R-:W-:Y:S06]  /*0970*/  BAR.ARV 0x4, 0x180 ;  /* 0x0106000000007b1d */ /* 0x000fec0000002000 */
[----:B-1----:R-:W-:-:S13]  /*0980*/  ISETP.GE.AND P0, PT, R15, UR4, PT ;  /* 0x000000040f007c0c */ /* 0x002fda000bf06270 */
[----:B------:R-:W-:Y:S05]  /*0990*/  @P0 EXIT ;  /* 0x000000000000094d */ /* 0x000fea0003800000 */
[----:B0-----:R-:W2:Y:S01]  /*09a0*/  LDL R2, [R1+0x24] ;  /* 0x0000240001027983 */ /* 0x001ea20000100800 */
[----:B------:R-:W-:Y:S01]  /*09b0*/  R2UR UR5, R13 ;  /* 0x000000000d0572ca */ /* 0x000fe200000e0000 */
[----:B------:R-:W-:Y:S01]  /*09c0*/  UMOV UR38, URZ ;  /* 0x0000003f00267c82 */ /* 0x000fe20008000000 */
[----:B------:R-:W-:Y:S01]  /*09d0*/  R2UR UR6, R14 ;  /* 0x000000000e0672ca */ /* 0x000fe200000e0000 */
[----:B------:R-:W0:Y:S01]  /*09e0*/  S2R R0, SR_TID.X ;  /* 0x0000000000007919 */ /* 0x000e220000002100 */
[----:B------:R-:W-:Y:S01]  /*09f0*/  R2UR UR7, R15 ;  /* 0x000000000f0772ca */ /* 0x000fe200000e0000 */
[----:B0-----:R-:W-:-:S05]  /*0a00*/  VIADD R11, R0, 0xffffff80 ;  /* 0xffffff80000b7836 */ /* 0x001fca0000000000 */
[----:B------:R-:W-:-:S04]  /*0a10*/  SHF.R.S32.HI R0, RZ, 0x1f, R11 ;  /* 0x0000001fff007819 */ /* 0x000fc8000001140b */
[CC--:B------:R-:W-:Y:S02]  /*0a20*/  LEA.HI R4, R0.reuse, R11.reuse, RZ, 0x5 ;  /* 0x0000000b00047211 */ /* 0x0c0fe400078f28ff */
[----:B------:R-:W-:-:S03]  /*0a30*/  LEA.HI R3, R0, R11, RZ, 0x4 ;  /* 0x0000000b00037211 */ /* 0x000fc600078f20ff */
[----:B------:R-:W-:Y:S01]  /*0a40*/  IMAD.SHL.U32 R5, R4, 0x20, RZ ;  /* 0x0000002004057824 */ /* 0x000fe200078e00ff */
[----:B------:R-:W-:Y:S02]  /*0a50*/  LOP3.LUT R4, R3, 0x3fffff0, RZ, 0xc0, !PT ;  /* 0x03fffff003047812 */ /* 0x000fe400078ec0ff */
[----:B------:R-:W-:Y:S02]  /*0a60*/  SHF.R.S32.HI R6, RZ, 0x4, R3 ;  /* 0x00000004ff067819 */ /* 0x000fe40000011403 */
[----:B------:R-:W-:Y:S01]  /*0a70*/  LOP3.LUT R5, R5, 0xfffffc00, RZ, 0xc0, !PT ;  /* 0xfffffc0005057812 */ /* 0x000fe200078ec0ff */
[----:B------:R-:W-:Y:S01]  /*0a80*/  IMAD.IADD R4, R11, 0x1, -R4 ;  /* 0x000000010b047824 */ /* 0x000fe200078e0a04 */
[----:B------:R-:W-:-:S03]  /*0a90*/  LEA.HI R3, R3, R6, RZ, 0x1 ;  /* 0x0000000603037211 */ /* 0x000fc600078f08ff */
[----:B------:R-:W-:Y:S01]  /*0aa0*/  IMAD R4, R4, 0x40, R5 ;  /* 0x0000004004047824 */ /* 0x000fe200078e0205 */
[----:B------:R-:W-:Y:S02]  /*0ab0*/  LEA.HI R5, R0, R11, RZ, 0x2 ;  /* 0x0000000b00057211 */ /* 0x000fe400078f10ff */
[----:B------:R-:W-:Y:S02]  /*0ac0*/  LOP3.LUT R3, R3, 0x1ffffffe, RZ, 0xc0, !PT ;  /* 0x1ffffffe03037812 */ /* 0x000fe400078ec0ff */
[----:B------:R-:W-:Y:S02]  /*0ad0*/  LOP3.LUT R5, R5, 0xfffffffc, RZ, 0xc0, !PT ;  /* 0xfffffffc05057812 */ /* 0x000fe400078ec0ff */
[----:B------:R-:W-:Y:S01]  /*0ae0*/  IADD3 R3, R6, -R3, RZ ;  /* 0x8000000306037210 */ /* 0x000fe20007ffe0ff */
[----:B------:R-:W-:Y:S02]  /*0af0*/  IMAD.MOV.U32 R6, RZ, RZ, -0x2 ;  /* 0xfffffffeff067424 */ /* 0x000fe400078e00ff */
[----:B------:R-:W-:-:S02]  /*0b00*/  IMAD.IADD R5, R11, 0x1, -R5 ;  /* 0x000000010b057824 */ /* 0x000fc400078e0a05 */
[----:B------:R-:W-:-:S03]  /*0b10*/  IMAD R225, R3, 0x8, R4 ;  /* 0x0000000803e17824 */ /* 0x000fc600078e0204 */
[----:B------:R-:W-:-:S04]  /*0b20*/  LEA.HI R3, R5, R5, RZ, 0x1 ;  /* 0x0000000505037211 */ /* 0x000fc800078f08ff */
[----:B------:R-:W-:-:S05]  /*0b30*/  LOP3.LUT R4, R3, 0x1ffffffe, RZ, 0xc0, !PT ;  /* 0x1ffffffe03047812 */ /* 0x000fca00078ec0ff */
[----:B------:R-:W-:Y:S01]  /*0b40*/  IMAD.IADD R5, R5, 0x1, -R4 ;  /* 0x0000000105057824 */ /* 0x000fe200078e0a04 */
[----:B--2---:R-:W-:Y:S02]  /*0b50*/  R2UR UR4, R2 ;  /* 0x00000000020472ca */ /* 0x004fe400000e0000 */
[CC--:B------:R-:W-:Y:S02]  /*0b60*/  LEA.HI R2, R0.reuse, R11.reuse, RZ, 0x7 ;  /* 0x0000000b00027211 */ /* 0x0c0fe400078f38ff */
[----:B------:R-:W-:Y:S02]  /*0b70*/  LEA.HI R0, R0, R11, RZ, 0x3 ;  /* 0x0000000b00007211 */ /* 0x000fe400078f18ff */
[----:B------:R-:W-:Y:S02]  /*0b80*/  LOP3.LUT R220, R2, 0xffffff80, RZ, 0xc0, !PT ;  /* 0xffffff8002dc7812 */ /* 0x000fe400078ec0ff */
[----:B------:R-:W-:Y:S02]  /*0b90*/  SHF.R.S32.HI R221, RZ, 0x7, R2 ;  /* 0x00000007ffdd7819 */ /* 0x000fe40000011402 */
[----:B------:R-:W-:Y:S01]  /*0ba0*/  LOP3.LUT R213, R0, 0xfffffff8, RZ, 0xc0, !PT ;  /* 0xfffffff800d57812 */ /* 0x000fe200078ec0ff */
[C---:B------:R-:W-:Y:S01]  /*0bb0*/  IMAD.IADD R220, R11.reuse, 0x1, -R220 ;  /* 0x000000010bdc7824 */ /* 0x040fe200078e0adc */
[----:B------:R-:W-:Y:S01]  /*0bc0*/  LEA.HI R2, R2, R221, RZ, 0x1 ;  /* 0x000000dd02027211 */ /* 0x000fe200078f08ff */
[----:B------:R-:W-:Y:S01]  /*0bd0*/  ULOP3.LUT UR8, UR4, 0x1, URZ, 0xfc, !UPT ;  /* 0x0000000104087892 */ /* 0x000fe2000f8efc3f */
[----:B------:R-:W-:-:S02]  /*0be0*/  IADD3 R213, R11, -R213, RZ ;  /* 0x800000d50bd57210 */ /* 0x000fc40007ffe0ff */
[----:B------:R-:W-:Y:S01]  /*0bf0*/  SHF.R.S32.HI R7, RZ, 0x1f, R220 ;  /* 0x0000001fff077819 */ /* 0x000fe200000114dc */
[----:B------:R-:W-:Y:S01]  /*0c00*/  UMOV UR4, URZ ;  /* 0x0000003f00047c82 */ /* 0x000fe20008000000 */
[----:B------:R-:W-:Y:S01]  /*0c10*/  LOP3.LUT R2, R2, 0x3fffffe, RZ, 0xc0, !PT ;  /* 0x03fffffe02027812 */ /* 0x000fe200078ec0ff */
[----:B------:R-:W-:Y:S01]  /*0c20*/  IMAD.SHL.U32 R17, R213, 0x8, RZ ;  /* 0x00000008d5117824 */ /* 0x000fe200078e00ff */
[CC--:B------:R-:W-:Y:S01]  /*0c30*/  LEA.HI R8, R7.reuse, R220.reuse, RZ, 0x2 ;  /* 0x000000dc07087211 */ /* 0x0c0fe200078f10ff */
[----:B------:R-:W-:Y:S01]  /*0c40*/  IMAD.U32 R226, RZ, RZ, UR8 ;  /* 0x00000008ffe27e24 */ /* 0x000fe2000f8e00ff */
[----:B------:R-:W-:Y:S01]  /*0c50*/  LEA.HI R7, R7, R220, RZ, 0x5 ;  /* 0x000000dc07077211 */ /* 0x000fe200078f28ff */
[----:B------:R-:W-:Y:S01]  /*0c60*/  IMAD.IADD R2, R221, 0x1, -R2 ;  /* 0x00000001dd027824 */ /* 0x000fe200078e0a02 */
[--C-:B------:R-:W-:Y:S01]  /*0c70*/  SHF.R.S32.HI R9, RZ, 0x2, R8.reuse ;  /* 0x00000002ff097819 */ /* 0x100fe20000011408 */
[C---:B------:R-:W-:Y:S01]  /*0c80*/  VIADD R23, R17.reuse, 0x40 ;  /* 0x0000004011177836 */ /* 0x040fe20000000000 */
[----:B------:R-:W-:Y:S01]  /*0c90*/  SHF.R.S32.HI R10, RZ, 0x1f, R8 ;  /* 0x0000001fff0a7819 */ /* 0x000fe20000011408 */
[C---:B------:R-:W-:Y:S01]  /*0ca0*/  VIADD R22, R17.reuse, 0x80 ;  /* 0x0000008011167836 */ /* 0x040fe20000000000 */
[----:B------:R-:W-:Y:S01]  /*0cb0*/  SHF.R.S32.HI R7, RZ, 0x5, R7 ;  /* 0x00000005ff077819 */ /* 0x000fe20000011407 */
[----:B------:R-:W-:Y:S01]  /*0cc0*/  IMAD.U32 R219, RZ, RZ, UR4 ;  /* 0x00000004ffdb7e24 */ /* 0x000fe2000f8e00ff */
[----:B------:R-:W-:Y:S01]  /*0cd0*/  LEA.HI R10, R10, R9, RZ, 0x3 ;  /* 0x000000090a0a7211 */ /* 0x000fe200078f18ff */
[----:B------:R-:W-:Y:S01]  /*0ce0*/  IMAD.U32 R16, RZ, RZ, UR4 ;  /* 0x00000004ff107e24 */ /* 0x000fe2000f8e00ff */
[----:B------:R-:W-:-:S02]  /*0cf0*/  IADD3 R212, R17, 0xc0, RZ ;  /* 0x000000c011d47810 */ /* 0x000fc40007ffe0ff */
[----:B------:R-:W-:Y:S02]  /*0d00*/  LOP3.LUT R10, R10, 0xfffffff8, RZ, 0xc0, !PT ;  /* 0xfffffff80a0a7812 */ /* 0x000fe400078ec0ff */
[----:B------:R-:W-:Y:S02]  /*0d10*/  SHF.R.S32.HI R218, RZ, 0x3, R0 ;  /* 0x00000003ffda7819 */ /* 0x000fe40000011400 */
[----:B------:R-:W-:Y:S01]  /*0d20*/  SHF.R.S32.HI R3, RZ, 0x1f, R17 ;  /* 0x0000001fff037819 */ /* 0x000fe20000011411 */
[----:B------:R-:W-:Y:S01]  /*0d30*/  IMAD.IADD R10, R9, 0x1, -R10 ;  /* 0x00000001090a7824 */ /* 0x000fe200078e0a0a */
[----:B------:R-:W-:Y:S02]  /*0d40*/  LOP3.LUT R9, R8, 0x7ffffffc, RZ, 0xc0, !PT ;  /* 0x7ffffffc08097812 */ /* 0x000fe400078ec0ff */
[----:B------:R-:W-:Y:S01]  /*0d50*/  SHF.R.S32.HI R0, RZ, 0x1f, R22 ;  /* 0x0000001fff007819 */ /* 0x000fe20000011416 */
[----:B------:R-:W-:Y:S01]  /*0d60*/  IMAD R7, R7, 0x10, R10 ;  /* 0x0000001007077824 */ /* 0x000fe200078e020a */
[----:B------:R-:W-:Y:S01]  /*0d70*/  SHF.R.S32.HI R227, RZ, 0x1f, R212 ;  /* 0x0000001fffe37819 */ /* 0x000fe200000114d4 */
[----:B------:R-:W-:-:S02]  /*0d80*/  IMAD.IADD R9, R220, 0x1, -R9 ;  /* 0x00000001dc097824 */ /* 0x000fc400078e0a09 */
[----:B------:R-:W-:Y:S01]  /*0d90*/  IMAD R222, R2, 0x40, R7 ;  /* 0x0000004002de7824 */ /* 0x000fe200078e0207 */
[----:B------:R-:W-:Y:S01]  /*0da0*/  SHF.R.S32.HI R2, RZ, 0x1f, R23 ;  /* 0x0000001fff027819 */ /* 0x000fe20000011417 */
[----:B------:R-:W-:Y:S02]  /*0db0*/  IMAD R223, R9, R6, 0x50 ;  /* 0x0000005009df7424 */ /* 0x000fe400078e0206 */
[----:B------:R-:W-:-:S07]  /*0dc0*/  IMAD R224, R5, 0x8, R222 ;  /* 0x0000000805e07824 */ /* 0x000fce00078e02de */
.L_x_228:
[----:B------:R-:W-:Y:S01]  /*0dd0*/  ULDC.64 UR8, c[0x0][0xc88] ;  /* 0x0003220000087ab9 */ /* 0x000fe20000000a00 */
[----:B------:R-:W-:Y:S01]  /*0de0*/  ULDC.64 UR10, c[0x0][0xa20] ;  /* 0x00028800000a7ab9 */ /* 0x000fe20000000a00 */
[----:B------:R-:W-:-:S06]  /*0df0*/  UIMAD.WIDE UR8, UR7, 0x4, UR8 ;  /* 0x00000004070878a5 */ /* 0x000fcc000f8e0208 */
[----:B01----:R-:W-:Y:S02]  /*0e00*/  IMAD.U32 R2, RZ, RZ, UR8 ;  /* 0x00000008ff027e24 */ /* 0x003fe4000f8e00ff */
[----:B------:R-:W-:Y:S01]  /*0e10*/  IMAD.U32 R3, RZ, RZ, UR9 ;  /* 0x00000009ff037e24 */ /* 0x000fe2000f8e00ff */
[----:B------:R-:W-:-:S04]  /*0e20*/  ULDC.64 UR8, c[0x0][0xa28] ;  /* 0x00028a0000087ab9 */ /* 0x000fc80000000a00 */
[----:B--2---:R-:W2:Y:S01]  /*0e30*/  LDG.E R2, desc[UR36][R2.64] ;  /* 0x0000002402027981 */ /* 0x004ea2000c1e1900 */
[----:B------:R-:W-:Y:S02]  /*0e40*/  UISETP.NE.U32.AND UP0, UPT, UR8, URZ, UPT ;  /* 0x0000003f0800728c */ /* 0x000fe4000bf05070 */
[----:B------:R-:W-:Y:S02]  /*0e50*/  UISETP.NE.U32.AND UP1, UPT, UR10, URZ, UPT ;  /* 0x0000003f0a00728c */ /* 0x000fe4000bf25070 */
[----:B------:R-:W-:Y:S02]  /*0e60*/  UISETP.NE.AND.EX UP0, UPT, UR9, URZ, UPT, UP0 ;  /* 0x0000003f0900728c */ /* 0x000fe4000bf05300 */
[----:B------:R-:W-:-:S04]  /*0e70*/  UISETP.NE.AND.EX UP1, UPT, UR11, URZ, UPT, UP1 ;  /* 0x0000003f0b00728c */ /* 0x000fc8000bf25310 */
[----:B------:R-:W-:Y:S02]  /*0e80*/  PLOP3.LUT P0, PT, PT, PT, UP0, 0x80, 0x0 ;  /* 0x000000000000781c */ /* 0x000fe40003f0f008 */
[----:B------:R-:W-:Y:S02]  /*0e90*/  PLOP3.LUT P1, PT, PT, PT, UP1, 0x80, 0x0 ;  /* 0x000000000000781c */ /* 0x000fe40003f2f018 */
[----:B--2---:R-:W-:-:S13]  /*0ea0*/  R2UR UR4, R2 ;  /* 0x00000000020472ca */ /* 0x004fda00000e0000 */
[----:B------:R-:W-:Y:S02]  /*0eb0*/  USHF.R.S32.HI UR12, URZ, 0x1f, UR4 ;  /* 0x0000001f3f0c7899 */ /* 0x000fe40008011404 */
[----:B------:R-:W-:Y:S01]  /*0ec0*/  IMAD.U32 R215, RZ, RZ, UR4 ;  /* 0x00000004ffd77e24 */ /* 0x000fe2000f8e00ff */
[----:B------:R-:W-:Y:S02]  /*0ed0*/  @UP0 ULEA UR8, UP2, UR4, UR8, 0x2 ;  /* 0x0000000804080291 */ /* 0x000fe4000f84103f */
[----:B------:R-:W-:Y:S02]  /*0ee0*/  @UP1 ULEA UR10, UP3, UR4, UR10, 0x2 ;  /* 0x0000000a040a1291 */ /* 0x000fe4000f86103f */
[----:B------:R-:W-:Y:S01]  /*0ef0*/  @UP0 ULEA.HI.X UR9, UR4, UR9, UR12, 0x2, UP2 ;  /* 0x0000000904090291 */ /* 0x000fe200090f140c */
[----:B------:R-:W-:Y:S01]  /*0f00*/  IMAD.U32 R216, RZ, RZ, UR5 ;  /* 0x00000005ffd87e24 */ /* 0x000fe2000f8e00ff */
[----:B------:R-:W-:Y:S01]  /*0f10*/  @UP1 ULEA.HI.X UR11, UR4, UR11, UR12, 0x2, UP3 ;  /* 0x0000000b040b1291 */ /* 0x000fe200098f140c */
[----:B------:R-:W-:Y:S01]  /*0f20*/  IMAD.U32 R2, RZ, RZ, UR8 ;  /* 0x00000008ff027e24 */ /* 0x000fe2000f8e00ff */
[----:B------:R-:W-:Y:S01]  /*0f30*/  ULDC UR5, c[0x0][0x2f0] ;  /* 0x0000bc0000057ab9 */ /* 0x000fe20000000800 */
[----:B----4-:R-:W-:Y:S01]  /*0f40*/  IMAD.U32 R4, RZ, RZ, UR10 ;  /* 0x0000000aff047e24 */ /* 0x010fe2000f8e00ff */
[----:B------:R-:W-:Y:S01]  /*0f50*/  MOV R3, UR9 ;  /* 0x0000000900037c02 */ /* 0x000fe20008000f00 */
[----:B------:R-:W-:Y:S01]  /*0f60*/  ULDC.64 UR8, c[0x0][0x418] ;  /* 0x0001060000087ab9 */ /* 0x000fe20000000a00 */
[----:B------:R-:W-:Y:S01]  /*0f70*/  IMAD.U32 R5, RZ, RZ, UR11 ;  /* 0x0000000bff057e24 */ /* 0x000fe2000f8e00ff */
[----:B------:R-:W-:Y:S01]  /*0f80*/  ULDC UR4, c[0x0][0x424] ;  /* 0x0001090000047ab9 */ /* 0x000fe20000000800 */
[----:B------:R-:W-:Y:S01]  /*0f90*/  UMOV UR39, URZ ;  /* 0x0000003f00277c82 */ /* 0x000fe20008000000 */
[----:B------:R-:W2:Y:S01]  /*0fa0*/  @P0 LDG.E R2, desc[UR36][R2.64] ;  /* 0x0000002402020981 */ /* 0x000ea2000c1e1900 */
[----:B------:R-:W-:-:S03]  /*0fb0*/  IMAD.U32 R217, RZ, RZ, UR12 ;  /* 0x0000000cffd97e24 */ /* 0x000fc6000f8e00ff */
[----:B---3--:R-:W3:Y:S01]  /*0fc0*/  @P1 LDG.E R4, desc[UR36][R4.64] ;  /* 0x0000002404041981 */ /* 0x008ee2000c1e1900 */
[----:B------:R-:W-:-:S04]  /*0fd0*/  UISETP.NE.U32.AND UP0, UPT, UR8, URZ, UPT ;  /* 0x0000003f0800728c */ /* 0x000fc8000bf05070 */
[----:B------:R-:W-:-:S04]  /*0fe0*/  UISETP.NE.AND.EX UP0, UPT, UR9, URZ, UPT, UP0 ;  /* 0x0000003f0900728c */ /* 0x000fc8000bf05300 */
[----:B------:R-:W-:-:S04]  /*0ff0*/  USEL UR4, UR4, 0x1, UP0 ;  /* 0x0000000104047887 */ /* 0x000fc80008000000 */
[----:B------:R-:W-:Y:S01]  /*1000*/  UIMAD UR4, UR4, UR5, URZ ;  /* 0x00000005040472a4 */ /* 0x000fe2000f8e023f */
[----:B------:R-:W-:Y:S01]  /*1010*/  IMAD.MOV.U32 R0, RZ, RZ, RZ ;  /* 0x000000ffff007224 */ /* 0x000fe200078e00ff */
        /* <DEDUP_REMOVED lines=28> */
[----:B------:R-:W-:Y:S01]  /*11e0*/  IMAD.MOV.U32 R166, RZ, RZ, RZ ;  /* 0x000000ffffa67224 */ /* 0x000fe200078e00ff */
        /* <DEDUP_REMOVED lines=26> */
[----:B------:R-:W-:Y:S02]  /*1390*/  IMAD.MOV.U32 R41, RZ, RZ, RZ ;  /* 0x000000ffff297224 */ /* 0x000fe400078e00ff */
[----:B------:R-:W-:Y:S01]  /*13a0*/  IMAD.U32 R214, RZ, RZ, UR6 ;  /* 0x00000006ffd67e24 */ /* 0x000fe2000f8e00ff */
[----:B--2---:R-:W-:Y:S02]  /*13b0*/  @P0 R2UR UR39, R2 ;  /* 0x00000000022702ca */ /* 0x004fe400000e0000 */
[----:B------:R-:W-:Y:S02]  /*13c0*/  CS2R R2, SRZ ;  /* 0x0000000000027805 */ /* 0x000fe4000001ff00 */
[----:B---3--:R-:W-:Y:S02]  /*13d0*/  @P1 R2UR UR4, R4 ;  /* 0x00000000040412ca */ /* 0x008fe400000e0000 */
[----:B------:R-:W-:Y:S01]  /*13e0*/  PLOP3.LUT P0, PT, PT, PT, PT, 0x80, 0x0 ;  /* 0x000000000000781c */ /* 0x000fe20003f0f070 */
[----:B------:R-:W-:-:S12]  /*13f0*/  @P1 BRA `(.L_x_183) ;  /* 0x0000000000381947 */ /* 0x000fd80003800000 */
[----:B------:R-:W-:Y:S02]  /*1400*/  ULDC.64 UR6, c[0x0][0xa08] ;  /* 0x0002820000067ab9 */ /* 0x000fe40000000a00 */
[----:B------:R-:W-:-:S04]  /*1410*/  ISETP.NE.U32.AND P1, PT, RZ, UR6, PT ;  /* 0x00000006ff007c0c */ /* 0x000fc8000bf25070 */
[----:B------:R-:W-:-:S13]  /*1420*/  ISETP.NE.AND.EX P1, PT, RZ, UR7, PT, P1 ;  /* 0x00000007ff007c0c */ /* 0x000fda000bf25310 */
[----:B------:R-:W-:Y:S05]  /*1430*/  @!P1 BRA `(.L_x_183) ;  /* 0x0000000000289947 */ /* 0x000fea0003800000 */
[----:B------:R-:W-:Y:S01]  /*1440*/  R2UR UR6, R215 ;  /* 0x00000000d70672ca */ /* 0x000fe200000e0000 */
[----:B------:R-:W-:-:S12]  /*1450*/  ULDC.64 UR4, c[0x0][0xa08] ;  /* 0x0002820000047ab9 */ /* 0x000fd80000000a00 */
[----:B------:R-:W-:-:S06]  /*1460*/  UIMAD.WIDE UR4, UR6, 0x4, UR4 ;  /* 0x00000004060478a5 */ /* 0x000fcc000f8e0204 */
[----:B------:R-:W-:Y:S01]  /*1470*/  MOV R4, UR4 ;  /* 0x0000000400047c02 */ /* 0x000fe20008000f00 */
[----:B------:R-:W-:-:S05]  /*1480*/  IMAD.U32 R5, RZ, RZ, UR5 ;  /* 0x00000005ff057e24 */ /* 0x000fca000f8e00ff */
[----:B------:R-:W2:Y:S04]  /*1490*/  LDG.E R7, desc[UR36][R4.64] ;  /* 0x0000002404077981 */ /* 0x000ea8000c1e1900 */
[----:B------:R-:W3:Y:S01]  /*14a0*/  LDG.E R6, desc[UR36][R4.64+0x4] ;  /* 0x0000042404067981 */ /* 0x000ee2000c1e1900 */
[----:B--2---:R-:W-:Y:S02]  /*14b0*/  R2UR UR4, R7 ;  /* 0x00000000070472ca */ /* 0x004fe400000e0000 */
[----:B---3--:R-:W-:-:S13]  /*14c0*/  R2UR UR5, R6 ;  /* 0x00000000060572ca */ /* 0x008fda00000e0000 */
[----:B------:R-:W-:-:S12]  /*14d0*/  UIADD3 UR4, -UR4, UR5, URZ ;  /* 0x0000000504047290 */ /* 0x000fd8000fffe13f */
.L_x_183:
[----:B------:R-:W-:Y:S01]  /*14e0*/  UIADD3 UR39, -UR39, UR4, URZ ;  /* 0x0000000427277290 */ /* 0x000fe2000fffe13f */
[----:B------:R-:W-:Y:S01]  /*14f0*/  IMAD.MOV.U32 R40, RZ, RZ, RZ ;  /* 0x000000ffff287224 */ /* 0x000fe200078e00ff */
[----:B------:R-:W-:Y:S02]  /*1500*/  CS2R R162, SRZ ;  /* 0x0000000000a27805 */ /* 0x000fe4000001ff00 */
[----:B------:R-:W-:Y:S01]  /*1510*/  CS2R R34, SRZ ;  /* 0x0000000000227805 */ /* 0x000fe2000001ff00 */
[----:B------:R-:W-:Y:S01]  /*1520*/  UISETP.GE.AND UP0, UPT, UR39, 0x1, UPT ;  /* 0x000000012700788c */ /* 0x000fe2000bf06270 */
[----:B------:R-:W-:Y:S01]  /*1530*/  CS2R R36, SRZ ;  /* 0x0000000000247805 */ /* 0x000fe2000001ff00 */
[----:B------:R-:W-:Y:S01]  /*1540*/  UIADD3 UR4, UR39, 0x4f, URZ ;  /* 0x0000004f27047890 */ /* 0x000fe2000fffe03f */
[----:B------:R-:W-:Y:S02]  /*1550*/  CS2R R32, SRZ ;  /* 0x0000000000207805 */ /* 0x000fe4000001ff00 */
[----:B------:R-:W-:-:S02]  /*1560*/  CS2R R164, SRZ ;  /* 0x0000000000a47805 */ /* 0x000fc4000001ff00 */
[----:B------:R-:W-:Y:S02]  /*1570*/  CS2R R26, SRZ ;  /* 0x00000000001a7805 */ /* 0x000fe4000001ff00 */
[----:B------:R-:W-:Y:S01]  /*1580*/  PLOP3.LUT P1, PT, PT, PT, UP0, 0x80, 0x0 ;  /* 0x000000000000781c */ /* 0x000fe20003f2f008 */
[----:B------:R-:W-:Y:S01]  /*1590*/  UIMAD.WIDE UR4, UR4, 0x66666667, URZ ;  /* 0x66666667040478a5 */ /* 0x000fe2000f8e023f */
[----:B------:R-:W-:Y:S02]  /*15a0*/  CS2R R28, SRZ ;  /* 0x00000000001c7805 */ /* 0x000fe4000001ff00 */
[----:B------:R-:W-:Y:S01]  /*15b0*/  CS2R R24, SRZ ;  /* 0x0000000000187805 */ /* 0x000fe2000001ff00 */
[----:B------:R-:W-:-:S04]  /*15c0*/  USHF.R.U32.HI UR60, URZ, 0x1f, UR5 ;  /* 0x0000001f3f3c7899 */ /* 0x000fc80008011605 */
[----:B------:R-:W-:-:S04]  /*15d0*/  ULEA.HI.SX32 UR60, UR5, UR60, 0x1b ;  /* 0x0000003c053c7291 */ /* 0x000fc8000f8fda3f */
[----:B------:R-:W-:Y:S08]  /*15e0*/  @!P1 BRA `(.L_x_184) ;  /* 0x00000094005c9947 */ /* 0x000ff00003800000 */
[----:B------:R-:W0:Y:S01]  /*15f0*/  SHFL.IDX PT, R0, R221, RZ, 0x1f ;  /* 0x00001fffdd007589 */ /* 0x000e2200000e0000 */
[----:B------:R-:W1:Y:S01]  /*1600*/  S2UR UR61, SR_CgaCtaId ;  /* 0x00000000003d79c3 */ /* 0x000e620000008800 */
[----:B------:R-:W-:Y:S01]  /*1610*/  UMOV UR40, 0x400 ;  /* 0x0000040000287882 */ /* 0x000fe20000000000 */
[----:B0-----:R-:W-:Y:S01]  /*1620*/  R2UR UR4, R0 ;  /* 0x00000000000472ca */ /* 0x001fe200000e0000 */
[----:B-1----:R-:W-:-:S04]  /*1630*/  ULEA UR40, UR61, UR40, 0x18 ;  /* 0x000000283d287291 */ /* 0x002fc8000f8ec03f */
[----:B------:R-:W-:-:S04]  /*1640*/  UIADD3 UR6, UR40, 0x14400, URZ ;  /* 0x0001440028067890 */ /* 0x000fc8000fffe03f */
[----:B------:R-:W-:-:S04]  /*1650*/  ULOP3.LUT UP0, URZ, UR6, 0x9f, URZ, 0xc0, !UPT ;  /* 0x0000009f063f7892 */ /* 0x000fc8000f80c03f */
[----:B------:R-:W-:Y:S02]  /*1660*/  ULEA.HI UR5, UR4, UR4, URZ, 0x1 ;  /* 0x0000000404057291 */ /* 0x000fe4000f8f083f */
[----:B------:R-:W-:Y:S02]  /*1670*/  PLOP3.LUT P0, PT, PT, PT, UP0, 0x80, 0x0 ;  /* 0x000000000000781c */ /* 0x000fe40003f0f008 */
[----:B------:R-:W-:-:S04]  /*1680*/  ULOP3.LUT UR5, UR5, 0x1e, URZ, 0xc0, !UPT ;  /* 0x0000001e05057892 */ /* 0x000fc8000f8ec03f */
[----:B------:R-:W-:-:S04]  /*1690*/  UIADD3 UR5, UR4, -UR5, URZ ;  /* 0x8000000504057290 */ /* 0x000fc8000fffe03f */
[----:B------:R-:W-:-:S04]  /*16a0*/  ULEA UR5, UR5, UR6, 0xd ;  /* 0x0000000605057291 */ /* 0x000fc8000f8e683f */
[----:B------:R-:W-:-:S04]  /*16b0*/  USHF.R.U32.HI UR5, URZ, 0x4, UR5 ;  /* 0x000000043f057899 */ /* 0x000fc80008011605 */
[----:B------:R-:W-:Y:S01]  /*16c0*/  ULOP3.LUT UR41, UR5, 0x3fff, URZ, 0xc0, !UPT ;  /* 0x00003fff05297892 */ /* 0x000fe2000f8ec03f */
[----:B------:R-:W-:Y:S11]  /*16d0*/  @!P0 BRA `(.L_x_185) ;  /* 0x0000000000408947 */ /* 0x000ff60003800000 */
[----:B------:R-:W-:Y:S01]  /*16e0*/  MOV R0, 0x0 ;  /* 0x0000000000007802 */ /* 0x000fe20000000f00 */
[----:B------:R-:W-:Y:S01]  /*16f0*/  ULDC.64 UR4, c[0x4][0x138] ;  /* 0x01004e0000047ab9 */ /* 0x000fe20000000a00 */
[----:B------:R-:W-:Y:S01]  /*1700*/  ULDC.64 UR6, c[0x4][0xb8] ;  /* 0x01002e0000067ab9 */ /* 0x000fe20000000a00 */
[----:B------:R-:W-:Y:S01]  /*1710*/  IMAD.U32 R4, RZ, RZ, UR4 ;  /* 0x00000004ff047e24 */ /* 0x000fe2000f8e00ff */
[----:B------:R0:W1:Y:S01]  /*1720*/  LDC.64 R2, c[0x4][R0] ;  /* 0x0100000000027b82 */ /* 0x0000620000000a00 */
[----:B------:R-:W-:Y:S01]  /*1730*/  IMAD.U32 R5, RZ, RZ, UR5 ;  /* 0x00000005ff057e24 */ /* 0x000fe2000f8e00ff */
[----:B------:R-:W-:Y:S01]  /*1740*/  ULDC.64 UR4, c[0x4][0x140] ;  /* 0x0100500000047ab9 */ /* 0x000fe20000000a00 */
[----:B------:R-:W-:Y:S01]  /*1750*/  IMAD.U32 R10, RZ, RZ, UR6 ;  /* 0x00000006ff0a7e24 */ /* 0x000fe2000f8e00ff */
[----:B------:R-:W-:Y:S01]  /*1760*/  MOV R11, UR7 ;  /* 0x00000007000b7c02 */ /* 0x000fe20008000f00 */
[----:B------:R-:W-:Y:S02]  /*1770*/  IMAD.U32 R6, RZ, RZ, UR4 ;  /* 0x00000004ff067e24 */ /* 0x000fe4000f8e00ff */
[----:B------:R-:W-:-:S02]  /*1780*/  IMAD.U32 R7, RZ, RZ, UR5 ;  /* 0x00000005ff077e24 */ /* 0x000fc4000f8e00ff */
[----:B------:R-:W-:Y:S02]  /*1790*/  IMAD.MOV.U32 R8, RZ, RZ, 0x70 ;  /* 0x00000070ff087424 */ /* 0x000fe400078e00ff */
[----:B------:R-:W-:Y:S02]  /*17a0*/  IMAD.MOV.U32 R12, RZ, RZ, 0x1 ;  /* 0x00000001ff0c7424 */ /* 0x000fe400078e00ff */
[----:B0-----:R-:W-:-:S07]  /*17b0*/  IMAD.MOV.U32 R13, RZ, RZ, RZ ;  /* 0x000000ffff0d7224 */ /* 0x001fce00078e00ff */
[----:B------:R-:W-:-:S07]  /*17c0*/  LEPC R20, `(.L_x_185) ;  /* 0x000000001014794e */ /* 0x000fce0000000000 */
[----:B-1----:R-:W-:Y:S05]  /*17d0*/  CALL.ABS.NOINC R2 ;  /* 0x0000000002007343 */ /* 0x002fea0003c00000 */
.L_x_185:
[----:B------:R-:W-:Y:S02]  /*17e0*/  R2UR UR6, R219 ;  /* 0x00000000db0672ca */ /* 0x000fe400000e0000 */
[----:B------:R-:W-:-:S11]  /*17f0*/  R2UR UR5, R226 ;  /* 0x00000000e20572ca */ /* 0x000fd600000e0000 */
[----:B------:R-:W-:Y:S02]  /*1800*/  ULEA.HI UR4, UR6, UR6, URZ, 0x1 ;  /* 0x0000000606047291 */ /* 0x000fe4000f8f083f */
[----:B------:R-:W-:Y:S02]  /*1810*/  IMAD.U32 R2, RZ, RZ, UR5 ;  /* 0x00000005ff027e24 */ /* 0x000fe4000f8e00ff */
[----:B------:R-:W-:-:S03]  /*1820*/  ULOP3.LUT UR4, UR4, 0xfffffffe, URZ, 0xc0, !UPT ;  /* 0xfffffffe04047892 */ /* 0x000fc6000f8ec03f */
[----:B------:R-:W-:Y:S01]  /*1830*/  ISETP.NE.AND P0, PT, R2, 0x3, PT ;  /* 0x000000030200780c */ /* 0x000fe20003f05270 */
[----:B------:R-:W-:-:S06]  /*1840*/  UIADD3 UR4, UR6, -UR4, URZ ;  /* 0x8000000406047290 */ /* 0x000fcc000fffe03f */
[----:B------:R-:W-:-:S05]  /*1850*/  IMAD.U32 R0, RZ, RZ, UR4 ;  /* 0x00000004ff007e24 */ /* 0x000fca000f8e00ff */
[----:B------:R-:W-:-:S04]  /*1860*/  SHF.L.U32 R0, R0, 0x1f, RZ ;  /* 0x0000001f00007819 */ /* 0x000fc800000006ff */
[----:B------:R-:W0:Y:S02]  /*1870*/  SYNCS.PHASECHK.TRANS64.TRYWAIT P1, [UR40+0x38800], R0 ;  /* 0x03880000ff0075a7 */ /* 0x000e240008020168 */
[----:B0-----:R-:W-:Y:S05]  /*1880*/  @!P1 BRA `(.L_x_186) ;  /* 0x0000011800049947 */ /* 0x001fea0003800000 */
.L_x_317:
[----:B------:R-:W-:Y:S05]  /*1890*/  @!P0 BRA `(.L_x_187) ;  /* 0x0000000000048947 */ /* 0x000fea0003800000 */
[----:B------:R-:W-:Y:S01]  /*18a0*/  BPT.TRAP 0x1 ;  /* 0x000000040000795c */ /* 0x000fe20000300000 */
.L_x_187:
        /* <DEDUP_REMOVED lines=8> */
.L_x_188:
[----:B------:R-:W-:Y:S01]  /*1930*/  MOV R151, RZ ;  /* 0x000000ff00977202 */ /* 0x000fe20000000f00 */
[----:B-1----:R-:W-:Y:S06]  /*1940*/  @P1 BRA `(.L_x_189) ;  /* 0x0000000000081947 */ /* 0x002fec0003800000 */
[----:B------:R-:W1:Y:S02]  /*1950*/  SYNCS.PHASECHK.TRANS64.TRYWAIT P1, [R0+URZ+0x38830], R3 ;  /* 0x03883003000075a7 */ /* 0x000e64000802017f */
[----:B-1----:R-:W-:Y:S05]  /*1960*/  @!P1 BRA `(.L_x_190) ;  /* 0x0000011400e49947 */ /* 0x002fea0003800000 */
.L_x_189:
        /* <DEDUP_REMOVED lines=19> */
[----:B------:R-:W-:Y:S01]  /*1aa0*/  IMAD.U32 R19, RZ, RZ, UR4 ;  /* 0x00000004ff137e24 */ /* 0x000fe2000f8e00ff */
        /* <DEDUP_REMOVED lines=250> */
[----:B------:R-:W-:Y:S01]  /*2a50*/  IMAD.U32 R7, RZ, RZ, UR13 ;  /* 0x0000000dff077e24 */ /* 0x000fe2000f8e00ff */
        /* <DEDUP_REMOVED lines=308> */
.L_x_191:
        /* <DEDUP_REMOVED lines=161> */
[----:B------:R-:W-:Y:S01]  /*47b0*/  FSEL R26, R26, -INF , P4 ;  /* 0xff8000001a1a7808 */ /* 0x000fe20002000000 */
[----:B------:R-:W0:Y:S01]  /*47c0*/  SHFL.BFLY PT, R2, R5, 0x2, 0x1f ;  /* 0x0c401f0005027f89 */ /* 0x000e2200000e0000 */
[----:B------:R-:W-:Y:S01]  /*47d0*/  FSEL R27, R27, -INF , P3 ;  /* 0xff8000001b1b7808 */ /* 0x000fe20001800000 */
[--C-:B------:R-:W-:Y:S01]  /*47e0*/  IMAD.MOV.U32 R65, RZ, RZ, R151.reuse ;  /* 0x000000ffff417224 */ /* 0x100fe200078e0097 */
[----:B------:R-:W-:Y:S01]  /*47f0*/  FSEL R30, R30, -INF , P2 ;  /* 0xff8000001e1e7808 */ /* 0x000fe20001000000 */
[----:B------:R-:W-:Y:S01]  /*4800*/  IMAD.MOV.U32 R64, RZ, RZ, R151 ;  /* 0x000000ffff407224 */ /* 0x000fe200078e0097 */
[----:B------:R-:W-:-:S02]  /*4810*/  FSEL R31, R31, -INF , P1 ;  /* 0xff8000001f1f7808 */ /* 0x000fc40000800000 */
[-C--:B------:R-:W-:Y:S02]  /*4820*/  MOV R134, R151.reuse ;  /* 0x0000009700867202 */ /* 0x080fe40000000f00 */
[-C--:B------:R-:W-:Y:S02]  /*4830*/  MOV R126, R151.reuse ;  /* 0x00000097007e7202 */ /* 0x080fe40000000f00 */
[-C--:B------:R-:W-:Y:S02]  /*4840*/  MOV R118, R151.reuse ;  /* 0x0000009700767202 */ /* 0x080fe40000000f00 */
[-C--:B------:R-:W-:Y:S02]  /*4850*/  MOV R110, R151.reuse ;  /* 0x00000097006e7202 */ /* 0x080fe40000000f00 */
[-C--:B------:R-:W-:Y:S02]  /*4860*/  MOV R102, R151.reuse ;  /* 0x0000009700667202 */ /* 0x080fe40000000f00 */
[----:B------:R-:W-:-:S02]  /*4870*/  MOV R94, R151 ;  /* 0x00000097005e7202 */ /* 0x000fc40000000f00 */
[-C--:B------:R-:W-:Y:S02]  /*4880*/  MOV R86, R151.reuse ;  /* 0x0000009700567202 */ /* 0x080fe40000000f00 */
[-C--:B------:R-:W-:Y:S02]  /*4890*/  MOV R78, R151.reuse ;  /* 0x00000097004e7202 */ /* 0x080fe40000000f00 */
[----:B------:R-:W-:Y:S02]  /*48a0*/  MOV R70, R151 ;  /* 0x0000009700467202 */ /* 0x000fe40000000f00 */
[----:B0-----:R-:W-:-:S05]  /*48b0*/  FMNMX.FTZ R18, R5, R2, !PT ;  /* 0x0000000205127209 */ /* 0x001fca0007810000 */
[----:B------:R-:W0:Y:S02]  /*48c0*/  SHFL.BFLY PT, R3, R18, 0x1, 0x1f ;  /* 0x0c201f0012037f89 */ /* 0x000e2400000e0000 */
[----:B0-----:R-:W-:Y:S02]  /*48d0*/  FMNMX.FTZ R4, R18, R3, !PT ;  /* 0x0000000312047209 */ /* 0x001fe40007810000 */
[----:B------:R-:W-:Y:S02]  /*48e0*/  FMNMX.FTZ R3, R58, R59, !PT ;  /* 0x0000003b3a037209 */ /* 0x000fe40007810000 */
        /* <DEDUP_REMOVED lines=28> */
[--C-:B------:R-:W-:Y:S01]  /*4ab0*/  FFMA.FTZ R36, R36, UR5, -R20.reuse ;  /* 0x0000000524247c23 */ /* 0x100fe20008010814 */
[--C-:B------:R-:W-:Y:S01]  /*4ac0*/  FFMA.FTZ R37, R37, UR5, -R20.reuse ;  /* 0x0000000525257c23 */ /* 0x100fe20008010814 */
[----:B------:R-:W-:Y:S01]  /*4ad0*/  FMNMX.FTZ R3, R43, R2, !PT ;  /* 0x000000022b037209 */ /* 0x000fe20007810000 */
[--C-:B------:R-:W-:Y:S01]  /*4ae0*/  FFMA.FTZ R24, R24, UR5, -R20.reuse ;  /* 0x0000000518187c23 */ /* 0x100fe20008010814 */
[--C-:B------:R-:W-:Y:S01]  /*4af0*/  FFMA.FTZ R25, R25, UR5, -R20.reuse ;  /* 0x0000000519197c23 */ /* 0x100fe20008010814 */
[--C-:B------:R-:W-:Y:S01]  /*4b00*/  FFMA.FTZ R28, R28, UR5, -R20.reuse ;  /* 0x000000051c1c7c23 */ /* 0x100fe20008010814 */
[----:B------:R-:W-:Y:S01]  /*4b10*/  FMNMX.FTZ R2, R46, R3, !PT ;  /* 0x000000032e027209 */ /* 0x000fe20007810000 */
[----:B------:R-:W2:Y:S01]  /*4b20*/  MUFU.EX2 R61, R61 ;  /* 0x0000003d003d7308 */ /* 0x000ea20000000800 */
[----:B0-----:R-:W-:Y:S01]  /*4b30*/  FADD.FTZ R21, R56, R57 ;  /* 0x0000003938157221 */ /* 0x001fe20000010000 */
[----:B------:R-:W-:Y:S01]  /*4b40*/  FFMA.FTZ R20, R29, UR5, -R20 ;  /* 0x000000051d147c23 */ /* 0x000fe20008010814 */
[----:B------:R-:W-:-:S02]  /*4b50*/  FMNMX.FTZ R3, R47, R2, !PT ;  /* 0x000000022f037209 */ /* 0x000fc40007810000 */
[----:B------:R-:W-:Y:S01]  /*4b60*/  F2FP.F16.F32.PACK_AB R208, R57, R56 ;  /* 0x0000003839d0723e */ /* 0x000fe200000000ff */
[----:B------:R-:W-:Y:S01]  /*4b70*/  IMAD.MOV.U32 R57, RZ, RZ, R151 ;  /* 0x000000ffff397224 */ /* 0x000fe200078e0097 */
[----:B------:R-:W-:Y:S01]  /*4b80*/  FMNMX.FTZ R2, R34, R3, !PT ;  /* 0x0000000322027209 */ /* 0x000fe20007810000 */
[----:B------:R-:W0:Y:S01]  /*4b90*/  MUFU.EX2 R48, R48 ;  /* 0x0000003000307308 */ /* 0x000e220000000800 */
[----:B-1----:R-:W-:Y:S01]  /*4ba0*/  FADD.FTZ R18, R60, R21 ;  /* 0x000000153c127221 */ /* 0x002fe20000010000 */
[----:B------:R-:W-:Y:S01]  /*4bb0*/  IMAD.MOV.U32 R56, RZ, RZ, R151 ;  /* 0x000000ffff387224 */ /* 0x000fe200078e0097 */
[----:B------:R-:W-:-:S04]  /*4bc0*/  FMNMX.FTZ R3, R35, R2, !PT ;  /* 0x0000000223037209 */ /* 0x000fc80007810000 */
[----:B------:R-:W-:Y:S01]  /*4bd0*/  FMNMX.FTZ R2, R38, R3, !PT ;  /* 0x0000000326027209 */ /* 0x000fe20007810000 */
[----:B------:R-:W1:Y:S01]  /*4be0*/  MUFU.EX2 R49, R49 ;  /* 0x0000003100317308 */ /* 0x000e620000000800 */
[C---:B--2---:R-:W-:Y:S01]  /*4bf0*/  FADD.FTZ R21, R61.reuse, R18 ;  /* 0x000000123d157221 */ /* 0x044fe20000010000 */
[----:B------:R-:W-:Y:S01]  /*4c00*/  F2FP.F16.F32.PACK_AB R210, R61, R60 ;  /* 0x0000003c3dd2723e */ /* 0x000fe200000000ff */
[--C-:B------:R-:W-:Y:S01]  /*4c10*/  IMAD.MOV.U32 R61, RZ, RZ, R151.reuse ;  /* 0x000000ffff3d7224 */ /* 0x100fe200078e0097 */
[----:B------:R-:W-:Y:S01]  /*4c20*/  FMNMX.FTZ R3, R39, R2, !PT ;  /* 0x0000000227037209 */ /* 0x000fe20007810000 */
[----:B------:R-:W-:-:S03]  /*4c30*/  IMAD.MOV.U32 R60, RZ, RZ, R151 ;  /* 0x000000ffff3c7224 */ /* 0x000fc600078e0097 */
[----:B------:R-:W-:Y:S01]  /*4c40*/  FMNMX.FTZ R2, R26, R3, !PT ;  /* 0x000000031a027209 */ /* 0x000fe20007810000 */
[----:B------:R-:W-:Y:S01]  /*4c50*/  MUFU.EX2 R52, R52 ;  /* 0x0000003400347308 */ /* 0x000fe20000000800 */
[----:B0-----:R-:W-:Y:S02]  /*4c60*/  FADD.FTZ R18, R48, R21 ;  /* 0x0000001530127221 */ /* 0x001fe40000010000 */
[----:B------:R-:W-:-:S04]  /*4c70*/  FMNMX.FTZ R3, R27, R2, !PT ;  /* 0x000000021b037209 */ /* 0x000fc80007810000 */
[----:B------:R-:W-:Y:S01]  /*4c80*/  FMNMX.FTZ R2, R30, R3, !PT ;  /* 0x000000031e027209 */ /* 0x000fe20007810000 */
[----:B------:R-:W0:Y:S01]  /*4c90*/  MUFU.EX2 R53, R53 ;  /* 0x0000003500357308 */ /* 0x000e220000000800 */
[C---:B-1----:R-:W-:Y:S01]  /*4ca0*/  FADD.FTZ R29, R49.reuse, R18 ;  /* 0x00000012311d7221 */ /* 0x042fe20000010000 */
[----:B------:R-:W-:Y:S01]  /*4cb0*/  F2FP.F16.F32.PACK_AB R204, R49, R48 ;  /* 0x0000003031cc723e */ /* 0x000fe200000000ff */
[--C-:B------:R-:W-:Y:S01]  /*4cc0*/  IMAD.MOV.U32 R49, RZ, RZ, R151.reuse ;  /* 0x000000ffff317224 */ /* 0x100fe200078e0097 */
[----:B------:R-:W-:Y:S01]  /*4cd0*/  FMNMX.FTZ R2, R31, R2, !PT ;  /* 0x000000021f027209 */ /* 0x000fe20007810000 */
[----:B------:R-:W-:-:S03]  /*4ce0*/  IMAD.MOV.U32 R48, RZ, RZ, R151 ;  /* 0x000000ffff307224 */ /* 0x000fc600078e0097 */
[----:B------:R-:W-:Y:S01]  /*4cf0*/  MUFU.EX2 R40, R40 ;  /* 0x0000002800287308 */ /* 0x000fe20000000800 */
[----:B------:R-:W1:Y:S07]  /*4d00*/  SHFL.BFLY PT, R3, R2, 0x2, 0x1f ;  /* 0x0c401f0002037f89 */ /* 0x000e6e00000e0000 */
[----:B------:R-:W2:Y:S01]  /*4d10*/  MUFU.EX2 R41, R41 ;  /* 0x0000002900297308 */ /* 0x000ea20000000800 */
[----:B0-----:R-:W-:-:S07]  /*4d20*/  F2FP.F16.F32.PACK_AB R206, R53, R52 ;  /* 0x0000003435ce723e */ /* 0x001fce00000000ff */
[----:B------:R-:W-:Y:S08]  /*4d30*/  MUFU.EX2 R44, R44 ;  /* 0x0000002c002c7308 */ /* 0x000ff00000000800 */
[----:B------:R-:W0:Y:S01]  /*4d40*/  MUFU.EX2 R45, R45 ;  /* 0x0000002d002d7308 */ /* 0x000e220000000800 */
[----:B-1----:R-:W-:Y:S02]  /*4d50*/  FMNMX.FTZ R5, R2, R3, !PT ;  /* 0x0000000302057209 */ /* 0x002fe40007810000 */
[----:B--2---:R-:W-:-:S03]  /*4d60*/  F2FP.F16.F32.PACK_AB R200, R41, R40 ;  /* 0x0000002829c8723e */ /* 0x004fc600000000ff */
[----:B------:R-:W1:Y:S02]  /*4d70*/  SHFL.BFLY PT, R2, R5, 0x1, 0x1f ;  /* 0x0c201f0005027f89 */ /* 0x000e6400000e0000 */
[----:B------:R-:W-:Y:S08]  /*4d80*/  MUFU.EX2 R32, R32 ;  /* 0x0000002000207308 */ /* 0x000ff00000000800 */
[----:B------:R-:W2:Y:S01]  /*4d90*/  MUFU.EX2 R33, R33 ;  /* 0x0000002100217308 */ /* 0x000ea20000000800 */
[----:B0-----:R-:W-:-:S07]  /*4da0*/  F2FP.F16.F32.PACK_AB R202, R45, R44 ;  /* 0x0000002c2dca723e */ /* 0x001fce00000000ff */
[----:B------:R-:W-:Y:S01]  /*4db0*/  MUFU.EX2 R36, R36 ;  /* 0x0000002400247308 */ /* 0x000fe20000000800 */
[----:B-1----:R-:W-:-:S07]  /*4dc0*/  FMNMX.FTZ R3, R5, R2, !PT ;  /* 0x0000000205037209 */ /* 0x002fce0007810000 */
[----:B------:R0:W-:Y:S01]  /*4dd0*/  MUFU.EX2 R5, R20 ;  /* 0x0000001400057308 */ /* 0x0001e20000000800 */
[----:B--2---:R-:W-:Y:S01]  /*4de0*/  F2FP.F16.F32.PACK_AB R196, R33, R32 ;  /* 0x0000002021c4723e */ /* 0x004fe200000000ff */
[C---:B------:R-:W-:Y:S01]  /*4df0*/  FMUL.FTZ R2, R3.reuse, UR5 ;  /* 0x0000000503027c20 */ /* 0x040fe20008410000 */
[----:B------:R-:W-:-:S04]  /*4e00*/  FSETP.NEU.FTZ.AND P1, PT, R3, -INF , PT ;  /* 0xff8000000300780b */ /* 0x000fc80003f3d000 */
[----:B------:R-:W-:Y:S01]  /*4e10*/  FSEL R2, R2, RZ, P1 ;  /* 0x000000ff02027208 */ /* 0x000fe20000800000 */
[----:B0-----:R-:W-:Y:S01]  /*4e20*/  FADD.FTZ R20, R52, R29 ;  /* 0x0000001d34147221 */ /* 0x001fe20000010000 */
[----:B------:R-:W0:Y:S01]  /*4e30*/  MUFU.EX2 R37, R37 ;  /* 0x0000002500257308 */ /* 0x000e220000000800 */
[----:B------:R-:W-:Y:S01]  /*4e40*/  PLOP3.LUT P1, PT, PT, PT, UP0, 0x80, 0x0 ;  /* 0x000000000000781c */ /* 0x000fe20003f2f008 */
[----:B------:R-:W-:Y:S02]  /*4e50*/  IMAD.MOV.U32 R52, RZ, RZ, R151 ;  /* 0x000000ffff347224 */ /* 0x000fe400078e0097 */
[--C-:B------:R-:W-:Y:S01]  /*4e60*/  FFMA.FTZ R58, R58, UR5, -R2.reuse ;  /* 0x000000053a3a7c23 */ /* 0x100fe20008010802 */
        /* <DEDUP_REMOVED lines=9> */
[----:B------:R-:W-:Y:S01]  /*4f00*/  FFMA.FTZ R43, R43, UR5, -R2 ;  /* 0x000000052b2b7c23 */ /* 0x000fe20008010802 */
[----:B------:R-:W-:Y:S01]  /*4f10*/  FADD.FTZ R29, R53, R20 ;  /* 0x00000014351d7221 */ /* 0x000fe20000010000 */
[--C-:B------:R-:W-:Y:S01]  /*4f20*/  FFMA.FTZ R46, R46, UR5, -R2.reuse ;  /* 0x000000052e2e7c23 */ /* 0x100fe20008010802 */
[--C-:B------:R-:W-:Y:S01]  /*4f30*/  FFMA.FTZ R47, R47, UR5, -R2.reuse ;  /* 0x000000052f2f7c23 */ /* 0x100fe20008010802 */
[----:B------:R-:W1:Y:S01]  /*4f40*/  MUFU.EX2 R59, R59 ;  /* 0x0000003b003b7308 */ /* 0x000e620000000800 */
[----:B------:R-:W-:Y:S01]  /*4f50*/  FADD.FTZ R20, R40, R29 ;  /* 0x0000001d28147221 */ /* 0x000fe20000010000 */
[--C-:B------:R-:W-:Y:S01]  /*4f60*/  FFMA.FTZ R34, R34, UR5, -R2.reuse ;  /* 0x0000000522227c23 */ /* 0x100fe20008010802 */
[--C-:B------:R-:W-:Y:S01]  /*4f70*/  FFMA.FTZ R35, R35, UR5, -R2.reuse ;  /* 0x0000000523237c23 */ /* 0x100fe20008010802 */
[----:B------:R-:W-:Y:S01]  /*4f80*/  FFMA.FTZ R38, R38, UR5, -R2 ;  /* 0x0000000526267c23 */ /* 0x000fe20008010802 */
[----:B------:R-:W-:Y:S01]  /*4f90*/  FADD.FTZ R29, R41, R20 ;  /* 0x00000014291d7221 */ /* 0x000fe20000010000 */
[--C-:B------:R-:W-:Y:S01]  /*4fa0*/  FFMA.FTZ R39, R39, UR5, -R2.reuse ;  /* 0x0000000527277c23 */ /* 0x100fe20008010802 */
[--C-:B------:R-:W-:Y:S01]  /*4fb0*/  FFMA.FTZ R26, R26, UR5, -R2.reuse ;  /* 0x000000051a1a7c23 */ /* 0x100fe20008010802 */
[----:B------:R-:W2:Y:S01]  /*4fc0*/  MUFU.EX2 R62, R62 ;  /* 0x0000003e003e7308 */ /* 0x000ea20000000800 */
[----:B------:R-:W-:Y:S01]  /*4fd0*/  FADD.FTZ R0, R44, R29 ;  /* 0x0000001d2c007221 */ /* 0x000fe20000010000 */
[--C-:B------:R-:W-:Y:S01]  /*4fe0*/  FFMA.FTZ R27, R27, UR5, -R2.reuse ;  /* 0x000000051b1b7c23 */ /* 0x100fe20008010802 */
[--C-:B------:R-:W-:Y:S01]  /*4ff0*/  FFMA.FTZ R30, R30, UR5, -R2.reuse ;  /* 0x000000051e1e7c23 */ /* 0x100fe20008010802 */
[----:B------:R-:W-:Y:S01]  /*5000*/  FFMA.FTZ R2, R31, UR5, -R2 ;  /* 0x000000051f027c23 */ /* 0x000fe20008010802 */
[----:B------:R-:W-:Y:S01]  /*5010*/  FADD.FTZ R29, R45, R0 ;  /* 0x000000002d1d7221 */ /* 0x000fe20000010000 */
[----:B0-----:R-:W-:Y:S01]  /*5020*/  F2FP.F16.F32.PACK_AB R198, R37, R36 ;  /* 0x0000002425c6723e */ /* 0x001fe200000000ff */
[----:B------:R-:W-:Y:S01]  /*5030*/  IMAD.MOV.U32 R53, RZ, RZ, R151 ;  /* 0x000000ffff357224 */ /* 0x000fe200078e0097 */
[----:B------:R-:W0:Y:S01]  /*5040*/  MUFU.EX2 R63, R63 ;  /* 0x0000003f003f7308 */ /* 0x000e220000000800 */
[----:B-1----:R-:W-:Y:S01]  /*5050*/  FADD.FTZ R21, R58, R59 ;  /* 0x0000003b3a157221 */ /* 0x002fe20000010000 */
[----:B------:R-:W-:Y:S01]  /*5060*/  F2FP.F16.F32.PACK_AB R209, R59, R58 ;  /* 0x0000003a3bd1723e */ /* 0x000fe200000000ff */
[----:B------:R-:W-:-:S02]  /*5070*/  IMAD.MOV.U32 R59, RZ, RZ, R151 ;  /* 0x000000ffff3b7224 */ /* 0x000fc400078e0097 */
[--C-:B------:R-:W-:Y:S02]  /*5080*/  IMAD.MOV.U32 R58, RZ, RZ, R151.reuse ;  /* 0x000000ffff3a7224 */ /* 0x100fe400078e0097 */
[----:B------:R-:W-:Y:S01]  /*5090*/  IMAD.MOV.U32 R45, RZ, RZ, R151 ;  /* 0x000000ffff2d7224 */ /* 0x000fe200078e0097 */
[----:B------:R-:W1:Y:S01]  /*50a0*/  MUFU.EX2 R50, R50 ;  /* 0x0000003200327308 */ /* 0x000e620000000800 */
[----:B--2---:R-:W-:Y:S01]  /*50b0*/  FADD.FTZ R18, R62, R21 ;  /* 0x000000153e127221 */ /* 0x004fe20000010000 */
[--C-:B------:R-:W-:Y:S02]  /*50c0*/  IMAD.MOV.U32 R44, RZ, RZ, R151.reuse ;  /* 0x000000ffff2c7224 */ /* 0x100fe400078e0097 */
[--C-:B------:R-:W-:Y:S02]  /*50d0*/  IMAD.MOV.U32 R41, RZ, RZ, R151.reuse ;  /* 0x000000ffff297224 */ /* 0x100fe400078e0097 */
[--C-:B------:R-:W-:Y:S02]  /*50e0*/  IMAD.MOV.U32 R40, RZ, RZ, R151.reuse ;  /* 0x000000ffff287224 */ /* 0x100fe400078e0097 */
[----:B------:R-:W2:Y:S01]  /*50f0*/  MUFU.EX2 R51, R51 ;  /* 0x0000003300337308 */ /* 0x000ea20000000800 */
[C---:B0-----:R-:W-:Y:S01]  /*5100*/  FADD.FTZ R21, R63.reuse, R18 ;  /* 0x000000123f157221 */ /* 0x041fe20000010000 */
[----:B------:R-:W-:Y:S01]  /*5110*/  F2FP.F16.F32.PACK_AB R211, R63, R62 ;  /* 0x0000003e3fd3723e */ /* 0x000fe200000000ff */
[--C-:B------:R-:W-:Y:S01]  /*5120*/  IMAD.MOV.U32 R63, RZ, RZ, R151.reuse ;  /* 0x000000ffff3f7224 */ /* 0x100fe200078e0097 */
[----:B------:R-:W-:Y:S01]  /*5130*/  MOV R62, R151 ;  /* 0x00000097003e7202 */ /* 0x000fe20000000f00 */
[----:B------:R-:W-:-:S03]  /*5140*/  IMAD.MOV.U32 R31, RZ, RZ, R151 ;  /* 0x000000ffff1f7224 */ /* 0x000fc600078e0097 */
[----:B------:R-:W0:Y:S01]  /*5150*/  MUFU.EX2 R54, R54 ;  /* 0x0000003600367308 */ /* 0x000e220000000800 */
[----:B-1----:R-:W-:-:S07]  /*5160*/  FADD.FTZ R18, R50, R21 ;  /* 0x0000001532127221 */ /* 0x002fce0000010000 */
[----:B------:R-:W1:Y:S01]  /*5170*/  MUFU.EX2 R55, R55 ;  /* 0x0000003700377308 */ /* 0x000e620000000800 */
[C---:B--2---:R-:W-:Y:S01]  /*5180*/  FADD.FTZ R21, R51.reuse, R18 ;  /* 0x0000001233157221 */ /* 0x044fe20000010000 */
[----:B------:R-:W-:Y:S01]  /*5190*/  F2FP.F16.F32.PACK_AB R205, R51, R50 ;  /* 0x0000003233cd723e */ /* 0x000fe200000000ff */
[--C-:B------:R-:W-:Y:S02]  /*51a0*/  IMAD.MOV.U32 R51, RZ, RZ, R151.reuse ;  /* 0x000000ffff337224 */ /* 0x100fe400078e0097 */
[----:B------:R-:W-:-:S03]  /*51b0*/  IMAD.MOV.U32 R50, RZ, RZ, R151 ;  /* 0x000000ffff327224 */ /* 0x000fc600078e0097 */
[----:B------:R-:W2:Y:S01]  /*51c0*/  MUFU.EX2 R42, R42 ;  /* 0x0000002a002a7308 */ /* 0x000ea20000000800 */
[----:B0-----:R-:W-:-:S07]  /*51d0*/  FADD.FTZ R18, R54, R21 ;  /* 0x0000001536127221 */ /* 0x001fce0000010000 */
[----:B------:R-:W0:Y:S01]  /*51e0*/  MUFU.EX2 R43, R43 ;  /* 0x0000002b002b7308 */ /* 0x000e220000000800 */
[C---:B-1----:R-:W-:Y:S01]  /*51f0*/  FADD.FTZ R21, R55.reuse, R18 ;  /* 0x0000001237157221 */ /* 0x042fe20000010000 */
[----:B------:R-:W-:Y:S01]  /*5200*/  FADD.FTZ R18, R32, R29 ;  /* 0x0000001d20127221 */ /* 0x000fe20000010000 */
[----:B------:R-:W-:Y:S01]  /*5210*/  F2FP.F16.F32.PACK_AB R207, R55, R54 ;  /* 0x0000003637cf723e */ /* 0x000fe200000000ff */
[--C-:B------:R-:W-:Y:S01]  /*5220*/  IMAD.MOV.U32 R55, RZ, RZ, R151.reuse ;  /* 0x000000ffff377224 */ /* 0x100fe200078e0097 */
[----:B------:R-:W-:Y:S01]  /*5230*/  MOV R54, R151 ;  /* 0x0000009700367202 */ /* 0x000fe20000000f00 */
[----:B------:R-:W-:Y:S01]  /*5240*/  FADD.FTZ R29, R33, R18 ;  /* 0x00000012211d7221 */ /* 0x000fe20000010000 */
[----:B------:R-:W-:Y:S01]  /*5250*/  IMAD.MOV.U32 R33, RZ, RZ, R151 ;  /* 0x000000ffff217224 */ /* 0x000fe200078e0097 */
[----:B------:R-:W1:Y:S01]  /*5260*/  MUFU.EX2 R46, R46 ;  /* 0x0000002e002e7308 */ /* 0x000e620000000800 */
[----:B--2---:R-:W-:Y:S01]  /*5270*/  FADD.FTZ R0, R42, R21 ;  /* 0x000000152a007221 */ /* 0x004fe20000010000 */
[----:B------:R-:W-:Y:S01]  /*5280*/  FADD.FTZ R18, R36, R29 ;  /* 0x0000001d24127221 */ /* 0x000fe20000010000 */
[----:B------:R-:W-:-:S02]  /*5290*/  IMAD.MOV.U32 R36, RZ, RZ, R151 ;  /* 0x000000ffff247224 */ /* 0x000fc400078e0097 */
[--C-:B------:R-:W-:Y:S02]  /*52a0*/  IMAD.MOV.U32 R32, RZ, RZ, R151.reuse ;  /* 0x000000ffff207224 */ /* 0x100fe400078e0097 */
[----:B------:R-:W-:Y:S01]  /*52b0*/  FADD.FTZ R29, R37, R18 ;  /* 0x00000012251d7221 */ /* 0x000fe20000010000 */
[--C-:B------:R-:W-:Y:S01]  /*52c0*/  IMAD.MOV.U32 R37, RZ, RZ, R151.reuse ;  /* 0x000000ffff257224 */ /* 0x100fe200078e0097 */
[----:B------:R-:W2:Y:S01]  /*52d0*/  MUFU.EX2 R47, R47 ;  /* 0x0000002f002f7308 */ /* 0x000ea20000000800 */
[C---:B0-----:R-:W-:Y:S01]  /*52e0*/  FADD.FTZ R21, R43.reuse, R0 ;  /* 0x000000002b157221 */ /* 0x041fe20000010000 */
[----:B------:R-:W-:Y:S01]  /*52f0*/  F2FP.F16.F32.PACK_AB R201, R43, R42 ;  /* 0x0000002a2bc9723e */ /* 0x000fe200000000ff */
[--C-:B------:R-:W-:Y:S02]  /*5300*/  IMAD.MOV.U32 R43, RZ, RZ, R151.reuse ;  /* 0x000000ffff2b7224 */ /* 0x100fe400078e0097 */
[----:B------:R-:W-:-:S03]  /*5310*/  IMAD.MOV.U32 R42, RZ, RZ, R151 ;  /* 0x000000ffff2a7224 */ /* 0x000fc600078e0097 */
[----:B------:R-:W0:Y:S01]  /*5320*/  MUFU.EX2 R34, R34 ;  /* 0x0000002200227308 */ /* 0x000e220000000800 */
[----:B-1----:R-:W-:-:S07]  /*5330*/  FADD.FTZ R0, R46, R21 ;  /* 0x000000152e007221 */ /* 0x002fce0000010000 */
[----:B------:R-:W1:Y:S01]  /*5340*/  MUFU.EX2 R35, R35 ;  /* 0x0000002300237308 */ /* 0x000e620000000800 */
[C---:B--2---:R-:W-:Y:S01]  /*5350*/  FADD.FTZ R21, R47.reuse, R0 ;  /* 0x000000002f157221 */ /* 0x044fe20000010000 */
[----:B------:R-:W-:Y:S01]  /*5360*/  F2FP.F16.F32.PACK_AB R203, R47, R46 ;  /* 0x0000002e2fcb723e */ /* 0x000fe200000000ff */
[----:B------:R-:W-:Y:S01]  /*5370*/  IMAD.MOV.U32 R47, RZ, RZ, R151 ;  /* 0x000000ffff2f7224 */ /* 0x000fe200078e0097 */
[----:B------:R-:W-:-:S04]  /*5380*/  MOV R46, R151 ;  /* 0x00000097002e7202 */ /* 0x000fc80000000f00 */
[----:B------:R-:W2:Y:S01]  /*5390*/  MUFU.EX2 R24, R24 ;  /* 0x0000001800187308 */ /* 0x000ea20000000800 */
[----:B0-----:R-:W-:-:S07]  /*53a0*/  FADD.FTZ R0, R34, R21 ;  /* 0x0000001522007221 */ /* 0x001fce0000010000 */
[----:B------:R-:W0:Y:S01]  /*53b0*/  MUFU.EX2 R38, R38 ;  /* 0x0000002600267308 */ /* 0x000e220000000800 */
[C---:B-1----:R-:W-:Y:S01]  /*53c0*/  FADD.FTZ R21, R35.reuse, R0 ;  /* 0x0000000023157221 */ /* 0x042fe20000010000 */
[----:B------:R-:W-:Y:S01]  /*53d0*/  F2FP.F16.F32.PACK_AB R197, R35, R34 ;  /* 0x0000002223c5723e */ /* 0x000fe200000000ff */
[--C-:B------:R-:W-:Y:S02]  /*53e0*/  IMAD.MOV.U32 R35, RZ, RZ, R151.reuse ;  /* 0x000000ffff237224 */ /* 0x100fe400078e0097 */
[----:B------:R-:W-:-:S03]  /*53f0*/  IMAD.MOV.U32 R34, RZ, RZ, R151 ;  /* 0x000000ffff227224 */ /* 0x000fc600078e0097 */
[----:B------:R-:W1:Y:S01]  /*5400*/  MUFU.EX2 R25, R25 ;  /* 0x0000001900197308 */ /* 0x000e620000000800 */
[----:B--2---:R-:W-:-:S07]  /*5410*/  FADD.FTZ R18, R24, R29 ;  /* 0x0000001d18127221 */ /* 0x004fce0000010000 */
        /* <DEDUP_REMOVED lines=8> */
[C---:B--2---:R-:W-:Y:S01]  /*54a0*/  FADD.FTZ R21, R39.reuse, R0 ;  /* 0x0000000027157221 */ /* 0x044fe20000010000 */
[----:B------:R-:W-:Y:S01]  /*54b0*/  F2FP.F16.F32.PACK_AB R199, R39, R38 ;  /* 0x0000002627c7723e */ /* 0x000fe200000000ff */
[----:B------:R-:W-:Y:S01]  /*54c0*/  IMAD.MOV.U32 R39, RZ, RZ, R151 ;  /* 0x000000ffff277224 */ /* 0x000fe200078e0097 */
[----:B------:R-:W-:-:S04]  /*54d0*/  MOV R38, R151 ;  /* 0x0000009700267202 */ /* 0x000fc80000000f00 */
[----:B------:R-:W2:Y:S01]  /*54e0*/  MUFU.EX2 R27, R27 ;  /* 0x0000001b001b7308 */ /* 0x000ea20000000800 */
[----:B0-----:R-:W-:Y:S01]  /*54f0*/  FADD.FTZ R18, R28, R29 ;  /* 0x0000001d1c127221 */ /* 0x001fe20000010000 */
[C---:B------:R-:W-:Y:S01]  /*5500*/  F2FP.F16.F32.PACK_AB R194, R5.reuse, R28 ;  /* 0x0000001c05c2723e */ /* 0x040fe200000000ff */
[--C-:B------:R-:W-:Y:S02]  /*5510*/  IMAD.MOV.U32 R29, RZ, RZ, R151.reuse ;  /* 0x000000ffff1d7224 */ /* 0x100fe400078e0097 */
[----:B------:R-:W-:Y:S01]  /*5520*/  FADD.FTZ R18, R5, R18 ;  /* 0x0000001205127221 */ /* 0x000fe20000010000 */
[----:B------:R-:W-:Y:S02]  /*5530*/  IMAD.MOV.U32 R28, RZ, RZ, R151 ;  /* 0x000000ffff1c7224 */ /* 0x000fe400078e0097 */
[----:B------:R-:W0:Y:S01]  /*5540*/  MUFU.EX2 R30, R30 ;  /* 0x0000001e001e7308 */ /* 0x000e220000000800 */
[----:B-1----:R-:W-:-:S07]  /*5550*/  FADD.FTZ R0, R26, R21 ;  /* 0x000000151a007221 */ /* 0x002fce0000010000 */
[----:B------:R1:W3:Y:S01]  /*5560*/  MUFU.EX2 R195, R2 ;  /* 0x0000000200c37308 */ /* 0x0002e20000000800 */
[C---:B--2---:R-:W-:Y:S01]  /*5570*/  FADD.FTZ R5, R27.reuse, R0 ;  /* 0x000000001b057221 */ /* 0x044fe20000010000 */
[----:B------:R-:W-:Y:S01]  /*5580*/  F2FP.F16.F32.PACK_AB R193, R27, R26 ;  /* 0x0000001a1bc1723e */ /* 0x000fe200000000ff */
[--C-:B------:R-:W-:Y:S02]  /*5590*/  IMAD.MOV.U32 R27, RZ, RZ, R151.reuse ;  /* 0x000000ffff1b7224 */ /* 0x100fe400078e0097 */
[----:B------:R-:W-:Y:S02]  /*55a0*/  IMAD.MOV.U32 R26, RZ, RZ, R151 ;  /* 0x000000ffff1a7224 */ /* 0x000fe400078e0097 */
[----:B0-----:R-:W-:Y:S01]  /*55b0*/  FADD.FTZ R0, R30, R5 ;  /* 0x000000051e007221 */ /* 0x001fe20000010000 */
[----:B-1----:R-:W-:-:S03]  /*55c0*/  IMAD.MOV.U32 R2, RZ, RZ, 0x3f800000 ;  /* 0x3f800000ff027424 */ /* 0x002fc600078e00ff */
        /* <DEDUP_REMOVED lines=77> */
.L_x_203:
[----:B------:R-:W-:Y:S01]  /*5aa0*/  R2UR UR5, R229 ;  /* 0x00000000e50572ca */ /* 0x000fe200000e0000 */
[----:B------:R-:W-:-:S04]  /*5ab0*/  UISETP.NE.AND UP0, UPT, UR39, 0x1, UPT ;  /* 0x000000012700788c */ /* 0x000fc8000bf05270 */
[----:B------:R-:W-:-:S08]  /*5ac0*/  USEL UR4, URZ, 0x1, UP0 ;  /* 0x000000013f047887 */ /* 0x000fd00008000000 */
[----:B------:R-:W-:-:S06]  /*5ad0*/  ULOP3.LUT UR4, UR5, UR4, URZ, 0x3c, !UPT ;  /* 0x0000000405047292 */ /* 0x000fcc000f8e3c3f */
[----:B------:R-:W-:Y:S01]  /*5ae0*/  IMAD.U32 R16, RZ, RZ, UR4 ;  /* 0x00000004ff107e24 */ /* 0x000fe2000f8e00ff */
[----:B------:R-:W-:Y:S06]  /*5af0*/  @!P0 BRA `(.L_x_193) ;  /* 0x0000000000048947 */ /* 0x000fec0003800000 */
[----:B------:R-:W-:Y:S01]  /*5b00*/  BPT.TRAP 0x1 ;  /* 0x000000040000795c */ /* 0x000fe20000300000 */
.L_x_193:
        /* <DEDUP_REMOVED lines=13> */
.L_x_194:
[----:B-1----:R-:W-:Y:S05]  /*5be0*/  @P1 BRA `(.L_x_195) ;  /* 0x0000000000081947 */ /* 0x002fea0003800000 */
[----:B------:R-:W1:Y:S02]  /*5bf0*/  SYNCS.PHASECHK.TRANS64.TRYWAIT P1, [UR60+0x38830], R3 ;  /* 0x03883003ff0075a7 */ /* 0x000e64000802017c */
[----:B-1----:R-:W-:Y:S05]  /*5c00*/  @!P1 BRA `(.L_x_196) ;  /* 0x000000d400509947 */ /* 0x002fea0003800000 */
.L_x_195:
        /* <DEDUP_REMOVED lines=655> */
.L_x_197:
[----:B------:R-:W-:Y:S01]  /*8500*/  R2UR UR5, R229 ;  /* 0x00000000e50572ca */ /* 0x000fe200000e0000 */
[----:B------:R-:W-:-:S12]  /*8510*/  ULEA UR4, UR39, UR61, 0x3 ;  /* 0x0000003d27047291 */ /* 0x000fd8000f8e183f */
[----:B------:R-:W-:-:S05]  /*8520*/  IMAD.U32 R0, RZ, RZ, UR5 ;  /* 0x00000005ff007e24 */ /* 0x000fca000f8e00ff */
[----:B------:R-:W-:-:S04]  /*8530*/  SHF.L.U32 R0, R0, 0x1f, RZ ;  /* 0x0000001f00007819 */ /* 0x000fc800000006ff */
[----:B------:R2:W3:Y:S01]  /*8540*/  SYNCS.PHASECHK.TRANS64.TRYWAIT P1, [UR4+0x38850], R0 ;  /* 0x03885000ff0075a7 */ /* 0x0004e20008020144 */
[----:B------:R-:W-:Y:S05]  /*8550*/  @!P0 BRA `(.L_x_198) ;  /* 0x0000000000048947 */ /* 0x000fea0003800000 */
[----:B------:R-:W-:Y:S01]  /*8560*/  BPT.TRAP 0x1 ;  /* 0x000000040000795c */ /* 0x000fe20000300000 */
.L_x_198:
[----:B---3--:R-:W-:Y:S05]  /*8570*/  @P1 BRA `(.L_x_199) ;  /* 0x0000000000081947 */ /* 0x008fea0003800000 */
[----:B------:R-:W3:Y:S02]  /*8580*/  SYNCS.PHASECHK.TRANS64.TRYWAIT P1, [UR4+0x38850], R0 ;  /* 0x03885000ff0075a7 */ /* 0x000ee40008020144 */
[----:B---3--:R-:W-:Y:S05]  /*8590*/  @!P1 BRA `(.L_x_200) ;  /* 0x000000ac00049947 */ /* 0x008fea0003800000 */
.L_x_199:
        /* <DEDUP_REMOVED lines=36> */
.L_x_201:
[----:B--23--:R-:W-:Y:S01]  /*87e0*/  FMNMX.FTZ R0, R184, R21, !PT ;  /* 0x00000015b8007209 */ /* 0x00cfe20007810000 */
[----:B------:R-:W-:Y:S01]  /*87f0*/  ULDC UR5, c[0x0][0x988] ;  /* 0x0002620000057ab9 */ /* 0x000fe20000000800 */
[----:B------:R-:W-:Y:S01]  /*8800*/  FMNMX.FTZ R2, R186, R20, !PT ;  /* 0x00000014ba027209 */ /* 0x000fe20007810000 */
[----:B------:R-:W2:Y:S01]  /*8810*/  S2UR UR6, SR_CgaCtaId ;  /* 0x00000000000679c3 */ /* 0x000ea20000008800 */
[----:B01----:R-:W-:Y:S01]  /*8820*/  FMNMX.FTZ R3, R185, R0, !PT ;  /* 0x00000000b9037209 */ /* 0x003fe20007810000 */
        /* <DEDUP_REMOVED lines=12> */
[----:B--2---:R-:W-:Y:S01]  /*88f0*/  UPRMT UR60, UR6, 0x654, UR60 ;  /* 0x00000654063c7896 */ /* 0x004fe2000800003c */
        /* <DEDUP_REMOVED lines=40> */
[----:B------:R-:W-:Y:S03]  /*8b80*/  MUFU.EX2 R0, R21 ;  /* 0x0000001500007308 */ /* 0x000fe60000000800 */
[--C-:B------:R-:W-:Y:S01]  /*8b90*/  FFMA.FTZ R192, R152, UR5, -R20.reuse ;  /* 0x0000000598c07c23 */ /* 0x100fe20008010814 */
[----:B------:R-:W-:Y:S01]  /*8ba0*/  FMUL.FTZ R152, R3, UR5 ;  /* 0x0000000503987c20 */ /* 0x000fe20008410000 */
[--C-:B------:R-:W-:Y:S01]  /*8bb0*/  FFMA.FTZ R208, R184, UR5, -R20.reuse ;  /* 0x00000005b8d07c23 */ /* 0x100fe20008010814 */
[--C-:B------:R-:W-:Y:S01]  /*8bc0*/  FFMA.FTZ R204, R176, UR5, -R20.reuse ;  /* 0x00000005b0cc7c23 */ /* 0x100fe20008010814 */
[----:B------:R-:W-:Y:S01]  /*8bd0*/  FFMA.FTZ R185, R185, UR5, -R20 ;  /* 0x00000005b9b97c23 */ /* 0x000fe20008010814 */
[----:B------:R-:W-:Y:S01]  /*8be0*/  FFMA.FTZ R209, R186, UR5, -R152 ;  /* 0x00000005bad17c23 */ /* 0x000fe20008010898 */
[----:B------:R-:W-:Y:S01]  /*8bf0*/  FFMA.FTZ R176, R181, UR5, -R20 ;  /* 0x00000005b5b07c23 */ /* 0x000fe20008010814 */
[----:B------:R-:W-:Y:S01]  /*8c00*/  FFMA.FTZ R181, R187, UR5, -R152 ;  /* 0x00000005bbb57c23 */ /* 0x000fe20008010898 */
[----:B------:R-:W0:Y:S01]  /*8c10*/  MUFU.EX2 R208, R208 ;  /* 0x000000d000d07308 */ /* 0x000e220000000800 */
[----:B------:R-:W-:Y:S01]  /*8c20*/  FFMA.FTZ R210, R188, UR5, -R20 ;  /* 0x00000005bcd27c23 */ /* 0x000fe20008010814 */
[----:B------:R-:W-:Y:S01]  /*8c30*/  FFMA.FTZ R211, R190, UR5, -R152 ;  /* 0x00000005bed37c23 */ /* 0x000fe20008010898 */
[--C-:B------:R-:W-:Y:S01]  /*8c40*/  FFMA.FTZ R184, R189, UR5, -R20.reuse ;  /* 0x00000005bdb87c23 */ /* 0x100fe20008010814 */
[----:B------:R-:W-:Y:S01]  /*8c50*/  FFMA.FTZ R206, R180, UR5, -R20 ;  /* 0x00000005b4ce7c23 */ /* 0x000fe20008010814 */
[--C-:B------:R-:W-:Y:S01]  /*8c60*/  FFMA.FTZ R180, R191, UR5, -R152.reuse ;  /* 0x00000005bfb47c23 */ /* 0x100fe20008010898 */
[----:B------:R-:W-:Y:S01]  /*8c70*/  FFMA.FTZ R205, R178, UR5, -R152 ;  /* 0x00000005b2cd7c23 */ /* 0x000fe20008010898 */
[--C-:B------:R-:W-:Y:S01]  /*8c80*/  FFMA.FTZ R200, R168, UR5, -R20.reuse ;  /* 0x00000005a8c87c23 */ /* 0x100fe20008010814 */
[----:B------:R-:W-:Y:S01]  /*8c90*/  MUFU.EX2 R2, R2 ;  /* 0x0000000200027308 */ /* 0x000fe20000000800 */
[--C-:B------:R-:W-:Y:S01]  /*8ca0*/  FFMA.FTZ R177, R177, UR5, -R20.reuse ;  /* 0x00000005b1b17c23 */ /* 0x100fe20008010814 */
[----:B------:R-:W-:Y:S01]  /*8cb0*/  FFMA.FTZ R168, R173, UR5, -R20 ;  /* 0x00000005ada87c23 */ /* 0x000fe20008010814 */
[----:B------:R-:W-:Y:S01]  /*8cc0*/  FFMA.FTZ R173, R179, UR5, -R152 ;  /* 0x00000005b3ad7c23 */ /* 0x000fe20008010898 */
[----:B------:R-:W-:Y:S01]  /*8cd0*/  FFMA.FTZ R194, R156, UR5, -R20 ;  /* 0x000000059cc27c23 */ /* 0x000fe20008010814 */
[----:B------:R-:W-:Y:S01]  /*8ce0*/  FFMA.FTZ R207, R182, UR5, -R152 ;  /* 0x00000005b6cf7c23 */ /* 0x000fe20008010898 */
[----:B------:R-:W-:Y:S01]  /*8cf0*/  FFMA.FTZ R202, R172, UR5, -R20 ;  /* 0x00000005acca7c23 */ /* 0x000fe20008010814 */
[----:B------:R-:W-:Y:S01]  /*8d00*/  FFMA.FTZ R172, R183, UR5, -R152 ;  /* 0x00000005b7ac7c23 */ /* 0x000fe20008010898 */
[----:B------:R-:W1:Y:S01]  /*8d10*/  MUFU.EX2 R209, R209 ;  /* 0x000000d100d17308 */ /* 0x000e620000000800 */
[----:B0-----:R-:W-:Y:S01]  /*8d20*/  FFMA.FTZ R18, R0, R18, R208 ;  /* 0x0000001200127223 */ /* 0x001fe200000100d0 */
[----:B------:R-:W-:Y:S01]  /*8d30*/  FFMA.FTZ R21, R153, UR5, -R20 ;  /* 0x0000000599157c23 */ /* 0x000fe20008010814 */
[----:B------:R-:W-:Y:S01]  /*8d40*/  FFMA.FTZ R201, R170, UR5, -R152 ;  /* 0x00000005aac97c23 */ /* 0x000fe20008010898 */
[--C-:B------:R-:W-:Y:S01]  /*8d50*/  FFMA.FTZ R196, R160, UR5, -R20.reuse ;  /* 0x00000005a0c47c23 */ /* 0x100fe20008010814 */
[--C-:B------:R-:W-:Y:S01]  /*8d60*/  FFMA.FTZ R169, R169, UR5, -R20.reuse ;  /* 0x00000005a9a97c23 */ /* 0x100fe20008010814 */
[----:B------:R-:W-:Y:S01]  /*8d70*/  FFMA.FTZ R160, R165, UR5, -R20 ;  /* 0x00000005a5a07c23 */ /* 0x000fe20008010814 */
[--C-:B------:R-:W-:Y:S01]  /*8d80*/  FFMA.FTZ R165, R171, UR5, -R152.reuse ;  /* 0x00000005aba57c23 */ /* 0x100fe20008010898 */
        /* <DEDUP_REMOVED lines=8> */
[----:B------:R-:W2:Y:S01]  /*8e10*/  MUFU.EX2 R181, R181 ;  /* 0x000000b500b57308 */ /* 0x000ea20000000800 */
[----:B-1----:R-:W-:Y:S01]  /*8e20*/  FFMA.FTZ R156, R2, R5, R209 ;  /* 0x00000005029c7223 */ /* 0x002fe200000100d1 */
[--C-:B------:R-:W-:Y:S01]  /*8e30*/  FFMA.FTZ R193, R154, UR5, -R152.reuse ;  /* 0x000000059ac17c23 */ /* 0x100fe20008010898 */
[--C-:B------:R-:W-:Y:S01]  /*8e40*/  FFMA.FTZ R199, R166, UR5, -R152.reuse ;  /* 0x00000005a6c77c23 */ /* 0x100fe20008010898 */
[----:B------:R-:W-:-:S04]  /*8e50*/  FFMA.FTZ R195, R158, UR5, -R152 ;  /* 0x000000059ec37c23 */ /* 0x000fc80008010898 */
        /* <DEDUP_REMOVED lines=79> */
.L_x_202:
        /* <DEDUP_REMOVED lines=34> */
.L_x_192:
        /* <DEDUP_REMOVED lines=131> */
.L_x_204:
        /* <DEDUP_REMOVED lines=10> */
.L_x_205:
[----:B-1----:R-:W-:Y:S05]  /*9e40*/  @P1 BRA `(.L_x_206) ;  /* 0x0000000000081947 */ /* 0x002fea0003800000 */
[----:B------:R-:W1:Y:S02]  /*9e50*/  SYNCS.PHASECHK.TRANS64.TRYWAIT P1, [UR7+0x38850], R0 ;  /* 0x03885000ff0075a7 */ /* 0x000e640008020147 */
[----:B-1----:R-:W-:Y:S05]  /*9e60*/  @!P1 BRA `(.L_x_207) ;  /* 0x0000009000e89947 */ /* 0x002fea0003800000 */
.L_x_206:
[----:B------:R-:W-:Y:S01]  /*9e70*/  UIADD3 UR4, UR4, 0x400, URZ ;  /* 0x0000040004047890 */ /* 0x000fe2000fffe03f */
[----:B------:R-:W-:Y:S01]  /*9e80*/  WARPGROUP.ARRIVE ;  /* 0x00000000000079c5 */ /* 0x000fe20000000000 */
[----:B------:R-:W-:Y:S01]  /*9e90*/  UMOV UR11, 0x40000040 ;  /* 0x40000040000b7882 */ /* 0x000fe20000000000 */
[----:B-1----:R-:W1:Y:S01]  /*9ea0*/  SHFL.BFLY PT, R7, R18, 0x2, 0x1f ;  /* 0x0c401f0012077f89 */ /* 0x002e6200000e0000 */
[----:B------:R-:W-:Y:S01]  /*9eb0*/  USHF.R.U32.HI UR4, URZ, 0x4, UR4 ;  /* 0x000000043f047899 */ /* 0x000fe20008011604 */
[----:B------:R-:W-:Y:S02]  /*9ec0*/  IMAD.MOV.U32 R6, RZ, RZ, RZ ;  /* 0x000000ffff067224 */ /* 0x000fe400078e00ff */
[----:B0-----:R-:W0:Y:S01]  /*9ed0*/  SHFL.BFLY PT, R0, R5, 0x2, 0x1f ;  /* 0x0c401f0005007f89 */ /* 0x001e2200000e0000 */
[----:B------:R-:W-:Y:S01]  /*9ee0*/  ULOP3.LUT UR4, UR4, 0x3fff, URZ, 0xc0, !UPT ;  /* 0x00003fff04047892 */ /* 0x000fe2000f8ec03f */
[----:B------:R-:W-:-:S03]  /*9ef0*/  IMAD.U32 R13, RZ, RZ, UR5 ;  /* 0x00000005ff0d7e24 */ /* 0x000fc6000f8e00ff */
[----:B------:R-:W-:-:S04]  /*9f00*/  ULOP3.LUT UR4, UR4, 0x2800000, URZ, 0xfc, !UPT ;  /* 0x0280000004047892 */ /* 0x000fc8000f8efc3f */
[----:B------:R-:W-:-:S04]  /*9f10*/  UIMAD UR4, UR38, 0xa00, UR4 ;  /* 0x00000a00260478a4 */ /* 0x000fc8000f8e0204 */
[----:B------:R-:W-:-:S03]  /*9f20*/  UIADD3 UR6, UR4, 0x80, URZ ;  /* 0x0000008004067890 */ /* 0x000fc6000fffe03f */
[----:B------:R-:W-:Y:S02]  /*9f30*/  UMOV UR10, UR4 ;  /* 0x00000004000a7c82 */ /* 0x000fe40008000000 */
[----:B------:R-:W-:Y:S01]  /*9f40*/  HGMMA.64x256x16.F32 R24, R208, gdesc[UR8].tnspB, R24, gsb0 ;  /* 0x43e00008d0187df0 */ /* 0x000fe20008000818 */
[----:B------:R-:W-:Y:S01]  /*9f50*/  UMOV UR11, 0x40000040 ;  /* 0x40000040000b7882 */ /* 0x000fe20000000000 */
[----:B------:R-:W-:Y:S01]  /*9f60*/  UMOV UR10, UR6 ;  /* 0x00000006000a7c82 */ /* 0x000fe20008000000 */
[----:B------:R-:W-:Y:S01]  /*9f70*/  UIADD3 UR6, UR4, 0x100, URZ ;  /* 0x0000010004067890 */ /* 0x000fe2000fffe03f */
[----:B-1----:R-:W-:Y:S01]  /*9f80*/  FADD.FTZ R7, R7, R18 ;  /* 0x0000001207077221 */ /* 0x002fe20000010000 */
[----:B0-----:R-:W-:Y:S01]  /*9f90*/  FADD.FTZ R2, R0, R5 ;  /* 0x0000000500027221 */ /* 0x001fe20000010000 */
[----:B------:R-:W-:-:S03]  /*9fa0*/  IMAD.MOV.U32 R5, RZ, RZ, RZ ;  /* 0x000000ffff057224 */ /* 0x000fc600078e00ff */
[----:B------:R-:W0:Y:S04]  /*9fb0*/  SHFL.BFLY PT, R0, R7, 0x1, 0x1f ;  /* 0x0c201f0007007f89 */ /* 0x000e2800000e0000 */
[----:B------:R-:W1:Y:S01]  /*9fc0*/  SHFL.BFLY PT, R9, R2, 0x1, 0x1f ;  /* 0x0c201f0002097f89 */ /* 0x000e6200000e0000 */
[----:B0-----:R-:W-:Y:S01]  /*9fd0*/  FADD.FTZ R11, R7, R0 ;  /* 0x00000000070b7221 */ /* 0x001fe20000010000 */
[----:B------:R-:W-:Y:S01]  /*9fe0*/  IMAD.U32 R7, RZ, RZ, UR5 ;  /* 0x00000005ff077e24 */ /* 0x000fe2000f8e00ff */
[----:B------:R-:W-:Y:S01]  /*9ff0*/  MOV R0, 0xff800000 ;  /* 0xff80000000007802 */ /* 0x000fe20000000f00 */
[----:B-1----:R-:W-:Y:S02]  /*a000*/  FADD.FTZ R12, R2, R9 ;  /* 0x00000009020c7221 */ /* 0x002fe40000010000 */
[----:B------:R-:W-:Y:S01]  /*a010*/  FSETP.NE.FTZ.AND P1, PT, R11, RZ, PT ;  /* 0x000000ff0b00720b */ /* 0x000fe20003f35000 */
[----:B------:R-:W-:-:S02]  /*a020*/  IMAD.MOV.U32 R2, RZ, RZ, -0x800000 ;  /* 0xff800000ff027424 */ /* 0x000fc400078e00ff */
[----:B------:R-:W-:-:S10]  /*a030*/  FSETP.NE.FTZ.AND P2, PT, R12, RZ, PT ;  /* 0x000000ff0c00720b */ /* 0x000fd40003f55000 */
[----:B------:R-:W0:Y:S01]  /*a040*/  @P1 MUFU.LG2 R8, R11 ;  /* 0x0000000b00081308 */ /* 0x000e220000000c00 */
[----:B------:R-:W-:Y:S02]  /*a050*/  @P1 FMUL.FTZ R7, R7, 0.69314718246459960938 ;  /* 0x3f31721807071820 */ /* 0x000fe40000410000 */
[----:B------:R-:W-:-:S05]  /*a060*/  @P2 FMUL.FTZ R13, R13, 0.69314718246459960938 ;  /* 0x3f3172180d0d2820 */ /* 0x000fca0000410000 */
        /* <DEDUP_REMOVED lines=31> */
[----:B0-23--:R-:W-:Y:S05]  /*a260*/  @!P0 BRA `(.L_x_208) ;  /* 0x0000000000048947 */ /* 0x00dfea0003800000 */
[----:B------:R-:W-:Y:S01]  /*a270*/  BPT.TRAP 0x1 ;  /* 0x000000040000795c */ /* 0x000fe20000300000 */
.L_x_208:
[----:B------:R-:W-:Y:S01]  /*a280*/  UIADD3 UR4, UR7, 0x38860, URZ ;  /* 0x0003886007047890 */ /* 0x000fe2000fffe03f */
[----:B------:R-:W-:Y:S01]  /*a290*/  R2UR UR6, R219 ;  /* 0x00000000db0672ca */ /* 0x000fe200000e0000 */
[----:B------:R-:W-:Y:S01]  /*a2a0*/  UIADD3 UR38, UR38, 0x1, URZ ;  /* 0x0000000126267890 */ /* 0x000fe2000fffe03f */
[----:B------:R-:W-:Y:S01]  /*a2b0*/  R2UR UR5, R16 ;  /* 0x00000000100572ca */ /* 0x000fe200000e0000 */
[----:B------:R-:W-:Y:S01]  /*a2c0*/  UPRMT UR4, UR8, 0x654, UR4 ;  /* 0x0000065408047896 */ /* 0x000fe20008000004 */
[-C--:B------:R-:W-:Y:S01]  /*a2d0*/  FMUL.FTZ R3, R83, R5.reuse ;  /* 0x0000000553037220 */ /* 0x080fe20000410000 */
[----:B------:R-:W-:Y:S01]  /*a2e0*/  UISETP.NE.AND UP0, UPT, UR38, 0x2, UPT ;  /* 0x000000022600788c */ /* 0x000fe2000bf05270 */
[-C--:B------:R-:W-:Y:S01]  /*a2f0*/  FMUL.FTZ R165, R27, R5.reuse ;  /* 0x000000051ba57220 */ /* 0x080fe20000410000 */
[-C--:B------:R-:W-:Y:S01]  /*a300*/  FMUL.FTZ R163, R35, R5.reuse ;  /* 0x0000000523a37220 */ /* 0x080fe20000410000 */
[-C--:B------:R-:W-:Y:S01]  /*a310*/  FMUL.FTZ R161, R43, R5.reuse ;  /* 0x000000052ba17220 */ /* 0x080fe20000410000 */
[-C--:B------:R-:W-:Y:S01]  /*a320*/  FMUL.FTZ R159, R51, R5.reuse ;  /* 0x00000005339f7220 */ /* 0x080fe20000410000 */
[-C--:B------:R-:W-:Y:S01]  /*a330*/  FMUL.FTZ R157, R59, R5.reuse ;  /* 0x000000053b9d7220 */ /* 0x080fe20000410000 */
[-C--:B------:R-:W-:Y:S01]  /*a340*/  FMUL.FTZ R155, R67, R5.reuse ;  /* 0x00000005439b7220 */ /* 0x080fe20000410000 */
[----:B------:R-:W-:Y:S01]  /*a350*/  SYNCS.ARRIVE.TRANS64.RED.A1T0 RZ, [UR4], RZ ;  /* 0x000000ffffff79a7 */ /* 0x000fe20008100404 */
[----:B------:R-:W-:Y:S01]  /*a360*/  USEL UR4, URZ, 0x1, UP0 ;  /* 0x000000013f047887 */ /* 0x000fe20008000000 */
[-C--:B------:R-:W-:Y:S01]  /*a370*/  FMUL.FTZ R153, R75, R5.reuse ;  /* 0x000000054b997220 */ /* 0x080fe20000410000 */
[----:B------:R-:W-:Y:S01]  /*a380*/  UIADD3 UR6, UR6, 0x1, URZ ;  /* 0x0000000106067890 */ /* 0x000fe2000fffe03f */
[-C--:B------:R-:W-:Y:S01]  /*a390*/  FMUL.FTZ R83, R87, R5.reuse ;  /* 0x0000000557537220 */ /* 0x080fe20000410000 */
[----:B------:R-:W-:Y:S01]  /*a3a0*/  ULOP3.LUT UR5, UR5, UR4, URZ, 0x3c, !UPT ;  /* 0x0000000405057292 */ /* 0x000fe2000f8e3c3f */
        /* <DEDUP_REMOVED lines=114> */
[----:B------:R-:W-:Y:S01]  /*aad0*/  IMAD.U32 R219, RZ, RZ, UR6 ;  /* 0x00000006ffdb7e24 */ /* 0x000fe2000f8e00ff */
[----:B------:R-:W-:Y:S01]  /*aae0*/  PLOP3.LUT P0, PT, PT, PT, PT, 0x8, 0x0 ;  /* 0x000000000000781c */ /* 0x000fe20003f0e170 */
[-C--:B------:R-:W-:Y:S01]  /*aaf0*/  FMUL.FTZ R143, R143, R5.reuse ;  /* 0x000000058f8f7220 */ /* 0x080fe20000410000 */
[-C--:B------:R-:W-:Y:S01]  /*ab00*/  FMUL.FTZ R146, R146, R5.reuse ;  /* 0x0000000592927220 */ /* 0x080fe20000410000 */
[----:B------:R-:W-:Y:S01]  /*ab10*/  FMUL.FTZ R147, R147, R5 ;  /* 0x0000000593937220 */ /* 0x000fe20000410000 */
[----:B------:R-:W-:-:S02]  /*ab20*/  IMAD.U32 R16, RZ, RZ, UR5 ;  /* 0x00000005ff107e24 */ /* 0x000fc4000f8e00ff */
[-C--:B------:R-:W-:Y:S01]  /*ab30*/  FMUL.FTZ R150, R150, R5.reuse ;  /* 0x0000000596967220 */ /* 0x080fe20000410000 */
[----:B------:R-:W-:Y:S01]  /*ab40*/  FMUL.FTZ R151, R151, R5 ;  /* 0x0000000597977220 */ /* 0x000fe20000410000 */
[----:B------:R-:W-:-:S12]  /*ab50*/  USEL UR38, UR38, URZ, UP0 ;  /* 0x0000003f26267287 */ /* 0x000fd80008000000 */
.L_x_184:
[----:B------:R-:W0:Y:S08]  /*ab60*/  S2UR UR4, SR_CgaCtaId ;  /* 0x00000000000479c3 */ /* 0x000e300000008800 */
[----:B------:R-:W-:Y:S06]  /*ab70*/  BAR.SYNC.DEFER_BLOCKING 0x5, 0x180 ;  /* 0x0146000000007b1d */ /* 0x000fec0000010000 */
[----:B------:R-:W-:Y:S01]  /*ab80*/  UMOV UR10, 0x400 ;  /* 0x00000400000a7882 */ /* 0x000fe20000000000 */
[----:B------:R-:W-:Y:S01]  /*ab90*/  BSSY B0, `(.L_x_209) ;  /* 0x00002f4000007945 */ /* 0x000fe20003800000 */
[----:B0-----:R-:W-:-:S09]  /*aba0*/  ULEA UR10, UR4, UR10, 0x18 ;  /* 0x0000000a040a7291 */ /* 0x001fd2000f8ec03f */
[----:B------:R-:W0:Y:S02]  /*abb0*/  LDS.128 R4, [UR10+0x388d0] ;  /* 0x0388d00aff047984 */ /* 0x000e240008000c00 */
[----:B0-----:R-:W-:Y:S02]  /*abc0*/  R2UR UR5, R5 ;  /* 0x00000000050572ca */ /* 0x001fe400000e0000 */
[----:B------:R-:W-:Y:S02]  /*abd0*/  R2UR UR6, R6 ;  /* 0x00000000060672ca */ /* 0x000fe400000e0000 */
[----:B------:R-:W-:Y:S01]  /*abe0*/  R2UR UR7, R7 ;  /* 0x00000000070772ca */ /* 0x000fe200000e0000 */
[----:B------:R-:W-:Y:S06]  /*abf0*/  BAR.ARV 0x4, 0x180 ;  /* 0x0106000000007b1d */ /* 0x000fec0000002000 */
[----:B------:R-:W-:Y:S08]  /*ac00*/  @P0 BRA `(.L_x_210) ;  /* 0x0000002000080947 */ /* 0x000ff00003800000 */
[----:B------:R-:W0:Y:S01]  /*ac10*/  S2UR UR4, SR_SWINHI ;  /* 0x00000000000479c3 */ /* 0x000e220000002f00 */
[----:B------:R-:W-:-:S07]  /*ac20*/  IMAD.MOV.U32 R94, RZ, RZ, 0x2 ;  /* 0x00000002ff5e7424 */ /* 0x000fce00078e00ff */
[----:B------:R-:W-:Y:S01]  /*ac30*/  BAR.SYNC.DEFER_BLOCKING 0x1, 0x100 ;  /* 0x0044000000007b1d */ /* 0x000fe20000010000 */
[----:B------:R-:W-:Y:S02]  /*ac40*/  F2FP.F16.F32.PACK_AB R24, R25, R24 ;  /* 0x000000181918723e */ /* 0x000fe400000000ff */
[----:B------:R-:W-:Y:S02]  /*ac50*/  F2FP.F16.F32.PACK_AB R25, R165, R26 ;  /* 0x0000001aa519723e */ /* 0x000fe400000000ff */
[----:B------:R-:W-:Y:S01]  /*ac60*/  F2FP.F16.F32.PACK_AB R32, R33, R32 ;  /* 0x000000202120723e */ /* 0x000fe200000000ff */
[----:B------:R-:W-:Y:S01]  /*ac70*/  ULDC.64 UR12, c[0x0][0xc00] ;  /* 0x00030000000c7ab9 */ /* 0x000fe20000000a00 */
[----:B------:R-:W-:Y:S01]  /*ac80*/  F2FP.F16.F32.PACK_AB R26, R29, R28 ;  /* 0x0000001c1d1a723e */ /* 0x000fe200000000ff */
[----:B------:R-:W-:Y:S01]  /*ac90*/  UISETP.NE.U32.AND UP0, UPT, UR12, URZ, UPT ;  /* 0x0000003f0c00728c */ /* 0x000fe2000bf05070 */
[----:B------:R-:W-:Y:S02]  /*aca0*/  F2FP.F16.F32.PACK_AB R27, R164, R27 ;  /* 0x0000001ba41b723e */ /* 0x000fe400000000ff */
[----:B------:R-:W-:Y:S01]  /*acb0*/  F2FP.F16.F32.PACK_AB R33, R163, R34 ;  /* 0x00000022a321723e */ /* 0x000fe200000000ff */
[----:B------:R-:W-:Y:S01]  /*acc0*/  UISETP.NE.AND.EX UP0, UPT, UR13, URZ, UPT, UP0 ;  /* 0x0000003f0d00728c */ /* 0x000fe2000bf05300 */
[----:B------:R-:W-:-:S02]  /*acd0*/  F2FP.F16.F32.PACK_AB R40, R41, R40 ;  /* 0x000000282928723e */ /* 0x000fc400000000ff */
[----:B------:R-:W-:Y:S01]  /*ace0*/  F2FP.F16.F32.PACK_AB R34, R37, R36 ;  /* 0x000000242522723e */ /* 0x000fe200000000ff */
[----:B------:R-:W-:Y:S01]  /*acf0*/  ULDC.64 UR12, c[0x0][0xc00] ;  /* 0x00030000000c7ab9 */ /* 0x000fe20000000a00 */
[----:B------:R-:W-:Y:S02]  /*ad00*/  F2FP.F16.F32.PACK_AB R35, R162, R35 ;  /* 0x00000023a223723e */ /* 0x000fe400000000ff */
[----:B------:R-:W-:Y:S02]  /*ad10*/  F2FP.F16.F32.PACK_AB R41, R161, R42 ;  /* 0x0000002aa129723e */ /* 0x000fe400000000ff */
[----:B------:R-:W-:Y:S01]  /*ad20*/  F2FP.F16.F32.PACK_AB R48, R49, R48 ;  /* 0x000000303130723e */ /* 0x000fe200000000ff */
[----:B------:R-:W-:Y:S01]  /*ad30*/  UMOV UR8, UR10 ;  /* 0x0000000a00087c82 */ /* 0x000fe20008000000 */
[----:B0-----:R-:W-:Y:S01]  /*ad40*/  UMOV UR9, UR4 ;  /* 0x0000000400097c82 */ /* 0x001fe20008000000 */
[----:B------:R-:W-:Y:S01]  /*ad50*/  F2FP.F16.F32.PACK_AB R42, R45, R44 ;  /* 0x0000002c2d2a723e */ /* 0x000fe200000000ff */
[----:B------:R-:W-:Y:S01]  /*ad60*/  IMAD.WIDE R94, R225, R94, UR8 ;  /* 0x00000008e15e7e25 */ /* 0x000fe2000f8e025e */
[----:B------:R-:W-:-:S02]  /*ad70*/  F2FP.F16.F32.PACK_AB R43, R160, R43 ;  /* 0x0000002ba02b723e */ /* 0x000fc400000000ff */
[----:B------:R-:W-:Y:S02]  /*ad80*/  F2FP.F16.F32.PACK_AB R49, R159, R50 ;  /* 0x000000329f31723e */ /* 0x000fe400000000ff */
[C---:B------:R-:W-:Y:S02]  /*ad90*/  IADD3 R169, P1, R94.reuse, 0x20, RZ ;  /* 0x000000205ea97810 */ /* 0x040fe40007f3e0ff */
[C---:B------:R-:W-:Y:S02]  /*ada0*/  IADD3 R171, P0, R94.reuse, 0x40, RZ ;  /* 0x000000405eab7810 */ /* 0x040fe40007f1e0ff */
[C---:B------:R-:W-:Y:S01]  /*adb0*/  IADD3 R173, P4, R94.reuse, 0x60, RZ ;  /* 0x000000605ead7810 */ /* 0x040fe20007f9e0ff */
[--C-:B------:R-:W-:Y:S01]  /*adc0*/  IMAD.X R9, RZ, RZ, R95.reuse, P1 ;  /* 0x000000ffff097224 */ /* 0x100fe200008e065f */
[C---:B------:R-:W-:Y:S01]  /*add0*/  IADD3 R175, P3, R94.reuse, 0x4000, RZ ;  /* 0x000040005eaf7810 */ /* 0x040fe20007f7e0ff */
[--C-:B------:R-:W-:Y:S01]  /*ade0*/  IMAD.X R11, RZ, RZ, R95.reuse, P0 ;  /* 0x000000ffff0b7224 */ /* 0x100fe200000e065f */
[----:B------:R-:W-:Y:S01]  /*adf0*/  LOP3.LUT R5, R94, 0x380, RZ, 0xc0, !PT ;  /* 0x000003805e057812 */ /* 0x000fe200078ec0ff */
[----:B------:R-:W-:Y:S01]  /*ae00*/  IMAD.X R13, RZ, RZ, R95, P4 ;  /* 0x000000ffff0d7224 */ /* 0x000fe200020e065f */
[----:B------:R-:W-:-:S02]  /*ae10*/  LOP3.LUT R8, R169, 0x380, RZ, 0xc0, !PT ;  /* 0x00000380a9087812 */ /* 0x000fc400078ec0ff */
[C---:B------:R-:W-:Y:S02]  /*ae20*/  IADD3 R177, P6, R94.reuse, 0x4020, RZ ;  /* 0x000040205eb17810 */ /* 0x040fe40007fde0ff */
[C---:B------:R-:W-:Y:S02]  /*ae30*/  IADD3 R179, P5, R94.reuse, 0x4040, RZ ;  /* 0x000040405eb37810 */ /* 0x040fe40007fbe0ff */
[C---:B------:R-:W-:Y:S01]  /*ae40*/  IADD3 R181, P2, R94.reuse, 0x4060, RZ ;  /* 0x000040605eb57810 */ /* 0x040fe20007f5e0ff */
[--C-:B------:R-:W-:Y:S01]  /*ae50*/  IMAD.X R19, RZ, RZ, R95.reuse, P6 ;  /* 0x000000ffff137224 */ /* 0x100fe200030e065f */
[----:B------:R-:W-:Y:S01]  /*ae60*/  IADD3 R183, P1, R94, 0x8000, RZ ;  /* 0x000080005eb77810 */ /* 0x000fe20007f3e0ff */
[--C-:B------:R-:W-:Y:S01]  /*ae70*/  IMAD.X R21, RZ, RZ, R95.reuse, P5 ;  /* 0x000000ffff157224 */ /* 0x100fe200028e065f */
[----:B------:R-:W-:Y:S01]  /*ae80*/  LOP3.LUT R10, R171, 0x380, RZ, 0xc0, !PT ;  /* 0x00000380ab0a7812 */ /* 0x000fe200078ec0ff */
[--C-:B------:R-:W-:Y:S01]  /*ae90*/  IMAD.X R31, RZ, RZ, R95.reuse, P2 ;  /* 0x000000ffff1f7224 */ /* 0x100fe200010e065f */
[----:B------:R-:W-:Y:S01]  /*aea0*/  LOP3.LUT R12, R173, 0x380, RZ, 0xc0, !PT ;  /* 0x00000380ad0c7812 */ /* 0x000fe200078ec0ff */
[----:B------:R-:W-:Y:S01]  /*aeb0*/  IMAD.X R39, RZ, RZ, R95, P1 ;  /* 0x000000ffff277224 */ /* 0x000fe200008e065f */
[----:B------:R-:W-:-:S02]  /*aec0*/  LOP3.LUT R14, R175, 0x380, RZ, 0xc0, !PT ;  /* 0x00000380af0e7812 */ /* 0x000fc400078ec0ff */
[----:B------:R-:W-:Y:S02]  /*aed0*/  SHF.R.U64 R5, R5, 0x3, RZ ;  /* 0x0000000305057819 */ /* 0x000fe400000012ff */
[----:B------:R-:W-:Y:S02]  /*aee0*/  SHF.R.U64 R8, R8, 0x3, RZ ;  /* 0x0000000308087819 */ /* 0x000fe400000012ff */
[----:B------:R-:W-:Y:S02]  /*aef0*/  IADD3 R46, P0, R94, 0x8020, RZ ;  /* 0x000080205e2e7810 */ /* 0x000fe40007f1e0ff */
[----:B------:R-:W-:Y:S02]  /*af00*/  SHF.R.U64 R10, R10, 0x3, RZ ;  /* 0x000000030a0a7819 */ /* 0x000fe400000012ff */
[----:B------:R-:W-:Y:S01]  /*af10*/  LOP3.LUT R18, R177, 0x380, RZ, 0xc0, !PT ;  /* 0x00000380b1127812 */ /* 0x000fe200078ec0ff */
[----:B------:R-:W-:Y:S01]  /*af20*/  IMAD.X R47, RZ, RZ, R95, P0 ;  /* 0x000000ffff2f7224 */ /* 0x000fe200000e065f */
[----:B------:R-:W-:-:S02]  /*af30*/  IADD3 R54, P4, R94, 0x8040, RZ ;  /* 0x000080405e367810 */ /* 0x000fc40007f9e0ff */
[----:B------:R-:W-:Y:S02]  /*af40*/  IADD3.X R15, RZ, R95, RZ, P3, !PT ;  /* 0x0000005fff0f7210 */ /* 0x000fe40001ffe4ff */
[----:B------:R-:W-:Y:S01]  /*af50*/  SHF.R.U64 R12, R12, 0x3, RZ ;  /* 0x000000030c0c7819 */ /* 0x000fe200000012ff */
[--C-:B------:R-:W-:Y:S01]  /*af60*/  IMAD.X R55, RZ, RZ, R95.reuse, P4 ;  /* 0x000000ffff377224 */ /* 0x100fe200020e065f */
[----:B------:R-:W-:Y:S02]  /*af70*/  LOP3.LUT R20, R179, 0x380, RZ, 0xc0, !PT ;  /* 0x00000380b3147812 */ /* 0x000fe400078ec0ff */
[C---:B------:R-:W-:Y:S02]  /*af80*/  IADD3 R62, P3, R94.reuse, 0x8060, RZ ;  /* 0x000080605e3e7810 */ /* 0x040fe40007f7e0ff */
[C---:B------:R-:W-:Y:S02]  /*af90*/  IADD3 R70, P6, R94.reuse, 0xc000, RZ ;  /* 0x0000c0005e467810 */ /* 0x040fe40007fde0ff */
[C---:B------:R-:W-:Y:S01]  /*afa0*/  IADD3 R4, P5, R94.reuse, 0xc020, RZ ;  /* 0x0000c0205e047810 */ /* 0x040fe20007fbe0ff */
[----:B------:R-:W-:Y:S01]  /*afb0*/  IMAD.X R63, RZ, RZ, R95, P3 ;  /* 0x000000ffff3f7224 */ /* 0x000fe200018e065f */
[----:B------:R-:W-:-:S02]  /*afc0*/  IADD3 R167, P2, R94, 0xc040, RZ ;  /* 0x0000c0405ea77810 */ /* 0x000fc40007f5e0ff */
[----:B------:R-:W-:Y:S01]  /*afd0*/  IADD3 R6, P1, R94, 0xc060, RZ ;  /* 0x0000c0605e067810 */ /* 0x000fe20007f3e0ff */
[--C-:B------:R-:W-:Y:S01]  /*afe0*/  IMAD.X R79, RZ, RZ, R95.reuse, P5 ;  /* 0x000000ffff4f7224 */ /* 0x100fe200028e065f */
[----:B------:R-:W-:Y:S02]  /*aff0*/  SHF.R.U64 R14, R14, 0x3, RZ ;  /* 0x000000030e0e7819 */ /* 0x000fe400000012ff */
[----:B------:R-:W-:Y:S01]  /*b000*/  LOP3.LUT R30, R181, 0x380, RZ, 0xc0, !PT ;  /* 0x00000380b51e7812 */ /* 0x000fe200078ec0ff */
[--C-:B------:R-:W-:Y:S01]  /*b010*/  IMAD.X R7, RZ, RZ, R95.reuse, P1 ;  /* 0x000000ffff077224 */ /* 0x100fe200008e065f */
[----:B------:R-:W-:Y:S01]  /*b020*/  LOP3.LUT R94, R5, R94, RZ, 0x3c, !PT ;  /* 0x0000005e055e7212 */ /* 0x000fe200078e3cff */
[----:B------:R-:W-:Y:S01]  /*b030*/  IMAD.X R5, RZ, RZ, R95, P2 ;  /* 0x000000ffff057224 */ /* 0x000fe200010e065f */
[----:B------:R-:W-:Y:S02]  /*b040*/  LOP3.LUT R8, R8, R169, RZ, 0x3c, !PT ;  /* 0x000000a908087212 */ /* 0x000fe400078e3cff */
[----:B------:R-:W-:-:S02]  /*b050*/  LOP3.LUT R38, R183, 0x380, RZ, 0xc0, !PT ;  /* 0x00000380b7267812 */ /* 0x000fc400078ec0ff */
[----:B------:R-:W-:Y:S02]  /*b060*/  LOP3.LUT R10, R10, R171, RZ, 0x3c, !PT ;  /* 0x000000ab0a0a7212 */ /* 0x000fe400078e3cff */
[----:B------:R-:W-:Y:S02]  /*b070*/  SHF.R.U64 R18, R18, 0x3, RZ ;  /* 0x0000000312127819 */ /* 0x000fe400000012ff */
[----:B------:R-:W-:Y:S02]  /*b080*/  LOP3.LUT R169, R46, 0x380, RZ, 0xc0, !PT ;  /* 0x000003802ea97812 */ /* 0x000fe400078ec0ff */
[----:B------:R-:W-:Y:S02]  /*b090*/  LOP3.LUT R12, R12, R173, RZ, 0x3c, !PT ;  /* 0x000000ad0c0c7212 */ /* 0x000fe400078e3cff */
[----:B------:R-:W-:Y:S02]  /*b0a0*/  SHF.R.U64 R20, R20, 0x3, RZ ;  /* 0x0000000314147819 */ /* 0x000fe400000012ff */
[----:B------:R-:W-:-:S02]  /*b0b0*/  LOP3.LUT R171, R54, 0x380, RZ, 0xc0, !PT ;  /* 0x0000038036ab7812 */ /* 0x000fc400078ec0ff */
[----:B------:R-:W-:Y:S02]  /*b0c0*/  LOP3.LUT R14, R14, R175, RZ, 0x3c, !PT ;  /* 0x000000af0e0e7212 */ /* 0x000fe400078e3cff */
[----:B------:R-:W-:Y:S02]  /*b0d0*/  SHF.R.U64 R30, R30, 0x3, RZ ;  /* 0x000000031e1e7819 */ /* 0x000fe400000012ff */
[----:B------:R-:W-:Y:S02]  /*b0e0*/  LOP3.LUT R173, R62, 0x380, RZ, 0xc0, !PT ;  /* 0x000003803ead7812 */ /* 0x000fe400078ec0ff */
[----:B------:R-:W-:Y:S02]  /*b0f0*/  SHF.R.U64 R38, R38, 0x3, RZ ;  /* 0x0000000326267819 */ /* 0x000fe400000012ff */
[----:B------:R-:W-:Y:S02]  /*b100*/  LOP3.LUT R175, R70, 0x380, RZ, 0xc0, !PT ;  /* 0x0000038046af7812 */ /* 0x000fe400078ec0ff */
[----:B------:R-:W-:-:S02]  /*b110*/  MOV R94, R94 ;  /* 0x0000005e005e7202 */ /* 0x000fc40000000f00 */
[----:B------:R-:W-:Y:S02]  /*b120*/  IADD3.X R71, RZ, R95, RZ, P6, !PT ;  /* 0x0000005fff477210 */ /* 0x000fe400037fe4ff */
[----:B------:R-:W-:Y:S01]  /*b130*/  LOP3.LUT R18, R18, R177, RZ, 0x3c, !PT ;  /* 0x000000b112127212 */ /* 0x000fe200078e3cff */
[----:B------:R-:W-:Y:S01]  /*b140*/  STSM.16.M88.4 [R94], R24 ;  /* 0x000000185e007844 */ /* 0x000fe20000000200 */
[----:B------:R-:W-:Y:S02]  /*b150*/  SHF.R.U64 R169, R169, 0x3, RZ ;  /* 0x00000003a9a97819 */ /* 0x000fe400000012ff */
[----:B------:R-:W-:Y:S02]  /*b160*/  LOP3.LUT R78, R4, 0x380, RZ, 0xc0, !PT ;  /* 0x00000380044e7812 */ /* 0x000fe400078ec0ff */
[----:B------:R-:W-:Y:S02]  /*b170*/  MOV R9, R8 ;  /* 0x0000000800097202 */ /* 0x000fe40000000f00 */
[----:B------:R-:W-:-:S02]  /*b180*/  LOP3.LUT R20, R20, R179, RZ, 0x3c, !PT ;  /* 0x000000b314147212 */ /* 0x000fc400078e3cff */
[----:B------:R-:W-:Y:S01]  /*b190*/  SHF.R.U64 R171, R171, 0x3, RZ ;  /* 0x00000003abab7819 */ /* 0x000fe200000012ff */
[----:B------:R-:W-:Y:S01]  /*b1a0*/  STSM.16.M88.4 [R9], R32 ;  /* 0x0000002009007844 */ /* 0x000fe20000000200 */
[----:B------:R-:W-:Y:S02]  /*b1b0*/  LOP3.LUT R95, R167, 0x380, RZ, 0xc0, !PT ;  /* 0x00000380a75f7812 */ /* 0x000fe400078ec0ff */
[----:B------:R-:W-:Y:S02]  /*b1c0*/  MOV R10, R10 ;  /* 0x0000000a000a7202 */ /* 0x000fe40000000f00 */
[----:B------:R-:W-:Y:S02]  /*b1d0*/  F2FP.F16.F32.PACK_AB R56, R57, R56 ;  /* 0x000000383938723e */ /* 0x000fe400000000ff */
[----:B------:R-:W-:Y:S01]  /*b1e0*/  LOP3.LUT R30, R30, R181, RZ, 0x3c, !PT ;  /* 0x000000b51e1e7212 */ /* 0x000fe200078e3cff */
[----:B------:R0:W-:Y:S01]  /*b1f0*/  STSM.16.M88.4 [R10], R40 ;  /* 0x000000280a007844 */ /* 0x0001e20000000200 */
[----:B------:R-:W-:-:S02]  /*b200*/  SHF.R.U64 R173, R173, 0x3, RZ ;  /* 0x00000003adad7819 */ /* 0x000fc400000012ff */
[----:B------:R-:W-:Y:S02]  /*b210*/  LOP3.LUT R165, R6, 0x380, RZ, 0xc0, !PT ;  /* 0x0000038006a57812 */ /* 0x000fe400078ec0ff */
[----:B------:R-:W-:Y:S02]  /*b220*/  MOV R12, R12 ;  /* 0x0000000c000c7202 */ /* 0x000fe40000000f00 */
[----:B------:R-:W-:Y:S02]  /*b230*/  F2FP.F16.F32.PACK_AB R50, R53, R52 ;  /* 0x000000343532723e */ /* 0x000fe400000000ff */
[----:B------:R-:W-:Y:S02]  /*b240*/  F2FP.F16.F32.PACK_AB R51, R158, R51 ;  /* 0x000000339e33723e */ /* 0x000fe400000000ff */
[----:B------:R-:W-:Y:S02]  /*b250*/  F2FP.F16.F32.PACK_AB R57, R157, R58 ;  /* 0x0000003a9d39723e */ /* 0x000fe400000000ff */
[----:B------:R-:W-:Y:S01]  /*b260*/  F2FP.F16.F32.PACK_AB R64, R65, R64 ;  /* 0x000000404140723e */ /* 0x000fe200000000ff */
[----:B------:R1:W-:Y:S01]  /*b270*/  STSM.16.M88.4 [R12], R48 ;  /* 0x000000300c007844 */ /* 0x0003e20000000200 */
[----:B------:R-:W-:-:S02]  /*b280*/  LOP3.LUT R38, R38, R183, RZ, 0x3c, !PT ;  /* 0x000000b726267212 */ /* 0x000fc400078e3cff */
[----:B------:R-:W-:Y:S02]  /*b290*/  SHF.R.U64 R175, R175, 0x3, RZ ;  /* 0x00000003afaf7819 */ /* 0x000fe400000012ff */
        /* <DEDUP_REMOVED lines=22> */
[----:B------:R-:W-:-:S02]  /*b400*/  F2FP.F16.F32.PACK_AB R81, R3, R82 ;  /* 0x000000520351723e */ /* 0x000fc400000000ff */
[----:B------:R-:W-:Y:S02]  /*b410*/  F2FP.F16.F32.PACK_AB R87, R166, R87 ;  /* 0x00000057a657723e */ /* 0x000fe400000000ff */
[----:B------:R-:W-:Y:S02]  /*b420*/  F2FP.F16.F32.PACK_AB R104, R105, R104 ;  /* 0x000000686968723e */ /* 0x000fe400000000ff */
[----:B------:R-:W-:Y:S02]  /*b430*/  F2FP.F16.F32.PACK_AB R112, R113, R112 ;  /* 0x000000707170723e */ /* 0x000fe400000000ff */
[----:B------:R-:W-:Y:S02]  /*b440*/  F2FP.F16.F32.PACK_AB R120, R121, R120 ;  /* 0x000000787978723e */ /* 0x000fe400000000ff */
[----:B------:R-:W-:Y:S02]  /*b450*/  F2FP.F16.F32.PACK_AB R128, R129, R128 ;  /* 0x000000808180723e */ /* 0x000fe400000000ff */
[----:B------:R-:W-:-:S02]  /*b460*/  F2FP.F16.F32.PACK_AB R136, R137, R136 ;  /* 0x000000888988723e */ /* 0x000fc400000000ff */
[----:B------:R-:W-:Y:S02]  /*b470*/  F2FP.F16.F32.PACK_AB R144, R145, R144 ;  /* 0x000000909190723e */ /* 0x000fe400000000ff */
[----:B------:R-:W-:Y:S02]  /*b480*/  R2UR UR11, R215 ;  /* 0x00000000d70b72ca */ /* 0x000fe400000e0000 */
[----:B------:R-:W-:Y:S01]  /*b490*/  R2UR UR14, R217 ;  /* 0x00000000d90e72ca */ /* 0x000fe200000e0000 */
[----:B------:R-:W-:Y:S01]  /*b4a0*/  UMOV UR4, URZ ;  /* 0x0000003f00047c82 */ /* 0x000fe20008000000 */
[----:B------:R-:W-:Y:S01]  /*b4b0*/  LOP3.LUT R62, R173, R62, RZ, 0x3c, !PT ;  /* 0x0000003ead3e7212 */ /* 0x000fe200078e3cff */
[----:B------:R-:W2:Y:S01]  /*b4c0*/  LDC R76, c[0x0][0xbe8] ;  /* 0x0002fa00ff4c7b82 */ /* 0x000ea20000000800 */
[----:B------:R-:W-:Y:S02]  /*b4d0*/  SHF.R.U64 R95, R165, 0x3, RZ ;  /* 0x00000003a55f7819 */ /* 0x000fe400000012ff */
[----:B------:R-:W-:-:S02]  /*b4e0*/  MOV R30, R30 ;  /* 0x0000001e001e7202 */ /* 0x000fc40000000f00 */
[----:B------:R-:W-:Y:S02]  /*b4f0*/  F2FP.F16.F32.PACK_AB R82, R85, R84 ;  /* 0x000000545552723e */ /* 0x000fe400000000ff */
[----:B------:R-:W-:Y:S01]  /*b500*/  LOP3.LUT R70, R175, R70, RZ, 0x3c, !PT ;  /* 0x00000046af467212 */ /* 0x000fe200078e3cff */
[----:B------:R-:W-:Y:S01]  /*b510*/  UIMAD.WIDE UR12, UR11, 0x4, UR12 ;  /* 0x000000040b0c78a5 */ /* 0x000fe2000f8e020c */
[----:B------:R-:W-:Y:S01]  /*b520*/  MOV R38, R38 ;  /* 0x0000002600267202 */ /* 0x000fe20000000f00 */
[----:B------:R1:W-:Y:S01]  /*b530*/  STSM.16.M88.4 [R30], R80 ;  /* 0x000000501e007844 */ /* 0x0003e20000000200 */
[----:B------:R-:W-:Y:S02]  /*b540*/  F2FP.F16.F32.PACK_AB R84, R89, R88 ;  /* 0x000000585954723e */ /* 0x000fe400000000ff */
[----:B------:R-:W-:Y:S02]  /*b550*/  F2FP.F16.F32.PACK_AB R85, R91, R90 ;  /* 0x0000005a5b55723e */ /* 0x000fe400000000ff */
[----:B------:R-:W-:-:S02]  /*b560*/  F2FP.F16.F32.PACK_AB R86, R93, R92 ;  /* 0x0000005c5d56723e */ /* 0x000fc400000000ff */
[----:B------:R-:W-:Y:S02]  /*b570*/  F2FP.F16.F32.PACK_AB R97, R99, R98 ;  /* 0x000000626361723e */ /* 0x000fe400000000ff */
[----:B------:R-:W-:Y:S01]  /*b580*/  LOP3.LUT R78, R29, R4, RZ, 0x3c, !PT ;  /* 0x000000041d4e7212 */ /* 0x000fe200078e3cff */
[----:B------:R1:W-:Y:S01]  /*b590*/  STSM.16.M88.4 [R38], R84 ;  /* 0x0000005426007844 */ /* 0x0003e20000000200 */
[----:B------:R-:W-:Y:S02]  /*b5a0*/  MOV R46, R46 ;  /* 0x0000002e002e7202 */ /* 0x000fe40000000f00 */
[----:B------:R-:W-:Y:S02]  /*b5b0*/  F2FP.F16.F32.PACK_AB R98, R101, R100 ;  /* 0x000000646562723e */ /* 0x000fe400000000ff */
[----:B------:R-:W-:Y:S02]  /*b5c0*/  F2FP.F16.F32.PACK_AB R99, R103, R102 ;  /* 0x000000666763723e */ /* 0x000fe400000000ff */
[----:B------:R-:W-:-:S02]  /*b5d0*/  F2FP.F16.F32.PACK_AB R105, R107, R106 ;  /* 0x0000006a6b69723e */ /* 0x000fc400000000ff */
[----:B------:R-:W-:Y:S01]  /*b5e0*/  LOP3.LUT R4, R28, R167, RZ, 0x3c, !PT ;  /* 0x000000a71c047212 */ /* 0x000fe200078e3cff */
[----:B------:R1:W-:Y:S01]  /*b5f0*/  STSM.16.M88.4 [R46], R96 ;  /* 0x000000602e007844 */ /* 0x0003e20000000200 */
[----:B------:R-:W-:Y:S02]  /*b600*/  MOV R54, R54 ;  /* 0x0000003600367202 */ /* 0x000fe40000000f00 */
[----:B------:R-:W-:Y:S02]  /*b610*/  F2FP.F16.F32.PACK_AB R106, R109, R108 ;  /* 0x0000006c6d6a723e */ /* 0x000fe400000000ff */
[----:B------:R-:W-:Y:S02]  /*b620*/  F2FP.F16.F32.PACK_AB R107, R111, R110 ;  /* 0x0000006e6f6b723e */ /* 0x000fe400000000ff */
[----:B------:R-:W-:Y:S02]  /*b630*/  F2FP.F16.F32.PACK_AB R113, R115, R114 ;  /* 0x000000727371723e */ /* 0x000fe400000000ff */
[----:B------:R-:W-:Y:S01]  /*b640*/  LOP3.LUT R6, R95, R6, RZ, 0x3c, !PT ;  /* 0x000000065f067212 */ /* 0x000fe200078e3cff */
[----:B------:R1:W-:Y:S01]  /*b650*/  STSM.16.M88.4 [R54], R104 ;  /* 0x0000006836007844 */ /* 0x0003e20000000200 */
[----:B------:R-:W-:-:S02]  /*b660*/  MOV R62, R62 ;  /* 0x0000003e003e7202 */ /* 0x000fc40000000f00 */
[----:B------:R-:W-:Y:S02]  /*b670*/  F2FP.F16.F32.PACK_AB R114, R117, R116 ;  /* 0x000000747572723e */ /* 0x000fe400000000ff */
[----:B------:R-:W-:Y:S02]  /*b680*/  F2FP.F16.F32.PACK_AB R115, R119, R118 ;  /* 0x000000767773723e */ /* 0x000fe400000000ff */
[----:B------:R-:W-:Y:S02]  /*b690*/  F2FP.F16.F32.PACK_AB R121, R123, R122 ;  /* 0x0000007a7b79723e */ /* 0x000fe400000000ff */
[----:B------:R-:W-:Y:S01]  /*b6a0*/  MOV R70, R70 ;  /* 0x0000004600467202 */ /* 0x000fe20000000f00 */
[----:B------:R1:W-:Y:S01]  /*b6b0*/  STSM.16.M88.4 [R62], R112 ;  /* 0x000000703e007844 */ /* 0x0003e20000000200 */
[----:B------:R-:W-:Y:S02]  /*b6c0*/  F2FP.F16.F32.PACK_AB R122, R125, R124 ;  /* 0x0000007c7d7a723e */ /* 0x000fe400000000ff */
[----:B------:R-:W-:-:S02]  /*b6d0*/  F2FP.F16.F32.PACK_AB R123, R127, R126 ;  /* 0x0000007e7f7b723e */ /* 0x000fc400000000ff */
[----:B------:R-:W-:Y:S02]  /*b6e0*/  F2FP.F16.F32.PACK_AB R129, R131, R130 ;  /* 0x000000828381723e */ /* 0x000fe400000000ff */
[----:B------:R-:W-:Y:S01]  /*b6f0*/  MOV R78, R78 ;  /* 0x0000004e004e7202 */ /* 0x000fe20000000f00 */
[----:B------:R1:W-:Y:S01]  /*b700*/  STSM.16.M88.4 [R70], R120 ;  /* 0x0000007846007844 */ /* 0x0003e20000000200 */
[----:B------:R-:W-:Y:S02]  /*b710*/  F2FP.F16.F32.PACK_AB R130, R133, R132 ;  /* 0x000000848582723e */ /* 0x000fe400000000ff */
[----:B------:R-:W-:Y:S02]  /*b720*/  F2FP.F16.F32.PACK_AB R131, R135, R134 ;  /* 0x000000868783723e */ /* 0x000fe400000000ff */
[----:B------:R-:W-:Y:S02]  /*b730*/  F2FP.F16.F32.PACK_AB R137, R139, R138 ;  /* 0x0000008a8b89723e */ /* 0x000fe400000000ff */
[----:B------:R-:W-:Y:S01]  /*b740*/  MOV R8, R4 ;  /* 0x0000000400087202 */ /* 0x000fe20000000f00 */
[----:B------:R1:W-:Y:S01]  /*b750*/  STSM.16.M88.4 [R78], R128 ;  /* 0x000000804e007844 */ /* 0x0003e20000000200 */
[----:B------:R-:W-:Y:S01]  /*b760*/  F2FP.F16.F32.PACK_AB R138, R141, R140 ;  /* 0x0000008c8d8a723e */ /* 0x000fe200000000ff */
[----:B------:R-:W-:Y:S01]  /*b770*/  IMAD.U32 R4, RZ, RZ, UR12 ;  /* 0x0000000cff047e24 */ /* 0x000fe2000f8e00ff */
[----:B------:R-:W-:Y:S01]  /*b780*/  F2FP.F16.F32.PACK_AB R139, R143, R142 ;  /* 0x0000008e8f8b723e */ /* 0x000fe200000000ff */
[----:B------:R-:W-:Y:S01]  /*b790*/  IMAD.U32 R5, RZ, RZ, UR13 ;  /* 0x0000000dff057e24 */ /* 0x000fe2000f8e00ff */
[----:B------:R-:W-:Y:S01]  /*b7a0*/  F2FP.F16.F32.PACK_AB R145, R147, R146 ;  /* 0x000000929391723e */ /* 0x000fe200000000ff */
[----:B------:R-:W-:Y:S01]  /*b7b0*/  ULDC.64 UR12, c[0x0][0xc08] ;  /* 0x00030200000c7ab9 */ /* 0x000fe20000000a00 */
[----:B------:R-:W-:Y:S01]  /*b7c0*/  MOV R6, R6 ;  /* 0x0000000600067202 */ /* 0x000fe20000000f00 */
[----:B------:R1:W-:Y:S01]  /*b7d0*/  STSM.16.M88.4 [R8], R136 ;  /* 0x0000008808007844 */ /* 0x0003e20000000200 */
[----:B------:R-:W-:-:S02]  /*b7e0*/  F2FP.F16.F32.PACK_AB R146, R149, R148 ;  /* 0x000000949592723e */ /* 0x000fc400000000ff */
[----:B------:R-:W-:Y:S02]  /*b7f0*/  F2FP.F16.F32.PACK_AB R147, R151, R150 ;  /* 0x000000969793723e */ /* 0x000fe400000000ff */
[----:B------:R-:W-:-:S03]  /*b800*/  PLOP3.LUT P0, PT, PT, PT, UP0, 0x80, 0x0 ;  /* 0x000000000000781c */ /* 0x000fc60003f0f008 */
[----:B------:R1:W-:Y:S01]  /*b810*/  STSM.16.M88.4 [R6], R144 ;  /* 0x0000009006007844 */ /* 0x0003e20000000200 */
[----:B------:R-:W-:Y:S09]  /*b820*/  BAR.SYNC.DEFER_BLOCKING 0x1, 0x100 ;  /* 0x0044000000007b1d */ /* 0x000ff20000010000 */
[----:B------:R-:W3:Y:S01]  /*b830*/  @P0 LDG.E R3, desc[UR36][R4.64] ;  /* 0x0000002404030981 */ /* 0x000ee2000c1e1900 */
[----:B------:R-:W-:Y:S01]  /*b840*/  UISETP.NE.U32.AND UP1, UPT, UR12, URZ, UPT ;  /* 0x0000003f0c00728c */ /* 0x000fe2000bf25070 */
[----:B--2---:R-:W-:-:S03]  /*b850*/  ISETP.NE.AND P1, PT, R76, 0x1, PT ;  /* 0x000000014c00780c */ /* 0x004fc60003f25270 */
[----:B------:R-:W-:-:S06]  /*b860*/  UISETP.NE.AND.EX UP1, UPT, UR13, URZ, UPT, UP1 ;  /* 0x0000003f0d00728c */ /* 0x000fcc000bf25310 */
[----:B------:R-:W-:-:S04]  /*b870*/  PLOP3.LUT P2, PT, PT, PT, UP1, 0x80, 0x0 ;  /* 0x000000000000781c */ /* 0x000fc80003f4f018 */
[----:B------:R-:W2:Y:S01]  /*b880*/  @P1 LDC R7, c[0x0][0xbec] ;  /* 0x0002fb00ff071b82 */ /* 0x000ea20000000800 */
[----:B------:R-:W-:-:S04]  /*b890*/  @UP1 ULEA UR12, UP2, UR11, UR12, 0x2 ;  /* 0x0000000c0b0c1291 */ /* 0x000fc8000f84103f */
[----:B------:R-:W-:Y:S02]  /*b8a0*/  @UP1 ULEA.HI.X UR13, UR11, UR13, UR14, 0x2, UP2 ;  /* 0x0000000d0b0d1291 */ /* 0x000fe400090f140e */
[----:B0-----:R-:W-:Y:S01]  /*b8b0*/  IMAD.U32 R10, RZ, RZ, UR12 ;  /* 0x0000000cff0a7e24 */ /* 0x001fe2000f8e00ff */
[----:B------:R-:W-:Y:S01]  /*b8c0*/  ULDC UR11, c[0x0][0xa88] ;  /* 0x0002a200000b7ab9 */ /* 0x000fe20000000800 */
[----:B------:R-:W0:Y:S02]  /*b8d0*/  @P1 LDC R9, c[0x0][0xbf0] ;  /* 0x0002fc00ff091b82 */ /* 0x000e240000000800 */
[----:B------:R-:W-:Y:S02]  /*b8e0*/  MOV R11, UR13 ;  /* 0x0000000d000b7c02 */ /* 0x000fe40008000f00 */
[----:B---3--:R-:W-:Y:S01]  /*b8f0*/  @P0 R2UR UR4, R3 ;  /* 0x00000000030402ca */ /* 0x008fe200000e0000 */
[----:B------:R-:W-:-:S06]  /*b900*/  IMAD.U32 R3, RZ, RZ, UR11 ;  /* 0x0000000bff037e24 */ /* 0x000fcc000f8e00ff */
[----:B------:R1:W5:Y:S01]  /*b910*/  @P2 LDG.E R3, desc[UR36][R10.64] ;  /* 0x000000240a032981 */ /* 0x000362000c1e1900 */
[----:B0-2---:R-:W-:Y:S07]  /*b920*/  @P2 BRA `(.L_x_211) ;  /* 0x0000000000102947 */ /* 0x005fee0003800000 */
[----:B------:R-:W-:Y:S05]  /*b930*/  @!P0 BRA `(.L_x_211) ;  /* 0x00000000000c8947 */ /* 0x000fea0003800000 */
[----:B-1----:R-:W2:Y:S04]  /*b940*/  LDG.E R6, desc[UR36][R4.64] ;  /* 0x0000002404067981 */ /* 0x002ea8000c1e1900 */
[----:B-----5:R-:W2:Y:S02]  /*b950*/  LDG.E R3, desc[UR36][R4.64+0x4] ;  /* 0x0000042404037981 */ /* 0x020ea4000c1e1900 */
[----:B--2---:R-:W-:-:S07]  /*b960*/  IMAD.IADD R3, R3, 0x1, -R6 ;  /* 0x0000000103037824 */ /* 0x004fce00078e0a06 */
.L_x_211:
[----:B------:R-:W-:Y:S01]  /*b970*/  R2UR UR22, R214 ;  /* 0x00000000d61672ca */ /* 0x000fe200000e0000 */
[----:B------:R-:W-:Y:S01]  /*b980*/  ULDC.64 UR16, c[0x0][0xb90] ;  /* 0x0002e40000107ab9 */ /* 0x000fe20000000a00 */
[----:B------:R-:W-:Y:S01]  /*b990*/  R2UR UR21, R216 ;  /* 0x00000000d81572ca */ /* 0x000fe200000e0000 */
[----:B------:R-:W-:Y:S01]  /*b9a0*/  USHF.R.S32.HI UR13, URZ, 0x1f, UR4 ;  /* 0x0000001f3f0d7899 */ /* 0x000fe20008011404 */
[----:B------:R-:W-:Y:S01]  /*b9b0*/  R2UR UR20, R217 ;  /* 0x00000000d91472ca */ /* 0x000fe200000e0000 */
[----:B------:R-:W-:Y:S01]  /*b9c0*/  UMOV UR12, UR4 ;  /* 0x00000004000c7c82 */ /* 0x000fe20008000000 */
[----:B------:R-:W-:Y:S01]  /*b9d0*/  R2UR UR19, R215 ;  /* 0x00000000d71372ca */ /* 0x000fe200000e0000 */
[----:B-----5:R-:W-:-:S06]  /*b9e0*/  IMAD R79, R3, R76, RZ ;  /* 0x0000004c034f7224 */ /* 0x020fcc00078e02ff */
[----:B------:R-:W-:Y:S02]  /*b9f0*/  USHF.R.S32.HI UR18, URZ, 0x1f, UR22 ;  /* 0x0000001f3f127899 */ /* 0x000fe40008011416 */
[----:B------:R-:W-:Y:S01]  /*ba00*/  IMAD.U32 R5, RZ, RZ, UR21 ;  /* 0x00000015ff057e24 */ /* 0x000fe2000f8e00ff */
[----:B------:R-:W-:Y:S02]  /*ba10*/  UIMAD.WIDE.U32 UR14, UR22, UR16, UR12 ;  /* 0x00000010160e72a5 */ /* 0x000fe4000f8e000c */
[----:B------:R-:W-:Y:S01]  /*ba20*/  UIMAD UR11, UR18, UR16, URZ ;  /* 0x00000010120b72a4 */ /* 0x000fe2000f8e023f */
[----:B-1----:R-:W-:Y:S01]  /*ba30*/  IMAD R8, R5, 0x80, R224 ;  /* 0x0000008005087824 */ /* 0x002fe200078e02e0 */
[----:B------:R-:W-:Y:S01]  /*ba40*/  USEL UR20, UR20, URZ, !UP0 ;  /* 0x0000003f14147287 */ /* 0x000fe2000c000000 */
[----:B------:R-:W-:Y:S01]  /*ba50*/  IMAD.MOV.U32 R5, RZ, RZ, 0x2 ;  /* 0x00000002ff057424 */ /* 0x000fe200078e00ff */
[----:B------:R-:W-:Y:S01]  /*ba60*/  UIMAD UR11, UR22, UR17, UR11 ;  /* 0x00000011160b72a4 */ /* 0x000fe2000f8e020b */
[----:B------:R-:W-:Y:S01]  /*ba70*/  @P1 IMAD.HI.U32 R4, R8, R7, RZ ;  /* 0x0000000708041227 */ /* 0x000fe200078e00ff */
[----:B------:R-:W-:Y:S01]  /*ba80*/  USEL UR19, UR19, URZ, !UP0 ;  /* 0x0000003f13137287 */ /* 0x000fe2000c000000 */
[----:B------:R-:W-:-:S02]  /*ba90*/  ULDC.64 UR16, c[0x0][0xb98] ;  /* 0x0002e60000107ab9 */ /* 0x000fc40000000a00 */
[----:B------:R-:W-:Y:S01]  /*baa0*/  IMAD.MOV.U32 R6, RZ, RZ, R8 ;  /* 0x000000ffff067224 */ /* 0x000fe200078e0008 */
[----:B------:R-:W-:Y:S01]  /*bab0*/  UIADD3 UR15, UR15, UR11, URZ ;  /* 0x0000000b0f0f7290 */ /* 0x000fe2000fffe03f */
[----:B------:R-:W-:Y:S01]  /*bac0*/  @P1 SHF.R.U32.HI R6, RZ, R9, R4 ;  /* 0x00000009ff061219 */ /* 0x000fe20000011604 */
[----:B------:R-:W-:Y:S01]  /*bad0*/  UIMAD UR11, UR20, UR16, URZ ;  /* 0x00000010140b72a4 */ /* 0x000fe2000f8e023f */
[----:B------:R-:W-:Y:S01]  /*bae0*/  IMAD R4, R218, 0x40, R17 ;  /* 0x00000040da047824 */ /* 0x000fe200078e0211 */
[----:B------:R-:W-:Y:S01]  /*baf0*/  UIMAD.WIDE.U32 UR14, UR19, UR16, UR14 ;  /* 0x00000010130e72a5 */ /* 0x000fe2000f8e000e */
[--C-:B------:R-:W-:Y:S01]  /*bb00*/  SHF.R.S32.HI R7, RZ, 0x1f, R6.reuse ;  /* 0x0000001fff077819 */ /* 0x100fe20000011406 */
[----:B------:R-:W-:Y:S01]  /*bb10*/  UIMAD UR11, UR19, UR17, UR11 ;  /* 0x00000011130b72a4 */ /* 0x000fe2000f8e020b */
[----:B------:R-:W-:Y:S02]  /*bb20*/  IMAD.MOV R9, RZ, RZ, -R6 ;  /* 0x000000ffff097224 */ /* 0x000fe400078e0a06 */
[----:B------:R-:W-:Y:S01]  /*bb30*/  IMAD.WIDE R4, R4, R5, UR8 ;  /* 0x0000000804047e25 */ /* 0x000fe2000f8e0205 */
[----:B------:R-:W-:Y:S01]  /*bb40*/  IADD3 R6, P0, R6, UR14, RZ ;  /* 0x0000000e06067c10 */ /* 0x000fe2000ff1e0ff */
[----:B------:R-:W-:-:S02]  /*bb50*/  ULDC.64 UR8, c[0x0][0xb88] ;  /* 0x0002e20000087ab9 */ /* 0x000fc40000000a00 */
[----:B------:R-:W-:Y:S01]  /*bb60*/  IMAD R9, R76, R9, R8 ;  /* 0x000000094c097224 */ /* 0x000fe200078e0208 */
[----:B------:R-:W-:Y:S02]  /*bb70*/  MOV R8, UR11 ;  /* 0x0000000b00087c02 */ /* 0x000fe40008000f00 */
[C---:B------:R-:W-:Y:S02]  /*bb80*/  IADD3 R11, P5, R4.reuse, 0x1000, RZ ;  /* 0x00001000040b7810 */ /* 0x040fe40007fbe0ff */
[----:B------:R-:W-:Y:S01]  /*bb90*/  IADD3.X R7, R7, UR15, R8, P0, !PT ;  /* 0x0000000f07077c10 */ /* 0x000fe200087fe408 */
[----:B------:R-:W-:Y:S01]  /*bba0*/  ULDC.64 UR14, c[0x0][0xaa0] ;  /* 0x0002a800000e7ab9 */ /* 0x000fe20000000a00 */
[----:B------:R-:W-:Y:S02]  /*bbb0*/  LOP3.LUT R10, R11, 0x380, RZ, 0xc0, !PT ;  /* 0x000003800b0a7812 */ /* 0x000fe400078ec0ff */
[----:B------:R-:W-:Y:S01]  /*bbc0*/  SHF.R.S32.HI R8, RZ, 0x1f, R9 ;  /* 0x0000001fff087819 */ /* 0x000fe20000011409 */
[----:B------:R-:W-:Y:S01]  /*bbd0*/  IMAD.WIDE.U32 R6, R9, UR8, R6 ;  /* 0x0000000809067c25 */ /* 0x000fe2000f8e0006 */
[----:B------:R-:W-:-:S02]  /*bbe0*/  IADD3 R25, P0, R4, 0x3000, RZ ;  /* 0x0000300004197810 */ /* 0x000fc40007f1e0ff */
[----:B------:R-:W-:Y:S01]  /*bbf0*/  IADD3 R29, P3, R4, 0x4000, RZ ;  /* 0x00004000041d7810 */ /* 0x000fe20007f7e0ff */
[----:B------:R-:W-:Y:S01]  /*bc00*/  IMAD R14, R8, UR8, RZ ;  /* 0x00000008080e7c24 */ /* 0x000fe2000f8e02ff */
[----:B------:R-:W-:Y:S02]  /*bc10*/  SHF.R.U64 R10, R10, 0x3, RZ ;  /* 0x000000030a0a7819 */ /* 0x000fe400000012ff */
[----:B------:R-:W-:Y:S02]  /*bc20*/  LOP3.LUT R24, R25, 0x380, RZ, 0xc0, !PT ;  /* 0x0000038019187812 */ /* 0x000fe400078ec0ff */
[----:B------:R-:W-:Y:S02]  /*bc30*/  IADD3 R33, P2, R4, 0x5000, RZ ;  /* 0x0000500004217810 */ /* 0x000fe40007f5e0ff */
[----:B------:R-:W-:Y:S02]  /*bc40*/  LOP3.LUT R28, R29, 0x380, RZ, 0xc0, !PT ;  /* 0x000003801d1c7812 */ /* 0x000fe400078ec0ff */
[----:B------:R-:W-:Y:S01]  /*bc50*/  LOP3.LUT R8, R10, R11, RZ, 0x3c, !PT ;  /* 0x0000000b0a087212 */ /* 0x000fe200078e3cff */
[----:B------:R-:W-:Y:S01]  /*bc60*/  IMAD R11, R9, UR9, R14 ;  /* 0x00000009090b7c24 */ /* 0x000fe2000f8e020e */
[----:B------:R-:W-:Y:S01]  /*bc70*/  SHF.R.U64 R24, R24, 0x3, RZ ;  /* 0x0000000318187819 */ /* 0x000fe200000012ff */
[----:B------:R-:W-:Y:S01]  /*bc80*/  ULDC.64 UR8, c[0x0][0xb50] ;  /* 0x0002d40000087ab9 */ /* 0x000fe20000000a00 */
[----:B------:R-:W-:Y:S01]  /*bc90*/  LOP3.LUT R32, R33, 0x380, RZ, 0xc0, !PT ;  /* 0x0000038021207812 */ /* 0x000fe200078ec0ff */
[----:B------:R-:W-:Y:S01]  /*bca0*/  IMAD.IADD R7, R7, 0x1, R11 ;  /* 0x0000000107077824 */ /* 0x000fe200078e020b */
[----:B------:R-:W-:Y:S01]  /*bcb0*/  SHF.R.U64 R28, R28, 0x3, RZ ;  /* 0x000000031c1c7819 */ /* 0x000fe200000012ff */
[----:B------:R-:W-:Y:S01]  /*bcc0*/  IMAD.X R9, RZ, RZ, R5, P5 ;  /* 0x000000ffff097224 */ /* 0x000fe200028e0605 */
[----:B------:R-:W-:-:S02]  /*bcd0*/  LEA R11, P6, R6, UR8, 0x2 ;  /* 0x00000008060b7c11 */ /* 0x000fc4000f8c10ff */
[----:B------:R-:W-:Y:S01]  /*bce0*/  LOP3.LUT R24, R24, R25, RZ, 0x3c, !PT ;  /* 0x0000001918187212 */ /* 0x000fe200078e3cff */
[--C-:B------:R-:W-:Y:S01]  /*bcf0*/  IMAD.X R25, RZ, RZ, R5.reuse, P0 ;  /* 0x000000ffff197224 */ /* 0x100fe200000e0605 */
[----:B------:R-:W-:Y:S01]  /*bd00*/  SHF.R.U64 R32, R32, 0x3, RZ ;  /* 0x0000000320207819 */ /* 0x000fe200000012ff */
[----:B------:R-:W-:Y:S01]  /*bd10*/  SHFL.IDX PT, R18, R11, RZ, 0x1c1f ;  /* 0x001c1fff0b127589 */ /* 0x000fe200000e0000 */
[----:B------:R-:W-:Y:S01]  /*bd20*/  LOP3.LUT R28, R28, R29, RZ, 0x3c, !PT ;  /* 0x0000001d1c1c7212 */ /* 0x000fe200078e3cff */
[----:B------:R-:W-:Y:S01]  /*bd30*/  IMAD.X R29, RZ, RZ, R5, P3 ;  /* 0x000000ffff1d7224 */ /* 0x000fe200018e0605 */
[C---:B------:R-:W-:Y:S01]  /*bd40*/  IADD3 R57, P0, R4.reuse, 0x9000, RZ ;  /* 0x0000900004397810 */ /* 0x040fe20007f1e0ff */
[----:B------:R-:W-:Y:S01]  /*bd50*/  SHFL.IDX PT, R20, R11, 0x1, 0x1c1f ;  /* 0x003c1f000b147f89 */ /* 0x000fe200000e0000 */
[----:B------:R-:W-:Y:S02]  /*bd60*/  IADD3 R45, P3, R4, 0xa000, RZ ;  /* 0x0000a000042d7810 */ /* 0x000fe40007f7e0ff */
[----:B------:R-:W-:Y:S01]  /*bd70*/  LEA.HI.X R14, R6, UR9, R7, 0x2, P6 ;  /* 0x00000009060e7c11 */ /* 0x000fe2000b0f1407 */
[----:B------:R-:W-:Y:S01]  /*bd80*/  IMAD.U32 R7, RZ, RZ, UR21 ;  /* 0x00000015ff077e24 */ /* 0x000fe2000f8e00ff */
[----:B------:R-:W-:Y:S01]  /*bd90*/  LOP3.LUT R32, R32, R33, RZ, 0x3c, !PT ;  /* 0x0000002120207212 */ /* 0x000fe200078e3cff */
[----:B------:R-:W-:Y:S01]  /*bda0*/  IMAD.X R33, RZ, RZ, R5, P2 ;  /* 0x000000ffff217224 */ /* 0x000fe200010e0605 */
[----:B------:R-:W-:Y:S01]  /*bdb0*/  LOP3.LUT R56, R57, 0x380, RZ, 0xc0, !PT ;  /* 0x0000038039387812 */ /* 0x000fe200078ec0ff */
[----:B------:R-:W0:Y:S01]  /*bdc0*/  SHFL.IDX PT, R19, R14, RZ, 0x1c1f ;  /* 0x001c1fff0e137589 */ /* 0x000e2200000e0000 */
[----:B------:R-:W-:Y:S01]  /*bdd0*/  IADD3 R49, P2, R4, 0xb000, RZ ;  /* 0x0000b00004317810 */ /* 0x000fe20007f5e0ff */
[----:B------:R-:W-:Y:S01]  /*bde0*/  IMAD R26, R7, 0x80, R222 ;  /* 0x00000080071a7824 */ /* 0x000fe200078e02de */
[----:B------:R-:W-:Y:S01]  /*bdf0*/  LOP3.LUT R44, R45, 0x380, RZ, 0xc0, !PT ;  /* 0x000003802d2c7812 */ /* 0x000fe200078ec0ff */
[----:B------:R-:W1:Y:S01]  /*be00*/  SHFL.IDX PT, R21, R14, 0x1, 0x1c1f ;  /* 0x003c1f000e157f89 */ /* 0x000e6200000e0000 */
[----:B------:R-:W-:Y:S01]  /*be10*/  SHF.R.U64 R56, R56, 0x3, RZ ;  /* 0x0000000338387819 */ /* 0x000fe200000012ff */
[----:B------:R-:W-:Y:S01]  /*be20*/  VIADD R6, R26, 0x8 ;  /* 0x000000081a067836 */ /* 0x000fe20000000000 */
[----:B------:R-:W-:-:S02]  /*be30*/  LOP3.LUT R48, R49, 0x380, RZ, 0xc0, !PT ;  /* 0x0000038031307812 */ /* 0x000fc400078ec0ff */
[----:B------:R-:W-:Y:S02]  /*be40*/  SHF.R.U64 R44, R44, 0x3, RZ ;  /* 0x000000032c2c7819 */ /* 0x000fe400000012ff */
[----:B------:R-:W-:Y:S01]  /*be50*/  LOP3.LUT R56, R56, R57, RZ, 0x3c, !PT ;  /* 0x0000003938387212 */ /* 0x000fe200078e3cff */
[--C-:B------:R-:W-:Y:S01]  /*be60*/  IMAD.X R57, RZ, RZ, R5.reuse, P0 ;  /* 0x000000ffff397224 */ /* 0x100fe200000e0605 */
[----:B------:R-:W-:Y:S02]  /*be70*/  SHF.R.U64 R48, R48, 0x3, RZ ;  /* 0x0000000330307819 */ /* 0x000fe400000012ff */
[----:B------:R-:W-:Y:S01]  /*be80*/  LOP3.LUT R44, R44, R45, RZ, 0x3c, !PT ;  /* 0x0000002d2c2c7212 */ /* 0x000fe200078e3cff */
[----:B------:R-:W-:Y:S01]  /*be90*/  IMAD.X R45, RZ, RZ, R5, P3 ;  /* 0x000000ffff2d7224 */ /* 0x000fe200018e0605 */
[----:B------:R-:W-:Y:S02]  /*bea0*/  LOP3.LUT P0, RZ, R220, 0x3, RZ, 0xc0, !PT ;  /* 0x00000003dcff7812 */ /* 0x000fe4000780c0ff */
[----:B------:R-:W-:-:S02]  /*beb0*/  IADD3 R10, P3, R4, 0xf000, RZ ;  /* 0x0000f000040a7810 */ /* 0x000fc40007f7e0ff */
[----:B------:R-:W-:Y:S01]  /*bec0*/  LOP3.LUT R48, R48, R49, RZ, 0x3c, !PT ;  /* 0x0000003130307212 */ /* 0x000fe200078e3cff */
[--C-:B------:R-:W-:Y:S01]  /*bed0*/  IMAD.X R49, RZ, RZ, R5.reuse, P2 ;  /* 0x000000ffff317224 */ /* 0x100fe200010e0605 */
[-C--:B------:R-:W-:Y:S02]  /*bee0*/  ISETP.GE.OR P2, PT, R26, R79.reuse, P0 ;  /* 0x0000004f1a00720c */ /* 0x080fe40000746670 */
[----:B------:R-:W-:Y:S01]  /*bef0*/  IADD3 R13, P4, R4, 0x2000, RZ ;  /* 0x00002000040d7810 */ /* 0x000fe20007f9e0ff */
[----:B------:R-:W-:Y:S01]  /*bf00*/  UIMAD UR11, UR13, UR14, URZ ;  /* 0x0000000e0d0b72a4 */ /* 0x000fe2000f8e023f */
[----:B------:R-:W-:Y:S02]  /*bf10*/  LOP3.LUT R3, R10, 0x380, RZ, 0xc0, !PT ;  /* 0x000003800a037812 */ /* 0x000fe400078ec0ff */
[----:B------:R-:W-:Y:S01]  /*bf20*/  IADD3 R41, P5, R4, 0x7000, RZ ;  /* 0x0000700004297810 */ /* 0x000fe20007fbe0ff */
[----:B------:R-:W-:Y:S01]  /*bf30*/  UIMAD.WIDE.U32 UR8, UR4, UR14, URZ ;  /* 0x0000000e040872a5 */ /* 0x000fe2000f8e003f */
[----:B------:R-:W-:Y:S01]  /*bf40*/  ISETP.GE.OR P0, PT, R6, R79, P0 ;  /* 0x0000004f0600720c */ /* 0x000fe20000706670 */
[----:B------:R-:W-:Y:S01]  /*bf50*/  ULDC.64 UR12, c[0x0][0xae8] ;  /* 0x0002ba00000c7ab9 */ /* 0x000fe20000000a00 */
[----:B------:R-:W-:Y:S01]  /*bf60*/  SHF.R.U64 R3, R3, 0x3, RZ ;  /* 0x0000000303037819 */ /* 0x000fe200000012ff */
[----:B------:R-:W-:Y:S01]  /*bf70*/  IMAD.X R53, RZ, RZ, R5, P3 ;  /* 0x000000ffff357224 */ /* 0x000fe200018e0605 */
[----:B------:R-:W-:Y:S01]  /*bf80*/  LOP3.LUT R12, R13, 0x380, RZ, 0xc0, !PT ;  /* 0x000003800d0c7812 */ /* 0x000fe200078ec0ff */
[----:B0-----:R0:W-:Y:S01]  /*bf90*/  @!P2 ST.E desc[UR36][R18.64], R0 ;  /* 0x000000001200a985 */ /* 0x0011e2000c101924 */
[----:B------:R-:W-:-:S02]  /*bfa0*/  LOP3.LUT R52, R3, R10, RZ, 0x3c, !PT ;  /* 0x0000000a03347212 */ /* 0x000fc400078e3cff */
[----:B------:R-:W2:Y:S01]  /*bfb0*/  @P1 LDC R3, c[0x0][0xbec] ;  /* 0x0002fb00ff031b82 */ /* 0x000ea20000000800 */
[----:B------:R-:W-:Y:S02]  /*bfc0*/  SHF.R.U64 R12, R12, 0x3, RZ ;  /* 0x000000030c0c7819 */ /* 0x000fe400000012ff */
[----:B------:R-:W-:Y:S02]  /*bfd0*/  IADD3 R37, P6, R4, 0x6000, RZ ;  /* 0x0000600004257810 */ /* 0x000fe40007fde0ff */
[----:B-1----:R1:W-:Y:S01]  /*bfe0*/  @!P0 ST.E desc[UR36][R20.64], R2 ;  /* 0x0000000214008985 */ /* 0x0023e2000c101924 */
[----:B------:R-:W-:Y:S01]  /*bff0*/  LOP3.LUT R12, R12, R13, RZ, 0x3c, !PT ;  /* 0x0000000d0c0c7212 */ /* 0x000fe200078e3cff */
[----:B------:R-:W-:Y:S01]  /*c000*/  IMAD.X R13, RZ, RZ, R5, P4 ;  /* 0x000000ffff0d7224 */ /* 0x000fe200020e0605 */
[----:B------:R-:W-:Y:S01]  /*c010*/  IADD3 R65, P4, R4, 0x8000, RZ ;  /* 0x0000800004417810 */ /* 0x000fe20007f9e0ff */
[----:B------:R-:W-:Y:S01]  /*c020*/  UIMAD UR11, UR4, UR15, UR11 ;  /* 0x0000000f040b72a4 */ /* 0x000fe2000f8e020b */
[----:B------:R-:W-:-:S02]  /*c030*/  LOP3.LUT R36, R37, 0x380, RZ, 0xc0, !PT ;  /* 0x0000038025247812 */ /* 0x000fc400078ec0ff */
[----:B------:R-:W-:Y:S01]  /*c040*/  LOP3.LUT R40, R41, 0x380, RZ, 0xc0, !PT ;  /* 0x0000038029287812 */ /* 0x000fe200078ec0ff */
[----:B0-----:R-:W-:Y:S01]  /*c050*/  IMAD R0, R213, 0x20, R218 ;  /* 0x00000020d5007824 */ /* 0x001fe200078e02da */
[----:B------:R-:W-:Y:S02]  /*c060*/  LOP3.LUT R64, R65, 0x380, RZ, 0xc0, !PT ;  /* 0x0000038041407812 */ /* 0x000fe400078ec0ff */
[----:B------:R-:W-:Y:S01]  /*c070*/  LOP3.LUT R7, R4, 0x380, RZ, 0xc0, !PT ;  /* 0x0000038004077812 */ /* 0x000fe200078ec0ff */
[----:B-1----:R-:W0:Y:S01]  /*c080*/  @P1 LDC R21, c[0x0][0xbf0] ;  /* 0x0002fc00ff151b82 */ /* 0x002e220000000800 */
[----:B------:R-:W-:Y:S01]  /*c090*/  SHF.R.U64 R36, R36, 0x3, RZ ;  /* 0x0000000324247819 */ /* 0x000fe200000012ff */
[----:B------:R-:W-:Y:S01]  /*c0a0*/  IMAD.U32 R19, RZ, RZ, UR21 ;  /* 0x00000015ff137e24 */ /* 0x000fe2000f8e00ff */
[----:B------:R-:W-:Y:S01]  /*c0b0*/  SHF.R.U64 R40, R40, 0x3, RZ ;  /* 0x0000000328287819 */ /* 0x000fe200000012ff */
[----:B------:R-:W-:Y:S01]  /*c0c0*/  UIADD3 UR9, UR9, UR11, URZ ;  /* 0x0000000b09097290 */ /* 0x000fe2000fffe03f */
[----:B------:R-:W-:Y:S01]  /*c0d0*/  SHF.R.U64 R64, R64, 0x3, RZ ;  /* 0x0000000340407819 */ /* 0x000fe200000012ff */
[----:B------:R-:W-:Y:S01]  /*c0e0*/  UIMAD UR4, UR18, UR12, URZ ;  /* 0x0000000c120472a4 */ /* 0x000fe2000f8e023f */
[----:B------:R-:W-:Y:S01]  /*c0f0*/  LOP3.LUT R36, R36, R37, RZ, 0x3c, !PT ;  /* 0x0000002524247212 */ /* 0x000fe200078e3cff */
[----:B------:R-:W-:Y:S01]  /*c100*/  IMAD R18, R19, 0x80, R0 ;  /* 0x0000008013127824 */ /* 0x000fe200078e0200 */
[----:B------:R-:W-:Y:S01]  /*c110*/  LOP3.LUT R40, R40, R41, RZ, 0x3c, !PT ;  /* 0x0000002928287212 */ /* 0x000fe200078e3cff */
[--C-:B------:R-:W-:Y:S01]  /*c120*/  IMAD.X R37, RZ, RZ, R5.reuse, P6 ;  /* 0x000000ffff257224 */ /* 0x100fe200030e0605 */
[----:B------:R-:W-:Y:S01]  /*c130*/  LOP3.LUT R64, R64, R65, RZ, 0x3c, !PT ;  /* 0x0000004140407212 */ /* 0x000fe200078e3cff */
[----:B------:R-:W-:Y:S01]  /*c140*/  IMAD.X R65, RZ, RZ, R5, P4 ;  /* 0x000000ffff417224 */ /* 0x000fe200020e0605 */
[----:B------:R-:W-:Y:S01]  /*c150*/  IADD3.X R41, RZ, R5, RZ, P5, !PT ;  /* 0x00000005ff297210 */ /* 0x000fe20002ffe4ff */
[----:B------:R-:W-:Y:S01]  /*c160*/  UIMAD UR4, UR22, UR13, UR4 ;  /* 0x0000000d160472a4 */ /* 0x000fe2000f8e0204 */
[C---:B------:R-:W-:Y:S01]  /*c170*/  IADD3 R73, P6, R4.reuse, 0xc000, RZ ;  /* 0x0000c00004497810 */ /* 0x040fe20007fde0ff */
[----:B------:R-:W-:Y:S01]  /*c180*/  UIMAD.WIDE.U32 UR8, UR22, UR12, UR8 ;  /* 0x0000000c160872a5 */ /* 0x000fe2000f8e0008 */
[----:B------:R-:W-:Y:S01]  /*c190*/  IADD3 R69, P5, R4, 0xd000, RZ ;  /* 0x0000d00004457810 */ /* 0x000fe20007fbe0ff */
[----:B--2---:R-:W-:Y:S01]  /*c1a0*/  @P1 IMAD.HI.U32 R0, R18, R3, RZ ;  /* 0x0000000312001227 */ /* 0x004fe200078e00ff */
[----:B------:R-:W-:Y:S01]  /*c1b0*/  IADD3 R61, P4, R4, 0xe000, RZ ;  /* 0x0000e000043d7810 */ /* 0x000fe20007f9e0ff */
[----:B------:R-:W-:Y:S01]  /*c1c0*/  ULDC.64 UR12, c[0x0][0xaf0] ;  /* 0x0002bc00000c7ab9 */ /* 0x000fe20000000a00 */
[----:B------:R-:W-:Y:S01]  /*c1d0*/  UIADD3 UR9, UR9, UR4, URZ ;  /* 0x0000000409097290 */ /* 0x000fe2000fffe03f */
[----:B------:R-:W-:Y:S01]  /*c1e0*/  LOP3.LUT R72, R73, 0x380, RZ, 0xc0, !PT ;  /* 0x0000038049487812 */ /* 0x000fe200078ec0ff */
[----:B------:R-:W-:Y:S01]  /*c1f0*/  UIMAD UR4, UR20, UR12, URZ ;  /* 0x0000000c140472a4 */ /* 0x000fe2000f8e023f */
[----:B------:R-:W-:Y:S01]  /*c200*/  LOP3.LUT R68, R69, 0x380, RZ, 0xc0, !PT ;  /* 0x0000038045447812 */ /* 0x000fe200078ec0ff */
[----:B------:R-:W-:Y:S01]  /*c210*/  IMAD.MOV.U32 R19, RZ, RZ, R18 ;  /* 0x000000ffff137224 */ /* 0x000fe200078e0012 */
[----:B------:R-:W-:Y:S01]  /*c220*/  LOP3.LUT R60, R61, 0x380, RZ, 0xc0, !PT ;  /* 0x000003803d3c7812 */ /* 0x000fe200078ec0ff */
[----:B------:R-:W-:Y:S01]  /*c230*/  UIMAD.WIDE.U32 UR8, UR19, UR12, UR8 ;  /* 0x0000000c130872a5 */ /* 0x000fe2000f8e0008 */
[----:B0-----:R-:W-:Y:S01]  /*c240*/  @P1 SHF.R.U32.HI R19, RZ, R21, R0 ;  /* 0x00000015ff131219 */ /* 0x001fe20000011600 */
[----:B------:R-:W-:Y:S01]  /*c250*/  UIMAD UR4, UR19, UR13, UR4 ;  /* 0x0000000d130472a4 */ /* 0x000fe2000f8e0204 */
[----:B------:R-:W-:Y:S01]  /*c260*/  SHF.R.U64 R72, R72, 0x3, RZ ;  /* 0x0000000348487819 */ /* 0x000fe200000012ff */
[----:B------:R-:W5:Y:S01]  /*c270*/  LD.E.128 R8, desc[UR36][R8.64] ;  /* 0x0000002408087980 */ /* 0x000f62000c101d00 */
[----:B------:R-:W-:-:S02]  /*c280*/  SHF.R.U64 R68, R68, 0x3, RZ ;  /* 0x0000000344447819 */ /* 0x000fc400000012ff */
[----:B------:R-:W-:Y:S01]  /*c290*/  SHF.R.U64 R60, R60, 0x3, RZ ;  /* 0x000000033c3c7819 */ /* 0x000fe200000012ff */
[----:B------:R-:W5:Y:S01]  /*c2a0*/  LD.E.128 R12, desc[UR36][R12.64] ;  /* 0x000000240c0c7980 */ /* 0x000f62000c101d00 */
[----:B------:R-:W-:Y:S01]  /*c2b0*/  SHF.R.U64 R7, R7, 0x3, RZ ;  /* 0x0000000307077819 */ /* 0x000fe200000012ff */
[----:B------:R-:W-:Y:S01]  /*c2c0*/  UIADD3 UR4, UR9, UR4, URZ ;  /* 0x0000000409047290 */ /* 0x000fe2000fffe03f */
[--C-:B------:R-:W-:Y:S01]  /*c2d0*/  SHF.R.S32.HI R0, RZ, 0x1f, R19.reuse ;  /* 0x0000001fff007819 */ /* 0x100fe20000011413 */
[----:B------:R-:W-:Y:S01]  /*c2e0*/  IMAD.MOV R21, RZ, RZ, -R19 ;  /* 0x000000ffff157224 */ /* 0x000fe200078e0a13 */
[----:B------:R-:W-:Y:S01]  /*c2f0*/  LOP3.LUT R72, R72, R73, RZ, 0x3c, !PT ;  /* 0x0000004948487212 */ /* 0x000fe200078e3cff */
[----:B------:R-:W-:Y:S01]  /*c300*/  IMAD.U32 R3, RZ, RZ, UR9 ;  /* 0x00000009ff037e24 */ /* 0x000fe2000f8e00ff */
[----:B------:R-:W-:Y:S01]  /*c310*/  LOP3.LUT R68, R68, R69, RZ, 0x3c, !PT ;  /* 0x0000004544447212 */ /* 0x000fe200078e3cff */
[--C-:B------:R-:W-:Y:S01]  /*c320*/  IMAD.X R69, RZ, RZ, R5.reuse, P5 ;  /* 0x000000ffff457224 */ /* 0x100fe200028e0605 */
[----:B------:R-:W-:Y:S01]  /*c330*/  LOP3.LUT R60, R60, R61, RZ, 0x3c, !PT ;  /* 0x0000003d3c3c7212 */ /* 0x000fe200078e3cff */
[----:B------:R-:W-:Y:S01]  /*c340*/  IMAD.X R61, RZ, RZ, R5, P4 ;  /* 0x000000ffff3d7224 */ /* 0x000fe200020e0605 */
[----:B------:R-:W-:Y:S01]  /*c350*/  IADD3.X R73, RZ, R5, RZ, P6, !PT ;  /* 0x00000005ff497210 */ /* 0x000fe200037fe4ff */
[----:B------:R-:W5:Y:S01]  /*c360*/  LD.E.128 R24, desc[UR36][R24.64] ;  /* 0x0000002418187980 */ /* 0x000f62000c101d00 */
[----:B------:R-:W-:-:S02]  /*c370*/  LOP3.LUT R4, R7, R4, RZ, 0x3c, !PT ;  /* 0x0000000407047212 */ /* 0x000fc400078e3cff */
[----:B------:R-:W-:Y:S01]  /*c380*/  MOV R2, UR8 ;  /* 0x0000000800027c02 */ /* 0x000fe20008000f00 */
[----:B------:R-:W-:Y:S01]  /*c390*/  ULDC.64 UR8, c[0x0][0xae0] ;  /* 0x0002b80000087ab9 */ /* 0x000fe20000000a00 */
[----:B------:R-:W-:Y:S01]  /*c3a0*/  IMAD R21, R76, R21, R18 ;  /* 0x000000154c157224 */ /* 0x000fe200078e0212 */
[----:B------:R-:W5:Y:S01]  /*c3b0*/  LD.E.128 R28, desc[UR36][R28.64] ;  /* 0x000000241c1c7980 */ /* 0x000f62000c101d00 */
[----:B------:R-:W-:Y:S02]  /*c3c0*/  IMAD R0, R0, UR8, RZ ;  /* 0x0000000800007c24 */ /* 0x000fe4000f8e02ff */
[----:B------:R-:W-:Y:S01]  /*c3d0*/  IMAD.U32 R3, RZ, RZ, UR4 ;  /* 0x00000004ff037e24 */ /* 0x000fe2000f8e00ff */
[----:B------:R-:W5:Y:S01]  /*c3e0*/  LD.E.128 R4, desc[UR36][R4.64] ;  /* 0x0000002404047980 */ /* 0x000f62000c101d00 */
[C---:B------:R-:W-:Y:S01]  /*c3f0*/  IMAD R77, R19.reuse, UR9, R0 ;  /* 0x00000009134d7c24 */ /* 0x040fe2000f8e0200 */
[----:B------:R-:W-:Y:S02]  /*c400*/  SHF.R.S32.HI R0, RZ, 0x1f, R21 ;  /* 0x0000001fff007819 */ /* 0x000fe40000011415 */
[----:B------:R-:W5:Y:S01]  /*c410*/  LD.E.128 R32, desc[UR36][R32.64] ;  /* 0x0000002420207980 */ /* 0x000f62000c101d00 */
[----:B------:R-:W-:Y:S01]  /*c420*/  IMAD.WIDE.U32 R2, R19, UR8, R2 ;  /* 0x0000000813027c25 */ /* 0x000fe2000f8e0002 */
[----:B------:R-:W-:-:S02]  /*c430*/  ULDC.64 UR8, c[0x0][0xad8] ;  /* 0x0002b60000087ab9 */ /* 0x000fc40000000a00 */
[----:B------:R-:W5:Y:S04]  /*c440*/  LD.E.128 R36, desc[UR36][R36.64] ;  /* 0x0000002424247980 */ /* 0x000f68000c101d00 */
        /* <DEDUP_REMOVED lines=8> */
[----:B------:R-:W5:Y:S01]  /*c4d0*/  LD.E.128 R52, desc[UR36][R52.64] ;  /* 0x0000002434347980 */ /* 0x000f62000c101d00 */
[----:B------:R-:W-:Y:S01]  /*c4e0*/  IMAD.U32 R81, RZ, RZ, UR21 ;  /* 0x00000015ff517e24 */ /* 0x000fe2000f8e00ff */
[----:B------:R-:W-:Y:S01]  /*c4f0*/  @!PT LDS RZ, [RZ] ;  /* 0x00000000fffff984 */ /* 0x000fe20000000800 */
[----:B------:R-:W-:Y:S01]  /*c500*/  @!PT LDS RZ, [RZ] ;  /* 0x00000000fffff984 */ /* 0x000fe20000000800 */
[----:B------:R-:W-:Y:S01]  /*c510*/  @!PT LDS RZ, [RZ] ;  /* 0x00000000fffff984 */ /* 0x000fe20000000800 */
[----:B------:R-:W-:Y:S01]  /*c520*/  @!PT LDS RZ, [RZ] ;  /* 0x00000000fffff984 */ /* 0x000fe20000000800 */
[----:B------:R0:W-:Y:S06]  /*c530*/  MEMBAR.ALL.CTA ;  /* 0x0000000000007992 */ /* 0x0001ec0000008000 */
[----:B0-----:R-:W0:Y:S01]  /*c540*/  FENCE.VIEW.ASYNC.S ;  /* 0x00000000000073c6 */ /* 0x001e220000000000 */
[----:B------:R-:W-:-:S02]  /*c550*/  IMAD.IADD R3, R3, 0x1, R77 ;  /* 0x0000000103037824 */ /* 0x000fc400078e024d */
[----:B------:R-:W-:Y:S02]  /*c560*/  IMAD R18, R0, UR8, RZ ;  /* 0x0000000800127c24 */ /* 0x000fe4000f8e02ff */
[----:B------:R-:W-:Y:S01]  /*c570*/  IMAD R82, R81, 0x80, R218 ;  /* 0x0000008051527824 */ /* 0x000fe200078e02da */
[----:B------:R-:W-:Y:S01]  /*c580*/  UIADD3 UR10, UR10, 0x38820, URZ ;  /* 0x000388200a0a7890 */ /* 0x000fe2000fffe03f */
[C---:B------:R-:W-:Y:S02]  /*c590*/  IMAD R19, R21.reuse, UR9, R18 ;  /* 0x0000000915137c24 */ /* 0x040fe4000f8e0212 */
[----:B------:R-:W-:Y:S01]  /*c5a0*/  IMAD.WIDE.U32 R2, R21, UR8, R2 ;  /* 0x0000000815027c25 */ /* 0x000fe2000f8e0002 */
[C---:B------:R-:W-:Y:S01]  /*c5b0*/  ISETP.GE.AND P2, PT, R82.reuse, R79, PT ;  /* 0x0000004f5200720c */ /* 0x040fe20003f46270 */
[----:B------:R-:W-:Y:S02]  /*c5c0*/  ULDC.64 UR8, c[0x0][0xa80] ;  /* 0x0002a00000087ab9 */ /* 0x000fe40000000a00 */
[----:B------:R-:W-:Y:S01]  /*c5d0*/  VIADD R0, R82, 0x20 ;  /* 0x0000002052007836 */ /* 0x000fe20000000000 */
[----:B------:R-:W-:Y:S01]  /*c5e0*/  LEA R78, P3, R2, UR8, 0x1 ;  /* 0x00000008024e7c11 */ /* 0x000fe2000f8608ff */
[----:B------:R-:W-:Y:S01]  /*c5f0*/  IMAD.IADD R3, R3, 0x1, R19 ;  /* 0x0000000103037824 */ /* 0x000fe200078e0213 */
[----:B------:R-:W-:-:S02]  /*c600*/  UPRMT UR10, URZ, 0x654, UR10 ;  /* 0x000006543f0a7896 */ /* 0x000fc4000800000a */
[-C--:B------:R-:W-:Y:S02]  /*c610*/  ISETP.GE.AND P1, PT, R0, R79.reuse, PT ;  /* 0x0000004f0000720c */ /* 0x080fe40003f26270 */
[----:B------:R-:W-:Y:S02]  /*c620*/  IADD3 R0, R82, 0x40, RZ ;  /* 0x0000004052007810 */ /* 0x000fe40007ffe0ff */
[----:B------:R-:W-:Y:S01]  /*c630*/  LEA.HI.X R80, R2, UR9, R3, 0x1, P3 ;  /* 0x0000000902507c11 */ /* 0x000fe200098f0c03 */
[----:B0-----:R0:W1:Y:S01]  /*c640*/  SHFL.IDX PT, R76, R78, RZ, 0x181f ;  /* 0x00181fff4e4c7589 */ /* 0x00106200000e0000 */
[----:B------:R-:W-:Y:S01]  /*c650*/  ISETP.GE.AND P0, PT, R0, R79, PT ;  /* 0x0000004f0000720c */ /* 0x000fe20003f06270 */
[----:B------:R-:W-:Y:S01]  /*c660*/  SYNCS.ARRIVE.TRANS64.RED.A1T0 RZ, [UR10], RZ ;  /* 0x000000ffffff79a7 */ /* 0x000fe2000810040a */
[----:B------:R-:W-:Y:S01]  /*c670*/  BSSY B1, `(.L_x_212) ;  /* 0x0000017000017945 */ /* 0x000fe20003800000 */
[----:B------:R0:W2:Y:S01]  /*c680*/  SHFL.IDX PT, R0, R80, RZ, 0x181f ;  /* 0x00181fff50007589 */ /* 0x0000a200000e0000 */
[----:B------:R-:W-:-:S02]  /*c690*/  SHF.R.S32.HI R83, RZ, 0x1f, R22 ;  /* 0x0000001fff537819 */ /* 0x000fc40000011416 */
[----:B------:R-:W-:Y:S02]  /*c6a0*/  SHF.R.S32.HI R84, RZ, 0x1f, R23 ;  /* 0x0000001fff547819 */ /* 0x000fe40000011417 */
[----:B------:R-:W-:Y:S01]  /*c6b0*/  SHF.R.S32.HI R85, RZ, 0x1f, R17 ;  /* 0x0000001fff557819 */ /* 0x000fe20000011411 */
[----:B------:R-:W-:Y:S06]  /*c6c0*/  @P2 BRA `(.L_x_213) ;  /* 0x0000000000442947 */ /* 0x000fec0003800000 */
[----:B------:R-:W-:Y:S02]  /*c6d0*/  ULDC UR4, c[0x0][0xac8] ;  /* 0x0002b20000047ab9 */ /* 0x000fe40000000800 */
[----:B------:R-:W-:Y:S02]  /*c6e0*/  ISETP.GE.AND P5, PT, R17, UR4, PT ;  /* 0x0000000411007c0c */ /* 0x000fe4000bfa6270 */
[----:B------:R-:W-:Y:S02]  /*c6f0*/  ISETP.GE.AND P4, PT, R23, UR4, PT ;  /* 0x0000000417007c0c */ /* 0x000fe4000bf86270 */
[----:B------:R-:W-:Y:S02]  /*c700*/  ISETP.GE.AND P3, PT, R22, UR4, PT ;  /* 0x0000000416007c0c */ /* 0x000fe4000bf66270 */
[----:B------:R-:W-:-:S07]  /*c710*/  ISETP.GE.AND P2, PT, R212, UR4, PT ;  /* 0x00000004d4007c0c */ /* 0x000fce000bf46270 */
[----:B-1----:R-:W-:-:S04]  /*c720*/  @!P5 LEA R2, P6, R17, R76, 0x1 ;  /* 0x0000004c1102d211 */ /* 0x002fc800078c08ff */
[----:B--2---:R-:W-:Y:S02]  /*c730*/  @!P5 LEA.HI.X R3, R17, R0, R85, 0x1, P6 ;  /* 0x000000001103d211 */ /* 0x004fe400030f0c55 */
[----:B------:R-:W-:-:S03]  /*c740*/  @!P4 LEA R18, P6, R23, R76, 0x1 ;  /* 0x0000004c1712c211 */ /* 0x000fc600078c08ff */
[----:B-----5:R3:W-:Y:S01]  /*c750*/  @!P5 ST.E.128 desc[UR36][R2.64], R4 ;  /* 0x000000040200d985 */ /* 0x0207e2000c101d24 */
[----:B------:R-:W-:Y:S02]  /*c760*/  @!P4 LEA.HI.X R19, R23, R0, R84, 0x1, P6 ;  /* 0x000000001713c211 */ /* 0x000fe400030f0c54 */
[----:B------:R-:W-:-:S03]  /*c770*/  @!P3 LEA R20, P6, R22, R76, 0x1 ;  /* 0x0000004c1614b211 */ /* 0x000fc600078c08ff */
[----:B------:R3:W-:Y:S01]  /*c780*/  @!P4 ST.E.128 desc[UR36][R18.64], R28 ;  /* 0x0000001c1200c985 */ /* 0x0007e2000c101d24 */
[----:B------:R-:W-:Y:S02]  /*c790*/  @!P3 LEA.HI.X R21, R22, R0, R83, 0x1, P6 ;  /* 0x000000001615b211 */ /* 0x000fe400030f0c53 */
[----:B------:R-:W-:-:S03]  /*c7a0*/  @!P2 LEA R76, P6, R212, R76, 0x1 ;  /* 0x0000004cd44ca211 */ /* 0x000fc600078c08ff */
[----:B------:R3:W-:Y:S01]  /*c7b0*/  @!P3 ST.E.128 desc[UR36][R20.64], R64 ;  /* 0x000000401400b985 */ /* 0x0007e2000c101d24 */
[----:B------:R-:W-:-:S05]  /*c7c0*/  @!P2 LEA.HI.X R77, R212, R0, R227, 0x1, P6 ;  /* 0x00000000d44da211 */ /* 0x000fca00030f0ce3 */
[----:B------:R3:W-:Y:S04]  /*c7d0*/  @!P2 ST.E.128 desc[UR36][R76.64], R72 ;  /* 0x000000484c00a985 */ /* 0x0007e8000c101d24 */
.L_x_213:
[----:B------:R-:W-:Y:S05]  /*c7e0*/  BSYNC B1 ;  /* 0x0000000000017941 */ /* 0x000fea0003800000 */
.L_x_212:
[----:B--2---:R2:W4:Y:S01]  /*c7f0*/  SHFL.IDX PT, R0, R80, 0x1, 0x181f ;  /* 0x00381f0050007f89 */ /* 0x00452200000e0000 */
[----:B------:R-:W-:Y:S03]  /*c800*/  BSSY B1, `(.L_x_214) ;  /* 0x0000014000017945 */ /* 0x000fe60003800000 */
[----:B---3--:R2:W3:Y:S01]  /*c810*/  SHFL.IDX PT, R18, R78, 0x1, 0x181f ;  /* 0x00381f004e127f89 */ /* 0x0084e200000e0000 */
[----:B------:R-:W-:Y:S05]  /*c820*/  @P1 BRA `(.L_x_215) ;  /* 0x0000000000441947 */ /* 0x000fea0003800000 */
[----:B------:R-:W-:Y:S02]  /*c830*/  ULDC UR4, c[0x0][0xac8] ;  /* 0x0002b20000047ab9 */ /* 0x000fe40000000800 */
[----:B------:R-:W-:Y:S02]  /*c840*/  ISETP.GE.AND P4, PT, R17, UR4, PT ;  /* 0x0000000411007c0c */ /* 0x000fe4000bf86270 */
[----:B------:R-:W-:Y:S02]  /*c850*/  ISETP.GE.AND P3, PT, R23, UR4, PT ;  /* 0x0000000417007c0c */ /* 0x000fe4000bf66270 */
[----:B------:R-:W-:Y:S02]  /*c860*/  ISETP.GE.AND P2, PT, R22, UR4, PT ;  /* 0x0000000416007c0c */ /* 0x000fe4000bf46270 */
[----:B------:R-:W-:-:S07]  /*c870*/  ISETP.GE.AND P1, PT, R212, UR4, PT ;  /* 0x00000004d4007c0c */ /* 0x000fce000bf26270 */
[-C--:B---3--:R-:W-:Y:S02]  /*c880*/  @!P4 LEA R2, P6, R17, R18.reuse, 0x1 ;  /* 0x000000121102c211 */ /* 0x088fe400078c08ff */
[----:B-----5:R-:W-:Y:S02]  /*c890*/  @!P3 LEA R4, P5, R23, R18, 0x1 ;  /* 0x000000121704b211 */ /* 0x020fe400078a08ff */
[----:B----4-:R-:W-:Y:S02]  /*c8a0*/  @!P4 LEA.HI.X R3, R17, R0, R85, 0x1, P6 ;  /* 0x000000001103c211 */ /* 0x010fe400030f0c55 */
[----:B------:R-:W-:Y:S02]  /*c8b0*/  @!P2 LEA R6, P6, R22, R18, 0x1 ;  /* 0x000000121606a211 */ /* 0x000fe400078c08ff */
[----:B------:R-:W-:Y:S01]  /*c8c0*/  @!P3 LEA.HI.X R5, R23, R0, R84, 0x1, P5 ;  /* 0x000000001705b211 */ /* 0x000fe200028f0c54 */
[----:B------:R3:W-:Y:S01]  /*c8d0*/  @!P4 ST.E.128 desc[UR36][R2.64], R8 ;  /* 0x000000080200c985 */ /* 0x0007e2000c101d24 */
[----:B------:R-:W-:-:S02]  /*c8e0*/  @!P1 LEA R18, P5, R212, R18, 0x1 ;  /* 0x00000012d4129211 */ /* 0x000fc400078a08ff */
[-C--:B------:R-:W-:Y:S01]  /*c8f0*/  @!P2 LEA.HI.X R7, R22, R0.reuse, R83, 0x1, P6 ;  /* 0x000000001607a211 */ /* 0x080fe200030f0c53 */
[----:B------:R3:W-:Y:S01]  /*c900*/  @!P3 ST.E.128 desc[UR36][R4.64], R32 ;  /* 0x000000200400b985 */ /* 0x0007e2000c101d24 */
[----:B------:R-:W-:-:S03]  /*c910*/  @!P1 LEA.HI.X R19, R212, R0, R227, 0x1, P5 ;  /* 0x00000000d4139211 */ /* 0x000fc600028f0ce3 */
[----:B------:R3:W-:Y:S04]  /*c920*/  @!P2 ST.E.128 desc[UR36][R6.64], R56 ;  /* 0x000000380600a985 */ /* 0x0007e8000c101d24 */
[----:B------:R3:W-:Y:S02]  /*c930*/  @!P1 ST.E.128 desc[UR36][R18.64], R68 ;  /* 0x0000004412009985 */ /* 0x0007e4000c101d24 */
.L_x_215:
[----:B------:R-:W-:Y:S05]  /*c940*/  BSYNC B1 ;  /* 0x0000000000017941 */ /* 0x000fea0003800000 */
.L_x_214:
[----:B----4-:R4:W0:Y:S01]  /*c950*/  SHFL.IDX PT, R0, R80, 0x2, 0x181f ;  /* 0x00581f0050007f89 */ /* 0x01082200000e0000 */
[----:B------:R-:W-:Y:S03]  /*c960*/  BSSY B1, `(.L_x_216) ;  /* 0x0000014000017945 */ /* 0x000fe60003800000 */
[----:B---3-5:R4:W3:Y:S01]  /*c970*/  SHFL.IDX PT, R8, R78, 0x2, 0x181f ;  /* 0x00581f004e087f89 */ /* 0x0288e200000e0000 */
[----:B------:R-:W-:Y:S05]  /*c980*/  @P0 BRA `(.L_x_217) ;  /* 0x0000000000440947 */ /* 0x000fea0003800000 */
[----:B------:R-:W-:Y:S02]  /*c990*/  ULDC UR4, c[0x0][0xac8] ;  /* 0x0002b20000047ab9 */ /* 0x000fe40000000800 */
[----:B------:R-:W-:Y:S02]  /*c9a0*/  ISETP.GE.AND P3, PT, R17, UR4, PT ;  /* 0x0000000411007c0c */ /* 0x000fe4000bf66270 */
[----:B------:R-:W-:Y:S02]  /*c9b0*/  ISETP.GE.AND P2, PT, R23, UR4, PT ;  /* 0x0000000417007c0c */ /* 0x000fe4000bf46270 */
[----:B------:R-:W-:Y:S02]  /*c9c0*/  ISETP.GE.AND P1, PT, R22, UR4, PT ;  /* 0x0000000416007c0c */ /* 0x000fe4000bf26270 */
[----:B------:R-:W-:-:S07]  /*c9d0*/  ISETP.GE.AND P0, PT, R212, UR4, PT ;  /* 0x00000004d4007c0c */ /* 0x000fce000bf06270 */
[-C--:B---3--:R-:W-:Y:S02]  /*c9e0*/  @!P3 LEA R2, P6, R17, R8.reuse, 0x1 ;  /* 0x000000081102b211 */ /* 0x088fe400078c08ff */
[-C--:B------:R-:W-:Y:S02]  /*c9f0*/  @!P2 LEA R4, P5, R23, R8.reuse, 0x1 ;  /* 0x000000081704a211 */ /* 0x080fe400078a08ff */
[----:B------:R-:W-:Y:S02]  /*ca00*/  @!P1 LEA R6, P4, R22, R8, 0x1 ;  /* 0x0000000816069211 */ /* 0x000fe400078808ff */
[----:B0-----:R-:W-:Y:S02]  /*ca10*/  @!P3 LEA.HI.X R3, R17, R0, R85, 0x1, P6 ;  /* 0x000000001103b211 */ /* 0x001fe400030f0c55 */
[----:B------:R-:W-:Y:S02]  /*ca20*/  @!P0 LEA R8, P6, R212, R8, 0x1 ;  /* 0x00000008d4088211 */ /* 0x000fe400078c08ff */
[-C--:B------:R-:W-:Y:S01]  /*ca30*/  @!P2 LEA.HI.X R5, R23, R0.reuse, R84, 0x1, P5 ;  /* 0x000000001705a211 */ /* 0x080fe200028f0c54 */
[----:B------:R0:W-:Y:S01]  /*ca40*/  @!P3 ST.E.128 desc[UR36][R2.64], R12 ;  /* 0x0000000c0200b985 */ /* 0x0001e2000c101d24 */
[----:B------:R-:W-:-:S02]  /*ca50*/  @!P1 LEA.HI.X R7, R22, R0, R83, 0x1, P4 ;  /* 0x0000000016079211 */ /* 0x000fc400020f0c53 */
[----:B------:R-:W-:Y:S01]  /*ca60*/  @!P0 LEA.HI.X R9, R212, R0, R227, 0x1, P6 ;  /* 0x00000000d4098211 */ /* 0x000fe200030f0ce3 */
[----:B------:R0:W-:Y:S04]  /*ca70*/  @!P2 ST.E.128 desc[UR36][R4.64], R36 ;  /* 0x000000240400a985 */ /* 0x0001e8000c101d24 */
[----:B------:R0:W-:Y:S04]  /*ca80*/  @!P1 ST.E.128 desc[UR36][R6.64], R44 ;  /* 0x0000002c06009985 */ /* 0x0001e8000c101d24 */
[----:B------:R0:W-:Y:S02]  /*ca90*/  @!P0 ST.E.128 desc[UR36][R8.64], R60 ;  /* 0x0000003c08008985 */ /* 0x0001e4000c101d24 */
.L_x_217:
[----:B------:R-:W-:Y:S05]  /*caa0*/  BSYNC B1 ;  /* 0x0000000000017941 */ /* 0x000fea0003800000 */
.L_x_216:
[----:B0-----:R-:W-:Y:S01]  /*cab0*/  VIADD R0, R82, 0x60 ;  /* 0x0000006052007836 */ /* 0x001fe20000000000 */
[----:B--2-4-:R-:W0:Y:S04]  /*cac0*/  SHFL.IDX PT, R80, R80, 0x3, 0x181f ;  /* 0x00781f0050507f89 */ /* 0x014e2800000e0000 */
[----:B------:R-:W-:Y:S01]  /*cad0*/  ISETP.GE.AND P0, PT, R0, R79, PT ;  /* 0x0000004f0000720c */ /* 0x000fe20003f06270 */
[----:B------:R-:W2:-:S12]  /*cae0*/  SHFL.IDX PT, R78, R78, 0x3, 0x181f ;  /* 0x00781f004e4e7f89 */ /* 0x000e9800000e0000 */
[----:B------:R-:W-:Y:S05]  /*caf0*/  @P0 BRA `(.L_x_218) ;  /* 0x0000000c00f40947 */ /* 0x000fea0003800000 */
[----:B------:R-:W-:Y:S02]  /*cb00*/  ULDC UR4, c[0x0][0xac8] ;  /* 0x0002b20000047ab9 */ /* 0x000fe40000000800 */
[----:B------:R-:W-:Y:S02]  /*cb10*/  ISETP.GE.AND P3, PT, R17, UR4, PT ;  /* 0x0000000411007c0c */ /* 0x000fe4000bf66270 */
[----:B------:R-:W-:Y:S02]  /*cb20*/  ISETP.GE.AND P4, PT, R23, UR4, PT ;  /* 0x0000000417007c0c */ /* 0x000fe4000bf86270 */
[----:B------:R-:W-:-:S09]  /*cb30*/  ISETP.GE.AND P5, PT, R22, UR4, PT ;  /* 0x0000000416007c0c */ /* 0x000fd2000bfa6270 */
[-C--:B--2---:R-:W-:Y:S02]  /*cb40*/  @!P3 LEA R2, P0, R17, R78.reuse, 0x1 ;  /* 0x0000004e1102b211 */ /* 0x084fe400078008ff */
[-C--:B------:R-:W-:Y:S02]  /*cb50*/  @!P4 LEA R4, P1, R23, R78.reuse, 0x1 ;  /* 0x0000004e1704c211 */ /* 0x080fe400078208ff */
[C---:B------:R-:W-:Y:S02]  /*cb60*/  @!P5 LEA R6, P2, R22.reuse, R78, 0x1 ;  /* 0x0000004e1606d211 */ /* 0x040fe400078408ff */
[-C--:B0-----:R-:W-:Y:S02]  /*cb70*/  @!P3 LEA.HI.X R3, R17, R80.reuse, R85, 0x1, P0 ;  /* 0x000000501103b211 */ /* 0x081fe400000f0c55 */
[-C--:B------:R-:W-:Y:S02]  /*cb80*/  @!P4 LEA.HI.X R5, R23, R80.reuse, R84, 0x1, P1 ;  /* 0x000000501705c211 */ /* 0x080fe400008f0c54 */
[----:B------:R-:W-:Y:S01]  /*cb90*/  @!P5 LEA.HI.X R7, R22, R80, R83, 0x1, P2 ;  /* 0x000000501607d211 */ /* 0x000fe200010f0c53 */
[----:B------:R0:W-:Y:S01]  /*cba0*/  @!P3 ST.E.128 desc[UR36][R2.64], R24 ;  /* 0x000000180200b985 */ /* 0x0001e2000c101d24 */
[----:B------:R-:W-:-:S03]  /*cbb0*/  ISETP.GE.AND P0, PT, R212, UR4, PT ;  /* 0x00000004d4007c0c */ /* 0x000fc6000bf06270 */
[----:B------:R0:W-:Y:S04]  /*cbc0*/  @!P4 ST.E.128 desc[UR36][R4.64], R40 ;  /* 0x000000280400c985 */ /* 0x0001e8000c101d24 */
[----:B------:R0:W-:Y:S06]  /*cbd0*/  @!P5 ST.E.128 desc[UR36][R6.64], R48 ;  /* 0x000000300600d985 */ /* 0x0001ec000c101d24 */
[----:B------:R-:W-:Y:S05]  /*cbe0*/  @P0 BRA `(.L_x_218) ;  /* 0x0000000c00b80947 */ /* 0x000fea0003800000 */
[----:B0-----:R-:W-:-:S04]  /*cbf0*/  LEA R2, P0, R212, R78, 0x1 ;  /* 0x0000004ed4027211 */ /* 0x001fc800078008ff */
[----:B------:R-:W-:-:S05]  /*cc00*/  LEA.HI.X R3, R212, R80, R227, 0x1, P0 ;  /* 0x00000050d4037211 */ /* 0x000fca00000f0ce3 */
[----:B------:R0:W-:Y:S01]  /*cc10*/  ST.E.128 desc[UR36][R2.64], R52 ;  /* 0x0000003402007985 */ /* 0x0001e2000c101d24 */
[----:B------:R-:W-:Y:S05]  /*cc20*/  BRA `(.L_x_218) ;  /* 0x0000000c00a87947 */ /* 0x000fea0003800000 */
.L_x_210:
[----:B------:R-:W-:Y:S01]  /*cc30*/  R2UR UR4, R215 ;  /* 0x00000000d70472ca */ /* 0x000fe200000e0000 */
[----:B------:R-:W-:Y:S01]  /*cc40*/  ULDC.64 UR10, c[0x0][0xc00] ;  /* 0x00030000000a7ab9 */ /* 0x000fe20000000a00 */
[----:B------:R-:W-:Y:S01]  /*cc50*/  R2UR UR8, R217 ;  /* 0x00000000d90872ca */ /* 0x000fe200000e0000 */
[----:B------:R-:W-:Y:S01]  /*cc60*/  UISETP.NE.U32.AND UP0, UPT, UR10, URZ, UPT ;  /* 0x0000003f0a00728c */ /* 0x000fe2000bf05070 */
[----:B------:R-:W0:Y:S01]  /*cc70*/  LDC R11, c[0x0][0xbe8] ;  /* 0x0002fa00ff0b7b82 */ /* 0x000e220000000800 */
[----:B------:R-:W-:Y:S02]  /*cc80*/  R2UR UR13, R214 ;  /* 0x00000000d60d72ca */ /* 0x000fe400000e0000 */
[----:B------:R-:W-:-:S06]  /*cc90*/  UISETP.NE.AND.EX UP0, UPT, UR11, URZ, UPT, UP0 ;  /* 0x0000003f0b00728c */ /* 0x000fcc000bf05300 */
[----:B------:R-:W-:Y:S01]  /*cca0*/  USHF.L.U32 UR9, UR4, 0x2, URZ ;  /* 0x0000000204097899 */ /* 0x000fe2000800063f */
[----:B------:R-:W-:Y:S01]  /*ccb0*/  PLOP3.LUT P2, PT, PT, PT, UP0, 0x80, 0x0 ;  /* 0x000000000000781c */ /* 0x000fe20003f4f008 */
[----:B------:R-:W-:Y:S02]  /*ccc0*/  USHF.L.U64.HI UR12, UR4, 0x2, UR8 ;  /* 0x00000002040c7899 */ /* 0x000fe40008010208 */
[----:B------:R-:W-:-:S04]  /*ccd0*/  UIADD3 UR4, UP1, UR9, UR10, URZ ;  /* 0x0000000a09047290 */ /* 0x000fc8000ff3e03f */
[----:B------:R-:W-:Y:S02]  /*cce0*/  UIADD3.X UR8, UR12, UR11, URZ, UP1, !UPT ;  /* 0x0000000b0c087290 */ /* 0x000fe40008ffe43f */
[----:B------:R-:W-:Y:S01]  /*ccf0*/  IMAD.U32 R2, RZ, RZ, UR4 ;  /* 0x00000004ff027e24 */ /* 0x000fe2000f8e00ff */
[----:B------:R-:W-:Y:S02]  /*cd00*/  ULDC.64 UR10, c[0x0][0xc08] ;  /* 0x00030200000a7ab9 */ /* 0x000fe40000000a00 */
[----:B------:R-:W-:Y:S01]  /*cd10*/  UISETP.NE.U32.AND UP1, UPT, UR10, URZ, UPT ;  /* 0x0000003f0a00728c */ /* 0x000fe2000bf25070 */
[----:B------:R-:W-:-:S03]  /*cd20*/  IMAD.U32 R3, RZ, RZ, UR8 ;  /* 0x00000008ff037e24 */ /* 0x000fc6000f8e00ff */
[----:B------:R-:W-:Y:S02]  /*cd30*/  UISETP.NE.AND.EX UP1, UPT, UR11, URZ, UPT, UP1 ;  /* 0x0000003f0b00728c */ /* 0x000fe4000bf25310 */
[----:B------:R-:W2:Y:S01]  /*cd40*/  @P2 LDG.E R6, desc[UR36][R2.64] ;  /* 0x0000002402062981 */ /* 0x000ea2000c1e1900 */
[----:B------:R-:W-:Y:S02]  /*cd50*/  ULDC UR4, c[0x0][0xa88] ;  /* 0x0002a20000047ab9 */ /* 0x000fe40000000800 */
[----:B------:R-:W-:Y:S01]  /*cd60*/  IMAD.U32 R0, RZ, RZ, UR4 ;  /* 0x00000004ff007e24 */ /* 0x000fe2000f8e00ff */
[----:B------:R-:W-:-:S05]  /*cd70*/  PLOP3.LUT P3, PT, PT, PT, UP1, 0x80, 0x0 ;  /* 0x000000000000781c */ /* 0x000fca0003f6f018 */
[----:B------:R-:W-:-:S04]  /*cd80*/  @UP1 UIADD3 UR8, UP2, UR9, UR10, URZ ;  /* 0x0000000a09081290 */ /* 0x000fc8000ff5e03f */
[----:B------:R-:W-:Y:S02]  /*cd90*/  @UP1 UIADD3.X UR9, UR12, UR11, URZ, UP2, !UPT ;  /* 0x0000000b0c091290 */ /* 0x000fe400097fe43f */
[----:B------:R-:W-:-:S04]  /*cda0*/  IMAD.U32 R4, RZ, RZ, UR8 ;  /* 0x00000008ff047e24 */ /* 0x000fc8000f8e00ff */
[----:B------:R-:W-:-:S05]  /*cdb0*/  IMAD.U32 R5, RZ, RZ, UR9 ;  /* 0x00000009ff057e24 */ /* 0x000fca000f8e00ff */
[----:B------:R1:W5:Y:S01]  /*cdc0*/  @P3 LDG.E R0, desc[UR36][R4.64] ;  /* 0x0000002404003981 */ /* 0x000362000c1e1900 */
[----:B0-----:R-:W-:Y:S01]  /*cdd0*/  ISETP.NE.AND P0, PT, R11, 0x1, PT ;  /* 0x000000010b00780c */ /* 0x001fe20003f05270 */
[----:B------:R-:W-:Y:S01]  /*cde0*/  UMOV UR4, URZ ;  /* 0x0000003f00047c82 */ /* 0x000fe20008000000 */
[----:B------:R-:W-:Y:S01]  /*cdf0*/  USHF.R.S32.HI UR12, URZ, 0x1f, UR13 ;  /* 0x0000001f3f0c7899 */ /* 0x000fe2000801140d */
[----:B------:R-:W0:Y:S10]  /*ce00*/  S2R R7, SR_TID.X ;  /* 0x0000000000077919 */ /* 0x000e340000002100 */
[----:B------:R-:W3:Y:S01]  /*ce10*/  @P0 LDC R9, c[0x0][0xbec] ;  /* 0x0002fb00ff090b82 */ /* 0x000ee20000000800 */
[----:B0-----:R-:W-:-:S04]  /*ce20*/  IADD3 R7, R7, -0x80, RZ ;  /* 0xffffff8007077810 */ /* 0x001fc80007ffe0ff */
[----:B------:R-:W-:Y:S02]  /*ce30*/  ISETP.GE.AND P1, PT, R7, 0x80, PT ;  /* 0x000000800700780c */ /* 0x000fe40003f26270 */
[----:B--2---:R-:W-:-:S13]  /*ce40*/  @P2 R2UR UR4, R6 ;  /* 0x00000000060422ca */ /* 0x004fda00000e0000 */
[----:B------:R-:W-:Y:S01]  /*ce50*/  USHF.R.S32.HI UR11, URZ, 0x1f, UR4 ;  /* 0x0000001f3f0b7899 */ /* 0x000fe20008011404 */
[----:B-1-3--:R-:W-:Y:S11]  /*ce60*/  @P3 BRA `(.L_x_219) ;  /* 0x0000000000103947 */ /* 0x00aff60003800000 */
[----:B------:R-:W-:Y:S05]  /*ce70*/  @!P2 BRA `(.L_x_219) ;  /* 0x00000000000ca947 */ /* 0x000fea0003800000 */
[----:B------:R-:W2:Y:S04]  /*ce80*/  LDG.E R5, desc[UR36][R2.64] ;  /* 0x0000002402057981 */ /* 0x000ea8000c1e1900 */
[----:B-----5:R-:W2:Y:S02]  /*ce90*/  LDG.E R0, desc[UR36][R2.64+0x4] ;  /* 0x0000042402007981 */ /* 0x020ea4000c1e1900 */
[----:B--2---:R-:W-:-:S07]  /*cea0*/  IMAD.IADD R0, R0, 0x1, -R5 ;  /* 0x0000000100007824 */ /* 0x004fce00078e0a05 */
.L_x_219:
[----:B------:R-:W-:Y:S01]  /*ceb0*/  R2UR UR9, R215 ;  /* 0x00000000d70972ca */ /* 0x000fe200000e0000 */
[----:B------:R-:W-:Y:S01]  /*cec0*/  BSSY B1, `(.L_x_220) ;  /* 0x0000031000017945 */ /* 0x000fe20003800000 */
[----:B------:R-:W-:-:S11]  /*ced0*/  R2UR UR8, R217 ;  /* 0x00000000d90872ca */ /* 0x000fd600000e0000 */
[----:B------:R-:W-:Y:S02]  /*cee0*/  USEL UR13, UR9, URZ, !UP0 ;  /* 0x0000003f090d7287 */ /* 0x000fe4000c000000 */
[----:B------:R-:W-:Y:S01]  /*cef0*/  USEL UR14, UR8, URZ, !UP0 ;  /* 0x0000003f080e7287 */ /* 0x000fe2000c000000 */
[----:B------:R-:W-:Y:S11]  /*cf00*/  @P1 BRA `(.L_x_221) ;  /* 0x0000000000b01947 */ /* 0x000ff60003800000 */
[----:B------:R-:W0:Y:S01]  /*cf10*/  S2R R3, SR_TID.X ;  /* 0x0000000000037919 */ /* 0x000e220000002100 */
[----:B------:R-:W1:Y:S01]  /*cf20*/  LDC R7, c[0x0][0xbe8] ;  /* 0x0002fa00ff077b82 */ /* 0x000e620000000800 */
[----:B------:R-:W-:-:S13]  /*cf30*/  R2UR UR8, R216 ;  /* 0x00000000d80872ca */ /* 0x000fda00000e0000 */
[----:B------:R-:W-:-:S04]  /*cf40*/  IMAD.U32 R2, RZ, RZ, UR8 ;  /* 0x00000008ff027e24 */ /* 0x000fc8000f8e00ff */
[----:B0-----:R-:W-:Y:S02]  /*cf50*/  IMAD R2, R2, 0x80, R3 ;  /* 0x0000008002027824 */ /* 0x001fe400078e0203 */
[----:B-1---5:R-:W-:Y:S02]  /*cf60*/  IMAD R3, R0, R7, RZ ;  /* 0x0000000700037224 */ /* 0x022fe400078e02ff */
[----:B------:R-:W-:-:S05]  /*cf70*/  VIADD R4, R2, 0xffffff80 ;  /* 0xffffff8002047836 */ /* 0x000fca0000000000 */
[----:B------:R-:W-:-:S13]  /*cf80*/  ISETP.GE.AND P1, PT, R4, R3, PT ;  /* 0x000000030400720c */ /* 0x000fda0003f26270 */
[----:B------:R-:W-:Y:S05]  /*cf90*/  @P1 BRA `(.L_x_221) ;  /* 0x00000000008c1947 */ /* 0x000fea0003800000 */
[----:B------:R-:W-:Y:S01]  /*cfa0*/  ISETP.NE.AND P1, PT, R7, 0x1, PT ;  /* 0x000000010700780c */ /* 0x000fe20003f25270 */
[----:B------:R-:W-:Y:S01]  /*cfb0*/  ULDC.64 UR16, c[0x0][0xb90] ;  /* 0x0002e40000107ab9 */ /* 0x000fe20000000a00 */
[----:B------:R-:W-:Y:S01]  /*cfc0*/  R2UR UR15, R214 ;  /* 0x00000000d60f72ca */ /* 0x000fe200000e0000 */
[----:B------:R-:W-:Y:S01]  /*cfd0*/  UIMAD UR10, UR12, UR16, URZ ;  /* 0x000000100c0a72a4 */ /* 0x000fe2000f8e023f */
[----:B------:R-:W-:Y:S01]  /*cfe0*/  IMAD.MOV.U32 R2, RZ, RZ, R4 ;  /* 0x000000ffff027224 */ /* 0x000fe200078e0004 */
[----:B------:R-:W-:Y:S01]  /*cff0*/  UMOV UR8, UR4 ;  /* 0x0000000400087c82 */ /* 0x000fe20008000000 */
[----:B------:R-:W-:-:S07]  /*d000*/  UMOV UR9, UR11 ;  /* 0x0000000b00097c82 */ /* 0x000fce0008000000 */
[----:B------:R-:W0:Y:S02]  /*d010*/  @P1 LDC R3, c[0x0][0xbec] ;  /* 0x0002fb00ff031b82 */ /* 0x000e240000000800 */
[----:B------:R-:W-:Y:S02]  /*d020*/  UIMAD.WIDE.U32 UR8, UR15, UR16, UR8 ;  /* 0x000000100f0872a5 */ /* 0x000fe4000f8e0008 */
[----:B------:R-:W-:-:S03]  /*d030*/  UIMAD UR10, UR15, UR17, UR10 ;  /* 0x000000110f0a72a4 */ /* 0x000fc6000f8e020a */
[----:B------:R-:W-:Y:S01]  /*d040*/  ULDC.64 UR16, c[0x0][0xb98] ;  /* 0x0002e60000107ab9 */ /* 0x000fe20000000a00 */
[----:B------:R-:W1:Y:S01]  /*d050*/  @P1 LDC R6, c[0x0][0xbf0] ;  /* 0x0002fc00ff061b82 */ /* 0x000e620000000800 */
[----:B------:R-:W-:Y:S02]  /*d060*/  UIADD3 UR9, UR9, UR10, URZ ;  /* 0x0000000a09097290 */ /* 0x000fe4000fffe03f */
[----:B------:R-:W-:Y:S02]  /*d070*/  UIMAD UR10, UR14, UR16, URZ ;  /* 0x000000100e0a72a4 */ /* 0x000fe4000f8e023f */
[----:B------:R-:W-:Y:S02]  /*d080*/  UIMAD.WIDE.U32 UR8, UR13, UR16, UR8 ;  /* 0x000000100d0872a5 */ /* 0x000fe4000f8e0008 */
[----:B------:R-:W-:-:S03]  /*d090*/  UIMAD UR10, UR13, UR17, UR10 ;  /* 0x000000110d0a72a4 */ /* 0x000fc6000f8e020a */
[----:B------:R-:W-:Y:S01]  /*d0a0*/  ULDC.64 UR16, c[0x0][0xb88] ;  /* 0x0002e20000107ab9 */ /* 0x000fe20000000a00 */
[----:B0-----:R-:W-:-:S05]  /*d0b0*/  @P1 IMAD.HI.U32 R3, R4, R3, RZ ;  /* 0x0000000304031227 */ /* 0x001fca00078e00ff */
[----:B-1----:R-:W-:Y:S01]  /*d0c0*/  @P1 SHF.R.U32.HI R2, RZ, R6, R3 ;  /* 0x00000006ff021219 */ /* 0x002fe20000011603 */
[----:B------:R-:W-:-:S03]  /*d0d0*/  IMAD.U32 R6, RZ, RZ, UR10 ;  /* 0x0000000aff067e24 */ /* 0x000fc6000f8e00ff */
[--C-:B------:R-:W-:Y:S01]  /*d0e0*/  SHF.R.S32.HI R3, RZ, 0x1f, R2.reuse ;  /* 0x0000001fff037819 */ /* 0x100fe20000011402 */
[----:B------:R-:W-:Y:S01]  /*d0f0*/  IMAD.MOV R5, RZ, RZ, -R2 ;  /* 0x000000ffff057224 */ /* 0x000fe200078e0a02 */
[----:B------:R-:W-:-:S03]  /*d100*/  IADD3 R2, P1, R2, UR8, RZ ;  /* 0x0000000802027c10 */ /* 0x000fc6000ff3e0ff */
[----:B------:R-:W-:Y:S01]  /*d110*/  IMAD R5, R7, R5, R4 ;  /* 0x0000000507057224 */ /* 0x000fe200078e0204 */
[----:B------:R-:W-:Y:S01]  /*d120*/  IADD3.X R3, R3, UR9, R6, P1, !PT ;  /* 0x0000000903037c10 */ /* 0x000fe20008ffe406 */
[----:B------:R-:W-:-:S03]  /*d130*/  ULDC.64 UR8, c[0x0][0xb50] ;  /* 0x0002d40000087ab9 */ /* 0x000fc60000000a00 */
[----:B------:R-:W-:Y:S01]  /*d140*/  SHF.R.S32.HI R4, RZ, 0x1f, R5 ;  /* 0x0000001fff047819 */ /* 0x000fe20000011405 */
[----:B------:R-:W-:-:S04]  /*d150*/  IMAD.WIDE.U32 R2, R5, UR16, R2 ;  /* 0x0000001005027c25 */ /* 0x000fc8000f8e0002 */
[----:B------:R-:W-:-:S04]  /*d160*/  IMAD R4, R4, UR16, RZ ;  /* 0x0000001004047c24 */ /* 0x000fc8000f8e02ff */
[----:B------:R-:W-:Y:S01]  /*d170*/  IMAD R7, R5, UR17, R4 ;  /* 0x0000001105077c24 */ /* 0x000fe2000f8e0204 */
[----:B------:R-:W-:-:S04]  /*d180*/  LEA R4, P1, R2, UR8, 0x2 ;  /* 0x0000000802047c11 */ /* 0x000fc8000f8210ff */
[----:B------:R-:W-:-:S04]  /*d190*/  IADD3 R3, R3, R7, RZ ;  /* 0x0000000703037210 */ /* 0x000fc80007ffe0ff */
[----:B------:R-:W-:Y:S01]  /*d1a0*/  LEA.HI.X R5, R2, UR9, R3, 0x2, P1 ;  /* 0x0000000902057c11 */ /* 0x000fe200088f1403 */
[----:B------:R-:W-:-:S05]  /*d1b0*/  IMAD.MOV.U32 R3, RZ, RZ, -0x800000 ;  /* 0xff800000ff037424 */ /* 0x000fca00078e00ff */
[----:B------:R0:W-:Y:S02]  /*d1c0*/  STG.E desc[UR36][R4.64], R3 ;  /* 0x0000000304007986 */ /* 0x0001e4000c101924 */
.L_x_221:
[----:B------:R-:W-:Y:S05]  /*d1d0*/  BSYNC B1 ;  /* 0x0000000000017941 */ /* 0x000fea0003800000 */
.L_x_220:
[----:B------:R-:W-:Y:S01]  /*d1e0*/  R2UR UR15, R216 ;  /* 0x00000000d80f72ca */ /* 0x000fe200000e0000 */
[----:B0-----:R-:W0:Y:S01]  /*d1f0*/  @P0 LDC R3, c[0x0][0xbf0] ;  /* 0x0002fc00ff030b82 */ /* 0x001e220000000800 */
[----:B------:R-:W-:Y:S01]  /*d200*/  ULDC.64 UR16, c[0x0][0xaa0] ;  /* 0x0002a80000107ab9 */ /* 0x000fe20000000a00 */
[----:B------:R-:W-:Y:S01]  /*d210*/  R2UR UR18, R214 ;  /* 0x00000000d61272ca */ /* 0x000fe200000e0000 */
[----:B------:R-:W-:Y:S01]  /*d220*/  UIMAD UR10, UR11, UR16, URZ ;  /* 0x000000100b0a72a4 */ /* 0x000fe2000f8e023f */
[----:B------:R-:W-:Y:S01]  /*d230*/  IMAD R2, R213, 0x20, R218 ;  /* 0x00000020d5027824 */ /* 0x000fe200078e02da */
[----:B------:R-:W-:Y:S01]  /*d240*/  UIMAD.WIDE.U32 UR8, UR4, UR16, URZ ;  /* 0x00000010040872a5 */ /* 0x000fe2000f8e003f */
[----:B------:R-:W-:Y:S01]  /*d250*/  BSSY B1, `(.L_x_222) ;  /* 0x0000045000017945 */ /* 0x000fe20003800000 */
[----:B------:R-:W-:Y:S01]  /*d260*/  UIMAD UR10, UR4, UR17, UR10 ;  /* 0x00000011040a72a4 */ /* 0x000fe2000f8e020a */
[----:B------:R-:W-:Y:S02]  /*d270*/  SHF.R.S32.HI R18, RZ, 0x1f, R22 ;  /* 0x0000001fff127819 */ /* 0x000fe40000011416 */
[----:B------:R-:W-:Y:S01]  /*d280*/  ULDC.64 UR16, c[0x0][0xae8] ;  /* 0x0002ba0000107ab9 */ /* 0x000fe20000000a00 */
[----:B------:R-:W-:Y:S01]  /*d290*/  UIADD3 UR9, UR9, UR10, URZ ;  /* 0x0000000a09097290 */ /* 0x000fe2000fffe03f */
[----:B------:R-:W-:Y:S01]  /*d2a0*/  IMAD.U32 R5, RZ, RZ, UR15 ;  /* 0x0000000fff057e24 */ /* 0x000fe2000f8e00ff */
[----:B------:R-:W-:Y:S01]  /*d2b0*/  UIMAD UR4, UR12, UR16, URZ ;  /* 0x000000100c0472a4 */ /* 0x000fe2000f8e023f */
[----:B------:R-:W-:Y:S01]  /*d2c0*/  SHF.R.S32.HI R19, RZ, 0x1f, R23 ;  /* 0x0000001fff137819 */ /* 0x000fe20000011417 */
[----:B------:R-:W-:Y:S01]  /*d2d0*/  UIMAD.WIDE.U32 UR8, UR18, UR16, UR8 ;  /* 0x00000010120872a5 */ /* 0x000fe2000f8e0008 */
[----:B------:R-:W-:Y:S01]  /*d2e0*/  IMAD R6, R5, 0x80, R2 ;  /* 0x0000008005067824 */ /* 0x000fe200078e0202 */
[----:B------:R-:W-:Y:S01]  /*d2f0*/  UIMAD UR4, UR18, UR17, UR4 ;  /* 0x00000011120472a4 */ /* 0x000fe2000f8e0204 */
[----:B------:R-:W-:Y:S01]  /*d300*/  SHF.R.S32.HI R20, RZ, 0x1f, R17 ;  /* 0x0000001fff147819 */ /* 0x000fe20000011411 */
[----:B------:R-:W-:Y:S01]  /*d310*/  ULDC.64 UR10, c[0x0][0xaf0] ;  /* 0x0002bc00000a7ab9 */ /* 0x000fe20000000a00 */
[----:B------:R-:W-:Y:S01]  /*d320*/  @P0 IMAD.HI.U32 R2, R6, R9, RZ ;  /* 0x0000000906020227 */ /* 0x000fe200078e00ff */
[----:B------:R-:W-:-:S02]  /*d330*/  UIADD3 UR9, UR9, UR4, URZ ;  /* 0x0000000409097290 */ /* 0x000fc4000fffe03f */
[----:B------:R-:W-:Y:S01]  /*d340*/  UIMAD UR4, UR14, UR10, URZ ;  /* 0x0000000a0e0472a4 */ /* 0x000fe2000f8e023f */
[----:B------:R-:W-:Y:S01]  /*d350*/  IMAD.MOV.U32 R5, RZ, RZ, R6 ;  /* 0x000000ffff057224 */ /* 0x000fe200078e0006 */
[----:B0-----:R-:W-:Y:S01]  /*d360*/  @P0 SHF.R.U32.HI R5, RZ, R3, R2 ;  /* 0x00000003ff050219 */ /* 0x001fe20000011602 */
[----:B------:R-:W-:Y:S02]  /*d370*/  UIMAD.WIDE.U32 UR8, UR13, UR10, UR8 ;  /* 0x0000000a0d0872a5 */ /* 0x000fe4000f8e0008 */
[----:B------:R-:W-:Y:S01]  /*d380*/  UIMAD UR4, UR13, UR11, UR4 ;  /* 0x0000000b0d0472a4 */ /* 0x000fe2000f8e0204 */
[--C-:B------:R-:W-:Y:S01]  /*d390*/  SHF.R.S32.HI R2, RZ, 0x1f, R5.reuse ;  /* 0x0000001fff027819 */ /* 0x100fe20000011405 */
[----:B------:R-:W-:Y:S01]  /*d3a0*/  IMAD.MOV R7, RZ, RZ, -R5 ;  /* 0x000000ffff077224 */ /* 0x000fe200078e0a05 */
[----:B------:R-:W-:Y:S01]  /*d3b0*/  ULDC.64 UR10, c[0x0][0xae0] ;  /* 0x0002b800000a7ab9 */ /* 0x000fe20000000a00 */
[----:B------:R-:W-:Y:S02]  /*d3c0*/  UIADD3 UR4, UR9, UR4, URZ ;  /* 0x0000000409047290 */ /* 0x000fe4000fffe03f */
[----:B------:R-:W-:Y:S01]  /*d3d0*/  MOV R3, UR9 ;  /* 0x0000000900037c02 */ /* 0x000fe20008000f00 */
[----:B------:R-:W-:-:S02]  /*d3e0*/  IMAD R4, R2, UR10, RZ ;  /* 0x0000000a02047c24 */ /* 0x000fc4000f8e02ff */
[----:B------:R-:W-:Y:S02]  /*d3f0*/  IMAD R7, R11, R7, R6 ;  /* 0x000000070b077224 */ /* 0x000fe400078e0206 */
[----:B------:R-:W-:Y:S01]  /*d400*/  IMAD.U32 R2, RZ, RZ, UR8 ;  /* 0x00000008ff027e24 */ /* 0x000fe2000f8e00ff */
[----:B------:R-:W-:Y:S01]  /*d410*/  ULDC.64 UR8, c[0x0][0xad8] ;  /* 0x0002b60000087ab9 */ /* 0x000fe20000000a00 */
[----:B------:R-:W-:Y:S02]  /*d420*/  IMAD.U32 R3, RZ, RZ, UR4 ;  /* 0x00000004ff037e24 */ /* 0x000fe4000f8e00ff */
[C---:B------:R-:W-:Y:S01]  /*d430*/  IMAD R9, R5.reuse, UR11, R4 ;  /* 0x0000000b05097c24 */ /* 0x040fe2000f8e0204 */
[----:B------:R-:W-:Y:S01]  /*d440*/  SHF.R.S32.HI R4, RZ, 0x1f, R7 ;  /* 0x0000001fff047819 */ /* 0x000fe20000011407 */
[----:B------:R-:W-:-:S04]  /*d450*/  IMAD.WIDE.U32 R2, R5, UR10, R2 ;  /* 0x0000000a05027c25 */ /* 0x000fc8000f8e0002 */
[----:B------:R-:W-:Y:S02]  /*d460*/  IMAD.U32 R5, RZ, RZ, UR15 ;  /* 0x0000000fff057e24 */ /* 0x000fe4000f8e00ff */
[----:B------:R-:W-:Y:S02]  /*d470*/  IMAD.IADD R3, R3, 0x1, R9 ;  /* 0x0000000103037824 */ /* 0x000fe400078e0209 */
[----:B------:R-:W-:Y:S02]  /*d480*/  IMAD R4, R4, UR8, RZ ;  /* 0x0000000804047c24 */ /* 0x000fe4000f8e02ff */
[----:B------:R-:W-:Y:S02]  /*d490*/  IMAD R8, R5, 0x80, R218 ;  /* 0x0000008005087824 */ /* 0x000fe400078e02da */
[----:B-----5:R-:W-:Y:S02]  /*d4a0*/  IMAD R11, R0, R11, RZ ;  /* 0x0000000b000b7224 */ /* 0x020fe400078e02ff */
[----:B------:R-:W-:-:S02]  /*d4b0*/  IMAD R5, R7, UR9, R4 ;  /* 0x0000000907057c24 */ /* 0x000fc4000f8e0204 */
[----:B------:R-:W-:Y:S01]  /*d4c0*/  IMAD.WIDE.U32 R2, R7, UR8, R2 ;  /* 0x0000000807027c25 */ /* 0x000fe2000f8e0002 */
[C---:B------:R-:W-:Y:S01]  /*d4d0*/  ISETP.GE.AND P2, PT, R8.reuse, R11, PT ;  /* 0x0000000b0800720c */ /* 0x040fe20003f46270 */
[----:B------:R-:W-:Y:S02]  /*d4e0*/  ULDC.64 UR8, c[0x0][0xa80] ;  /* 0x0002a00000087ab9 */ /* 0x000fe40000000a00 */
[----:B------:R-:W-:Y:S01]  /*d4f0*/  VIADD R0, R8, 0x20 ;  /* 0x0000002008007836 */ /* 0x000fe20000000000 */
[----:B------:R-:W-:Y:S01]  /*d500*/  LEA R4, P3, R2, UR8, 0x1 ;  /* 0x0000000802047c11 */ /* 0x000fe2000f8608ff */
[----:B------:R-:W-:-:S03]  /*d510*/  IMAD.IADD R3, R3, 0x1, R5 ;  /* 0x0000000103037824 */ /* 0x000fc600078e0205 */
[-C--:B------:R-:W-:Y:S01]  /*d520*/  ISETP.GE.AND P1, PT, R0, R11.reuse, PT ;  /* 0x0000000b0000720c */ /* 0x080fe20003f26270 */
[----:B------:R-:W-:Y:S01]  /*d530*/  VIADD R0, R8, 0x40 ;  /* 0x0000004008007836 */ /* 0x000fe20000000000 */
[----:B------:R-:W-:Y:S02]  /*d540*/  LEA.HI.X R5, R2, UR9, R3, 0x1, P3 ;  /* 0x0000000902057c11 */ /* 0x000fe400098f0c03 */
[----:B------:R0:W1:Y:S02]  /*d550*/  SHFL.IDX PT, R2, R4, RZ, 0x181f ;  /* 0x00181fff04027589 */ /* 0x00006400000e0000 */
[----:B------:R-:W-:Y:S02]  /*d560*/  ISETP.GE.AND P0, PT, R0, R11, PT ;  /* 0x0000000b0000720c */ /* 0x000fe40003f06270 */
[----:B------:R0:W2:Y:S01]  /*d570*/  SHFL.IDX PT, R0, R5, RZ, 0x181f ;  /* 0x00181fff05007589 */ /* 0x0000a200000e0000 */
[----:B------:R-:W-:Y:S10]  /*d580*/  @P2 BRA `(.L_x_223) ;  /* 0x0000000000442947 */ /* 0x000ff40003800000 */
        /* <DEDUP_REMOVED lines=8> */
[----:B------:R3:W-:Y:S01]  /*d610*/  @!P5 ST.E.128 desc[UR36][R6.64], RZ ;  /* 0x000000ff0600d985 */ /* 0x0007e2000c101d24 */
[----:B------:R-:W-:Y:S02]  /*d620*/  @!P4 LEA.HI.X R13, R23, R0, R19, 0x1, P6 ;  /* 0x00000000170dc211 */ /* 0x000fe400030f0c13 */
[----:B------:R-:W-:-:S03]  /*d630*/  @!P3 LEA R14, P6, R22, R2, 0x1 ;  /* 0x00000002160eb211 */ /* 0x000fc600078c08ff */
[----:B------:R3:W-:Y:S01]  /*d640*/  @!P4 ST.E.128 desc[UR36][R12.64], RZ ;  /* 0x000000ff0c00c985 */ /* 0x0007e2000c101d24 */
[----:B------:R-:W-:Y:S02]  /*d650*/  @!P3 LEA.HI.X R15, R22, R0, R18, 0x1, P6 ;  /* 0x00000000160fb211 */ /* 0x000fe400030f0c12 */
[----:B------:R-:W-:-:S03]  /*d660*/  @!P2 LEA R2, P6, R212, R2, 0x1 ;  /* 0x00000002d402a211 */ /* 0x000fc600078c08ff */
[----:B------:R3:W-:Y:S01]  /*d670*/  @!P3 ST.E.128 desc[UR36][R14.64], RZ ;  /* 0x000000ff0e00b985 */ /* 0x0007e2000c101d24 */
[----:B------:R-:W-:-:S05]  /*d680*/  @!P2 LEA.HI.X R3, R212, R0, R227, 0x1, P6 ;  /* 0x00000000d403a211 */ /* 0x000fca00030f0ce3 */
[----:B------:R3:W-:Y:S04]  /*d690*/  @!P2 ST.E.128 desc[UR36][R2.64], RZ ;  /* 0x000000ff0200a985 */ /* 0x0007e8000c101d24 */
.L_x_223:
[----:B------:R-:W-:Y:S05]  /*d6a0*/  BSYNC B1 ;  /* 0x0000000000017941 */ /* 0x000fea0003800000 */
.L_x_222:
[----:B--2---:R2:W4:Y:S01]  /*d6b0*/  SHFL.IDX PT, R0, R5, 0x1, 0x181f ;  /* 0x00381f0005007f89 */ /* 0x00452200000e0000 */
[----:B------:R-:W-:Y:S03]  /*d6c0*/  BSSY B1, `(.L_x_224) ;  /* 0x0000014000017945 */ /* 0x000fe60003800000 */
[----:B-1-3--:R2:W1:Y:S01]  /*d6d0*/  SHFL.IDX PT, R2, R4, 0x1, 0x181f ;  /* 0x00381f0004027f89 */ /* 0x00a46200000e0000 */
[----:B------:R-:W-:Y:S05]  /*d6e0*/  @P1 BRA `(.L_x_225) ;  /* 0x0000000000441947 */ /* 0x000fea0003800000 */
[----:B------:R-:W-:Y:S02]  /*d6f0*/  ULDC UR4, c[0x0][0xac8] ;  /* 0x0002b20000047ab9 */ /* 0x000fe40000000800 */
[----:B------:R-:W-:Y:S02]  /*d700*/  ISETP.GE.AND P4, PT, R17, UR4, PT ;  /* 0x0000000411007c0c */ /* 0x000fe4000bf86270 */
[----:B------:R-:W-:Y:S02]  /*d710*/  ISETP.GE.AND P3, PT, R23, UR4, PT ;  /* 0x0000000417007c0c */ /* 0x000fe4000bf66270 */
[----:B------:R-:W-:Y:S02]  /*d720*/  ISETP.GE.AND P2, PT, R22, UR4, PT ;  /* 0x0000000416007c0c */ /* 0x000fe4000bf46270 */
[----:B------:R-:W-:-:S07]  /*d730*/  ISETP.GE.AND P1, PT, R212, UR4, PT ;  /* 0x00000004d4007c0c */ /* 0x000fce000bf26270 */
[-C--:B-1----:R-:W-:Y:S02]  /*d740*/  @!P4 LEA R6, P6, R17, R2.reuse, 0x1 ;  /* 0x000000021106c211 */ /* 0x082fe400078c08ff */
[----:B------:R-:W-:Y:S02]  /*d750*/  @!P3 LEA R12, P5, R23, R2, 0x1 ;  /* 0x00000002170cb211 */ /* 0x000fe400078a08ff */
[----:B----4-:R-:W-:Y:S02]  /*d760*/  @!P4 LEA.HI.X R7, R17, R0, R20, 0x1, P6 ;  /* 0x000000001107c211 */ /* 0x010fe400030f0c14 */
[----:B------:R-:W-:Y:S02]  /*d770*/  @!P2 LEA R14, P6, R22, R2, 0x1 ;  /* 0x00000002160ea211 */ /* 0x000fe400078c08ff */
[----:B------:R-:W-:Y:S01]  /*d780*/  @!P3 LEA.HI.X R13, R23, R0, R19, 0x1, P5 ;  /* 0x00000000170db211 */ /* 0x000fe200028f0c13 */
[----:B------:R3:W-:Y:S01]  /*d790*/  @!P4 ST.E.128 desc[UR36][R6.64], RZ ;  /* 0x000000ff0600c985 */ /* 0x0007e2000c101d24 */
[----:B------:R-:W-:-:S02]  /*d7a0*/  @!P1 LEA R2, P5, R212, R2, 0x1 ;  /* 0x00000002d4029211 */ /* 0x000fc400078a08ff */
[-C--:B------:R-:W-:Y:S01]  /*d7b0*/  @!P2 LEA.HI.X R15, R22, R0.reuse, R18, 0x1, P6 ;  /* 0x00000000160fa211 */ /* 0x080fe200030f0c12 */
[----:B------:R3:W-:Y:S01]  /*d7c0*/  @!P3 ST.E.128 desc[UR36][R12.64], RZ ;  /* 0x000000ff0c00b985 */ /* 0x0007e2000c101d24 */
[----:B------:R-:W-:-:S03]  /*d7d0*/  @!P1 LEA.HI.X R3, R212, R0, R227, 0x1, P5 ;  /* 0x00000000d4039211 */ /* 0x000fc600028f0ce3 */
[----:B------:R3:W-:Y:S04]  /*d7e0*/  @!P2 ST.E.128 desc[UR36][R14.64], RZ ;  /* 0x000000ff0e00a985 */ /* 0x0007e8000c101d24 */
[----:B------:R3:W-:Y:S02]  /*d7f0*/  @!P1 ST.E.128 desc[UR36][R2.64], RZ ;  /* 0x000000ff02009985 */ /* 0x0007e4000c101d24 */
.L_x_225:
[----:B------:R-:W-:Y:S05]  /*d800*/  BSYNC B1 ;  /* 0x0000000000017941 */ /* 0x000fea0003800000 */
.L_x_224:
[----:B----4-:R4:W0:Y:S01]  /*d810*/  SHFL.IDX PT, R0, R5, 0x2, 0x181f ;  /* 0x00581f0005007f89 */ /* 0x01082200000e0000 */
        /* <DEDUP_REMOVED lines=9> */
[-C--:B------:R-:W-:Y:S02]  /*d8b0*/  @!P2 LEA R12, P5, R23, R2.reuse, 0x1 ;  /* 0x00000002170ca211 */ /* 0x080fe400078a08ff */
[----:B------:R-:W-:Y:S02]  /*d8c0*/  @!P1 LEA R14, P4, R22, R2, 0x1 ;  /* 0x00000002160e9211 */ /* 0x000fe400078808ff */
[----:B0-----:R-:W-:Y:S02]  /*d8d0*/  @!P3 LEA.HI.X R7, R17, R0, R20, 0x1, P6 ;  /* 0x000000001107b211 */ /* 0x001fe400030f0c14 */
[----:B------:R-:W-:Y:S02]  /*d8e0*/  @!P0 LEA R2, P6, R212, R2, 0x1 ;  /* 0x00000002d4028211 */ /* 0x000fe400078c08ff */
[-C--:B------:R-:W-:Y:S01]  /*d8f0*/  @!P2 LEA.HI.X R13, R23, R0.reuse, R19, 0x1, P5 ;  /* 0x00000000170da211 */ /* 0x080fe200028f0c13 */
[----:B------:R3:W-:Y:S01]  /*d900*/  @!P3 ST.E.128 desc[UR36][R6.64], RZ ;  /* 0x000000ff0600b985 */ /* 0x0007e2000c101d24 */
[----:B------:R-:W-:-:S02]  /*d910*/  @!P1 LEA.HI.X R15, R22, R0, R18, 0x1, P4 ;  /* 0x00000000160f9211 */ /* 0x000fc400020f0c12 */
[----:B------:R-:W-:Y:S01]  /*d920*/  @!P0 LEA.HI.X R3, R212, R0, R227, 0x1, P6 ;  /* 0x00000000d4038211 */ /* 0x000fe200030f0ce3 */
[----:B------:R3:W-:Y:S04]  /*d930*/  @!P2 ST.E.128 desc[UR36][R12.64], RZ ;  /* 0x000000ff0c00a985 */ /* 0x0007e8000c101d24 */
[----:B------:R3:W-:Y:S04]  /*d940*/  @!P1 ST.E.128 desc[UR36][R14.64], RZ ;  /* 0x000000ff0e009985 */ /* 0x0007e8000c101d24 */
[----:B------:R3:W-:Y:S02]  /*d950*/  @!P0 ST.E.128 desc[UR36][R2.64], RZ ;  /* 0x000000ff02008985 */ /* 0x0007e4000c101d24 */
.L_x_227:
[----:B------:R-:W-:Y:S05]  /*d960*/  BSYNC B1 ;  /* 0x0000000000017941 */ /* 0x000fea0003800000 */
.L_x_226:
[----:B0-----:R-:W-:Y:S01]  /*d970*/  IADD3 R0, R8, 0x60, RZ ;  /* 0x0000006008007810 */ /* 0x001fe20007ffe0ff */
[----:B---3--:R0:W3:Y:S03]  /*d980*/  SHFL.IDX PT, R6, R5, 0x3, 0x181f ;  /* 0x00781f0005067f89 */ /* 0x0080e600000e0000 */
[----:B------:R-:W-:Y:S01]  /*d990*/  ISETP.GE.AND P0, PT, R0, R11, PT ;  /* 0x0000000b0000720c */ /* 0x000fe20003f06270 */
[----:B-1----:R0:W1:-:S12]  /*d9a0*/  SHFL.IDX PT, R2, R4, 0x3, 0x181f ;  /* 0x00781f0004027f89 */ /* 0x00205800000e0000 */
[----:B0-----:R-:W-:Y:S05]  /*d9b0*/  @P0 BRA `(.L_x_218) ;  /* 0x0000000000440947 */ /* 0x001fea0003800000 */
[----:B------:R-:W-:Y:S02]  /*d9c0*/  ULDC UR4, c[0x0][0xac8] ;  /* 0x0002b20000047ab9 */ /* 0x000fe40000000800 */
[----:B------:R-:W-:Y:S02]  /*d9d0*/  ISETP.GE.AND P3, PT, R17, UR4, PT ;  /* 0x0000000411007c0c */ /* 0x000fe4000bf66270 */
[----:B------:R-:W-:Y:S02]  /*d9e0*/  ISETP.GE.AND P2, PT, R23, UR4, PT ;  /* 0x0000000417007c0c */ /* 0x000fe4000bf46270 */
[----:B------:R-:W-:Y:S02]  /*d9f0*/  ISETP.GE.AND P1, PT, R22, UR4, PT ;  /* 0x0000000416007c0c */ /* 0x000fe4000bf26270 */
[----:B------:R-:W-:-:S07]  /*da00*/  ISETP.GE.AND P0, PT, R212, UR4, PT ;  /* 0x00000004d4007c0c */ /* 0x000fce000bf06270 */
[-C--:B-12-4-:R-:W-:Y:S02]  /*da10*/  @!P3 LEA R4, P6, R17, R2.reuse, 0x1 ;  /* 0x000000021104b211 */ /* 0x096fe400078c08ff */
[-C--:B------:R-:W-:Y:S02]  /*da20*/  @!P2 LEA R8, P5, R23, R2.reuse, 0x1 ;  /* 0x000000021708a211 */ /* 0x080fe400078a08ff */
[----:B------:R-:W-:Y:S02]  /*da30*/  @!P1 LEA R10, P4, R22, R2, 0x1 ;  /* 0x00000002160a9211 */ /* 0x000fe400078808ff */
[----:B---3--:R-:W-:Y:S02]  /*da40*/  @!P3 LEA.HI.X R5, R17, R6, R20, 0x1, P6 ;  /* 0x000000061105b211 */ /* 0x008fe400030f0c14 */
        /* <DEDUP_REMOVED lines=8> */
.L_x_218:
[----:B------:R-:W-:Y:S05]  /*dad0*/  BSYNC B0 ;  /* 0x0000000000007941 */ /* 0x000fea0003800000 */
.L_x_209:
[----:B------:R-:W-:Y:S02]  /*dae0*/  ULDC UR4, c[0x0][0xc3c] ;  /* 0x00030f0000047ab9 */ /* 0x000fe40000000800 */
[----:B------:R-:W-:-:S06]  /*daf0*/  UISETP.GE.AND UP0, UPT, UR7, UR4, UPT ;  /* 0x000000040700728c */ /* 0x000fcc000bf06270 */
[----:B------:R-:W-:-:S13]  /*db00*/  PLOP3.LUT P0, PT, PT, PT, UP0, 0x80, 0x0 ;  /* 0x000000000000781c */ /* 0x000fda0003f0f008 */
[----:B------:R-:W-:Y:S05]  /*db10*/  @!P0 BRA `(.L_x_228) ;  /* 0xffffff3000ac8947 */ /* 0x000fea000383ffff */
[----:B------:R-:W-:Y:S05]  /*db20*/  EXIT ;  /* 0x000000000000794d */ /* 0x000fea0003800000 */
.L_x_181:
[----:B------:R-:W-:-:S08]  /*db30*/  NOP ;  /* 0x0000000000007918 */ /* 0x000fd00000000000 */
[----:B0-----:R-:W0:-:S00]  /*db40*/  USETMAXREG.DEALLOC.CTAPOOL 0x28 ;  /* 0x00000028000079c8 */ /* 0x001e0000080e0500 */
[----:B0-----:R-:W-:Y:S02]  /*db50*/  LOP3.LUT R0, R0, 0x3, RZ, 0xc0, !PT ;  /* 0x0000000300007812 */ /* 0x001fe400078ec0ff */
[----:B------:R-:W-:-:S04]  /*db60*/  LOP3.LUT R23, R23, 0xfffffeff, RZ, 0xc0, !PT ;  /* 0xfffffeff17177812 */ /* 0x000fc800078ec0ff */
[----:B------:R-:W0:Y:S02]  /*db70*/  SHFL.IDX PT, R0, R0, RZ, 0x1f ;  /* 0x00001fff00007589 */ /* 0x000e2400000e0000 */
[----:B0-----:R-:W-:Y:S01]  /*db80*/  ISETP.NE.AND P0, PT, R0, RZ, PT ;  /* 0x000000ff0000720c */ /* 0x001fe20003f05270 */
[----:B------:R-:W-:-:S12]  /*db90*/  IMAD.MOV.U32 R0, RZ, RZ, RZ ;  /* 0x000000ffff007224 */ /* 0x000fd800078e00ff */
[----:B------:R-:W-:Y:S01]  /*dba0*/  @P0 LOP3.LUT R23, R23, 0x100, RZ, 0xfc, !PT ;  /* 0x0000010017170812 */ /* 0x000fe200078efcff */
[----:B------:R-:W-:Y:S06]  /*dbb0*/  @!P0 BRA `(.L_x_229) ;  /* 0x00000000001c8947 */ /* 0x000fec0003800000 */
[----:B------:R-:W0:Y:S08]  /*dbc0*/  S2UR UR5, SR_CgaCtaId ;  /* 0x00000000000579c3 */ /* 0x000e300000008800 */
[----:B------:R-:W-:Y:S06]  /*dbd0*/  BAR.SYNC.DEFER_BLOCKING 0x5, 0x180 ;  /* 0x0146000000007b1d */ /* 0x000fec0000010000 */
[----:B------:R-:W-:-:S02]  /*dbe0*/  UMOV UR4, 0x400 ;  /* 0x0000040000047882 */ /* 0x000fc40000000000 */
[----:B0-----:R-:W-:-:S09]  /*dbf0*/  ULEA UR4, UR5, UR4, 0x18 ;  /* 0x0000000405047291 */ /* 0x001fd2000f8ec03f */
[----:B------:R-:W1:Y:S01]  /*dc00*/  LDS.128 R16, [UR4+0x388d0] ;  /* 0x0388d004ff107984 */ /* 0x000e620008000c00 */
[----:B------:R-:W-:Y:S06]  /*dc10*/  BAR.ARV 0x4, 0x180 ;  /* 0x0106000000007b1d */ /* 0x000fec0000002000 */
[----:B------:R-:W-:Y:S05]  /*dc20*/  BRA `(.L_x_230) ;  /* 0x0000000800007947 */ /* 0x000fea0003800000 */
.L_x_229:
[----:B------:R-:W0:Y:S01]  /*dc30*/  S2R R2, SR_TID.X ;  /* 0x0000000000027919 */ /* 0x000e220000002100 */
[----:B------:R-:W-:Y:S01]  /*dc40*/  ULDC UR4, c[0x0][0xc3c] ;  /* 0x00030f0000047ab9 */ /* 0x000fe20000000800 */
[----:B------:R-:W1:Y:S01]  /*dc50*/  S2UR UR6, SR_CTAID.X ;  /* 0x00000000000679c3 */ /* 0x000e620000002500 */
[----:B------:R-:W-:Y:S01]  /*dc60*/  ULDC UR5, c[0x0][0xc38] ;  /* 0x00030e0000057ab9 */ /* 0x000fe20000000800 */
[----:B0-----:R-:W-:-:S04]  /*dc70*/  LOP3.LUT R5, R2, 0x1f, RZ, 0xc0, !PT ;  /* 0x0000001f02057812 */ /* 0x001fc800078ec0ff */
[----:B------:R-:W-:-:S04]  /*dc80*/  ISETP.NE.AND P0, PT, R5, 0x1f, PT ;  /* 0x0000001f0500780c */ /* 0x000fc80003f05270 */
[----:B------:R-:W-:-:S13]  /*dc90*/  ISETP.GE.OR P1, PT, R5, UR4, !P0 ;  /* 0x0000000405007c0c */ /* 0x000fda000c726670 */
[----:B------:R-:W0:Y:S02]  /*dca0*/  @!P1 LDC.64 R2, c[0x0][0xc80] ;  /* 0x00032000ff029b82 */ /* 0x000e240000000a00 */
[----:B0-----:R-:W-:-:S05]  /*dcb0*/  @!P1 IMAD.WIDE.U32 R2, R5, 0x4, R2 ;  /* 0x0000000405029825 */ /* 0x001fca00078e0002 */
[----:B------:R-:W2:Y:S01]  /*dcc0*/  @!P1 LDG.E R0, desc[UR36][R2.64] ;  /* 0x0000002402009981 */ /* 0x000ea2000c1e1900 */
[C---:B------:R-:W-:Y:S01]  /*dcd0*/  ISETP.NE.AND P1, PT, R5.reuse, RZ, PT ;  /* 0x000000ff0500720c */ /* 0x040fe20003f25270 */
[----:B------:R-:W-:Y:S01]  /*dce0*/  UMOV UR4, URZ ;  /* 0x0000003f00047c82 */ /* 0x000fe20008000000 */
[C---:B------:R-:W-:Y:S01]  /*dcf0*/  ISETP.GE.U32.AND P2, PT, R5.reuse, 0x2, PT ;  /* 0x000000020500780c */ /* 0x040fe20003f46070 */
[----:B------:R-:W-:Y:S01]  /*dd00*/  IMAD.MOV.U32 R16, RZ, RZ, RZ ;  /* 0x000000ffff107224 */ /* 0x000fe200078e00ff */
[C---:B------:R-:W-:Y:S02]  /*dd10*/  ISETP.GE.U32.AND P3, PT, R5.reuse, 0x4, PT ;  /* 0x000000040500780c */ /* 0x040fe40003f66070 */
[C---:B------:R-:W-:Y:S02]  /*dd20*/  ISETP.GE.U32.AND P4, PT, R5.reuse, 0x8, PT ;  /* 0x000000080500780c */ /* 0x040fe40003f86070 */
[----:B------:R-:W-:Y:S01]  /*dd30*/  ISETP.GE.U32.AND P5, PT, R5, 0x10, PT ;  /* 0x000000100500780c */ /* 0x000fe20003fa6070 */
[----:B--2---:R-:W0:Y:S02]  /*dd40*/  SHFL.UP PT, R4, R0, 0x1, RZ ;  /* 0x0420000000047989 */ /* 0x004e2400000e00ff */
[----:B0-----:R-:W-:-:S05]  /*dd50*/  SEL R7, R4, RZ, P1 ;  /* 0x000000ff04077207 */ /* 0x001fca0000800000 */
[----:B------:R-:W-:-:S05]  /*dd60*/  IMAD.IADD R7, R0, 0x1, R7 ;  /* 0x0000000100077824 */ /* 0x000fca00078e0207 */
[----:B------:R-:W0:Y:S02]  /*dd70*/  SHFL.UP PT, R4, R7, 0x2, RZ ;  /* 0x0440000007047989 */ /* 0x000e2400000e00ff */
        /* <DEDUP_REMOVED lines=11> */
[----:B------:R-:W0:Y:S02]  /*de30*/  SHFL.IDX PT, R4, R7, 0x1f, 0x1f ;  /* 0x03e01f0007047f89 */ /* 0x000e2400000e0000 */
[----:B0-----:R-:W-:-:S05]  /*de40*/  IMAD R4, R4, UR5, RZ ;  /* 0x0000000504047c24 */ /* 0x001fca000f8e02ff */
[----:B-1----:R-:W-:Y:S02]  /*de50*/  ISETP.GT.AND P6, PT, R4, UR6, PT ;  /* 0x0000000604007c0c */ /* 0x002fe4000bfc4270 */
[----:B------:R-:W-:-:S11]  /*de60*/  MOV R3, R4 ;  /* 0x0000000400037202 */ /* 0x000fd60000000f00 */
[----:B------:R-:W-:Y:S05]  /*de70*/  @P6 BRA `(.L_x_231) ;  /* 0x0000000000946947 */ /* 0x000fea0003800000 */
[----:B------:R-:W-:Y:S01]  /*de80*/  IMAD.MOV.U32 R4, RZ, RZ, R3 ;  /* 0x000000ffff047224 */ /* 0x000fe200078e0003 */
[----:B------:R-:W-:Y:S01]  /*de90*/  UMOV UR4, URZ ;  /* 0x0000003f00047c82 */ /* 0x000fe20008000000 */
[----:B------:R-:W-:-:S05]  /*dea0*/  ULDC UR5, c[0x0][0xc38] ;  /* 0x00030e0000057ab9 */ /* 0x000fca0000000800 */
.L_x_235:
[----:B------:R-:W0:Y:S01]  /*deb0*/  LDC R2, c[0x0][0xc3c] ;  /* 0x00030f00ff027b82 */ /* 0x000e220000000800 */
[----:B------:R-:W-:-:S06]  /*dec0*/  UIADD3 UR4, UR4, 0x1f, URZ ;  /* 0x0000001f04047890 */ /* 0x000fcc000fffe03f */
[----:B0-----:R-:W-:-:S13]  /*ded0*/  ISETP.LE.AND P6, PT, R2, UR4, PT ;  /* 0x0000000402007c0c */ /* 0x001fda000bfc3270 */
[----:B------:R-:W-:Y:S05]  /*dee0*/  @P6 BRA `(.L_x_232) ;  /* 0x0000000400246947 */ /* 0x000fea0003800000 */
[----:B------:R-:W-:Y:S01]  /*def0*/  VIADD R7, R5, UR4 ;  /* 0x0000000405077c36 */ /* 0x000fe20008000000 */
[----:B------:R-:W-:Y:S01]  /*df00*/  BSSY B0, `(.L_x_233) ;  /* 0x0000007000007945 */ /* 0x000fe20003800000 */
[----:B------:R-:W-:-:S03]  /*df10*/  IMAD.MOV.U32 R0, RZ, RZ, RZ ;  /* 0x000000ffff007224 */ /* 0x000fc600078e00ff */
[----:B------:R-:W-:-:S13]  /*df20*/  ISETP.GE.OR P6, PT, R7, R2, !P0 ;  /* 0x000000020700720c */ /* 0x000fda00047c6670 */
[----:B------:R-:W-:Y:S05]  /*df30*/  @P6 BRA `(.L_x_234) ;  /* 0x00000000000c6947 */ /* 0x000fea0003800000 */
[----:B------:R-:W0:Y:S02]  /*df40*/  LDC.64 R2, c[0x0][0xc80] ;  /* 0x00032000ff027b82 */ /* 0x000e240000000a00 */
[----:B0-----:R-:W-:-:S05]  /*df50*/  IMAD.WIDE R2, R7, 0x4, R2 ;  /* 0x0000000407027825 */ /* 0x001fca00078e0202 */
[----:B------:R0:W5:Y:S02]  /*df60*/  LDG.E R0, desc[UR36][R2.64] ;  /* 0x0000002402007981 */ /* 0x000164000c1e1900 */
.L_x_234:
[----:B------:R-:W-:Y:S05]  /*df70*/  BSYNC B0 ;  /* 0x0000000000007941 */ /* 0x000fea0003800000 */
.L_x_233:
[----:B0----5:R-:W0:Y:S02]  /*df80*/  SHFL.UP PT, R2, R0, 0x1, RZ ;  /* 0x0420000000027989 */ /* 0x021e2400000e00ff */
        /* <DEDUP_REMOVED lines=12> */
[----:B0-----:R-:W-:-:S04]  /*e050*/  SEL R9, R8, RZ, P5 ;  /* 0x000000ff08097207 */ /* 0x001fc80002800000 */
[----:B------:R-:W-:-:S05]  /*e060*/  IADD3 R9, R6, R9, RZ ;  /* 0x0000000906097210 */ /* 0x000fca0007ffe0ff */
[----:B------:R-:W0:Y:S02]  /*e070*/  SHFL.IDX PT, R3, R9, 0x1f, 0x1f ;  /* 0x03e01f0009037f89 */ /* 0x000e2400000e0000 */
[----:B0-----:R-:W-:-:S04]  /*e080*/  IMAD R3, R3, UR5, RZ ;  /* 0x0000000503037c24 */ /* 0x001fc8000f8e02ff */
[----:B------:R-:W-:-:S05]  /*e090*/  IMAD.IADD R4, R3, 0x1, R4 ;  /* 0x0000000103047824 */ /* 0x000fca00078e0204 */
[----:B------:R-:W-:-:S13]  /*e0a0*/  ISETP.GT.AND P6, PT, R4, UR6, PT ;  /* 0x0000000604007c0c */ /* 0x000fda000bfc4270 */
[----:B------:R-:W-:Y:S05]  /*e0b0*/  @!P6 BRA `(.L_x_235) ;  /* 0xfffffffc007ce947 */ /* 0x000fea000383ffff */
[----:B------:R-:W-:-:S07]  /*e0c0*/  IMAD.MOV.U32 R7, RZ, RZ, R9 ;  /* 0x000000ffff077224 */ /* 0x000fce00078e0009 */
.L_x_231:
[----:B------:R-:W-:-:S04]  /*e0d0*/  IMAD.IADD R8, R4, 0x1, -R3 ;  /* 0x0000000104087824 */ /* 0x000fc800078e0a03 */
[----:B------:R-:W-:-:S05]  /*e0e0*/  IMAD R2, R7, UR5, R8 ;  /* 0x0000000507027c24 */ /* 0x000fca000f8e0208 */
[----:B------:R-:W-:-:S13]  /*e0f0*/  ISETP.GT.AND P0, PT, R2, UR6, PT ;  /* 0x0000000602007c0c */ /* 0x000fda000bf04270 */
[----:B------:R-:W-:-:S04]  /*e100*/  VOTE.ANY R4, PT, !P0 ;  /* 0x0000000000047806 */ /* 0x000fc800040e0100 */
[----:B------:R-:W0:Y:S01]  /*e110*/  POPC R19, R4 ;  /* 0x0000000400137309 */ /* 0x000e220000000000 */
[----:B------:R-:W-:Y:S01]  /*e120*/  ISETP.NE.AND P0, PT, R4, RZ, PT ;  /* 0x000000ff0400720c */ /* 0x000fe20003f05270 */
[----:B0-----:R-:W0:Y:S02]  /*e130*/  SHFL.IDX PT, R10, R0, R19, 0x1f ;  /* 0x00001f13000a7589 */ /* 0x001e2400000e0000 */
[----:B0-----:R-:W-:-:S04]  /*e140*/  IABS R9, R10 ;  /* 0x0000000a00097213 */ /* 0x001fc80000000000 */
[----:B------:R-:W0:Y:S08]  /*e150*/  I2F.RP R6, R9 ;  /* 0x0000000900067306 */ /* 0x000e300000209400 */
[----:B0-----:R-:W0:Y:S02]  /*e160*/  MUFU.RCP R6, R6 ;  /* 0x0000000600067308 */ /* 0x001e240000001000 */
[----:B0-----:R-:W-:-:S06]  /*e170*/  VIADD R2, R6, 0xffffffe ;  /* 0x0ffffffe06027836 */ /* 0x001fcc0000000000 */
[----:B------:R0:W1:Y:S01]  /*e180*/  F2I.FTZ.U32.TRUNC.NTZ R3, R2 ;  /* 0x0000000200037305 */ /* 0x000062000021f000 */
[----:B------:R-:W-:Y:S05]  /*e190*/  @!P0 BRA `(.L_x_236) ;  /* 0x0000000000088947 */ /* 0x000fea0003800000 */
[----:B------:R-:W-:-:S06]  /*e1a0*/  VIADD R16, R19, 0xffffffff ;  /* 0xffffffff13107836 */ /* 0x000fcc0000000000 */
[----:B------:R2:W3:Y:S02]  /*e1b0*/  SHFL.IDX PT, R16, R7, R16, 0x1f ;  /* 0x00001f1007107589 */ /* 0x0004e400000e0000 */
.L_x_236:
[----:B---3--:R-:W-:Y:S01]  /*e1c0*/  IMAD R16, R16, UR5, R8 ;  /* 0x0000000510107c24 */ /* 0x008fe2000f8e0208 */
[----:B0-----:R-:W-:Y:S01]  /*e1d0*/  IABS R2, R10 ;  /* 0x0000000a00027213 */ /* 0x001fe20000000000 */
[----:B-1----:R-:W-:Y:S01]  /*e1e0*/  IMAD.MOV R0, RZ, RZ, -R3 ;  /* 0x000000ffff007224 */ /* 0x002fe200078e0a03 */
[----:B------:R-:W-:Y:S02]  /*e1f0*/  IADD3 R19, R19, UR4, RZ ;  /* 0x0000000413137c10 */ /* 0x000fe4000fffe0ff */
[----:B------:R-:W-:Y:S01]  /*e200*/  IADD3 R11, -R16, UR6, RZ ;  /* 0x00000006100b7c10 */ /* 0x000fe2000fffe1ff */
[----:B------:R-:W-:Y:S01]  /*e210*/  IMAD.MOV R4, RZ, RZ, -R2 ;  /* 0x000000ffff047224 */ /* 0x000fe200078e0a02 */
[----:B------:R-:W-:Y:S01]  /*e220*/  MOV R2, RZ ;  /* 0x000000ff00027202 */ /* 0x000fe20000000f00 */
[----:B--2---:R-:W-:Y:S01]  /*e230*/  IMAD R7, R0, R9, RZ ;  /* 0x0000000900077224 */ /* 0x004fe200078e02ff */
[----:B------:R-:W-:-:S03]  /*e240*/  IABS R0, R11 ;  /* 0x0000000b00007213 */ /* 0x000fc60000000000 */
[----:B------:R-:W-:-:S04]  /*e250*/  IMAD.HI.U32 R2, R3, R7, R2 ;  /* 0x0000000703027227 */ /* 0x000fc800078e0002 */
[----:B------:R-:W-:Y:S02]  /*e260*/  IMAD.MOV.U32 R3, RZ, RZ, R0 ;  /* 0x000000ffff037224 */ /* 0x000fe400078e0000 */
[----:B------:R-:W-:Y:S02]  /*e270*/  IMAD.MOV.U32 R0, RZ, RZ, R4 ;  /* 0x000000ffff007224 */ /* 0x000fe400078e0004 */
[----:B------:R-:W-:-:S04]  /*e280*/  IMAD.HI.U32 R2, R2, R3, RZ ;  /* 0x0000000302027227 */ /* 0x000fc800078e00ff */
[----:B------:R-:W-:-:S05]  /*e290*/  IMAD R0, R2, R0, R3 ;  /* 0x0000000002007224 */ /* 0x000fca00078e0203 */
[----:B------:R-:W-:-:S13]  /*e2a0*/  ISETP.GT.U32.AND P1, PT, R9, R0, PT ;  /* 0x000000000900720c */ /* 0x000fda0003f24070 */
[----:B------:R-:W-:Y:S02]  /*e2b0*/  @!P1 IMAD.IADD R0, R0, 0x1, -R9 ;  /* 0x0000000100009824 */ /* 0x000fe400078e0a09 */
[----:B------:R-:W-:Y:S01]  /*e2c0*/  @!P1 VIADD R2, R2, 0x1 ;  /* 0x0000000102029836 */ /* 0x000fe20000000000 */
[----:B------:R-:W-:Y:S02]  /*e2d0*/  ISETP.NE.AND P1, PT, R10, RZ, PT ;  /* 0x000000ff0a00720c */ /* 0x000fe40003f25270 */
[----:B------:R-:W-:Y:S02]  /*e2e0*/  ISETP.GE.U32.AND P0, PT, R0, R9, PT ;  /* 0x000000090000720c */ /* 0x000fe40003f06070 */
[----:B------:R-:W-:-:S04]  /*e2f0*/  LOP3.LUT R0, R11, R10, RZ, 0x3c, !PT ;  /* 0x0000000a0b007212 */ /* 0x000fc800078e3cff */
[----:B------:R-:W-:-:S07]  /*e300*/  ISETP.GE.AND P2, PT, R0, RZ, PT ;  /* 0x000000ff0000720c */ /* 0x000fce0003f46270 */
[----:B------:R-:W-:-:S06]  /*e310*/  @P0 VIADD R2, R2, 0x1 ;  /* 0x0000000102020836 */ /* 0x000fcc0000000000 */
[----:B------:R-:W-:Y:S01]  /*e320*/  @!P2 IMAD.MOV R2, RZ, RZ, -R2 ;  /* 0x000000ffff02a224 */ /* 0x000fe200078e0a02 */
[----:B------:R-:W-:-:S05]  /*e330*/  @!P1 LOP3.LUT R2, RZ, R10, RZ, 0x33, !PT ;  /* 0x0000000aff029212 */ /* 0x000fca00078e33ff */
[--C-:B------:R-:W-:Y:S02]  /*e340*/  IMAD.MOV R17, RZ, RZ, -R2.reuse ;  /* 0x000000ffff117224 */ /* 0x100fe400078e0a02 */
[----:B------:R-:W-:Y:S02]  /*e350*/  IMAD.MOV.U32 R18, RZ, RZ, R2 ;  /* 0x000000ffff127224 */ /* 0x000fe400078e0002 */
[----:B------:R-:W-:Y:S01]  /*e360*/  IMAD R17, R10, R17, R11 ;  /* 0x000000110a117224 */ /* 0x000fe200078e020b */
[----:B------:R-:W-:Y:S06]  /*e370*/  BRA `(.L_x_237) ;  /* 0x0000000000147947 */ /* 0x000fec0003800000 */
.L_x_232:
[----:B------:R-:W-:Y:S01]  /*e380*/  ULDC UR4, c[0x0][0xc3c] ;  /* 0x00030f0000047ab9 */ /* 0x000fe20000000800 */
[----:B------:R-:W-:Y:S02]  /*e390*/  IMAD.MOV.U32 R17, RZ, RZ, RZ ;  /* 0x000000ffff117224 */ /* 0x000fe400078e00ff */
[----:B------:R-:W-:Y:S02]  /*e3a0*/  IMAD.U32 R16, RZ, RZ, UR6 ;  /* 0x00000006ff107e24 */ /* 0x000fe4000f8e00ff */
[----:B------:R-:W-:Y:S02]  /*e3b0*/  IMAD.MOV.U32 R18, RZ, RZ, RZ ;  /* 0x000000ffff127224 */ /* 0x000fe400078e00ff */
[----:B------:R-:W-:-:S07]  /*e3c0*/  IMAD.U32 R19, RZ, RZ, UR4 ;  /* 0x00000004ff137e24 */ /* 0x000fce000f8e00ff */
.L_x_237:
[----:B------:R-:W-:-:S13]  /*e3d0*/  ISETP.NE.AND P0, PT, R5, RZ, PT ;  /* 0x000000ff0500720c */ /* 0x000fda0003f05270 */
[----:B------:R-:W0:Y:S01]  /*e3e0*/  @!P0 S2R R3, SR_CgaCtaId ;  /* 0x0000000000038919 */ /* 0x000e220000008800 */
[----:B------:R-:W-:-:S04]  /*e3f0*/  @!P0 MOV R0, 0x400 ;  /* 0x0000040000008802 */ /* 0x000fc80000000f00 */
[----:B0-----:R-:W-:-:S05]  /*e400*/  @!P0 LEA R0, R3, R0, 0x18 ;  /* 0x0000000003008211 */ /* 0x001fca00078ec0ff */
[----:B------:R0:W-:Y:S01]  /*e410*/  @!P0 STS.128 [R0+0x388d0], R16 ;  /* 0x0388d01000008388 */ /* 0x0001e20000000c00 */
[----:B------:R-:W-:Y:S06]  /*e420*/  BAR.ARV 0x5, 0x180 ;  /* 0x0146000000007b1d */ /* 0x000fec0000002000 */
.L_x_230:
[----:B------:R2:W-:Y:S01]  /*e430*/  STL [R1+0x1c], RZ ;  /* 0x00001cff01007387 */ /* 0x0005e20000100800 */
[----:B------:R-:W-:Y:S01]  /*e440*/  ULDC UR4, c[0x0][0xc3c] ;  /* 0x00030f0000047ab9 */ /* 0x000fe20000000800 */
[----:B------:R-:W-:Y:S01]  /*e450*/  IMAD.MOV.U32 R28, RZ, RZ, 0x1 ;  /* 0x00000001ff1c7424 */ /* 0x000fe200078e00ff */
[----:B-1----:R-:W-:Y:S01]  /*e460*/  ISETP.GE.AND P0, PT, R19, UR4, PT ;  /* 0x0000000413007c0c */ /* 0x002fe2000bf06270 */
[----:B------:R-:W-:-:S12]  /*e470*/  IMAD.MOV.U32 R27, RZ, RZ, RZ ;  /* 0x000000ffff1b7224 */ /* 0x000fd800078e00ff */
[----:B--2---:R-:W-:Y:S05]  /*e480*/  @P0 BRA `(.L_x_238) ;  /* 0x0000004800140947 */ /* 0x004fea0003800000 */
[----:B0-----:R-:W2:Y:S01]  /*e490*/  LDL R0, [R1+0x24] ;  /* 0x0000240001007983 */ /* 0x001ea20000100800 */
[----:B------:R-:W0:Y:S01]  /*e4a0*/  S2UR UR5, SR_CgaCtaId ;  /* 0x00000000000579c3 */ /* 0x000e220000008800 */
[----:B------:R-:W-:Y:S01]  /*e4b0*/  BSSY B8, `(.L_x_238) ;  /* 0x0000482000087945 */ /* 0x000fe20003800000 */
[----:B------:R-:W-:Y:S01]  /*e4c0*/  IMAD.MOV.U32 R28, RZ, RZ, 0x1 ;  /* 0x00000001ff1c7424 */ /* 0x000fe200078e00ff */
[----:B------:R-:W1:Y:S01]  /*e4d0*/  S2R R2, SR_TID.X ;  /* 0x0000000000027919 */ /* 0x000e620000002100 */
[----:B------:R-:W-:Y:S01]  /*e4e0*/  IMAD.MOV.U32 R27, RZ, RZ, RZ ;  /* 0x000000ffff1b7224 */ /* 0x000fe200078e00ff */
[----:B------:R-:W-:Y:S01]  /*e4f0*/  ULDC UR39, c[0x0][0xc] ;  /* 0x0000030000277ab9 */ /* 0x000fe20000000800 */
[----:B------:R3:W-:Y:S01]  /*e500*/  STL [R1+0x1c], RZ ;  /* 0x00001cff01007387 */ /* 0x0007e20000100800 */
[C---:B-1----:R-:W-:Y:S02]  /*e510*/  SHF.L.U32 R33, R2.reuse, 0x3, RZ ;  /* 0x0000000302217819 */ /* 0x042fe400000006ff */
[----:B------:R-:W-:-:S04]  /*e520*/  LOP3.LUT R3, R2, 0x7f, RZ, 0xc0, !PT ;  /* 0x0000007f02037812 */ /* 0x000fc800078ec0ff */
[----:B------:R-:W-:Y:S02]  /*e530*/  SHF.R.U32.HI R3, RZ, 0x3, R3 ;  /* 0x00000003ff037819 */ /* 0x000fe40000011603 */
[----:B--2---:R-:W-:Y:S02]  /*e540*/  R2UR UR4, R0 ;  /* 0x00000000000472ca */ /* 0x004fe400000e0000 */
[----:B------:R-:W-:-:S04]  /*e550*/  LOP3.LUT R0, R33, 0x1f8, RZ, 0xc0, !PT ;  /* 0x000001f821007812 */ /* 0x000fc800078ec0ff */
[----:B------:R-:W-:Y:S01]  /*e560*/  LOP3.LUT R0, R0, 0x38, R2, 0x78, !PT ;  /* 0x0000003800007812 */ /* 0x000fe200078e7802 */
[----:B------:R-:W-:-:S03]  /*e570*/  IMAD.SHL.U32 R2, R2, 0x10, RZ ;  /* 0x0000001002027824 */ /* 0x000fc600078e00ff */
[----:B------:R-:W-:Y:S02]  /*e580*/  LOP3.LUT R32, R0, 0x200, R33, 0xf8, !PT ;  /* 0x0000020000207812 */ /* 0x000fe400078ef821 */
[----:B------:R-:W-:Y:S01]  /*e590*/  LOP3.LUT R33, R33, 0x38, RZ, 0xc0, !PT ;  /* 0x0000003821217812 */ /* 0x000fe200078ec0ff */
[----:B------:R-:W-:Y:S01]  /*e5a0*/  ULOP3.LUT UR38, UR4, 0x2, URZ, 0xfc, !UPT ;  /* 0x0000000204267892 */ /* 0x000fe2000f8efc3f */
[----:B------:R-:W-:Y:S02]  /*e5b0*/  LOP3.LUT R2, R3, 0x70, R2, 0xf8, !PT ;  /* 0x0000007003027812 */ /* 0x000fe400078ef802 */
[----:B------:R-:W-:Y:S01]  /*e5c0*/  UMOV UR4, 0x400 ;  /* 0x0000040000047882 */ /* 0x000fe20000000000 */
[C---:B------:R-:W-:Y:S01]  /*e5d0*/  LOP3.LUT R0, R33.reuse, 0x40, RZ, 0xfc, !PT ;  /* 0x0000004021007812 */ /* 0x040fe200078efcff */
[----:B0-----:R-:W-:Y:S01]  /*e5e0*/  ULEA UR4, UR5, UR4, 0x18 ;  /* 0x0000000405047291 */ /* 0x001fe2000f8ec03f */
[C---:B------:R-:W-:Y:S02]  /*e5f0*/  LOP3.LUT R37, R33.reuse, 0x80, RZ, 0xfc, !PT ;  /* 0x0000008021257812 */ /* 0x040fe400078efcff */
[----:B------:R-:W-:-:S03]  /*e600*/  LOP3.LUT R36, R33, 0xc0, RZ, 0xfc, !PT ;  /* 0x000000c021247812 */ /* 0x000fc600078efcff */
[----:B------:R-:W-:-:S04]  /*e610*/  IMAD.U32 R22, RZ, RZ, UR4 ;  /* 0x00000004ff167e24 */ /* 0x000fc8000f8e00ff */
[----:B---3--:R-:W-:-:S07]  /*e620*/  IMAD R34, R32, 0x2, R22 ;  /* 0x0000000220227824 */ /* 0x008fce00078e0216 */
.L_x_303:
[----:B0-----:R-:W0:Y:S02]  /*e630*/  LDC.64 R2, c[0x0][0xc88] ;  /* 0x00032200ff027b82 */ /* 0x001e240000000a00 */
[----:B0-----:R-:W-:-:S05]  /*e640*/  IMAD.WIDE R2, R19, 0x4, R2 ;  /* 0x0000000413027825 */ /* 0x001fca00078e0202 */
[----:B--2---:R-:W2:Y:S01]  /*e650*/  LDG.E R29, desc[UR36][R2.64] ;  /* 0x00000024021d7981 */ /* 0x004ea2000c1e1900 */
[----:B------:R-:W-:Y:S05]  /*e660*/  YIELD ;  /* 0x0000000000007946 */ /* 0x000fea0003800000 */
[----:B------:R-:W-:Y:S01]  /*e670*/  ULDC.64 UR4, c[0x0][0xa28] ;  /* 0x00028a0000047ab9 */ /* 0x000fe20000000a00 */
[----:B------:R-:W-:Y:S01]  /*e680*/  IMAD.MOV.U32 R30, RZ, RZ, RZ ;  /* 0x000000ffff1e7224 */ /* 0x000fe200078e00ff */
[----:B------:R-:W-:Y:S01]  /*e690*/  ISETP.NE.U32.AND P0, PT, RZ, UR4, PT ;  /* 0x00000004ff007c0c */ /* 0x000fe2000bf05070 */
[----:B------:R-:W-:-:S03]  /*e6a0*/  ULDC.64 UR6, c[0x0][0xa18] ;  /* 0x0002860000067ab9 */ /* 0x000fc60000000a00 */
[----:B------:R-:W-:Y:S02]  /*e6b0*/  ISETP.NE.AND.EX P0, PT, RZ, UR5, PT, P0 ;  /* 0x00000005ff007c0c */ /* 0x000fe4000bf05300 */
[----:B------:R-:W-:Y:S02]  /*e6c0*/  MOV R35, RZ ;  /* 0x000000ff00237202 */ /* 0x000fe40000000f00 */
[----:B--2---:R-:W-:-:S09]  /*e6d0*/  SHF.R.S32.HI R0, RZ, 0x1f, R29 ;  /* 0x0000001fff007819 */ /* 0x004fd2000001141d */
[C---:B------:R-:W-:Y:S01]  /*e6e0*/  @P0 LEA R2, P1, R29.reuse, UR4, 0x2 ;  /* 0x000000041d020c11 */ /* 0x040fe2000f8210ff */
[C---:B------:R-:W-:Y:S01]  /*e6f0*/  IMAD.SHL.U32 R24, R29.reuse, 0x4, RZ ;  /* 0x000000041d187824 */ /* 0x040fe200078e00ff */
[C-C-:B------:R-:W-:Y:S01]  /*e700*/  SHF.L.U64.HI R25, R29.reuse, 0x2, R0.reuse ;  /* 0x000000021d197819 */ /* 0x140fe20000010200 */
[----:B------:R0:W-:Y:S01]  /*e710*/  STL [R1+0xc], R0 ;  /* 0x00000c0001007387 */ /* 0x0001e20000100800 */
[----:B------:R-:W-:Y:S01]  /*e720*/  @P0 LEA.HI.X R3, R29, UR5, R0, 0x2, P1 ;  /* 0x000000051d030c11 */ /* 0x000fe200088f1400 */
[----:B------:R-:W-:-:S04]  /*e730*/  ULDC.64 UR4, c[0x0][0xa00] ;  /* 0x0002800000047ab9 */ /* 0x000fc80000000a00 */
[----:B-1----:R1:W2:Y:S01]  /*e740*/  @P0 LDG.E R30, desc[UR36][R2.64] ;  /* 0x00000024021e0981 */ /* 0x0022a2000c1e1900 */
[----:B------:R-:W-:Y:S02]  /*e750*/  ISETP.NE.U32.AND P0, PT, RZ, UR4, PT ;  /* 0x00000004ff007c0c */ /* 0x000fe4000bf05070 */
[----:B------:R-:W-:Y:S02]  /*e760*/  LOP3.LUT R23, R23, 0xffffff7f, RZ, 0xc0, !PT ;  /* 0xffffff7f17177812 */ /* 0x000fe400078ec0ff */
[----:B------:R-:W-:Y:S02]  /*e770*/  ISETP.NE.AND.EX P2, PT, RZ, UR5, PT, P0 ;  /* 0x00000005ff007c0c */ /* 0x000fe4000bf45300 */
[----:B------:R-:W-:Y:S02]  /*e780*/  ISETP.NE.U32.AND P0, PT, RZ, UR6, PT ;  /* 0x00000006ff007c0c */ /* 0x000fe4000bf05070 */
[----:B-1----:R-:W-:Y:S02]  /*e790*/  IADD3 R2, P1, R24, UR4, RZ ;  /* 0x0000000418027c10 */ /* 0x002fe4000ff3e0ff */
[----:B------:R-:W-:-:S02]  /*e7a0*/  ISETP.NE.AND.EX P0, PT, RZ, UR7, PT, P0 ;  /* 0x00000007ff007c0c */ /* 0x000fc4000bf05300 */
[----:B------:R-:W-:Y:S01]  /*e7b0*/  IADD3.X R3, R25, UR5, RZ, P1, !PT ;  /* 0x0000000519037c10 */ /* 0x000fe20008ffe4ff */
[----:B------:R-:W-:-:S04]  /*e7c0*/  ULDC.64 UR4, c[0x0][0x418] ;  /* 0x0001060000047ab9 */ /* 0x000fc80000000a00 */
[----:B------:R-:W-:Y:S01]  /*e7d0*/  @P2 LOP3.LUT R23, R23, 0x80, RZ, 0xfc, !PT ;  /* 0x0000008017172812 */ /* 0x000fe200078efcff */
[----:B------:R1:W5:Y:S05]  /*e7e0*/  @P2 LDG.E R35, desc[UR36][R2.64] ;  /* 0x0000002402232981 */ /* 0x00036a000c1e1900 */
[----:B------:R-:W-:-:S04]  /*e7f0*/  @P0 IADD3 R4, P1, R24, UR6, RZ ;  /* 0x0000000618040c10 */ /* 0x000fc8000ff3e0ff */
[----:B------:R-:W-:-:S05]  /*e800*/  @P0 IADD3.X R5, R25, UR7, RZ, P1, !PT ;  /* 0x0000000719050c10 */ /* 0x000fca0008ffe4ff */
[----:B------:R-:W3:Y:S01]  /*e810*/  @P0 LDG.E R4, desc[UR36][R4.64] ;  /* 0x0000002404040981 */ /* 0x000ee2000c1e1900 */
[----:B------:R-:W-:-:S03]  /*e820*/  UISETP.NE.U32.AND UP0, UPT, UR4, URZ, UPT ;  /* 0x0000003f0400728c */ /* 0x000fc6000bf05070 */
[----:B------:R-:W-:Y:S01]  /*e830*/  ULDC UR4, c[0x0][0x424] ;  /* 0x0001090000047ab9 */ /* 0x000fe20000000800 */
[----:B------:R-:W-:-:S03]  /*e840*/  UISETP.NE.AND.EX UP0, UPT, UR5, URZ, UPT, UP0 ;  /* 0x0000003f0500728c */ /* 0x000fc6000bf05300 */
[----:B------:R-:W-:Y:S01]  /*e850*/  ULDC UR5, c[0x0][0x2f0] ;  /* 0x0000bc0000057ab9 */ /* 0x000fe20000000800 */
[----:B------:R-:W-:-:S04]  /*e860*/  USEL UR4, UR4, 0x1, UP0 ;  /* 0x0000000104047887 */ /* 0x000fc80008000000 */
[----:B------:R-:W-:-:S06]  /*e870*/  UIMAD UR4, UR4, UR5, URZ ;  /* 0x00000005040472a4 */ /* 0x000fcc000f8e023f */
[----:B0-----:R-:W-:Y:S01]  /*e880*/  IMAD.U32 R0, RZ, RZ, UR4 ;  /* 0x00000004ff007e24 */ /* 0x001fe2000f8e00ff */
[----:B--2---:R1:W-:Y:S04]  /*e890*/  STL [R1+0x4], R30 ;  /* 0x0000041e01007387 */ /* 0x0043e80000100800 */
[----:B---3--:R1:W-:Y:S01]  /*e8a0*/  @P0 STL [R1+0x18], R4 ;  /* 0x0000180401000387 */ /* 0x0083e20000100800 */
[----:B------:R-:W-:Y:S05]  /*e8b0*/  @P0 BRA `(.L_x_239) ;  /* 0x0000000000200947 */ /* 0x000fea0003800000 */
[----:B------:R-:W-:Y:S02]  /*e8c0*/  ULDC UR4, c[0x0][0x288] ;  /* 0x0000a20000047ab9 */ /* 0x000fe40000000800 */
[----:B-1----:R-:W-:-:S05]  /*e8d0*/  IMAD.U32 R4, RZ, RZ, UR4 ;  /* 0x00000004ff047e24 */ /* 0x002fca000f8e00ff */
[----:B------:R0:W-:Y:S01]  /*e8e0*/  STL [R1+0x18], R4 ;  /* 0x0000180401007387 */ /* 0x0001e20000100800 */
[----:B------:R-:W-:Y:S05]  /*e8f0*/  @!P2 BRA `(.L_x_239) ;  /* 0x000000000010a947 */ /* 0x000fea0003800000 */
[----:B------:R-:W2:Y:S04]  /*e900*/  LDG.E R5, desc[UR36][R2.64] ;  /* 0x0000002402057981 */ /* 0x000ea8000c1e1900 */
[----:B0-----:R-:W2:Y:S02]  /*e910*/  LDG.E R4, desc[UR36][R2.64+0x4] ;  /* 0x0000042402047981 */ /* 0x001ea4000c1e1900 */
[----:B--2---:R-:W-:-:S05]  /*e920*/  IMAD.IADD R2, R4, 0x1, -R5 ;  /* 0x0000000104027824 */ /* 0x004fca00078e0a05 */
[----:B------:R2:W-:Y:S02]  /*e930*/  STL [R1+0x18], R2 ;  /* 0x0000180201007387 */ /* 0x0005e40000100800 */
.L_x_239:
[----:B------:R-:W-:Y:S01]  /*e940*/  ULDC.64 UR4, c[0x0][0xa20] ;  /* 0x0002880000047ab9 */ /* 0x000fe20000000a00 */
[----:B------:R-:W-:Y:S01]  /*e950*/  IMAD.MOV.U32 R31, RZ, RZ, R29 ;  /* 0x000000ffff1f7224 */ /* 0x000fe200078e001d */
[----:B------:R-:W-:-:S04]  /*e960*/  ISETP.NE.U32.AND P0, PT, RZ, UR4, PT ;  /* 0x00000004ff007c0c */ /* 0x000fc8000bf05070 */
[----:B------:R-:W-:-:S13]  /*e970*/  ISETP.NE.AND.EX P0, PT, RZ, UR5, PT, P0 ;  /* 0x00000005ff007c0c */ /* 0x000fda000bf05300 */
[----:B------:R-:W-:Y:S05]  /*e980*/  @!P0 BRA `(.L_x_240) ;  /* 0x0000000000108947 */ /* 0x000fea0003800000 */
[----:B-12---:R-:W-:-:S04]  /*e990*/  IADD3 R2, P0, R24, UR4, RZ ;  /* 0x0000000418027c10 */ /* 0x006fc8000ff1e0ff */
[----:B------:R-:W-:-:S05]  /*e9a0*/  IADD3.X R3, R25, UR5, RZ, P0, !PT ;  /* 0x0000000519037c10 */ /* 0x000fca00087fe4ff */
[----:B------:R3:W5:Y:S01]  /*e9b0*/  LDG.E R0, desc[UR36][R2.64] ;  /* 0x0000002402007981 */ /* 0x000762000c1e1900 */
[----:B------:R-:W-:Y:S05]  /*e9c0*/  BRA `(.L_x_241) ;  /* 0x0000000000247947 */ /* 0x000fea0003800000 */
.L_x_240:
[----:B------:R-:W-:Y:S02]  /*e9d0*/  ULDC.64 UR4, c[0x0][0xa08] ;  /* 0x0002820000047ab9 */ /* 0x000fe40000000a00 */
[----:B------:R-:W-:-:S04]  /*e9e0*/  ISETP.NE.U32.AND P0, PT, RZ, UR4, PT ;  /* 0x00000004ff007c0c */ /* 0x000fc8000bf05070 */
[----:B------:R-:W-:-:S13]  /*e9f0*/  ISETP.NE.AND.EX P0, PT, RZ, UR5, PT, P0 ;  /* 0x00000005ff007c0c */ /* 0x000fda000bf05300 */
[----:B------:R-:W-:Y:S05]  /*ea00*/  @!P0 BRA `(.L_x_241) ;  /* 0x0000000000148947 */ /* 0x000fea0003800000 */
[----:B-12---:R-:W1:Y:S02]  /*ea10*/  LDC.64 R2, c[0x0][0xa08] ;  /* 0x00028200ff027b82 */ /* 0x006e640000000a00 */
[----:B-1----:R-:W-:-:S05]  /*ea20*/  IMAD.WIDE R2, R31, 0x4, R2 ;  /* 0x000000041f027825 */ /* 0x002fca00078e0202 */
[----:B------:R-:W2:Y:S04]  /*ea30*/  LDG.E R0, desc[UR36][R2.64] ;  /* 0x0000002402007981 */ /* 0x000ea8000c1e1900 */
[----:B------:R-:W2:Y:S02]  /*ea40*/  LDG.E R5, desc[UR36][R2.64+0x4] ;  /* 0x0000042402057981 */ /* 0x000ea4000c1e1900 */
[----:B--2---:R-:W-:-:S07]  /*ea50*/  IMAD.IADD R0, R5, 0x1, -R0 ;  /* 0x0000000105007824 */ /* 0x004fce00078e0a00 */
.L_x_241:
[----:B-123-5:R-:W-:Y:S01]  /*ea60*/  IMAD.IADD R2, R0, 0x1, -R30 ;  /* 0x0000000100027824 */ /* 0x02efe200078e0a1e */
[----:B------:R-:W-:Y:S03]  /*ea70*/  BSSY B7, `(.L_x_242) ;  /* 0x0000387000077945 */ /* 0x000fe60003800000 */
[C---:B------:R-:W-:Y:S01]  /*ea80*/  VIADD R0, R2.reuse, 0x4f ;  /* 0x0000004f02007836 */ /* 0x040fe20000000000 */
[----:B------:R1:W-:Y:S01]  /*ea90*/  STL [R1], R2 ;  /* 0x0000000201007387 */ /* 0x0003e20000100800 */
[----:B------:R-:W-:Y:S02]  /*eaa0*/  ISETP.GT.AND P0, PT, R2, RZ, PT ;  /* 0x000000ff0200720c */ /* 0x000fe40003f04270 */
[----:B------:R-:W-:-:S05]  /*eab0*/  IMAD.HI R0, R0, 0x66666667, RZ ;  /* 0x6666666700007827 */ /* 0x000fca00078e02ff */
[----:B------:R-:W-:-:S04]  /*eac0*/  SHF.R.U32.HI R3, RZ, 0x1f, R0 ;  /* 0x0000001fff037819 */ /* 0x000fc80000011600 */
[----:B------:R-:W-:-:S05]  /*ead0*/  LEA.HI.SX32 R0, R0, R3, 0x1b ;  /* 0x0000000300007211 */ /* 0x000fca00078fdaff */
[----:B------:R1:W-:Y:S01]  /*eae0*/  STL [R1+0x20], R0 ;  /* 0x0000200001007387 */ /* 0x0003e20000100800 */
[----:B------:R-:W-:Y:S05]  /*eaf0*/  @P0 BRA `(.L_x_243) ;  /* 0x0000000000440947 */ /* 0x000fea0003800000 */
[----:B-1----:R-:W1:Y:S02]  /*eb00*/  S2R R2, SR_TID.X ;  /* 0x0000000000027919 */ /* 0x002e640000002100 */
[----:B-1----:R-:W-:-:S04]  /*eb10*/  LOP3.LUT R2, R2, 0x7f, RZ, 0xc0, !PT ;  /* 0x0000007f02027812 */ /* 0x002fc800078ec0ff */
[----:B------:R-:W-:-:S13]  /*eb20*/  ISETP.NE.AND P0, PT, R2, RZ, PT ;  /* 0x000000ff0200720c */ /* 0x000fda0003f05270 */
[----:B------:R-:W-:Y:S05]  /*eb30*/  @P0 BRA `(.L_x_244) ;  /* 0x0000003400e80947 */ /* 0x000fea0003800000 */
[----:B------:R-:W1:Y:S01]  /*eb40*/  S2R R5, SR_LANEID ;  /* 0x0000000000057919 */ /* 0x000e620000000000 */
[----:B------:R-:W-:Y:S01]  /*eb50*/  VOTEU.ANY UR4, UPT, PT ;  /* 0x0000000000047886 */ /* 0x000fe200038e0100 */
[----:B------:R-:W2:Y:S01]  /*eb60*/  LDC.64 R2, c[0x0][0xc60] ;  /* 0x00031800ff027b82 */ /* 0x000ea20000000a00 */
[----:B------:R-:W1:Y:S02]  /*eb70*/  FLO.U32 R0, UR4 ;  /* 0x0000000400007d00 */ /* 0x000e6400080e0000 */
[----:B-1----:R-:W-:-:S06]  /*eb80*/  ISETP.EQ.U32.AND P0, PT, R0, R5, PT ;  /* 0x000000050000720c */ /* 0x002fcc0003f02070 */
[----:B------:R-:W2:Y:S07]  /*eb90*/  POPC R5, UR4 ;  /* 0x0000000400057d09 */ /* 0x000eae0008000000 */
[----:B--2---:R-:W2:Y:S01]  /*eba0*/  @P0 ATOMG.E.ADD.STRONG.GPU PT, R3, desc[UR36][R2.64], R5 ;  /* 0x00000005020309a8 */ /* 0x004ea200081ee1e4 */
[----:B0-----:R-:W0:Y:S02]  /*ebb0*/  S2R R4, SR_LTMASK ;  /* 0x0000000000047919 */ /* 0x001e240000003900 */
[----:B0-----:R-:W-:-:S04]  /*ebc0*/  LOP3.LUT R4, R4, UR4, RZ, 0xc0, !PT ;  /* 0x0000000404047c12 */ /* 0x001fc8000f8ec0ff */
[----:B------:R-:W0:Y:S01]  /*ebd0*/  POPC R7, R4 ;  /* 0x0000000400077309 */ /* 0x000e220000000000 */
[----:B--2---:R-:W0:Y:S02]  /*ebe0*/  SHFL.IDX PT, R0, R3, R0, 0x1f ;  /* 0x00001f0003007589 */ /* 0x004e2400000e0000 */
[----:B0-----:R-:W-:Y:S01]  /*ebf0*/  IADD3 R16, R0, UR39, R7 ;  /* 0x0000002700107c10 */ /* 0x001fe2000fffe007 */
[----:B------:R-:W-:Y:S06]  /*ec00*/  BRA `(.L_x_244) ;  /* 0x0000003400b47947 */ /* 0x000fec0003800000 */
.L_x_243:
[----:B-1----:R-:W-:Y:S01]  /*ec10*/  IADD3 R0, R22, 0x24400, RZ ;  /* 0x0002440016007810 */ /* 0x002fe20007ffe0ff */
[----:B------:R-:W-:Y:S03]  /*ec20*/  BSSY B6, `(.L_x_245) ;  /* 0x0000013000067945 */ /* 0x000fe60003800000 */
[----:B------:R-:W-:-:S13]  /*ec30*/  LOP3.LUT P0, RZ, R0, 0x3ff, RZ, 0xc0, !PT ;  /* 0x000003ff00ff7812 */ /* 0x000fda000780c0ff */
[----:B------:R-:W-:Y:S05]  /*ec40*/  @!P0 BRA `(.L_x_246) ;  /* 0x0000000000408947 */ /* 0x000fea0003800000 */
[----:B------:R-:W-:Y:S01]  /*ec50*/  MOV R2, 0x0 ;  /* 0x0000000000027802 */ /* 0x000fe20000000f00 */
[----:B------:R-:W-:Y:S01]  /*ec60*/  ULDC.64 UR6, c[0x4][0x138] ;  /* 0x01004e0000067ab9 */ /* 0x000fe20000000a00 */
[----:B------:R-:W-:Y:S01]  /*ec70*/  ULDC.64 UR8, c[0x4][0x140] ;  /* 0x0100500000087ab9 */ /* 0x000fe20000000a00 */
[----:B------:R-:W-:Y:S01]  /*ec80*/  ULDC.64 UR4, c[0x4][0x98] ;  /* 0x0100260000047ab9 */ /* 0x000fe20000000a00 */
[----:B0-----:R-:W-:Y:S01]  /*ec90*/  IMAD.U32 R4, RZ, RZ, UR6 ;  /* 0x00000006ff047e24 */ /* 0x001fe2000f8e00ff */
[----:B------:R-:W-:Y:S01]  /*eca0*/  MOV R12, 0x1 ;  /* 0x00000001000c7802 */ /* 0x000fe20000000f00 */
[----:B------:R-:W0:Y:S01]  /*ecb0*/  LDC.64 R2, c[0x4][R2] ;  /* 0x0100000002027b82 */ /* 0x000e220000000a00 */
[----:B------:R-:W-:Y:S02]  /*ecc0*/  IMAD.U32 R5, RZ, RZ, UR7 ;  /* 0x00000007ff057e24 */ /* 0x000fe4000f8e00ff */
[----:B------:R-:W-:Y:S02]  /*ecd0*/  IMAD.U32 R6, RZ, RZ, UR8 ;  /* 0x00000008ff067e24 */ /* 0x000fe4000f8e00ff */
[----:B------:R-:W-:-:S02]  /*ece0*/  IMAD.U32 R7, RZ, RZ, UR9 ;  /* 0x00000009ff077e24 */ /* 0x000fc4000f8e00ff */
[----:B------:R-:W-:Y:S02]  /*ecf0*/  IMAD.U32 R10, RZ, RZ, UR4 ;  /* 0x00000004ff0a7e24 */ /* 0x000fe4000f8e00ff */
[----:B------:R-:W-:Y:S02]  /*ed00*/  IMAD.U32 R11, RZ, RZ, UR5 ;  /* 0x00000005ff0b7e24 */ /* 0x000fe4000f8e00ff */
[----:B------:R-:W-:Y:S02]  /*ed10*/  IMAD.MOV.U32 R8, RZ, RZ, 0x70 ;  /* 0x00000070ff087424 */ /* 0x000fe400078e00ff */
[----:B------:R-:W-:-:S07]  /*ed20*/  IMAD.MOV.U32 R13, RZ, RZ, RZ ;  /* 0x000000ffff0d7224 */ /* 0x000fce00078e00ff */
[----:B------:R-:W-:-:S07]  /*ed30*/  LEPC R20, `(.L_x_246) ;  /* 0x000000001014794e */ /* 0x000fce0000000000 */
[----:B0-----:R-:W-:Y:S05]  /*ed40*/  CALL.ABS.NOINC R2 ;  /* 0x0000000002007343 */ /* 0x001fea0003c00000 */
.L_x_246:
[----:B------:R-:W-:Y:S05]  /*ed50*/  BSYNC B6 ;  /* 0x0000000000067941 */ /* 0x000fea0003800000 */
.L_x_245:
[----:B------:R-:W-:Y:S01]  /*ed60*/  VIADD R0, R22, 0x400 ;  /* 0x0000040016007836 */ /* 0x000fe20000000000 */
[----:B------:R-:W-:Y:S04]  /*ed70*/  BSSY B6, `(.L_x_247) ;  /* 0x0000022000067945 */ /* 0x000fe80003800000 */
[----:B------:R-:W-:-:S13]  /*ed80*/  LOP3.LUT P0, RZ, R0, 0x3ff, RZ, 0xc0, !PT ;  /* 0x000003ff00ff7812 */ /* 0x000fda000780c0ff */
[----:B------:R-:W-:Y:S05]  /*ed90*/  @!P0 BRA `(.L_x_248) ;  /* 0x00000000007c8947 */ /* 0x000fea0003800000 */
[----:B------:R-:W-:Y:S01]  /*eda0*/  MOV R26, 0x0 ;  /* 0x00000000001a7802 */ /* 0x000fe20000000f00 */
[----:B------:R-:W-:Y:S01]  /*edb0*/  ULDC.64 UR6, c[0x4][0x138] ;  /* 0x01004e0000067ab9 */ /* 0x000fe20000000a00 */
[----:B------:R-:W-:Y:S01]  /*edc0*/  ULDC.64 UR8, c[0x4][0x140] ;  /* 0x0100500000087ab9 */ /* 0x000fe20000000a00 */
[----:B------:R-:W-:Y:S01]  /*edd0*/  ULDC.64 UR4, c[0x4][0xa0] ;  /* 0x0100280000047ab9 */ /* 0x000fe20000000a00 */
[----:B------:R1:W2:Y:S01]  /*ede0*/  LDC.64 R2, c[0x4][R26] ;  /* 0x010000001a027b82 */ /* 0x0002a20000000a00 */
[----:B0-----:R-:W-:Y:S01]  /*edf0*/  IMAD.U32 R4, RZ, RZ, UR6 ;  /* 0x00000006ff047e24 */ /* 0x001fe2000f8e00ff */
[----:B------:R-:W-:Y:S01]  /*ee00*/  MOV R11, UR5 ;  /* 0x00000005000b7c02 */ /* 0x000fe20008000f00 */
[----:B------:R-:W-:Y:S02]  /*ee10*/  IMAD.U32 R5, RZ, RZ, UR7 ;  /* 0x00000007ff057e24 */ /* 0x000fe4000f8e00ff */
[----:B------:R-:W-:Y:S02]  /*ee20*/  IMAD.U32 R6, RZ, RZ, UR8 ;  /* 0x00000008ff067e24 */ /* 0x000fe4000f8e00ff */
[----:B------:R-:W-:-:S02]  /*ee30*/  IMAD.U32 R7, RZ, RZ, UR9 ;  /* 0x00000009ff077e24 */ /* 0x000fc4000f8e00ff */
[----:B------:R-:W-:Y:S02]  /*ee40*/  IMAD.U32 R10, RZ, RZ, UR4 ;  /* 0x00000004ff0a7e24 */ /* 0x000fe4000f8e00ff */
[----:B------:R-:W-:Y:S02]  /*ee50*/  IMAD.MOV.U32 R8, RZ, RZ, 0x70 ;  /* 0x00000070ff087424 */ /* 0x000fe400078e00ff */
[----:B------:R-:W-:Y:S02]  /*ee60*/  IMAD.MOV.U32 R12, RZ, RZ, 0x1 ;  /* 0x00000001ff0c7424 */ /* 0x000fe400078e00ff */
[----:B-1----:R-:W-:-:S07]  /*ee70*/  IMAD.MOV.U32 R13, RZ, RZ, RZ ;  /* 0x000000ffff0d7224 */ /* 0x002fce00078e00ff */
[----:B------:R-:W-:-:S07]  /*ee80*/  LEPC R20, `(.L_x_249) ;  /* 0x000000001014794e */ /* 0x000fce0000000000 */
[----:B--2---:R-:W-:Y:S05]  /*ee90*/  CALL.ABS.NOINC R2 ;  /* 0x0000000002007343 */ /* 0x004fea0003c00000 */
.L_x_249:
[----:B------:R0:W1:Y:S01]  /*eea0*/  LDC.64 R2, c[0x4][R26] ;  /* 0x010000001a027b82 */ /* 0x0000620000000a00 */
[----:B------:R-:W-:Y:S01]  /*eeb0*/  ULDC.64 UR6, c[0x4][0x138] ;  /* 0x01004e0000067ab9 */ /* 0x000fe20000000a00 */
[----:B------:R-:W-:Y:S01]  /*eec0*/  ULDC.64 UR8, c[0x4][0x140] ;  /* 0x0100500000087ab9 */ /* 0x000fe20000000a00 */
[----:B------:R-:W-:Y:S01]  /*eed0*/  ULDC.64 UR4, c[0x4][0xa8] ;  /* 0x01002a0000047ab9 */ /* 0x000fe20000000a00 */
[----:B------:R-:W-:Y:S01]  /*eee0*/  IMAD.U32 R4, RZ, RZ, UR6 ;  /* 0x00000006ff047e24 */ /* 0x000fe2000f8e00ff */
[----:B------:R-:W-:Y:S01]  /*eef0*/  MOV R10, UR4 ;  /* 0x00000004000a7c02 */ /* 0x000fe20008000f00 */
[----:B------:R-:W-:Y:S02]  /*ef00*/  IMAD.U32 R5, RZ, RZ, UR7 ;  /* 0x00000007ff057e24 */ /* 0x000fe4000f8e00ff */
        /* <DEDUP_REMOVED lines=8> */
.L_x_248:
[----:B------:R-:W-:Y:S05]  /*ef90*/  BSYNC B6 ;  /* 0x0000000000067941 */ /* 0x000fea0003800000 */
.L_x_247:
[----:B------:R-:W2:Y:S01]  /*efa0*/  LDL R26, [R1+0x20] ;  /* 0x00002000011a7983 */ /* 0x000ea20000100800 */
[----:B------:R-:W-:Y:S01]  /*efb0*/  ULDC.64 UR4, c[0x0][0x9f8] ;  /* 0x00027e0000047ab9 */ /* 0x000fe20000000a00 */
[----:B------:R-:W1:Y:S02]  /*efc0*/  LDC R6, c[0x0][0x430] ;  /* 0x00010c00ff067b82 */ /* 0x000e640000000800 */
[----:B------:R-:W3:Y:S01]  /*efd0*/  LDL R2, [R1] ;  /* 0x0000000001027983 */ /* 0x000ee20000100800 */
[----:B------:R-:W-:Y:S01]  /*efe0*/  ISETP.NE.U32.AND P0, PT, RZ, UR4, PT ;  /* 0x00000004ff007c0c */ /* 0x000fe2000bf05070 */
[----:B------:R-:W4:Y:S03]  /*eff0*/  S2R R20, SR_TID.X ;  /* 0x0000000000147919 */ /* 0x000f260000002100 */
[----:B------:R-:W-:-:S13]  /*f000*/  ISETP.NE.AND.EX P0, PT, RZ, UR5, PT, P0 ;  /* 0x00000005ff007c0c */ /* 0x000fda000bf05300 */
[----:B------:R-:W-:Y:S01]  /*f010*/  @P0 IADD3 R24, P1, R24, UR4, RZ ;  /* 0x0000000418180c10 */ /* 0x000fe2000ff3e0ff */
[----:B------:R-:W0:Y:S01]  /*f020*/  S2R R21, SR_TID.X ;  /* 0x0000000000157919 */ /* 0x000e220000002100 */
[----:B------:R-:W-:Y:S02]  /*f030*/  ULDC UR4, c[0x0][0x2f4] ;  /* 0x0000bd0000047ab9 */ /* 0x000fe40000000800 */
[----:B------:R-:W-:-:S05]  /*f040*/  @P0 IADD3.X R25, R25, UR5, RZ, P1, !PT ;  /* 0x0000000519190c10 */ /* 0x000fca0008ffe4ff */
[----:B------:R-:W3:Y:S01]  /*f050*/  @P0 LDG.E R31, desc[UR36][R24.64] ;  /* 0x00000024181f0981 */ /* 0x000ee2000c1e1900 */
[----:B-1----:R-:W-:Y:S02]  /*f060*/  ISETP.NE.AND P2, PT, R6, 0x1, PT ;  /* 0x000000010600780c */ /* 0x002fe40003f45270 */
[----:B----4-:R-:W-:-:S04]  /*f070*/  LOP3.LUT R20, R20, 0x7f, RZ, 0xc0, !PT ;  /* 0x0000007f14147812 */ /* 0x010fc800078ec0ff */
[----:B------:R-:W-:-:S07]  /*f080*/  SHF.R.U32.HI R0, RZ, 0x3, R20 ;  /* 0x00000003ff007819 */ /* 0x000fce0000011614 */
[----:B0-----:R-:W0:Y:S01]  /*f090*/  @P2 LDC R4, c[0x0][0x434] ;  /* 0x00010d00ff042b82 */ /* 0x001e220000000800 */
[----:B------:R-:W-:-:S05]  /*f0a0*/  IMAD.SHL.U32 R20, R21, 0x10, RZ ;  /* 0x0000001015147824 */ /* 0x000fca00078e00ff */
[----:B------:R-:W-:Y:S02]  /*f0b0*/  LOP3.LUT R20, R0, 0x70, R20, 0xf8, !PT ;  /* 0x0000007000147812 */ /* 0x000fe400078ef814 */
[----:B------:R-:W1:Y:S01]  /*f0c0*/  @P2 LDC R0, c[0x0][0x438] ;  /* 0x00010e00ff002b82 */ /* 0x000e620000000800 */
[----:B------:R-:W-:Y:S02]  /*f0d0*/  LOP3.LUT R23, R23, 0xffffffbf, RZ, 0xc0, !PT ;  /* 0xffffffbf17177812 */ /* 0x000fe400078ec0ff */
[----:B------:R-:W-:Y:S02]  /*f0e0*/  LOP3.LUT R8, R33, 0x40, RZ, 0xfc, !PT ;  /* 0x0000004021087812 */ /* 0x000fe400078efcff */
[----:B------:R-:W-:-:S04]  /*f0f0*/  @P2 LOP3.LUT R23, R23, 0x40, RZ, 0xfc, !PT ;  /* 0x0000004017172812 */ /* 0x000fc800078efcff */
[----:B------:R-:W-:Y:S01]  /*f100*/  LOP3.LUT R23, R23, 0xffffffef, RZ, 0xc0, !PT ;  /* 0xffffffef17177812 */ /* 0x000fe200078ec0ff */
[----:B------:R-:W-:Y:S01]  /*f110*/  UMOV UR5, 0xffffffff ;  /* 0xffffffff00057882 */ /* 0x000fe20000000000 */
[----:B--2---:R-:W-:-:S04]  /*f120*/  VIADD R26, R26, 0xffffffff ;  /* 0xffffffff1a1a7836 */ /* 0x004fc80000000000 */
[----:B------:R-:W-:-:S05]  /*f130*/  IMAD R5, R26, 0x50, R20 ;  /* 0x000000501a057824 */ /* 0x000fca00078e0214 */
[----:B---3--:R-:W-:-:S04]  /*f140*/  ISETP.GE.AND P0, PT, R5, R2, PT ;  /* 0x000000020500720c */ /* 0x008fc80003f06270 */
[----:B------:R-:W-:Y:S01]  /*f150*/  ISETP.GT.U32.OR P0, PT, R20, 0x4f, P0 ;  /* 0x0000004f1400780c */ /* 0x000fe20000704470 */
[----:B------:R-:W-:-:S04]  /*f160*/  IMAD.IADD R5, R5, 0x1, R30 ;  /* 0x0000000105057824 */ /* 0x000fc800078e021e */
[----:B0-----:R-:W-:Y:S01]  /*f170*/  @P2 IMAD.HI.U32 R7, R5, R4, RZ ;  /* 0x0000000405072227 */ /* 0x001fe200078e00ff */
[----:B------:R-:W-:-:S07]  /*f180*/  MOV R4, R5 ;  /* 0x0000000500047202 */ /* 0x000fce0000000f00 */
[----:B------:R-:W0:Y:S01]  /*f190*/  @!P0 LDC.64 R2, c[0x0][0x428] ;  /* 0x00010a00ff028b82 */ /* 0x000e220000000a00 */
[----:B-1----:R-:W-:-:S05]  /*f1a0*/  @P2 SHF.R.U32.HI R4, RZ, R0, R7 ;  /* 0x00000000ff042219 */ /* 0x002fca0000011607 */
[----:B------:R-:W-:-:S04]  /*f1b0*/  IMAD.MOV R0, RZ, RZ, -R4 ;  /* 0x000000ffff007224 */ /* 0x000fc800078e0a04 */
[----:B------:R-:W-:Y:S01]  /*f1c0*/  IMAD R0, R6, R0, R5 ;  /* 0x0000000006007224 */ /* 0x000fe200078e0205 */
[----:B------:R-:W-:Y:S02]  /*f1d0*/  SHF.R.S32.HI R6, RZ, 0x1f, R31 ;  /* 0x0000001fff067819 */ /* 0x000fe4000001141f */
[----:B------:R-:W-:-:S03]  /*f1e0*/  @!P0 SHF.R.S32.HI R5, RZ, 0x1f, R4 ;  /* 0x0000001fff058819 */ /* 0x000fc60000011404 */
[----:B------:R0:W-:Y:S02]  /*f1f0*/  STL [R1+0x8], R6 ;  /* 0x0000080601007387 */ /* 0x0001e40000100800 */
[-C--:B0-----:R-:W-:Y:S02]  /*f200*/  @!P0 IMAD R6, R6, R2.reuse, RZ ;  /* 0x0000000206068224 */ /* 0x081fe400078e02ff */
[----:B------:R-:W-:-:S04]  /*f210*/  @!P0 IMAD.WIDE.U32 R4, R31, R2, R4 ;  /* 0x000000021f048225 */ /* 0x000fc800078e0004 */
[----:B------:R-:W-:Y:S02]  /*f220*/  @!P0 IMAD R6, R31, R3, R6 ;  /* 0x000000031f068224 */ /* 0x000fe400078e0206 */
[----:B------:R-:W0:Y:S02]  /*f230*/  @!P0 LDC.64 R2, c[0x0][0x418] ;  /* 0x00010600ff028b82 */ /* 0x000e240000000a00 */
[----:B------:R-:W-:Y:S01]  /*f240*/  @!P0 IMAD.IADD R6, R5, 0x1, R6 ;  /* 0x0000000105068824 */ /* 0x000fe200078e0206 */
[----:B------:R-:W-:Y:S02]  /*f250*/  ISETP.GE.AND P2, PT, R8, UR4, PT ;  /* 0x0000000408007c0c */ /* 0x000fe4000bf46270 */
[----:B0-----:R-:W-:-:S04]  /*f260*/  @!P0 LEA R2, P1, R4, R2, 0x2 ;  /* 0x0000000204028211 */ /* 0x001fc800078210ff */
[----:B------:R-:W-:Y:S01]  /*f270*/  @!P0 LEA.HI.X R3, R4, R3, R6, 0x2, P1 ;  /* 0x0000000304038211 */ /* 0x000fe200008f1406 */
[----:B------:R-:W-:-:S06]  /*f280*/  IMAD.MOV.U32 R4, RZ, RZ, RZ ;  /* 0x000000ffff047224 */ /* 0x000fcc00078e00ff */
[----:B------:R0:W5:Y:S01]  /*f290*/  @!P0 LDG.E R4, desc[UR36][R2.64] ;  /* 0x0000002402048981 */ /* 0x000162000c1e1900 */
[----:B------:R-:W-:Y:S02]  /*f2a0*/  ISETP.GE.AND P0, PT, R33, UR4, PT ;  /* 0x0000000421007c0c */ /* 0x000fe4000bf06270 */
[----:B------:R-:W-:-:S11]  /*f2b0*/  ISETP.GE.AND P1, PT, R37, UR4, PT ;  /* 0x0000000425007c0c */ /* 0x000fd6000bf26270 */
[----:B------:R-:W-:-:S04]  /*f2c0*/  @P0 LOP3.LUT R23, R23, 0x10, RZ, 0xfc, !PT ;  /* 0x0000001017170812 */ /* 0x000fc800078efcff */
[----:B------:R-:W-:-:S04]  /*f2d0*/  LOP3.LUT R23, R23, 0xfffffff7, RZ, 0xc0, !PT ;  /* 0xfffffff717177812 */ /* 0x000fc800078ec0ff */
[----:B------:R-:W-:Y:S02]  /*f2e0*/  @P2 LOP3.LUT R23, R23, 0x8, RZ, 0xfc, !PT ;  /* 0x0000000817172812 */ /* 0x000fe400078efcff */
[----:B------:R-:W-:Y:S02]  /*f2f0*/  ISETP.GE.AND P0, PT, R36, UR4, PT ;  /* 0x0000000424007c0c */ /* 0x000fe4000bf06270 */
[----:B------:R-:W-:-:S04]  /*f300*/  LOP3.LUT R23, R23, 0xfffffffb, RZ, 0xc0, !PT ;  /* 0xfffffffb17177812 */ /* 0x000fc800078ec0ff */
[----:B------:R-:W-:-:S04]  /*f310*/  @P1 LOP3.LUT R23, R23, 0x4, RZ, 0xfc, !PT ;  /* 0x0000000417171812 */ /* 0x000fc800078efcff */
[----:B------:R-:W-:Y:S01]  /*f320*/  LOP3.LUT R23, R23, 0xfffffffd, RZ, 0xc0, !PT ;  /* 0xfffffffd17177812 */ /* 0x000fe200078ec0ff */
[----:B0-----:R-:W-:-:S03]  /*f330*/  IMAD.U32 R2, RZ, RZ, UR38 ;  /* 0x00000026ff027e24 */ /* 0x001fc6000f8e00ff */
[----:B------:R-:W-:Y:S01]  /*f340*/  @P0 LOP3.LUT R23, R23, 0x2, RZ, 0xfc, !PT ;  /* 0x0000000217170812 */ /* 0x000fe200078efcff */
[----:B------:R-:W-:Y:S06]  /*f350*/  BRA.DIV UR5, `(.L_x_250) ;  /* 0x0000003e05c47947 */ /* 0x000fec000b800000 */
.L_x_320:
[----:B------:R-:W-:Y:S02]  /*f360*/  ISETP.NE.AND P0, PT, R2, 0x3, PT ;  /* 0x000000030200780c */ /* 0x000fe40003f05270 */
[----:B------:R-:W-:Y:S02]  /*f370*/  ISETP.GT.U32.AND P1, PT, R20, 0x4f, PT ;  /* 0x0000004f1400780c */ /* 0x000fe40003f24070 */
[----:B------:R-:W-:Y:S02]  /*f380*/  LOP3.LUT R23, R23, 0xffffffdf, RZ, 0xc0, !PT ;  /* 0xffffffdf17177812 */ /* 0x000fe400078ec0ff */
[----:B------:R-:W-:-:S07]  /*f390*/  SHF.R.S32.HI R30, RZ, 0x1f, R18 ;  /* 0x0000001fff1e7819 */ /* 0x000fce0000011412 */
[----:B------:R-:W-:-:S04]  /*f3a0*/  @P0 LOP3.LUT R23, R23, 0x20, RZ, 0xfc, !PT ;  /* 0x0000002017170812 */ /* 0x000fc800078efcff */
[----:B------:R-:W-:-:S04]  /*f3b0*/  LOP3.LUT R23, R23, 0xfffffffe, RZ, 0xc0, !PT ;  /* 0xfffffffe17177812 */ /* 0x000fc800078ec0ff */
[----:B------:R-:W-:Y:S01]  /*f3c0*/  @P1 LOP3.LUT R23, R23, 0x1, RZ, 0xfc, !PT ;  /* 0x0000000117171812 */ /* 0x000fe200078efcff */
[----:B------:R-:W-:Y:S06]  /*f3d0*/  @!P0 BRA `(.L_x_251) ;  /* 0x0000000000048947 */ /* 0x000fec0003800000 */
[----:B------:R-:W-:Y:S01]  /*f3e0*/  BPT.TRAP 0x1 ;  /* 0x000000040000795c */ /* 0x000fe20000300000 */
.L_x_251:
[----:B------:R-:W-:Y:S01]  /*f3f0*/  SHF.R.S32.HI R6, RZ, 0x1f, R0 ;  /* 0x0000001fff067819 */ /* 0x000fe20000011400 */
[----:B------:R-:W-:Y:S01]  /*f400*/  ULDC.64 UR4, c[0x0][0x328] ;  /* 0x0000ca0000047ab9 */ /* 0x000fe20000000a00 */
[----:B-----5:R-:W-:Y:S01]  /*f410*/  SHF.R.S32.HI R7, RZ, 0x1f, R4 ;  /* 0x0000001fff077819 */ /* 0x020fe20000011404 */
[----:B------:R-:W-:Y:S01]  /*f420*/  IMAD.WIDE.U32 R2, R0, UR4, RZ ;  /* 0x0000000400027c25 */ /* 0x000fe2000f8e00ff */
[----:B------:R-:W-:Y:S03]  /*f430*/  BSSY B0, `(.L_x_252) ;  /* 0x0000015000007945 */ /* 0x000fe60003800000 */
[----:B------:R-:W-:-:S04]  /*f440*/  IMAD R5, R6, UR4, RZ ;  /* 0x0000000406057c24 */ /* 0x000fc8000f8e02ff */
[----:B------:R-:W-:Y:S01]  /*f450*/  IMAD R5, R0, UR5, R5 ;  /* 0x0000000500057c24 */ /* 0x000fe2000f8e0205 */
[----:B------:R-:W-:-:S03]  /*f460*/  ULDC.64 UR4, c[0x0][0x338] ;  /* 0x0000ce0000047ab9 */ /* 0x000fc60000000a00 */
[----:B------:R-:W-:Y:S02]  /*f470*/  IMAD.IADD R3, R3, 0x1, R5 ;  /* 0x0000000103037824 */ /* 0x000fe400078e0205 */
[----:B------:R-:W-:Y:S02]  /*f480*/  IMAD R5, R7, UR4, RZ ;  /* 0x0000000407057c24 */ /* 0x000fe4000f8e02ff */
[----:B------:R-:W-:-:S04]  /*f490*/  IMAD.WIDE.U32 R2, R4, UR4, R2 ;  /* 0x0000000404027c25 */ /* 0x000fc8000f8e0002 */
[----:B------:R-:W-:Y:S01]  /*f4a0*/  IMAD R5, R4, UR5, R5 ;  /* 0x0000000504057c24 */ /* 0x000fe2000f8e0205 */
[----:B------:R-:W-:-:S03]  /*f4b0*/  ULDC.64 UR4, c[0x0][0x330] ;  /* 0x0000cc0000047ab9 */ /* 0x000fc60000000a00 */
[----:B------:R-:W-:Y:S02]  /*f4c0*/  IMAD.IADD R3, R3, 0x1, R5 ;  /* 0x0000000103037824 */ /* 0x000fe400078e0205 */
[----:B------:R-:W-:Y:S02]  /*f4d0*/  IMAD R5, R30, UR4, RZ ;  /* 0x000000041e057c24 */ /* 0x000fe4000f8e02ff */
[----:B------:R-:W-:-:S04]  /*f4e0*/  IMAD.WIDE.U32 R2, R18, UR4, R2 ;  /* 0x0000000412027c25 */ /* 0x000fc8000f8e0002 */
[----:B------:R-:W-:Y:S01]  /*f4f0*/  IMAD R5, R18, UR5, R5 ;  /* 0x0000000512057c24 */ /* 0x000fe2000f8e0205 */
[----:B------:R-:W-:Y:S02]  /*f500*/  ULDC.64 UR4, c[0x0][0x318] ;  /* 0x0000c60000047ab9 */ /* 0x000fe40000000a00 */
[----:B------:R-:W-:Y:S01]  /*f510*/  LEA R24, P0, R2, UR4, 0x1 ;  /* 0x0000000402187c11 */ /* 0x000fe2000f8008ff */
[----:B------:R-:W-:-:S05]  /*f520*/  IMAD.IADD R5, R3, 0x1, R5 ;  /* 0x0000000103057824 */ /* 0x000fca00078e0205 */
[----:B------:R-:W-:Y:S02]  /*f530*/  LEA.HI.X R25, R2, UR5, R5, 0x1, P0 ;  /* 0x0000000502197c11 */ /* 0x000fe400080f0c05 */
[----:B------:R-:W-:Y:S02]  /*f540*/  LEA R5, R27, R22, 0x3 ;  /* 0x000000161b057211 */ /* 0x000fe400078e18ff */
[----:B------:R-:W-:-:S04]  /*f550*/  SHF.L.U32 R2, R28, 0x1f, RZ ;  /* 0x0000001f1c027819 */ /* 0x000fc800000006ff */
[----:B------:R-:W0:Y:S02]  /*f560*/  SYNCS.PHASECHK.TRANS64.TRYWAIT P0, [R5+URZ+0x38840], R2 ;  /* 0x03884002050075a7 */ /* 0x000e24000800017f */
[----:B0-----:R-:W-:Y:S05]  /*f570*/  @!P0 BRA `(.L_x_253) ;  /* 0x0000003c006c8947 */ /* 0x001fea0003800000 */
.L_x_321:
[----:B------:R-:W-:Y:S05]  /*f580*/  BSYNC B0 ;  /* 0x0000000000007941 */ /* 0x000fea0003800000 */
.L_x_252:
[----:B------:R-:W2:Y:S01]  /*f590*/  LDL R9, [R1] ;  /* 0x0000000001097983 */ /* 0x000ea20000100800 */
[----:B------:R-:W-:Y:S02]  /*f5a0*/  ULDC.64 UR4, c[0x0][0x300] ;  /* 0x0000c00000047ab9 */ /* 0x000fe40000000a00 */
[----:B------:R-:W-:Y:S01]  /*f5b0*/  IMAD R6, R6, UR4, RZ ;  /* 0x0000000406067c24 */ /* 0x000fe2000f8e02ff */
[----:B------:R-:W1:Y:S01]  /*f5c0*/  S2R R8, SR_TID.X ;  /* 0x0000000000087919 */ /* 0x000e620000002100 */
[----:B0-----:R-:W-:-:S04]  /*f5d0*/  IMAD.WIDE.U32 R2, R0, UR4, RZ ;  /* 0x0000000400027c25 */ /* 0x001fc8000f8e00ff */
[----:B------:R-:W-:Y:S01]  /*f5e0*/  IMAD R6, R0, UR5, R6 ;  /* 0x0000000500067c24 */ /* 0x000fe2000f8e0206 */
[----:B------:R-:W-:Y:S02]  /*f5f0*/  ULDC.64 UR4, c[0x0][0x310] ;  /* 0x0000c40000047ab9 */ /* 0x000fe40000000a00 */
[----:B------:R-:W-:Y:S02]  /*f600*/  IMAD R7, R7, UR4, RZ ;  /* 0x0000000407077c24 */ /* 0x000fe4000f8e02ff */
[----:B------:R-:W-:Y:S02]  /*f610*/  IMAD.IADD R3, R3, 0x1, R6 ;  /* 0x0000000103037824 */ /* 0x000fe400078e0206 */
        /* <DEDUP_REMOVED lines=8> */
[----:B------:R-:W-:Y:S02]  /*f6a0*/  IMAD R7, R27, 0x5000, R32 ;  /* 0x000050001b077824 */ /* 0x000fe400078e0220 */
[----:B------:R-:W-:Y:S01]  /*f6b0*/  IMAD.IADD R6, R3, 0x1, R0 ;  /* 0x0000000103067824 */ /* 0x000fe200078e0200 */
[----:B------:R-:W-:Y:S01]  /*f6c0*/  LEA R0, P0, R2, UR4, 0x1 ;  /* 0x0000000402007c11 */ /* 0x000fe2000f8008ff */
[----:B------:R-:W-:Y:S01]  /*f6d0*/  UMOV UR4, 0xffffffff ;  /* 0xffffffff00047882 */ /* 0x000fe20000000000 */
[----:B-1----:R-:W-:Y:S02]  /*f6e0*/  LOP3.LUT R8, R8, 0x7f, RZ, 0xc0, !PT ;  /* 0x0000007f08087812 */ /* 0x002fe400078ec0ff */
[----:B------:R-:W-:Y:S02]  /*f6f0*/  LEA.HI.X R6, R2, UR5, R6, 0x1, P0 ;  /* 0x0000000502067c11 */ /* 0x000fe400080f0c06 */
[----:B------:R-:W-:Y:S01]  /*f700*/  SHF.R.U32.HI R8, RZ, 0x3, R8 ;  /* 0x00000003ff087819 */ /* 0x000fe20000011608 */
[----:B--2---:R-:W-:-:S04]  /*f710*/  IMAD R4, R26, -0x50, R9 ;  /* 0xffffffb01a047824 */ /* 0x004fc800078e0209 */
[----:B------:R-:W-:-:S05]  /*f720*/  IMAD.IADD R4, R4, 0x1, -R8 ;  /* 0x0000000104047824 */ /* 0x000fca00078e0a08 */
[----:B------:R-:W-:Y:S01]  /*f730*/  ISETP.GE.AND P0, PT, R4, 0x1, PT ;  /* 0x000000010400780c */ /* 0x000fe20003f06270 */
[----:B------:R-:W-:-:S12]  /*f740*/  BRA.DIV UR4, `(.L_x_254) ;  /* 0x0000003e040c7947 */ /* 0x000fd8000b800000 */
[----:B------:R-:W0:Y:S01]  /*f750*/  SHFL.IDX PT, R3, R0, RZ, 0x181f ;  /* 0x00181fff00037589 */ /* 0x000e2200000e0000 */
[----:B------:R-:W-:Y:S01]  /*f760*/  LOP3.LUT P5, RZ, R23, 0x10, RZ, 0xc0, !PT ;  /* 0x0000001017ff7812 */ /* 0x000fe200078ac0ff */
[----:B------:R-:W-:Y:S01]  /*f770*/  @P0 IMAD R9, R7, 0x2, R22 ;  /* 0x0000000207090824 */ /* 0x000fe200078e0216 */
[C---:B------:R-:W-:Y:S01]  /*f780*/  LOP3.LUT P4, RZ, R23.reuse, 0x8, RZ, 0xc0, !PT ;  /* 0x0000000817ff7812 */ /* 0x040fe2000788c0ff */
[----:B------:R-:W1:Y:S01]  /*f790*/  SHFL.IDX PT, R2, R6, RZ, 0x181f ;  /* 0x00181fff06027589 */ /* 0x000e6200000e0000 */
[C---:B------:R-:W-:Y:S02]  /*f7a0*/  LOP3.LUT P3, RZ, R23.reuse, 0x4, RZ, 0xc0, !PT ;  /* 0x0000000417ff7812 */ /* 0x040fe4000786c0ff */
[----:B------:R-:W-:Y:S01]  /*f7b0*/  LOP3.LUT P2, RZ, R23, 0x2, RZ, 0xc0, !PT ;  /* 0x0000000217ff7812 */ /* 0x000fe2000784c0ff */
[----:B------:R-:W-:Y:S01]  /*f7c0*/  SHFL.IDX PT, R8, R6, 0x1, 0x181f ;  /* 0x00381f0006087f89 */ /* 0x000fe200000e0000 */
[----:B0-----:R-:W-:-:S05]  /*f7d0*/  @P0 LEA R3, P1, R33, R3, 0x1 ;  /* 0x0000000321030211 */ /* 0x001fca00078208ff */
[----:B-1----:R-:W-:-:S05]  /*f7e0*/  @P0 IMAD.X R2, RZ, RZ, R2, P1 ;  /* 0x000000ffff020224 */ /* 0x002fca00008e0602 */
[----:B------:R-:W-:-:S04]  /*f7f0*/  @P0 LOP3.LUT R3, R3, R2, RZ, 0x3c, !PT ;  /* 0x0000000203030212 */ /* 0x000fc800078e3cff */
[----:B------:R-:W-:-:S04]  /*f800*/  @P0 LOP3.LUT R2, R3, R2, RZ, 0x3c, !PT ;  /* 0x0000000203020212 */ /* 0x000fc800078e3cff */
[----:B------:R-:W-:-:S05]  /*f810*/  @P0 LOP3.LUT R3, R3, R2, RZ, 0x3c, !PT ;  /* 0x0000000203030212 */ /* 0x000fca00078e3cff */
[----:B------:R-:W-:Y:S04]  /*f820*/  @P0 LDGSTS.E.BYPASS.LTC128B.128 [R9+0x24400], desc[UR36][R2.64], !P5 ;  /* 0x2440000002090fae */ /* 0x000fe8000e901d64 */
[----:B------:R-:W-:Y:S04]  /*f830*/  @P0 LDGSTS.E.BYPASS.LTC128B.128 [R9+0x26c00], desc[UR36][R2.64+0x80], !P4 ;  /* 0x26c0008002090fae */ /* 0x000fe8000e101d64 */
[----:B------:R-:W-:Y:S04]  /*f840*/  @P0 LDGSTS.E.BYPASS.LTC128B.128 [R9+0x29400], desc[UR36][R2.64+0x100], !P3 ;  /* 0x2940010002090fae */ /* 0x000fe8000d901d64 */
[----:B------:R0:W-:Y:S01]  /*f850*/  @P0 LDGSTS.E.BYPASS.LTC128B.128 [R9+0x2bc00], desc[UR36][R2.64+0x180], !P2 ;  /* 0x2bc0018002090fae */ /* 0x0001e2000d101d64 */
[----:B------:R-:W-:-:S03]  /*f860*/  ISETP.GE.AND P0, PT, R4, 0x11, PT ;  /* 0x000000110400780c */ /* 0x000fc60003f06270 */
[----:B0-----:R-:W0:Y:S10]  /*f870*/  SHFL.IDX PT, R2, R0, 0x1, 0x181f ;  /* 0x00381f0000027f89 */ /* 0x001e3400000e0000 */
[----:B------:R-:W-:-:S02]  /*f880*/  @P0 LEA R21, R7, R22, 0x1 ;  /* 0x0000001607150211 */ /* 0x000fc400078e08ff */
[----:B0-----:R-:W-:-:S05]  /*f890*/  @P0 LEA R2, P1, R33, R2, 0x1 ;  /* 0x0000000221020211 */ /* 0x001fca00078208ff */
[----:B------:R-:W-:Y:S02]  /*f8a0*/  @P0 IMAD.X R3, RZ, RZ, R8, P1 ;  /* 0x000000ffff030224 */ /* 0x000fe400008e0608 */
[----:B------:R-:W-:Y:S04]  /*f8b0*/  SHFL.IDX PT, R8, R6, 0x2, 0x181f ;  /* 0x00581f0006087f89 */ /* 0x000fe800000e0000 */
[----:B------:R-:W-:Y:S04]  /*f8c0*/  @P0 LDGSTS.E.BYPASS.LTC128B.128 [R21+0x24c00], desc[UR36][R2.64], !P5 ;  /* 0x24c0000002150fae */ /* 0x000fe8000e901d64 */
[----:B------:R-:W-:Y:S04]  /*f8d0*/  @P0 LDGSTS.E.BYPASS.LTC128B.128 [R21+0x27400], desc[UR36][R2.64+0x80], !P4 ;  /* 0x2740008002150fae */ /* 0x000fe8000e101d64 */
[----:B------:R-:W-:Y:S04]  /*f8e0*/  @P0 LDGSTS.E.BYPASS.LTC128B.128 [R21+0x29c00], desc[UR36][R2.64+0x100], !P3 ;  /* 0x29c0010002150fae */ /* 0x000fe8000d901d64 */
[----:B------:R0:W-:Y:S01]  /*f8f0*/  @P0 LDGSTS.E.BYPASS.LTC128B.128 [R21+0x2c400], desc[UR36][R2.64+0x180], !P2 ;  /* 0x2c40018002150fae */ /* 0x0001e2000d101d64 */
[----:B------:R-:W-:-:S03]  /*f900*/  ISETP.GE.AND P0, PT, R4, 0x21, PT ;  /* 0x000000210400780c */ /* 0x000fc60003f06270 */
[----:B0-----:R-:W0:Y:S10]  /*f910*/  SHFL.IDX PT, R2, R0, 0x2, 0x181f ;  /* 0x00581f0000027f89 */ /* 0x001e3400000e0000 */
[----:B------:R-:W-:Y:S01]  /*f920*/  @P0 IMAD R9, R7, 0x2, R22 ;  /* 0x0000000207090824 */ /* 0x000fe200078e0216 */
        /* <DEDUP_REMOVED lines=10> */
[----:B------:R-:W1:Y:S01]  /*f9d0*/  SHFL.IDX PT, R0, R0, 0x4, 0x181f ;  /* 0x00981f0000007f89 */ /* 0x000e6200000e0000 */
[----:B0-----:R-:W-:-:S05]  /*f9e0*/  @P0 LEA R2, P1, R33, R2, 0x1 ;  /* 0x0000000221020211 */ /* 0x001fca00078208ff */
[----:B------:R-:W-:Y:S02]  /*f9f0*/  @P0 IMAD.X R3, RZ, RZ, R8, P1 ;  /* 0x000000ffff030224 */ /* 0x000fe400008e0608 */
[----:B------:R0:W2:Y:S04]  /*fa00*/  SHFL.IDX PT, R8, R6, 0x4, 0x181f ;  /* 0x00981f0006087f89 */ /* 0x0000a800000e0000 */
[----:B------:R0:W-:Y:S04]  /*fa10*/  @P0 LDGSTS.E.BYPASS.LTC128B.128 [R21+0x25c00], desc[UR36][R2.64], !P5 ;  /* 0x25c0000002150fae */ /* 0x0001e8000e901d64 */
[----:B------:R0:W-:Y:S04]  /*fa20*/  @P0 LDGSTS.E.BYPASS.LTC128B.128 [R21+0x28400], desc[UR36][R2.64+0x80], !P4 ;  /* 0x2840008002150fae */ /* 0x0001e8000e101d64 */
[----:B------:R0:W-:Y:S04]  /*fa30*/  @P0 LDGSTS.E.BYPASS.LTC128B.128 [R21+0x2ac00], desc[UR36][R2.64+0x100], !P3 ;  /* 0x2ac0010002150fae */ /* 0x0001e8000d901d64 */
[----:B-1----:R0:W-:Y:S02]  /*fa40*/  @P0 LDGSTS.E.BYPASS.LTC128B.128 [R21+0x2d400], desc[UR36][R2.64+0x180], !P2 ;  /* 0x2d40018002150fae */ /* 0x0021e4000d101d64 */
.L_x_333:
[----:B------:R-:W-:Y:S01]  /*fa50*/  ISETP.GE.AND P0, PT, R4, 0x41, PT ;  /* 0x000000410400780c */ /* 0x000fe20003f06270 */
[----:B------:R-:W-:-:S12]  /*fa60*/  BSSY B0, `(.L_x_255) ;  /* 0x0000010000007945 */ /* 0x000fd80003800000 */
[----:B------:R-:W-:Y:S05]  /*fa70*/  @!P0 BRA `(.L_x_256) ;  /* 0x0000000000388947 */ /* 0x000fea0003800000 */
[----:B------:R-:W-:Y:S01]  /*fa80*/  LOP3.LUT P4, RZ, R23, 0x10, RZ, 0xc0, !PT ;  /* 0x0000001017ff7812 */ /* 0x000fe2000788c0ff */
[----:B------:R-:W-:Y:S01]  /*fa90*/  IMAD R7, R7, 0x2, R22 ;  /* 0x0000000207077824 */ /* 0x000fe200078e0216 */
[C---:B------:R-:W-:Y:S02]  /*faa0*/  LOP3.LUT P3, RZ, R23.reuse, 0x8, RZ, 0xc0, !PT ;  /* 0x0000000817ff7812 */ /* 0x040fe4000786c0ff */
[C---:B------:R-:W-:Y:S02]  /*fab0*/  LOP3.LUT P2, RZ, R23.reuse, 0x4, RZ, 0xc0, !PT ;  /* 0x0000000417ff7812 */ /* 0x040fe4000784c0ff */
[----:B------:R-:W-:Y:S02]  /*fac0*/  LOP3.LUT P1, RZ, R23, 0x2, RZ, 0xc0, !PT ;  /* 0x0000000217ff7812 */ /* 0x000fe4000782c0ff */
[----:B0-----:R-:W-:-:S05]  /*fad0*/  LEA R2, P0, R33, R0, 0x1 ;  /* 0x0000000021027211 */ /* 0x001fca00078008ff */
        /* <DEDUP_REMOVED lines=8> */
.L_x_256:
[----:B------:R-:W-:Y:S05]  /*fb60*/  BSYNC B0 ;  /* 0x0000000000007941 */ /* 0x000fea0003800000 */
.L_x_255:
[----:B------:R-:W-:Y:S01]  /*fb70*/  NOP ;  /* 0x0000000000007918 */ /* 0x000fe20000000000 */
[----:B------:R-:W-:-:S13]  /*fb80*/  PLOP3.LUT P0, PT, PT, PT, PT, 0x80, 0x0 ;  /* 0x000000000000781c */ /* 0x000fda0003f0f070 */
.L_x_257:
        /* <DEDUP_REMOVED lines=10> */
.L_x_258:
[----:B------:R3:W5:Y:S01]  /*fc30*/  LDL.LU R0, [R1+0xc] ;  /* 0x00000c0001007983 */ /* 0x0007620000300800 */
[----:B------:R-:W-:Y:S01]  /*fc40*/  LOP3.LUT P0, RZ, R23, 0x80, RZ, 0xc0, !PT ;  /* 0x0000008017ff7812 */ /* 0x000fe2000780c0ff */
[----:B------:R3:W-:-:S12]  /*fc50*/  SYNCS.ARRIVE.TRANS64.A1T0 RZ, [R5+URZ+0x38830], RZ ;  /* 0x038830ff05ff79a7 */ /* 0x0007d8000810003f */
[----:B------:R-:W-:Y:S05]  /*fc60*/  WARPSYNC.ALL ;  /* 0x0000000000007948 */ /* 0x000fea0003800000 */
[----:B------:R-:W-:Y:S01]  /*fc70*/  ULDC.64 UR4, c[0x0][0x298] ;  /* 0x0000a60000047ab9 */ /* 0x000fe20000000a00 */
[----:B01----:R-:W-:Y:S01]  /*fc80*/  VIADD R2, R22, 0x14400 ;  /* 0x0001440016027836 */ /* 0x003fe20000000000 */
[----:B------:R-:W-:Y:S01]  /*fc90*/  SEL R29, R29, RZ, !P0 ;  /* 0x000000ff1d1d7207 */ /* 0x000fe20004000000 */
[----:B------:R-:W-:Y:S01]  /*fca0*/  IMAD.WIDE.U32 R6, R35, UR4, RZ ;  /* 0x0000000423067c25 */ /* 0x000fe2000f8e00ff */
[----:B------:R-:W-:Y:S01]  /*fcb0*/  BSSY B6, `(.L_x_259) ;  /* 0x000001b000067945 */ /* 0x000fe20003800000 */
[----:B------:R-:W-:Y:S01]  /*fcc0*/  BAR.SYNC.DEFER_BLOCKING 0x8, 0x180 ;  /* 0x0206000000007b1d */ /* 0x000fe20000010000 */
[----:B-----5:R-:W-:-:S02]  /*fcd0*/  SEL R0, R0, RZ, !P0 ;  /* 0x000000ff00007207 */ /* 0x020fc40004000000 */
[----:B------:R-:W-:-:S03]  /*fce0*/  LOP3.LUT P0, RZ, R2, 0x3ff, RZ, 0xc0, !PT ;  /* 0x000003ff02ff7812 */ /* 0x000fc6000780c0ff */
[----:B------:R0:W-:Y:S04]  /*fcf0*/  STL [R1+0xc], R0 ;  /* 0x00000c0001007387 */ /* 0x0001e80000100800 */
[----:B------:R1:W-:Y:S01]  /*fd00*/  STL.64 [R1+0x10], R6 ;  /* 0x0000100601007387 */ /* 0x0003e20000100a00 */
[----:B0-----:R-:W-:-:S05]  /*fd10*/  SHF.R.S32.HI R0, RZ, 0x1f, R35 ;  /* 0x0000001fff007819 */ /* 0x001fca0000011423 */
[----:B------:R-:W-:-:S04]  /*fd20*/  IMAD R0, R0, UR4, RZ ;  /* 0x0000000400007c24 */ /* 0x000fc8000f8e02ff */
[----:B------:R-:W-:-:S05]  /*fd30*/  IMAD R0, R35, UR5, R0 ;  /* 0x0000000523007c24 */ /* 0x000fca000f8e0200 */
[----:B------:R-:W-:Y:S01]  /*fd40*/  IADD3 R35, R7, R0, RZ ;  /* 0x0000000007237210 */ /* 0x000fe20007ffe0ff */
[----:B-1----:R-:W-:Y:S06]  /*fd50*/  @!P0 BRA `(.L_x_260) ;  /* 0x0000000000408947 */ /* 0x002fec0003800000 */
[----:B------:R-:W-:Y:S01]  /*fd60*/  MOV R2, 0x0 ;  /* 0x0000000000027802 */ /* 0x000fe20000000f00 */
[----:B------:R-:W-:Y:S01]  /*fd70*/  ULDC.64 UR6, c[0x4][0x138] ;  /* 0x01004e0000067ab9 */ /* 0x000fe20000000a00 */
[----:B------:R-:W-:Y:S01]  /*fd80*/  ULDC.64 UR8, c[0x4][0x140] ;  /* 0x0100500000087ab9 */ /* 0x000fe20000000a00 */
[----:B------:R-:W-:Y:S01]  /*fd90*/  ULDC.64 UR4, c[0x4][0xb0] ;  /* 0x01002c0000047ab9 */ /* 0x000fe20000000a00 */
[----:B------:R-:W-:Y:S01]  /*fda0*/  IMAD.U32 R4, RZ, RZ, UR6 ;  /* 0x00000006ff047e24 */ /* 0x000fe2000f8e00ff */
[----:B------:R-:W-:Y:S01]  /*fdb0*/  MOV R12, 0x1 ;  /* 0x00000001000c7802 */ /* 0x000fe20000000f00 */
[----:B------:R-:W0:Y:S01]  /*fdc0*/  LDC.64 R2, c[0x4][R2] ;  /* 0x0100000002027b82 */ /* 0x000e220000000a00 */
[----:B---3--:R-:W-:Y:S02]  /*fdd0*/  IMAD.U32 R5, RZ, RZ, UR7 ;  /* 0x00000007ff057e24 */ /* 0x008fe4000f8e00ff */
[----:B------:R-:W-:Y:S02]  /*fde0*/  IMAD.U32 R6, RZ, RZ, UR8 ;  /* 0x00000008ff067e24 */ /* 0x000fe4000f8e00ff */
[----:B------:R-:W-:-:S02]  /*fdf0*/  IMAD.U32 R7, RZ, RZ, UR9 ;  /* 0x00000009ff077e24 */ /* 0x000fc4000f8e00ff */
[----:B------:R-:W-:Y:S02]  /*fe00*/  IMAD.U32 R10, RZ, RZ, UR4 ;  /* 0x00000004ff0a7e24 */ /* 0x000fe4000f8e00ff */
[----:B------:R-:W-:Y:S02]  /*fe10*/  IMAD.U32 R11, RZ, RZ, UR5 ;  /* 0x00000005ff0b7e24 */ /* 0x000fe4000f8e00ff */
[----:B--2---:R-:W-:Y:S02]  /*fe20*/  IMAD.MOV.U32 R8, RZ, RZ, 0x70 ;  /* 0x00000070ff087424 */ /* 0x004fe400078e00ff */
[----:B------:R-:W-:-:S07]  /*fe30*/  IMAD.MOV.U32 R13, RZ, RZ, RZ ;  /* 0x000000ffff0d7224 */ /* 0x000fce00078e00ff */
[----:B------:R-:W-:-:S07]  /*fe40*/  LEPC R20, `(.L_x_260) ;  /* 0x000000001014794e */ /* 0x000fce0000000000 */
[----:B0-----:R-:W-:Y:S05]  /*fe50*/  CALL.ABS.NOINC R2 ;  /* 0x0000000002007343 */ /* 0x001fea0003c00000 */
.L_x_260:
[----:B------:R-:W-:Y:S05]  /*fe60*/  BSYNC B6 ;  /* 0x0000000000067941 */ /* 0x000fea0003800000 */
.L_x_259:
[----:B------:R-:W4:Y:S01]  /*fe70*/  LDL.LU R20, [R1+0xc] ;  /* 0x00000c0001147983 */ /* 0x000f220000300800 */
[----:B------:R-:W0:Y:S01]  /*fe80*/  LDC R6, c[0x0][0x448] ;  /* 0x00011200ff067b82 */ /* 0x000e220000000800 */
[----:B------:R-:W-:Y:S02]  /*fe90*/  ULDC.64 UR4, c[0x0][0x2d8] ;  /* 0x0000b60000047ab9 */ /* 0x000fe40000000a00 */
[----:B------:R-:W2:Y:S01]  /*fea0*/  LDL.LU.64 R2, [R1+0x10] ;  /* 0x0000100001027983 */ /* 0x000ea20000300a00 */
[----:B------:R-:W-:-:S03]  /*feb0*/  IMAD R0, R30, UR4, RZ ;  /* 0x000000041e007c24 */ /* 0x000fc6000f8e02ff */
[----:B------:R1:W5:Y:S01]  /*fec0*/  LDL R10, [R1+0x18] ;  /* 0x00001800010a7983 */ /* 0x0003620000100800 */
[----:B---3--:R-:W-:Y:S01]  /*fed0*/  IMAD R5, R18, UR5, R0 ;  /* 0x0000000512057c24 */ /* 0x008fe2000f8e0200 */
[----:B0-----:R-:W-:-:S13]  /*fee0*/  ISETP.NE.AND P0, PT, R6, 0x1, PT ;  /* 0x000000010600780c */ /* 0x001fda0003f05270 */
[----:B------:R-:W0:Y:S01]  /*fef0*/  @P0 LDC R4, c[0x0][0x450] ;  /* 0x00011400ff040b82 */ /* 0x000e220000000800 */
[----:B------:R-:W-:Y:S01]  /*ff00*/  LOP3.LUT R9, R33, 0x40, RZ, 0xfc, !PT ;  /* 0x0000004021097812 */ /* 0x000fe200078efcff */
[----:B----4-:R-:W-:Y:S02]  /*ff10*/  IMAD.MOV.U32 R21, RZ, RZ, R20 ;  /* 0x000000ffff157224 */ /* 0x010fe400078e0014 */
[----:B------:R-:W3:Y:S01]  /*ff20*/  S2R R20, SR_TID.X ;  /* 0x0000000000147919 */ /* 0x000ee20000002100 */
[----:B--2---:R-:W-:Y:S02]  /*ff30*/  IMAD.MOV.U32 R3, RZ, RZ, R35 ;  /* 0x000000ffff037224 */ /* 0x004fe400078e0023 */
[----:B------:R-:W-:Y:S01]  /*ff40*/  IMAD.WIDE.U32 R2, R18, UR4, R2 ;  /* 0x0000000412027c25 */ /* 0x000fe2000f8e0002 */
[----:B------:R-:W-:-:S03]  /*ff50*/  ULDC.64 UR4, c[0x0][0x2e0] ;  /* 0x0000b80000047ab9 */ /* 0x000fc60000000a00 */
[----:B------:R-:W-:Y:S02]  /*ff60*/  IMAD.IADD R3, R3, 0x1, R5 ;  /* 0x0000000103037824 */ /* 0x000fe400078e0205 */
[----:B------:R-:W2:Y:S01]  /*ff70*/  @P0 LDC R5, c[0x0][0x44c] ;  /* 0x00011300ff050b82 */ /* 0x000ea20000000800 */
[----:B------:R-:W-:Y:S02]  /*ff80*/  IMAD R0, R21, UR4, RZ ;  /* 0x0000000415007c24 */ /* 0x000fe4000f8e02ff */
[----:B------:R-:W-:-:S04]  /*ff90*/  IMAD.WIDE.U32 R2, R29, UR4, R2 ;  /* 0x000000041d027c25 */ /* 0x000fc8000f8e0002 */
[----:B------:R-:W-:Y:S01]  /*ffa0*/  IMAD R0, R29, UR5, R0 ;  /* 0x000000051d007c24 */ /* 0x000fe2000f8e0200 */
[----:B------:R-:W-:-:S03]  /*ffb0*/  ULDC.64 UR4, c[0x0][0x2d0] ;  /* 0x0000b40000047ab9 */ /* 0x000fc60000000a00 */
[----:B------:R-:W-:Y:S02]  /*ffc0*/  IMAD.IADD R3, R3, 0x1, R0 ;  /* 0x0000000103037824 */ /* 0x000fe400078e0200 */
[----:B------:R-:W-:Y:S01]  /*ffd0*/  IMAD.SHL.U32 R0, R17, 0x80, RZ ;  /* 0x0000008011007824 */ /* 0x000fe200078e00ff */
[C---:B---3--:R-:W-:Y:S01]  /*ffe0*/  LOP3.LUT R21, R20.reuse, 0x7f, RZ, 0xc0, !PT ;  /* 0x0000007f14157812 */ /* 0x048fe200078ec0ff */
[----:B------:R-:W-:-:S03]  /*fff0*/  IMAD.SHL.U32 R20, R20, 0x10, RZ ;  /* 0x0000001014147824 */ /* 0x000fc600078e00ff */
[----:B------:R-:W-:-:S04]  /*10000*/  SHF.R.U32.HI R21, RZ, 0x3, R21 ;  /* 0x00000003ff157819 */ /* 0x000fc80000011615 */
[----:B------:R-:W-:-:S04]  /*10010*/  LOP3.LUT R20, R21, 0x70, R20, 0xf8, !PT ;  /* 0x0000007015147812 */ /* 0x000fc800078ef814 */
[----:B------:R-:W-:-:S05]  /*10020*/  LOP3.LUT R7, R20, R0, RZ, 0xfc, !PT ;  /* 0x0000000014077212 */ /* 0x000fca00078efcff */
[----:B--2---:R-:W-:Y:S01]  /*10030*/  @P0 IMAD.HI.U32 R8, R7, R5, RZ ;  /* 0x0000000507080227 */ /* 0x004fe200078e00ff */
[----:B------:R-:W-:-:S04]  /*10040*/  MOV R5, R7 ;  /* 0x0000000700057202 */ /* 0x000fc80000000f00 */
[----:B0-----:R-:W-:Y:S01]  /*10050*/  @P0 SHF.R.U32.HI R5, RZ, R4, R8 ;  /* 0x00000004ff050219 */ /* 0x001fe20000011608 */
[----:B------:R-:W0:Y:S04]  /*10060*/  S2R R20, SR_TID.X ;  /* 0x0000000000147919 */ /* 0x000e280000002100 */
[----:B------:R-:W-:-:S04]  /*10070*/  IMAD.MOV R4, RZ, RZ, -R5 ;  /* 0x000000ffff047224 */ /* 0x000fc800078e0a05 */
[----:B------:R-:W-:Y:S01]  /*10080*/  IMAD R4, R6, R4, R7 ;  /* 0x0000000406047224 */ /* 0x000fe200078e0207 */
[----:B------:R-:W-:Y:S01]  /*10090*/  SHF.R.S32.HI R7, RZ, 0x1f, R5 ;  /* 0x0000001fff077819 */ /* 0x000fe20000011405 */
[----:B------:R-:W-:-:S04]  /*100a0*/  IMAD.WIDE.U32 R2, R5, UR4, R2 ;  /* 0x0000000405027c25 */ /* 0x000fc8000f8e0002 */
[----:B------:R-:W-:-:S04]  /*100b0*/  IMAD R7, R7, UR4, RZ ;  /* 0x0000000407077c24 */ /* 0x000fc8000f8e02ff */
[----:B------:R-:W-:Y:S01]  /*100c0*/  IMAD R7, R5, UR5, R7 ;  /* 0x0000000505077c24 */ /* 0x000fe2000f8e0207 */
[----:B------:R-:W-:Y:S01]  /*100d0*/  SHF.R.S32.HI R5, RZ, 0x1f, R4 ;  /* 0x0000001fff057819 */ /* 0x000fe20000011404 */
[----:B------:R-:W-:Y:S02]  /*100e0*/  ULDC.64 UR4, c[0x0][0x2c8] ;  /* 0x0000b20000047ab9 */ /* 0x000fe40000000a00 */
[----:B------:R-:W-:Y:S02]  /*100f0*/  IMAD.IADD R3, R3, 0x1, R7 ;  /* 0x0000000103037824 */ /* 0x000fe400078e0207 */
[----:B------:R-:W-:Y:S02]  /*10100*/  IMAD R5, R5, UR4, RZ ;  /* 0x0000000405057c24 */ /* 0x000fe4000f8e02ff */
[----:B------:R-:W-:-:S04]  /*10110*/  IMAD.WIDE.U32 R2, R4, UR4, R2 ;  /* 0x0000000404027c25 */ /* 0x000fc8000f8e0002 */
[----:B------:R-:W-:Y:S01]  /*10120*/  IMAD R5, R4, UR5, R5 ;  /* 0x0000000504057c24 */ /* 0x000fe2000f8e0205 */
[----:B------:R-:W-:-:S03]  /*10130*/  ULDC.64 UR4, c[0x0][0x280] ;  /* 0x0000a00000047ab9 */ /* 0x000fc60000000a00 */
[----:B------:R-:W-:Y:S01]  /*10140*/  IMAD.IADD R3, R3, 0x1, R5 ;  /* 0x0000000103037824 */ /* 0x000fe200078e0205 */
[----:B------:R-:W-:Y:S01]  /*10150*/  LEA R5, P0, R2, UR4, 0x1 ;  /* 0x0000000402057c11 */ /* 0x000fe2000f8008ff */
[----:B------:R-:W-:Y:S01]  /*10160*/  ULDC UR4, c[0x0][0x2b8] ;  /* 0x0000ae0000047ab9 */ /* 0x000fe20000000800 */
[----:B0-----:R-:W-:Y:S02]  /*10170*/  LOP3.LUT R20, R20, 0x7f, RZ, 0xc0, !PT ;  /* 0x0000007f14147812 */ /* 0x001fe400078ec0ff */
[----:B------:R-:W-:Y:S01]  /*10180*/  LEA.HI.X R4, R2, UR5, R3, 0x1, P0 ;  /* 0x0000000502047c11 */ /* 0x000fe200080f0c03 */
[----:B------:R-:W-:Y:S01]  /*10190*/  UMOV UR5, 0xffffffff ;  /* 0xffffffff00057882 */ /* 0x000fe20000000000 */
[----:B------:R-:W-:Y:S02]  /*101a0*/  ISETP.GE.AND P4, PT, R33, UR4, PT ;  /* 0x0000000421007c0c */ /* 0x000fe4000bf86270 */
[----:B------:R-:W-:Y:S02]  /*101b0*/  ISETP.GE.AND P3, PT, R9, UR4, PT ;  /* 0x0000000409007c0c */ /* 0x000fe4000bf66270 */
[----:B------:R-:W-:-:S02]  /*101c0*/  ISETP.GE.AND P2, PT, R37, UR4, PT ;  /* 0x0000000425007c0c */ /* 0x000fc4000bf46270 */
[----:B------:R-:W-:Y:S02]  /*101d0*/  ISETP.GE.AND P1, PT, R36, UR4, PT ;  /* 0x0000000424007c0c */ /* 0x000fe4000bf26270 */
[----:B------:R-:W-:Y:S01]  /*101e0*/  SHF.R.U32.HI R9, RZ, 0x3, R20 ;  /* 0x00000003ff097819 */ /* 0x000fe20000011614 */
[----:B-1----:R-:W-:Y:S10]  /*101f0*/  BRA.DIV UR5, `(.L_x_261) ;  /* 0x0000003a05247947 */ /* 0x002ff4000b800000 */
[----:B------:R-:W0:Y:S01]  /*10200*/  SHFL.IDX PT, R14, R5, RZ, 0x181f ;  /* 0x00181fff050e7589 */ /* 0x000e2200000e0000 */
[----:B-----5:R-:W-:Y:S02]  /*10210*/  IMAD R6, R10, R6, RZ ;  /* 0x000000060a067224 */ /* 0x020fe400078e02ff */
[----:B------:R-:W-:Y:S01]  /*10220*/  IMAD.IADD R0, R9, 0x1, R0 ;  /* 0x0000000109007824 */ /* 0x000fe200078e0200 */
[----:B------:R-:W1:Y:S03]  /*10230*/  SHFL.IDX PT, R2, R4, RZ, 0x181f ;  /* 0x00181fff04027589 */ /* 0x000e6600000e0000 */
[C---:B------:R-:W-:Y:S01]  /*10240*/  VIADD R7, R0.reuse, 0x10 ;  /* 0x0000001000077836 */ /* 0x040fe20000000000 */
[----:B------:R-:W-:-:S13]  /*10250*/  ISETP.GE.AND P0, PT, R0, R6, PT ;  /* 0x000000060000720c */ /* 0x000fda0003f06270 */
[----:B0-----:R-:W-:-:S05]  /*10260*/  @!P0 LEA R14, P5, R33, R14, 0x1 ;  /* 0x0000000e210e8211 */ /* 0x001fca00078a08ff */
[----:B-1----:R-:W-:Y:S02]  /*10270*/  @!P0 IMAD.X R3, RZ, RZ, R2, P5 ;  /* 0x000000ffff038224 */ /* 0x002fe400028e0602 */
[----:B------:R-:W-:Y:S02]  /*10280*/  @!P0 IMAD.MOV.U32 R2, RZ, RZ, R14 ;  /* 0x000000ffff028224 */ /* 0x000fe400078e000e */
[----:B------:R-:W0:Y:S04]  /*10290*/  SHFL.IDX PT, R14, R5, 0x1, 0x181f ;  /* 0x00381f00050e7f89 */ /* 0x000e2800000e0000 */
[----:B------:R-:W-:Y:S04]  /*102a0*/  @!P0 LDGSTS.E.BYPASS.LTC128B.128 [R34+0x14400], desc[UR36][R2.64], !P4 ;  /* 0x1440000002228fae */ /* 0x000fe8000e101d64 */
[----:B------:R-:W-:Y:S04]  /*102b0*/  @!P0 LDGSTS.E.BYPASS.LTC128B.128 [R34+0x18400], desc[UR36][R2.64+0x80], !P3 ;  /* 0x1840008002228fae */ /* 0x000fe8000d901d64 */
[----:B------:R-:W-:Y:S04]  /*102c0*/  @!P0 LDGSTS.E.BYPASS.LTC128B.128 [R34+0x1c400], desc[UR36][R2.64+0x100], !P2 ;  /* 0x1c40010002228fae */ /* 0x000fe8000d101d64 */
[----:B------:R1:W-:Y:S01]  /*102d0*/  @!P0 LDGSTS.E.BYPASS.LTC128B.128 [R34+0x20400], desc[UR36][R2.64+0x180], !P1 ;  /* 0x2040018002228fae */ /* 0x0003e2000c901d64 */
[----:B------:R-:W-:-:S03]  /*102e0*/  ISETP.GE.AND P0, PT, R7, R6, PT ;  /* 0x000000060700720c */ /* 0x000fc60003f06270 */
[----:B-1----:R-:W1:Y:S10]  /*102f0*/  SHFL.IDX PT, R2, R4, 0x1, 0x181f ;  /* 0x00381f0004027f89 */ /* 0x002e7400000e0000 */
[----:B0-----:R-:W-:-:S04]  /*10300*/  @!P0 LEA R14, P5, R33, R14, 0x1 ;  /* 0x0000000e210e8211 */ /* 0x001fc800078a08ff */
[----:B-1----:R-:W-:Y:S01]  /*10310*/  @!P0 IADD3.X R7, RZ, R2, RZ, P5, !PT ;  /* 0x00000002ff078210 */ /* 0x002fe20002ffe4ff */
[----:B------:R-:W-:Y:S02]  /*10320*/  @!P0 IMAD.MOV.U32 R2, RZ, RZ, R14 ;  /* 0x000000ffff028224 */ /* 0x000fe400078e000e */
[----:B------:R-:W0:Y:S02]  /*10330*/  SHFL.IDX PT, R14, R5, 0x2, 0x181f ;  /* 0x00581f00050e7f89 */ /* 0x000e2400000e0000 */
[----:B------:R-:W-:Y:S02]  /*10340*/  @!P0 IMAD.MOV.U32 R3, RZ, RZ, R7 ;  /* 0x000000ffff038224 */ /* 0x000fe400078e0007 */
[----:B------:R-:W-:-:S03]  /*10350*/  VIADD R7, R0, 0x20 ;  /* 0x0000002000077836 */ /* 0x000fc60000000000 */
[----:B------:R-:W-:Y:S04]  /*10360*/  @!P0 LDGSTS.E.BYPASS.LTC128B.128 [R34+0x14c00], desc[UR36][R2.64], !P4 ;  /* 0x14c0000002228fae */ /* 0x000fe8000e101d64 */
[----:B------:R-:W-:Y:S04]  /*10370*/  @!P0 LDGSTS.E.BYPASS.LTC128B.128 [R34+0x18c00], desc[UR36][R2.64+0x80], !P3 ;  /* 0x18c0008002228fae */ /* 0x000fe8000d901d64 */
[----:B------:R-:W-:Y:S04]  /*10380*/  @!P0 LDGSTS.E.BYPASS.LTC128B.128 [R34+0x1cc00], desc[UR36][R2.64+0x100], !P2 ;  /* 0x1cc0010002228fae */ /* 0x000fe8000d101d64 */
[----:B------:R1:W-:Y:S01]  /*10390*/  @!P0 LDGSTS.E.BYPASS.LTC128B.128 [R34+0x20c00], desc[UR36][R2.64+0x180], !P1 ;  /* 0x20c0018002228fae */ /* 0x0003e2000c901d64 */
[----:B------:R-:W-:-:S03]  /*103a0*/  ISETP.GE.AND P0, PT, R7, R6, PT ;  /* 0x000000060700720c */ /* 0x000fc60003f06270 */
[----:B-1----:R-:W1:Y:S10]  /*103b0*/  SHFL.IDX PT, R2, R4, 0x2, 0x181f ;  /* 0x00581f0004027f89 */ /* 0x002e7400000e0000 */
[----:B0-----:R-:W-:-:S05]  /*103c0*/  @!P0 LEA R14, P5, R33, R14, 0x1 ;  /* 0x0000000e210e8211 */ /* 0x001fca00078a08ff */
[----:B-1----:R-:W-:Y:S02]  /*103d0*/  @!P0 IMAD.X R7, RZ, RZ, R2, P5 ;  /* 0x000000ffff078224 */ /* 0x002fe400028e0602 */
[----:B------:R-:W-:Y:S02]  /*103e0*/  @!P0 IMAD.MOV.U32 R2, RZ, RZ, R14 ;  /* 0x000000ffff028224 */ /* 0x000fe400078e000e */
[----:B------:R-:W-:Y:S01]  /*103f0*/  @!P0 IMAD.MOV.U32 R3, RZ, RZ, R7 ;  /* 0x000000ffff038224 */ /* 0x000fe200078e0007 */
[----:B------:R-:W0:Y:S01]  /*10400*/  SHFL.IDX PT, R14, R5, 0x3, 0x181f ;  /* 0x00781f00050e7f89 */ /* 0x000e2200000e0000 */
[----:B------:R-:W-:-:S03]  /*10410*/  VIADD R7, R0, 0x30 ;  /* 0x0000003000077836 */ /* 0x000fc60000000000 */
        /* <DEDUP_REMOVED lines=46> */
[----:B------:R0:W1:Y:S04]  /*10700*/  SHFL.IDX PT, R14, R5, 0x7, 0x181f ;  /* 0x00f81f00050e7f89 */ /* 0x00006800000e0000 */
[----:B------:R0:W-:Y:S04]  /*10710*/  @!P0 LDGSTS.E.BYPASS.LTC128B.128 [R34+0x17400], desc[UR36][R2.64], !P4 ;  /* 0x1740000002228fae */ /* 0x0001e8000e101d64 */
[----:B------:R0:W-:Y:S04]  /*10720*/  @!P0 LDGSTS.E.BYPASS.LTC128B.128 [R34+0x1b400], desc[UR36][R2.64+0x80], !P3 ;  /* 0x1b40008002228fae */ /* 0x0001e8000d901d64 */
[----:B------:R0:W-:Y:S04]  /*10730*/  @!P0 LDGSTS.E.BYPASS.LTC128B.128 [R34+0x1f400], desc[UR36][R2.64+0x100], !P2 ;  /* 0x1f40010002228fae */ /* 0x0001e8000d101d64 */
[----:B------:R0:W-:Y:S04]  /*10740*/  @!P0 LDGSTS.E.BYPASS.LTC128B.128 [R34+0x23400], desc[UR36][R2.64+0x180], !P1 ;  /* 0x2340018002228fae */ /* 0x0001e8000c901d64 */
[----:B------:R0:W2:Y:S02]  /*10750*/  SHFL.IDX PT, R7, R4, 0x7, 0x181f ;  /* 0x00f81f0004077f89 */ /* 0x0000a400000e0000 */
.L_x_350:
[----:B0-----:R-:W-:Y:S01]  /*10760*/  VIADD R3, R0, 0x70 ;  /* 0x0000007000037836 */ /* 0x001fe20000000000 */
[----:B------:R-:W-:Y:S04]  /*10770*/  BSSY B0, `(.L_x_262) ;  /* 0x000000c000007945 */ /* 0x000fe80003800000 */
[----:B------:R-:W-:-:S13]  /*10780*/  ISETP.GE.AND P0, PT, R3, R6, PT ;  /* 0x000000060300720c */ /* 0x000fda0003f06270 */
[----:B------:R-:W-:Y:S05]  /*10790*/  @P0 BRA `(.L_x_263) ;  /* 0x0000000000240947 */ /* 0x000fea0003800000 */
[----:B-1----:R-:W-:-:S04]  /*107a0*/  LEA R2, P0, R33, R14, 0x1 ;  /* 0x0000000e21027211 */ /* 0x002fc800078008ff */
[----:B--2---:R-:W-:-:S05]  /*107b0*/  IADD3.X R3, RZ, R7, RZ, P0, !PT ;  /* 0x00000007ff037210 */ /* 0x004fca00007fe4ff */
[----:B------:R-:W-:Y:S01]  /*107c0*/  @!PT LDS RZ, [RZ] ;  /* 0x00000000fffff984 */ /* 0x000fe20000000800 */
[----:B------:R-:W-:Y:S01]  /*107d0*/  @!PT LDS RZ, [RZ] ;  /* 0x00000000fffff984 */ /* 0x000fe20000000800 */
[----:B------:R-:W-:Y:S01]  /*107e0*/  @!PT LDS RZ, [RZ] ;  /* 0x00000000fffff984 */ /* 0x000fe20000000800 */
[----:B------:R0:W-:Y:S04]  /*107f0*/  LDGSTS.E.BYPASS.LTC128B.128 [R34+0x17c00], desc[UR36][R2.64], !P4 ;  /* 0x17c0000002227fae */ /* 0x0001e8000e101d64 */
[----:B------:R0:W-:Y:S04]  /*10800*/  LDGSTS.E.BYPASS.LTC128B.128 [R34+0x1bc00], desc[UR36][R2.64+0x80], !P3 ;  /* 0x1bc0008002227fae */ /* 0x0001e8000d901d64 */
[----:B------:R0:W-:Y:S04]  /*10810*/  LDGSTS.E.BYPASS.LTC128B.128 [R34+0x1fc00], desc[UR36][R2.64+0x100], !P2 ;  /* 0x1fc0010002227fae */ /* 0x0001e8000d101d64 */
[----:B------:R0:W-:Y:S02]  /*10820*/  LDGSTS.E.BYPASS.LTC128B.128 [R34+0x23c00], desc[UR36][R2.64+0x180], !P1 ;  /* 0x23c0018002227fae */ /* 0x0001e4000c901d64 */
.L_x_263:
[----:B------:R-:W-:Y:S05]  /*10830*/  BSYNC B0 ;  /* 0x0000000000007941 */ /* 0x000fea0003800000 */
.L_x_262:
[----:B------:R-:W-:Y:S01]  /*10840*/  NOP ;  /* 0x0000000000007918 */ /* 0x000fe20000000000 */
[----:B------:R-:W-:-:S13]  /*10850*/  PLOP3.LUT P0, PT, PT, PT, PT, 0x80, 0x0 ;  /* 0x000000000000781c */ /* 0x000fda0003f0f070 */
.L_x_264:
[----:B------:R-:W-:Y:S02]  /*10860*/  PLOP3.LUT P1, PT, P1, P0, PT, 0xa2, 0x0 ;  /* 0x000000000000781c */ /* 0x000fe40000f21472 */
[----:B------:R-:W-:-:S08]  /*10870*/  @P0 R2UR P1, UR4, R22 ;  /* 0x00000000160402ca */ /* 0x000fd00000020000 */
[----:B------:R-:W-:-:S05]  /*10880*/  @P0 PLOP3.LUT P0, PT, P1, PT, PT, 0x80, 0x0 ;  /* 0x000000000000081c */ /* 0x000fca0000f0f070 */
[----:B------:R-:W-:Y:S01]  /*10890*/  @!P1 SYNCS.ARRIVE.TRANS64.RED.A0T1 RZ, [UR4+0x38800], RZ ;  /* 0x038800ffffff99a7 */ /* 0x000fe20008200404 */
[----:B------:R-:W-:Y:S07]  /*108a0*/  @!P1 ARRIVES.LDGSTSBAR.64.TRANSCNT [UR4+0x38800] ;  /* 0x03880000ff0099b0 */ /* 0x000fee0008000a84 */
[----:B------:R-:W-:Y:S05]  /*108b0*/  @P0 BRA.U.ANY `(.L_x_264) ;  /* 0xfffffffd00e80947 */ /* 0x000fea000393ffff */
[----:B0-----:R-:W3:Y:S02]  /*108c0*/  LDL.LU R2, [R1+0x1c] ;  /* 0x00001c0001027983 */ /* 0x001ee40000300800 */
[----:B---3--:R-:W-:-:S05]  /*108d0*/  VIADD R2, R2, 0x1 ;  /* 0x0000000102027836 */ /* 0x008fca0000000000 */
[----:B------:R0:W-:Y:S01]  /*108e0*/  STL [R1+0x1c], R2 ;  /* 0x00001c0201007387 */ /* 0x0001e20000100800 */
[----:B------:R-:W-:-:S04]  /*108f0*/  LEA.HI R0, R2, R2, RZ, 0x1 ;  /* 0x0000000202007211 */ /* 0x000fc800078f08ff */
[----:B------:R-:W-:-:S05]  /*10900*/  LOP3.LUT R0, R0, 0xfffffffe, RZ, 0xc0, !PT ;  /* 0xfffffffe00007812 */ /* 0x000fca00078ec0ff */
[----:B------:R-:W-:-:S05]  /*10910*/  IMAD.IADD R0, R2, 0x1, -R0 ;  /* 0x0000000102007824 */ /* 0x000fca00078e0a00 */
[----:B------:R-:W-:Y:S01]  /*10920*/  SHF.L.U32 R3, R0, 0x1f, RZ ;  /* 0x0000001f00037819 */ /* 0x000fe200000006ff */
[----:B------:R-:W-:Y:S01]  /*10930*/  NOP ;  /* 0x0000000000007918 */ /* 0x000fe20000000000 */
[----:B------:R0:W-:Y:S01]  /*10940*/  SYNCS.ARRIVE.TRANS64.A1T0 RZ, [R22+URZ+0x38800], RZ ;  /* 0x038800ff16ff79a7 */ /* 0x0001e2000810003f */
[----:B------:R-:W-:Y:S01]  /*10950*/  BSSY B0, `(.L_x_265) ;  /* 0x0000003000007945 */ /* 0x000fe20003800000 */
[----:B------:R-:W3:Y:S03]  /*10960*/  SYNCS.PHASECHK.TRANS64.TRYWAIT P0, [R22+URZ+0x38820], R3 ;  /* 0x03882003160075a7 */ /* 0x000ee6000800017f */
[----:B0--3--:R-:W-:Y:S05]  /*10970*/  @!P0 BRA `(.L_x_266) ;  /* 0x0000003800fc8947 */ /* 0x009fea0003800000 */
.L_x_351:
[----:B------:R-:W-:Y:S05]  /*10980*/  BSYNC B0 ;  /* 0x0000000000007941 */ /* 0x000fea0003800000 */
.L_x_265:
[----:B------:R-:W3:Y:S01]  /*10990*/  LDL R0, [R1] ;  /* 0x0000000001007983 */ /* 0x000ee20000100800 */
[----:B------:R-:W-:Y:S01]  /*109a0*/  BSSY B0, `(.L_x_267) ;  /* 0x0000116000007945 */ /* 0x000fe20003800000 */
[----:B---3--:R-:W-:-:S13]  /*109b0*/  ISETP.GE.AND P0, PT, R0, 0x51, PT ;  /* 0x000000510000780c */ /* 0x008fda0003f06270 */
[----:B------:R-:W-:Y:S05]  /*109c0*/  @!P0 BRA `(.L_x_268) ;  /* 0x00000010004c8947 */ /* 0x000fea0003800000 */
[----:B------:R-:W3:Y:S01]  /*109d0*/  LDL.LU R0, [R1+0x20] ;  /* 0x0000200001007983 */ /* 0x000ee20000300800 */
[C---:B------:R-:W-:Y:S01]  /*109e0*/  LOP3.LUT R2, R33.reuse, 0x40, RZ, 0xfc, !PT ;  /* 0x0000004021027812 */ /* 0x040fe200078efcff */
[----:B------:R-:W-:Y:S01]  /*109f0*/  ULDC UR4, c[0x0][0x2f4] ;  /* 0x0000bd0000047ab9 */ /* 0x000fe20000000800 */
[----:B------:R-:W-:Y:S01]  /*10a00*/  IMAD.MOV.U32 R17, RZ, RZ, R28 ;  /* 0x000000ffff117224 */ /* 0x000fe200078e001c */
[----:B------:R-:W-:Y:S01]  /*10a10*/  ISETP.GE.AND P4, PT, R33, UR4, PT ;  /* 0x0000000421007c0c */ /* 0x000fe2000bf86270 */
[----:B--2---:R-:W-:Y:S01]  /*10a20*/  IMAD.MOV.U32 R7, RZ, RZ, R27 ;  /* 0x000000ffff077224 */ /* 0x004fe200078e001b */
[----:B------:R-:W-:Y:S01]  /*10a30*/  ISETP.GE.AND P3, PT, R2, UR4, PT ;  /* 0x0000000402007c0c */ /* 0x000fe2000bf66270 */
[----:B------:R-:W-:Y:S01]  /*10a40*/  IMAD.MOV.U32 R29, RZ, RZ, R26 ;  /* 0x000000ffff1d7224 */ /* 0x000fe200078e001a */
[----:B------:R-:W-:Y:S02]  /*10a50*/  ISETP.GE.AND P2, PT, R37, UR4, PT ;  /* 0x0000000425007c0c */ /* 0x000fe4000bf46270 */
[----:B------:R-:W-:Y:S01]  /*10a60*/  ISETP.GE.AND P1, PT, R36, UR4, PT ;  /* 0x0000000424007c0c */ /* 0x000fe2000bf26270 */
[----:B---3--:R-:W-:-:S12]  /*10a70*/  VIADD R0, R0, 0xfffffffe ;  /* 0xfffffffe00007836 */ /* 0x008fd80000000000 */
.L_x_281:
[----:B------:R-:W2:Y:S04]  /*10a80*/  LDL R6, [R1+0x4] ;  /* 0x0000040001067983 */ /* 0x000ea80000100800 */
[----:B------:R-:W3:Y:S01]  /*10a90*/  LDL R8, [R1+0x8] ;  /* 0x0000080001087983 */ /* 0x000ee20000100800 */
[----:B------:R-:W4:Y:S01]  /*10aa0*/  S2R R2, SR_TID.X ;  /* 0x0000000000027919 */ /* 0x000f220000002100 */
[----:B------:R-:W1:Y:S01]  /*10ab0*/  S2R R4, SR_TID.X ;  /* 0x0000000000047919 */ /* 0x000e620000002100 */
[----:B----4-:R-:W-:-:S04]  /*10ac0*/  LOP3.LUT R2, R2, 0x7f, RZ, 0xc0, !PT ;  /* 0x0000007f02027812 */ /* 0x010fc800078ec0ff */
[----:B0-----:R-:W-:Y:S02]  /*10ad0*/  SHF.R.U32.HI R3, RZ, 0x3, R2 ;  /* 0x00000003ff037819 */ /* 0x001fe40000011602 */
[----:B------:R-:W0:Y:S01]  /*10ae0*/  LDC R2, c[0x0][0x430] ;  /* 0x00010c00ff027b82 */ /* 0x000e220000000800 */
[----:B-1----:R-:W-:-:S05]  /*10af0*/  IMAD.SHL.U32 R9, R4, 0x10, RZ ;  /* 0x0000001004097824 */ /* 0x002fca00078e00ff */
[----:B------:R-:W-:-:S04]  /*10b00*/  LOP3.LUT R9, R3, 0x70, R9, 0xf8, !PT ;  /* 0x0000007003097812 */ /* 0x000fc800078ef809 */
[----:B------:R-:W-:-:S13]  /*10b10*/  ISETP.GT.U32.AND P6, PT, R9, 0x4f, PT ;  /* 0x0000004f0900780c */ /* 0x000fda0003fc4070 */
[----:B------:R-:W3:Y:S01]  /*10b20*/  @!P6 LDC.64 R4, c[0x0][0x428] ;  /* 0x00010a00ff04eb82 */ /* 0x000ee20000000a00 */
[----:B0-----:R-:W-:-:S13]  /*10b30*/  ISETP.NE.AND P0, PT, R2, 0x1, PT ;  /* 0x000000010200780c */ /* 0x001fda0003f05270 */
[----:B------:R-:W0:Y:S08]  /*10b40*/  @P0 LDC R3, c[0x0][0x434] ;  /* 0x00010d00ff030b82 */ /* 0x000e300000000800 */
[----:B------:R-:W1:Y:S01]  /*10b50*/  @P0 LDC R2, c[0x0][0x438] ;  /* 0x00010e00ff020b82 */ /* 0x000e620000000800 */
[----:B--2---:R-:W-:-:S05]  /*10b60*/  IMAD R6, R0, 0x50, R6 ;  /* 0x0000005000067824 */ /* 0x004fca00078e0206 */
[----:B------:R-:W-:-:S05]  /*10b70*/  IADD3 R6, R9, R6, RZ ;  /* 0x0000000609067210 */ /* 0x000fca0007ffe0ff */
[----:B0-----:R-:W-:-:S04]  /*10b80*/  @P0 IMAD.HI.U32 R3, R6, R3, RZ ;  /* 0x0000000306030227 */ /* 0x001fc800078e00ff */
[----:B------:R-:W-:Y:S01]  /*10b90*/  IMAD.MOV.U32 R10, RZ, RZ, R6 ;  /* 0x000000ffff0a7224 */ /* 0x000fe200078e0006 */
[----:B-1----:R-:W-:Y:S01]  /*10ba0*/  @P0 SHF.R.U32.HI R10, RZ, R2, R3 ;  /* 0x00000002ff0a0219 */ /* 0x002fe20000011603 */
[----:B---3--:R-:W-:Y:S02]  /*10bb0*/  @!P6 IMAD R2, R8, R4, RZ ;  /* 0x000000040802e224 */ /* 0x008fe400078e02ff */
[----:B------:R-:W0:Y:S01]  /*10bc0*/  @!P6 LDC.64 R8, c[0x0][0x418] ;  /* 0x00010600ff08eb82 */ /* 0x000e220000000a00 */
[----:B------:R-:W-:Y:S01]  /*10bd0*/  @!P6 SHF.R.S32.HI R3, RZ, 0x1f, R10 ;  /* 0x0000001fff03e819 */ /* 0x000fe2000001140a */
[----:B------:R-:W-:Y:S02]  /*10be0*/  @!P6 IMAD R5, R31, R5, R2 ;  /* 0x000000051f05e224 */ /* 0x000fe400078e0202 */
[----:B------:R-:W-:-:S04]  /*10bf0*/  @!P6 IMAD.MOV.U32 R2, RZ, RZ, R10 ;  /* 0x000000ffff02e224 */ /* 0x000fc800078e000a */
[----:B------:R-:W-:-:S04]  /*10c00*/  @!P6 IMAD.WIDE.U32 R2, R31, R4, R2 ;  /* 0x000000041f02e225 */ /* 0x000fc800078e0002 */
[----:B------:R-:W-:Y:S02]  /*10c10*/  @!P6 IMAD.IADD R5, R5, 0x1, R3 ;  /* 0x000000010505e824 */ /* 0x000fe400078e0203 */
[----:B------:R-:W-:Y:S01]  /*10c20*/  IMAD.MOV.U32 R4, RZ, RZ, RZ ;  /* 0x000000ffff047224 */ /* 0x000fe200078e00ff */
[----:B0-----:R-:W-:-:S04]  /*10c30*/  @!P6 LEA R8, P0, R2, R8, 0x2 ;  /* 0x000000080208e211 */ /* 0x001fc800078010ff */
[----:B------:R-:W-:-:S05]  /*10c40*/  @!P6 LEA.HI.X R9, R2, R9, R5, 0x2, P0 ;  /* 0x000000090209e211 */ /* 0x000fca00000f1405 */
[----:B------:R0:W5:Y:S01]  /*10c50*/  @!P6 LDG.E R4, desc[UR36][R8.64] ;  /* 0x000000240804e981 */ /* 0x000162000c1e1900 */
[----:B------:R-:W-:Y:S01]  /*10c60*/  LOP3.LUT P5, RZ, R23, 0x20, RZ, 0xc0, !PT ;  /* 0x0000002017ff7812 */ /* 0x000fe200078ac0ff */
[----:B------:R-:W-:Y:S01]  /*10c70*/  VIADD R27, R7, 0x1 ;  /* 0x00000001071b7836 */ /* 0x000fe20000000000 */
[----:B------:R-:W-:Y:S05]  /*10c80*/  YIELD ;  /* 0x0000000000007946 */ /* 0x000fea0003800000 */
[----:B------:R-:W-:Y:S01]  /*10c90*/  ISETP.NE.AND P0, PT, R27, 0x2, PT ;  /* 0x000000021b00780c */ /* 0x000fe20003f05270 */
[----:B------:R-:W-:Y:S01]  /*10ca0*/  IMAD.MOV R5, RZ, RZ, -R10 ;  /* 0x000000ffff057224 */ /* 0x000fe200078e0a0a */
[----:B------:R-:W-:-:S02]  /*10cb0*/  ULDC UR4, c[0x0][0x430] ;  /* 0x00010c0000047ab9 */ /* 0x000fc40000000800 */
[----:B------:R-:W-:Y:S01]  /*10cc0*/  SEL R28, RZ, 0x1, P0 ;  /* 0x00000001ff1c7807 */ /* 0x000fe20000000000 */
[----:B------:R-:W-:Y:S01]  /*10cd0*/  IMAD R5, R5, UR4, R6 ;  /* 0x0000000405057c24 */ /* 0x000fe2000f8e0206 */
[----:B------:R-:W-:Y:S01]  /*10ce0*/  SEL R27, R27, RZ, P0 ;  /* 0x000000ff1b1b7207 */ /* 0x000fe20000000000 */
[----:B------:R-:W-:Y:S01]  /*10cf0*/  IMAD.MOV.U32 R26, RZ, RZ, R0 ;  /* 0x000000ffff1a7224 */ /* 0x000fe200078e0000 */
[----:B------:R-:W-:Y:S01]  /*10d00*/  LOP3.LUT R28, R17, R28, RZ, 0x3c, !PT ;  /* 0x0000001c111c7212 */ /* 0x000fe200078e3cff */
[----:B0-----:R-:W-:Y:S06]  /*10d10*/  @!P5 BRA `(.L_x_269) ;  /* 0x000000000004d947 */ /* 0x001fec0003800000 */
[----:B------:R-:W-:Y:S01]  /*10d20*/  BPT.TRAP 0x1 ;  /* 0x000000040000795c */ /* 0x000fe20000300000 */
.L_x_269:
[----:B------:R-:W-:Y:S01]  /*10d30*/  LEA R6, R27, R22, 0x3 ;  /* 0x000000161b067211 */ /* 0x000fe200078e18ff */
[----:B------:R-:W-:Y:S01]  /*10d40*/  BSSY B1, `(.L_x_270) ;  /* 0x0000004000017945 */ /* 0x000fe20003800000 */
[----:B------:R-:W-:-:S04]  /*10d50*/  SHF.L.U32 R3, R28, 0x1f, RZ ;  /* 0x0000001f1c037819 */ /* 0x000fc800000006ff */
[----:B------:R-:W0:Y:S02]  /*10d60*/  SYNCS.PHASECHK.TRANS64.TRYWAIT P0, [R6+URZ+0x38840], R3 ;  /* 0x03884003060075a7 */ /* 0x000e24000800017f */
[----:B0-----:R-:W-:Y:S05]  /*10d70*/  @!P0 BRA `(.L_x_271) ;  /* 0x0000003800108947 */ /* 0x001fea0003800000 */
.L_x_352:
[----:B------:R-:W-:Y:S05]  /*10d80*/  BSYNC B1 ;  /* 0x0000000000017941 */ /* 0x000fea0003800000 */
.L_x_270:
[----:B------:R-:W-:Y:S01]  /*10d90*/  SHF.R.S32.HI R20, RZ, 0x1f, R5 ;  /* 0x0000001fff147819 */ /* 0x000fe20000011405 */
[----:B------:R-:W-:Y:S01]  /*10da0*/  ULDC.64 UR4, c[0x0][0x300] ;  /* 0x0000c00000047ab9 */ /* 0x000fe20000000a00 */
[----:B-----5:R-:W-:Y:S01]  /*10db0*/  SHF.R.S32.HI R21, RZ, 0x1f, R4 ;  /* 0x0000001fff157819 */ /* 0x020fe20000011404 */
[----:B0-----:R-:W-:Y:S01]  /*10dc0*/  IMAD.WIDE.U32 R2, R5, UR4, RZ ;  /* 0x0000000405027c25 */ /* 0x001fe2000f8e00ff */
[----:B------:R-:W-:-:S03]  /*10dd0*/  LOP3.LUT P5, RZ, R23, 0x2, RZ, 0xc0, !PT ;  /* 0x0000000217ff7812 */ /* 0x000fc600078ac0ff */
[----:B------:R-:W-:Y:S02]  /*10de0*/  IMAD R0, R20, UR4, RZ ;  /* 0x0000000414007c24 */ /* 0x000fe4000f8e02ff */
[----:B------:R-:W-:Y:S02]  /*10df0*/  IMAD R9, R27, 0x5000, R32 ;  /* 0x000050001b097824 */ /* 0x000fe400078e0220 */
        /* <DEDUP_REMOVED lines=16> */
[----:B------:R-:W-:Y:S06]  /*10f00*/  BRA.DIV UR4, `(.L_x_272) ;  /* 0x0000003604c07947 */ /* 0x000fec000b800000 */
[----:B------:R-:W0:Y:S01]  /*10f10*/  SHFL.IDX PT, R2, R8, RZ, 0x181f ;  /* 0x00181fff08027589 */ /* 0x000e2200000e0000 */
[----:B------:R-:W-:Y:S01]  /*10f20*/  LOP3.LUT R23, R23, 0xfffffbff, RZ, 0xc0, !PT ;  /* 0xfffffbff17177812 */ /* 0x000fe200078ec0ff */
[----:B------:R-:W-:Y:S02]  /*10f30*/  IMAD.SHL.U32 R0, R33, 0x2, RZ ;  /* 0x0000000221007824 */ /* 0x000fe400078e00ff */
[----:B------:R-:W1:Y:S01]  /*10f40*/  SHFL.IDX PT, R3, R10, RZ, 0x181f ;  /* 0x00181fff0a037589 */ /* 0x000e6200000e0000 */
[----:B------:R-:W-:Y:S01]  /*10f50*/  @P2 LOP3.LUT R23, R23, 0x400, RZ, 0xfc, !PT ;  /* 0x0000040017172812 */ /* 0x000fe200078efcff */
[----:B------:R-:W-:Y:S02]  /*10f60*/  IMAD R9, R9, 0x2, R22 ;  /* 0x0000000209097824 */ /* 0x000fe400078e0216 */
[----:B------:R-:W-:Y:S01]  /*10f70*/  SHFL.IDX PT, R35, R10, 0x1, 0x181f ;  /* 0x00381f000a237f89 */ /* 0x000fe200000e0000 */
[C---:B------:R-:W-:Y:S02]  /*10f80*/  LOP3.LUT P2, RZ, R23.reuse, 0x10, RZ, 0xc0, !PT ;  /* 0x0000001017ff7812 */ /* 0x040fe4000784c0ff */
[----:B------:R-:W-:-:S04]  /*10f90*/  LOP3.LUT R23, R23, 0xfffffdff, RZ, 0xc0, !PT ;  /* 0xfffffdff17177812 */ /* 0x000fc800078ec0ff */
[----:B------:R-:W-:-:S04]  /*10fa0*/  @P1 LOP3.LUT R23, R23, 0x200, RZ, 0xfc, !PT ;  /* 0x0000020017171812 */ /* 0x000fc800078efcff */
[C---:B------:R-:W-:Y:S02]  /*10fb0*/  LOP3.LUT P1, RZ, R23.reuse, 0x8, RZ, 0xc0, !PT ;  /* 0x0000000817ff7812 */ /* 0x040fe4000782c0ff */
[----:B------:R-:W-:Y:S02]  /*10fc0*/  LOP3.LUT P6, RZ, R23, 0x4, RZ, 0xc0, !PT ;  /* 0x0000000417ff7812 */ /* 0x000fe400078cc0ff */
[----:B0-----:R-:W-:-:S05]  /*10fd0*/  IADD3 R2, P0, R2, R0, RZ ;  /* 0x0000000002027210 */ /* 0x001fca0007f1e0ff */
[----:B-1----:R-:W-:-:S05]  /*10fe0*/  IMAD.X R3, RZ, RZ, R3, P0 ;  /* 0x000000ffff037224 */ /* 0x002fca00000e0603 */
[----:B------:R-:W-:Y:S04]  /*10ff0*/  LDGSTS.E.BYPASS.LTC128B.128 [R9+0x24400], desc[UR36][R2.64], !P2 ;  /* 0x2440000002097fae */ /* 0x000fe8000d101d64 */
[----:B------:R-:W-:Y:S04]  /*11000*/  LDGSTS.E.BYPASS.LTC128B.128 [R9+0x26c00], desc[UR36][R2.64+0x80], !P1 ;  /* 0x26c0008002097fae */ /* 0x000fe8000c901d64 */
[----:B------:R-:W-:Y:S04]  /*11010*/  LDGSTS.E.BYPASS.LTC128B.128 [R9+0x29400], desc[UR36][R2.64+0x100], !P6 ;  /* 0x2940010002097fae */ /* 0x000fe8000f101d64 */
[----:B------:R0:W-:Y:S04]  /*11020*/  LDGSTS.E.BYPASS.LTC128B.128 [R9+0x2bc00], desc[UR36][R2.64+0x180], !P5 ;  /* 0x2bc0018002097fae */ /* 0x0001e8000e901d64 */
[----:B0-----:R-:W0:Y:S02]  /*11030*/  SHFL.IDX PT, R2, R8, 0x1, 0x181f ;  /* 0x00381f0008027f89 */ /* 0x001e2400000e0000 */
[----:B0-----:R-:W-:-:S05]  /*11040*/  IADD3 R2, P0, R2, R0, RZ ;  /* 0x0000000002027210 */ /* 0x001fca0007f1e0ff */
[----:B------:R-:W-:Y:S02]  /*11050*/  IMAD.X R3, RZ, RZ, R35, P0 ;  /* 0x000000ffff037224 */ /* 0x000fe400000e0623 */
[----:B------:R-:W-:Y:S04]  /*11060*/  SHFL.IDX PT, R35, R10, 0x2, 0x181f ;  /* 0x00581f000a237f89 */ /* 0x000fe800000e0000 */
[----:B------:R-:W-:Y:S04]  /*11070*/  LDGSTS.E.BYPASS.LTC128B.128 [R9+0x24c00], desc[UR36][R2.64], !P2 ;  /* 0x24c0000002097fae */ /* 0x000fe8000d101d64 */
[----:B------:R-:W-:Y:S04]  /*11080*/  LDGSTS.E.BYPASS.LTC128B.128 [R9+0x27400], desc[UR36][R2.64+0x80], !P1 ;  /* 0x2740008002097fae */ /* 0x000fe8000c901d64 */
[----:B------:R-:W-:Y:S04]  /*11090*/  LDGSTS.E.BYPASS.LTC128B.128 [R9+0x29c00], desc[UR36][R2.64+0x100], !P6 ;  /* 0x29c0010002097fae */ /* 0x000fe8000f101d64 */
[----:B------:R0:W-:Y:S04]  /*110a0*/  LDGSTS.E.BYPASS.LTC128B.128 [R9+0x2c400], desc[UR36][R2.64+0x180], !P5 ;  /* 0x2c40018002097fae */ /* 0x0001e8000e901d64 */
[----:B0-----:R-:W0:Y:S02]  /*110b0*/  SHFL.IDX PT, R2, R8, 0x2, 0x181f ;  /* 0x00581f0008027f89 */ /* 0x001e2400000e0000 */
[----:B0-----:R-:W-:-:S04]  /*110c0*/  IADD3 R2, P0, R2, R0, RZ ;  /* 0x0000000002027210 */ /* 0x001fc80007f1e0ff */
[----:B------:R-:W-:Y:S02]  /*110d0*/  IADD3.X R3, RZ, R35, RZ, P0, !PT ;  /* 0x00000023ff037210 */ /* 0x000fe400007fe4ff */
[----:B------:R-:W-:Y:S04]  /*110e0*/  SHFL.IDX PT, R35, R10, 0x3, 0x181f ;  /* 0x00781f000a237f89 */ /* 0x000fe800000e0000 */
[----:B------:R-:W-:Y:S04]  /*110f0*/  LDGSTS.E.BYPASS.LTC128B.128 [R9+0x25400], desc[UR36][R2.64], !P2 ;  /* 0x2540000002097fae */ /* 0x000fe8000d101d64 */
[----:B------:R-:W-:Y:S04]  /*11100*/  LDGSTS.E.BYPASS.LTC128B.128 [R9+0x27c00], desc[UR36][R2.64+0x80], !P1 ;  /* 0x27c0008002097fae */ /* 0x000fe8000c901d64 */
[----:B------:R-:W-:Y:S04]  /*11110*/  LDGSTS.E.BYPASS.LTC128B.128 [R9+0x2a400], desc[UR36][R2.64+0x100], !P6 ;  /* 0x2a40010002097fae */ /* 0x000fe8000f101d64 */
[----:B------:R0:W-:Y:S04]  /*11120*/  LDGSTS.E.BYPASS.LTC128B.128 [R9+0x2cc00], desc[UR36][R2.64+0x180], !P5 ;  /* 0x2cc0018002097fae */ /* 0x0001e8000e901d64 */
[----:B0-----:R-:W0:Y:S02]  /*11130*/  SHFL.IDX PT, R2, R8, 0x3, 0x181f ;  /* 0x00781f0008027f89 */ /* 0x001e2400000e0000 */
[----:B0-----:R-:W-:-:S05]  /*11140*/  IADD3 R2, P0, R2, R0, RZ ;  /* 0x0000000002027210 */ /* 0x001fca0007f1e0ff */
[----:B------:R-:W-:Y:S02]  /*11150*/  IMAD.X R3, RZ, RZ, R35, P0 ;  /* 0x000000ffff037224 */ /* 0x000fe400000e0623 */
[----:B------:R0:W1:Y:S04]  /*11160*/  SHFL.IDX PT, R35, R10, 0x4, 0x181f ;  /* 0x00981f000a237f89 */ /* 0x00006800000e0000 */
[----:B------:R-:W-:Y:S01]  /*11170*/  LDGSTS.E.BYPASS.LTC128B.128 [R9+0x25c00], desc[UR36][R2.64], !P2 ;  /* 0x25c0000002097fae */ /* 0x000fe2000d101d64 */
[----:B------:R-:W-:-:S03]  /*11180*/  LOP3.LUT P2, RZ, R23, 0x400, RZ, 0xc0, !PT ;  /* 0x0000040017ff7812 */ /* 0x000fc6000784c0ff */
[----:B------:R-:W-:Y:S01]  /*11190*/  LDGSTS.E.BYPASS.LTC128B.128 [R9+0x28400], desc[UR36][R2.64+0x80], !P1 ;  /* 0x2840008002097fae */ /* 0x000fe2000c901d64 */
[----:B------:R-:W-:-:S03]  /*111a0*/  LOP3.LUT P1, RZ, R23, 0x200, RZ, 0xc0, !PT ;  /* 0x0000020017ff7812 */ /* 0x000fc6000782c0ff */
[----:B------:R-:W-:Y:S04]  /*111b0*/  LDGSTS.E.BYPASS.LTC128B.128 [R9+0x2ac00], desc[UR36][R2.64+0x100], !P6 ;  /* 0x2ac0010002097fae */ /* 0x000fe8000f101d64 */
[----:B------:R2:W-:Y:S04]  /*111c0*/  LDGSTS.E.BYPASS.LTC128B.128 [R9+0x2d400], desc[UR36][R2.64+0x180], !P5 ;  /* 0x2d40018002097fae */ /* 0x0005e8000e901d64 */
[----:B-12---:R0:W2:Y:S02]  /*111d0*/  SHFL.IDX PT, R2, R8, 0x4, 0x181f ;  /* 0x00981f0008027f89 */ /* 0x0060a400000e0000 */
.L_x_364:
[----:B------:R-:W-:Y:S02]  /*111e0*/  LOP3.LUT R23, R23, 0xfffffdff, RZ, 0xc0, !PT ;  /* 0xfffffdff17177812 */ /* 0x000fe400078ec0ff */
[----:B--2---:R-:W-:Y:S02]  /*111f0*/  IADD3 R2, P0, R2, R0, RZ ;  /* 0x0000000002027210 */ /* 0x004fe40007f1e0ff */
[----:B------:R-:W-:-:S03]  /*11200*/  @P1 LOP3.LUT R23, R23, 0x200, RZ, 0xfc, !PT ;  /* 0x0000020017171812 */ /* 0x000fc600078efcff */
[----:B------:R-:W-:Y:S01]  /*11210*/  IMAD.X R3, RZ, RZ, R35, P0 ;  /* 0x000000ffff037224 */ /* 0x000fe200000e0623 */
[C---:B------:R-:W-:Y:S02]  /*11220*/  LOP3.LUT P1, RZ, R23.reuse, 0x10, RZ, 0xc0, !PT ;  /* 0x0000001017ff7812 */ /* 0x040fe4000782c0ff */
[C---:B------:R-:W-:Y:S02]  /*11230*/  LOP3.LUT P0, RZ, R23.reuse, 0x8, RZ, 0xc0, !PT ;  /* 0x0000000817ff7812 */ /* 0x040fe4000780c0ff */
[----:B------:R-:W-:-:S09]  /*11240*/  LOP3.LUT P6, RZ, R23, 0x4, RZ, 0xc0, !PT ;  /* 0x0000000417ff7812 */ /* 0x000fd200078cc0ff */
[----:B------:R-:W-:Y:S01]  /*11250*/  @!PT LDS RZ, [RZ] ;  /* 0x00000000fffff984 */ /* 0x000fe20000000800 */
[----:B------:R-:W-:Y:S01]  /*11260*/  @!PT LDS RZ, [RZ] ;  /* 0x00000000fffff984 */ /* 0x000fe20000000800 */
[----:B------:R-:W-:Y:S01]  /*11270*/  @!PT LDS RZ, [RZ] ;  /* 0x00000000fffff984 */ /* 0x000fe20000000800 */
[----:B------:R1:W-:Y:S01]  /*11280*/  LDGSTS.E.BYPASS.LTC128B.128 [R9+0x26400], desc[UR36][R2.64], !P1 ;  /* 0x2640000002097fae */ /* 0x0003e2000c901d64 */
[----:B------:R-:W-:-:S03]  /*11290*/  LOP3.LUT P1, RZ, R23, 0x200, RZ, 0xc0, !PT ;  /* 0x0000020017ff7812 */ /* 0x000fc6000782c0ff */
[----:B------:R1:W-:Y:S01]  /*112a0*/  LDGSTS.E.BYPASS.LTC128B.128 [R9+0x28c00], desc[UR36][R2.64+0x80], !P0 ;  /* 0x28c0008002097fae */ /* 0x0003e2000c101d64 */
[----:B------:R-:W-:-:S03]  /*112b0*/  PLOP3.LUT P0, PT, PT, PT, PT, 0x80, 0x0 ;  /* 0x000000000000781c */ /* 0x000fc60003f0f070 */
[----:B------:R1:W-:Y:S04]  /*112c0*/  LDGSTS.E.BYPASS.LTC128B.128 [R9+0x2b400], desc[UR36][R2.64+0x100], !P6 ;  /* 0x2b40010002097fae */ /* 0x0003e8000f101d64 */
[----:B------:R1:W-:Y:S01]  /*112d0*/  LDGSTS.E.BYPASS.LTC128B.128 [R9+0x2dc00], desc[UR36][R2.64+0x180], !P5 ;  /* 0x2dc0018002097fae */ /* 0x0003e2000e901d64 */
[----:B------:R-:W-:-:S05]  /*112e0*/  NOP ;  /* 0x0000000000007918 */ /* 0x000fca0000000000 */
.L_x_273:
        /* <DEDUP_REMOVED lines=10> */
.L_x_274:
[----:B------:R2:W-:Y:S01]  /*11390*/  SYNCS.ARRIVE.TRANS64.A1T0 RZ, [R6+URZ+0x38830], RZ ;  /* 0x038830ff06ff79a7 */ /* 0x0005e2000810003f */
[----:B------:R-:W-:Y:S05]  /*113a0*/  @!P6 BRA `(.L_x_275) ;  /* 0x000000000004e947 */ /* 0x000fea0003800000 */
[----:B------:R-:W-:Y:S01]  /*113b0*/  BPT.TRAP 0x1 ;  /* 0x000000040000795c */ /* 0x000fe20000300000 */
.L_x_275:
[----:B-1----:R-:W-:Y:S01]  /*113c0*/  SHF.L.U32 R2, R17, 0x1f, RZ ;  /* 0x0000001f11027819 */ /* 0x002fe200000006ff */
[----:B--2---:R-:W-:Y:S01]  /*113d0*/  IMAD R6, R7, 0x8, R22 ;  /* 0x0000000807067824 */ /* 0x004fe200078e0216 */
[----:B------:R-:W-:Y:S03]  /*113e0*/  BSSY B1, `(.L_x_276) ;  /* 0x0000003000017945 */ /* 0x000fe60003800000 */
[----:B------:R-:W1:Y:S02]  /*113f0*/  SYNCS.PHASECHK.TRANS64.TRYWAIT P0, [R6+URZ+0x38860], R2 ;  /* 0x03886002060075a7 */ /* 0x000e64000800017f */
[----:B-1----:R-:W-:Y:S05]  /*11400*/  @!P0 BRA `(.L_x_277) ;  /* 0x0000003800448947 */ /* 0x002fea0003800000 */
.L_x_365:
[----:B------:R-:W-:Y:S05]  /*11410*/  BSYNC B1 ;  /* 0x0000000000017941 */ /* 0x000fea0003800000 */
.L_x_276:
[----:B0-----:R-:W2:Y:S01]  /*11420*/  LDL R8, [R1] ;  /* 0x0000000001087983 */ /* 0x001ea20000100800 */
[----:B------:R-:W0:Y:S01]  /*11430*/  S2R R3, SR_TID.X ;  /* 0x0000000000037919 */ /* 0x000e220000002100 */
[----:B------:R-:W-:Y:S01]  /*11440*/  UMOV UR4, 0xffffffff ;  /* 0xffffffff00047882 */ /* 0x000fe20000000000 */
[----:B------:R-:W-:Y:S01]  /*11450*/  IMAD R7, R7, 0x5000, R32 ;  /* 0x0000500007077824 */ /* 0x000fe200078e0220 */
[----:B0-----:R-:W-:-:S04]  /*11460*/  LOP3.LUT R3, R3, 0x7f, RZ, 0xc0, !PT ;  /* 0x0000007f03037812 */ /* 0x001fc800078ec0ff */
[----:B------:R-:W-:Y:S01]  /*11470*/  SHF.R.U32.HI R3, RZ, 0x3, R3 ;  /* 0x00000003ff037819 */ /* 0x000fe20000011603 */
[----:B--2---:R-:W-:-:S04]  /*11480*/  IMAD R8, R29, -0x50, R8 ;  /* 0xffffffb01d087824 */ /* 0x004fc800078e0208 */
[----:B------:R-:W-:Y:S01]  /*11490*/  IMAD.IADD R8, R8, 0x1, -R3 ;  /* 0x0000000108087824 */ /* 0x000fe200078e0a03 */
[----:B------:R-:W-:Y:S06]  /*114a0*/  BRA.DIV UR4, `(.L_x_278) ;  /* 0x0000003a04307947 */ /* 0x000fec000b800000 */
[----:B-1----:R-:W0:Y:S01]  /*114b0*/  SHFL.IDX PT, R2, R24, RZ, 0x181f ;  /* 0x00181fff18027589 */ /* 0x002e2200000e0000 */
[----:B------:R-:W-:-:S03]  /*114c0*/  IMAD R7, R7, 0x2, R22 ;  /* 0x0000000207077824 */ /* 0x000fc600078e0216 */
[----:B------:R-:W1:Y:S04]  /*114d0*/  SHFL.IDX PT, R3, R25, RZ, 0x181f ;  /* 0x00181fff19037589 */ /* 0x000e6800000e0000 */
[----:B------:R-:W-:Y:S01]  /*114e0*/  SHFL.IDX PT, R14, R24, 0x4, 0x181f ;  /* 0x00981f00180e7f89 */ /* 0x000fe200000e0000 */
[----:B0-----:R-:W-:-:S05]  /*114f0*/  IADD3 R2, P0, R2, R0, RZ ;  /* 0x0000000002027210 */ /* 0x001fca0007f1e0ff */
        /* <DEDUP_REMOVED lines=9> */
[----:B0-----:R-:W0:Y:S04]  /*11590*/  SHFL.IDX PT, R2, R24, 0x1, 0x181f ;  /* 0x00381f0018027f89 */ /* 0x001e2800000e0000 */
[----:B------:R-:W1:Y:S01]  /*115a0*/  SHFL.IDX PT, R3, R25, 0x1, 0x181f ;  /* 0x00381f0019037f89 */ /* 0x000e6200000e0000 */
        /* <DEDUP_REMOVED lines=12> */
[----:B0-----:R-:W-:-:S04]  /*11670*/  IADD3 R2, P0, R2, R0, RZ ;  /* 0x0000000002027210 */ /* 0x001fc80007f1e0ff */
        /* <DEDUP_REMOVED lines=10> */
[----:B------:R-:W1:Y:S04]  /*11720*/  SHFL.IDX PT, R3, R25, 0x3, 0x181f ;  /* 0x00781f0019037f89 */ /* 0x000e6800000e0000 */
[----:B------:R-:W2:Y:S01]  /*11730*/  SHFL.IDX PT, R25, R25, 0x4, 0x181f ;  /* 0x00981f0019197f89 */ /* 0x000ea200000e0000 */
[----:B0-----:R-:W-:-:S05]  /*11740*/  IADD3 R2, P0, R2, R0, RZ ;  /* 0x0000000002027210 */ /* 0x001fca0007f1e0ff */
        /* <DEDUP_REMOVED lines=8> */
[----:B--2---:R1:W-:Y:S02]  /*117d0*/  LDGSTS.E.BYPASS.LTC128B.128 [R7+0x9400], desc[UR36][R2.64+0x180], !P0 ;  /* 0x0940018002077fae */ /* 0x0043e4000c101d64 */
.L_x_377:
[----:B01----:R-:W-:Y:S01]  /*117e0*/  IADD3 R2, P0, R14, R0, RZ ;  /* 0x000000000e027210 */ /* 0x003fe20007f1e0ff */
[----:B------:R-:W-:Y:S02]  /*117f0*/  ULDC.64 UR4, c[0x0][0x328] ;  /* 0x0000ca0000047ab9 */ /* 0x000fe40000000a00 */
[----:B------:R-:W-:Y:S02]  /*11800*/  IMAD R20, R20, UR4, RZ ;  /* 0x0000000414147c24 */ /* 0x000fe4000f8e02ff */
[----:B------:R-:W-:Y:S01]  /*11810*/  IMAD.X R3, RZ, RZ, R25, P0 ;  /* 0x000000ffff037224 */ /* 0x000fe200000e0619 */
[----:B------:R-:W-:Y:S01]  /*11820*/  ISETP.LT.OR P0, PT, R8, 0x41, P4 ;  /* 0x000000410800780c */ /* 0x000fe20002701670 */
[----:B------:R-:W-:-:S12]  /*11830*/  IMAD R9, R5, UR5, R20 ;  /* 0x0000000505097c24 */ /* 0x000fd8000f8e0214 */
        /* <DEDUP_REMOVED lines=9> */
[----:B------:R0:W-:Y:S01]  /*118d0*/  LDGSTS.E.BYPASS.LTC128B.128 [R7+0x9c00], desc[UR36][R2.64+0x180], !P0 ;  /* 0x09c0018002077fae */ /* 0x0001e2000c101d64 */
[----:B------:R-:W-:Y:S01]  /*118e0*/  NOP ;  /* 0x0000000000007918 */ /* 0x000fe20000000000 */
        /* <DEDUP_REMOVED lines=13> */
[----:B------:R-:W-:-:S04]  /*119c0*/  LEA R24, P0, R2, UR4, 0x1 ;  /* 0x0000000402187c11 */ /* 0x000fc8000f8008ff */
[----:B------:R-:W-:Y:S02]  /*119d0*/  LEA.HI.X R25, R2, UR5, R3, 0x1, P0 ;  /* 0x0000000502197c11 */ /* 0x000fe400080f0c03 */
[----:B------:R-:W-:-:S13]  /*119e0*/  PLOP3.LUT P0, PT, PT, PT, PT, 0x80, 0x0 ;  /* 0x000000000000781c */ /* 0x000fda0003f0f070 */
.L_x_279:
        /* <DEDUP_REMOVED lines=10> */
.L_x_280:
[C---:B------:R-:W-:Y:S01]  /*11a90*/  ISETP.GT.AND P0, PT, R26.reuse, RZ, PT ;  /* 0x000000ff1a00720c */ /* 0x040fe20003f04270 */
[----:B------:R3:W-:Y:S01]  /*11aa0*/  SYNCS.ARRIVE.TRANS64.A1T0 RZ, [R6+URZ+0x38850], RZ ;  /* 0x038850ff06ff79a7 */ /* 0x0007e2000810003f */
[----:B------:R-:W-:Y:S01]  /*11ab0*/  VIADD R0, R26, 0xffffffff ;  /* 0xffffffff1a007836 */ /* 0x000fe20000000000 */
[----:B------:R-:W-:Y:S01]  /*11ac0*/  MOV R7, R27 ;  /* 0x0000001b00077202 */ /* 0x000fe20000000f00 */
[----:B------:R-:W-:Y:S02]  /*11ad0*/  IMAD.MOV.U32 R17, RZ, RZ, R28 ;  /* 0x000000ffff117224 */ /* 0x000fe400078e001c */
[----:B------:R-:W-:-:S07]  /*11ae0*/  IMAD.MOV.U32 R29, RZ, RZ, R26 ;  /* 0x000000ffff1d7224 */ /* 0x000fce00078e001a */
[----:B---3--:R-:W-:Y:S05]  /*11af0*/  @P0 BRA `(.L_x_281) ;  /* 0xffffffec00e00947 */ /* 0x008fea000383ffff */
.L_x_268:
[----:B------:R-:W-:Y:S05]  /*11b00*/  BSYNC B0 ;  /* 0x0000000000007941 */ /* 0x000fea0003800000 */
.L_x_267:
[----:B------:R-:W3:Y:S01]  /*11b10*/  S2R R2, SR_TID.X ;  /* 0x0000000000027919 */ /* 0x000ee20000002100 */
[----:B------:R-:W-:Y:S01]  /*11b20*/  BSSY B0, `(.L_x_282) ;  /* 0x0000010000007945 */ /* 0x000fe20003800000 */
[----:B---3--:R-:W-:-:S04]  /*11b30*/  LOP3.LUT R2, R2, 0x7f, RZ, 0xc0, !PT ;  /* 0x0000007f02027812 */ /* 0x008fc800078ec0ff */
[----:B------:R-:W-:-:S13]  /*11b40*/  ISETP.NE.AND P0, PT, R2, RZ, PT ;  /* 0x000000ff0200720c */ /* 0x000fda0003f05270 */
[----:B------:R-:W-:Y:S05]  /*11b50*/  @P0 BRA `(.L_x_283) ;  /* 0x0000000000300947 */ /* 0x000fea0003800000 */
[----:B------:R-:W3:Y:S01]  /*11b60*/  S2R R5, SR_LANEID ;  /* 0x0000000000057919 */ /* 0x000ee20000000000 */
[----:B------:R-:W-:Y:S01]  /*11b70*/  VOTEU.ANY UR4, UPT, PT ;  /* 0x0000000000047886 */ /* 0x000fe200038e0100 */
[----:B0-----:R-:W0:Y:S01]  /*11b80*/  LDC.64 R2, c[0x0][0xc60] ;  /* 0x00031800ff027b82 */ /* 0x001e220000000a00 */
[----:B------:R-:W3:Y:S02]  /*11b90*/  FLO.U32 R0, UR4 ;  /* 0x0000000400007d00 */ /* 0x000ee400080e0000 */
[----:B---3--:R-:W-:-:S06]  /*11ba0*/  ISETP.EQ.U32.AND P0, PT, R0, R5, PT ;  /* 0x000000050000720c */ /* 0x008fcc0003f02070 */
[----:B------:R-:W0:Y:S07]  /*11bb0*/  POPC R5, UR4 ;  /* 0x0000000400057d09 */ /* 0x000e2e0008000000 */
[----:B0-----:R-:W3:Y:S01]  /*11bc0*/  @P0 ATOMG.E.ADD.STRONG.GPU PT, R3, desc[UR36][R2.64], R5 ;  /* 0x00000005020309a8 */ /* 0x001ee200081ee1e4 */
[----:B------:R-:W0:Y:S02]  /*11bd0*/  S2R R4, SR_LTMASK ;  /* 0x0000000000047919 */ /* 0x000e240000003900 */
[----:B0-----:R-:W-:-:S04]  /*11be0*/  LOP3.LUT R4, R4, UR4, RZ, 0xc0, !PT ;  /* 0x0000000404047c12 */ /* 0x001fc8000f8ec0ff */
[----:B--2---:R-:W0:Y:S01]  /*11bf0*/  POPC R7, R4 ;  /* 0x0000000400077309 */ /* 0x004e220000000000 */
[----:B---3--:R-:W0:Y:S02]  /*11c00*/  SHFL.IDX PT, R0, R3, R0, 0x1f ;  /* 0x00001f0003007589 */ /* 0x008e2400000e0000 */
[----:B0-----:R-:W-:-:S07]  /*11c10*/  IADD3 R16, R0, UR39, R7 ;  /* 0x0000002700107c10 */ /* 0x001fce000fffe007 */
.L_x_283:
[----:B------:R-:W-:Y:S05]  /*11c20*/  BSYNC B0 ;  /* 0x0000000000007941 */ /* 0x000fea0003800000 */
.L_x_282:
[----:B------:R-:W-:-:S13]  /*11c30*/  LOP3.LUT P0, RZ, R23, 0x20, RZ, 0xc0, !PT ;  /* 0x0000002017ff7812 */ /* 0x000fda000780c0ff */
[----:B------:R-:W-:Y:S05]  /*11c40*/  @!P0 BRA `(.L_x_284) ;  /* 0x0000000000048947 */ /* 0x000fea0003800000 */
[----:B------:R-:W-:Y:S01]  /*11c50*/  BPT.TRAP 0x1 ;  /* 0x000000040000795c */ /* 0x000fe20000300000 */
.L_x_284:
[----:B------:R-:W3:Y:S01]  /*11c60*/  LDL.LU R0, [R1] ;  /* 0x0000000001007983 */ /* 0x000ee20000300800 */
[----:B------:R-:W-:Y:S01]  /*11c70*/  IMAD R4, R27, 0x8, R22 ;  /* 0x000000081b047824 */ /* 0x000fe200078e0216 */
[----:B0-----:R-:W-:Y:S01]  /*11c80*/  SHF.L.U32 R3, R28, 0x1f, RZ ;  /* 0x0000001f1c037819 */ /* 0x001fe200000006ff */
[----:B------:R-:W-:Y:S03]  /*11c90*/  BSSY B0, `(.L_x_285) ;  /* 0x0000004000007945 */ /* 0x000fe60003800000 */
[----:B------:R-:W0:Y:S01]  /*11ca0*/  SYNCS.PHASECHK.TRANS64.TRYWAIT P0, [R4+URZ+0x38860], R3 ;  /* 0x03886003040075a7 */ /* 0x000e22000800017f */
[----:B---3--:R-:W-:Y:S01]  /*11cb0*/  IMAD R5, R26, -0x50, R0 ;  /* 0xffffffb01a057824 */ /* 0x008fe200078e0200 */
[----:B0-----:R-:W-:Y:S06]  /*11cc0*/  @!P0 BRA `(.L_x_286) ;  /* 0x0000003800008947 */ /* 0x001fec0003800000 */
.L_x_378:
[----:B------:R-:W-:Y:S05]  /*11cd0*/  BSYNC B0 ;  /* 0x0000000000007941 */ /* 0x000fea0003800000 */
.L_x_285:
[----:B------:R-:W3:Y:S01]  /*11ce0*/  S2R R0, SR_TID.X ;  /* 0x0000000000007919 */ /* 0x000ee20000002100 */
[----:B------:R-:W-:Y:S01]  /*11cf0*/  UMOV UR4, 0xffffffff ;  /* 0xffffffff00047882 */ /* 0x000fe20000000000 */
[----:B--2---:R-:W-:Y:S01]  /*11d00*/  IMAD R7, R27, 0x5000, R32 ;  /* 0x000050001b077824 */ /* 0x004fe200078e0220 */
[----:B---3--:R-:W-:-:S04]  /*11d10*/  LOP3.LUT R0, R0, 0x7f, RZ, 0xc0, !PT ;  /* 0x0000007f00007812 */ /* 0x008fc800078ec0ff */
[----:B------:R-:W-:-:S05]  /*11d20*/  SHF.R.U32.HI R0, RZ, 0x3, R0 ;  /* 0x00000003ff007819 */ /* 0x000fca0000011600 */
[----:B------:R-:W-:Y:S01]  /*11d30*/  IMAD.IADD R5, R5, 0x1, -R0 ;  /* 0x0000000105057824 */ /* 0x000fe200078e0a00 */
[----:B------:R-:W-:Y:S06]  /*11d40*/  BRA.DIV UR4, `(.L_x_287) ;  /* 0x0000003604f47947 */ /* 0x000fec000b800000 */
[----:B-1----:R-:W1:Y:S01]  /*11d50*/  SHFL.IDX PT, R14, R24, RZ, 0x181f ;  /* 0x00181fff180e7589 */ /* 0x002e6200000e0000 */
[----:B------:R-:W-:Y:S01]  /*11d60*/  ULDC UR4, c[0x0][0x2f4] ;  /* 0x0000bd0000047ab9 */ /* 0x000fe20000000800 */
[C---:B------:R-:W-:Y:S01]  /*11d70*/  IMAD.SHL.U32 R8, R33.reuse, 0x2, RZ ;  /* 0x0000000221087824 */ /* 0x040fe200078e00ff */
[C---:B------:R-:W-:Y:S01]  /*11d80*/  ISETP.GE.AND P3, PT, R33.reuse, UR4, PT ;  /* 0x0000000421007c0c */ /* 0x040fe2000bf66270 */
[----:B0-----:R-:W0:Y:S01]  /*11d90*/  SHFL.IDX PT, R3, R25, RZ, 0x181f ;  /* 0x00181fff19037589 */ /* 0x001e2200000e0000 */
[----:B------:R-:W-:Y:S01]  /*11da0*/  LOP3.LUT R6, R33, 0x40, RZ, 0xfc, !PT ;  /* 0x0000004021067812 */ /* 0x000fe200078efcff */
[----:B------:R-:W-:Y:S01]  /*11db0*/  IMAD R0, R7, 0x2, R22 ;  /* 0x0000000207007824 */ /* 0x000fe200078e0216 */
[----:B------:R-:W-:Y:S01]  /*11dc0*/  ISETP.LT.OR P4, PT, R5, 0x1, P3 ;  /* 0x000000010500780c */ /* 0x000fe20001f81670 */
[----:B------:R-:W-:Y:S01]  /*11dd0*/  SHFL.IDX PT, R7, R25, 0x1, 0x181f ;  /* 0x00381f0019077f89 */ /* 0x000fe200000e0000 */
[----:B------:R-:W-:Y:S02]  /*11de0*/  ISETP.GE.AND P2, PT, R6, UR4, PT ;  /* 0x0000000406007c0c */ /* 0x000fe4000bf46270 */
[----:B------:R-:W-:Y:S01]  /*11df0*/  ISETP.GE.AND P1, PT, R37, UR4, PT ;  /* 0x0000000425007c0c */ /* 0x000fe2000bf26270 */
[----:B------:R-:W-:Y:S01]  /*11e00*/  SHFL.IDX PT, R9, R25, 0x2, 0x181f ;  /* 0x00581f0019097f89 */ /* 0x000fe200000e0000 */
[----:B-1----:R-:W-:-:S03]  /*11e10*/  IADD3 R2, P0, R14, R8, RZ ;  /* 0x000000080e027210 */ /* 0x002fc60007f1e0ff */
[----:B------:R-:W1:Y:S02]  /*11e20*/  SHFL.IDX PT, R14, R24, 0x1, 0x181f ;  /* 0x00381f00180e7f89 */ /* 0x000e6400000e0000 */
[----:B0-----:R-:W-:Y:S01]  /*11e30*/  IMAD.X R3, RZ, RZ, R3, P0 ;  /* 0x000000ffff037224 */ /* 0x001fe200000e0603 */
[----:B------:R-:W-:-:S04]  /*11e40*/  ISETP.LT.OR P0, PT, R5, 0x1, P2 ;  /* 0x000000010500780c */ /* 0x000fc80001701670 */
[----:B------:R-:W-:Y:S01]  /*11e50*/  LDGSTS.E.BYPASS.LTC128B.128 [R0+0x400], desc[UR36][R2.64], !P4 ;  /* 0x0040000002007fae */ /* 0x000fe2000e101d64 */
[----:B------:R-:W-:-:S08]  /*11e60*/  ISETP.LT.OR P4, PT, R5, 0x1, P1 ;  /* 0x000000010500780c */ /* 0x000fd00000f81670 */
[----:B------:R-:W-:Y:S01]  /*11e70*/  LDGSTS.E.BYPASS.LTC128B.128 [R0+0x2c00], desc[UR36][R2.64+0x80], !P0 ;  /* 0x02c0008002007fae */ /* 0x000fe2000c101d64 */
[----:B------:R-:W-:-:S04]  /*11e80*/  ISETP.GE.AND P0, PT, R36, UR4, PT ;  /* 0x0000000424007c0c */ /* 0x000fc8000bf06270 */
[----:B------:R-:W-:Y:S01]  /*11e90*/  LDGSTS.E.BYPASS.LTC128B.128 [R0+0x5400], desc[UR36][R2.64+0x100], !P4 ;  /* 0x0540010002007fae */ /* 0x000fe2000e101d64 */
[----:B------:R-:W-:-:S13]  /*11ea0*/  ISETP.LT.OR P4, PT, R5, 0x1, P0 ;  /* 0x000000010500780c */ /* 0x000fda0000781670 */
[----:B------:R0:W-:Y:S01]  /*11eb0*/  LDGSTS.E.BYPASS.LTC128B.128 [R0+0x7c00], desc[UR36][R2.64+0x180], !P4 ;  /* 0x07c0018002007fae */ /* 0x0001e2000e101d64 */
[----:B-1----:R-:W-:-:S03]  /*11ec0*/  IADD3 R6, P4, R14, R8, RZ ;  /* 0x000000080e067210 */ /* 0x002fc60007f9e0ff */
[----:B------:R-:W0:Y:S02]  /*11ed0*/  SHFL.IDX PT, R14, R24, 0x2, 0x181f ;  /* 0x00581f00180e7f89 */ /* 0x000e2400000e0000 */
[----:B------:R-:W-:Y:S01]  /*11ee0*/  IMAD.X R7, RZ, RZ, R7, P4 ;  /* 0x000000ffff077224 */ /* 0x000fe200020e0607 */
[----:B------:R-:W-:-:S13]  /*11ef0*/  ISETP.LT.OR P4, PT, R5, 0x11, P3 ;  /* 0x000000110500780c */ /* 0x000fda0001f81670 */
[----:B------:R-:W-:Y:S01]  /*11f00*/  LDGSTS.E.BYPASS.LTC128B.128 [R0+0xc00], desc[UR36][R6.64], !P4 ;  /* 0x00c0000006007fae */ /* 0x000fe2000e101d64 */
[----:B------:R-:W-:-:S13]  /*11f10*/  ISETP.LT.OR P4, PT, R5, 0x11, P2 ;  /* 0x000000110500780c */ /* 0x000fda0001781670 */
[----:B------:R-:W-:Y:S01]  /*11f20*/  LDGSTS.E.BYPASS.LTC128B.128 [R0+0x3400], desc[UR36][R6.64+0x80], !P4 ;  /* 0x0340008006007fae */ /* 0x000fe2000e101d64 */
[----:B------:R-:W-:-:S13]  /*11f30*/  ISETP.LT.OR P4, PT, R5, 0x11, P1 ;  /* 0x000000110500780c */ /* 0x000fda0000f81670 */
[----:B------:R-:W-:Y:S01]  /*11f40*/  LDGSTS.E.BYPASS.LTC128B.128 [R0+0x5c00], desc[UR36][R6.64+0x100], !P4 ;  /* 0x05c0010006007fae */ /* 0x000fe2000e101d64 */
[----:B------:R-:W-:-:S13]  /*11f50*/  ISETP.LT.OR P4, PT, R5, 0x11, P0 ;  /* 0x000000110500780c */ /* 0x000fda0000781670 */
[----:B------:R-:W-:Y:S01]  /*11f60*/  LDGSTS.E.BYPASS.LTC128B.128 [R0+0x8400], desc[UR36][R6.64+0x180], !P4 ;  /* 0x0840018006007fae */ /* 0x000fe2000e101d64 */
[----:B0-----:R-:W-:-:S03]  /*11f70*/  IADD3 R2, P4, R14, R8, RZ ;  /* 0x000000080e027210 */ /* 0x001fc60007f9e0ff */
[----:B------:R-:W0:Y:S01]  /*11f80*/  SHFL.IDX PT, R14, R24, 0x3, 0x181f ;  /* 0x00781f00180e7f89 */ /* 0x000e2200000e0000 */
[----:B------:R-:W-:Y:S02]  /*11f90*/  IADD3.X R3, RZ, R9, RZ, P4, !PT ;  /* 0x00000009ff037210 */ /* 0x000fe400027fe4ff */
[C---:B------:R-:W-:Y:S01]  /*11fa0*/  ISETP.LT.OR P4, PT, R5.reuse, 0x21, P3 ;  /* 0x000000210500780c */ /* 0x040fe20001f81670 */
[----:B------:R-:W1:Y:S04]  /*11fb0*/  SHFL.IDX PT, R9, R25, 0x3, 0x181f ;  /* 0x00781f0019097f89 */ /* 0x000e6800000e0000 */
        /* <DEDUP_REMOVED lines=8> */
[----:B0-----:R-:W-:Y:S02]  /*12040*/  IADD3 R2, P4, R14, R8, RZ ;  /* 0x000000080e027210 */ /* 0x001fe40007f9e0ff */
[----:B------:R3:W4:Y:S03]  /*12050*/  SHFL.IDX PT, R14, R24, 0x4, 0x181f ;  /* 0x00981f00180e7f89 */ /* 0x00072600000e0000 */
        /* <DEDUP_REMOVED lines=9> */
.L_x_390:
[C---:B------:R-:W-:Y:S02]  /*120f0*/  ISETP.LT.OR P3, PT, R5.reuse, 0x41, P3 ;  /* 0x000000410500780c */ /* 0x040fe40001f61670 */
[C---:B------:R-:W-:Y:S02]  /*12100*/  ISETP.LT.OR P2, PT, R5.reuse, 0x41, P2 ;  /* 0x000000410500780c */ /* 0x040fe40001741670 */
[C---:B------:R-:W-:Y:S02]  /*12110*/  ISETP.LT.OR P1, PT, R5.reuse, 0x41, P1 ;  /* 0x000000410500780c */ /* 0x040fe40000f21670 */
[----:B0--3--:R-:W-:Y:S02]  /*12120*/  IADD3 R2, P4, R14, R8, RZ ;  /* 0x000000080e027210 */ /* 0x009fe40007f9e0ff */
[----:B------:R-:W-:-:S03]  /*12130*/  ISETP.LT.OR P0, PT, R5, 0x41, P0 ;  /* 0x000000410500780c */ /* 0x000fc60000701670 */
[----:B------:R-:W-:-:S05]  /*12140*/  IMAD.X R3, RZ, RZ, R25, P4 ;  /* 0x000000ffff037224 */ /* 0x000fca00020e0619 */
[----:B------:R-:W-:Y:S01]  /*12150*/  @!PT LDS RZ, [RZ] ;  /* 0x00000000fffff984 */ /* 0x000fe20000000800 */
[----:B------:R-:W-:Y:S01]  /*12160*/  @!PT LDS RZ, [RZ] ;  /* 0x00000000fffff984 */ /* 0x000fe20000000800 */
[----:B------:R-:W-:Y:S01]  /*12170*/  @!PT LDS RZ, [RZ] ;  /* 0x00000000fffff984 */ /* 0x000fe20000000800 */
[----:B------:R0:W-:Y:S04]  /*12180*/  LDGSTS.E.BYPASS.LTC128B.128 [R0+0x2400], desc[UR36][R2.64], !P3 ;  /* 0x0240000002007fae */ /* 0x0001e8000d901d64 */
[----:B------:R0:W-:Y:S04]  /*12190*/  LDGSTS.E.BYPASS.LTC128B.128 [R0+0x4c00], desc[UR36][R2.64+0x80], !P2 ;  /* 0x04c0008002007fae */ /* 0x0001e8000d101d64 */
[----:B------:R0:W-:Y:S04]  /*121a0*/  LDGSTS.E.BYPASS.LTC128B.128 [R0+0x7400], desc[UR36][R2.64+0x100], !P1 ;  /* 0x0740010002007fae */ /* 0x0001e8000c901d64 */
[----:B------:R0:W-:Y:S01]  /*121b0*/  LDGSTS.E.BYPASS.LTC128B.128 [R0+0x9c00], desc[UR36][R2.64+0x180], !P0 ;  /* 0x09c0018002007fae */ /* 0x0001e2000c101d64 */
[----:B------:R-:W-:Y:S01]  /*121c0*/  PLOP3.LUT P0, PT, PT, PT, PT, 0x80, 0x0 ;  /* 0x000000000000781c */ /* 0x000fe20003f0f070 */
[----:B------:R-:W-:-:S12]  /*121d0*/  NOP ;  /* 0x0000000000007918 */ /* 0x000fd80000000000 */
.L_x_288:
        /* <DEDUP_REMOVED lines=10> */
.L_x_289:
[----:B------:R1:W-:Y:S01]  /*12280*/  SYNCS.ARRIVE.TRANS64.A1T0 RZ, [R4+URZ+0x38850], RZ ;  /* 0x038850ff04ff79a7 */ /* 0x0003e2000810003f */
[----:B------:R-:W-:-:S05]  /*12290*/  VIADD R27, R27, 0x1 ;  /* 0x000000011b1b7836 */ /* 0x000fca0000000000 */
[----:B------:R-:W-:-:S04]  /*122a0*/  ISETP.NE.AND P0, PT, R27, 0x2, PT ;  /* 0x000000021b00780c */ /* 0x000fc80003f05270 */
[----:B0-----:R-:W-:Y:S02]  /*122b0*/  SEL R3, RZ, 0x1, P0 ;  /* 0x00000001ff037807 */ /* 0x001fe40000000000 */
[----:B------:R-:W-:Y:S02]  /*122c0*/  SEL R27, R27, RZ, P0 ;  /* 0x000000ff1b1b7207 */ /* 0x000fe40000000000 */
[----:B-1----:R-:W-:-:S07]  /*122d0*/  LOP3.LUT R28, R28, R3, RZ, 0x3c, !PT ;  /* 0x000000031c1c7212 */ /* 0x002fce00078e3cff */
.L_x_244:
[----:B------:R-:W-:Y:S05]  /*122e0*/  BSYNC B7 ;  /* 0x0000000000077941 */ /* 0x000fea0003800000 */
.L_x_242:
[----:B------:R-:W-:-:S13]  /*122f0*/  LOP3.LUT P0, RZ, R23, 0x100, RZ, 0xc0, !PT ;  /* 0x0000010017ff7812 */ /* 0x000fda000780c0ff */
[----:B------:R-:W-:Y:S05]  /*12300*/  @!P0 BRA `(.L_x_290) ;  /* 0x0000000000248947 */ /* 0x000fea0003800000 */
[----:B------:R-:W-:Y:S05]  /*12310*/  WARPSYNC.ALL ;  /* 0x0000000000007948 */ /* 0x000fea0003800000 */
[----:B------:R-:W1:Y:S08]  /*12320*/  S2UR UR5, SR_CgaCtaId ;  /* 0x00000000000579c3 */ /* 0x000e700000008800 */
[----:B------:R-:W-:Y:S06]  /*12330*/  BAR.SYNC.DEFER_BLOCKING 0x5, 0x180 ;  /* 0x0146000000007b1d */ /* 0x000fec0000010000 */
[----:B------:R-:W-:-:S02]  /*12340*/  UMOV UR4, 0x400 ;  /* 0x0000040000047882 */ /* 0x000fc40000000000 */
[----:B-1----:R-:W-:-:S06]  /*12350*/  ULEA UR4, UR5, UR4, 0x18 ;  /* 0x0000000405047291 */ /* 0x002fcc000f8ec03f */
[----:B------:R-:W-:-:S05]  /*12360*/  IMAD.U32 R22, RZ, RZ, UR4 ;  /* 0x00000004ff167e24 */ /* 0x000fca000f8e00ff */
[----:B------:R2:W3:Y:S01]  /*12370*/  LDS.128 R16, [R22+0x388d0] ;  /* 0x0388d00016107984 */ /* 0x0004e20000000c00 */
[----:B------:R-:W-:Y:S06]  /*12380*/  BAR.ARV 0x4, 0x180 ;  /* 0x0106000000007b1d */ /* 0x000fec0000002000 */
[----:B------:R-:W-:Y:S05]  /*12390*/  BRA `(.L_x_291) ;  /* 0x0000000800407947 */ /* 0x000fea0003800000 */
.L_x_290:
[----:B------:R-:W1:Y:S01]  /*123a0*/  S2R R0, SR_TID.X ;  /* 0x0000000000007919 */ /* 0x000e620000002100 */
[----:B------:R-:W-:Y:S01]  /*123b0*/  UMOV UR4, 0xffffffff ;  /* 0xffffffff00047882 */ /* 0x000fe20000000000 */
[----:B-1----:R-:W-:-:S04]  /*123c0*/  LOP3.LUT R8, R0, 0x1f, RZ, 0xc0, !PT ;  /* 0x0000001f00087812 */ /* 0x002fc800078ec0ff */
[----:B------:R-:W-:Y:S01]  /*123d0*/  ISETP.NE.AND P0, PT, R8, 0x1f, PT ;  /* 0x0000001f0800780c */ /* 0x000fe20003f05270 */
[----:B------:R-:W-:-:S12]  /*123e0*/  BRA.DIV UR4, `(.L_x_292) ;  /* 0x0000003a04547947 */ /* 0x000fd8000b800000 */
[----:B------:R-:W-:Y:S01]  /*123f0*/  IMAD.IADD R5, R19, 0x1, R8 ;  /* 0x0000000113057824 */ /* 0x000fe200078e0208 */
[----:B------:R-:W-:-:S04]  /*12400*/  ULDC UR4, c[0x0][0xc3c] ;  /* 0x00030f0000047ab9 */ /* 0x000fc80000000800 */
[----:B------:R-:W-:-:S13]  /*12410*/  ISETP.GE.OR P1, PT, R5, UR4, !P0 ;  /* 0x0000000405007c0c */ /* 0x000fda000c726670 */
[----:B------:R-:W1:Y:S02]  /*12420*/  @!P1 LDC.64 R2, c[0x0][0xc80] ;  /* 0x00032000ff029b82 */ /* 0x000e640000000a00 */
[----:B-1----:R-:W-:-:S06]  /*12430*/  @!P1 IMAD.WIDE R2, R5, 0x4, R2 ;  /* 0x0000000405029825 */ /* 0x002fcc00078e0202 */
[----:B------:R-:W2:Y:S01]  /*12440*/  @!P1 LDG.E R2, desc[UR36][R2.64] ;  /* 0x0000002402029981 */ /* 0x000ea2000c1e1900 */
[----:B0-----:R-:W-:Y:S01]  /*12450*/  IMAD.MOV.U32 R4, RZ, RZ, RZ ;  /* 0x000000ffff047224 */ /* 0x001fe200078e00ff */
[C---:B------:R-:W-:Y:S02]  /*12460*/  ISETP.GE.U32.AND P2, PT, R8.reuse, 0x2, PT ;  /* 0x000000020800780c */ /* 0x040fe40003f46070 */
[C---:B------:R-:W-:Y:S01]  /*12470*/  ISETP.GE.U32.AND P3, PT, R8.reuse, 0x4, PT ;  /* 0x000000040800780c */ /* 0x040fe20003f66070 */
[----:B------:R-:W-:Y:S01]  /*12480*/  SHFL.IDX PT, R0, R16, 0x1, 0x1f ;  /* 0x00201f0010007f89 */ /* 0x000fe200000e0000 */
[C---:B------:R-:W-:Y:S02]  /*12490*/  ISETP.GE.U32.AND P4, PT, R8.reuse, 0x8, PT ;  /* 0x000000080800780c */ /* 0x040fe40003f86070 */
[C---:B------:R-:W-:Y:S01]  /*124a0*/  ISETP.GE.U32.AND P5, PT, R8.reuse, 0x10, PT ;  /* 0x000000100800780c */ /* 0x040fe20003fa6070 */
[----:B--2---:R-:W-:Y:S01]  /*124b0*/  @!P1 IMAD.MOV.U32 R4, RZ, RZ, R2 ;  /* 0x000000ffff049224 */ /* 0x004fe200078e0002 */
[----:B------:R-:W-:-:S04]  /*124c0*/  ISETP.NE.AND P1, PT, R8, RZ, PT ;  /* 0x000000ff0800720c */ /* 0x000fc80003f25270 */
[----:B------:R-:W0:Y:S02]  /*124d0*/  SHFL.UP PT, R14, R4, 0x1, RZ ;  /* 0x04200000040e7989 */ /* 0x000e2400000e00ff */
[----:B0-----:R-:W-:-:S04]  /*124e0*/  SEL R5, R14, RZ, P1 ;  /* 0x000000ff0e057207 */ /* 0x001fc80000800000 */
[----:B------:R-:W-:Y:S02]  /*124f0*/  IADD3 R6, R4, R5, RZ ;  /* 0x0000000504067210 */ /* 0x000fe40007ffe0ff */
[----:B------:R-:W-:Y:S04]  /*12500*/  SHFL.IDX PT, R5, R16, RZ, 0x1f ;  /* 0x00001fff10057589 */ /* 0x000fe800000e0000 */
        /* <DEDUP_REMOVED lines=12> */
[----:B------:R0:W1:Y:S02]  /*125d0*/  SHFL.IDX PT, R14, R6, 0x1f, 0x1f ;  /* 0x03e01f00060e7f89 */ /* 0x00006400000e0000 */
.L_x_400:
[----:B------:R-:W-:Y:S02]  /*125e0*/  ULDC UR4, c[0x0][0xc38] ;  /* 0x00030e0000047ab9 */ /* 0x000fe40000000800 */
[----:B------:R-:W-:-:S04]  /*125f0*/  IMAD.U32 R7, RZ, RZ, UR4 ;  /* 0x00000004ff077e24 */ /* 0x000fc8000f8e00ff */
[----:B-1----:R-:W-:-:S04]  /*12600*/  IMAD R3, R14, R7, RZ ;  /* 0x000000070e037224 */ /* 0x002fc800078e02ff */
[----:B------:R-:W-:-:S05]  /*12610*/  IMAD.IADD R8, R0, 0x1, R3 ;  /* 0x0000000100087824 */ /* 0x000fca00078e0203 */
[----:B------:R-:W-:-:S13]  /*12620*/  ISETP.GT.AND P6, PT, R8, R5, PT ;  /* 0x000000050800720c */ /* 0x000fda0003fc4270 */
[----:B------:R-:W-:Y:S05]  /*12630*/  @P6 BRA `(.L_x_293) ;  /* 0x00000000009c6947 */ /* 0x000fea0003800000 */
.L_x_298:
[----:B------:R-:W1:Y:S01]  /*12640*/  LDC R0, c[0x0][0xc3c] ;  /* 0x00030f00ff007b82 */ /* 0x000e620000000800 */
[----:B------:R-:W-:-:S05]  /*12650*/  VIADD R19, R19, 0x1f ;  /* 0x0000001f13137836 */ /* 0x000fca0000000000 */
[----:B-1----:R-:W-:-:S13]  /*12660*/  ISETP.GE.AND P6, PT, R19, R0, PT ;  /* 0x000000001300720c */ /* 0x002fda0003fc6270 */
[----:B------:R-:W-:Y:S05]  /*12670*/  @P6 BRA `(.L_x_294) ;  /* 0x0000000400446947 */ /* 0x000fea0003800000 */
[----:B------:R-:W1:Y:S01]  /*12680*/  S2R R2, SR_TID.X ;  /* 0x0000000000027919 */ /* 0x000e620000002100 */
[----:B------:R-:W-:Y:S01]  /*12690*/  BSSY B0, `(.L_x_295) ;  /* 0x0000009000007945 */ /* 0x000fe20003800000 */
[----:B------:R-:W-:Y:S01]  /*126a0*/  IMAD.MOV.U32 R4, RZ, RZ, RZ ;  /* 0x000000ffff047224 */ /* 0x000fe200078e00ff */
[----:B-1----:R-:W-:-:S04]  /*126b0*/  LOP3.LUT R2, R2, 0x1f, RZ, 0xc0, !PT ;  /* 0x0000001f02027812 */ /* 0x002fc800078ec0ff */
[----:B------:R-:W-:-:S04]  /*126c0*/  IADD3 R7, R19, R2, RZ ;  /* 0x0000000213077210 */ /* 0x000fc80007ffe0ff */
[----:B------:R-:W-:-:S13]  /*126d0*/  ISETP.GE.OR P6, PT, R7, R0, !P0 ;  /* 0x000000000700720c */ /* 0x000fda00047c6670 */
[----:B------:R-:W-:Y:S05]  /*126e0*/  @P6 BRA `(.L_x_296) ;  /* 0x00000000000c6947 */ /* 0x000fea0003800000 */
[----:B------:R-:W1:Y:S02]  /*126f0*/  LDC.64 R2, c[0x0][0xc80] ;  /* 0x00032000ff027b82 */ /* 0x000e640000000a00 */
[----:B-1----:R-:W-:-:S05]  /*12700*/  IMAD.WIDE R2, R7, 0x4, R2 ;  /* 0x0000000407027825 */ /* 0x002fca00078e0202 */
[----:B------:R1:W5:Y:S02]  /*12710*/  LDG.E R4, desc[UR36][R2.64] ;  /* 0x0000002402047981 */ /* 0x000364000c1e1900 */
.L_x_296:
[----:B------:R-:W-:Y:S05]  /*12720*/  BSYNC B0 ;  /* 0x0000000000007941 */ /* 0x000fea0003800000 */
.L_x_295:
[----:B------:R-:W-:-:S03]  /*12730*/  UMOV UR4, 0xffffffff ;  /* 0xffffffff00047882 */ /* 0x000fc60000000000 */
[----:B------:R-:W-:Y:S05]  /*12740*/  BRA.DIV UR4, `(.L_x_297) ;  /* 0x0000003a04a07947 */ /* 0x000fea000b800000 */
[----:B-----5:R-:W2:Y:S02]  /*12750*/  SHFL.UP PT, R14, R4, 0x1, RZ ;  /* 0x04200000040e7989 */ /* 0x020ea400000e00ff */
[----:B--2---:R-:W-:-:S05]  /*12760*/  SEL R13, R14, RZ, P1 ;  /* 0x000000ff0e0d7207 */ /* 0x004fca0000800000 */
[----:B------:R-:W-:-:S05]  /*12770*/  IMAD.IADD R13, R4, 0x1, R13 ;  /* 0x00000001040d7824 */ /* 0x000fca00078e020d */
[----:B------:R-:W2:Y:S02]  /*12780*/  SHFL.UP PT, R14, R13, 0x2, RZ ;  /* 0x044000000d0e7989 */ /* 0x000ea400000e00ff */
[----:B--2---:R-:W-:-:S05]  /*12790*/  SEL R0, R14, RZ, P2 ;  /* 0x000000ff0e007207 */ /* 0x004fca0001000000 */
[----:B------:R-:W-:-:S05]  /*127a0*/  IMAD.IADD R0, R13, 0x1, R0 ;  /* 0x000000010d007824 */ /* 0x000fca00078e0200 */
[----:B------:R-:W1:Y:S02]  /*127b0*/  SHFL.UP PT, R14, R0, 0x4, RZ ;  /* 0x04800000000e7989 */ /* 0x000e6400000e00ff */
[----:B-1----:R-:W-:-:S05]  /*127c0*/  SEL R3, R14, RZ, P3 ;  /* 0x000000ff0e037207 */ /* 0x002fca0001800000 */
[----:B------:R-:W-:-:S05]  /*127d0*/  IMAD.IADD R2, R0, 0x1, R3 ;  /* 0x0000000100027824 */ /* 0x000fca00078e0203 */
[----:B------:R-:W1:Y:S02]  /*127e0*/  SHFL.UP PT, R14, R2, 0x8, RZ ;  /* 0x05000000020e7989 */ /* 0x000e6400000e00ff */
[----:B-1----:R-:W-:-:S05]  /*127f0*/  SEL R3, R14, RZ, P4 ;  /* 0x000000ff0e037207 */ /* 0x002fca0002000000 */
[----:B------:R-:W-:-:S05]  /*12800*/  IMAD.IADD R3, R2, 0x1, R3 ;  /* 0x0000000102037824 */ /* 0x000fca00078e0203 */
[----:B------:R-:W0:Y:S02]  /*12810*/  SHFL.UP PT, R14, R3, 0x10, RZ ;  /* 0x06000000030e7989 */ /* 0x000e2400000e00ff */
[----:B0-----:R-:W-:-:S05]  /*12820*/  SEL R6, R14, RZ, P5 ;  /* 0x000000ff0e067207 */ /* 0x001fca0002800000 */
[----:B------:R-:W-:-:S05]  /*12830*/  IMAD.IADD R6, R3, 0x1, R6 ;  /* 0x0000000103067824 */ /* 0x000fca00078e0206 */
[----:B------:R0:W1:Y:S02]  /*12840*/  SHFL.IDX PT, R14, R6, 0x1f, 0x1f ;  /* 0x03e01f00060e7f89 */ /* 0x00006400000e0000 */
.L_x_408:
[----:B------:R-:W-:Y:S02]  /*12850*/  ULDC UR4, c[0x0][0xc38] ;  /* 0x00030e0000047ab9 */ /* 0x000fe40000000800 */
[----:B------:R-:W-:-:S04]  /*12860*/  IMAD.U32 R7, RZ, RZ, UR4 ;  /* 0x00000004ff077e24 */ /* 0x000fc8000f8e00ff */
[----:B-1----:R-:W-:-:S05]  /*12870*/  IMAD R3, R14, R7, RZ ;  /* 0x000000070e037224 */ /* 0x002fca00078e02ff */
[----:B------:R-:W-:-:S04]  /*12880*/  IADD3 R8, R3, R8, RZ ;  /* 0x0000000803087210 */ /* 0x000fc80007ffe0ff */
[----:B------:R-:W-:-:S13]  /*12890*/  ISETP.GT.AND P6, PT, R8, R5, PT ;  /* 0x000000050800720c */ /* 0x000fda0003fc4270 */
[----:B------:R-:W-:Y:S05]  /*128a0*/  @!P6 BRA `(.L_x_298) ;  /* 0xfffffffc0064e947 */ /* 0x000fea000383ffff */
.L_x_293:
[----:B------:R-:W-:Y:S01]  /*128b0*/  IMAD.IADD R8, R8, 0x1, -R3 ;  /* 0x0000000108087824 */ /* 0x000fe200078e0a03 */
[----:B------:R-:W-:-:S03]  /*128c0*/  UMOV UR4, 0xffffffff ;  /* 0xffffffff00047882 */ /* 0x000fc60000000000 */
[----:B------:R-:W-:-:S05]  /*128d0*/  IMAD R0, R6, R7, R8 ;  /* 0x0000000706007224 */ /* 0x000fca00078e0208 */
[----:B------:R-:W-:Y:S01]  /*128e0*/  ISETP.GT.AND P6, PT, R0, R5, PT ;  /* 0x000000050000720c */ /* 0x000fe20003fc4270 */
[----:B------:R-:W-:-:S12]  /*128f0*/  BRA.DIV UR4, `(.L_x_299) ;  /* 0x0000003a04f07947 */ /* 0x000fd8000b800000 */
[----:B------:R-:W-:-:S04]  /*12900*/  VOTE.ANY R2, PT, !P6 ;  /* 0x0000000000027806 */ /* 0x000fc800070e0100 */
[----:B------:R-:W1:Y:S02]  /*12910*/  POPC R0, R2 ;  /* 0x0000000200007309 */ /* 0x000e640000000000 */
[----:B-1----:R1:W2:Y:S02]  /*12920*/  SHFL.IDX PT, R4, R4, R0, 0x1f ;  /* 0x00001f0004047589 */ /* 0x0022a400000e0000 */
.L_x_412:
[----:B------:R-:W-:Y:S01]  /*12930*/  ISETP.NE.AND P0, PT, R2, RZ, PT ;  /* 0x000000ff0200720c */ /* 0x000fe20003f05270 */
[----:B------:R-:W-:-:S12]  /*12940*/  IMAD.MOV.U32 R14, RZ, RZ, RZ ;  /* 0x000000ffff0e7224 */ /* 0x000fd800078e00ff */
[----:B------:R-:W-:Y:S05]  /*12950*/  @!P0 BRA `(.L_x_300) ;  /* 0x0000000000108947 */ /* 0x000fea0003800000 */
[----:B------:R-:W-:Y:S01]  /*12960*/  UMOV UR4, 0xffffffff ;  /* 0xffffffff00047882 */ /* 0x000fe20000000000 */
[----:B------:R-:W-:Y:S02]  /*12970*/  VIADD R12, R0, 0xffffffff ;  /* 0xffffffff000c7836 */ /* 0x000fe40000000000 */
[----:B------:R-:W-:Y:S05]  /*12980*/  BRA.DIV UR4, `(.L_x_301) ;  /* 0x0000003e04147947 */ /* 0x000fea000b800000 */
[----:B------:R3:W4:Y:S02]  /*12990*/  SHFL.IDX PT, R14, R6, R12, 0x1f ;  /* 0x00001f0c060e7589 */ /* 0x00072400000e0000 */
.L_x_300:
[----:B0-23--:R-:W-:Y:S01]  /*129a0*/  IABS R6, R4 ;  /* 0x0000000400067213 */ /* 0x00dfe20000000000 */
[----:B----4-:R-:W-:Y:S02]  /*129b0*/  IMAD R16, R14, R7, R8 ;  /* 0x000000070e107224 */ /* 0x010fe400078e0208 */
[----:B------:R-:W-:Y:S01]  /*129c0*/  IMAD.IADD R19, R0, 0x1, R19 ;  /* 0x0000000100137824 */ /* 0x000fe200078e0213 */
[----:B------:R-:W0:Y:S08]  /*129d0*/  I2F.RP R9, R6 ;  /* 0x0000000600097306 */ /* 0x000e300000209400 */
[----:B0-----:R-:W0:Y:S02]  /*129e0*/  MUFU.RCP R9, R9 ;  /* 0x0000000900097308 */ /* 0x001e240000001000 */
[----:B0-----:R-:W-:-:S06]  /*129f0*/  VIADD R2, R9, 0xffffffe ;  /* 0x0ffffffe09027836 */ /* 0x001fcc0000000000 */
[----:B------:R0:W2:Y:S02]  /*12a00*/  F2I.FTZ.U32.TRUNC.NTZ R3, R2 ;  /* 0x0000000200037305 */ /* 0x0000a4000021f000 */
[----:B0-----:R-:W-:Y:S02]  /*12a10*/  IMAD.MOV.U32 R2, RZ, RZ, RZ ;  /* 0x000000ffff027224 */ /* 0x001fe400078e00ff */
[----:B--2---:R-:W-:-:S04]  /*12a20*/  IMAD.MOV R7, RZ, RZ, -R3 ;  /* 0x000000ffff077224 */ /* 0x004fc800078e0a03 */
[----:B------:R-:W-:-:S04]  /*12a30*/  IMAD R7, R7, R6, RZ ;  /* 0x0000000607077224 */ /* 0x000fc800078e02ff */
[----:B------:R-:W-:-:S04]  /*12a40*/  IMAD.HI.U32 R3, R3, R7, R2 ;  /* 0x0000000703037227 */ /* 0x000fc800078e0002 */
[----:B------:R-:W-:Y:S01]  /*12a50*/  IMAD.IADD R7, R5, 0x1, -R16 ;  /* 0x0000000105077824 */ /* 0x000fe200078e0a10 */
[----:B------:R-:W-:-:S04]  /*12a60*/  IABS R5, R4 ;  /* 0x0000000400057213 */ /* 0x000fc80000000000 */
[----:B------:R-:W-:Y:S02]  /*12a70*/  IABS R2, R7 ;  /* 0x0000000700027213 */ /* 0x000fe40000000000 */
[----:B------:R-:W-:-:S03]  /*12a80*/  IADD3 R5, RZ, -R5, RZ ;  /* 0x80000005ff057210 */ /* 0x000fc60007ffe0ff */
[----:B------:R-:W-:-:S04]  /*12a90*/  IMAD.HI.U32 R3, R3, R2, RZ ;  /* 0x0000000203037227 */ /* 0x000fc800078e00ff */
[----:B------:R-:W-:Y:S01]  /*12aa0*/  IMAD R5, R3, R5, R2 ;  /* 0x0000000503057224 */ /* 0x000fe200078e0202 */
[----:B------:R-:W-:-:S04]  /*12ab0*/  LOP3.LUT R2, R7, R4, RZ, 0x3c, !PT ;  /* 0x0000000407027212 */ /* 0x000fc800078e3cff */
[----:B------:R-:W-:Y:S02]  /*12ac0*/  ISETP.GT.U32.AND P1, PT, R6, R5, PT ;  /* 0x000000050600720c */ /* 0x000fe40003f24070 */
[----:B------:R-:W-:-:S11]  /*12ad0*/  ISETP.GE.AND P2, PT, R2, RZ, PT ;  /* 0x000000ff0200720c */ /* 0x000fd60003f46270 */
[----:B------:R-:W-:Y:S02]  /*12ae0*/  @!P1 IMAD.IADD R5, R5, 0x1, -R6 ;  /* 0x0000000105059824 */ /* 0x000fe400078e0a06 */
[----:B------:R-:W-:Y:S01]  /*12af0*/  @!P1 VIADD R3, R3, 0x1 ;  /* 0x0000000103039836 */ /* 0x000fe20000000000 */
[----:B------:R-:W-:Y:S02]  /*12b00*/  ISETP.NE.AND P1, PT, R4, RZ, PT ;  /* 0x000000ff0400720c */ /* 0x000fe40003f25270 */
[----:B------:R-:W-:-:S13]  /*12b10*/  ISETP.GE.U32.AND P0, PT, R5, R6, PT ;  /* 0x000000060500720c */ /* 0x000fda0003f06070 */
[----:B------:R-:W-:-:S04]  /*12b20*/  @P0 VIADD R3, R3, 0x1 ;  /* 0x0000000103030836 */ /* 0x000fc80000000000 */
[----:B------:R-:W-:Y:S01]  /*12b30*/  @!P2 IMAD.MOV R3, RZ, RZ, -R3 ;  /* 0x000000ffff03a224 */ /* 0x000fe200078e0a03 */
[----:B------:R-:W-:-:S05]  /*12b40*/  @!P1 LOP3.LUT R3, RZ, R4, RZ, 0x33, !PT ;  /* 0x00000004ff039212 */ /* 0x000fca00078e33ff */
[--C-:B------:R-:W-:Y:S02]  /*12b50*/  IMAD.MOV R17, RZ, RZ, -R3.reuse ;  /* 0x000000ffff117224 */ /* 0x100fe400078e0a03 */
[----:B------:R-:W-:Y:S02]  /*12b60*/  IMAD.MOV.U32 R18, RZ, RZ, R3 ;  /* 0x000000ffff127224 */ /* 0x000fe400078e0003 */
[----:B------:R-:W-:Y:S01]  /*12b70*/  IMAD R17, R4, R17, R7 ;  /* 0x0000001104117224 */ /* 0x000fe200078e0207 */
[----:B------:R-:W-:Y:S06]  /*12b80*/  BRA `(.L_x_302) ;  /* 0x00000000001c7947 */ /* 0x000fec0003800000 */
.L_x_294:
[----:B------:R-:W-:Y:S01]  /*12b90*/  UMOV UR4, URZ ;  /* 0x0000003f00047c82 */ /* 0x000fe20008000000 */
[----:B------:R-:W-:Y:S01]  /*12ba0*/  UMOV UR5, URZ ;  /* 0x0000003f00057c82 */ /* 0x000fe20008000000 */
[----:B------:R-:W-:Y:S01]  /*12bb0*/  ULDC UR6, c[0x0][0xc3c] ;  /* 0x00030f0000067ab9 */ /* 0x000fe20000000800 */
[----:B------:R-:W-:Y:S01]  /*12bc0*/  MOV R16, R5 ;  /* 0x0000000500107202 */ /* 0x000fe20000000f00 */
[----:B------:R-:W-:Y:S02]  /*12bd0*/  IMAD.U32 R17, RZ, RZ, UR4 ;  /* 0x00000004ff117e24 */ /* 0x000fe4000f8e00ff */
[----:B------:R-:W-:Y:S02]  /*12be0*/  IMAD.U32 R18, RZ, RZ, UR5 ;  /* 0x00000005ff127e24 */ /* 0x000fe4000f8e00ff */
[----:B------:R-:W-:-:S07]  /*12bf0*/  IMAD.U32 R19, RZ, RZ, UR6 ;  /* 0x00000006ff137e24 */ /* 0x000fce000f8e00ff */
.L_x_302:
[----:B-1----:R-:W1:Y:S01]  /*12c00*/  S2R R0, SR_TID.X ;  /* 0x0000000000007919 */ /* 0x002e620000002100 */
[----:B------:R-:W-:Y:S05]  /*12c10*/  WARPSYNC.ALL ;  /* 0x0000000000007948 */ /* 0x000fea0003800000 */
[----:B------:R-:W-:Y:S01]  /*12c20*/  BAR.SYNC.DEFER_BLOCKING 0x4, 0x180 ;  /* 0x0106000000007b1d */ /* 0x000fe20000010000 */
[----:B-1----:R-:W-:-:S04]  /*12c30*/  LOP3.LUT R0, R0, 0x1f, RZ, 0xc0, !PT ;  /* 0x0000001f00007812 */ /* 0x002fc800078ec0ff */
[----:B------:R-:W-:-:S13]  /*12c40*/  ISETP.NE.AND P0, PT, R0, RZ, PT ;  /* 0x000000ff0000720c */ /* 0x000fda0003f05270 */
[----:B------:R-:W1:Y:S01]  /*12c50*/  @!P0 S2R R3, SR_CgaCtaId ;  /* 0x0000000000038919 */ /* 0x000e620000008800 */
[----:B------:R-:W-:-:S04]  /*12c60*/  @!P0 MOV R0, 0x400 ;  /* 0x0000040000008802 */ /* 0x000fc80000000f00 */
[----:B-1----:R-:W-:-:S05]  /*12c70*/  @!P0 LEA R22, R3, R0, 0x18 ;  /* 0x0000000003168211 */ /* 0x002fca00078ec0ff */
[----:B------:R1:W-:Y:S01]  /*12c80*/  @!P0 STS.128 [R22+0x388d0], R16 ;  /* 0x0388d01016008388 */ /* 0x0003e20000000c00 */
[----:B------:R-:W-:Y:S06]  /*12c90*/  BAR.ARV 0x5, 0x180 ;  /* 0x0146000000007b1d */ /* 0x000fec0000002000 */
.L_x_291:
[----:B------:R-:W-:Y:S02]  /*12ca0*/  ULDC UR4, c[0x0][0xc3c] ;  /* 0x00030f0000047ab9 */ /* 0x000fe40000000800 */
[----:B---3--:R-:W-:-:S13]  /*12cb0*/  ISETP.GE.AND P0, PT, R19, UR4, PT ;  /* 0x0000000413007c0c */ /* 0x008fda000bf06270 */
[----:B------:R-:W-:Y:S05]  /*12cc0*/  @!P0 BRA `(.L_x_303) ;  /* 0xffffffb800588947 */ /* 0x000fea000383ffff */
[----:B------:R-:W-:Y:S05]  /*12cd0*/  BSYNC B8 ;  /* 0x0000000000087941 */ /* 0x000fea0003800000 */
.L_x_238:
[----:B0-----:R-:W3:Y:S01]  /*12ce0*/  LDL.LU R0, [R1+0x1c] ;  /* 0x00001c0001007983 */ /* 0x001ee20000300800 */
[----:B------:R-:W-:Y:S01]  /*12cf0*/  BSSY B0, `(.L_x_304) ;  /* 0x000000b000007945 */ /* 0x000fe20003800000 */
[----:B------:R-:W0:Y:S01]  /*12d00*/  S2R R5, SR_CgaCtaId ;  /* 0x0000000000057919 */ /* 0x000e220000008800 */
[----:B---3--:R-:W-:-:S05]  /*12d10*/  VIADD R0, R0, 0x1 ;  /* 0x0000000100007836 */ /* 0x008fca0000000000 */
[----:B------:R-:W-:-:S04]  /*12d20*/  LEA.HI R2, R0, R0, RZ, 0x1 ;  /* 0x0000000000027211 */ /* 0x000fc800078f08ff */
[----:B------:R-:W-:Y:S02]  /*12d30*/  LOP3.LUT R3, R2, 0xfffffffe, RZ, 0xc0, !PT ;  /* 0xfffffffe02037812 */ /* 0x000fe400078ec0ff */
[----:B------:R-:W-:-:S03]  /*12d40*/  MOV R2, 0x400 ;  /* 0x0000040000027802 */ /* 0x000fc60000000f00 */
[----:B------:R-:W-:Y:S01]  /*12d50*/  IMAD.IADD R0, R0, 0x1, -R3 ;  /* 0x0000000100007824 */ /* 0x000fe200078e0a03 */
[----:B0-----:R-:W-:-:S04]  /*12d60*/  LEA R4, R5, R2, 0x18 ;  /* 0x0000000205047211 */ /* 0x001fc800078ec0ff */
[----:B------:R-:W-:-:S04]  /*12d70*/  SHF.L.U32 R0, R0, 0x1f, RZ ;  /* 0x0000001f00007819 */ /* 0x000fc800000006ff */
[----:B------:R-:W0:Y:S02]  /*12d80*/  SYNCS.PHASECHK.TRANS64.TRYWAIT P0, [R4+URZ+0x38820], R0 ;  /* 0x03882000040075a7 */ /* 0x000e24000800017f */
[----:B0-----:R-:W-:Y:S05]  /*12d90*/  @!P0 BRA `(.L_x_305) ;  /* 0x0000003800348947 */ /* 0x001fea0003800000 */
.L_x_415:
[----:B------:R-:W-:Y:S05]  /*12da0*/  BSYNC B0 ;  /* 0x0000000000007941 */ /* 0x000fea0003800000 */
.L_x_304:
[----:B------:R-:W-:-:S03]  /*12db0*/  UMOV UR4, 0xffffffff ;  /* 0xffffffff00047882 */ /* 0x000fc60000000000 */
[----:B------:R-:W-:Y:S05]  /*12dc0*/  BRA.DIV UR4, `(.L_x_306) ;  /* 0x0000003a043c7947 */ /* 0x000fea000b800000 */
[----:B0-----:R-:W0:Y:S02]  /*12dd0*/  S2R R0, SR_TID.X ;  /* 0x0000000000007919 */ /* 0x001e240000002100 */
[----:B0-----:R-:W-:-:S04]  /*12de0*/  SHF.R.U32.HI R0, RZ, 0x5, R0 ;  /* 0x00000005ff007819 */ /* 0x001fc80000011600 */
[----:B------:R-:W-:-:S05]  /*12df0*/  LOP3.LUT R0, R0, 0x3, RZ, 0xc0, !PT ;  /* 0x0000000300007812 */ /* 0x000fca00078ec0ff */
[----:B------:R0:W3:Y:S02]  /*12e00*/  SHFL.IDX PT, R14, R0, RZ, 0x1f ;  /* 0x00001fff000e7589 */ /* 0x0000e400000e0000 */
.L_x_418:
[----:B---3--:R-:W-:Y:S01]  /*12e10*/  ISETP.NE.AND P0, PT, R14, RZ, PT ;  /* 0x000000ff0e00720c */ /* 0x008fe20003f05270 */
[----:B------:R-:W-:-:S12]  /*12e20*/  BSSY B0, `(.L_x_307) ;  /* 0x0000026000007945 */ /* 0x000fd80003800000 */
[----:B------:R-:W-:Y:S05]  /*12e30*/  @P0 BRA `(.L_x_308) ;  /* 0x0000000000900947 */ /* 0x000fea0003800000 */
[----:B------:R-:W-:-:S03]  /*12e40*/  UMOV UR4, 0xffffffff ;  /* 0xffffffff00047882 */ /* 0x000fc60000000000 */
[----:B------:R-:W-:Y:S05]  /*12e50*/  BRA.DIV UR4, `(.L_x_309) ;  /* 0x0000003a044c7947 */ /* 0x000fea000b800000 */
[----:B------:R-:W-:-:S13]  /*12e60*/  ELECT P6, URZ, PT ;  /* 0x00000000003f782f */ /* 0x000fda00038c0000 */
.L_x_421:
[----:B------:R-:W-:Y:S05]  /*12e70*/  @!P6 BRA `(.L_x_308) ;  /* 0x000000000080e947 */ /* 0x000fea0003800000 */
[----:B0-----:R-:W3:Y:S02]  /*12e80*/  LDL R0, [R1+0x24] ;  /* 0x0000240001007983 */ /* 0x001ee40000100800 */
[----:B---3--:R-:W-:-:S13]  /*12e90*/  R2UR UR4, R0 ;  /* 0x00000000000472ca */ /* 0x008fda00000e0000 */
[----:B------:R-:W-:-:S06]  /*12ea0*/  ULOP3.LUT UR4, UR4, 0x2, URZ, 0xfc, !UPT ;  /* 0x0000000204047892 */ /* 0x000fcc000f8efc3f */
[----:B------:R-:W-:-:S05]  /*12eb0*/  IMAD.U32 R0, RZ, RZ, UR4 ;  /* 0x00000004ff007e24 */ /* 0x000fca000f8e00ff */
[----:B------:R-:W-:-:S13]  /*12ec0*/  ISETP.NE.AND P0, PT, R0, 0x3, PT ;  /* 0x000000030000780c */ /* 0x000fda0003f05270 */
[----:B------:R-:W-:Y:S05]  /*12ed0*/  @!P0 BRA `(.L_x_310) ;  /* 0x0000000000048947 */ /* 0x000fea0003800000 */
[----:B------:R-:W-:Y:S01]  /*12ee0*/  BPT.TRAP 0x1 ;  /* 0x000000040000795c */ /* 0x000fe20000300000 */
.L_x_310:
[C---:B------:R-:W-:Y:S01]  /*12ef0*/  IMAD R5, R27.reuse, 0x8, R4 ;  /* 0x000000081b057824 */ /* 0x040fe200078e0204 */
[----:B------:R-:W-:Y:S02]  /*12f00*/  SHF.L.U32 R0, R28, 0x1f, RZ ;  /* 0x0000001f1c007819 */ /* 0x000fe400000006ff */
[----:B------:R-:W-:Y:S02]  /*12f10*/  IADD3 R27, R27, 0x1, RZ ;  /* 0x000000011b1b7810 */ /* 0x000fe40007ffe0ff */
[----:B------:R-:W0:Y:S02]  /*12f20*/  SYNCS.PHASECHK.TRANS64.TRYWAIT P1, [R5+URZ+0x38840], R0 ;  /* 0x03884000050075a7 */ /* 0x000e24000802017f */
[----:B------:R-:W-:-:S04]  /*12f30*/  ISETP.NE.AND P2, PT, R27, 0x2, PT ;  /* 0x000000021b00780c */ /* 0x000fc80003f45270 */
[----:B------:R-:W-:Y:S01]  /*12f40*/  SEL R3, RZ, 0x1, P2 ;  /* 0x00000001ff037807 */ /* 0x000fe20001000000 */
[----:B0-----:R-:W-:Y:S08]  /*12f50*/  @!P1 BRA `(.L_x_311) ;  /* 0x00000038002c9947 */ /* 0x001ff00003800000 */
.L_x_422:
[----:B------:R-:W-:Y:S02]  /*12f60*/  SEL R27, R27, RZ, P2 ;  /* 0x000000ff1b1b7207 */ /* 0x000fe40001000000 */
[----:B------:R-:W-:Y:S01]  /*12f70*/  LOP3.LUT R2, R28, R3, RZ, 0x3c, !PT ;  /* 0x000000031c027212 */ /* 0x000fe200078e3cff */
[----:B------:R-:W-:Y:S06]  /*12f80*/  @!P0 BRA `(.L_x_312) ;  /* 0x0000000000048947 */ /* 0x000fec0003800000 */
[----:B------:R-:W-:Y:S01]  /*12f90*/  BPT.TRAP 0x1 ;  /* 0x000000040000795c */ /* 0x000fe20000300000 */
.L_x_312:
[----:B------:R-:W-:Y:S01]  /*12fa0*/  IMAD R27, R27, 0x8, R4 ;  /* 0x000000081b1b7824 */ /* 0x000fe200078e0204 */
[----:B------:R-:W-:-:S04]  /*12fb0*/  SHF.L.U32 R2, R2, 0x1f, RZ ;  /* 0x0000001f02027819 */ /* 0x000fc800000006ff */
[----:B------:R-:W3:Y:S02]  /*12fc0*/  SYNCS.PHASECHK.TRANS64.TRYWAIT P1, [R27+URZ+0x38840], R2 ;  /* 0x038840021b0075a7 */ /* 0x000ee4000802017f */
[----:B---3--:R-:W-:Y:S05]  /*12fd0*/  @!P1 BRA `(.L_x_313) ;  /* 0x0000003800209947 */ /* 0x008fea0003800000 */
.L_x_423:
[----:B------:R-:W-:Y:S05]  /*12fe0*/  @!P0 BRA `(.L_x_314) ;  /* 0x0000000000048947 */ /* 0x000fea0003800000 */
[----:B------:R-:W-:Y:S01]  /*12ff0*/  BPT.TRAP 0x1 ;  /* 0x000000040000795c */ /* 0x000fe20000300000 */
.L_x_314:
[----:B------:R-:W4:Y:S02]  /*13000*/  SYNCS.PHASECHK.TRANS64.TRYWAIT P1, [R5+URZ+0x38860], R0 ;  /* 0x03886000050075a7 */ /* 0x000f24000802017f */
[----:B----4-:R-:W-:Y:S05]  /*13010*/  @!P1 BRA `(.L_x_315) ;  /* 0x0000003800249947 */ /* 0x010fea0003800000 */
.L_x_424:
[----:B------:R-:W-:Y:S05]  /*13020*/  @!P0 BRA `(.L_x_316) ;  /* 0x0000000000048947 */ /* 0x000fea0003800000 */
[----:B------:R-:W-:Y:S01]  /*13030*/  BPT.TRAP 0x1 ;  /* 0x000000040000795c */ /* 0x000fe20000300000 */
.L_x_316:
[----:B------:R0:W0:Y:S02]  /*13040*/  SYNCS.PHASECHK.TRANS64.TRYWAIT P0, [R27+URZ+0x38860], R2 ;  /* 0x038860021b0075a7 */ /* 0x000024000800017f */
[----:B0-----:R-:W-:Y:S05]  /*13050*/  @!P0 NANOSLEEP.SYNCS 0x989680 ;  /* 0x009896800000895d */ /* 0x001fea0003900000 */
[----:B------:R-:W0:Y:S02]  /*13060*/  @!P0 SYNCS.PHASECHK.TRANS64 P0, [R27+URZ+0x38860], R2 ;  /* 0x038860021b0085a7 */ /* 0x000e24000800007f */
[----:B0-----:R-:W-:Y:S05]  /*13070*/  @!P0 BRA `(.L_x_316) ;  /* 0xfffffffc00f08947 */ /* 0x001fea000383ffff */
.L_x_308:
[----:B------:R-:W-:Y:S05]  /*13080*/  BSYNC B0 ;  /* 0x0000000000007941 */ /* 0x000fea0003800000 */
.L_x_307:
[----:B------:R-:W-:Y:S05]  /*13090*/  EXIT ;  /* 0x000000000000794d */ /* 0x000fea0003800000 */
.L_x_186:
[----:B0-----:R-:W-:-:S04]  /*130a0*/  IMAD.U32 R3, RZ, RZ, UR40 ;  /* 0x00000028ff037e24 */ /* 0x001fc8000f8e00ff */
[----:B------:R0:W1:Y:S03]  /*130b0*/  SYNCS.PHASECHK.TRANS64.TRYWAIT P1, [R3+URZ+0x38800], R0 ;  /* 0x03880000030075a7 */ /* 0x000066000802017f */
[----:B-1----:R-:W-:Y:S05]  /*130c0*/  @!P1 NANOSLEEP.SYNCS 0x989680 ;  /* 0x009896800000995d */ /* 0x002fea0003900000 */
[----:B------:R-:W1:Y:S02]  /*130d0*/  @!P1 SYNCS.PHASECHK.TRANS64 P1, [R3+URZ+0x38800], R0 ;  /* 0x03880000030095a7 */ /* 0x000e64000802007f */
[----:B-1----:R-:W-:Y:S05]  /*130e0*/  @!P1 BRA `(.L_x_186) ;  /* 0xfffffffc00ec9947 */ /* 0x002fea000383ffff */
[----:B------:R-:W-:Y:S05]  /*130f0*/  BRA `(.L_x_317) ;  /* 0xfffffee400e47947 */ /* 0x000fea000383ffff */
.L_x_190:
[----:B-1----:R1:W2:Y:S02]  /*13100*/  SYNCS.PHASECHK.TRANS64.TRYWAIT P1, [R0+URZ+0x38830], R3 ;  /* 0x03883003000075a7 */ /* 0x0022a4000802017f */
[----:B--2---:R-:W-:Y:S05]  /*13110*/  @!P1 NANOSLEEP.SYNCS 0x989680 ;  /* 0x009896800000995d */ /* 0x004fea0003900000 */
[----:B------:R-:W2:Y:S02]  /*13120*/  @!P1 SYNCS.PHASECHK.TRANS64 P1, [R0+URZ+0x38830], R3 ;  /* 0x03883003000095a7 */ /* 0x000ea4000802007f */
[----:B--2---:R-:W-:Y:S05]  /*13130*/  @!P1 BRA `(.L_x_190) ;  /* 0xfffffffc00f09947 */ /* 0x004fea000383ffff */
[----:B------:R-:W-:Y:S05]  /*13140*/  BRA `(.L_x_189) ;  /* 0xfffffee800087947 */ /* 0x000fea000383ffff */
.L_x_196:
[----:B-1----:R-:W-:-:S04]  /*13150*/  IMAD.U32 R4, RZ, RZ, UR60 ;  /* 0x0000003cff047e24 */ /* 0x002fc8000f8e00ff */
[----:B------:R1:W2:Y:S03]  /*13160*/  SYNCS.PHASECHK.TRANS64.TRYWAIT P1, [R4+URZ+0x38830], R3 ;  /* 0x03883003040075a7 */ /* 0x0002a6000802017f */
[----:B--2---:R-:W-:Y:S05]  /*13170*/  @!P1 NANOSLEEP.SYNCS 0x989680 ;  /* 0x009896800000995d */ /* 0x004fea0003900000 */
[----:B------:R-:W2:Y:S02]  /*13180*/  @!P1 SYNCS.PHASECHK.TRANS64 P1, [R4+URZ+0x38830], R3 ;  /* 0x03883003040095a7 */ /* 0x000ea4000802007f */
[----:B--2---:R-:W-:Y:S05]  /*13190*/  @!P1 BRA `(.L_x_196) ;  /* 0xfffffffc00ec9947 */ /* 0x004fea000383ffff */
[----:B------:R-:W-:Y:S05]  /*131a0*/  BRA `(.L_x_195) ;  /* 0xffffff2800987947 */ /* 0x000fea000383ffff */
.L_x_200:
[----:B---3--:R-:W-:-:S04]  /*131b0*/  IMAD.U32 R2, RZ, RZ, UR4 ;  /* 0x00000004ff027e24 */ /* 0x008fc8000f8e00ff */
[----:B------:R3:W4:Y:S03]  /*131c0*/  SYNCS.PHASECHK.TRANS64.TRYWAIT P1, [R2+URZ+0x38850], R0 ;  /* 0x03885000020075a7 */ /* 0x000726000802017f */
[----:B----4-:R-:W-:Y:S05]  /*131d0*/  @!P1 NANOSLEEP.SYNCS 0x989680 ;  /* 0x009896800000995d */ /* 0x010fea0003900000 */
[----:B------:R-:W4:Y:S02]  /*131e0*/  @!P1 SYNCS.PHASECHK.TRANS64 P1, [R2+URZ+0x38850], R0 ;  /* 0x03885000020095a7 */ /* 0x000f24000802007f */
[----:B----4-:R-:W-:Y:S05]  /*131f0*/  @!P1 BRA `(.L_x_200) ;  /* 0xfffffffc00ec9947 */ /* 0x010fea000383ffff */
[----:B------:R-:W-:Y:S05]  /*13200*/  BRA `(.L_x_199) ;  /* 0xffffff5000e47947 */ /* 0x000fea000383ffff */
.L_x_207:
[----:B-1----:R-:W-:-:S04]  /*13210*/  IMAD.U32 R7, RZ, RZ, UR7 ;  /* 0x00000007ff077e24 */ /* 0x002fc8000f8e00ff */
[----:B------:R1:W2:Y:S03]  /*13220*/  SYNCS.PHASECHK.TRANS64.TRYWAIT P1, [R7+URZ+0x38850], R0 ;  /* 0x03885000070075a7 */ /* 0x0002a6000802017f */
[----:B--2---:R-:W-:Y:S05]  /*13230*/  @!P1 NANOSLEEP.SYNCS 0x989680 ;  /* 0x009896800000995d */ /* 0x004fea0003900000 */
[----:B------:R-:W2:Y:S02]  /*13240*/  @!P1 SYNCS.PHASECHK.TRANS64 P1, [R7+URZ+0x38850], R0 ;  /* 0x03885000070095a7 */ /* 0x000ea4000802007f */
[----:B--2---:R-:W-:Y:S05]  /*13250*/  @!P1 BRA `(.L_x_207) ;  /* 0xfffffffc00ec9947 */ /* 0x004fea000383ffff */
[----:B------:R-:W-:Y:S05]  /*13260*/  BRA `(.L_x_206) ;  /* 0xffffff6c00007947 */ /* 0x000fea000383ffff */
.L_x_250:
[----:B------:R-:W-:Y:S01]  /*13270*/  SHF.R.U32.HI R8, RZ, 0x5, R21 ;  /* 0x00000005ff087819 */ /* 0x000fe20000011615 */
[----:B------:R-:W-:Y:S01]  /*13280*/  BSSY B0, `(.L_x_318) ;  /* 0x0000009000007945 */ /* 0x000fe20003800000 */
[----:B------:R-:W-:Y:S01]  /*13290*/  IMAD.MOV.U32 R12, RZ, RZ, RZ ;  /* 0x000000ffff0c7224 */ /* 0x000fe200078e00ff */
[----:B------:R-:W-:Y:S01]  /*132a0*/  MOV R11, 0x1f ;  /* 0x0000001f000b7802 */ /* 0x000fe20000000f00 */
[----:B------:R-:W-:Y:S01]  /*132b0*/  IMAD.MOV.U32 R15, RZ, RZ, -0x1 ;  /* 0xffffffffff0f7424 */ /* 0x000fe200078e00ff */
[----:B------:R-:W-:-:S05]  /*132c0*/  LOP3.LUT R8, R8, 0x3, RZ, 0xc0, !PT ;  /* 0x0000000308087812 */ /* 0x000fca00078ec0ff */
[----:B------:R-:W-:-:S07]  /*132d0*/  IMAD.MOV.U32 R13, RZ, RZ, R8 ;  /* 0x000000ffff0d7224 */ /* 0x000fce00078e0008 */
[----:B-----5:R-:W-:Y:S05]  /*132e0*/  WARPSYNC.COLLECTIVE R15, `(.L_x_319) ;  /* 0x000000000f087348 */ /* 0x020fea0003c00000 */
[----:B------:R0:W1:Y:S02]  /*132f0*/  SHFL.IDX P6, R14, R13, R12, R11 ;  /* 0x0000000c0d0e7389 */ /* 0x00006400000c000b */
[----:B01---5:R-:W-:Y:S01]  /*13300*/  ENDCOLLECTIVE ;  /* 0x000000000000791b */ /* 0x023fe20003800000 */
.L_x_319:
[----:B------:R-:W-:Y:S05]  /*13310*/  BSYNC B0 ;  /* 0x0000000000007941 */ /* 0x000fea0003800000 */
.L_x_318:
[----:B------:R-:W-:Y:S05]  /*13320*/  BRA `(.L_x_320) ;  /* 0xffffffc0000c7947 */ /* 0x000fea000383ffff */
.L_x_253:
[----:B0-----:R0:W1:Y:S02]  /*13330*/  SYNCS.PHASECHK.TRANS64.TRYWAIT P0, [R5+URZ+0x38840], R2 ;  /* 0x03884002050075a7 */ /* 0x001064000800017f */
[----:B-1----:R-:W-:Y:S05]  /*13340*/  @!P0 NANOSLEEP.SYNCS 0x989680 ;  /* 0x009896800000895d */ /* 0x002fea0003900000 */
[----:B------:R-:W1:Y:S02]  /*13350*/  @!P0 SYNCS.PHASECHK.TRANS64 P0, [R5+URZ+0x38840], R2 ;  /* 0x03884002050085a7 */ /* 0x000e64000800007f */
[----:B-1----:R-:W-:Y:S05]  /*13360*/  @!P0 BRA `(.L_x_253) ;  /* 0xfffffffc00f08947 */ /* 0x002fea000383ffff */
[----:B------:R-:W-:Y:S05]  /*13370*/  BRA `(.L_x_321) ;  /* 0xffffffc000807947 */ /* 0x000fea000383ffff */
.L_x_254:
[----:B------:R-:W-:Y:S01]  /*13380*/  BSSY B0, `(.L_x_322) ;  /* 0x0000008000007945 */ /* 0x000fe20003800000 */
[----:B------:R-:W-:Y:S02]  /*13390*/  IMAD.MOV.U32 R13, RZ, RZ, R6 ;  /* 0x000000ffff0d7224 */ /* 0x000fe400078e0006 */
[----:B------:R-:W-:Y:S02]  /*133a0*/  IMAD.MOV.U32 R12, RZ, RZ, RZ ;  /* 0x000000ffff0c7224 */ /* 0x000fe400078e00ff */
[----:B------:R-:W-:Y:S02]  /*133b0*/  IMAD.MOV.U32 R11, RZ, RZ, 0x181f ;  /* 0x0000181fff0b7424 */ /* 0x000fe400078e00ff */
[----:B------:R-:W-:-:S07]  /*133c0*/  IMAD.MOV.U32 R15, RZ, RZ, -0x1 ;  /* 0xffffffffff0f7424 */ /* 0x000fce00078e00ff */
[----:B------:R-:W-:Y:S05]  /*133d0*/  WARPSYNC.COLLECTIVE R15, `(.L_x_323) ;  /* 0x000000000f087348 */ /* 0x000fea0003c00000 */
[----:B------:R0:W1:Y:S02]  /*133e0*/  SHFL.IDX P6, R14, R13, R12, R11 ;  /* 0x0000000c0d0e7389 */ /* 0x00006400000c000b */
[----:B01----:R-:W-:Y:S01]  /*133f0*/  ENDCOLLECTIVE ;  /* 0x000000000000791b */ /* 0x003fe20003800000 */
.L_x_323:
[----:B------:R-:W-:Y:S05]  /*13400*/  BSYNC B0 ;  /* 0x0000000000007941 */ /* 0x000fea0003800000 */
.L_x_322:
[----:B------:R-:W-:Y:S01]  /*13410*/  IMAD.MOV.U32 R13, RZ, RZ, R0 ;  /* 0x000000ffff0d7224 */ /* 0x000fe200078e0000 */
[----:B------:R-:W-:Y:S01]  /*13420*/  MOV R12, RZ ;  /* 0x000000ff000c7202 */ /* 0x000fe20000000f00 */
[----:B------:R-:W-:Y:S01]  /*13430*/  IMAD.MOV.U32 R11, RZ, RZ, 0x181f ;  /* 0x0000181fff0b7424 */ /* 0x000fe200078e00ff */
[C---:B------:R-:W-:Y:S01]  /*13440*/  LOP3.LUT P5, RZ, R23.reuse, 0x10, RZ, 0xc0, !PT ;  /* 0x0000001017ff7812 */ /* 0x040fe200078ac0ff */
[----:B------:R-:W-:Y:S01]  /*13450*/  IMAD.MOV.U32 R15, RZ, RZ, -0x1 ;  /* 0xffffffffff0f7424 */ /* 0x000fe200078e00ff */
[C---:B------:R-:W-:Y:S01]  /*13460*/  LOP3.LUT P4, RZ, R23.reuse, 0x8, RZ, 0xc0, !PT ;  /* 0x0000000817ff7812 */ /* 0x040fe2000788c0ff */
[----:B------:R-:W-:Y:S01]  /*13470*/  IMAD.MOV.U32 R2, RZ, RZ, R14 ;  /* 0x000000ffff027224 */ /* 0x000fe200078e000e */
[----:B------:R-:W-:Y:S01]  /*13480*/  LOP3.LUT P3, RZ, R23, 0x4, RZ, 0xc0, !PT ;  /* 0x0000000417ff7812 */ /* 0x000fe2000786c0ff */
[----:B------:R-:W-:-:S12]  /*13490*/  @P0 IMAD R9, R7, 0x2, R22 ;  /* 0x0000000207090824 */ /* 0x000fd800078e0216 */
[----:B------:R-:W-:Y:S05]  /*134a0*/  WARPSYNC.COLLECTIVE R15, `(.L_x_324) ;  /* 0x000000000f087348 */ /* 0x000fea0003c00000 */
[----:B------:R0:W1:Y:S02]  /*134b0*/  SHFL.IDX P6, R14, R13, R12, R11 ;  /* 0x0000000c0d0e7389 */ /* 0x00006400000c000b */
[----:B01----:R-:W-:Y:S01]  /*134c0*/  ENDCOLLECTIVE ;  /* 0x000000000000791b */ /* 0x003fe20003800000 */
.L_x_324:
[----:B------:R-:W-:Y:S01]  /*134d0*/  LOP3.LUT P2, RZ, R23, 0x2, RZ, 0xc0, !PT ;  /* 0x0000000217ff7812 */ /* 0x000fe2000784c0ff */
[----:B------:R-:W-:Y:S02]  /*134e0*/  IMAD.MOV.U32 R13, RZ, RZ, R6 ;  /* 0x000000ffff0d7224 */ /* 0x000fe400078e0006 */
[----:B------:R-:W-:Y:S02]  /*134f0*/  IMAD.MOV.U32 R12, RZ, RZ, 0x1 ;  /* 0x00000001ff0c7424 */ /* 0x000fe400078e00ff */
[----:B------:R-:W-:-:S08]  /*13500*/  IMAD.MOV.U32 R3, RZ, RZ, R14 ;  /* 0x000000ffff037224 */ /* 0x000fd000078e000e */
[----:B------:R-:W-:Y:S05]  /*13510*/  WARPSYNC.COLLECTIVE R15, `(.L_x_325) ;  /* 0x000000000f087348 */ /* 0x000fea0003c00000 */
[----:B------:R0:W1:Y:S02]  /*13520*/  SHFL.IDX P6, R14, R13, R12, R11 ;  /* 0x0000000c0d0e7389 */ /* 0x00006400000c000b */
[----:B01----:R-:W-:Y:S01]  /*13530*/  ENDCOLLECTIVE ;  /* 0x000000000000791b */ /* 0x003fe20003800000 */
.L_x_325:
[----:B------:R-:W-:-:S05]  /*13540*/  @P0 LEA R3, P1, R33, R3, 0x1 ;  /* 0x0000000321030211 */ /* 0x000fca00078208ff */
[----:B------:R-:W-:-:S05]  /*13550*/  @P0 IMAD.X R2, RZ, RZ, R2, P1 ;  /* 0x000000ffff020224 */ /* 0x000fca00008e0602 */
[----:B------:R-:W-:Y:S01]  /*13560*/  @P0 LOP3.LUT R3, R3, R2, RZ, 0x3c, !PT ;  /* 0x0000000203030212 */ /* 0x000fe200078e3cff */
[----:B------:R-:W-:-:S03]  /*13570*/  IMAD.MOV.U32 R13, RZ, RZ, R0 ;  /* 0x000000ffff0d7224 */ /* 0x000fc600078e0000 */
[----:B------:R-:W-:-:S04]  /*13580*/  @P0 LOP3.LUT R2, R3, R2, RZ, 0x3c, !PT ;  /* 0x0000000203020212 */ /* 0x000fc800078e3cff */
[----:B------:R-:W-:Y:S02]  /*13590*/  @P0 LOP3.LUT R3, R3, R2, RZ, 0x3c, !PT ;  /* 0x0000000203030212 */ /* 0x000fe400078e3cff */
[----:B------:R-:W-:-:S07]  /*135a0*/  MOV R8, R14 ;  /* 0x0000000e00087202 */ /* 0x000fce0000000f00 */
[----:B------:R-:W-:Y:S05]  /*135b0*/  WARPSYNC.COLLECTIVE R15, `(.L_x_326) ;  /* 0x000000000f087348 */ /* 0x000fea0003c00000 */
[----:B------:R0:W1:Y:S02]  /*135c0*/  SHFL.IDX P6, R14, R13, R12, R11 ;  /* 0x0000000c0d0e7389 */ /* 0x00006400000c000b */
[----:B01----:R-:W-:Y:S01]  /*135d0*/  ENDCOLLECTIVE ;  /* 0x000000000000791b */ /* 0x003fe20003800000 */
.L_x_326:
[----:B------:R-:W-:Y:S01]  /*135e0*/  @!PT LDS RZ, [RZ] ;  /* 0x00000000fffff984 */ /* 0x000fe20000000800 */
[----:B------:R-:W-:Y:S01]  /*135f0*/  @!PT LDS RZ, [RZ] ;  /* 0x00000000fffff984 */ /* 0x000fe20000000800 */
[----:B------:R-:W-:Y:S01]  /*13600*/  @!PT LDS RZ, [RZ] ;  /* 0x00000000fffff984 */ /* 0x000fe20000000800 */
[----:B------:R-:W-:Y:S04]  /*13610*/  @P0 LDGSTS.E.BYPASS.LTC128B.128 [R9+0x24400], desc[UR36][R2.64], !P5 ;  /* 0x2440000002090fae */ /* 0x000fe8000e901d64 */
[----:B------:R-:W-:Y:S04]  /*13620*/  @P0 LDGSTS.E.BYPASS.LTC128B.128 [R9+0x26c00], desc[UR36][R2.64+0x80], !P4 ;  /* 0x26c0008002090fae */ /* 0x000fe8000e101d64 */
[----:B------:R-:W-:Y:S01]  /*13630*/  @P0 LDGSTS.E.BYPASS.LTC128B.128 [R9+0x29400], desc[UR36][R2.64+0x100], !P3 ;  /* 0x2940010002090fae */ /* 0x000fe2000d901d64 */
[----:B------:R-:W-:Y:S02]  /*13640*/  IMAD.MOV.U32 R13, RZ, RZ, R6 ;  /* 0x000000ffff0d7224 */ /* 0x000fe400078e0006 */
[----:B------:R-:W-:Y:S01]  /*13650*/  IMAD.MOV.U32 R12, RZ, RZ, 0x2 ;  /* 0x00000002ff0c7424 */ /* 0x000fe200078e00ff */
[----:B------:R0:W-:Y:S01]  /*13660*/  @P0 LDGSTS.E.BYPASS.LTC128B.128 [R9+0x2bc00], desc[UR36][R2.64+0x180], !P2 ;  /* 0x2bc0018002090fae */ /* 0x0001e2000d101d64 */
[----:B------:R-:W-:Y:S01]  /*13670*/  ISETP.GE.AND P0, PT, R4, 0x11, PT ;  /* 0x000000110400780c */ /* 0x000fe20003f06270 */
[----:B0-----:R-:W-:-:S12]  /*13680*/  IMAD.MOV.U32 R2, RZ, RZ, R14 ;  /* 0x000000ffff027224 */ /* 0x001fd800078e000e */
[----:B------:R-:W-:Y:S05]  /*13690*/  WARPSYNC.COLLECTIVE R15, `(.L_x_327) ;  /* 0x000000000f087348 */ /* 0x000fea0003c00000 */
[----:B------:R0:W1:Y:S02]  /*136a0*/  SHFL.IDX P6, R14, R13, R12, R11 ;  /* 0x0000000c0d0e7389 */ /* 0x00006400000c000b */
[----:B01----:R-:W-:Y:S01]  /*136b0*/  ENDCOLLECTIVE ;  /* 0x000000000000791b */ /* 0x003fe20003800000 */
.L_x_327:
[----:B------:R-:W-:Y:S01]  /*136c0*/  @P0 IMAD R21, R7, 0x2, R22 ;  /* 0x0000000207150824 */ /* 0x000fe200078e0216 */
[----:B------:R-:W-:-:S05]  /*136d0*/  @P0 LEA R2, P1, R33, R2, 0x1 ;  /* 0x0000000221020211 */ /* 0x000fca00078208ff */
[----:B------:R-:W-:-:S05]  /*136e0*/  @P0 IMAD.X R3, RZ, RZ, R8, P1 ;  /* 0x000000ffff030224 */ /* 0x000fca00008e0608 */
[----:B------:R-:W-:Y:S01]  /*136f0*/  @!PT LDS RZ, [RZ] ;  /* 0x00000000fffff984 */ /* 0x000fe20000000800 */
[----:B------:R-:W-:Y:S01]  /*13700*/  @!PT LDS RZ, [RZ] ;  /* 0x00000000fffff984 */ /* 0x000fe20000000800 */
[----:B------:R-:W-:Y:S01]  /*13710*/  @!PT LDS RZ, [RZ] ;  /* 0x00000000fffff984 */ /* 0x000fe20000000800 */
[----:B------:R0:W-:Y:S01]  /*13720*/  @P0 LDGSTS.E.BYPASS.LTC128B.128 [R21+0x24c00], desc[UR36][R2.64], !P5 ;  /* 0x24c0000002150fae */ /* 0x0001e2000e901d64 */
[----:B------:R-:W-:-:S03]  /*13730*/  MOV R13, R0 ;  /* 0x00000000000d7202 */ /* 0x000fc60000000f00 */
[----:B------:R0:W-:Y:S04]  /*13740*/  @P0 LDGSTS.E.BYPASS.LTC128B.128 [R21+0x27400], desc[UR36][R2.64+0x80], !P4 ;  /* 0x2740008002150fae */ /* 0x0001e8000e101d64 */
[----:B------:R0:W-:Y:S01]  /*13750*/  @P0 LDGSTS.E.BYPASS.LTC128B.128 [R21+0x29c00], desc[UR36][R2.64+0x100], !P3 ;  /* 0x29c0010002150fae */ /* 0x0001e2000d901d64 */
[----:B------:R-:W-:-:S03]  /*13760*/  IMAD.MOV.U32 R8, RZ, RZ, R14 ;  /* 0x000000ffff087224 */ /* 0x000fc600078e000e */
[----:B------:R0:W-:Y:S01]  /*13770*/  @P0 LDGSTS.E.BYPASS.LTC128B.128 [R21+0x2c400], desc[UR36][R2.64+0x180], !P2 ;  /* 0x2c40018002150fae */ /* 0x0001e2000d101d64 */
[----:B------:R-:W-:-:S13]  /*13780*/  ISETP.GE.AND P0, PT, R4, 0x21, PT ;  /* 0x000000210400780c */ /* 0x000fda0003f06270 */
[----:B0-----:R-:W-:Y:S05]  /*13790*/  WARPSYNC.COLLECTIVE R15, `(.L_x_328) ;  /* 0x000000000f087348 */ /* 0x001fea0003c00000 */
[----:B------:R1:W2:Y:S02]  /*137a0*/  SHFL.IDX P6, R14, R13, R12, R11 ;  /* 0x0000000c0d0e7389 */ /* 0x0002a400000c000b */
[----:B012---:R-:W-:Y:S01]  /*137b0*/  ENDCOLLECTIVE ;  /* 0x000000000000791b */ /* 0x007fe20003800000 */
.L_x_328:
[----:B------:R-:W-:Y:S02]  /*137c0*/  @P0 IMAD R9, R7, 0x2, R22 ;  /* 0x0000000207090824 */ /* 0x000fe400078e0216 */
[----:B------:R-:W-:Y:S02]  /*137d0*/  IMAD.MOV.U32 R13, RZ, RZ, R6 ;  /* 0x000000ffff0d7224 */ /* 0x000fe400078e0006 */
[----:B------:R-:W-:Y:S02]  /*137e0*/  IMAD.MOV.U32 R12, RZ, RZ, 0x3 ;  /* 0x00000003ff0c7424 */ /* 0x000fe400078e00ff */
[----:B------:R-:W-:-:S07]  /*137f0*/  IMAD.MOV.U32 R2, RZ, RZ, R14 ;  /* 0x000000ffff027224 */ /* 0x000fce00078e000e */
[----:B------:R-:W-:Y:S05]  /*13800*/  WARPSYNC.COLLECTIVE R15, `(.L_x_329) ;  /* 0x000000000f087348 */ /* 0x000fea0003c00000 */
[----:B------:R0:W1:Y:S02]  /*13810*/  SHFL.IDX P6, R14, R13, R12, R11 ;  /* 0x0000000c0d0e7389 */ /* 0x00006400000c000b */
[----:B01----:R-:W-:Y:S01]  /*13820*/  ENDCOLLECTIVE ;  /* 0x000000000000791b */ /* 0x003fe20003800000 */
.L_x_329:
[----:B------:R-:W-:-:S05]  /*13830*/  @P0 LEA R2, P1, R33, R2, 0x1 ;  /* 0x0000000221020211 */ /* 0x000fca00078208ff */
[----:B------:R-:W-:-:S05]  /*13840*/  @P0 IMAD.X R3, RZ, RZ, R8, P1 ;  /* 0x000000ffff030224 */ /* 0x000fca00008e0608 */
[----:B------:R-:W-:Y:S01]  /*13850*/  @!PT LDS RZ, [RZ] ;  /* 0x00000000fffff984 */ /* 0x000fe20000000800 */
[----:B------:R-:W-:Y:S01]  /*13860*/  @!PT LDS RZ, [RZ] ;  /* 0x00000000fffff984 */ /* 0x000fe20000000800 */
[----:B------:R-:W-:Y:S01]  /*13870*/  @!PT LDS RZ, [RZ] ;  /* 0x00000000fffff984 */ /* 0x000fe20000000800 */
[----:B------:R0:W-:Y:S01]  /*13880*/  @P0 LDGSTS.E.BYPASS.LTC128B.128 [R9+0x25400], desc[UR36][R2.64], !P5 ;  /* 0x2540000002090fae */ /* 0x0001e2000e901d64 */
[----:B------:R-:W-:-:S03]  /*13890*/  IMAD.MOV.U32 R13, RZ, RZ, R0 ;  /* 0x000000ffff0d7224 */ /* 0x000fc600078e0000 */
        /* <DEDUP_REMOVED lines=8> */
.L_x_330:
[----:B------:R-:W-:Y:S02]  /*13920*/  @P0 IMAD R21, R7, 0x2, R22 ;  /* 0x0000000207150824 */ /* 0x000fe400078e0216 */
[----:B------:R-:W-:Y:S02]  /*13930*/  IMAD.MOV.U32 R13, RZ, RZ, R6 ;  /* 0x000000ffff0d7224 */ /* 0x000fe400078e0006 */
[----:B------:R-:W-:Y:S01]  /*13940*/  IMAD.MOV.U32 R12, RZ, RZ, 0x4 ;  /* 0x00000004ff0c7424 */ /* 0x000fe200078e00ff */
[----:B------:R-:W-:-:S07]  /*13950*/  MOV R2, R14 ;  /* 0x0000000e00027202 */ /* 0x000fce0000000f00 */
[----:B------:R-:W-:Y:S05]  /*13960*/  WARPSYNC.COLLECTIVE R15, `(.L_x_331) ;  /* 0x000000000f087348 */ /* 0x000fea0003c00000 */
[----:B------:R0:W1:Y:S02]  /*13970*/  SHFL.IDX P6, R14, R13, R12, R11 ;  /* 0x0000000c0d0e7389 */ /* 0x00006400000c000b */
[----:B01----:R-:W-:Y:S01]  /*13980*/  ENDCOLLECTIVE ;  /* 0x000000000000791b */ /* 0x003fe20003800000 */
.L_x_331:
        /* <DEDUP_REMOVED lines=10> */
[----:B------:R0:W-:Y:S04]  /*13a30*/  @P0 LDGSTS.E.BYPASS.LTC128B.128 [R21+0x2d400], desc[UR36][R2.64+0x180], !P2 ;  /* 0x2d40018002150fae */ /* 0x0001e8000d101d64 */
[----:B0-----:R-:W-:Y:S05]  /*13a40*/  WARPSYNC.COLLECTIVE R15, `(.L_x_332) ;  /* 0x000000000f087348 */ /* 0x001fea0003c00000 */
[----:B------:R1:W2:Y:S02]  /*13a50*/  SHFL.IDX P6, R14, R13, R12, R11 ;  /* 0x0000000c0d0e7389 */ /* 0x0002a400000c000b */
[----:B012---:R-:W-:Y:S01]  /*13a60*/  ENDCOLLECTIVE ;  /* 0x000000000000791b */ /* 0x007fe20003800000 */
.L_x_332:
[----:B------:R-:W-:Y:S01]  /*13a70*/  MOV R0, R14 ;  /* 0x0000000e00007202 */ /* 0x000fe20000000f00 */
[----:B------:R-:W-:Y:S06]  /*13a80*/  BRA `(.L_x_333) ;  /* 0xffffffbc00f07947 */ /* 0x000fec000383ffff */
.L_x_261:
[----:B------:R-:W-:Y:S01]  /*13a90*/  IMAD.MOV.U32 R13, RZ, RZ, R4 ;  /* 0x000000ffff0d7224 */ /* 0x000fe200078e0004 */
[----:B------:R-:W-:Y:S01]  /*13aa0*/  IADD3 R0, R9, R0, RZ ;  /* 0x0000000009007210 */ /* 0x000fe20007ffe0ff */
[----:B------:R-:W-:Y:S02]  /*13ab0*/  IMAD.MOV.U32 R12, RZ, RZ, RZ ;  /* 0x000000ffff0c7224 */ /* 0x000fe400078e00ff */
[----:B------:R-:W-:Y:S02]  /*13ac0*/  IMAD.MOV.U32 R11, RZ, RZ, 0x181f ;  /* 0x0000181fff0b7424 */ /* 0x000fe400078e00ff */
[----:B------:R-:W-:Y:S02]  /*13ad0*/  IMAD.MOV.U32 R15, RZ, RZ, -0x1 ;  /* 0xffffffffff0f7424 */ /* 0x000fe400078e00ff */
[----:B-----5:R-:W-:Y:S02]  /*13ae0*/  IMAD R6, R10, R6, RZ ;  /* 0x000000060a067224 */ /* 0x020fe400078e02ff */
[----:B------:R-:W-:-:S07]  /*13af0*/  VIADD R7, R0, 0x10 ;  /* 0x0000001000077836 */ /* 0x000fce0000000000 */
[----:B------:R-:W-:Y:S05]  /*13b00*/  WARPSYNC.COLLECTIVE R15, `(.L_x_334) ;  /* 0x000000000f087348 */ /* 0x000fea0003c00000 */
[----:B------:R0:W1:Y:S02]  /*13b10*/  SHFL.IDX P6, R14, R13, R12, R11 ;  /* 0x0000000c0d0e7389 */ /* 0x00006400000c000b */
[----:B01----:R-:W-:Y:S01]  /*13b20*/  ENDCOLLECTIVE ;  /* 0x000000000000791b */ /* 0x003fe20003800000 */
.L_x_334:
[----:B------:R-:W-:Y:S01]  /*13b30*/  ISETP.GE.AND P0, PT, R0, R6, PT ;  /* 0x000000060000720c */ /* 0x000fe20003f06270 */
[----:B------:R-:W-:Y:S02]  /*13b40*/  IMAD.MOV.U32 R13, RZ, RZ, R5 ;  /* 0x000000ffff0d7224 */ /* 0x000fe400078e0005 */
[----:B------:R-:W-:-:S10]  /*13b50*/  IMAD.MOV.U32 R2, RZ, RZ, R14 ;  /* 0x000000ffff027224 */ /* 0x000fd400078e000e */
[----:B------:R-:W-:Y:S05]  /*13b60*/  WARPSYNC.COLLECTIVE R15, `(.L_x_335) ;  /* 0x000000000f087348 */ /* 0x000fea0003c00000 */
[----:B------:R0:W1:Y:S02]  /*13b70*/  SHFL.IDX P6, R14, R13, R12, R11 ;  /* 0x0000000c0d0e7389 */ /* 0x00006400000c000b */
[----:B01----:R-:W-:Y:S01]  /*13b80*/  ENDCOLLECTIVE ;  /* 0x000000000000791b */ /* 0x003fe20003800000 */
.L_x_335:
        /* <DEDUP_REMOVED lines=8> */
.L_x_336:
[----:B------:R-:W-:Y:S01]  /*13c10*/  @!PT LDS RZ, [RZ] ;  /* 0x00000000fffff984 */ /* 0x000fe20000000800 */
[----:B------:R-:W-:Y:S01]  /*13c20*/  @!PT LDS RZ, [RZ] ;  /* 0x00000000fffff984 */ /* 0x000fe20000000800 */
[----:B------:R-:W-:Y:S01]  /*13c30*/  @!PT LDS RZ, [RZ] ;  /* 0x00000000fffff984 */ /* 0x000fe20000000800 */
[----:B------:R-:W-:Y:S04]  /*13c40*/  @!P0 LDGSTS.E.BYPASS.LTC128B.128 [R34+0x14400], desc[UR36][R2.64], !P4 ;  /* 0x1440000002228fae */ /* 0x000fe8000e101d64 */
[----:B------:R-:W-:Y:S04]  /*13c50*/  @!P0 LDGSTS.E.BYPASS.LTC128B.128 [R34+0x18400], desc[UR36][R2.64+0x80], !P3 ;  /* 0x1840008002228fae */ /* 0x000fe8000d901d64 */
[----:B------:R-:W-:Y:S01]  /*13c60*/  @!P0 LDGSTS.E.BYPASS.LTC128B.128 [R34+0x1c400], desc[UR36][R2.64+0x100], !P2 ;  /* 0x1c40010002228fae */ /* 0x000fe2000d101d64 */
[----:B------:R-:W-:-:S03]  /*13c70*/  MOV R13, R5 ;  /* 0x00000005000d7202 */ /* 0x000fc60000000f00 */
[----:B------:R0:W-:Y:S01]  /*13c80*/  @!P0 LDGSTS.E.BYPASS.LTC128B.128 [R34+0x20400], desc[UR36][R2.64+0x180], !P1 ;  /* 0x2040018002228fae */ /* 0x0001e2000c901d64 */
[----:B------:R-:W-:Y:S01]  /*13c90*/  ISETP.GE.AND P0, PT, R7, R6, PT ;  /* 0x000000060700720c */ /* 0x000fe20003f06270 */
[----:B0-----:R-:W-:-:S12]  /*13ca0*/  IMAD.MOV.U32 R2, RZ, RZ, R14 ;  /* 0x000000ffff027224 */ /* 0x001fd800078e000e */
[----:B------:R-:W-:Y:S05]  /*13cb0*/  WARPSYNC.COLLECTIVE R15, `(.L_x_337) ;  /* 0x000000000f087348 */ /* 0x000fea0003c00000 */
[----:B------:R0:W1:Y:S02]  /*13cc0*/  SHFL.IDX P6, R14, R13, R12, R11 ;  /* 0x0000000c0d0e7389 */ /* 0x00006400000c000b */
[----:B01----:R-:W-:Y:S01]  /*13cd0*/  ENDCOLLECTIVE ;  /* 0x000000000000791b */ /* 0x003fe20003800000 */
.L_x_337:
        /* <DEDUP_REMOVED lines=8> */
.L_x_338:
[----:B------:R-:W-:Y:S02]  /*13d60*/  @!P0 IMAD.MOV.U32 R3, RZ, RZ, R7 ;  /* 0x000000ffff038224 */ /* 0x000fe400078e0007 */
[----:B------:R-:W-:-:S03]  /*13d70*/  VIADD R7, R0, 0x20 ;  /* 0x0000002000077836 */ /* 0x000fc60000000000 */
[----:B------:R-:W-:Y:S01]  /*13d80*/  @!PT LDS RZ, [RZ] ;  /* 0x00000000fffff984 */ /* 0x000fe20000000800 */
[----:B------:R-:W-:Y:S01]  /*13d90*/  @!PT LDS RZ, [RZ] ;  /* 0x00000000fffff984 */ /* 0x000fe20000000800 */
[----:B------:R-:W-:Y:S01]  /*13da0*/  @!PT LDS RZ, [RZ] ;  /* 0x00000000fffff984 */ /* 0x000fe20000000800 */
[----:B------:R-:W-:Y:S04]  /*13db0*/  @!P0 LDGSTS.E.BYPASS.LTC128B.128 [R34+0x14c00], desc[UR36][R2.64], !P4 ;  /* 0x14c0000002228fae */ /* 0x000fe8000e101d64 */
[----:B------:R-:W-:Y:S01]  /*13dc0*/  @!P0 LDGSTS.E.BYPASS.LTC128B.128 [R34+0x18c00], desc[UR36][R2.64+0x80], !P3 ;  /* 0x18c0008002228fae */ /* 0x000fe2000d901d64 */
[----:B------:R-:W-:-:S03]  /*13dd0*/  IMAD.MOV.U32 R13, RZ, RZ, R5 ;  /* 0x000000ffff0d7224 */ /* 0x000fc600078e0005 */
[----:B------:R-:W-:Y:S04]  /*13de0*/  @!P0 LDGSTS.E.BYPASS.LTC128B.128 [R34+0x1cc00], desc[UR36][R2.64+0x100], !P2 ;  /* 0x1cc0010002228fae */ /* 0x000fe8000d101d64 */
[----:B------:R0:W-:Y:S01]  /*13df0*/  @!P0 LDGSTS.E.BYPASS.LTC128B.128 [R34+0x20c00], desc[UR36][R2.64+0x180], !P1 ;  /* 0x20c0018002228fae */ /* 0x0001e2000c901d64 */
[----:B------:R-:W-:Y:S02]  /*13e00*/  ISETP.GE.AND P0, PT, R7, R6, PT ;  /* 0x000000060700720c */ /* 0x000fe40003f06270 */
[----:B0-----:R-:W-:-:S11]  /*13e10*/  MOV R2, R14 ;  /* 0x0000000e00027202 */ /* 0x001fd60000000f00 */
[----:B------:R-:W-:Y:S05]  /*13e20*/  WARPSYNC.COLLECTIVE R15, `(.L_x_339) ;  /* 0x000000000f087348 */ /* 0x000fea0003c00000 */
[----:B------:R0:W1:Y:S02]  /*13e30*/  SHFL.IDX P6, R14, R13, R12, R11 ;  /* 0x0000000c0d0e7389 */ /* 0x00006400000c000b */
[----:B01----:R-:W-:Y:S01]  /*13e40*/  ENDCOLLECTIVE ;  /* 0x000000000000791b */ /* 0x003fe20003800000 */
.L_x_339:
[----:B------:R-:W-:Y:S01]  /*13e50*/  IMAD.MOV.U32 R13, RZ, RZ, R4 ;  /* 0x000000ffff0d7224 */ /* 0x000fe200078e0004 */
[----:B------:R-:W-:Y:S02]  /*13e60*/  MOV R12, 0x3 ;  /* 0x00000003000c7802 */ /* 0x000fe40000000f00 */
[----:B------:R-:W-:-:S05]  /*13e70*/  @!P0 LEA R14, P5, R33, R14, 0x1 ;  /* 0x0000000e210e8211 */ /* 0x000fca00078a08ff */
[----:B------:R-:W-:Y:S02]  /*13e80*/  @!P0 IMAD.X R7, RZ, RZ, R2, P5 ;  /* 0x000000ffff078224 */ /* 0x000fe400028e0602 */
[----:B------:R-:W-:-:S07]  /*13e90*/  @!P0 IMAD.MOV.U32 R2, RZ, RZ, R14 ;  /* 0x000000ffff028224 */ /* 0x000fce00078e000e */
[----:B------:R-:W-:Y:S05]  /*13ea0*/  WARPSYNC.COLLECTIVE R15, `(.L_x_340) ;  /* 0x000000000f087348 */ /* 0x000fea0003c00000 */
[----:B------:R0:W1:Y:S02]  /*13eb0*/  SHFL.IDX P6, R14, R13, R12, R11 ;  /* 0x0000000c0d0e7389 */ /* 0x00006400000c000b */
[----:B01----:R-:W-:Y:S01]  /*13ec0*/  ENDCOLLECTIVE ;  /* 0x000000000000791b */ /* 0x003fe20003800000 */
.L_x_340:
        /* <DEDUP_REMOVED lines=10> */
[----:B------:R-:W-:Y:S01]  /*13f70*/  ISETP.GE.AND P0, PT, R7, R6, PT ;  /* 0x000000060700720c */ /* 0x000fe20003f06270 */
[----:B0-----:R-:W-:-:S12]  /*13f80*/  IMAD.MOV.U32 R2, RZ, RZ, R14 ;  /* 0x000000ffff027224 */ /* 0x001fd800078e000e */
[----:B------:R-:W-:Y:S05]  /*13f90*/  WARPSYNC.COLLECTIVE R15, `(.L_x_341) ;  /* 0x000000000f087348 */ /* 0x000fea0003c00000 */
[----:B------:R0:W1:Y:S02]  /*13fa0*/  SHFL.IDX P6, R14, R13, R12, R11 ;  /* 0x0000000c0d0e7389 */ /* 0x00006400000c000b */
[----:B01----:R-:W-:Y:S01]  /*13fb0*/  ENDCOLLECTIVE ;  /* 0x000000000000791b */ /* 0x003fe20003800000 */
.L_x_341:
[----:B------:R-:W-:Y:S01]  /*13fc0*/  MOV R13, R4 ;  /* 0x00000004000d7202 */ /* 0x000fe20000000f00 */
[----:B------:R-:W-:Y:S01]  /*13fd0*/  IMAD.MOV.U32 R12, RZ, RZ, 0x4 ;  /* 0x00000004ff0c7424 */ /* 0x000fe200078e00ff */
[----:B------:R-:W-:-:S05]  /*13fe0*/  @!P0 LEA R14, P5, R33, R14, 0x1 ;  /* 0x0000000e210e8211 */ /* 0x000fca00078a08ff */
[----:B------:R-:W-:Y:S02]  /*13ff0*/  @!P0 IMAD.X R7, RZ, RZ, R2, P5 ;  /* 0x000000ffff078224 */ /* 0x000fe400028e0602 */
[----:B------:R-:W-:-:S07]  /*14000*/  @!P0 IMAD.MOV.U32 R2, RZ, RZ, R14 ;  /* 0x000000ffff028224 */ /* 0x000fce00078e000e */
[----:B------:R-:W-:Y:S05]  /*14010*/  WARPSYNC.COLLECTIVE R15, `(.L_x_342) ;  /* 0x000000000f087348 */ /* 0x000fea0003c00000 */
[----:B------:R0:W1:Y:S02]  /*14020*/  SHFL.IDX P6, R14, R13, R12, R11 ;  /* 0x0000000c0d0e7389 */ /* 0x00006400000c000b */
[----:B01----:R-:W-:Y:S01]  /*14030*/  ENDCOLLECTIVE ;  /* 0x000000000000791b */ /* 0x003fe20003800000 */
.L_x_342:
        /* <DEDUP_REMOVED lines=15> */
.L_x_343:
        /* <DEDUP_REMOVED lines=8> */
.L_x_344:
[----:B------:R-:W-:Y:S01]  /*141b0*/  @!P0 IMAD.MOV.U32 R3, RZ, RZ, R7 ;  /* 0x000000ffff038224 */ /* 0x000fe200078e0007 */
[----:B------:R-:W-:-:S04]  /*141c0*/  IADD3 R7, R0, 0x50, RZ ;  /* 0x0000005000077810 */ /* 0x000fc80007ffe0ff */
        /* <DEDUP_REMOVED lines=13> */
.L_x_345:
        /* <DEDUP_REMOVED lines=8> */
.L_x_346:
[----:B------:R-:W-:Y:S01]  /*14320*/  @!P0 MOV R3, R7 ;  /* 0x0000000700038202 */ /* 0x000fe20000000f00 */
[----:B------:R-:W-:-:S04]  /*14330*/  VIADD R7, R0, 0x60 ;  /* 0x0000006000077836 */ /* 0x000fc80000000000 */
        /* <DEDUP_REMOVED lines=13> */
.L_x_347:
[----:B------:R-:W-:Y:S02]  /*14410*/  IMAD.MOV.U32 R13, RZ, RZ, R4 ;  /* 0x000000ffff0d7224 */ /* 0x000fe400078e0004 */
[----:B------:R-:W-:Y:S01]  /*14420*/  IMAD.MOV.U32 R12, RZ, RZ, 0x7 ;  /* 0x00000007ff0c7424 */ /* 0x000fe200078e00ff */
[----:B------:R-:W-:-:S05]  /*14430*/  @!P0 LEA R14, P5, R33, R14, 0x1 ;  /* 0x0000000e210e8211 */ /* 0x000fca00078a08ff */
[----:B------:R-:W-:Y:S01]  /*14440*/  @!P0 IMAD.X R7, RZ, RZ, R2, P5 ;  /* 0x000000ffff078224 */ /* 0x000fe200028e0602 */
[----:B------:R-:W-:-:S07]  /*14450*/  @!P0 MOV R2, R14 ;  /* 0x0000000e00028202 */ /* 0x000fce0000000f00 */
[----:B------:R-:W-:Y:S05]  /*14460*/  WARPSYNC.COLLECTIVE R15, `(.L_x_348) ;  /* 0x000000000f087348 */ /* 0x000fea0003c00000 */
[----:B------:R0:W1:Y:S02]  /*14470*/  SHFL.IDX P6, R14, R13, R12, R11 ;  /* 0x0000000c0d0e7389 */ /* 0x00006400000c000b */
[----:B01----:R-:W-:Y:S01]  /*14480*/  ENDCOLLECTIVE ;  /* 0x000000000000791b */ /* 0x003fe20003800000 */
.L_x_348:
[----:B------:R-:W-:-:S05]  /*14490*/  @!P0 IMAD.MOV.U32 R3, RZ, RZ, R7 ;  /* 0x000000ffff038224 */ /* 0x000fca00078e0007 */
[----:B------:R-:W-:Y:S01]  /*144a0*/  @!PT LDS RZ, [RZ] ;  /* 0x00000000fffff984 */ /* 0x000fe20000000800 */
[----:B------:R-:W-:Y:S01]  /*144b0*/  @!PT LDS RZ, [RZ] ;  /* 0x00000000fffff984 */ /* 0x000fe20000000800 */
[----:B------:R-:W-:Y:S01]  /*144c0*/  @!PT LDS RZ, [RZ] ;  /* 0x00000000fffff984 */ /* 0x000fe20000000800 */
[----:B------:R0:W-:Y:S04]  /*144d0*/  @!P0 LDGSTS.E.BYPASS.LTC128B.128 [R34+0x17400], desc[UR36][R2.64], !P4 ;  /* 0x1740000002228fae */ /* 0x0001e8000e101d64 */
[----:B------:R0:W-:Y:S01]  /*144e0*/  @!P0 LDGSTS.E.BYPASS.LTC128B.128 [R34+0x1b400], desc[UR36][R2.64+0x80], !P3 ;  /* 0x1b40008002228fae */ /* 0x0001e2000d901d64 */
[----:B------:R-:W-:-:S03]  /*144f0*/  IMAD.MOV.U32 R13, RZ, RZ, R5 ;  /* 0x000000ffff0d7224 */ /* 0x000fc600078e0005 */
[----:B------:R0:W-:Y:S04]  /*14500*/  @!P0 LDGSTS.E.BYPASS.LTC128B.128 [R34+0x1f400], desc[UR36][R2.64+0x100], !P2 ;  /* 0x1f40010002228fae */ /* 0x0001e8000d101d64 */
[----:B------:R0:W-:Y:S01]  /*14510*/  @!P0 LDGSTS.E.BYPASS.LTC128B.128 [R34+0x23400], desc[UR36][R2.64+0x180], !P1 ;  /* 0x2340018002228fae */ /* 0x0001e2000c901d64 */
[----:B------:R-:W-:-:S07]  /*14520*/  IMAD.MOV.U32 R7, RZ, RZ, R14 ;  /* 0x000000ffff077224 */ /* 0x000fce00078e000e */
[----:B0-----:R-:W-:Y:S05]  /*14530*/  WARPSYNC.COLLECTIVE R15, `(.L_x_349) ;  /* 0x000000000f087348 */ /* 0x001fea0003c00000 */
[----:B------:R1:W2:Y:S02]  /*14540*/  SHFL.IDX P6, R14, R13, R12, R11 ;  /* 0x0000000c0d0e7389 */ /* 0x0002a400000c000b */
[----:B012---:R-:W-:Y:S01]  /*14550*/  ENDCOLLECTIVE ;  /* 0x000000000000791b */ /* 0x007fe20003800000 */
.L_x_349:
[----:B------:R-:W-:Y:S05]  /*14560*/  BRA `(.L_x_350) ;  /* 0xffffffc0007c7947 */ /* 0x000fea000383ffff */
.L_x_266:
[----:B0-----:R0:W3:Y:S02]  /*14570*/  SYNCS.PHASECHK.TRANS64.TRYWAIT P0, [R22+URZ+0x38820], R3 ;  /* 0x03882003160075a7 */ /* 0x0010e4000800017f */
[----:B---3--:R-:W-:Y:S05]  /*14580*/  @!P0 NANOSLEEP.SYNCS 0x989680 ;  /* 0x009896800000895d */ /* 0x008fea0003900000 */
[----:B------:R-:W3:Y:S02]  /*14590*/  @!P0 SYNCS.PHASECHK.TRANS64 P0, [R22+URZ+0x38820], R3 ;  /* 0x03882003160085a7 */ /* 0x000ee4000800007f */
[----:B---3--:R-:W-:Y:S05]  /*145a0*/  @!P0 BRA `(.L_x_266) ;  /* 0xfffffffc00f08947 */ /* 0x008fea000383ffff */
[----:B------:R-:W-:Y:S05]  /*145b0*/  BRA `(.L_x_351) ;  /* 0xffffffc000f07947 */ /* 0x000fea000383ffff */
.L_x_271:
[----:B0-----:R0:W1:Y:S02]  /*145c0*/  SYNCS.PHASECHK.TRANS64.TRYWAIT P0, [R6+URZ+0x38840], R3 ;  /* 0x03884003060075a7 */ /* 0x001064000800017f */
[----:B-1----:R-:W-:Y:S05]  /*145d0*/  @!P0 NANOSLEEP.SYNCS 0x989680 ;  /* 0x009896800000895d */ /* 0x002fea0003900000 */
[----:B------:R-:W1:Y:S02]  /*145e0*/  @!P0 SYNCS.PHASECHK.TRANS64 P0, [R6+URZ+0x38840], R3 ;  /* 0x03884003060085a7 */ /* 0x000e64000800007f */
[----:B-1----:R-:W-:Y:S05]  /*145f0*/  @!P0 BRA `(.L_x_271) ;  /* 0xfffffffc00f08947 */ /* 0x002fea000383ffff */
[----:B------:R-:W-:Y:S05]  /*14600*/  BRA `(.L_x_352) ;  /* 0xffffffc400dc7947 */ /* 0x000fea000383ffff */
.L_x_272:
        /* <DEDUP_REMOVED lines=8> */
.L_x_354:
[----:B------:R-:W-:Y:S05]  /*14690*/  BSYNC B1 ;  /* 0x0000000000017941 */ /* 0x000fea0003800000 */
.L_x_353:
[----:B------:R-:W-:Y:S01]  /*146a0*/  IMAD.MOV.U32 R13, RZ, RZ, R8 ;  /* 0x000000ffff0d7224 */ /* 0x000fe200078e0008 */
[----:B------:R-:W-:Y:S01]  /*146b0*/  MOV R15, 0xffffffff ;  /* 0xffffffff000f7802 */ /* 0x000fe20000000f00 */
[----:B------:R-:W-:Y:S01]  /*146c0*/  IMAD.MOV.U32 R12, RZ, RZ, RZ ;  /* 0x000000ffff0c7224 */ /* 0x000fe200078e00ff */
[----:B------:R-:W-:Y:S01]  /*146d0*/  LOP3.LUT R23, R23, 0xfffff7ff, RZ, 0xc0, !PT ;  /* 0xfffff7ff17177812 */ /* 0x000fe200078ec0ff */
[----:B------:R-:W-:Y:S02]  /*146e0*/  IMAD.MOV.U32 R11, RZ, RZ, 0x181f ;  /* 0x0000181fff0b7424 */ /* 0x000fe400078e00ff */
[----:B------:R-:W-:Y:S01]  /*146f0*/  IMAD.MOV.U32 R3, RZ, RZ, R14 ;  /* 0x000000ffff037224 */ /* 0x000fe200078e000e */
[----:B------:R-:W-:Y:S01]  /*14700*/  @P3 LOP3.LUT R23, R23, 0x800, RZ, 0xfc, !PT ;  /* 0x0000080017173812 */ /* 0x000fe200078efcff */
[----:B------:R-:W-:-:S07]  /*14710*/  IMAD.SHL.U32 R0, R33, 0x2, RZ ;  /* 0x0000000221007824 */ /* 0x000fce00078e00ff */
[----:B------:R-:W-:Y:S05]  /*14720*/  WARPSYNC.COLLECTIVE R15, `(.L_x_355) ;  /* 0x000000000f087348 */ /* 0x000fea0003c00000 */
[----:B------:R0:W1:Y:S02]  /*14730*/  SHFL.IDX P6, R14, R13, R12, R11 ;  /* 0x0000000c0d0e7389 */ /* 0x00006400000c000b */
[----:B01----:R-:W-:Y:S01]  /*14740*/  ENDCOLLECTIVE ;  /* 0x000000000000791b */ /* 0x003fe20003800000 */
.L_x_355:
[----:B------:R-:W-:Y:S01]  /*14750*/  IMAD R9, R9, 0x2, R22 ;  /* 0x0000000209097824 */ /* 0x000fe200078e0216 */
[C---:B------:R-:W-:Y:S02]  /*14760*/  LOP3.LUT P3, RZ, R23.reuse, 0x10, RZ, 0xc0, !PT ;  /* 0x0000001017ff7812 */ /* 0x040fe4000786c0ff */
[----:B------:R-:W-:-:S04]  /*14770*/  LOP3.LUT R23, R23, 0xfffffbff, RZ, 0xc0, !PT ;  /* 0xfffffbff17177812 */ /* 0x000fc800078ec0ff */
[----:B------:R-:W-:-:S04]  /*14780*/  @P2 LOP3.LUT R23, R23, 0x400, RZ, 0xfc, !PT ;  /* 0x0000040017172812 */ /* 0x000fc800078efcff */
[C---:B------:R-:W-:Y:S01]  /*14790*/  LOP3.LUT P2, RZ, R23.reuse, 0x8, RZ, 0xc0, !PT ;  /* 0x0000000817ff7812 */ /* 0x040fe2000784c0ff */
[----:B------:R-:W-:Y:S01]  /*147a0*/  IMAD.MOV.U32 R13, RZ, RZ, R10 ;  /* 0x000000ffff0d7224 */ /* 0x000fe200078e000a */
[----:B------:R-:W-:Y:S01]  /*147b0*/  LOP3.LUT R23, R23, 0xfffffdff, RZ, 0xc0, !PT ;  /* 0xfffffdff17177812 */ /* 0x000fe200078ec0ff */
[----:B------:R-:W-:-:S03]  /*147c0*/  IMAD.MOV.U32 R12, RZ, RZ, 0x1 ;  /* 0x00000001ff0c7424 */ /* 0x000fc600078e00ff */
[----:B------:R-:W-:-:S04]  /*147d0*/  @P1 LOP3.LUT R23, R23, 0x200, RZ, 0xfc, !PT ;  /* 0x0000020017171812 */ /* 0x000fc800078efcff */
[----:B------:R-:W-:Y:S01]  /*147e0*/  LOP3.LUT P1, RZ, R23, 0x4, RZ, 0xc0, !PT ;  /* 0x0000000417ff7812 */ /* 0x000fe2000782c0ff */
[----:B------:R-:W-:-:S12]  /*147f0*/  IMAD.MOV.U32 R2, RZ, RZ, R14 ;  /* 0x000000ffff027224 */ /* 0x000fd800078e000e */
[----:B------:R-:W-:Y:S05]  /*14800*/  WARPSYNC.COLLECTIVE R15, `(.L_x_356) ;  /* 0x000000000f087348 */ /* 0x000fea0003c00000 */
[----:B------:R0:W1:Y:S02]  /*14810*/  SHFL.IDX P6, R14, R13, R12, R11 ;  /* 0x0000000c0d0e7389 */ /* 0x00006400000c000b */
[----:B01----:R-:W-:Y:S01]  /*14820*/  ENDCOLLECTIVE ;  /* 0x000000000000791b */ /* 0x003fe20003800000 */
.L_x_356:
[----:B------:R-:W-:-:S05]  /*14830*/  IADD3 R2, P0, R2, R0, RZ ;  /* 0x0000000002027210 */ /* 0x000fca0007f1e0ff */
[----:B------:R-:W-:-:S05]  /*14840*/  IMAD.X R3, RZ, RZ, R3, P0 ;  /* 0x000000ffff037224 */ /* 0x000fca00000e0603 */
[----:B------:R-:W-:Y:S01]  /*14850*/  @!PT LDS RZ, [RZ] ;  /* 0x00000000fffff984 */ /* 0x000fe20000000800 */
[----:B------:R-:W-:Y:S01]  /*14860*/  @!PT LDS RZ, [RZ] ;  /* 0x00000000fffff984 */ /* 0x000fe20000000800 */
[----:B------:R-:W-:Y:S01]  /*14870*/  @!PT LDS RZ, [RZ] ;  /* 0x00000000fffff984 */ /* 0x000fe20000000800 */
[----:B------:R0:W-:Y:S01]  /*14880*/  LDGSTS.E.BYPASS.LTC128B.128 [R9+0x24400], desc[UR36][R2.64], !P3 ;  /* 0x2440000002097fae */ /* 0x0001e2000d901d64 */
[----:B------:R-:W-:-:S03]  /*14890*/  IMAD.MOV.U32 R13, RZ, RZ, R8 ;  /* 0x000000ffff0d7224 */ /* 0x000fc600078e0008 */
[----:B------:R0:W-:Y:S04]  /*148a0*/  LDGSTS.E.BYPASS.LTC128B.128 [R9+0x26c00], desc[UR36][R2.64+0x80], !P2 ;  /* 0x26c0008002097fae */ /* 0x0001e8000d101d64 */
[----:B------:R0:W-:Y:S01]  /*148b0*/  LDGSTS.E.BYPASS.LTC128B.128 [R9+0x29400], desc[UR36][R2.64+0x100], !P1 ;  /* 0x2940010002097fae */ /* 0x0001e2000c901d64 */
[----:B------:R-:W-:-:S03]  /*148c0*/  MOV R35, R14 ;  /* 0x0000000e00237202 */ /* 0x000fc60000000f00 */
[----:B------:R0:W-:Y:S04]  /*148d0*/  LDGSTS.E.BYPASS.LTC128B.128 [R9+0x2bc00], desc[UR36][R2.64+0x180], !P5 ;  /* 0x2bc0018002097fae */ /* 0x0001e8000e901d64 */
[----:B0-----:R-:W-:Y:S05]  /*148e0*/  WARPSYNC.COLLECTIVE R15, `(.L_x_357) ;  /* 0x000000000f087348 */ /* 0x001fea0003c00000 */
[----:B------:R1:W2:Y:S02]  /*148f0*/  SHFL.IDX P6, R14, R13, R12, R11 ;  /* 0x0000000c0d0e7389 */ /* 0x0002a400000c000b */
[----:B012---:R-:W-:Y:S01]  /*14900*/  ENDCOLLECTIVE ;  /* 0x000000000000791b */ /* 0x007fe20003800000 */
.L_x_357:
[----:B------:R-:W-:Y:S02]  /*14910*/  IMAD.MOV.U32 R13, RZ, RZ, R10 ;  /* 0x000000ffff0d7224 */ /* 0x000fe400078e000a */
[----:B------:R-:W-:Y:S02]  /*14920*/  IMAD.MOV.U32 R12, RZ, RZ, 0x2 ;  /* 0x00000002ff0c7424 */ /* 0x000fe400078e00ff */
[----:B------:R-:W-:-:S07]  /*14930*/  IMAD.MOV.U32 R2, RZ, RZ, R14 ;  /* 0x000000ffff027224 */ /* 0x000fce00078e000e */
[----:B------:R-:W-:Y:S05]  /*14940*/  WARPSYNC.COLLECTIVE R15, `(.L_x_358) ;  /* 0x000000000f087348 */ /* 0x000fea0003c00000 */
[----:B------:R0:W1:Y:S02]  /*14950*/  SHFL.IDX P6, R14, R13, R12, R11 ;  /* 0x0000000c0d0e7389 */ /* 0x00006400000c000b */
[----:B01----:R-:W-:Y:S01]  /*14960*/  ENDCOLLECTIVE ;  /* 0x000000000000791b */ /* 0x003fe20003800000 */
.L_x_358:
[----:B------:R-:W-:-:S05]  /*14970*/  IADD3 R2, P0, R2, R0, RZ ;  /* 0x0000000002027210 */ /* 0x000fca0007f1e0ff */
[----:B------:R-:W-:-:S05]  /*14980*/  IMAD.X R3, RZ, RZ, R35, P0 ;  /* 0x000000ffff037224 */ /* 0x000fca00000e0623 */
[----:B------:R-:W-:Y:S01]  /*14990*/  @!PT LDS RZ, [RZ] ;  /* 0x00000000fffff984 */ /* 0x000fe20000000800 */
[----:B------:R-:W-:Y:S01]  /*149a0*/  @!PT LDS RZ, [RZ] ;  /* 0x00000000fffff984 */ /* 0x000fe20000000800 */
[----:B------:R-:W-:Y:S01]  /*149b0*/  @!PT LDS RZ, [RZ] ;  /* 0x00000000fffff984 */ /* 0x000fe20000000800 */
[----:B------:R0:W-:Y:S01]  /*149c0*/  LDGSTS.E.BYPASS.LTC128B.128 [R9+0x24c00], desc[UR36][R2.64], !P3 ;  /* 0x24c0000002097fae */ /* 0x0001e2000d901d64 */
[----:B------:R-:W-:-:S03]  /*149d0*/  MOV R13, R8 ;  /* 0x00000008000d7202 */ /* 0x000fc60000000f00 */
[----:B------:R0:W-:Y:S04]  /*149e0*/  LDGSTS.E.BYPASS.LTC128B.128 [R9+0x27400], desc[UR36][R2.64+0x80], !P2 ;  /* 0x2740008002097fae */ /* 0x0001e8000d101d64 */
[----:B------:R0:W-:Y:S01]  /*149f0*/  LDGSTS.E.BYPASS.LTC128B.128 [R9+0x29c00], desc[UR36][R2.64+0x100], !P1 ;  /* 0x29c0010002097fae */ /* 0x0001e2000c901d64 */
[----:B------:R-:W-:-:S03]  /*14a00*/  IMAD.MOV.U32 R35, RZ, RZ, R14 ;  /* 0x000000ffff237224 */ /* 0x000fc600078e000e */
[----:B------:R0:W-:Y:S04]  /*14a10*/  LDGSTS.E.BYPASS.LTC128B.128 [R9+0x2c400], desc[UR36][R2.64+0x180], !P5 ;  /* 0x2c40018002097fae */ /* 0x0001e8000e901d64 */
[----:B0-----:R-:W-:Y:S05]  /*14a20*/  WARPSYNC.COLLECTIVE R15, `(.L_x_359) ;  /* 0x000000000f087348 */ /* 0x001fea0003c00000 */
[----:B------:R1:W2:Y:S02]  /*14a30*/  SHFL.IDX P6, R14, R13, R12, R11 ;  /* 0x0000000c0d0e7389 */ /* 0x0002a400000c000b */
[----:B012---:R-:W-:Y:S01]  /*14a40*/  ENDCOLLECTIVE ;  /* 0x000000000000791b */ /* 0x007fe20003800000 */
.L_x_359:
[----:B------:R-:W-:Y:S02]  /*14a50*/  IMAD.MOV.U32 R13, RZ, RZ, R10 ;  /* 0x000000ffff0d7224 */ /* 0x000fe400078e000a */
[----:B------:R-:W-:Y:S02]  /*14a60*/  IMAD.MOV.U32 R12, RZ, RZ, 0x3 ;  /* 0x00000003ff0c7424 */ /* 0x000fe400078e00ff */
[----:B------:R-:W-:-:S07]  /*14a70*/  IMAD.MOV.U32 R2, RZ, RZ, R14 ;  /* 0x000000ffff027224 */ /* 0x000fce00078e000e */
[----:B------:R-:W-:Y:S05]  /*14a80*/  WARPSYNC.COLLECTIVE R15, `(.L_x_360) ;  /* 0x000000000f087348 */ /* 0x000fea0003c00000 */
[----:B------:R0:W1:Y:S02]  /*14a90*/  SHFL.IDX P6, R14, R13, R12, R11 ;  /* 0x0000000c0d0e7389 */ /* 0x00006400000c000b */
[----:B01----:R-:W-:Y:S01]  /*14aa0*/  ENDCOLLECTIVE ;  /* 0x000000000000791b */ /* 0x003fe20003800000 */
.L_x_360:
        /* <DEDUP_REMOVED lines=9> */
[----:B------:R-:W-:-:S03]  /*14b40*/  IMAD.MOV.U32 R35, RZ, RZ, R14 ;  /* 0x000000ffff237224 */ /* 0x000fc600078e000e */
[----:B------:R0:W-:Y:S04]  /*14b50*/  LDGSTS.E.BYPASS.LTC128B.128 [R9+0x2cc00], desc[UR36][R2.64+0x180], !P5 ;  /* 0x2cc0018002097fae */ /* 0x0001e8000e901d64 */
[----:B0-----:R-:W-:Y:S05]  /*14b60*/  WARPSYNC.COLLECTIVE R15, `(.L_x_361) ;  /* 0x000000000f087348 */ /* 0x001fea0003c00000 */
[----:B------:R1:W2:Y:S02]  /*14b70*/  SHFL.IDX P6, R14, R13, R12, R11 ;  /* 0x0000000c0d0e7389 */ /* 0x0002a400000c000b */
[----:B012---:R-:W-:Y:S01]  /*14b80*/  ENDCOLLECTIVE ;  /* 0x000000000000791b */ /* 0x007fe20003800000 */
.L_x_361:
[----:B------:R-:W-:Y:S02]  /*14b90*/  IMAD.MOV.U32 R13, RZ, RZ, R10 ;  /* 0x000000ffff0d7224 */ /* 0x000fe400078e000a */
[----:B------:R-:W-:Y:S01]  /*14ba0*/  IMAD.MOV.U32 R12, RZ, RZ, 0x4 ;  /* 0x00000004ff0c7424 */ /* 0x000fe200078e00ff */
[----:B------:R-:W-:-:S07]  /*14bb0*/  MOV R2, R14 ;  /* 0x0000000e00027202 */ /* 0x000fce0000000f00 */
[----:B------:R-:W-:Y:S05]  /*14bc0*/  WARPSYNC.COLLECTIVE R15, `(.L_x_362) ;  /* 0x000000000f087348 */ /* 0x000fea0003c00000 */
[----:B------:R0:W1:Y:S02]  /*14bd0*/  SHFL.IDX P6, R14, R13, R12, R11 ;  /* 0x0000000c0d0e7389 */ /* 0x00006400000c000b */
[----:B01----:R-:W-:Y:S01]  /*14be0*/  ENDCOLLECTIVE ;  /* 0x000000000000791b */ /* 0x003fe20003800000 */
.L_x_362:
[----:B------:R-:W-:-:S05]  /*14bf0*/  IADD3 R2, P0, R2, R0, RZ ;  /* 0x0000000002027210 */ /* 0x000fca0007f1e0ff */
[----:B------:R-:W-:-:S05]  /*14c00*/  IMAD.X R3, RZ, RZ, R35, P0 ;  /* 0x000000ffff037224 */ /* 0x000fca00000e0623 */
[----:B------:R-:W-:Y:S01]  /*14c10*/  @!PT LDS RZ, [RZ] ;  /* 0x00000000fffff984 */ /* 0x000fe20000000800 */
[----:B------:R-:W-:Y:S01]  /*14c20*/  @!PT LDS RZ, [RZ] ;  /* 0x00000000fffff984 */ /* 0x000fe20000000800 */
[----:B------:R-:W-:Y:S01]  /*14c30*/  @!PT LDS RZ, [RZ] ;  /* 0x00000000fffff984 */ /* 0x000fe20000000800 */
[----:B------:R0:W-:Y:S01]  /*14c40*/  LDGSTS.E.BYPASS.LTC128B.128 [R9+0x25c00], desc[UR36][R2.64], !P3 ;  /* 0x25c0000002097fae */ /* 0x0001e2000d901d64 */
[C---:B------:R-:W-:Y:S01]  /*14c50*/  LOP3.LUT P3, RZ, R23.reuse, 0x800, RZ, 0xc0, !PT ;  /* 0x0000080017ff7812 */ /* 0x040fe2000786c0ff */
[----:B------:R-:W-:Y:S02]  /*14c60*/  IMAD.MOV.U32 R13, RZ, RZ, R8 ;  /* 0x000000ffff0d7224 */ /* 0x000fe400078e0008 */
[----:B------:R0:W-:Y:S01]  /*14c70*/  LDGSTS.E.BYPASS.LTC128B.128 [R9+0x28400], desc[UR36][R2.64+0x80], !P2 ;  /* 0x2840008002097fae */ /* 0x0001e2000d101d64 */
[----:B------:R-:W-:-:S03]  /*14c80*/  LOP3.LUT P2, RZ, R23, 0x400, RZ, 0xc0, !PT ;  /* 0x0000040017ff7812 */ /* 0x000fc6000784c0ff */
[----:B------:R0:W-:Y:S01]  /*14c90*/  LDGSTS.E.BYPASS.LTC128B.128 [R9+0x2ac00], desc[UR36][R2.64+0x100], !P1 ;  /* 0x2ac0010002097fae */ /* 0x0001e2000c901d64 */
[----:B------:R-:W-:Y:S01]  /*14ca0*/  LOP3.LUT P1, RZ, R23, 0x200, RZ, 0xc0, !PT ;  /* 0x0000020017ff7812 */ /* 0x000fe2000782c0ff */
[----:B------:R-:W-:Y:S02]  /*14cb0*/  IMAD.MOV.U32 R35, RZ, RZ, R14 ;  /* 0x000000ffff237224 */ /* 0x000fe400078e000e */
[----:B------:R0:W-:Y:S10]  /*14cc0*/  LDGSTS.E.BYPASS.LTC128B.128 [R9+0x2d400], desc[UR36][R2.64+0x180], !P5 ;  /* 0x2d40018002097fae */ /* 0x0001f4000e901d64 */
[----:B0-----:R-:W-:Y:S05]  /*14cd0*/  WARPSYNC.COLLECTIVE R15, `(.L_x_363) ;  /* 0x000000000f087348 */ /* 0x001fea0003c00000 */
[----:B------:R1:W2:Y:S02]  /*14ce0*/  SHFL.IDX P6, R14, R13, R12, R11 ;  /* 0x0000000c0d0e7389 */ /* 0x0002a400000c000b */
[----:B012---:R-:W-:Y:S01]  /*14cf0*/  ENDCOLLECTIVE ;  /* 0x000000000000791b */ /* 0x007fe20003800000 */
.L_x_363:
[----:B------:R-:W-:Y:S01]  /*14d00*/  IMAD.MOV.U32 R2, RZ, RZ, R14 ;  /* 0x000000ffff027224 */ /* 0x000fe200078e000e */
[----:B------:R-:W-:Y:S06]  /*14d10*/  BRA `(.L_x_364) ;  /* 0xffffffc400307947 */ /* 0x000fec000383ffff */
.L_x_277:
[----:B-1----:R1:W2:Y:S02]  /*14d20*/  SYNCS.PHASECHK.TRANS64.TRYWAIT P0, [R6+URZ+0x38860], R2 ;  /* 0x03886002060075a7 */ /* 0x0022a4000800017f */
[----:B--2---:R-:W-:Y:S05]  /*14d30*/  @!P0 NANOSLEEP.SYNCS 0x989680 ;  /* 0x009896800000895d */ /* 0x004fea0003900000 */
[----:B------:R-:W2:Y:S02]  /*14d40*/  @!P0 SYNCS.PHASECHK.TRANS64 P0, [R6+URZ+0x38860], R2 ;  /* 0x03886002060085a7 */ /* 0x000ea4000800007f */
[----:B--2---:R-:W-:Y:S05]  /*14d50*/  @!P0 BRA `(.L_x_277) ;  /* 0xfffffffc00f08947 */ /* 0x004fea000383ffff */
[----:B------:R-:W-:Y:S05]  /*14d60*/  BRA `(.L_x_365) ;  /* 0xffffffc400a87947 */ /* 0x000fea000383ffff */
.L_x_278:
[----:B------:R-:W-:Y:S01]  /*14d70*/  BSSY B1, `(.L_x_366) ;  /* 0x0000008000017945 */ /* 0x000fe20003800000 */
[----:B------:R-:W-:Y:S01]  /*14d80*/  MOV R13, R25 ;  /* 0x00000019000d7202 */ /* 0x000fe20000000f00 */
[----:B------:R-:W-:Y:S02]  /*14d90*/  IMAD.MOV.U32 R12, RZ, RZ, RZ ;  /* 0x000000ffff0c7224 */ /* 0x000fe400078e00ff */
[----:B------:R-:W-:Y:S02]  /*14da0*/  IMAD.MOV.U32 R11, RZ, RZ, 0x181f ;  /* 0x0000181fff0b7424 */ /* 0x000fe400078e00ff */
[----:B------:R-:W-:-:S07]  /*14db0*/  IMAD.MOV.U32 R15, RZ, RZ, -0x1 ;  /* 0xffffffffff0f7424 */ /* 0x000fce00078e00ff */
[----:B-1----:R-:W-:Y:S05]  /*14dc0*/  WARPSYNC.COLLECTIVE R15, `(.L_x_367) ;  /* 0x000000000f087348 */ /* 0x002fea0003c00000 */
[----:B------:R0:W2:Y:S02]  /*14dd0*/  SHFL.IDX P6, R14, R13, R12, R11 ;  /* 0x0000000c0d0e7389 */ /* 0x0000a400000c000b */
[----:B012---:R-:W-:Y:S01]  /*14de0*/  ENDCOLLECTIVE ;  /* 0x000000000000791b */ /* 0x007fe20003800000 */
.L_x_367:
[----:B------:R-:W-:Y:S05]  /*14df0*/  BSYNC B1 ;  /* 0x0000000000017941 */ /* 0x000fea0003800000 */
.L_x_366:
[----:B------:R-:W-:Y:S01]  /*14e00*/  IMAD.MOV.U32 R13, RZ, RZ, R24 ;  /* 0x000000ffff0d7224 */ /* 0x000fe200078e0018 */
[----:B------:R-:W-:Y:S01]  /*14e10*/  MOV R11, 0x181f ;  /* 0x0000181f000b7802 */ /* 0x000fe20000000f00 */
[----:B------:R-:W-:Y:S02]  /*14e20*/  IMAD.MOV.U32 R12, RZ, RZ, RZ ;  /* 0x000000ffff0c7224 */ /* 0x000fe400078e00ff */
[----:B------:R-:W-:Y:S02]  /*14e30*/  IMAD.MOV.U32 R15, RZ, RZ, -0x1 ;  /* 0xffffffffff0f7424 */ /* 0x000fe400078e00ff */
[----:B------:R-:W-:Y:S02]  /*14e40*/  IMAD.MOV.U32 R3, RZ, RZ, R14 ;  /* 0x000000ffff037224 */ /* 0x000fe400078e000e */
[----:B------:R-:W-:-:S07]  /*14e50*/  IMAD R7, R7, 0x2, R22 ;  /* 0x0000000207077824 */ /* 0x000fce00078e0216 */
[----:B------:R-:W-:Y:S05]  /*14e60*/  WARPSYNC.COLLECTIVE R15, `(.L_x_368) ;  /* 0x000000000f087348 */ /* 0x000fea0003c00000 */
[----:B------:R0:W1:Y:S02]  /*14e70*/  SHFL.IDX P6, R14, R13, R12, R11 ;  /* 0x0000000c0d0e7389 */ /* 0x00006400000c000b */
[----:B01----:R-:W-:Y:S01]  /*14e80*/  ENDCOLLECTIVE ;  /* 0x000000000000791b */ /* 0x003fe20003800000 */
.L_x_368:
[----:B------:R-:W-:Y:S02]  /*14e90*/  IMAD.MOV.U32 R13, RZ, RZ, R25 ;  /* 0x000000ffff0d7224 */ /* 0x000fe400078e0019 */
[----:B------:R-:W-:Y:S02]  /*14ea0*/  IMAD.MOV.U32 R12, RZ, RZ, 0x1 ;  /* 0x00000001ff0c7424 */ /* 0x000fe400078e00ff */
[----:B------:R-:W-:-:S07]  /*14eb0*/  IMAD.MOV.U32 R2, RZ, RZ, R14 ;  /* 0x000000ffff027224 */ /* 0x000fce00078e000e */
[----:B------:R-:W-:Y:S05]  /*14ec0*/  WARPSYNC.COLLECTIVE R15, `(.L_x_369) ;  /* 0x000000000f087348 */ /* 0x000fea0003c00000 */
[----:B------:R0:W1:Y:S02]  /*14ed0*/  SHFL.IDX P6, R14, R13, R12, R11 ;  /* 0x0000000c0d0e7389 */ /* 0x00006400000c000b */
[----:B01----:R-:W-:Y:S01]  /*14ee0*/  ENDCOLLECTIVE ;  /* 0x000000000000791b */ /* 0x003fe20003800000 */
.L_x_369:
[----:B------:R-:W-:-:S05]  /*14ef0*/  IADD3 R2, P0, R2, R0, RZ ;  /* 0x0000000002027210 */ /* 0x000fca0007f1e0ff */
        /* <DEDUP_REMOVED lines=17> */
.L_x_370:
[----:B------:R-:W-:Y:S02]  /*15010*/  IMAD.MOV.U32 R13, RZ, RZ, R25 ;  /* 0x000000ffff0d7224 */ /* 0x000fe400078e0019 */
[----:B------:R-:W-:Y:S02]  /*15020*/  IMAD.MOV.U32 R12, RZ, RZ, 0x2 ;  /* 0x00000002ff0c7424 */ /* 0x000fe400078e00ff */
[----:B------:R-:W-:-:S07]  /*15030*/  IMAD.MOV.U32 R2, RZ, RZ, R14 ;  /* 0x000000ffff027224 */ /* 0x000fce00078e000e */
[----:B------:R-:W-:Y:S05]  /*15040*/  WARPSYNC.COLLECTIVE R15, `(.L_x_371) ;  /* 0x000000000f087348 */ /* 0x000fea0003c00000 */
[----:B------:R0:W1:Y:S02]  /*15050*/  SHFL.IDX P6, R14, R13, R12, R11 ;  /* 0x0000000c0d0e7389 */ /* 0x00006400000c000b */
[----:B01----:R-:W-:Y:S01]  /*15060*/  ENDCOLLECTIVE ;  /* 0x000000000000791b */ /* 0x003fe20003800000 */
.L_x_371:
[----:B------:R-:W-:-:S05]  /*15070*/  IADD3 R2, P0, R2, R0, RZ ;  /* 0x0000000002027210 */ /* 0x000fca0007f1e0ff */
[----:B------:R-:W-:Y:S01]  /*15080*/  IMAD.X R3, RZ, RZ, R3, P0 ;  /* 0x000000ffff037224 */ /* 0x000fe200000e0603 */
        /* <DEDUP_REMOVED lines=16> */
.L_x_372:
[----:B------:R-:W-:Y:S02]  /*15190*/  IMAD.MOV.U32 R13, RZ, RZ, R25 ;  /* 0x000000ffff0d7224 */ /* 0x000fe400078e0019 */
[----:B------:R-:W-:Y:S02]  /*151a0*/  IMAD.MOV.U32 R12, RZ, RZ, 0x3 ;  /* 0x00000003ff0c7424 */ /* 0x000fe400078e00ff */
[----:B------:R-:W-:-:S07]  /*151b0*/  IMAD.MOV.U32 R2, RZ, RZ, R14 ;  /* 0x000000ffff027224 */ /* 0x000fce00078e000e */
[----:B------:R-:W-:Y:S05]  /*151c0*/  WARPSYNC.COLLECTIVE R15, `(.L_x_373) ;  /* 0x000000000f087348 */ /* 0x000fea0003c00000 */
[----:B------:R0:W1:Y:S02]  /*151d0*/  SHFL.IDX P6, R14, R13, R12, R11 ;  /* 0x0000000c0d0e7389 */ /* 0x00006400000c000b */
[----:B01----:R-:W-:Y:S01]  /*151e0*/  ENDCOLLECTIVE ;  /* 0x000000000000791b */ /* 0x003fe20003800000 */
.L_x_373:
        /* <DEDUP_REMOVED lines=18> */
.L_x_374:
[----:B------:R-:W-:Y:S02]  /*15310*/  IMAD.MOV.U32 R13, RZ, RZ, R25 ;  /* 0x000000ffff0d7224 */ /* 0x000fe400078e0019 */
[----:B------:R-:W-:Y:S01]  /*15320*/  IMAD.MOV.U32 R12, RZ, RZ, 0x4 ;  /* 0x00000004ff0c7424 */ /* 0x000fe200078e00ff */
[----:B------:R-:W-:-:S07]  /*15330*/  MOV R2, R14 ;  /* 0x0000000e00027202 */ /* 0x000fce0000000f00 */
[----:B------:R-:W-:Y:S05]  /*15340*/  WARPSYNC.COLLECTIVE R15, `(.L_x_375) ;  /* 0x000000000f087348 */ /* 0x000fea0003c00000 */
[----:B------:R0:W1:Y:S02]  /*15350*/  SHFL.IDX P6, R14, R13, R12, R11 ;  /* 0x0000000c0d0e7389 */ /* 0x00006400000c000b */
[----:B01----:R-:W-:Y:S01]  /*15360*/  ENDCOLLECTIVE ;  /* 0x000000000000791b */ /* 0x003fe20003800000 */
.L_x_375:
[----:B------:R-:W-:-:S05]  /*15370*/  IADD3 R2, P0, R2, R0, RZ ;  /* 0x0000000002027210 */ /* 0x000fca0007f1e0ff */
        /* <DEDUP_REMOVED lines=12> */
.L_x_376:
        /* <DEDUP_REMOVED lines=9> */
.L_x_286:
[----:B0-----:R0:W3:Y:S02]  /*154d0*/  SYNCS.PHASECHK.TRANS64.TRYWAIT P0, [R4+URZ+0x38860], R3 ;  /* 0x03886003040075a7 */ /* 0x0010e4000800017f */
[----:B---3--:R-:W-:Y:S05]  /*154e0*/  @!P0 NANOSLEEP.SYNCS 0x989680 ;  /* 0x009896800000895d */ /* 0x008fea0003900000 */
[----:B------:R-:W3:Y:S02]  /*154f0*/  @!P0 SYNCS.PHASECHK.TRANS64 P0, [R4+URZ+0x38860], R3 ;  /* 0x03886003040085a7 */ /* 0x000ee4000800007f */
[----:B---3--:R-:W-:Y:S05]  /*15500*/  @!P0 BRA `(.L_x_286) ;  /* 0xfffffffc00f08947 */ /* 0x008fea000383ffff */
[----:B------:R-:W-:Y:S05]  /*15510*/  BRA `(.L_x_378) ;  /* 0xffffffc400ec7947 */ /* 0x000fea000383ffff */
.L_x_287:
[----:B------:R-:W-:Y:S01]  /*15520*/  BSSY B0, `(.L_x_379) ;  /* 0x0000008000007945 */ /* 0x000fe20003800000 */
[----:B------:R-:W-:Y:S01]  /*15530*/  IMAD.MOV.U32 R13, RZ, RZ, R25 ;  /* 0x000000ffff0d7224 */ /* 0x000fe200078e0019 */
[----:B------:R-:W-:Y:S01]  /*15540*/  MOV R12, RZ ;  /* 0x000000ff000c7202 */ /* 0x000fe20000000f00 */
[----:B------:R-:W-:Y:S02]  /*15550*/  IMAD.MOV.U32 R11, RZ, RZ, 0x181f ;  /* 0x0000181fff0b7424 */ /* 0x000fe400078e00ff */
[----:B------:R-:W-:-:S07]  /*15560*/  IMAD.MOV.U32 R15, RZ, RZ, -0x1 ;  /* 0xffffffffff0f7424 */ /* 0x000fce00078e00ff */
[----:B01----:R-:W-:Y:S05]  /*15570*/  WARPSYNC.COLLECTIVE R15, `(.L_x_380) ;  /* 0x000000000f087348 */ /* 0x003fea0003c00000 */
[----:B-1----:R1:W2:Y:S02]  /*15580*/  SHFL.IDX P6, R14, R13, R12, R11 ;  /* 0x0000000c0d0e7389 */ /* 0x0022a400000c000b */
[----:B012---:R-:W-:Y:S01]  /*15590*/  ENDCOLLECTIVE ;  /* 0x000000000000791b */ /* 0x007fe20003800000 */
.L_x_380:
[----:B------:R-:W-:Y:S05]  /*155a0*/  BSYNC B0 ;  /* 0x0000000000007941 */ /* 0x000fea0003800000 */
.L_x_379:
[----:B------:R-:W-:Y:S01]  /*155b0*/  IMAD.MOV.U32 R13, RZ, RZ, R24 ;  /* 0x000000ffff0d7224 */ /* 0x000fe200078e0018 */
[----:B------:R-:W-:Y:S01]  /*155c0*/  MOV R15, 0xffffffff ;  /* 0xffffffff000f7802 */ /* 0x000fe20000000f00 */
[----:B------:R-:W-:Y:S01]  /*155d0*/  IMAD.MOV.U32 R12, RZ, RZ, RZ ;  /* 0x000000ffff0c7224 */ /* 0x000fe200078e00ff */
[C---:B------:R-:W-:Y:S01]  /*155e0*/  LOP3.LUT R0, R33.reuse, 0x40, RZ, 0xfc, !PT ;  /* 0x0000004021007812 */ /* 0x040fe200078efcff */
[----:B------:R-:W-:Y:S02]  /*155f0*/  IMAD.MOV.U32 R11, RZ, RZ, 0x181f ;  /* 0x0000181fff0b7424 */ /* 0x000fe400078e00ff */
[----:B------:R-:W-:Y:S02]  /*15600*/  IMAD.MOV.U32 R3, RZ, RZ, R14 ;  /* 0x000000ffff037224 */ /* 0x000fe400078e000e */
[----:B------:R-:W-:-:S07]  /*15610*/  IMAD.SHL.U32 R8, R33, 0x2, RZ ;  /* 0x0000000221087824 */ /* 0x000fce00078e00ff */
[----:B------:R-:W-:Y:S05]  /*15620*/  WARPSYNC.COLLECTIVE R15, `(.L_x_381) ;  /* 0x000000000f087348 */ /* 0x000fea0003c00000 */
[----:B------:R0:W1:Y:S02]  /*15630*/  SHFL.IDX P6, R14, R13, R12, R11 ;  /* 0x0000000c0d0e7389 */ /* 0x00006400000c000b */
[----:B01----:R-:W-:Y:S01]  /*15640*/  ENDCOLLECTIVE ;  /* 0x000000000000791b */ /* 0x003fe20003800000 */
.L_x_381:
[----:B------:R-:W-:Y:S02]  /*15650*/  ULDC UR4, c[0x0][0x2f4] ;  /* 0x0000bd0000047ab9 */ /* 0x000fe40000000800 */
[----:B------:R-:W-:Y:S02]  /*15660*/  ISETP.GE.AND P3, PT, R33, UR4, PT ;  /* 0x0000000421007c0c */ /* 0x000fe4000bf66270 */
[----:B------:R-:W-:Y:S01]  /*15670*/  ISETP.GE.AND P2, PT, R0, UR4, PT ;  /* 0x0000000400007c0c */ /* 0x000fe2000bf46270 */
[----:B------:R-:W-:Y:S01]  /*15680*/  IMAD R0, R7, 0x2, R22 ;  /* 0x0000000207007824 */ /* 0x000fe200078e0216 */
[----:B------:R-:W-:Y:S02]  /*15690*/  ISETP.LT.OR P4, PT, R5, 0x1, P3 ;  /* 0x000000010500780c */ /* 0x000fe40001f81670 */
[----:B------:R-:W-:Y:S01]  /*156a0*/  ISETP.GE.AND P1, PT, R37, UR4, PT ;  /* 0x0000000425007c0c */ /* 0x000fe2000bf26270 */
[----:B------:R-:W-:Y:S02]  /*156b0*/  IMAD.MOV.U32 R13, RZ, RZ, R25 ;  /* 0x000000ffff0d7224 */ /* 0x000fe400078e0019 */
[----:B------:R-:W-:Y:S01]  /*156c0*/  IMAD.MOV.U32 R12, RZ, RZ, 0x1 ;  /* 0x00000001ff0c7424 */ /* 0x000fe200078e00ff */
[----:B------:R-:W-:-:S05]  /*156d0*/  IADD3 R2, P0, R14, R8, RZ ;  /* 0x000000080e027210 */ /* 0x000fca0007f1e0ff */
[----:B------:R-:W-:Y:S01]  /*156e0*/  IMAD.X R3, RZ, RZ, R3, P0 ;  /* 0x000000ffff037224 */ /* 0x000fe200000e0603 */
[----:B------:R-:W-:-:S04]  /*156f0*/  ISETP.LT.OR P0, PT, R5, 0x1, P2 ;  /* 0x000000010500780c */ /* 0x000fc80001701670 */
[----:B------:R-:W-:Y:S01]  /*15700*/  @!PT LDS RZ, [RZ] ;  /* 0x00000000fffff984 */ /* 0x000fe20000000800 */
[----:B------:R-:W-:Y:S01]  /*15710*/  @!PT LDS RZ, [RZ] ;  /* 0x00000000fffff984 */ /* 0x000fe20000000800 */
[----:B------:R-:W-:Y:S01]  /*15720*/  @!PT LDS RZ, [RZ] ;  /* 0x00000000fffff984 */ /* 0x000fe20000000800 */
[----:B------:R0:W-:Y:S01]  /*15730*/  LDGSTS.E.BYPASS.LTC128B.128 [R0+0x400], desc[UR36][R2.64], !P4 ;  /* 0x0040000002007fae */ /* 0x0001e2000e101d64 */
[----:B------:R-:W-:-:S08]  /*15740*/  ISETP.LT.OR P4, PT, R5, 0x1, P1 ;  /* 0x000000010500780c */ /* 0x000fd00000f81670 */
[----:B------:R0:W-:Y:S01]  /*15750*/  LDGSTS.E.BYPASS.LTC128B.128 [R0+0x2c00], desc[UR36][R2.64+0x80], !P0 ;  /* 0x02c0008002007fae */ /* 0x0001e2000c101d64 */
[----:B------:R-:W-:-:S13]  /*15760*/  ISETP.GE.AND P0, PT, R36, UR4, PT ;  /* 0x0000000424007c0c */ /* 0x000fda000bf06270 */
[----:B0-----:R-:W-:Y:S05]  /*15770*/  WARPSYNC.COLLECTIVE R15, `(.L_x_382) ;  /* 0x000000000f087348 */ /* 0x001fea0003c00000 */
[----:B------:R1:W2:Y:S02]  /*15780*/  SHFL.IDX P6, R14, R13, R12, R11 ;  /* 0x0000000c0d0e7389 */ /* 0x0002a400000c000b */
[----:B012---:R-:W-:Y:S01]  /*15790*/  ENDCOLLECTIVE ;  /* 0x000000000000791b */ /* 0x007fe20003800000 */
.L_x_382:
[----:B------:R-:W-:Y:S01]  /*157a0*/  @!PT LDS RZ, [RZ] ;  /* 0x00000000fffff984 */ /* 0x000fe20000000800 */
[----:B------:R-:W-:Y:S01]  /*157b0*/  @!PT LDS RZ, [RZ] ;  /* 0x00000000fffff984 */ /* 0x000fe20000000800 */
[----:B------:R-:W-:Y:S01]  /*157c0*/  @!PT LDS RZ, [RZ] ;  /* 0x00000000fffff984 */ /* 0x000fe20000000800 */
[----:B------:R0:W-:Y:S01]  /*157d0*/  LDGSTS.E.BYPASS.LTC128B.128 [R0+0x5400], desc[UR36][R2.64+0x100], !P4 ;  /* 0x0540010002007fae */ /* 0x0001e2000e101d64 */
[----:B------:R-:W-:Y:S02]  /*157e0*/  ISETP.LT.OR P4, PT, R5, 0x1, P0 ;  /* 0x000000010500780c */ /* 0x000fe40000781670 */
[----:B------:R-:W-:-:S11]  /*157f0*/  MOV R13, R24 ;  /* 0x00000018000d7202 */ /* 0x000fd60000000f00 */
[----:B------:R0:W-:Y:S01]  /*15800*/  LDGSTS.E.BYPASS.LTC128B.128 [R0+0x7c00], desc[UR36][R2.64+0x180], !P4 ;  /* 0x07c0018002007fae */ /* 0x0001e2000e101d64 */
[----:B------:R-:W-:-:S07]  /*15810*/  IMAD.MOV.U32 R7, RZ, RZ, R14 ;  /* 0x000000ffff077224 */ /* 0x000fce00078e000e */
[----:B0-----:R-:W-:Y:S05]  /*15820*/  WARPSYNC.COLLECTIVE R15, `(.L_x_383) ;  /* 0x000000000f087348 */ /* 0x001fea0003c00000 */
[----:B------:R1:W2:Y:S02]  /*15830*/  SHFL.IDX P6, R14, R13, R12, R11 ;  /* 0x0000000c0d0e7389 */ /* 0x0002a400000c000b */
[----:B012---:R-:W-:Y:S01]  /*15840*/  ENDCOLLECTIVE ;  /* 0x000000000000791b */ /* 0x007fe20003800000 */
.L_x_383:
[----:B------:R-:W-:Y:S02]  /*15850*/  IMAD.MOV.U32 R13, RZ, RZ, R25 ;  /* 0x000000ffff0d7224 */ /* 0x000fe400078e0019 */
[----:B------:R-:W-:Y:S01]  /*15860*/  IMAD.MOV.U32 R12, RZ, RZ, 0x2 ;  /* 0x00000002ff0c7424 */ /* 0x000fe200078e00ff */
[----:B------:R-:W-:-:S13]  /*15870*/  IADD3 R2, P4, R14, R8, RZ ;  /* 0x000000080e027210 */ /* 0x000fda0007f9e0ff */
[----:B------:R-:W-:Y:S05]  /*15880*/  WARPSYNC.COLLECTIVE R15, `(.L_x_384) ;  /* 0x000000000f087348 */ /* 0x000fea0003c00000 */
[----:B------:R0:W1:Y:S02]  /*15890*/  SHFL.IDX P6, R14, R13, R12, R11 ;  /* 0x0000000c0d0e7389 */ /* 0x00006400000c000b */
[----:B01----:R-:W-:Y:S01]  /*158a0*/  ENDCOLLECTIVE ;  /* 0x000000000000791b */ /* 0x003fe20003800000 */
.L_x_384:
        /* <DEDUP_REMOVED lines=12> */
.L_x_385:
        /* <DEDUP_REMOVED lines=14> */
.L_x_386:
        /* <DEDUP_REMOVED lines=12> */
.L_x_387:
        /* <DEDUP_REMOVED lines=14> */
.L_x_388:
        /* <DEDUP_REMOVED lines=12> */
.L_x_389:
        /* <DEDUP_REMOVED lines=9> */
.L_x_292:
[----:B------:R-:W-:Y:S01]  /*15d40*/  BSSY B0, `(.L_x_391) ;  /* 0x0000008000007945 */ /* 0x000fe20003800000 */
[----:B------:R-:W-:Y:S02]  /*15d50*/  IMAD.MOV.U32 R13, RZ, RZ, R16 ;  /* 0x000000ffff0d7224 */ /* 0x000fe400078e0010 */
[----:B------:R-:W-:Y:S02]  /*15d60*/  IMAD.MOV.U32 R12, RZ, RZ, RZ ;  /* 0x000000ffff0c7224 */ /* 0x000fe400078e00ff */
[----:B------:R-:W-:Y:S02]  /*15d70*/  IMAD.MOV.U32 R11, RZ, RZ, 0x1f ;  /* 0x0000001fff0b7424 */ /* 0x000fe400078e00ff */
[----:B------:R-:W-:-:S07]  /*15d80*/  IMAD.MOV.U32 R15, RZ, RZ, -0x1 ;  /* 0xffffffffff0f7424 */ /* 0x000fce00078e00ff */
[----:B0-----:R-:W-:Y:S05]  /*15d90*/  WARPSYNC.COLLECTIVE R15, `(.L_x_392) ;  /* 0x000000000f087348 */ /* 0x001fea0003c00000 */
[----:B------:R1:W2:Y:S02]  /*15da0*/  SHFL.IDX P6, R14, R13, R12, R11 ;  /* 0x0000000c0d0e7389 */ /* 0x0002a400000c000b */
[----:B012---:R-:W-:Y:S01]  /*15db0*/  ENDCOLLECTIVE ;  /* 0x000000000000791b */ /* 0x007fe20003800000 */
.L_x_392:
[----:B------:R-:W-:Y:S05]  /*15dc0*/  BSYNC B0 ;  /* 0x0000000000007941 */ /* 0x000fea0003800000 */
.L_x_391:
[----:B------:R-:W-:Y:S01]  /*15dd0*/  MOV R13, R16 ;  /* 0x00000010000d7202 */ /* 0x000fe20000000f00 */
[----:B------:R-:W-:Y:S02]  /*15de0*/  IMAD.MOV.U32 R12, RZ, RZ, 0x1 ;  /* 0x00000001ff0c7424 */ /* 0x000fe400078e00ff */
[----:B------:R-:W-:Y:S02]  /*15df0*/  IMAD.MOV.U32 R11, RZ, RZ, 0x1f ;  /* 0x0000001fff0b7424 */ /* 0x000fe400078e00ff */
[----:B------:R-:W-:Y:S02]  /*15e00*/  IMAD.MOV.U32 R15, RZ, RZ, -0x1 ;  /* 0xffffffffff0f7424 */ /* 0x000fe400078e00ff */
[----:B------:R-:W-:Y:S02]  /*15e10*/  IMAD.IADD R7, R19, 0x1, R8 ;  /* 0x0000000113077824 */ /* 0x000fe400078e0208 */
[----:B------:R-:W-:-:S07]  /*15e20*/  IMAD.MOV.U32 R5, RZ, RZ, R14 ;  /* 0x000000ffff057224 */ /* 0x000fce00078e000e */
[----:B------:R-:W-:Y:S05]  /*15e30*/  WARPSYNC.COLLECTIVE R15, `(.L_x_393) ;  /* 0x000000000f087348 */ /* 0x000fea0003c00000 */
[----:B------:R0:W1:Y:S02]  /*15e40*/  SHFL.IDX P6, R14, R13, R12, R11 ;  /* 0x0000000c0d0e7389 */ /* 0x00006400000c000b */
[----:B01----:R-:W-:Y:S01]  /*15e50*/  ENDCOLLECTIVE ;  /* 0x000000000000791b */ /* 0x003fe20003800000 */
.L_x_393:
[----:B------:R-:W-:Y:S02]  /*15e60*/  ULDC UR4, c[0x0][0xc3c] ;  /* 0x00030f0000047ab9 */ /* 0x000fe40000000800 */
[----:B------:R-:W-:-:S13]  /*15e70*/  ISETP.GE.OR P1, PT, R7, UR4, !P0 ;  /* 0x0000000407007c0c */ /* 0x000fda000c726670 */
[----:B------:R-:W0:Y:S01]  /*15e80*/  @!P1 LDC.64 R2, c[0x0][0xc80] ;  /* 0x00032000ff029b82 */ /* 0x000e220000000a00 */
[----:B------:R-:W-:Y:S02]  /*15e90*/  IMAD.MOV.U32 R4, RZ, RZ, RZ ;  /* 0x000000ffff047224 */ /* 0x000fe400078e00ff */
[----:B------:R-:W-:Y:S02]  /*15ea0*/  IMAD.MOV.U32 R11, RZ, RZ, RZ ;  /* 0x000000ffff0b7224 */ /* 0x000fe400078e00ff */
[----:B------:R-:W-:Y:S02]  /*15eb0*/  IMAD.MOV.U32 R0, RZ, RZ, R14 ;  /* 0x000000ffff007224 */ /* 0x000fe400078e000e */
[----:B0-----:R-:W-:-:S06]  /*15ec0*/  @!P1 IMAD.WIDE R2, R7, 0x4, R2 ;  /* 0x0000000407029825 */ /* 0x001fcc00078e0202 */
[----:B------:R-:W2:Y:S01]  /*15ed0*/  @!P1 LDG.E R2, desc[UR36][R2.64] ;  /* 0x0000002402029981 */ /* 0x000ea2000c1e1900 */
[C---:B------:R-:W-:Y:S02]  /*15ee0*/  ISETP.GE.U32.AND P2, PT, R8.reuse, 0x2, PT ;  /* 0x000000020800780c */ /* 0x040fe40003f46070 */
[C---:B------:R-:W-:Y:S02]  /*15ef0*/  ISETP.GE.U32.AND P3, PT, R8.reuse, 0x4, PT ;  /* 0x000000040800780c */ /* 0x040fe40003f66070 */
[C---:B------:R-:W-:Y:S02]  /*15f00*/  ISETP.GE.U32.AND P4, PT, R8.reuse, 0x8, PT ;  /* 0x000000080800780c */ /* 0x040fe40003f86070 */
[C---:B------:R-:W-:Y:S02]  /*15f10*/  ISETP.GE.U32.AND P5, PT, R8.reuse, 0x10, PT ;  /* 0x000000100800780c */ /* 0x040fe40003fa6070 */
[----:B--2---:R-:W-:Y:S02]  /*15f20*/  @!P1 MOV R4, R2 ;  /* 0x0000000200049202 */ /* 0x004fe40000000f00 */
[----:B------:R-:W-:-:S03]  /*15f30*/  ISETP.NE.AND P1, PT, R8, RZ, PT ;  /* 0x000000ff0800720c */ /* 0x000fc60003f25270 */
[----:B------:R-:W-:-:S10]  /*15f40*/  IMAD.MOV.U32 R13, RZ, RZ, R4 ;  /* 0x000000ffff0d7224 */ /* 0x000fd400078e0004 */
[----:B------:R-:W-:Y:S05]  /*15f50*/  WARPSYNC.COLLECTIVE R15, `(.L_x_394) ;  /* 0x000000000f087348 */ /* 0x000fea0003c00000 */
[----:B------:R0:W1:Y:S02]  /*15f60*/  SHFL.UP P6, R14, R13, R12, R11 ;  /* 0x0400000c0d0e7389 */ /* 0x00006400000c000b */
[----:B01----:R-:W-:Y:S01]  /*15f70*/  ENDCOLLECTIVE ;  /* 0x000000000000791b */ /* 0x003fe20003800000 */
.L_x_394:
[----:B------:R-:W-:Y:S01]  /*15f80*/  IMAD.MOV.U32 R12, RZ, RZ, 0x2 ;  /* 0x00000002ff0c7424 */ /* 0x000fe200078e00ff */
[----:B------:R-:W-:-:S05]  /*15f90*/  SEL R7, R14, RZ, P1 ;  /* 0x000000ff0e077207 */ /* 0x000fca0000800000 */
[----:B------:R-:W-:-:S04]  /*15fa0*/  IMAD.IADD R6, R4, 0x1, R7 ;  /* 0x0000000104067824 */ /* 0x000fc800078e0207 */
[----:B------:R-:W-:-:S07]  /*15fb0*/  IMAD.MOV.U32 R13, RZ, RZ, R6 ;  /* 0x000000ffff0d7224 */ /* 0x000fce00078e0006 */
[----:B------:R-:W-:Y:S05]  /*15fc0*/  WARPSYNC.COLLECTIVE R15, `(.L_x_395) ;  /* 0x000000000f087348 */ /* 0x000fea0003c00000 */
[----:B------:R0:W1:Y:S02]  /*15fd0*/  SHFL.UP P6, R14, R13, R12, R11 ;  /* 0x0400000c0d0e7389 */ /* 0x00006400000c000b */
[----:B01----:R-:W-:Y:S01]  /*15fe0*/  ENDCOLLECTIVE ;  /* 0x000000000000791b */ /* 0x003fe20003800000 */
.L_x_395:
[----:B------:R-:W-:Y:S01]  /*15ff0*/  IMAD.MOV.U32 R12, RZ, RZ, 0x4 ;  /* 0x00000004ff0c7424 */ /* 0x000fe200078e00ff */
[----:B------:R-:W-:-:S05]  /*16000*/  SEL R7, R14, RZ, P2 ;  /* 0x000000ff0e077207 */ /* 0x000fca0001000000 */
[----:B------:R-:W-:-:S05]  /*16010*/  IMAD.IADD R7, R6, 0x1, R7 ;  /* 0x0000000106077824 */ /* 0x000fca00078e0207 */
[----:B------:R-:W-:-:S07]  /*16020*/  MOV R13, R7 ;  /* 0x00000007000d7202 */ /* 0x000fce0000000f00 */
[----:B------:R-:W-:Y:S05]  /*16030*/  WARPSYNC.COLLECTIVE R15, `(.L_x_396) ;  /* 0x000000000f087348 */ /* 0x000fea0003c00000 */
[----:B------:R0:W1:Y:S02]  /*16040*/  SHFL.UP P6, R14, R13, R12, R11 ;  /* 0x0400000c0d0e7389 */ /* 0x00006400000c000b */
[----:B01----:R-:W-:Y:S01]  /*16050*/  ENDCOLLECTIVE ;  /* 0x000000000000791b */ /* 0x003fe20003800000 */
.L_x_396:
[----:B------:R-:W-:Y:S01]  /*16060*/  IMAD.MOV.U32 R12, RZ, RZ, 0x8 ;  /* 0x00000008ff0c7424 */ /* 0x000fe200078e00ff */
[----:B------:R-:W-:-:S05]  /*16070*/  SEL R2, R14, RZ, P3 ;  /* 0x000000ff0e027207 */ /* 0x000fca0001800000 */
[----:B------:R-:W-:-:S04]  /*16080*/  IMAD.IADD R2, R7, 0x1, R2 ;  /* 0x0000000107027824 */ /* 0x000fc800078e0202 */
[----:B------:R-:W-:-:S07]  /*16090*/  IMAD.MOV.U32 R13, RZ, RZ, R2 ;  /* 0x000000ffff0d7224 */ /* 0x000fce00078e0002 */
[----:B------:R-:W-:Y:S05]  /*160a0*/  WARPSYNC.COLLECTIVE R15, `(.L_x_397) ;  /* 0x000000000f087348 */ /* 0x000fea0003c00000 */
[----:B------:R0:W1:Y:S02]  /*160b0*/  SHFL.UP P6, R14, R13, R12, R11 ;  /* 0x0400000c0d0e7389 */ /* 0x00006400000c000b */
[----:B01----:R-:W-:Y:S01]  /*160c0*/  ENDCOLLECTIVE ;  /* 0x000000000000791b */ /* 0x003fe20003800000 */
.L_x_397:
[----:B------:R-:W-:Y:S02]  /*160d0*/  MOV R12, 0x10 ;  /* 0x00000010000c7802 */ /* 0x000fe40000000f00 */
[----:B------:R-:W-:-:S05]  /*160e0*/  SEL R3, R14, RZ, P4 ;  /* 0x000000ff0e037207 */ /* 0x000fca0002000000 */
[----:B------:R-:W-:-:S04]  /*160f0*/  IMAD.IADD R3, R2, 0x1, R3 ;  /* 0x0000000102037824 */ /* 0x000fc800078e0203 */
[----:B------:R-:W-:-:S07]  /*16100*/  IMAD.MOV.U32 R13, RZ, RZ, R3 ;  /* 0x000000ffff0d7224 */ /* 0x000fce00078e0003 */
[----:B------:R-:W-:Y:S05]  /*16110*/  WARPSYNC.COLLECTIVE R15, `(.L_x_398) ;  /* 0x000000000f087348 */ /* 0x000fea0003c00000 */
[----:B------:R0:W1:Y:S02]  /*16120*/  SHFL.UP P6, R14, R13, R12, R11 ;  /* 0x0400000c0d0e7389 */ /* 0x00006400000c000b */
[----:B01----:R-:W-:Y:S01]  /*16130*/  ENDCOLLECTIVE ;  /* 0x000000000000791b */ /* 0x003fe20003800000 */
.L_x_398:
[----:B------:R-:W-:Y:S02]  /*16140*/  IMAD.MOV.U32 R12, RZ, RZ, 0x1f ;  /* 0x0000001fff0c7424 */ /* 0x000fe400078e00ff */
[----:B------:R-:W-:Y:S01]  /*16150*/  IMAD.MOV.U32 R11, RZ, RZ, 0x1f ;  /* 0x0000001fff0b7424 */ /* 0x000fe200078e00ff */
[----:B------:R-:W-:-:S05]  /*16160*/  SEL R6, R14, RZ, P5 ;  /* 0x000000ff0e067207 */ /* 0x000fca0002800000 */
[----:B------:R-:W-:-:S04]  /*16170*/  IMAD.IADD R6, R3, 0x1, R6 ;  /* 0x0000000103067824 */ /* 0x000fc800078e0206 */
[----:B------:R-:W-:-:S07]  /*16180*/  IMAD.MOV.U32 R13, RZ, RZ, R6 ;  /* 0x000000ffff0d7224 */ /* 0x000fce00078e0006 */
[----:B------:R-:W-:Y:S05]  /*16190*/  WARPSYNC.COLLECTIVE R15, `(.L_x_399) ;  /* 0x000000000f087348 */ /* 0x000fea0003c00000 */
[----:B------:R0:W1:Y:S02]  /*161a0*/  SHFL.IDX P6, R14, R13, R12, R11 ;  /* 0x0000000c0d0e7389 */ /* 0x00006400000c000b */
[----:B01----:R-:W-:Y:S01]  /*161b0*/  ENDCOLLECTIVE ;  /* 0x000000000000791b */ /* 0x003fe20003800000 */
.L_x_399:
[----:B------:R-:W-:Y:S05]  /*161c0*/  BRA `(.L_x_400) ;  /* 0xffffffc400047947 */ /* 0x000fea000383ffff */
.L_x_297:
[----:B------:R-:W-:Y:S01]  /*161d0*/  BSSY B0, `(.L_x_401) ;  /* 0x0000008000007945 */ /* 0x000fe20003800000 */
[----:B-----5:R-:W-:Y:S01]  /*161e0*/  IMAD.MOV.U32 R13, RZ, RZ, R4 ;  /* 0x000000ffff0d7224 */ /* 0x020fe200078e0004 */
[----:B------:R-:W-:Y:S01]  /*161f0*/  MOV R11, RZ ;  /* 0x000000ff000b7202 */ /* 0x000fe20000000f00 */
[----:B------:R-:W-:Y:S02]  /*16200*/  IMAD.MOV.U32 R12, RZ, RZ, 0x1 ;  /* 0x00000001ff0c7424 */ /* 0x000fe400078e00ff */
[----:B------:R-:W-:-:S07]  /*16210*/  IMAD.MOV.U32 R15, RZ, RZ, -0x1 ;  /* 0xffffffffff0f7424 */ /* 0x000fce00078e00ff */
[----:B01----:R-:W-:Y:S05]  /*16220*/  WARPSYNC.COLLECTIVE R15, `(.L_x_402) ;  /* 0x000000000f087348 */ /* 0x003fea0003c00000 */
[----:B------:R2:W3:Y:S02]  /*16230*/  SHFL.UP P6, R14, R13, R12, R11 ;  /* 0x0400000c0d0e7389 */ /* 0x0004e400000c000b */
[----:B0123--:R-:W-:Y:S01]  /*16240*/  ENDCOLLECTIVE ;  /* 0x000000000000791b */ /* 0x00ffe20003800000 */
.L_x_402:
[----:B------:R-:W-:Y:S05]  /*16250*/  BSYNC B0 ;  /* 0x0000000000007941 */ /* 0x000fea0003800000 */
.L_x_401:
[----:B------:R-:W-:Y:S01]  /*16260*/  SEL R13, R14, RZ, P1 ;  /* 0x000000ff0e0d7207 */ /* 0x000fe20000800000 */
[----:B------:R-:W-:Y:S02]  /*16270*/  IMAD.MOV.U32 R12, RZ, RZ, 0x2 ;  /* 0x00000002ff0c7424 */ /* 0x000fe400078e00ff */
[----:B------:R-:W-:Y:S02]  /*16280*/  IMAD.MOV.U32 R11, RZ, RZ, RZ ;  /* 0x000000ffff0b7224 */ /* 0x000fe400078e00ff */
[----:B------:R-:W-:Y:S02]  /*16290*/  IMAD.IADD R13, R4, 0x1, R13 ;  /* 0x00000001040d7824 */ /* 0x000fe400078e020d */
[----:B------:R-:W-:-:S07]  /*162a0*/  IMAD.MOV.U32 R15, RZ, RZ, -0x1 ;  /* 0xffffffffff0f7424 */ /* 0x000fce00078e00ff */
[----:B------:R-:W-:Y:S05]  /*162b0*/  WARPSYNC.COLLECTIVE R15, `(.L_x_403) ;  /* 0x000000000f087348 */ /* 0x000fea0003c00000 */
[----:B------:R0:W1:Y:S02]  /*162c0*/  SHFL.UP P6, R14, R13, R12, R11 ;  /* 0x0400000c0d0e7389 */ /* 0x00006400000c000b */
[----:B01----:R-:W-:Y:S01]  /*162d0*/  ENDCOLLECTIVE ;  /* 0x000000000000791b */ /* 0x003fe20003800000 */
.L_x_403:
[----:B------:R-:W-:Y:S01]  /*162e0*/  IMAD.MOV.U32 R12, RZ, RZ, 0x4 ;  /* 0x00000004ff0c7424 */ /* 0x000fe200078e00ff */
[----:B------:R-:W-:-:S05]  /*162f0*/  SEL R0, R14, RZ, P2 ;  /* 0x000000ff0e007207 */ /* 0x000fca0001000000 */
[----:B------:R-:W-:-:S05]  /*16300*/  IMAD.IADD R0, R13, 0x1, R0 ;  /* 0x000000010d007824 */ /* 0x000fca00078e0200 */
[----:B------:R-:W-:-:S07]  /*16310*/  MOV R13, R0 ;  /* 0x00000000000d7202 */ /* 0x000fce0000000f00 */
[----:B------:R-:W-:Y:S05]  /*16320*/  WARPSYNC.COLLECTIVE R15, `(.L_x_404) ;  /* 0x000000000f087348 */ /* 0x000fea0003c00000 */
[----:B------:R0:W1:Y:S02]  /*16330*/  SHFL.UP P6, R14, R13, R12, R11 ;  /* 0x0400000c0d0e7389 */ /* 0x00006400000c000b */
[----:B01----:R-:W-:Y:S01]  /*16340*/  ENDCOLLECTIVE ;  /* 0x000000000000791b */ /* 0x003fe20003800000 */
.L_x_404:
[----:B------:R-:W-:Y:S01]  /*16350*/  IMAD.MOV.U32 R12, RZ, RZ, 0x8 ;  /* 0x00000008ff0c7424 */ /* 0x000fe200078e00ff */
[----:B------:R-:W-:-:S05]  /*16360*/  SEL R3, R14, RZ, P3 ;  /* 0x000000ff0e037207 */ /* 0x000fca0001800000 */
[----:B------:R-:W-:-:S04]  /*16370*/  IMAD.IADD R2, R0, 0x1, R3 ;  /* 0x0000000100027824 */ /* 0x000fc800078e0203 */
[----:B------:R-:W-:-:S07]  /*16380*/  IMAD.MOV.U32 R13, RZ, RZ, R2 ;  /* 0x000000ffff0d7224 */ /* 0x000fce00078e0002 */
[----:B------:R-:W-:Y:S05]  /*16390*/  WARPSYNC.COLLECTIVE R15, `(.L_x_405) ;  /* 0x000000000f087348 */ /* 0x000fea0003c00000 */
[----:B------:R0:W1:Y:S02]  /*163a0*/  SHFL.UP P6, R14, R13, R12, R11 ;  /* 0x0400000c0d0e7389 */ /* 0x00006400000c000b */
[----:B01----:R-:W-:Y:S01]  /*163b0*/  ENDCOLLECTIVE ;  /* 0x000000000000791b */ /* 0x003fe20003800000 */
.L_x_405:
[----:B------:R-:W-:Y:S02]  /*163c0*/  MOV R12, 0x10 ;  /* 0x00000010000c7802 */ /* 0x000fe40000000f00 */
[----:B------:R-:W-:-:S05]  /*163d0*/  SEL R3, R14, RZ, P4 ;  /* 0x000000ff0e037207 */ /* 0x000fca0002000000 */
[----:B------:R-:W-:-:S04]  /*163e0*/  IMAD.IADD R3, R2, 0x1, R3 ;  /* 0x0000000102037824 */ /* 0x000fc800078e0203 */
[----:B------:R-:W-:-:S07]  /*163f0*/  IMAD.MOV.U32 R13, RZ, RZ, R3 ;  /* 0x000000ffff0d7224 */ /* 0x000fce00078e0003 */
[----:B------:R-:W-:Y:S05]  /*16400*/  WARPSYNC.COLLECTIVE R15, `(.L_x_406) ;  /* 0x000000000f087348 */ /* 0x000fea0003c00000 */
[----:B------:R0:W1:Y:S02]  /*16410*/  SHFL.UP P6, R14, R13, R12, R11 ;  /* 0x0400000c0d0e7389 */ /* 0x00006400000c000b */
[----:B01----:R-:W-:Y:S01]  /*16420*/  ENDCOLLECTIVE ;  /* 0x000000000000791b */ /* 0x003fe20003800000 */
.L_x_406:
        /* <DEDUP_REMOVED lines=8> */
.L_x_407:
[----:B------:R-:W-:Y:S05]  /*164b0*/  BRA `(.L_x_408) ;  /* 0xffffffc000e47947 */ /* 0x000fea000383ffff */
.L_x_299:
[----:B------:R-:W-:Y:S01]  /*164c0*/  BSSY B0, `(.L_x_409) ;  /* 0x0000006000007945 */ /* 0x000fe20003800000 */
[----:B------:R-:W-:Y:S01]  /*164d0*/  PLOP3.LUT P6, PT, P6, PT, PT, 0x8, 0x0 ;  /* 0x000000000000781c */ /* 0x000fe200037ce170 */
[----:B------:R-:W-:-:S12]  /*164e0*/  IMAD.MOV.U32 R15, RZ, RZ, -0x1 ;  /* 0xffffffffff0f7424 */ /* 0x000fd800078e00ff */
[----:B0-----:R-:W-:Y:S05]  /*164f0*/  WARPSYNC.COLLECTIVE R15, `(.L_x_410) ;  /* 0x000000000f087348 */ /* 0x001fea0003c00000 */
[----:B------:R-:W-:Y:S01]  /*16500*/  VOTE.ANY R14, PT, P6 ;  /* 0x00000000000e7806 */ /* 0x000fe200030e0100 */
[----:B0-----:R-:W-:Y:S06]  /*16510*/  ENDCOLLECTIVE ;  /* 0x000000000000791b */ /* 0x001fec0003800000 */
.L_x_410:
[----:B------:R-:W-:Y:S05]  /*16520*/  BSYNC B0 ;  /* 0x0000000000007941 */ /* 0x000fea0003800000 */
.L_x_409:
[----:B------:R-:W-:Y:S01]  /*16530*/  IMAD.MOV.U32 R2, RZ, RZ, R14 ;  /* 0x000000ffff027224 */ /* 0x000fe200078e000e */
[----:B------:R-:W-:Y:S01]  /*16540*/  MOV R13, R4 ;  /* 0x00000004000d7202 */ /* 0x000fe20000000f00 */
[----:B------:R-:W-:Y:S02]  /*16550*/  IMAD.MOV.U32 R11, RZ, RZ, 0x1f ;  /* 0x0000001fff0b7424 */ /* 0x000fe400078e00ff */
[----:B------:R-:W0:Y:S01]  /*16560*/  POPC R0, R2 ;  /* 0x0000000200007309 */ /* 0x000e220000000000 */
[----:B------:R-:W-:Y:S02]  /*16570*/  IMAD.MOV.U32 R15, RZ, RZ, -0x1 ;  /* 0xffffffffff0f7424 */ /* 0x000fe400078e00ff */
[----:B0-----:R-:W-:-:S07]  /*16580*/  IMAD.MOV.U32 R12, RZ, RZ, R0 ;  /* 0x000000ffff0c7224 */ /* 0x001fce00078e0000 */
[----:B------:R-:W-:Y:S05]  /*16590*/  WARPSYNC.COLLECTIVE R15, `(.L_x_411) ;  /* 0x000000000f087348 */ /* 0x000fea0003c00000 */
[----:B------:R0:W1:Y:S02]  /*165a0*/  SHFL.IDX P6, R14, R13, R12, R11 ;  /* 0x0000000c0d0e7389 */ /* 0x00006400000c000b */
[----:B01----:R-:W-:Y:S01]  /*165b0*/  ENDCOLLECTIVE ;  /* 0x000000000000791b */ /* 0x003fe20003800000 */
.L_x_411:
[----:B------:R-:W-:Y:S01]  /*165c0*/  IMAD.MOV.U32 R4, RZ, RZ, R14 ;  /* 0x000000ffff047224 */ /* 0x000fe200078e000e */
[----:B------:R-:W-:Y:S06]  /*165d0*/  BRA `(.L_x_412) ;  /* 0xffffffc000d47947 */ /* 0x000fec000383ffff */
.L_x_301:
[----:B------:R-:W-:Y:S01]  /*165e0*/  BSSY B0, `(.L_x_413) ;  /* 0x0000007000007945 */ /* 0x000fe20003800000 */
[----:B------:R-:W-:Y:S01]  /*165f0*/  IMAD.MOV.U32 R13, RZ, RZ, R6 ;  /* 0x000000ffff0d7224 */ /* 0x000fe200078e0006 */
[----:B------:R-:W-:Y:S01]  /*16600*/  MOV R15, 0xffffffff ;  /* 0xffffffff000f7802 */ /* 0x000fe20000000f00 */
[----:B------:R-:W-:-:S07]  /*16610*/  IMAD.MOV.U32 R11, RZ, RZ, 0x1f ;  /* 0x0000001fff0b7424 */ /* 0x000fce00078e00ff */
[----:B012---:R-:W-:Y:S05]  /*16620*/  WARPSYNC.COLLECTIVE R15, `(.L_x_414) ;  /* 0x000000000f087348 */ /* 0x007fea0003c00000 */
[----:B------:R3:W4:Y:S02]  /*16630*/  SHFL.IDX P6, R14, R13, R12, R11 ;  /* 0x0000000c0d0e7389 */ /* 0x00072400000c000b */
[----:B01234-:R-:W-:Y:S01]  /*16640*/  ENDCOLLECTIVE ;  /* 0x000000000000791b */ /* 0x01ffe20003800000 */
.L_x_414:
[----:B------:R-:W-:Y:S05]  /*16650*/  BSYNC B0 ;  /* 0x0000000000007941 */ /* 0x000fea0003800000 */
.L_x_413:
[----:B------:R-:W-:Y:S05]  /*16660*/  BRA `(.L_x_300) ;  /* 0xffffffc000cc7947 */ /* 0x000fea000383ffff */
.L_x_305:
[----:B0-----:R0:W3:Y:S02]  /*16670*/  SYNCS.PHASECHK.TRANS64.TRYWAIT P0, [R4+URZ+0x38820], R0 ;  /* 0x03882000040075a7 */ /* 0x0010e4000800017f */
[----:B---3--:R-:W-:Y:S05]  /*16680*/  @!P0 NANOSLEEP.SYNCS 0x989680 ;  /* 0x009896800000895d */ /* 0x008fea0003900000 */
[----:B------:R-:W3:Y:S02]  /*16690*/  @!P0 SYNCS.PHASECHK.TRANS64 P0, [R4+URZ+0x38820], R0 ;  /* 0x03882000040085a7 */ /* 0x000ee4000800007f */
[----:B---3--:R-:W-:Y:S05]  /*166a0*/  @!P0 BRA `(.L_x_305) ;  /* 0xfffffffc00f08947 */ /* 0x008fea000383ffff */
[----:B------:R-:W-:Y:S05]  /*166b0*/  BRA `(.L_x_415) ;  /* 0xffffffc400b87947 */ /* 0x000fea000383ffff */
.L_x_306:
[----:B------:R-:W3:Y:S01]  /*166c0*/  S2R R2, SR_TID.X ;  /* 0x0000000000027919 */ /* 0x000ee20000002100 */
[----:B------:R-:W-:Y:S01]  /*166d0*/  BSSY B0, `(.L_x_416) ;  /* 0x000000a000007945 */ /* 0x000fe20003800000 */
[----:B------:R-:W-:Y:S02]  /*166e0*/  IMAD.MOV.U32 R12, RZ, RZ, RZ ;  /* 0x000000ffff0c7224 */ /* 0x000fe400078e00ff */
[----:B------:R-:W-:Y:S02]  /*166f0*/  IMAD.MOV.U32 R11, RZ, RZ, 0x1f ;  /* 0x0000001fff0b7424 */ /* 0x000fe400078e00ff */
[----:B------:R-:W-:Y:S01]  /*16700*/  IMAD.MOV.U32 R15, RZ, RZ, -0x1 ;  /* 0xffffffffff0f7424 */ /* 0x000fe200078e00ff */
[----:B---3--:R-:W-:-:S04]  /*16710*/  SHF.R.U32.HI R2, RZ, 0x5, R2 ;  /* 0x00000005ff027819 */ /* 0x008fc80000011602 */
[----:B------:R-:W-:-:S05]  /*16720*/  LOP3.LUT R2, R2, 0x3, RZ, 0xc0, !PT ;  /* 0x0000000302027812 */ /* 0x000fca00078ec0ff */
[----:B------:R-:W-:-:S07]  /*16730*/  IMAD.MOV.U32 R13, RZ, RZ, R2 ;  /* 0x000000ffff0d7224 */ /* 0x000fce00078e0002 */
[----:B012---:R-:W-:Y:S05]  /*16740*/  WARPSYNC.COLLECTIVE R15, `(.L_x_417) ;  /* 0x000000000f087348 */ /* 0x007fea0003c00000 */
[----:B------:R3:W4:Y:S02]  /*16750*/  SHFL.IDX P6, R14, R13, R12, R11 ;  /* 0x0000000c0d0e7389 */ /* 0x00072400000c000b */
[----:B01234-:R-:W-:Y:S01]  /*16760*/  ENDCOLLECTIVE ;  /* 0x000000000000791b */ /* 0x01ffe20003800000 */
.L_x_417:
[----:B------:R-:W-:Y:S05]  /*16770*/  BSYNC B0 ;  /* 0x0000000000007941 */ /* 0x000fea0003800000 */
.L_x_416:
[----:B------:R-:W-:Y:S05]  /*16780*/  BRA `(.L_x_418) ;  /* 0xffffffc400a07947 */ /* 0x000fea000383ffff */
.L_x_309:
[----:B------:R-:W-:Y:S01]  /*16790*/  BSSY B1, `(.L_x_419) ;  /* 0x0000006000017945 */ /* 0x000fe20003800000 */
[----:B------:R-:W-:-:S07]  /*167a0*/  IMAD.MOV.U32 R15, RZ, RZ, -0x1 ;  /* 0xffffffffff0f7424 */ /* 0x000fce00078e00ff */
[----:B012---:R-:W-:Y:S05]  /*167b0*/  WARPSYNC.COLLECTIVE R15, `(.L_x_420) ;  /* 0x000000000f0c7348 */ /* 0x007fea0003c00000 */
[----:B------:R-:W-:Y:S02]  /*167c0*/  ELECT P6, UR62, PT ;  /* 0x00000000003e782f */ /* 0x000fe400038c0000 */
[----:B------:R-:W-:Y:S01]  /*167d0*/  MOV R14, UR62 ;  /* 0x0000003e000e7c02 */ /* 0x000fe20008000f00 */
[----:B012---:R-:W-:Y:S10]  /*167e0*/  ENDCOLLECTIVE ;  /* 0x000000000000791b */ /* 0x007ff40003800000 */
.L_x_420:
[----:B------:R-:W-:Y:S05]  /*167f0*/  BSYNC B1 ;  /* 0x0000000000017941 */ /* 0x000fea0003800000 */
.L_x_419:
[----:B------:R-:W-:Y:S05]  /*16800*/  BRA `(.L_x_421) ;  /* 0xffffffc400987947 */ /* 0x000fea000383ffff */
.L_x_311:
[----:B0-----:R0:W3:Y:S02]  /*16810*/  SYNCS.PHASECHK.TRANS64.TRYWAIT P1, [R5+URZ+0x38840], R0 ;  /* 0x03884000050075a7 */ /* 0x0010e4000802017f */
[----:B---3--:R-:W-:Y:S05]  /*16820*/  @!P1 NANOSLEEP.SYNCS 0x989680 ;  /* 0x009896800000995d */ /* 0x008fea0003900000 */
[----:B------:R-:W3:Y:S02]  /*16830*/  @!P1 SYNCS.PHASECHK.TRANS64 P1, [R5+URZ+0x38840], R0 ;  /* 0x03884000050095a7 */ /* 0x000ee4000802007f */
[----:B---3--:R-:W-:Y:S05]  /*16840*/  @!P1 BRA `(.L_x_311) ;  /* 0xfffffffc00f09947 */ /* 0x008fea000383ffff */
[----:B------:R-:W-:Y:S05]  /*16850*/  BRA `(.L_x_422) ;  /* 0xffffffc400c07947 */ /* 0x000fea000383ffff */
.L_x_313:
[----:B---3--:R3:W4:Y:S02]  /*16860*/  SYNCS.PHASECHK.TRANS64.TRYWAIT P1, [R27+URZ+0x38840], R2 ;  /* 0x038840021b0075a7 */ /* 0x008724000802017f */
[----:B----4-:R-:W-:Y:S05]  /*16870*/  @!P1 NANOSLEEP.SYNCS 0x989680 ;  /* 0x009896800000995d */ /* 0x010fea0003900000 */
[----:B------:R-:W4:Y:S02]  /*16880*/  @!P1 SYNCS.PHASECHK.TRANS64 P1, [R27+URZ+0x38840], R2 ;  /* 0x038840021b0095a7 */ /* 0x000f24000802007f */
[----:B----4-:R-:W-:Y:S05]  /*16890*/  @!P1 BRA `(.L_x_313) ;  /* 0xfffffffc00f09947 */ /* 0x010fea000383ffff */
[----:B------:R-:W-:Y:S05]  /*168a0*/  BRA `(.L_x_423) ;  /* 0xffffffc400cc7947 */ /* 0x000fea000383ffff */
.L_x_315:
[----:B----4-:R4:W0:Y:S02]  /*168b0*/  SYNCS.PHASECHK.TRANS64.TRYWAIT P1, [R5+URZ+0x38860], R0 ;  /* 0x03886000050075a7 */ /* 0x010824000802017f */
[----:B0-----:R-:W-:Y:S05]  /*168c0*/  @!P1 NANOSLEEP.SYNCS 0x989680 ;  /* 0x009896800000995d */ /* 0x001fea0003900000 */
[----:B------:R-:W0:Y:S02]  /*168d0*/  @!P1 SYNCS.PHASECHK.TRANS64 P1, [R5+URZ+0x38860], R0 ;  /* 0x03886000050095a7 */ /* 0x000e24000802007f */
[----:B0-----:R-:W-:Y:S05]  /*168e0*/  @!P1 BRA `(.L_x_315) ;  /* 0xfffffffc00f09947 */ /* 0x001fea000383ffff */
[----:B------:R-:W-:Y:S05]  /*168f0*/  BRA `(.L_x_424) ;  /* 0xffffffc400c87947 */ /* 0x000fea000383ffff */
.L_x_425:
        /* <DEDUP_REMOVED lines=16> */
.L_x_15837:


//--------------------- .text._ZN7cutlass13device_kernelIN5flash11enable_sm90INS1_16FlashAttnFwdSm90INS1_25CollectiveMainloopFwdSm90ILi2EN4cute5tupleIJNS5_1CILi1EEES8_S8_EEENS6_IJNS7_ILi128EEENS7_ILi80EEENS7_ILi256EEEEEELi256ENS_6half_tEfNS_4arch4Sm90ELb0ELb0ELb0ELb1ELb1ELb1ELb0ELb1ELb1ELb1ELb0ELb0EEENS1_21CollectiveEpilogueFwdINS6_IJSA_SC_SB_EEES9_SE_SG_Li256ELb1ELb1ELb0ELb0EEENS1_36VarlenDynamicPersistentTileSchedulerILi128ELi80ELi256ELi128ELb0ELb1ELb1ELb0ELb1ELb1EEEEEEEEEvNT_6ParamsE --------------------------
	.section	.text._ZN7cutlass13device_kernelIN5flash11enable_sm90INS1_16FlashAttnFwdSm90INS1_25CollectiveMainloopFwdSm90ILi2EN4cute5tupleIJNS5_1CILi1EEES8_S8_EEENS6_IJNS7_ILi128EEENS7_ILi80EEENS7_ILi256EEEEEELi256ENS_6half_tEfNS_4arch4Sm90ELb0ELb0ELb0ELb1ELb1ELb1ELb0ELb1ELb1ELb1ELb0ELb0EEENS1_21CollectiveEpilogueFwdINS6_IJSA_SC_SB_EEES9_SE_SG_Li256ELb1ELb1ELb0ELb0EEENS1_36VarlenDynamicPersistentTileSchedulerILi128ELi80ELi256ELi128ELb0ELb1ELb1ELb0ELb1ELb1EEEEEEEEEvNT_6ParamsE,"ax",@progbits
	.align	128
.text._ZN7cutlass13device_kernelIN5flash11enable_sm90INS1_16FlashAttnFwdSm90INS1_25CollectiveMainloopFwdSm90ILi2EN4cute5tupleIJNS5_1CILi1EEES8_S8_EEENS6_IJNS7_ILi128EEENS7_ILi80EEENS7_ILi256EEEEEELi256ENS_6half_tEfNS_4arch4Sm90ELb0ELb0ELb0ELb1ELb1ELb1ELb0ELb1ELb1ELb1ELb0ELb0EEENS1_21CollectiveEpilogueFwdINS6_IJSA_SC_SB_EEES9_SE_SG_Li256ELb1ELb1ELb0ELb0EEENS1_36VarlenDynamicPersistentTileSchedulerILi128ELi80ELi256ELi128ELb0ELb1ELb1ELb0ELb1ELb1EEEEEEEEEvNT_6ParamsE:
        .type           _ZN7cutlass13device_kernelIN5flash11enable_sm90INS1_16FlashAttnFwdSm90INS1_25CollectiveMainloopFwdSm90ILi2EN4cute5tupleIJNS5_1CILi1EEES8_S8_EEENS6_IJNS7_ILi128EEENS7_ILi80EEENS7_ILi256EEEEEELi256ENS_6half_tEfNS_4arch4Sm90ELb0ELb0ELb0ELb1ELb1ELb1ELb0ELb1ELb1ELb1ELb0ELb0EEENS1_21CollectiveEpilogueFwdINS6_IJSA_SC_SB_EEES9_SE_SG_Li256ELb1ELb1ELb0ELb0EEENS1_36VarlenDynamicPersistentTileSchedulerILi128ELi80ELi256ELi128ELb0ELb1ELb1ELb0ELb1ELb1EEEEEEEEEvNT_6ParamsE,@function
        .size           _ZN7cutlass13device_kernelIN5flash11enable_sm90INS1_16FlashAttnFwdSm90INS1_25CollectiveMainloopFwdSm90ILi2EN4cute5tupleIJNS5_1CILi1EEES8_S8_EEENS6_IJNS7_ILi128EEENS7_ILi80EEENS7_ILi256EEEEEELi256ENS_6half_tEfNS_4arch4Sm90ELb0ELb0ELb0ELb1ELb1ELb1ELb0ELb1ELb1ELb1ELb0ELb0EEENS1_21CollectiveEpilogueFwdINS6_IJSA_SC_SB_EEES9_SE_SG_Li256ELb1ELb1ELb0ELb0EEENS1_36VarlenDynamicPersistentTileSchedulerILi128ELi80ELi256ELi128ELb0ELb1ELb1ELb0ELb1ELb1EEEEEEEEEvNT_6ParamsE,(.L_x_15838 - _ZN7cutlass13device_kernelIN5flash11enable_sm90INS1_16FlashAttnFwdSm90INS1_25CollectiveMainloopFwdSm90ILi2EN4cute5tupleIJNS5_1CILi1EEES8_S8_EEENS6_IJNS7_ILi128EEENS7_ILi80EEENS7_ILi256EEEEEELi256ENS_6half_tEfNS_4arch4Sm90ELb0ELb0ELb0ELb1ELb1ELb1ELb0ELb1ELb1ELb1ELb0ELb0EEENS1_21CollectiveEpilogueFwdINS6_IJSA_SC_SB_EEES9_SE_SG_Li256ELb1ELb1ELb0ELb0EEENS1_36VarlenDynamicPersistentTileSchedulerILi128ELi80ELi256ELi128ELb0ELb1ELb1ELb0ELb1ELb1EEEEEEEEEvNT_6ParamsE)
        .other          _ZN7cutlass13device_kernelIN5flash11enable_sm90INS1_16FlashAttnFwdSm90INS1_25CollectiveMainloopFwdSm90ILi2EN4cute5tupleIJNS5_1CILi1EEES8_S8_EEENS6_IJNS7_ILi128EEENS7_ILi80EEENS7_ILi256EEEEEELi256ENS_6half_tEfNS_4arch4Sm90ELb0ELb0ELb0ELb1ELb1ELb1ELb0ELb1ELb1ELb1ELb0ELb0EEENS1_21CollectiveEpilogueFwdINS6_IJSA_SC_SB_EEES9_SE_SG_Li256ELb1ELb1ELb0ELb0EEENS1_36VarlenDynamicPersistentTileSchedulerILi128ELi80ELi256ELi128ELb0ELb1ELb1ELb0ELb1ELb1EEEEEEEEEvNT_6ParamsE,@"STO_CUDA_ENTRY STV_DEFAULT"
_ZN7cutlass13device_kernelIN5flash11enable_sm90INS1_16FlashAttnFwdSm90INS1_25CollectiveMainloopFwdSm90ILi2EN4cute5tupleIJNS5_1CILi1EEES8_S8_EEENS6_IJNS7_ILi128EEENS7_ILi80EEENS7_ILi256EEEEEELi256ENS_6half_tEfNS_4arch4Sm90ELb0ELb0ELb0ELb1ELb1ELb1ELb0ELb1ELb1ELb1ELb0ELb0EEENS1_21CollectiveEpilogueFwdINS6_IJSA_SC_SB_EEES9_SE_SG_Li256ELb1ELb1ELb0ELb0EEENS1_36VarlenDynamicPersistentTileSchedulerILi128ELi80ELi256ELi128ELb0ELb1ELb1ELb0ELb1ELb1EEEEEEEEEvNT_6ParamsE:
[----:B------:R-:W0:Y:S02]  /*0000*/  LDC R1, c[0x0][0x28] ;  /* 0x00000a00ff017b82 */ /* 0x000e240000000800 */
[----:B0-----:R-:W-:Y:S01]  /*0010*/  VIADD R1, R1, 0xffffff80 ;  /* 0xffffff8001017836 */ /* 0x001fe20000000000 */
[----:B------:R-:W0:Y:S01]  /*0020*/  S2R R0, SR_TID.X ;  /* 0x0000000000007919 */ /* 0x000e220000002100 */
[----:B------:R-:W-:Y:S01]  /*0030*/  ELECT P0, URZ, PT ;  /* 0x00000000003f782f */ /* 0x000fe20003800000 */
[----:B------:R-:W-:Y:S01]  /*0040*/  BSSY B0, `(.L_x_426) ;  /* 0x000000e000007945 */ /* 0x000fe20003800000 */
[----:B0-----:R-:W-:-:S05]  /*0050*/  SHF.R.U32.HI R2, RZ, 0x5, R0 ;  /* 0x00000005ff027819 */ /* 0x001fca0000011600 */
[----:B------:R-:W0:Y:S02]  /*0060*/  SHFL.IDX PT, R3, R2, RZ, 0x1f ;  /* 0x00001fff02037589 */ /* 0x000e2400000e0000 */
[----:B0-----:R-:W-:Y:S02]  /*0070*/  ISETP.EQ.AND P0, PT, R3, RZ, P0 ;  /* 0x000000ff0300720c */ /* 0x001fe40000702270 */
[----:B------:R-:W-:-:S11]  /*0080*/  SHF.R.U32.HI R3, RZ, 0x7, R0 ;  /* 0x00000007ff037819 */ /* 0x000fd60000011600 */
[----:B------:R-:W-:Y:S05]  /*0090*/  @!P0 BRA `(.L_x_427) ;  /* 0x0000000000208947 */ /* 0x000fea0003800000 */
[----:B------:R-:W-:Y:S02]  /*00a0*/  ULDC.64 UR4, c[0x0][0x198] ;  /* 0x0000660000047ab9 */ /* 0x000fe40000000a00 */
[----:B------:R-:W-:Y:S02]  /*00b0*/  UIADD3 UR6, UP0, UR4, 0x570, URZ ;  /* 0x0000057004067890 */ /* 0x000fe4000ff1e03f */
[----:B------:R-:W-:Y:S02]  /*00c0*/  UIADD3 UR4, UP1, UR4, 0x670, URZ ;  /* 0x0000067004047890 */ /* 0x000fe4000ff3e03f */
[----:B------:R-:W-:Y:S02]  /*00d0*/  UIADD3.X UR7, URZ, UR5, URZ, UP0, !UPT ;  /* 0x000000053f077290 */ /* 0x000fe400087fe43f */
[----:B------:R-:W-:-:S07]  /*00e0*/  UIADD3.X UR5, URZ, UR5, URZ, UP1, !UPT ;  /* 0x000000053f057290 */ /* 0x000fce0008ffe43f */
[----:B------:R0:W-:Y:S02]  /*00f0*/  UTMACCTL.PF [UR6] ;  /* 0x00000000060079b9 */ /* 0x0001e40008040000 */
[----:B------:R0:W-:Y:S02]  /*0100*/  UTMACCTL.PF [UR4] ;  /* 0x00000000040079b9 */ /* 0x0001e40008040000 */
[----:B0-----:R-:W-:Y:S01]  /*0110*/  NOP ;  /* 0x0000000000007918 */ /* 0x001fe20000000000 */
.L_x_427:
[----:B------:R-:W-:Y:S05]  /*0120*/  BSYNC B0 ;  /* 0x0000000000007941 */ /* 0x000fea0003800000 */
.L_x_426:
[----:B------:R-:W-:Y:S01]  /*0130*/  VOTEU.ANY UP0, P0 ;  /* 0x00000000003f7886 */ /* 0x000fe20000000100 */
[----:B------:R-:W0:Y:S01]  /*0140*/  SHFL.IDX PT, R3, R3, RZ, 0x1f ;  /* 0x00001fff03037589 */ /* 0x000e2200000e0000 */
[----:B------:R-:W-:Y:S01]  /*0150*/  UMOV UR4, 0x80 ;  /* 0x0000008000047882 */ /* 0x000fe20000000000 */
[----:B------:R-:W-:Y:S01]  /*0160*/  UMOV UR7, 0x100 ;  /* 0x0000010000077882 */ /* 0x000fe20000000000 */
[----:B------:R-:W-:Y:S01]  /*0170*/  VOTEU.ANY UP1, P0 ;  /* 0x00000000003f7886 */ /* 0x000fe20000020100 */
[----:B------:R-:W1:Y:S01]  /*0180*/  @UP0 S2UR UR8, SR_CgaCtaId ;  /* 0x00000000000809c3 */ /* 0x000e620000008800 */
[----:B------:R-:W2:Y:S01]  /*0190*/  SHFL.IDX PT, R4, R2, RZ, 0x1f ;  /* 0x00001fff02047589 */ /* 0x000ea200000e0000 */
[----:B------:R-:W-:Y:S01]  /*01a0*/  @UP0 UMOV UR6, 0x400 ;  /* 0x0000040000060882 */ /* 0x000fe20000000000 */
[----:B------:R-:W-:-:S04]  /*01b0*/  @UP0 UIADD3 UR4, -UR4, 0x100000, URZ ;  /* 0x0010000004040890 */ /* 0x000fc8000fffe13f */
[----:B------:R-:W-:Y:S02]  /*01c0*/  @UP0 USHF.L.U32 UR5, UR4, 0xb, URZ ;  /* 0x0000000b04050899 */ /* 0x000fe4000800063f */
[----:B------:R-:W-:Y:S01]  /*01d0*/  @UP0 USHF.L.U32 UR4, UR4, 0x1, URZ ;  /* 0x0000000104040899 */ /* 0x000fe2000800063f */
[----:B------:R-:W-:Y:S01]  /*01e0*/  VOTEU.ANY UP2, P0 ;  /* 0x00000000003f7886 */ /* 0x000fe20000040100 */
[----:B0-----:R-:W-:Y:S01]  /*01f0*/  R2UR UR9, R3 ;  /* 0x00000000030972ca */ /* 0x001fe200000e0000 */
[----:B-1----:R-:W-:Y:S01]  /*0200*/  @UP0 ULEA UR8, UR8, UR6, 0x18 ;  /* 0x0000000608080291 */ /* 0x002fe2000f8ec03f */
[----:B--2---:R-:W-:Y:S01]  /*0210*/  ISETP.NE.AND P1, PT, R4, RZ, PT ;  /* 0x000000ff0400720c */ /* 0x004fe20003f25270 */
[----:B------:R-:W-:-:S04]  /*0220*/  @UP0 UIADD3 UR6, -UR7, 0x100000, URZ ;  /* 0x0010000007060890 */ /* 0x000fc8000fffe13f */
[----:B------:R-:W-:Y:S02]  /*0230*/  @UP0 USHF.L.U32 UR7, UR6, 0xb, URZ ;  /* 0x0000000b06070899 */ /* 0x000fe4000800063f */
[----:B------:R-:W-:-:S04]  /*0240*/  @UP0 USHF.L.U32 UR6, UR6, 0x1, URZ ;  /* 0x0000000106060899 */ /* 0x000fc8000800063f */
[----:B------:R-:W-:Y:S01]  /*0250*/  UISETP.NE.AND UP0, UPT, UR9, URZ, UPT ;  /* 0x0000003f0900728c */ /* 0x000fe2000bf05270 */
[----:B------:R-:W0:Y:S02]  /*0260*/  FENCE.VIEW.ASYNC.S ;  /* 0x00000000000073c6 */ /* 0x000e240000000000 */
[----:B0-----:R0:W1:Y:S05]  /*0270*/  @UP1 SYNCS.EXCH.64 URZ, [UR8+0x38800], UR4 ;  /* 0x03880004083f15b2 */ /* 0x00106a0008000100 */
[----:B------:R0:W2:Y:S01]  /*0280*/  @UP2 SYNCS.EXCH.64 URZ, [UR8+0x38820], UR6 ;  /* 0x03882006083f25b2 */ /* 0x0000a20008000100 */
        /* <DEDUP_REMOVED lines=14> */
[----:B0-----:R3:W4:Y:S08]  /*0370*/  SYNCS.EXCH.64 URZ, [UR8+0x38830], UR4 ;  /* 0x03883004083f75b2 */ /* 0x0017300008000100 */
[----:B------:R3:W0:Y:S01]  /*0380*/  SYNCS.EXCH.64 URZ, [UR8+0x38840], UR6 ;  /* 0x03884006083f75b2 */ /* 0x0006220008000100 */
[----:B------:R3:W0:Y:S01]  /*0390*/  SYNCS.EXCH.64 URZ, [UR8+0x38838], UR4 ;  /* 0x03883804083f75b2 */ /* 0x0006220008000100 */
[----:B------:R3:W0:Y:S02]  /*03a0*/  SYNCS.EXCH.64 URZ, [UR8+0x38848], UR6 ;  /* 0x03884806083f75b2 */ /* 0x0006240008000100 */
[----:B---3--:R-:W-:Y:S01]  /*03b0*/  NOP ;  /* 0x0000000000007918 */ /* 0x008fe20000000000 */
.L_x_428:
[----:B------:R-:W3:Y:S01]  /*03c0*/  SHFL.IDX PT, R3, R2, RZ, 0x1f ;  /* 0x00001fff02037589 */ /* 0x000ee200000e0000 */
[----:B------:R-:W-:Y:S01]  /*03d0*/  NOP ;  /* 0x0000000000007918 */ /* 0x000fe20000000000 */
[----:B---3--:R-:W-:-:S13]  /*03e0*/  ISETP.NE.AND P0, PT, R3, RZ, PT ;  /* 0x000000ff0300720c */ /* 0x008fda0003f05270 */
        /* <DEDUP_REMOVED lines=17> */
[----:B------:R3:W0:Y:S02]  /*0500*/  SYNCS.EXCH.64 URZ, [UR8+0x38868], UR6 ;  /* 0x03886806083f75b2 */ /* 0x0006240008000100 */
[----:B---3--:R-:W-:Y:S01]  /*0510*/  NOP ;  /* 0x0000000000007918 */ /* 0x008fe20000000000 */
.L_x_429:
[----:B------:R-:W3:Y:S01]  /*0520*/  SHFL.IDX PT, R3, R2, RZ, 0x1f ;  /* 0x00001fff02037589 */ /* 0x000ee200000e0000 */
[----:B------:R-:W-:Y:S01]  /*0530*/  NOP ;  /* 0x0000000000007918 */ /* 0x000fe20000000000 */
[----:B---3--:R-:W-:-:S13]  /*0540*/  ISETP.NE.AND P0, PT, R3, RZ, PT ;  /* 0x000000ff0300720c */ /* 0x008fda0003f05270 */
        /* <DEDUP_REMOVED lines=13> */
[----:B------:R3:W0:Y:S02]  /*0620*/  SYNCS.EXCH.64 URZ, [UR6+0x38888], UR4 ;  /* 0x03888804063f75b2 */ /* 0x0006240008000100 */
[----:B---3--:R-:W-:Y:S01]  /*0630*/  NOP ;  /* 0x0000000000007918 */ /* 0x008fe20000000000 */
.L_x_430:
        /* <DEDUP_REMOVED lines=22> */
.L_x_431:
        /* <DEDUP_REMOVED lines=22> */
.L_x_432:
[----:B------:R-:W-:Y:S01]  /*0900*/  PLOP3.LUT P0, PT, PT, PT, UP0, 0x80, 0x0 ;  /* 0x000000000000781c */ /* 0x000fe20003f0f008 */
[----:B------:R-:W-:Y:S01]  /*0910*/  UMOV UR60, 0x1 ;  /* 0x00000001003c7882 */ /* 0x000fe20000000000 */
[----:B------:R-:W-:Y:S01]  /*0920*/  NOP ;  /* 0x0000000000007918 */ /* 0x000fe20000000000 */
[----:B------:R-:W-:Y:S01]  /*0930*/  USEL UR60, UR60, 0x2, !UP0 ;  /* 0x000000023c3c7887 */ /* 0x000fe2000c000000 */
[----:B------:R-:W-:Y:S01]  /*0940*/  BSSY B9, `(.L_x_433) ;  /* 0x000265a000097945 */ /* 0x000fe20003800000 */
[----:B012-4-:R-:W-:Y:S08]  /*0950*/  BAR.SYNC.DEFER_BLOCKING 0x0 ;  /* 0x0000000000007b1d */ /* 0x017ff00000010000 */
[----:B------:R-:W-:Y:S05]  /*0960*/  @!P0 BRA `(.L_x_434) ;  /* 0x000001f4000c8947 */ /* 0x000fea0003800000 */
.L_x_435:
[----:B------:R-:W-:-:S08]  /*0970*/  NOP ;  /* 0x0000000000007918 */ /* 0x000fd00000000000 */
[----:B------:R-:W0:Y:S02]  /*0980*/  USETMAXREG.TRY_ALLOC.CTAPOOL UP0, 0xe8 ;  /* 0x000000e8000079c8 */ /* 0x000e240008000600 */
[----:B0-----:R-:W-:-:S13]  /*0990*/  PLOP3.LUT P0, PT, PT, PT, UP0, 0x80, 0x0 ;  /* 0x000000000000781c */ /* 0x001fda0003f0f008 */
[----:B------:R-:W-:Y:S05]  /*09a0*/  @!P0 BRA `(.L_x_435) ;  /* 0xfffffffc00f08947 */ /* 0x000fea000383ffff */
[----:B------:R-:W0:Y:S08]  /*09b0*/  S2UR UR4, SR_CgaCtaId ;  /* 0x00000000000479c3 */ /* 0x000e300000008800 */
[----:B------:R-:W-:Y:S06]  /*09c0*/  BAR.ARV 0x8, 0x180 ;  /* 0x0206000000007b1d */ /* 0x000fec0000002000 */
[----:B------:R-:W-:-:S02]  /*09d0*/  MOV R22, 0x400 ;  /* 0x0000040000167802 */ /* 0x000fc40000000f00 */
[----:B------:R-:W-:Y:S01]  /*09e0*/  BAR.SYNC.DEFER_BLOCKING 0x5, 0x180 ;  /* 0x0146000000007b1d */ /* 0x000fe20000010000 */
[----:B0-----:R-:W-:-:S05]  /*09f0*/  IMAD.U32 R2, RZ, RZ, UR4 ;  /* 0x00000004ff027e24 */ /* 0x001fca000f8e00ff */
[----:B------:R-:W-:Y:S01]  /*0a00*/  ULDC UR4, c[0x0][0xc3c] ;  /* 0x00030f0000047ab9 */ /* 0x000fe20000000800 */
[----:B------:R-:W-:Y:S01]  /*0a10*/  LEA R22, R2, R22, 0x18 ;  /* 0x0000001602167211 */ /* 0x000fe200078ec0ff */
[----:B------:R-:W-:Y:S04]  /*0a20*/  STL [R1+0x60], R2 ;  /* 0x0000600201007387 */ /* 0x000fe80000100800 */
[----:B------:R-:W0:Y:S01]  /*0a30*/  LDS.128 R28, [R22+0x388d0] ;  /* 0x0388d000161c7984 */ /* 0x000e220000000c00 */
[----:B------:R-:W-:Y:S06]  /*0a40*/  BAR.ARV 0x4, 0x180 ;  /* 0x0106000000007b1d */ /* 0x000fec0000002000 */
[----:B0-----:R-:W-:-:S13]  /*0a50*/  ISETP.GE.AND P0, PT, R31, UR4, PT ;  /* 0x000000041f007c0c */ /* 0x001fda000bf06270 */
[----:B------:R-:W-:Y:S05]  /*0a60*/  @P0 BRA `(.L_x_436) ;  /* 0x00000264001c0947 */ /* 0x000fea0003800000 */
[----:B------:R-:W-:Y:S01]  /*0a70*/  IADD3 R0, R0, -0x80, RZ ;  /* 0xffffff8000007810 */ /* 0x000fe20007ffe0ff */
[----:B------:R-:W-:Y:S01]  /*0a80*/  ULOP3.LUT UR5, UR60, 0x1, URZ, 0xfc, !UPT ;  /* 0x000000013c057892 */ /* 0x000fe2000f8efc3f */
[----:B------:R-:W-:Y:S01]  /*0a90*/  R2UR UR4, R22 ;  /* 0x00000000160472ca */ /* 0x000fe200000e0000 */
[----:B------:R-:W-:Y:S01]  /*0aa0*/  IMAD.MOV.U32 R212, RZ, RZ, RZ ;  /* 0x000000ffffd47224 */ /* 0x000fe200078e00ff */
[----:B------:R-:W-:Y:S02]  /*0ab0*/  SHF.R.S32.HI R3, RZ, 0x1f, R0 ;  /* 0x0000001fff037819 */ /* 0x000fe40000011400 */
[----:B------:R-:W-:Y:S02]  /*0ac0*/  MOV R224, RZ ;  /* 0x000000ff00e07202 */ /* 0x000fe40000000f00 */
[CC--:B------:R-:W-:Y:S02]  /*0ad0*/  LEA.HI R2, R3.reuse, R0.reuse, RZ, 0x4 ;  /* 0x0000000003027211 */ /* 0x0c0fe400078f20ff */
[----:B------:R-:W-:-:S02]  /*0ae0*/  LEA.HI R4, R3, R0, RZ, 0x5 ;  /* 0x0000000003047211 */ /* 0x000fc400078f28ff */
[----:B------:R-:W-:Y:S02]  /*0af0*/  SHF.R.S32.HI R7, RZ, 0x4, R2 ;  /* 0x00000004ff077819 */ /* 0x000fe40000011402 */
[----:B------:R-:W-:Y:S01]  /*0b00*/  LOP3.LUT R5, R2, 0x3fffff0, RZ, 0xc0, !PT ;  /* 0x03fffff002057812 */ /* 0x000fe200078ec0ff */
[----:B------:R-:W-:Y:S01]  /*0b10*/  IMAD.SHL.U32 R4, R4, 0x20, RZ ;  /* 0x0000002004047824 */ /* 0x000fe200078e00ff */
[----:B------:R-:W-:Y:S01]  /*0b20*/  LEA.HI R2, R2, R7, RZ, 0x1 ;  /* 0x0000000702027211 */ /* 0x000fe200078f08ff */
[----:B------:R-:W-:Y:S01]  /*0b30*/  UIADD3 UR4, UR4, 0x14400, URZ ;  /* 0x0001440004047890 */ /* 0x000fe2000fffe03f */
[----:B------:R-:W-:Y:S01]  /*0b40*/  LEA.HI R219, R3, R0, RZ, 0x3 ;  /* 0x0000000003db7211 */ /* 0x000fe200078f18ff */
[----:B------:R-:W-:Y:S01]  /*0b50*/  IMAD.IADD R5, R0, 0x1, -R5 ;  /* 0x0000000100057824 */ /* 0x000fe200078e0a05 */
[----:B------:R-:W-:Y:S02]  /*0b60*/  LOP3.LUT R2, R2, 0x1ffffffe, RZ, 0xc0, !PT ;  /* 0x1ffffffe02027812 */ /* 0x000fe400078ec0ff */
[----:B------:R-:W-:-:S02]  /*0b70*/  LOP3.LUT R4, R4, 0xfffffc00, RZ, 0xc0, !PT ;  /* 0xfffffc0004047812 */ /* 0x000fc400078ec0ff */
[----:B------:R-:W-:Y:S01]  /*0b80*/  LOP3.LUT R9, R219, 0xfffffff8, RZ, 0xc0, !PT ;  /* 0xfffffff8db097812 */ /* 0x000fe200078ec0ff */
[----:B------:R-:W-:Y:S01]  /*0b90*/  IMAD.IADD R2, R7, 0x1, -R2 ;  /* 0x0000000107027824 */ /* 0x000fe200078e0a02 */
[----:B------:R-:W-:Y:S02]  /*0ba0*/  LEA R5, R5, R4, 0x6 ;  /* 0x0000000405057211 */ /* 0x000fe400078e30ff */
[----:B------:R-:W-:Y:S01]  /*0bb0*/  LEA.HI R3, R3, R0, RZ, 0x6 ;  /* 0x0000000003037211 */ /* 0x000fe200078f30ff */
[----:B------:R-:W-:Y:S01]  /*0bc0*/  IMAD.IADD R8, R0, 0x1, -R9 ;  /* 0x0000000100087824 */ /* 0x000fe200078e0a09 */
[----:B------:R-:W-:Y:S01]  /*0bd0*/  LEA R0, R2, R5, 0x3 ;  /* 0x0000000502007211 */ /* 0x000fe200078e18ff */
[----:B------:R-:W-:Y:S01]  /*0be0*/  IMAD.U32 R2, RZ, RZ, UR4 ;  /* 0x00000004ff027e24 */ /* 0x000fe2000f8e00ff */
[----:B------:R-:W-:Y:S01]  /*0bf0*/  SHF.R.S32.HI R219, RZ, 0x3, R219 ;  /* 0x00000003ffdb7819 */ /* 0x000fe200000114db */
[----:B------:R-:W-:Y:S01]  /*0c00*/  IMAD.SHL.U32 R214, R8, 0x4, RZ ;  /* 0x0000000408d67824 */ /* 0x000fe200078e00ff */
[----:B------:R-:W-:Y:S01]  /*0c10*/  MOV R226, RZ ;  /* 0x000000ff00e27202 */ /* 0x000fe20000000f00 */
[----:B------:R0:W-:Y:S01]  /*0c20*/  STL [R1+0x7c], R0 ;  /* 0x00007c0001007387 */ /* 0x0001e20000100800 */
[----:B------:R-:W-:Y:S01]  /*0c30*/  IMAD.SHL.U32 R3, R3, 0x8, RZ ;  /* 0x0000000803037824 */ /* 0x000fe200078e00ff */
[C---:B------:R-:W-:Y:S01]  /*0c40*/  IADD3 R6, R219.reuse, 0x40, RZ ;  /* 0x00000040db067810 */ /* 0x040fe20007ffe0ff */
[----:B------:R-:W-:Y:S01]  /*0c50*/  IMAD.SHL.U32 R225, R219, 0x40, RZ ;  /* 0x00000040dbe17824 */ /* 0x000fe200078e00ff */
[----:B------:R-:W-:Y:S01]  /*0c60*/  STL [R1+0x68], R8 ;  /* 0x0000680801007387 */ /* 0x000fe20000100800 */
[----:B------:R-:W-:Y:S01]  /*0c70*/  VIADD R220, R214, 0x40 ;  /* 0x00000040d6dc7836 */ /* 0x000fe20000000000 */
[----:B------:R-:W-:Y:S01]  /*0c80*/  LOP3.LUT R229, R3, 0xfffffe00, RZ, 0xc0, !PT ;  /* 0xfffffe0003e57812 */ /* 0x000fe200078ec0ff */
[----:B------:R-:W-:Y:S01]  /*0c90*/  IMAD.SHL.U32 R16, R8, 0x8, RZ ;  /* 0x0000000808107824 */ /* 0x000fe200078e00ff */
[----:B------:R-:W-:Y:S01]  /*0ca0*/  LOP3.LUT R225, R225, 0x1c0, RZ, 0xc0, !PT ;  /* 0x000001c0e1e17812 */ /* 0x000fe200078ec0ff */
[----:B------:R-:W-:Y:S01]  /*0cb0*/  STL [R1+0x74], RZ ;  /* 0x000074ff01007387 */ /* 0x000fe20000100800 */
[----:B0-----:R-:W-:Y:S01]  /*0cc0*/  IMAD.U32 R0, RZ, RZ, UR5 ;  /* 0x00000005ff007e24 */ /* 0x001fe2000f8e00ff */
[----:B------:R-:W-:Y:S01]  /*0cd0*/  IADD3 R213, R214, R220, RZ ;  /* 0x000000dcd6d57210 */ /* 0x000fe20007ffe0ff */
[----:B------:R-:W-:Y:S01]  /*0ce0*/  VIADD R0, R219, 0x20 ;  /* 0x00000020db007836 */ /* 0x000fe20000000000 */
[----:B------:R-:W-:Y:S01]  /*0cf0*/  STL [R1+0x50], RZ ;  /* 0x000050ff01007387 */ /* 0x000fe20000100800 */
[----:B------:R-:W-:Y:S01]  /*0d00*/  SHF.R.S32.HI R3, RZ, 0x1f, R6 ;  /* 0x0000001fff037819 */ /* 0x000fe20000011406 */
[C---:B------:R-:W-:Y:S01]  /*0d10*/  VIADD R19, R16.reuse, 0xc0 ;  /* 0x000000c010137836 */ /* 0x040fe20000000000 */
[----:B------:R-:W-:Y:S01]  /*0d20*/  IADD3 R18, R16, 0x80, RZ ;  /* 0x0000008010127810 */ /* 0x000fe20007ffe0ff */
[----:B------:R0:W-:Y:S01]  /*0d30*/  STL [R1+0x70], R2 ;  /* 0x0000700201007387 */ /* 0x0001e20000100800 */
[----:B------:R-:W-:Y:S01]  /*0d40*/  SHF.R.S32.HI R5, RZ, 0x1f, R0 ;  /* 0x0000001fff057819 */ /* 0x000fe20000011400 */
[C---:B------:R-:W-:Y:S01]  /*0d50*/  VIADD R221, R214.reuse, 0x20 ;  /* 0x00000020d6dd7836 */ /* 0x040fe20000000000 */
[----:B------:R-:W-:Y:S01]  /*0d60*/  LEA.HI R3, R3, R6, RZ, 0x3 ;  /* 0x0000000603037211 */ /* 0x000fe200078f18ff */
[----:B------:R-:W-:Y:S01]  /*0d70*/  VIADD R222, R214, 0x60 ;  /* 0x00000060d6de7836 */ /* 0x000fe20000000000 */
[----:B------:R-:W-:Y:S01]  /*0d80*/  LEA.HI R5, R5, R0, RZ, 0x3 ;  /* 0x0000000005057211 */ /* 0x000fe200078f18ff */
[----:B------:R-:W-:Y:S01]  /*0d90*/  IMAD.SHL.U32 R0, R0, 0x40, RZ ;  /* 0x0000004000007824 */ /* 0x000fe200078e00ff */
[----:B------:R-:W-:-:S02]  /*0da0*/  SHF.L.U32 R3, R3, 0x6, RZ ;  /* 0x0000000603037819 */ /* 0x000fc400000006ff */
[----:B------:R-:W-:Y:S01]  /*0db0*/  SHF.R.S32.HI R17, RZ, 0x1f, R16 ;  /* 0x0000001fff117819 */ /* 0x000fe20000011410 */
[----:B------:R-:W-:Y:S01]  /*0dc0*/  IMAD.SHL.U32 R5, R5, 0x40, RZ ;  /* 0x0000004005057824 */ /* 0x000fe200078e00ff */
[----:B------:R-:W-:Y:S02]  /*0dd0*/  LOP3.LUT R4, R0, 0x1c0, RZ, 0xc0, !PT ;  /* 0x000001c000047812 */ /* 0x000fe400078ec0ff */
[----:B0-----:R-:W-:Y:S02]  /*0de0*/  SHF.L.U32 R2, R6, 0x6, RZ ;  /* 0x0000000606027819 */ /* 0x001fe400000006ff */
[----:B------:R-:W-:Y:S02]  /*0df0*/  SHF.R.U32.HI R0, RZ, 0x3, R225 ;  /* 0x00000003ff007819 */ /* 0x000fe400000116e1 */
[----:B------:R-:W-:Y:S02]  /*0e00*/  SHF.R.S32.HI R0, RZ, 0x1f, R213 ;  /* 0x0000001fff007819 */ /* 0x000fe400000114d5 */
[----:B------:R-:W-:-:S02]  /*0e10*/  LOP3.LUT R2, R2, 0x1c0, RZ, 0xc0, !PT ;  /* 0x000001c002027812 */ /* 0x000fc400078ec0ff */
[----:B------:R-:W-:Y:S02]  /*0e20*/  LEA.HI R0, R0, R213, RZ, 0x3 ;  /* 0x000000d500007211 */ /* 0x000fe400078f18ff */
[----:B------:R-:W-:Y:S02]  /*0e30*/  SHF.R.U32.HI R6, RZ, 0x3, R4 ;  /* 0x00000003ff067819 */ /* 0x000fe40000011604 */
[----:B------:R-:W-:Y:S02]  /*0e40*/  SHF.R.U32.HI R4, RZ, 0x3, R2 ;  /* 0x00000003ff047819 */ /* 0x000fe40000011602 */
[----:B------:R-:W-:Y:S02]  /*0e50*/  LOP3.LUT R23, R0, 0xfffffff8, RZ, 0xc0, !PT ;  /* 0xfffffff800177812 */ /* 0x000fe400078ec0ff */
[----:B------:R-:W-:Y:S02]  /*0e60*/  LOP3.LUT R2, R5, 0xfffffe00, RZ, 0xc0, !PT ;  /* 0xfffffe0005027812 */ /* 0x000fe400078ec0ff */
[----:B------:R-:W-:-:S02]  /*0e70*/  LOP3.LUT R0, R3, 0xfffffe00, RZ, 0xc0, !PT ;  /* 0xfffffe0003007812 */ /* 0x000fc400078ec0ff */
[----:B------:R-:W-:Y:S01]  /*0e80*/  SHF.R.S32.HI R218, RZ, 0x1f, R18 ;  /* 0x0000001fffda7819 */ /* 0x000fe20000011412 */
[----:B------:R0:W-:Y:S01]  /*0e90*/  STL [R1+0x58], R2 ;  /* 0x0000580201007387 */ /* 0x0001e20000100800 */
[----:B------:R-:W-:Y:S02]  /*0ea0*/  SHF.R.S32.HI R217, RZ, 0x1f, R19 ;  /* 0x0000001fffd97819 */ /* 0x000fe40000011413 */
[----:B------:R-:W-:Y:S01]  /*0eb0*/  SHF.R.S32.HI R216, RZ, 0x1f, R23 ;  /* 0x0000001fffd87819 */ /* 0x000fe20000011417 */
[----:B------:R0:W-:Y:S06]  /*0ec0*/  STL [R1+0x54], R0 ;  /* 0x0000540001007387 */ /* 0x0001ec0000100800 */
.L_x_674:
[----:B01-34-:R-:W0:Y:S01]  /*0ed0*/  LDC.64 R2, c[0x0][0xc88] ;  /* 0x00032200ff027b82 */ /* 0x01be220000000a00 */
[----:B------:R-:W-:Y:S01]  /*0ee0*/  ULDC.64 UR10, c[0x0][0x208] ;  /* 0x00008200000a7ab9 */ /* 0x000fe20000000a00 */
[----:B------:R-:W-:Y:S01]  /*0ef0*/  ULDC.64 UR4, c[0x0][0xa28] ;  /* 0x00028a0000047ab9 */ /* 0x000fe20000000a00 */
[----:B------:R-:W-:Y:S01]  /*0f00*/  ULDC.64 UR8, c[0x0][0xa18] ;  /* 0x0002860000087ab9 */ /* 0x000fe20000000a00 */
[----:B------:R-:W-:Y:S01]  /*0f10*/  ULDC.64 UR6, c[0x0][0xa08] ;  /* 0x0002820000067ab9 */ /* 0x000fe20000000a00 */
[----:B0-----:R-:W-:-:S05]  /*0f20*/  IMAD.WIDE R2, R31, 0x4, R2 ;  /* 0x000000041f027825 */ /* 0x001fca00078e0202 */
[----:B------:R-:W2:Y:S01]  /*0f30*/  LDG.E R8, desc[UR10][R2.64] ;  /* 0x0000000a02087981 */ /* 0x000ea2000c1e1900 */
[----:B------:R-:W-:Y:S02]  /*0f40*/  ISETP.NE.U32.AND P2, PT, RZ, UR4, PT ;  /* 0x00000004ff007c0c */ /* 0x000fe4000bf45070 */
[----:B------:R-:W-:Y:S02]  /*0f50*/  ISETP.NE.U32.AND P1, PT, RZ, UR8, PT ;  /* 0x00000008ff007c0c */ /* 0x000fe4000bf25070 */
[----:B------:R-:W-:Y:S02]  /*0f60*/  ISETP.NE.AND.EX P2, PT, RZ, UR5, PT, P2 ;  /* 0x00000005ff007c0c */ /* 0x000fe4000bf45320 */
[----:B------:R-:W-:Y:S02]  /*0f70*/  ISETP.NE.AND.EX P1, PT, RZ, UR9, PT, P1 ;  /* 0x00000009ff007c0c */ /* 0x000fe4000bf25310 */
[----:B------:R-:W-:Y:S02]  /*0f80*/  ISETP.NE.U32.AND P0, PT, RZ, UR6, PT ;  /* 0x00000006ff007c0c */ /* 0x000fe4000bf05070 */
[----:B------:R-:W-:-:S02]  /*0f90*/  MOV R120, RZ ;  /* 0x000000ff00787202 */ /* 0x000fc40000000f00 */
[----:B------:R-:W-:Y:S02]  /*0fa0*/  ISETP.NE.AND.EX P0, PT, RZ, UR7, PT, P0 ;  /* 0x00000007ff007c0c */ /* 0x000fe4000bf05300 */
[----:B--2---:R-:W-:Y:S01]  /*0fb0*/  SHF.R.S32.HI R0, RZ, 0x1f, R8 ;  /* 0x0000001fff007819 */ /* 0x004fe20000011408 */
[----:B------:R0:W-:Y:S02]  /*0fc0*/  STL [R1+0x64], R8 ;  /* 0x0000640801007387 */ /* 0x0001e40000100800 */
[C---:B------:R-:W-:Y:S01]  /*0fd0*/  @P2 LEA R2, P3, R8.reuse, UR4, 0x2 ;  /* 0x0000000408022c11 */ /* 0x040fe2000f8610ff */
[----:B------:R-:W-:Y:S01]  /*0fe0*/  ULDC UR4, c[0x0][0x288] ;  /* 0x0000a20000047ab9 */ /* 0x000fe20000000800 */
[C-C-:B------:R-:W-:Y:S01]  /*0ff0*/  SHF.L.U64.HI R27, R8.reuse, 0x2, R0.reuse ;  /* 0x00000002081b7819 */ /* 0x140fe20000010200 */
[----:B------:R0:W-:Y:S01]  /*1000*/  STL [R1+0x78], R29 ;  /* 0x0000781d01007387 */ /* 0x0001e20000100800 */
[----:B------:R-:W-:Y:S01]  /*1010*/  @P2 LEA.HI.X R3, R8, UR5, R0, 0x2, P3 ;  /* 0x0000000508032c11 */ /* 0x000fe200098f1400 */
[----:B------:R-:W-:-:S02]  /*1020*/  IMAD.MOV.U32 R0, RZ, RZ, RZ ;  /* 0x000000ffff007224 */ /* 0x000fc400078e00ff */
[----:B------:R0:W-:Y:S01]  /*1030*/  STL [R1+0x6c], R30 ;  /* 0x00006c1e01007387 */ /* 0x0001e20000100800 */
[----:B------:R-:W-:Y:S02]  /*1040*/  IMAD.SHL.U32 R26, R8, 0x4, RZ ;  /* 0x00000004081a7824 */ /* 0x000fe400078e00ff */
[----:B------:R-:W-:Y:S01]  /*1050*/  IMAD.U32 R140, RZ, RZ, UR4 ;  /* 0x00000004ff8c7e24 */ /* 0x000fe2000f8e00ff */
[----:B------:R-:W-:Y:S01]  /*1060*/  ULDC.64 UR4, c[0x0][0x418] ;  /* 0x0001060000047ab9 */ /* 0x000fe20000000a00 */
[----:B------:R0:W5:Y:S01]  /*1070*/  @P2 LDG.E R0, desc[UR10][R2.64] ;  /* 0x0000000a02002981 */ /* 0x000162000c1e1900 */
[----:B------:R-:W-:Y:S01]  /*1080*/  UISETP.NE.U32.AND UP0, UPT, UR4, URZ, UPT ;  /* 0x0000003f0400728c */ /* 0x000fe2000bf05070 */
[C---:B------:R-:W-:Y:S02]  /*1090*/  @P1 IADD3 R4, P2, R26.reuse, UR8, RZ ;  /* 0x000000081a041c10 */ /* 0x040fe4000ff5e0ff */
[----:B------:R-:W-:Y:S01]  /*10a0*/  IADD3 R6, P4, R26, UR6, RZ ;  /* 0x000000061a067c10 */ /* 0x000fe2000ff9e0ff */
[----:B------:R-:W-:Y:S01]  /*10b0*/  UISETP.NE.AND.EX UP0, UPT, UR5, URZ, UPT, UP0 ;  /* 0x0000003f0500728c */ /* 0x000fe2000bf05300 */
[C---:B------:R-:W-:Y:S01]  /*10c0*/  @P1 IADD3.X R5, R27.reuse, UR9, RZ, P2, !PT ;  /* 0x000000091b051c10 */ /* 0x040fe200097fe4ff */
[----:B------:R-:W-:Y:S01]  /*10d0*/  ULDC UR4, c[0x0][0x424] ;  /* 0x0001090000047ab9 */ /* 0x000fe20000000800 */
[----:B------:R-:W-:Y:S01]  /*10e0*/  ULDC.64 UR8, c[0x0][0xa20] ;  /* 0x0002880000087ab9 */ /* 0x000fe20000000a00 */
[----:B------:R-:W-:Y:S01]  /*10f0*/  IADD3.X R7, R27, UR7, RZ, P4, !PT ;  /* 0x000000071b077c10 */ /* 0x000fe2000a7fe4ff */
[----:B------:R-:W-:Y:S01]  /*1100*/  USEL UR4, UR4, 0x1, UP0 ;  /* 0x0000000104047887 */ /* 0x000fe20008000000 */
[----:B------:R-:W-:Y:S01]  /*1110*/  ISETP.NE.U32.AND P2, PT, RZ, UR8, PT ;  /* 0x00000008ff007c0c */ /* 0x000fe2000bf45070 */
[----:B------:R-:W-:Y:S01]  /*1120*/  ULDC UR5, c[0x0][0x2f0] ;  /* 0x0000bc0000057ab9 */ /* 0x000fe20000000800 */
[----:B------:R0:W5:Y:S01]  /*1130*/  @P1 LDG.E R140, desc[UR10][R4.64] ;  /* 0x0000000a048c1981 */ /* 0x000162000c1e1900 */
[----:B------:R-:W-:Y:S01]  /*1140*/  UIMAD UR4, UR4, UR5, URZ ;  /* 0x00000005040472a4 */ /* 0x000fe2000f8e023f */
[----:B------:R-:W-:-:S02]  /*1150*/  ISETP.NE.AND.EX P2, PT, RZ, UR9, PT, P2 ;  /* 0x00000009ff007c0c */ /* 0x000fc4000bf45320 */
[----:B------:R0:W5:Y:S01]  /*1160*/  @P0 LDG.E R120, desc[UR10][R6.64] ;  /* 0x0000000a06780981 */ /* 0x000162000c1e1900 */
[----:B------:R-:W-:Y:S01]  /*1170*/  ULDC UR5, c[0x0][0x348] ;  /* 0x0000d20000057ab9 */ /* 0x000fe20000000800 */
[----:B------:R-:W-:Y:S01]  /*1180*/  IMAD.MOV.U32 R91, RZ, RZ, R8 ;  /* 0x000000ffff5b7224 */ /* 0x000fe200078e0008 */
[----:B------:R-:W-:Y:S08]  /*1190*/  @P1 BRA `(.L_x_437) ;  /* 0x0000000000281947 */ /* 0x000ff00003800000 */
[----:B------:R-:W-:Y:S02]  /*11a0*/  ULDC.64 UR6, c[0x0][0xa00] ;  /* 0x0002800000067ab9 */ /* 0x000fe40000000a00 */
[----:B------:R-:W-:-:S04]  /*11b0*/  ISETP.NE.U32.AND P1, PT, RZ, UR6, PT ;  /* 0x00000006ff007c0c */ /* 0x000fc8000bf25070 */
[----:B------:R-:W-:-:S13]  /*11c0*/  ISETP.NE.AND.EX P1, PT, RZ, UR7, PT, P1 ;  /* 0x00000007ff007c0c */ /* 0x000fda000bf25310 */
[----:B------:R-:W-:Y:S05]  /*11d0*/  @!P1 BRA `(.L_x_437) ;  /* 0x0000000000189947 */ /* 0x000fea0003800000 */
[----:B0-----:R-:W0:Y:S01]  /*11e0*/  LDC.64 R2, c[0x0][0xa00] ;  /* 0x00028000ff027b82 */ /* 0x001e220000000a00 */
[----:B------:R-:W-:Y:S01]  /*11f0*/  ULDC.64 UR6, c[0x0][0x208] ;  /* 0x0000820000067ab9 */ /* 0x000fe20000000a00 */
[----:B0-----:R-:W-:-:S05]  /*1200*/  IMAD.WIDE R2, R91, 0x4, R2 ;  /* 0x000000045b027825 */ /* 0x001fca00078e0202 */
[----:B-----5:R-:W2:Y:S04]  /*1210*/  LDG.E R140, desc[UR6][R2.64] ;  /* 0x00000006028c7981 */ /* 0x020ea8000c1e1900 */
[----:B------:R-:W2:Y:S02]  /*1220*/  LDG.E R5, desc[UR6][R2.64+0x4] ;  /* 0x0000040602057981 */ /* 0x000ea4000c1e1900 */
[----:B--2---:R-:W-:-:S07]  /*1230*/  IADD3 R140, -R140, R5, RZ ;  /* 0x000000058c8c7210 */ /* 0x004fce0007ffe1ff */
.L_x_437:
[----:B------:R-:W-:Y:S02]  /*1240*/  IMAD.U32 R24, RZ, RZ, UR5 ;  /* 0x00000005ff187e24 */ /* 0x000fe4000f8e00ff */
[----:B------:R-:W-:Y:S01]  /*1250*/  IMAD.U32 R25, RZ, RZ, UR4 ;  /* 0x00000004ff197e24 */ /* 0x000fe2000f8e00ff */
[----:B------:R-:W-:Y:S06]  /*1260*/  @!P2 BRA `(.L_x_438) ;  /* 0x000000000014a947 */ /* 0x000fec0003800000 */
[----:B0-----:R-:W-:Y:S01]  /*1270*/  IADD3 R2, P0, R26, UR8, RZ ;  /* 0x000000081a027c10 */ /* 0x001fe2000ff1e0ff */
[----:B------:R-:W-:-:S03]  /*1280*/  ULDC.64 UR4, c[0x0][0x208] ;  /* 0x0000820000047ab9 */ /* 0x000fc60000000a00 */
[----:B------:R-:W-:-:S05]  /*1290*/  IADD3.X R3, R27, UR9, RZ, P0, !PT ;  /* 0x000000091b037c10 */ /* 0x000fca00087fe4ff */
[----:B------:R1:W5:Y:S01]  /*12a0*/  LDG.E R25, desc[UR4][R2.64] ;  /* 0x0000000402197981 */ /* 0x000362000c1e1900 */
[----:B------:R-:W-:Y:S05]  /*12b0*/  BRA `(.L_x_439) ;  /* 0x0000000000147947 */ /* 0x000fea0003800000 */
.L_x_438:
[----:B------:R-:W-:Y:S05]  /*12c0*/  @!P0 BRA `(.L_x_439) ;  /* 0x0000000000108947 */ /* 0x000fea0003800000 */
[----:B------:R-:W-:Y:S02]  /*12d0*/  ULDC.64 UR4, c[0x0][0x208] ;  /* 0x0000820000047ab9 */ /* 0x000fe40000000a00 */
[----:B0-----:R-:W2:Y:S04]  /*12e0*/  LDG.E R2, desc[UR4][R6.64] ;  /* 0x0000000406027981 */ /* 0x001ea8000c1e1900 */
[----:B------:R-:W2:Y:S02]  /*12f0*/  LDG.E R25, desc[UR4][R6.64+0x4] ;  /* 0x0000040406197981 */ /* 0x000ea4000c1e1900 */
[----:B--2---:R-:W-:-:S07]  /*1300*/  IADD3 R25, -R2, R25, RZ ;  /* 0x0000001902197210 */ /* 0x004fce0007ffe1ff */
.L_x_439:
[----:B------:R-:W-:Y:S01]  /*1310*/  ULDC.64 UR4, c[0x0][0xa10] ;  /* 0x0002840000047ab9 */ /* 0x000fe20000000a00 */
[----:B------:R-:W-:Y:S01]  /*1320*/  ULDC.64 UR6, c[0x0][0x208] ;  /* 0x0000820000067ab9 */ /* 0x000fe20000000a00 */
[----:B------:R-:W-:-:S04]  /*1330*/  ISETP.NE.U32.AND P0, PT, RZ, UR4, PT ;  /* 0x00000004ff007c0c */ /* 0x000fc8000bf05070 */
[----:B------:R-:W-:Y:S01]  /*1340*/  ISETP.NE.AND.EX P0, PT, RZ, UR5, PT, P0 ;  /* 0x00000005ff007c0c */ /* 0x000fe2000bf05300 */
[----:B0----5:R-:W-:Y:S01]  /*1350*/  IMAD.IADD R8, R25, 0x1, -R0 ;  /* 0x0000000119087824 */ /* 0x021fe200078e0a00 */
[----:B------:R-:W-:-:S11]  /*1360*/  ULDC.64 UR4, c[0x0][0xa30] ;  /* 0x00028c0000047ab9 */ /* 0x000fd60000000a00 */
[----:B-1----:R-:W0:Y:S02]  /*1370*/  @P0 LDC.64 R2, c[0x0][0xa10] ;  /* 0x00028400ff020b82 */ /* 0x002e240000000a00 */
[----:B0-----:R-:W-:-:S05]  /*1380*/  @P0 IMAD.WIDE R2, R91, 0x4, R2 ;  /* 0x000000045b020825 */ /* 0x001fca00078e0202 */
[----:B------:R-:W2:Y:S04]  /*1390*/  @P0 LDG.E R6, desc[UR6][R2.64] ;  /* 0x0000000602060981 */ /* 0x000ea8000c1e1900 */
[----:B------:R-:W2:Y:S01]  /*13a0*/  @P0 LDG.E R7, desc[UR6][R2.64+0x4] ;  /* 0x0000040602070981 */ /* 0x000ea2000c1e1900 */
[----:B------:R-:W-:Y:S01]  /*13b0*/  IADD3 R116, -R8, RZ, RZ ;  /* 0x000000ff08747210 */ /* 0x000fe20007ffe1ff */
[----:B------:R-:W-:Y:S01]  /*13c0*/  IMAD.MOV.U32 R136, RZ, RZ, R25 ;  /* 0x000000ffff887224 */ /* 0x000fe200078e0019 */
[----:B------:R-:W-:Y:S02]  /*13d0*/  ISETP.NE.U32.AND P1, PT, RZ, UR4, PT ;  /* 0x00000004ff007c0c */ /* 0x000fe4000bf25070 */
[----:B------:R-:W-:Y:S02]  /*13e0*/  VIMNMX R116, RZ, R116, !PT ;  /* 0x00000074ff747248 */ /* 0x000fe40007fe0100 */
[----:B------:R-:W-:-:S13]  /*13f0*/  ISETP.NE.AND.EX P1, PT, RZ, UR5, PT, P1 ;  /* 0x00000005ff007c0c */ /* 0x000fda000bf25310 */
[----:B------:R-:W-:-:S04]  /*1400*/  @P1 IADD3 R4, P2, R26, UR4, RZ ;  /* 0x000000041a041c10 */ /* 0x000fc8000ff5e0ff */
[----:B------:R-:W-:-:S05]  /*1410*/  @P1 IADD3.X R5, R27, UR5, RZ, P2, !PT ;  /* 0x000000051b051c10 */ /* 0x000fca00097fe4ff */
[----:B------:R0:W5:Y:S01]  /*1420*/  @P1 LDG.E R136, desc[UR6][R4.64] ;  /* 0x0000000604881981 */ /* 0x000162000c1e1900 */
[----:B--2---:R-:W-:-:S05]  /*1430*/  @P0 IADD3 R24, -R6, R7, RZ ;  /* 0x0000000706180210 */ /* 0x004fca0007ffe1ff */
[----:B------:R-:W-:-:S04]  /*1440*/  IMAD.IADD R180, R8, 0x1, R24 ;  /* 0x0000000108b47824 */ /* 0x000fc800078e0218 */
[----:B------:R-:W-:-:S04]  /*1450*/  VIADD R0, R180, 0x4f ;  /* 0x0000004fb4007836 */ /* 0x000fc80000000000 */
[----:B------:R-:W-:-:S05]  /*1460*/  IMAD.HI R0, R0, 0x66666667, RZ ;  /* 0x6666666700007827 */ /* 0x000fca00078e02ff */
[----:B------:R-:W-:-:S04]  /*1470*/  SHF.R.U32.HI R223, RZ, 0x1f, R0 ;  /* 0x0000001fffdf7819 */ /* 0x000fc80000011600 */
[----:B------:R-:W-:-:S05]  /*1480*/  LEA.HI.SX32 R223, R0, R223, 0x1b ;  /* 0x000000df00df7211 */ /* 0x000fca00078fdaff */
[----:B------:R-:W-:-:S05]  /*1490*/  IMAD R3, R223, 0x50, -R8 ;  /* 0x00000050df037824 */ /* 0x000fca00078e0a08 */
[----:B------:R-:W-:-:S04]  /*14a0*/  VIMNMX R3, R3, R24, PT ;  /* 0x0000001803037248 */ /* 0x000fc80003fe0100 */
[----:B------:R-:W-:Y:S01]  /*14b0*/  ISETP.GT.AND P0, PT, R3, R116, PT ;  /* 0x000000740300720c */ /* 0x000fe20003f04270 */
[----:B------:R-:W-:-:S05]  /*14c0*/  IMAD.WIDE.U32 R116, R116, -0x33333333, RZ ;  /* 0xcccccccd74747825 */ /* 0x000fca00078e00ff */
[----:B------:R-:W-:-:S05]  /*14d0*/  SHF.R.U32.HI R116, RZ, 0x6, R117 ;  /* 0x00000006ff747819 */ /* 0x000fca0000011675 */
[----:B------:R-:W-:Y:S02]  /*14e0*/  IMAD.MOV.U32 R2, RZ, RZ, R116 ;  /* 0x000000ffff027224 */ /* 0x000fe400078e0074 */
[----:B------:R-:W-:-:S04]  /*14f0*/  @P0 VIADD R0, R3, 0x4f ;  /* 0x0000004f03000836 */ /* 0x000fc80000000000 */
[----:B------:R-:W-:-:S05]  /*1500*/  @P0 IMAD.HI R0, R0, 0x66666667, RZ ;  /* 0x6666666700000827 */ /* 0x000fca00078e02ff */
[----:B------:R-:W-:-:S04]  /*1510*/  @P0 SHF.R.U32.HI R3, RZ, 0x1f, R0 ;  /* 0x0000001fff030819 */ /* 0x000fc80000011600 */
[----:B------:R-:W-:Y:S02]  /*1520*/  @P0 LEA.HI.SX32 R2, R0, R3, 0x1b ;  /* 0x0000000300020211 */ /* 0x000fe400078fdaff */
[----:B------:R-:W-:Y:S02]  /*1530*/  PLOP3.LUT P0, PT, PT, PT, PT, 0x80, 0x0 ;  /* 0x000000000000781c */ /* 0x000fe40003f0f070 */
[----:B------:R-:W-:-:S13]  /*1540*/  ISETP.GT.AND P1, PT, R2, R116, PT ;  /* 0x000000740200720c */ /* 0x000fda0003f24270 */
[----:B0-----:R-:W-:Y:S05]  /*1550*/  @!P1 BRA `(.L_x_440) ;  /* 0x0000009000e49947 */ /* 0x001fea0003800000 */
[----:B------:R-:W-:Y:S01]  /*1560*/  IADD3 R0, R22, 0x24400, RZ ;  /* 0x0002440016007810 */ /* 0x000fe20007ffe0ff */
[----:B------:R-:W-:Y:S03]  /*1570*/  BSSY B6, `(.L_x_441) ;  /* 0x0000013000067945 */ /* 0x000fe60003800000 */
[----:B------:R-:W-:-:S13]  /*1580*/  LOP3.LUT P0, RZ, R0, 0x3ff, RZ, 0xc0, !PT ;  /* 0x000003ff00ff7812 */ /* 0x000fda000780c0ff */
[----:B------:R-:W-:Y:S05]  /*1590*/  @!P0 BRA `(.L_x_442) ;  /* 0x0000000000408947 */ /* 0x000fea0003800000 */
        /* <DEDUP_REMOVED lines=9> */
[----:B------:R-:W-:Y:S01]  /*1630*/  IMAD.U32 R7, RZ, RZ, UR5 ;  /* 0x00000005ff077e24 */ /* 0x000fe2000f8e00ff */
[----:B------:R-:W-:Y:S01]  /*1640*/  MOV R11, UR7 ;  /* 0x00000007000b7c02 */ /* 0x000fe20008000f00 */
[----:B------:R-:W-:Y:S01]  /*1650*/  IMAD.MOV.U32 R8, RZ, RZ, 0x70 ;  /* 0x00000070ff087424 */ /* 0x000fe200078e00ff */
[----:B------:R-:W-:Y:S01]  /*1660*/  MOV R13, RZ ;  /* 0x000000ff000d7202 */ /* 0x000fe20000000f00 */
[----:B0-----:R-:W-:-:S07]  /*1670*/  IMAD.MOV.U32 R12, RZ, RZ, 0x1 ;  /* 0x00000001ff0c7424 */ /* 0x001fce00078e00ff */
[----:B------:R-:W-:-:S07]  /*1680*/  LEPC R20, `(.L_x_442) ;  /* 0x000000001014794e */ /* 0x000fce0000000000 */
[----:B-1---5:R-:W-:Y:S05]  /*1690*/  CALL.ABS.NOINC R14 ;  /* 0x000000000e007343 */ /* 0x022fea0003c00000 */
.L_x_442:
[----:B------:R-:W-:Y:S05]  /*16a0*/  BSYNC B6 ;  /* 0x0000000000067941 */ /* 0x000fea0003800000 */
.L_x_441:
[----:B------:R-:W-:Y:S01]  /*16b0*/  VIADD R0, R22, 0x400 ;  /* 0x0000040016007836 */ /* 0x000fe20000000000 */
[----:B------:R-:W-:Y:S04]  /*16c0*/  BSSY B6, `(.L_x_443) ;  /* 0x0000013000067945 */ /* 0x000fe80003800000 */
[----:B------:R-:W-:-:S13]  /*16d0*/  LOP3.LUT P0, RZ, R0, 0x3ff, RZ, 0xc0, !PT ;  /* 0x000003ff00ff7812 */ /* 0x000fda000780c0ff */
[----:B------:R-:W-:Y:S05]  /*16e0*/  @!P0 BRA `(.L_x_444) ;  /* 0x0000000000408947 */ /* 0x000fea0003800000 */
[----:B------:R-:W-:Y:S01]  /*16f0*/  MOV R0, 0x0 ;  /* 0x0000000000007802 */ /* 0x000fe20000000f00 */
[----:B------:R-:W-:Y:S01]  /*1700*/  ULDC.64 UR4, c[0x4][0x138] ;  /* 0x01004e0000047ab9 */ /* 0x000fe20000000a00 */
[----:B------:R-:W-:Y:S01]  /*1710*/  ULDC.64 UR6, c[0x4][0xa8] ;  /* 0x01002a0000067ab9 */ /* 0x000fe20000000a00 */
[----:B------:R-:W-:Y:S01]  /*1720*/  IMAD.U32 R4, RZ, RZ, UR4 ;  /* 0x00000004ff047e24 */ /* 0x000fe2000f8e00ff */
[----:B------:R0:W1:Y:S01]  /*1730*/  LDC.64 R14, c[0x4][R0] ;  /* 0x01000000000e7b82 */ /* 0x0000620000000a00 */
[----:B------:R-:W-:Y:S01]  /*1740*/  MOV R5, UR5 ;  /* 0x0000000500057c02 */ /* 0x000fe20008000f00 */
[----:B------:R-:W-:Y:S01]  /*1750*/  ULDC.64 UR4, c[0x4][0x140] ;  /* 0x0100500000047ab9 */ /* 0x000fe20000000a00 */
[----:B------:R-:W-:Y:S01]  /*1760*/  MOV R10, UR6 ;  /* 0x00000006000a7c02 */ /* 0x000fe20008000f00 */
[----:B------:R-:W-:Y:S01]  /*1770*/  IMAD.U32 R6, RZ, RZ, UR4 ;  /* 0x00000004ff067e24 */ /* 0x000fe2000f8e00ff */
[----:B------:R-:W-:Y:S01]  /*1780*/  MOV R12, 0x1 ;  /* 0x00000001000c7802 */ /* 0x000fe20000000f00 */
[----:B------:R-:W-:-:S02]  /*1790*/  IMAD.U32 R7, RZ, RZ, UR5 ;  /* 0x00000005ff077e24 */ /* 0x000fc4000f8e00ff */
[----:B------:R-:W-:Y:S02]  /*17a0*/  IMAD.U32 R11, RZ, RZ, UR7 ;  /* 0x00000007ff0b7e24 */ /* 0x000fe4000f8e00ff */
[----:B------:R-:W-:Y:S02]  /*17b0*/  IMAD.MOV.U32 R8, RZ, RZ, 0x70 ;  /* 0x00000070ff087424 */ /* 0x000fe400078e00ff */
[----:B0-----:R-:W-:-:S07]  /*17c0*/  IMAD.MOV.U32 R13, RZ, RZ, RZ ;  /* 0x000000ffff0d7224 */ /* 0x001fce00078e00ff */
[----:B------:R-:W-:-:S07]  /*17d0*/  LEPC R20, `(.L_x_444) ;  /* 0x000000001014794e */ /* 0x000fce0000000000 */
[----:B-1---5:R-:W-:Y:S05]  /*17e0*/  CALL.ABS.NOINC R14 ;  /* 0x000000000e007343 */ /* 0x022fea0003c00000 */
.L_x_444:
[----:B------:R-:W-:Y:S05]  /*17f0*/  BSYNC B6 ;  /* 0x0000000000067941 */ /* 0x000fea0003800000 */
.L_x_443:
[----:B------:R-:W2:Y:S01]  /*1800*/  LDL R32, [R1+0x58] ;  /* 0x0000580001207983 */ /* 0x000ea20000100800 */
[----:B------:R-:W-:-:S03]  /*1810*/  ULDC.64 UR4, c[0x0][0x9f8] ;  /* 0x00027e0000047ab9 */ /* 0x000fc60000000a00 */
[----:B------:R-:W3:Y:S01]  /*1820*/  LDL R28, [R1+0x54] ;  /* 0x00005400011c7983 */ /* 0x000ee20000100800 */
[----:B------:R-:W-:Y:S01]  /*1830*/  ISETP.NE.U32.AND P0, PT, RZ, UR4, PT ;  /* 0x00000004ff007c0c */ /* 0x000fe2000bf05070 */
[----:B------:R-:W-:Y:S01]  /*1840*/  ULDC.64 UR6, c[0x0][0x208] ;  /* 0x0000820000067ab9 */ /* 0x000fe20000000a00 */
[----:B------:R-:W0:Y:S01]  /*1850*/  LDC R115, c[0x0][0x3f4] ;  /* 0x0000fd00ff737b82 */ /* 0x000e220000000800 */
[----:B------:R-:W4:Y:S01]  /*1860*/  LDL R11, [R1+0x68] ;  /* 0x00006800010b7983 */ /* 0x000f220000100800 */
[----:B------:R-:W-:-:S06]  /*1870*/  ISETP.NE.AND.EX P0, PT, RZ, UR5, PT, P0 ;  /* 0x00000005ff007c0c */ /* 0x000fcc000bf05300 */
[----:B------:R-:W1:Y:S07]  /*1880*/  LDC.64 R98, c[0x0][0x3f8] ;  /* 0x0000fe00ff627b82 */ /* 0x000e6e0000000a00 */
[----:B------:R-:W-:Y:S01]  /*1890*/  @P0 IADD3 R4, P1, R26, UR4, RZ ;  /* 0x000000041a040c10 */ /* 0x000fe2000ff3e0ff */
[----:B------:R-:W0:Y:S01]  /*18a0*/  LDC.64 R92, c[0x0][0x408] ;  /* 0x00010200ff5c7b82 */ /* 0x000e220000000a00 */
[----:B------:R-:W-:Y:S02]  /*18b0*/  ULDC UR4, c[0x0][0x2f4] ;  /* 0x0000bd0000047ab9 */ /* 0x000fe40000000800 */
[----:B------:R-:W-:-:S05]  /*18c0*/  @P0 IADD3.X R5, R27, UR5, RZ, P1, !PT ;  /* 0x000000051b050c10 */ /* 0x000fca0008ffe4ff */
[----:B------:R0:W4:Y:S01]  /*18d0*/  @P0 LDG.E R91, desc[UR6][R4.64] ;  /* 0x00000006045b0981 */ /* 0x000122000c1e1900 */
[----:B------:R-:W-:Y:S01]  /*18e0*/  ISETP.GE.AND P1, PT, R213, UR4, PT ;  /* 0x00000004d5007c0c */ /* 0x000fe2000bf26270 */
[C---:B------:R-:W-:Y:S01]  /*18f0*/  VIADD R34, R219.reuse, 0x40 ;  /* 0x00000040db227836 */ /* 0x040fe20000000000 */
[----:B------:R-:W-:Y:S01]  /*1900*/  ISETP.GE.AND P0, PT, R16, UR4, PT ;  /* 0x0000000410007c0c */ /* 0x000fe2000bf06270 */
[C---:B------:R-:W-:Y:S01]  /*1910*/  VIADD R21, R219.reuse, 0x40 ;  /* 0x00000040db157836 */ /* 0x040fe20000000000 */
[----:B------:R-:W-:Y:S01]  /*1920*/  SEL R3, RZ, 0xffffffff, P1 ;  /* 0xffffffffff037807 */ /* 0x000fe20000800000 */
[----:B------:R-:W-:Y:S01]  /*1930*/  IMAD.SHL.U32 R34, R34, 0x40, RZ ;  /* 0x0000004022227824 */ /* 0x000fe200078e00ff */
[----:B------:R-:W-:Y:S01]  /*1940*/  SEL R0, RZ, 0x1, P0 ;  /* 0x00000001ff007807 */ /* 0x000fe20000000000 */
[-C--:B-1----:R-:W-:Y:S01]  /*1950*/  IMAD.WIDE.U32 R100, R219, R98.reuse, R16 ;  /* 0x00000062db647225 */ /* 0x082fe200078e0010 */
[----:B------:R-:W-:Y:S01]  /*1960*/  ISETP.GE.AND P2, PT, R18, UR4, PT ;  /* 0x0000000412007c0c */ /* 0x000fe2000bf46270 */
[----:B------:R-:W1:Y:S01]  /*1970*/  S2R R138, SR_TID.X ;  /* 0x00000000008a7919 */ /* 0x000e620000002100 */
[----:B------:R-:W-:Y:S01]  /*1980*/  SHF.R.S32.HI R7, RZ, 0x1f, R219 ;  /* 0x0000001fff077819 */ /* 0x000fe200000114db */
[----:B------:R-:W-:Y:S01]  /*1990*/  IMAD.SHL.U32 R3, R3, 0x2, RZ ;  /* 0x0000000203037824 */ /* 0x000fe200078e00ff */
[----:B------:R-:W-:Y:S01]  /*19a0*/  SHF.R.S32.HI R215, RZ, 0x1f, R214 ;  /* 0x0000001fffd77819 */ /* 0x000fe200000114d6 */
[----:B------:R-:W-:Y:S01]  /*19b0*/  VIADD R31, R219, 0x20 ;  /* 0x00000020db1f7836 */ /* 0x000fe20000000000 */
[----:B0-----:R-:W-:Y:S01]  /*19c0*/  ISETP.GE.AND P1, PT, R213, R115, PT ;  /* 0x00000073d500720c */ /* 0x001fe20003f26270 */
[----:B------:R-:W-:Y:S01]  /*19d0*/  IMAD R6, R7, R98, RZ ;  /* 0x0000006207067224 */ /* 0x000fe200078e02ff */
[----:B------:R-:W-:Y:S01]  /*19e0*/  LOP3.LUT R0, R3, 0x2, R0, 0xe2, !PT ;  /* 0x0000000203007812 */ /* 0x000fe200078ee200 */
[----:B------:R-:W-:Y:S01]  /*19f0*/  IMAD.WIDE.U32 R96, R219, R92, R214 ;  /* 0x0000005cdb607225 */ /* 0x000fe200078e00d6 */
[----:B------:R-:W-:-:S02]  /*1a00*/  SEL R3, RZ, 0x4, P2 ;  /* 0x00000004ff037807 */ /* 0x000fc40001000000 */
[----:B------:R-:W-:Y:S01]  /*1a10*/  ISETP.GE.AND P2, PT, R16, R115, PT ;  /* 0x000000731000720c */ /* 0x000fe20003f46270 */
[----:B------:R-:W-:Y:S01]  /*1a20*/  IMAD R5, R219, R99, R6 ;  /* 0x00000063db057224 */ /* 0x000fe200078e0206 */
[----:B------:R-:W-:Y:S01]  /*1a30*/  LOP3.LUT R4, R0, R3, RZ, 0xfc, !PT ;  /* 0x0000000300047212 */ /* 0x000fe200078efcff */
[-C--:B------:R-:W-:Y:S01]  /*1a40*/  IMAD R0, R7, R92.reuse, RZ ;  /* 0x0000005c07007224 */ /* 0x080fe200078e02ff */
[----:B------:R-:W-:Y:S01]  /*1a50*/  SEL R3, R115, RZ, P2 ;  /* 0x000000ff73037207 */ /* 0x000fe20001000000 */
[----:B------:R-:W-:Y:S01]  /*1a60*/  IMAD.WIDE.U32 R94, R219, R92, R16 ;  /* 0x0000005cdb5e7225 */ /* 0x000fe200078e0010 */
[----:B------:R-:W-:Y:S02]  /*1a70*/  SEL R6, R115, RZ, P1 ;  /* 0x000000ff73067207 */ /* 0x000fe40000800000 */
[----:B------:R-:W-:Y:S01]  /*1a80*/  IADD3 R3, R16, R3, RZ ;  /* 0x0000000310037210 */ /* 0x000fe20007ffe0ff */
[C---:B------:R-:W-:Y:S01]  /*1a90*/  IMAD R7, R219.reuse, R93, R0 ;  /* 0x0000005ddb077224 */ /* 0x040fe200078e0200 */
[C---:B------:R-:W-:Y:S01]  /*1aa0*/  IADD3 R35, R219.reuse, 0x20, RZ ;  /* 0x00000020db237810 */ /* 0x040fe20007ffe0ff */
[----:B------:R-:W-:Y:S01]  /*1ab0*/  IMAD.WIDE.U32 R102, R219, R98, R214 ;  /* 0x00000062db667225 */ /* 0x000fe200078e00d6 */
[----:B------:R-:W-:-:S02]  /*1ac0*/  SHF.R.S32.HI R0, RZ, 0x1f, R3 ;  /* 0x0000001fff007819 */ /* 0x000fc40000011403 */
[----:B------:R-:W-:Y:S01]  /*1ad0*/  SHF.L.U32 R21, R21, 0x6, RZ ;  /* 0x0000000615157819 */ /* 0x000fe200000006ff */
[----:B------:R-:W-:Y:S01]  /*1ae0*/  IMAD.IADD R97, R97, 0x1, R7 ;  /* 0x0000000161617824 */ /* 0x000fe200078e0207 */
[----:B------:R-:W-:Y:S01]  /*1af0*/  IADD3 R103, R103, R5, RZ ;  /* 0x0000000567677210 */ /* 0x000fe20007ffe0ff */
[----:B------:R-:W-:Y:S01]  /*1b00*/  IMAD.IADD R95, R7, 0x1, R95 ;  /* 0x00000001075f7824 */ /* 0x000fe200078e025f */
[----:B------:R-:W-:Y:S01]  /*1b10*/  IADD3 R7, R213, R6, RZ ;  /* 0x00000006d5077210 */ /* 0x000fe20007ffe0ff */
[----:B------:R-:W-:Y:S01]  /*1b20*/  IMAD.IADD R101, R5, 0x1, R101 ;  /* 0x0000000105657824 */ /* 0x000fe200078e0265 */
[CC--:B------:R-:W-:Y:S01]  /*1b30*/  LEA.HI R5, R0.reuse, R3.reuse, RZ, 0x6 ;  /* 0x0000000300057211 */ /* 0x0c0fe200078f30ff */
[----:B------:R-:W-:Y:S01]  /*1b40*/  IMAD.SHL.U32 R35, R35, 0x40, RZ ;  /* 0x0000004023237824 */ /* 0x000fe200078e00ff */
[----:B------:R-:W-:Y:S01]  /*1b50*/  SHF.R.S32.HI R8, RZ, 0x1f, R7 ;  /* 0x0000001fff087819 */ /* 0x000fe20000011407 */
[----:B------:R-:W-:Y:S01]  /*1b60*/  IMAD.SHL.U32 R31, R31, 0x40, RZ ;  /* 0x000000401f1f7824 */ /* 0x000fe200078e00ff */
[----:B------:R-:W-:Y:S01]  /*1b70*/  LEA.HI R10, R0, R3, RZ, 0x3 ;  /* 0x00000003000a7211 */ /* 0x000fe200078f18ff */
[----:B------:R-:W-:Y:S01]  /*1b80*/  IMAD.IADD R120, R120, 0x1, R25 ;  /* 0x0000000178787824 */ /* 0x000fe200078e0219 */
[----:B------:R-:W-:-:S02]  /*1b90*/  LOP3.LUT R34, R34, 0x1c0, RZ, 0xc0, !PT ;  /* 0x000001c022227812 */ /* 0x000fc400078ec0ff */
[----:B------:R-:W-:Y:S02]  /*1ba0*/  LOP3.LUT R21, R21, 0x1c0, RZ, 0xc0, !PT ;  /* 0x000001c015157812 */ /* 0x000fe400078ec0ff */
[----:B------:R-:W-:Y:S02]  /*1bb0*/  SHF.R.S32.HI R6, RZ, 0x6, R5 ;  /* 0x00000006ff067819 */ /* 0x000fe40000011405 */
[-C--:B------:R-:W-:Y:S02]  /*1bc0*/  LEA.HI R20, R8, R7.reuse, RZ, 0x3 ;  /* 0x0000000708147211 */ /* 0x080fe400078f18ff */
[----:B------:R-:W-:Y:S01]  /*1bd0*/  LOP3.LUT R9, R34, 0x38, R10, 0xf8, !PT ;  /* 0x0000003822097812 */ /* 0x000fe200078ef80a */
[----:B------:R-:W-:Y:S01]  /*1be0*/  IMAD R134, R6, 0x1400, R229 ;  /* 0x0000140006867824 */ /* 0x000fe200078e02e5 */
[----:B------:R-:W-:Y:S02]  /*1bf0*/  SHF.R.U32.HI R21, RZ, 0x3, R21 ;  /* 0x00000003ff157819 */ /* 0x000fe40000011615 */
[----:B------:R-:W-:-:S02]  /*1c00*/  LEA.HI R7, R8, R7, RZ, 0x6 ;  /* 0x0000000708077211 */ /* 0x000fc400078f30ff */
[--C-:B------:R-:W-:Y:S02]  /*1c10*/  LOP3.LUT R0, R225, 0x38, R10.reuse, 0xf8, !PT ;  /* 0x00000038e1007812 */ /* 0x100fe400078ef80a */
[----:B------:R-:W-:Y:S02]  /*1c20*/  LOP3.LUT R35, R35, 0x1c0, RZ, 0xc0, !PT ;  /* 0x000001c023237812 */ /* 0x000fe400078ec0ff */
[----:B------:R-:W-:Y:S02]  /*1c30*/  SHF.R.U32.HI R33, RZ, 0x3, R225 ;  /* 0x00000003ff217819 */ /* 0x000fe400000116e1 */
[----:B------:R-:W-:Y:S02]  /*1c40*/  LOP3.LUT R31, R31, 0x1c0, RZ, 0xc0, !PT ;  /* 0x000001c01f1f7812 */ /* 0x000fe400078ec0ff */
[----:B------:R-:W-:Y:S02]  /*1c50*/  LOP3.LUT R9, R9, R21, RZ, 0x3c, !PT ;  /* 0x0000001509097212 */ /* 0x000fe400078e3cff */
[----:B------:R-:W-:-:S02]  /*1c60*/  LOP3.LUT R5, R35, 0x38, R10, 0xf8, !PT ;  /* 0x0000003823057812 */ /* 0x000fc400078ef80a */
[----:B------:R-:W-:Y:S02]  /*1c70*/  LOP3.LUT R3, R0, R33, RZ, 0x3c, !PT ;  /* 0x0000002100037212 */ /* 0x000fe400078e3cff */
[----:B------:R-:W-:Y:S02]  /*1c80*/  SHF.R.U32.HI R31, RZ, 0x3, R31 ;  /* 0x00000003ff1f7819 */ /* 0x000fe4000001161f */
[----:B------:R-:W-:Y:S02]  /*1c90*/  LOP3.LUT R0, R225, 0x38, R20, 0xf8, !PT ;  /* 0x00000038e1007812 */ /* 0x000fe400078ef814 */
[----:B------:R-:W-:Y:S02]  /*1ca0*/  LOP3.LUT R5, R5, R31, RZ, 0x3c, !PT ;  /* 0x0000001f05057212 */ /* 0x000fe400078e3cff */
[----:B------:R-:W-:Y:S02]  /*1cb0*/  LOP3.LUT R0, R0, R33, RZ, 0x3c, !PT ;  /* 0x0000002100007212 */ /* 0x000fe400078e3cff */
[----:B------:R-:W-:-:S02]  /*1cc0*/  IADD3 R134, R134, R3, RZ ;  /* 0x0000000386867210 */ /* 0x000fc40007ffe0ff */
[----:B------:R-:W-:Y:S02]  /*1cd0*/  LOP3.LUT R3, R35, 0x38, R20, 0xf8, !PT ;  /* 0x0000003823037812 */ /* 0x000fe400078ef814 */
[----:B------:R-:W-:Y:S01]  /*1ce0*/  ISETP.GE.AND P0, PT, R19, UR4, PT ;  /* 0x0000000413007c0c */ /* 0x000fe2000bf06270 */
[----:B------:R-:W-:Y:S01]  /*1cf0*/  IMAD.SHL.U32 R107, R92, 0x20, RZ ;  /* 0x000000205c6b7824 */ /* 0x000fe200078e00ff */
[----:B------:R-:W-:Y:S01]  /*1d00*/  LOP3.LUT R8, R3, R31, RZ, 0x3c, !PT ;  /* 0x0000001f03087212 */ /* 0x000fe200078e3cff */
[-C--:B-----5:R-:W-:Y:S01]  /*1d10*/  IMAD.WIDE.U32 R96, R136, R92.reuse, R96 ;  /* 0x0000005c88607225 */ /* 0x0a0fe200078e0060 */
[C-C-:B------:R-:W-:Y:S02]  /*1d20*/  SHF.L.U64.HI R106, R92.reuse, 0x5, R93.reuse ;  /* 0x000000055c6a7819 */ /* 0x140fe4000001025d */
[----:B------:R-:W-:Y:S01]  /*1d30*/  SHF.L.U64.HI R110, R92, 0x6, R93 ;  /* 0x000000065c6e7819 */ /* 0x000fe2000001025d */
[----:B------:R-:W-:Y:S01]  /*1d40*/  IMAD.WIDE.U32 R94, R136, R92, R94 ;  /* 0x0000005c885e7225 */ /* 0x000fe200078e005e */
[----:B------:R-:W-:-:S02]  /*1d50*/  SHF.L.U32 R111, R92, 0x6, RZ ;  /* 0x000000065c6f7819 */ /* 0x000fc400000006ff */
[----:B------:R-:W-:Y:S01]  /*1d60*/  SEL R3, RZ, 0x8, P0 ;  /* 0x00000008ff037807 */ /* 0x000fe20000000000 */
[----:B------:R-:W-:-:S04]  /*1d70*/  IMAD.WIDE.U32 R100, R136, R98, R100 ;  /* 0x0000006288647225 */ /* 0x000fc800078e0064 */
[----:B------:R-:W-:Y:S01]  /*1d80*/  IMAD.WIDE.U32 R102, R136, R98, R102 ;  /* 0x0000006288667225 */ /* 0x000fe200078e0066 */
[C---:B------:R-:W-:Y:S02]  /*1d90*/  LOP3.LUT R26, R4.reuse, R3, RZ, 0xfc, !PT ;  /* 0x00000003041a7212 */ /* 0x040fe400078efcff */
[----:B------:R-:W-:Y:S01]  /*1da0*/  LOP3.LUT R3, R4, 0x1, RZ, 0xc0, !PT ;  /* 0x0000000104037812 */ /* 0x000fe200078ec0ff */
[----:B------:R-:W-:Y:S01]  /*1db0*/  IMAD R121, R99, 0x50, RZ ;  /* 0x0000005063797824 */ /* 0x000fe200078e02ff */
[C-C-:B------:R-:W-:Y:S01]  /*1dc0*/  SHF.L.U64.HI R104, R98.reuse, 0x5, R99.reuse ;  /* 0x0000000562687819 */ /* 0x140fe20000010263 */
[C---:B------:R-:W-:Y:S01]  /*1dd0*/  IMAD.SHL.U32 R109, R98.reuse, 0x40, RZ ;  /* 0x00000040626d7824 */ /* 0x040fe200078e00ff */
[C---:B------:R-:W-:Y:S02]  /*1de0*/  SHF.L.U64.HI R108, R98.reuse, 0x6, R99 ;  /* 0x00000006626c7819 */ /* 0x040fe40000010263 */
[----:B------:R-:W-:Y:S01]  /*1df0*/  SHF.L.U32 R105, R98, 0x5, RZ ;  /* 0x0000000562697819 */ /* 0x000fe200000006ff */
[----:B------:R-:W-:Y:S01]  /*1e00*/  IMAD.SHL.U32 R115, R115, 0x2, RZ ;  /* 0x0000000273737824 */ /* 0x000fe200078e00ff */
[----:B------:R-:W-:-:S02]  /*1e10*/  LOP3.LUT R25, R26, 0x4, RZ, 0xc0, !PT ;  /* 0x000000041a197812 */ /* 0x000fc400078ec0ff */
[----:B-1----:R-:W-:Y:S01]  /*1e20*/  LEA.HI R138, R138, 0x8, RZ, 0x19 ;  /* 0x000000088a8a7811 */ /* 0x002fe200078fc8ff */
[C---:B--2---:R-:W-:Y:S02]  /*1e30*/  IMAD R132, R6.reuse, 0x1400, R32 ;  /* 0x0000140006847824 */ /* 0x044fe400078e0220 */
[----:B---3--:R-:W-:Y:S01]  /*1e40*/  IMAD R130, R6, 0x1400, R28 ;  /* 0x0000140006827824 */ /* 0x008fe200078e021c */
[----:B------:R-:W-:Y:S01]  /*1e50*/  SHF.R.S32.HI R6, RZ, 0x6, R7 ;  /* 0x00000006ff067819 */ /* 0x000fe20000011407 */
[----:B------:R-:W-:Y:S01]  /*1e60*/  IMAD.IADD R132, R132, 0x1, R5 ;  /* 0x0000000184847824 */ /* 0x000fe200078e0205 */
[----:B------:R-:W-:Y:S01]  /*1e70*/  LOP3.LUT R5, R34, 0x38, R20, 0xf8, !PT ;  /* 0x0000003822057812 */ /* 0x000fe200078ef814 */
[----:B------:R-:W-:Y:S01]  /*1e80*/  IMAD.IADD R130, R130, 0x1, R9 ;  /* 0x0000000182827824 */ /* 0x000fe200078e0209 */
[----:B------:R-:W-:Y:S01]  /*1e90*/  SHF.R.S32.HI R9, RZ, 0x1f, R136 ;  /* 0x0000001fff097819 */ /* 0x000fe20000011488 */
[----:B------:R-:W-:-:S05]  /*1ea0*/  IMAD R133, R6, 0x1400, R229 ;  /* 0x0000140006857824 */ /* 0x000fca00078e02e5 */
[----:B------:R-:W-:Y:S01]  /*1eb0*/  IADD3 R133, R133, R0, RZ ;  /* 0x0000000085857210 */ /* 0x000fe20007ffe0ff */
[C---:B------:R-:W-:Y:S02]  /*1ec0*/  IMAD R0, R9.reuse, R98, RZ ;  /* 0x0000006209007224 */ /* 0x040fe400078e02ff */
[----:B------:R-:W-:Y:S02]  /*1ed0*/  IMAD R9, R9, R92, RZ ;  /* 0x0000005c09097224 */ /* 0x000fe400078e02ff */
[C---:B------:R-:W-:Y:S02]  /*1ee0*/  IMAD R131, R6.reuse, 0x1400, R32 ;  /* 0x0000140006837824 */ /* 0x040fe400078e0220 */
[----:B------:R-:W-:Y:S01]  /*1ef0*/  IMAD R129, R6, 0x1400, R28 ;  /* 0x0000140006817824 */ /* 0x000fe200078e021c */
[----:B------:R-:W-:Y:S01]  /*1f00*/  LOP3.LUT R6, R5, R21, RZ, 0x3c, !PT ;  /* 0x0000001505067212 */ /* 0x000fe200078e3cff */
[----:B------:R-:W-:Y:S02]  /*1f10*/  IMAD R5, R93, 0x50, RZ ;  /* 0x000000505d057824 */ /* 0x000fe400078e02ff */
[----:B------:R-:W-:-:S02]  /*1f20*/  IMAD R9, R136, R93, R9 ;  /* 0x0000005d88097224 */ /* 0x000fc400078e0209 */
[----:B------:R-:W-:Y:S02]  /*1f30*/  IMAD R7, R136, R99, R0 ;  /* 0x0000006388077224 */ /* 0x000fe400078e0200 */
[----:B------:R-:W-:-:S04]  /*1f40*/  IMAD.WIDE.U32 R92, R92, 0x50, RZ ;  /* 0x000000505c5c7825 */ /* 0x000fc800078e00ff */
[----:B------:R-:W-:Y:S01]  /*1f50*/  IMAD.IADD R128, R93, 0x1, R5 ;  /* 0x000000015d807824 */ /* 0x000fe200078e0205 */
[----:B------:R-:W-:Y:S01]  /*1f60*/  IADD3 R5, R7, R101, RZ ;  /* 0x0000006507057210 */ /* 0x000fe20007ffe0ff */
[----:B------:R-:W-:Y:S02]  /*1f70*/  IMAD.IADD R129, R129, 0x1, R6 ;  /* 0x0000000181817824 */ /* 0x000fe400078e0206 */
[----:B------:R-:W-:Y:S02]  /*1f80*/  IMAD.IADD R4, R103, 0x1, R7 ;  /* 0x0000000167047824 */ /* 0x000fe400078e0207 */
[----:B------:R-:W-:Y:S01]  /*1f90*/  IMAD.IADD R131, R131, 0x1, R8 ;  /* 0x0000000183837824 */ /* 0x000fe200078e0208 */
[----:B------:R-:W-:Y:S01]  /*1fa0*/  SHF.R.S32.HI R8, RZ, 0x3, R10 ;  /* 0x00000003ff087819 */ /* 0x000fe2000001140a */
[----:B------:R-:W-:Y:S02]  /*1fb0*/  IMAD.IADD R6, R97, 0x1, R9 ;  /* 0x0000000161067824 */ /* 0x000fe400078e0209 */
[----:B------:R-:W-:Y:S01]  /*1fc0*/  IMAD.IADD R7, R9, 0x1, R95 ;  /* 0x0000000109077824 */ /* 0x000fe200078e025f */
[----:B------:R-:W-:Y:S01]  /*1fd0*/  LOP3.LUT R9, R10, 0xfffffff8, RZ, 0xc0, !PT ;  /* 0xfffffff80a097812 */ /* 0x000fe200078ec0ff */
[----:B------:R-:W-:Y:S01]  /*1fe0*/  IMAD.WIDE.U32 R98, R98, 0x50, RZ ;  /* 0x0000005062627825 */ /* 0x000fe200078e00ff */
[----:B------:R-:W-:-:S02]  /*1ff0*/  SHF.R.S32.HI R10, RZ, 0x3, R20 ;  /* 0x00000003ff0a7819 */ /* 0x000fc40000011414 */
[----:B------:R-:W-:Y:S01]  /*2000*/  LOP3.LUT R20, R20, 0xfffffff8, RZ, 0xc0, !PT ;  /* 0xfffffff814147812 */ /* 0x000fe200078ec0ff */
[----:B----4-:R-:W-:Y:S01]  /*2010*/  IMAD R112, R11, 0x20, R219 ;  /* 0x000000200b707824 */ /* 0x010fe200078e02db */
[C---:B------:R-:W-:Y:S02]  /*2020*/  LOP3.LUT R21, R26.reuse, 0x2, RZ, 0xc0, !PT ;  /* 0x000000021a157812 */ /* 0x040fe400078ec0ff */
[----:B------:R-:W-:Y:S02]  /*2030*/  SHF.R.S32.HI R0, RZ, 0x1f, R30 ;  /* 0x0000001fff007819 */ /* 0x000fe4000001141e */
[----:B------:R-:W-:Y:S02]  /*2040*/  IADD3 R121, R99, R121, RZ ;  /* 0x0000007963797210 */ /* 0x000fe40007ffe0ff */
[----:B------:R-:W-:Y:S02]  /*2050*/  LOP3.LUT R26, R26, 0x8, RZ, 0xc0, !PT ;  /* 0x000000081a1a7812 */ /* 0x000fe400078ec0ff */
[----:B------:R-:W-:-:S02]  /*2060*/  SHF.R.S32.HI R119, RZ, 0x1f, R91 ;  /* 0x0000001fff777819 */ /* 0x000fc4000001145b */
[----:B------:R-:W-:Y:S02]  /*2070*/  SHF.R.S32.HI R27, RZ, 0x1f, R9 ;  /* 0x0000001fff1b7819 */ /* 0x000fe40000011409 */
[----:B------:R-:W-:-:S07]  /*2080*/  SHF.R.S32.HI R28, RZ, 0x1f, R20 ;  /* 0x0000001fff1c7819 */ /* 0x000fce0000011414 */
.L_x_561:
[----:B------:R-:W0:Y:S01]  /*2090*/  LDC R84, c[0x0][0x430] ;  /* 0x00010c00ff547b82 */ /* 0x000e220000000800 */
[----:B------:R-:W-:Y:S01]  /*20a0*/  IADD3 R2, R2, -0x1, RZ ;  /* 0xffffffff02027810 */ /* 0x000fe20007ffe0ff */
[----:B----4-:R-:W-:Y:S01]  /*20b0*/  IMAD.MOV.U32 R31, RZ, RZ, RZ ;  /* 0x000000ffff1f7224 */ /* 0x010fe200078e00ff */
[----:B------:R-:W-:Y:S01]  /*20c0*/  ULDC.64 UR4, c[0x0][0x208] ;  /* 0x0000820000047ab9 */ /* 0x000fe20000000a00 */
[----:B------:R-:W-:Y:S02]  /*20d0*/  SHF.R.U32.HI R32, RZ, 0x3, R225 ;  /* 0x00000003ff207819 */ /* 0x000fe400000116e1 */
[----:B------:R-:W-:Y:S02]  /*20e0*/  IMAD R11, R2, 0x50, R112 ;  /* 0x00000050020b7824 */ /* 0x000fe400078e0270 */
[----:B------:R-:W1:Y:S02]  /*20f0*/  LDC R114, c[0x0][0x3f4] ;  /* 0x0000fd00ff727b82 */ /* 0x000e640000000800 */
[----:B------:R-:W-:Y:S01]  /*2100*/  IMAD.IADD R33, R120, 0x1, R11 ;  /* 0x0000000178217824 */ /* 0x000fe200078e020b */
[----:B------:R-:W-:-:S03]  /*2110*/  ISETP.GE.AND P0, PT, R11, R24, PT ;  /* 0x000000180b00720c */ /* 0x000fc60003f06270 */
[----:B------:R-:W-:Y:S01]  /*2120*/  IMAD.MOV.U32 R11, RZ, RZ, R33 ;  /* 0x000000ffff0b7224 */ /* 0x000fe200078e0021 */
[----:B------:R-:W-:Y:S02]  /*2130*/  ISETP.GT.OR P0, PT, R112, 0x4f, P0 ;  /* 0x0000004f7000780c */ /* 0x000fe40000704670 */
[----:B0-----:R-:W-:-:S11]  /*2140*/  ISETP.NE.AND P3, PT, R84, 0x1, PT ;  /* 0x000000015400780c */ /* 0x001fd60003f65270 */
[----:B------:R-:W0:Y:S08]  /*2150*/  @!P0 LDC.64 R14, c[0x0][0x428] ;  /* 0x00010a00ff0e8b82 */ /* 0x000e300000000a00 */
[----:B--2---:R-:W2:Y:S08]  /*2160*/  @!P0 LDC.64 R34, c[0x0][0x418] ;  /* 0x00010600ff228b82 */ /* 0x004eb00000000a00 */
[----:B---3--:R-:W3:Y:S08]  /*2170*/  @P3 LDC R12, c[0x0][0x434] ;  /* 0x00010d00ff0c3b82 */ /* 0x008ef00000000800 */
[----:B------:R-:W4:Y:S01]  /*2180*/  @P3 LDC R13, c[0x0][0x438] ;  /* 0x00010e00ff0d3b82 */ /* 0x000f220000000800 */
[----:B---3--:R-:W-:-:S05]  /*2190*/  @P3 IMAD.HI.U32 R12, R33, R12, RZ ;  /* 0x0000000c210c3227 */ /* 0x008fca00078e00ff */
[----:B----4-:R-:W-:Y:S01]  /*21a0*/  @P3 SHF.R.U32.HI R11, RZ, R13, R12 ;  /* 0x0000000dff0b3219 */ /* 0x010fe2000001160c */
[----:B0-----:R-:W-:-:S03]  /*21b0*/  @!P0 IMAD R12, R119, R14, RZ ;  /* 0x0000000e770c8224 */ /* 0x001fc600078e02ff */
[----:B------:R-:W-:Y:S01]  /*21c0*/  @!P0 SHF.R.S32.HI R13, RZ, 0x1f, R11 ;  /* 0x0000001fff0d8819 */ /* 0x000fe2000001140b */
[----:B------:R-:W-:Y:S01]  /*21d0*/  @!P0 IMAD R15, R91, R15, R12 ;  /* 0x0000000f5b0f8224 */ /* 0x000fe200078e020c */
[----:B------:R-:W-:-:S05]  /*21e0*/  @!P0 MOV R12, R11 ;  /* 0x0000000b000c8202 */ /* 0x000fca0000000f00 */
[----:B------:R-:W-:-:S04]  /*21f0*/  @!P0 IMAD.WIDE.U32 R12, R91, R14, R12 ;  /* 0x0000000e5b0c8225 */ /* 0x000fc800078e000c */
[----:B------:R-:W-:Y:S01]  /*2200*/  @!P0 IMAD.IADD R13, R13, 0x1, R15 ;  /* 0x000000010d0d8824 */ /* 0x000fe200078e020f */
[----:B--2---:R-:W-:-:S04]  /*2210*/  @!P0 LEA R14, P3, R12, R34, 0x2 ;  /* 0x000000220c0e8211 */ /* 0x004fc800078610ff */
[----:B------:R-:W-:Y:S02]  /*2220*/  @!P0 LEA.HI.X R15, R12, R35, R13, 0x2, P3 ;  /* 0x000000230c0f8211 */ /* 0x000fe400018f140d */
[----:B------:R-:W-:-:S03]  /*2230*/  LOP3.LUT R12, R225, 0x38, R16, 0xf8, !PT ;  /* 0x00000038e10c7812 */ /* 0x000fc600078ef810 */
[----:B------:R0:W5:Y:S01]  /*2240*/  @!P0 LDG.E R31, desc[UR4][R14.64] ;  /* 0x000000040e1f8981 */ /* 0x000162000c1e1900 */
[----:B-1----:R-:W-:Y:S01]  /*2250*/  ISETP.GE.AND P0, PT, R114, 0x1, PT ;  /* 0x000000017200780c */ /* 0x002fe20003f06270 */
[----:B------:R-:W-:Y:S05]  /*2260*/  YIELD ;  /* 0x0000000000007946 */ /* 0x000fea0003800000 */
[----:B------:R-:W-:Y:S01]  /*2270*/  LOP3.LUT R85, R229, R12, R32, 0xf6, !PT ;  /* 0x0000000ce5557212 */ /* 0x000fe200078ef620 */
[----:B------:R-:W-:Y:S01]  /*2280*/  BSSY B0, `(.L_x_445) ;  /* 0x00007d9000007945 */ /* 0x000fe20003800000 */
[----:B------:R-:W-:Y:S02]  /*2290*/  IADD3 R11, -R11, RZ, RZ ;  /* 0x000000ff0b0b7210 */ /* 0x000fe40007ffe1ff */
[----:B------:R-:W-:Y:S01]  /*22a0*/  ISETP.GT.AND P3, PT, R2, R116, PT ;  /* 0x000000740200720c */ /* 0x000fe20003f64270 */
[----:B------:R-:W-:-:S02]  /*22b0*/  IMAD R85, R212, 0x5000, R85 ;  /* 0x00005000d4557824 */ /* 0x000fc400078e0255 */
[----:B------:R-:W-:Y:S01]  /*22c0*/  IMAD R84, R84, R11, R33 ;  /* 0x0000000b54547224 */ /* 0x000fe200078e0221 */
[----:B------:R-:W-:Y:S01]  /*22d0*/  P2R R113, PR, RZ, 0x8 ;  /* 0x00000008ff717803 */ /* 0x000fe20000000000 */
[----:B------:R-:W-:Y:S01]  /*22e0*/  IMAD R85, R85, 0x2, R22 ;  /* 0x0000000255557824 */ /* 0x000fe200078e0216 */
[----:B0-----:R-:W-:Y:S07]  /*22f0*/  @!P0 BRA `(.L_x_446) ;  /* 0x00000074005c8947 */ /* 0x001fee0003800000 */
[----:B------:R-:W-:Y:S01]  /*2300*/  SHF.R.S32.HI R86, RZ, 0x1f, R84 ;  /* 0x0000001fff567819 */ /* 0x000fe20000011454 */
[----:B------:R-:W-:Y:S01]  /*2310*/  ULDC.64 UR4, c[0x0][0x300] ;  /* 0x0000c00000047ab9 */ /* 0x000fe20000000a00 */
[----:B-----5:R-:W-:Y:S01]  /*2320*/  SHF.R.S32.HI R87, RZ, 0x1f, R31 ;  /* 0x0000001fff577819 */ /* 0x020fe2000001141f */
[----:B------:R-:W-:Y:S01]  /*2330*/  IMAD.WIDE.U32 R12, R84, UR4, RZ ;  /* 0x00000004540c7c25 */ /* 0x000fe2000f8e00ff */
[----:B------:R-:W-:Y:S02]  /*2340*/  ULDC.U8 UR6, c[0x0][0x410] ;  /* 0x0001040000067ab9 */ /* 0x000fe40000000000 */
[----:B------:R-:W-:Y:S01]  /*2350*/  ISETP.NE.AND P0, PT, RZ, UR6, PT ;  /* 0x00000006ff007c0c */ /* 0x000fe2000bf05270 */
[----:B------:R-:W-:Y:S02]  /*2360*/  IMAD R11, R86, UR4, RZ ;  /* 0x00000004560b7c24 */ /* 0x000fe4000f8e02ff */
[----:B------:R-:W-:Y:S02]  /*2370*/  IMAD R88, R2, -0x50, R24 ;  /* 0xffffffb002587824 */ /* 0x000fe400078e0218 */
[----:B------:R-:W-:Y:S01]  /*2380*/  IMAD R11, R84, UR5, R11 ;  /* 0x00000005540b7c24 */ /* 0x000fe2000f8e020b */
[----:B------:R-:W-:-:S02]  /*2390*/  ULDC.64 UR4, c[0x0][0x310] ;  /* 0x0000c40000047ab9 */ /* 0x000fc40000000a00 */
[----:B------:R-:W-:Y:S01]  /*23a0*/  IMAD R14, R87, UR4, RZ ;  /* 0x00000004570e7c24 */ /* 0x000fe2000f8e02ff */
[----:B------:R-:W-:Y:S01]  /*23b0*/  VIMNMX R88, R88, 0x50, PT ;  /* 0x0000005058587848 */ /* 0x000fe20003fe0100 */
[----:B------:R-:W-:Y:S01]  /*23c0*/  IMAD.IADD R13, R13, 0x1, R11 ;  /* 0x000000010d0d7824 */ /* 0x000fe200078e020b */
[----:B------:R-:W-:Y:S01]  /*23d0*/  SHF.R.S32.HI R11, RZ, 0x1f, R2 ;  /* 0x0000001fff0b7819 */ /* 0x000fe20000011402 */
[C---:B------:R-:W-:Y:S02]  /*23e0*/  IMAD R15, R31.reuse, UR5, R14 ;  /* 0x000000051f0f7c24 */ /* 0x040fe4000f8e020e */
[----:B------:R-:W-:Y:S01]  /*23f0*/  IMAD.WIDE.U32 R32, R31, UR4, R12 ;  /* 0x000000041f207c25 */ /* 0x000fe2000f8e000c */
[----:B------:R-:W-:-:S03]  /*2400*/  ULDC.64 UR4, c[0x0][0x308] ;  /* 0x0000c20000047ab9 */ /* 0x000fc60000000a00 */
[----:B------:R-:W-:Y:S01]  /*2410*/  IMAD R13, R0, UR4, RZ ;  /* 0x00000004000d7c24 */ /* 0x000fe2000f8e02ff */
[----:B------:R-:W-:Y:S01]  /*2420*/  IADD3 R33, R33, R15, RZ ;  /* 0x0000000f21217210 */ /* 0x000fe20007ffe0ff */
[----:B------:R-:W-:Y:S02]  /*2430*/  IMAD R12, R121, R2, RZ ;  /* 0x00000002790c7224 */ /* 0x000fe400078e02ff */
[C---:B------:R-:W-:Y:S02]  /*2440*/  IMAD R13, R30.reuse, UR5, R13 ;  /* 0x000000051e0d7c24 */ /* 0x040fe4000f8e020d */
[----:B------:R-:W-:Y:S01]  /*2450*/  IMAD.WIDE.U32 R32, R30, UR4, R32 ;  /* 0x000000041e207c25 */ /* 0x000fe2000f8e0020 */
[----:B------:R-:W-:-:S03]  /*2460*/  ULDC.64 UR4, c[0x0][0x2e8] ;  /* 0x0000ba0000047ab9 */ /* 0x000fc60000000a00 */
[----:B------:R-:W-:Y:S01]  /*2470*/  IMAD R14, R128, R2, RZ ;  /* 0x00000002800e7224 */ /* 0x000fe200078e02ff */
[C---:B------:R-:W-:Y:S01]  /*2480*/  LEA R118, P3, R32.reuse, UR4, 0x1 ;  /* 0x0000000420767c11 */ /* 0x040fe2000f8608ff */
[----:B------:R-:W-:Y:S02]  /*2490*/  IMAD.IADD R117, R33, 0x1, R13 ;  /* 0x0000000121757824 */ /* 0x000fe400078e020d */
[C---:B------:R-:W-:Y:S02]  /*24a0*/  IMAD R35, R11.reuse, R98, R12 ;  /* 0x000000620b237224 */ /* 0x040fe400078e020c */
[----:B------:R-:W-:Y:S01]  /*24b0*/  IMAD R37, R11, R92, R14 ;  /* 0x0000005c0b257224 */ /* 0x000fe200078e020e */
[----:B------:R-:W-:Y:S01]  /*24c0*/  LEA.HI.X R117, R32, UR5, R117, 0x1, P3 ;  /* 0x0000000520757c11 */ /* 0x000fe200098f0c75 */
[----:B------:R-:W-:-:S04]  /*24d0*/  IMAD.WIDE.U32 R12, R92, R2, RZ ;  /* 0x000000025c0c7225 */ /* 0x000fc800078e00ff */
[----:B------:R-:W-:Y:S01]  /*24e0*/  IMAD.WIDE.U32 R14, R98, R2, RZ ;  /* 0x00000002620e7225 */ /* 0x000fe200078e00ff */
[----:B------:R-:W-:-:S03]  /*24f0*/  IADD3 R80, R13, R37, RZ ;  /* 0x000000250d507210 */ /* 0x000fc60007ffe0ff */
[----:B------:R-:W-:Y:S01]  /*2500*/  IMAD.IADD R11, R15, 0x1, R35 ;  /* 0x000000010f0b7824 */ /* 0x000fe200078e0223 */
[----:B------:R-:W-:Y:S06]  /*2510*/  @!P0 BRA `(.L_x_447) ;  /* 0x0000003400cc8947 */ /* 0x000fec0003800000 */
[C---:B------:R-:W-:Y:S01]  /*2520*/  ISETP.GE.AND P3, PT, R219.reuse, R88, PT ;  /* 0x00000058db00720c */ /* 0x040fe20003f66270 */
[----:B------:R-:W-:Y:S01]  /*2530*/  BSSY B1, `(.L_x_448) ;  /* 0x000002b000017945 */ /* 0x000fe20003800000 */
[----:B------:R-:W-:Y:S01]  /*2540*/  VIADD R37, R219, 0x20 ;  /* 0x00000020db257836 */ /* 0x000fe20000000000 */
        /* <DEDUP_REMOVED lines=8> */
[----:B------:R-:W-:Y:S01]  /*25d0*/  CS2R R78, SRZ ;  /* 0x00000000004e7805 */ /* 0x000fe2000001ff00 */
[----:B------:R-:W-:Y:S06]  /*25e0*/  @P3 BRA `(.L_x_449) ;  /* 0x00000000007c3947 */ /* 0x000fec0003800000 */
[----:B------:R-:W-:Y:S01]  /*25f0*/  IADD3 R33, P0, R102, R14, RZ ;  /* 0x0000000e66217210 */ /* 0x000fe20007f1e0ff */
[----:B------:R-:W-:Y:S01]  /*2600*/  ULDC.64 UR4, c[0x0][0x3e8] ;  /* 0x0000fa0000047ab9 */ /* 0x000fe20000000a00 */
[----:B------:R-:W-:Y:S02]  /*2610*/  IADD3 R35, P4, R96, R12, RZ ;  /* 0x0000000c60237210 */ /* 0x000fe40007f9e0ff */
[----:B------:R-:W-:Y:S02]  /*2620*/  CS2R R76, SRZ ;  /* 0x00000000004c7805 */ /* 0x000fe4000001ff00 */
[----:B------:R-:W-:Y:S01]  /*2630*/  ISETP.GE.AND P5, PT, R214, R114, PT ;  /* 0x00000072d600720c */ /* 0x000fe20003fa6270 */
[----:B------:R-:W-:Y:S01]  /*2640*/  IMAD.X R34, R11, 0x1, R4, P0 ;  /* 0x000000010b227824 */ /* 0x000fe200000e0604 */
[----:B------:R-:W-:Y:S02]  /*2650*/  LEA R32, P0, R33, UR4, 0x1 ;  /* 0x0000000421207c11 */ /* 0x000fe4000f8008ff */
[----:B------:R-:W-:-:S02]  /*2660*/  CS2R R78, SRZ ;  /* 0x00000000004e7805 */ /* 0x000fc4000001ff00 */
[----:B------:R-:W-:Y:S01]  /*2670*/  IADD3.X R36, R80, R6, RZ, P4, !PT ;  /* 0x0000000650247210 */ /* 0x000fe200027fe4ff */
[----:B------:R-:W-:Y:S01]  /*2680*/  ULDC.64 UR6, c[0x0][0x208] ;  /* 0x0000820000067ab9 */ /* 0x000fe20000000a00 */
[----:B------:R-:W-:Y:S01]  /*2690*/  LEA.HI.X R33, R33, UR5, R34, 0x1, P0 ;  /* 0x0000000521217c11 */ /* 0x000fe200080f0c22 */
[----:B------:R-:W-:Y:S01]  /*26a0*/  ULDC.64 UR4, c[0x0][0x400] ;  /* 0x0001000000047ab9 */ /* 0x000fe20000000a00 */
[----:B------:R-:W-:Y:S02]  /*26b0*/  ISETP.GE.AND P4, PT, R221, R114, PT ;  /* 0x00000072dd00720c */ /* 0x000fe40003f86270 */
[C---:B------:R-:W-:Y:S01]  /*26c0*/  LEA R34, P0, R35.reuse, UR4, 0x1 ;  /* 0x0000000423227c11 */ /* 0x040fe2000f8008ff */
[----:B------:R0:W5:Y:S03]  /*26d0*/  @!P5 LDG.E.64 R76, desc[UR6][R32.64] ;  /* 0x00000006204cd981 */ /* 0x000166000c1e1b00 */
[----:B------:R-:W-:-:S02]  /*26e0*/  LEA.HI.X R35, R35, UR5, R36, 0x1, P0 ;  /* 0x0000000523237c11 */ /* 0x000fc400080f0c24 */
[----:B------:R-:W-:-:S03]  /*26f0*/  ISETP.GE.AND P0, PT, R220, R114, PT ;  /* 0x00000072dc00720c */ /* 0x000fc60003f06270 */
[----:B------:R0:W5:Y:S01]  /*2700*/  @!P5 LDG.E.64 R78, desc[UR6][R34.64] ;  /* 0x00000006224ed981 */ /* 0x000162000c1e1b00 */
[----:B------:R-:W-:Y:S02]  /*2710*/  ISETP.GE.AND P5, PT, R222, R114, PT ;  /* 0x00000072de00720c */ /* 0x000fe40003fa6270 */
[----:B------:R-:W-:Y:S02]  /*2720*/  CS2R R72, SRZ ;  /* 0x0000000000487805 */ /* 0x000fe4000001ff00 */
[----:B------:R-:W-:Y:S02]  /*2730*/  CS2R R68, SRZ ;  /* 0x0000000000447805 */ /* 0x000fe4000001ff00 */
[----:B------:R-:W-:Y:S02]  /*2740*/  CS2R R64, SRZ ;  /* 0x0000000000407805 */ /* 0x000fe4000001ff00 */
[----:B------:R-:W-:Y:S02]  /*2750*/  CS2R R74, SRZ ;  /* 0x00000000004a7805 */ /* 0x000fe4000001ff00 */
[----:B------:R-:W-:-:S02]  /*2760*/  CS2R R70, SRZ ;  /* 0x0000000000467805 */ /* 0x000fc4000001ff00 */
[----:B------:R-:W-:Y:S01]  /*2770*/  CS2R R66, SRZ ;  /* 0x0000000000427805 */ /* 0x000fe2000001ff00 */
[----:B------:R0:W5:Y:S04]  /*2780*/  @!P4 LDG.E.64 R72, desc[UR6][R32.64+0x40] ;  /* 0x000040062048c981 */ /* 0x000168000c1e1b00 */
[----:B------:R0:W5:Y:S04]  /*2790*/  @!P0 LDG.E.64 R68, desc[UR6][R32.64+0x80] ;  /* 0x0000800620448981 */ /* 0x000168000c1e1b00 */
[----:B------:R0:W5:Y:S04]  /*27a0*/  @!P5 LDG.E.64 R64, desc[UR6][R32.64+0xc0] ;  /* 0x0000c0062040d981 */ /* 0x000168000c1e1b00 */
[----:B------:R0:W5:Y:S04]  /*27b0*/  @!P4 LDG.E.64 R74, desc[UR6][R34.64+0x40] ;  /* 0x00004006224ac981 */ /* 0x000168000c1e1b00 */
[----:B------:R0:W5:Y:S04]  /*27c0*/  @!P0 LDG.E.64 R70, desc[UR6][R34.64+0x80] ;  /* 0x0000800622468981 */ /* 0x000168000c1e1b00 */
[----:B------:R0:W5:Y:S02]  /*27d0*/  @!P5 LDG.E.64 R66, desc[UR6][R34.64+0xc0] ;  /* 0x0000c0062242d981 */ /* 0x000164000c1e1b00 */
.L_x_449:
[----:B------:R-:W-:Y:S05]  /*27e0*/  BSYNC B1 ;  /* 0x0000000000017941 */ /* 0x000fea0003800000 */
.L_x_448:
[----:B0----5:R-:W-:Y:S01]  /*27f0*/  IMAD.MOV.U32 R32, RZ, RZ, R64 ;  /* 0x000000ffff207224 */ /* 0x021fe200078e0040 */
[----:B------:R-:W-:Y:S01]  /*2800*/  MOV R34, R68 ;  /* 0x0000004400227202 */ /* 0x000fe20000000f00 */
[----:B------:R-:W-:Y:S01]  /*2810*/  IMAD.MOV.U32 R33, RZ, RZ, R65 ;  /* 0x000000ffff217224 */ /* 0x000fe200078e0041 */
[----:B------:R-:W-:Y:S01]  /*2820*/  ISETP.GE.AND P4, PT, R37, R88, PT ;  /* 0x000000582500720c */ /* 0x000fe20003f86270 */
[----:B------:R-:W-:Y:S01]  /*2830*/  IMAD.MOV.U32 R35, RZ, RZ, R69 ;  /* 0x000000ffff237224 */ /* 0x000fe200078e0045 */
[----:B------:R-:W-:Y:S01]  /*2840*/  PRMT R148, R34, 0x7610, R148 ;  /* 0x0000761022947816 */ /* 0x000fe20000000094 */
[----:B------:R-:W-:Y:S01]  /*2850*/  IMAD.MOV.U32 R34, RZ, RZ, R76 ;  /* 0x000000ffff227224 */ /* 0x000fe200078e004c */
[----:B------:R-:W-:Y:S01]  /*2860*/  PRMT R144, R32, 0x5410, R33 ;  /* 0x0000541020907816 */ /* 0x000fe20000000021 */
[----:B------:R-:W-:Y:S01]  /*2870*/  IMAD.MOV.U32 R32, RZ, RZ, R72 ;  /* 0x000000ffff207224 */ /* 0x000fe200078e0048 */
[----:B------:R-:W-:Y:S01]  /*2880*/  PRMT R150, R150, 0x5410, R35 ;  /* 0x0000541096967816 */ /* 0x000fe20000000023 */
[----:B------:R-:W-:Y:S01]  /*2890*/  IMAD.MOV.U32 R35, RZ, RZ, R77 ;  /* 0x000000ffff237224 */ /* 0x000fe200078e004d */
[----:B------:R-:W-:Y:S01]  /*28a0*/  MOV R33, R73 ;  /* 0x0000004900217202 */ /* 0x000fe20000000f00 */
[----:B------:R-:W-:Y:S01]  /*28b0*/  BSSY B1, `(.L_x_450) ;  /* 0x0000036000017945 */ /* 0x000fe20003800000 */
[----:B------:R-:W-:-:S02]  /*28c0*/  CS2R R52, SRZ ;  /* 0x0000000000347805 */ /* 0x000fc4000001ff00 */
[----:B------:R-:W-:Y:S02]  /*28d0*/  CS2R R56, SRZ ;  /* 0x0000000000387805 */ /* 0x000fe4000001ff00 */
[----:B------:R-:W-:Y:S01]  /*28e0*/  PRMT R157, R32, 0x5410, R33 ;  /* 0x00005410209d7816 */ /* 0x000fe20000000021 */
[----:B------:R-:W-:Y:S01]  /*28f0*/  IMAD.MOV.U32 R33, RZ, RZ, R67 ;  /* 0x000000ffff217224 */ /* 0x000fe200078e0043 */
[----:B------:R-:W-:Y:S01]  /*2900*/  PRMT R155, R34, 0x5410, R35 ;  /* 0x00005410229b7816 */ /* 0x000fe20000000023 */
[----:B------:R-:W-:Y:S01]  /*2910*/  IMAD.MOV.U32 R34, RZ, RZ, R70 ;  /* 0x000000ffff227224 */ /* 0x000fe200078e0046 */
[----:B------:R-:W-:Y:S02]  /*2920*/  MOV R32, R66 ;  /* 0x0000004200207202 */ /* 0x000fe40000000f00 */
[----:B------:R-:W-:Y:S02]  /*2930*/  CS2R R60, SRZ ;  /* 0x00000000003c7805 */ /* 0x000fe4000001ff00 */
[----:B------:R-:W-:-:S02]  /*2940*/  MOV R35, R71 ;  /* 0x0000004700237202 */ /* 0x000fc40000000f00 */
[----:B------:R-:W-:Y:S02]  /*2950*/  CS2R R50, SRZ ;  /* 0x0000000000327805 */ /* 0x000fe4000001ff00 */
[----:B------:R-:W-:Y:S01]  /*2960*/  PRMT R145, R32, 0x5410, R33 ;  /* 0x0000541020917816 */ /* 0x000fe20000000021 */
[----:B------:R-:W-:Y:S01]  /*2970*/  IMAD.MOV.U32 R32, RZ, RZ, R74 ;  /* 0x000000ffff207224 */ /* 0x000fe200078e004a */
[----:B------:R-:W-:Y:S01]  /*2980*/  PRMT R158, R34, 0x5410, R35 ;  /* 0x00005410229e7816 */ /* 0x000fe20000000023 */
[----:B------:R-:W-:Y:S01]  /*2990*/  IMAD.MOV.U32 R33, RZ, RZ, R75 ;  /* 0x000000ffff217224 */ /* 0x000fe200078e004b */
[----:B------:R-:W-:Y:S01]  /*29a0*/  MOV R34, R78 ;  /* 0x0000004e00227202 */ /* 0x000fe20000000f00 */
[----:B------:R-:W-:Y:S01]  /*29b0*/  IMAD.MOV.U32 R35, RZ, RZ, R79 ;  /* 0x000000ffff237224 */ /* 0x000fe200078e004f */
[----:B------:R-:W-:Y:S02]  /*29c0*/  CS2R R54, SRZ ;  /* 0x0000000000367805 */ /* 0x000fe4000001ff00 */
[----:B------:R-:W-:-:S02]  /*29d0*/  CS2R R58, SRZ ;  /* 0x00000000003a7805 */ /* 0x000fc4000001ff00 */
[----:B------:R-:W-:Y:S02]  /*29e0*/  PRMT R159, R32, 0x5410, R33 ;  /* 0x00005410209f7816 */ /* 0x000fe40000000021 */
[----:B------:R-:W-:Y:S02]  /*29f0*/  CS2R R62, SRZ ;  /* 0x00000000003e7805 */ /* 0x000fe4000001ff00 */
[----:B------:R-:W-:Y:S01]  /*2a00*/  PRMT R160, R34, 0x5410, R35 ;  /* 0x0000541022a07816 */ /* 0x000fe20000000023 */
[----:B------:R-:W-:Y:S06]  /*2a10*/  @P4 BRA `(.L_x_451) ;  /* 0x00000000007c4947 */ /* 0x000fec0003800000 */
[----:B------:R-:W-:Y:S01]  /*2a20*/  IADD3 R33, P0, P5, R102, R14, R105 ;  /* 0x0000000e66217210 */ /* 0x000fe20007d1e069 */
[----:B------:R-:W-:Y:S01]  /*2a30*/  ULDC.64 UR4, c[0x0][0x3e8] ;  /* 0x0000fa0000047ab9 */ /* 0x000fe20000000a00 */
[----:B------:R-:W-:Y:S01]  /*2a40*/  ULDC.64 UR6, c[0x0][0x400] ;  /* 0x0001000000067ab9 */ /* 0x000fe20000000a00 */
[----:B------:R-:W-:Y:S02]  /*2a50*/  CS2R R60, SRZ ;  /* 0x00000000003c7805 */ /* 0x000fe4000001ff00 */
[----:B------:R-:W-:Y:S02]  /*2a60*/  IADD3.X R38, R4, R11, R104, P0, P5 ;  /* 0x0000000b04267210 */ /* 0x000fe400007ea468 */
[----:B------:R-:W-:Y:S02]  /*2a70*/  CS2R R56, SRZ ;  /* 0x0000000000387805 */ /* 0x000fe4000001ff00 */
[----:B------:R-:W-:Y:S02]  /*2a80*/  IADD3 R35, P0, P5, R96, R12, R107 ;  /* 0x0000000c60237210 */ /* 0x000fe40007d1e06b */
[----:B------:R-:W-:-:S02]  /*2a90*/  CS2R R62, SRZ ;  /* 0x00000000003e7805 */ /* 0x000fc4000001ff00 */
[----:B------:R-:W-:Y:S01]  /*2aa0*/  CS2R R58, SRZ ;  /* 0x00000000003a7805 */ /* 0x000fe2000001ff00 */
[----:B------:R-:W-:Y:S01]  /*2ab0*/  ULDC.64 UR8, c[0x0][0x208] ;  /* 0x0000820000087ab9 */ /* 0x000fe20000000a00 */
[----:B------:R-:W-:Y:S02]  /*2ac0*/  IADD3.X R36, R6, R80, R106, P0, P5 ;  /* 0x0000005006247210 */ /* 0x000fe400007ea46a */
[----:B------:R-:W-:Y:S02]  /*2ad0*/  LEA R32, P0, R33, UR4, 0x1 ;  /* 0x0000000421207c11 */ /* 0x000fe4000f8008ff */
[----:B------:R-:W-:Y:S02]  /*2ae0*/  LEA R34, P5, R35, UR6, 0x1 ;  /* 0x0000000623227c11 */ /* 0x000fe4000f8a08ff */
[----:B------:R-:W-:Y:S02]  /*2af0*/  LEA.HI.X R33, R33, UR5, R38, 0x1, P0 ;  /* 0x0000000521217c11 */ /* 0x000fe400080f0c26 */
[----:B------:R-:W-:-:S02]  /*2b00*/  LEA.HI.X R35, R35, UR7, R36, 0x1, P5 ;  /* 0x0000000723237c11 */ /* 0x000fc4000a8f0c24 */
[-C--:B------:R-:W-:Y:S02]  /*2b10*/  ISETP.GE.AND P0, PT, R214, R114.reuse, PT ;  /* 0x00000072d600720c */ /* 0x080fe40003f06270 */
[----:B------:R-:W-:Y:S02]  /*2b20*/  ISETP.GE.AND P5, PT, R221, R114, PT ;  /* 0x00000072dd00720c */ /* 0x000fe40003fa6270 */
[----:B------:R-:W-:Y:S02]  /*2b30*/  CS2R R52, SRZ ;  /* 0x0000000000347805 */ /* 0x000fe4000001ff00 */
[----:B------:R-:W-:Y:S02]  /*2b40*/  CS2R R48, SRZ ;  /* 0x0000000000307805 */ /* 0x000fe4000001ff00 */
[----:B------:R-:W-:-:S05]  /*2b50*/  CS2R R54, SRZ ;  /* 0x0000000000367805 */ /* 0x000fca000001ff00 */
[----:B------:R0:W5:Y:S04]  /*2b60*/  @!P0 LDG.E.64 R60, desc[UR8][R32.64] ;  /* 0x00000008203c8981 */ /* 0x000168000c1e1b00 */
[----:B------:R0:W5:Y:S01]  /*2b70*/  @!P0 LDG.E.64 R62, desc[UR8][R34.64] ;  /* 0x00000008223e8981 */ /* 0x000162000c1e1b00 */
[----:B------:R-:W-:-:S03]  /*2b80*/  ISETP.GE.AND P0, PT, R220, R114, PT ;  /* 0x00000072dc00720c */ /* 0x000fc60003f06270 */
[----:B------:R0:W5:Y:S04]  /*2b90*/  @!P5 LDG.E.64 R56, desc[UR8][R32.64+0x40] ;  /* 0x000040082038d981 */ /* 0x000168000c1e1b00 */
[----:B------:R0:W5:Y:S01]  /*2ba0*/  @!P5 LDG.E.64 R58, desc[UR8][R34.64+0x40] ;  /* 0x00004008223ad981 */ /* 0x000162000c1e1b00 */
[----:B------:R-:W-:Y:S02]  /*2bb0*/  ISETP.GE.AND P5, PT, R222, R114, PT ;  /* 0x00000072de00720c */ /* 0x000fe40003fa6270 */
[----:B------:R-:W-:-:S03]  /*2bc0*/  CS2R R50, SRZ ;  /* 0x0000000000327805 */ /* 0x000fc6000001ff00 */
[----:B------:R0:W5:Y:S04]  /*2bd0*/  @!P0 LDG.E.64 R52, desc[UR8][R32.64+0x80] ;  /* 0x0000800820348981 */ /* 0x000168000c1e1b00 */
[----:B------:R0:W5:Y:S04]  /*2be0*/  @!P0 LDG.E.64 R54, desc[UR8][R34.64+0x80] ;  /* 0x0000800822368981 */ /* 0x000168000c1e1b00 */
[----:B------:R0:W5:Y:S04]  /*2bf0*/  @!P5 LDG.E.64 R48, desc[UR8][R32.64+0xc0] ;  /* 0x0000c0082030d981 */ /* 0x000168000c1e1b00 */
[----:B------:R0:W5:Y:S02]  /*2c00*/  @!P5 LDG.E.64 R50, desc[UR8][R34.64+0xc0] ;  /* 0x0000c0082232d981 */ /* 0x000164000c1e1b00 */
.L_x_451:
[----:B------:R-:W-:Y:S05]  /*2c10*/  BSYNC B1 ;  /* 0x0000000000017941 */ /* 0x000fea0003800000 */
.L_x_450:
[----:B0-----:R-:W-:Y:S01]  /*2c20*/  VIADD R32, R219, 0x40 ;  /* 0x00000040db207836 */ /* 0x001fe20000000000 */
[----:B------:R-:W-:Y:S01]  /*2c30*/  BSSY B1, `(.L_x_452) ;  /* 0x000002b000017945 */ /* 0x000fe20003800000 */
[----:B------:R-:W-:Y:S02]  /*2c40*/  CS2R R36, SRZ ;  /* 0x0000000000247805 */ /* 0x000fe4000001ff00 */
[----:B------:R-:W-:Y:S02]  /*2c50*/  CS2R R40, SRZ ;  /* 0x0000000000287805 */ /* 0x000fe4000001ff00 */
[----:B------:R-:W-:Y:S02]  /*2c60*/  CS2R R44, SRZ ;  /* 0x00000000002c7805 */ /* 0x000fe4000001ff00 */
[----:B------:R-:W-:Y:S02]  /*2c70*/  ISETP.GE.AND P5, PT, R32, R88, PT ;  /* 0x000000582000720c */ /* 0x000fe40003fa6270 */
[----:B------:R-:W-:-:S02]  /*2c80*/  CS2R R32, SRZ ;  /* 0x0000000000207805 */ /* 0x000fc4000001ff00 */
[----:B------:R-:W-:Y:S02]  /*2c90*/  CS2R R34, SRZ ;  /* 0x0000000000227805 */ /* 0x000fe4000001ff00 */
[----:B------:R-:W-:Y:S02]  /*2ca0*/  CS2R R38, SRZ ;  /* 0x0000000000267805 */ /* 0x000fe4000001ff00 */
[----:B------:R-:W-:Y:S02]  /*2cb0*/  CS2R R42, SRZ ;  /* 0x00000000002a7805 */ /* 0x000fe4000001ff00 */
[----:B-----5:R-:W-:Y:S02]  /*2cc0*/  MOV R81, R48 ;  /* 0x0000003000517202 */ /* 0x020fe40000000f00 */
[----:B------:R-:W-:Y:S01]  /*2cd0*/  CS2R R46, SRZ ;  /* 0x00000000002e7805 */ /* 0x000fe2000001ff00 */
[----:B------:R-:W-:Y:S06]  /*2ce0*/  @P5 BRA `(.L_x_453) ;  /* 0x00000000007c5947 */ /* 0x000fec0003800000 */
[----:B------:R-:W-:Y:S01]  /*2cf0*/  IADD3 R14, P0, P6, R102, R109, R14 ;  /* 0x0000006d660e7210 */ /* 0x000fe20007e1e00e */
[----:B------:R-:W-:Y:S01]  /*2d00*/  ULDC.64 UR4, c[0x0][0x3e8] ;  /* 0x0000fa0000047ab9 */ /* 0x000fe20000000a00 */
[----:B------:R-:W-:Y:S01]  /*2d10*/  ULDC.64 UR6, c[0x0][0x400] ;  /* 0x0001000000067ab9 */ /* 0x000fe20000000a00 */
[----:B------:R-:W-:Y:S02]  /*2d20*/  CS2R R44, SRZ ;  /* 0x00000000002c7805 */ /* 0x000fe4000001ff00 */
[----:B------:R-:W-:Y:S02]  /*2d30*/  IADD3.X R13, R4, R108, R11, P0, P6 ;  /* 0x0000006c040d7210 */ /* 0x000fe400007ec40b */
[----:B------:R-:W-:Y:S02]  /*2d40*/  CS2R R46, SRZ ;  /* 0x00000000002e7805 */ /* 0x000fe4000001ff00 */
[----:B------:R-:W-:Y:S01]  /*2d50*/  IADD3 R11, P0, P6, R96, R111, R12 ;  /* 0x0000006f600b7210 */ /* 0x000fe20007e1e00c */
[----:B------:R-:W-:-:S03]  /*2d60*/  ULDC.64 UR8, c[0x0][0x208] ;  /* 0x0000820000087ab9 */ /* 0x000fc60000000a00 */
[----:B------:R-:W-:Y:S02]  /*2d70*/  IADD3.X R80, R6, R110, R80, P0, P6 ;  /* 0x0000006e06507210 */ /* 0x000fe400007ec450 */
[----:B------:R-:W-:-:S04]  /*2d80*/  LEA R12, P0, R14, UR4, 0x1 ;  /* 0x000000040e0c7c11 */ /* 0x000fc8000f8008ff */
[----:B------:R-:W-:Y:S02]  /*2d90*/  LEA.HI.X R13, R14, UR5, R13, 0x1, P0 ;  /* 0x000000050e0d7c11 */ /* 0x000fe400080f0c0d */
[----:B------:R-:W-:-:S04]  /*2da0*/  LEA R14, P0, R11, UR6, 0x1 ;  /* 0x000000060b0e7c11 */ /* 0x000fc8000f8008ff */
[----:B------:R-:W-:Y:S02]  /*2db0*/  LEA.HI.X R15, R11, UR7, R80, 0x1, P0 ;  /* 0x000000070b0f7c11 */ /* 0x000fe400080f0c50 */
[----:B------:R-:W-:Y:S02]  /*2dc0*/  ISETP.GE.AND P0, PT, R214, R114, PT ;  /* 0x00000072d600720c */ /* 0x000fe40003f06270 */
[----:B------:R-:W-:Y:S02]  /*2dd0*/  CS2R R40, SRZ ;  /* 0x0000000000287805 */ /* 0x000fe4000001ff00 */
[----:B------:R-:W-:-:S09]  /*2de0*/  CS2R R42, SRZ ;  /* 0x00000000002a7805 */ /* 0x000fd2000001ff00 */
[----:B------:R0:W5:Y:S04]  /*2df0*/  @!P0 LDG.E.64 R44, desc[UR8][R12.64] ;  /* 0x000000080c2c8981 */ /* 0x000168000c1e1b00 */
[----:B------:R0:W5:Y:S01]  /*2e00*/  @!P0 LDG.E.64 R46, desc[UR8][R14.64] ;  /* 0x000000080e2e8981 */ /* 0x000162000c1e1b00 */
        /* <DEDUP_REMOVED lines=10> */
[----:B------:R-:W-:-:S13]  /*2eb0*/  ISETP.GE.AND P0, PT, R222, R114, PT ;  /* 0x00000072de00720c */ /* 0x000fda0003f06270 */
[----:B------:R0:W5:Y:S04]  /*2ec0*/  @!P0 LDG.E.64 R32, desc[UR8][R12.64+0xc0] ;  /* 0x0000c0080c208981 */ /* 0x000168000c1e1b00 */
[----:B------:R0:W5:Y:S02]  /*2ed0*/  @!P0 LDG.E.64 R34, desc[UR8][R14.64+0xc0] ;  /* 0x0000c0080e228981 */ /* 0x000164000c1e1b00 */
.L_x_453:
[----:B------:R-:W-:Y:S05]  /*2ee0*/  BSYNC B1 ;  /* 0x0000000000017941 */ /* 0x000fea0003800000 */
.L_x_452:
[----:B0-----:R-:W-:Y:S01]  /*2ef0*/  IMAD.MOV.U32 R12, RZ, RZ, R52 ;  /* 0x000000ffff0c7224 */ /* 0x001fe200078e0034 */
[----:B------:R-:W-:Y:S01]  /*2f00*/  MOV R13, R53 ;  /* 0x00000035000d7202 */ /* 0x000fe20000000f00 */
[----:B------:R-:W-:Y:S01]  /*2f10*/  IMAD.MOV.U32 R11, RZ, RZ, R49 ;  /* 0x000000ffff0b7224 */ /* 0x000fe200078e0031 */
[----:B------:R-:W-:Y:S01]  /*2f20*/  PRMT R139, R139, 0x5410, R81 ;  /* 0x000054108b8b7816 */ /* 0x000fe20000000051 */
        /* <DEDUP_REMOVED lines=8> */
[----:B------:R-:W-:Y:S01]  /*2fb0*/  ULOP3.LUT UR4, UR60, 0x1, URZ, 0xfc, !UPT ;  /* 0x000000013c047892 */ /* 0x000fe2000f8efc3f */
[----:B------:R-:W-:Y:S01]  /*2fc0*/  PRMT R149, R13, 0x7610, R149 ;  /* 0x000076100d957816 */ /* 0x000fe20000000095 */
[----:B------:R-:W-:Y:S01]  /*2fd0*/  IMAD.MOV.U32 R13, RZ, RZ, R55 ;  /* 0x000000ffff0d7224 */ /* 0x000fe200078e0037 */
[----:B------:R-:W-:Y:S01]  /*2fe0*/  PRMT R148, R148, 0x5410, R12 ;  /* 0x0000541094947816 */ /* 0x000fe2000000000c */
[----:B------:R-:W-:Y:S01]  /*2ff0*/  IMAD.MOV.U32 R12, RZ, RZ, R54 ;  /* 0x000000ffff0c7224 */ /* 0x000fe200078e0036 */
[----:B------:R-:W-:Y:S01]  /*3000*/  PRMT R146, R146, 0x5410, R11 ;  /* 0x0000541092927816 */ /* 0x000fe2000000000b */
[----:B------:R-:W-:Y:S01]  /*3010*/  UISETP.NE.AND UP0, UPT, UR4, 0x3, UPT ;  /* 0x000000030400788c */ /* 0x000fe2000bf05270 */
[----:B------:R-:W-:-:S02]  /*3020*/  PRMT R141, R14, 0x7610, R141 ;  /* 0x000076100e8d7816 */ /* 0x000fc4000000008d */
[----:B------:R-:W-:Y:S02]  /*3030*/  MOV R11, R51 ;  /* 0x00000033000b7202 */ /* 0x000fe40000000f00 */
[----:B------:R-:W-:Y:S02]  /*3040*/  MOV R14, R58 ;  /* 0x0000003a000e7202 */ /* 0x000fe40000000f00 */
[----:B------:R-:W-:Y:S01]  /*3050*/  PRMT R141, R141, 0x5410, R11 ;  /* 0x000054108d8d7816 */ /* 0x000fe2000000000b */
[----:B------:R-:W-:Y:S01]  /*3060*/  IMAD.MOV.U32 R11, RZ, RZ, R59 ;  /* 0x000000ffff0b7224 */ /* 0x000fe200078e003b */
[----:B------:R-:W-:Y:S01]  /*3070*/  PRMT R143, R12, 0x5410, R13 ;  /* 0x000054100c8f7816 */ /* 0x000fe2000000000d */
[----:B------:R-:W-:Y:S01]  /*3080*/  IMAD.MOV.U32 R12, RZ, RZ, R62 ;  /* 0x000000ffff0c7224 */ /* 0x000fe200078e003e */
[----:B------:R-:W-:Y:S01]  /*3090*/  PRMT R147, R14, 0x7610, R147 ;  /* 0x000076100e937816 */ /* 0x000fe20000000093 */
[----:B-----5:R-:W-:Y:S01]  /*30a0*/  IMAD.MOV.U32 R14, RZ, RZ, R32 ;  /* 0x000000ffff0e7224 */ /* 0x020fe200078e0020 */
[----:B------:R-:W-:-:S02]  /*30b0*/  MOV R13, R63 ;  /* 0x0000003f000d7202 */ /* 0x000fc40000000f00 */
[----:B------:R-:W-:Y:S01]  /*30c0*/  PRMT R147, R147, 0x5410, R11 ;  /* 0x0000541093937816 */ /* 0x000fe2000000000b */
[----:B------:R-:W-:Y:S01]  /*30d0*/  IMAD.MOV.U32 R11, RZ, RZ, R33 ;  /* 0x000000ffff0b7224 */ /* 0x000fe200078e0021 */
[----:B------:R-:W-:Y:S01]  /*30e0*/  PRMT R150, R13, 0x7610, R150 ;  /* 0x000076100d967816 */ /* 0x000fe20000000096 */
[----:B------:R-:W-:Y:S01]  /*30f0*/  IMAD.MOV.U32 R13, RZ, RZ, R37 ;  /* 0x000000ffff0d7224 */ /* 0x000fe200078e0025 */
[----:B------:R-:W-:Y:S02]  /*3100*/  PRMT R149, R149, 0x5410, R12 ;  /* 0x0000541095957816 */ /* 0x000fe4000000000c */
[----:B------:R-:W-:Y:S01]  /*3110*/  PRMT R123, R123, 0x5410, R14 ;  /* 0x000054107b7b7816 */ /* 0x000fe2000000000e */
[----:B------:R-:W-:Y:S01]  /*3120*/  IMAD.MOV.U32 R14, RZ, RZ, R40 ;  /* 0x000000ffff0e7224 */ /* 0x000fe200078e0028 */
[----:B------:R-:W-:Y:S02]  /*3130*/  MOV R12, R36 ;  /* 0x00000024000c7202 */ /* 0x000fe40000000f00 */
[----:B------:R-:W-:-:S02]  /*3140*/  PRMT R123, R11, 0x7610, R123 ;  /* 0x000076100b7b7816 */ /* 0x000fc4000000007b */
[----:B------:R-:W-:Y:S01]  /*3150*/  PRMT R125, R13, 0x5410, R12 ;  /* 0x000054100d7d7816 */ /* 0x000fe2000000000c */
[----:B------:R-:W-:Y:S01]  /*3160*/  IMAD.MOV.U32 R12, RZ, RZ, R44 ;  /* 0x000000ffff0c7224 */ /* 0x000fe200078e002c */
[----:B------:R-:W-:Y:S01]  /*3170*/  PRMT R127, R127, 0x5410, R14 ;  /* 0x000054107f7f7816 */ /* 0x000fe2000000000e */
[----:B------:R-:W-:Y:S01]  /*3180*/  IMAD.MOV.U32 R13, RZ, RZ, R45 ;  /* 0x000000ffff0d7224 */ /* 0x000fe200078e002d */
[----:B------:R-:W-:Y:S02]  /*3190*/  MOV R11, R41 ;  /* 0x00000029000b7202 */ /* 0x000fe40000000f00 */
[----:B------:R-:W-:Y:S02]  /*31a0*/  PLOP3.LUT P0, PT, PT, PT, UP0, 0x80, 0x0 ;  /* 0x000000000000781c */ /* 0x000fe40003f0f008 */
[----:B------:R-:W-:Y:S02]  /*31b0*/  MOV R14, R34 ;  /* 0x00000022000e7202 */ /* 0x000fe40000000f00 */
[----:B------:R-:W-:Y:S01]  /*31c0*/  PRMT R127, R11, 0x7610, R127 ;  /* 0x000076100b7f7816 */ /* 0x000fe2000000007f */
[----:B------:R-:W-:Y:S01]  /*31d0*/  IMAD.MOV.U32 R11, RZ, RZ, R35 ;  /* 0x000000ffff0b7224 */ /* 0x000fe200078e0023 */
[----:B------:R-:W-:Y:S01]  /*31e0*/  PRMT R135, R12, 0x5410, R13 ;  /* 0x000054100c877816 */ /* 0x000fe2000000000d */
[----:B------:R-:W-:Y:S01]  /*31f0*/  IMAD.MOV.U32 R12, RZ, RZ, R38 ;  /* 0x000000ffff0c7224 */ /* 0x000fe200078e0026 */
[----:B------:R-:W-:Y:S01]  /*3200*/  PRMT R122, R122, 0x5410, R14 ;  /* 0x000054107a7a7816 */ /* 0x000fe2000000000e */
[----:B------:R-:W-:Y:S01]  /*3210*/  IMAD.MOV.U32 R14, RZ, RZ, R47 ;  /* 0x000000ffff0e7224 */ /* 0x000fe200078e002f */
[----:B------:R-:W-:-:S02]  /*3220*/  MOV R13, R39 ;  /* 0x00000027000d7202 */ /* 0x000fc40000000f00 */
[----:B------:R-:W-:Y:S01]  /*3230*/  PRMT R122, R11, 0x7610, R122 ;  /* 0x000076100b7a7816 */ /* 0x000fe2000000007a */
[----:B------:R-:W-:Y:S01]  /*3240*/  IMAD.MOV.U32 R11, RZ, RZ, R42 ;  /* 0x000000ffff0b7224 */ /* 0x000fe200078e002a */
[----:B------:R-:W-:Y:S01]  /*3250*/  PRMT R124, R13, 0x5410, R12 ;  /* 0x000054100d7c7816 */ /* 0x000fe2000000000c */
[----:B------:R-:W-:Y:S01]  /*3260*/  IMAD.MOV.U32 R12, RZ, RZ, R43 ;  /* 0x000000ffff0c7224 */ /* 0x000fe200078e002b */
[----:B------:R-:W-:-:S04]  /*3270*/  MOV R13, R46 ;  /* 0x0000002e000d7202 */ /* 0x000fc80000000f00 */
[----:B------:R-:W-:Y:S02]  /*3280*/  PRMT R126, R12, 0x5410, R11 ;  /* 0x000054100c7e7816 */ /* 0x000fe4000000000b */
[----:B------:R-:W-:Y:S01]  /*3290*/  PRMT R137, R13, 0x5410, R14 ;  /* 0x000054100d897816 */ /* 0x000fe2000000000e */
[----:B------:R-:W-:Y:S06]  /*32a0*/  @!P0 BRA `(.L_x_454) ;  /* 0x0000000000048947 */ /* 0x000fec0003800000 */
[----:B------:R-:W-:Y:S01]  /*32b0*/  BPT.TRAP 0x1 ;  /* 0x000000040000795c */ /* 0x000fe20000300000 */
.L_x_454:
[----:B------:R-:W-:Y:S01]  /*32c0*/  IMAD R89, R212, 0x8, R22 ;  /* 0x00000008d4597824 */ /* 0x000fe200078e0216 */
[----:B------:R-:W-:Y:S01]  /*32d0*/  SHF.L.U32 R90, R224, 0x1f, RZ ;  /* 0x0000001fe05a7819 */ /* 0x000fe200000006ff */
[----:B------:R-:W-:Y:S03]  /*32e0*/  BSSY B1, `(.L_x_455) ;  /* 0x0000003000017945 */ /* 0x000fe60003800000 */
[----:B------:R-:W0:Y:S02]  /*32f0*/  SYNCS.PHASECHK.TRANS64.TRYWAIT P6, [R89+URZ+0x38890], R90 ;  /* 0x0388905a590075a7 */ /* 0x000e2400080c017f */
[----:B0-----:R-:W-:Y:S05]  /*3300*/  @!P6 BRA `(.L_x_456) ;  /* 0x0000023800fce947 */ /* 0x001fea0003800000 */
.L_x_805:
[----:B------:R-:W-:Y:S05]  /*3310*/  BSYNC B1 ;  /* 0x0000000000017941 */ /* 0x000fea0003800000 */
.L_x_455:
[----:B------:R-:W-:-:S03]  /*3320*/  UMOV UR4, 0xffffffff ;  /* 0xffffffff00047882 */ /* 0x000fc60000000000 */
[----:B------:R-:W-:Y:S05]  /*3330*/  BRA.DIV UR4, `(.L_x_457) ;  /* 0x0000023e04047947 */ /* 0x000fea000b800000 */
[----:B------:R1:W2:Y:S04]  /*3340*/  SHFL.IDX PT, R83, R117, RZ, 0x181f ;  /* 0x00181fff75537589 */ /* 0x0002a800000e0000 */
[----:B------:R1:W3:Y:S02]  /*3350*/  SHFL.IDX PT, R82, R118, RZ, 0x181f ;  /* 0x00181fff76527589 */ /* 0x0002e400000e0000 */
.L_x_809:
[----:B------:R-:W-:Y:S04]  /*3360*/  BSSY B1, `(.L_x_458) ;  /* 0x00000dc000017945 */ /* 0x000fe80003800000 */
[----:B------:R-:W-:Y:S05]  /*3370*/  @P3 BRA `(.L_x_459) ;  /* 0x0000000c00683947 */ /* 0x000fea0003800000 */
[----:B------:R-:W-:Y:S01]  /*3380*/  ISETP.NE.AND P3, PT, R3, RZ, PT ;  /* 0x000000ff0300720c */ /* 0x000fe20003f65270 */
[----:B------:R-:W-:-:S12]  /*3390*/  BSSY B2, `(.L_x_460) ;  /* 0x0000035000027945 */ /* 0x000fd80003800000 */
[----:B------:R-:W-:Y:S05]  /*33a0*/  @!P3 BRA `(.L_x_461) ;  /* 0x0000000000ccb947 */ /* 0x000fea0003800000 */
[----:B------:R4:W0:Y:S01]  /*33b0*/  LDS.128 R12, [R85+0x24400] ;  /* 0x02440000550c7984 */ /* 0x0008220000000c00 */
[C---:B---3--:R-:W-:Y:S01]  /*33c0*/  LEA R80, P3, R16.reuse, R82, 0x1 ;  /* 0x0000005210507211 */ /* 0x048fe200078608ff */
[----:B------:R-:W-:Y:S03]  /*33d0*/  BSSY B3, `(.L_x_462) ;  /* 0x000002e000037945 */ /* 0x000fe60003800000 */
[----:B--2---:R-:W-:Y:S02]  /*33e0*/  LEA.HI.X R81, R16, R83, R17, 0x1, P3 ;  /* 0x0000005310517211 */ /* 0x004fe400018f0c11 */
[----:B------:R-:W-:-:S13]  /*33f0*/  ISETP.GE.AND P3, PT, R214, R114, PT ;  /* 0x00000072d600720c */ /* 0x000fda0003f66270 */
[----:B----4-:R-:W-:Y:S05]  /*3400*/  @P3 BRA `(.L_x_463) ;  /* 0x0000000000a83947 */ /* 0x010fea0003800000 */
[----:B------:R-:W-:Y:S01]  /*3410*/  SHF.R.U64 R11, R76, 0x10, R77 ;  /* 0x000000104c0b7819 */ /* 0x000fe2000000124d */
[--C-:B0-----:R-:W-:Y:S01]  /*3420*/  HADD2.F32 R152, -RZ, R13.reuse.H1_H1 ;  /* 0x3000000dff987230 */ /* 0x101fe20000004100 */
[--C-:B------:R-:W-:Y:S01]  /*3430*/  SHF.R.U64 R78, R78, 0x10, R79.reuse ;  /* 0x000000104e4e7819 */ /* 0x100fe2000000124f */
[----:B------:R-:W-:Y:S01]  /*3440*/  HADD2.F32 R156, -RZ, R13.H0_H0 ;  /* 0x2000000dff9c7230 */ /* 0x000fe20000004100 */
[----:B------:R-:W-:Y:S01]  /*3450*/  SHF.R.U32.HI R151, RZ, 0x10, R79 ;  /* 0x00000010ff977819 */ /* 0x000fe2000001164f */
[----:B------:R-:W-:Y:S01]  /*3460*/  HADD2.F32 R154, -RZ, R15.H0_H0 ;  /* 0x2000000fff9a7230 */ /* 0x000fe20000004100 */
[----:B------:R-:W-:Y:S01]  /*3470*/  SHF.R.U32.HI R76, RZ, 0x10, R77 ;  /* 0x00000010ff4c7819 */ /* 0x000fe2000001164d */
[----:B------:R-:W-:Y:S02]  /*3480*/  HADD2.F32 R77, -RZ, R11.H0_H0 ;  /* 0x2000000bff4d7230 */ /* 0x000fe40000004100 */
[----:B------:R-:W-:Y:S02]  /*3490*/  HADD2.F32 R79, -RZ, R78.H0_H0 ;  /* 0x2000004eff4f7230 */ /* 0x000fe40000004100 */
[----:B------:R-:W-:-:S02]  /*34a0*/  HADD2.F32 R11, -RZ, R151.H0_H0 ;  /* 0x20000097ff0b7230 */ /* 0x000fc40000004100 */
[----:B------:R-:W-:Y:S02]  /*34b0*/  HADD2.F32 R78, -RZ, R15.H1_H1 ;  /* 0x3000000fff4e7230 */ /* 0x000fe40000004100 */
[-C--:B------:R-:W-:Y:S01]  /*34c0*/  FMUL.FTZ R151, R152, R79.reuse ;  /* 0x0000004f98977220 */ /* 0x080fe20000410000 */
[----:B------:R-:W-:Y:S02]  /*34d0*/  HADD2.F32 R15, -RZ, R76.H0_H0 ;  /* 0x2000004cff0f7230 */ /* 0x000fe40000004100 */
[----:B------:R-:W-:Y:S01]  /*34e0*/  FMUL.FTZ R153, R156, R79 ;  /* 0x0000004f9c997220 */ /* 0x000fe20000410000 */
[-C--:B------:R-:W-:Y:S01]  /*34f0*/  FMUL.FTZ R79, R154, R11.reuse ;  /* 0x0000000b9a4f7220 */ /* 0x080fe20000410000 */
[----:B------:R-:W-:Y:S01]  /*3500*/  FMUL.FTZ R13, R78, R11 ;  /* 0x0000000b4e0d7220 */ /* 0x000fe20000410000 */
[-C--:B------:R-:W-:Y:S01]  /*3510*/  FFMA.FTZ R11, R156, R77.reuse, -R151 ;  /* 0x0000004d9c0b7223 */ /* 0x080fe20000010897 */
[----:B------:R-:W-:Y:S01]  /*3520*/  FFMA.FTZ R76, R152, R77, R153 ;  /* 0x0000004d984c7223 */ /* 0x000fe20000010099 */
[----:B------:R-:W-:-:S02]  /*3530*/  HADD2.F32 R77, -RZ, R160.H0_H0 ;  /* 0x200000a0ff4d7230 */ /* 0x000fc40000004100 */
[-C--:B------:R-:W-:Y:S01]  /*3540*/  FFMA.FTZ R13, R154, R15.reuse, -R13 ;  /* 0x0000000f9a0d7223 */ /* 0x080fe2000001080d */
[--C-:B------:R-:W-:Y:S02]  /*3550*/  HADD2.F32 R152, -RZ, R12.reuse.H1_H1 ;  /* 0x3000000cff987230 */ /* 0x100fe40000004100 */
[----:B------:R-:W-:Y:S01]  /*3560*/  FFMA.FTZ R78, R78, R15, R79 ;  /* 0x0000000f4e4e7223 */ /* 0x000fe2000001004f */
[----:B------:R-:W-:Y:S01]  /*3570*/  HADD2.F32 R154, -RZ, R12.H0_H0 ;  /* 0x2000000cff9a7230 */ /* 0x000fe20000004100 */
[----:B------:R-:W-:Y:S01]  /*3580*/  F2FP.F16.F32.PACK_AB R11, R76, R11 ;  /* 0x0000000b4c0b723e */ /* 0x000fe200000000ff */
[----:B------:R-:W-:Y:S02]  /*3590*/  HADD2.F32 R15, -RZ, R160.H1_H1 ;  /* 0x300000a0ff0f7230 */ /* 0x000fe40000004100 */
[----:B------:R-:W-:Y:S01]  /*35a0*/  FMUL.FTZ R151, R152, R77 ;  /* 0x0000004d98977220 */ /* 0x000fe20000410000 */
[--C-:B------:R-:W-:Y:S02]  /*35b0*/  HADD2.F32 R12, -RZ, R14.reuse.H1_H1 ;  /* 0x3000000eff0c7230 */ /* 0x100fe40000004100 */
[----:B------:R-:W-:-:S02]  /*35c0*/  HADD2.F32 R14, -RZ, R14.H0_H0 ;  /* 0x2000000eff0e7230 */ /* 0x000fc40000004100 */
[--C-:B------:R-:W-:Y:S02]  /*35d0*/  HADD2.F32 R79, -RZ, R155.reuse.H0_H0 ;  /* 0x2000009bff4f7230 */ /* 0x100fe40000004100 */
[----:B------:R-:W-:Y:S02]  /*35e0*/  HADD2.F32 R153, -RZ, R155.H1_H1 ;  /* 0x3000009bff997230 */ /* 0x000fe40000004100 */
[----:B------:R-:W-:Y:S01]  /*35f0*/  FMUL.FTZ R155, R154, R77 ;  /* 0x0000004d9a9b7220 */ /* 0x000fe20000410000 */
[-C--:B------:R-:W-:Y:S01]  /*3600*/  FMUL.FTZ R77, R12, R15.reuse ;  /* 0x0000000f0c4d7220 */ /* 0x080fe20000410000 */
[----:B------:R-:W-:Y:S01]  /*3610*/  FMUL.FTZ R15, R14, R15 ;  /* 0x0000000f0e0f7220 */ /* 0x000fe20000410000 */
[-C--:B------:R-:W-:Y:S01]  /*3620*/  FFMA.FTZ R151, R154, R79.reuse, -R151 ;  /* 0x0000004f9a977223 */ /* 0x080fe20000010897 */
[----:B------:R-:W-:Y:S01]  /*3630*/  FFMA.FTZ R152, R152, R79, R155 ;  /* 0x0000004f98987223 */ /* 0x000fe2000001009b */
[-C--:B------:R-:W-:Y:S01]  /*3640*/  FFMA.FTZ R77, R14, R153.reuse, -R77 ;  /* 0x000000990e4d7223 */ /* 0x080fe2000001084d */
[----:B------:R-:W-:Y:S01]  /*3650*/  FFMA.FTZ R12, R12, R153, R15 ;  /* 0x000000990c0c7223 */ /* 0x000fe2000001000f */
[----:B------:R-:W-:Y:S01]  /*3660*/  F2FP.F16.F32.PACK_AB R15, R78, R13 ;  /* 0x0000000d4e0f723e */ /* 0x000fe200000000ff */
[----:B------:R-:W-:Y:S01]  /*3670*/  IMAD.MOV.U32 R13, RZ, RZ, R11 ;  /* 0x000000ffff0d7224 */ /* 0x000fe200078e000b */
[----:B------:R-:W-:-:S02]  /*3680*/  F2FP.F16.F32.PACK_AB R152, R152, R151 ;  /* 0x000000979898723e */ /* 0x000fc400000000ff */
[----:B------:R-:W-:Y:S02]  /*3690*/  F2FP.F16.F32.PACK_AB R14, R12, R77 ;  /* 0x0000004d0c0e723e */ /* 0x000fe400000000ff */
[----:B------:R-:W-:-:S07]  /*36a0*/  MOV R12, R152 ;  /* 0x00000098000c7202 */ /* 0x000fce0000000f00 */
.L_x_463:
[----:B------:R-:W-:Y:S05]  /*36b0*/  BSYNC B3 ;  /* 0x0000000000037941 */ /* 0x000fea0003800000 */
.L_x_462:
[----:B------:R-:W-:Y:S02]  /*36c0*/  ULDC.64 UR4, c[0x0][0x208] ;  /* 0x0000820000047ab9 */ /* 0x000fe40000000a00 */
[----:B0-----:R4:W-:Y:S03]  /*36d0*/  ST.E.128 desc[UR4][R80.64], R12 ;  /* 0x0000000c50007985 */ /* 0x0019e6000c101d04 */
.L_x_461:
[----:B------:R-:W-:Y:S05]  /*36e0*/  BSYNC B2 ;  /* 0x0000000000027941 */ /* 0x000fea0003800000 */
.L_x_460:
[----:B------:R-:W-:Y:S01]  /*36f0*/  ISETP.NE.AND P3, PT, R21, RZ, PT ;  /* 0x000000ff1500720c */ /* 0x000fe20003f65270 */
[----:B------:R-:W-:-:S12]  /*3700*/  BSSY B2, `(.L_x_464) ;  /* 0x0000036000027945 */ /* 0x000fd80003800000 */
[----:B------:R-:W-:Y:S05]  /*3710*/  @!P3 BRA `(.L_x_465) ;  /* 0x0000000000d0b947 */ /* 0x000fea0003800000 */
[----:B----4-:R4:W0:Y:S01]  /*3720*/  LDS.128 R12, [R85+0x26c00] ;  /* 0x026c0000550c7984 */ /* 0x0108220000000c00 */
[C---:B---3--:R-:W-:Y:S01]  /*3730*/  LEA R76, P3, R23.reuse, R82, 0x1 ;  /* 0x00000052174c7211 */ /* 0x048fe200078608ff */
[----:B------:R-:W-:Y:S03]  /*3740*/  BSSY B3, `(.L_x_466) ;  /* 0x000002f000037945 */ /* 0x000fe60003800000 */
[----:B--2---:R-:W-:Y:S02]  /*3750*/  LEA.HI.X R77, R23, R83, R216, 0x1, P3 ;  /* 0x00000053174d7211 */ /* 0x004fe400018f0cd8 */
[----:B------:R-:W-:-:S13]  /*3760*/  ISETP.GE.AND P3, PT, R221, R114, PT ;  /* 0x00000072dd00720c */ /* 0x000fda0003f66270 */
[----:B----4-:R-:W-:Y:S05]  /*3770*/  @P3 BRA `(.L_x_467) ;  /* 0x0000000000ac3947 */ /* 0x010fea0003800000 */
[--C-:B------:R-:W-:Y:S01]  /*3780*/  SHF.R.U64 R11, R72, 0x10, R73.reuse ;  /* 0x00000010480b7819 */ /* 0x100fe20000001249 */
[--C-:B0-----:R-:W-:Y:S01]  /*3790*/  HADD2.F32 R78, -RZ, R13.reuse.H1_H1 ;  /* 0x3000000dff4e7230 */ /* 0x101fe20000004100 */
[----:B------:R-:W-:Y:S01]  /*37a0*/  SHF.R.U32.HI R72, RZ, 0x10, R73 ;  /* 0x00000010ff487819 */ /* 0x000fe20000011649 */
[----:B------:R-:W-:Y:S01]  /*37b0*/  HADD2.F32 R80, -RZ, R13.H0_H0 ;  /* 0x2000000dff507230 */ /* 0x000fe20000004100 */
[--C-:B------:R-:W-:Y:S01]  /*37c0*/  SHF.R.U64 R73, R74, 0x10, R75.reuse ;  /* 0x000000104a497819 */ /* 0x100fe2000000124b */
[--C-:B------:R-:W-:Y:S01]  /*37d0*/  HADD2.F32 R13, -RZ, R15.reuse.H1_H1 ;  /* 0x3000000fff0d7230 */ /* 0x100fe20000004100 */
[----:B------:R-:W-:Y:S01]  /*37e0*/  SHF.R.U32.HI R74, RZ, 0x10, R75 ;  /* 0x00000010ff4a7819 */ /* 0x000fe2000001164b */
[----:B------:R-:W-:Y:S02]  /*37f0*/  HADD2.F32 R15, -RZ, R15.H0_H0 ;  /* 0x2000000fff0f7230 */ /* 0x000fe40000004100 */
[----:B------:R-:W-:Y:S02]  /*3800*/  HADD2.F32 R73, -RZ, R73.H0_H0 ;  /* 0x20000049ff497230 */ /* 0x000fe40000004100 */
[----:B------:R-:W-:-:S02]  /*3810*/  HADD2.F32 R74, -RZ, R74.H0_H0 ;  /* 0x2000004aff4a7230 */ /* 0x000fc40000004100 */
[----:B------:R-:W-:Y:S02]  /*3820*/  HADD2.F32 R72, -RZ, R72.H0_H0 ;  /* 0x20000048ff487230 */ /* 0x000fe40000004100 */
[-C--:B------:R-:W-:Y:S01]  /*3830*/  FMUL.FTZ R75, R78, R73.reuse ;  /* 0x000000494e4b7220 */ /* 0x080fe20000410000 */
[----:B------:R-:W-:Y:S02]  /*3840*/  HADD2.F32 R11, -RZ, R11.H0_H0 ;  /* 0x2000000bff0b7230 */ /* 0x000fe40000004100 */
[-C--:B------:R-:W-:Y:S01]  /*3850*/  FMUL.FTZ R152, R13, R74.reuse ;  /* 0x0000004a0d987220 */ /* 0x080fe20000410000 */
[C---:B------:R-:W-:Y:S01]  /*3860*/  FMUL.FTZ R74, R15.reuse, R74 ;  /* 0x0000004a0f4a7220 */ /* 0x040fe20000410000 */
[----:B------:R-:W-:Y:S02]  /*3870*/  FMUL.FTZ R73, R80, R73 ;  /* 0x0000004950497220 */ /* 0x000fe40000410000 */
        /* <DEDUP_REMOVED lines=9> */
[-C--:B------:R-:W-:Y:S01]  /*3910*/  FMUL.FTZ R73, R72, R15.reuse ;  /* 0x0000000f48497220 */ /* 0x080fe20000410000 */
[--C-:B------:R-:W-:Y:S02]  /*3920*/  HADD2.F32 R12, -RZ, R14.reuse.H1_H1 ;  /* 0x3000000eff0c7230 */ /* 0x100fe40000004100 */
[----:B------:R-:W-:Y:S01]  /*3930*/  FMUL.FTZ R79, R74, R15 ;  /* 0x0000000f4a4f7220 */ /* 0x000fe20000410000 */
[----:B------:R-:W-:Y:S01]  /*3940*/  HADD2.F32 R11, -RZ, R157.H0_H0 ;  /* 0x2000009dff0b7230 */ /* 0x000fe20000004100 */
[----:B------:R-:W-:Y:S01]  /*3950*/  F2FP.F16.F32.PACK_AB R75, R78, R75 ;  /* 0x0000004b4e4b723e */ /* 0x000fe200000000ff */
[----:B------:R-:W-:-:S02]  /*3960*/  HADD2.F32 R14, -RZ, R14.H0_H0 ;  /* 0x2000000eff0e7230 */ /* 0x000fc40000004100 */
[----:B------:R-:W-:Y:S01]  /*3970*/  FMUL.FTZ R15, R12, R159 ;  /* 0x0000009f0c0f7220 */ /* 0x000fe20000410000 */
[----:B------:R-:W-:Y:S02]  /*3980*/  HADD2.F32 R157, -RZ, R157.H1_H1 ;  /* 0x3000009dff9d7230 */ /* 0x000fe40000004100 */
[-C--:B------:R-:W-:Y:S01]  /*3990*/  FFMA.FTZ R73, R74, R11.reuse, -R73 ;  /* 0x0000000b4a497223 */ /* 0x080fe20000010849 */
[----:B------:R-:W-:Y:S01]  /*39a0*/  FFMA.FTZ R72, R72, R11, R79 ;  /* 0x0000000b48487223 */ /* 0x000fe2000001004f */
[C---:B------:R-:W-:Y:S01]  /*39b0*/  FMUL.FTZ R159, R14.reuse, R159 ;  /* 0x0000009f0e9f7220 */ /* 0x040fe20000410000 */
[----:B------:R-:W-:Y:S01]  /*39c0*/  MOV R13, R75 ;  /* 0x0000004b000d7202 */ /* 0x000fe20000000f00 */
[-C--:B------:R-:W-:Y:S02]  /*39d0*/  FFMA.FTZ R15, R14, R157.reuse, -R15 ;  /* 0x0000009d0e0f7223 */ /* 0x080fe4000001080f */
[----:B------:R-:W-:Y:S01]  /*39e0*/  FFMA.FTZ R12, R12, R157, R159 ;  /* 0x0000009d0c0c7223 */ /* 0x000fe2000001009f */
[----:B------:R-:W-:-:S04]  /*39f0*/  F2FP.F16.F32.PACK_AB R74, R72, R73 ;  /* 0x00000049484a723e */ /* 0x000fc800000000ff */
[----:B------:R-:W-:Y:S01]  /*3a00*/  F2FP.F16.F32.PACK_AB R14, R12, R15 ;  /* 0x0000000f0c0e723e */ /* 0x000fe200000000ff */
[----:B------:R-:W-:Y:S02]  /*3a10*/  IMAD.MOV.U32 R12, RZ, RZ, R74 ;  /* 0x000000ffff0c7224 */ /* 0x000fe400078e004a */
[----:B------:R-:W-:-:S07]  /*3a20*/  IMAD.MOV.U32 R15, RZ, RZ, R152 ;  /* 0x000000ffff0f7224 */ /* 0x000fce00078e0098 */
.L_x_467:
[----:B------:R-:W-:Y:S05]  /*3a30*/  BSYNC B3 ;  /* 0x0000000000037941 */ /* 0x000fea0003800000 */
.L_x_466:
[----:B------:R-:W-:Y:S02]  /*3a40*/  ULDC.64 UR4, c[0x0][0x208] ;  /* 0x0000820000047ab9 */ /* 0x000fe40000000a00 */
[----:B0-----:R0:W-:Y:S03]  /*3a50*/  ST.E.128 desc[UR4][R76.64], R12 ;  /* 0x0000000c4c007985 */ /* 0x0011e6000c101d04 */
.L_x_465:
[----:B------:R-:W-:Y:S05]  /*3a60*/  BSYNC B2 ;  /* 0x0000000000027941 */ /* 0x000fea0003800000 */
.L_x_464:
[----:B------:R-:W-:Y:S01]  /*3a70*/  ISETP.NE.AND P3, PT, R25, RZ, PT ;  /* 0x000000ff1900720c */ /* 0x000fe20003f65270 */
[----:B------:R-:W-:-:S12]  /*3a80*/  BSSY B2, `(.L_x_468) ;  /* 0x0000035000027945 */ /* 0x000fd80003800000 */
[----:B------:R-:W-:Y:S05]  /*3a90*/  @!P3 BRA `(.L_x_469) ;  /* 0x0000000000ccb947 */ /* 0x000fea0003800000 */
[----:B0---4-:R0:W4:Y:S01]  /*3aa0*/  LDS.128 R12, [R85+0x29400] ;  /* 0x02940000550c7984 */ /* 0x0111220000000c00 */
[C---:B---3--:R-:W-:Y:S01]  /*3ab0*/  LEA R72, P3, R18.reuse, R82, 0x1 ;  /* 0x0000005212487211 */ /* 0x048fe200078608ff */
[----:B------:R-:W-:Y:S03]  /*3ac0*/  BSSY B3, `(.L_x_470) ;  /* 0x000002e000037945 */ /* 0x000fe60003800000 */
[----:B--2---:R-:W-:Y:S02]  /*3ad0*/  LEA.HI.X R73, R18, R83, R218, 0x1, P3 ;  /* 0x0000005312497211 */ /* 0x004fe400018f0cda */
[----:B------:R-:W-:-:S13]  /*3ae0*/  ISETP.GE.AND P3, PT, R220, R114, PT ;  /* 0x00000072dc00720c */ /* 0x000fda0003f66270 */
[----:B0-----:R-:W-:Y:S05]  /*3af0*/  @P3 BRA `(.L_x_471) ;  /* 0x0000000000a83947 */ /* 0x001fea0003800000 */
[----:B------:R-:W-:Y:S01]  /*3b00*/  SHF.R.U64 R74, R68, 0x10, R69 ;  /* 0x00000010444a7819 */ /* 0x000fe20000001245 */
[----:B----4-:R-:W-:Y:S01]  /*3b10*/  IMAD.MOV.U32 R11, RZ, RZ, R13 ;  /* 0x000000ffff0b7224 */ /* 0x010fe200078e000d */
[----:B------:R-:W-:Y:S01]  /*3b20*/  SHF.R.U32.HI R68, RZ, 0x10, R69 ;  /* 0x00000010ff447819 */ /* 0x000fe20000011645 */
[----:B------:R-:W-:Y:S01]  /*3b30*/  HADD2.F32 R75, -RZ, R158.H0_H0 ;  /* 0x2000009eff4b7230 */ /* 0x000fe20000004100 */
[--C-:B------:R-:W-:Y:S01]  /*3b40*/  SHF.R.U64 R69, R70, 0x10, R71.reuse ;  /* 0x0000001046457819 */ /* 0x100fe20000001247 */
[----:B------:R-:W-:Y:S01]  /*3b50*/  HADD2.F32 R13, -RZ, R74.H0_H0 ;  /* 0x2000004aff0d7230 */ /* 0x000fe20000004100 */
[----:B------:R-:W-:Y:S01]  /*3b60*/  SHF.R.U32.HI R78, RZ, 0x10, R71 ;  /* 0x00000010ff4e7819 */ /* 0x000fe20000011647 */
[----:B------:R-:W-:Y:S02]  /*3b70*/  HADD2.F32 R74, -RZ, R11.H1_H1 ;  /* 0x3000000bff4a7230 */ /* 0x000fe40000004100 */
[----:B------:R-:W-:Y:S02]  /*3b80*/  HADD2.F32 R71, -RZ, R69.H0_H0 ;  /* 0x20000045ff477230 */ /* 0x000fe40000004100 */
[----:B------:R-:W-:-:S02]  /*3b90*/  HADD2.F32 R70, -RZ, R11.H0_H0 ;  /* 0x2000000bff467230 */ /* 0x000fc40000004100 */
[----:B------:R-:W-:Y:S02]  /*3ba0*/  HADD2.F32 R78, -RZ, R78.H0_H0 ;  /* 0x2000004eff4e7230 */ /* 0x000fe40000004100 */
[-C--:B------:R-:W-:Y:S01]  /*3bb0*/  FMUL.FTZ R11, R74, R71.reuse ;  /* 0x000000474a0b7220 */ /* 0x080fe20000410000 */
[--C-:B------:R-:W-:Y:S02]  /*3bc0*/  HADD2.F32 R69, -RZ, R15.reuse.H1_H1 ;  /* 0x3000000fff457230 */ /* 0x100fe40000004100 */
[C---:B------:R-:W-:Y:S01]  /*3bd0*/  FMUL.FTZ R71, R70.reuse, R71 ;  /* 0x0000004746477220 */ /* 0x040fe20000410000 */
[----:B------:R-:W-:Y:S02]  /*3be0*/  HADD2.F32 R15, -RZ, R15.H0_H0 ;  /* 0x2000000fff0f7230 */ /* 0x000fe40000004100 */
[-C--:B------:R-:W-:Y:S01]  /*3bf0*/  FFMA.FTZ R11, R70, R13.reuse, -R11 ;  /* 0x0000000d460b7223 */ /* 0x080fe2000001080b */
[----:B------:R-:W-:Y:S02]  /*3c00*/  HADD2.F32 R76, -RZ, R68.H0_H0 ;  /* 0x20000044ff4c7230 */ /* 0x000fe40000004100 */
[-C--:B------:R-:W-:Y:S01]  /*3c10*/  FMUL.FTZ R80, R69, R78.reuse ;  /* 0x0000004e45507220 */ /* 0x080fe20000410000 */
[----:B------:R-:W-:Y:S01]  /*3c20*/  FFMA.FTZ R68, R74, R13, R71 ;  /* 0x0000000d4a447223 */ /* 0x000fe20000010047 */
[----:B------:R-:W-:Y:S01]  /*3c30*/  FMUL.FTZ R78, R15, R78 ;  /* 0x0000004e0f4e7220 */ /* 0x000fe20000410000 */
[----:B------:R-:W-:-:S02]  /*3c40*/  HADD2.F32 R158, -RZ, R158.H1_H1 ;  /* 0x3000009eff9e7230 */ /* 0x000fc40000004100 */
[-C--:B------:R-:W-:Y:S01]  /*3c50*/  FFMA.FTZ R13, R15, R76.reuse, -R80 ;  /* 0x0000004c0f0d7223 */ /* 0x080fe20000010850 */
[--C-:B------:R-:W-:Y:S02]  /*3c60*/  HADD2.F32 R15, -RZ, R12.reuse.H1_H1 ;  /* 0x3000000cff0f7230 */ /* 0x100fe40000004100 */
[----:B------:R-:W-:Y:S01]  /*3c70*/  FFMA.FTZ R70, R69, R76, R78 ;  /* 0x0000004c45467223 */ /* 0x000fe2000001004e */
[----:B------:R-:W-:Y:S01]  /*3c80*/  HADD2.F32 R12, -RZ, R12.H0_H0 ;  /* 0x2000000cff0c7230 */ /* 0x000fe20000004100 */
[----:B------:R-:W-:Y:S01]  /*3c90*/  F2FP.F16.F32.PACK_AB R11, R68, R11 ;  /* 0x0000000b440b723e */ /* 0x000fe200000000ff */
[--C-:B------:R-:W-:Y:S02]  /*3ca0*/  HADD2.F32 R69, -RZ, R14.reuse.H1_H1 ;  /* 0x3000000eff457230 */ /* 0x100fe40000004100 */
[-C--:B------:R-:W-:Y:S01]  /*3cb0*/  FMUL.FTZ R77, R15, R75.reuse ;  /* 0x0000004b0f4d7220 */ /* 0x080fe20000410000 */
[----:B------:R-:W-:Y:S02]  /*3cc0*/  HADD2.F32 R14, -RZ, R14.H0_H0 ;  /* 0x2000000eff0e7230 */ /* 0x000fe40000004100 */
[----:B------:R-:W-:Y:S01]  /*3cd0*/  FMUL.FTZ R76, R12, R75 ;  /* 0x0000004b0c4c7220 */ /* 0x000fe20000410000 */
[----:B------:R-:W-:-:S02]  /*3ce0*/  HADD2.F32 R71, -RZ, R148.H0_H0 ;  /* 0x20000094ff477230 */ /* 0x000fc40000004100 */
[-C--:B------:R-:W-:Y:S01]  /*3cf0*/  FMUL.FTZ R75, R69, R158.reuse ;  /* 0x0000009e454b7220 */ /* 0x080fe20000410000 */
[----:B------:R-:W-:Y:S02]  /*3d00*/  HADD2.F32 R74, -RZ, R150.H1_H1 ;  /* 0x30000096ff4a7230 */ /* 0x000fe40000004100 */
[----:B------:R-:W-:Y:S01]  /*3d10*/  FMUL.FTZ R158, R14, R158 ;  /* 0x0000009e0e9e7220 */ /* 0x000fe20000410000 */
[-C--:B------:R-:W-:Y:S01]  /*3d20*/  FFMA.FTZ R77, R12, R71.reuse, -R77 ;  /* 0x000000470c4d7223 */ /* 0x080fe2000001084d */
[----:B------:R-:W-:Y:S01]  /*3d30*/  FFMA.FTZ R76, R15, R71, R76 ;  /* 0x000000470f4c7223 */ /* 0x000fe2000001004c */
[-C--:B------:R-:W-:Y:S01]  /*3d40*/  FFMA.FTZ R75, R14, R74.reuse, -R75 ;  /* 0x0000004a0e4b7223 */ /* 0x080fe2000001084b */
[----:B------:R-:W-:Y:S01]  /*3d50*/  FFMA.FTZ R158, R69, R74, R158 ;  /* 0x0000004a459e7223 */ /* 0x000fe2000001009e */
[----:B------:R-:W-:Y:S02]  /*3d60*/  F2FP.F16.F32.PACK_AB R15, R70, R13 ;  /* 0x0000000d460f723e */ /* 0x000fe400000000ff */
[----:B------:R-:W-:-:S02]  /*3d70*/  F2FP.F16.F32.PACK_AB R12, R76, R77 ;  /* 0x0000004d4c0c723e */ /* 0x000fc400000000ff */
[----:B------:R-:W-:Y:S02]  /*3d80*/  F2FP.F16.F32.PACK_AB R14, R158, R75 ;  /* 0x0000004b9e0e723e */ /* 0x000fe400000000ff */
[----:B------:R-:W-:-:S07]  /*3d90*/  MOV R13, R11 ;  /* 0x0000000b000d7202 */ /* 0x000fce0000000f00 */
.L_x_471:
[----:B------:R-:W-:Y:S05]  /*3da0*/  BSYNC B3 ;  /* 0x0000000000037941 */ /* 0x000fea0003800000 */
.L_x_470:
[----:B------:R-:W-:Y:S02]  /*3db0*/  ULDC.64 UR4, c[0x0][0x208] ;  /* 0x0000820000047ab9 */ /* 0x000fe40000000a00 */
[----:B----4-:R0:W-:Y:S03]  /*3dc0*/  ST.E.128 desc[UR4][R72.64], R12 ;  /* 0x0000000c48007985 */ /* 0x0101e6000c101d04 */
.L_x_469:
[----:B------:R-:W-:Y:S05]  /*3dd0*/  BSYNC B2 ;  /* 0x0000000000027941 */ /* 0x000fea0003800000 */
.L_x_468:
[----:B------:R-:W-:-:S13]  /*3de0*/  ISETP.NE.AND P3, PT, R26, RZ, PT ;  /* 0x000000ff1a00720c */ /* 0x000fda0003f65270 */
        /* <DEDUP_REMOVED lines=9> */
[--C-:B------:R-:W-:Y:S01]  /*3e80*/  SHF.R.U64 R70, R66, 0x10, R67.reuse ;  /* 0x0000001042467819 */ /* 0x100fe20000001243 */
[----:B------:R-:W-:Y:S01]  /*3e90*/  HADD2.F32 R15, -RZ, R13.H1_H1 ;  /* 0x3000000dff0f7230 */ /* 0x000fe20000004100 */
[----:B------:R-:W-:Y:S01]  /*3ea0*/  SHF.R.U32.HI R67, RZ, 0x10, R67 ;  /* 0x00000010ff437819 */ /* 0x000fe20000011643 */
[----:B------:R-:W-:Y:S01]  /*3eb0*/  HADD2.F32 R66, -RZ, R11.H0_H0 ;  /* 0x2000000bff427230 */ /* 0x000fe20000004100 */
[----:B------:R-:W-:Y:S01]  /*3ec0*/  SHF.R.U32.HI R65, RZ, 0x10, R65 ;  /* 0x00000010ff417819 */ /* 0x000fe20000011641 */
[----:B------:R-:W-:Y:S02]  /*3ed0*/  HADD2.F32 R11, -RZ, R13.H0_H0 ;  /* 0x2000000dff0b7230 */ /* 0x000fe40000004100 */
[----:B------:R-:W-:Y:S02]  /*3ee0*/  HADD2.F32 R13, -RZ, R64.H1_H1 ;  /* 0x30000040ff0d7230 */ /* 0x000fe40000004100 */
[----:B------:R-:W-:-:S02]  /*3ef0*/  HADD2.F32 R70, -RZ, R70.H0_H0 ;  /* 0x20000046ff467230 */ /* 0x000fc40000004100 */
[----:B------:R-:W-:Y:S02]  /*3f00*/  HADD2.F32 R67, -RZ, R67.H0_H0 ;  /* 0x20000043ff437230 */ /* 0x000fe40000004100 */
[----:B------:R-:W-:Y:S02]  /*3f10*/  HADD2.F32 R64, -RZ, R64.H0_H0 ;  /* 0x20000040ff407230 */ /* 0x000fe40000004100 */
[-C--:B------:R-:W-:Y:S01]  /*3f20*/  FMUL.FTZ R72, R15, R70.reuse ;  /* 0x000000460f487220 */ /* 0x080fe20000410000 */
[----:B------:R-:W-:Y:S02]  /*3f30*/  HADD2.F32 R65, -RZ, R65.H0_H0 ;  /* 0x20000041ff417230 */ /* 0x000fe40000004100 */
[----:B------:R-:W-:Y:S01]  /*3f40*/  FMUL.FTZ R70, R11, R70 ;  /* 0x000000460b467220 */ /* 0x000fe20000410000 */
[-C--:B------:R-:W-:Y:S01]  /*3f50*/  FMUL.FTZ R71, R13, R67.reuse ;  /* 0x000000430d477220 */ /* 0x080fe20000410000 */
[C---:B------:R-:W-:Y:S01]  /*3f60*/  FMUL.FTZ R74, R64.reuse, R67 ;  /* 0x00000043404a7220 */ /* 0x040fe20000410000 */
[-C--:B------:R-:W-:Y:S01]  /*3f70*/  FFMA.FTZ R11, R11, R66.reuse, -R72 ;  /* 0x000000420b0b7223 */ /* 0x080fe20000010848 */
[----:B------:R-:W-:Y:S01]  /*3f80*/  FFMA.FTZ R70, R15, R66, R70 ;  /* 0x000000420f467223 */ /* 0x000fe20000010046 */
[-C--:B------:R-:W-:Y:S01]  /*3f90*/  FFMA.FTZ R71, R64, R65.reuse, -R71 ;  /* 0x0000004140477223 */ /* 0x080fe20000010847 */
[----:B------:R-:W-:Y:S01]  /*3fa0*/  FFMA.FTZ R74, R13, R65, R74 ;  /* 0x000000410d4a7223 */ /* 0x000fe2000001004a */
[----:B------:R-:W-:-:S02]  /*3fb0*/  HADD2.F32 R13, -RZ, R12.H1_H1 ;  /* 0x3000000cff0d7230 */ /* 0x000fc40000004100 */
[--C-:B------:R-:W-:Y:S02]  /*3fc0*/  HADD2.F32 R65, -RZ, R145.reuse.H0_H0 ;  /* 0x20000091ff417230 */ /* 0x100fe40000004100 */
[----:B------:R-:W-:Y:S02]  /*3fd0*/  HADD2.F32 R12, -RZ, R12.H0_H0 ;  /* 0x2000000cff0c7230 */ /* 0x000fe40000004100 */
[--C-:B------:R-:W-:Y:S02]  /*3fe0*/  HADD2.F32 R15, -RZ, R14.reuse.H1_H1 ;  /* 0x3000000eff0f7230 */ /* 0x100fe40000004100 */
[-C--:B------:R-:W-:Y:S01]  /*3ff0*/  FMUL.FTZ R67, R13, R65.reuse ;  /* 0x000000410d437220 */ /* 0x080fe20000410000 */
[----:B------:R-:W-:Y:S02]  /*4000*/  HADD2.F32 R145, -RZ, R145.H1_H1 ;  /* 0x30000091ff917230 */ /* 0x000fe40000004100 */
[----:B------:R-:W-:Y:S01]  /*4010*/  FMUL.FTZ R66, R12, R65 ;  /* 0x000000410c427220 */ /* 0x000fe20000410000 */
[----:B------:R-:W-:-:S02]  /*4020*/  HADD2.F32 R14, -RZ, R14.H0_H0 ;  /* 0x2000000eff0e7230 */ /* 0x000fc40000004100 */
[--C-:B------:R-:W-:Y:S02]  /*4030*/  HADD2.F32 R64, -RZ, R144.reuse.H0_H0 ;  /* 0x20000090ff407230 */ /* 0x100fe40000004100 */
[-C--:B------:R-:W-:Y:S01]  /*4040*/  FMUL.FTZ R65, R15, R145.reuse ;  /* 0x000000910f417220 */ /* 0x080fe20000410000 */
[----:B------:R-:W-:Y:S02]  /*4050*/  HADD2.F32 R144, -RZ, R144.H1_H1 ;  /* 0x30000090ff907230 */ /* 0x000fe40000004100 */
[----:B------:R-:W-:Y:S01]  /*4060*/  FMUL.FTZ R72, R14, R145 ;  /* 0x000000910e487220 */ /* 0x000fe20000410000 */
[-C--:B------:R-:W-:Y:S01]  /*4070*/  FFMA.FTZ R67, R12, R64.reuse, -R67 ;  /* 0x000000400c437223 */ /* 0x080fe20000010843 */
[----:B------:R-:W-:Y:S01]  /*4080*/  FFMA.FTZ R66, R13, R64, R66 ;  /* 0x000000400d427223 */ /* 0x000fe20000010042 */
[-C--:B------:R-:W-:Y:S01]  /*4090*/  FFMA.FTZ R65, R14, R144.reuse, -R65 ;  /* 0x000000900e417223 */ /* 0x080fe20000010841 */
[----:B------:R-:W-:Y:S01]  /*40a0*/  FFMA.FTZ R72, R15, R144, R72 ;  /* 0x000000900f487223 */ /* 0x000fe20000010048 */
[----:B------:R-:W-:-:S02]  /*40b0*/  F2FP.F16.F32.PACK_AB R13, R70, R11 ;  /* 0x0000000b460d723e */ /* 0x000fc400000000ff */
[----:B------:R-:W-:Y:S02]  /*40c0*/  F2FP.F16.F32.PACK_AB R15, R74, R71 ;  /* 0x000000474a0f723e */ /* 0x000fe400000000ff */
[----:B------:R-:W-:Y:S02]  /*40d0*/  F2FP.F16.F32.PACK_AB R12, R66, R67 ;  /* 0x00000043420c723e */ /* 0x000fe400000000ff */
[----:B------:R-:W-:-:S07]  /*40e0*/  F2FP.F16.F32.PACK_AB R14, R72, R65 ;  /* 0x00000041480e723e */ /* 0x000fce00000000ff */
.L_x_473:
[----:B------:R-:W-:Y:S05]  /*40f0*/  BSYNC B2 ;  /* 0x0000000000027941 */ /* 0x000fea0003800000 */
.L_x_472:
[----:B------:R-:W-:Y:S02]  /*4100*/  ULDC.64 UR4, c[0x0][0x208] ;  /* 0x0000820000047ab9 */ /* 0x000fe40000000a00 */
[----:B----4-:R0:W-:Y:S03]  /*4110*/  ST.E.128 desc[UR4][R68.64], R12 ;  /* 0x0000000c44007985 */ /* 0x0101e6000c101d04 */
.L_x_459:
[----:B------:R-:W-:Y:S05]  /*4120*/  BSYNC B1 ;  /* 0x0000000000017941 */ /* 0x000fea0003800000 */
.L_x_458:
[----:B------:R-:W-:-:S03]  /*4130*/  UMOV UR4, 0xffffffff ;  /* 0xffffffff00047882 */ /* 0x000fc60000000000 */
[----:B------:R-:W-:Y:S05]  /*4140*/  BRA.DIV UR4, `(.L_x_474) ;  /* 0x0000022e04cc7947 */ /* 0x000fea000b800000 */
[----:B------:R0:W0:Y:S04]  /*4150*/  SHFL.IDX PT, R67, R117, 0x1, 0x181f ;  /* 0x00381f0075437f89 */ /* 0x00002800000e0000 */
[----:B------:R0:W0:Y:S02]  /*4160*/  SHFL.IDX PT, R66, R118, 0x1, 0x181f ;  /* 0x00381f0076427f89 */ /* 0x00002400000e0000 */
.L_x_813:
[----:B------:R-:W-:Y:S04]  /*4170*/  BSSY B1, `(.L_x_475) ;  /* 0x00000d5000017945 */ /* 0x000fe80003800000 */
[----:B------:R-:W-:Y:S05]  /*4180*/  @P4 BRA `(.L_x_476) ;  /* 0x0000000c004c4947 */ /* 0x000fea0003800000 */
[----:B------:R-:W-:Y:S01]  /*4190*/  ISETP.NE.AND P3, PT, R3, RZ, PT ;  /* 0x000000ff0300720c */ /* 0x000fe20003f65270 */
[----:B------:R-:W-:-:S12]  /*41a0*/  BSSY B2, `(.L_x_477) ;  /* 0x0000034000027945 */ /* 0x000fd80003800000 */
[----:B------:R-:W-:Y:S05]  /*41b0*/  @!P3 BRA `(.L_x_478) ;  /* 0x0000000000c8b947 */ /* 0x000fea0003800000 */
[----:B0---4-:R0:W4:Y:S01]  /*41c0*/  LDS.128 R12, [R85+0x25400] ;  /* 0x02540000550c7984 */ /* 0x0111220000000c00 */
[----:B------:R-:W-:Y:S01]  /*41d0*/  ISETP.GE.AND P4, PT, R214, R114, PT ;  /* 0x00000072d600720c */ /* 0x000fe20003f86270 */
[----:B------:R-:W-:Y:S01]  /*41e0*/  BSSY B3, `(.L_x_479) ;  /* 0x000002d000037945 */ /* 0x000fe20003800000 */
[----:B------:R-:W-:-:S04]  /*41f0*/  LEA R64, P3, R16, R66, 0x1 ;  /* 0x0000004210407211 */ /* 0x000fc800078608ff */
[----:B------:R-:W-:-:S07]  /*4200*/  LEA.HI.X R65, R16, R67, R17, 0x1, P3 ;  /* 0x0000004310417211 */ /* 0x000fce00018f0c11 */
[----:B0-----:R-:W-:Y:S05]  /*4210*/  @P4 BRA `(.L_x_480) ;  /* 0x0000000000a44947 */ /* 0x001fea0003800000 */
[----:B------:R-:W-:Y:S01]  /*4220*/  SHF.R.U64 R11, R60, 0x10, R61 ;  /* 0x000000103c0b7819 */ /* 0x000fe2000000123d */
[--C-:B----4-:R-:W-:Y:S01]  /*4230*/  HADD2.F32 R60, -RZ, R15.reuse.H1_H1 ;  /* 0x3000000fff3c7230 */ /* 0x110fe20000004100 */
[--C-:B------:R-:W-:Y:S01]  /*4240*/  SHF.R.U64 R68, R62, 0x10, R63.reuse ;  /* 0x000000103e447819 */ /* 0x100fe2000000123f */
[----:B------:R-:W-:Y:S01]  /*4250*/  HADD2.F32 R15, -RZ, R15.H0_H0 ;  /* 0x2000000fff0f7230 */ /* 0x000fe20000004100 */
[----:B------:R-:W-:Y:S01]  /*4260*/  SHF.R.U32.HI R63, RZ, 0x10, R63 ;  /* 0x00000010ff3f7819 */ /* 0x000fe2000001163f */
[----:B------:R-:W-:Y:S01]  /*4270*/  HADD2.F32 R62, -RZ, R11.H0_H0 ;  /* 0x2000000bff3e7230 */ /* 0x000fe20000004100 */
[----:B------:R-:W-:Y:S01]  /*4280*/  SHF.R.U32.HI R61, RZ, 0x10, R61 ;  /* 0x00000010ff3d7819 */ /* 0x000fe2000001163d */
[----:B------:R-:W-:Y:S02]  /*4290*/  HADD2.F32 R68, -RZ, R68.H0_H0 ;  /* 0x20000044ff447230 */ /* 0x000fe40000004100 */
[--C-:B------:R-:W-:Y:S02]  /*42a0*/  HADD2.F32 R11, -RZ, R13.reuse.H1_H1 ;  /* 0x3000000dff0b7230 */ /* 0x100fe40000004100 */
[----:B------:R-:W-:-:S02]  /*42b0*/  HADD2.F32 R13, -RZ, R13.H0_H0 ;  /* 0x2000000dff0d7230 */ /* 0x000fc40000004100 */
[----:B------:R-:W-:Y:S02]  /*42c0*/  HADD2.F32 R63, -RZ, R63.H0_H0 ;  /* 0x2000003fff3f7230 */ /* 0x000fe40000004100 */
[-C--:B------:R-:W-:Y:S01]  /*42d0*/  FMUL.FTZ R70, R11, R68.reuse ;  /* 0x000000440b467220 */ /* 0x080fe20000410000 */
[----:B------:R-:W-:Y:S02]  /*42e0*/  HADD2.F32 R61, -RZ, R61.H0_H0 ;  /* 0x2000003dff3d7230 */ /* 0x000fe40000004100 */
[----:B------:R-:W-:Y:S01]  /*42f0*/  FMUL.FTZ R68, R13, R68 ;  /* 0x000000440d447220 */ /* 0x000fe20000410000 */
[----:B------:R-:W-:Y:S02]  /*4300*/  HADD2.F32 R150, -RZ, R150.H0_H0 ;  /* 0x20000096ff967230 */ /* 0x000fe40000004100 */
[-C--:B------:R-:W-:Y:S01]  /*4310*/  FMUL.FTZ R72, R60, R63.reuse ;  /* 0x0000003f3c487220 */ /* 0x080fe20000410000 */
[----:B------:R-:W-:Y:S01]  /*4320*/  FMUL.FTZ R69, R15, R63 ;  /* 0x0000003f0f457220 */ /* 0x000fe20000410000 */
[----:B------:R-:W-:Y:S01]  /*4330*/  FFMA.FTZ R63, R11, R62, R68 ;  /* 0x0000003e0b3f7223 */ /* 0x000fe20000010044 */
[----:B------:R-:W-:-:S02]  /*4340*/  HADD2.F32 R11, -RZ, R12.H1_H1 ;  /* 0x3000000cff0b7230 */ /* 0x000fc40000004100 */
[-C--:B------:R-:W-:Y:S01]  /*4350*/  FFMA.FTZ R72, R15, R61.reuse, -R72 ;  /* 0x0000003d0f487223 */ /* 0x080fe20000010848 */
[----:B------:R-:W-:Y:S01]  /*4360*/  FFMA.FTZ R70, R13, R62, -R70 ;  /* 0x0000003e0d467223 */ /* 0x000fe20000010846 */
[----:B------:R-:W-:Y:S02]  /*4370*/  HADD2.F32 R15, -RZ, R149.H1_H1 ;  /* 0x30000095ff0f7230 */ /* 0x000fe40000004100 */
[----:B------:R-:W-:Y:S01]  /*4380*/  FFMA.FTZ R69, R60, R61, R69 ;  /* 0x0000003d3c457223 */ /* 0x000fe20000010045 */
[----:B------:R-:W-:Y:S02]  /*4390*/  HADD2.F32 R12, -RZ, R12.H0_H0 ;  /* 0x2000000cff0c7230 */ /* 0x000fe40000004100 */
[--C-:B------:R-:W-:Y:S02]  /*43a0*/  HADD2.F32 R13, -RZ, R14.reuse.H1_H1 ;  /* 0x3000000eff0d7230 */ /* 0x100fe40000004100 */
[----:B------:R-:W-:Y:S01]  /*43b0*/  FMUL.FTZ R61, R11, R15 ;  /* 0x0000000f0b3d7220 */ /* 0x000fe20000410000 */
[----:B------:R-:W-:-:S02]  /*43c0*/  HADD2.F32 R14, -RZ, R14.H0_H0 ;  /* 0x2000000eff0e7230 */ /* 0x000fc40000004100 */
[----:B------:R-:W-:Y:S01]  /*43d0*/  FMUL.FTZ R60, R12, R15 ;  /* 0x0000000f0c3c7220 */ /* 0x000fe20000410000 */
[----:B------:R-:W-:Y:S02]  /*43e0*/  HADD2.F32 R149, -RZ, R149.H0_H0 ;  /* 0x20000095ff957230 */ /* 0x000fe40000004100 */
[-C--:B------:R-:W-:Y:S01]  /*43f0*/  FMUL.FTZ R15, R13, R150.reuse ;  /* 0x000000960d0f7220 */ /* 0x080fe20000410000 */
[----:B------:R-:W-:Y:S02]  /*4400*/  HADD2.F32 R148, -RZ, R148.H1_H1 ;  /* 0x30000094ff947230 */ /* 0x000fe40000004100 */
[C---:B------:R-:W-:Y:S01]  /*4410*/  FMUL.FTZ R150, R14.reuse, R150 ;  /* 0x000000960e967220 */ /* 0x040fe20000410000 */
[----:B------:R-:W-:Y:S01]  /*4420*/  F2FP.F16.F32.PACK_AB R69, R69, R72 ;  /* 0x000000484545723e */ /* 0x000fe200000000ff */
[-C--:B------:R-:W-:Y:S02]  /*4430*/  FFMA.FTZ R15, R14, R149.reuse, -R15 ;  /* 0x000000950e0f7223 */ /* 0x080fe4000001080f */
[----:B------:R-:W-:Y:S01]  /*4440*/  FFMA.FTZ R150, R13, R149, R150 ;  /* 0x000000950d967223 */ /* 0x000fe20000010096 */
[-C--:B------:R-:W-:Y:S01]  /*4450*/  FFMA.FTZ R61, R12, R148.reuse, -R61 ;  /* 0x000000940c3d7223 */ /* 0x080fe2000001083d */
[----:B------:R-:W-:Y:S01]  /*4460*/  FFMA.FTZ R60, R11, R148, R60 ;  /* 0x000000940b3c7223 */ /* 0x000fe2000001003c */
[----:B------:R-:W-:-:S02]  /*4470*/  F2FP.F16.F32.PACK_AB R13, R63, R70 ;  /* 0x000000463f0d723e */ /* 0x000fc400000000ff */
[----:B------:R-:W-:Y:S01]  /*4480*/  F2FP.F16.F32.PACK_AB R14, R150, R15 ;  /* 0x0000000f960e723e */ /* 0x000fe200000000ff */
[----:B------:R-:W-:Y:S01]  /*4490*/  IMAD.MOV.U32 R15, RZ, RZ, R69 ;  /* 0x000000ffff0f7224 */ /* 0x000fe200078e0045 */
[----:B------:R-:W-:-:S07]  /*44a0*/  F2FP.F16.F32.PACK_AB R12, R60, R61 ;  /* 0x0000003d3c0c723e */ /* 0x000fce00000000ff */
.L_x_480:
[----:B------:R-:W-:Y:S05]  /*44b0*/  BSYNC B3 ;  /* 0x0000000000037941 */ /* 0x000fea0003800000 */
.L_x_479:
[----:B------:R-:W-:Y:S02]  /*44c0*/  ULDC.64 UR4, c[0x0][0x208] ;  /* 0x0000820000047ab9 */ /* 0x000fe40000000a00 */
[----:B----4-:R0:W-:Y:S03]  /*44d0*/  ST.E.128 desc[UR4][R64.64], R12 ;  /* 0x0000000c40007985 */ /* 0x0101e6000c101d04 */
.L_x_478:
[----:B------:R-:W-:Y:S05]  /*44e0*/  BSYNC B2 ;  /* 0x0000000000027941 */ /* 0x000fea0003800000 */
.L_x_477:
        /* <DEDUP_REMOVED lines=17> */
[----:B------:R-:W-:Y:S02]  /*4600*/  HADD2.F32 R11, -RZ, R13.H1_H1 ;  /* 0x3000000dff0b7230 */ /* 0x000fe40000004100 */
[----:B------:R-:W-:-:S02]  /*4610*/  HADD2.F32 R59, -RZ, R59.H0_H0 ;  /* 0x2000003bff3b7230 */ /* 0x000fc40000004100 */
[----:B------:R-:W-:Y:S02]  /*4620*/  HADD2.F32 R13, -RZ, R13.H0_H0 ;  /* 0x2000000dff0d7230 */ /* 0x000fe40000004100 */
[-C--:B------:R-:W-:Y:S01]  /*4630*/  FMUL.FTZ R64, R11, R62.reuse ;  /* 0x0000003e0b407220 */ /* 0x080fe20000410000 */
[----:B------:R-:W-:Y:S02]  /*4640*/  HADD2.F32 R57, -RZ, R57.H0_H0 ;  /* 0x20000039ff397230 */ /* 0x000fe40000004100 */
[-C--:B------:R-:W-:Y:S01]  /*4650*/  FMUL.FTZ R63, R15, R59.reuse ;  /* 0x0000003b0f3f7220 */ /* 0x080fe20000410000 */
[C---:B------:R-:W-:Y:S01]  /*4660*/  FMUL.FTZ R68, R56.reuse, R59 ;  /* 0x0000003b38447220 */ /* 0x040fe20000410000 */
[C---:B------:R-:W-:Y:S01]  /*4670*/  FMUL.FTZ R62, R13.reuse, R62 ;  /* 0x0000003e0d3e7220 */ /* 0x040fe20000410000 */
[----:B------:R-:W-:Y:S01]  /*4680*/  FFMA.FTZ R64, R13, R58, -R64 ;  /* 0x0000003a0d407223 */ /* 0x000fe20000010840 */
[----:B------:R-:W-:Y:S01]  /*4690*/  FFMA.FTZ R65, R56, R57, R63 ;  /* 0x0000003938417223 */ /* 0x000fe2000001003f */
[----:B------:R-:W-:-:S02]  /*46a0*/  HADD2.F32 R56, -RZ, R147.H0_H0 ;  /* 0x20000093ff387230 */ /* 0x000fc40000004100 */
[----:B------:R-:W-:Y:S01]  /*46b0*/  FFMA.FTZ R59, R11, R58, R62 ;  /* 0x0000003a0b3b7223 */ /* 0x000fe2000001003e */
[----:B------:R-:W-:Y:S02]  /*46c0*/  HADD2.F32 R11, -RZ, R12.H1_H1 ;  /* 0x3000000cff0b7230 */ /* 0x000fe40000004100 */
[----:B------:R-:W-:Y:S01]  /*46d0*/  FFMA.FTZ R68, R15, R57, -R68 ;  /* 0x000000390f447223 */ /* 0x000fe20000010844 */
[----:B------:R-:W-:Y:S02]  /*46e0*/  HADD2.F32 R13, -RZ, R14.H1_H1 ;  /* 0x3000000eff0d7230 */ /* 0x000fe40000004100 */
[----:B------:R-:W-:Y:S02]  /*46f0*/  HADD2.F32 R147, -RZ, R147.H1_H1 ;  /* 0x30000093ff937230 */ /* 0x000fe40000004100 */
[----:B------:R-:W-:Y:S01]  /*4700*/  FMUL.FTZ R57, R11, R56 ;  /* 0x000000380b397220 */ /* 0x000fe20000410000 */
[----:B------:R-:W-:Y:S02]  /*4710*/  HADD2.F32 R12, -RZ, R12.H0_H0 ;  /* 0x2000000cff0c7230 */ /* 0x000fe40000004100 */
[----:B------:R-:W-:-:S02]  /*4720*/  HADD2.F32 R14, -RZ, R14.H0_H0 ;  /* 0x2000000eff0e7230 */ /* 0x000fc40000004100 */
[-C--:B------:R-:W-:Y:S01]  /*4730*/  FMUL.FTZ R63, R13, R147.reuse ;  /* 0x000000930d3f7220 */ /* 0x080fe20000410000 */
[--C-:B------:R-:W-:Y:S02]  /*4740*/  HADD2.F32 R15, -RZ, R146.reuse.H0_H0 ;  /* 0x20000092ff0f7230 */ /* 0x100fe40000004100 */
[----:B------:R-:W-:Y:S01]  /*4750*/  FMUL.FTZ R56, R12, R56 ;  /* 0x000000380c387220 */ /* 0x000fe20000410000 */
        /* <DEDUP_REMOVED lines=10> */
.L_x_484:
[----:B------:R-:W-:Y:S05]  /*4800*/  BSYNC B3 ;  /* 0x0000000000037941 */ /* 0x000fea0003800000 */
.L_x_483:
[----:B------:R-:W-:Y:S02]  /*4810*/  ULDC.64 UR4, c[0x0][0x208] ;  /* 0x0000820000047ab9 */ /* 0x000fe40000000a00 */
[----:B----4-:R0:W-:Y:S03]  /*4820*/  ST.E.128 desc[UR4][R60.64], R12 ;  /* 0x0000000c3c007985 */ /* 0x0101e6000c101d04 */
.L_x_482:
[----:B------:R-:W-:Y:S05]  /*4830*/  BSYNC B2 ;  /* 0x0000000000027941 */ /* 0x000fea0003800000 */
.L_x_481:
        /* <DEDUP_REMOVED lines=37> */
[--C-:B------:R-:W-:Y:S02]  /*4a90*/  HADD2.F32 R15, -RZ, R142.reuse.H1_H1 ;  /* 0x3000008eff0f7230 */ /* 0x100fe40000004100 */
[----:B------:R-:W-:Y:S01]  /*4aa0*/  FMUL.FTZ R52, R12, R52 ;  /* 0x000000340c347220 */ /* 0x000fe20000410000 */
[----:B------:R-:W-:Y:S02]  /*4ab0*/  HADD2.F32 R142, -RZ, R142.H0_H0 ;  /* 0x2000008eff8e7230 */ /* 0x000fe40000004100 */
        /* <DEDUP_REMOVED lines=9> */
.L_x_488:
[----:B------:R-:W-:Y:S05]  /*4b50*/  BSYNC B3 ;  /* 0x0000000000037941 */ /* 0x000fea0003800000 */
.L_x_487:
[----:B------:R-:W-:Y:S02]  /*4b60*/  ULDC.64 UR4, c[0x0][0x208] ;  /* 0x0000820000047ab9 */ /* 0x000fe40000000a00 */
[----:B----4-:R0:W-:Y:S03]  /*4b70*/  ST.E.128 desc[UR4][R56.64], R12 ;  /* 0x0000000c38007985 */ /* 0x0101e6000c101d04 */
.L_x_486:
[----:B------:R-:W-:Y:S05]  /*4b80*/  BSYNC B2 ;  /* 0x0000000000027941 */ /* 0x000fea0003800000 */
.L_x_485:
[----:B------:R-:W-:-:S13]  /*4b90*/  ISETP.NE.AND P3, PT, R26, RZ, PT ;  /* 0x000000ff1a00720c */ /* 0x000fda0003f65270 */
        /* <DEDUP_REMOVED lines=47> */
.L_x_490:
[----:B------:R-:W-:Y:S05]  /*4e90*/  BSYNC B2 ;  /* 0x0000000000027941 */ /* 0x000fea0003800000 */
.L_x_489:
[----:B------:R-:W-:Y:S02]  /*4ea0*/  ULDC.64 UR4, c[0x0][0x208] ;  /* 0x0000820000047ab9 */ /* 0x000fe40000000a00 */
[----:B----4-:R0:W-:Y:S03]  /*4eb0*/  ST.E.128 desc[UR4][R52.64], R12 ;  /* 0x0000000c34007985 */ /* 0x0101e6000c101d04 */
.L_x_476:
[----:B------:R-:W-:Y:S05]  /*4ec0*/  BSYNC B1 ;  /* 0x0000000000017941 */ /* 0x000fea0003800000 */
.L_x_475:
[----:B------:R-:W-:-:S03]  /*4ed0*/  UMOV UR4, 0xffffffff ;  /* 0xffffffff00047882 */ /* 0x000fc60000000000 */
[----:B------:R-:W-:Y:S05]  /*4ee0*/  BRA.DIV UR4, `(.L_x_491) ;  /* 0x0000022204b07947 */ /* 0x000fea000b800000 */
[----:B01----:R-:W0:Y:S04]  /*4ef0*/  SHFL.IDX PT, R117, R117, 0x2, 0x181f ;  /* 0x00581f0075757f89 */ /* 0x003e2800000e0000 */
[----:B------:R-:W1:Y:S02]  /*4f00*/  SHFL.IDX PT, R118, R118, 0x2, 0x181f ;  /* 0x00581f0076767f89 */ /* 0x000e6400000e0000 */
.L_x_817:
[----:B------:R-:W-:Y:S05]  /*4f10*/  @P5 BRA `(.L_x_492) ;  /* 0x00000050003c5947 */ /* 0x000fea0003800000 */
[----:B------:R-:W-:Y:S01]  /*4f20*/  ISETP.NE.AND P3, PT, R3, RZ, PT ;  /* 0x000000ff0300720c */ /* 0x000fe20003f65270 */
[----:B------:R-:W-:-:S12]  /*4f30*/  BSSY B1, `(.L_x_493) ;  /* 0x0000033000017945 */ /* 0x000fd80003800000 */
[----:B------:R-:W-:Y:S05]  /*4f40*/  @!P3 BRA `(.L_x_494) ;  /* 0x0000000000c4b947 */ /* 0x000fea0003800000 */
[----:B----4-:R4:W2:Y:S01]  /*4f50*/  LDS.128 R12, [R85+0x26400] ;  /* 0x02640000550c7984 */ /* 0x0108a20000000c00 */
[----:B------:R-:W-:Y:S01]  /*4f60*/  ISETP.GE.AND P4, PT, R214, R114, PT ;  /* 0x00000072d600720c */ /* 0x000fe20003f86270 */
[----:B------:R-:W-:Y:S01]  /*4f70*/  BSSY B2, `(.L_x_495) ;  /* 0x000002c000027945 */ /* 0x000fe20003800000 */
[----:B-1----:R-:W-:-:S04]  /*4f80*/  LEA R48, P3, R16, R118, 0x1 ;  /* 0x0000007610307211 */ /* 0x002fc800078608ff */
[----:B0-----:R-:W-:-:S07]  /*4f90*/  LEA.HI.X R49, R16, R117, R17, 0x1, P3 ;  /* 0x0000007510317211 */ /* 0x001fce00018f0c11 */
[----:B----4-:R-:W-:Y:S05]  /*4fa0*/  @P4 BRA `(.L_x_496) ;  /* 0x0000000000a04947 */ /* 0x010fea0003800000 */
[----:B------:R-:W-:Y:S01]  /*4fb0*/  SHF.R.U64 R11, R44, 0x10, R45 ;  /* 0x000000102c0b7819 */ /* 0x000fe2000000122d */
[--C-:B--2---:R-:W-:Y:S01]  /*4fc0*/  HADD2.F32 R44, -RZ, R15.reuse.H1_H1 ;  /* 0x3000000fff2c7230 */ /* 0x104fe20000004100 */
        /* <DEDUP_REMOVED lines=38> */
.L_x_496:
[----:B------:R-:W-:Y:S05]  /*5230*/  BSYNC B2 ;  /* 0x0000000000027941 */ /* 0x000fea0003800000 */
.L_x_495:
[----:B------:R-:W-:Y:S02]  /*5240*/  ULDC.64 UR4, c[0x0][0x208] ;  /* 0x0000820000047ab9 */ /* 0x000fe40000000a00 */
[----:B--2---:R0:W-:Y:S03]  /*5250*/  ST.E.128 desc[UR4][R48.64], R12 ;  /* 0x0000000c30007985 */ /* 0x0041e6000c101d04 */
.L_x_494:
[----:B------:R-:W-:Y:S05]  /*5260*/  BSYNC B1 ;  /* 0x0000000000017941 */ /* 0x000fea0003800000 */
.L_x_493:
[----:B------:R-:W-:Y:S01]  /*5270*/  ISETP.NE.AND P3, PT, R21, RZ, PT ;  /* 0x000000ff1500720c */ /* 0x000fe20003f65270 */
[----:B------:R-:W-:-:S12]  /*5280*/  BSSY B1, `(.L_x_497) ;  /* 0x0000033000017945 */ /* 0x000fd80003800000 */
[----:B------:R-:W-:Y:S05]  /*5290*/  @!P3 BRA `(.L_x_498) ;  /* 0x0000000000c4b947 */ /* 0x000fea0003800000 */
[----:B0---4-:R0:W4:Y:S01]  /*52a0*/  LDS.128 R12, [R85+0x28c00] ;  /* 0x028c0000550c7984 */ /* 0x0111220000000c00 */
[----:B------:R-:W-:Y:S01]  /*52b0*/  ISETP.GE.AND P4, PT, R221, R114, PT ;  /* 0x00000072dd00720c */ /* 0x000fe20003f86270 */
[----:B------:R-:W-:Y:S01]  /*52c0*/  BSSY B2, `(.L_x_499) ;  /* 0x000002c000027945 */ /* 0x000fe20003800000 */
[----:B-1----:R-:W-:-:S04]  /*52d0*/  LEA R44, P3, R23, R118, 0x1 ;  /* 0x00000076172c7211 */ /* 0x002fc800078608ff */
        /* <DEDUP_REMOVED lines=10> */
[----:B------:R-:W-:Y:S02]  /*5380*/  HADD2.F32 R43, -RZ, R43.H0_H0 ;  /* 0x2000002bff2b7230 */ /* 0x000fe40000004100 */
[----:B------:R-:W-:-:S02]  /*5390*/  HADD2.F32 R11, -RZ, R13.H1_H1 ;  /* 0x3000000dff0b7230 */ /* 0x000fc40000004100 */
[----:B------:R-:W-:Y:S02]  /*53a0*/  HADD2.F32 R13, -RZ, R13.H0_H0 ;  /* 0x2000000dff0d7230 */ /* 0x000fe40000004100 */
[-C--:B------:R-:W-:Y:S01]  /*53b0*/  FMUL.FTZ R47, R15, R43.reuse ;  /* 0x0000002b0f2f7220 */ /* 0x080fe20000410000 */
[----:B------:R-:W-:Y:S02]  /*53c0*/  HADD2.F32 R41, -RZ, R41.H0_H0 ;  /* 0x20000029ff297230 */ /* 0x000fe40000004100 */
[-C--:B------:R-:W-:Y:S01]  /*53d0*/  FMUL.FTZ R48, R11, R46.reuse ;  /* 0x0000002e0b307220 */ /* 0x080fe20000410000 */
[C---:B------:R-:W-:Y:S01]  /*53e0*/  FMUL.FTZ R50, R40.reuse, R43 ;  /* 0x0000002b28327220 */ /* 0x040fe20000410000 */
[C---:B------:R-:W-:Y:S01]  /*53f0*/  FMUL.FTZ R46, R13.reuse, R46 ;  /* 0x0000002e0d2e7220 */ /* 0x040fe20000410000 */
[----:B------:R-:W-:Y:S01]  /*5400*/  FFMA.FTZ R49, R40, R41, R47 ;  /* 0x0000002928317223 */ /* 0x000fe2000001002f */
[-C--:B------:R-:W-:Y:S02]  /*5410*/  FFMA.FTZ R48, R13, R42.reuse, -R48 ;  /* 0x0000002a0d307223 */ /* 0x080fe40000010830 */
[----:B------:R-:W-:Y:S01]  /*5420*/  FFMA.FTZ R43, R11, R42, R46 ;  /* 0x0000002a0b2b7223 */ /* 0x000fe2000001002e */
[----:B------:R-:W-:-:S02]  /*5430*/  HADD2.F32 R40, -RZ, R126.H1_H1 ;  /* 0x3000007eff287230 */ /* 0x000fc40000004100 */
[----:B------:R-:W-:Y:S01]  /*5440*/  FFMA.FTZ R50, R15, R41, -R50 ;  /* 0x000000290f327223 */ /* 0x000fe20000010832 */
[----:B------:R-:W-:Y:S02]  /*5450*/  HADD2.F32 R126, -RZ, R126.H0_H0 ;  /* 0x2000007eff7e7230 */ /* 0x000fe40000004100 */
[----:B------:R-:W-:Y:S02]  /*5460*/  HADD2.F32 R11, -RZ, R12.H1_H1 ;  /* 0x3000000cff0b7230 */ /* 0x000fe40000004100 */
[----:B------:R-:W-:Y:S02]  /*5470*/  HADD2.F32 R13, -RZ, R14.H1_H1 ;  /* 0x3000000eff0d7230 */ /* 0x000fe40000004100 */
[----:B------:R-:W-:Y:S02]  /*5480*/  HADD2.F32 R12, -RZ, R12.H0_H0 ;  /* 0x2000000cff0c7230 */ /* 0x000fe40000004100 */
[----:B------:R-:W-:Y:S01]  /*5490*/  FMUL.FTZ R41, R11, R40 ;  /* 0x000000280b297220 */ /* 0x000fe20000410000 */
[----:B------:R-:W-:-:S02]  /*54a0*/  HADD2.F32 R14, -RZ, R14.H0_H0 ;  /* 0x2000000eff0e7230 */ /* 0x000fc40000004100 */
[----:B------:R-:W-:Y:S01]  /*54b0*/  FMUL.FTZ R47, R13, R126 ;  /* 0x0000007e0d2f7220 */ /* 0x000fe20000410000 */
        /* <DEDUP_REMOVED lines=12> */
.L_x_500:
[----:B------:R-:W-:Y:S05]  /*5580*/  BSYNC B2 ;  /* 0x0000000000027941 */ /* 0x000fea0003800000 */
.L_x_499:
[----:B------:R-:W-:Y:S02]  /*5590*/  ULDC.64 UR4, c[0x0][0x208] ;  /* 0x0000820000047ab9 */ /* 0x000fe40000000a00 */
[----:B----4-:R0:W-:Y:S03]  /*55a0*/  ST.E.128 desc[UR4][R44.64], R12 ;  /* 0x0000000c2c007985 */ /* 0x0101e6000c101d04 */
.L_x_498:
[----:B------:R-:W-:Y:S05]  /*55b0*/  BSYNC B1 ;  /* 0x0000000000017941 */ /* 0x000fea0003800000 */
.L_x_497:
        /* <DEDUP_REMOVED lines=49> */
.L_x_504:
[----:B------:R-:W-:Y:S05]  /*58d0*/  BSYNC B2 ;  /* 0x0000000000027941 */ /* 0x000fea0003800000 */
.L_x_503:
[----:B------:R-:W-:Y:S02]  /*58e0*/  ULDC.64 UR4, c[0x0][0x208] ;  /* 0x0000820000047ab9 */ /* 0x000fe40000000a00 */
[----:B----4-:R0:W-:Y:S03]  /*58f0*/  ST.E.128 desc[UR4][R40.64], R12 ;  /* 0x0000000c28007985 */ /* 0x0101e6000c101d04 */
.L_x_502:
[----:B------:R-:W-:Y:S05]  /*5900*/  BSYNC B1 ;  /* 0x0000000000017941 */ /* 0x000fea0003800000 */
.L_x_501:
[----:B------:R-:W-:-:S13]  /*5910*/  ISETP.NE.AND P3, PT, R26, RZ, PT ;  /* 0x000000ff1a00720c */ /* 0x000fda0003f65270 */
        /* <DEDUP_REMOVED lines=47> */
.L_x_506:
[----:B------:R-:W-:Y:S05]  /*5c10*/  BSYNC B1 ;  /* 0x0000000000017941 */ /* 0x000fea0003800000 */
.L_x_505:
[----:B------:R-:W-:Y:S02]  /*5c20*/  ULDC.64 UR4, c[0x0][0x208] ;  /* 0x0000820000047ab9 */ /* 0x000fe40000000a00 */
[----:B----4-:R0:W-:Y:S01]  /*5c30*/  ST.E.128 desc[UR4][R36.64], R12 ;  /* 0x0000000c24007985 */ /* 0x0101e2000c101d04 */
[----:B------:R-:W-:Y:S05]  /*5c40*/  BRA `(.L_x_492) ;  /* 0x0000004000f07947 */ /* 0x000fea0003800000 */
.L_x_447:
[C---:B------:R-:W-:Y:S01]  /*5c50*/  ISETP.GE.AND P3, PT, R219.reuse, R88, PT ;  /* 0x00000058db00720c */ /* 0x040fe20003f66270 */
[----:B------:R-:W-:Y:S01]  /*5c60*/  BSSY B1, `(.L_x_507) ;  /* 0x0000025000017945 */ /* 0x000fe20003800000 */
[----:B------:R-:W-:Y:S02]  /*5c70*/  IADD3 R55, R219, 0x20, RZ ;  /* 0x00000020db377810 */ /* 0x000fe40007ffe0ff */
        /* <DEDUP_REMOVED lines=9> */
[----:B------:R-:W-:Y:S06]  /*5d10*/  @P3 BRA `(.L_x_508) ;  /* 0x0000000000643947 */ /* 0x000fec0003800000 */
[----:B------:R-:W-:Y:S01]  /*5d20*/  IADD3 R34, P0, R100, R14, RZ ;  /* 0x0000000e64227210 */ /* 0x000fe20007f1e0ff */
[----:B------:R-:W-:Y:S01]  /*5d30*/  ULDC.64 UR4, c[0x0][0x3e8] ;  /* 0x0000fa0000047ab9 */ /* 0x000fe20000000a00 */
[----:B------:R-:W-:Y:S01]  /*5d40*/  IADD3 R32, P5, R94, R12, RZ ;  /* 0x0000000c5e207210 */ /* 0x000fe20007fbe0ff */
[----:B------:R-:W-:Y:S01]  /*5d50*/  ULDC.64 UR6, c[0x0][0x400] ;  /* 0x0001000000067ab9 */ /* 0x000fe20000000a00 */
[----:B------:R-:W-:Y:S01]  /*5d60*/  LEA R48, P4, R34, UR4, 0x1 ;  /* 0x0000000422307c11 */ /* 0x000fe2000f8808ff */
[----:B------:R-:W-:Y:S01]  /*5d70*/  IMAD.X R35, R11, 0x1, R5, P0 ;  /* 0x000000010b237824 */ /* 0x000fe200000e0605 */
[----:B------:R-:W-:Y:S01]  /*5d80*/  LEA R52, P0, R32, UR6, 0x1 ;  /* 0x0000000620347c11 */ /* 0x000fe2000f8008ff */
[----:B------:R-:W-:Y:S01]  /*5d90*/  IMAD.X R33, R80, 0x1, R7, P5 ;  /* 0x0000000150217824 */ /* 0x000fe200028e0607 */
[----:B------:R-:W-:Y:S02]  /*5da0*/  ISETP.GE.AND P5, PT, R213, R114, PT ;  /* 0x00000072d500720c */ /* 0x000fe40003fa6270 */
[----:B------:R-:W-:-:S02]  /*5db0*/  CS2R R38, SRZ ;  /* 0x0000000000267805 */ /* 0x000fc4000001ff00 */
[----:B------:R-:W-:Y:S02]  /*5dc0*/  LEA.HI.X R49, R34, UR5, R35, 0x1, P4 ;  /* 0x0000000522317c11 */ /* 0x000fe4000a0f0c23 */
[----:B------:R-:W-:Y:S02]  /*5dd0*/  CS2R R36, SRZ ;  /* 0x0000000000247805 */ /* 0x000fe4000001ff00 */
[----:B------:R-:W-:Y:S02]  /*5de0*/  ISETP.GE.AND P4, PT, R16, R114, PT ;  /* 0x000000721000720c */ /* 0x000fe40003f86270 */
[----:B------:R-:W-:Y:S02]  /*5df0*/  CS2R R34, SRZ ;  /* 0x0000000000227805 */ /* 0x000fe4000001ff00 */
[----:B------:R-:W-:Y:S02]  /*5e00*/  LEA.HI.X R53, R32, UR7, R33, 0x1, P0 ;  /* 0x0000000720357c11 */ /* 0x000fe400080f0c21 */
[----:B------:R-:W-:-:S02]  /*5e10*/  CS2R R32, SRZ ;  /* 0x0000000000207805 */ /* 0x000fc4000001ff00 */
[----:B------:R-:W-:Y:S02]  /*5e20*/  CS2R R46, SRZ ;  /* 0x00000000002e7805 */ /* 0x000fe4000001ff00 */
[----:B------:R-:W-:Y:S02]  /*5e30*/  CS2R R44, SRZ ;  /* 0x00000000002c7805 */ /* 0x000fe4000001ff00 */
[----:B------:R-:W-:Y:S02]  /*5e40*/  CS2R R42, SRZ ;  /* 0x00000000002a7805 */ /* 0x000fe4000001ff00 */
[----:B------:R-:W-:Y:S01]  /*5e50*/  CS2R R40, SRZ ;  /* 0x0000000000287805 */ /* 0x000fe2000001ff00 */
[----:B------:R-:W-:Y:S02]  /*5e60*/  ULDC.64 UR8, c[0x0][0x208] ;  /* 0x0000820000087ab9 */ /* 0x000fe40000000a00 */
[----:B------:R0:W5:Y:S04]  /*5e70*/  @!P5 LDG.E.128 R32, desc[UR8][R48.64+0x80] ;  /* 0x000080083020d981 */ /* 0x000168000c1e1d00 */
[----:B------:R0:W5:Y:S04]  /*5e80*/  @!P4 LDG.E.128 R36, desc[UR8][R48.64] ;  /* 0x000000083024c981 */ /* 0x000168000c1e1d00 */
[----:B------:R0:W5:Y:S04]  /*5e90*/  @!P4 LDG.E.128 R44, desc[UR8][R52.64] ;  /* 0x00000008342cc981 */ /* 0x000168000c1e1d00 */
[----:B------:R0:W5:Y:S02]  /*5ea0*/  @!P5 LDG.E.128 R40, desc[UR8][R52.64+0x80] ;  /* 0x000080083428d981 */ /* 0x000164000c1e1d00 */
.L_x_508:
[----:B------:R-:W-:Y:S05]  /*5eb0*/  BSYNC B1 ;  /* 0x0000000000017941 */ /* 0x000fea0003800000 */
.L_x_507:
[----:B0----5:R-:W-:Y:S01]  /*5ec0*/  IMAD.MOV.U32 R49, RZ, RZ, R35 ;  /* 0x000000ffff317224 */ /* 0x021fe200078e0023 */
[----:B------:R-:W-:Y:S01]  /*5ed0*/  MOV R48, R34 ;  /* 0x0000002200307202 */ /* 0x000fe20000000f00 */
[----:B------:R-:W-:Y:S01]  /*5ee0*/  IMAD.MOV.U32 R52, RZ, RZ, R32 ;  /* 0x000000ffff347224 */ /* 0x000fe200078e0020 */
[----:B------:R-:W-:Y:S01]  /*5ef0*/  MOV R53, R33 ;  /* 0x0000002100357202 */ /* 0x000fe20000000f00 */
[----:B------:R-:W-:Y:S01]  /*5f00*/  BSSY B1, `(.L_x_509) ;  /* 0x000003e000017945 */ /* 0x000fe20003800000 */
[----:B------:R-:W-:Y:S01]  /*5f10*/  PRMT R165, R165, 0x5410, R48 ;  /* 0x00005410a5a57816 */ /* 0x000fe20000000030 */
[----:B------:R-:W-:Y:S01]  /*5f20*/  IMAD.MOV.U32 R48, RZ, RZ, R38 ;  /* 0x000000ffff307224 */ /* 0x000fe200078e0026 */
[----:B------:R-:W-:Y:S01]  /*5f30*/  PRMT R167, R49, 0x7610, R167 ;  /* 0x0000761031a77816 */ /* 0x000fe200000000a7 */
[----:B------:R-:W-:Y:S01]  /*5f40*/  IMAD.MOV.U32 R49, RZ, RZ, R39 ;  /* 0x000000ffff317224 */ /* 0x000fe200078e0027 */
[----:B------:R-:W-:Y:S02]  /*5f50*/  PRMT R166, R52, 0x7610, R166 ;  /* 0x0000761034a67816 */ /* 0x000fe400000000a6 */
[----:B------:R-:W-:-:S02]  /*5f60*/  CS2R R58, SRZ ;  /* 0x00000000003a7805 */ /* 0x000fc4000001ff00 */
[----:B------:R-:W-:Y:S01]  /*5f70*/  PRMT R168, R53, 0x7610, R168 ;  /* 0x0000761035a87816 */ /* 0x000fe200000000a8 */
[----:B------:R-:W-:Y:S01]  /*5f80*/  IMAD.MOV.U32 R53, RZ, RZ, R37 ;  /* 0x000000ffff357224 */ /* 0x000fe200078e0025 */
[----:B------:R-:W-:Y:S02]  /*5f90*/  MOV R52, R36 ;  /* 0x0000002400347202 */ /* 0x000fe40000000f00 */
[----:B------:R-:W-:Y:S02]  /*5fa0*/  CS2R R56, SRZ ;  /* 0x0000000000387805 */ /* 0x000fe4000001ff00 */
[----:B------:R-:W-:Y:S02]  /*5fb0*/  ISETP.GE.AND P4, PT, R55, R88, PT ;  /* 0x000000583700720c */ /* 0x000fe40003f86270 */
[----:B------:R-:W-:Y:S02]  /*5fc0*/  CS2R R54, SRZ ;  /* 0x0000000000367805 */ /* 0x000fe4000001ff00 */
[----:B------:R-:W-:Y:S01]  /*5fd0*/  PRMT R168, R168, 0x5410, R52 ;  /* 0x00005410a8a87816 */ /* 0x000fe20000000034 */
[----:B------:R-:W-:Y:S01]  /*5fe0*/  IMAD.MOV.U32 R52, RZ, RZ, R40 ;  /* 0x000000ffff347224 */ /* 0x000fe200078e0028 */
[----:B------:R-:W-:Y:S01]  /*5ff0*/  PRMT R159, R48, 0x5410, R49 ;  /* 0x00005410309f7816 */ /* 0x000fe20000000031 */
[----:B------:R-:W-:Y:S01]  /*6000*/  IMAD.MOV.U32 R48, RZ, RZ, R42 ;  /* 0x000000ffff307224 */ /* 0x000fe200078e002a */
[----:B------:R-:W-:Y:S01]  /*6010*/  PRMT R154, R53, 0x7610, R154 ;  /* 0x00007610359a7816 */ /* 0x000fe2000000009a */
[----:B------:R-:W-:Y:S01]  /*6020*/  IMAD.MOV.U32 R53, RZ, RZ, R41 ;  /* 0x000000ffff357224 */ /* 0x000fe200078e0029 */
[----:B------:R-:W-:-:S02]  /*6030*/  MOV R49, R43 ;  /* 0x0000002b00317202 */ /* 0x000fc40000000f00 */
[----:B------:R-:W-:Y:S02]  /*6040*/  CS2R R62, SRZ ;  /* 0x00000000003e7805 */ /* 0x000fe4000001ff00 */
[----:B------:R-:W-:Y:S01]  /*6050*/  PRMT R166, R166, 0x5410, R52 ;  /* 0x00005410a6a67816 */ /* 0x000fe20000000034 */
[----:B------:R-:W-:Y:S01]  /*6060*/  IMAD.MOV.U32 R52, RZ, RZ, R44 ;  /* 0x000000ffff347224 */ /* 0x000fe200078e002c */
[----:B------:R-:W-:Y:S01]  /*6070*/  PRMT R167, R167, 0x5410, R49 ;  /* 0x00005410a7a77816 */ /* 0x000fe20000000031 */
[----:B------:R-:W-:Y:S01]  /*6080*/  IMAD.MOV.U32 R49, RZ, RZ, R47 ;  /* 0x000000ffff317224 */ /* 0x000fe200078e002f */
[----:B------:R-:W-:Y:S02]  /*6090*/  PRMT R165, R48, 0x7610, R165 ;  /* 0x0000761030a57816 */ /* 0x000fe400000000a5 */
[----:B------:R-:W-:Y:S02]  /*60a0*/  CS2R R60, SRZ ;  /* 0x00000000003c7805 */ /* 0x000fe4000001ff00 */
[----:B------:R-:W-:-:S02]  /*60b0*/  PRMT R169, R53, 0x7610, R169 ;  /* 0x0000761035a97816 */ /* 0x000fc400000000a9 */
[----:B------:R-:W-:Y:S02]  /*60c0*/  MOV R48, R46 ;  /* 0x0000002e00307202 */ /* 0x000fe40000000f00 */
[----:B------:R-:W-:Y:S02]  /*60d0*/  MOV R53, R45 ;  /* 0x0000002d00357202 */ /* 0x000fe40000000f00 */
[----:B------:R-:W-:Y:S02]  /*60e0*/  PRMT R169, R169, 0x5410, R48 ;  /* 0x00005410a9a97816 */ /* 0x000fe40000000030 */
[----:B------:R-:W-:Y:S02]  /*60f0*/  PRMT R162, R49, 0x7610, R162 ;  /* 0x0000761031a27816 */ /* 0x000fe400000000a2 */
[----:B------:R-:W-:Y:S02]  /*6100*/  CS2R R48, SRZ ;  /* 0x0000000000307805 */ /* 0x000fe4000001ff00 */
[----:B------:R-:W-:-:S02]  /*6110*/  PRMT R170, R52, 0x7610, R170 ;  /* 0x0000761034aa7816 */ /* 0x000fc400000000aa */
[----:B------:R-:W-:Y:S02]  /*6120*/  PRMT R155, R53, 0x7610, R155 ;  /* 0x00007610359b7816 */ /* 0x000fe4000000009b */
        /* <DEDUP_REMOVED lines=10> */
[----:B------:R-:W-:Y:S02]  /*61d0*/  CS2R R60, SRZ ;  /* 0x00000000003c7805 */ /* 0x000fe4000001ff00 */
[----:B------:R-:W-:Y:S02]  /*61e0*/  CS2R R58, SRZ ;  /* 0x00000000003a7805 */ /* 0x000fe4000001ff00 */
[----:B------:R-:W-:Y:S02]  /*61f0*/  IADD3.X R49, R7, R80, R106, P0, P5 ;  /* 0x0000005007317210 */ /* 0x000fe400007ea46a */
[----:B------:R-:W-:Y:S02]  /*6200*/  CS2R R56, SRZ ;  /* 0x0000000000387805 */ /* 0x000fe4000001ff00 */
[----:B------:R-:W-:Y:S01]  /*6210*/  LEA R64, P5, R50, UR4, 0x1 ;  /* 0x0000000432407c11 */ /* 0x000fe2000f8a08ff */
[----:B------:R-:W-:Y:S01]  /*6220*/  ULDC.64 UR8, c[0x0][0x208] ;  /* 0x0000820000087ab9 */ /* 0x000fe20000000a00 */
[----:B------:R-:W-:-:S02]  /*6230*/  LEA R66, P0, R48, UR6, 0x1 ;  /* 0x0000000630427c11 */ /* 0x000fc4000f8008ff */
[----:B------:R-:W-:Y:S02]  /*6240*/  LEA.HI.X R65, R50, UR5, R51, 0x1, P5 ;  /* 0x0000000532417c11 */ /* 0x000fe4000a8f0c33 */
[----:B------:R-:W-:Y:S02]  /*6250*/  CS2R R50, SRZ ;  /* 0x0000000000327805 */ /* 0x000fe4000001ff00 */
[----:B------:R-:W-:Y:S02]  /*6260*/  LEA.HI.X R67, R48, UR7, R49, 0x1, P0 ;  /* 0x0000000730437c11 */ /* 0x000fe400080f0c31 */
[----:B------:R-:W-:Y:S02]  /*6270*/  CS2R R48, SRZ ;  /* 0x0000000000307805 */ /* 0x000fe4000001ff00 */
[-C--:B------:R-:W-:Y:S02]  /*6280*/  ISETP.GE.AND P5, PT, R16, R114.reuse, PT ;  /* 0x000000721000720c */ /* 0x080fe40003fa6270 */
[----:B------:R-:W-:-:S11]  /*6290*/  ISETP.GE.AND P0, PT, R213, R114, PT ;  /* 0x00000072d500720c */ /* 0x000fd60003f06270 */
[----:B------:R0:W5:Y:S04]  /*62a0*/  @!P5 LDG.E.128 R52, desc[UR8][R64.64] ;  /* 0x000000084034d981 */ /* 0x000168000c1e1d00 */
[----:B------:R0:W5:Y:S04]  /*62b0*/  @!P0 LDG.E.128 R48, desc[UR8][R64.64+0x80] ;  /* 0x0000800840308981 */ /* 0x000168000c1e1d00 */
[----:B------:R0:W5:Y:S04]  /*62c0*/  @!P5 LDG.E.128 R60, desc[UR8][R66.64] ;  /* 0x00000008423cd981 */ /* 0x000168000c1e1d00 */
[----:B------:R0:W5:Y:S02]  /*62d0*/  @!P0 LDG.E.128 R56, desc[UR8][R66.64+0x80] ;  /* 0x0000800842388981 */ /* 0x000164000c1e1d00 */
.L_x_510:
[----:B------:R-:W-:Y:S05]  /*62e0*/  BSYNC B1 ;  /* 0x0000000000017941 */ /* 0x000fea0003800000 */
.L_x_509:
        /* <DEDUP_REMOVED lines=9> */
[----:B------:R-:W-:Y:S01]  /*6380*/  CS2R R78, SRZ ;  /* 0x00000000004e7805 */ /* 0x000fe2000001ff00 */
[----:B-----5:R-:W-:Y:S01]  /*6390*/  IMAD.MOV.U32 R81, RZ, RZ, R50 ;  /* 0x000000ffff517224 */ /* 0x020fe200078e0032 */
[----:B------:R-:W-:-:S03]  /*63a0*/  CS2R R76, SRZ ;  /* 0x00000000004c7805 */ /* 0x000fc6000001ff00 */
[----:B------:R-:W-:Y:S05]  /*63b0*/  @P5 BRA `(.L_x_512) ;  /* 0x0000000000545947 */ /* 0x000fea0003800000 */
[----:B------:R-:W-:Y:S01]  /*63c0*/  IADD3 R14, P0, P6, R100, R109, R14 ;  /* 0x0000006d640e7210 */ /* 0x000fe20007e1e00e */
[----:B------:R-:W-:Y:S01]  /*63d0*/  ULDC.64 UR4, c[0x0][0x3e8] ;  /* 0x0000fa0000047ab9 */ /* 0x000fe20000000a00 */
[----:B------:R-:W-:Y:S01]  /*63e0*/  ULDC.64 UR6, c[0x0][0x400] ;  /* 0x0001000000067ab9 */ /* 0x000fe20000000a00 */
[----:B------:R-:W-:Y:S01]  /*63f0*/  ULDC.64 UR8, c[0x0][0x208] ;  /* 0x0000820000087ab9 */ /* 0x000fe20000000a00 */
[----:B------:R-:W-:Y:S02]  /*6400*/  IADD3.X R13, R5, R108, R11, P0, P6 ;  /* 0x0000006c050d7210 */ /* 0x000fe400007ec40b */
[----:B------:R-:W-:-:S04]  /*6410*/  IADD3 R11, P0, P6, R94, R111, R12 ;  /* 0x0000006f5e0b7210 */ /* 0x000fc80007e1e00c */
[----:B------:R-:W-:Y:S02]  /*6420*/  IADD3.X R80, R7, R110, R80, P0, P6 ;  /* 0x0000006e07507210 */ /* 0x000fe400007ec450 */
[----:B------:R-:W-:-:S04]  /*6430*/  LEA R12, P0, R14, UR4, 0x1 ;  /* 0x000000040e0c7c11 */ /* 0x000fc8000f8008ff */
[----:B------:R-:W-:Y:S02]  /*6440*/  LEA.HI.X R13, R14, UR5, R13, 0x1, P0 ;  /* 0x000000050e0d7c11 */ /* 0x000fe400080f0c0d */
[----:B------:R-:W-:-:S04]  /*6450*/  LEA R14, P0, R11, UR6, 0x1 ;  /* 0x000000060b0e7c11 */ /* 0x000fc8000f8008ff */
[----:B------:R-:W-:Y:S02]  /*6460*/  LEA.HI.X R15, R11, UR7, R80, 0x1, P0 ;  /* 0x000000070b0f7c11 */ /* 0x000fe400080f0c50 */
[----:B------:R-:W-:Y:S02]  /*6470*/  ISETP.GE.AND P0, PT, R16, R114, PT ;  /* 0x000000721000720c */ /* 0x000fe40003f06270 */
[----:B------:R-:W-:Y:S02]  /*6480*/  CS2R R66, SRZ ;  /* 0x0000000000427805 */ /* 0x000fe4000001ff00 */
[----:B------:R-:W-:Y:S02]  /*6490*/  CS2R R64, SRZ ;  /* 0x0000000000407805 */ /* 0x000fe4000001ff00 */
[----:B------:R-:W-:Y:S02]  /*64a0*/  CS2R R74, SRZ ;  /* 0x00000000004a7805 */ /* 0x000fe4000001ff00 */
[----:B------:R-:W-:-:S05]  /*64b0*/  CS2R R72, SRZ ;  /* 0x0000000000487805 */ /* 0x000fca000001ff00 */
[----:B------:R0:W5:Y:S04]  /*64c0*/  @!P0 LDG.E.128 R68, desc[UR8][R12.64] ;  /* 0x000000080c448981 */ /* 0x000168000c1e1d00 */
[----:B------:R0:W5:Y:S01]  /*64d0*/  @!P0 LDG.E.128 R76, desc[UR8][R14.64] ;  /* 0x000000080e4c8981 */ /* 0x000162000c1e1d00 */
[----:B------:R-:W-:-:S13]  /*64e0*/  ISETP.GE.AND P0, PT, R213, R114, PT ;  /* 0x00000072d500720c */ /* 0x000fda0003f06270 */
[----:B------:R0:W5:Y:S04]  /*64f0*/  @!P0 LDG.E.128 R64, desc[UR8][R12.64+0x80] ;  /* 0x000080080c408981 */ /* 0x000168000c1e1d00 */
[----:B------:R0:W5:Y:S02]  /*6500*/  @!P0 LDG.E.128 R72, desc[UR8][R14.64+0x80] ;  /* 0x000080080e488981 */ /* 0x000164000c1e1d00 */
.L_x_512:
[----:B------:R-:W-:Y:S05]  /*6510*/  BSYNC B1 ;  /* 0x0000000000017941 */ /* 0x000fea0003800000 */
.L_x_511:
[----:B0-----:R-:W-:Y:S01]  /*6520*/  IMAD.MOV.U32 R12, RZ, RZ, R48 ;  /* 0x000000ffff0c7224 */ /* 0x001fe200078e0030 */
[----:B------:R-:W-:Y:S01]  /*6530*/  MOV R11, R51 ;  /* 0x00000033000b7202 */ /* 0x000fe20000000f00 */
        /* <DEDUP_REMOVED lines=8> */
[----:B------:R-:W-:Y:S01]  /*65c0*/  IMAD.MOV.U32 R14, RZ, RZ, R58 ;  /* 0x000000ffff0e7224 */ /* 0x000fe200078e003a */
[----:B------:R-:W-:Y:S01]  /*65d0*/  MOV R13, R53 ;  /* 0x00000035000d7202 */ /* 0x000fe20000000f00 */
[----:B------:R-:W-:Y:S01]  /*65e0*/  UISETP.NE.AND UP0, UPT, UR4, 0x3, UPT ;  /* 0x000000030400788c */ /* 0x000fe2000bf05270 */
[----:B------:R-:W-:Y:S01]  /*65f0*/  PRMT R161, R11, 0x7610, R161 ;  /* 0x000076100ba17816 */ /* 0x000fe200000000a1 */
[----:B------:R-:W-:Y:S01]  /*6600*/  IMAD.MOV.U32 R11, RZ, RZ, R59 ;  /* 0x000000ffff0b7224 */ /* 0x000fe200078e003b */
[----:B------:R-:W-:-:S02]  /*6610*/  PRMT R152, R152, 0x5410, R12 ;  /* 0x0000541098987816 */ /* 0x000fc4000000000c */
[----:B------:R-:W-:Y:S01]  /*6620*/  PRMT R163, R13, 0x7610, R163 ;  /* 0x000076100da37816 */ /* 0x000fe200000000a3 */
[----:B------:R-:W-:Y:S01]  /*6630*/  IMAD.MOV.U32 R13, RZ, RZ, R57 ;  /* 0x000000ffff0d7224 */ /* 0x000fe200078e0039 */
[----:B------:R-:W-:Y:S01]  /*6640*/  PRMT R149, R14, 0x7610, R149 ;  /* 0x000076100e957816 */ /* 0x000fe20000000095 */
[----:B------:R-:W-:Y:S01]  /*6650*/  IMAD.MOV.U32 R14, RZ, RZ, R62 ;  /* 0x000000ffff0e7224 */ /* 0x000fe200078e003e */
[----:B------:R-:W-:Y:S02]  /*6660*/  MOV R12, R56 ;  /* 0x00000038000c7202 */ /* 0x000fe40000000f00 */
[----:B------:R-:W-:Y:S02]  /*6670*/  PRMT R151, R81, 0x7610, R151 ;  /* 0x0000761051977816 */ /* 0x000fe40000000097 */
[----:B------:R-:W-:Y:S01]  /*6680*/  PRMT R148, R12, 0x5410, R11 ;  /* 0x000054100c947816 */ /* 0x000fe2000000000b */
[----:B------:R-:W-:Y:S01]  /*6690*/  IMAD.MOV.U32 R12, RZ, RZ, R60 ;  /* 0x000000ffff0c7224 */ /* 0x000fe200078e003c */
[----:B------:R-:W-:Y:S01]  /*66a0*/  PRMT R151, R151, 0x5410, R13 ;  /* 0x0000541097977816 */ /* 0x000fe2000000000d */
[----:B------:R-:W-:Y:S01]  /*66b0*/  IMAD.MOV.U32 R13, RZ, RZ, R61 ;  /* 0x000000ffff0d7224 */ /* 0x000fe200078e003d */
[----:B------:R-:W-:-:S02]  /*66c0*/  PRMT R153, R14, 0x7610, R153 ;  /* 0x000076100e997816 */ /* 0x000fc40000000099 */
[----:B------:R-:W-:Y:S02]  /*66d0*/  MOV R11, R63 ;  /* 0x0000003f000b7202 */ /* 0x000fe40000000f00 */
[----:B-----5:R-:W-:Y:S02]  /*66e0*/  MOV R14, R66 ;  /* 0x00000042000e7202 */ /* 0x020fe40000000f00 */
[----:B------:R-:W-:Y:S01]  /*66f0*/  PRMT R153, R153, 0x5410, R12 ;  /* 0x0000541099997816 */ /* 0x000fe2000000000c */
[----:B------:R-:W-:Y:S01]  /*6700*/  IMAD.MOV.U32 R12, RZ, RZ, R64 ;  /* 0x000000ffff0c7224 */ /* 0x000fe200078e0040 */
[----:B------:R-:W-:Y:S02]  /*6710*/  PRMT R163, R163, 0x5410, R13 ;  /* 0x00005410a3a37816 */ /* 0x000fe4000000000d */
[----:B------:R-:W-:Y:S01]  /*6720*/  PRMT R161, R161, 0x5410, R11 ;  /* 0x00005410a1a17816 */ /* 0x000fe2000000000b */
[----:B------:R-:W-:Y:S01]  /*6730*/  IMAD.MOV.U32 R11, RZ, RZ, R67 ;  /* 0x000000ffff0b7224 */ /* 0x000fe200078e0043 */
[----:B------:R-:W-:-:S02]  /*6740*/  MOV R13, R65 ;  /* 0x00000041000d7202 */ /* 0x000fc40000000f00 */
[----:B------:R-:W-:Y:S01]  /*6750*/  PRMT R139, R14, 0x7610, R139 ;  /* 0x000076100e8b7816 */ /* 0x000fe2000000008b */
[----:B------:R-:W-:Y:S01]  /*6760*/  IMAD.MOV.U32 R14, RZ, RZ, R70 ;  /* 0x000000ffff0e7224 */ /* 0x000fe200078e0046 */
[----:B------:R-:W-:Y:S01]  /*6770*/  PRMT R141, R12, 0x5410, R13 ;  /* 0x000054100c8d7816 */ /* 0x000fe2000000000d */
[----:B------:R-:W-:Y:S01]  /*6780*/  IMAD.MOV.U32 R13, RZ, RZ, R69 ;  /* 0x000000ffff0d7224 */ /* 0x000fe200078e0045 */
[----:B------:R-:W-:Y:S01]  /*6790*/  PRMT R139, R139, 0x5410, R11 ;  /* 0x000054108b8b7816 */ /* 0x000fe2000000000b */
[----:B------:R-:W-:Y:S01]  /*67a0*/  IMAD.MOV.U32 R11, RZ, RZ, R71 ;  /* 0x000000ffff0b7224 */ /* 0x000fe200078e0047 */
[----:B------:R-:W-:Y:S02]  /*67b0*/  MOV R12, R68 ;  /* 0x00000044000c7202 */ /* 0x000fe40000000f00 */
[----:B------:R-:W-:Y:S01]  /*67c0*/  PRMT R144, R144, 0x5410, R14 ;  /* 0x0000541090907816 */ /* 0x000fe2000000000e */
[----:B------:R-:W-:Y:S01]  /*67d0*/  IMAD.MOV.U32 R14, RZ, RZ, R74 ;  /* 0x000000ffff0e7224 */ /* 0x000fe200078e004a */
[----:B------:R-:W-:-:S02]  /*67e0*/  PLOP3.LUT P0, PT, PT, PT, UP0, 0x80, 0x0 ;  /* 0x000000000000781c */ /* 0x000fc40003f0f008 */
[----:B------:R-:W-:Y:S01]  /*67f0*/  PRMT R145, R12, 0x5410, R13 ;  /* 0x000054100c917816 */ /* 0x000fe2000000000d */
[----:B------:R-:W-:Y:S01]  /*6800*/  IMAD.MOV.U32 R12, RZ, RZ, R72 ;  /* 0x000000ffff0c7224 */ /* 0x000fe200078e0048 */
[----:B------:R-:W-:Y:S01]  /*6810*/  PRMT R144, R11, 0x7610, R144 ;  /* 0x000076100b907816 */ /* 0x000fe20000000090 */
[----:B------:R-:W-:Y:S01]  /*6820*/  IMAD.MOV.U32 R13, RZ, RZ, R73 ;  /* 0x000000ffff0d7224 */ /* 0x000fe200078e0049 */
[----:B------:R-:W-:Y:S02]  /*6830*/  PRMT R142, R14, 0x7610, R142 ;  /* 0x000076100e8e7816 */ /* 0x000fe4000000008e */
[----:B------:R-:W-:Y:S02]  /*6840*/  MOV R11, R75 ;  /* 0x0000004b000b7202 */ /* 0x000fe40000000f00 */
[----:B------:R-:W-:Y:S01]  /*6850*/  PRMT R143, R12, 0x5410, R13 ;  /* 0x000054100c8f7816 */ /* 0x000fe2000000000d */
[----:B------:R-:W-:Y:S01]  /*6860*/  IMAD.MOV.U32 R12, RZ, RZ, R79 ;  /* 0x000000ffff0c7224 */ /* 0x000fe200078e004f */
[----:B------:R-:W-:Y:S01]  /*6870*/  PRMT R142, R142, 0x5410, R11 ;  /* 0x000054108e8e7816 */ /* 0x000fe2000000000b */
[----:B------:R-:W-:Y:S01]  /*6880*/  IMAD.MOV.U32 R13, RZ, RZ, R76 ;  /* 0x000000ffff0d7224 */ /* 0x000fe200078e004c */
[----:B------:R-:W-:-:S02]  /*6890*/  MOV R11, R78 ;  /* 0x0000004e000b7202 */ /* 0x000fc40000000f00 */
[----:B------:R-:W-:Y:S02]  /*68a0*/  MOV R14, R77 ;  /* 0x0000004d000e7202 */ /* 0x000fe40000000f00 */
[----:B------:R-:W-:Y:S02]  /*68b0*/  PRMT R146, R11, 0x5410, R12 ;  /* 0x000054100b927816 */ /* 0x000fe4000000000c */
[----:B------:R-:W-:Y:S01]  /*68c0*/  PRMT R147, R13, 0x5410, R14 ;  /* 0x000054100d937816 */ /* 0x000fe2000000000e */
[----:B------:R-:W-:Y:S06]  /*68d0*/  @!P0 BRA `(.L_x_513) ;  /* 0x0000000000048947 */ /* 0x000fec0003800000 */
[----:B------:R-:W-:Y:S01]  /*68e0*/  BPT.TRAP 0x1 ;  /* 0x000000040000795c */ /* 0x000fe20000300000 */
.L_x_513:
[----:B------:R-:W-:Y:S01]  /*68f0*/  IMAD R89, R212, 0x8, R22 ;  /* 0x00000008d4597824 */ /* 0x000fe200078e0216 */
[----:B------:R-:W-:Y:S01]  /*6900*/  SHF.L.U32 R90, R224, 0x1f, RZ ;  /* 0x0000001fe05a7819 */ /* 0x000fe200000006ff */
[----:B------:R-:W0:Y:S01]  /*6910*/  LDC R135, c[0x0][0x2f4] ;  /* 0x0000bd00ff877b82 */ /* 0x000e220000000800 */
[----:B------:R-:W-:Y:S02]  /*6920*/  BSSY B1, `(.L_x_514) ;  /* 0x0000003000017945 */ /* 0x000fe40003800000 */
[----:B------:R-:W1:Y:S02]  /*6930*/  SYNCS.PHASECHK.TRANS64.TRYWAIT P6, [R89+URZ+0x38890], R90 ;  /* 0x0388905a590075a7 */ /* 0x000e6400080c017f */
[----:B-1----:R-:W-:Y:S05]  /*6940*/  @!P6 BRA `(.L_x_515) ;  /* 0x000002080064e947 */ /* 0x002fea0003800000 */
.L_x_818:
[----:B------:R-:W-:Y:S05]  /*6950*/  BSYNC B1 ;  /* 0x0000000000017941 */ /* 0x000fea0003800000 */
.L_x_514:
[----:B------:R-:W-:Y:S01]  /*6960*/  UMOV UR4, 0xffffffff ;  /* 0xffffffff00047882 */ /* 0x000fe20000000000 */
[----:B0-----:R-:W-:Y:S02]  /*6970*/  IMAD.IADD R137, R135, 0x1, -R115 ;  /* 0x0000000187897824 */ /* 0x001fe400078e0a73 */
[----:B------:R-:W-:Y:S05]  /*6980*/  BRA.DIV UR4, `(.L_x_516) ;  /* 0x0000020a04687947 */ /* 0x000fea000b800000 */
[----:B------:R0:W2:Y:S04]  /*6990*/  SHFL.IDX PT, R123, R117, RZ, 0x181f ;  /* 0x00181fff757b7589 */ /* 0x0000a800000e0000 */
[----:B------:R0:W3:Y:S02]  /*69a0*/  SHFL.IDX PT, R122, R118, RZ, 0x181f ;  /* 0x00181fff767a7589 */ /* 0x0000e400000e0000 */
.L_x_822:
[----:B------:R-:W-:Y:S04]  /*69b0*/  BSSY B1, `(.L_x_517) ;  /* 0x00000e5000017945 */ /* 0x000fe80003800000 */
[----:B------:R-:W-:Y:S05]  /*69c0*/  @P3 BRA `(.L_x_518) ;  /* 0x0000000c008c3947 */ /* 0x000fea0003800000 */
[----:B------:R-:W-:Y:S01]  /*69d0*/  ISETP.NE.AND P3, PT, R3, RZ, PT ;  /* 0x000000ff0300720c */ /* 0x000fe20003f65270 */
[----:B------:R-:W-:-:S12]  /*69e0*/  BSSY B2, `(.L_x_519) ;  /* 0x0000070000027945 */ /* 0x000fd80003800000 */
[----:B------:R-:W-:Y:S05]  /*69f0*/  @!P3 BRA `(.L_x_520) ;  /* 0x0000000400b8b947 */ /* 0x000fea0003800000 */
[----:B------:R-:W-:Y:S01]  /*6a00*/  SEL R11, R115, R137, !P2 ;  /* 0x00000089730b7207 */ /* 0x000fe20005000000 */
[----:B------:R-:W-:Y:S01]  /*6a10*/  BSSY B3, `(.L_x_521) ;  /* 0x0000069000037945 */ /* 0x000fe20003800000 */
[----:B------:R-:W-:Y:S02]  /*6a20*/  SHF.R.U32.HI R13, RZ, 0x3, R225 ;  /* 0x00000003ff0d7819 */ /* 0x000fe400000116e1 */
[----:B------:R-:W-:Y:S02]  /*6a30*/  SHF.R.S32.HI R12, RZ, 0x1f, R11 ;  /* 0x0000001fff0c7819 */ /* 0x000fe4000001140b */
[----:B---3--:R-:W-:Y:S02]  /*6a40*/  LEA R124, P3, R9, R122, 0x1 ;  /* 0x0000007a097c7211 */ /* 0x008fe400078608ff */
[----:B------:R-:W-:Y:S02]  /*6a50*/  LEA.HI R11, R12, R11, RZ, 0x4 ;  /* 0x0000000b0c0b7211 */ /* 0x000fe400078f20ff */
[----:B------:R-:W-:-:S02]  /*6a60*/  ISETP.GE.AND P6, PT, R16, R114, PT ;  /* 0x000000721000720c */ /* 0x000fc40003fc6270 */
[----:B------:R-:W-:Y:S02]  /*6a70*/  LEA.HI.SX32 R126, R11, R8, 0x1c ;  /* 0x000000080b7e7211 */ /* 0x000fe400078fe2ff */
[----:B--2---:R-:W-:Y:S02]  /*6a80*/  LEA.HI.X R125, R9, R123, R27, 0x1, P3 ;  /* 0x0000007b097d7211 */ /* 0x004fe400018f0c1b */
[----:B------:R-:W-:-:S04]  /*6a90*/  SHF.R.S32.HI R11, RZ, 0x1f, R126 ;  /* 0x0000001fff0b7819 */ /* 0x000fc8000001147e */
[----:B------:R-:W-:Y:S02]  /*6aa0*/  LEA.HI R12, R11, R126, RZ, 0x3 ;  /* 0x0000007e0b0c7211 */ /* 0x000fe400078f18ff */
[----:B------:R-:W-:Y:S02]  /*6ab0*/  SHF.L.U32 R126, R126, 0x3, RZ ;  /* 0x000000037e7e7819 */ /* 0x000fe400000006ff */
[----:B------:R-:W-:Y:S02]  /*6ac0*/  SHF.R.S32.HI R12, RZ, 0x3, R12 ;  /* 0x00000003ff0c7819 */ /* 0x000fe4000001140c */
[----:B------:R-:W-:Y:S02]  /*6ad0*/  LOP3.LUT R11, R225, 0x38, R126, 0xf8, !PT ;  /* 0x00000038e10b7812 */ /* 0x000fe400078ef87e */
[----:B------:R-:W-:Y:S01]  /*6ae0*/  ISETP.GE.AND P3, PT, R126, R135, PT ;  /* 0x000000877e00720c */ /* 0x000fe20003f66270 */
[----:B------:R-:W-:Y:S01]  /*6af0*/  IMAD R12, R12, 0x1400, R229 ;  /* 0x000014000c0c7824 */ /* 0x000fe200078e02e5 */
[----:B------:R-:W-:Y:S01]  /*6b00*/  LOP3.LUT R11, R11, R13, RZ, 0x3c, !PT ;  /* 0x0000000d0b0b7212 */ /* 0x000fe200078e3cff */
[----:B------:R-:W-:-:S04]  /*6b10*/  IMAD R13, R212, 0x5000, R134 ;  /* 0x00005000d40d7824 */ /* 0x000fc800078e0286 */
[----:B------:R-:W-:Y:S02]  /*6b20*/  IMAD.IADD R11, R12, 0x1, R11 ;  /* 0x000000010c0b7824 */ /* 0x000fe400078e020b */
[----:B------:R-:W-:Y:S02]  /*6b30*/  IMAD R12, R13, 0x2, R22 ;  /* 0x000000020d0c7824 */ /* 0x000fe400078e0216 */
[----:B------:R-:W-:Y:S02]  /*6b40*/  IMAD R11, R212, 0x5000, R11 ;  /* 0x00005000d40b7824 */ /* 0x000fe400078e020b */
[----:B------:R-:W-:Y:S02]  /*6b50*/  @!P3 IMAD.WIDE R126, R126, 0x2, R122 ;  /* 0x000000027e7eb825 */ /* 0x000fe400078e027a */
[----:B------:R-:W2:Y:S01]  /*6b60*/  LDS.128 R12, [R12+0x24400] ;  /* 0x024400000c0c7984 */ /* 0x000ea20000000c00 */
[----:B------:R-:W-:-:S06]  /*6b70*/  LEA R80, R11, R22, 0x1 ;  /* 0x000000160b507211 */ /* 0x000fcc00078e08ff */
[----:B------:R-:W3:Y:S01]  /*6b80*/  LDS.128 R80, [R80+0x24400] ;  /* 0x0244000050507984 */ /* 0x000ee20000000c00 */
[----:B------:R-:W-:Y:S05]  /*6b90*/  @P6 BRA `(.L_x_522) ;  /* 0x0000000400406947 */ /* 0x000fea0003800000 */
[----:B------:R-:W-:Y:S01]  /*6ba0*/  SHF.R.U64 R11, R36, 0x10, R37 ;  /* 0x00000010240b7819 */ /* 0x000fe20000001225 */
[----:B---3--:R-:W-:Y:S01]  /*6bb0*/  HADD2.F32 R156, -RZ, R81.H1_H1 ;  /* 0x30000051ff9c7230 */ /* 0x008fe20000004100 */
[--C-:B------:R-:W-:Y:S01]  /*6bc0*/  SHF.R.U64 R36, R44, 0x10, R45.reuse ;  /* 0x000000102c247819 */ /* 0x100fe2000000122d */
[----:B------:R-:W-:Y:S01]  /*6bd0*/  HADD2.F32 R154, -RZ, R154.H0_H0 ;  /* 0x2000009aff9a7230 */ /* 0x000fe20000004100 */
[----:B------:R-:W-:Y:S02]  /*6be0*/  SHF.R.U32.HI R44, RZ, 0x10, R45 ;  /* 0x00000010ff2c7819 */ /* 0x000fe4000001162d */
[--C-:B------:R-:W-:Y:S01]  /*6bf0*/  SHF.R.U64 R45, R46, 0x10, R47.reuse ;  /* 0x000000102e2d7819 */ /* 0x100fe2000000122f */
[----:B------:R-:W-:Y:S01]  /*6c00*/  HADD2.F32 R36, -RZ, R36.H0_H0 ;  /* 0x20000024ff247230 */ /* 0x000fe20000004100 */
[----:B------:R-:W-:Y:S01]  /*6c10*/  SHF.R.U32.HI R46, RZ, 0x10, R47 ;  /* 0x00000010ff2e7819 */ /* 0x000fe2000001162f */
[----:B------:R-:W-:Y:S01]  /*6c20*/  HADD2.F32 R47, -RZ, R155.H0_H0 ;  /* 0x2000009bff2f7230 */ /* 0x000fe20000004100 */
[----:B------:R-:W-:Y:S01]  /*6c30*/  SHF.R.U32.HI R37, RZ, 0x10, R37 ;  /* 0x00000010ff257819 */ /* 0x000fe20000011625 */
[----:B------:R-:W-:Y:S01]  /*6c40*/  HADD2.F32 R155, -RZ, R81.H0_H0 ;  /* 0x20000051ff9b7230 */ /* 0x000fe20000004100 */
[--C-:B------:R-:W-:Y:S01]  /*6c50*/  SHF.R.U64 R38, R38, 0x10, R39.reuse ;  /* 0x0000001026267819 */ /* 0x100fe20000001227 */
[----:B------:R-:W-:Y:S01]  /*6c60*/  HADD2.F32 R157, -RZ, R44.H0_H0 ;  /* 0x2000002cff9d7230 */ /* 0x000fe20000004100 */
[----:B------:R-:W-:Y:S01]  /*6c70*/  SHF.R.U32.HI R39, RZ, 0x10, R39 ;  /* 0x00000010ff277819 */ /* 0x000fe20000011627 */
[----:B--2---:R-:W-:-:S02]  /*6c80*/  HADD2.F32 R44, -RZ, R13.H1_H1 ;  /* 0x3000000dff2c7230 */ /* 0x004fc40000004100 */
[----:B------:R-:W-:Y:S01]  /*6c90*/  FMUL.FTZ R158, R155, R47 ;  /* 0x0000002f9b9e7220 */ /* 0x000fe20000410000 */
[----:B------:R-:W-:Y:S02]  /*6ca0*/  HADD2.F32 R81, -RZ, R13.H0_H0 ;  /* 0x2000000dff517230 */ /* 0x000fe40000004100 */
[-C--:B------:R-:W-:Y:S01]  /*6cb0*/  FMUL.FTZ R13, R156, R157.reuse ;  /* 0x0000009d9c0d7220 */ /* 0x080fe20000410000 */
[----:B------:R-:W-:Y:S02]  /*6cc0*/  HADD2.F32 R37, -RZ, R37.H0_H0 ;  /* 0x20000025ff257230 */ /* 0x000fe40000004100 */
[----:B------:R-:W-:Y:S01]  /*6cd0*/  FMUL.FTZ R157, R44, R157 ;  /* 0x0000009d2c9d7220 */ /* 0x000fe20000410000 */
[----:B------:R-:W-:Y:S02]  /*6ce0*/  HADD2.F32 R46, -RZ, R46.H0_H0 ;  /* 0x2000002eff2e7230 */ /* 0x000fe40000004100 */
[C---:B------:R-:W-:Y:S01]  /*6cf0*/  FMUL.FTZ R160, R81.reuse, R47 ;  /* 0x0000002f51a07220 */ /* 0x040fe20000410000 */
[----:B------:R-:W-:Y:S01]  /*6d00*/  FFMA.FTZ R158, R81, R154, -R158 ;  /* 0x0000009a519e7223 */ /* 0x000fe2000001089e */
[----:B------:R-:W-:-:S02]  /*6d10*/  HADD2.F32 R47, -RZ, R83.H0_H0 ;  /* 0x20000053ff2f7230 */ /* 0x000fc40000004100 */
[-C--:B------:R-:W-:Y:S01]  /*6d20*/  FFMA.FTZ R13, R44, R37.reuse, -R13 ;  /* 0x000000252c0d7223 */ /* 0x080fe2000001080d */
[----:B------:R-:W-:Y:S02]  /*6d30*/  HADD2.F32 R83, -RZ, R83.H1_H1 ;  /* 0x30000053ff537230 */ /* 0x000fe40000004100 */
[----:B------:R-:W-:Y:S01]  /*6d40*/  FFMA.FTZ R157, R156, R37, R157 ;  /* 0x000000259c9d7223 */ /* 0x000fe2000001009d */
[--C-:B------:R-:W-:Y:S02]  /*6d50*/  HADD2.F32 R81, -RZ, R15.reuse.H0_H0 ;  /* 0x2000000fff517230 */ /* 0x100fe40000004100 */
[----:B------:R-:W-:Y:S01]  /*6d60*/  FFMA.FTZ R160, R155, R154, R160 ;  /* 0x0000009a9ba07223 */ /* 0x000fe200000100a0 */
[----:B------:R-:W-:Y:S01]  /*6d70*/  HADD2.F32 R15, -RZ, R15.H1_H1 ;  /* 0x3000000fff0f7230 */ /* 0x000fe20000004100 */
[----:B------:R-:W-:Y:S01]  /*6d80*/  F2FP.F16.F32.PACK_AB R13, R13, R158 ;  /* 0x0000009e0d0d723e */ /* 0x000fe200000000ff */
[----:B------:R-:W-:Y:S02]  /*6d90*/  HADD2.F32 R37, -RZ, R162.H0_H0 ;  /* 0x200000a2ff257230 */ /* 0x000fe40000004100 */
[----:B------:R-:W-:Y:S01]  /*6da0*/  FMUL.FTZ R162, R83, R46 ;  /* 0x0000002e53a27220 */ /* 0x000fe20000410000 */
[----:B------:R-:W-:-:S02]  /*6db0*/  HADD2.F32 R156, -RZ, R39.H0_H0 ;  /* 0x20000027ff9c7230 */ /* 0x000fc40000004100 */
[----:B------:R-:W-:Y:S01]  /*6dc0*/  FMUL.FTZ R46, R15, R46 ;  /* 0x0000002e0f2e7220 */ /* 0x000fe20000410000 */
[----:B------:R-:W-:Y:S02]  /*6dd0*/  HADD2.F32 R44, -RZ, R159.H1_H1 ;  /* 0x3000009fff2c7230 */ /* 0x000fe40000004100 */
[-C--:B------:R-:W-:Y:S01]  /*6de0*/  FMUL.FTZ R154, R47, R37.reuse ;  /* 0x000000252f9a7220 */ /* 0x080fe20000410000 */
[----:B------:R-:W-:Y:S01]  /*6df0*/  FMUL.FTZ R164, R81, R37 ;  /* 0x0000002551a47220 */ /* 0x000fe20000410000 */
[----:B------:R-:W-:Y:S01]  /*6e00*/  FFMA.FTZ R83, R83, R156, R46 ;  /* 0x0000009c53537223 */ /* 0x000fe2000001002e */
[----:B------:R-:W-:Y:S02]  /*6e10*/  HADD2.F32 R37, -RZ, R170.H0_H0 ;  /* 0x200000aaff257230 */ /* 0x000fe40000004100 */
[-C--:B------:R-:W-:Y:S01]  /*6e20*/  FFMA.FTZ R154, R81, R44.reuse, -R154 ;  /* 0x0000002c519a7223 */ /* 0x080fe2000001089a */
[----:B------:R-:W-:Y:S01]  /*6e30*/  FFMA.FTZ R164, R47, R44, R164 ;  /* 0x0000002c2fa47223 */ /* 0x000fe200000100a4 */
[----:B------:R-:W-:-:S02]  /*6e40*/  HADD2.F32 R46, -RZ, R80.H0_H0 ;  /* 0x20000050ff2e7230 */ /* 0x000fc40000004100 */
[----:B------:R-:W-:Y:S01]  /*6e50*/  FFMA.FTZ R15, R15, R156, -R162 ;  /* 0x0000009c0f0f7223 */ /* 0x000fe200000108a2 */
[----:B------:R-:W-:Y:S02]  /*6e60*/  HADD2.F32 R44, -RZ, R12.H0_H0 ;  /* 0x2000000cff2c7230 */ /* 0x000fe40000004100 */
[----:B------:R-:W-:Y:S01]  /*6e70*/  HADD2.F32 R47, -RZ, R80.H1_H1 ;  /* 0x30000050ff2f7230 */ /* 0x000fe20000004100 */
[----:B------:R-:W-:Y:S01]  /*6e80*/  F2FP.F16.F32.PACK_AB R83, R83, R164 ;  /* 0x000000a45353723e */ /* 0x000fe200000000ff */
[----:B------:R-:W-:Y:S01]  /*6e90*/  HADD2.F32 R81, -RZ, R12.H1_H1 ;  /* 0x3000000cff517230 */ /* 0x000fe20000004100 */
[----:B------:R-:W-:Y:S01]  /*6ea0*/  F2FP.F16.F32.PACK_AB R15, R15, R154 ;  /* 0x0000009a0f0f723e */ /* 0x000fe200000000ff */
[----:B------:R-:W-:Y:S02]  /*6eb0*/  HADD2.F32 R12, -RZ, R11.H0_H0 ;  /* 0x2000000bff0c7230 */ /* 0x000fe40000004100 */
[----:B------:R-:W-:Y:S01]  /*6ec0*/  FMUL.FTZ R11, R46, R37 ;  /* 0x000000252e0b7220 */ /* 0x000fe20000410000 */
[----:B------:R-:W-:-:S02]  /*6ed0*/  HADD2.F32 R39, -RZ, R168.H1_H1 ;  /* 0x300000a8ff277230 */ /* 0x000fc40000004100 */
[----:B------:R-:W-:Y:S01]  /*6ee0*/  FMUL.FTZ R37, R44, R37 ;  /* 0x000000252c257220 */ /* 0x000fe20000410000 */
[-C--:B------:R-:W-:Y:S01]  /*6ef0*/  FMUL.FTZ R80, R47, R36.reuse ;  /* 0x000000242f507220 */ /* 0x080fe20000410000 */
[C---:B------:R-:W-:Y:S01]  /*6f00*/  FMUL.FTZ R36, R81.reuse, R36 ;  /* 0x0000002451247220 */ /* 0x040fe20000410000 */
[----:B------:R-:W-:Y:S02]  /*6f10*/  HADD2.F32 R45, -RZ, R45.H0_H0 ;  /* 0x2000002dff2d7230 */ /* 0x000fe40000004100 */
[-C--:B------:R-:W-:Y:S01]  /*6f20*/  FFMA.FTZ R37, R46, R39.reuse, R37 ;  /* 0x000000272e257223 */ /* 0x080fe20000010025 */
[----:B------:R-:W-:Y:S01]  /*6f30*/  FFMA.FTZ R11, R44, R39, -R11 ;  /* 0x000000272c0b7223 */ /* 0x000fe2000001080b */
[----:B------:R-:W-:Y:S02]  /*6f40*/  HADD2.F32 R46, -RZ, R82.H0_H0 ;  /* 0x20000052ff2e7230 */ /* 0x000fe40000004100 */
[-C--:B------:R-:W-:Y:S01]  /*6f50*/  FFMA.FTZ R80, R81, R12.reuse, -R80 ;  /* 0x0000000c51507223 */ /* 0x080fe20000010850 */
[----:B------:R-:W-:Y:S01]  /*6f60*/  FFMA.FTZ R36, R47, R12, R36 ;  /* 0x0000000c2f247223 */ /* 0x000fe20000010024 */
[----:B------:R-:W-:-:S02]  /*6f70*/  HADD2.F32 R44, -RZ, R14.H0_H0 ;  /* 0x2000000eff2c7230 */ /* 0x000fc40000004100 */
[----:B------:R-:W-:Y:S02]  /*6f80*/  HADD2.F32 R82, -RZ, R82.H1_H1 ;  /* 0x30000052ff527230 */ /* 0x000fe40000004100 */
[----:B------:R-:W-:Y:S02]  /*6f90*/  HADD2.F32 R12, -RZ, R169.H1_H1 ;  /* 0x300000a9ff0c7230 */ /* 0x000fe40000004100 */
[----:B------:R-:W-:Y:S02]  /*6fa0*/  HADD2.F32 R14, -RZ, R14.H1_H1 ;  /* 0x3000000eff0e7230 */ /* 0x000fe40000004100 */
[----:B------:R-:W-:Y:S01]  /*6fb0*/  FMUL.FTZ R155, R82, R45 ;  /* 0x0000002d529b7220 */ /* 0x000fe20000410000 */
[----:B------:R-:W-:Y:S02]  /*6fc0*/  HADD2.F32 R39, -RZ, R159.H0_H0 ;  /* 0x2000009fff277230 */ /* 0x000fe40000004100 */
[----:B------:R-:W-:Y:S01]  /*6fd0*/  FMUL.FTZ R47, R46, R12 ;  /* 0x0000000c2e2f7220 */ /* 0x000fe20000410000 */
[----:B------:R-:W-:-:S02]  /*6fe0*/  HADD2.F32 R81, -RZ, R38.H0_H0 ;  /* 0x20000026ff517230 */ /* 0x000fc40000004100 */
[----:B------:R-:W-:Y:S01]  /*6ff0*/  FMUL.FTZ R159, R44, R12 ;  /* 0x0000000c2c9f7220 */ /* 0x000fe20000410000 */
[----:B------:R-:W-:Y:S01]  /*7000*/  FMUL.FTZ R45, R14, R45 ;  /* 0x0000002d0e2d7220 */ /* 0x000fe20000410000 */
[----:B------:R-:W-:Y:S01]  /*7010*/  FFMA.FTZ R47, R44, R39, -R47 ;  /* 0x000000272c2f7223 */ /* 0x000fe2000001082f */
[----:B------:R-:W-:Y:S01]  /*7020*/  F2FP.F16.F32.PACK_AB R12, R80, R11 ;  /* 0x0000000b500c723e */ /* 0x000fe200000000ff */
[----:B------:R-:W-:Y:S01]  /*7030*/  FFMA.FTZ R159, R46, R39, R159 ;  /* 0x000000272e9f7223 */ /* 0x000fe2000001009f */
[-C--:B------:R-:W-:Y:S01]  /*7040*/  FFMA.FTZ R14, R14, R81.reuse, -R155 ;  /* 0x000000510e0e7223 */ /* 0x080fe2000001089b */
[----:B------:R-:W-:Y:S01]  /*7050*/  FFMA.FTZ R82, R82, R81, R45 ;  /* 0x0000005152527223 */ /* 0x000fe2000001002d */
[----:B------:R-:W-:Y:S02]  /*7060*/  F2FP.F16.F32.PACK_AB R81, R157, R160 ;  /* 0x000000a09d51723e */ /* 0x000fe400000000ff */
[----:B------:R-:W-:Y:S02]  /*7070*/  F2FP.F16.F32.PACK_AB R80, R36, R37 ;  /* 0x000000252450723e */ /* 0x000fe400000000ff */
[----:B------:R-:W-:-:S02]  /*7080*/  F2FP.F16.F32.PACK_AB R14, R14, R47 ;  /* 0x0000002f0e0e723e */ /* 0x000fc400000000ff */
[----:B------:R-:W-:-:S07]  /*7090*/  F2FP.F16.F32.PACK_AB R82, R82, R159 ;  /* 0x0000009f5252723e */ /* 0x000fce00000000ff */
.L_x_522:
[----:B------:R-:W-:Y:S05]  /*70a0*/  BSYNC B3 ;  /* 0x0000000000037941 */ /* 0x000fea0003800000 */
.L_x_521:
[----:B------:R-:W-:Y:S02]  /*70b0*/  ULDC.64 UR4, c[0x0][0x208] ;  /* 0x0000820000047ab9 */ /* 0x000fe40000000a00 */
[----:B--2---:R4:W-:Y:S04]  /*70c0*/  ST.E.128 desc[UR4][R124.64], R12 ;  /* 0x0000000c7c007985 */ /* 0x0049e8000c101d04 */
[----:B---3--:R4:W-:Y:S02]  /*70d0*/  @!P3 ST.E.128 desc[UR4][R126.64], R80 ;  /* 0x000000507e00b985 */ /* 0x0089e4000c101d04 */
.L_x_520:
[----:B------:R-:W-:Y:S05]  /*70e0*/  BSYNC B2 ;  /* 0x0000000000027941 */ /* 0x000fea0003800000 */
.L_x_519:
[----:B------:R-:W-:-:S13]  /*70f0*/  ISETP.NE.AND P3, PT, R21, RZ, PT ;  /* 0x000000ff1500720c */ /* 0x000fda0003f65270 */
[----:B------:R-:W-:Y:S05]  /*7100*/  @!P3 BRA `(.L_x_518) ;  /* 0x0000000400bcb947 */ /* 0x000fea0003800000 */
[----:B------:R-:W-:Y:S01]  /*7110*/  SEL R11, R115, R137, !P1 ;  /* 0x00000089730b7207 */ /* 0x000fe20004800000 */
[----:B------:R-:W-:Y:S01]  /*7120*/  BSSY B2, `(.L_x_523) ;  /* 0x000006a000027945 */ /* 0x000fe20003800000 */
[----:B----4-:R-:W-:Y:S02]  /*7130*/  SHF.R.U32.HI R15, RZ, 0x3, R225 ;  /* 0x00000003ff0f7819 */ /* 0x010fe400000116e1 */
[----:B------:R-:W-:Y:S02]  /*7140*/  SHF.R.S32.HI R12, RZ, 0x1f, R11 ;  /* 0x0000001fff0c7819 */ /* 0x000fe4000001140b */
[----:B---3--:R-:W-:Y:S02]  /*7150*/  LEA R44, P3, R20, R122, 0x1 ;  /* 0x0000007a142c7211 */ /* 0x008fe400078608ff */
[----:B------:R-:W-:Y:S02]  /*7160*/  LEA.HI R11, R12, R11, RZ, 0x4 ;  /* 0x0000000b0c0b7211 */ /* 0x000fe400078f20ff */
[----:B--2---:R-:W-:-:S02]  /*7170*/  LEA.HI.X R45, R20, R123, R28, 0x1, P3 ;  /* 0x0000007b142d7211 */ /* 0x004fc400018f0c1c */
[----:B------:R-:W-:Y:S02]  /*7180*/  LEA.HI.SX32 R11, R11, R10, 0x1c ;  /* 0x0000000a0b0b7211 */ /* 0x000fe400078fe2ff */
[----:B------:R-:W-:Y:S02]  /*7190*/  ISETP.GE.AND P6, PT, R213, R114, PT ;  /* 0x00000072d500720c */ /* 0x000fe40003fc6270 */
[----:B------:R-:W-:-:S04]  /*71a0*/  SHF.R.S32.HI R12, RZ, 0x1f, R11 ;  /* 0x0000001fff0c7819 */ /* 0x000fc8000001140b */
[----:B------:R-:W-:Y:S01]  /*71b0*/  LEA.HI R13, R12, R11, RZ, 0x3 ;  /* 0x0000000b0c0d7211 */ /* 0x000fe200078f18ff */
[----:B------:R-:W-:-:S03]  /*71c0*/  IMAD.SHL.U32 R12, R11, 0x8, RZ ;  /* 0x000000080b0c7824 */ /* 0x000fc600078e00ff */
[----:B------:R-:W-:Y:S02]  /*71d0*/  SHF.R.S32.HI R14, RZ, 0x3, R13 ;  /* 0x00000003ff0e7819 */ /* 0x000fe4000001140d */
[----:B------:R-:W-:Y:S02]  /*71e0*/  LOP3.LUT R11, R225, 0x38, R12, 0xf8, !PT ;  /* 0x00000038e10b7812 */ /* 0x000fe400078ef80c */
[----:B------:R-:W-:Y:S01]  /*71f0*/  ISETP.GE.AND P3, PT, R12, R135, PT ;  /* 0x000000870c00720c */ /* 0x000fe20003f66270 */
[----:B------:R-:W-:Y:S01]  /*7200*/  IMAD R14, R14, 0x1400, R229 ;  /* 0x000014000e0e7824 */ /* 0x000fe200078e02e5 */
[----:B------:R-:W-:-:S05]  /*7210*/  LOP3.LUT R11, R11, R15, RZ, 0x3c, !PT ;  /* 0x0000000f0b0b7212 */ /* 0x000fca00078e3cff */
[----:B------:R-:W-:Y:S02]  /*7220*/  IMAD.IADD R13, R14, 0x1, R11 ;  /* 0x000000010e0d7824 */ /* 0x000fe400078e020b */
[C---:B------:R-:W-:Y:S02]  /*7230*/  IMAD R11, R212.reuse, 0x5000, R133 ;  /* 0x00005000d40b7824 */ /* 0x040fe400078e0285 */
[----:B------:R-:W-:Y:S02]  /*7240*/  IMAD R13, R212, 0x5000, R13 ;  /* 0x00005000d40d7824 */ /* 0x000fe400078e020d */
[----:B------:R-:W-:Y:S01]  /*7250*/  @!P3 IMAD.WIDE R122, R12, 0x2, R122 ;  /* 0x000000020c7ab825 */ /* 0x000fe200078e027a */
[----:B------:R-:W-:-:S03]  /*7260*/  LEA R11, R11, R22, 0x1 ;  /* 0x000000160b0b7211 */ /* 0x000fc600078e08ff */
[----:B------:R-:W-:Y:S02]  /*7270*/  IMAD R36, R13, 0x2, R22 ;  /* 0x000000020d247824 */ /* 0x000fe400078e0216 */
[----:B------:R2:W3:Y:S04]  /*7280*/  LDS.128 R12, [R11+0x24400] ;  /* 0x024400000b0c7984 */ /* 0x0004e80000000c00 */
[----:B------:R-:W4:Y:S01]  /*7290*/  LDS.128 R36, [R36+0x24400] ;  /* 0x0244000024247984 */ /* 0x000f220000000c00 */
[----:B------:R-:W-:Y:S05]  /*72a0*/  @P6 BRA `(.L_x_524) ;  /* 0x0000000400446947 */ /* 0x000fea0003800000 */
[----:B--2---:R-:W-:Y:S01]  /*72b0*/  SHF.R.U64 R11, R32, 0x10, R33 ;  /* 0x00000010200b7819 */ /* 0x004fe20000001221 */
[----:B----4-:R-:W-:Y:S01]  /*72c0*/  HADD2.F32 R46, -RZ, R37.H1_H1 ;  /* 0x30000025ff2e7230 */ /* 0x010fe20000004100 */
        /* <DEDUP_REMOVED lines=9> */
[----:B---3--:R-:W-:Y:S01]  /*7360*/  HADD2.F32 R40, -RZ, R13.H1_H1 ;  /* 0x3000000dff287230 */ /* 0x008fe20000004100 */
[--C-:B------:R-:W-:Y:S01]  /*7370*/  SHF.R.U64 R34, R34, 0x10, R35.reuse ;  /* 0x0000001022227819 */ /* 0x100fe20000001223 */
[----:B------:R-:W-:Y:S01]  /*7380*/  HADD2.F32 R43, -RZ, R37.H0_H0 ;  /* 0x20000025ff2b7230 */ /* 0x000fe20000004100 */
[----:B------:R-:W-:Y:S01]  /*7390*/  SHF.R.U32.HI R35, RZ, 0x10, R35 ;  /* 0x00000010ff237819 */ /* 0x000fe20000011623 */
[----:B------:R-:W-:-:S02]  /*73a0*/  HADD2.F32 R37, -RZ, R13.H0_H0 ;  /* 0x2000000dff257230 */ /* 0x000fc40000004100 */
[-C--:B------:R-:W-:Y:S01]  /*73b0*/  FMUL.FTZ R13, R46, R47.reuse ;  /* 0x0000002f2e0d7220 */ /* 0x080fe20000410000 */
[----:B------:R-:W-:Y:S02]  /*73c0*/  HADD2.F32 R33, -RZ, R33.H0_H0 ;  /* 0x20000021ff217230 */ /* 0x000fe40000004100 */
[C---:B------:R-:W-:Y:S01]  /*73d0*/  FMUL.FTZ R47, R40.reuse, R47 ;  /* 0x0000002f282f7220 */ /* 0x040fe20000410000 */
[-C--:B------:R-:W-:Y:S01]  /*73e0*/  FMUL.FTZ R80, R43, R169.reuse ;  /* 0x000000a92b507220 */ /* 0x080fe20000410000 */
[----:B------:R-:W-:Y:S02]  /*73f0*/  HADD2.F32 R124, -RZ, R42.H0_H0 ;  /* 0x2000002aff7c7230 */ /* 0x000fe40000004100 */
[----:B------:R-:W-:Y:S01]  /*7400*/  FMUL.FTZ R82, R37, R169 ;  /* 0x000000a925527220 */ /* 0x000fe20000410000 */
[-C--:B------:R-:W-:Y:S01]  /*7410*/  FFMA.FTZ R13, R40, R33.reuse, -R13 ;  /* 0x00000021280d7223 */ /* 0x080fe2000001080d */
[----:B------:R-:W-:Y:S01]  /*7420*/  FFMA.FTZ R47, R46, R33, R47 ;  /* 0x000000212e2f7223 */ /* 0x000fe2000001002f */
[----:B------:R-:W-:-:S02]  /*7430*/  HADD2.F32 R33, -RZ, R167.H0_H0 ;  /* 0x200000a7ff217230 */ /* 0x000fc40000004100 */
[-C--:B------:R-:W-:Y:S01]  /*7440*/  FFMA.FTZ R80, R37, R168.reuse, -R80 ;  /* 0x000000a825507223 */ /* 0x080fe20000010850 */
[----:B------:R-:W-:Y:S02]  /*7450*/  HADD2.F32 R167, -RZ, R167.H1_H1 ;  /* 0x300000a7ffa77230 */ /* 0x000fe40000004100 */
[----:B------:R-:W-:Y:S01]  /*7460*/  FFMA.FTZ R82, R43, R168, R82 ;  /* 0x000000a82b527223 */ /* 0x000fe20000010052 */
[----:B------:R-:W-:Y:S02]  /*7470*/  HADD2.F32 R40, -RZ, R39.H0_H0 ;  /* 0x20000027ff287230 */ /* 0x000fe40000004100 */
[----:B------:R-:W-:Y:S01]  /*7480*/  HADD2.F32 R46, -RZ, R15.H0_H0 ;  /* 0x2000000fff2e7230 */ /* 0x000fe20000004100 */
[----:B------:R-:W-:Y:S01]  /*7490*/  F2FP.F16.F32.PACK_AB R13, R13, R80 ;  /* 0x000000500d0d723e */ /* 0x000fe200000000ff */
[----:B------:R-:W-:Y:S02]  /*74a0*/  HADD2.F32 R39, -RZ, R39.H1_H1 ;  /* 0x30000027ff277230 */ /* 0x000fe40000004100 */
[----:B------:R-:W-:-:S02]  /*74b0*/  HADD2.F32 R37, -RZ, R15.H1_H1 ;  /* 0x3000000fff257230 */ /* 0x000fc40000004100 */
[-C--:B------:R-:W-:Y:S01]  /*74c0*/  FMUL.FTZ R15, R40, R167.reuse ;  /* 0x000000a7280f7220 */ /* 0x080fe20000410000 */
[----:B------:R-:W-:Y:S02]  /*74d0*/  HADD2.F32 R42, -RZ, R35.H0_H0 ;  /* 0x20000023ff2a7230 */ /* 0x000fe40000004100 */
[C---:B------:R-:W-:Y:S01]  /*74e0*/  FMUL.FTZ R167, R46.reuse, R167 ;  /* 0x000000a72ea77220 */ /* 0x040fe20000410000 */
[-C--:B------:R-:W-:Y:S01]  /*74f0*/  FMUL.FTZ R126, R39, R124.reuse ;  /* 0x0000007c277e7220 */ /* 0x080fe20000410000 */
[C---:B------:R-:W-:Y:S01]  /*7500*/  FMUL.FTZ R124, R37.reuse, R124 ;  /* 0x0000007c257c7220 */ /* 0x040fe20000410000 */
[-C--:B------:R-:W-:Y:S01]  /*7510*/  FFMA.FTZ R15, R46, R33.reuse, -R15 ;  /* 0x000000212e0f7223 */ /* 0x080fe2000001080f */
[----:B------:R-:W-:Y:S01]  /*7520*/  FFMA.FTZ R33, R40, R33, R167 ;  /* 0x0000002128217223 */ /* 0x000fe200000100a7 */
[----:B------:R-:W-:Y:S02]  /*7530*/  HADD2.F32 R43, -RZ, R166.H1_H1 ;  /* 0x300000a6ff2b7230 */ /* 0x000fe40000004100 */
[----:B------:R-:W-:Y:S01]  /*7540*/  FFMA.FTZ R40, R37, R42, -R126 ;  /* 0x0000002a25287223 */ /* 0x000fe2000001087e */
[----:B------:R-:W-:-:S02]  /*7550*/  HADD2.F32 R32, -RZ, R36.H0_H0 ;  /* 0x20000024ff207230 */ /* 0x000fc40000004100 */
[----:B------:R-:W-:Y:S01]  /*7560*/  FFMA.FTZ R42, R39, R42, R124 ;  /* 0x0000002a272a7223 */ /* 0x000fe2000001007c */
[----:B------:R-:W-:Y:S02]  /*7570*/  HADD2.F32 R46, -RZ, R12.H0_H0 ;  /* 0x2000000cff2e7230 */ /* 0x000fe40000004100 */
[----:B------:R-:W-:Y:S01]  /*7580*/  HADD2.F32 R36, -RZ, R36.H1_H1 ;  /* 0x30000024ff247230 */ /* 0x000fe20000004100 */
[----:B------:R-:W-:Y:S01]  /*7590*/  F2FP.F16.F32.PACK_AB R15, R40, R15 ;  /* 0x0000000f280f723e */ /* 0x000fe200000000ff */
[----:B------:R-:W-:Y:S02]  /*75a0*/  HADD2.F32 R37, -RZ, R12.H1_H1 ;  /* 0x3000000cff257230 */ /* 0x000fe40000004100 */
[----:B------:R-:W-:Y:S02]  /*75b0*/  HADD2.F32 R39, -RZ, R11.H0_H0 ;  /* 0x2000000bff277230 */ /* 0x000fe40000004100 */
[----:B------:R-:W-:Y:S01]  /*75c0*/  FMUL.FTZ R11, R32, R43 ;  /* 0x0000002b200b7220 */ /* 0x000fe20000410000 */
[----:B------:R-:W-:-:S02]  /*75d0*/  HADD2.F32 R35, -RZ, R166.H0_H0 ;  /* 0x200000a6ff237230 */ /* 0x000fc40000004100 */
[----:B------:R-:W-:Y:S01]  /*75e0*/  FMUL.FTZ R43, R46, R43 ;  /* 0x0000002b2e2b7220 */ /* 0x000fe20000410000 */
[-C--:B------:R-:W-:Y:S01]  /*75f0*/  FMUL.FTZ R124, R36, R81.reuse ;  /* 0x00000051247c7220 */ /* 0x080fe20000410000 */
[C---:B------:R-:W-:Y:S01]  /*7600*/  FMUL.FTZ R81, R37.reuse, R81 ;  /* 0x0000005125517220 */ /* 0x040fe20000410000 */
[----:B------:R-:W-:Y:S02]  /*7610*/  HADD2.F32 R34, -RZ, R34.H0_H0 ;  /* 0x20000022ff227230 */ /* 0x000fe40000004100 */
[-C--:B------:R-:W-:Y:S01]  /*7620*/  FFMA.FTZ R11, R46, R35.reuse, -R11 ;  /* 0x000000232e0b7223 */ /* 0x080fe2000001080b */
[----:B------:R-:W-:Y:S01]  /*7630*/  FFMA.FTZ R12, R32, R35, R43 ;  /* 0x00000023200c7223 */ /* 0x000fe2000001002b */
[-C--:B------:R-:W-:Y:S01]  /*7640*/  FFMA.FTZ R32, R37, R39.reuse, -R124 ;  /* 0x0000002725207223 */ /* 0x080fe2000001087c */
[----:B------:R-:W-:Y:S01]  /*7650*/  FFMA.FTZ R35, R36, R39, R81 ;  /* 0x0000002724237223 */ /* 0x000fe20000010051 */
[----:B------:R-:W-:Y:S02]  /*7660*/  HADD2.F32 R43, -RZ, R41.H0_H0 ;  /* 0x20000029ff2b7230 */ /* 0x000fe40000004100 */
[----:B------:R-:W-:Y:S01]  /*7670*/  HADD2.F32 R46, -RZ, R165.H0_H0 ;  /* 0x200000a5ff2e7230 */ /* 0x000fe20000004100 */
[----:B------:R-:W-:Y:S01]  /*7680*/  F2FP.F16.F32.PACK_AB R32, R32, R11 ;  /* 0x0000000b2020723e */ /* 0x000fe200000000ff */
[----:B------:R-:W-:-:S02]  /*7690*/  HADD2.F32 R39, -RZ, R38.H0_H0 ;  /* 0x20000026ff277230 */ /* 0x000fc40000004100 */
[----:B------:R-:W-:Y:S02]  /*76a0*/  HADD2.F32 R41, -RZ, R38.H1_H1 ;  /* 0x30000026ff297230 */ /* 0x000fe40000004100 */
[--C-:B------:R-:W-:Y:S02]  /*76b0*/  HADD2.F32 R37, -RZ, R14.reuse.H0_H0 ;  /* 0x2000000eff257230 */ /* 0x100fe40000004100 */
[----:B------:R-:W-:Y:S02]  /*76c0*/  HADD2.F32 R38, -RZ, R14.H1_H1 ;  /* 0x3000000eff267230 */ /* 0x000fe40000004100 */
[-C--:B------:R-:W-:Y:S01]  /*76d0*/  FMUL.FTZ R14, R39, R46.reuse ;  /* 0x0000002e270e7220 */ /* 0x080fe20000410000 */
[----:B------:R-:W-:Y:S02]  /*76e0*/  HADD2.F32 R36, -RZ, R165.H1_H1 ;  /* 0x300000a5ff247230 */ /* 0x000fe40000004100 */
[----:B------:R-:W-:Y:S01]  /*76f0*/  FMUL.FTZ R46, R37, R46 ;  /* 0x0000002e252e7220 */ /* 0x000fe20000410000 */
[-C--:B------:R-:W-:Y:S01]  /*7700*/  FMUL.FTZ R81, R41, R43.reuse ;  /* 0x0000002b29517220 */ /* 0x080fe20000410000 */
[C---:B------:R-:W-:Y:S01]  /*7710*/  FMUL.FTZ R124, R38.reuse, R43 ;  /* 0x0000002b267c7220 */ /* 0x040fe20000410000 */
        /* <DEDUP_REMOVED lines=8> */
[----:B------:R-:W-:Y:S02]  /*77a0*/  F2FP.F16.F32.PACK_AB R14, R81, R14 ;  /* 0x0000000e510e723e */ /* 0x000fe400000000ff */
[----:B------:R-:W-:-:S07]  /*77b0*/  F2FP.F16.F32.PACK_AB R38, R41, R46 ;  /* 0x0000002e2926723e */ /* 0x000fce00000000ff */
.L_x_524:
[----:B------:R-:W-:Y:S05]  /*77c0*/  BSYNC B2 ;  /* 0x0000000000027941 */ /* 0x000fea0003800000 */
.L_x_523:
[----:B------:R-:W-:Y:S02]  /*77d0*/  ULDC.64 UR4, c[0x0][0x208] ;  /* 0x0000820000047ab9 */ /* 0x000fe40000000a00 */
[----:B---3--:R3:W-:Y:S04]  /*77e0*/  ST.E.128 desc[UR4][R44.64], R12 ;  /* 0x0000000c2c007985 */ /* 0x0087e8000c101d04 */
[----:B----4-:R3:W-:Y:S02]  /*77f0*/  @!P3 ST.E.128 desc[UR4][R122.64], R36 ;  /* 0x000000247a00b985 */ /* 0x0107e4000c101d04 */
.L_x_518:
[----:B------:R-:W-:Y:S05]  /*7800*/  BSYNC B1 ;  /* 0x0000000000017941 */ /* 0x000fea0003800000 */
.L_x_517:
[----:B------:R-:W-:-:S03]  /*7810*/  UMOV UR4, 0xffffffff ;  /* 0xffffffff00047882 */ /* 0x000fc60000000000 */
[----:B------:R-:W-:Y:S05]  /*7820*/  BRA.DIV UR4, `(.L_x_525) ;  /* 0x000001fe040c7947 */ /* 0x000fea000b800000 */
[----:B---3--:R3:W0:Y:S04]  /*7830*/  SHFL.IDX PT, R37, R117, 0x1, 0x181f ;  /* 0x00381f0075257f89 */ /* 0x00862800000e0000 */
[----:B------:R3:W0:Y:S02]  /*7840*/  SHFL.IDX PT, R36, R118, 0x1, 0x181f ;  /* 0x00381f0076247f89 */ /* 0x00062400000e0000 */
.L_x_826:
[----:B------:R-:W-:Y:S04]  /*7850*/  BSSY B1, `(.L_x_526) ;  /* 0x00000fd000017945 */ /* 0x000fe80003800000 */
[----:B------:R-:W-:Y:S05]  /*7860*/  @P4 BRA `(.L_x_527) ;  /* 0x0000000c00ec4947 */ /* 0x000fea0003800000 */
[----:B------:R-:W-:Y:S01]  /*7870*/  ISETP.NE.AND P3, PT, R3, RZ, PT ;  /* 0x000000ff0300720c */ /* 0x000fe20003f65270 */
[----:B------:R-:W-:-:S12]  /*7880*/  BSSY B2, `(.L_x_528) ;  /* 0x000007b000027945 */ /* 0x000fd80003800000 */
[----:B------:R-:W-:Y:S05]  /*7890*/  @!P3 BRA `(.L_x_529) ;  /* 0x0000000400e4b947 */ /* 0x000fea0003800000 */
[----:B----4-:R-:W4:Y:S01]  /*78a0*/  LDL R14, [R1+0x58] ;  /* 0x00005800010e7983 */ /* 0x010f220000100800 */
[----:B--2---:R-:W-:Y:S01]  /*78b0*/  SEL R11, R115, R137, !P2 ;  /* 0x00000089730b7207 */ /* 0x004fe20005000000 */
[C---:B------:R-:W-:Y:S01]  /*78c0*/  VIADD R13, R219.reuse, 0x20 ;  /* 0x00000020db0d7836 */ /* 0x040fe20000000000 */
[----:B------:R-:W-:Y:S01]  /*78d0*/  IADD3 R15, R219, 0x20, RZ ;  /* 0x00000020db0f7810 */ /* 0x000fe20007ffe0ff */
[----:B------:R-:W-:Y:S01]  /*78e0*/  BSSY B3, `(.L_x_530) ;  /* 0x0000071000037945 */ /* 0x000fe20003800000 */
[----:B------:R-:W-:Y:S01]  /*78f0*/  SHF.R.S32.HI R12, RZ, 0x1f, R11 ;  /* 0x0000001fff0c7819 */ /* 0x000fe2000001140b */
[----:B------:R-:W-:Y:S01]  /*7900*/  IMAD.SHL.U32 R13, R13, 0x40, RZ ;  /* 0x000000400d0d7824 */ /* 0x000fe200078e00ff */
[----:B0-----:R-:W-:Y:S01]  /*7910*/  LEA R38, P4, R9, R36, 0x1 ;  /* 0x0000002409267211 */ /* 0x001fe200078808ff */
[----:B------:R-:W-:Y:S01]  /*7920*/  IMAD.SHL.U32 R15, R15, 0x40, RZ ;  /* 0x000000400f0f7824 */ /* 0x000fe200078e00ff */
[----:B------:R-:W-:Y:S02]  /*7930*/  LEA.HI R11, R12, R11, RZ, 0x4 ;  /* 0x0000000b0c0b7211 */ /* 0x000fe400078f20ff */
[----:B------:R-:W-:-:S02]  /*7940*/  LOP3.LUT R13, R13, 0x1c0, RZ, 0xc0, !PT ;  /* 0x000001c00d0d7812 */ /* 0x000fc400078ec0ff */
[----:B------:R-:W-:Y:S02]  /*7950*/  LEA.HI.SX32 R11, R11, R8, 0x1c ;  /* 0x000000080b0b7211 */ /* 0x000fe400078fe2ff */
[----:B------:R-:W-:Y:S02]  /*7960*/  LOP3.LUT R15, R15, 0x1c0, RZ, 0xc0, !PT ;  /* 0x000001c00f0f7812 */ /* 0x000fe400078ec0ff */
[----:B------:R-:W-:Y:S02]  /*7970*/  SHF.R.S32.HI R12, RZ, 0x1f, R11 ;  /* 0x0000001fff0c7819 */ /* 0x000fe4000001140b */
[----:B------:R-:W-:Y:S02]  /*7980*/  SHF.L.U32 R40, R11, 0x3, RZ ;  /* 0x000000030b287819 */ /* 0x000fe400000006ff */
[----:B------:R-:W-:Y:S02]  /*7990*/  LEA.HI R12, R12, R11, RZ, 0x3 ;  /* 0x0000000b0c0c7211 */ /* 0x000fe400078f18ff */
[----:B------:R-:W-:-:S02]  /*79a0*/  SHF.R.U32.HI R13, RZ, 0x3, R13 ;  /* 0x00000003ff0d7819 */ /* 0x000fc4000001160d */
[----:B------:R-:W-:Y:S02]  /*79b0*/  SHF.R.S32.HI R12, RZ, 0x3, R12 ;  /* 0x00000003ff0c7819 */ /* 0x000fe4000001140c */
[----:B------:R-:W-:Y:S02]  /*79c0*/  LOP3.LUT R11, R15, 0x38, R40, 0xf8, !PT ;  /* 0x000000380f0b7812 */ /* 0x000fe400078ef828 */
[----:B------:R-:W-:Y:S02]  /*79d0*/  LEA.HI.X R39, R9, R37, R27, 0x1, P4 ;  /* 0x0000002509277211 */ /* 0x000fe400020f0c1b */
[----:B------:R-:W-:Y:S02]  /*79e0*/  LOP3.LUT R11, R11, R13, RZ, 0x3c, !PT ;  /* 0x0000000d0b0b7212 */ /* 0x000fe400078e3cff */
[----:B------:R-:W-:Y:S02]  /*79f0*/  ISETP.GE.AND P4, PT, R16, R114, PT ;  /* 0x000000721000720c */ /* 0x000fe40003f86270 */
[----:B------:R-:W-:-:S13]  /*7a00*/  ISETP.GE.AND P3, PT, R40, R135, PT ;  /* 0x000000872800720c */ /* 0x000fda0003f66270 */
[----:B------:R-:W-:-:S04]  /*7a10*/  @!P3 IMAD.WIDE R40, R40, 0x2, R36 ;  /* 0x000000022828b825 */ /* 0x000fc800078e0224 */
[----:B----4-:R-:W-:-:S04]  /*7a20*/  IMAD R12, R12, 0x1400, R14 ;  /* 0x000014000c0c7824 */ /* 0x010fc800078e020e */
[----:B------:R-:W-:Y:S02]  /*7a30*/  IMAD.IADD R13, R12, 0x1, R11 ;  /* 0x000000010c0d7824 */ /* 0x000fe400078e020b */
[C---:B------:R-:W-:Y:S02]  /*7a40*/  IMAD R11, R212.reuse, 0x5000, R132 ;  /* 0x00005000d40b7824 */ /* 0x040fe400078e0284 */
[----:B------:R-:W-:-:S03]  /*7a50*/  IMAD R13, R212, 0x5000, R13 ;  /* 0x00005000d40d7824 */ /* 0x000fc600078e020d */
[----:B------:R-:W-:Y:S01]  /*7a60*/  LEA R11, R11, R22, 0x1 ;  /* 0x000000160b0b7211 */ /* 0x000fe200078e08ff */
[----:B------:R-:W-:-:S04]  /*7a70*/  IMAD R32, R13, 0x2, R22 ;  /* 0x000000020d207824 */ /* 0x000fc800078e0216 */
[----:B------:R0:W2:Y:S04]  /*7a80*/  LDS.128 R12, [R11+0x24400] ;  /* 0x024400000b0c7984 */ /* 0x0000a80000000c00 */
[----:B------:R-:W4:Y:S01]  /*7a90*/  LDS.128 R32, [R32+0x24400] ;  /* 0x0244000020207984 */ /* 0x000f220000000c00 */
[----:B------:R-:W-:Y:S05]  /*7aa0*/  @P4 BRA `(.L_x_531) ;  /* 0x0000000400504947 */ /* 0x000fea0003800000 */
[----:B----4-:R-:W-:Y:S01]  /*7ab0*/  IMAD.MOV.U32 R45, RZ, RZ, R33 ;  /* 0x000000ffff2d7224 */ /* 0x010fe200078e0021 */
[--C-:B0-----:R-:W-:Y:S01]  /*7ac0*/  SHF.R.U64 R11, R52, 0x10, R53.reuse ;  /* 0x00000010340b7819 */ /* 0x101fe20000001235 */
[----:B------:R-:W-:Y:S01]  /*7ad0*/  HADD2.F32 R80, -RZ, R163.H1_H1 ;  /* 0x300000a3ff507230 */ /* 0x000fe20000004100 */
[----:B------:R-:W-:Y:S01]  /*7ae0*/  SHF.R.U32.HI R52, RZ, 0x10, R53 ;  /* 0x00000010ff347819 */ /* 0x000fe20000011635 */
[----:B--2---:R-:W-:Y:S01]  /*7af0*/  HADD2.F32 R46, -RZ, R13.H1_H1 ;  /* 0x3000000dff2e7230 */ /* 0x004fe20000004100 */
[--C-:B------:R-:W-:Y:S01]  /*7b00*/  SHF.R.U32.HI R53, RZ, 0x10, R61.reuse ;  /* 0x00000010ff357819 */ /* 0x100fe2000001163d */
[----:B------:R-:W-:Y:S01]  /*7b10*/  HADD2.F32 R47, -RZ, R45.H0_H0 ;  /* 0x2000002dff2f7230 */ /* 0x000fe20000004100 */
[----:B------:R-:W-:Y:S01]  /*7b20*/  MOV R33, R15 ;  /* 0x0000000f00217202 */ /* 0x000fe20000000f00 */
[----:B------:R-:W-:Y:S01]  /*7b30*/  HADD2.F32 R15, -RZ, R13.H0_H0 ;  /* 0x2000000dff0f7230 */ /* 0x000fe20000004100 */
[----:B------:R-:W-:Y:S01]  /*7b40*/  SHF.R.U64 R42, R60, 0x10, R61 ;  /* 0x000000103c2a7819 */ /* 0x000fe2000000123d */
[----:B------:R-:W-:-:S02]  /*7b50*/  HADD2.F32 R60, -RZ, R163.H0_H0 ;  /* 0x200000a3ff3c7230 */ /* 0x000fc40000004100 */
[-C--:B------:R-:W-:Y:S01]  /*7b60*/  FMUL.FTZ R82, R47, R80.reuse ;  /* 0x000000502f527220 */ /* 0x080fe20000410000 */
[----:B------:R-:W-:Y:S01]  /*7b70*/  HADD2.F32 R45, -RZ, R45.H1_H1 ;  /* 0x3000002dff2d7230 */ /* 0x000fe20000004100 */
[----:B------:R-:W-:Y:S01]  /*7b80*/  SHF.R.U64 R44, R62, 0x10, R63 ;  /* 0x000000103e2c7819 */ /* 0x000fe2000000123f */
[----:B------:R-:W-:Y:S02]  /*7b90*/  HADD2.F32 R53, -RZ, R53.H0_H0 ;  /* 0x20000035ff357230 */ /* 0x000fe40000004100 */
[C---:B------:R-:W-:Y:S01]  /*7ba0*/  FMUL.FTZ R80, R15.reuse, R80 ;  /* 0x000000500f507220 */ /* 0x040fe20000410000 */
[----:B------:R-:W-:Y:S01]  /*7bb0*/  SHF.R.U64 R43, R54, 0x10, R55 ;  /* 0x00000010362b7819 */ /* 0x000fe20000001237 */
[----:B------:R-:W-:Y:S01]  /*7bc0*/  HADD2.F32 R52, -RZ, R52.H0_H0 ;  /* 0x20000034ff347230 */ /* 0x000fe20000004100 */
[----:B------:R-:W-:Y:S01]  /*7bd0*/  SHF.R.U32.HI R62, RZ, 0x10, R63 ;  /* 0x00000010ff3e7819 */ /* 0x000fe2000001163f */
[-C--:B------:R-:W-:Y:S01]  /*7be0*/  FFMA.FTZ R13, R15, R60.reuse, -R82 ;  /* 0x0000003c0f0d7223 */ /* 0x080fe20000010852 */
[----:B------:R-:W-:Y:S01]  /*7bf0*/  SHF.R.U32.HI R54, RZ, 0x10, R55 ;  /* 0x00000010ff367819 */ /* 0x000fe20000011637 */
[-C--:B------:R-:W-:Y:S01]  /*7c00*/  FMUL.FTZ R55, R45, R53.reuse ;  /* 0x000000352d377220 */ /* 0x080fe20000410000 */
[----:B------:R-:W-:Y:S01]  /*7c10*/  FMUL.FTZ R122, R46, R53 ;  /* 0x000000352e7a7220 */ /* 0x000fe20000410000 */
[----:B------:R-:W-:Y:S01]  /*7c20*/  FFMA.FTZ R15, R47, R60, R80 ;  /* 0x0000003c2f0f7223 */ /* 0x000fe20000010050 */
[----:B------:R-:W-:-:S02]  /*7c30*/  HADD2.F32 R82, -RZ, R161.H1_H1 ;  /* 0x300000a1ff527230 */ /* 0x000fc40000004100 */
[-C--:B------:R-:W-:Y:S01]  /*7c40*/  FFMA.FTZ R46, R46, R52.reuse, -R55 ;  /* 0x000000342e2e7223 */ /* 0x080fe20000010837 */
[--C-:B------:R-:W-:Y:S02]  /*7c50*/  HADD2.F32 R47, -RZ, R35.reuse.H0_H0 ;  /* 0x20000023ff2f7230 */ /* 0x100fe40000004100 */
[----:B------:R-:W-:Y:S01]  /*7c60*/  FFMA.FTZ R52, R45, R52, R122 ;  /* 0x000000342d347223 */ /* 0x000fe2000001007a */
[----:B------:R-:W-:Y:S02]  /*7c70*/  HADD2.F32 R60, -RZ, R35.H1_H1 ;  /* 0x30000023ff3c7230 */ /* 0x000fe40000004100 */
[----:B------:R-:W-:Y:S01]  /*7c80*/  HADD2.F32 R62, -RZ, R62.H0_H0 ;  /* 0x2000003eff3e7230 */ /* 0x000fe20000004100 */
[----:B------:R-:W-:Y:S01]  /*7c90*/  F2FP.F16.F32.PACK_AB R13, R46, R13 ;  /* 0x0000000d2e0d723e */ /* 0x000fe200000000ff */
[----:B------:R-:W-:Y:S02]  /*7ca0*/  HADD2.F32 R35, -RZ, R33.H0_H0 ;  /* 0x20000021ff237230 */ /* 0x000fe40000004100 */
[----:B------:R-:W-:-:S02]  /*7cb0*/  HADD2.F32 R80, -RZ, R161.H0_H0 ;  /* 0x200000a1ff507230 */ /* 0x000fc40000004100 */
[----:B------:R-:W-:Y:S01]  /*7cc0*/  FMUL.FTZ R122, R60, R62 ;  /* 0x0000003e3c7a7220 */ /* 0x000fe20000410000 */
[----:B------:R-:W-:Y:S02]  /*7cd0*/  HADD2.F32 R45, -RZ, R33.H1_H1 ;  /* 0x30000021ff2d7230 */ /* 0x000fe40000004100 */
[----:B------:R-:W-:Y:S02]  /*7ce0*/  HADD2.F32 R53, -RZ, R54.H0_H0 ;  /* 0x20000036ff357230 */ /* 0x000fe40000004100 */
[-C--:B------:R-:W-:Y:S01]  /*7cf0*/  FMUL.FTZ R54, R47, R82.reuse ;  /* 0x000000522f367220 */ /* 0x080fe20000410000 */
[----:B------:R-:W-:Y:S01]  /*7d00*/  FMUL.FTZ R82, R35, R82 ;  /* 0x0000005223527220 */ /* 0x000fe20000410000 */
[----:B------:R-:W-:Y:S01]  /*7d10*/  FMUL.FTZ R55, R45, R62 ;  /* 0x0000003e2d377220 */ /* 0x000fe20000410000 */
[----:B------:R-:W-:Y:S02]  /*7d20*/  HADD2.F32 R62, -RZ, R42.H0_H0 ;  /* 0x2000002aff3e7230 */ /* 0x000fe40000004100 */
[-C--:B------:R-:W-:Y:S01]  /*7d30*/  FFMA.FTZ R33, R35, R80.reuse, -R54 ;  /* 0x0000005023217223 */ /* 0x080fe20000010836 */
[----:B------:R-:W-:Y:S01]  /*7d40*/  FFMA.FTZ R54, R45, R53, -R122 ;  /* 0x000000352d367223 */ /* 0x000fe2000001087a */
[----:B------:R-:W-:Y:S01]  /*7d50*/  FFMA.FTZ R35, R47, R80, R82 ;  /* 0x000000502f237223 */ /* 0x000fe20000010052 */
[----:B------:R-:W-:-:S02]  /*7d60*/  HADD2.F32 R61, -RZ, R153.H1_H1 ;  /* 0x30000099ff3d7230 */ /* 0x000fc40000004100 */
[----:B------:R-:W-:Y:S01]  /*7d70*/  FFMA.FTZ R60, R60, R53, R55 ;  /* 0x000000353c3c7223 */ /* 0x000fe20000010037 */
[----:B------:R-:W-:Y:S01]  /*7d80*/  HADD2.F32 R45, -RZ, R32.H0_H0 ;  /* 0x20000020ff2d7230 */ /* 0x000fe20000004100 */
[----:B------:R-:W-:Y:S01]  /*7d90*/  F2FP.F16.F32.PACK_AB R54, R54, R33 ;  /* 0x000000213636723e */ /* 0x000fe200000000ff */
[----:B------:R-:W-:Y:S01]  /*7da0*/  HADD2.F32 R42, -RZ, R12.H0_H0 ;  /* 0x2000000cff2a7230 */ /* 0x000fe20000004100 */
[----:B------:R-:W-:Y:S01]  /*7db0*/  F2FP.F16.F32.PACK_AB R33, R52, R15 ;  /* 0x0000000f3421723e */ /* 0x000fe200000000ff */
[----:B------:R-:W-:Y:S01]  /*7dc0*/  HADD2.F32 R47, -RZ, R32.H1_H1 ;  /* 0x30000020ff2f7230 */ /* 0x000fe20000004100 */
[----:B------:R-:W-:Y:S01]  /*7dd0*/  F2FP.F16.F32.PACK_AB R35, R60, R35 ;  /* 0x000000233c23723e */ /* 0x000fe200000000ff */
[----:B------:R-:W-:Y:S02]  /*7de0*/  HADD2.F32 R32, -RZ, R12.H1_H1 ;  /* 0x3000000cff207230 */ /* 0x000fe40000004100 */
[----:B------:R-:W-:Y:S01]  /*7df0*/  FMUL.FTZ R12, R42, R61 ;  /* 0x0000003d2a0c7220 */ /* 0x000fe20000410000 */
[----:B------:R-:W-:-:S02]  /*7e00*/  HADD2.F32 R55, -RZ, R11.H0_H0 ;  /* 0x2000000bff377230 */ /* 0x000fc40000004100 */
[----:B------:R-:W-:Y:S01]  /*7e10*/  FMUL.FTZ R11, R45, R61 ;  /* 0x0000003d2d0b7220 */ /* 0x000fe20000410000 */
[----:B------:R-:W-:Y:S02]  /*7e20*/  HADD2.F32 R53, -RZ, R152.H1_H1 ;  /* 0x30000098ff357230 */ /* 0x000fe40000004100 */
[CC--:B------:R-:W-:Y:S01]  /*7e30*/  FMUL.FTZ R61, R47.reuse, R62.reuse ;  /* 0x0000003e2f3d7220 */ /* 0x0c0fe20000410000 */
[----:B------:R-:W-:Y:S01]  /*7e40*/  FMUL.FTZ R80, R32, R62 ;  /* 0x0000003e20507220 */ /* 0x000fe20000410000 */
[----:B------:R-:W-:Y:S02]  /*7e50*/  HADD2.F32 R153, -RZ, R153.H0_H0 ;  /* 0x20000099ff997230 */ /* 0x000fe40000004100 */
[----:B------:R-:W-:Y:S01]  /*7e60*/  FFMA.FTZ R11, R42, R53, -R11 ;  /* 0x000000352a0b7223 */ /* 0x000fe2000001080b */
[-C--:B------:R-:W-:Y:S01]  /*7e70*/  FFMA.FTZ R62, R32, R55.reuse, -R61 ;  /* 0x00000037203e7223 */ /* 0x080fe2000001083d */
[----:B------:R-:W-:Y:S01]  /*7e80*/  FFMA.FTZ R55, R47, R55, R80 ;  /* 0x000000372f377223 */ /* 0x000fe20000010050 */
[----:B------:R-:W-:-:S02]  /*7e90*/  HADD2.F32 R42, -RZ, R34.H0_H0 ;  /* 0x20000022ff2a7230 */ /* 0x000fc40000004100 */
[----:B------:R-:W-:Y:S01]  /*7ea0*/  FFMA.FTZ R12, R45, R53, R12 ;  /* 0x000000352d0c7223 */ /* 0x000fe2000001000c */
[----:B------:R-:W-:Y:S01]  /*7eb0*/  HADD2.F32 R47, -RZ, R44.H0_H0 ;  /* 0x2000002cff2f7230 */ /* 0x000fe20000004100 */
[----:B------:R-:W-:Y:S01]  /*7ec0*/  F2FP.F16.F32.PACK_AB R62, R62, R11 ;  /* 0x0000000b3e3e723e */ /* 0x000fe200000000ff */
[----:B------:R-:W-:Y:S02]  /*7ed0*/  HADD2.F32 R32, -RZ, R14.H0_H0 ;  /* 0x2000000eff207230 */ /* 0x000fe40000004100 */
[-C--:B------:R-:W-:Y:S01]  /*7ee0*/  FMUL.FTZ R53, R42, R153.reuse ;  /* 0x000000992a357220 */ /* 0x080fe20000410000 */
[----:B------:R-:W-:Y:S02]  /*7ef0*/  HADD2.F32 R34, -RZ, R34.H1_H1 ;  /* 0x30000022ff227230 */ /* 0x000fe40000004100 */
[----:B------:R-:W-:Y:S02]  /*7f00*/  HADD2.F32 R14, -RZ, R14.H1_H1 ;  /* 0x3000000eff0e7230 */ /* 0x000fe40000004100 */
[----:B------:R-:W-:Y:S01]  /*7f10*/  FMUL.FTZ R153, R32, R153 ;  /* 0x0000009920997220 */ /* 0x000fe20000410000 */
[----:B------:R-:W-:-:S02]  /*7f20*/  HADD2.F32 R45, -RZ, R152.H0_H0 ;  /* 0x20000098ff2d7230 */ /* 0x000fc40000004100 */
[-C--:B------:R-:W-:Y:S01]  /*7f30*/  FMUL.FTZ R61, R34, R47.reuse ;  /* 0x0000002f223d7220 */ /* 0x080fe20000410000 */
[----:B------:R-:W-:Y:S02]  /*7f40*/  HADD2.F32 R43, -RZ, R43.H0_H0 ;  /* 0x2000002bff2b7230 */ /* 0x000fe40000004100 */
[----:B------:R-:W-:Y:S01]  /*7f50*/  FMUL.FTZ R47, R14, R47 ;  /* 0x0000002f0e2f7220 */ /* 0x000fe20000410000 */
[----:B------:R-:W-:Y:S02]  /*7f60*/  IMAD.MOV.U32 R15, RZ, RZ, R54 ;  /* 0x000000ffff0f7224 */ /* 0x000fe400078e0036 */
[-C--:B------:R-:W-:Y:S01]  /*7f70*/  FFMA.FTZ R53, R32, R45.reuse, -R53 ;  /* 0x0000002d20357223 */ /* 0x080fe20000010835 */
[----:B------:R-:W-:Y:S01]  /*7f80*/  FFMA.FTZ R153, R42, R45, R153 ;  /* 0x0000002d2a997223 */ /* 0x000fe20000010099 */
[-C--:B------:R-:W-:Y:S01]  /*7f90*/  FFMA.FTZ R14, R14, R43.reuse, -R61 ;  /* 0x0000002b0e0e7223 */ /* 0x080fe2000001083d */
[----:B------:R-:W-:Y:S01]  /*7fa0*/  FFMA.FTZ R34, R34, R43, R47 ;  /* 0x0000002b22227223 */ /* 0x000fe2000001002f */
[----:B------:R-:W-:Y:S01]  /*7fb0*/  F2FP.F16.F32.PACK_AB R32, R55, R12 ;  /* 0x0000000c3720723e */ /* 0x000fe200000000ff */
[----:B------:R-:W-:-:S02]  /*7fc0*/  IMAD.MOV.U32 R12, RZ, RZ, R62 ;  /* 0x000000ffff0c7224 */ /* 0x000fc400078e003e */
[----:B------:R-:W-:Y:S02]  /*7fd0*/  F2FP.F16.F32.PACK_AB R14, R14, R53 ;  /* 0x000000350e0e723e */ /* 0x000fe400000000ff */
[----:B------:R-:W-:-:S07]  /*7fe0*/  F2FP.F16.F32.PACK_AB R34, R34, R153 ;  /* 0x000000992222723e */ /* 0x000fce00000000ff */
.L_x_531:
[----:B------:R-:W-:Y:S05]  /*7ff0*/  BSYNC B3 ;  /* 0x0000000000037941 */ /* 0x000fea0003800000 */
.L_x_530:
[----:B------:R-:W-:Y:S02]  /*8000*/  ULDC.64 UR4, c[0x0][0x208] ;  /* 0x0000820000047ab9 */ /* 0x000fe40000000a00 */
[----:B--2---:R2:W-:Y:S04]  /*8010*/  ST.E.128 desc[UR4][R38.64], R12 ;  /* 0x0000000c26007985 */ /* 0x0045e8000c101d04 */
[----:B----4-:R2:W-:Y:S02]  /*8020*/  @!P3 ST.E.128 desc[UR4][R40.64], R32 ;  /* 0x000000202800b985 */ /* 0x0105e4000c101d04 */
.L_x_529:
[----:B------:R-:W-:Y:S05]  /*8030*/  BSYNC B2 ;  /* 0x0000000000027941 */ /* 0x000fea0003800000 */
.L_x_528:
[----:B------:R-:W-:-:S13]  /*8040*/  ISETP.NE.AND P3, PT, R21, RZ, PT ;  /* 0x000000ff1500720c */ /* 0x000fda0003f65270 */
[----:B------:R-:W-:Y:S05]  /*8050*/  @!P3 BRA `(.L_x_527) ;  /* 0x0000000400f0b947 */ /* 0x000fea0003800000 */
[----:B--2-4-:R-:W2:Y:S01]  /*8060*/  LDL R14, [R1+0x58] ;  /* 0x00005800010e7983 */ /* 0x014ea20000100800 */
[----:B0-----:R-:W-:Y:S01]  /*8070*/  SEL R11, R115, R137, !P1 ;  /* 0x00000089730b7207 */ /* 0x001fe20004800000 */
[C---:B------:R-:W-:Y:S01]  /*8080*/  VIADD R13, R219.reuse, 0x20 ;  /* 0x00000020db0d7836 */ /* 0x040fe20000000000 */
[----:B------:R-:W-:Y:S01]  /*8090*/  IADD3 R15, R219, 0x20, RZ ;  /* 0x00000020db0f7810 */ /* 0x000fe20007ffe0ff */
[----:B------:R-:W-:Y:S01]  /*80a0*/  BSSY B2, `(.L_x_532) ;  /* 0x0000074000027945 */ /* 0x000fe20003800000 */
[----:B------:R-:W-:Y:S01]  /*80b0*/  SHF.R.S32.HI R12, RZ, 0x1f, R11 ;  /* 0x0000001fff0c7819 */ /* 0x000fe2000001140b */
[----:B------:R-:W-:Y:S01]  /*80c0*/  IMAD.SHL.U32 R13, R13, 0x40, RZ ;  /* 0x000000400d0d7824 */ /* 0x000fe200078e00ff */
[----:B------:R-:W-:Y:S01]  /*80d0*/  LEA R38, P4, R20, R36, 0x1 ;  /* 0x0000002414267211 */ /* 0x000fe200078808ff */
        /* <DEDUP_REMOVED lines=16> */
[----:B--2---:R-:W-:-:S04]  /*81e0*/  IMAD R12, R12, 0x1400, R14 ;  /* 0x000014000c0c7824 */ /* 0x004fc800078e020e */
        /* <DEDUP_REMOVED lines=8> */
[----:B--2---:R-:W-:Y:S01]  /*8270*/  IMAD.MOV.U32 R43, RZ, RZ, R12 ;  /* 0x000000ffff2b7224 */ /* 0x004fe200078e000c */
[----:B------:R-:W-:Y:S01]  /*8280*/  SHF.R.U64 R40, R48, 0x10, R49 ;  /* 0x0000001030287819 */ /* 0x000fe20000001231 */
[----:B----4-:R-:W-:Y:S01]  /*8290*/  IMAD.MOV.U32 R44, RZ, RZ, R32 ;  /* 0x000000ffff2c7224 */ /* 0x010fe200078e0020 */
[----:B------:R-:W-:Y:S01]  /*82a0*/  MOV R12, R33 ;  /* 0x00000021000c7202 */ /* 0x000fe20000000f00 */
[----:B------:R-:W-:Y:S01]  /*82b0*/  IMAD.MOV.U32 R33, RZ, RZ, R15 ;  /* 0x000000ffff217224 */ /* 0x000fe200078e000f */
[----:B------:R-:W-:Y:S01]  /*82c0*/  SHF.R.U32.HI R48, RZ, 0x10, R57 ;  /* 0x00000010ff307819 */ /* 0x000fe20000011639 */
[----:B------:R-:W-:Y:S01]  /*82d0*/  HADD2.F32 R15, -RZ, R13.H1_H1 ;  /* 0x3000000dff0f7230 */ /* 0x000fe20000004100 */
[----:B------:R-:W-:Y:S01]  /*82e0*/  SHF.R.U32.HI R46, RZ, 0x10, R49 ;  /* 0x00000010ff2e7819 */ /* 0x000fe20000011631 */
[----:B------:R-:W-:Y:S01]  /*82f0*/  HADD2.F32 R49, -RZ, R151.H1_H1 ;  /* 0x30000097ff317230 */ /* 0x000fe20000004100 */
[----:B------:R-:W-:Y:S01]  /*8300*/  MOV R45, R35 ;  /* 0x00000023002d7202 */ /* 0x000fe20000000f00 */
[--C-:B------:R-:W-:Y:S01]  /*8310*/  HADD2.F32 R32, -RZ, R12.reuse.H0_H0 ;  /* 0x2000000cff207230 */ /* 0x100fe20000004100 */
[----:B0-----:R-:W-:Y:S01]  /*8320*/  SHF.R.U64 R11, R50, 0x10, R51 ;  /* 0x00000010320b7819 */ /* 0x001fe20000001233 */
[----:B------:R-:W-:Y:S01]  /*8330*/  HADD2.F32 R35, -RZ, R12.H1_H1 ;  /* 0x3000000cff237230 */ /* 0x000fe20000004100 */
[----:B------:R-:W-:Y:S01]  /*8340*/  SHF.R.U64 R41, R58, 0x10, R59 ;  /* 0x000000103a297819 */ /* 0x000fe2000000123b */
[----:B------:R-:W-:-:S02]  /*8350*/  HADD2.F32 R12, -RZ, R13.H0_H0 ;  /* 0x2000000dff0c7230 */ /* 0x000fc40000004100 */
[-C--:B------:R-:W-:Y:S01]  /*8360*/  FMUL.FTZ R13, R32, R49.reuse ;  /* 0x00000031200d7220 */ /* 0x080fe20000410000 */
[----:B------:R-:W-:Y:S01]  /*8370*/  HADD2.F32 R48, -RZ, R48.H0_H0 ;  /* 0x20000030ff307230 */ /* 0x000fe20000004100 */
[----:B------:R-:W-:Y:S01]  /*8380*/  SHF.R.U32.HI R58, RZ, 0x10, R59 ;  /* 0x00000010ff3a7819 */ /* 0x000fe2000001163b */
[----:B------:R-:W-:Y:S02]  /*8390*/  HADD2.F32 R47, -RZ, R149.H1_H1 ;  /* 0x30000095ff2f7230 */ /* 0x000fe40000004100 */
[C---:B------:R-:W-:Y:S01]  /*83a0*/  FMUL.FTZ R49, R12.reuse, R49 ;  /* 0x000000310c317220 */ /* 0x040fe20000410000 */
[----:B------:R-:W-:Y:S02]  /*83b0*/  HADD2.F32 R46, -RZ, R46.H0_H0 ;  /* 0x2000002eff2e7230 */ /* 0x000fe40000004100 */
[-C--:B------:R-:W-:Y:S01]  /*83c0*/  FMUL.FTZ R50, R35, R48.reuse ;  /* 0x0000003023327220 */ /* 0x080fe20000410000 */
[C---:B------:R-:W-:Y:S01]  /*83d0*/  FMUL.FTZ R48, R15.reuse, R48 ;  /* 0x000000300f307220 */ /* 0x040fe20000410000 */
[-C--:B------:R-:W-:Y:S01]  /*83e0*/  FFMA.FTZ R12, R12, R47.reuse, -R13 ;  /* 0x0000002f0c0c7223 */ /* 0x080fe2000001080d */
[----:B------:R-:W-:Y:S01]  /*83f0*/  FFMA.FTZ R13, R32, R47, R49 ;  /* 0x0000002f200d7223 */ /* 0x000fe20000010031 */
[-C--:B------:R-:W-:Y:S01]  /*8400*/  FFMA.FTZ R15, R15, R46.reuse, -R50 ;  /* 0x0000002e0f0f7223 */ /* 0x080fe20000010832 */
[----:B------:R-:W-:Y:S01]  /*8410*/  FFMA.FTZ R32, R35, R46, R48 ;  /* 0x0000002e23207223 */ /* 0x000fe20000010030 */
[----:B------:R-:W-:Y:S01]  /*8420*/  SHF.R.U32.HI R51, RZ, 0x10, R51 ;  /* 0x00000010ff337819 */ /* 0x000fe20000011633 */
[----:B------:R-:W-:Y:S01]  /*8430*/  HADD2.F32 R49, -RZ, R148.H1_H1 ;  /* 0x30000094ff317230 */ /* 0x000fe20000004100 */
[----:B------:R-:W-:Y:S01]  /*8440*/  SHF.R.U64 R42, R56, 0x10, R57 ;  /* 0x00000010382a7819 */ /* 0x000fe20000001239 */
[--C-:B------:R-:W-:Y:S01]  /*8450*/  HADD2.F32 R46, -RZ, R45.reuse.H0_H0 ;  /* 0x2000002dff2e7230 */ /* 0x100fe20000004100 */
[----:B------:R-:W-:Y:S01]  /*8460*/  F2FP.F16.F32.PACK_AB R15, R15, R12 ;  /* 0x0000000c0f0f723e */ /* 0x000fe200000000ff */
[----:B------:R-:W-:-:S02]  /*8470*/  HADD2.F32 R45, -RZ, R45.H1_H1 ;  /* 0x3000002dff2d7230 */ /* 0x000fc40000004100 */
[----:B------:R-:W-:Y:S02]  /*8480*/  HADD2.F32 R50, -RZ, R58.H0_H0 ;  /* 0x2000003aff327230 */ /* 0x000fe40000004100 */
[----:B------:R-:W-:Y:S01]  /*8490*/  FMUL.FTZ R52, R46, R49 ;  /* 0x000000312e347220 */ /* 0x000fe20000410000 */
[----:B------:R-:W-:Y:S02]  /*84a0*/  HADD2.F32 R47, -RZ, R150.H1_H1 ;  /* 0x30000096ff2f7230 */ /* 0x000fe40000004100 */
[--C-:B------:R-:W-:Y:S02]  /*84b0*/  HADD2.F32 R35, -RZ, R33.reuse.H0_H0 ;  /* 0x20000021ff237230 */ /* 0x100fe40000004100 */
[----:B------:R-:W-:Y:S01]  /*84c0*/  FMUL.FTZ R54, R45, R50 ;  /* 0x000000322d367220 */ /* 0x000fe20000410000 */
[----:B------:R-:W-:Y:S02]  /*84d0*/  HADD2.F32 R33, -RZ, R33.H1_H1 ;  /* 0x30000021ff217230 */ /* 0x000fe40000004100 */
[----:B------:R-:W-:-:S02]  /*84e0*/  HADD2.F32 R48, -RZ, R51.H0_H0 ;  /* 0x20000033ff307230 */ /* 0x000fc40000004100 */
[C---:B------:R-:W-:Y:S01]  /*84f0*/  FMUL.FTZ R49, R35.reuse, R49 ;  /* 0x0000003123317220 */ /* 0x040fe20000410000 */
[-C--:B------:R-:W-:Y:S01]  /*8500*/  FFMA.FTZ R52, R35, R47.reuse, -R52 ;  /* 0x0000002f23347223 */ /* 0x080fe20000010834 */
[C---:B------:R-:W-:Y:S01]  /*8510*/  FMUL.FTZ R50, R33.reuse, R50 ;  /* 0x0000003221327220 */ /* 0x040fe20000410000 */
[----:B------:R-:W-:Y:S02]  /*8520*/  HADD2.F32 R148, -RZ, R148.H0_H0 ;  /* 0x20000094ff947230 */ /* 0x000fe40000004100 */
[-C--:B------:R-:W-:Y:S01]  /*8530*/  FFMA.FTZ R51, R33, R48.reuse, -R54 ;  /* 0x0000003021337223 */ /* 0x080fe20000010836 */
[----:B------:R-:W-:Y:S02]  /*8540*/  HADD2.F32 R35, -RZ, R44.H0_H0 ;  /* 0x2000002cff237230 */ /* 0x000fe40000004100 */
[----:B------:R-:W-:Y:S01]  /*8550*/  FFMA.FTZ R49, R46, R47, R49 ;  /* 0x0000002f2e317223 */ /* 0x000fe20000010031 */
[----:B------:R-:W-:Y:S02]  /*8560*/  HADD2.F32 R33, -RZ, R43.H0_H0 ;  /* 0x2000002bff217230 */ /* 0x000fe40000004100 */
[----:B------:R-:W-:Y:S01]  /*8570*/  FFMA.FTZ R50, R45, R48, R50 ;  /* 0x000000302d327223 */ /* 0x000fe20000010032 */
[----:B------:R-:W-:-:S02]  /*8580*/  HADD2.F32 R150, -RZ, R150.H0_H0 ;  /* 0x20000096ff967230 */ /* 0x000fc40000004100 */
[-C--:B------:R-:W-:Y:S01]  /*8590*/  FMUL.FTZ R46, R35, R148.reuse ;  /* 0x00000094232e7220 */ /* 0x080fe20000410000 */
[----:B------:R-:W-:Y:S02]  /*85a0*/  HADD2.F32 R42, -RZ, R42.H0_H0 ;  /* 0x2000002aff2a7230 */ /* 0x000fe40000004100 */
[C---:B------:R-:W-:Y:S01]  /*85b0*/  FMUL.FTZ R148, R33.reuse, R148 ;  /* 0x0000009421947220 */ /* 0x040fe20000410000 */
[----:B------:R-:W-:Y:S02]  /*85c0*/  HADD2.F32 R44, -RZ, R44.H1_H1 ;  /* 0x3000002cff2c7230 */ /* 0x000fe40000004100 */
[-C--:B------:R-:W-:Y:S01]  /*85d0*/  FFMA.FTZ R46, R33, R150.reuse, -R46 ;  /* 0x00000096212e7223 */ /* 0x080fe2000001082e */
[----:B------:R-:W-:Y:S02]  /*85e0*/  HADD2.F32 R43, -RZ, R43.H1_H1 ;  /* 0x3000002bff2b7230 */ /* 0x000fe40000004100 */
[----:B------:R-:W-:Y:S01]  /*85f0*/  FFMA.FTZ R148, R35, R150, R148 ;  /* 0x0000009623947223 */ /* 0x000fe20000010094 */
[----:B------:R-:W-:-:S02]  /*8600*/  HADD2.F32 R40, -RZ, R40.H0_H0 ;  /* 0x20000028ff287230 */ /* 0x000fc40000004100 */
[CC--:B------:R-:W-:Y:S01]  /*8610*/  FMUL.FTZ R48, R44.reuse, R42.reuse ;  /* 0x0000002a2c307220 */ /* 0x0c0fe20000410000 */
[----:B------:R-:W-:Y:S02]  /*8620*/  HADD2.F32 R35, -RZ, R34.H0_H0 ;  /* 0x20000022ff237230 */ /* 0x000fe40000004100 */
[C---:B------:R-:W-:Y:S01]  /*8630*/  FMUL.FTZ R45, R43.reuse, R42 ;  /* 0x0000002a2b2d7220 */ /* 0x040fe20000410000 */
[----:B------:R-:W-:Y:S02]  /*8640*/  HADD2.F32 R42, -RZ, R149.H0_H0 ;  /* 0x20000095ff2a7230 */ /* 0x000fe40000004100 */
[-C--:B------:R-:W-:Y:S01]  /*8650*/  FFMA.FTZ R43, R43, R40.reuse, -R48 ;  /* 0x000000282b2b7223 */ /* 0x080fe20000010830 */
[----:B------:R-:W-:Y:S02]  /*8660*/  HADD2.F32 R41, -RZ, R41.H0_H0 ;  /* 0x20000029ff297230 */ /* 0x000fe40000004100 */
[----:B------:R-:W-:Y:S01]  /*8670*/  FFMA.FTZ R45, R44, R40, R45 ;  /* 0x000000282c2d7223 */ /* 0x000fe2000001002d */
[----:B------:R-:W-:-:S02]  /*8680*/  HADD2.F32 R33, -RZ, R14.H0_H0 ;  /* 0x2000000eff217230 */ /* 0x000fc40000004100 */
[----:B------:R-:W-:Y:S01]  /*8690*/  FMUL.FTZ R44, R35, R42 ;  /* 0x0000002a232c7220 */ /* 0x000fe20000410000 */
[----:B------:R-:W-:Y:S01]  /*86a0*/  HADD2.F32 R34, -RZ, R34.H1_H1 ;  /* 0x30000022ff227230 */ /* 0x000fe20000004100 */
[----:B------:R-:W-:Y:S01]  /*86b0*/  F2FP.F16.F32.PACK_AB R51, R51, R52 ;  /* 0x000000343333723e */ /* 0x000fe200000000ff */
[----:B------:R-:W-:Y:S02]  /*86c0*/  HADD2.F32 R14, -RZ, R14.H1_H1 ;  /* 0x3000000eff0e7230 */ /* 0x000fe40000004100 */
[----:B------:R-:W-:Y:S01]  /*86d0*/  FMUL.FTZ R42, R33, R42 ;  /* 0x0000002a212a7220 */ /* 0x000fe20000410000 */
[----:B------:R-:W-:Y:S02]  /*86e0*/  HADD2.F32 R40, -RZ, R151.H0_H0 ;  /* 0x20000097ff287230 */ /* 0x000fe40000004100 */
[-C--:B------:R-:W-:Y:S01]  /*86f0*/  FMUL.FTZ R47, R34, R41.reuse ;  /* 0x00000029222f7220 */ /* 0x080fe20000410000 */
[----:B------:R-:W-:Y:S02]  /*8700*/  HADD2.F32 R11, -RZ, R11.H0_H0 ;  /* 0x2000000bff0b7230 */ /* 0x000fe40000004100 */
[C---:B------:R-:W-:Y:S01]  /*8710*/  FMUL.FTZ R41, R14.reuse, R41 ;  /* 0x000000290e297220 */ /* 0x040fe20000410000 */
[----:B------:R-:W-:Y:S01]  /*8720*/  F2FP.F16.F32.PACK_AB R12, R43, R46 ;  /* 0x0000002e2b0c723e */ /* 0x000fe200000000ff */
[-C--:B------:R-:W-:Y:S01]  /*8730*/  FFMA.FTZ R44, R33, R40.reuse, -R44 ;  /* 0x00000028212c7223 */ /* 0x080fe2000001082c */
[----:B------:R-:W-:Y:S01]  /*8740*/  FFMA.FTZ R42, R35, R40, R42 ;  /* 0x00000028232a7223 */ /* 0x000fe2000001002a */
[-C--:B------:R-:W-:Y:S01]  /*8750*/  FFMA.FTZ R47, R14, R11.reuse, -R47 ;  /* 0x0000000b0e2f7223 */ /* 0x080fe2000001082f */
[----:B------:R-:W-:Y:S01]  /*8760*/  FFMA.FTZ R41, R34, R11, R41 ;  /* 0x0000000b22297223 */ /* 0x000fe20000010029 */
[----:B------:R-:W-:Y:S01]  /*8770*/  F2FP.F16.F32.PACK_AB R33, R32, R13 ;  /* 0x0000000d2021723e */ /* 0x000fe200000000ff */
[----:B------:R-:W-:Y:S01]  /*8780*/  IMAD.MOV.U32 R13, RZ, RZ, R15 ;  /* 0x000000ffff0d7224 */ /* 0x000fe200078e000f */
[----:B------:R-:W-:Y:S01]  /*8790*/  F2FP.F16.F32.PACK_AB R35, R50, R49 ;  /* 0x000000313223723e */ /* 0x000fe200000000ff */
[----:B------:R-:W-:Y:S01]  /*87a0*/  IMAD.MOV.U32 R15, RZ, RZ, R51 ;  /* 0x000000ffff0f7224 */ /* 0x000fe200078e0033 */
[----:B------:R-:W-:-:S02]  /*87b0*/  F2FP.F16.F32.PACK_AB R32, R45, R148 ;  /* 0x000000942d20723e */ /* 0x000fc400000000ff */
[----:B------:R-:W-:Y:S02]  /*87c0*/  F2FP.F16.F32.PACK_AB R14, R47, R44 ;  /* 0x0000002c2f0e723e */ /* 0x000fe400000000ff */
[----:B------:R-:W-:-:S07]  /*87d0*/  F2FP.F16.F32.PACK_AB R34, R41, R42 ;  /* 0x0000002a2922723e */ /* 0x000fce00000000ff */
.L_x_533:
[----:B------:R-:W-:Y:S05]  /*87e0*/  BSYNC B2 ;  /* 0x0000000000027941 */ /* 0x000fea0003800000 */
.L_x_532:
[----:B------:R-:W-:Y:S02]  /*87f0*/  ULDC.64 UR4, c[0x0][0x208] ;  /* 0x0000820000047ab9 */ /* 0x000fe40000000a00 */
[----:B--2---:R2:W-:Y:S04]  /*8800*/  ST.E.128 desc[UR4][R38.64], R12 ;  /* 0x0000000c26007985 */ /* 0x0045e8000c101d04 */
[----:B----4-:R2:W-:Y:S02]  /*8810*/  @!P3 ST.E.128 desc[UR4][R36.64], R32 ;  /* 0x000000202400b985 */ /* 0x0105e4000c101d04 */
.L_x_527:
[----:B------:R-:W-:Y:S05]  /*8820*/  BSYNC B1 ;  /* 0x0000000000017941 */ /* 0x000fea0003800000 */
.L_x_526:
[----:B------:R-:W-:-:S03]  /*8830*/  UMOV UR4, 0xffffffff ;  /* 0xffffffff00047882 */ /* 0x000fc60000000000 */
[----:B------:R-:W-:Y:S05]  /*8840*/  BRA.DIV UR4, `(.L_x_534) ;  /* 0x000001ee04507947 */ /* 0x000fea000b800000 */
[----:B0-2---:R0:W2:Y:S04]  /*8850*/  SHFL.IDX PT, R37, R117, 0x2, 0x181f ;  /* 0x00581f0075257f89 */ /* 0x0050a800000e0000 */
[----:B------:R0:W0:Y:S02]  /*8860*/  SHFL.IDX PT, R36, R118, 0x2, 0x181f ;  /* 0x00581f0076247f89 */ /* 0x00002400000e0000 */
.L_x_830:
[----:B------:R-:W-:Y:S05]  /*8870*/  @P5 BRA `(.L_x_492) ;  /* 0x0000001400e45947 */ /* 0x000fea0003800000 */
[----:B------:R-:W-:Y:S01]  /*8880*/  ISETP.NE.AND P3, PT, R3, RZ, PT ;  /* 0x000000ff0300720c */ /* 0x000fe20003f65270 */
[----:B------:R-:W-:-:S12]  /*8890*/  BSSY B1, `(.L_x_535) ;  /* 0x000007d000017945 */ /* 0x000fd80003800000 */
[----:B------:R-:W-:Y:S05]  /*88a0*/  @!P3 BRA `(.L_x_536) ;  /* 0x0000000400ecb947 */ /* 0x000fea0003800000 */
[----:B----4-:R-:W4:Y:S01]  /*88b0*/  LDL R14, [R1+0x54] ;  /* 0x00005400010e7983 */ /* 0x010f220000100800 */
[----:B------:R-:W-:Y:S01]  /*88c0*/  SEL R11, R115, R137, !P2 ;  /* 0x00000089730b7207 */ /* 0x000fe20005000000 */
[C---:B------:R-:W-:Y:S01]  /*88d0*/  VIADD R13, R219.reuse, 0x40 ;  /* 0x00000040db0d7836 */ /* 0x040fe20000000000 */
[----:B------:R-:W-:Y:S01]  /*88e0*/  IADD3 R15, R219, 0x40, RZ ;  /* 0x00000040db0f7810 */ /* 0x000fe20007ffe0ff */
[----:B------:R-:W-:Y:S01]  /*88f0*/  BSSY B2, `(.L_x_537) ;  /* 0x0000073000027945 */ /* 0x000fe20003800000 */
[----:B------:R-:W-:Y:S01]  /*8900*/  SHF.R.S32.HI R12, RZ, 0x1f, R11 ;  /* 0x0000001fff0c7819 */ /* 0x000fe2000001140b */
[----:B------:R-:W-:Y:S01]  /*8910*/  IMAD.SHL.U32 R13, R13, 0x40, RZ ;  /* 0x000000400d0d7824 */ /* 0x000fe200078e00ff */
[----:B------:R-:W-:Y:S01]  /*8920*/  ISETP.GE.AND P4, PT, R16, R114, PT ;  /* 0x000000721000720c */ /* 0x000fe20003f86270 */
        /* <DEDUP_REMOVED lines=11> */
[----:B------:R-:W-:Y:S02]  /*89e0*/  ISETP.GE.AND P5, PT, R40, R135, PT ;  /* 0x000000872800720c */ /* 0x000fe40003fa6270 */
[----:B------:R-:W-:Y:S02]  /*89f0*/  LOP3.LUT R11, R11, R13, RZ, 0x3c, !PT ;  /* 0x0000000d0b0b7212 */ /* 0x000fe400078e3cff */
[----:B0-----:R-:W-:-:S04]  /*8a00*/  LEA R38, P3, R9, R36, 0x1 ;  /* 0x0000002409267211 */ /* 0x001fc800078608ff */
[----:B--2---:R-:W-:-:S05]  /*8a10*/  LEA.HI.X R39, R9, R37, R27, 0x1, P3 ;  /* 0x0000002509277211 */ /* 0x004fca00018f0c1b */
        /* <DEDUP_REMOVED lines=10> */
[----:B------:R-:W-:Y:S01]  /*8ac0*/  SHF.R.U32.HI R50, RZ, 0x10, R77 ;  /* 0x00000010ff327819 */ /* 0x000fe2000001164d */
[----:B----4-:R-:W-:Y:S01]  /*8ad0*/  IMAD.MOV.U32 R46, RZ, RZ, R35 ;  /* 0x000000ffff2e7224 */ /* 0x010fe200078e0023 */
[----:B------:R-:W-:Y:S01]  /*8ae0*/  MOV R45, R32 ;  /* 0x00000020002d7202 */ /* 0x000fe20000000f00 */
[----:B--2---:R-:W-:Y:S01]  /*8af0*/  IMAD.MOV.U32 R44, RZ, RZ, R12 ;  /* 0x000000ffff2c7224 */ /* 0x004fe200078e000c */
[----:B------:R-:W-:Y:S01]  /*8b00*/  SHF.R.U32.HI R48, RZ, 0x10, R69 ;  /* 0x00000010ff307819 */ /* 0x000fe20000011645 */
[----:B------:R-:W-:Y:S01]  /*8b10*/  HADD2.F32 R49, -RZ, R147.H1_H1 ;  /* 0x30000093ff317230 */ /* 0x000fe20000004100 */
[--C-:B------:R-:W-:Y:S01]  /*8b20*/  SHF.R.U64 R42, R78, 0x10, R79.reuse ;  /* 0x000000104e2a7819 */ /* 0x100fe2000000124f */
[--C-:B------:R-:W-:Y:S01]  /*8b30*/  HADD2.F32 R35, -RZ, R33.reuse.H0_H0 ;  /* 0x20000021ff237230 */ /* 0x100fe20000004100 */
[----:B------:R-:W-:Y:S01]  /*8b40*/  SHF.R.U32.HI R78, RZ, 0x10, R79 ;  /* 0x00000010ff4e7819 */ /* 0x000fe2000001164f */
[----:B------:R-:W-:Y:S01]  /*8b50*/  IMAD.MOV.U32 R32, RZ, RZ, R15 ;  /* 0x000000ffff207224 */ /* 0x000fe200078e000f */
[--C-:B0-----:R-:W-:Y:S01]  /*8b60*/  SHF.R.U64 R11, R70, 0x10, R71.reuse ;  /* 0x00000010460b7819 */ /* 0x101fe20000001247 */
[----:B------:R-:W-:Y:S01]  /*8b70*/  HADD2.F32 R33, -RZ, R33.H1_H1 ;  /* 0x30000021ff217230 */ /* 0x000fe20000004100 */
[----:B------:R-:W-:Y:S01]  /*8b80*/  SHF.R.U32.HI R70, RZ, 0x10, R71 ;  /* 0x00000010ff467819 */ /* 0x000fe20000011647 */
[--C-:B------:R-:W-:Y:S01]  /*8b90*/  HADD2.F32 R12, -RZ, R13.reuse.H0_H0 ;  /* 0x2000000dff0c7230 */ /* 0x100fe20000004100 */
[----:B------:R-:W-:Y:S01]  /*8ba0*/  SHF.R.U64 R53, R76, 0x10, R77 ;  /* 0x000000104c357819 */ /* 0x000fe2000000124d */
[----:B------:R-:W-:Y:S01]  /*8bb0*/  HADD2.F32 R50, -RZ, R50.H0_H0 ;  /* 0x20000032ff327230 */ /* 0x000fe20000004100 */
[----:B------:R-:W-:Y:S01]  /*8bc0*/  SHF.R.U64 R43, R68, 0x10, R69 ;  /* 0x00000010442b7819 */ /* 0x000fe20000001245 */
[----:B------:R-:W-:-:S02]  /*8bd0*/  HADD2.F32 R15, -RZ, R13.H1_H1 ;  /* 0x3000000dff0f7230 */ /* 0x000fc40000004100 */
[-C--:B------:R-:W-:Y:S01]  /*8be0*/  FMUL.FTZ R13, R35, R49.reuse ;  /* 0x00000031230d7220 */ /* 0x080fe20000410000 */
[----:B------:R-:W-:Y:S02]  /*8bf0*/  HADD2.F32 R47, -RZ, R145.H1_H1 ;  /* 0x30000091ff2f7230 */ /* 0x000fe40000004100 */
[C---:B------:R-:W-:Y:S01]  /*8c00*/  FMUL.FTZ R52, R12.reuse, R49 ;  /* 0x000000310c347220 */ /* 0x040fe20000410000 */
[----:B------:R-:W-:Y:S02]  /*8c10*/  HADD2.F32 R48, -RZ, R48.H0_H0 ;  /* 0x20000030ff307230 */ /* 0x000fe40000004100 */
[-C--:B------:R-:W-:Y:S01]  /*8c20*/  FMUL.FTZ R54, R33, R50.reuse ;  /* 0x0000003221367220 */ /* 0x080fe20000410000 */
[----:B------:R-:W-:Y:S01]  /*8c30*/  FMUL.FTZ R50, R15, R50 ;  /* 0x000000320f327220 */ /* 0x000fe20000410000 */
[-C--:B------:R-:W-:Y:S01]  /*8c40*/  FFMA.FTZ R12, R12, R47.reuse, -R13 ;  /* 0x0000002f0c0c7223 */ /* 0x080fe2000001080d */
[----:B------:R-:W-:Y:S01]  /*8c50*/  FFMA.FTZ R13, R35, R47, R52 ;  /* 0x0000002f230d7223 */ /* 0x000fe20000010034 */
[----:B------:R-:W-:-:S02]  /*8c60*/  HADD2.F32 R47, -RZ, R78.H0_H0 ;  /* 0x2000004eff2f7230 */ /* 0x000fc40000004100 */
[-C--:B------:R-:W-:Y:S01]  /*8c70*/  FFMA.FTZ R52, R33, R48.reuse, R50 ;  /* 0x0000003021347223 */ /* 0x080fe20000010032 */
[--C-:B------:R-:W-:Y:S02]  /*8c80*/  HADD2.F32 R33, -RZ, R46.reuse.H0_H0 ;  /* 0x2000002eff217230 */ /* 0x100fe40000004100 */
[----:B------:R-:W-:Y:S01]  /*8c90*/  FFMA.FTZ R49, R15, R48, -R54 ;  /* 0x000000300f317223 */ /* 0x000fe20000010836 */
[----:B------:R-:W-:Y:S02]  /*8ca0*/  HADD2.F32 R46, -RZ, R46.H1_H1 ;  /* 0x3000002eff2e7230 */ /* 0x000fe40000004100 */
[----:B------:R-:W-:Y:S02]  /*8cb0*/  HADD2.F32 R50, -RZ, R146.H1_H1 ;  /* 0x30000092ff327230 */ /* 0x000fe40000004100 */
[--C-:B------:R-:W-:Y:S02]  /*8cc0*/  HADD2.F32 R15, -RZ, R32.reuse.H0_H0 ;  /* 0x20000020ff0f7230 */ /* 0x100fe40000004100 */
[----:B------:R-:W-:Y:S01]  /*8cd0*/  FMUL.FTZ R51, R46, R47 ;  /* 0x0000002f2e337220 */ /* 0x000fe20000410000 */
[----:B------:R-:W-:-:S02]  /*8ce0*/  HADD2.F32 R32, -RZ, R32.H1_H1 ;  /* 0x30000020ff207230 */ /* 0x000fc40000004100 */
[-C--:B------:R-:W-:Y:S01]  /*8cf0*/  FMUL.FTZ R54, R33, R50.reuse ;  /* 0x0000003221367220 */ /* 0x080fe20000410000 */
[----:B------:R-:W-:Y:S02]  /*8d00*/  HADD2.F32 R35, -RZ, R70.H0_H0 ;  /* 0x20000046ff237230 */ /* 0x000fe40000004100 */
[----:B------:R-:W-:Y:S01]  /*8d10*/  FMUL.FTZ R50, R15, R50 ;  /* 0x000000320f327220 */ /* 0x000fe20000410000 */
[----:B------:R-:W-:Y:S02]  /*8d20*/  HADD2.F32 R48, -RZ, R144.H0_H0 ;  /* 0x20000090ff307230 */ /* 0x000fe40000004100 */
[C---:B------:R-:W-:Y:S01]  /*8d30*/  FMUL.FTZ R47, R32.reuse, R47 ;  /* 0x0000002f202f7220 */ /* 0x040fe20000410000 */
[----:B------:R-:W-:Y:S02]  /*8d40*/  HADD2.F32 R147, -RZ, R147.H0_H0 ;  /* 0x20000093ff937230 */ /* 0x000fe40000004100 */
[----:B------:R-:W-:Y:S01]  /*8d50*/  FFMA.FTZ R51, R32, R35, -R51 ;  /* 0x0000002320337223 */ /* 0x000fe20000010833 */
[----:B------:R-:W-:-:S02]  /*8d60*/  HADD2.F32 R32, -RZ, R45.H0_H0 ;  /* 0x2000002dff207230 */ /* 0x000fc40000004100 */
[-C--:B------:R-:W-:Y:S01]  /*8d70*/  FFMA.FTZ R54, R15, R48.reuse, -R54 ;  /* 0x000000300f367223 */ /* 0x080fe20000010836 */
[----:B------:R-:W-:Y:S02]  /*8d80*/  HADD2.F32 R15, -RZ, R44.H0_H0 ;  /* 0x2000002cff0f7230 */ /* 0x000fe40000004100 */
[----:B------:R-:W-:Y:S01]  /*8d90*/  FFMA.FTZ R47, R46, R35, R47 ;  /* 0x000000232e2f7223 */ /* 0x000fe2000001002f */
[----:B------:R-:W-:Y:S01]  /*8da0*/  FFMA.FTZ R50, R33, R48, R50 ;  /* 0x0000003021327223 */ /* 0x000fe20000010032 */
[----:B------:R-:W-:Y:S02]  /*8db0*/  HADD2.F32 R145, -RZ, R145.H0_H0 ;  /* 0x20000091ff917230 */ /* 0x000fe40000004100 */
[-C--:B------:R-:W-:Y:S01]  /*8dc0*/  FMUL.FTZ R46, R32, R147.reuse ;  /* 0x00000093202e7220 */ /* 0x080fe20000410000 */
[----:B------:R-:W-:Y:S02]  /*8dd0*/  HADD2.F32 R33, -RZ, R53.H0_H0 ;  /* 0x20000035ff217230 */ /* 0x000fe40000004100 */
[----:B------:R-:W-:Y:S01]  /*8de0*/  FMUL.FTZ R147, R15, R147 ;  /* 0x000000930f937220 */ /* 0x000fe20000410000 */
[----:B------:R-:W-:-:S02]  /*8df0*/  HADD2.F32 R45, -RZ, R45.H1_H1 ;  /* 0x3000002dff2d7230 */ /* 0x000fc40000004100 */
[-C--:B------:R-:W-:Y:S01]  /*8e00*/  FFMA.FTZ R46, R15, R145.reuse, -R46 ;  /* 0x000000910f2e7223 */ /* 0x080fe2000001082e */
[----:B------:R-:W-:Y:S02]  /*8e10*/  HADD2.F32 R44, -RZ, R44.H1_H1 ;  /* 0x3000002cff2c7230 */ /* 0x000fe40000004100 */
[----:B------:R-:W-:Y:S01]  /*8e20*/  FFMA.FTZ R147, R32, R145, R147 ;  /* 0x0000009120937223 */ /* 0x000fe20000010093 */
[----:B------:R-:W-:Y:S02]  /*8e30*/  HADD2.F32 R43, -RZ, R43.H0_H0 ;  /* 0x2000002bff2b7230 */ /* 0x000fe40000004100 */
[-C--:B------:R-:W-:Y:S01]  /*8e40*/  FMUL.FTZ R35, R45, R33.reuse ;  /* 0x000000212d237220 */ /* 0x080fe20000410000 */
[----:B------:R-:W-:Y:S02]  /*8e50*/  HADD2.F32 R32, -RZ, R34.H0_H0 ;  /* 0x20000022ff207230 */ /* 0x000fe40000004100 */
[----:B------:R-:W-:Y:S01]  /*8e60*/  FMUL.FTZ R48, R44, R33 ;  /* 0x000000212c307220 */ /* 0x000fe20000410000 */
[----:B------:R-:W-:-:S02]  /*8e70*/  HADD2.F32 R33, -RZ, R42.H0_H0 ;  /* 0x2000002aff217230 */ /* 0x000fc40000004100 */
[-C--:B------:R-:W-:Y:S01]  /*8e80*/  FFMA.FTZ R35, R44, R43.reuse, -R35 ;  /* 0x0000002b2c237223 */ /* 0x080fe20000010823 */
[----:B------:R-:W-:Y:S02]  /*8e90*/  HADD2.F32 R15, -RZ, R14.H0_H0 ;  /* 0x2000000eff0f7230 */ /* 0x000fe40000004100 */
[----:B------:R-:W-:Y:S01]  /*8ea0*/  FFMA.FTZ R48, R45, R43, R48 ;  /* 0x0000002b2d307223 */ /* 0x000fe20000010030 */
[----:B------:R-:W-:Y:S01]  /*8eb0*/  HADD2.F32 R34, -RZ, R34.H1_H1 ;  /* 0x30000022ff227230 */ /* 0x000fe20000004100 */
[----:B------:R-:W-:Y:S01]  /*8ec0*/  F2FP.F16.F32.PACK_AB R47, R47, R50 ;  /* 0x000000322f2f723e */ /* 0x000fe200000000ff */
[----:B------:R-:W-:Y:S01]  /*8ed0*/  HADD2.F32 R146, -RZ, R146.H0_H0 ;  /* 0x20000092ff927230 */ /* 0x000fe20000004100 */
[----:B------:R-:W-:Y:S01]  /*8ee0*/  F2FP.F16.F32.PACK_AB R49, R49, R12 ;  /* 0x0000000c3131723e */ /* 0x000fe200000000ff */
[----:B------:R-:W-:Y:S02]  /*8ef0*/  HADD2.F32 R14, -RZ, R14.H1_H1 ;  /* 0x3000000eff0e7230 */ /* 0x000fe40000004100 */
[----:B------:R-:W-:Y:S01]  /*8f00*/  FMUL.FTZ R45, R34, R33 ;  /* 0x00000021222d7220 */ /* 0x000fe20000410000 */
[----:B------:R-:W-:-:S02]  /*8f10*/  HADD2.F32 R144, -RZ, R144.H1_H1 ;  /* 0x30000090ff907230 */ /* 0x000fc40000004100 */
[-C--:B------:R-:W-:Y:S01]  /*8f20*/  FMUL.FTZ R42, R32, R146.reuse ;  /* 0x00000092202a7220 */ /* 0x080fe20000410000 */
[----:B------:R-:W-:Y:S02]  /*8f30*/  HADD2.F32 R11, -RZ, R11.H0_H0 ;  /* 0x2000000bff0b7230 */ /* 0x000fe40000004100 */
[C---:B------:R-:W-:Y:S01]  /*8f40*/  FMUL.FTZ R43, R15.reuse, R146 ;  /* 0x000000920f2b7220 */ /* 0x040fe20000410000 */
[----:B------:R-:W-:Y:S01]  /*8f50*/  FMUL.FTZ R33, R14, R33 ;  /* 0x000000210e217220 */ /* 0x000fe20000410000 */
[----:B------:R-:W-:Y:S01]  /*8f60*/  FFMA.FTZ R42, R15, R144, -R42 ;  /* 0x000000900f2a7223 */ /* 0x000fe2000001082a */
[----:B------:R-:W-:Y:S01]  /*8f70*/  F2FP.F16.F32.PACK_AB R12, R35, R46 ;  /* 0x0000002e230c723e */ /* 0x000fe200000000ff */
        /* <DEDUP_REMOVED lines=8> */
[----:B------:R-:W-:Y:S02]  /*9000*/  F2FP.F16.F32.PACK_AB R34, R34, R43 ;  /* 0x0000002b2222723e */ /* 0x000fe400000000ff */
[----:B------:R-:W-:-:S07]  /*9010*/  MOV R13, R49 ;  /* 0x00000031000d7202 */ /* 0x000fce0000000f00 */
.L_x_538:
[----:B------:R-:W-:Y:S05]  /*9020*/  BSYNC B2 ;  /* 0x0000000000027941 */ /* 0x000fea0003800000 */
.L_x_537:
[----:B------:R-:W-:Y:S02]  /*9030*/  ULDC.64 UR4, c[0x0][0x208] ;  /* 0x0000820000047ab9 */ /* 0x000fe40000000a00 */
[----:B--2---:R2:W-:Y:S04]  /*9040*/  ST.E.128 desc[UR4][R38.64], R12 ;  /* 0x0000000c26007985 */ /* 0x0045e8000c101d04 */
[----:B----4-:R2:W-:Y:S02]  /*9050*/  @!P5 ST.E.128 desc[UR4][R40.64], R32 ;  /* 0x000000202800d985 */ /* 0x0105e4000c101d04 */
.L_x_536:
[----:B------:R-:W-:Y:S05]  /*9060*/  BSYNC B1 ;  /* 0x0000000000017941 */ /* 0x000fea0003800000 */
.L_x_535:
[----:B------:R-:W-:-:S13]  /*9070*/  ISETP.NE.AND P3, PT, R21, RZ, PT ;  /* 0x000000ff1500720c */ /* 0x000fda0003f65270 */
[----:B------:R-:W-:Y:S05]  /*9080*/  @!P3 BRA `(.L_x_492) ;  /* 0x0000000c00e0b947 */ /* 0x000fea0003800000 */
[----:B--2-4-:R-:W2:Y:S01]  /*9090*/  LDL R15, [R1+0x54] ;  /* 0x00005400010f7983 */ /* 0x014ea20000100800 */
[----:B------:R-:W-:Y:S01]  /*90a0*/  SEL R137, R115, R137, !P1 ;  /* 0x0000008973897207 */ /* 0x000fe20004800000 */
[C---:B------:R-:W-:Y:S01]  /*90b0*/  VIADD R32, R219.reuse, 0x40 ;  /* 0x00000040db207836 */ /* 0x040fe20000000000 */
[----:B------:R-:W-:Y:S01]  /*90c0*/  IADD3 R14, R219, 0x40, RZ ;  /* 0x00000040db0e7810 */ /* 0x000fe20007ffe0ff */
[----:B------:R-:W-:Y:S01]  /*90d0*/  BSSY B1, `(.L_x_539) ;  /* 0x0000071000017945 */ /* 0x000fe20003800000 */
[----:B------:R-:W-:Y:S02]  /*90e0*/  SHF.R.S32.HI R12, RZ, 0x1f, R137 ;  /* 0x0000001fff0c7819 */ /* 0x000fe40000011489 */
[----:B------:R-:W-:Y:S01]  /*90f0*/  SHF.L.U32 R32, R32, 0x6, RZ ;  /* 0x0000000620207819 */ /* 0x000fe200000006ff */
[----:B------:R-:W-:Y:S01]  /*9100*/  IMAD.SHL.U32 R14, R14, 0x40, RZ ;  /* 0x000000400e0e7824 */ /* 0x000fe200078e00ff */
[----:B------:R-:W-:Y:S02]  /*9110*/  LEA.HI R137, R12, R137, RZ, 0x4 ;  /* 0x000000890c897211 */ /* 0x000fe400078f20ff */
[----:B------:R-:W-:-:S02]  /*9120*/  LOP3.LUT R32, R32, 0x1c0, RZ, 0xc0, !PT ;  /* 0x000001c020207812 */ /* 0x000fc400078ec0ff */
[----:B------:R-:W-:Y:S02]  /*9130*/  LEA.HI.SX32 R137, R137, R10, 0x1c ;  /* 0x0000000a89897211 */ /* 0x000fe400078fe2ff */
[----:B------:R-:W-:Y:S02]  /*9140*/  LOP3.LUT R14, R14, 0x1c0, RZ, 0xc0, !PT ;  /* 0x000001c00e0e7812 */ /* 0x000fe400078ec0ff */
[----:B------:R-:W-:Y:S01]  /*9150*/  SHF.R.S32.HI R12, RZ, 0x1f, R137 ;  /* 0x0000001fff0c7819 */ /* 0x000fe20000011489 */
[----:B0-----:R-:W-:Y:S01]  /*9160*/  IMAD.SHL.U32 R11, R137, 0x8, RZ ;  /* 0x00000008890b7824 */ /* 0x001fe200078e00ff */
[----:B------:R-:W-:Y:S02]  /*9170*/  SHF.R.U32.HI R14, RZ, 0x3, R14 ;  /* 0x00000003ff0e7819 */ /* 0x000fe4000001160e */
[----:B------:R-:W-:Y:S02]  /*9180*/  LEA.HI R12, R12, R137, RZ, 0x3 ;  /* 0x000000890c0c7211 */ /* 0x000fe400078f18ff */
[----:B------:R-:W-:-:S02]  /*9190*/  ISETP.GE.AND P4, PT, R213, R114, PT ;  /* 0x00000072d500720c */ /* 0x000fc40003f86270 */
[----:B------:R-:W-:Y:S02]  /*91a0*/  SHF.R.S32.HI R13, RZ, 0x3, R12 ;  /* 0x00000003ff0d7819 */ /* 0x000fe4000001140c */
[----:B------:R-:W-:Y:S02]  /*91b0*/  LOP3.LUT R12, R32, 0x38, R11, 0xf8, !PT ;  /* 0x00000038200c7812 */ /* 0x000fe400078ef80b */
[----:B------:R-:W-:Y:S02]  /*91c0*/  LEA R38, P3, R20, R36, 0x1 ;  /* 0x0000002414267211 */ /* 0x000fe400078608ff */
[----:B------:R-:W-:Y:S02]  /*91d0*/  LOP3.LUT R12, R12, R14, RZ, 0x3c, !PT ;  /* 0x0000000e0c0c7212 */ /* 0x000fe400078e3cff */
[----:B------:R-:W-:Y:S01]  /*91e0*/  LEA.HI.X R39, R20, R37, R28, 0x1, P3 ;  /* 0x0000002514277211 */ /* 0x000fe200018f0c1c */
[----:B--2---:R-:W-:-:S04]  /*91f0*/  IMAD R13, R13, 0x1400, R15 ;  /* 0x000014000d0d7824 */ /* 0x004fc800078e020f */
[----:B------:R-:W-:Y:S02]  /*9200*/  IMAD.IADD R15, R13, 0x1, R12 ;  /* 0x000000010d0f7824 */ /* 0x000fe400078e020c */
[C---:B------:R-:W-:Y:S02]  /*9210*/  IMAD R13, R212.reuse, 0x5000, R129 ;  /* 0x00005000d40d7824 */ /* 0x040fe400078e0281 */
[----:B------:R-:W-:Y:S02]  /*9220*/  IMAD R15, R212, 0x5000, R15 ;  /* 0x00005000d40f7824 */ /* 0x000fe400078e020f */
[----:B------:R-:W-:-:S03]  /*9230*/  IMAD R13, R13, 0x2, R22 ;  /* 0x000000020d0d7824 */ /* 0x000fc600078e0216 */
[----:B------:R-:W-:-:S03]  /*9240*/  LEA R32, R15, R22, 0x1 ;  /* 0x000000160f207211 */ /* 0x000fc600078e08ff */
[----:B------:R-:W0:Y:S04]  /*9250*/  LDS.128 R12, [R13+0x24400] ;  /* 0x024400000d0c7984 */ /* 0x000e280000000c00 */
[----:B------:R-:W2:Y:S01]  /*9260*/  LDS.128 R32, [R32+0x24400] ;  /* 0x0244000020207984 */ /* 0x000ea20000000c00 */
[----:B------:R-:W-:Y:S05]  /*9270*/  @P4 BRA `(.L_x_540) ;  /* 0x0000000400584947 */ /* 0x000fea0003800000 */
[----:B------:R-:W-:Y:S01]  /*9280*/  SHF.R.U32.HI R44, RZ, 0x10, R73 ;  /* 0x00000010ff2c7819 */ /* 0x000fe20000011649 */
[----:B--2---:R-:W-:Y:S01]  /*9290*/  IMAD.MOV.U32 R40, RZ, RZ, R32 ;  /* 0x000000ffff287224 */ /* 0x004fe200078e0020 */
[----:B------:R-:W-:Y:S01]  /*92a0*/  MOV R41, R34 ;  /* 0x0000002200297202 */ /* 0x000fe20000000f00 */
[----:B0-----:R-:W-:Y:S01]  /*92b0*/  IMAD.MOV.U32 R32, RZ, RZ, R14 ;  /* 0x000000ffff207224 */ /* 0x001fe200078e000e */
[----:B------:R-:W-:Y:S01]  /*92c0*/  SHF.R.U32.HI R42, RZ, 0x10, R65 ;  /* 0x00000010ff2a7819 */ /* 0x000fe20000011641 */
[--C-:B------:R-:W-:Y:S01]  /*92d0*/  HADD2.F32 R34, -RZ, R33.reuse.H0_H0 ;  /* 0x20000021ff227230 */ /* 0x100fe20000004100 */
[--C-:B------:R-:W-:Y:S01]  /*92e0*/  SHF.R.U64 R53, R74, 0x10, R75.reuse ;  /* 0x000000104a357819 */ /* 0x100fe2000000124b */
[----:B------:R-:W-:Y:S01]  /*92f0*/  HADD2.F32 R33, -RZ, R33.H1_H1 ;  /* 0x30000021ff217230 */ /* 0x000fe20000004100 */
[----:B------:R-:W-:Y:S01]  /*9300*/  SHF.R.U32.HI R74, RZ, 0x10, R75 ;  /* 0x00000010ff4a7819 */ /* 0x000fe2000001164b */
[--C-:B------:R-:W-:Y:S01]  /*9310*/  HADD2.F32 R14, -RZ, R13.reuse.H0_H0 ;  /* 0x2000000dff0e7230 */ /* 0x100fe20000004100 */
[--C-:B------:R-:W-:Y:S01]  /*9320*/  SHF.R.U64 R55, R66, 0x10, R67.reuse ;  /* 0x0000001042377819 */ /* 0x100fe20000001243 */
[----:B------:R-:W-:Y:S01]  /*9330*/  HADD2.F32 R44, -RZ, R44.H0_H0 ;  /* 0x2000002cff2c7230 */ /* 0x000fe20000004100 */
[----:B------:R-:W-:Y:S01]  /*9340*/  SHF.R.U32.HI R66, RZ, 0x10, R67 ;  /* 0x00000010ff427819 */ /* 0x000fe20000011643 */
[----:B------:R-:W-:Y:S01]  /*9350*/  HADD2.F32 R13, -RZ, R13.H1_H1 ;  /* 0x3000000dff0d7230 */ /* 0x000fe20000004100 */
[----:B------:R-:W-:Y:S01]  /*9360*/  SHF.R.U64 R54, R72, 0x10, R73 ;  /* 0x0000001048367819 */ /* 0x000fe20000001249 */
[----:B------:R-:W-:-:S02]  /*9370*/  HADD2.F32 R45, -RZ, R143.H1_H1 ;  /* 0x3000008fff2d7230 */ /* 0x000fc40000004100 */
[-C--:B------:R-:W-:Y:S01]  /*9380*/  FMUL.FTZ R46, R33, R44.reuse ;  /* 0x0000002c212e7220 */ /* 0x080fe20000410000 */
[----:B------:R-:W-:Y:S02]  /*9390*/  HADD2.F32 R42, -RZ, R42.H0_H0 ;  /* 0x2000002aff2a7230 */ /* 0x000fe40000004100 */
[C---:B------:R-:W-:Y:S01]  /*93a0*/  FMUL.FTZ R44, R13.reuse, R44 ;  /* 0x0000002c0d2c7220 */ /* 0x040fe20000410000 */
[----:B------:R-:W-:Y:S02]  /*93b0*/  HADD2.F32 R43, -RZ, R141.H1_H1 ;  /* 0x3000008dff2b7230 */ /* 0x000fe40000004100 */
[-C--:B------:R-:W-:Y:S01]  /*93c0*/  FMUL.FTZ R47, R34, R45.reuse ;  /* 0x0000002d222f7220 */ /* 0x080fe20000410000 */
[C---:B------:R-:W-:Y:S01]  /*93d0*/  FMUL.FTZ R45, R14.reuse, R45 ;  /* 0x0000002d0e2d7220 */ /* 0x040fe20000410000 */
[-C--:B------:R-:W-:Y:S01]  /*93e0*/  FFMA.FTZ R46, R13, R42.reuse, -R46 ;  /* 0x0000002a0d2e7223 */ /* 0x080fe2000001082e */
[----:B------:R-:W-:Y:S01]  /*93f0*/  FFMA.FTZ R48, R33, R42, R44 ;  /* 0x0000002a21307223 */ /* 0x000fe2000001002c */
[----:B------:R-:W-:Y:S01]  /*9400*/  FFMA.FTZ R47, R14, R43, -R47 ;  /* 0x0000002b0e2f7223 */ /* 0x000fe2000001082f */
[----:B------:R-:W-:-:S02]  /*9410*/  HADD2.F32 R42, -RZ, R142.H1_H1 ;  /* 0x3000008eff2a7230 */ /* 0x000fc40000004100 */
[----:B------:R-:W-:Y:S01]  /*9420*/  FFMA.FTZ R45, R34, R43, R45 ;  /* 0x0000002b222d7223 */ /* 0x000fe2000001002d */
[----:B------:R-:W-:Y:S01]  /*9430*/  HADD2.F32 R13, -RZ, R15.H0_H0 ;  /* 0x2000000fff0d7230 */ /* 0x000fe20000004100 */
[----:B------:R-:W-:Y:S01]  /*9440*/  SHF.R.U64 R56, R64, 0x10, R65 ;  /* 0x0000001040387819 */ /* 0x000fe20000001241 */
[--C-:B------:R-:W-:Y:S02]  /*9450*/  HADD2.F32 R14, -RZ, R35.reuse.H0_H0 ;  /* 0x20000023ff0e7230 */ /* 0x100fe40000004100 */
[----:B------:R-:W-:Y:S02]  /*9460*/  HADD2.F32 R35, -RZ, R35.H1_H1 ;  /* 0x30000023ff237230 */ /* 0x000fe40000004100 */
[-C--:B------:R-:W-:Y:S01]  /*9470*/  FMUL.FTZ R43, R13, R42.reuse ;  /* 0x0000002a0d2b7220 */ /* 0x080fe20000410000 */
[----:B------:R-:W-:Y:S02]  /*9480*/  HADD2.F32 R44, -RZ, R74.H0_H0 ;  /* 0x2000004aff2c7230 */ /* 0x000fe40000004100 */
[----:B------:R-:W-:Y:S01]  /*9490*/  FMUL.FTZ R50, R14, R42 ;  /* 0x0000002a0e327220 */ /* 0x000fe20000410000 */
[----:B------:R-:W-:Y:S01]  /*94a0*/  HADD2.F32 R15, -RZ, R15.H1_H1 ;  /* 0x3000000fff0f7230 */ /* 0x000fe20000004100 */
[----:B------:R-:W-:Y:S01]  /*94b0*/  F2FP.F16.F32.PACK_AB R45, R48, R45 ;  /* 0x0000002d302d723e */ /* 0x000fe200000000ff */
[----:B------:R-:W-:-:S02]  /*94c0*/  HADD2.F32 R33, -RZ, R139.H1_H1 ;  /* 0x3000008bff217230 */ /* 0x000fc40000004100 */
[-C--:B------:R-:W-:Y:S01]  /*94d0*/  FMUL.FTZ R42, R35, R44.reuse ;  /* 0x0000002c232a7220 */ /* 0x080fe20000410000 */
[----:B------:R-:W-:Y:S02]  /*94e0*/  HADD2.F32 R34, -RZ, R66.H0_H0 ;  /* 0x20000042ff227230 */ /* 0x000fe40000004100 */
[----:B------:R-:W-:Y:S01]  /*94f0*/  FMUL.FTZ R52, R15, R44 ;  /* 0x0000002c0f347220 */ /* 0x000fe20000410000 */
[----:B------:R-:W-:Y:S02]  /*9500*/  HADD2.F32 R143, -RZ, R143.H0_H0 ;  /* 0x2000008fff8f7230 */ /* 0x000fe40000004100 */
[-C--:B------:R-:W-:Y:S01]  /*9510*/  FFMA.FTZ R44, R14, R33.reuse, R43 ;  /* 0x000000210e2c7223 */ /* 0x080fe2000001002b */
[----:B------:R-:W-:Y:S01]  /*9520*/  FFMA.FTZ R50, R13, R33, -R50 ;  /* 0x000000210d327223 */ /* 0x000fe20000010832 */
[----:B------:R-:W-:Y:S02]  /*9530*/  HADD2.F32 R14, -RZ, R40.H0_H0 ;  /* 0x20000028ff0e7230 */ /* 0x000fe40000004100 */
[----:B------:R-:W-:Y:S01]  /*9540*/  FFMA.FTZ R49, R15, R34, -R42 ;  /* 0x000000220f317223 */ /* 0x000fe2000001082a */
[----:B------:R-:W-:-:S02]  /*9550*/  HADD2.F32 R33, -RZ, R54.H0_H0 ;  /* 0x20000036ff217230 */ /* 0x000fc40000004100 */
[----:B------:R-:W-:Y:S01]  /*9560*/  FFMA.FTZ R51, R35, R34, R52 ;  /* 0x0000002223337223 */ /* 0x000fe20000010034 */
[----:B------:R-:W-:Y:S02]  /*9570*/  HADD2.F32 R13, -RZ, R12.H0_H0 ;  /* 0x2000000cff0d7230 */ /* 0x000fe40000004100 */
[-C--:B------:R-:W-:Y:S01]  /*9580*/  FMUL.FTZ R34, R14, R143.reuse ;  /* 0x0000008f0e227220 */ /* 0x080fe20000410000 */
[----:B------:R-:W-:Y:S02]  /*9590*/  HADD2.F32 R40, -RZ, R40.H1_H1 ;  /* 0x30000028ff287230 */ /* 0x000fe40000004100 */
[----:B------:R-:W-:Y:S02]  /*95a0*/  HADD2.F32 R12, -RZ, R12.H1_H1 ;  /* 0x3000000cff0c7230 */ /* 0x000fe40000004100 */
[----:B------:R-:W-:Y:S01]  /*95b0*/  FMUL.FTZ R143, R13, R143 ;  /* 0x0000008f0d8f7220 */ /* 0x000fe20000410000 */
[----:B------:R-:W-:Y:S02]  /*95c0*/  HADD2.F32 R141, -RZ, R141.H0_H0 ;  /* 0x2000008dff8d7230 */ /* 0x000fe40000004100 */
[----:B------:R-:W-:Y:S01]  /*95d0*/  FMUL.FTZ R35, R40, R33 ;  /* 0x0000002128237220 */ /* 0x000fe20000410000 */
[----:B------:R-:W-:-:S02]  /*95e0*/  HADD2.F32 R15, -RZ, R56.H0_H0 ;  /* 0x20000038ff0f7230 */ /* 0x000fc40000004100 */
[C---:B------:R-:W-:Y:S01]  /*95f0*/  FMUL.FTZ R33, R12.reuse, R33 ;  /* 0x000000210c217220 */ /* 0x040fe20000410000 */
[----:B------:R-:W-:Y:S02]  /*9600*/  HADD2.F32 R142, -RZ, R142.H0_H0 ;  /* 0x2000008eff8e7230 */ /* 0x000fe40000004100 */
[----:B------:R-:W-:Y:S01]  /*9610*/  FFMA.FTZ R34, R13, R141, -R34 ;  /* 0x0000008d0d227223 */ /* 0x000fe20000010822 */
[----:B------:R-:W-:Y:S02]  /*9620*/  HADD2.F32 R13, -RZ, R41.H0_H0 ;  /* 0x20000029ff0d7230 */ /* 0x000fe40000004100 */
[-C--:B------:R-:W-:Y:S01]  /*9630*/  FFMA.FTZ R35, R12, R15.reuse, -R35 ;  /* 0x0000000f0c237223 */ /* 0x080fe20000010823 */
[----:B------:R-:W-:Y:S01]  /*9640*/  FFMA.FTZ R40, R40, R15, R33 ;  /* 0x0000000f28287223 */ /* 0x000fe20000010021 */
        /* <DEDUP_REMOVED lines=11> */
[----:B------:R-:W-:Y:S01]  /*9700*/  FMUL.FTZ R42, R32, R15 ;  /* 0x0000000f202a7220 */ /* 0x000fe20000410000 */
[----:B------:R-:W-:Y:S01]  /*9710*/  F2FP.F16.F32.PACK_AB R44, R40, R143 ;  /* 0x0000008f282c723e */ /* 0x000fe200000000ff */
[-C--:B------:R-:W-:Y:S01]  /*9720*/  FFMA.FTZ R33, R12, R139.reuse, -R33 ;  /* 0x0000008b0c217223 */ /* 0x080fe20000010821 */
[----:B------:R-:W-:Y:S01]  /*9730*/  FFMA.FTZ R142, R13, R139, R142 ;  /* 0x0000008b0d8e7223 */ /* 0x000fe2000001008e */
[-C--:B------:R-:W-:Y:S01]  /*9740*/  FFMA.FTZ R32, R32, R14.reuse, -R43 ;  /* 0x0000000e20207223 */ /* 0x080fe2000001082b */
[----:B------:R-:W-:Y:S01]  /*9750*/  FFMA.FTZ R41, R41, R14, R42 ;  /* 0x0000000e29297223 */ /* 0x000fe2000001002a */
[----:B------:R-:W-:-:S02]  /*9760*/  F2FP.F16.F32.PACK_AB R12, R35, R34 ;  /* 0x00000022230c723e */ /* 0x000fc400000000ff */
[----:B------:R-:W-:Y:S02]  /*9770*/  F2FP.F16.F32.PACK_AB R13, R46, R47 ;  /* 0x0000002f2e0d723e */ /* 0x000fe400000000ff */
[----:B------:R-:W-:Y:S01]  /*9780*/  F2FP.F16.F32.PACK_AB R14, R32, R33 ;  /* 0x00000021200e723e */ /* 0x000fe200000000ff */
[----:B------:R-:W-:Y:S01]  /*9790*/  IMAD.MOV.U32 R32, RZ, RZ, R44 ;  /* 0x000000ffff207224 */ /* 0x000fe200078e002c */
[----:B------:R-:W-:Y:S01]  /*97a0*/  F2FP.F16.F32.PACK_AB R15, R49, R50 ;  /* 0x00000032310f723e */ /* 0x000fe200000000ff */
[----:B------:R-:W-:Y:S01]  /*97b0*/  IMAD.MOV.U32 R33, RZ, RZ, R45 ;  /* 0x000000ffff217224 */ /* 0x000fe200078e002d */
[----:B------:R-:W-:Y:S02]  /*97c0*/  F2FP.F16.F32.PACK_AB R34, R41, R142 ;  /* 0x0000008e2922723e */ /* 0x000fe400000000ff */
[----:B------:R-:W-:-:S07]  /*97d0*/  MOV R35, R51 ;  /* 0x0000003300237202 */ /* 0x000fce0000000f00 */
.L_x_540:
[----:B------:R-:W-:Y:S05]  /*97e0*/  BSYNC B1 ;  /* 0x0000000000017941 */ /* 0x000fea0003800000 */
.L_x_539:
[----:B------:R-:W-:Y:S01]  /*97f0*/  ISETP.GE.AND P3, PT, R11, R135, PT ;  /* 0x000000870b00720c */ /* 0x000fe20003f66270 */
[----:B------:R-:W-:Y:S02]  /*9800*/  ULDC.64 UR4, c[0x0][0x208] ;  /* 0x0000820000047ab9 */ /* 0x000fe40000000a00 */
[----:B0-----:R0:W-:Y:S10]  /*9810*/  ST.E.128 desc[UR4][R38.64], R12 ;  /* 0x0000000c26007985 */ /* 0x0011f4000c101d04 */
[----:B------:R-:W-:Y:S05]  /*9820*/  @P3 BRA `(.L_x_492) ;  /* 0x0000000400f83947 */ /* 0x000fea0003800000 */
[----:B------:R-:W-:Y:S01]  /*9830*/  IMAD.WIDE R36, R11, 0x2, R36 ;  /* 0x000000020b247825 */ /* 0x000fe200078e0224 */
[----:B------:R-:W-:-:S04]  /*9840*/  ULDC.64 UR4, c[0x0][0x208] ;  /* 0x0000820000047ab9 */ /* 0x000fc80000000a00 */
[----:B--2---:R2:W-:Y:S01]  /*9850*/  ST.E.128 desc[UR4][R36.64], R32 ;  /* 0x0000002024007985 */ /* 0x0045e2000c101d04 */
[----:B------:R-:W-:Y:S05]  /*9860*/  BRA `(.L_x_492) ;  /* 0x0000000400e87947 */ /* 0x000fea0003800000 */
.L_x_446:
[----:B------:R-:W-:-:S04]  /*9870*/  ULOP3.LUT UR4, UR60, 0x1, URZ, 0xfc, !UPT ;  /* 0x000000013c047892 */ /* 0x000fc8000f8efc3f */
[----:B------:R-:W-:-:S06]  /*9880*/  UISETP.NE.AND UP0, UPT, UR4, 0x3, UPT ;  /* 0x000000030400788c */ /* 0x000fcc000bf05270 */
[----:B------:R-:W-:-:S13]  /*9890*/  PLOP3.LUT P0, PT, PT, PT, UP0, 0x80, 0x0 ;  /* 0x000000000000781c */ /* 0x000fda0003f0f008 */
[----:B------:R-:W-:Y:S05]  /*98a0*/  @!P0 BRA `(.L_x_541) ;  /* 0x0000000000048947 */ /* 0x000fea0003800000 */
[----:B------:R-:W-:Y:S01]  /*98b0*/  BPT.TRAP 0x1 ;  /* 0x000000040000795c */ /* 0x000fe20000300000 */
.L_x_541:
[----:B------:R-:W-:Y:S01]  /*98c0*/  IMAD R89, R212, 0x8, R22 ;  /* 0x00000008d4597824 */ /* 0x000fe200078e0216 */
[----:B------:R-:W-:Y:S01]  /*98d0*/  SHF.L.U32 R90, R224, 0x1f, RZ ;  /* 0x0000001fe05a7819 */ /* 0x000fe200000006ff */
[----:B------:R-:W-:Y:S01]  /*98e0*/  BSSY B1, `(.L_x_542) ;  /* 0x0000004000017945 */ /* 0x000fe20003800000 */
[----:B------:R-:W-:Y:S02]  /*98f0*/  SHF.R.S32.HI R86, RZ, 0x1f, R84 ;  /* 0x0000001fff567819 */ /* 0x000fe40000011454 */
[----:B------:R-:W0:Y:S02]  /*9900*/  SYNCS.PHASECHK.TRANS64.TRYWAIT P3, [R89+URZ+0x38890], R90 ;  /* 0x0388905a590075a7 */ /* 0x000e24000806017f */
[----:B0-----:R-:W-:Y:S05]  /*9910*/  @!P3 BRA `(.L_x_543) ;  /* 0x000001dc0068b947 */ /* 0x001fea0003800000 */
.L_x_831:
[----:B------:R-:W-:Y:S05]  /*9920*/  BSYNC B1 ;  /* 0x0000000000017941 */ /* 0x000fea0003800000 */
.L_x_542:
[----:B------:R-:W-:Y:S01]  /*9930*/  ULDC.64 UR4, c[0x0][0x300] ;  /* 0x0000c00000047ab9 */ /* 0x000fe20000000a00 */
[----:B-----5:R-:W-:Y:S01]  /*9940*/  SHF.R.S32.HI R87, RZ, 0x1f, R31 ;  /* 0x0000001fff577819 */ /* 0x020fe2000001141f */
[----:B------:R-:W-:Y:S02]  /*9950*/  IMAD R11, R86, UR4, RZ ;  /* 0x00000004560b7c24 */ /* 0x000fe4000f8e02ff */
[----:B------:R-:W-:-:S04]  /*9960*/  IMAD.WIDE.U32 R12, R84, UR4, RZ ;  /* 0x00000004540c7c25 */ /* 0x000fc8000f8e00ff */
[----:B------:R-:W-:Y:S01]  /*9970*/  IMAD R11, R84, UR5, R11 ;  /* 0x00000005540b7c24 */ /* 0x000fe2000f8e020b */
[----:B------:R-:W-:Y:S01]  /*9980*/  ULDC.64 UR4, c[0x0][0x310] ;  /* 0x0000c40000047ab9 */ /* 0x000fe20000000a00 */
[----:B------:R-:W-:Y:S02]  /*9990*/  IMAD R88, R2, -0x50, R24 ;  /* 0xffffffb002587824 */ /* 0x000fe400078e0218 */
[----:B------:R-:W-:Y:S02]  /*99a0*/  IMAD R14, R87, UR4, RZ ;  /* 0x00000004570e7c24 */ /* 0x000fe4000f8e02ff */
[----:B------:R-:W-:Y:S01]  /*99b0*/  IMAD.IADD R13, R13, 0x1, R11 ;  /* 0x000000010d0d7824 */ /* 0x000fe200078e020b */
[----:B------:R-:W-:Y:S01]  /*99c0*/  VIMNMX R88, R88, 0x50, PT ;  /* 0x0000005058587848 */ /* 0x000fe20003fe0100 */
[C---:B------:R-:W-:Y:S02]  /*99d0*/  IMAD R11, R31.reuse, UR5, R14 ;  /* 0x000000051f0b7c24 */ /* 0x040fe4000f8e020e */
[----:B------:R-:W-:Y:S01]  /*99e0*/  IMAD.WIDE.U32 R12, R31, UR4, R12 ;  /* 0x000000041f0c7c25 */ /* 0x000fe2000f8e000c */
[----:B------:R-:W-:-:S03]  /*99f0*/  ULDC.64 UR4, c[0x0][0x308] ;  /* 0x0000c20000047ab9 */ /* 0x000fc60000000a00 */
[----:B------:R-:W-:Y:S01]  /*9a00*/  IMAD R15, R0, UR4, RZ ;  /* 0x00000004000f7c24 */ /* 0x000fe2000f8e02ff */
[----:B------:R-:W-:Y:S01]  /*9a10*/  IADD3 R13, R13, R11, RZ ;  /* 0x0000000b0d0d7210 */ /* 0x000fe20007ffe0ff */
[----:B------:R-:W-:Y:S02]  /*9a20*/  IMAD.IADD R42, R88, 0x1, -R219 ;  /* 0x00000001582a7824 */ /* 0x000fe400078e0adb */
[C---:B------:R-:W-:Y:S02]  /*9a30*/  IMAD R15, R30.reuse, UR5, R15 ;  /* 0x000000051e0f7c24 */ /* 0x040fe4000f8e020f */
[----:B------:R-:W-:Y:S01]  /*9a40*/  IMAD.WIDE.U32 R12, R30, UR4, R12 ;  /* 0x000000041e0c7c25 */ /* 0x000fe2000f8e000c */
[----:B------:R-:W-:-:S03]  /*9a50*/  ULDC.64 UR4, c[0x0][0x2e8] ;  /* 0x0000ba0000047ab9 */ /* 0x000fc60000000a00 */
[----:B------:R-:W-:Y:S01]  /*9a60*/  IMAD.IADD R15, R13, 0x1, R15 ;  /* 0x000000010d0f7824 */ /* 0x000fe200078e020f */
[----:B------:R-:W-:Y:S01]  /*9a70*/  LEA R40, P3, R12, UR4, 0x1 ;  /* 0x000000040c287c11 */ /* 0x000fe2000f8608ff */
[----:B------:R-:W-:-:S03]  /*9a80*/  UMOV UR4, 0xffffffff ;  /* 0xffffffff00047882 */ /* 0x000fc60000000000 */
[----:B------:R-:W-:Y:S02]  /*9a90*/  LEA.HI.X R41, R12, UR5, R15, 0x1, P3 ;  /* 0x000000050c297c11 */ /* 0x000fe400098f0c0f */
[----:B------:R-:W-:Y:S01]  /*9aa0*/  ISETP.GE.AND P3, PT, R42, 0x1, PT ;  /* 0x000000012a00780c */ /* 0x000fe20003f66270 */
[----:B------:R-:W-:-:S12]  /*9ab0*/  BRA.DIV UR4, `(.L_x_544) ;  /* 0x000001de04147947 */ /* 0x000fd8000b800000 */
[----:B------:R1:W2:Y:S04]  /*9ac0*/  SHFL.IDX PT, R33, R41, RZ, 0x181f ;  /* 0x00181fff29217589 */ /* 0x0002a800000e0000 */
[----:B------:R1:W3:Y:S02]  /*9ad0*/  SHFL.IDX PT, R32, R40, RZ, 0x181f ;  /* 0x00181fff28207589 */ /* 0x0002e400000e0000 */
.L_x_835:
[----:B------:R-:W-:Y:S04]  /*9ae0*/  BSSY B1, `(.L_x_545) ;  /* 0x0000018000017945 */ /* 0x000fe80003800000 */
[----:B------:R-:W-:Y:S05]  /*9af0*/  @!P3 BRA `(.L_x_546) ;  /* 0x000000000058b947 */ /* 0x000fea0003800000 */
[----:B------:R-:W-:Y:S01]  /*9b00*/  ULDC UR4, c[0x0][0x2f4] ;  /* 0x0000bd0000047ab9 */ /* 0x000fe20000000800 */
[----:B------:R-:W-:Y:S01]  /*9b10*/  ULDC.64 UR6, c[0x0][0x208] ;  /* 0x0000820000067ab9 */ /* 0x000fe20000000a00 */
[----:B------:R-:W-:Y:S02]  /*9b20*/  ISETP.GE.AND P4, PT, R16, UR4, PT ;  /* 0x0000000410007c0c */ /* 0x000fe4000bf86270 */
[----:B------:R-:W-:-:S11]  /*9b30*/  ISETP.GE.AND P3, PT, R213, UR4, PT ;  /* 0x00000004d5007c0c */ /* 0x000fd6000bf66270 */
[----:B------:R-:W4:Y:S01]  /*9b40*/  @!P4 LDS.128 R12, [R85+0x24400] ;  /* 0x02440000550cc984 */ /* 0x000f220000000c00 */
[----:B---3--:R-:W-:-:S04]  /*9b50*/  @!P4 LEA R34, P5, R16, R32, 0x1 ;  /* 0x000000201022c211 */ /* 0x008fc800078a08ff */
[----:B--2---:R-:W-:Y:S02]  /*9b60*/  @!P4 LEA.HI.X R35, R16, R33, R17, 0x1, P5 ;  /* 0x000000211023c211 */ /* 0x004fe400028f0c11 */
[----:B------:R-:W-:-:S04]  /*9b70*/  @!P3 LEA R36, P5, R23, R32, 0x1 ;  /* 0x000000201724b211 */ /* 0x000fc800078a08ff */
[----:B------:R-:W-:Y:S01]  /*9b80*/  @!P3 LEA.HI.X R37, R23, R33, R216, 0x1, P5 ;  /* 0x000000211725b211 */ /* 0x000fe200028f0cd8 */
[----:B----4-:R-:W-:Y:S01]  /*9b90*/  @!P4 ST.E.128 desc[UR6][R34.64], R12 ;  /* 0x0000000c2200c985 */ /* 0x010fe2000c101d06 */
[----:B------:R-:W-:-:S03]  /*9ba0*/  ISETP.GE.AND P4, PT, R18, UR4, PT ;  /* 0x0000000412007c0c */ /* 0x000fc6000bf86270 */
[----:B------:R-:W2:Y:S10]  /*9bb0*/  @!P3 LDS.128 R12, [R85+0x26c00] ;  /* 0x026c0000550cb984 */ /* 0x000eb40000000c00 */
[----:B------:R-:W-:-:S04]  /*9bc0*/  @!P4 LEA R38, P5, R18, R32, 0x1 ;  /* 0x000000201226c211 */ /* 0x000fc800078a08ff */
[----:B------:R-:W-:Y:S01]  /*9bd0*/  @!P4 LEA.HI.X R39, R18, R33, R218, 0x1, P5 ;  /* 0x000000211227c211 */ /* 0x000fe200028f0cda */
[----:B--2---:R-:W-:Y:S01]  /*9be0*/  @!P3 ST.E.128 desc[UR6][R36.64], R12 ;  /* 0x0000000c2400b985 */ /* 0x004fe2000c101d06 */
[----:B------:R-:W-:-:S03]  /*9bf0*/  ISETP.GE.AND P3, PT, R19, UR4, PT ;  /* 0x0000000413007c0c */ /* 0x000fc6000bf66270 */
[----:B------:R-:W2:Y:S04]  /*9c00*/  @!P4 LDS.128 R12, [R85+0x29400] ;  /* 0x02940000550cc984 */ /* 0x000ea80000000c00 */
[----:B--2---:R-:W-:Y:S06]  /*9c10*/  @!P4 ST.E.128 desc[UR6][R38.64], R12 ;  /* 0x0000000c2600c985 */ /* 0x004fec000c101d06 */
[C---:B------:R-:W-:Y:S01]  /*9c20*/  @!P3 LEA R32, P4, R19.reuse, R32, 0x1 ;  /* 0x000000201320b211 */ /* 0x040fe200078808ff */
[----:B------:R-:W2:Y:S03]  /*9c30*/  @!P3 LDS.128 R12, [R85+0x2bc00] ;  /* 0x02bc0000550cb984 */ /* 0x000ea60000000c00 */
[----:B------:R-:W-:-:S05]  /*9c40*/  @!P3 LEA.HI.X R33, R19, R33, R217, 0x1, P4 ;  /* 0x000000211321b211 */ /* 0x000fca00020f0cd9 */
[----:B--2---:R4:W-:Y:S04]  /*9c50*/  @!P3 ST.E.128 desc[UR6][R32.64], R12 ;  /* 0x0000000c2000b985 */ /* 0x0049e8000c101d06 */
.L_x_546:
[----:B------:R-:W-:Y:S05]  /*9c60*/  BSYNC B1 ;  /* 0x0000000000017941 */ /* 0x000fea0003800000 */
.L_x_545:
[----:B------:R-:W-:-:S03]  /*9c70*/  UMOV UR4, 0xffffffff ;  /* 0xffffffff00047882 */ /* 0x000fc60000000000 */
[----:B------:R-:W-:Y:S05]  /*9c80*/  BRA.DIV UR4, `(.L_x_547) ;  /* 0x000001da04ec7947 */ /* 0x000fea000b800000 */
[----:B--2-4-:R2:W4:Y:S04]  /*9c90*/  SHFL.IDX PT, R33, R41, 0x1, 0x181f ;  /* 0x00381f0029217f89 */ /* 0x01452800000e0000 */
[----:B---3--:R2:W3:Y:S02]  /*9ca0*/  SHFL.IDX PT, R32, R40, 0x1, 0x181f ;  /* 0x00381f0028207f89 */ /* 0x0084e400000e0000 */
.L_x_839:
[----:B------:R-:W-:Y:S01]  /*9cb0*/  ISETP.GE.AND P3, PT, R42, 0x21, PT ;  /* 0x000000212a00780c */ /* 0x000fe20003f66270 */
[----:B------:R-:W-:-:S12]  /*9cc0*/  BSSY B1, `(.L_x_548) ;  /* 0x0000018000017945 */ /* 0x000fd80003800000 */
[----:B------:R-:W-:Y:S05]  /*9cd0*/  @!P3 BRA `(.L_x_549) ;  /* 0x000000000058b947 */ /* 0x000fea0003800000 */
[----:B------:R-:W-:Y:S01]  /*9ce0*/  ULDC UR4, c[0x0][0x2f4] ;  /* 0x0000bd0000047ab9 */ /* 0x000fe20000000800 */
[----:B------:R-:W-:Y:S01]  /*9cf0*/  ULDC.64 UR6, c[0x0][0x208] ;  /* 0x0000820000067ab9 */ /* 0x000fe20000000a00 */
[----:B------:R-:W-:Y:S02]  /*9d00*/  ISETP.GE.AND P5, PT, R16, UR4, PT ;  /* 0x0000000410007c0c */ /* 0x000fe4000bfa6270 */
[----:B------:R-:W-:-:S11]  /*9d10*/  ISETP.GE.AND P4, PT, R213, UR4, PT ;  /* 0x00000004d5007c0c */ /* 0x000fd6000bf86270 */
[----:B------:R-:W5:Y:S01]  /*9d20*/  @!P5 LDS.128 R12, [R85+0x25400] ;  /* 0x02540000550cd984 */ /* 0x000f620000000c00 */
[----:B---3--:R-:W-:-:S04]  /*9d30*/  @!P5 LEA R34, P3, R16, R32, 0x1 ;  /* 0x000000201022d211 */ /* 0x008fc800078608ff */
[----:B----4-:R-:W-:Y:S02]  /*9d40*/  @!P5 LEA.HI.X R35, R16, R33, R17, 0x1, P3 ;  /* 0x000000211023d211 */ /* 0x010fe400018f0c11 */
[----:B------:R-:W-:-:S03]  /*9d50*/  ISETP.GE.AND P3, PT, R18, UR4, PT ;  /* 0x0000000412007c0c */ /* 0x000fc6000bf66270 */
[----:B-----5:R-:W-:Y:S01]  /*9d60*/  @!P5 ST.E.128 desc[UR6][R34.64], R12 ;  /* 0x0000000c2200d985 */ /* 0x020fe2000c101d06 */
[----:B------:R-:W-:-:S03]  /*9d70*/  @!P4 LEA R36, P5, R23, R32, 0x1 ;  /* 0x000000201724c211 */ /* 0x000fc600078a08ff */
[----:B------:R-:W3:Y:S01]  /*9d80*/  @!P4 LDS.128 R12, [R85+0x27c00] ;  /* 0x027c0000550cc984 */ /* 0x000ee20000000c00 */
[----:B------:R-:W-:-:S05]  /*9d90*/  @!P4 LEA.HI.X R37, R23, R33, R216, 0x1, P5 ;  /* 0x000000211725c211 */ /* 0x000fca00028f0cd8 */
[----:B------:R-:W-:-:S04]  /*9da0*/  @!P3 LEA R38, P5, R18, R32, 0x1 ;  /* 0x000000201226b211 */ /* 0x000fc800078a08ff */
[----:B------:R-:W-:Y:S01]  /*9db0*/  @!P3 LEA.HI.X R39, R18, R33, R218, 0x1, P5 ;  /* 0x000000211227b211 */ /* 0x000fe200028f0cda */
[----:B---3--:R-:W-:Y:S01]  /*9dc0*/  @!P4 ST.E.128 desc[UR6][R36.64], R12 ;  /* 0x0000000c2400c985 */ /* 0x008fe2000c101d06 */
[----:B------:R-:W-:-:S03]  /*9dd0*/  ISETP.GE.AND P4, PT, R19, UR4, PT ;  /* 0x0000000413007c0c */ /* 0x000fc6000bf86270 */
[----:B------:R-:W3:Y:S04]  /*9de0*/  @!P3 LDS.128 R12, [R85+0x2a400] ;  /* 0x02a40000550cb984 */ /* 0x000ee80000000c00 */
[----:B---3--:R-:W-:Y:S06]  /*9df0*/  @!P3 ST.E.128 desc[UR6][R38.64], R12 ;  /* 0x0000000c2600b985 */ /* 0x008fec000c101d06 */
[C---:B------:R-:W-:Y:S01]  /*9e00*/  @!P4 LEA R32, P3, R19.reuse, R32, 0x1 ;  /* 0x000000201320c211 */ /* 0x040fe200078608ff */
[----:B------:R-:W3:Y:S03]  /*9e10*/  @!P4 LDS.128 R12, [R85+0x2cc00] ;  /* 0x02cc0000550cc984 */ /* 0x000ee60000000c00 */
[----:B------:R-:W-:-:S05]  /*9e20*/  @!P4 LEA.HI.X R33, R19, R33, R217, 0x1, P3 ;  /* 0x000000211321c211 */ /* 0x000fca00018f0cd9 */
[----:B---3--:R3:W-:Y:S04]  /*9e30*/  @!P4 ST.E.128 desc[UR6][R32.64], R12 ;  /* 0x0000000c2000c985 */ /* 0x0087e8000c101d06 */
.L_x_549:
[----:B------:R-:W-:Y:S05]  /*9e40*/  BSYNC B1 ;  /* 0x0000000000017941 */ /* 0x000fea0003800000 */
.L_x_548:
[----:B------:R-:W-:-:S03]  /*9e50*/  UMOV UR4, 0xffffffff ;  /* 0xffffffff00047882 */ /* 0x000fc60000000000 */
[----:B------:R-:W-:Y:S05]  /*9e60*/  BRA.DIV UR4, `(.L_x_550) ;  /* 0x000001da04c07947 */ /* 0x000fea000b800000 */
[----:B---34-:R3:W4:Y:S04]  /*9e70*/  SHFL.IDX PT, R33, R41, 0x2, 0x181f ;  /* 0x00581f0029217f89 */ /* 0x01872800000e0000 */
[----:B------:R3:W0:Y:S02]  /*9e80*/  SHFL.IDX PT, R32, R40, 0x2, 0x181f ;  /* 0x00581f0028207f89 */ /* 0x00062400000e0000 */
.L_x_843:
[----:B------:R-:W-:-:S13]  /*9e90*/  ISETP.GE.AND P3, PT, R42, 0x41, PT ;  /* 0x000000412a00780c */ /* 0x000fda0003f66270 */
[----:B------:R-:W-:Y:S05]  /*9ea0*/  @!P3 BRA `(.L_x_492) ;  /* 0x000000000058b947 */ /* 0x000fea0003800000 */
[----:B------:R-:W-:Y:S01]  /*9eb0*/  ULDC UR4, c[0x0][0x2f4] ;  /* 0x0000bd0000047ab9 */ /* 0x000fe20000000800 */
[----:B------:R-:W-:Y:S01]  /*9ec0*/  ULDC.64 UR6, c[0x0][0x208] ;  /* 0x0000820000067ab9 */ /* 0x000fe20000000a00 */
[----:B------:R-:W-:Y:S02]  /*9ed0*/  ISETP.GE.AND P5, PT, R16, UR4, PT ;  /* 0x0000000410007c0c */ /* 0x000fe4000bfa6270 */
[----:B------:R-:W-:-:S11]  /*9ee0*/  ISETP.GE.AND P4, PT, R213, UR4, PT ;  /* 0x00000004d5007c0c */ /* 0x000fd6000bf86270 */
[----:B------:R-:W5:Y:S01]  /*9ef0*/  @!P5 LDS.128 R12, [R85+0x26400] ;  /* 0x02640000550cd984 */ /* 0x000f620000000c00 */
[----:B0-----:R-:W-:-:S04]  /*9f00*/  @!P5 LEA R34, P3, R16, R32, 0x1 ;  /* 0x000000201022d211 */ /* 0x001fc800078608ff */
[----:B----4-:R-:W-:Y:S02]  /*9f10*/  @!P5 LEA.HI.X R35, R16, R33, R17, 0x1, P3 ;  /* 0x000000211023d211 */ /* 0x010fe400018f0c11 */
[----:B------:R-:W-:-:S03]  /*9f20*/  ISETP.GE.AND P3, PT, R18, UR4, PT ;  /* 0x0000000412007c0c */ /* 0x000fc6000bf66270 */
[----:B-----5:R-:W-:Y:S01]  /*9f30*/  @!P5 ST.E.128 desc[UR6][R34.64], R12 ;  /* 0x0000000c2200d985 */ /* 0x020fe2000c101d06 */
[----:B------:R-:W-:-:S03]  /*9f40*/  @!P4 LEA R36, P5, R23, R32, 0x1 ;  /* 0x000000201724c211 */ /* 0x000fc600078a08ff */
[----:B------:R-:W0:Y:S01]  /*9f50*/  @!P4 LDS.128 R12, [R85+0x28c00] ;  /* 0x028c0000550cc984 */ /* 0x000e220000000c00 */
[----:B------:R-:W-:-:S05]  /*9f60*/  @!P4 LEA.HI.X R37, R23, R33, R216, 0x1, P5 ;  /* 0x000000211725c211 */ /* 0x000fca00028f0cd8 */
[----:B------:R-:W-:-:S04]  /*9f70*/  @!P3 LEA R38, P5, R18, R32, 0x1 ;  /* 0x000000201226b211 */ /* 0x000fc800078a08ff */
[----:B------:R-:W-:Y:S01]  /*9f80*/  @!P3 LEA.HI.X R39, R18, R33, R218, 0x1, P5 ;  /* 0x000000211227b211 */ /* 0x000fe200028f0cda */
[----:B0-----:R-:W-:Y:S01]  /*9f90*/  @!P4 ST.E.128 desc[UR6][R36.64], R12 ;  /* 0x0000000c2400c985 */ /* 0x001fe2000c101d06 */
[----:B------:R-:W-:-:S03]  /*9fa0*/  ISETP.GE.AND P4, PT, R19, UR4, PT ;  /* 0x0000000413007c0c */ /* 0x000fc6000bf86270 */
[----:B------:R-:W0:Y:S04]  /*9fb0*/  @!P3 LDS.128 R12, [R85+0x2b400] ;  /* 0x02b40000550cb984 */ /* 0x000e280000000c00 */
[----:B0-----:R-:W-:Y:S06]  /*9fc0*/  @!P3 ST.E.128 desc[UR6][R38.64], R12 ;  /* 0x0000000c2600b985 */ /* 0x001fec000c101d06 */
[C---:B------:R-:W-:Y:S01]  /*9fd0*/  @!P4 LEA R32, P3, R19.reuse, R32, 0x1 ;  /* 0x000000201320c211 */ /* 0x040fe200078608ff */
[----:B------:R-:W0:Y:S03]  /*9fe0*/  @!P4 LDS.128 R12, [R85+0x2dc00] ;  /* 0x02dc0000550cc984 */ /* 0x000e260000000c00 */
[----:B------:R-:W-:-:S05]  /*9ff0*/  @!P4 LEA.HI.X R33, R19, R33, R217, 0x1, P3 ;  /* 0x000000211321c211 */ /* 0x000fca00018f0cd9 */
[----:B0-----:R0:W-:Y:S04]  /*a000*/  @!P4 ST.E.128 desc[UR6][R32.64], R12 ;  /* 0x0000000c2000c985 */ /* 0x0011e8000c101d06 */
.L_x_492:
[----:B------:R-:W-:Y:S05]  /*a010*/  BSYNC B0 ;  /* 0x0000000000007941 */ /* 0x000fea0003800000 */
.L_x_445:
[----:B0-----:R-:W0:Y:S01]  /*a020*/  S2R R11, SR_TID.X ;  /* 0x00000000000b7919 */ /* 0x001e220000002100 */
[----:B------:R-:W-:Y:S01]  /*a030*/  @!PT LDS RZ, [RZ] ;  /* 0x00000000fffff984 */ /* 0x000fe20000000800 */
[----:B------:R-:W-:Y:S01]  /*a040*/  @!PT LDS RZ, [RZ] ;  /* 0x00000000fffff984 */ /* 0x000fe20000000800 */
[----:B------:R-:W-:Y:S01]  /*a050*/  @!PT LDS RZ, [RZ] ;  /* 0x00000000fffff984 */ /* 0x000fe20000000800 */
[----:B------:R-:W-:Y:S01]  /*a060*/  @!PT LDS RZ, [RZ] ;  /* 0x00000000fffff984 */ /* 0x000fe20000000800 */
[----:B------:R5:W-:Y:S06]  /*a070*/  MEMBAR.ALL.CTA ;  /* 0x0000000000007992 */ /* 0x000bec0000008000 */
[----:B-----5:R-:W5:Y:S01]  /*a080*/  FENCE.VIEW.ASYNC.S ;  /* 0x00000000000073c6 */ /* 0x020f620000000000 */
[----:B------:R-:W-:Y:S05]  /*a090*/  WARPSYNC.ALL ;  /* 0x0000000000007948 */ /* 0x000fea0003800000 */
[----:B------:R-:W-:Y:S01]  /*a0a0*/  BSSY B0, `(.L_x_551) ;  /* 0x0000009000007945 */ /* 0x000fe20003800000 */
[----:B0-----:R-:W-:Y:S01]  /*a0b0*/  LOP3.LUT R11, R11, 0x7f, RZ, 0xc0, !PT ;  /* 0x0000007f0b0b7812 */ /* 0x001fe200078ec0ff */
[----:B-----5:R0:W-:Y:S03]  /*a0c0*/  BAR.SYNC.DEFER_BLOCKING R138, 0x80 ;  /* 0x0002008a0000751d */ /* 0x0201e60000010000 */
[----:B------:R-:W-:-:S13]  /*a0d0*/  ISETP.NE.AND P3, PT, R11, RZ, PT ;  /* 0x000000ff0b00720c */ /* 0x000fda0003f65270 */
[----:B------:R-:W-:-:S04]  /*a0e0*/  @!P3 IADD3 R11, R89, 0x388a0, RZ ;  /* 0x000388a0590bb810 */ /* 0x000fc80007ffe0ff */
[----:B------:R-:W-:-:S04]  /*a0f0*/  @!P3 PRMT R11, RZ, 0x654, R11 ;  /* 0x00000654ff0bb816 */ /* 0x000fc8000000000b */
[----:B------:R0:W-:Y:S01]  /*a100*/  @!P3 SYNCS.ARRIVE.TRANS64.RED.A1T0 RZ, [R11+URZ], RZ ;  /* 0x000000ff0bffb9a7 */ /* 0x0001e2000810043f */
[----:B------:R-:W-:Y:S05]  /*a110*/  @!P0 BRA `(.L_x_552) ;  /* 0x0000000000048947 */ /* 0x000fea0003800000 */
[----:B------:R-:W-:Y:S01]  /*a120*/  BPT.TRAP 0x1 ;  /* 0x000000040000795c */ /* 0x000fe20000300000 */
.L_x_552:
[----:B------:R-:W-:Y:S05]  /*a130*/  BSYNC B0 ;  /* 0x0000000000007941 */ /* 0x000fea0003800000 */
.L_x_551:
[----:B------:R-:W5:Y:S01]  /*a140*/  SYNCS.PHASECHK.TRANS64.TRYWAIT P0, [R89+URZ+0x388b0], R90 ;  /* 0x0388b05a590075a7 */ /* 0x000f62000800017f */
[----:B------:R-:W-:Y:S01]  /*a150*/  ULDC UR61, c[0x0][0x2f4] ;  /* 0x0000bd00003d7ab9 */ /* 0x000fe20000000800 */
[----:B------:R-:W-:Y:S04]  /*a160*/  BSSY B0, `(.L_x_553) ;  /* 0x0000002000007945 */ /* 0x000fe80003800000 */
[----:B-----5:R-:W-:Y:S05]  /*a170*/  @!P0 BRA `(.L_x_554) ;  /* 0x000001d800488947 */ /* 0x020fea0003800000 */
.L_x_844:
[----:B------:R-:W-:Y:S05]  /*a180*/  BSYNC B0 ;  /* 0x0000000000007941 */ /* 0x000fea0003800000 */
.L_x_553:
[----:B------:R-:W-:Y:S01]  /*a190*/  ULDC.64 UR4, c[0x0][0x328] ;  /* 0x0000ca0000047ab9 */ /* 0x000fe20000000a00 */
[----:B------:R-:W-:Y:S01]  /*a1a0*/  IADD3 R88, -R219, R88, RZ ;  /* 0x00000058db587210 */ /* 0x000fe20007ffe1ff */
[----:B0-----:R-:W-:Y:S01]  /*a1b0*/  IMAD R11, R86, UR4, RZ ;  /* 0x00000004560b7c24 */ /* 0x001fe2000f8e02ff */
[----:B------:R-:W-:Y:S01]  /*a1c0*/  BSSY B0, `(.L_x_555) ;  /* 0x000002b000007945 */ /* 0x000fe20003800000 */
[----:B--2-4-:R-:W-:Y:S01]  /*a1d0*/  IMAD.WIDE.U32 R12, R84, UR4, RZ ;  /* 0x00000004540c7c25 */ /* 0x014fe2000f8e00ff */
[C---:B------:R-:W-:Y:S02]  /*a1e0*/  ISETP.GE.AND P4, PT, R88.reuse, 0x1, PT ;  /* 0x000000015800780c */ /* 0x040fe40003f86270 */
[----:B------:R-:W-:Y:S01]  /*a1f0*/  ISETP.GE.AND P0, PT, R88, 0x21, PT ;  /* 0x000000215800780c */ /* 0x000fe20003f06270 */
[----:B------:R-:W-:Y:S01]  /*a200*/  IMAD R11, R84, UR5, R11 ;  /* 0x00000005540b7c24 */ /* 0x000fe2000f8e020b */
[----:B------:R-:W-:Y:S02]  /*a210*/  ULDC.64 UR4, c[0x0][0x338] ;  /* 0x0000ce0000047ab9 */ /* 0x000fe40000000a00 */
[----:B------:R-:W-:-:S02]  /*a220*/  IMAD R14, R87, UR4, RZ ;  /* 0x00000004570e7c24 */ /* 0x000fc4000f8e02ff */
[----:B------:R-:W-:Y:S02]  /*a230*/  IMAD.IADD R13, R13, 0x1, R11 ;  /* 0x000000010d0d7824 */ /* 0x000fe400078e020b */
[C---:B------:R-:W-:Y:S02]  /*a240*/  IMAD R11, R31.reuse, UR5, R14 ;  /* 0x000000051f0b7c24 */ /* 0x040fe4000f8e020e */
[----:B------:R-:W-:Y:S01]  /*a250*/  IMAD.WIDE.U32 R12, R31, UR4, R12 ;  /* 0x000000041f0c7c25 */ /* 0x000fe2000f8e000c */
[----:B------:R-:W-:-:S03]  /*a260*/  ULDC.64 UR4, c[0x0][0x330] ;  /* 0x0000cc0000047ab9 */ /* 0x000fc60000000a00 */
[----:B------:R-:W-:Y:S02]  /*a270*/  IMAD R15, R0, UR4, RZ ;  /* 0x00000004000f7c24 */ /* 0x000fe4000f8e02ff */
[----:B------:R-:W-:Y:S02]  /*a280*/  IMAD.IADD R13, R13, 0x1, R11 ;  /* 0x000000010d0d7824 */ /* 0x000fe400078e020b */
[C---:B------:R-:W-:Y:S02]  /*a290*/  IMAD R11, R30.reuse, UR5, R15 ;  /* 0x000000051e0b7c24 */ /* 0x040fe4000f8e020f */
[----:B------:R-:W-:Y:S01]  /*a2a0*/  IMAD.WIDE.U32 R12, R30, UR4, R12 ;  /* 0x000000041e0c7c25 */ /* 0x000fe2000f8e000c */
[----:B------:R-:W-:-:S03]  /*a2b0*/  ULDC.64 UR4, c[0x0][0x318] ;  /* 0x0000c60000047ab9 */ /* 0x000fc60000000a00 */
[----:B------:R-:W-:Y:S01]  /*a2c0*/  IMAD.IADD R11, R13, 0x1, R11 ;  /* 0x000000010d0b7824 */ /* 0x000fe200078e020b */
[----:B------:R-:W-:-:S04]  /*a2d0*/  LEA R31, P5, R12, UR4, 0x1 ;  /* 0x000000040c1f7c11 */ /* 0x000fc8000f8a08ff */
[----:B------:R-:W-:Y:S01]  /*a2e0*/  LEA.HI.X R11, R12, UR5, R11, 0x1, P5 ;  /* 0x000000050c0b7c11 */ /* 0x000fe2000a8f0c0b */
[----:B------:R0:W2:Y:S04]  /*a2f0*/  SHFL.IDX PT, R38, R31, RZ, 0x181f ;  /* 0x00181fff1f267589 */ /* 0x0000a800000e0000 */
[----:B------:R0:W4:Y:S01]  /*a300*/  SHFL.IDX PT, R39, R11, RZ, 0x181f ;  /* 0x00181fff0b277589 */ /* 0x00012200000e0000 */
[----:B------:R-:W-:Y:S05]  /*a310*/  @!P4 BRA `(.L_x_556) ;  /* 0x000000000054c947 */ /* 0x000fea0003800000 */
[----:B------:R-:W-:Y:S01]  /*a320*/  ISETP.GE.AND P5, PT, R16, UR61, PT ;  /* 0x0000003d10007c0c */ /* 0x000fe2000bfa6270 */
[----:B------:R-:W-:-:S12]  /*a330*/  ULDC.64 UR4, c[0x0][0x208] ;  /* 0x0000820000047ab9 */ /* 0x000fd80000000a00 */
[----:B------:R-:W5:Y:S01]  /*a340*/  @!P5 LDS.128 R12, [R85+0x400] ;  /* 0x00040000550cd984 */ /* 0x000f620000000c00 */
[----:B--2---:R-:W-:-:S04]  /*a350*/  @!P5 LEA R32, P4, R16, R38, 0x1 ;  /* 0x000000261020d211 */ /* 0x004fc800078808ff */
[----:B----4-:R-:W-:Y:S02]  /*a360*/  @!P5 LEA.HI.X R33, R16, R39, R17, 0x1, P4 ;  /* 0x000000271021d211 */ /* 0x010fe400020f0c11 */
[----:B------:R-:W-:-:S03]  /*a370*/  ISETP.GE.AND P4, PT, R213, UR61, PT ;  /* 0x0000003dd5007c0c */ /* 0x000fc6000bf86270 */
[----:B-----5:R-:W-:Y:S10]  /*a380*/  @!P5 ST.E.128 desc[UR4][R32.64], R12 ;  /* 0x0000000c2000d985 */ /* 0x020ff4000c101d04 */
[C---:B------:R-:W-:Y:S01]  /*a390*/  @!P4 LEA R34, P5, R23.reuse, R38, 0x1 ;  /* 0x000000261722c211 */ /* 0x040fe200078a08ff */
[----:B------:R-:W2:Y:S03]  /*a3a0*/  @!P4 LDS.128 R12, [R85+0x2c00] ;  /* 0x002c0000550cc984 */ /* 0x000ea60000000c00 */
[----:B------:R-:W-:-:S02]  /*a3b0*/  @!P4 LEA.HI.X R35, R23, R39, R216, 0x1, P5 ;  /* 0x000000271723c211 */ /* 0x000fc400028f0cd8 */
[----:B------:R-:W-:-:S03]  /*a3c0*/  ISETP.GE.AND P5, PT, R18, UR61, PT ;  /* 0x0000003d12007c0c */ /* 0x000fc6000bfa6270 */
[----:B--2---:R-:W-:Y:S10]  /*a3d0*/  @!P4 ST.E.128 desc[UR4][R34.64], R12 ;  /* 0x0000000c2200c985 */ /* 0x004ff4000c101d04 */
[C---:B------:R-:W-:Y:S01]  /*a3e0*/  @!P5 LEA R36, P4, R18.reuse, R38, 0x1 ;  /* 0x000000261224d211 */ /* 0x040fe200078808ff */
[----:B------:R-:W2:Y:S03]  /*a3f0*/  @!P5 LDS.128 R12, [R85+0x5400] ;  /* 0x00540000550cd984 */ /* 0x000ea60000000c00 */
[----:B------:R-:W-:-:S02]  /*a400*/  @!P5 LEA.HI.X R37, R18, R39, R218, 0x1, P4 ;  /* 0x000000271225d211 */ /* 0x000fc400020f0cda */
[----:B------:R-:W-:-:S03]  /*a410*/  ISETP.GE.AND P4, PT, R19, UR61, PT ;  /* 0x0000003d13007c0c */ /* 0x000fc6000bf86270 */
[----:B--2---:R-:W-:Y:S10]  /*a420*/  @!P5 ST.E.128 desc[UR4][R36.64], R12 ;  /* 0x0000000c2400d985 */ /* 0x004ff4000c101d04 */
[C---:B------:R-:W-:Y:S01]  /*a430*/  @!P4 LEA R32, P5, R19.reuse, R38, 0x1 ;  /* 0x000000261320c211 */ /* 0x040fe200078a08ff */
[----:B------:R-:W2:Y:S03]  /*a440*/  @!P4 LDS.128 R12, [R85+0x7c00] ;  /* 0x007c0000550cc984 */ /* 0x000ea60000000c00 */
[----:B------:R-:W-:-:S05]  /*a450*/  @!P4 LEA.HI.X R33, R19, R39, R217, 0x1, P5 ;  /* 0x000000271321c211 */ /* 0x000fca00028f0cd9 */
[----:B--2---:R2:W-:Y:S04]  /*a460*/  @!P4 ST.E.128 desc[UR4][R32.64], R12 ;  /* 0x0000000c2000c985 */ /* 0x0045e8000c101d04 */
.L_x_556:
[----:B------:R-:W-:Y:S05]  /*a470*/  BSYNC B0 ;  /* 0x0000000000007941 */ /* 0x000fea0003800000 */
.L_x_555:
[----:B----4-:R4:W0:Y:S01]  /*a480*/  SHFL.IDX PT, R39, R11, 0x1, 0x181f ;  /* 0x00381f000b277f89 */ /* 0x01082200000e0000 */
[----:B------:R-:W-:Y:S03]  /*a490*/  BSSY B0, `(.L_x_557) ;  /* 0x0000018000007945 */ /* 0x000fe60003800000 */
[----:B--2---:R4:W2:Y:S01]  /*a4a0*/  SHFL.IDX PT, R38, R31, 0x1, 0x181f ;  /* 0x00381f001f267f89 */ /* 0x0048a200000e0000 */
[----:B------:R-:W-:Y:S05]  /*a4b0*/  @!P0 BRA `(.L_x_558) ;  /* 0x0000000000548947 */ /* 0x000fea0003800000 */
[----:B------:R-:W-:Y:S01]  /*a4c0*/  ISETP.GE.AND P5, PT, R16, UR61, PT ;  /* 0x0000003d10007c0c */ /* 0x000fe2000bfa6270 */
[----:B------:R-:W-:Y:S01]  /*a4d0*/  ULDC.64 UR4, c[0x0][0x208] ;  /* 0x0000820000047ab9 */ /* 0x000fe20000000a00 */
[----:B------:R-:W-:-:S11]  /*a4e0*/  ISETP.GE.AND P4, PT, R213, UR61, PT ;  /* 0x0000003dd5007c0c */ /* 0x000fd6000bf86270 */
[----:B------:R-:W5:Y:S01]  /*a4f0*/  @!P5 LDS.128 R12, [R85+0x1400] ;  /* 0x00140000550cd984 */ /* 0x000f620000000c00 */
[----:B--2---:R-:W-:-:S04]  /*a500*/  @!P5 LEA R32, P0, R16, R38, 0x1 ;  /* 0x000000261020d211 */ /* 0x004fc800078008ff */
[----:B0-----:R-:W-:Y:S02]  /*a510*/  @!P5 LEA.HI.X R33, R16, R39, R17, 0x1, P0 ;  /* 0x000000271021d211 */ /* 0x001fe400000f0c11 */
        /* <DEDUP_REMOVED lines=15> */
.L_x_558:
[----:B------:R-:W-:Y:S05]  /*a610*/  BSYNC B0 ;  /* 0x0000000000007941 */ /* 0x000fea0003800000 */
.L_x_557:
[----:B------:R-:W-:Y:S01]  /*a620*/  ISETP.GE.AND P0, PT, R88, 0x41, PT ;  /* 0x000000415800780c */ /* 0x000fe20003f06270 */
[----:B0---4-:R-:W0:Y:S01]  /*a630*/  SHFL.IDX PT, R11, R11, 0x2, 0x181f ;  /* 0x00581f000b0b7f89 */ /* 0x011e2200000e0000 */
[----:B------:R-:W-:Y:S03]  /*a640*/  BSSY B0, `(.L_x_559) ;  /* 0x0000018000007945 */ /* 0x000fe60003800000 */
[----:B------:R-:W4:Y:S08]  /*a650*/  SHFL.IDX PT, R31, R31, 0x2, 0x181f ;  /* 0x00581f001f1f7f89 */ /* 0x000f3000000e0000 */
[----:B------:R-:W-:Y:S05]  /*a660*/  @!P0 BRA `(.L_x_560) ;  /* 0x0000000000548947 */ /* 0x000fea0003800000 */
[----:B------:R-:W-:Y:S01]  /*a670*/  ISETP.GE.AND P5, PT, R16, UR61, PT ;  /* 0x0000003d10007c0c */ /* 0x000fe2000bfa6270 */
[----:B------:R-:W-:Y:S01]  /*a680*/  ULDC.64 UR4, c[0x0][0x208] ;  /* 0x0000820000047ab9 */ /* 0x000fe20000000a00 */
[----:B------:R-:W-:-:S11]  /*a690*/  ISETP.GE.AND P4, PT, R213, UR61, PT ;  /* 0x0000003dd5007c0c */ /* 0x000fd6000bf86270 */
[----:B------:R-:W5:Y:S01]  /*a6a0*/  @!P5 LDS.128 R12, [R85+0x2400] ;  /* 0x00240000550cd984 */ /* 0x000f620000000c00 */
[----:B----4-:R-:W-:-:S04]  /*a6b0*/  @!P5 LEA R32, P0, R16, R31, 0x1 ;  /* 0x0000001f1020d211 */ /* 0x010fc800078008ff */
        /* <DEDUP_REMOVED lines=16> */
.L_x_560:
[----:B------:R-:W-:Y:S05]  /*a7c0*/  BSYNC B0 ;  /* 0x0000000000007941 */ /* 0x000fea0003800000 */
.L_x_559:
[----:B------:R-:W-:Y:S01]  /*a7d0*/  @!PT LDS RZ, [RZ] ;  /* 0x00000000fffff984 */ /* 0x000fe20000000800 */
[----:B------:R-:W-:Y:S01]  /*a7e0*/  @!PT LDS RZ, [RZ] ;  /* 0x00000000fffff984 */ /* 0x000fe20000000800 */
[----:B------:R-:W-:Y:S01]  /*a7f0*/  @!PT LDS RZ, [RZ] ;  /* 0x00000000fffff984 */ /* 0x000fe20000000800 */
[----:B------:R-:W-:Y:S01]  /*a800*/  @!PT LDS RZ, [RZ] ;  /* 0x00000000fffff984 */ /* 0x000fe20000000800 */
[----:B------:R5:W-:Y:S06]  /*a810*/  MEMBAR.ALL.CTA ;  /* 0x0000000000007992 */ /* 0x000bec0000008000 */
[----:B-----5:R-:W5:Y:S01]  /*a820*/  FENCE.VIEW.ASYNC.S ;  /* 0x00000000000073c6 */ /* 0x020f620000000000 */
[----:B-1----:R-:W-:Y:S01]  /*a830*/  @!P3 VIADD R89, R89, 0x388c0 ;  /* 0x000388c05959b836 */ /* 0x002fe20000000000 */
[----:B-----5:R1:W-:Y:S01]  /*a840*/  BAR.SYNC.DEFER_BLOCKING R138, 0x80 ;  /* 0x0002008a0000751d */ /* 0x0203e20000010000 */
[----:B------:R-:W-:-:S03]  /*a850*/  ISETP.NE.AND P4, PT, R113, RZ, PT ;  /* 0x000000ff7100720c */ /* 0x000fc60003f85270 */
[----:B------:R-:W-:Y:S02]  /*a860*/  @!P3 PRMT R89, RZ, 0x654, R89 ;  /* 0x00000654ff59b816 */ /* 0x000fe40000000059 */
[----:B------:R-:W-:Y:S02]  /*a870*/  IADD3 R212, R212, 0x1, RZ ;  /* 0x00000001d4d47810 */ /* 0x000fe40007ffe0ff */
[----:B------:R-:W-:Y:S01]  /*a880*/  PLOP3.LUT P0, PT, PT, PT, PT, 0x8, 0x0 ;  /* 0x000000000000781c */ /* 0x000fe20003f0e170 */
[----:B------:R1:W-:Y:S01]  /*a890*/  @!P3 SYNCS.ARRIVE.TRANS64.RED.A1T0 RZ, [R89+URZ], RZ ;  /* 0x000000ff59ffb9a7 */ /* 0x0003e2000810043f */
[----:B------:R-:W-:-:S04]  /*a8a0*/  ISETP.NE.AND P3, PT, R212, 0x2, PT ;  /* 0x00000002d400780c */ /* 0x000fc80003f65270 */
[----:B0-----:R-:W-:Y:S02]  /*a8b0*/  SEL R11, RZ, 0x1, P3 ;  /* 0x00000001ff0b7807 */ /* 0x001fe40001800000 */
[----:B------:R-:W-:Y:S02]  /*a8c0*/  SEL R212, R212, RZ, P3 ;  /* 0x000000ffd4d47207 */ /* 0x000fe40001800000 */
[----:B------:R-:W-:Y:S01]  /*a8d0*/  LOP3.LUT R224, R224, R11, RZ, 0x3c, !PT ;  /* 0x0000000be0e07212 */ /* 0x000fe200078e3cff */
[----:B-1----:R-:W-:Y:S06]  /*a8e0*/  @P4 BRA `(.L_x_561) ;  /* 0xffffff7400e84947 */ /* 0x002fec000383ffff */
.L_x_440:
[----:B------:R-:W-:Y:S01]  /*a8f0*/  BSSY B0, `(.L_x_562) ;  /* 0x000004a000007945 */ /* 0x000fe20003800000 */
[----:B------:R-:W-:Y:S02]  /*a900*/  ISETP.GE.AND P2, PT, R180, 0x1, PT ;  /* 0x00000001b400780c */ /* 0x000fe40003f46270 */
[----:B------:R-:W-:Y:S02]  /*a910*/  CS2R R2, SRZ ;  /* 0x0000000000027805 */ /* 0x000fe4000001ff00 */
[----:B------:R-:W-:Y:S01]  /*a920*/  PLOP3.LUT P1, PT, PT, PT, PT, 0x80, 0x0 ;  /* 0x000000000000781c */ /* 0x000fe20003f2f070 */
[----:B------:R-:W-:Y:S01]  /*a930*/  IMAD.MOV.U32 R0, RZ, RZ, RZ ;  /* 0x000000ffff007224 */ /* 0x000fe200078e00ff */
[----:B------:R-:W-:Y:S02]  /*a940*/  CS2R R150, SRZ ;  /* 0x0000000000967805 */ /* 0x000fe4000001ff00 */
[----:B------:R-:W-:Y:S02]  /*a950*/  CS2R R148, SRZ ;  /* 0x0000000000947805 */ /* 0x000fe4000001ff00 */
[----:B------:R-:W-:-:S02]  /*a960*/  CS2R R146, SRZ ;  /* 0x0000000000927805 */ /* 0x000fc4000001ff00 */
[----:B------:R-:W-:Y:S02]  /*a970*/  CS2R R144, SRZ ;  /* 0x0000000000907805 */ /* 0x000fe4000001ff00 */
[----:B------:R-:W-:Y:S01]  /*a980*/  CS2R R142, SRZ ;  /* 0x00000000008e7805 */ /* 0x000fe2000001ff00 */
[----:B------:R-:W-:Y:S01]  /*a990*/  IMAD.MOV.U32 R141, RZ, RZ, RZ ;  /* 0x000000ffff8d7224 */ /* 0x000fe200078e00ff */
[----:B------:R-:W-:Y:S02]  /*a9a0*/  CS2R R178, SRZ ;  /* 0x0000000000b27805 */ /* 0x000fe4000001ff00 */
[----:B------:R-:W-:Y:S02]  /*a9b0*/  CS2R R138, SRZ ;  /* 0x00000000008a7805 */ /* 0x000fe4000001ff00 */
[----:B------:R-:W-:Y:S02]  /*a9c0*/  MOV R137, RZ ;  /* 0x000000ff00897202 */ /* 0x000fe40000000f00 */
        /* <DEDUP_REMOVED lines=8> */
[----:B---3--:R-:W-:Y:S02]  /*aa50*/  CS2R R118, SRZ ;  /* 0x0000000000767805 */ /* 0x008fe4000001ff00 */
        /* <DEDUP_REMOVED lines=42> */
[----:B--2---:R-:W-:Y:S02]  /*ad00*/  CS2R R38, SRZ ;  /* 0x0000000000267805 */ /* 0x004fe4000001ff00 */
[----:B------:R-:W-:Y:S01]  /*ad10*/  CS2R R34, SRZ ;  /* 0x0000000000227805 */ /* 0x000fe2000001ff00 */
[----:B------:R-:W-:Y:S01]  /*ad20*/  IMAD.MOV.U32 R24, RZ, RZ, RZ ;  /* 0x000000ffff187224 */ /* 0x000fe200078e00ff */
[----:B------:R-:W-:Y:S01]  /*ad30*/  MOV R7, RZ ;  /* 0x000000ff00077202 */ /* 0x000fe20000000f00 */
[----:B------:R-:W-:Y:S02]  /*ad40*/  IMAD.MOV.U32 R27, RZ, RZ, RZ ;  /* 0x000000ffff1b7224 */ /* 0x000fe400078e00ff */
[----:B------:R-:W-:Y:S01]  /*ad50*/  IMAD.MOV.U32 R5, RZ, RZ, RZ ;  /* 0x000000ffff057224 */ /* 0x000fe200078e00ff */
[----:B------:R-:W-:Y:S06]  /*ad60*/  @P0 BRA `(.L_x_563) ;  /* 0x0000000000080947 */ /* 0x000fec0003800000 */
[----:B------:R-:W0:Y:S02]  /*ad70*/  FENCE.VIEW.ASYNC.G ;  /* 0x00000000000073c6 */ /* 0x000e240000000100 */
[----:B0-----:R-:W-:Y:S06]  /*ad80*/  BAR.ARV 0xc, 0x180 ;  /* 0x0306000000007b1d */ /* 0x001fec0000002000 */
.L_x_563:
[----:B------:R-:W-:Y:S05]  /*ad90*/  BSYNC B0 ;  /* 0x0000000000007941 */ /* 0x000fea0003800000 */
.L_x_562:
[----:B------:R-:W-:Y:S01]  /*ada0*/  MOV R25, RZ ;  /* 0x000000ff00197202 */ /* 0x000fe20000000f00 */
[----:B------:R-:W-:Y:S01]  /*adb0*/  IMAD.MOV.U32 R4, RZ, RZ, RZ ;  /* 0x000000ffff047224 */ /* 0x000fe200078e00ff */
[----:B------:R-:W-:Y:S06]  /*adc0*/  @!P2 BRA `(.L_x_564) ;  /* 0x0000011c00fca947 */ /* 0x000fec0003800000 */
[----:B------:R-:W2:Y:S01]  /*add0*/  LDL R6, [R1+0x70] ;  /* 0x0000700001067983 */ /* 0x000ea20000100800 */
[----:B------:R-:W0:Y:S02]  /*ade0*/  S2R R64, SR_TID.X ;  /* 0x0000000000407919 */ /* 0x000e240000002100 */
[----:B0-----:R-:W-:-:S05]  /*adf0*/  VIADD R64, R64, 0xffffff80 ;  /* 0xffffff8040407836 */ /* 0x001fca0000000000 */
[----:B------:R-:W-:-:S04]  /*ae00*/  SHF.R.S32.HI R65, RZ, 0x1f, R64 ;  /* 0x0000001fff417819 */ /* 0x000fc80000011440 */
[----:B------:R-:W-:-:S04]  /*ae10*/  LEA.HI R65, R65, R64, RZ, 0x7 ;  /* 0x0000004041417211 */ /* 0x000fc800078f38ff */
[----:B------:R-:W-:-:S06]  /*ae20*/  SHF.R.S32.HI R0, RZ, 0x7, R65 ;  /* 0x00000007ff007819 */ /* 0x000fcc0000011441 */
[----:B------:R-:W0:Y:S02]  /*ae30*/  SHFL.IDX PT, R0, R0, RZ, 0x1f ;  /* 0x00001fff00007589 */ /* 0x000e2400000e0000 */
[----:B0-----:R-:W-:-:S04]  /*ae40*/  LEA.HI R2, R0, R0, RZ, 0x1 ;  /* 0x0000000000027211 */ /* 0x001fc800078f08ff */
[----:B------:R-:W-:-:S04]  /*ae50*/  LOP3.LUT R3, R2, 0x1e, RZ, 0xc0, !PT ;  /* 0x0000001e02037812 */ /* 0x000fc800078ec0ff */
[----:B------:R-:W-:Y:S02]  /*ae60*/  IADD3 R3, R0, -R3, RZ ;  /* 0x8000000300037210 */ /* 0x000fe40007ffe0ff */
[----:B--2---:R-:W-:-:S13]  /*ae70*/  R2UR UR4, R6 ;  /* 0x00000000060472ca */ /* 0x004fda00000e0000 */
[----:B------:R-:W-:Y:S02]  /*ae80*/  ULOP3.LUT UP0, URZ, UR4, 0x9f, URZ, 0xc0, !UPT ;  /* 0x0000009f043f7892 */ /* 0x000fe4000f80c03f */
[----:B------:R-:W-:-:S04]  /*ae90*/  LEA R3, R3, UR4, 0xd ;  /* 0x0000000403037c11 */ /* 0x000fc8000f8e68ff */
[----:B------:R-:W-:Y:S02]  /*aea0*/  SHF.R.U32.HI R3, RZ, 0x4, R3 ;  /* 0x00000004ff037819 */ /* 0x000fe40000011603 */
[----:B------:R-:W-:Y:S02]  /*aeb0*/  PLOP3.LUT P0, PT, PT, PT, UP0, 0x80, 0x0 ;  /* 0x000000000000781c */ /* 0x000fe40003f0f008 */
[----:B------:R-:W-:-:S11]  /*aec0*/  LOP3.LUT R28, R3, 0x3fff, RZ, 0xc0, !PT ;  /* 0x00003fff031c7812 */ /* 0x000fd600078ec0ff */
        /* <DEDUP_REMOVED lines=9> */
[----:B------:R-:W-:Y:S01]  /*af60*/  IMAD.U32 R7, RZ, RZ, UR7 ;  /* 0x00000007ff077e24 */ /* 0x000fe2000f8e00ff */
[----:B------:R-:W-:Y:S01]  /*af70*/  MOV R11, UR5 ;  /* 0x00000005000b7c02 */ /* 0x000fe20008000f00 */
[----:B------:R-:W-:Y:S01]  /*af80*/  IMAD.U32 R10, RZ, RZ, UR4 ;  /* 0x00000004ff0a7e24 */ /* 0x000fe2000f8e00ff */
[----:B------:R-:W-:Y:S01]  /*af90*/  MOV R13, RZ ;  /* 0x000000ff000d7202 */ /* 0x000fe20000000f00 */
[----:B------:R-:W-:-:S02]  /*afa0*/  IMAD.MOV.U32 R8, RZ, RZ, 0x70 ;  /* 0x00000070ff087424 */ /* 0x000fc400078e00ff */
[----:B0-----:R-:W-:-:S07]  /*afb0*/  IMAD.MOV.U32 R12, RZ, RZ, 0x1 ;  /* 0x00000001ff0c7424 */ /* 0x001fce00078e00ff */
[----:B------:R-:W-:-:S07]  /*afc0*/  LEPC R20, `(.L_x_565) ;  /* 0x000000001014794e */ /* 0x000fce0000000000 */
[----:B-1--45:R-:W-:Y:S05]  /*afd0*/  CALL.ABS.NOINC R2 ;  /* 0x0000000002007343 */ /* 0x032fea0003c00000 */
.L_x_565:
[----:B------:R-:W-:Y:S02]  /*afe0*/  ULDC UR4, c[0x0][0x3f4] ;  /* 0x0000fd0000047ab9 */ /* 0x000fe40000000800 */
[----:B------:R-:W-:-:S13]  /*aff0*/  ISETP.LT.AND P0, PT, RZ, UR4, PT ;  /* 0x00000004ff007c0c */ /* 0x000fda000bf01270 */
[----:B------:R-:W-:Y:S05]  /*b000*/  @P0 BRA `(.L_x_566) ;  /* 0x0000000000400947 */ /* 0x000fea0003800000 */
[----:B------:R-:W2:Y:S02]  /*b010*/  LDL R2, [R1+0x74] ;  /* 0x0000740001027983 */ /* 0x000ea40000100800 */
[----:B--2---:R-:W-:-:S04]  /*b020*/  LEA.HI R0, R2, R2, RZ, 0x1 ;  /* 0x0000000202007211 */ /* 0x004fc800078f08ff */
[----:B------:R-:W-:-:S05]  /*b030*/  LOP3.LUT R0, R0, 0xfffffffe, RZ, 0xc0, !PT ;  /* 0xfffffffe00007812 */ /* 0x000fca00078ec0ff */
[----:B------:R-:W-:-:S05]  /*b040*/  IMAD.IADD R0, R2, 0x1, -R0 ;  /* 0x0000000102007824 */ /* 0x000fca00078e0a00 */
[----:B------:R-:W-:-:S04]  /*b050*/  SHF.L.U32 R3, R0, 0x1f, RZ ;  /* 0x0000001f00037819 */ /* 0x000fc800000006ff */
[----:B------:R0:W1:Y:S03]  /*b060*/  SYNCS.PHASECHK.TRANS64.TRYWAIT P0, [R22+URZ+0x38800], R3 ;  /* 0x03880003160075a7 */ /* 0x000066000800017f */
[----:B-1----:R-:W-:Y:S05]  /*b070*/  @!P0 NANOSLEEP.SYNCS 0x989680 ;  /* 0x009896800000895d */ /* 0x002fea0003900000 */
[----:B------:R-:W1:Y:S01]  /*b080*/  @!P0 SYNCS.PHASECHK.TRANS64 P0, [R22+URZ+0x38800], R3 ;  /* 0x03880003160085a7 */ /* 0x000e62000800007f */
[----:B------:R-:W-:Y:S04]  /*b090*/  BSSY B0, `(.L_x_567) ;  /* 0x0000006000007945 */ /* 0x000fe80003800000 */
[----:B-1----:R-:W-:Y:S05]  /*b0a0*/  @P0 BRA `(.L_x_568) ;  /* 0x0000000000100947 */ /* 0x002fea0003800000 */
.L_x_569:
[----:B-1----:R1:W2:Y:S02]  /*b0b0*/  SYNCS.PHASECHK.TRANS64.TRYWAIT P0, [R22+URZ+0x38800], R3 ;  /* 0x03880003160075a7 */ /* 0x0022a4000800017f */
[----:B--2---:R-:W-:Y:S05]  /*b0c0*/  @!P0 NANOSLEEP.SYNCS 0x989680 ;  /* 0x009896800000895d */ /* 0x004fea0003900000 */
[----:B------:R-:W2:Y:S02]  /*b0d0*/  @!P0 SYNCS.PHASECHK.TRANS64 P0, [R22+URZ+0x38800], R3 ;  /* 0x03880003160085a7 */ /* 0x000ea4000800007f */
[----:B--2---:R-:W-:Y:S05]  /*b0e0*/  @!P0 BRA `(.L_x_569) ;  /* 0xfffffffc00f08947 */ /* 0x004fea000383ffff */
.L_x_568:
[----:B------:R-:W-:Y:S05]  /*b0f0*/  BSYNC B0 ;  /* 0x0000000000007941 */ /* 0x000fea0003800000 */
.L_x_567:
[----:B------:R-:W-:Y:S05]  /*b100*/  BRA `(.L_x_570) ;  /* 0x0000006c00d87947 */ /* 0x000fea0003800000 */
.L_x_566:
[----:B------:R-:W2:Y:S01]  /*b110*/  LDL R30, [R1+0x70] ;  /* 0x00007000011e7983 */ /* 0x000ea20000100800 */
[----:B-----5:R-:W-:Y:S01]  /*b120*/  SHF.R.S32.HI R0, RZ, 0x1f, R136 ;  /* 0x0000001fff007819 */ /* 0x020fe20000011488 */
[----:B------:R-:W-:Y:S01]  /*b130*/  ULDC.64 UR4, c[0x0][0x3f8] ;  /* 0x0000fe0000047ab9 */ /* 0x000fe20000000a00 */
[----:B------:R-:W-:Y:S01]  /*b140*/  ULDC.64 UR6, c[0x0][0x408] ;  /* 0x0001020000067ab9 */ /* 0x000fe20000000a00 */
[----:B------:R-:W-:-:S04]  /*b150*/  IMAD.WIDE.U32 R4, R136, UR4, RZ ;  /* 0x0000000488047c25 */ /* 0x000fc8000f8e00ff */
[C---:B------:R-:W-:Y:S02]  /*b160*/  IMAD R3, R0.reuse, UR4, RZ ;  /* 0x0000000400037c24 */ /* 0x040fe4000f8e02ff */
[----:B------:R-:W-:Y:S02]  /*b170*/  IMAD R7, R0, UR6, RZ ;  /* 0x0000000600077c24 */ /* 0x000fe4000f8e02ff */
[C---:B------:R-:W-:Y:S01]  /*b180*/  IMAD R3, R136.reuse, UR5, R3 ;  /* 0x0000000588037c24 */ /* 0x040fe2000f8e0203 */
[----:B------:R-:W-:Y:S01]  /*b190*/  ULDC.64 UR4, c[0x0][0x3e8] ;  /* 0x0000fa0000047ab9 */ /* 0x000fe20000000a00 */
[----:B------:R-:W-:Y:S01]  /*b1a0*/  IMAD R7, R136, UR7, R7 ;  /* 0x0000000788077c24 */ /* 0x000fe2000f8e0207 */
[----:B------:R-:W-:Y:S01]  /*b1b0*/  LEA R2, P0, R4, UR4, 0x1 ;  /* 0x0000000404027c11 */ /* 0x000fe2000f8008ff */
[----:B------:R-:W-:Y:S01]  /*b1c0*/  IMAD.WIDE.U32 R26, R136, UR6, RZ ;  /* 0x00000006881a7c25 */ /* 0x000fe2000f8e00ff */
[----:B------:R-:W-:-:S03]  /*b1d0*/  ULDC.64 UR6, c[0x0][0x400] ;  /* 0x0001000000067ab9 */ /* 0x000fc60000000a00 */
[----:B------:R-:W-:Y:S01]  /*b1e0*/  IMAD.IADD R5, R3, 0x1, R5 ;  /* 0x0000000103057824 */ /* 0x000fe200078e0205 */
[----:B------:R-:W-:Y:S02]  /*b1f0*/  LEA R25, P1, R26, UR6, 0x1 ;  /* 0x000000061a197c11 */ /* 0x000fe4000f8208ff */
[----:B------:R-:W-:Y:S02]  /*b200*/  IADD3 R3, R7, R27, RZ ;  /* 0x0000001b07037210 */ /* 0x000fe40007ffe0ff */
[----:B------:R-:W-:Y:S02]  /*b210*/  LEA.HI.X R24, R4, UR5, R5, 0x1, P0 ;  /* 0x0000000504187c11 */ /* 0x000fe400080f0c05 */
[----:B------:R-:W-:Y:S02]  /*b220*/  LEA.HI.X R26, R26, UR7, R3, 0x1, P1 ;  /* 0x000000071a1a7c11 */ /* 0x000fe400088f0c03 */
[----:B--2---:R-:W-:-:S13]  /*b230*/  R2UR UR8, R30 ;  /* 0x000000001e0872ca */ /* 0x004fda00000e0000 */
[----:B------:R-:W-:-:S06]  /*b240*/  ULOP3.LUT UP0, URZ, UR8, 0x3ff, URZ, 0xc0, !UPT ;  /* 0x000003ff083f7892 */ /* 0x000fcc000f80c03f */
[----:B------:R-:W-:-:S13]  /*b250*/  PLOP3.LUT P2, PT, PT, PT, UP0, 0x80, 0x0 ;  /* 0x000000000000781c */ /* 0x000fda0003f4f008 */
        /* <DEDUP_REMOVED lines=16> */
[----:B-1--4-:R-:W-:Y:S05]  /*b360*/  CALL.ABS.NOINC R14 ;  /* 0x000000000e007343 */ /* 0x012fea0003c00000 */
.L_x_571:
[----:B------:R-:W-:Y:S01]  /*b370*/  ULDC.U8 UR4, c[0x0][0x410] ;  /* 0x0001040000047ab9 */ /* 0x000fe20000000000 */
[----:B------:R-:W-:Y:S01]  /*b380*/  R2UR UR5, R30 ;  /* 0x000000001e0572ca */ /* 0x000fe200000e0000 */
[----:B------:R-:W-:Y:S01]  /*b390*/  BSSY B0, `(.L_x_572) ;  /* 0x00006c5000007945 */ /* 0x000fe20003800000 */
[----:B------:R-:W-:Y:S01]  /*b3a0*/  ISETP.NE.AND P0, PT, RZ, UR4, PT ;  /* 0x00000004ff007c0c */ /* 0x000fe2000bf05270 */
[C---:B----4-:R-:W-:Y:S01]  /*b3b0*/  VIADD R31, R219.reuse, 0x20 ;  /* 0x00000020db1f7836 */ /* 0x050fe20000000000 */
[----:B------:R-:W-:Y:S01]  /*b3c0*/  SHF.R.U32.HI R20, RZ, 0x3, R225 ;  /* 0x00000003ff147819 */ /* 0x000fe200000116e1 */
[----:B------:R-:W-:Y:S01]  /*b3d0*/  VIADD R21, R219, 0x60 ;  /* 0x00000060db157836 */ /* 0x000fe20000000000 */
[----:B------:R-:W-:Y:S02]  /*b3e0*/  LOP3.LUT R0, R225, 0x38, R16, 0xf8, !PT ;  /* 0x00000038e1007812 */ /* 0x000fe400078ef810 */
[----:B------:R-:W-:Y:S02]  /*b3f0*/  LEA R4, R29, R219, 0x7 ;  /* 0x000000db1d047211 */ /* 0x000fe400078e38ff */
[----:B------:R-:W-:-:S04]  /*b400*/  LOP3.LUT R0, R229, R0, R20, 0xf6, !PT ;  /* 0x00000000e5007212 */ /* 0x000fc800078ef614 */
[----:B------:R-:W-:Y:S01]  /*b410*/  LEA R30, R0, UR5, 0x1 ;  /* 0x00000005001e7c11 */ /* 0x000fe2000f8e08ff */
[----:B------:R-:W-:Y:S06]  /*b420*/  @!P0 BRA `(.L_x_573) ;  /* 0x0000003000a48947 */ /* 0x000fec0003800000 */
[----:B------:R-:W-:-:S03]  /*b430*/  UMOV UR4, 0xffffffff ;  /* 0xffffffff00047882 */ /* 0x000fc60000000000 */
[----:B------:R-:W-:Y:S05]  /*b440*/  BRA.DIV UR4, `(.L_x_574) ;  /* 0x000001c604a87947 */ /* 0x000fea000b800000 */
[----:B------:R0:W1:Y:S04]  /*b450*/  SHFL.IDX PT, R3, R24, RZ, 0x181f ;  /* 0x00181fff18037589 */ /* 0x00006800000e0000 */
[----:B------:R-:W2:Y:S04]  /*b460*/  SHFL.IDX PT, R2, R2, RZ, 0x181f ;  /* 0x00181fff02027589 */ /* 0x000ea800000e0000 */
[----:B------:R0:W3:Y:S04]  /*b470*/  SHFL.IDX PT, R5, R26, RZ, 0x181f ;  /* 0x00181fff1a057589 */ /* 0x0000e800000e0000 */
[----:B------:R0:W4:Y:S02]  /*b480*/  SHFL.IDX PT, R14, R25, RZ, 0x181f ;  /* 0x00181fff190e7589 */ /* 0x00012400000e0000 */
.L_x_850:
[----:B------:R-:W-:Y:S01]  /*b490*/  ULDC UR4, c[0x0][0x448] ;  /* 0x0001120000047ab9 */ /* 0x000fe20000000800 */
[----:B------:R-:W-:Y:S01]  /*b4a0*/  BSSY B1, `(.L_x_575) ;  /* 0x000003b000017945 */ /* 0x000fe20003800000 */
[----:B------:R-:W-:Y:S01]  /*b4b0*/  IMAD R0, R140, UR4, RZ ;  /* 0x000000048c007c24 */ /* 0x000fe2000f8e02ff */
[----:B------:R-:W-:Y:S02]  /*b4c0*/  CS2R R6, SRZ ;  /* 0x0000000000067805 */ /* 0x000fe4000001ff00 */
[----:B------:R-:W-:Y:S02]  /*b4d0*/  CS2R R8, SRZ ;  /* 0x0000000000087805 */ /* 0x000fe4000001ff00 */
[----:B------:R-:W-:Y:S02]  /*b4e0*/  CS2R R10, SRZ ;  /* 0x00000000000a7805 */ /* 0x000fe4000001ff00 */
[----:B------:R-:W-:Y:S02]  /*b4f0*/  CS2R R12, SRZ ;  /* 0x00000000000c7805 */ /* 0x000fe4000001ff00 */
[----:B------:R-:W-:Y:S01]  /*b500*/  ISETP.GE.AND P0, PT, R4, R0, PT ;  /* 0x000000000400720c */ /* 0x000fe20003f06270 */
[----:B------:R-:W-:Y:S01]  /*b510*/  IMAD R0, R29, -0x80, R0 ;  /* 0xffffff801d007824 */ /* 0x000fe200078e0200 */
[----:B0-----:R-:W-:-:S02]  /*b520*/  CS2R R24, SRZ ;  /* 0x0000000000187805 */ /* 0x001fc4000001ff00 */
[----:B------:R-:W-:Y:S02]  /*b530*/  CS2R R26, SRZ ;  /* 0x00000000001a7805 */ /* 0x000fe4000001ff00 */
[----:B------:R-:W-:Y:S02]  /*b540*/  CS2R R32, SRZ ;  /* 0x0000000000207805 */ /* 0x000fe4000001ff00 */
[----:B------:R-:W-:-:S05]  /*b550*/  CS2R R34, SRZ ;  /* 0x0000000000227805 */ /* 0x000fca000001ff00 */
[----:B------:R-:W-:Y:S05]  /*b560*/  @P0 BRA `(.L_x_576) ;  /* 0x0000000000b80947 */ /* 0x000fea0003800000 */
[----:B------:R-:W-:Y:S01]  /*b570*/  ULDC UR4, c[0x0][0x3f4] ;  /* 0x0000fd0000047ab9 */ /* 0x000fe20000000800 */
[C---:B------:R-:W-:Y:S01]  /*b580*/  IMAD.SHL.U32 R41, R221.reuse, 0x2, RZ ;  /* 0x00000002dd297824 */ /* 0x040fe200078e00ff */
[----:B------:R-:W-:Y:S01]  /*b590*/  ISETP.GE.AND P2, PT, R221, UR4, PT ;  /* 0x00000004dd007c0c */ /* 0x000fe2000bf46270 */
[C---:B------:R-:W-:Y:S01]  /*b5a0*/  IMAD.SHL.U32 R45, R220.reuse, 0x2, RZ ;  /* 0x00000002dc2d7824 */ /* 0x040fe200078e00ff */
[----:B------:R-:W-:Y:S02]  /*b5b0*/  ISETP.GE.AND P1, PT, R220, UR4, PT ;  /* 0x00000004dc007c0c */ /* 0x000fe4000bf26270 */
[----:B------:R-:W-:Y:S02]  /*b5c0*/  CS2R R12, SRZ ;  /* 0x00000000000c7805 */ /* 0x000fe4000001ff00 */
[----:B------:R-:W-:Y:S02]  /*b5d0*/  ISETP.GE.AND P0, PT, R222, UR4, PT ;  /* 0x00000004de007c0c */ /* 0x000fe4000bf06270 */
[----:B------:R-:W-:-:S02]  /*b5e0*/  CS2R R34, SRZ ;  /* 0x0000000000227805 */ /* 0x000fc4000001ff00 */
[----:B------:R-:W-:Y:S02]  /*b5f0*/  SHF.R.S32.HI R4, RZ, 0x1f, R221 ;  /* 0x0000001fff047819 */ /* 0x000fe400000114dd */
[----:B------:R-:W-:Y:S02]  /*b600*/  CS2R R10, SRZ ;  /* 0x00000000000a7805 */ /* 0x000fe4000001ff00 */
[----:B------:R-:W-:Y:S01]  /*b610*/  ISETP.GE.AND P3, PT, R214, UR4, PT ;  /* 0x00000004d6007c0c */ /* 0x000fe2000bf66270 */
[----:B------:R-:W-:Y:S01]  /*b620*/  ULDC.64 UR6, c[0x0][0x208] ;  /* 0x0000820000067ab9 */ /* 0x000fe20000000a00 */
[----:B------:R-:W-:Y:S02]  /*b630*/  SHF.R.S32.HI R7, RZ, 0x1f, R220 ;  /* 0x0000001fff077819 */ /* 0x000fe400000114dc */
[----:B------:R-:W-:Y:S02]  /*b640*/  SHF.L.U64.HI R4, R221, 0x1, R4 ;  /* 0x00000001dd047819 */ /* 0x000fe40000010204 */
[----:B--2---:R-:W-:-:S02]  /*b650*/  @!P2 IADD3 R38, P4, R2, R41, RZ ;  /* 0x000000290226a210 */ /* 0x004fc40007f9e0ff */
[----:B------:R-:W-:Y:S02]  /*b660*/  SHF.L.U64.HI R6, R220, 0x1, R7 ;  /* 0x00000001dc067819 */ /* 0x000fe40000010207 */
[----:B----4-:R-:W-:Y:S01]  /*b670*/  @!P2 IADD3 R40, P6, R14, R41, RZ ;  /* 0x000000290e28a210 */ /* 0x010fe20007fde0ff */
[----:B-1----:R-:W-:Y:S01]  /*b680*/  @!P2 IMAD.X R39, R3, 0x1, R4, P4 ;  /* 0x000000010327a824 */ /* 0x002fe200020e0604 */
[----:B------:R-:W-:Y:S02]  /*b690*/  @!P1 IADD3 R42, P5, R2, R45, RZ ;  /* 0x0000002d022a9210 */ /* 0x000fe40007fbe0ff */
[----:B------:R-:W-:Y:S01]  /*b6a0*/  SHF.R.S32.HI R9, RZ, 0x1f, R222 ;  /* 0x0000001fff097819 */ /* 0x000fe200000114de */
[----:B---3--:R-:W-:Y:S01]  /*b6b0*/  @!P2 IMAD.X R41, R5, 0x1, R4, P6 ;  /* 0x000000010529a824 */ /* 0x008fe200030e0604 */
[----:B------:R-:W-:Y:S01]  /*b6c0*/  SHF.L.U32 R49, R222, 0x1, RZ ;  /* 0x00000001de317819 */ /* 0x000fe200000006ff */
[----:B------:R-:W-:Y:S01]  /*b6d0*/  @!P3 IMAD.MOV.U32 R4, RZ, RZ, R14 ;  /* 0x000000ffff04b224 */ /* 0x000fe200078e000e */
[----:B------:R-:W-:-:S02]  /*b6e0*/  @!P1 IADD3.X R43, R3, R6, RZ, P5, !PT ;  /* 0x00000006032b9210 */ /* 0x000fc40002ffe4ff */
[----:B------:R-:W-:Y:S02]  /*b6f0*/  CS2R R32, SRZ ;  /* 0x0000000000207805 */ /* 0x000fe4000001ff00 */
[----:B------:R-:W-:Y:S02]  /*b700*/  SHF.L.U64.HI R8, R222, 0x1, R9 ;  /* 0x00000001de087819 */ /* 0x000fe40000010209 */
[----:B------:R-:W-:Y:S02]  /*b710*/  CS2R R26, SRZ ;  /* 0x00000000001a7805 */ /* 0x000fe4000001ff00 */
[C---:B------:R-:W-:Y:S02]  /*b720*/  @!P1 IADD3 R44, P4, R14.reuse, R45, RZ ;  /* 0x0000002d0e2c9210 */ /* 0x040fe40007f9e0ff */
[----:B------:R-:W-:Y:S02]  /*b730*/  CS2R R24, SRZ ;  /* 0x0000000000187805 */ /* 0x000fe4000001ff00 */
[-C--:B------:R-:W-:Y:S01]  /*b740*/  @!P0 IADD3 R48, P5, R14, R49.reuse, RZ ;  /* 0x000000310e308210 */ /* 0x080fe20007fbe0ff */
[----:B------:R-:W-:Y:S01]  /*b750*/  @!P3 IMAD.WIDE R14, R214, 0x2, R2 ;  /* 0x00000002d60eb825 */ /* 0x000fe200078e0202 */
[----:B------:R-:W-:Y:S01]  /*b760*/  @!P0 IADD3 R46, P6, R2, R49, RZ ;  /* 0x00000031022e8210 */ /* 0x000fe20007fde0ff */
[----:B------:R0:W5:Y:S02]  /*b770*/  @!P2 LD.E.64 R10, desc[UR6][R38.64] ;  /* 0x00000006260aa980 */ /* 0x000164000c101b00 */
[----:B------:R-:W-:Y:S01]  /*b780*/  @!P1 IMAD.X R45, R5, 0x1, R6, P4 ;  /* 0x00000001052d9824 */ /* 0x000fe200020e0606 */
[----:B------:R-:W-:Y:S01]  /*b790*/  @!P0 IADD3.X R47, R3, R8, RZ, P6, !PT ;  /* 0x00000008032f8210 */ /* 0x000fe200037fe4ff */
[----:B------:R-:W-:Y:S01]  /*b7a0*/  @!P0 IMAD.X R49, R5, 0x1, R8, P5 ;  /* 0x0000000105318824 */ /* 0x000fe200028e0608 */
[----:B------:R-:W-:-:S02]  /*b7b0*/  CS2R R8, SRZ ;  /* 0x0000000000087805 */ /* 0x000fc4000001ff00 */
[----:B------:R-:W-:Y:S01]  /*b7c0*/  CS2R R6, SRZ ;  /* 0x0000000000067805 */ /* 0x000fe2000001ff00 */
[----:B------:R-:W-:Y:S01]  /*b7d0*/  @!P3 IMAD.WIDE R36, R214, 0x2, R4 ;  /* 0x00000002d624b825 */ /* 0x000fe200078e0204 */
[----:B------:R0:W5:Y:S04]  /*b7e0*/  @!P3 LD.E.64 R12, desc[UR6][R14.64] ;  /* 0x000000060e0cb980 */ /* 0x000168000c101b00 */
[----:B------:R0:W5:Y:S04]  /*b7f0*/  @!P3 LD.E.64 R34, desc[UR6][R36.64] ;  /* 0x000000062422b980 */ /* 0x000168000c101b00 */
[----:B------:R0:W5:Y:S04]  /*b800*/  @!P2 LD.E.64 R32, desc[UR6][R40.64] ;  /* 0x000000062820a980 */ /* 0x000168000c101b00 */
[----:B------:R0:W5:Y:S04]  /*b810*/  @!P1 LD.E.64 R8, desc[UR6][R42.64] ;  /* 0x000000062a089980 */ /* 0x000168000c101b00 */
[----:B------:R0:W5:Y:S04]  /*b820*/  @!P1 LD.E.64 R26, desc[UR6][R44.64] ;  /* 0x000000062c1a9980 */ /* 0x000168000c101b00 */
[----:B------:R0:W5:Y:S04]  /*b830*/  @!P0 LD.E.64 R6, desc[UR6][R46.64] ;  /* 0x000000062e068980 */ /* 0x000168000c101b00 */
[----:B------:R0:W5:Y:S02]  /*b840*/  @!P0 LD.E.64 R24, desc[UR6][R48.64] ;  /* 0x0000000630188980 */ /* 0x000164000c101b00 */
.L_x_576:
[----:B------:R-:W-:Y:S05]  /*b850*/  BSYNC B1 ;  /* 0x0000000000017941 */ /* 0x000fea0003800000 */
.L_x_575:
[----:B---3--:R-:W2:Y:S01]  /*b860*/  LDL R5, [R1+0x74] ;  /* 0x0000740001057983 */ /* 0x008ea20000100800 */
[----:B0----5:R-:W-:Y:S01]  /*b870*/  IMAD.MOV.U32 R15, RZ, RZ, R12 ;  /* 0x000000ffff0f7224 */ /* 0x021fe200078e000c */
[----:B------:R-:W-:Y:S01]  /*b880*/  SHF.R.U64 R37, R12, 0x10, R13 ;  /* 0x000000100c257819 */ /* 0x000fe2000000120d */
[----:B----4-:R-:W-:Y:S01]  /*b890*/  IMAD.MOV.U32 R14, RZ, RZ, R10 ;  /* 0x000000ffff0e7224 */ /* 0x010fe200078e000a */
[----:B------:R-:W-:Y:S01]  /*b8a0*/  MOV R20, R13 ;  /* 0x0000000d00147202 */ /* 0x000fe20000000f00 */
[----:B------:R-:W-:Y:S01]  /*b8b0*/  IMAD.MOV.U32 R12, RZ, RZ, R11 ;  /* 0x000000ffff0c7224 */ /* 0x000fe200078e000b */
[----:B------:R-:W-:Y:S01]  /*b8c0*/  SHF.R.U32.HI R38, RZ, 0x10, R13 ;  /* 0x00000010ff267819 */ /* 0x000fe2000001160d */
[----:B------:R-:W-:Y:S01]  /*b8d0*/  IMAD.MOV.U32 R29, RZ, RZ, R34 ;  /* 0x000000ffff1d7224 */ /* 0x000fe200078e0022 */
[--C-:B------:R-:W-:Y:S01]  /*b8e0*/  SHF.R.U64 R39, R10, 0x10, R11.reuse ;  /* 0x000000100a277819 */ /* 0x100fe2000000120b */
[----:B-1----:R-:W-:Y:S01]  /*b8f0*/  IMAD.MOV.U32 R3, RZ, RZ, R6 ;  /* 0x000000ffff037224 */ /* 0x002fe200078e0006 */
[----:B------:R-:W-:Y:S01]  /*b900*/  SHF.R.U32.HI R40, RZ, 0x10, R11 ;  /* 0x00000010ff287819 */ /* 0x000fe2000001160b */
[----:B------:R-:W-:Y:S01]  /*b910*/  IMAD.MOV.U32 R11, RZ, RZ, R9 ;  /* 0x000000ffff0b7224 */ /* 0x000fe200078e0009 */
[--C-:B------:R-:W-:Y:S01]  /*b920*/  SHF.R.U64 R45, R34, 0x10, R35.reuse ;  /* 0x00000010222d7819 */ /* 0x100fe20000001223 */
[----:B------:R-:W-:Y:S01]  /*b930*/  IMAD.MOV.U32 R36, RZ, RZ, R35 ;  /* 0x000000ffff247224 */ /* 0x000fe200078e0023 */
[----:B------:R-:W-:Y:S01]  /*b940*/  MOV R10, R8 ;  /* 0x00000008000a7202 */ /* 0x000fe20000000f00 */
[----:B------:R-:W-:Y:S01]  /*b950*/  IMAD.MOV.U32 R13, RZ, RZ, R32 ;  /* 0x000000ffff0d7224 */ /* 0x000fe200078e0020 */
[----:B------:R-:W-:Y:S01]  /*b960*/  SHF.R.U64 R41, R8, 0x10, R9 ;  /* 0x0000001008297819 */ /* 0x000fe20000001209 */
[----:B------:R-:W-:Y:S01]  /*b970*/  IMAD.MOV.U32 R34, RZ, RZ, R33 ;  /* 0x000000ffff227224 */ /* 0x000fe200078e0021 */
[----:B------:R-:W-:Y:S01]  /*b980*/  SHF.R.U32.HI R42, RZ, 0x10, R9 ;  /* 0x00000010ff2a7819 */ /* 0x000fe20000011609 */
[----:B------:R-:W-:Y:S01]  /*b990*/  IMAD.MOV.U32 R9, RZ, RZ, R27 ;  /* 0x000000ffff097224 */ /* 0x000fe200078e001b */
[----:B------:R-:W-:Y:S01]  /*b9a0*/  MOV R4, R7 ;  /* 0x0000000700047202 */ /* 0x000fe20000000f00 */
[----:B------:R-:W-:Y:S01]  /*b9b0*/  IMAD.MOV.U32 R8, RZ, RZ, R24 ;  /* 0x000000ffff087224 */ /* 0x000fe200078e0018 */
[--C-:B------:R-:W-:Y:S01]  /*b9c0*/  SHF.R.U64 R43, R6, 0x10, R7.reuse ;  /* 0x00000010062b7819 */ /* 0x100fe20000001207 */
[----:B------:R-:W-:Y:S01]  /*b9d0*/  BSSY B1, `(.L_x_577) ;  /* 0x0000022000017945 */ /* 0x000fe20003800000 */
[----:B------:R-:W-:-:S02]  /*b9e0*/  SHF.R.U32.HI R44, RZ, 0x10, R7 ;  /* 0x00000010ff2c7819 */ /* 0x000fc40000011607 */
[----:B------:R-:W-:Y:S02]  /*b9f0*/  SHF.R.U64 R32, R32, 0x10, R33 ;  /* 0x0000001020207819 */ /* 0x000fe40000001221 */
[----:B------:R-:W-:Y:S02]  /*ba00*/  SHF.R.U32.HI R35, RZ, 0x10, R35 ;  /* 0x00000010ff237819 */ /* 0x000fe40000011623 */
[----:B------:R-:W-:Y:S02]  /*ba10*/  SHF.R.U32.HI R33, RZ, 0x10, R33 ;  /* 0x00000010ff217819 */ /* 0x000fe40000011621 */
[----:B------:R-:W-:Y:S02]  /*ba20*/  MOV R7, R26 ;  /* 0x0000001a00077202 */ /* 0x000fe40000000f00 */
[--C-:B------:R-:W-:Y:S02]  /*ba30*/  SHF.R.U64 R46, R26, 0x10, R27.reuse ;  /* 0x000000101a2e7819 */ /* 0x100fe4000000121b */
[----:B------:R-:W-:-:S02]  /*ba40*/  SHF.R.U32.HI R47, RZ, 0x10, R27 ;  /* 0x00000010ff2f7819 */ /* 0x000fc4000001161b */
[----:B------:R-:W-:Y:S02]  /*ba50*/  MOV R6, R25 ;  /* 0x0000001900067202 */ /* 0x000fe40000000f00 */
[----:B------:R-:W-:Y:S02]  /*ba60*/  VIMNMX R0, R0, 0x80, PT ;  /* 0x0000008000007848 */ /* 0x000fe40003fe0100 */
[--C-:B------:R-:W-:Y:S02]  /*ba70*/  SHF.R.U64 R48, R24, 0x10, R25.reuse ;  /* 0x0000001018307819 */ /* 0x100fe40000001219 */
[----:B------:R-:W-:Y:S02]  /*ba80*/  SHF.R.U32.HI R49, RZ, 0x10, R25 ;  /* 0x00000010ff317819 */ /* 0x000fe40000011619 */
[----:B------:R-:W-:Y:S02]  /*ba90*/  PRMT R25, R15, 0x5410, R20 ;  /* 0x000054100f197816 */ /* 0x000fe40000000014 */
[----:B------:R-:W-:-:S02]  /*baa0*/  PRMT R14, R14, 0x5410, R12 ;  /* 0x000054100e0e7816 */ /* 0x000fc4000000000c */
[----:B------:R-:W-:Y:S02]  /*bab0*/  PRMT R10, R10, 0x5410, R11 ;  /* 0x000054100a0a7816 */ /* 0x000fe4000000000b */
[----:B------:R-:W-:Y:S02]  /*bac0*/  PRMT R27, R29, 0x5410, R36 ;  /* 0x000054101d1b7816 */ /* 0x000fe40000000024 */
[----:B------:R-:W-:Y:S02]  /*bad0*/  PRMT R20, R13, 0x5410, R34 ;  /* 0x000054100d147816 */ /* 0x000fe40000000022 */
[----:B------:R-:W-:Y:S02]  /*bae0*/  PRMT R26, R37, 0x5410, R38 ;  /* 0x00005410251a7816 */ /* 0x000fe40000000026 */
[----:B------:R-:W-:Y:S02]  /*baf0*/  PRMT R15, R39, 0x5410, R40 ;  /* 0x00005410270f7816 */ /* 0x000fe40000000028 */
[----:B------:R-:W-:-:S02]  /*bb00*/  PRMT R11, R41, 0x5410, R42 ;  /* 0x00005410290b7816 */ /* 0x000fc4000000002a */
[----:B------:R-:W-:Y:S02]  /*bb10*/  PRMT R29, R45, 0x5410, R35 ;  /* 0x000054102d1d7816 */ /* 0x000fe40000000023 */
[----:B------:R-:W-:Y:S02]  /*bb20*/  PRMT R24, R32, 0x5410, R33 ;  /* 0x0000541020187816 */ /* 0x000fe40000000021 */
[----:B------:R-:W-:Y:S02]  /*bb30*/  ISETP.GE.AND P1, PT, R219, R0, PT ;  /* 0x00000000db00720c */ /* 0x000fe40003f26270 */
[----:B------:R-:W-:Y:S02]  /*bb40*/  PRMT R12, R7, 0x5410, R9 ;  /* 0x00005410070c7816 */ /* 0x000fe40000000009 */
[----:B------:R-:W-:Y:S02]  /*bb50*/  PRMT R13, R46, 0x5410, R47 ;  /* 0x000054102e0d7816 */ /* 0x000fe4000000002f */
[----:B------:R-:W-:-:S02]  /*bb60*/  PRMT R8, R8, 0x5410, R6 ;  /* 0x0000541008087816 */ /* 0x000fc40000000006 */
[----:B--2---:R-:W-:-:S04]  /*bb70*/  LEA.HI R2, R5, R5, RZ, 0x1 ;  /* 0x0000000505027211 */ /* 0x004fc800078f08ff */
[----:B------:R-:W-:-:S04]  /*bb80*/  LOP3.LUT R2, R2, 0xfffffffe, RZ, 0xc0, !PT ;  /* 0xfffffffe02027812 */ /* 0x000fc800078ec0ff */
[----:B------:R-:W-:-:S04]  /*bb90*/  IADD3 R2, R5, -R2, RZ ;  /* 0x8000000205027210 */ /* 0x000fc80007ffe0ff */
[----:B------:R-:W-:Y:S02]  /*bba0*/  SHF.L.U32 R5, R2, 0x1f, RZ ;  /* 0x0000001f02057819 */ /* 0x000fe400000006ff */
[----:B------:R-:W-:Y:S02]  /*bbb0*/  PRMT R2, R3, 0x5410, R4 ;  /* 0x0000541003027816 */ /* 0x000fe40000000004 */
[----:B------:R-:W0:Y:S01]  /*bbc0*/  SYNCS.PHASECHK.TRANS64.TRYWAIT P0, [R22+URZ+0x38800], R5 ;  /* 0x03880005160075a7 */ /* 0x000e22000800017f */
[----:B------:R-:W-:Y:S01]  /*bbd0*/  PRMT R3, R43, 0x5410, R44 ;  /* 0x000054102b037816 */ /* 0x000fe2000000002c */
[----:B0-----:R-:W-:Y:S06]  /*bbe0*/  @!P0 BRA `(.L_x_578) ;  /* 0x000001c000308947 */ /* 0x001fec0003800000 */
.L_x_851:
[----:B------:R-:W-:Y:S05]  /*bbf0*/  BSYNC B1 ;  /* 0x0000000000017941 */ /* 0x000fea0003800000 */
.L_x_577:
[----:B------:R-:W-:Y:S01]  /*bc00*/  BSSY B1, `(.L_x_579) ;  /* 0x00000aa000017945 */ /* 0x000fe20003800000 */
[----:B------:R-:W-:-:S03]  /*bc10*/  PRMT R9, R48, 0x5410, R49 ;  /* 0x0000541030097816 */ /* 0x000fc60000000031 */
[----:B------:R-:W-:Y:S05]  /*bc20*/  @P1 BRA `(.L_x_580) ;  /* 0x00000008009c1947 */ /* 0x000fea0003800000 */
[----:B0-----:R-:W0:Y:S01]  /*bc30*/  LDC R5, c[0x0][0x3f4] ;  /* 0x0000fd00ff057b82 */ /* 0x001e220000000800 */
[----:B------:R-:W-:Y:S01]  /*bc40*/  BSSY B2, `(.L_x_581) ;  /* 0x000002c000027945 */ /* 0x000fe20003800000 */
[-C--:B0-----:R-:W-:Y:S02]  /*bc50*/  ISETP.GE.AND P0, PT, R214, R5.reuse, PT ;  /* 0x00000005d600720c */ /* 0x081fe40003f06270 */
[-C--:B------:R-:W-:Y:S02]  /*bc60*/  ISETP.GE.AND P1, PT, R221, R5.reuse, PT ;  /* 0x00000005dd00720c */ /* 0x080fe40003f26270 */
[-C--:B------:R-:W-:Y:S02]  /*bc70*/  ISETP.GE.AND P2, PT, R220, R5.reuse, PT ;  /* 0x00000005dc00720c */ /* 0x080fe40003f46270 */
[----:B------:R-:W-:-:S07]  /*bc80*/  ISETP.GE.AND P3, PT, R222, R5, PT ;  /* 0x00000005de00720c */ /* 0x000fce0003f66270 */
[----:B------:R-:W-:Y:S06]  /*bc90*/  @P0 BRA `(.L_x_582) ;  /* 0x0000000000980947 */ /* 0x000fec0003800000 */
[----:B------:R-:W0:Y:S01]  /*bca0*/  LDS.128 R4, [R30] ;  /* 0x000000001e047984 */ /* 0x000e220000000c00 */
[----:B------:R-:W-:Y:S02]  /*bcb0*/  HADD2.F32 R39, -RZ, R27.H0_H0 ;  /* 0x2000001bff277230 */ /* 0x000fe40000004100 */
[----:B------:R-:W-:Y:S02]  /*bcc0*/  HADD2.F32 R37, -RZ, R25.H0_H0 ;  /* 0x20000019ff257230 */ /* 0x000fe40000004100 */
[----:B------:R-:W-:Y:S02]  /*bcd0*/  HADD2.F32 R36, -RZ, R26.H0_H0 ;  /* 0x2000001aff247230 */ /* 0x000fe40000004100 */
[----:B------:R-:W-:Y:S02]  /*bce0*/  HADD2.F32 R38, -RZ, R29.H0_H0 ;  /* 0x2000001dff267230 */ /* 0x000fe40000004100 */
[--C-:B0-----:R-:W-:Y:S02]  /*bcf0*/  HADD2.F32 R32, -RZ, R4.reuse.H0_H0 ;  /* 0x20000004ff207230 */ /* 0x101fe40000004100 */
[----:B------:R-:W-:-:S02]  /*bd00*/  HADD2.F32 R4, -RZ, R4.H1_H1 ;  /* 0x30000004ff047230 */ /* 0x000fc40000004100 */
[--C-:B------:R-:W-:Y:S02]  /*bd10*/  HADD2.F32 R33, -RZ, R5.reuse.H0_H0 ;  /* 0x20000005ff217230 */ /* 0x100fe40000004100 */
[----:B------:R-:W-:Y:S02]  /*bd20*/  HADD2.F32 R5, -RZ, R5.H1_H1 ;  /* 0x30000005ff057230 */ /* 0x000fe40000004100 */
[C---:B------:R-:W-:Y:S01]  /*bd30*/  FMUL.FTZ R41, R4.reuse, R39 ;  /* 0x0000002704297220 */ /* 0x040fe20000410000 */
[-C--:B------:R-:W-:Y:S01]  /*bd40*/  FMUL.FTZ R4, R4, R37.reuse ;  /* 0x0000002504047220 */ /* 0x080fe20000410000 */
[--C-:B------:R-:W-:Y:S02]  /*bd50*/  HADD2.F32 R34, -RZ, R6.reuse.H0_H0 ;  /* 0x20000006ff227230 */ /* 0x100fe40000004100 */
[----:B------:R-:W-:Y:S02]  /*bd60*/  HADD2.F32 R35, -RZ, R7.H0_H0 ;  /* 0x20000007ff237230 */ /* 0x000fe40000004100 */
[C---:B------:R-:W-:Y:S01]  /*bd70*/  FMUL.FTZ R42, R5.reuse, R38 ;  /* 0x00000026052a7220 */ /* 0x040fe20000410000 */
[C---:B------:R-:W-:Y:S01]  /*bd80*/  FFMA.FTZ R41, R32.reuse, R37, -R41 ;  /* 0x0000002520297223 */ /* 0x040fe20000010829 */
[----:B------:R-:W-:Y:S01]  /*bd90*/  FFMA.FTZ R40, R32, R39, R4 ;  /* 0x0000002720287223 */ /* 0x000fe20000010004 */
[----:B------:R-:W-:Y:S01]  /*bda0*/  FMUL.FTZ R44, R5, R36 ;  /* 0x00000024052c7220 */ /* 0x000fe20000410000 */
[----:B------:R-:W-:-:S02]  /*bdb0*/  HADD2.F32 R6, -RZ, R6.H1_H1 ;  /* 0x30000006ff067230 */ /* 0x000fc40000004100 */
[C---:B------:R-:W-:Y:S01]  /*bdc0*/  FFMA.FTZ R42, R33.reuse, R36, -R42 ;  /* 0x00000024212a7223 */ /* 0x040fe2000001082a */
[----:B------:R-:W-:Y:S02]  /*bdd0*/  HADD2.F32 R7, -RZ, R7.H1_H1 ;  /* 0x30000007ff077230 */ /* 0x000fe40000004100 */
[----:B------:R-:W-:Y:S01]  /*bde0*/  FFMA.FTZ R33, R33, R38, R44 ;  /* 0x0000002621217223 */ /* 0x000fe2000001002c */
[----:B------:R-:W-:Y:S02]  /*bdf0*/  HADD2.F32 R37, -RZ, R27.H1_H1 ;  /* 0x3000001bff257230 */ /* 0x000fe40000004100 */
[----:B------:R-:W-:Y:S02]  /*be00*/  HADD2.F32 R5, -RZ, R25.H1_H1 ;  /* 0x30000019ff057230 */ /* 0x000fe40000004100 */
[----:B------:R-:W-:Y:S02]  /*be10*/  HADD2.F32 R32, -RZ, R29.H1_H1 ;  /* 0x3000001dff207230 */ /* 0x000fe40000004100 */
[----:B------:R-:W-:Y:S01]  /*be20*/  FMUL.FTZ R39, R6, R37 ;  /* 0x0000002506277220 */ /* 0x000fe20000410000 */
[----:B------:R-:W-:-:S02]  /*be30*/  HADD2.F32 R4, -RZ, R26.H1_H1 ;  /* 0x3000001aff047230 */ /* 0x000fc40000004100 */
[-C--:B------:R-:W-:Y:S01]  /*be40*/  FMUL.FTZ R36, R6, R5.reuse ;  /* 0x0000000506247220 */ /* 0x080fe20000410000 */
[C---:B------:R-:W-:Y:S01]  /*be50*/  FMUL.FTZ R38, R7.reuse, R32 ;  /* 0x0000002007267220 */ /* 0x040fe20000410000 */
[C---:B------:R-:W-:Y:S01]  /*be60*/  FFMA.FTZ R6, R34.reuse, R5, -R39 ;  /* 0x0000000522067223 */ /* 0x040fe20000010827 */
[-C--:B------:R-:W-:Y:S01]  /*be70*/  FMUL.FTZ R43, R7, R4.reuse ;  /* 0x00000004072b7220 */ /* 0x080fe20000410000 */
[----:B------:R-:W-:Y:S01]  /*be80*/  FFMA.FTZ R37, R34, R37, R36 ;  /* 0x0000002522257223 */ /* 0x000fe20000010024 */
[C---:B------:R-:W-:Y:S01]  /*be90*/  FFMA.FTZ R7, R35.reuse, R4, -R38 ;  /* 0x0000000423077223 */ /* 0x040fe20000010826 */
[----:B------:R-:W-:Y:S01]  /*bea0*/  F2FP.F16.F32.PACK_AB R4, R40, R41 ;  /* 0x000000292804723e */ /* 0x000fe200000000ff */
[----:B------:R-:W-:Y:S01]  /*beb0*/  FFMA.FTZ R32, R35, R32, R43 ;  /* 0x0000002023207223 */ /* 0x000fe2000001002b */
[----:B------:R-:W-:Y:S02]  /*bec0*/  F2FP.F16.F32.PACK_AB R5, R33, R42 ;  /* 0x0000002a2105723e */ /* 0x000fe400000000ff */
[----:B------:R-:W-:-:S02]  /*bed0*/  F2FP.F16.F32.PACK_AB R6, R37, R6 ;  /* 0x000000062506723e */ /* 0x000fc400000000ff */
[----:B------:R-:W-:-:S05]  /*bee0*/  F2FP.F16.F32.PACK_AB R7, R32, R7 ;  /* 0x000000072007723e */ /* 0x000fca00000000ff */
[----:B------:R0:W-:Y:S02]  /*bef0*/  STS.128 [R30], R4 ;  /* 0x000000041e007388 */ /* 0x0001e40000000c00 */
.L_x_582:
[----:B------:R-:W-:Y:S05]  /*bf00*/  BSYNC B2 ;  /* 0x0000000000027941 */ /* 0x000fea0003800000 */
.L_x_581:
[----:B------:R-:W-:Y:S04]  /*bf10*/  BSSY B2, `(.L_x_583) ;  /* 0x0000028000027945 */ /* 0x000fe80003800000 */
[----:B------:R-:W-:Y:S05]  /*bf20*/  @P1 BRA `(.L_x_584) ;  /* 0x0000000000981947 */ /* 0x000fea0003800000 */
[----:B0-----:R-:W0:Y:S01]  /*bf30*/  LDS.128 R4, [R30+0x4000] ;  /* 0x004000001e047984 */ /* 0x001e220000000c00 */
        /* <DEDUP_REMOVED lines=36> */
[----:B------:R1:W-:Y:S02]  /*c180*/  STS.128 [R30+0x4000], R4 ;  /* 0x004000041e007388 */ /* 0x0003e40000000c00 */
.L_x_584:
[----:B------:R-:W-:Y:S05]  /*c190*/  BSYNC B2 ;  /* 0x0000000000027941 */ /* 0x000fea0003800000 */
.L_x_583:
[----:B------:R-:W-:Y:S04]  /*c1a0*/  BSSY B2, `(.L_x_585) ;  /* 0x0000028000027945 */ /* 0x000fe80003800000 */
[----:B------:R-:W-:Y:S05]  /*c1b0*/  @P2 BRA `(.L_x_586) ;  /* 0x0000000000982947 */ /* 0x000fea0003800000 */
[----:B01----:R-:W0:Y:S01]  /*c1c0*/  LDS.128 R4, [R30+0x8000] ;  /* 0x008000001e047984 */ /* 0x003e220000000c00 */
        /* <DEDUP_REMOVED lines=37> */
.L_x_586:
[----:B------:R-:W-:Y:S05]  /*c420*/  BSYNC B2 ;  /* 0x0000000000027941 */ /* 0x000fea0003800000 */
.L_x_585:
[----:B------:R-:W-:Y:S05]  /*c430*/  @P3 BRA `(.L_x_580) ;  /* 0x0000000000983947 */ /* 0x000fea0003800000 */
[----:B012---:R-:W0:Y:S01]  /*c440*/  LDS.128 R4, [R30+0xc000] ;  /* 0x00c000001e047984 */ /* 0x007e220000000c00 */
        /* <DEDUP_REMOVED lines=37> */
.L_x_580:
[----:B------:R-:W-:Y:S05]  /*c6a0*/  BSYNC B1 ;  /* 0x0000000000017941 */ /* 0x000fea0003800000 */
.L_x_579:
[----:B------:R-:W-:Y:S01]  /*c6b0*/  ISETP.GE.AND P0, PT, R31, R0, PT ;  /* 0x000000001f00720c */ /* 0x000fe20003f06270 */
[----:B------:R-:W-:-:S12]  /*c6c0*/  BSSY B1, `(.L_x_587) ;  /* 0x00000a9000017945 */ /* 0x000fd80003800000 */
[----:B------:R-:W-:Y:S05]  /*c6d0*/  @P0 BRA `(.L_x_588) ;  /* 0x00000008009c0947 */ /* 0x000fea0003800000 */
[----:B0123--:R-:W0:Y:S01]  /*c6e0*/  LDC R5, c[0x0][0x3f4] ;  /* 0x0000fd00ff057b82 */ /* 0x00fe220000000800 */
[----:B------:R-:W-:Y:S01]  /*c6f0*/  BSSY B2, `(.L_x_589) ;  /* 0x000002c000027945 */ /* 0x000fe20003800000 */
[-C--:B0-----:R-:W-:Y:S02]  /*c700*/  ISETP.GE.AND P0, PT, R214, R5.reuse, PT ;  /* 0x00000005d600720c */ /* 0x081fe40003f06270 */
[-C--:B------:R-:W-:Y:S02]  /*c710*/  ISETP.GE.AND P1, PT, R221, R5.reuse, PT ;  /* 0x00000005dd00720c */ /* 0x080fe40003f26270 */
[-C--:B------:R-:W-:Y:S02]  /*c720*/  ISETP.GE.AND P2, PT, R220, R5.reuse, PT ;  /* 0x00000005dc00720c */ /* 0x080fe40003f46270 */
[----:B------:R-:W-:-:S07]  /*c730*/  ISETP.GE.AND P3, PT, R222, R5, PT ;  /* 0x00000005de00720c */ /* 0x000fce0003f66270 */
[----:B------:R-:W-:Y:S06]  /*c740*/  @P0 BRA `(.L_x_590) ;  /* 0x0000000000980947 */ /* 0x000fec0003800000 */
[----:B------:R-:W0:Y:S01]  /*c750*/  LDS.128 R4, [R30+0x1000] ;  /* 0x001000001e047984 */ /* 0x000e220000000c00 */
[----:B------:R-:W-:Y:S02]  /*c760*/  HADD2.F32 R39, -RZ, R27.H0_H0 ;  /* 0x2000001bff277230 */ /* 0x000fe40000004100 */
[----:B------:R-:W-:Y:S02]  /*c770*/  HADD2.F32 R37, -RZ, R25.H0_H0 ;  /* 0x20000019ff257230 */ /* 0x000fe40000004100 */
[----:B------:R-:W-:Y:S02]  /*c780*/  HADD2.F32 R42, -RZ, R29.H0_H0 ;  /* 0x2000001dff2a7230 */ /* 0x000fe40000004100 */
[----:B------:R-:W-:Y:S02]  /*c790*/  HADD2.F32 R40, -RZ, R26.H0_H0 ;  /* 0x2000001aff287230 */ /* 0x000fe40000004100 */
[----:B------:R-:W-:Y:S02]  /*c7a0*/  HADD2.F32 R41, -RZ, R27.H1_H1 ;  /* 0x3000001bff297230 */ /* 0x000fe40000004100 */
[----:B------:R-:W-:-:S02]  /*c7b0*/  HADD2.F32 R44, -RZ, R29.H1_H1 ;  /* 0x3000001dff2c7230 */ /* 0x000fc40000004100 */
[--C-:B0-----:R-:W-:Y:S02]  /*c7c0*/  HADD2.F32 R31, -RZ, R4.reuse.H0_H0 ;  /* 0x20000004ff1f7230 */ /* 0x101fe40000004100 */
[----:B------:R-:W-:Y:S02]  /*c7d0*/  HADD2.F32 R4, -RZ, R4.H1_H1 ;  /* 0x30000004ff047230 */ /* 0x000fe40000004100 */
[--C-:B------:R-:W-:Y:S02]  /*c7e0*/  HADD2.F32 R32, -RZ, R5.reuse.H0_H0 ;  /* 0x20000005ff207230 */ /* 0x100fe40000004100 */
[----:B------:R-:W-:Y:S02]  /*c7f0*/  HADD2.F32 R5, -RZ, R5.H1_H1 ;  /* 0x30000005ff057230 */ /* 0x000fe40000004100 */
[-C--:B------:R-:W-:Y:S01]  /*c800*/  FMUL.FTZ R36, R39, R4.reuse ;  /* 0x0000000427247220 */ /* 0x080fe20000410000 */
[----:B------:R-:W-:Y:S01]  /*c810*/  FMUL.FTZ R38, R37, R4 ;  /* 0x0000000425267220 */ /* 0x000fe20000410000 */
[----:B------:R-:W-:-:S02]  /*c820*/  HADD2.F32 R33, -RZ, R6.H0_H0 ;  /* 0x20000006ff217230 */ /* 0x000fc40000004100 */
[----:B------:R-:W-:Y:S01]  /*c830*/  FMUL.FTZ R35, R42, R5 ;  /* 0x000000052a237220 */ /* 0x000fe20000410000 */
[----:B------:R-:W-:Y:S01]  /*c840*/  FFMA.FTZ R4, R37, R31, -R36 ;  /* 0x0000001f25047223 */ /* 0x000fe20000010824 */
[--C-:B------:R-:W-:Y:S02]  /*c850*/  HADD2.F32 R34, -RZ, R7.reuse.H0_H0 ;  /* 0x20000007ff227230 */ /* 0x100fe40000004100 */
[C---:B------:R-:W-:Y:S01]  /*c860*/  FMUL.FTZ R37, R40.reuse, R5 ;  /* 0x0000000528257220 */ /* 0x040fe20000410000 */
[----:B------:R-:W-:Y:S02]  /*c870*/  HADD2.F32 R6, -RZ, R6.H1_H1 ;  /* 0x30000006ff067230 */ /* 0x000fe40000004100 */
[----:B------:R-:W-:Y:S01]  /*c880*/  FFMA.FTZ R31, R39, R31, R38 ;  /* 0x0000001f271f7223 */ /* 0x000fe20000010026 */
[----:B------:R-:W-:Y:S02]  /*c890*/  HADD2.F32 R7, -RZ, R7.H1_H1 ;  /* 0x30000007ff077230 */ /* 0x000fe40000004100 */
[----:B------:R-:W-:Y:S01]  /*c8a0*/  FFMA.FTZ R5, R40, R32, -R35 ;  /* 0x0000002028057223 */ /* 0x000fe20000010823 */
[----:B------:R-:W-:-:S02]  /*c8b0*/  HADD2.F32 R39, -RZ, R25.H1_H1 ;  /* 0x30000019ff277230 */ /* 0x000fc40000004100 */
[----:B------:R-:W-:Y:S01]  /*c8c0*/  FFMA.FTZ R32, R42, R32, R37 ;  /* 0x000000202a207223 */ /* 0x000fe20000010025 */
[----:B------:R-:W-:Y:S02]  /*c8d0*/  HADD2.F32 R40, -RZ, R26.H1_H1 ;  /* 0x3000001aff287230 */ /* 0x000fe40000004100 */
[-C--:B------:R-:W-:Y:S01]  /*c8e0*/  FMUL.FTZ R36, R41, R6.reuse ;  /* 0x0000000629247220 */ /* 0x080fe20000410000 */
[-C--:B------:R-:W-:Y:S01]  /*c8f0*/  FMUL.FTZ R35, R44, R7.reuse ;  /* 0x000000072c237220 */ /* 0x080fe20000410000 */
[----:B------:R-:W-:Y:S01]  /*c900*/  FMUL.FTZ R38, R39, R6 ;  /* 0x0000000627267220 */ /* 0x000fe20000410000 */
[----:B------:R-:W-:Y:S01]  /*c910*/  F2FP.F16.F32.PACK_AB R4, R31, R4 ;  /* 0x000000041f04723e */ /* 0x000fe200000000ff */
[C---:B------:R-:W-:Y:S01]  /*c920*/  FMUL.FTZ R37, R40.reuse, R7 ;  /* 0x0000000728257220 */ /* 0x040fe20000410000 */
[-C--:B------:R-:W-:Y:S01]  /*c930*/  FFMA.FTZ R6, R39, R33.reuse, -R36 ;  /* 0x0000002127067223 */ /* 0x080fe20000010824 */
[-C--:B------:R-:W-:Y:S01]  /*c940*/  FFMA.FTZ R7, R40, R34.reuse, -R35 ;  /* 0x0000002228077223 */ /* 0x080fe20000010823 */
[----:B------:R-:W-:Y:S01]  /*c950*/  FFMA.FTZ R33, R41, R33, R38 ;  /* 0x0000002129217223 */ /* 0x000fe20000010026 */
[----:B------:R-:W-:Y:S01]  /*c960*/  FFMA.FTZ R34, R44, R34, R37 ;  /* 0x000000222c227223 */ /* 0x000fe20000010025 */
[----:B------:R-:W-:-:S03]  /*c970*/  F2FP.F16.F32.PACK_AB R5, R32, R5 ;  /* 0x000000052005723e */ /* 0x000fc600000000ff */
[----:B------:R-:W-:Y:S02]  /*c980*/  F2FP.F16.F32.PACK_AB R6, R33, R6 ;  /* 0x000000062106723e */ /* 0x000fe400000000ff */
[----:B------:R-:W-:-:S05]  /*c990*/  F2FP.F16.F32.PACK_AB R7, R34, R7 ;  /* 0x000000072207723e */ /* 0x000fca00000000ff */
[----:B------:R0:W-:Y:S02]  /*c9a0*/  STS.128 [R30+0x1000], R4 ;  /* 0x001000041e007388 */ /* 0x0001e40000000c00 */
.L_x_590:
[----:B------:R-:W-:Y:S05]  /*c9b0*/  BSYNC B2 ;  /* 0x0000000000027941 */ /* 0x000fea0003800000 */
.L_x_589:
[----:B------:R-:W-:Y:S04]  /*c9c0*/  BSSY B2, `(.L_x_591) ;  /* 0x0000028000027945 */ /* 0x000fe80003800000 */
[----:B------:R-:W-:Y:S05]  /*c9d0*/  @P1 BRA `(.L_x_592) ;  /* 0x0000000000981947 */ /* 0x000fea0003800000 */
[----:B0-----:R-:W0:Y:S01]  /*c9e0*/  LDS.128 R4, [R30+0x5000] ;  /* 0x005000001e047984 */ /* 0x001e220000000c00 */
        /* <DEDUP_REMOVED lines=37> */
.L_x_592:
[----:B------:R-:W-:Y:S05]  /*cc40*/  BSYNC B2 ;  /* 0x0000000000027941 */ /* 0x000fea0003800000 */
.L_x_591:
[----:B------:R-:W-:Y:S04]  /*cc50*/  BSSY B2, `(.L_x_593) ;  /* 0x0000028000027945 */ /* 0x000fe80003800000 */
[----:B------:R-:W-:Y:S05]  /*cc60*/  @P2 BRA `(.L_x_594) ;  /* 0x0000000000982947 */ /* 0x000fea0003800000 */
[----:B01----:R-:W0:Y:S01]  /*cc70*/  LDS.128 R4, [R30+0x9000] ;  /* 0x009000001e047984 */ /* 0x003e220000000c00 */
        /* <DEDUP_REMOVED lines=37> */
.L_x_594:
[----:B------:R-:W-:Y:S05]  /*ced0*/  BSYNC B2 ;  /* 0x0000000000027941 */ /* 0x000fea0003800000 */
.L_x_593:
[----:B------:R-:W-:Y:S05]  /*cee0*/  @P3 BRA `(.L_x_588) ;  /* 0x0000000000983947 */ /* 0x000fea0003800000 */
[----:B012---:R-:W0:Y:S01]  /*cef0*/  LDS.128 R4, [R30+0xd000] ;  /* 0x00d000001e047984 */ /* 0x007e220000000c00 */
        /* <DEDUP_REMOVED lines=37> */
.L_x_588:
[----:B------:R-:W-:Y:S05]  /*d150*/  BSYNC B1 ;  /* 0x0000000000017941 */ /* 0x000fea0003800000 */
.L_x_587:
[----:B01234-:R-:W-:Y:S01]  /*d160*/  VIADD R4, R219, 0x40 ;  /* 0x00000040db047836 */ /* 0x01ffe20000000000 */
[----:B------:R-:W-:Y:S04]  /*d170*/  BSSY B1, `(.L_x_595) ;  /* 0x00000aa000017945 */ /* 0x000fe80003800000 */
[----:B------:R-:W-:-:S13]  /*d180*/  ISETP.GE.AND P0, PT, R4, R0, PT ;  /* 0x000000000400720c */ /* 0x000fda0003f06270 */
[----:B------:R-:W-:Y:S05]  /*d190*/  @P0 BRA `(.L_x_596) ;  /* 0x00000008009c0947 */ /* 0x000fea0003800000 */
[----:B------:R-:W0:Y:S01]  /*d1a0*/  LDC R5, c[0x0][0x3f4] ;  /* 0x0000fd00ff057b82 */ /* 0x000e220000000800 */
        /* <DEDUP_REMOVED lines=44> */
.L_x_598:
[----:B------:R-:W-:Y:S05]  /*d470*/  BSYNC B2 ;  /* 0x0000000000027941 */ /* 0x000fea0003800000 */
.L_x_597:
        /* <DEDUP_REMOVED lines=40> */
.L_x_600:
[----:B------:R-:W-:Y:S05]  /*d700*/  BSYNC B2 ;  /* 0x0000000000027941 */ /* 0x000fea0003800000 */
.L_x_599:
        /* <DEDUP_REMOVED lines=40> */
.L_x_602:
[----:B------:R-:W-:Y:S05]  /*d990*/  BSYNC B2 ;  /* 0x0000000000027941 */ /* 0x000fea0003800000 */
.L_x_601:
        /* <DEDUP_REMOVED lines=39> */
.L_x_596:
[----:B------:R-:W-:Y:S05]  /*dc10*/  BSYNC B1 ;  /* 0x0000000000017941 */ /* 0x000fea0003800000 */
.L_x_595:
[----:B------:R-:W-:-:S13]  /*dc20*/  ISETP.GE.AND P0, PT, R21, R0, PT ;  /* 0x000000001500720c */ /* 0x000fda0003f06270 */
        /* <DEDUP_REMOVED lines=17> */
[-C--:B------:R-:W-:Y:S01]  /*dd40*/  FMUL.FTZ R33, R38, R4.reuse ;  /* 0x0000000426217220 */ /* 0x080fe20000410000 */
[C---:B------:R-:W-:Y:S01]  /*dd50*/  FMUL.FTZ R35, R36.reuse, R4 ;  /* 0x0000000424237220 */ /* 0x040fe20000410000 */
[--C-:B------:R-:W-:Y:S02]  /*dd60*/  HADD2.F32 R31, -RZ, R6.reuse.H0_H0 ;  /* 0x20000006ff1f7230 */ /* 0x100fe40000004100 */
[----:B------:R-:W-:Y:S02]  /*dd70*/  HADD2.F32 R32, -RZ, R7.H0_H0 ;  /* 0x20000007ff207230 */ /* 0x000fe40000004100 */
[-C--:B------:R-:W-:Y:S01]  /*dd80*/  FFMA.FTZ R4, R36, R0.reuse, -R33 ;  /* 0x0000000024047223 */ /* 0x080fe20000010821 */
[----:B------:R-:W-:Y:S01]  /*dd90*/  FFMA.FTZ R35, R38, R0, R35 ;  /* 0x0000000026237223 */ /* 0x000fe20000010023 */
[----:B------:R-:W-:-:S02]  /*dda0*/  HADD2.F32 R6, -RZ, R6.H1_H1 ;  /* 0x30000006ff067230 */ /* 0x000fc40000004100 */
[-C--:B------:R-:W-:Y:S01]  /*ddb0*/  FMUL.FTZ R34, R39, R5.reuse ;  /* 0x0000000527227220 */ /* 0x080fe20000410000 */
[----:B------:R-:W-:Y:S02]  /*ddc0*/  HADD2.F32 R7, -RZ, R7.H1_H1 ;  /* 0x30000007ff077230 */ /* 0x000fe40000004100 */
[C---:B------:R-:W-:Y:S01]  /*ddd0*/  FMUL.FTZ R0, R37.reuse, R5 ;  /* 0x0000000525007220 */ /* 0x040fe20000410000 */
[----:B------:R-:W-:Y:S02]  /*dde0*/  HADD2.F32 R33, -RZ, R27.H1_H1 ;  /* 0x3000001bff217230 */ /* 0x000fe40000004100 */
[-C--:B------:R-:W-:Y:S01]  /*ddf0*/  FFMA.FTZ R5, R37, R21.reuse, -R34 ;  /* 0x0000001525057223 */ /* 0x080fe20000010822 */
[----:B------:R-:W-:Y:S02]  /*de00*/  HADD2.F32 R38, -RZ, R29.H1_H1 ;  /* 0x3000001dff267230 */ /* 0x000fe40000004100 */
[----:B------:R-:W-:Y:S01]  /*de10*/  FFMA.FTZ R0, R39, R21, R0 ;  /* 0x0000001527007223 */ /* 0x000fe20000010000 */
[----:B------:R-:W-:Y:S01]  /*de20*/  HADD2.F32 R27, -RZ, R25.H1_H1 ;  /* 0x30000019ff1b7230 */ /* 0x000fe20000004100 */
[----:B------:R-:W-:Y:S01]  /*de30*/  F2FP.F16.F32.PACK_AB R4, R35, R4 ;  /* 0x000000042304723e */ /* 0x000fe200000000ff */
[----:B------:R-:W-:-:S02]  /*de40*/  HADD2.F32 R36, -RZ, R26.H1_H1 ;  /* 0x3000001aff247230 */ /* 0x000fc40000004100 */
[-C--:B------:R-:W-:Y:S01]  /*de50*/  FMUL.FTZ R26, R33, R6.reuse ;  /* 0x00000006211a7220 */ /* 0x080fe20000410000 */
[----:B------:R-:W-:Y:S01]  /*de60*/  FMUL.FTZ R21, R38, R7 ;  /* 0x0000000726157220 */ /* 0x000fe20000410000 */
[C---:B------:R-:W-:Y:S01]  /*de70*/  FMUL.FTZ R34, R27.reuse, R6 ;  /* 0x000000061b227220 */ /* 0x040fe20000410000 */
[----:B------:R-:W-:Y:S01]  /*de80*/  F2FP.F16.F32.PACK_AB R5, R0, R5 ;  /* 0x000000050005723e */ /* 0x000fe200000000ff */
[C---:B------:R-:W-:Y:S01]  /*de90*/  FMUL.FTZ R25, R36.reuse, R7 ;  /* 0x0000000724197220 */ /* 0x040fe20000410000 */
[-C--:B------:R-:W-:Y:S01]  /*dea0*/  FFMA.FTZ R6, R27, R31.reuse, -R26 ;  /* 0x0000001f1b067223 */ /* 0x080fe2000001081a */
[-C--:B------:R-:W-:Y:S01]  /*deb0*/  FFMA.FTZ R7, R36, R32.reuse, -R21 ;  /* 0x0000002024077223 */ /* 0x080fe20000010815 */
[----:B------:R-:W-:Y:S01]  /*dec0*/  FFMA.FTZ R31, R33, R31, R34 ;  /* 0x0000001f211f7223 */ /* 0x000fe20000010022 */
[----:B------:R-:W-:-:S04]  /*ded0*/  FFMA.FTZ R32, R38, R32, R25 ;  /* 0x0000002026207223 */ /* 0x000fc80000010019 */
[----:B------:R-:W-:Y:S02]  /*dee0*/  F2FP.F16.F32.PACK_AB R6, R31, R6 ;  /* 0x000000061f06723e */ /* 0x000fe400000000ff */
[----:B------:R-:W-:-:S05]  /*def0*/  F2FP.F16.F32.PACK_AB R7, R32, R7 ;  /* 0x000000072007723e */ /* 0x000fca00000000ff */
[----:B------:R0:W-:Y:S02]  /*df00*/  STS.128 [R30+0x3000], R4 ;  /* 0x003000041e007388 */ /* 0x0001e40000000c00 */
.L_x_605:
[----:B------:R-:W-:Y:S05]  /*df10*/  BSYNC B1 ;  /* 0x0000000000017941 */ /* 0x000fea0003800000 */
.L_x_604:
        /* <DEDUP_REMOVED lines=13> */
[----:B------:R-:W-:Y:S02]  /*dff0*/  HADD2.F32 R25, -RZ, R6.H0_H0 ;  /* 0x20000006ff197230 */ /* 0x000fe40000004100 */
[-C--:B------:R-:W-:Y:S01]  /*e000*/  FMUL.FTZ R32, R33, R5.reuse ;  /* 0x0000000521207220 */ /* 0x080fe20000410000 */
[-C--:B------:R-:W-:Y:S01]  /*e010*/  FFMA.FTZ R4, R34, R0.reuse, -R27 ;  /* 0x0000000022047223 */ /* 0x080fe2000001081b */
[----:B------:R-:W-:Y:S01]  /*e020*/  FFMA.FTZ R29, R36, R0, R29 ;  /* 0x00000000241d7223 */ /* 0x000fe2000001001d */
[----:B------:R-:W-:Y:S01]  /*e030*/  FMUL.FTZ R0, R31, R5 ;  /* 0x000000051f007220 */ /* 0x000fe20000410000 */
[----:B------:R-:W-:-:S02]  /*e040*/  HADD2.F32 R26, -RZ, R7.H0_H0 ;  /* 0x20000007ff1a7230 */ /* 0x000fc40000004100 */
[-C--:B------:R-:W-:Y:S01]  /*e050*/  FFMA.FTZ R5, R31, R21.reuse, -R32 ;  /* 0x000000151f057223 */ /* 0x080fe20000010820 */
[----:B------:R-:W-:Y:S02]  /*e060*/  HADD2.F32 R6, -RZ, R6.H1_H1 ;  /* 0x30000006ff067230 */ /* 0x000fe40000004100 */
[----:B------:R-:W-:Y:S01]  /*e070*/  FFMA.FTZ R0, R33, R21, R0 ;  /* 0x0000001521007223 */ /* 0x000fe20000010000 */
[----:B------:R-:W-:Y:S01]  /*e080*/  HADD2.F32 R7, -RZ, R7.H1_H1 ;  /* 0x30000007ff077230 */ /* 0x000fe20000004100 */
[----:B------:R-:W-:Y:S01]  /*e090*/  F2FP.F16.F32.PACK_AB R4, R29, R4 ;  /* 0x000000041d04723e */ /* 0x000fe200000000ff */
[----:B------:R-:W-:Y:S02]  /*e0a0*/  HADD2.F32 R31, -RZ, R20.H1_H1 ;  /* 0x30000014ff1f7230 */ /* 0x000fe40000004100 */
[----:B------:R-:W-:Y:S01]  /*e0b0*/  HADD2.F32 R32, -RZ, R24.H1_H1 ;  /* 0x30000018ff207230 */ /* 0x000fe20000004100 */
[----:B------:R-:W-:Y:S01]  /*e0c0*/  F2FP.F16.F32.PACK_AB R5, R0, R5 ;  /* 0x000000050005723e */ /* 0x000fe200000000ff */
[----:B------:R-:W-:-:S02]  /*e0d0*/  HADD2.F32 R27, -RZ, R14.H1_H1 ;  /* 0x3000000eff1b7230 */ /* 0x000fc40000004100 */
[-C--:B------:R-:W-:Y:S01]  /*e0e0*/  FMUL.FTZ R14, R31, R6.reuse ;  /* 0x000000061f0e7220 */ /* 0x080fe20000410000 */
[----:B------:R-:W-:Y:S02]  /*e0f0*/  HADD2.F32 R24, -RZ, R15.H1_H1 ;  /* 0x3000000fff187230 */ /* 0x000fe40000004100 */
[----:B------:R-:W-:Y:S01]  /*e100*/  FMUL.FTZ R15, R32, R7 ;  /* 0x00000007200f7220 */ /* 0x000fe20000410000 */
[C---:B------:R-:W-:Y:S01]  /*e110*/  FMUL.FTZ R20, R27.reuse, R6 ;  /* 0x000000061b147220 */ /* 0x040fe20000410000 */
[----:B------:R-:W-:Y:S01]  /*e120*/  FFMA.FTZ R6, R27, R25, -R14 ;  /* 0x000000191b067223 */ /* 0x000fe2000001080e */
[C---:B------:R-:W-:Y:S01]  /*e130*/  FMUL.FTZ R21, R24.reuse, R7 ;  /* 0x0000000718157220 */ /* 0x040fe20000410000 */
[-C--:B------:R-:W-:Y:S01]  /*e140*/  FFMA.FTZ R7, R24, R26.reuse, -R15 ;  /* 0x0000001a18077223 */ /* 0x080fe2000001080f */
[----:B------:R-:W-:Y:S02]  /*e150*/  FFMA.FTZ R25, R31, R25, R20 ;  /* 0x000000191f197223 */ /* 0x000fe40000010014 */
[----:B------:R-:W-:-:S03]  /*e160*/  FFMA.FTZ R26, R32, R26, R21 ;  /* 0x0000001a201a7223 */ /* 0x000fc60000010015 */
[----:B------:R-:W-:Y:S02]  /*e170*/  F2FP.F16.F32.PACK_AB R6, R25, R6 ;  /* 0x000000061906723e */ /* 0x000fe400000000ff */
[----:B------:R-:W-:-:S05]  /*e180*/  F2FP.F16.F32.PACK_AB R7, R26, R7 ;  /* 0x000000071a07723e */ /* 0x000fca00000000ff */
[----:B------:R1:W-:Y:S02]  /*e190*/  STS.128 [R30+0x7000], R4 ;  /* 0x007000041e007388 */ /* 0x0003e40000000c00 */
.L_x_607:
[----:B------:R-:W-:Y:S05]  /*e1a0*/  BSYNC B1 ;  /* 0x0000000000017941 */ /* 0x000fea0003800000 */
.L_x_606:
        /* <DEDUP_REMOVED lines=16> */
[-C--:B------:R-:W-:Y:S01]  /*e2b0*/  FMUL.FTZ R27, R34, R5.reuse ;  /* 0x00000005221b7220 */ /* 0x080fe20000410000 */
[----:B------:R-:W-:Y:S01]  /*e2c0*/  FFMA.FTZ R4, R24, R0, -R21 ;  /* 0x0000000018047223 */ /* 0x000fe20000010815 */
[C---:B------:R-:W-:Y:S01]  /*e2d0*/  FMUL.FTZ R21, R26.reuse, R5 ;  /* 0x000000051a157220 */ /* 0x040fe20000410000 */
[--C-:B------:R-:W-:Y:S02]  /*e2e0*/  HADD2.F32 R20, -RZ, R7.reuse.H0_H0 ;  /* 0x20000007ff147230 */ /* 0x100fe40000004100 */
[----:B------:R-:W-:Y:S01]  /*e2f0*/  FFMA.FTZ R5, R26, R14, -R27 ;  /* 0x0000000e1a057223 */ /* 0x000fe2000001081b */
[----:B------:R-:W-:Y:S02]  /*e300*/  HADD2.F32 R6, -RZ, R6.H1_H1 ;  /* 0x30000006ff067230 */ /* 0x000fe40000004100 */
[----:B------:R-:W-:Y:S01]  /*e310*/  FFMA.FTZ R25, R32, R0, R25 ;  /* 0x0000000020197223 */ /* 0x000fe20000010019 */
[----:B------:R-:W-:Y:S02]  /*e320*/  HADD2.F32 R7, -RZ, R7.H1_H1 ;  /* 0x30000007ff077230 */ /* 0x000fe40000004100 */
[----:B------:R-:W-:Y:S01]  /*e330*/  FFMA.FTZ R14, R34, R14, R21 ;  /* 0x0000000e220e7223 */ /* 0x000fe20000010015 */
[----:B------:R-:W-:-:S02]  /*e340*/  HADD2.F32 R27, -RZ, R10.H1_H1 ;  /* 0x3000000aff1b7230 */ /* 0x000fc40000004100 */
[----:B------:R-:W-:Y:S01]  /*e350*/  FMUL.FTZ R0, R29, R6 ;  /* 0x000000061d007220 */ /* 0x000fe20000410000 */
[----:B------:R-:W-:Y:S02]  /*e360*/  HADD2.F32 R10, -RZ, R11.H1_H1 ;  /* 0x3000000bff0a7230 */ /* 0x000fe40000004100 */
[----:B------:R-:W-:Y:S01]  /*e370*/  FMUL.FTZ R11, R12, R7 ;  /* 0x000000070c0b7220 */ /* 0x000fe20000410000 */
[----:B------:R-:W-:Y:S01]  /*e380*/  F2FP.F16.F32.PACK_AB R4, R25, R4 ;  /* 0x000000041904723e */ /* 0x000fe200000000ff */
[C---:B------:R-:W-:Y:S01]  /*e390*/  FMUL.FTZ R6, R27.reuse, R6 ;  /* 0x000000061b067220 */ /* 0x040fe20000410000 */
[----:B------:R-:W-:Y:S01]  /*e3a0*/  FFMA.FTZ R0, R27, R15, -R0 ;  /* 0x0000000f1b007223 */ /* 0x000fe20000010800 */
[C---:B------:R-:W-:Y:S01]  /*e3b0*/  FMUL.FTZ R13, R10.reuse, R7 ;  /* 0x000000070a0d7220 */ /* 0x040fe20000410000 */
[-C--:B------:R-:W-:Y:S01]  /*e3c0*/  FFMA.FTZ R7, R10, R20.reuse, -R11 ;  /* 0x000000140a077223 */ /* 0x080fe2000001080b */
[----:B------:R-:W-:Y:S01]  /*e3d0*/  FFMA.FTZ R15, R29, R15, R6 ;  /* 0x0000000f1d0f7223 */ /* 0x000fe20000010006 */
[----:B------:R-:W-:Y:S01]  /*e3e0*/  F2FP.F16.F32.PACK_AB R5, R14, R5 ;  /* 0x000000050e05723e */ /* 0x000fe200000000ff */
[----:B------:R-:W-:-:S03]  /*e3f0*/  FFMA.FTZ R20, R12, R20, R13 ;  /* 0x000000140c147223 */ /* 0x000fc6000001000d */
[----:B------:R-:W-:Y:S02]  /*e400*/  F2FP.F16.F32.PACK_AB R6, R15, R0 ;  /* 0x000000000f06723e */ /* 0x000fe400000000ff */
[----:B------:R-:W-:-:S05]  /*e410*/  F2FP.F16.F32.PACK_AB R7, R20, R7 ;  /* 0x000000071407723e */ /* 0x000fca00000000ff */
[----:B------:R2:W-:Y:S02]  /*e420*/  STS.128 [R30+0xb000], R4 ;  /* 0x00b000041e007388 */ /* 0x0005e40000000c00 */
.L_x_609:
[----:B------:R-:W-:Y:S05]  /*e430*/  BSYNC B1 ;  /* 0x0000000000017941 */ /* 0x000fea0003800000 */
.L_x_608:
        /* <DEDUP_REMOVED lines=38> */
[----:B------:R4:W-:Y:S01]  /*e6a0*/  STS.128 [R30+0xf000], R4 ;  /* 0x00f000041e007388 */ /* 0x0009e20000000c00 */
[----:B------:R-:W-:Y:S05]  /*e6b0*/  BRA `(.L_x_603) ;  /* 0x0000003800487947 */ /* 0x000fea0003800000 */
.L_x_573:
[----:B------:R-:W-:-:S03]  /*e6c0*/  UMOV UR4, 0xffffffff ;  /* 0xffffffff00047882 */ /* 0x000fc60000000000 */
[----:B------:R-:W-:Y:S05]  /*e6d0*/  BRA.DIV UR4, `(.L_x_610) ;  /* 0x0000019604887947 */ /* 0x000fea000b800000 */
[----:B------:R0:W1:Y:S04]  /*e6e0*/  SHFL.IDX PT, R0, R24, RZ, 0x181f ;  /* 0x00181fff18007589 */ /* 0x00006800000e0000 */
[----:B------:R-:W2:Y:S04]  /*e6f0*/  SHFL.IDX PT, R2, R2, RZ, 0x181f ;  /* 0x00181fff02027589 */ /* 0x000ea800000e0000 */
[----:B------:R0:W3:Y:S04]  /*e700*/  SHFL.IDX PT, R3, R26, RZ, 0x181f ;  /* 0x00181fff1a037589 */ /* 0x0000e800000e0000 */
[----:B------:R0:W4:Y:S02]  /*e710*/  SHFL.IDX PT, R20, R25, RZ, 0x181f ;  /* 0x00181fff19147589 */ /* 0x00012400000e0000 */
.L_x_857:
        /* <DEDUP_REMOVED lines=9> */
[----:B------:R-:W-:-:S02]  /*e7b0*/  CS2R R4, SRZ ;  /* 0x0000000000047805 */ /* 0x000fc4000001ff00 */
[----:B------:R-:W-:Y:S02]  /*e7c0*/  CS2R R12, SRZ ;  /* 0x00000000000c7805 */ /* 0x000fe4000001ff00 */
[----:B0-----:R-:W-:Y:S02]  /*e7d0*/  CS2R R26, SRZ ;  /* 0x00000000001a7805 */ /* 0x001fe4000001ff00 */
[----:B------:R-:W-:-:S05]  /*e7e0*/  CS2R R24, SRZ ;  /* 0x0000000000187805 */ /* 0x000fca000001ff00 */
[----:B------:R-:W-:Y:S05]  /*e7f0*/  @P0 BRA `(.L_x_612) ;  /* 0x0000000000600947 */ /* 0x000fea0003800000 */
[----:B------:R-:W-:Y:S01]  /*e800*/  ULDC UR4, c[0x0][0x3f4] ;  /* 0x0000fd0000047ab9 */ /* 0x000fe20000000800 */
[----:B------:R-:W-:Y:S01]  /*e810*/  ULDC.64 UR6, c[0x0][0x208] ;  /* 0x0000820000067ab9 */ /* 0x000fe20000000a00 */
[----:B------:R-:W-:Y:S02]  /*e820*/  ISETP.GE.AND P4, PT, R16, UR4, PT ;  /* 0x0000000410007c0c */ /* 0x000fe4000bf86270 */
[----:B------:R-:W-:-:S11]  /*e830*/  ISETP.GE.AND P5, PT, R213, UR4, PT ;  /* 0x00000004d5007c0c */ /* 0x000fd6000bfa6270 */
[C---:B------:R-:W-:Y:S01]  /*e840*/  @!P4 IMAD.SHL.U32 R35, R16.reuse, 0x2, RZ ;  /* 0x000000021023c824 */ /* 0x040fe200078e00ff */
[----:B------:R-:W-:Y:S02]  /*e850*/  @!P4 SHF.L.U64.HI R6, R16, 0x1, R17 ;  /* 0x000000011006c819 */ /* 0x000fe40000010211 */
[----:B------:R-:W-:Y:S02]  /*e860*/  @!P5 SHF.L.U32 R5, R23, 0x1, RZ ;  /* 0x000000011705d819 */ /* 0x000fe400000006ff */
[-C--:B--2---:R-:W-:Y:S02]  /*e870*/  @!P4 IADD3 R32, P0, R2, R35.reuse, RZ ;  /* 0x000000230220c210 */ /* 0x084fe40007f1e0ff */
[----:B----4-:R-:W-:Y:S02]  /*e880*/  @!P4 IADD3 R34, P1, R20, R35, RZ ;  /* 0x000000231422c210 */ /* 0x010fe40007f3e0ff */
[-C--:B------:R-:W-:Y:S01]  /*e890*/  @!P5 IADD3 R36, P2, R2, R5.reuse, RZ ;  /* 0x000000050224d210 */ /* 0x080fe20007f5e0ff */
[--C-:B-1----:R-:W-:Y:S01]  /*e8a0*/  @!P4 IMAD.X R33, R0, 0x1, R6.reuse, P0 ;  /* 0x000000010021c824 */ /* 0x102fe200000e0606 */
[----:B------:R-:W-:Y:S01]  /*e8b0*/  @!P5 IADD3 R2, P3, R20, R5, RZ ;  /* 0x000000051402d210 */ /* 0x000fe20007f7e0ff */
[----:B---3--:R-:W-:Y:S01]  /*e8c0*/  @!P4 IMAD.X R35, R3, 0x1, R6, P1 ;  /* 0x000000010323c824 */ /* 0x008fe200008e0606 */
[----:B------:R-:W-:-:S02]  /*e8d0*/  @!P5 SHF.L.U64.HI R4, R23, 0x1, R216 ;  /* 0x000000011704d819 */ /* 0x000fc400000102d8 */
[----:B------:R-:W-:Y:S02]  /*e8e0*/  CS2R R6, SRZ ;  /* 0x0000000000067805 */ /* 0x000fe4000001ff00 */
[----:B------:R-:W-:Y:S02]  /*e8f0*/  CS2R R14, SRZ ;  /* 0x00000000000e7805 */ /* 0x000fe4000001ff00 */
[----:B------:R-:W-:Y:S02]  /*e900*/  CS2R R12, SRZ ;  /* 0x00000000000c7805 */ /* 0x000fe4000001ff00 */
[----:B------:R-:W-:Y:S01]  /*e910*/  @!P5 IADD3.X R37, R0, R4, RZ, P2, !PT ;  /* 0x000000040025d210 */ /* 0x000fe200017fe4ff */
[----:B------:R-:W-:Y:S01]  /*e920*/  @!P5 IMAD.X R3, R3, 0x1, R4, P3 ;  /* 0x000000010303d824 */ /* 0x000fe200018e0604 */
[----:B------:R-:W-:Y:S01]  /*e930*/  CS2R R4, SRZ ;  /* 0x0000000000047805 */ /* 0x000fe2000001ff00 */
[----:B------:R0:W5:Y:S04]  /*e940*/  @!P4 LD.E.128 R8, desc[UR6][R32.64] ;  /* 0x000000062008c980 */ /* 0x000168000c101d00 */
[----:B------:R0:W5:Y:S04]  /*e950*/  @!P4 LD.E.128 R24, desc[UR6][R34.64] ;  /* 0x000000062218c980 */ /* 0x000168000c101d00 */
[----:B------:R0:W5:Y:S04]  /*e960*/  @!P5 LD.E.128 R4, desc[UR6][R36.64] ;  /* 0x000000062404d980 */ /* 0x000168000c101d00 */
[----:B------:R0:W5:Y:S02]  /*e970*/  @!P5 LD.E.128 R12, desc[UR6][R2.64] ;  /* 0x00000006020cd980 */ /* 0x000164000c101d00 */
.L_x_612:
[----:B------:R-:W-:Y:S05]  /*e980*/  BSYNC B1 ;  /* 0x0000000000017941 */ /* 0x000fea0003800000 */
.L_x_611:
[----:B0--3--:R-:W1:Y:S01]  /*e990*/  LDL R3, [R1+0x74] ;  /* 0x0000740001037983 */ /* 0x009e620000100800 */
[----:B-----5:R-:W-:Y:S01]  /*e9a0*/  IMAD.MOV.U32 R29, RZ, RZ, R8 ;  /* 0x000000ffff1d7224 */ /* 0x020fe200078e0008 */
[----:B------:R-:W-:Y:S01]  /*e9b0*/  SHF.R.U64 R34, R8, 0x10, R9 ;  /* 0x0000001008227819 */ /* 0x000fe20000001209 */
[----:B------:R-:W-:Y:S01]  /*e9c0*/  IMAD.MOV.U32 R33, RZ, RZ, R10 ;  /* 0x000000ffff217224 */ /* 0x000fe200078e000a */
[----:B------:R-:W-:Y:S01]  /*e9d0*/  MOV R32, R9 ;  /* 0x0000000900207202 */ /* 0x000fe20000000f00 */
[----:B----4-:R-:W-:Y:S01]  /*e9e0*/  IMAD.MOV.U32 R20, RZ, RZ, R11 ;  /* 0x000000ffff147224 */ /* 0x010fe200078e000b */
[----:B------:R-:W-:Y:S01]  /*e9f0*/  MOV R8, R4 ;  /* 0x0000000400087202 */ /* 0x000fe20000000f00 */
[----:B--2---:R-:W-:Y:S01]  /*ea00*/  IMAD.MOV.U32 R2, RZ, RZ, R6 ;  /* 0x000000ffff027224 */ /* 0x004fe200078e0006 */
[----:B------:R-:W-:Y:S01]  /*ea10*/  SHF.R.U64 R40, R4, 0x10, R5 ;  /* 0x0000001004287819 */ /* 0x000fe20000001205 */
[----:B------:R-:W-:Y:S01]  /*ea20*/  IMAD.MOV.U32 R35, RZ, RZ, R24 ;  /* 0x000000ffff237224 */ /* 0x000fe200078e0018 */
[----:B------:R-:W-:Y:S01]  /*ea30*/  SHF.R.U32.HI R36, RZ, 0x10, R9 ;  /* 0x00000010ff247819 */ /* 0x000fe20000011609 */
[----:B------:R-:W-:Y:S01]  /*ea40*/  IMAD.MOV.U32 R9, RZ, RZ, R5 ;  /* 0x000000ffff097224 */ /* 0x000fe200078e0005 */
[----:B------:R-:W-:Y:S01]  /*ea50*/  SHF.R.U64 R38, R10, 0x10, R11 ;  /* 0x000000100a267819 */ /* 0x000fe2000000120b */
[----:B------:R-:W-:Y:S01]  /*ea60*/  IMAD.MOV.U32 R10, RZ, RZ, R25 ;  /* 0x000000ffff0a7224 */ /* 0x000fe200078e0019 */
[----:B------:R-:W-:Y:S01]  /*ea70*/  MOV R4, R7 ;  /* 0x0000000700047202 */ /* 0x000fe20000000f00 */
[----:B------:R-:W-:Y:S01]  /*ea80*/  BSSY B1, `(.L_x_613) ;  /* 0x000002d000017945 */ /* 0x000fe20003800000 */
[----:B------:R-:W-:Y:S01]  /*ea90*/  SHF.R.U64 R42, R6, 0x10, R7 ;  /* 0x00000010062a7819 */ /* 0x000fe20000001207 */
[----:B------:R-:W-:Y:S01]  /*eaa0*/  IMAD.MOV.U32 R6, RZ, RZ, R13 ;  /* 0x000000ffff067224 */ /* 0x000fe200078e000d */
[----:B------:R-:W-:Y:S01]  /*eab0*/  SHF.R.U32.HI R43, RZ, 0x10, R7 ;  /* 0x00000010ff2b7819 */ /* 0x000fe20000011607 */
[----:B------:R-:W-:Y:S01]  /*eac0*/  IMAD.MOV.U32 R7, RZ, RZ, R27 ;  /* 0x000000ffff077224 */ /* 0x000fe200078e001b */
[----:B------:R-:W-:-:S02]  /*ead0*/  SHF.R.U32.HI R11, RZ, 0x10, R11 ;  /* 0x00000010ff0b7819 */ /* 0x000fc4000001160b */
[----:B------:R-:W-:Y:S02]  /*eae0*/  SHF.R.U64 R44, R24, 0x10, R25 ;  /* 0x00000010182c7819 */ /* 0x000fe40000001219 */
[----:B------:R-:W-:Y:S02]  /*eaf0*/  MOV R37, R26 ;  /* 0x0000001a00257202 */ /* 0x000fe40000000f00 */
[----:B------:R-:W-:Y:S01]  /*eb00*/  SHF.R.U64 R45, R26, 0x10, R27 ;  /* 0x000000101a2d7819 */ /* 0x000fe2000000121b */
[----:B------:R-:W-:Y:S01]  /*eb10*/  IMAD.MOV.U32 R26, RZ, RZ, R14 ;  /* 0x000000ffff1a7224 */ /* 0x000fe200078e000e */
[----:B------:R-:W-:Y:S02]  /*eb20*/  SHF.R.U32.HI R41, RZ, 0x10, R5 ;  /* 0x00000010ff297819 */ /* 0x000fe40000011605 */
[----:B------:R-:W-:Y:S02]  /*eb30*/  SHF.R.U32.HI R25, RZ, 0x10, R25 ;  /* 0x00000010ff197819 */ /* 0x000fe40000011619 */
[----:B------:R-:W-:-:S02]  /*eb40*/  SHF.R.U32.HI R27, RZ, 0x10, R27 ;  /* 0x00000010ff1b7819 */ /* 0x000fc4000001161b */
[----:B------:R-:W-:Y:S02]  /*eb50*/  MOV R24, R12 ;  /* 0x0000000c00187202 */ /* 0x000fe40000000f00 */
[--C-:B------:R-:W-:Y:S02]  /*eb60*/  SHF.R.U64 R46, R12, 0x10, R13.reuse ;  /* 0x000000100c2e7819 */ /* 0x100fe4000000120d */
[----:B------:R-:W-:Y:S02]  /*eb70*/  SHF.R.U32.HI R47, RZ, 0x10, R13 ;  /* 0x00000010ff2f7819 */ /* 0x000fe4000001160d */
[----:B------:R-:W-:Y:S02]  /*eb80*/  MOV R5, R15 ;  /* 0x0000000f00057202 */ /* 0x000fe40000000f00 */
[----:B------:R-:W-:Y:S02]  /*eb90*/  SHF.R.U64 R48, R14, 0x10, R15 ;  /* 0x000000100e307819 */ /* 0x000fe4000000120f */
[----:B------:R-:W-:-:S02]  /*eba0*/  PRMT R29, R29, 0x5410, R32 ;  /* 0x000054101d1d7816 */ /* 0x000fc40000000020 */
[----:B------:R-:W-:Y:S02]  /*ebb0*/  VIMNMX R12, R39, 0x80, PT ;  /* 0x00000080270c7848 */ /* 0x000fe40003fe0100 */
[----:B------:R-:W-:Y:S02]  /*ebc0*/  PRMT R32, R34, 0x5410, R36 ;  /* 0x0000541022207816 */ /* 0x000fe40000000024 */
[----:B------:R-:W-:Y:S02]  /*ebd0*/  SHF.R.U32.HI R49, RZ, 0x10, R15 ;  /* 0x00000010ff317819 */ /* 0x000fe4000001160f */
[----:B------:R-:W-:Y:S02]  /*ebe0*/  PRMT R34, R38, 0x5410, R11 ;  /* 0x0000541026227816 */ /* 0x000fe4000000000b */
        /* <DEDUP_REMOVED lines=10> */
[----:B------:R-:W-:Y:S02]  /*ec90*/  PRMT R25, R46, 0x5410, R47 ;  /* 0x000054102e197816 */ /* 0x000fe4000000002f */
[----:B------:R-:W-:Y:S02]  /*eca0*/  ISETP.GE.AND P1, PT, R219, R12, PT ;  /* 0x0000000cdb00720c */ /* 0x000fe40003f26270 */
[----:B------:R-:W-:Y:S02]  /*ecb0*/  PRMT R26, R26, 0x5410, R5 ;  /* 0x000054101a1a7816 */ /* 0x000fe40000000005 */
[----:B------:R-:W-:-:S02]  /*ecc0*/  PRMT R27, R48, 0x7610, R27 ;  /* 0x00007610301b7816 */ /* 0x000fc4000000001b */
[----:B-1----:R-:W-:-:S04]  /*ecd0*/  LEA.HI R0, R3, R3, RZ, 0x1 ;  /* 0x0000000303007211 */ /* 0x002fc800078f08ff */
[----:B------:R-:W-:-:S05]  /*ece0*/  LOP3.LUT R0, R0, 0xfffffffe, RZ, 0xc0, !PT ;  /* 0xfffffffe00007812 */ /* 0x000fca00078ec0ff */
[----:B------:R-:W-:-:S05]  /*ecf0*/  IMAD.IADD R0, R3, 0x1, -R0 ;  /* 0x0000000103007824 */ /* 0x000fca00078e0a00 */
[----:B------:R-:W-:Y:S02]  /*ed00*/  SHF.L.U32 R3, R0, 0x1f, RZ ;  /* 0x0000001f00037819 */ /* 0x000fe400000006ff */
[----:B------:R-:W-:Y:S02]  /*ed10*/  SHF.R.S32.HI R0, RZ, 0x1f, R213 ;  /* 0x0000001fff007819 */ /* 0x000fe400000114d5 */
[----:B------:R-:W0:Y:S02]  /*ed20*/  SYNCS.PHASECHK.TRANS64.TRYWAIT P0, [R22+URZ+0x38800], R3 ;  /* 0x03880003160075a7 */ /* 0x000e24000800017f */
[----:B------:R-:W-:Y:S01]  /*ed30*/  LEA.HI R2, R0, R213, RZ, 0x3 ;  /* 0x000000d500027211 */ /* 0x000fe200078f18ff */
[----:B0-----:R-:W-:Y:S06]  /*ed40*/  @!P0 BRA `(.L_x_614) ;  /* 0x0000019000608947 */ /* 0x001fec0003800000 */
.L_x_858:
[----:B------:R-:W-:Y:S05]  /*ed50*/  BSYNC B1 ;  /* 0x0000000000017941 */ /* 0x000fea0003800000 */
.L_x_613:
[----:B------:R-:W-:Y:S01]  /*ed60*/  BSSY B1, `(.L_x_615) ;  /* 0x00000c2000017945 */ /* 0x000fe20003800000 */
[----:B------:R-:W-:Y:S02]  /*ed70*/  PRMT R27, R27, 0x5410, R49 ;  /* 0x000054101b1b7816 */ /* 0x000fe40000000031 */
[----:B0-----:R-:W-:Y:S01]  /*ed80*/  SHF.R.S32.HI R3, RZ, 0x3, R2 ;  /* 0x00000003ff037819 */ /* 0x001fe20000011402 */
[----:B------:R-:W-:Y:S06]  /*ed90*/  @P1 BRA `(.L_x_616) ;  /* 0x0000000800f81947 */ /* 0x000fec0003800000 */
[----:B------:R-:W0:Y:S01]  /*eda0*/  LDC R56, c[0x0][0x3f4] ;  /* 0x0000fd00ff387b82 */ /* 0x000e220000000800 */
[----:B------:R-:W-:Y:S01]  /*edb0*/  BSSY B2, `(.L_x_617) ;  /* 0x000005c000027945 */ /* 0x000fe20003800000 */
[----:B------:R-:W-:Y:S02]  /*edc0*/  SHF.R.U32.HI R58, RZ, 0x3, R225 ;  /* 0x00000003ff3a7819 */ /* 0x000fe400000116e1 */
[-C--:B0-----:R-:W-:Y:S02]  /*edd0*/  ISETP.GE.AND P0, PT, R16, R56.reuse, PT ;  /* 0x000000381000720c */ /* 0x081fe40003f06270 */
[----:B------:R-:W-:-:S11]  /*ede0*/  ISETP.GE.AND P1, PT, R213, R56, PT ;  /* 0x00000038d500720c */ /* 0x000fd60003f26270 */
[----:B------:R-:W-:Y:S05]  /*edf0*/  @P0 BRA `(.L_x_618) ;  /* 0x00000004005c0947 */ /* 0x000fea0003800000 */
[----:B------:R-:W2:Y:S01]  /*ee00*/  LDL R4, [R1+0x68] ;  /* 0x0000680001047983 */ /* 0x000ea20000100800 */
[----:B------:R-:W-:Y:S02]  /*ee10*/  HADD2.F32 R51, -RZ, R35.H0_H0 ;  /* 0x20000023ff337230 */ /* 0x000fe40000004100 */
[----:B------:R-:W-:Y:S02]  /*ee20*/  HADD2.F32 R49, -RZ, R29.H0_H0 ;  /* 0x2000001dff317230 */ /* 0x000fe40000004100 */
[----:B------:R-:W-:Y:S01]  /*ee30*/  HADD2.F32 R53, -RZ, R36.H0_H0 ;  /* 0x20000024ff357230 */ /* 0x000fe20000004100 */
[----:B--2---:R-:W-:-:S04]  /*ee40*/  LEA.HI R4, R56, R4, RZ, 0x1d ;  /* 0x0000000438047211 */ /* 0x004fc800078fe8ff */
[----:B------:R-:W-:Y:S01]  /*ee50*/  SHF.R.S32.HI R5, RZ, 0x1f, R4 ;  /* 0x0000001fff057819 */ /* 0x000fe20000011404 */
[----:B------:R-:W-:-:S03]  /*ee60*/  IMAD.SHL.U32 R6, R4, 0x8, RZ ;  /* 0x0000000804067824 */ /* 0x000fc600078e00ff */
[----:B------:R-:W-:Y:S02]  /*ee70*/  LEA.HI R5, R5, R4, RZ, 0x3 ;  /* 0x0000000405057211 */ /* 0x000fe400078f18ff */
[----:B------:R-:W-:-:S03]  /*ee80*/  LOP3.LUT R6, R225, 0x38, R6, 0xf8, !PT ;  /* 0x00000038e1067812 */ /* 0x000fc600078ef806 */
[----:B------:R-:W-:Y:S01]  /*ee90*/  IMAD.SHL.U32 R5, R5, 0x400, RZ ;  /* 0x0000040005057824 */ /* 0x000fe200078e00ff */
[----:B------:R-:W-:-:S04]  /*eea0*/  LOP3.LUT R9, R6, R58, RZ, 0x3c, !PT ;  /* 0x0000003a06097212 */ /* 0x000fc800078e3cff */
[----:B------:R-:W-:Y:S02]  /*eeb0*/  LOP3.LUT R8, R5, 0x7fffe000, RZ, 0xc0, !PT ;  /* 0x7fffe00005087812 */ /* 0x000fe400078ec0ff */
[----:B------:R-:W0:Y:S02]  /*eec0*/  LDS.128 R4, [R30] ;  /* 0x000000001e047984 */ /* 0x000e240000000c00 */
[----:B------:R-:W-:-:S04]  /*eed0*/  IADD3 R9, R9, R8, R229 ;  /* 0x0000000809097210 */ /* 0x000fc80007ffe0e5 */
[----:B------:R-:W-:-:S05]  /*eee0*/  LEA R39, R9, R22, 0x1 ;  /* 0x0000001609277211 */ /* 0x000fca00078e08ff */
[----:B------:R-:W1:Y:S01]  /*eef0*/  LDS.128 R8, [R39+0x14400] ;  /* 0x0144000027087984 */ /* 0x000e620000000c00 */
[--C-:B0-----:R-:W-:Y:S02]  /*ef00*/  HADD2.F32 R40, -RZ, R4.reuse.H0_H0 ;  /* 0x20000004ff287230 */ /* 0x101fe40000004100 */
[----:B------:R-:W-:Y:S02]  /*ef10*/  HADD2.F32 R4, -RZ, R4.H1_H1 ;  /* 0x30000004ff047230 */ /* 0x000fe40000004100 */
[--C-:B------:R-:W-:Y:S02]  /*ef20*/  HADD2.F32 R41, -RZ, R5.reuse.H0_H0 ;  /* 0x20000005ff297230 */ /* 0x100fe40000004100 */
[----:B------:R-:W-:Y:S02]  /*ef30*/  HADD2.F32 R5, -RZ, R5.H1_H1 ;  /* 0x30000005ff057230 */ /* 0x000fe40000004100 */
[--C-:B------:R-:W-:Y:S02]  /*ef40*/  HADD2.F32 R42, -RZ, R6.reuse.H0_H0 ;  /* 0x20000006ff2a7230 */ /* 0x100fe40000004100 */
[----:B------:R-:W-:-:S02]  /*ef50*/  HADD2.F32 R6, -RZ, R6.H1_H1 ;  /* 0x30000006ff067230 */ /* 0x000fc40000004100 */
[--C-:B-1----:R-:W-:Y:S02]  /*ef60*/  HADD2.F32 R44, -RZ, R8.reuse.H0_H0 ;  /* 0x20000008ff2c7230 */ /* 0x102fe40000004100 */
[----:B------:R-:W-:Y:S02]  /*ef70*/  HADD2.F32 R8, -RZ, R8.H1_H1 ;  /* 0x30000008ff087230 */ /* 0x000fe40000004100 */
[----:B------:R-:W-:Y:S02]  /*ef80*/  HADD2.F32 R45, -RZ, R9.H0_H0 ;  /* 0x20000009ff2d7230 */ /* 0x000fe40000004100 */
[C---:B------:R-:W-:Y:S01]  /*ef90*/  FMUL.FTZ R55, R44.reuse, R51 ;  /* 0x000000332c377220 */ /* 0x040fe20000410000 */
[----:B------:R-:W-:Y:S01]  /*efa0*/  FMUL.FTZ R57, R44, R49 ;  /* 0x000000312c397220 */ /* 0x000fe20000410000 */
[----:B------:R-:W-:Y:S02]  /*efb0*/  HADD2.F32 R44, -RZ, R35.H1_H1 ;  /* 0x30000023ff2c7230 */ /* 0x000fe40000004100 */
[----:B------:R-:W-:Y:S01]  /*efc0*/  FMUL.FTZ R59, R8, R53 ;  /* 0x00000035083b7220 */ /* 0x000fe20000410000 */
[----:B------:R-:W-:Y:S01]  /*efd0*/  FFMA.FTZ R55, R40, R49, -R55 ;  /* 0x0000003128377223 */ /* 0x000fe20000010837 */
[----:B------:R-:W-:-:S02]  /*efe0*/  HADD2.F32 R49, -RZ, R32.H0_H0 ;  /* 0x20000020ff317230 */ /* 0x000fc40000004100 */
[----:B------:R-:W-:Y:S01]  /*eff0*/  FFMA.FTZ R57, R40, R51, R57 ;  /* 0x0000003328397223 */ /* 0x000fe20000010039 */
[----:B------:R-:W-:Y:S02]  /*f000*/  HADD2.F32 R40, -RZ, R29.H1_H1 ;  /* 0x3000001dff287230 */ /* 0x000fe40000004100 */
[C---:B------:R-:W-:Y:S01]  /*f010*/  FMUL.FTZ R52, R45.reuse, R44 ;  /* 0x0000002c2d347220 */ /* 0x040fe20000410000 */
[----:B------:R-:W-:Y:S02]  /*f020*/  HADD2.F32 R9, -RZ, R9.H1_H1 ;  /* 0x30000009ff097230 */ /* 0x000fe40000004100 */
[-C--:B------:R-:W-:Y:S01]  /*f030*/  FMUL.FTZ R51, R8, R49.reuse ;  /* 0x0000003108337220 */ /* 0x080fe20000410000 */
[C---:B------:R-:W-:Y:S01]  /*f040*/  FFMA.FTZ R48, R4.reuse, R49, -R59 ;  /* 0x0000003104307223 */ /* 0x040fe2000001083b */
[----:B------:R-:W-:Y:S01]  /*f050*/  FMUL.FTZ R45, R45, R40 ;  /* 0x000000282d2d7220 */ /* 0x000fe20000410000 */
[----:B------:R-:W-:Y:S02]  /*f060*/  HADD2.F32 R8, -RZ, R36.H1_H1 ;  /* 0x30000024ff087230 */ /* 0x000fe40000004100 */
[----:B------:R-:W-:Y:S01]  /*f070*/  FFMA.FTZ R50, R4, R53, R51 ;  /* 0x0000003504327223 */ /* 0x000fe20000010033 */
[----:B------:R-:W-:-:S02]  /*f080*/  HADD2.F32 R4, -RZ, R32.H1_H1 ;  /* 0x30000020ff047230 */ /* 0x000fc40000004100 */
[C---:B------:R-:W-:Y:S01]  /*f090*/  FFMA.FTZ R44, R41.reuse, R44, R45 ;  /* 0x0000002c292c7223 */ /* 0x040fe2000001002d */
[--C-:B------:R-:W-:Y:S02]  /*f0a0*/  HADD2.F32 R46, -RZ, R10.reuse.H0_H0 ;  /* 0x2000000aff2e7230 */ /* 0x100fe40000004100 */
[----:B------:R-:W-:Y:S01]  /*f0b0*/  FFMA.FTZ R52, R41, R40, -R52 ;  /* 0x0000002829347223 */ /* 0x000fe20000010834 */
[----:B------:R-:W-:Y:S02]  /*f0c0*/  HADD2.F32 R45, -RZ, R37.H0_H0 ;  /* 0x20000025ff2d7230 */ /* 0x000fe40000004100 */
[C---:B------:R-:W-:Y:S01]  /*f0d0*/  FMUL.FTZ R40, R9.reuse, R8 ;  /* 0x0000000809287220 */ /* 0x040fe20000410000 */
[----:B------:R-:W-:Y:S02]  /*f0e0*/  HADD2.F32 R41, -RZ, R33.H0_H0 ;  /* 0x20000021ff297230 */ /* 0x000fe40000004100 */
[----:B------:R-:W-:Y:S01]  /*f0f0*/  FMUL.FTZ R54, R9, R4 ;  /* 0x0000000409367220 */ /* 0x000fe20000410000 */
[----:B------:R-:W-:-:S02]  /*f100*/  HADD2.F32 R10, -RZ, R10.H1_H1 ;  /* 0x3000000aff0a7230 */ /* 0x000fc40000004100 */
[C---:B------:R-:W-:Y:S01]  /*f110*/  FMUL.FTZ R59, R46.reuse, R45 ;  /* 0x0000002d2e3b7220 */ /* 0x040fe20000410000 */
[----:B------:R-:W-:Y:S02]  /*f120*/  HADD2.F32 R49, -RZ, R38.H0_H0 ;  /* 0x20000026ff317230 */ /* 0x000fe40000004100 */
[C---:B------:R-:W-:Y:S01]  /*f130*/  FFMA.FTZ R51, R5.reuse, R4, -R40 ;  /* 0x0000000405337223 */ /* 0x040fe20000010828 */
[----:B------:R-:W-:Y:S02]  /*f140*/  HADD2.F32 R9, -RZ, R34.H0_H0 ;  /* 0x20000022ff097230 */ /* 0x000fe40000004100 */
[-C--:B------:R-:W-:Y:S01]  /*f150*/  FMUL.FTZ R46, R46, R41.reuse ;  /* 0x000000292e2e7220 */ /* 0x080fe20000410000 */
[----:B------:R-:W-:Y:S01]  /*f160*/  FFMA.FTZ R53, R5, R8, R54 ;  /* 0x0000000805357223 */ /* 0x000fe20000010036 */
[----:B------:R-:W-:Y:S01]  /*f170*/  FFMA.FTZ R59, R42, R41, -R59 ;  /* 0x000000292a3b7223 */ /* 0x000fe2000001083b */
[--C-:B------:R-:W-:Y:S02]  /*f180*/  HADD2.F32 R47, -RZ, R11.reuse.H0_H0 ;  /* 0x2000000bff2f7230 */ /* 0x100fe40000004100 */
[C---:B------:R-:W-:Y:S01]  /*f190*/  FMUL.FTZ R5, R10.reuse, R49 ;  /* 0x000000310a057220 */ /* 0x040fe20000410000 */
[----:B------:R-:W-:Y:S01]  /*f1a0*/  FMUL.FTZ R41, R10, R9 ;  /* 0x000000090a297220 */ /* 0x000fe20000410000 */
[----:B------:R-:W-:-:S02]  /*f1b0*/  HADD2.F32 R11, -RZ, R11.H1_H1 ;  /* 0x3000000bff0b7230 */ /* 0x000fc40000004100 */
[----:B------:R-:W-:Y:S01]  /*f1c0*/  FFMA.FTZ R46, R42, R45, R46 ;  /* 0x0000002d2a2e7223 */ /* 0x000fe2000001002e */
[----:B------:R-:W-:Y:S02]  /*f1d0*/  HADD2.F32 R10, -RZ, R37.H1_H1 ;  /* 0x30000025ff0a7230 */ /* 0x000fe40000004100 */
[C---:B------:R-:W-:Y:S01]  /*f1e0*/  FFMA.FTZ R42, R6.reuse, R9, -R5 ;  /* 0x00000009062a7223 */ /* 0x040fe20000010805 */
[----:B------:R-:W-:Y:S02]  /*f1f0*/  HADD2.F32 R40, -RZ, R38.H1_H1 ;  /* 0x30000026ff287230 */ /* 0x000fe40000004100 */
[----:B------:R-:W-:Y:S01]  /*f200*/  FFMA.FTZ R41, R6, R49, R41 ;  /* 0x0000003106297223 */ /* 0x000fe20000010029 */
[----:B------:R-:W-:Y:S02]  /*f210*/  HADD2.F32 R4, -RZ, R33.H1_H1 ;  /* 0x30000021ff047230 */ /* 0x000fe40000004100 */
[----:B------:R-:W-:Y:S01]  /*f220*/  FMUL.FTZ R6, R47, R10 ;  /* 0x0000000a2f067220 */ /* 0x000fe20000410000 */
[----:B------:R-:W-:-:S02]  /*f230*/  HADD2.F32 R8, -RZ, R34.H1_H1 ;  /* 0x30000022ff087230 */ /* 0x000fc40000004100 */
[----:B------:R-:W-:Y:S01]  /*f240*/  FMUL.FTZ R54, R11, R40 ;  /* 0x000000280b367220 */ /* 0x000fe20000410000 */
[--C-:B------:R-:W-:Y:S02]  /*f250*/  HADD2.F32 R43, -RZ, R7.reuse.H0_H0 ;  /* 0x20000007ff2b7230 */ /* 0x100fe40000004100 */
[----:B------:R-:W-:Y:S01]  /*f260*/  FMUL.FTZ R47, R47, R4 ;  /* 0x000000042f2f7220 */ /* 0x000fe20000410000 */
[----:B------:R-:W-:Y:S02]  /*f270*/  HADD2.F32 R7, -RZ, R7.H1_H1 ;  /* 0x30000007ff077230 */ /* 0x000fe40000004100 */
[----:B------:R-:W-:Y:S01]  /*f280*/  FMUL.FTZ R5, R11, R8 ;  /* 0x000000080b057220 */ /* 0x000fe20000410000 */
[----:B------:R-:W-:Y:S01]  /*f290*/  F2FP.F16.F32.PACK_AB R9, R53, R44 ;  /* 0x0000002c3509723e */ /* 0x000fe200000000ff */
[C---:B------:R-:W-:Y:S01]  /*f2a0*/  FFMA.FTZ R11, R43.reuse, R4, -R6 ;  /* 0x000000042b0b7223 */ /* 0x040fe20000010806 */
[----:B------:R-:W-:Y:S01]  /*f2b0*/  FFMA.FTZ R47, R43, R10, R47 ;  /* 0x0000000a2b2f7223 */ /* 0x000fe2000001002f */
[C---:B------:R-:W-:Y:S01]  /*f2c0*/  FFMA.FTZ R54, R7.reuse, R8, -R54 ;  /* 0x0000000807367223 */ /* 0x040fe20000010836 */
[----:B------:R-:W-:Y:S01]  /*f2d0*/  FFMA.FTZ R40, R7, R40, R5 ;  /* 0x0000002807287223 */ /* 0x000fe20000010005 */
[----:B------:R-:W-:-:S02]  /*f2e0*/  F2FP.F16.F32.PACK_AB R4, R48, R55 ;  /* 0x000000373004723e */ /* 0x000fc400000000ff */
[----:B------:R-:W-:Y:S02]  /*f2f0*/  F2FP.F16.F32.PACK_AB R5, R51, R52 ;  /* 0x000000343305723e */ /* 0x000fe400000000ff */
[----:B------:R-:W-:Y:S02]  /*f300*/  F2FP.F16.F32.PACK_AB R6, R42, R59 ;  /* 0x0000003b2a06723e */ /* 0x000fe400000000ff */
[----:B------:R-:W-:Y:S02]  /*f310*/  F2FP.F16.F32.PACK_AB R7, R54, R11 ;  /* 0x0000000b3607723e */ /* 0x000fe400000000ff */
[----:B------:R-:W-:Y:S02]  /*f320*/  F2FP.F16.F32.PACK_AB R8, R50, R57 ;  /* 0x000000393208723e */ /* 0x000fe400000000ff */
[----:B------:R-:W-:Y:S01]  /*f330*/  F2FP.F16.F32.PACK_AB R10, R41, R46 ;  /* 0x0000002e290a723e */ /* 0x000fe200000000ff */
[----:B------:R0:W-:Y:S01]  /*f340*/  STS.128 [R30], R4 ;  /* 0x000000041e007388 */ /* 0x0001e20000000c00 */
[----:B------:R-:W-:-:S05]  /*f350*/  F2FP.F16.F32.PACK_AB R11, R40, R47 ;  /* 0x0000002f280b723e */ /* 0x000fca00000000ff */
[----:B------:R0:W-:Y:S02]  /*f360*/  STS.128 [R39+0x14400], R8 ;  /* 0x0144000827007388 */ /* 0x0001e40000000c00 */
.L_x_618:
[----:B------:R-:W-:Y:S05]  /*f370*/  BSYNC B2 ;  /* 0x0000000000027941 */ /* 0x000fea0003800000 */
.L_x_617:
[----:B------:R-:W-:Y:S05]  /*f380*/  @P1 BRA `(.L_x_616) ;  /* 0x00000004007c1947 */ /* 0x000fea0003800000 */
[----:B0-----:R-:W2:Y:S01]  /*f390*/  LDL R4, [R1+0x70] ;  /* 0x0000700001047983 */ /* 0x001ea20000100800 */
[----:B------:R-:W-:Y:S01]  /*f3a0*/  LEA.HI R5, R0, R213, RZ, 0x6 ;  /* 0x000000d500057211 */ /* 0x000fe200078f30ff */
[----:B------:R-:W-:Y:S01]  /*f3b0*/  HADD2.F32 R48, -RZ, R13.H0_H0 ;  /* 0x2000000dff307230 */ /* 0x000fe20000004100 */
[----:B------:R-:W-:Y:S01]  /*f3c0*/  LOP3.LUT R6, R225, 0x38, R2, 0xf8, !PT ;  /* 0x00000038e1067812 */ /* 0x000fe200078ef802 */
[--C-:B------:R-:W-:Y:S02]  /*f3d0*/  HADD2.F32 R50, -RZ, R24.reuse.H0_H0 ;  /* 0x20000018ff327230 */ /* 0x100fe40000004100 */
[----:B------:R-:W-:Y:S01]  /*f3e0*/  IMAD.SHL.U32 R7, R5, 0x80, RZ ;  /* 0x0000008005077824 */ /* 0x000fe200078e00ff */
[----:B------:R-:W-:Y:S01]  /*f3f0*/  LOP3.LUT R9, R6, R58, RZ, 0x3c, !PT ;  /* 0x0000003a06097212 */ /* 0x000fe200078e3cff */
[----:B------:R-:W-:Y:S02]  /*f400*/  HADD2.F32 R47, -RZ, R25.H0_H0 ;  /* 0x20000019ff2f7230 */ /* 0x000fe40000004100 */
[----:B------:R-:W-:Y:S01]  /*f410*/  HADD2.F32 R49, -RZ, R24.H1_H1 ;  /* 0x30000018ff317230 */ /* 0x000fe20000004100 */
[----:B------:R-:W-:-:S04]  /*f420*/  LOP3.LUT R8, R7, 0xffffe000, RZ, 0xc0, !PT ;  /* 0xffffe00007087812 */ /* 0x000fc800078ec0ff */
[----:B------:R-:W-:Y:S02]  /*f430*/  IADD3 R8, R9, R8, R229 ;  /* 0x0000000809087210 */ /* 0x000fe40007ffe0e5 */
[----:B--2---:R-:W-:Y:S02]  /*f440*/  R2UR UR4, R4 ;  /* 0x00000000040472ca */ /* 0x004fe400000e0000 */
[----:B------:R-:W-:-:S04]  /*f450*/  LEA.HI R4, R56, R3, RZ, 0x1d ;  /* 0x0000000338047211 */ /* 0x000fc800078fe8ff */
[----:B------:R-:W-:Y:S01]  /*f460*/  SHF.R.S32.HI R5, RZ, 0x1f, R4 ;  /* 0x0000001fff057819 */ /* 0x000fe20000011404 */
[----:B------:R-:W-:-:S03]  /*f470*/  IMAD.SHL.U32 R6, R4, 0x8, RZ ;  /* 0x0000000804067824 */ /* 0x000fc600078e00ff */
[----:B------:R-:W-:Y:S02]  /*f480*/  LEA.HI R5, R5, R4, RZ, 0x3 ;  /* 0x0000000405057211 */ /* 0x000fe400078f18ff */
[----:B------:R-:W-:Y:S02]  /*f490*/  LOP3.LUT R6, R225, 0x38, R6, 0xf8, !PT ;  /* 0x00000038e1067812 */ /* 0x000fe400078ef806 */
[----:B------:R-:W-:Y:S02]  /*f4a0*/  SHF.L.U32 R5, R5, 0xa, RZ ;  /* 0x0000000a05057819 */ /* 0x000fe400000006ff */
[----:B------:R-:W-:Y:S02]  /*f4b0*/  LEA R55, R8, UR4, 0x1 ;  /* 0x0000000408377c11 */ /* 0x000fe4000f8e08ff */
[----:B------:R-:W-:Y:S02]  /*f4c0*/  LOP3.LUT R9, R6, R58, RZ, 0x3c, !PT ;  /* 0x0000003a06097212 */ /* 0x000fe400078e3cff */
[----:B------:R-:W-:-:S02]  /*f4d0*/  LOP3.LUT R8, R5, 0x7fffe000, RZ, 0xc0, !PT ;  /* 0x7fffe00005087812 */ /* 0x000fc400078ec0ff */
[----:B------:R-:W0:Y:S02]  /*f4e0*/  LDS.128 R4, [R55] ;  /* 0x0000000037047984 */ /* 0x000e240000000c00 */
[----:B------:R-:W-:-:S05]  /*f4f0*/  IADD3 R9, R9, R8, R229 ;  /* 0x0000000809097210 */ /* 0x000fca0007ffe0e5 */
[----:B------:R-:W-:-:S05]  /*f500*/  IMAD R30, R9, 0x2, R22 ;  /* 0x00000002091e7824 */ /* 0x000fca00078e0216 */
        /* <DEDUP_REMOVED lines=11> */
[-C--:B------:R-:W-:Y:S01]  /*f5c0*/  FMUL.FTZ R54, R43, R48.reuse ;  /* 0x000000302b367220 */ /* 0x080fe20000410000 */
[----:B------:R-:W-:Y:S02]  /*f5d0*/  HADD2.F32 R43, -RZ, R14.H0_H0 ;  /* 0x2000000eff2b7230 */ /* 0x000fe40000004100 */
[----:B------:R-:W-:Y:S01]  /*f5e0*/  FMUL.FTZ R51, R8, R47 ;  /* 0x0000002f08337220 */ /* 0x000fe20000410000 */
[C---:B------:R-:W-:Y:S01]  /*f5f0*/  FFMA.FTZ R52, R39.reuse, R48, -R52 ;  /* 0x0000003027347223 */ /* 0x040fe20000010834 */
[----:B------:R-:W-:Y:S01]  /*f600*/  FFMA.FTZ R54, R39, R50, R54 ;  /* 0x0000003227367223 */ /* 0x000fe20000010036 */
[----:B------:R-:W-:-:S02]  /*f610*/  HADD2.F32 R39, -RZ, R13.H1_H1 ;  /* 0x3000000dff277230 */ /* 0x000fc40000004100 */
[-C--:B------:R-:W-:Y:S01]  /*f620*/  FMUL.FTZ R53, R8, R43.reuse ;  /* 0x0000002b08357220 */ /* 0x080fe20000410000 */
[----:B------:R-:W-:Y:S01]  /*f630*/  FFMA.FTZ R51, R4, R43, -R51 ;  /* 0x0000002b04337223 */ /* 0x000fe20000010833 */
[C---:B------:R-:W-:Y:S01]  /*f640*/  FMUL.FTZ R43, R44.reuse, R49 ;  /* 0x000000312c2b7220 */ /* 0x040fe20000410000 */
[----:B------:R-:W-:Y:S02]  /*f650*/  HADD2.F32 R9, -RZ, R9.H1_H1 ;  /* 0x30000009ff097230 */ /* 0x000fe40000004100 */
[----:B------:R-:W-:Y:S01]  /*f660*/  FMUL.FTZ R44, R44, R39 ;  /* 0x000000272c2c7220 */ /* 0x000fe20000410000 */
[----:B------:R-:W-:Y:S02]  /*f670*/  HADD2.F32 R48, -RZ, R25.H1_H1 ;  /* 0x30000019ff307230 */ /* 0x000fe40000004100 */
[----:B------:R-:W-:Y:S01]  /*f680*/  FFMA.FTZ R53, R4, R47, R53 ;  /* 0x0000002f04357223 */ /* 0x000fe20000010035 */
[----:B------:R-:W-:Y:S02]  /*f690*/  HADD2.F32 R4, -RZ, R14.H1_H1 ;  /* 0x3000000eff047230 */ /* 0x000fe40000004100 */
[C---:B------:R-:W-:Y:S01]  /*f6a0*/  FFMA.FTZ R43, R40.reuse, R39, -R43 ;  /* 0x00000027282b7223 */ /* 0x040fe2000001082b */
[----:B------:R-:W-:Y:S01]  /*f6b0*/  FFMA.FTZ R44, R40, R49, R44 ;  /* 0x00000031282c7223 */ /* 0x000fe2000001002c */
[----:B------:R-:W-:-:S02]  /*f6c0*/  HADD2.F32 R45, -RZ, R10.H0_H0 ;  /* 0x2000000aff2d7230 */ /* 0x000fc40000004100 */
[C---:B------:R-:W-:Y:S01]  /*f6d0*/  FMUL.FTZ R50, R9.reuse, R48 ;  /* 0x0000003009327220 */ /* 0x040fe20000410000 */
[----:B------:R-:W-:Y:S02]  /*f6e0*/  HADD2.F32 R8, -RZ, R15.H0_H0 ;  /* 0x2000000fff087230 */ /* 0x000fe40000004100 */
[-C--:B------:R-:W-:Y:S01]  /*f6f0*/  FMUL.FTZ R56, R9, R4.reuse ;  /* 0x0000000409387220 */ /* 0x080fe20000410000 */
[----:B------:R-:W-:Y:S02]  /*f700*/  HADD2.F32 R40, -RZ, R26.H0_H0 ;  /* 0x2000001aff287230 */ /* 0x000fe40000004100 */
[----:B------:R-:W-:Y:S01]  /*f710*/  FFMA.FTZ R50, R5, R4, -R50 ;  /* 0x0000000405327223 */ /* 0x000fe20000010832 */
[----:B------:R-:W-:Y:S02]  /*f720*/  HADD2.F32 R10, -RZ, R10.H1_H1 ;  /* 0x3000000aff0a7230 */ /* 0x000fe40000004100 */
[----:B------:R-:W-:Y:S01]  /*f730*/  FMUL.FTZ R49, R45, R8 ;  /* 0x000000082d317220 */ /* 0x000fe20000410000 */
[----:B------:R-:W-:-:S02]  /*f740*/  HADD2.F32 R39, -RZ, R27.H0_H0 ;  /* 0x2000001bff277230 */ /* 0x000fc40000004100 */
[----:B------:R-:W-:Y:S01]  /*f750*/  FMUL.FTZ R4, R45, R40 ;  /* 0x000000282d047220 */ /* 0x000fe20000410000 */
[----:B------:R-:W-:Y:S02]  /*f760*/  HADD2.F32 R9, -RZ, R20.H0_H0 ;  /* 0x20000014ff097230 */ /* 0x000fe40000004100 */
[----:B------:R-:W-:Y:S01]  /*f770*/  FFMA.FTZ R45, R5, R48, R56 ;  /* 0x00000030052d7223 */ /* 0x000fe20000010038 */
[C---:B------:R-:W-:Y:S01]  /*f780*/  FFMA.FTZ R49, R41.reuse, R40, R49 ;  /* 0x0000002829317223 */ /* 0x040fe20000010031 */
[C---:B------:R-:W-:Y:S01]  /*f790*/  FMUL.FTZ R5, R10.reuse, R39 ;  /* 0x000000270a057220 */ /* 0x040fe20000410000 */
[----:B------:R-:W-:Y:S01]  /*f7a0*/  FFMA.FTZ R47, R41, R8, -R4 ;  /* 0x00000008292f7223 */ /* 0x000fe20000010804 */
[-C--:B------:R-:W-:Y:S01]  /*f7b0*/  FMUL.FTZ R41, R10, R9.reuse ;  /* 0x000000090a297220 */ /* 0x080fe20000410000 */
[----:B------:R-:W-:Y:S02]  /*f7c0*/  HADD2.F32 R46, -RZ, R11.H0_H0 ;  /* 0x2000000bff2e7230 */ /* 0x000fe40000004100 */
[----:B------:R-:W-:Y:S01]  /*f7d0*/  FFMA.FTZ R10, R6, R9, -R5 ;  /* 0x00000009060a7223 */ /* 0x000fe20000010805 */
[----:B------:R-:W-:-:S02]  /*f7e0*/  HADD2.F32 R9, -RZ, R26.H1_H1 ;  /* 0x3000001aff097230 */ /* 0x000fc40000004100 */
[----:B------:R-:W-:Y:S01]  /*f7f0*/  FFMA.FTZ R40, R6, R39, R41 ;  /* 0x0000002706287223 */ /* 0x000fe20000010029 */
[----:B------:R-:W-:Y:S02]  /*f800*/  HADD2.F32 R5, -RZ, R15.H1_H1 ;  /* 0x3000000fff057230 */ /* 0x000fe40000004100 */
[----:B------:R-:W-:Y:S02]  /*f810*/  HADD2.F32 R11, -RZ, R11.H1_H1 ;  /* 0x3000000bff0b7230 */ /* 0x000fe40000004100 */
[C---:B------:R-:W-:Y:S01]  /*f820*/  FMUL.FTZ R39, R46.reuse, R9 ;  /* 0x000000092e277220 */ /* 0x040fe20000410000 */
[----:B------:R-:W-:Y:S02]  /*f830*/  HADD2.F32 R8, -RZ, R27.H1_H1 ;  /* 0x3000001bff087230 */ /* 0x000fe40000004100 */
[----:B------:R-:W-:Y:S01]  /*f840*/  FMUL.FTZ R46, R46, R5 ;  /* 0x000000052e2e7220 */ /* 0x000fe20000410000 */
[----:B------:R-:W-:Y:S02]  /*f850*/  HADD2.F32 R4, -RZ, R20.H1_H1 ;  /* 0x30000014ff047230 */ /* 0x000fe40000004100 */
[----:B------:R-:W-:-:S02]  /*f860*/  HADD2.F32 R42, -RZ, R7.H0_H0 ;  /* 0x20000007ff2a7230 */ /* 0x000fc40000004100 */
[C---:B------:R-:W-:Y:S01]  /*f870*/  FMUL.FTZ R6, R11.reuse, R8 ;  /* 0x000000080b067220 */ /* 0x040fe20000410000 */
[----:B------:R-:W-:Y:S02]  /*f880*/  HADD2.F32 R7, -RZ, R7.H1_H1 ;  /* 0x30000007ff077230 */ /* 0x000fe40000004100 */
[-C--:B------:R-:W-:Y:S01]  /*f890*/  FMUL.FTZ R41, R11, R4.reuse ;  /* 0x000000040b297220 */ /* 0x080fe20000410000 */
[C---:B------:R-:W-:Y:S01]  /*f8a0*/  FFMA.FTZ R39, R42.reuse, R5, -R39 ;  /* 0x000000052a277223 */ /* 0x040fe20000010827 */
[----:B------:R-:W-:Y:S01]  /*f8b0*/  FFMA.FTZ R11, R42, R9, R46 ;  /* 0x000000092a0b7223 */ /* 0x000fe2000001002e */
[C---:B------:R-:W-:Y:S01]  /*f8c0*/  FFMA.FTZ R42, R7.reuse, R4, -R6 ;  /* 0x00000004072a7223 */ /* 0x040fe20000010806 */
[----:B------:R-:W-:Y:S01]  /*f8d0*/  FFMA.FTZ R46, R7, R8, R41 ;  /* 0x00000008072e7223 */ /* 0x000fe20000010029 */
[----:B------:R-:W-:Y:S02]  /*f8e0*/  F2FP.F16.F32.PACK_AB R4, R51, R52 ;  /* 0x000000343304723e */ /* 0x000fe400000000ff */
[----:B------:R-:W-:-:S02]  /*f8f0*/  F2FP.F16.F32.PACK_AB R5, R50, R43 ;  /* 0x0000002b3205723e */ /* 0x000fc400000000ff */
[----:B------:R-:W-:Y:S02]  /*f900*/  F2FP.F16.F32.PACK_AB R6, R10, R47 ;  /* 0x0000002f0a06723e */ /* 0x000fe400000000ff */
[----:B------:R-:W-:Y:S02]  /*f910*/  F2FP.F16.F32.PACK_AB R7, R42, R39 ;  /* 0x000000272a07723e */ /* 0x000fe400000000ff */
[----:B------:R-:W-:Y:S02]  /*f920*/  F2FP.F16.F32.PACK_AB R8, R53, R54 ;  /* 0x000000363508723e */ /* 0x000fe400000000ff */
[----:B------:R-:W-:Y:S01]  /*f930*/  F2FP.F16.F32.PACK_AB R9, R45, R44 ;  /* 0x0000002c2d09723e */ /* 0x000fe200000000ff */
[----:B------:R1:W-:Y:S01]  /*f940*/  STS.128 [R55], R4 ;  /* 0x0000000437007388 */ /* 0x0003e20000000c00 */
[----:B------:R-:W-:Y:S02]  /*f950*/  F2FP.F16.F32.PACK_AB R10, R40, R49 ;  /* 0x00000031280a723e */ /* 0x000fe400000000ff */
[----:B------:R-:W-:-:S05]  /*f960*/  F2FP.F16.F32.PACK_AB R11, R46, R11 ;  /* 0x0000000b2e0b723e */ /* 0x000fca00000000ff */
[----:B------:R1:W-:Y:S02]  /*f970*/  STS.128 [R30+0x14400], R8 ;  /* 0x014400081e007388 */ /* 0x0003e40000000c00 */
.L_x_616:
[----:B------:R-:W-:Y:S05]  /*f980*/  BSYNC B1 ;  /* 0x0000000000017941 */ /* 0x000fea0003800000 */
.L_x_615:
[----:B------:R-:W-:Y:S01]  /*f990*/  ISETP.GE.AND P0, PT, R31, R12, PT ;  /* 0x0000000c1f00720c */ /* 0x000fe20003f06270 */
[----:B------:R-:W-:-:S12]  /*f9a0*/  BSSY B1, `(.L_x_619) ;  /* 0x00000cb000017945 */ /* 0x000fd80003800000 */
[----:B------:R-:W-:Y:S05]  /*f9b0*/  @P0 BRA `(.L_x_620) ;  /* 0x0000000c00240947 */ /* 0x000fea0003800000 */
[----:B------:R2:W5:Y:S01]  /*f9c0*/  LDL R63, [R1+0x70] ;  /* 0x00007000013f7983 */ /* 0x0005620000100800 */
[----:B------:R-:W3:Y:S03]  /*f9d0*/  LDC R54, c[0x0][0x3f4] ;  /* 0x0000fd00ff367b82 */ /* 0x000ee60000000800 */
[----:B------:R2:W5:Y:S01]  /*f9e0*/  LDL R60, [R1+0x58] ;  /* 0x00005800013c7983 */ /* 0x0005620000100800 */
[C---:B------:R-:W-:Y:S01]  /*f9f0*/  VIADD R61, R219.reuse, 0x20 ;  /* 0x00000020db3d7836 */ /* 0x040fe20000000000 */
[----:B------:R-:W-:Y:S01]  /*fa00*/  BSSY B2, `(.L_x_621) ;  /* 0x0000065000027945 */ /* 0x000fe20003800000 */
[----:B------:R-:W-:-:S03]  /*fa10*/  VIADD R62, R219, 0x20 ;  /* 0x00000020db3e7836 */ /* 0x000fc60000000000 */
[----:B------:R-:W-:Y:S01]  /*fa20*/  SHF.L.U32 R61, R61, 0x6, RZ ;  /* 0x000000063d3d7819 */ /* 0x000fe200000006ff */
[----:B------:R-:W-:-:S03]  /*fa30*/  IMAD.SHL.U32 R62, R62, 0x40, RZ ;  /* 0x000000403e3e7824 */ /* 0x000fc600078e00ff */
[----:B------:R-:W-:Y:S02]  /*fa40*/  LOP3.LUT R61, R61, 0x1c0, RZ, 0xc0, !PT ;  /* 0x000001c03d3d7812 */ /* 0x000fe400078ec0ff */
[----:B------:R-:W-:Y:S02]  /*fa50*/  LOP3.LUT R62, R62, 0x1c0, RZ, 0xc0, !PT ;  /* 0x000001c03e3e7812 */ /* 0x000fe400078ec0ff */
[----:B------:R-:W-:Y:S02]  /*fa60*/  SHF.R.U32.HI R61, RZ, 0x3, R61 ;  /* 0x00000003ff3d7819 */ /* 0x000fe4000001163d */
[-C--:B---3--:R-:W-:Y:S02]  /*fa70*/  ISETP.GE.AND P0, PT, R16, R54.reuse, PT ;  /* 0x000000361000720c */ /* 0x088fe40003f06270 */
[----:B------:R-:W-:-:S11]  /*fa80*/  ISETP.GE.AND P1, PT, R213, R54, PT ;  /* 0x00000036d500720c */ /* 0x000fd60003f26270 */
[----:B--2---:R-:W-:Y:S05]  /*fa90*/  @P0 BRA `(.L_x_622) ;  /* 0x00000004006c0947 */ /* 0x004fea0003800000 */
[----:B01----:R-:W2:Y:S01]  /*faa0*/  LDL R4, [R1+0x68] ;  /* 0x0000680001047983 */ /* 0x003ea20000100800 */
[----:B-----5:R-:W-:Y:S01]  /*fab0*/  R2UR UR4, R63 ;  /* 0x000000003f0472ca */ /* 0x020fe200000e0000 */
[----:B------:R-:W-:Y:S01]  /*fac0*/  HADD2.F32 R49, -RZ, R35.H0_H0 ;  /* 0x20000023ff317230 */ /* 0x000fe20000004100 */
[----:B------:R-:W-:Y:S01]  /*fad0*/  LOP3.LUT R6, R62, 0x38, R16, 0xf8, !PT ;  /* 0x000000383e067812 */ /* 0x000fe200078ef810 */
[----:B------:R-:W-:Y:S02]  /*fae0*/  HADD2.F32 R47, -RZ, R29.H0_H0 ;  /* 0x2000001dff2f7230 */ /* 0x000fe40000004100 */
[----:B------:R-:W-:Y:S01]  /*faf0*/  HADD2.F32 R50, -RZ, R36.H0_H0 ;  /* 0x20000024ff327230 */ /* 0x000fe20000004100 */
[----:B------:R-:W-:Y:S01]  /*fb00*/  LOP3.LUT R6, R60, R6, R61, 0xf6, !PT ;  /* 0x000000063c067212 */ /* 0x000fe200078ef63d */
[----:B------:R-:W-:Y:S02]  /*fb10*/  HADD2.F32 R48, -RZ, R32.H0_H0 ;  /* 0x20000020ff307230 */ /* 0x000fe40000004100 */
[----:B------:R-:W-:-:S02]  /*fb20*/  HADD2.F32 R51, -RZ, R35.H1_H1 ;  /* 0x30000023ff337230 */ /* 0x000fc40000004100 */
[----:B------:R-:W-:Y:S02]  /*fb30*/  HADD2.F32 R53, -RZ, R36.H1_H1 ;  /* 0x30000024ff357230 */ /* 0x000fe40000004100 */
[----:B------:R-:W-:Y:S01]  /*fb40*/  LEA R59, R6, UR4, 0x1 ;  /* 0x00000004063b7c11 */ /* 0x000fe2000f8e08ff */
[--C-:B------:R-:W-:Y:S02]  /*fb50*/  HADD2.F32 R58, -RZ, R38.reuse.H0_H0 ;  /* 0x20000026ff3a7230 */ /* 0x100fe40000004100 */
[----:B------:R-:W-:Y:S02]  /*fb60*/  HADD2.F32 R52, -RZ, R33.H0_H0 ;  /* 0x20000021ff347230 */ /* 0x000fe40000004100 */
[--C-:B------:R-:W-:Y:S02]  /*fb70*/  HADD2.F32 R56, -RZ, R37.reuse.H0_H0 ;  /* 0x20000025ff387230 */ /* 0x100fe40000004100 */
[----:B------:R-:W-:Y:S02]  /*fb80*/  HADD2.F32 R55, -RZ, R37.H1_H1 ;  /* 0x30000025ff377230 */ /* 0x000fe40000004100 */
[----:B------:R-:W-:Y:S01]  /*fb90*/  HADD2.F32 R57, -RZ, R38.H1_H1 ;  /* 0x30000026ff397230 */ /* 0x000fe20000004100 */
[----:B--2---:R-:W-:-:S04]  /*fba0*/  LEA.HI R4, R54, R4, RZ, 0x1d ;  /* 0x0000000436047211 */ /* 0x004fc800078fe8ff */
[----:B------:R-:W-:Y:S02]  /*fbb0*/  SHF.R.S32.HI R7, RZ, 0x1f, R4 ;  /* 0x0000001fff077819 */ /* 0x000fe40000011404 */
[----:B------:R-:W-:Y:S02]  /*fbc0*/  SHF.L.U32 R5, R4, 0x3, RZ ;  /* 0x0000000304057819 */ /* 0x000fe400000006ff */
[----:B------:R-:W-:Y:S02]  /*fbd0*/  LEA.HI R7, R7, R4, RZ, 0x3 ;  /* 0x0000000407077211 */ /* 0x000fe400078f18ff */
[----:B------:R-:W-:-:S03]  /*fbe0*/  LOP3.LUT R4, R62, 0x38, R5, 0xf8, !PT ;  /* 0x000000383e047812 */ /* 0x000fc600078ef805 */
[----:B------:R-:W-:Y:S01]  /*fbf0*/  IMAD.SHL.U32 R7, R7, 0x400, RZ ;  /* 0x0000040007077824 */ /* 0x000fe200078e00ff */
[----:B------:R-:W-:-:S04]  /*fc00*/  LOP3.LUT R8, R4, R61, RZ, 0x3c, !PT ;  /* 0x0000003d04087212 */ /* 0x000fc800078e3cff */
[----:B------:R-:W-:Y:S02]  /*fc10*/  LOP3.LUT R9, R7, 0x7fffe000, RZ, 0xc0, !PT ;  /* 0x7fffe00007097812 */ /* 0x000fe400078ec0ff */
        /* <DEDUP_REMOVED lines=12> */
[--C-:B------:R-:W-:Y:S02]  /*fce0*/  HADD2.F32 R43, -RZ, R9.reuse.H0_H0 ;  /* 0x20000009ff2b7230 */ /* 0x100fe40000004100 */
[-C--:B------:R-:W-:Y:S01]  /*fcf0*/  FMUL.FTZ R46, R49, R42.reuse ;  /* 0x0000002a312e7220 */ /* 0x080fe20000410000 */
[C---:B------:R-:W-:Y:S01]  /*fd00*/  FMUL.FTZ R42, R47.reuse, R42 ;  /* 0x0000002a2f2a7220 */ /* 0x040fe20000410000 */
[----:B------:R-:W-:Y:S02]  /*fd10*/  HADD2.F32 R9, -RZ, R9.H1_H1 ;  /* 0x30000009ff097230 */ /* 0x000fe40000004100 */
[-C--:B------:R-:W-:Y:S01]  /*fd20*/  FFMA.FTZ R46, R47, R31.reuse, -R46 ;  /* 0x0000001f2f2e7223 */ /* 0x080fe2000001082e */
[----:B------:R-:W-:Y:S01]  /*fd30*/  FFMA.FTZ R42, R49, R31, R42 ;  /* 0x0000001f312a7223 */ /* 0x000fe2000001002a */
[----:B------:R-:W-:Y:S01]  /*fd40*/  FMUL.FTZ R47, R50, R8 ;  /* 0x00000008322f7220 */ /* 0x000fe20000410000 */
[----:B------:R-:W-:-:S02]  /*fd50*/  HADD2.F32 R49, -RZ, R29.H1_H1 ;  /* 0x3000001dff317230 */ /* 0x000fc40000004100 */
[C---:B------:R-:W-:Y:S01]  /*fd60*/  FMUL.FTZ R31, R48.reuse, R8 ;  /* 0x00000008301f7220 */ /* 0x040fe20000410000 */
[-C--:B------:R-:W-:Y:S01]  /*fd70*/  FMUL.FTZ R8, R51, R43.reuse ;  /* 0x0000002b33087220 */ /* 0x080fe20000410000 */
[-C--:B------:R-:W-:Y:S01]  /*fd80*/  FFMA.FTZ R47, R48, R4.reuse, -R47 ;  /* 0x00000004302f7223 */ /* 0x080fe2000001082f */
[----:B------:R-:W-:Y:S02]  /*fd90*/  HADD2.F32 R44, -RZ, R10.H0_H0 ;  /* 0x2000000aff2c7230 */ /* 0x000fe40000004100 */
[C---:B------:R-:W-:Y:S01]  /*fda0*/  FMUL.FTZ R48, R49.reuse, R43 ;  /* 0x0000002b31307220 */ /* 0x040fe20000410000 */
[----:B------:R-:W-:Y:S01]  /*fdb0*/  FFMA.FTZ R43, R49, R39, -R8 ;  /* 0x00000027312b7223 */ /* 0x000fe20000010808 */
[----:B------:R-:W-:Y:S02]  /*fdc0*/  HADD2.F32 R49, -RZ, R32.H1_H1 ;  /* 0x30000020ff317230 */ /* 0x000fe40000004100 */
[----:B------:R-:W-:Y:S01]  /*fdd0*/  FFMA.FTZ R31, R50, R4, R31 ;  /* 0x00000004321f7223 */ /* 0x000fe2000001001f */
[----:B------:R-:W-:Y:S01]  /*fde0*/  FMUL.FTZ R4, R53, R9 ;  /* 0x0000000935047220 */ /* 0x000fe20000410000 */
[----:B------:R-:W-:-:S02]  /*fdf0*/  HADD2.F32 R10, -RZ, R10.H1_H1 ;  /* 0x3000000aff0a7230 */ /* 0x000fc40000004100 */
[----:B------:R-:W-:Y:S01]  /*fe00*/  FFMA.FTZ R48, R51, R39, R48 ;  /* 0x0000002733307223 */ /* 0x000fe20000010030 */
[C---:B------:R-:W-:Y:S01]  /*fe10*/  FMUL.FTZ R8, R49.reuse, R9 ;  /* 0x0000000931087220 */ /* 0x040fe20000410000 */
[-C--:B------:R-:W-:Y:S01]  /*fe20*/  FFMA.FTZ R50, R49, R5.reuse, -R4 ;  /* 0x0000000531327223 */ /* 0x080fe20000010804 */
[----:B------:R-:W-:Y:S02]  /*fe30*/  HADD2.F32 R4, -RZ, R34.H0_H0 ;  /* 0x20000022ff047230 */ /* 0x000fe40000004100 */
[----:B------:R-:W-:Y:S01]  /*fe40*/  FMUL.FTZ R39, R56, R44 ;  /* 0x0000002c38277220 */ /* 0x000fe20000410000 */
[----:B------:R-:W-:Y:S01]  /*fe50*/  FFMA.FTZ R9, R53, R5, R8 ;  /* 0x0000000535097223 */ /* 0x000fe20000010008 */
[-C--:B------:R-:W-:Y:S01]  /*fe60*/  FMUL.FTZ R5, R58, R10.reuse ;  /* 0x0000000a3a057220 */ /* 0x080fe20000410000 */
[--C-:B------:R-:W-:Y:S02]  /*fe70*/  HADD2.F32 R45, -RZ, R11.reuse.H0_H0 ;  /* 0x2000000bff2d7230 */ /* 0x100fe40000004100 */
[----:B------:R-:W-:Y:S01]  /*fe80*/  FMUL.FTZ R51, R4, R10 ;  /* 0x0000000a04337220 */ /* 0x000fe20000410000 */
[----:B------:R-:W-:-:S02]  /*fe90*/  HADD2.F32 R11, -RZ, R11.H1_H1 ;  /* 0x3000000bff0b7230 */ /* 0x000fc40000004100 */
[----:B------:R-:W-:Y:S01]  /*fea0*/  FMUL.FTZ R49, R52, R44 ;  /* 0x0000002c34317220 */ /* 0x000fe20000410000 */
[----:B------:R-:W-:Y:S01]  /*feb0*/  FFMA.FTZ R10, R4, R6, -R5 ;  /* 0x00000006040a7223 */ /* 0x000fe20000010805 */
[----:B------:R-:W-:Y:S02]  /*fec0*/  HADD2.F32 R5, -RZ, R33.H1_H1 ;  /* 0x30000021ff057230 */ /* 0x000fe40000004100 */
[-C--:B------:R-:W-:Y:S01]  /*fed0*/  FFMA.FTZ R39, R52, R40.reuse, -R39 ;  /* 0x0000002834277223 */ /* 0x080fe20000010827 */
[----:B------:R-:W-:Y:S02]  /*fee0*/  HADD2.F32 R53, -RZ, R34.H1_H1 ;  /* 0x30000022ff357230 */ /* 0x000fe40000004100 */
[----:B------:R-:W-:Y:S01]  /*fef0*/  FFMA.FTZ R49, R56, R40, R49 ;  /* 0x0000002838317223 */ /* 0x000fe20000010031 */
[--C-:B------:R-:W-:Y:S02]  /*ff00*/  HADD2.F32 R41, -RZ, R7.reuse.H0_H0 ;  /* 0x20000007ff297230 */ /* 0x100fe40000004100 */
[----:B------:R-:W-:Y:S01]  /*ff10*/  FFMA.FTZ R40, R58, R6, R51 ;  /* 0x000000063a287223 */ /* 0x000fe20000010033 */
[----:B------:R-:W-:-:S02]  /*ff20*/  HADD2.F32 R7, -RZ, R7.H1_H1 ;  /* 0x30000007ff077230 */ /* 0x000fc40000004100 */
[----:B------:R-:W-:Y:S01]  /*ff30*/  FMUL.FTZ R4, R55, R45 ;  /* 0x0000002d37047220 */ /* 0x000fe20000410000 */
[----:B------:R-:W-:Y:S01]  /*ff40*/  FMUL.FTZ R8, R57, R11 ;  /* 0x0000000b39087220 */ /* 0x000fe20000410000 */
[----:B------:R-:W-:Y:S01]  /*ff50*/  FMUL.FTZ R6, R5, R45 ;  /* 0x0000002d05067220 */ /* 0x000fe20000410000 */
[----:B------:R-:W-:Y:S01]  /*ff60*/  FMUL.FTZ R52, R53, R11 ;  /* 0x0000000b35347220 */ /* 0x000fe20000410000 */
[----:B------:R-:W-:Y:S01]  /*ff70*/  FFMA.FTZ R11, R5, R41, -R4 ;  /* 0x00000029050b7223 */ /* 0x000fe20000010804 */
[----:B------:R-:W-:Y:S01]  /*ff80*/  FFMA.FTZ R44, R53, R7, -R8 ;  /* 0x00000007352c7223 */ /* 0x000fe20000010808 */
[----:B------:R-:W-:Y:S01]  /*ff90*/  FFMA.FTZ R41, R55, R41, R6 ;  /* 0x0000002937297223 */ /* 0x000fe20000010006 */
        /* <DEDUP_REMOVED lines=11> */
.L_x_622:
[----:B------:R-:W-:Y:S05]  /*10050*/  BSYNC B2 ;  /* 0x0000000000027941 */ /* 0x000fea0003800000 */
.L_x_621:
[----:B------:R-:W-:Y:S05]  /*10060*/  @P1 BRA `(.L_x_620) ;  /* 0x0000000400781947 */ /* 0x000fea0003800000 */
[----:B012---:R-:W-:Y:S01]  /*10070*/  LEA.HI R4, R0, R213, RZ, 0x6 ;  /* 0x000000d500047211 */ /* 0x007fe200078f30ff */
[----:B------:R-:W-:Y:S01]  /*10080*/  HADD2.F32 R49, -RZ, R24.H0_H0 ;  /* 0x20000018ff317230 */ /* 0x000fe20000004100 */
[----:B------:R-:W-:Y:S01]  /*10090*/  LEA.HI R54, R54, R3, RZ, 0x1d ;  /* 0x0000000336367211 */ /* 0x000fe200078fe8ff */
[----:B------:R-:W-:Y:S01]  /*100a0*/  HADD2.F32 R47, -RZ, R13.H0_H0 ;  /* 0x2000000dff2f7230 */ /* 0x000fe20000004100 */
[----:B------:R-:W-:Y:S01]  /*100b0*/  LOP3.LUT R6, R62, 0x38, R2, 0xf8, !PT ;  /* 0x000000383e067812 */ /* 0x000fe200078ef802 */
[--C-:B------:R-:W-:Y:S01]  /*100c0*/  HADD2.F32 R50, -RZ, R25.reuse.H0_H0 ;  /* 0x20000019ff327230 */ /* 0x100fe20000004100 */
[----:B------:R-:W-:Y:S01]  /*100d0*/  SHF.L.U32 R4, R4, 0x7, RZ ;  /* 0x0000000704047819 */ /* 0x000fe200000006ff */
[----:B------:R-:W-:Y:S01]  /*100e0*/  HADD2.F32 R48, -RZ, R14.H0_H0 ;  /* 0x2000000eff307230 */ /* 0x000fe20000004100 */
[----:B------:R-:W-:Y:S01]  /*100f0*/  SHF.R.S32.HI R5, RZ, 0x1f, R54 ;  /* 0x0000001fff057819 */ /* 0x000fe20000011436 */
[----:B------:R-:W-:Y:S01]  /*10100*/  HADD2.F32 R51, -RZ, R24.H1_H1 ;  /* 0x30000018ff337230 */ /* 0x000fe20000004100 */
[-C--:B------:R-:W-:Y:S01]  /*10110*/  LOP3.LUT R7, R6, R61.reuse, RZ, 0x3c, !PT ;  /* 0x0000003d06077212 */ /* 0x080fe200078e3cff */
[----:B------:R-:W-:Y:S01]  /*10120*/  HADD2.F32 R53, -RZ, R25.H1_H1 ;  /* 0x30000019ff357230 */ /* 0x000fe20000004100 */
[----:B------:R-:W-:Y:S01]  /*10130*/  LOP3.LUT R6, R4, 0xffffe000, RZ, 0xc0, !PT ;  /* 0xffffe00004067812 */ /* 0x000fe200078ec0ff */
[----:B------:R-:W-:Y:S01]  /*10140*/  IMAD.SHL.U32 R4, R54, 0x8, RZ ;  /* 0x0000000836047824 */ /* 0x000fe200078e00ff */
[----:B------:R-:W-:Y:S01]  /*10150*/  LEA.HI R5, R5, R54, RZ, 0x3 ;  /* 0x0000003605057211 */ /* 0x000fe200078f18ff */
[----:B------:R-:W-:Y:S01]  /*10160*/  HADD2.F32 R56, -RZ, R27.H0_H0 ;  /* 0x2000001bff387230 */ /* 0x000fe20000004100 */
[----:B-----5:R-:W-:Y:S01]  /*10170*/  R2UR UR4, R63 ;  /* 0x000000003f0472ca */ /* 0x020fe200000e0000 */
[----:B------:R-:W-:Y:S01]  /*10180*/  HADD2.F32 R52, -RZ, R15.H0_H0 ;  /* 0x2000000fff347230 */ /* 0x000fe20000004100 */
[----:B------:R-:W-:Y:S01]  /*10190*/  LOP3.LUT R4, R62, 0x38, R4, 0xf8, !PT ;  /* 0x000000383e047812 */ /* 0x000fe200078ef804 */
[----:B------:R-:W-:Y:S01]  /*101a0*/  IMAD.SHL.U32 R5, R5, 0x400, RZ ;  /* 0x0000040005057824 */ /* 0x000fe200078e00ff */
[----:B------:R-:W-:Y:S01]  /*101b0*/  IADD3 R6, R7, R6, R60 ;  /* 0x0000000607067210 */ /* 0x000fe20007ffe03c */
[--C-:B------:R-:W-:Y:S01]  /*101c0*/  HADD2.F32 R54, -RZ, R26.reuse.H0_H0 ;  /* 0x2000001aff367230 */ /* 0x100fe20000004100 */
[----:B------:R-:W-:Y:S01]  /*101d0*/  LOP3.LUT R8, R4, R61, RZ, 0x3c, !PT ;  /* 0x0000003d04087212 */ /* 0x000fe200078e3cff */
[----:B------:R-:W-:Y:S01]  /*101e0*/  HADD2.F32 R55, -RZ, R26.H1_H1 ;  /* 0x3000001aff377230 */ /* 0x000fe20000004100 */
[----:B------:R-:W-:Y:S01]  /*101f0*/  LOP3.LUT R9, R5, 0x7fffe000, RZ, 0xc0, !PT ;  /* 0x7fffe00005097812 */ /* 0x000fe200078ec0ff */
[----:B------:R-:W-:-:S03]  /*10200*/  HADD2.F32 R57, -RZ, R27.H1_H1 ;  /* 0x3000001bff397230 */ /* 0x000fc60000004100 */
[----:B------:R-:W-:Y:S02]  /*10210*/  IADD3 R9, R8, R9, R60 ;  /* 0x0000000908097210 */ /* 0x000fe40007ffe03c */
[----:B------:R-:W-:Y:S02]  /*10220*/  LEA R58, R6, UR4, 0x1 ;  /* 0x00000004063a7c11 */ /* 0x000fe4000f8e08ff */
[----:B------:R-:W-:-:S03]  /*10230*/  LEA R30, R9, R22, 0x1 ;  /* 0x00000016091e7211 */ /* 0x000fc600078e08ff */
[----:B------:R-:W0:Y:S04]  /*10240*/  LDS.128 R4, [R58] ;  /* 0x000000003a047984 */ /* 0x000e280000000c00 */
[----:B------:R-:W1:Y:S01]  /*10250*/  LDS.128 R8, [R30+0x14400] ;  /* 0x014400001e087984 */ /* 0x000e620000000c00 */
[--C-:B0-----:R-:W-:Y:S02]  /*10260*/  HADD2.F32 R31, -RZ, R4.reuse.H0_H0 ;  /* 0x20000004ff1f7230 */ /* 0x101fe40000004100 */
[----:B------:R-:W-:Y:S02]  /*10270*/  HADD2.F32 R4, -RZ, R4.H1_H1 ;  /* 0x30000004ff047230 */ /* 0x000fe40000004100 */
[--C-:B-1----:R-:W-:Y:S02]  /*10280*/  HADD2.F32 R42, -RZ, R8.reuse.H0_H0 ;  /* 0x20000008ff2a7230 */ /* 0x102fe40000004100 */
[----:B------:R-:W-:-:S02]  /*10290*/  HADD2.F32 R8, -RZ, R8.H1_H1 ;  /* 0x30000008ff087230 */ /* 0x000fc40000004100 */
[----:B------:R-:W-:Y:S02]  /*102a0*/  HADD2.F32 R43, -RZ, R9.H0_H0 ;  /* 0x20000009ff2b7230 */ /* 0x000fe40000004100 */
[-C--:B------:R-:W-:Y:S01]  /*102b0*/  FMUL.FTZ R46, R49, R42.reuse ;  /* 0x0000002a312e7220 */ /* 0x080fe20000410000 */
[C---:B------:R-:W-:Y:S01]  /*102c0*/  FMUL.FTZ R42, R47.reuse, R42 ;  /* 0x0000002a2f2a7220 */ /* 0x040fe20000410000 */
[----:B------:R-:W-:Y:S02]  /*102d0*/  HADD2.F32 R39, -RZ, R5.H0_H0 ;  /* 0x20000005ff277230 */ /* 0x000fe40000004100 */
[-C--:B------:R-:W-:Y:S01]  /*102e0*/  FFMA.FTZ R46, R47, R31.reuse, -R46 ;  /* 0x0000001f2f2e7223 */ /* 0x080fe2000001082e */
[----:B------:R-:W-:Y:S01]  /*102f0*/  FFMA.FTZ R42, R49, R31, R42 ;  /* 0x0000001f312a7223 */ /* 0x000fe2000001002a */
[-C--:B------:R-:W-:Y:S01]  /*10300*/  FMUL.FTZ R47, R50, R8.reuse ;  /* 0x00000008322f7220 */ /* 0x080fe20000410000 */
[----:B------:R-:W-:Y:S02]  /*10310*/  HADD2.F32 R49, -RZ, R13.H1_H1 ;  /* 0x3000000dff317230 */ /* 0x000fe40000004100 */
[C---:B------:R-:W-:Y:S01]  /*10320*/  FMUL.FTZ R31, R48.reuse, R8 ;  /* 0x00000008301f7220 */ /* 0x040fe20000410000 */
[----:B------:R-:W-:Y:S01]  /*10330*/  FMUL.FTZ R8, R51, R43 ;  /* 0x0000002b33087220 */ /* 0x000fe20000410000 */
[----:B------:R-:W-:Y:S01]  /*10340*/  FFMA.FTZ R47, R48, R4, -R47 ;  /* 0x00000004302f7223 */ /* 0x000fe2000001082f */
[----:B------:R-:W-:-:S02]  /*10350*/  HADD2.F32 R9, -RZ, R9.H1_H1 ;  /* 0x30000009ff097230 */ /* 0x000fc40000004100 */
[C---:B------:R-:W-:Y:S01]  /*10360*/  FMUL.FTZ R48, R49.reuse, R43 ;  /* 0x0000002b31307220 */ /* 0x040fe20000410000 */
[----:B------:R-:W-:Y:S01]  /*10370*/  FFMA.FTZ R43, R49, R39, -R8 ;  /* 0x00000027312b7223 */ /* 0x000fe20000010808 */
[----:B------:R-:W-:Y:S02]  /*10380*/  HADD2.F32 R49, -RZ, R14.H1_H1 ;  /* 0x3000000eff317230 */ /* 0x000fe40000004100 */
[----:B------:R-:W-:Y:S01]  /*10390*/  FFMA.FTZ R31, R50, R4, R31 ;  /* 0x00000004321f7223 */ /* 0x000fe2000001001f */
[----:B------:R-:W-:Y:S02]  /*103a0*/  HADD2.F32 R5, -RZ, R5.H1_H1 ;  /* 0x30000005ff057230 */ /* 0x000fe40000004100 */
[-C--:B------:R-:W-:Y:S01]  /*103b0*/  FMUL.FTZ R4, R53, R9.reuse ;  /* 0x0000000935047220 */ /* 0x080fe20000410000 */
[--C-:B------:R-:W-:Y:S02]  /*103c0*/  HADD2.F32 R44, -RZ, R10.reuse.H0_H0 ;  /* 0x2000000aff2c7230 */ /* 0x100fe40000004100 */
[----:B------:R-:W-:Y:S01]  /*103d0*/  FMUL.FTZ R8, R49, R9 ;  /* 0x0000000931087220 */ /* 0x000fe20000410000 */
[----:B------:R-:W-:-:S02]  /*103e0*/  HADD2.F32 R10, -RZ, R10.H1_H1 ;  /* 0x3000000aff0a7230 */ /* 0x000fc40000004100 */
[-C--:B------:R-:W-:Y:S01]  /*103f0*/  FFMA.FTZ R50, R49, R5.reuse, -R4 ;  /* 0x0000000531327223 */ /* 0x080fe20000010804 */
[----:B------:R-:W-:Y:S02]  /*10400*/  HADD2.F32 R40, -RZ, R6.H0_H0 ;  /* 0x20000006ff287230 */ /* 0x000fe40000004100 */
[----:B------:R-:W-:Y:S01]  /*10410*/  FFMA.FTZ R9, R53, R5, R8 ;  /* 0x0000000535097223 */ /* 0x000fe20000010008 */
[----:B------:R-:W-:Y:S02]  /*10420*/  HADD2.F32 R4, -RZ, R20.H0_H0 ;  /* 0x20000014ff047230 */ /* 0x000fe40000004100 */
[----:B------:R-:W-:Y:S01]  /*10430*/  FMUL.FTZ R5, R56, R10 ;  /* 0x0000000a38057220 */ /* 0x000fe20000410000 */
[----:B------:R-:W-:Y:S02]  /*10440*/  HADD2.F32 R6, -RZ, R6.H1_H1 ;  /* 0x30000006ff067230 */ /* 0x000fe40000004100 */
[----:B------:R-:W-:Y:S01]  /*10450*/  FFMA.FTZ R48, R51, R39, R48 ;  /* 0x0000002733307223 */ /* 0x000fe20000010030 */
[----:B------:R-:W-:-:S02]  /*10460*/  HADD2.F32 R45, -RZ, R11.H0_H0 ;  /* 0x2000000bff2d7230 */ /* 0x000fc40000004100 */
[----:B------:R-:W-:Y:S01]  /*10470*/  FMUL.FTZ R51, R4, R10 ;  /* 0x0000000a04337220 */ /* 0x000fe20000410000 */
[----:B------:R-:W-:Y:S02]  /*10480*/  HADD2.F32 R11, -RZ, R11.H1_H1 ;  /* 0x3000000bff0b7230 */ /* 0x000fe40000004100 */
[-C--:B------:R-:W-:Y:S01]  /*10490*/  FMUL.FTZ R39, R54, R44.reuse ;  /* 0x0000002c36277220 */ /* 0x080fe20000410000 */
[----:B------:R-:W-:Y:S01]  /*104a0*/  FMUL.FTZ R49, R52, R44 ;  /* 0x0000002c34317220 */ /* 0x000fe20000410000 */
[----:B------:R-:W-:Y:S01]  /*104b0*/  FFMA.FTZ R10, R4, R6, -R5 ;  /* 0x00000006040a7223 */ /* 0x000fe20000010805 */
[----:B------:R-:W-:Y:S02]  /*104c0*/  HADD2.F32 R5, -RZ, R15.H1_H1 ;  /* 0x3000000fff057230 */ /* 0x000fe40000004100 */
[-C--:B------:R-:W-:Y:S01]  /*104d0*/  FFMA.FTZ R39, R52, R40.reuse, -R39 ;  /* 0x0000002834277223 */ /* 0x080fe20000010827 */
[----:B------:R-:W-:Y:S02]  /*104e0*/  HADD2.F32 R53, -RZ, R20.H1_H1 ;  /* 0x30000014ff357230 */ /* 0x000fe40000004100 */
[----:B------:R-:W-:Y:S01]  /*104f0*/  FFMA.FTZ R49, R54, R40, R49 ;  /* 0x0000002836317223 */ /* 0x000fe20000010031 */
[----:B------:R-:W-:-:S02]  /*10500*/  HADD2.F32 R41, -RZ, R7.H0_H0 ;  /* 0x20000007ff297230 */ /* 0x000fc40000004100 */
[----:B------:R-:W-:Y:S01]  /*10510*/  FFMA.FTZ R40, R56, R6, R51 ;  /* 0x0000000638287223 */ /* 0x000fe20000010033 */
[----:B------:R-:W-:Y:S02]  /*10520*/  HADD2.F32 R7, -RZ, R7.H1_H1 ;  /* 0x30000007ff077230 */ /* 0x000fe40000004100 */
        /* <DEDUP_REMOVED lines=15> */
[----:B------:R-:W-:-:S02]  /*10620*/  F2FP.F16.F32.PACK_AB R10, R40, R49 ;  /* 0x00000031280a723e */ /* 0x000fc400000000ff */
[----:B------:R-:W-:-:S05]  /*10630*/  F2FP.F16.F32.PACK_AB R11, R52, R41 ;  /* 0x00000029340b723e */ /* 0x000fca00000000ff */
[----:B------:R3:W-:Y:S02]  /*10640*/  STS.128 [R30+0x14400], R8 ;  /* 0x014400081e007388 */ /* 0x0007e40000000c00 */
.L_x_620:
[----:B------:R-:W-:Y:S05]  /*10650*/  BSYNC B1 ;  /* 0x0000000000017941 */ /* 0x000fea0003800000 */
.L_x_619:
[----:B0123--:R-:W-:Y:S01]  /*10660*/  VIADD R4, R219, 0x40 ;  /* 0x00000040db047836 */ /* 0x00ffe20000000000 */
[----:B------:R-:W-:Y:S04]  /*10670*/  BSSY B1, `(.L_x_623) ;  /* 0x00000cc000017945 */ /* 0x000fe80003800000 */
[----:B------:R-:W-:-:S13]  /*10680*/  ISETP.GE.AND P0, PT, R4, R12, PT ;  /* 0x0000000c0400720c */ /* 0x000fda0003f06270 */
[----:B------:R-:W-:Y:S05]  /*10690*/  @P0 BRA `(.L_x_624) ;  /* 0x0000000c00240947 */ /* 0x000fea0003800000 */
[----:B-----5:R0:W5:Y:S01]  /*106a0*/  LDL R63, [R1+0x70] ;  /* 0x00007000013f7983 */ /* 0x0201620000100800 */
[----:B------:R-:W1:Y:S03]  /*106b0*/  LDC R54, c[0x0][0x3f4] ;  /* 0x0000fd00ff367b82 */ /* 0x000e660000000800 */
        /* <DEDUP_REMOVED lines=9> */
[-C--:B-1----:R-:W-:Y:S02]  /*10750*/  ISETP.GE.AND P0, PT, R16, R54.reuse, PT ;  /* 0x000000361000720c */ /* 0x082fe40003f06270 */
[----:B------:R-:W-:-:S11]  /*10760*/  ISETP.GE.AND P1, PT, R213, R54, PT ;  /* 0x00000036d500720c */ /* 0x000fd60003f26270 */
[----:B0-----:R-:W-:Y:S05]  /*10770*/  @P0 BRA `(.L_x_626) ;  /* 0x00000004006c0947 */ /* 0x001fea0003800000 */
[----:B------:R-:W2:Y:S01]  /*10780*/  LDL R4, [R1+0x68] ;  /* 0x0000680001047983 */ /* 0x000ea20000100800 */
        /* <DEDUP_REMOVED lines=90> */
.L_x_626:
[----:B------:R-:W-:Y:S05]  /*10d30*/  BSYNC B2 ;  /* 0x0000000000027941 */ /* 0x000fea0003800000 */
.L_x_625:
[----:B------:R-:W-:Y:S05]  /*10d40*/  @P1 BRA `(.L_x_624) ;  /* 0x0000000400781947 */ /* 0x000fea0003800000 */
[----:B0-----:R-:W-:Y:S01]  /*10d50*/  LEA.HI R4, R0, R213, RZ, 0x6 ;  /* 0x000000d500047211 */ /* 0x001fe200078f30ff */
        /* <DEDUP_REMOVED lines=93> */
.L_x_624:
[----:B------:R-:W-:Y:S05]  /*11330*/  BSYNC B1 ;  /* 0x0000000000017941 */ /* 0x000fea0003800000 */
.L_x_623:
[----:B------:R-:W-:-:S13]  /*11340*/  ISETP.GE.AND P0, PT, R21, R12, PT ;  /* 0x0000000c1500720c */ /* 0x000fda0003f06270 */
[----:B------:R-:W-:Y:S05]  /*11350*/  @P0 BRA `(.L_x_603) ;  /* 0x0000000c00200947 */ /* 0x000fea0003800000 */
[----:B-1----:R1:W5:Y:S01]  /*11360*/  LDL R58, [R1+0x70] ;  /* 0x00007000013a7983 */ /* 0x0023620000100800 */
[----:B------:R-:W2:Y:S01]  /*11370*/  LDC R46, c[0x0][0x3f4] ;  /* 0x0000fd00ff2e7b82 */ /* 0x000ea20000000800 */
[----:B0-----:R-:W-:Y:S01]  /*11380*/  SHF.R.S32.HI R4, RZ, 0x1f, R21 ;  /* 0x0000001fff047819 */ /* 0x001fe20000011415 */
[----:B------:R-:W-:Y:S01]  /*11390*/  IMAD.SHL.U32 R5, R21, 0x40, RZ ;  /* 0x0000004015057824 */ /* 0x000fe200078e00ff */
[----:B------:R-:W-:Y:S02]  /*113a0*/  BSSY B1, `(.L_x_627) ;  /* 0x0000064000017945 */ /* 0x000fe40003800000 */
[----:B------:R-:W-:Y:S02]  /*113b0*/  LEA.HI R4, R4, R21, RZ, 0x3 ;  /* 0x0000001504047211 */ /* 0x000fe400078f18ff */
[----:B------:R-:W-:-:S03]  /*113c0*/  LOP3.LUT R55, R5, 0x1c0, RZ, 0xc0, !PT ;  /* 0x000001c005377812 */ /* 0x000fc600078ec0ff */
[----:B------:R-:W-:Y:S01]  /*113d0*/  IMAD.SHL.U32 R4, R4, 0x40, RZ ;  /* 0x0000004004047824 */ /* 0x000fe200078e00ff */
[----:B------:R-:W-:-:S04]  /*113e0*/  SHF.R.U32.HI R57, RZ, 0x3, R55 ;  /* 0x00000003ff397819 */ /* 0x000fc80000011637 */
[----:B------:R-:W-:Y:S02]  /*113f0*/  LOP3.LUT R53, R4, 0xfffffe00, RZ, 0xc0, !PT ;  /* 0xfffffe0004357812 */ /* 0x000fe400078ec0ff */
[-C--:B--2---:R-:W-:Y:S02]  /*11400*/  ISETP.GE.AND P0, PT, R16, R46.reuse, PT ;  /* 0x0000002e1000720c */ /* 0x084fe40003f06270 */
[----:B------:R-:W-:-:S11]  /*11410*/  ISETP.GE.AND P1, PT, R213, R46, PT ;  /* 0x0000002ed500720c */ /* 0x000fd60003f26270 */
[----:B-1----:R-:W-:Y:S05]  /*11420*/  @P0 BRA `(.L_x_628) ;  /* 0x00000004006c0947 */ /* 0x002fea0003800000 */
[----:B------:R-:W2:Y:S01]  /*11430*/  LDL R6, [R1+0x68] ;  /* 0x0000680001067983 */ /* 0x000ea20000100800 */
[----:B-----5:R-:W-:Y:S01]  /*11440*/  R2UR UR4, R58 ;  /* 0x000000003a0472ca */ /* 0x020fe200000e0000 */
[----:B------:R-:W-:Y:S02]  /*11450*/  HADD2.F32 R47, -RZ, R35.H0_H0 ;  /* 0x20000023ff2f7230 */ /* 0x000fe40000004100 */
[----:B------:R-:W-:Y:S02]  /*11460*/  HADD2.F32 R45, -RZ, R29.H0_H0 ;  /* 0x2000001dff2d7230 */ /* 0x000fe40000004100 */
[----:B------:R-:W-:Y:S02]  /*11470*/  HADD2.F32 R52, -RZ, R36.H0_H0 ;  /* 0x20000024ff347230 */ /* 0x000fe40000004100 */
[----:B------:R-:W-:Y:S02]  /*11480*/  HADD2.F32 R48, -RZ, R32.H0_H0 ;  /* 0x20000020ff307230 */ /* 0x000fe40000004100 */
[----:B------:R-:W-:-:S02]  /*11490*/  HADD2.F32 R54, -RZ, R35.H1_H1 ;  /* 0x30000023ff367230 */ /* 0x000fc40000004100 */
[----:B------:R-:W-:Y:S02]  /*114a0*/  HADD2.F32 R50, -RZ, R29.H1_H1 ;  /* 0x3000001dff327230 */ /* 0x000fe40000004100 */
[----:B------:R-:W-:Y:S02]  /*114b0*/  HADD2.F32 R49, -RZ, R36.H1_H1 ;  /* 0x30000024ff317230 */ /* 0x000fe40000004100 */
[----:B------:R-:W-:Y:S01]  /*114c0*/  HADD2.F32 R51, -RZ, R37.H0_H0 ;  /* 0x20000025ff337230 */ /* 0x000fe20000004100 */
[----:B--2---:R-:W-:Y:S02]  /*114d0*/  LEA.HI R4, R46, R6, RZ, 0x1d ;  /* 0x000000062e047211 */ /* 0x004fe400078fe8ff */
[----:B------:R-:W-:Y:S02]  /*114e0*/  LOP3.LUT R6, R55, 0x38, R16, 0xf8, !PT ;  /* 0x0000003837067812 */ /* 0x000fe400078ef810 */
[----:B------:R-:W-:Y:S02]  /*114f0*/  SHF.R.S32.HI R7, RZ, 0x1f, R4 ;  /* 0x0000001fff077819 */ /* 0x000fe40000011404 */
[----:B------:R-:W-:-:S02]  /*11500*/  SHF.L.U32 R5, R4, 0x3, RZ ;  /* 0x0000000304057819 */ /* 0x000fc400000006ff */
[----:B------:R-:W-:Y:S02]  /*11510*/  LEA.HI R7, R7, R4, RZ, 0x3 ;  /* 0x0000000407077211 */ /* 0x000fe400078f18ff */
[----:B------:R-:W-:Y:S02]  /*11520*/  LOP3.LUT R4, R55, 0x38, R5, 0xf8, !PT ;  /* 0x0000003837047812 */ /* 0x000fe400078ef805 */
[----:B------:R-:W-:Y:S01]  /*11530*/  LOP3.LUT R6, R53, R6, R57, 0xf6, !PT ;  /* 0x0000000635067212 */ /* 0x000fe200078ef639 */
[----:B------:R-:W-:Y:S01]  /*11540*/  IMAD.SHL.U32 R7, R7, 0x400, RZ ;  /* 0x0000040007077824 */ /* 0x000fe200078e00ff */
[----:B------:R-:W-:Y:S02]  /*11550*/  LOP3.LUT R8, R4, R57, RZ, 0x3c, !PT ;  /* 0x0000003904087212 */ /* 0x000fe400078e3cff */
[----:B------:R-:W-:Y:S02]  /*11560*/  LEA R56, R6, UR4, 0x1 ;  /* 0x0000000406387c11 */ /* 0x000fe4000f8e08ff */
[----:B------:R-:W-:-:S03]  /*11570*/  LOP3.LUT R9, R7, 0x7fffe000, RZ, 0xc0, !PT ;  /* 0x7fffe00007097812 */ /* 0x000fc600078ec0ff */
[----:B------:R-:W0:Y:S01]  /*11580*/  LDS.128 R4, [R56] ;  /* 0x0000000038047984 */ /* 0x000e220000000c00 */
        /* <DEDUP_REMOVED lines=15> */
[-C--:B------:R-:W-:Y:S01]  /*11680*/  FMUL.FTZ R35, R52, R8.reuse ;  /* 0x0000000834237220 */ /* 0x080fe20000410000 */
[-C--:B------:R-:W-:Y:S01]  /*11690*/  FFMA.FTZ R44, R45, R21.reuse, -R44 ;  /* 0x000000152d2c7223 */ /* 0x080fe2000001082c */
[----:B------:R-:W-:Y:S01]  /*116a0*/  FFMA.FTZ R40, R47, R21, R40 ;  /* 0x000000152f287223 */ /* 0x000fe20000010028 */
[----:B------:R-:W-:Y:S01]  /*116b0*/  FMUL.FTZ R21, R48, R8 ;  /* 0x0000000830157220 */ /* 0x000fe20000410000 */
[----:B------:R-:W-:Y:S01]  /*116c0*/  FMUL.FTZ R29, R54, R41 ;  /* 0x00000029361d7220 */ /* 0x000fe20000410000 */
[----:B------:R-:W-:-:S02]  /*116d0*/  HADD2.F32 R45, -RZ, R32.H1_H1 ;  /* 0x30000020ff2d7230 */ /* 0x000fc40000004100 */
[-C--:B------:R-:W-:Y:S01]  /*116e0*/  FFMA.FTZ R35, R48, R4.reuse, -R35 ;  /* 0x0000000430237223 */ /* 0x080fe20000010823 */
[----:B------:R-:W-:Y:S01]  /*116f0*/  FMUL.FTZ R41, R50, R41 ;  /* 0x0000002932297220 */ /* 0x000fe20000410000 */
[----:B------:R-:W-:Y:S01]  /*11700*/  FFMA.FTZ R21, R52, R4, R21 ;  /* 0x0000000434157223 */ /* 0x000fe20000010015 */
[--C-:B------:R-:W-:Y:S02]  /*11710*/  HADD2.F32 R42, -RZ, R10.reuse.H0_H0 ;  /* 0x2000000aff2a7230 */ /* 0x100fe40000004100 */
[-C--:B------:R-:W-:Y:S01]  /*11720*/  FMUL.FTZ R4, R49, R9.reuse ;  /* 0x0000000931047220 */ /* 0x080fe20000410000 */
[----:B------:R-:W-:Y:S01]  /*11730*/  FFMA.FTZ R29, R50, R30, -R29 ;  /* 0x0000001e321d7223 */ /* 0x000fe2000001081d */
[----:B------:R-:W-:Y:S02]  /*11740*/  HADD2.F32 R47, -RZ, R33.H0_H0 ;  /* 0x20000021ff2f7230 */ /* 0x000fe40000004100 */
[----:B------:R-:W-:Y:S01]  /*11750*/  FMUL.FTZ R8, R45, R9 ;  /* 0x000000092d087220 */ /* 0x000fe20000410000 */
[----:B------:R-:W-:-:S02]  /*11760*/  HADD2.F32 R10, -RZ, R10.H1_H1 ;  /* 0x3000000aff0a7230 */ /* 0x000fc40000004100 */
[----:B------:R-:W-:Y:S01]  /*11770*/  FFMA.FTZ R41, R54, R30, R41 ;  /* 0x0000001e36297223 */ /* 0x000fe20000010029 */
[----:B------:R-:W-:Y:S02]  /*11780*/  HADD2.F32 R50, -RZ, R38.H0_H0 ;  /* 0x20000026ff327230 */ /* 0x000fe40000004100 */
[-C--:B------:R-:W-:Y:S01]  /*11790*/  FFMA.FTZ R30, R45, R5.reuse, -R4 ;  /* 0x000000052d1e7223 */ /* 0x080fe20000010804 */
[-C--:B------:R-:W-:Y:S01]  /*117a0*/  FMUL.FTZ R4, R51, R42.reuse ;  /* 0x0000002a33047220 */ /* 0x080fe20000410000 */
[----:B------:R-:W-:Y:S02]  /*117b0*/  HADD2.F32 R48, -RZ, R34.H0_H0 ;  /* 0x20000022ff307230 */ /* 0x000fe40000004100 */
[----:B------:R-:W-:Y:S01]  /*117c0*/  FMUL.FTZ R42, R47, R42 ;  /* 0x0000002a2f2a7220 */ /* 0x000fe20000410000 */
[----:B------:R-:W-:Y:S01]  /*117d0*/  FFMA.FTZ R32, R49, R5, R8 ;  /* 0x0000000531207223 */ /* 0x000fe20000010008 */
[----:B------:R-:W-:Y:S01]  /*117e0*/  FMUL.FTZ R5, R50, R10 ;  /* 0x0000000a32057220 */ /* 0x000fe20000410000 */
[----:B------:R-:W-:-:S02]  /*117f0*/  HADD2.F32 R43, -RZ, R11.H0_H0 ;  /* 0x2000000bff2b7230 */ /* 0x000fc40000004100 */
[-C--:B------:R-:W-:Y:S01]  /*11800*/  FFMA.FTZ R36, R47, R31.reuse, -R4 ;  /* 0x0000001f2f247223 */ /* 0x080fe20000010804 */
[----:B------:R-:W-:Y:S01]  /*11810*/  FFMA.FTZ R42, R51, R31, R42 ;  /* 0x0000001f332a7223 */ /* 0x000fe2000001002a */
[----:B------:R-:W-:Y:S02]  /*11820*/  HADD2.F32 R11, -RZ, R11.H1_H1 ;  /* 0x3000000bff0b7230 */ /* 0x000fe40000004100 */
[C---:B------:R-:W-:Y:S01]  /*11830*/  FFMA.FTZ R31, R48.reuse, R6, -R5 ;  /* 0x00000006301f7223 */ /* 0x040fe20000010805 */
[----:B------:R-:W-:Y:S02]  /*11840*/  HADD2.F32 R45, -RZ, R37.H1_H1 ;  /* 0x30000025ff2d7230 */ /* 0x000fe40000004100 */
[----:B------:R-:W-:Y:S01]  /*11850*/  FMUL.FTZ R9, R48, R10 ;  /* 0x0000000a30097220 */ /* 0x000fe20000410000 */
[----:B------:R-:W-:Y:S02]  /*11860*/  HADD2.F32 R47, -RZ, R38.H1_H1 ;  /* 0x30000026ff2f7230 */ /* 0x000fe40000004100 */
[----:B------:R-:W-:-:S02]  /*11870*/  HADD2.F32 R5, -RZ, R33.H1_H1 ;  /* 0x30000021ff057230 */ /* 0x000fc40000004100 */
[----:B------:R-:W-:Y:S01]  /*11880*/  FFMA.FTZ R33, R50, R6, R9 ;  /* 0x0000000632217223 */ /* 0x000fe20000010009 */
[----:B------:R-:W-:Y:S02]  /*11890*/  HADD2.F32 R37, -RZ, R34.H1_H1 ;  /* 0x30000022ff257230 */ /* 0x000fe40000004100 */
[----:B------:R-:W-:Y:S01]  /*118a0*/  FMUL.FTZ R4, R45, R43 ;  /* 0x0000002b2d047220 */ /* 0x000fe20000410000 */
[--C-:B------:R-:W-:Y:S02]  /*118b0*/  HADD2.F32 R39, -RZ, R7.reuse.H0_H0 ;  /* 0x20000007ff277230 */ /* 0x100fe40000004100 */
[----:B------:R-:W-:Y:S01]  /*118c0*/  FMUL.FTZ R8, R47, R11 ;  /* 0x0000000b2f087220 */ /* 0x000fe20000410000 */
[----:B------:R-:W-:Y:S02]  /*118d0*/  HADD2.F32 R7, -RZ, R7.H1_H1 ;  /* 0x30000007ff077230 */ /* 0x000fe40000004100 */
[----:B------:R-:W-:Y:S01]  /*118e0*/  FMUL.FTZ R6, R5, R43 ;  /* 0x0000002b05067220 */ /* 0x000fe20000410000 */
[----:B------:R-:W-:Y:S01]  /*118f0*/  FMUL.FTZ R10, R37, R11 ;  /* 0x0000000b250a7220 */ /* 0x000fe20000410000 */
[----:B------:R-:W-:Y:S01]  /*11900*/  FFMA.FTZ R11, R5, R39, -R4 ;  /* 0x00000027050b7223 */ /* 0x000fe20000010804 */
[----:B------:R-:W-:Y:S01]  /*11910*/  F2FP.F16.F32.PACK_AB R4, R35, R44 ;  /* 0x0000002c2304723e */ /* 0x000fe200000000ff */
[----:B------:R-:W-:Y:S01]  /*11920*/  FFMA.FTZ R34, R37, R7, -R8 ;  /* 0x0000000725227223 */ /* 0x000fe20000010808 */
[----:B------:R-:W-:Y:S01]  /*11930*/  FFMA.FTZ R39, R45, R39, R6 ;  /* 0x000000272d277223 */ /* 0x000fe20000010006 */
[----:B------:R-:W-:Y:S01]  /*11940*/  FFMA.FTZ R38, R47, R7, R10 ;  /* 0x000000072f267223 */ /* 0x000fe2000001000a */
        /* <DEDUP_REMOVED lines=9> */
.L_x_628:
[----:B------:R-:W-:Y:S05]  /*119e0*/  BSYNC B1 ;  /* 0x0000000000017941 */ /* 0x000fea0003800000 */
.L_x_627:
[----:B------:R-:W-:Y:S05]  /*119f0*/  @P1 BRA `(.L_x_603) ;  /* 0x0000000400781947 */ /* 0x000fea0003800000 */
[----:B------:R-:W-:Y:S01]  /*11a00*/  LEA.HI R0, R0, R213, RZ, 0x6 ;  /* 0x000000d500007211 */ /* 0x000fe200078f30ff */
[--C-:B------:R-:W-:Y:S01]  /*11a10*/  HADD2.F32 R36, -RZ, R24.reuse.H0_H0 ;  /* 0x20000018ff247230 */ /* 0x100fe20000004100 */
[----:B------:R-:W-:Y:S01]  /*11a20*/  LEA.HI R3, R46, R3, RZ, 0x1d ;  /* 0x000000032e037211 */ /* 0x000fe200078fe8ff */
[----:B------:R-:W-:Y:S01]  /*11a30*/  HADD2.F32 R34, -RZ, R13.H0_H0 ;  /* 0x2000000dff227230 */ /* 0x000fe20000004100 */
[----:B0-----:R-:W-:Y:S01]  /*11a40*/  LOP3.LUT R4, R55, 0x38, R2, 0xf8, !PT ;  /* 0x0000003837047812 */ /* 0x001fe200078ef802 */
[----:B------:R-:W-:Y:S01]  /*11a50*/  HADD2.F32 R38, -RZ, R25.H0_H0 ;  /* 0x20000019ff267230 */ /* 0x000fe20000004100 */
[----:B------:R-:W-:Y:S01]  /*11a60*/  SHF.L.U32 R0, R0, 0x7, RZ ;  /* 0x0000000700007819 */ /* 0x000fe200000006ff */
[----:B------:R-:W-:Y:S01]  /*11a70*/  HADD2.F32 R40, -RZ, R24.H1_H1 ;  /* 0x30000018ff287230 */ /* 0x000fe20000004100 */
[----:B------:R-:W-:Y:S01]  /*11a80*/  SHF.R.S32.HI R2, RZ, 0x1f, R3 ;  /* 0x0000001fff027819 */ /* 0x000fe20000011403 */
[----:B------:R-:W-:Y:S01]  /*11a90*/  HADD2.F32 R24, -RZ, R13.H1_H1 ;  /* 0x3000000dff187230 */ /* 0x000fe20000004100 */
[----:B------:R-:W-:Y:S01]  /*11aa0*/  LOP3.LUT R5, R4, R57, RZ, 0x3c, !PT ;  /* 0x0000003904057212 */ /* 0x000fe200078e3cff */
[----:B------:R-:W-:Y:S01]  /*11ab0*/  HADD2.F32 R37, -RZ, R25.H1_H1 ;  /* 0x30000019ff257230 */ /* 0x000fe20000004100 */
[----:B------:R-:W-:Y:S01]  /*11ac0*/  LOP3.LUT R4, R0, 0xffffe000, RZ, 0xc0, !PT ;  /* 0xffffe00000047812 */ /* 0x000fe200078ec0ff */
[----:B------:R-:W-:Y:S01]  /*11ad0*/  IMAD.SHL.U32 R0, R3, 0x8, RZ ;  /* 0x0000000803007824 */ /* 0x000fe200078e00ff */
[----:B------:R-:W-:-:S02]  /*11ae0*/  LEA.HI R2, R2, R3, RZ, 0x3 ;  /* 0x0000000302027211 */ /* 0x000fc400078f18ff */
[----:B-----5:R-:W-:Y:S02]  /*11af0*/  R2UR UR4, R58 ;  /* 0x000000003a0472ca */ /* 0x020fe400000e0000 */
[----:B------:R-:W-:Y:S01]  /*11b00*/  LOP3.LUT R0, R55, 0x38, R0, 0xf8, !PT ;  /* 0x0000003837007812 */ /* 0x000fe200078ef800 */
[----:B------:R-:W-:Y:S01]  /*11b10*/  IMAD.SHL.U32 R2, R2, 0x400, RZ ;  /* 0x0000040002027824 */ /* 0x000fe200078e00ff */
[----:B------:R-:W-:Y:S02]  /*11b20*/  IADD3 R4, R5, R4, R53 ;  /* 0x0000000405047210 */ /* 0x000fe40007ffe035 */
[----:B------:R-:W-:Y:S02]  /*11b30*/  LOP3.LUT R0, R0, R57, RZ, 0x3c, !PT ;  /* 0x0000003900007212 */ /* 0x000fe400078e3cff */
[----:B------:R-:W-:-:S04]  /*11b40*/  LOP3.LUT R3, R2, 0x7fffe000, RZ, 0xc0, !PT ;  /* 0x7fffe00002037812 */ /* 0x000fc800078ec0ff */
        /* <DEDUP_REMOVED lines=11> */
[----:B------:R-:W-:Y:S01]  /*11c00*/  FMUL.FTZ R29, R34, R29 ;  /* 0x0000001d221d7220 */ /* 0x000fe20000410000 */
[----:B------:R-:W-:Y:S01]  /*11c10*/  FMUL.FTZ R35, R38, R8 ;  /* 0x0000000826237220 */ /* 0x000fe20000410000 */
[----:B------:R-:W-:Y:S02]  /*11c20*/  HADD2.F32 R2, -RZ, R5.H0_H0 ;  /* 0x20000005ff027230 */ /* 0x000fe40000004100 */
[-C--:B------:R-:W-:Y:S01]  /*11c30*/  FFMA.FTZ R33, R34, R0.reuse, -R33 ;  /* 0x0000000022217223 */ /* 0x080fe20000010821 */
[----:B------:R-:W-:Y:S02]  /*11c40*/  HADD2.F32 R34, -RZ, R14.H0_H0 ;  /* 0x2000000eff227230 */ /* 0x000fe40000004100 */
[----:B------:R-:W-:Y:S01]  /*11c50*/  FFMA.FTZ R29, R36, R0, R29 ;  /* 0x00000000241d7223 */ /* 0x000fe2000001001d */
[----:B------:R-:W-:-:S02]  /*11c60*/  HADD2.F32 R9, -RZ, R9.H1_H1 ;  /* 0x30000009ff097230 */ /* 0x000fc40000004100 */
[----:B------:R-:W-:Y:S01]  /*11c70*/  FMUL.FTZ R25, R24, R30 ;  /* 0x0000001e18197220 */ /* 0x000fe20000410000 */
[----:B------:R-:W-:Y:S02]  /*11c80*/  HADD2.F32 R5, -RZ, R5.H1_H1 ;  /* 0x30000005ff057230 */ /* 0x000fe40000004100 */
[C---:B------:R-:W-:Y:S01]  /*11c90*/  FMUL.FTZ R13, R34.reuse, R8 ;  /* 0x00000008220d7220 */ /* 0x040fe20000410000 */
[----:B------:R-:W-:Y:S01]  /*11ca0*/  FFMA.FTZ R0, R34, R4, -R35 ;  /* 0x0000000422007223 */ /* 0x000fe20000010823 */
[----:B------:R-:W-:Y:S01]  /*11cb0*/  FMUL.FTZ R35, R40, R30 ;  /* 0x0000001e28237220 */ /* 0x000fe20000410000 */
[----:B------:R-:W-:Y:S02]  /*11cc0*/  HADD2.F32 R31, -RZ, R10.H0_H0 ;  /* 0x2000000aff1f7230 */ /* 0x000fe40000004100 */
[----:B------:R-:W-:Y:S01]  /*11cd0*/  FFMA.FTZ R8, R38, R4, R13 ;  /* 0x0000000426087223 */ /* 0x000fe2000001000d */
[----:B------:R-:W-:Y:S02]  /*11ce0*/  HADD2.F32 R13, -RZ, R14.H1_H1 ;  /* 0x3000000eff0d7230 */ /* 0x000fe40000004100 */
[-C--:B------:R-:W-:Y:S01]  /*11cf0*/  FFMA.FTZ R35, R24, R2.reuse, -R35 ;  /* 0x0000000218237223 */ /* 0x080fe20000010823 */
[----:B------:R-:W-:Y:S01]  /*11d00*/  FFMA.FTZ R25, R40, R2, R25 ;  /* 0x0000000228197223 */ /* 0x000fe20000010019 */
[----:B------:R-:W-:-:S02]  /*11d10*/  HADD2.F32 R10, -RZ, R10.H1_H1 ;  /* 0x3000000aff0a7230 */ /* 0x000fc40000004100 */
[-C--:B------:R-:W-:Y:S01]  /*11d20*/  FMUL.FTZ R2, R37, R9.reuse ;  /* 0x0000000925027220 */ /* 0x080fe20000410000 */
[C---:B------:R-:W-:Y:S01]  /*11d30*/  FMUL.FTZ R4, R13.reuse, R9 ;  /* 0x000000090d047220 */ /* 0x040fe20000410000 */
[----:B------:R-:W-:Y:S01]  /*11d40*/  HADD2.F32 R36, -RZ, R27.H0_H0 ;  /* 0x2000001bff247230 */ /* 0x000fe20000004100 */
[----:B------:R-:W-:Y:S01]  /*11d50*/  F2FP.F16.F32.PACK_AB R8, R8, R29 ;  /* 0x0000001d0808723e */ /* 0x000fe200000000ff */
[----:B------:R-:W-:Y:S02]  /*11d60*/  HADD2.F32 R34, -RZ, R26.H0_H0 ;  /* 0x2000001aff227230 */ /* 0x000fe40000004100 */
[-C--:B------:R-:W-:Y:S01]  /*11d70*/  FFMA.FTZ R2, R13, R5.reuse, -R2 ;  /* 0x000000050d027223 */ /* 0x080fe20000010802 */
[----:B------:R-:W-:Y:S02]  /*11d80*/  HADD2.F32 R12, -RZ, R6.H0_H0 ;  /* 0x20000006ff0c7230 */ /* 0x000fe40000004100 */
[----:B------:R-:W-:Y:S01]  /*11d90*/  FFMA.FTZ R14, R37, R5, R4 ;  /* 0x00000005250e7223 */ /* 0x000fe20000010004 */
[----:B------:R-:W-:-:S02]  /*11da0*/  HADD2.F32 R24, -RZ, R15.H0_H0 ;  /* 0x2000000fff187230 */ /* 0x000fc40000004100 */
[-C--:B------:R-:W-:Y:S01]  /*11db0*/  FMUL.FTZ R5, R36, R10.reuse ;  /* 0x0000000a24057220 */ /* 0x080fe20000410000 */
[----:B------:R-:W-:Y:S02]  /*11dc0*/  HADD2.F32 R30, -RZ, R20.H0_H0 ;  /* 0x20000014ff1e7230 */ /* 0x000fe40000004100 */
[-C--:B------:R-:W-:Y:S01]  /*11dd0*/  FMUL.FTZ R9, R34, R31.reuse ;  /* 0x0000001f22097220 */ /* 0x080fe20000410000 */
[----:B------:R-:W-:Y:S02]  /*11de0*/  HADD2.F32 R6, -RZ, R6.H1_H1 ;  /* 0x30000006ff067230 */ /* 0x000fe40000004100 */
[----:B------:R-:W-:Y:S01]  /*11df0*/  FMUL.FTZ R31, R24, R31 ;  /* 0x0000001f181f7220 */ /* 0x000fe20000410000 */
[--C-:B------:R-:W-:Y:S02]  /*11e00*/  HADD2.F32 R32, -RZ, R11.reuse.H0_H0 ;  /* 0x2000000bff207230 */ /* 0x100fe40000004100 */
[----:B------:R-:W-:Y:S01]  /*11e10*/  FMUL.FTZ R13, R30, R10 ;  /* 0x0000000a1e0d7220 */ /* 0x000fe20000410000 */
[----:B------:R-:W-:-:S02]  /*11e20*/  HADD2.F32 R11, -RZ, R11.H1_H1 ;  /* 0x3000000bff0b7230 */ /* 0x000fc40000004100 */
[----:B------:R-:W-:Y:S01]  /*11e30*/  FFMA.FTZ R10, R30, R6, -R5 ;  /* 0x000000061e0a7223 */ /* 0x000fe20000010805 */
[----:B------:R-:W-:Y:S02]  /*11e40*/  HADD2.F32 R37, -RZ, R26.H1_H1 ;  /* 0x3000001aff257230 */ /* 0x000fe40000004100 */
[-C--:B------:R-:W-:Y:S01]  /*11e50*/  FFMA.FTZ R9, R24, R12.reuse, -R9 ;  /* 0x0000000c18097223 */ /* 0x080fe20000010809 */
[----:B------:R-:W-:Y:S02]  /*11e60*/  HADD2.F32 R27, -RZ, R27.H1_H1 ;  /* 0x3000001bff1b7230 */ /* 0x000fe40000004100 */
[----:B------:R-:W-:Y:S01]  /*11e70*/  FFMA.FTZ R31, R34, R12, R31 ;  /* 0x0000000c221f7223 */ /* 0x000fe2000001001f */
[----:B------:R-:W-:Y:S02]  /*11e80*/  HADD2.F32 R15, -RZ, R15.H1_H1 ;  /* 0x3000000fff0f7230 */ /* 0x000fe40000004100 */
[----:B------:R-:W-:Y:S01]  /*11e90*/  FFMA.FTZ R12, R36, R6, R13 ;  /* 0x00000006240c7223 */ /* 0x000fe2000001000d */
[----:B------:R-:W-:-:S02]  /*11ea0*/  HADD2.F32 R5, -RZ, R20.H1_H1 ;  /* 0x30000014ff057230 */ /* 0x000fc40000004100 */
[-C--:B------:R-:W-:Y:S01]  /*11eb0*/  FMUL.FTZ R4, R37, R32.reuse ;  /* 0x0000002025047220 */ /* 0x080fe20000410000 */
[--C-:B------:R-:W-:Y:S02]  /*11ec0*/  HADD2.F32 R21, -RZ, R7.reuse.H0_H0 ;  /* 0x20000007ff157230 */ /* 0x100fe40000004100 */
[-C--:B------:R-:W-:Y:S01]  /*11ed0*/  FMUL.FTZ R6, R27, R11.reuse ;  /* 0x0000000b1b067220 */ /* 0x080fe20000410000 */
        /* <DEDUP_REMOVED lines=14> */
[----:B------:R-:W-:-:S05]  /*11fc0*/  F2FP.F16.F32.PACK_AB R9, R14, R25 ;  /* 0x000000190e09723e */ /* 0x000fca00000000ff */
[----:B------:R0:W-:Y:S02]  /*11fd0*/  STS.128 [R3+0x14400], R8 ;  /* 0x0144000803007388 */ /* 0x0001e40000000c00 */
.L_x_603:
[----:B------:R-:W-:Y:S05]  /*11fe0*/  BSYNC B0 ;  /* 0x0000000000007941 */ /* 0x000fea0003800000 */
.L_x_572:
[----:B------:R-:W-:Y:S01]  /*11ff0*/  @!PT LDS RZ, [RZ] ;  /* 0x00000000fffff984 */ /* 0x000fe20000000800 */
[----:B------:R-:W-:Y:S01]  /*12000*/  @!PT LDS RZ, [RZ] ;  /* 0x00000000fffff984 */ /* 0x000fe20000000800 */
[----:B------:R-:W-:Y:S01]  /*12010*/  @!PT LDS RZ, [RZ] ;  /* 0x00000000fffff984 */ /* 0x000fe20000000800 */
[----:B------:R-:W-:Y:S01]  /*12020*/  @!PT LDS RZ, [RZ] ;  /* 0x00000000fffff984 */ /* 0x000fe20000000800 */
[----:B------:R1:W-:Y:S06]  /*12030*/  MEMBAR.ALL.CTA ;  /* 0x0000000000007992 */ /* 0x0003ec0000008000 */
[----:B-1----:R-:W1:Y:S01]  /*12040*/  FENCE.VIEW.ASYNC.S ;  /* 0x00000000000073c6 */ /* 0x002e620000000000 */
[----:B------:R-:W-:Y:S05]  /*12050*/  WARPSYNC.ALL ;  /* 0x0000000000007948 */ /* 0x000fea0003800000 */
[----:B-1----:R-:W-:Y:S06]  /*12060*/  BAR.SYNC.DEFER_BLOCKING 0xd, 0x100 ;  /* 0x0344000000007b1d */ /* 0x002fec0000010000 */
.L_x_570:
[----:B------:R-:W-:-:S06]  /*12070*/  ULOP3.LUT UR4, UR60, 0x1, URZ, 0xfc, !UPT ;  /* 0x000000013c047892 */ /* 0x000fcc000f8efc3f */
[----:B------:R-:W-:-:S05]  /*12080*/  IMAD.U32 R0, RZ, RZ, UR4 ;  /* 0x00000004ff007e24 */ /* 0x000fca000f8e00ff */
[----:B------:R-:W-:-:S13]  /*12090*/  ISETP.NE.AND P0, PT, R0, 0x3, PT ;  /* 0x000000030000780c */ /* 0x000fda0003f05270 */
[----:B------:R-:W-:Y:S05]  /*120a0*/  @!P0 BRA `(.L_x_629) ;  /* 0x0000000000048947 */ /* 0x000fea0003800000 */
[----:B------:R-:W-:Y:S01]  /*120b0*/  BPT.TRAP 0x1 ;  /* 0x000000040000795c */ /* 0x000fe20000300000 */
.L_x_629:
[----:B------:R-:W0:Y:S01]  /*120c0*/  LDL R2, [R1+0x50] ;  /* 0x0000500001027983 */ /* 0x000e220000100800 */
[----:B------:R-:W-:Y:S01]  /*120d0*/  IMAD R0, R226, 0x8, R22 ;  /* 0x00000008e2007824 */ /* 0x000fe200078e0216 */
[----:B01----:R-:W-:-:S04]  /*120e0*/  SHF.L.U32 R3, R2, 0x1f, RZ ;  /* 0x0000001f02037819 */ /* 0x003fc800000006ff */
[----:B------:R0:W1:Y:S01]  /*120f0*/  SYNCS.PHASECHK.TRANS64.TRYWAIT P1, [R0+URZ+0x38830], R3 ;  /* 0x03883003000075a7 */ /* 0x000062000802017f */
[----:B------:R-:W-:Y:S05]  /*12100*/  @!P0 BRA `(.L_x_630) ;  /* 0x0000000000048947 */ /* 0x000fea0003800000 */
[----:B------:R-:W-:Y:S01]  /*12110*/  BPT.TRAP 0x1 ;  /* 0x000000040000795c */ /* 0x000fe20000300000 */
.L_x_630:
[----:B------:R-:W-:Y:S01]  /*12120*/  MOV R151, RZ ;  /* 0x000000ff00977202 */ /* 0x000fe20000000f00 */
[----:B-1----:R-:W-:Y:S06]  /*12130*/  @P1 BRA `(.L_x_631) ;  /* 0x0000000000081947 */ /* 0x002fec0003800000 */
[----:B------:R-:W1:Y:S02]  /*12140*/  SYNCS.PHASECHK.TRANS64.TRYWAIT P1, [R0+URZ+0x38830], R3 ;  /* 0x03883003000075a7 */ /* 0x000e64000802017f */
[----:B-1----:R-:W-:Y:S05]  /*12150*/  @!P1 BRA `(.L_x_632) ;  /* 0x0000015c00709947 */ /* 0x002fea0003800000 */
.L_x_631:
[----:B------:R-:W-:Y:S05]  /*12160*/  WARPSYNC.ALL ;  /* 0x0000000000007948 */ /* 0x000fea0003800000 */
[----:B------:R-:W-:Y:S01]  /*12170*/  VIADD R2, R22, 0x24400 ;  /* 0x0002440016027836 */ /* 0x000fe20000000000 */
[----:B------:R-:W-:Y:S01]  /*12180*/  R2UR UR20, R28 ;  /* 0x000000001c1472ca */ /* 0x000fe200000e0000 */
[----:B01----:R-:W-:Y:S01]  /*12190*/  IMAD.MOV.U32 R3, RZ, RZ, 0x40000040 ;  /* 0x40000040ff037424 */ /* 0x003fe200078e00ff */
[----:B-----5:R-:W-:Y:S01]  /*121a0*/  WARPGROUP.ARRIVE ;  /* 0x00000000000079c5 */ /* 0x020fe20000000000 */
[----:B------:R-:W-:Y:S01]  /*121b0*/  UMOV UR25, 0x40000040 ;  /* 0x4000004000197882 */ /* 0x000fe20000000000 */
[----:B------:R-:W-:Y:S01]  /*121c0*/  SHF.R.U32.HI R2, RZ, 0x4, R2 ;  /* 0x00000004ff027819 */ /* 0x000fe20000011602 */
[----:B--234-:R-:W-:Y:S01]  /*121d0*/  IMAD.MOV.U32 R5, RZ, RZ, 0x40000040 ;  /* 0x40000040ff057424 */ /* 0x01cfe200078e00ff */
[----:B------:R-:W-:Y:S01]  /*121e0*/  R2UR UR27, R3 ;  /* 0x00000000031b72ca */ /* 0x000fe200000e0000 */
[----:B------:R-:W-:Y:S01]  /*121f0*/  UMOV UR17, UR25 ;  /* 0x0000001900117c82 */ /* 0x000fe20008000000 */
[----:B------:R-:W-:Y:S01]  /*12200*/  LOP3.LUT R2, R2, 0x3fff, RZ, 0xc0, !PT ;  /* 0x00003fff02027812 */ /* 0x000fe200078ec0ff */
[----:B------:R-:W-:Y:S01]  /*12210*/  UMOV UR5, UR17 ;  /* 0x0000001100057c82 */ /* 0x000fe20008000000 */
[C---:B------:R-:W-:Y:S01]  /*12220*/  R2UR UR7, R5.reuse ;  /* 0x00000000050772ca */ /* 0x040fe200000e0000 */
[----:B------:R-:W-:Y:S01]  /*12230*/  IMAD.MOV.U32 R7, RZ, RZ, 0x40000040 ;  /* 0x40000040ff077424 */ /* 0x000fe200078e00ff */
[----:B------:R-:W-:Y:S01]  /*12240*/  LOP3.LUT R4, R2, 0x10000, RZ, 0xfc, !PT ;  /* 0x0001000002047812 */ /* 0x000fe200078efcff */
[----:B------:R-:W-:Y:S01]  /*12250*/  ULOP3.LUT UR20, UR20, 0x10000, URZ, 0xfc, !UPT ;  /* 0x0001000014147892 */ /* 0x000fe2000f8efc3f */
[----:B------:R-:W-:Y:S01]  /*12260*/  R2UR UR15, R5 ;  /* 0x00000000050f72ca */ /* 0x000fe200000e0000 */
[----:B------:R-:W-:Y:S01]  /*12270*/  UMOV UR9, UR17 ;  /* 0x0000001100097c82 */ /* 0x000fe20008000000 */
[C---:B------:R-:W-:Y:S01]  /*12280*/  R2UR UR11, R7.reuse ;  /* 0x00000000070b72ca */ /* 0x040fe200000e0000 */
[----:B------:R-:W-:Y:S01]  /*12290*/  IMAD R2, R226, 0xa00, R4 ;  /* 0x00000a00e2027824 */ /* 0x000fe200078e0204 */
[----:B------:R0:W-:Y:S01]  /*122a0*/  STL [R1+0x5c], R4 ;  /* 0x00005c0401007387 */ /* 0x0001e20000100800 */
[----:B------:R-:W-:Y:S01]  /*122b0*/  UMOV UR13, UR17 ;  /* 0x00000011000d7c82 */ /* 0x000fe20008000000 */
[----:B------:R-:W-:Y:S01]  /*122c0*/  UMOV UR24, UR20 ;  /* 0x0000001400187c82 */ /* 0x000fe20008000000 */
[----:B------:R-:W-:Y:S01]  /*122d0*/  R2UR UR19, R7 ;  /* 0x00000000071372ca */ /* 0x000fe200000e0000 */
[----:B------:R-:W-:Y:S01]  /*122e0*/  UMOV UR16, UR24 ;  /* 0x0000001800107c82 */ /* 0x000fe20008000000 */
[C---:B------:R-:W-:Y:S01]  /*122f0*/  R2UR UR26, R2.reuse ;  /* 0x00000000021a72ca */ /* 0x040fe200000e0000 */
[----:B------:R-:W-:Y:S01]  /*12300*/  UMOV UR4, UR16 ;  /* 0x0000001000047c82 */ /* 0x000fe20008000000 */
[C---:B------:R-:W-:Y:S01]  /*12310*/  IADD3 R6, R2.reuse, 0x100, RZ ;  /* 0x0000010002067810 */ /* 0x040fe20007ffe0ff */
[----:B------:R-:W-:Y:S01]  /*12320*/  UMOV UR8, UR16 ;  /* 0x0000001000087c82 */ /* 0x000fe20008000000 */
[----:B------:R-:W-:Y:S01]  /*12330*/  UMOV UR12, UR16 ;  /* 0x00000010000c7c82 */ /* 0x000fe20008000000 */
[----:B0-----:R-:W-:Y:S01]  /*12340*/  VIADD R4, R2, 0x80 ;  /* 0x0000008002047836 */ /* 0x001fe20000000000 */
[----:B------:R-:W-:Y:S01]  /*12350*/  R2UR UR10, R6 ;  /* 0x00000000060a72ca */ /* 0x000fe200000e0000 */
[----:B------:R-:W-:Y:S01]  /*12360*/  VIADD R6, R2, 0x200 ;  /* 0x0000020002067836 */ /* 0x000fe20000000000 */
[----:B------:R-:W-:Y:S01]  /*12370*/  MOV R10, UR24 ;  /* 0x00000018000a7c02 */ /* 0x000fe20008000f00 */
[----:B------:R-:W-:Y:S01]  /*12380*/  IMAD.MOV.U32 R5, RZ, RZ, 0x40000040 ;  /* 0x40000040ff057424 */ /* 0x000fe200078e00ff */
[----:B------:R-:W-:Y:S01]  /*12390*/  R2UR UR6, R4 ;  /* 0x00000000040672ca */ /* 0x000fe200000e0000 */
[----:B------:R-:W-:Y:S01]  /*123a0*/  IMAD.U32 R11, RZ, RZ, UR25 ;  /* 0x00000019ff0b7e24 */ /* 0x000fe2000f8e00ff */
[----:B------:R-:W-:Y:S01]  /*123b0*/  IADD3 R4, R2, 0x180, RZ ;  /* 0x0000018002047810 */ /* 0x000fe20007ffe0ff */
[----:B------:R-:W-:Y:S01]  /*123c0*/  HGMMA.64x16x16.F32 R56, gdesc[UR24], RZ, !UPT, gsb0 ;  /* 0x00200000183879f0 */ /* 0x000fe2000c0008ff */
[----:B------:R-:W-:Y:S01]  /*123d0*/  R2UR UR18, R6 ;  /* 0x00000000061272ca */ /* 0x000fe200000e0000 */
[----:B------:R-:W-:Y:S01]  /*123e0*/  UMOV UR25, 0x40000040 ;  /* 0x4000004000197882 */ /* 0x000fe20000000000 */
[----:B------:R-:W-:Y:S01]  /*123f0*/  R2UR UR14, R4 ;  /* 0x00000000040e72ca */ /* 0x000fe200000e0000 */
[C---:B------:R-:W-:Y:S01]  /*12400*/  VIADD R4, R2.reuse, 0x2 ;  /* 0x0000000202047836 */ /* 0x040fe20000000000 */
[----:B------:R-:W-:Y:S01]  /*12410*/  R2UR UR27, R5 ;  /* 0x00000000051b72ca */ /* 0x000fe200000e0000 */
[C---:B------:R-:W-:Y:S01]  /*12420*/  VIADD R8, R2.reuse, 0x102 ;  /* 0x0000010202087836 */ /* 0x040fe20000000000 */
[----:B------:R-:W-:Y:S01]  /*12430*/  IADD3 R6, R2, 0x82, RZ ;  /* 0x0000008202067810 */ /* 0x000fe20007ffe0ff */
[----:B------:R-:W-:Y:S01]  /*12440*/  IMAD.MOV.U32 R9, RZ, RZ, 0x40000040 ;  /* 0x40000040ff097424 */ /* 0x000fe200078e00ff */
[----:B------:R-:W-:Y:S01]  /*12450*/  R2UR UR26, R4 ;  /* 0x00000000041a72ca */ /* 0x000fe200000e0000 */
[----:B------:R-:W-:Y:S01]  /*12460*/  VIADD R4, R2, 0x182 ;  /* 0x0000018202047836 */ /* 0x000fe20000000000 */
[----:B------:R-:W-:Y:S01]  /*12470*/  MOV R7, 0x40000040 ;  /* 0x4000004000077802 */ /* 0x000fe20000000f00 */
[----:B------:R-:W-:Y:S01]  /*12480*/  IMAD.MOV.U32 R5, RZ, RZ, 0x40000040 ;  /* 0x40000040ff057424 */ /* 0x000fe200078e00ff */
[----:B------:R0:W-:Y:S01]  /*12490*/  STL.64 [R1+0x8], R10 ;  /* 0x0000080a01007387 */ /* 0x0001e20000100a00 */
[----:B------:R-:W-:Y:S01]  /*124a0*/  UIADD3 UR56, UR20, 0x804, URZ ;  /* 0x0000080414387890 */ /* 0x000fe2000fffe03f */
[----:B------:R-:W-:Y:S01]  /*124b0*/  IMAD.MOV.U32 R3, RZ, RZ, 0x40000040 ;  /* 0x40000040ff037424 */ /* 0x000fe200078e00ff */
[----:B------:R-:W-:Y:S01]  /*124c0*/  UMOV UR57, 0x40000040 ;  /* 0x4000004000397882 */ /* 0x000fe20000000000 */
[----:B------:R-:W-:Y:S01]  /*124d0*/  UIADD3 UR52, UR20, 0x806, URZ ;  /* 0x0000080614347890 */ /* 0x000fe2000fffe03f */
[----:B------:R-:W-:Y:S01]  /*124e0*/  UMOV UR53, 0x40000040 ;  /* 0x4000004000357882 */ /* 0x000fe20000000000 */
[----:B------:R-:W-:Y:S01]  /*124f0*/  UIADD3 UR48, UR20, 0xc00, URZ ;  /* 0x00000c0014307890 */ /* 0x000fe2000fffe03f */
[----:B------:R-:W-:Y:S01]  /*12500*/  UMOV UR49, 0x40000040 ;  /* 0x4000004000317882 */ /* 0x000fe20000000000 */
[----:B------:R-:W-:Y:S01]  /*12510*/  UIADD3 UR44, UR20, 0xc02, URZ ;  /* 0x00000c02142c7890 */ /* 0x000fe2000fffe03f */
[----:B0-----:R-:W-:Y:S01]  /*12520*/  IMAD.U32 R11, RZ, RZ, UR25 ;  /* 0x00000019ff0b7e24 */ /* 0x001fe2000f8e00ff */
[----:B------:R-:W-:Y:S01]  /*12530*/  UMOV UR45, 0x40000040 ;  /* 0x40000040002d7882 */ /* 0x000fe20000000000 */
[----:B------:R-:W-:Y:S01]  /*12540*/  UIADD3 UR40, UR20, 0xc04, URZ ;  /* 0x00000c0414287890 */ /* 0x000fe2000fffe03f */
[----:B------:R-:W-:Y:S01]  /*12550*/  UMOV UR41, 0x40000040 ;  /* 0x4000004000297882 */ /* 0x000fe20000000000 */
[----:B------:R-:W-:Y:S01]  /*12560*/  UIADD3 UR36, UR20, 0xc06, URZ ;  /* 0x00000c0614247890 */ /* 0x000fe2000fffe03f */
[----:B------:R-:W-:Y:S01]  /*12570*/  UMOV UR37, 0x40000040 ;  /* 0x4000004000257882 */ /* 0x000fe20000000000 */
[----:B------:R-:W-:-:S02]  /*12580*/  WARPGROUP.DEPBAR.LE gsb0, 0x0 ;  /* 0x00008000000079c5 */ /* 0x000fc40000010000 */
[----:B------:R-:W-:-:S06]  /*12590*/  WARPGROUP.ARRIVE ;  /* 0x00000000000079c5 */ /* 0x000fcc0000000000 */
[----:B------:R-:W-:Y:S01]  /*125a0*/  HGMMA.64x16x16.F32 R48, gdesc[UR4], RZ, !UPT, gsb0 ;  /* 0x00200000043079f0 */ /* 0x000fe2000c0008ff */
[----:B------:R-:W-:Y:S01]  /*125b0*/  UIADD3 UR4, UR20, 0x2, URZ ;  /* 0x0000000214047890 */ /* 0x000fe2000fffe03f */
[----:B------:R-:W-:Y:S02]  /*125c0*/  R2UR UR6, R6 ;  /* 0x00000000060672ca */ /* 0x000fe400000e0000 */
[----:B------:R-:W-:Y:S01]  /*125d0*/  R2UR UR7, R7 ;  /* 0x00000000070772ca */ /* 0x000fe200000e0000 */
[----:B------:R-:W-:Y:S01]  /*125e0*/  IMAD.MOV.U32 R7, RZ, RZ, 0x40000040 ;  /* 0x40000040ff077424 */ /* 0x000fe200078e00ff */
[----:B------:R-:W-:Y:S02]  /*125f0*/  IADD3 R6, R2, 0x202, RZ ;  /* 0x0000020202067810 */ /* 0x000fe40007ffe0ff */
[----:B------:R-:W-:Y:S02]  /*12600*/  UMOV UR24, UR4 ;  /* 0x0000000400187c82 */ /* 0x000fe40008000000 */
[----:B------:R-:W-:-:S05]  /*12610*/  MOV R10, UR24 ;  /* 0x00000018000a7c02 */ /* 0x000fca0008000f00 */
[----:B------:R0:W-:Y:S01]  /*12620*/  STL.64 [R1], R10 ;  /* 0x0000000a01007387 */ /* 0x0001e20000100a00 */
[----:B------:R-:W-:Y:S02]  /*12630*/  WARPGROUP.DEPBAR.LE gsb0, 0x0 ;  /* 0x00008000000079c5 */ /* 0x000fe40000010000 */
[----:B------:R-:W-:-:S06]  /*12640*/  WARPGROUP.ARRIVE ;  /* 0x00000000000079c5 */ /* 0x000fcc0000000000 */
[----:B------:R-:W-:Y:S01]  /*12650*/  HGMMA.64x16x16.F32 R40, gdesc[UR8], RZ, !UPT, gsb0 ;  /* 0x00200000082879f0 */ /* 0x000fe2000c0008ff */
[----:B------:R-:W-:Y:S01]  /*12660*/  R2UR UR10, R8 ;  /* 0x00000000080a72ca */ /* 0x000fe200000e0000 */
[----:B------:R-:W-:Y:S01]  /*12670*/  VIADD R8, R2, 0x104 ;  /* 0x0000010402087836 */ /* 0x000fe20000000000 */
[----:B------:R-:W-:Y:S01]  /*12680*/  R2UR UR11, R9 ;  /* 0x00000000090b72ca */ /* 0x000fe200000e0000 */
[----:B------:R-:W-:Y:S01]  /*12690*/  IMAD.MOV.U32 R9, RZ, RZ, 0x40000040 ;  /* 0x40000040ff097424 */ /* 0x000fe200078e00ff */
        /* <DEDUP_REMOVED lines=10> */
[----:B------:R-:W-:Y:S01]  /*12740*/  UMOV UR16, UR24 ;  /* 0x0000001800107c82 */ /* 0x000fe20008000000 */
[----:B------:R-:W-:Y:S01]  /*12750*/  UMOV UR17, UR25 ;  /* 0x0000001900117c82 */ /* 0x000fe20008000000 */
[----:B------:R-:W-:Y:S01]  /*12760*/  UMOV UR4, UR16 ;  /* 0x0000001000047c82 */ /* 0x000fe20008000000 */
[----:B------:R-:W-:Y:S01]  /*12770*/  UMOV UR5, UR17 ;  /* 0x0000001100057c82 */ /* 0x000fe20008000000 */
[----:B------:R-:W-:Y:S01]  /*12780*/  UMOV UR8, UR16 ;  /* 0x0000001000087c82 */ /* 0x000fe20008000000 */
[----:B------:R-:W-:Y:S01]  /*12790*/  UMOV UR9, UR17 ;  /* 0x0000001100097c82 */ /* 0x000fe20008000000 */
[----:B------:R-:W-:Y:S01]  /*127a0*/  UMOV UR12, UR16 ;  /* 0x00000010000c7c82 */ /* 0x000fe20008000000 */
[----:B------:R-:W-:Y:S01]  /*127b0*/  UMOV UR13, UR17 ;  /* 0x00000011000d7c82 */ /* 0x000fe20008000000 */
[----:B------:R-:W-:Y:S02]  /*127c0*/  R2UR UR18, R6 ;  /* 0x00000000061272ca */ /* 0x000fe400000e0000 */
[----:B------:R-:W-:-:S02]  /*127d0*/  R2UR UR19, R7 ;  /* 0x00000000071372ca */ /* 0x000fc400000e0000 */
[----:B------:R-:W-:Y:S02]  /*127e0*/  IADD3 R6, R2, 0x84, RZ ;  /* 0x0000008402067810 */ /* 0x000fe40007ffe0ff */
[----:B------:R-:W-:Y:S01]  /*127f0*/  MOV R7, 0x40000040 ;  /* 0x4000004000077802 */ /* 0x000fe20000000f00 */
[----:B------:R-:W-:Y:S02]  /*12800*/  WARPGROUP.DEPBAR.LE gsb0, 0x0 ;  /* 0x00008000000079c5 */ /* 0x000fe40000010000 */
[----:B------:R-:W-:-:S06]  /*12810*/  WARPGROUP.ARRIVE ;  /* 0x00000000000079c5 */ /* 0x000fcc0000000000 */
[----:B------:R-:W-:Y:S01]  /*12820*/  HGMMA.64x16x16.F32 R56, gdesc[UR24], R56, gsb0 ;  /* 0x00200000183879f0 */ /* 0x000fe20008000838 */
[----:B------:R-:W-:Y:S01]  /*12830*/  R2UR UR26, R4 ;  /* 0x00000000041a72ca */ /* 0x000fe200000e0000 */
[----:B------:R-:W-:Y:S01]  /*12840*/  UMOV UR25, 0x40000040 ;  /* 0x4000004000197882 */ /* 0x000fe20000000000 */
[----:B------:R-:W-:Y:S01]  /*12850*/  R2UR UR27, R5 ;  /* 0x00000000051b72ca */ /* 0x000fe200000e0000 */
[----:B------:R-:W-:Y:S02]  /*12860*/  VIADD R4, R2, 0x184 ;  /* 0x0000018402047836 */ /* 0x000fe40000000000 */
[----:B------:R-:W-:Y:S02]  /*12870*/  IMAD.MOV.U32 R5, RZ, RZ, 0x40000040 ;  /* 0x40000040ff057424 */ /* 0x000fe400078e00ff */
[----:B0-----:R-:W-:Y:S01]  /*12880*/  IMAD.U32 R11, RZ, RZ, UR25 ;  /* 0x00000019ff0b7e24 */ /* 0x001fe2000f8e00ff */
[----:B------:R-:W-:Y:S02]  /*12890*/  WARPGROUP.DEPBAR.LE gsb0, 0x0 ;  /* 0x00008000000079c5 */ /* 0x000fe40000010000 */
[----:B------:R-:W-:-:S06]  /*128a0*/  WARPGROUP.ARRIVE ;  /* 0x00000000000079c5 */ /* 0x000fcc0000000000 */
[----:B------:R-:W-:Y:S01]  /*128b0*/  HGMMA.64x16x16.F32 R48, gdesc[UR4], R48, gsb0 ;  /* 0x00200000043079f0 */ /* 0x000fe20008000830 */
[----:B------:R-:W-:Y:S01]  /*128c0*/  UIADD3 UR4, UR20, 0x4, URZ ;  /* 0x0000000414047890 */ /* 0x000fe2000fffe03f */
[----:B------:R-:W-:Y:S02]  /*128d0*/  R2UR UR6, R6 ;  /* 0x00000000060672ca */ /* 0x000fe400000e0000 */
[----:B------:R-:W-:Y:S01]  /*128e0*/  R2UR UR7, R7 ;  /* 0x00000000070772ca */ /* 0x000fe200000e0000 */
[----:B------:R-:W-:Y:S01]  /*128f0*/  IMAD.MOV.U32 R7, RZ, RZ, 0x40000040 ;  /* 0x40000040ff077424 */ /* 0x000fe200078e00ff */
[----:B------:R-:W-:Y:S02]  /*12900*/  IADD3 R6, R2, 0x204, RZ ;  /* 0x0000020402067810 */ /* 0x000fe40007ffe0ff */
[----:B------:R-:W-:Y:S02]  /*12910*/  UMOV UR24, UR4 ;  /* 0x0000000400187c82 */ /* 0x000fe40008000000 */
[----:B------:R-:W-:-:S05]  /*12920*/  MOV R10, UR24 ;  /* 0x00000018000a7c02 */ /* 0x000fca0008000f00 */
[----:B------:R0:W-:Y:S01]  /*12930*/  STL.64 [R1+0x48], R10 ;  /* 0x0000480a01007387 */ /* 0x0001e20000100a00 */
[----:B------:R-:W-:Y:S02]  /*12940*/  WARPGROUP.DEPBAR.LE gsb0, 0x0 ;  /* 0x00008000000079c5 */ /* 0x000fe40000010000 */
[----:B------:R-:W-:-:S06]  /*12950*/  WARPGROUP.ARRIVE ;  /* 0x00000000000079c5 */ /* 0x000fcc0000000000 */
[----:B------:R-:W-:Y:S01]  /*12960*/  HGMMA.64x16x16.F32 R40, gdesc[UR8], R40, gsb0 ;  /* 0x00200000082879f0 */ /* 0x000fe20008000828 */
[----:B------:R-:W-:Y:S01]  /*12970*/  R2UR UR10, R8 ;  /* 0x00000000080a72ca */ /* 0x000fe200000e0000 */
[----:B------:R-:W-:Y:S01]  /*12980*/  VIADD R8, R2, 0x106 ;  /* 0x0000010602087836 */ /* 0x000fe20000000000 */
[----:B------:R-:W-:Y:S01]  /*12990*/  R2UR UR11, R9 ;  /* 0x00000000090b72ca */ /* 0x000fe200000e0000 */
[----:B------:R-:W-:Y:S01]  /*129a0*/  IMAD.MOV.U32 R9, RZ, RZ, 0x40000040 ;  /* 0x40000040ff097424 */ /* 0x000fe200078e00ff */
        /* <DEDUP_REMOVED lines=349> */
[----:B------:R-:W-:-:S03]  /*13f80*/  IMAD.MOV.U32 R5, RZ, RZ, 0x40000040 ;  /* 0x40000040ff057424 */ /* 0x000fc600078e00ff */
        /* <DEDUP_REMOVED lines=21> */
[----:B------:R-:W-:Y:S03]  /*140e0*/  HGMMA.64x16x16.F32 R56, gdesc[UR24], R56, gsb0 ;  /* 0x00200000183879f0 */ /* 0x000fe60008000838 */
[----:B------:R-:W-:Y:S02]  /*140f0*/  WARPGROUP.DEPBAR.LE gsb0, 0x0 ;  /* 0x00008000000079c5 */ /* 0x000fe40000010000 */
[----:B------:R-:W-:-:S06]  /*14100*/  WARPGROUP.ARRIVE ;  /* 0x00000000000079c5 */ /* 0x000fcc0000000000 */
[----:B------:R-:W-:Y:S01]  /*14110*/  HGMMA.64x16x16.F32 R48, gdesc[UR4], R48, gsb0 ;  /* 0x00200000043079f0 */ /* 0x000fe20008000830 */
[----:B------:R-:W-:Y:S01]  /*14120*/  R2UR UR6, R8 ;  /* 0x00000000080672ca */ /* 0x000fe200000e0000 */
[----:B------:R-:W-:Y:S01]  /*14130*/  UMOV UR4, UR56 ;  /* 0x0000003800047c82 */ /* 0x000fe20008000000 */
[----:B------:R-:W-:Y:S01]  /*14140*/  R2UR UR7, R9 ;  /* 0x00000000090772ca */ /* 0x000fe200000e0000 */
[----:B------:R-:W-:Y:S01]  /*14150*/  UMOV UR5, UR57 ;  /* 0x0000003900057c82 */ /* 0x000fe20008000000 */
[----:B------:R-:W-:Y:S01]  /*14160*/  VIADD R8, R2, 0x606 ;  /* 0x0000060602087836 */ /* 0x000fe20000000000 */
[----:B------:R-:W-:Y:S01]  /*14170*/  MOV R9, 0x40000040 ;  /* 0x4000004000097802 */ /* 0x000fe20000000f00 */
[----:B------:R-:W-:Y:S02]  /*14180*/  WARPGROUP.DEPBAR.LE gsb0, 0x0 ;  /* 0x00008000000079c5 */ /* 0x000fe40000010000 */
[----:B------:R-:W-:-:S06]  /*14190*/  WARPGROUP.ARRIVE ;  /* 0x00000000000079c5 */ /* 0x000fcc0000000000 */
[----:B------:R-:W-:Y:S01]  /*141a0*/  HGMMA.64x16x16.F32 R40, gdesc[UR8], R40, gsb0 ;  /* 0x00200000082879f0 */ /* 0x000fe20008000828 */
[----:B------:R-:W-:Y:S01]  /*141b0*/  R2UR UR10, R4 ;  /* 0x00000000040a72ca */ /* 0x000fe200000e0000 */
[----:B------:R-:W-:Y:S01]  /*141c0*/  UMOV UR8, UR56 ;  /* 0x0000003800087c82 */ /* 0x000fe20008000000 */
[----:B------:R-:W-:Y:S01]  /*141d0*/  R2UR UR11, R5 ;  /* 0x00000000050b72ca */ /* 0x000fe200000e0000 */
[----:B------:R-:W-:Y:S01]  /*141e0*/  UMOV UR9, UR57 ;  /* 0x0000003900097c82 */ /* 0x000fe20008000000 */
[----:B------:R-:W-:Y:S02]  /*141f0*/  IADD3 R4, R2, 0x506, RZ ;  /* 0x0000050602047810 */ /* 0x000fe40007ffe0ff */
[----:B------:R-:W-:Y:S02]  /*14200*/  MOV R5, 0x40000040 ;  /* 0x4000004000057802 */ /* 0x000fe40000000f00 */
[----:B------:R-:W-:Y:S01]  /*14210*/  R2UR UR54, R4 ;  /* 0x00000000043672ca */ /* 0x000fe200000e0000 */
[----:B------:R-:W-:Y:S01]  /*14220*/  VIADD R4, R2, 0x686 ;  /* 0x0000068602047836 */ /* 0x000fe20000000000 */
[----:B------:R-:W-:Y:S01]  /*14230*/  R2UR UR55, R5 ;  /* 0x00000000053772ca */ /* 0x000fe200000e0000 */
[----:B------:R-:W-:Y:S01]  /*14240*/  IMAD.MOV.U32 R5, RZ, RZ, 0x40000040 ;  /* 0x40000040ff057424 */ /* 0x000fe200078e00ff */
[----:B------:R-:W-:-:S02]  /*14250*/  WARPGROUP.DEPBAR.LE gsb0, 0x0 ;  /* 0x00008000000079c5 */ /* 0x000fc40000010000 */
[----:B------:R-:W-:-:S06]  /*14260*/  WARPGROUP.ARRIVE ;  /* 0x00000000000079c5 */ /* 0x000fcc0000000000 */
[----:B------:R-:W-:Y:S01]  /*14270*/  HGMMA.64x16x16.F32 R32, gdesc[UR12], R32, gsb0 ;  /* 0x002000000c2079f0 */ /* 0x000fe20008000820 */
[----:B------:R-:W-:Y:S01]  /*14280*/  UMOV UR12, UR56 ;  /* 0x00000038000c7c82 */ /* 0x000fe20008000000 */
[----:B------:R-:W-:Y:S01]  /*14290*/  UMOV UR13, UR57 ;  /* 0x00000039000d7c82 */ /* 0x000fe20008000000 */
[----:B------:R-:W-:Y:S02]  /*142a0*/  WARPGROUP.DEPBAR.LE gsb0, 0x0 ;  /* 0x00008000000079c5 */ /* 0x000fe40000010000 */
[----:B------:R-:W-:-:S06]  /*142b0*/  WARPGROUP.ARRIVE ;  /* 0x00000000000079c5 */ /* 0x000fcc0000000000 */
[----:B------:R-:W-:Y:S01]  /*142c0*/  HGMMA.64x16x16.F32 R24, gdesc[UR16], R24, gsb0 ;  /* 0x00200000101879f0 */ /* 0x000fe20008000818 */
[----:B------:R-:W-:Y:S01]  /*142d0*/  R2UR UR18, R6 ;  /* 0x00000000061272ca */ /* 0x000fe200000e0000 */
[----:B------:R-:W-:Y:S01]  /*142e0*/  UMOV UR16, UR56 ;  /* 0x0000003800107c82 */ /* 0x000fe20008000000 */
[----:B------:R-:W-:Y:S01]  /*142f0*/  R2UR UR19, R7 ;  /* 0x00000000071372ca */ /* 0x000fe200000e0000 */
[----:B------:R-:W-:Y:S01]  /*14300*/  UMOV UR17, UR57 ;  /* 0x0000003900117c82 */ /* 0x000fe20008000000 */
[----:B------:R-:W-:Y:S01]  /*14310*/  IMAD.MOV.U32 R7, RZ, RZ, 0x40000040 ;  /* 0x40000040ff077424 */ /* 0x000fe200078e00ff */
[----:B------:R-:W-:-:S04]  /*14320*/  IADD3 R6, R2, 0x704, RZ ;  /* 0x0000070402067810 */ /* 0x000fc80007ffe0ff */
[----:B------:R-:W-:Y:S01]  /*14330*/  R2UR UR14, R6 ;  /* 0x00000000060e72ca */ /* 0x000fe200000e0000 */
[----:B------:R-:W-:Y:S01]  /*14340*/  VIADD R6, R2, 0x586 ;  /* 0x0000058602067836 */ /* 0x000fe20000000000 */
[----:B------:R-:W-:Y:S01]  /*14350*/  R2UR UR15, R7 ;  /* 0x00000000070f72ca */ /* 0x000fe200000e0000 */
[----:B------:R-:W-:Y:S01]  /*14360*/  IMAD.MOV.U32 R7, RZ, RZ, 0x40000040 ;  /* 0x40000040ff077424 */ /* 0x000fe200078e00ff */
        /* <DEDUP_REMOVED lines=19> */
[----:B------:R-:W-:Y:S02]  /*144a0*/  VIADD R4, R2, 0x780 ;  /* 0x0000078002047836 */ /* 0x000fe40000000000 */
[----:B------:R-:W-:-:S03]  /*144b0*/  IMAD.MOV.U32 R5, RZ, RZ, 0x40000040 ;  /* 0x40000040ff057424 */ /* 0x000fc600078e00ff */
[----:B------:R-:W-:Y:S02]  /*144c0*/  R2UR UR50, R4 ;  /* 0x00000000043272ca */ /* 0x000fe400000e0000 */
[----:B------:R-:W-:Y:S02]  /*144d0*/  R2UR UR51, R5 ;  /* 0x00000000053372ca */ /* 0x000fe400000e0000 */
[----:B------:R-:W-:Y:S02]  /*144e0*/  IADD3 R4, R2, 0x900, RZ ;  /* 0x0000090002047810 */ /* 0x000fe40007ffe0ff */
        /* <DEDUP_REMOVED lines=9> */
[----:B------:R-:W-:Y:S01]  /*14580*/  IMAD.MOV.U32 R7, RZ, RZ, 0x40000040 ;  /* 0x40000040ff077424 */ /* 0x000fe200078e00ff */
        /* <DEDUP_REMOVED lines=8> */
[----:B------:R-:W-:Y:S01]  /*14610*/  IADD3 R8, R2, 0x880, RZ ;  /* 0x0000088002087810 */ /* 0x000fe20007ffe0ff */
        /* <DEDUP_REMOVED lines=127> */
[C---:B------:R-:W-:Y:S02]  /*14e10*/  VIADD R6, R2.reuse, 0x806 ;  /* 0x0000080602067836 */ /* 0x040fe40000000000 */
[----:B------:R-:W-:Y:S02]  /*14e20*/  IMAD.MOV.U32 R7, RZ, RZ, 0x40000040 ;  /* 0x40000040ff077424 */ /* 0x000fe400078e00ff */
[----:B------:R-:W-:Y:S01]  /*14e30*/  VIADD R2, R2, 0x986 ;  /* 0x0000098602027836 */ /* 0x000fe20000000000 */
[----:B------:R-:W-:-:S02]  /*14e40*/  WARPGROUP.DEPBAR.LE gsb0, 0x0 ;  /* 0x00008000000079c5 */ /* 0x000fc40000010000 */
        /* <DEDUP_REMOVED lines=32> */
[----:B------:R-:W-:Y:S03]  /*15050*/  HGMMA.64x16x16.F32 R56, gdesc[UR36], R56, gsb0 ;  /* 0x00200000243879f0 */ /* 0x000fe60008000838 */
        /* <DEDUP_REMOVED lines=13> */
[----:B0-----:R-:W-:Y:S05]  /*15130*/  @!P0 BRA `(.L_x_633) ;  /* 0x0000000000048947 */ /* 0x001fea0003800000 */
[----:B------:R-:W-:Y:S01]  /*15140*/  BPT.TRAP 0x1 ;  /* 0x000000040000795c */ /* 0x000fe20000300000 */
.L_x_633:
[----:B------:R-:W-:Y:S01]  /*15150*/  LOP3.LUT R65, R65, 0xffffff80, RZ, 0xc0, !PT ;  /* 0xffffff8041417812 */ /* 0x000fe200078ec0ff */
[----:B------:R-:W2:Y:S01]  /*15160*/  LDL R67, [R1+0x60] ;  /* 0x0000600001437983 */ /* 0x000ea20000100800 */
[----:B------:R-:W-:Y:S01]  /*15170*/  MOV R3, 0xfffffffe ;  /* 0xfffffffe00037802 */ /* 0x000fe20000000f00 */
[----:B------:R-:W-:Y:S01]  /*15180*/  ULDC UR4, c[0x0][0x988] ;  /* 0x0002620000047ab9 */ /* 0x000fe20000000800 */
[----:B------:R-:W-:Y:S01]  /*15190*/  P2R R13, PR, RZ, 0x1 ;  /* 0x00000001ff0d7803 */ /* 0x000fe20000000000 */
[----:B------:R-:W-:Y:S01]  /*151a0*/  IMAD.IADD R65, R64, 0x1, -R65 ;  /* 0x0000000140417824 */ /* 0x000fe200078e0a41 */
[----:B------:R-:W-:Y:S01]  /*151b0*/  ULDC UR38, c[0x0][0x988] ;  /* 0x0002620000267ab9 */ /* 0x000fe20000000800 */
[----:B------:R-:W-:Y:S01]  /*151c0*/  VIADD R0, R0, 0x38840 ;  /* 0x0003884000007836 */ /* 0x000fe20000000000 */
[----:B------:R-:W-:Y:S01]  /*151d0*/  BSSY B0, `(.L_x_634) ;  /* 0x000065e000007945 */ /* 0x000fe20003800000 */
[----:B------:R-:W-:Y:S01]  /*151e0*/  IMAD.MOV.U32 R150, RZ, RZ, R151 ;  /* 0x000000ffff967224 */ /* 0x000fe200078e0097 */
[----:B------:R-:W-:Y:S01]  /*151f0*/  SHF.R.S32.HI R2, RZ, 0x1f, R65 ;  /* 0x0000001fff027819 */ /* 0x000fe20000011441 */
[--C-:B------:R-:W-:Y:S01]  /*15200*/  IMAD.MOV.U32 R149, RZ, RZ, R151.reuse ;  /* 0x000000ffff957224 */ /* 0x100fe200078e0097 */
[----:B------:R-:W-:Y:S01]  /*15210*/  MOV R148, R151 ;  /* 0x0000009700947202 */ /* 0x000fe20000000f00 */
[--C-:B------:R-:W-:Y:S01]  /*15220*/  IMAD.MOV.U32 R147, RZ, RZ, R151.reuse ;  /* 0x000000ffff937224 */ /* 0x100fe200078e0097 */
[----:B------:R-:W-:Y:S01]  /*15230*/  LEA.HI R2, R2, R65, RZ, 0x2 ;  /* 0x0000004102027211 */ /* 0x000fe200078f10ff */
[--C-:B------:R-:W-:Y:S01]  /*15240*/  IMAD.MOV.U32 R146, RZ, RZ, R151.reuse ;  /* 0x000000ffff927224 */ /* 0x100fe200078e0097 */
[-C--:B------:R-:W-:Y:S01]  /*15250*/  MOV R145, R151.reuse ;  /* 0x0000009700917202 */ /* 0x080fe20000000f00 */
[--C-:B------:R-:W-:Y:S01]  /*15260*/  IMAD.MOV.U32 R144, RZ, RZ, R151.reuse ;  /* 0x000000ffff907224 */ /* 0x100fe200078e0097 */
[----:B------:R-:W-:Y:S01]  /*15270*/  LOP3.LUT R2, R2, 0x7ffffffc, RZ, 0xc0, !PT ;  /* 0x7ffffffc02027812 */ /* 0x000fe200078ec0ff */
[--C-:B------:R-:W-:Y:S01]  /*15280*/  IMAD.MOV.U32 R143, RZ, RZ, R151.reuse ;  /* 0x000000ffff8f7224 */ /* 0x100fe200078e0097 */
[-C--:B------:R-:W-:Y:S01]  /*15290*/  MOV R142, R151.reuse ;  /* 0x00000097008e7202 */ /* 0x080fe20000000f00 */
[--C-:B------:R-:W-:Y:S01]  /*152a0*/  IMAD.MOV.U32 R141, RZ, RZ, R151.reuse ;  /* 0x000000ffff8d7224 */ /* 0x100fe200078e0097 */
[-C--:B------:R-:W-:Y:S01]  /*152b0*/  MOV R139, R151.reuse ;  /* 0x00000097008b7202 */ /* 0x080fe20000000f00 */
[----:B------:R-:W-:Y:S01]  /*152c0*/  IMAD.IADD R2, R65, 0x1, -R2 ;  /* 0x0000000141027824 */ /* 0x000fe200078e0a02 */
[-C--:B------:R-:W-:Y:S01]  /*152d0*/  MOV R136, R151.reuse ;  /* 0x0000009700887202 */ /* 0x080fe20000000f00 */
[--C-:B------:R-:W-:Y:S01]  /*152e0*/  IMAD.MOV.U32 R140, RZ, RZ, R151.reuse ;  /* 0x000000ffff8c7224 */ /* 0x100fe200078e0097 */
[----:B------:R-:W-:Y:S01]  /*152f0*/  MOV R133, R151 ;  /* 0x0000009700857202 */ /* 0x000fe20000000f00 */
[----:B------:R-:W-:Y:S01]  /*15300*/  IMAD R3, R2, R3, 0x50 ;  /* 0x0000005002037424 */ /* 0x000fe200078e0203 */
[-C--:B------:R-:W-:Y:S01]  /*15310*/  MOV R130, R151.reuse ;  /* 0x0000009700827202 */ /* 0x080fe20000000f00 */
[--C-:B------:R-:W-:Y:S01]  /*15320*/  IMAD.MOV.U32 R138, RZ, RZ, R151.reuse ;  /* 0x000000ffff8a7224 */ /* 0x100fe200078e0097 */
[-C--:B------:R-:W-:Y:S01]  /*15330*/  MOV R127, R151.reuse ;  /* 0x00000097007f7202 */ /* 0x080fe20000000f00 */
[----:B------:R-:W-:Y:S01]  /*15340*/  IMAD.IADD R2, R3, 0x1, R180 ;  /* 0x0000000103027824 */ /* 0x000fe200078e02b4 */
[-C--:B------:R-:W-:Y:S01]  /*15350*/  MOV R124, R151.reuse ;  /* 0x00000097007c7202 */ /* 0x080fe20000000f00 */
[--C-:B------:R-:W-:Y:S01]  /*15360*/  IMAD.MOV.U32 R137, RZ, RZ, R151.reuse ;  /* 0x000000ffff897224 */ /* 0x100fe200078e0097 */
[-C--:B------:R-:W-:Y:S01]  /*15370*/  MOV R121, R151.reuse ;  /* 0x0000009700797202 */ /* 0x080fe20000000f00 */
        /* <DEDUP_REMOVED lines=97> */
[----:B------:R-:W-:Y:S02]  /*15990*/  ISETP.GT.AND P6, PT, R2, 0x38, PT ;  /* 0x000000380200780c */ /* 0x000fe40003fc4270 */
[----:B------:R-:W-:Y:S02]  /*159a0*/  FSEL R70, R33, -INF , P1 ;  /* 0xff80000021467808 */ /* 0x000fe40000800000 */
[----:B------:R-:W-:Y:S02]  /*159b0*/  FMNMX.FTZ R3, R68, R3, !PT ;  /* 0x0000000344037209 */ /* 0x000fe40007810000 */
[----:B------:R-:W-:Y:S02]  /*159c0*/  FSEL R20, R43, -INF , P5 ;  /* 0xff8000002b147808 */ /* 0x000fe40002800000 */
[----:B------:R-:W-:-:S02]  /*159d0*/  ISETP.GT.AND P5, PT, R2, 0x39, PT ;  /* 0x000000390200780c */ /* 0x000fc40003fa4270 */
[----:B------:R-:W-:Y:S02]  /*159e0*/  FSEL R36, R36, -INF , P6 ;  /* 0xff80000024247808 */ /* 0x000fe40003000000 */
[----:B------:R-:W-:Y:S02]  /*159f0*/  FMNMX.FTZ R3, R70, R3, !PT ;  /* 0x0000000346037209 */ /* 0x000fe40007810000 */
[----:B------:R-:W-:Y:S02]  /*15a00*/  FSEL R46, R46, -INF , P4 ;  /* 0xff8000002e2e7808 */ /* 0x000fe40002000000 */
[----:B------:R-:W-:Y:S02]  /*15a10*/  ISETP.GT.AND P4, PT, R2, 0x40, PT ;  /* 0x000000400200780c */ /* 0x000fe40003f84270 */
[----:B------:R-:W-:Y:S02]  /*15a20*/  FSEL R72, R37, -INF , P5 ;  /* 0xff80000025487808 */ /* 0x000fe40002800000 */
[----:B------:R-:W-:-:S02]  /*15a30*/  FMNMX.FTZ R3, R36, R3, !PT ;  /* 0x0000000324037209 */ /* 0x000fc40007810000 */
[----:B------:R-:W-:Y:S01]  /*15a40*/  FSEL R32, R47, -INF , P3 ;  /* 0xff8000002f207808 */ /* 0x000fe20001800000 */
[----:B------:R-:W-:Y:S01]  /*15a50*/  IMAD.MOV.U32 R47, RZ, RZ, R151 ;  /* 0x000000ffff2f7224 */ /* 0x000fe200078e0097 */
        /* <DEDUP_REMOVED lines=11> */
[----:B------:R-:W-:Y:S02]  /*15b10*/  FSEL R80, R29, -INF , P1 ;  /* 0xff8000001d507808 */ /* 0x000fe40000800000 */
[----:B------:R-:W-:Y:S02]  /*15b20*/  FMNMX.FTZ R3, R78, R3, !PT ;  /* 0x000000034e037209 */ /* 0x000fe40007810000 */
[----:B------:R-:W-:Y:S02]  /*15b30*/  FSEL R38, R38, -INF , P6 ;  /* 0xff80000026267808 */ /* 0x000fe40003000000 */
[----:B------:R-:W-:Y:S02]  /*15b40*/  FMNMX.FTZ R2, R80, R3, !PT ;  /* 0x0000000350027209 */ /* 0x000fe40007810000 */
[----:B------:R-:W-:Y:S02]  /*15b50*/  FSEL R26, R26, -INF , P4 ;  /* 0xff8000001a1a7808 */ /* 0x000fe40002000000 */
[----:B------:R-:W-:Y:S01]  /*15b60*/  FSEL R30, R30, -INF , P2 ;  /* 0xff8000001e1e7808 */ /* 0x000fe20001000000 */
[----:B------:R-:W0:Y:S01]  /*15b70*/  SHFL.BFLY PT, R3, R2, 0x2, 0x1f ;  /* 0x0c401f0002037f89 */ /* 0x000e2200000e0000 */
[----:B------:R-:W-:-:S02]  /*15b80*/  MOV R112, R151 ;  /* 0x0000009700707202 */ /* 0x000fc40000000f00 */
        /* <DEDUP_REMOVED lines=12> */
[----:B------:R-:W-:Y:S02]  /*15c50*/  MOV R3, UR4 ;  /* 0x0000000400037c02 */ /* 0x000fe40008000f00 */
[----:B------:R-:W-:Y:S01]  /*15c60*/  FSEL R2, R39, -INF , P5 ;  /* 0xff80000027027808 */ /* 0x000fe20002800000 */
[----:B------:R-:W0:Y:S01]  /*15c70*/  SHFL.BFLY PT, R28, R9, 0x1, 0x1f ;  /* 0x0c201f00091c7f89 */ /* 0x000e2200000e0000 */
[-C--:B------:R-:W-:Y:S01]  /*15c80*/  MOV R73, R151.reuse ;  /* 0x0000009700497202 */ /* 0x080fe20000000f00 */
[----:B------:R-:W-:Y:S01]  /*15c90*/  IMAD.MOV.U32 R39, RZ, RZ, R151 ;  /* 0x000000ffff277224 */ /* 0x000fe200078e0097 */
[-C--:B------:R-:W-:Y:S02]  /*15ca0*/  MOV R61, R151.reuse ;  /* 0x00000097003d7202 */ /* 0x080fe40000000f00 */
[-C--:B------:R-:W-:Y:S02]  /*15cb0*/  MOV R55, R151.reuse ;  /* 0x0000009700377202 */ /* 0x080fe40000000f00 */
[----:B------:R-:W-:-:S02]  /*15cc0*/  MOV R49, R151 ;  /* 0x0000009700317202 */ /* 0x000fc40000000f00 */
[-C--:B------:R-:W-:Y:S02]  /*15cd0*/  MOV R43, R151.reuse ;  /* 0x00000097002b7202 */ /* 0x080fe40000000f00 */
[----:B------:R-:W-:Y:S02]  /*15ce0*/  MOV R37, R151 ;  /* 0x0000009700257202 */ /* 0x000fe40000000f00 */
[----:B0-----:R-:W-:Y:S02]  /*15cf0*/  FMNMX.FTZ R5, R9, R28, !PT ;  /* 0x0000001c09057209 */ /* 0x001fe40007810000 */
[----:B------:R-:W-:Y:S02]  /*15d00*/  FSEL R28, R27, -INF , P3 ;  /* 0xff8000001b1c7808 */ /* 0x000fe40001800000 */
[C---:B------:R-:W-:Y:S01]  /*15d10*/  FSETP.NEU.FTZ.AND P0, PT, R5.reuse, -INF , PT ;  /* 0xff8000000500780b */ /* 0x040fe20003f1d000 */
[----:B------:R-:W-:-:S05]  /*15d20*/  FMUL.FTZ R7, R5, R3 ;  /* 0x0000000305077220 */ /* 0x000fca0000410000 */
[----:B------:R-:W-:Y:S02]  /*15d30*/  FSEL R11, R7, RZ, P0 ;  /* 0x000000ff070b7208 */ /* 0x000fe40000000000 */
[----:B------:R-:W-:Y:S02]  /*15d40*/  FMNMX.FTZ R7, R58, R59, !PT ;  /* 0x0000003b3a077209 */ /* 0x000fe40007810000 */
[----:B------:R-:W-:Y:S01]  /*15d50*/  ISETP.NE.AND P0, PT, R13, RZ, PT ;  /* 0x000000ff0d00720c */ /* 0x000fe20003f05270 */
[--C-:B------:R-:W-:Y:S01]  /*15d60*/  FFMA.FTZ R9, R10, R3, -R11.reuse ;  /* 0x000000030a097223 */ /* 0x100fe2000001080b */
[----:B------:R-:W-:Y:S01]  /*15d70*/  FMNMX.FTZ R7, R62, R7, !PT ;  /* 0x000000073e077209 */ /* 0x000fe20007810000 */
[--C-:B------:R-:W-:Y:S01]  /*15d80*/  FFMA.FTZ R4, R4, R3, -R11.reuse ;  /* 0x0000000304047223 */ /* 0x100fe2000001080b */
[----:B------:R-:W-:Y:S01]  /*15d90*/  FSEL R10, R31, -INF , P1 ;  /* 0xff8000001f0a7808 */ /* 0x000fe20000800000 */
[----:B------:R-:W-:Y:S01]  /*15da0*/  MUFU.EX2 R15, R9 ;  /* 0x00000009000f7308 */ /* 0x000fe20000000800 */
[----:B------:R-:W-:Y:S01]  /*15db0*/  FMNMX.FTZ R7, R6, R7, !PT ;  /* 0x0000000706077209 */ /* 0x000fe20007810000 */
[-CC-:B------:R-:W-:Y:S01]  /*15dc0*/  FFMA.FTZ R14, R14, R3.reuse, -R11.reuse ;  /* 0x000000030e0e7223 */ /* 0x180fe2000001080b */
[-CC-:B------:R-:W-:Y:S01]  /*15dd0*/  FFMA.FTZ R208, R56, R3.reuse, -R11.reuse ;  /* 0x0000000338d07223 */ /* 0x180fe2000001080b */
[--C-:B------:R-:W-:Y:S01]  /*15de0*/  FFMA.FTZ R57, R57, R3, -R11.reuse ;  /* 0x0000000339397223 */ /* 0x100fe2000001080b */
[----:B------:R-:W-:Y:S01]  /*15df0*/  FMNMX.FTZ R7, R50, R7, !PT ;  /* 0x0000000732077209 */ /* 0x000fe20007810000 */
[-CC-:B------:R-:W-:Y:S01]  /*15e00*/  FFMA.FTZ R60, R60, R3.reuse, -R11.reuse ;  /* 0x000000033c3c7223 */ /* 0x180fe2000001080b */
[--C-:B------:R-:W-:Y:S01]  /*15e10*/  FFMA.FTZ R48, R48, R3, -R11.reuse ;  /* 0x0000000330307223 */ /* 0x100fe2000001080b */
        /* <DEDUP_REMOVED lines=20> */
[----:B------:R-:W-:Y:S01]  /*15f60*/  FFMA.FTZ R11, R80, R3, -R11 ;  /* 0x00000003500b7223 */ /* 0x000fe2000001080b */
[----:B------:R-:W-:Y:S01]  /*15f70*/  FMNMX.FTZ R7, R46, R7, !PT ;  /* 0x000000072e077209 */ /* 0x000fe20007810000 */
[----:B------:R-:W-:-:S02]  /*15f80*/  IMAD.MOV.U32 R80, RZ, RZ, R151 ;  /* 0x000000ffff507224 */ /* 0x000fc400078e0097 */
[----:B------:R-:W0:Y:S01]  /*15f90*/  MUFU.EX2 R57, R57 ;  /* 0x0000003900397308 */ /* 0x000e220000000800 */
[----:B------:R-:W-:Y:S01]  /*15fa0*/  FMNMX.FTZ R7, R32, R7, !PT ;  /* 0x0000000720077209 */ /* 0x000fe20007810000 */
[----:B------:R-:W-:-:S03]  /*15fb0*/  IMAD.MOV.U32 R56, RZ, RZ, R151 ;  /* 0x000000ffff387224 */ /* 0x000fc600078e0097 */
[----:B------:R-:W-:Y:S02]  /*15fc0*/  FMNMX.FTZ R7, R34, R7, !PT ;  /* 0x0000000722077209 */ /* 0x000fe40007810000 */
[----:B--2---:R-:W-:Y:S01]  /*15fd0*/  PRMT R0, R67, 0x654, R0 ;  /* 0x0000065443007816 */ /* 0x004fe20000000000 */
[----:B------:R-:W1:Y:S01]  /*15fe0*/  MUFU.EX2 R60, R60 ;  /* 0x0000003c003c7308 */ /* 0x000e620000000800 */
[----:B------:R-:W-:Y:S02]  /*15ff0*/  FMNMX.FTZ R7, R24, R7, !PT ;  /* 0x0000000718077209 */ /* 0x000fe40007810000 */
[----:B------:R2:W-:Y:S01]  /*16000*/  SYNCS.ARRIVE.TRANS64.RED.A1T0 RZ, [R0+URZ], RZ ;  /* 0x000000ff00ff79a7 */ /* 0x0005e2000810043f */
[----:B------:R-:W-:Y:S02]  /*16010*/  MOV R67, R151 ;  /* 0x0000009700437202 */ /* 0x000fe40000000f00 */
[----:B------:R-:W-:Y:S02]  /*16020*/  FMNMX.FTZ R7, R38, R7, !PT ;  /* 0x0000000726077209 */ /* 0x000fe40007810000 */
[----:B------:R-:W3:Y:S01]  /*16030*/  MUFU.EX2 R48, R48 ;  /* 0x0000003000307308 */ /* 0x000ee20000000800 */
[----:B0-----:R-:W-:Y:S01]  /*16040*/  FADD.FTZ R33, R208, R57 ;  /* 0x00000039d0217221 */ /* 0x001fe20000010000 */
[----:B------:R-:W-:-:S02]  /*16050*/  FMNMX.FTZ R7, R2, R7, !PT ;  /* 0x0000000702077209 */ /* 0x000fc40007810000 */
[----:B------:R-:W-:Y:S01]  /*16060*/  F2FP.F16.F32.PACK_AB R208, R57, R208 ;  /* 0x000000d039d0723e */ /* 0x000fe200000000ff */
[----:B------:R-:W-:Y:S01]  /*16070*/  IMAD.MOV.U32 R57, RZ, RZ, R151 ;  /* 0x000000ffff397224 */ /* 0x000fe200078e0097 */
[----:B------:R-:W-:Y:S02]  /*16080*/  FMNMX.FTZ R7, R26, R7, !PT ;  /* 0x000000071a077209 */ /* 0x000fe40007810000 */
[----:B------:R-:W0:Y:S01]  /*16090*/  MUFU.EX2 R52, R52 ;  /* 0x0000003400347308 */ /* 0x000e220000000800 */
[----:B-1----:R-:W-:Y:S02]  /*160a0*/  F2FP.F16.F32.PACK_AB R210, R13, R60 ;  /* 0x0000003c0dd2723e */ /* 0x002fe400000000ff */
[----:B------:R-:W-:-:S04]  /*160b0*/  FMNMX.FTZ R7, R28, R7, !PT ;  /* 0x000000071c077209 */ /* 0x000fc80007810000 */
[----:B------:R-:W-:Y:S01]  /*160c0*/  FMNMX.FTZ R7, R30, R7, !PT ;  /* 0x000000071e077209 */ /* 0x000fe20007810000 */
[----:B------:R-:W-:Y:S01]  /*160d0*/  MUFU.EX2 R40, R40 ;  /* 0x0000002800287308 */ /* 0x000fe20000000800 */
[----:B---3--:R-:W-:Y:S02]  /*160e0*/  F2FP.F16.F32.PACK_AB R204, R15, R48 ;  /* 0x000000300fcc723e */ /* 0x008fe400000000ff */
[----:B------:R-:W-:-:S05]  /*160f0*/  FMNMX.FTZ R7, R10, R7, !PT ;  /* 0x000000070a077209 */ /* 0x000fca0007810000 */
[----:B------:R-:W1:Y:S01]  /*16100*/  SHFL.BFLY PT, R4, R7, 0x2, 0x1f ;  /* 0x0c401f0007047f89 */ /* 0x000e6200000e0000 */
[----:B------:R3:W4:Y:S01]  /*16110*/  MUFU.EX2 R25, R64 ;  /* 0x0000004000197308 */ /* 0x0007220000000800 */
[----:B0-----:R-:W-:-:S07]  /*16120*/  F2FP.F16.F32.PACK_AB R206, R21, R52 ;  /* 0x0000003415ce723e */ /* 0x001fce00000000ff */
[----:B------:R-:W-:Y:S01]  /*16130*/  MUFU.EX2 R44, R44 ;  /* 0x0000002c002c7308 */ /* 0x000fe20000000800 */
[----:B---3--:R-:W-:-:S07]  /*16140*/  MOV R64, R151 ;  /* 0x0000009700407202 */ /* 0x008fce0000000f00 */
[----:B------:R0:W3:Y:S01]  /*16150*/  MUFU.EX2 R27, R66 ;  /* 0x00000042001b7308 */ /* 0x0000e20000000800 */
[----:B----4-:R-:W-:Y:S02]  /*16160*/  F2FP.F16.F32.PACK_AB R200, R25, R40 ;  /* 0x0000002819c8723e */ /* 0x010fe400000000ff */
[----:B-1----:R-:W-:-:S05]  /*16170*/  FMNMX.FTZ R9, R7, R4, !PT ;  /* 0x0000000407097209 */ /* 0x002fca0007810000 */
[----:B------:R-:W-:Y:S01]  /*16180*/  MUFU.EX2 R68, R68 ;  /* 0x0000004400447308 */ /* 0x000fe20000000800 */
[----:B0-----:R-:W-:Y:S01]  /*16190*/  IMAD.MOV.U32 R66, RZ, RZ, R151 ;  /* 0x000000ffff427224 */ /* 0x001fe200078e0097 */
[----:B------:R-:W0:Y:S06]  /*161a0*/  SHFL.BFLY PT, R4, R9, 0x1, 0x1f ;  /* 0x0c201f0009047f89 */ /* 0x000e2c00000e0000 */
[----:B------:R1:W4:Y:S01]  /*161b0*/  MUFU.EX2 R7, R70 ;  /* 0x0000004600077308 */ /* 0x0003220000000800 */
[----:B---3--:R-:W-:-:S07]  /*161c0*/  F2FP.F16.F32.PACK_AB R202, R27, R44 ;  /* 0x0000002c1bca723e */ /* 0x008fce00000000ff */
[----:B------:R-:W-:Y:S01]  /*161d0*/  MUFU.EX2 R36, R36 ;  /* 0x0000002400247308 */ /* 0x000fe20000000800 */
[----:B-1----:R-:W-:-:S07]  /*161e0*/  MOV R70, R151 ;  /* 0x0000009700467202 */ /* 0x002fce0000000f00 */
[----:B------:R1:W3:Y:S01]  /*161f0*/  MUFU.EX2 R29, R72 ;  /* 0x00000048001d7308 */ /* 0x0002e20000000800 */
[----:B----4-:R-:W-:Y:S02]  /*16200*/  F2FP.F16.F32.PACK_AB R196, R7, R68 ;  /* 0x0000004407c4723e */ /* 0x010fe400000000ff */
[----:B0-----:R-:W-:-:S04]  /*16210*/  FMNMX.FTZ R4, R9, R4, !PT ;  /* 0x0000000409047209 */ /* 0x001fc80007810000 */
[C---:B------:R-:W-:Y:S01]  /*16220*/  FSETP.NEU.FTZ.AND P1, PT, R4.reuse, -INF , PT ;  /* 0xff8000000400780b */ /* 0x040fe20003f3d000 */
[----:B------:R-:W-:Y:S01]  /*16230*/  FMUL.FTZ R14, R4, R3 ;  /* 0x00000003040e7220 */ /* 0x000fe20000410000 */
[----:B------:R-:W-:Y:S01]  /*16240*/  MUFU.EX2 R74, R74 ;  /* 0x0000004a004a7308 */ /* 0x000fe20000000800 */
[----:B-1----:R-:W-:-:S03]  /*16250*/  IMAD.MOV.U32 R72, RZ, RZ, R151 ;  /* 0x000000ffff487224 */ /* 0x002fc600078e0097 */
[----:B------:R-:W-:Y:S02]  /*16260*/  FSEL R31, R14, RZ, P1 ;  /* 0x000000ff0e1f7208 */ /* 0x000fe40000800000 */
[----:B------:R-:W-:Y:S02]  /*16270*/  ISETP.GE.AND P1, PT, R180, 0x51, PT ;  /* 0x00000051b400780c */ /* 0x000fe40003f26270 */
[----:B------:R-:W0:Y:S01]  /*16280*/  MUFU.EX2 R9, R76 ;  /* 0x0000004c00097308 */ /* 0x000e220000000800 */
[-CC-:B------:R-:W-:Y:S01]  /*16290*/  FFMA.FTZ R58, R58, R3.reuse, -R31.reuse ;  /* 0x000000033a3a7223 */ /* 0x180fe2000001081f */
[-CC-:B------:R-:W-:Y:S01]  /*162a0*/  FFMA.FTZ R59, R59, R3.reuse, -R31.reuse ;  /* 0x000000033b3b7223 */ /* 0x180fe2000001081f */
[-CC-:B------:R-:W-:Y:S01]  /*162b0*/  FFMA.FTZ R62, R62, R3.reuse, -R31.reuse ;  /* 0x000000033e3e7223 */ /* 0x180fe2000001081f */
[-CC-:B------:R-:W-:Y:S01]  /*162c0*/  FFMA.FTZ R6, R6, R3.reuse, -R31.reuse ;  /* 0x0000000306067223 */ /* 0x180fe2000001081f */
[-CC-:B------:R-:W-:Y:S01]  /*162d0*/  FFMA.FTZ R50, R50, R3.reuse, -R31.reuse ;  /* 0x0000000332327223 */ /* 0x180fe2000001081f */
[-CC-:B------:R-:W-:Y:S01]  /*162e0*/  FFMA.FTZ R8, R8, R3.reuse, -R31.reuse ;  /* 0x0000000308087223 */ /* 0x180fe2000001081f */
[-CC-:B------:R-:W-:Y:S01]  /*162f0*/  FFMA.FTZ R54, R54, R3.reuse, -R31.reuse ;  /* 0x0000000336367223 */ /* 0x180fe2000001081f */
[----:B------:R-:W-:Y:S01]  /*16300*/  MUFU.EX2 R58, R58 ;  /* 0x0000003a003a7308 */ /* 0x000fe20000000800 */
[-CC-:B------:R-:W-:Y:S01]  /*16310*/  FFMA.FTZ R12, R12, R3.reuse, -R31.reuse ;  /* 0x000000030c0c7223 */ /* 0x180fe2000001081f */
[-CC-:B------:R-:W-:Y:S01]  /*16320*/  FFMA.FTZ R42, R42, R3.reuse, -R31.reuse ;  /* 0x000000032a2a7223 */ /* 0x180fe2000001081f */
[-CC-:B------:R-:W-:Y:S01]  /*16330*/  FFMA.FTZ R20, R20, R3.reuse, -R31.reuse ;  /* 0x0000000314147223 */ /* 0x180fe2000001081f */
[-CC-:B------:R-:W-:Y:S01]  /*16340*/  FFMA.FTZ R46, R46, R3.reuse, -R31.reuse ;  /* 0x000000032e2e7223 */ /* 0x180fe2000001081f */
[-CC-:B------:R-:W-:Y:S01]  /*16350*/  FFMA.FTZ R32, R32, R3.reuse, -R31.reuse ;  /* 0x0000000320207223 */ /* 0x180fe2000001081f */
[-CC-:B------:R-:W-:Y:S01]  /*16360*/  FFMA.FTZ R34, R34, R3.reuse, -R31.reuse ;  /* 0x0000000322227223 */ /* 0x180fe2000001081f */
[-CC-:B------:R-:W-:Y:S01]  /*16370*/  FFMA.FTZ R24, R24, R3.reuse, -R31.reuse ;  /* 0x0000000318187223 */ /* 0x180fe2000001081f */
[----:B------:R-:W1:Y:S01]  /*16380*/  MUFU.EX2 R59, R59 ;  /* 0x0000003b003b7308 */ /* 0x000e620000000800 */
[-CC-:B------:R-:W-:Y:S01]  /*16390*/  FFMA.FTZ R38, R38, R3.reuse, -R31.reuse ;  /* 0x0000000326267223 */ /* 0x180fe2000001081f */
[-CC-:B------:R-:W-:Y:S01]  /*163a0*/  FFMA.FTZ R2, R2, R3.reuse, -R31.reuse ;  /* 0x0000000302027223 */ /* 0x180fe2000001081f */
[-CC-:B------:R-:W-:Y:S01]  /*163b0*/  FFMA.FTZ R26, R26, R3.reuse, -R31.reuse ;  /* 0x000000031a1a7223 */ /* 0x180fe2000001081f */
[-CC-:B------:R-:W-:Y:S01]  /*163c0*/  FFMA.FTZ R28, R28, R3.reuse, -R31.reuse ;  /* 0x000000031c1c7223 */ /* 0x180fe2000001081f */
[-CC-:B------:R-:W-:Y:S01]  /*163d0*/  FFMA.FTZ R30, R30, R3.reuse, -R31.reuse ;  /* 0x000000031e1e7223 */ /* 0x180fe2000001081f */
[----:B------:R-:W-:Y:S01]  /*163e0*/  FFMA.FTZ R10, R10, R3, -R31 ;  /* 0x000000030a0a7223 */ /* 0x000fe2000001081f */
[----:B---3--:R-:W-:Y:S01]  /*163f0*/  F2FP.F16.F32.PACK_AB R198, R29, R36 ;  /* 0x000000241dc6723e */ /* 0x008fe200000000ff */
[----:B------:R-:W3:Y:S01]  /*16400*/  MUFU.EX2 R62, R62 ;  /* 0x0000003e003e7308 */ /* 0x000ee20000000800 */
[----:B0-----:R-:W-:-:S02]  /*16410*/  F2FP.F16.F32.PACK_AB R192, R9, R74 ;  /* 0x0000004a09c0723e */ /* 0x001fc400000000ff */
[----:B------:R-:W-:-:S05]  /*16420*/  MOV R76, R151 ;  /* 0x00000097004c7202 */ /* 0x000fca0000000f00 */
[----:B------:R0:W4:Y:S01]  /*16430*/  MUFU.EX2 R211, R6 ;  /* 0x0000000600d37308 */ /* 0x0001220000000800 */
[----:B-1----:R-:W-:-:S07]  /*16440*/  F2FP.F16.F32.PACK_AB R209, R59, R58 ;  /* 0x0000003a3bd1723e */ /* 0x002fce00000000ff */
[----:B------:R-:W1:Y:S01]  /*16450*/  MUFU.EX2 R50, R50 ;  /* 0x0000003200327308 */ /* 0x000e620000000800 */
[----:B0-----:R-:W-:Y:S01]  /*16460*/  FADD.FTZ R6, R60, R33 ;  /* 0x000000213c067221 */ /* 0x001fe20000010000 */
[----:B------:R-:W-:-:S03]  /*16470*/  IMAD.MOV.U32 R60, RZ, RZ, R151 ;  /* 0x000000ffff3c7224 */ /* 0x000fc600078e0097 */
[----:B------:R-:W-:-:S03]  /*16480*/  FADD.FTZ R33, R13, R6 ;  /* 0x000000060d217221 */ /* 0x000fc60000010000 */
[----:B------:R0:W5:Y:S01]  /*16490*/  MUFU.EX2 R205, R8 ;  /* 0x0000000800cd7308 */ /* 0x0001620000000800 */
[----:B------:R-:W-:Y:S01]  /*164a0*/  FADD.FTZ R6, R48, R33 ;  /* 0x0000002130067221 */ /* 0x000fe20000010000 */
[----:B------:R-:W-:Y:S01]  /*164b0*/  FADD.FTZ R33, R58, R59 ;  /* 0x0000003b3a217221 */ /* 0x000fe20000010000 */
[----:B------:R-:W-:Y:S01]  /*164c0*/  IMAD.MOV.U32 R59, RZ, RZ, R151 ;  /* 0x000000ffff3b7224 */ /* 0x000fe200078e0097 */
[----:B------:R-:W-:Y:S01]  /*164d0*/  MOV R58, R151 ;  /* 0x00000097003a7202 */ /* 0x000fe20000000f00 */
[----:B------:R-:W-:Y:S01]  /*164e0*/  FADD.FTZ R35, R15, R6 ;  /* 0x000000060f237221 */ /* 0x000fe20000010000 */
[----:B---3--:R-:W-:Y:S01]  /*164f0*/  FADD.FTZ R6, R62, R33 ;  /* 0x000000213e067221 */ /* 0x008fe20000010000 */
[----:B------:R-:W-:Y:S01]  /*16500*/  IMAD.MOV.U32 R48, RZ, RZ, R151 ;  /* 0x000000ffff307224 */ /* 0x000fe200078e0097 */
[----:B------:R-:W3:Y:S01]  /*16510*/  MUFU.EX2 R54, R54 ;  /* 0x0000003600367308 */ /* 0x000ee20000000800 */
[----:B0-----:R-:W-:Y:S01]  /*16520*/  FADD.FTZ R8, R52, R35 ;  /* 0x0000002334087221 */ /* 0x001fe20000010000 */
[C---:B----4-:R-:W-:Y:S01]  /*16530*/  FADD.FTZ R33, R211.reuse, R6 ;  /* 0x00000006d3217221 */ /* 0x050fe20000010000 */
[----:B------:R-:W-:Y:S01]  /*16540*/  F2FP.F16.F32.PACK_AB R211, R211, R62 ;  /* 0x0000003ed3d3723e */ /* 0x000fe200000000ff */
[----:B------:R-:W-:-:S02]  /*16550*/  IMAD.MOV.U32 R62, RZ, RZ, R151 ;  /* 0x000000ffff3e7224 */ /* 0x000fc400078e0097 */
[----:B------:R-:W-:Y:S01]  /*16560*/  FADD.FTZ R35, R21, R8 ;  /* 0x0000000815237221 */ /* 0x000fe20000010000 */
[----:B-1----:R-:W-:Y:S01]  /*16570*/  FADD.FTZ R6, R50, R33 ;  /* 0x0000002132067221 */ /* 0x002fe20000010000 */
[-C--:B------:R-:W-:Y:S01]  /*16580*/  MOV R52, R151.reuse ;  /* 0x0000009700347202 */ /* 0x080fe20000000f00 */
[----:B------:R-:W0:Y:S01]  /*16590*/  MUFU.EX2 R207, R12 ;  /* 0x0000000c00cf7308 */ /* 0x000e220000000800 */
[----:B------:R-:W-:Y:S01]  /*165a0*/  FADD.FTZ R8, R40, R35 ;  /* 0x0000002328087221 */ /* 0x000fe20000010000 */
[C---:B-----5:R-:W-:Y:S01]  /*165b0*/  FADD.FTZ R33, R205.reuse, R6 ;  /* 0x00000006cd217221 */ /* 0x060fe20000010000 */
[----:B------:R-:W-:Y:S01]  /*165c0*/  F2FP.F16.F32.PACK_AB R205, R205, R50 ;  /* 0x00000032cdcd723e */ /* 0x000fe200000000ff */
[----:B------:R-:W-:Y:S02]  /*165d0*/  IMAD.MOV.U32 R50, RZ, RZ, R151 ;  /* 0x000000ffff327224 */ /* 0x000fe400078e0097 */
[----:B------:R-:W-:Y:S01]  /*165e0*/  FADD.FTZ R35, R25, R8 ;  /* 0x0000000819237221 */ /* 0x000fe20000010000 */
[-C--:B------:R-:W-:Y:S01]  /*165f0*/  MOV R40, R151.reuse ;  /* 0x0000009700287202 */ /* 0x080fe20000000f00 */
[----:B------:R-:W1:Y:S01]  /*16600*/  MUFU.EX2 R42, R42 ;  /* 0x0000002a002a7308 */ /* 0x000e620000000800 */
[----:B---3--:R-:W-:Y:S01]  /*16610*/  FADD.FTZ R6, R54, R33 ;  /* 0x0000002136067221 */ /* 0x008fe20000010000 */
[----:B--2---:R-:W-:Y:S01]  /*16620*/  FADD.FTZ R0, R44, R35 ;  /* 0x000000232c007221 */ /* 0x004fe20000010000 */
[----:B------:R-:W-:Y:S01]  /*16630*/  IMAD.MOV.U32 R44, RZ, RZ, R151 ;  /* 0x000000ffff2c7224 */ /* 0x000fe200078e0097 */
[----:B------:R-:W-:-:S02]  /*16640*/  MOV R25, R151 ;  /* 0x0000009700197202 */ /* 0x000fc40000000f00 */
[----:B------:R-:W-:Y:S01]  /*16650*/  FADD.FTZ R35, R27, R0 ;  /* 0x000000001b237221 */ /* 0x000fe20000010000 */
[----:B------:R-:W-:Y:S01]  /*16660*/  IMAD.MOV.U32 R27, RZ, RZ, R151 ;  /* 0x000000ffff1b7224 */ /* 0x000fe200078e0097 */
[----:B------:R-:W2:Y:S01]  /*16670*/  MUFU.EX2 R201, R20 ;  /* 0x0000001400c97308 */ /* 0x000ea20000000800 */
[C---:B0-----:R-:W-:Y:S01]  /*16680*/  FADD.FTZ R33, R207.reuse, R6 ;  /* 0x00000006cf217221 */ /* 0x041fe20000010000 */
[----:B------:R-:W-:Y:S01]  /*16690*/  FADD.FTZ R6, R68, R35 ;  /* 0x0000002344067221 */ /* 0x000fe20000010000 */
[----:B------:R-:W-:Y:S01]  /*166a0*/  F2FP.F16.F32.PACK_AB R207, R207, R54 ;  /* 0x00000036cfcf723e */ /* 0x000fe200000000ff */
[--C-:B------:R-:W-:Y:S02]  /*166b0*/  IMAD.MOV.U32 R68, RZ, RZ, R151.reuse ;  /* 0x000000ffff447224 */ /* 0x100fe400078e0097 */
[----:B------:R-:W-:Y:S01]  /*166c0*/  FADD.FTZ R31, R7, R6 ;  /* 0x00000006071f7221 */ /* 0x000fe20000010000 */
[----:B------:R-:W-:Y:S01]  /*166d0*/  IMAD.MOV.U32 R54, RZ, RZ, R151 ;  /* 0x000000ffff367224 */ /* 0x000fe200078e0097 */
[----:B------:R-:W0:Y:S01]  /*166e0*/  MUFU.EX2 R46, R46 ;  /* 0x0000002e002e7308 */ /* 0x000e220000000800 */
[----:B-1----:R-:W-:Y:S01]  /*166f0*/  FADD.FTZ R0, R42, R33 ;  /* 0x000000212a007221 */ /* 0x002fe20000010000 */
[----:B------:R-:W-:-:S06]  /*16700*/  IMAD.MOV.U32 R35, RZ, RZ, R151 ;  /* 0x000000ffff237224 */ /* 0x000fcc00078e0097 */
[----:B------:R1:W3:Y:S01]  /*16710*/  MUFU.EX2 R203, R32 ;  /* 0x0000002000cb7308 */ /* 0x0002e20000000800 */
[C---:B--2---:R-:W-:Y:S01]  /*16720*/  FADD.FTZ R33, R201.reuse, R0 ;  /* 0x00000000c9217221 */ /* 0x044fe20000010000 */
[----:B------:R-:W-:Y:S01]  /*16730*/  F2FP.F16.F32.PACK_AB R201, R201, R42 ;  /* 0x0000002ac9c9723e */ /* 0x000fe200000000ff */
[----:B------:R-:W-:-:S05]  /*16740*/  IMAD.MOV.U32 R42, RZ, RZ, R151 ;  /* 0x000000ffff2a7224 */ /* 0x000fca00078e0097 */
[----:B------:R-:W2:Y:S01]  /*16750*/  MUFU.EX2 R34, R34 ;  /* 0x0000002200227308 */ /* 0x000ea20000000800 */
[----:B0-----:R-:W-:Y:S01]  /*16760*/  FADD.FTZ R0, R46, R33 ;  /* 0x000000212e007221 */ /* 0x001fe20000010000 */
[--C-:B------:R-:W-:Y:S02]  /*16770*/  IMAD.MOV.U32 R33, RZ, RZ, R151.reuse ;  /* 0x000000ffff217224 */ /* 0x100fe400078e0097 */
[----:B-1----:R-:W-:-:S04]  /*16780*/  IMAD.MOV.U32 R32, RZ, RZ, R151 ;  /* 0x000000ffff207224 */ /* 0x002fc800078e0097 */
[----:B------:R0:W1:Y:S01]  /*16790*/  MUFU.EX2 R197, R24 ;  /* 0x0000001800c57308 */ /* 0x0000620000000800 */
[C---:B---3--:R-:W-:Y:S01]  /*167a0*/  FADD.FTZ R13, R203.reuse, R0 ;  /* 0x00000000cb0d7221 */ /* 0x048fe20000010000 */
[----:B------:R-:W-:Y:S02]  /*167b0*/  F2FP.F16.F32.PACK_AB R203, R203, R46 ;  /* 0x0000002ecbcb723e */ /* 0x000fe400000000ff */
[----:B------:R-:W-:-:S04]  /*167c0*/  MOV R46, R151 ;  /* 0x00000097002e7202 */ /* 0x000fc80000000f00 */
[----:B------:R-:W3:Y:S01]  /*167d0*/  MUFU.EX2 R38, R38 ;  /* 0x0000002600267308 */ /* 0x000ee20000000800 */
[----:B--2---:R-:W-:Y:S01]  /*167e0*/  FADD.FTZ R0, R34, R13 ;  /* 0x0000000d22007221 */ /* 0x004fe20000010000 */
[----:B0-----:R-:W-:-:S06]  /*167f0*/  IMAD.MOV.U32 R24, RZ, RZ, R151 ;  /* 0x000000ffff187224 */ /* 0x001fcc00078e0097 */
[----:B------:R0:W2:Y:S01]  /*16800*/  MUFU.EX2 R199, R2 ;  /* 0x0000000200c77308 */ /* 0x0000a20000000800 */
[C---:B-1----:R-:W-:Y:S01]  /*16810*/  FADD.FTZ R13, R197.reuse, R0 ;  /* 0x00000000c50d7221 */ /* 0x042fe20000010000 */
[----:B------:R-:W-:Y:S02]  /*16820*/  F2FP.F16.F32.PACK_AB R197, R197, R34 ;  /* 0x00000022c5c5723e */ /* 0x000fe400000000ff */
[----:B------:R-:W-:-:S04]  /*16830*/  MOV R34, R151 ;  /* 0x0000009700227202 */ /* 0x000fc80000000f00 */
[----:B------:R-:W1:Y:S01]  /*16840*/  MUFU.EX2 R26, R26 ;  /* 0x0000001a001a7308 */ /* 0x000e620000000800 */
[----:B---3--:R-:W-:Y:S01]  /*16850*/  FADD.FTZ R0, R38, R13 ;  /* 0x0000000d26007221 */ /* 0x008fe20000010000 */
[----:B0-----:R-:W-:Y:S01]  /*16860*/  FADD.FTZ R2, R36, R31 ;  /* 0x0000001f24027221 */ /* 0x001fe20000010000 */
[--C-:B------:R-:W-:Y:S01]  /*16870*/  IMAD.MOV.U32 R36, RZ, RZ, R151.reuse ;  /* 0x000000ffff247224 */ /* 0x100fe200078e0097 */
[----:B------:R-:W-:Y:S02]  /*16880*/  MOV R31, R151 ;  /* 0x00000097001f7202 */ /* 0x000fe40000000f00 */
[----:B------:R-:W-:Y:S01]  /*16890*/  FADD.FTZ R15, R29, R2 ;  /* 0x000000021d0f7221 */ /* 0x000fe20000010000 */
[----:B------:R-:W-:Y:S01]  /*168a0*/  IMAD.MOV.U32 R29, RZ, RZ, R151 ;  /* 0x000000ffff1d7224 */ /* 0x000fe200078e0097 */
[----:B------:R0:W3:Y:S01]  /*168b0*/  MUFU.EX2 R193, R28 ;  /* 0x0000001c00c17308 */ /* 0x0000e20000000800 */
[C---:B--2---:R-:W-:Y:S01]  /*168c0*/  FADD.FTZ R7, R199.reuse, R0 ;  /* 0x00000000c7077221 */ /* 0x044fe20000010000 */
[----:B------:R-:W-:Y:S01]  /*168d0*/  FADD.FTZ R2, R74, R15 ;  /* 0x0000000f4a027221 */ /* 0x000fe20000010000 */
[----:B------:R-:W-:Y:S01]  /*168e0*/  F2FP.F16.F32.PACK_AB R199, R199, R38 ;  /* 0x00000026c7c7723e */ /* 0x000fe200000000ff */
[----:B------:R-:W-:-:S02]  /*168f0*/  IMAD.MOV.U32 R74, RZ, RZ, R151 ;  /* 0x000000ffff4a7224 */ /* 0x000fc400078e0097 */
[----:B------:R-:W-:Y:S01]  /*16900*/  FADD.FTZ R15, R9, R2 ;  /* 0x00000002090f7221 */ /* 0x000fe20000010000 */
[----:B------:R-:W-:Y:S01]  /*16910*/  IMAD.MOV.U32 R2, RZ, RZ, 0x3f800000 ;  /* 0x3f800000ff027424 */ /* 0x000fe200078e00ff */
[----:B------:R-:W2:Y:S01]  /*16920*/  MUFU.EX2 R30, R30 ;  /* 0x0000001e001e7308 */ /* 0x000ea20000000800 */
[----:B-1----:R-:W-:Y:S01]  /*16930*/  FADD.FTZ R0, R26, R7 ;  /* 0x000000071a007221 */ /* 0x002fe20000010000 */
[----:B------:R-:W-:Y:S01]  /*16940*/  IMAD.MOV.U32 R38, RZ, RZ, R151 ;  /* 0x000000ffff267224 */ /* 0x000fe200078e0097 */
[----:B0-----:R-:W-:-:S05]  /*16950*/  MOV R28, R151 ;  /* 0x00000097001c7202 */ /* 0x001fca0000000f00 */
[----:B------:R-:W0:Y:S01]  /*16960*/  MUFU.EX2 R78, R78 ;  /* 0x0000004e004e7308 */ /* 0x000e220000000800 */
[C---:B---3--:R-:W-:Y:S01]  /*16970*/  FADD.FTZ R7, R193.reuse, R0 ;  /* 0x00000000c1077221 */ /* 0x048fe20000010000 */
[----:B------:R-:W-:Y:S01]  /*16980*/  F2FP.F16.F32.PACK_AB R193, R193, R26 ;  /* 0x0000001ac1c1723e */ /* 0x000fe200000000ff */
[----:B------:R-:W-:-:S05]  /*16990*/  IMAD.MOV.U32 R26, RZ, RZ, R151 ;  /* 0x000000ffff1a7224 */ /* 0x000fca00078e0097 */
[----:B------:R-:W1:Y:S01]  /*169a0*/  MUFU.EX2 R195, R10 ;  /* 0x0000000a00c37308 */ /* 0x000e620000000800 */
[----:B--2---:R-:W-:-:S07]  /*169b0*/  FADD.FTZ R0, R30, R7 ;  /* 0x000000071e007221 */ /* 0x004fce0000010000 */
[----:B------:R-:W2:Y:S01]  /*169c0*/  MUFU.EX2 R11, R11 ;  /* 0x0000000b000b7308 */ /* 0x000ea20000000800 */
[----:B0-----:R-:W-:Y:S01]  /*169d0*/  FADD.FTZ R228, R78, R15 ;  /* 0x0000000f4ee47221 */ /* 0x001fe20000010000 */
[C---:B-1----:R-:W-:Y:S01]  /*169e0*/  FADD.FTZ R227, R195.reuse, R0 ;  /* 0x00000000c3e37221 */ /* 0x042fe20000010000 */
[----:B------:R-:W-:Y:S01]  /*169f0*/  F2FP.F16.F32.PACK_AB R195, R195, R30 ;  /* 0x0000001ec3c3723e */ /* 0x000fe200000000ff */
[--C-:B------:R-:W-:Y:S01]  /*16a00*/  IMAD.MOV.U32 R30, RZ, RZ, R151.reuse ;  /* 0x000000ffff1e7224 */ /* 0x100fe200078e0097 */
[----:B------:R-:W-:Y:S02]  /*16a10*/  MOV R0, 0x3f800000 ;  /* 0x3f80000000007802 */ /* 0x000fe40000000f00 */
[C---:B--2---:R-:W-:Y:S01]  /*16a20*/  F2FP.F16.F32.PACK_AB R194, R11.reuse, R78 ;  /* 0x0000004e0bc2723e */ /* 0x044fe200000000ff */
[----:B------:R-:W-:Y:S01]  /*16a30*/  FADD.FTZ R228, R11, R228 ;  /* 0x000000e40be47221 */ /* 0x000fe20000010000 */
[----:B------:R-:W-:Y:S01]  /*16a40*/  IMAD.MOV.U32 R78, RZ, RZ, R151 ;  /* 0x000000ffff4e7224 */ /* 0x000fe200078e0097 */
[----:B------:R-:W-:Y:S06]  /*16a50*/  @!P1 BRA `(.L_x_635) ;  /* 0x0000004c00549947 */ /* 0x000fec0003800000 */
[----:B------:R0:W5:Y:S01]  /*16a60*/  LDL.LU R14, [R1+0x50] ;  /* 0x00005000010e7983 */ /* 0x0001620000300800 */
[----:B------:R-:W-:Y:S01]  /*16a70*/  VIADD R223, R223, 0xfffffffe ;  /* 0xfffffffedfdf7836 */ /* 0x000fe20000000000 */
[----:B------:R-:W-:Y:S01]  /*16a80*/  MOV R20, R4 ;  /* 0x0000000400147202 */ /* 0x000fe20000000f00 */
[----:B------:R-:W-:Y:S01]  /*16a90*/  IMAD.MOV.U32 R15, RZ, RZ, R5 ;  /* 0x000000ffff0f7224 */ /* 0x000fe200078e0005 */
[----:B------:R-:W-:Y:S01]  /*16aa0*/  MOV R2, 0x3f800000 ;  /* 0x3f80000000027802 */ /* 0x000fe20000000f00 */
[----:B------:R-:W-:Y:S01]  /*16ab0*/  IMAD.MOV.U32 R8, RZ, RZ, R226 ;  /* 0x000000ffff087224 */ /* 0x000fe200078e00e2 */
        /* <DEDUP_REMOVED lines=63> */
[----:B0-----:R-:W-:-:S07]  /*16eb0*/  CS2R R24, SRZ ;  /* 0x0000000000187805 */ /* 0x001fce000001ff00 */
.L_x_648:
[----:B------:R-:W-:-:S04]  /*16ec0*/  ISETP.NE.AND P1, PT, R8, 0x1, PT ;  /* 0x000000010800780c */ /* 0x000fc80003f25270 */
[----:B------:R-:W-:-:S04]  /*16ed0*/  SEL R3, RZ, 0x1, P1 ;  /* 0x00000001ff037807 */ /* 0x000fc80000800000 */
[----:B-----5:R-:W-:-:S05]  /*16ee0*/  LOP3.LUT R4, R14, R3, RZ, 0x3c, !PT ;  /* 0x000000030e047212 */ /* 0x020fca00078e3cff */
[----:B------:R0:W-:Y:S01]  /*16ef0*/  STL [R1+0x50], R4 ;  /* 0x0000500401007387 */ /* 0x0001e20000100800 */
[----:B------:R-:W-:Y:S05]  /*16f00*/  @!P0 BRA `(.L_x_636) ;  /* 0x0000000000048947 */ /* 0x000fea0003800000 */
[----:B------:R-:W-:Y:S01]  /*16f10*/  BPT.TRAP 0x1 ;  /* 0x000000040000795c */ /* 0x000fe20000300000 */
.L_x_636:
[----:B------:R-:W-:Y:S01]  /*16f20*/  VIADD R226, R8, 0x1 ;  /* 0x0000000108e27836 */ /* 0x000fe20000000000 */
[----:B------:R-:W-:-:S04]  /*16f30*/  SHF.L.U32 R6, R4, 0x1f, RZ ;  /* 0x0000001f04067819 */ /* 0x000fc800000006ff */
[----:B------:R-:W-:-:S04]  /*16f40*/  ISETP.NE.AND P1, PT, R226, 0x2, PT ;  /* 0x00000002e200780c */ /* 0x000fc80003f25270 */
[----:B------:R-:W-:-:S05]  /*16f50*/  SEL R226, R226, RZ, P1 ;  /* 0x000000ffe2e27207 */ /* 0x000fca0000800000 */
[----:B------:R-:W-:-:S04]  /*16f60*/  IMAD R9, R226, 0x8, R22 ;  /* 0x00000008e2097824 */ /* 0x000fc800078e0216 */
[----:B------:R1:W2:Y:S01]  /*16f70*/  SYNCS.PHASECHK.TRANS64.TRYWAIT P1, [R9+URZ+0x38830], R6 ;  /* 0x03883006090075a7 */ /* 0x0002a2000802017f */
[----:B------:R-:W-:Y:S05]  /*16f80*/  @!P0 BRA `(.L_x_637) ;  /* 0x0000000000048947 */ /* 0x000fea0003800000 */
[----:B------:R-:W-:Y:S01]  /*16f90*/  BPT.TRAP 0x1 ;  /* 0x000000040000795c */ /* 0x000fe20000300000 */
.L_x_637:
[----:B------:R-:W0:Y:S01]  /*16fa0*/  LDL R3, [R1+0x5c] ;  /* 0x00005c0001037983 */ /* 0x000e220000100800 */
[----:B------:R-:W-:Y:S01]  /*16fb0*/  BSSY B1, `(.L_x_638) ;  /* 0x0000007000017945 */ /* 0x000fe20003800000 */
[----:B------:R-:W-:Y:S02]  /*16fc0*/  IMAD.MOV.U32 R5, RZ, RZ, 0x40000040 ;  /* 0x40000040ff057424 */ /* 0x000fe400078e00ff */
[----:B0-----:R-:W-:-:S05]  /*16fd0*/  IMAD R4, R226, 0xa00, R3 ;  /* 0x00000a00e2047824 */ /* 0x001fca00078e0203 */
[----:B------:R-:W-:Y:S01]  /*16fe0*/  IADD3 R3, R4, 0x80, RZ ;  /* 0x0000008004037810 */ /* 0x000fe20007ffe0ff */
[----:B--2---:R-:W-:Y:S06]  /*16ff0*/  @P1 BRA `(.L_x_639) ;  /* 0x0000000000081947 */ /* 0x004fec0003800000 */
[----:B------:R-:W0:Y:S02]  /*17000*/  SYNCS.PHASECHK.TRANS64.TRYWAIT P1, [R9+URZ+0x38830], R6 ;  /* 0x03883006090075a7 */ /* 0x000e24000802017f */
[----:B0-----:R-:W-:Y:S05]  /*17010*/  @!P1 BRA `(.L_x_640) ;  /* 0x0000010c00d49947 */ /* 0x001fea0003800000 */
.L_x_639:
[----:B------:R-:W-:Y:S05]  /*17020*/  BSYNC B1 ;  /* 0x0000000000017941 */ /* 0x000fea0003800000 */
.L_x_638:
[----:B------:R-:W2:Y:S04]  /*17030*/  LDL.64 R152, [R1+0x48] ;  /* 0x0000480001987983 */ /* 0x000ea80000100a00 */
[----:B------:R-:W3:Y:S04]  /*17040*/  LDL.64 R156, [R1+0x8] ;  /* 0x00000800019c7983 */ /* 0x000ee80000100a00 */
[----:B------:R-:W4:Y:S01]  /*17050*/  LDL.64 R154, [R1] ;  /* 0x00000000019a7983 */ /* 0x000f220000100a00 */
[----:B------:R-:W-:Y:S02]  /*17060*/  R2UR UR10, R4 ;  /* 0x00000000040a72ca */ /* 0x000fe400000e0000 */
[----:B------:R-:W-:Y:S01]  /*17070*/  R2UR UR11, R5 ;  /* 0x00000000050b72ca */ /* 0x000fe200000e0000 */
[----:B------:R-:W-:Y:S01]  /*17080*/  WARPGROUP.ARRIVE ;  /* 0x00000000000079c5 */ /* 0x000fe20000000000 */
[----:B01----:R-:W-:Y:S01]  /*17090*/  IMAD.MOV.U32 R6, RZ, RZ, R3 ;  /* 0x000000ffff067224 */ /* 0x003fe200078e0003 */
[----:B------:R-:W-:-:S04]  /*170a0*/  MOV R7, 0x40000040 ;  /* 0x4000004000077802 */ /* 0x000fc80000000f00 */
[----:B------:R-:W-:Y:S02]  /*170b0*/  R2UR UR6, R6 ;  /* 0x00000000060672ca */ /* 0x000fe400000e0000 */
[----:B------:R-:W-:Y:S01]  /*170c0*/  R2UR UR7, R7 ;  /* 0x00000000070772ca */ /* 0x000fe200000e0000 */
[C---:B------:R-:W-:Y:S01]  /*170d0*/  VIADD R6, R4.reuse, 0x100 ;  /* 0x0000010004067836 */ /* 0x040fe20000000000 */
[----:B------:R-:W-:Y:S01]  /*170e0*/  MOV R7, 0x40000040 ;  /* 0x4000004000077802 */ /* 0x000fe20000000f00 */
[----:B------:R-:W-:Y:S01]  /*170f0*/  VIADD R10, R4, 0x180 ;  /* 0x00000180040a7836 */ /* 0x000fe20000000000 */
[----:B------:R-:W-:Y:S02]  /*17100*/  MOV R11, 0x40000040 ;  /* 0x40000040000b7802 */ /* 0x000fe40000000f00 */
[----:B--2---:R-:W-:Y:S02]  /*17110*/  R2UR UR46, R152 ;  /* 0x00000000982e72ca */ /* 0x004fe400000e0000 */
[----:B------:R-:W-:-:S02]  /*17120*/  R2UR UR47, R153 ;  /* 0x00000000992f72ca */ /* 0x000fc400000e0000 */
[----:B------:R-:W2:Y:S01]  /*17130*/  LDL.64 R152, [R1+0x40] ;  /* 0x0000400001987983 */ /* 0x000ea20000100a00 */
[----:B---3--:R-:W-:Y:S02]  /*17140*/  R2UR UR12, R156 ;  /* 0x000000009c0c72ca */ /* 0x008fe400000e0000 */
[----:B------:R-:W-:-:S11]  /*17150*/  R2UR UR13, R157 ;  /* 0x000000009d0d72ca */ /* 0x000fd600000e0000 */
[----:B------:R-:W-:Y:S02]  /*17160*/  UMOV UR8, UR12 ;  /* 0x0000000c00087c82 */ /* 0x000fe40008000000 */
[----:B------:R-:W-:Y:S02]  /*17170*/  UMOV UR9, UR13 ;  /* 0x0000000d00097c82 */ /* 0x000fe40008000000 */
[----:B------:R-:W-:Y:S01]  /*17180*/  HGMMA.64x16x16.F32 R184, gdesc[UR8], RZ, !UPT, gsb0 ;  /* 0x0020000008b879f0 */ /* 0x000fe2000c0008ff */
[----:B------:R-:W-:Y:S01]  /*17190*/  UMOV UR4, UR12 ;  /* 0x0000000c00047c82 */ /* 0x000fe20008000000 */
[----:B------:R-:W-:Y:S01]  /*171a0*/  UMOV UR5, UR13 ;  /* 0x0000000d00057c82 */ /* 0x000fe20008000000 */
[----:B------:R-:W-:Y:S02]  /*171b0*/  WARPGROUP.DEPBAR.LE gsb0, 0x0 ;  /* 0x00008000000079c5 */ /* 0x000fe40000010000 */
[----:B------:R-:W-:-:S06]  /*171c0*/  WARPGROUP.ARRIVE ;  /* 0x00000000000079c5 */ /* 0x000fcc0000000000 */
[----:B------:R-:W-:Y:S01]  /*171d0*/  HGMMA.64x16x16.F32 R176, gdesc[UR4], RZ, !UPT, gsb0 ;  /* 0x0020000004b079f0 */ /* 0x000fe2000c0008ff */
[----:B------:R-:W-:Y:S02]  /*171e0*/  R2UR UR10, R6 ;  /* 0x00000000060a72ca */ /* 0x000fe400000e0000 */
[----:B------:R-:W-:Y:S01]  /*171f0*/  R2UR UR11, R7 ;  /* 0x00000000070b72ca */ /* 0x000fe200000e0000 */
[----:B------:R-:W-:Y:S01]  /*17200*/  UMOV UR8, UR12 ;  /* 0x0000000c00087c82 */ /* 0x000fe20008000000 */
[----:B------:R-:W-:Y:S01]  /*17210*/  UMOV UR9, UR13 ;  /* 0x0000000d00097c82 */ /* 0x000fe20008000000 */
[----:B------:R-:W-:Y:S02]  /*17220*/  WARPGROUP.DEPBAR.LE gsb0, 0x0 ;  /* 0x00008000000079c5 */ /* 0x000fe40000010000 */
[----:B------:R-:W-:-:S08]  /*17230*/  WARPGROUP.ARRIVE ;  /* 0x00000000000079c5 */ /* 0x000fd00000000000 */
        /* <DEDUP_REMOVED lines=8> */
[----:B------:R-:W-:Y:S02]  /*172c0*/  VIADD R6, R4, 0x200 ;  /* 0x0000020004067836 */ /* 0x000fe40000000000 */
[----:B------:R-:W-:-:S03]  /*172d0*/  IMAD.MOV.U32 R7, RZ, RZ, 0x40000040 ;  /* 0x40000040ff077424 */ /* 0x000fc600078e00ff */
[----:B------:R-:W-:Y:S02]  /*172e0*/  R2UR UR34, R6 ;  /* 0x00000000062272ca */ /* 0x000fe400000e0000 */
[----:B------:R-:W-:Y:S02]  /*172f0*/  R2UR UR35, R7 ;  /* 0x00000000072372ca */ /* 0x000fe400000e0000 */
[----:B----4-:R-:W-:Y:S02]  /*17300*/  R2UR UR28, R154 ;  /* 0x000000009a1c72ca */ /* 0x010fe400000e0000 */
[----:B------:R-:W-:Y:S01]  /*17310*/  R2UR UR29, R155 ;  /* 0x000000009b1d72ca */ /* 0x000fe200000e0000 */
[----:B------:R-:W-:Y:S01]  /*17320*/  UMOV UR32, UR12 ;  /* 0x0000000c00207c82 */ /* 0x000fe20008000000 */
[----:B------:R-:W-:Y:S01]  /*17330*/  UMOV UR33, UR13 ;  /* 0x0000000d00217c82 */ /* 0x000fe20008000000 */
[----:B------:R-:W-:Y:S02]  /*17340*/  WARPGROUP.DEPBAR.LE gsb0, 0x0 ;  /* 0x00008000000079c5 */ /* 0x000fe40000010000 */
[----:B------:R-:W-:Y:S01]  /*17350*/  VIADD R12, R4, 0x2 ;  /* 0x00000002040c7836 */ /* 0x000fe20000000000 */
[----:B--2---:R-:W-:-:S02]  /*17360*/  R2UR UR42, R152 ;  /* 0x00000000982a72ca */ /* 0x004fc400000e0000 */
[----:B------:R-:W-:Y:S02]  /*17370*/  R2UR UR43, R153 ;  /* 0x00000000992b72ca */ /* 0x000fe400000e0000 */
[----:B------:R-:W-:-:S06]  /*17380*/  WARPGROUP.ARRIVE ;  /* 0x00000000000079c5 */ /* 0x000fcc0000000000 */
[----:B------:R-:W-:Y:S01]  /*17390*/  HGMMA.64x16x16.F32 R152, gdesc[UR32], RZ, !UPT, gsb0 ;  /* 0x00200000209879f0 */ /* 0x000fe2000c0008ff */
[----:B------:R-:W-:Y:S02]  /*173a0*/  MOV R13, 0x40000040 ;  /* 0x40000040000d7802 */ /* 0x000fe40000000f00 */
[----:B------:R-:W-:Y:S02]  /*173b0*/  R2UR UR26, R12 ;  /* 0x000000000c1a72ca */ /* 0x000fe400000e0000 */
[----:B------:R-:W-:Y:S01]  /*173c0*/  R2UR UR27, R13 ;  /* 0x000000000d1b72ca */ /* 0x000fe200000e0000 */
[----:B------:R-:W-:Y:S01]  /*173d0*/  UMOV UR24, UR28 ;  /* 0x0000001c00187c82 */ /* 0x000fe20008000000 */
[----:B------:R-:W-:Y:S01]  /*173e0*/  UMOV UR25, UR29 ;  /* 0x0000001d00197c82 */ /* 0x000fe20008000000 */
[----:B------:R-:W-:Y:S02]  /*173f0*/  WARPGROUP.DEPBAR.LE gsb0, 0x0 ;  /* 0x00008000000079c5 */ /* 0x000fe40000010000 */
[----:B------:R-:W-:-:S08]  /*17400*/  WARPGROUP.ARRIVE ;  /* 0x00000000000079c5 */ /* 0x000fd00000000000 */
[----:B------:R-:W-:Y:S01]  /*17410*/  HGMMA.64x16x16.F32 R184, gdesc[UR24], R184, gsb0 ;  /* 0x0020000018b879f0 */ /* 0x000fe200080008b8 */
[----:B------:R-:W-:Y:S02]  /*17420*/  VIADD R10, R4, 0x82 ;  /* 0x00000082040a7836 */ /* 0x000fe40000000000 */
[----:B------:R-:W-:-:S03]  /*17430*/  IMAD.MOV.U32 R11, RZ, RZ, 0x40000040 ;  /* 0x40000040ff0b7424 */ /* 0x000fc600078e00ff */
        /* <DEDUP_REMOVED lines=16> */
[----:B------:R-:W-:Y:S01]  /*17540*/  IMAD.MOV.U32 R11, RZ, RZ, 0x40000040 ;  /* 0x40000040ff0b7424 */ /* 0x000fe200078e00ff */
[----:B------:R-:W-:-:S04]  /*17550*/  IADD3 R10, R4, 0x182, RZ ;  /* 0x00000182040a7810 */ /* 0x000fc80007ffe0ff */
[----:B------:R-:W-:Y:S02]  /*17560*/  R2UR UR14, R10 ;  /* 0x000000000a0e72ca */ /* 0x000fe400000e0000 */
[----:B------:R-:W-:Y:S01]  /*17570*/  R2UR UR15, R11 ;  /* 0x000000000b0f72ca */ /* 0x000fe200000e0000 */
[----:B------:R-:W-:Y:S01]  /*17580*/  UMOV UR12, UR28 ;  /* 0x0000001c000c7c82 */ /* 0x000fe20008000000 */
[----:B------:R-:W-:Y:S01]  /*17590*/  UMOV UR13, UR29 ;  /* 0x0000001d000d7c82 */ /* 0x000fe20008000000 */
[C---:B------:R-:W-:Y:S02]  /*175a0*/  VIADD R12, R4.reuse, 0x202 ;  /* 0x00000202040c7836 */ /* 0x040fe40000000000 */
[----:B------:R-:W-:Y:S01]  /*175b0*/  IMAD.MOV.U32 R13, RZ, RZ, 0x40000040 ;  /* 0x40000040ff0d7424 */ /* 0x000fe200078e00ff */
[----:B------:R-:W-:Y:S02]  /*175c0*/  IADD3 R6, R4, 0x4, RZ ;  /* 0x0000000404067810 */ /* 0x000fe40007ffe0ff */
[----:B------:R-:W-:Y:S01]  /*175d0*/  MOV R7, 0x40000040 ;  /* 0x4000004000077802 */ /* 0x000fe20000000f00 */
[----:B------:R-:W-:Y:S01]  /*175e0*/  UMOV UR8, UR46 ;  /* 0x0000002e00087c82 */ /* 0x000fe20008000000 */
[----:B------:R-:W-:-:S02]  /*175f0*/  WARPGROUP.DEPBAR.LE gsb0, 0x0 ;  /* 0x00008000000079c5 */ /* 0x000fc40000010000 */
[----:B------:R-:W-:Y:S01]  /*17600*/  WARPGROUP.ARRIVE ;  /* 0x00000000000079c5 */ /* 0x000fe20000000000 */
[----:B------:R-:W-:Y:S01]  /*17610*/  UMOV UR9, UR47 ;  /* 0x0000002f00097c82 */ /* 0x000fe20008000000 */
[----:B------:R-:W-:Y:S01]  /*17620*/  UMOV UR4, UR46 ;  /* 0x0000002e00047c82 */ /* 0x000fe20008000000 */
[----:B------:R-:W-:Y:S01]  /*17630*/  UMOV UR5, UR47 ;  /* 0x0000002f00057c82 */ /* 0x000fe20008000000 */
[----:B------:R-:W-:Y:S01]  /*17640*/  UMOV UR24, UR46 ;  /* 0x0000002e00187c82 */ /* 0x000fe20008000000 */
[----:B------:R-:W-:Y:S01]  /*17650*/  UMOV UR25, UR47 ;  /* 0x0000002f00197c82 */ /* 0x000fe20008000000 */
[----:B------:R-:W-:Y:S01]  /*17660*/  HGMMA.64x16x16.F32 R160, gdesc[UR12], R160, gsb0 ;  /* 0x002000000ca079f0 */ /* 0x000fe200080008a0 */
[----:B------:R-:W-:Y:S01]  /*17670*/  R2UR UR30, R12 ;  /* 0x000000000c1e72ca */ /* 0x000fe200000e0000 */
[----:B------:R-:W-:Y:S01]  /*17680*/  UMOV UR20, UR46 ;  /* 0x0000002e00147c82 */ /* 0x000fe20008000000 */
[----:B------:R-:W-:Y:S01]  /*17690*/  R2UR UR31, R13 ;  /* 0x000000000d1f72ca */ /* 0x000fe200000e0000 */
[----:B------:R-:W-:Y:S01]  /*176a0*/  UMOV UR21, UR47 ;  /* 0x0000002f00157c82 */ /* 0x000fe20008000000 */
[----:B------:R-:W-:Y:S01]  /*176b0*/  R2UR UR10, R6 ;  /* 0x00000000060a72ca */ /* 0x000fe200000e0000 */
[----:B------:R-:W-:Y:S01]  /*176c0*/  UMOV UR32, UR46 ;  /* 0x0000002e00207c82 */ /* 0x000fe20008000000 */
[----:B------:R-:W-:Y:S01]  /*176d0*/  UMOV UR33, UR47 ;  /* 0x0000002f00217c82 */ /* 0x000fe20008000000 */
[----:B------:R-:W-:Y:S01]  /*176e0*/  UMOV UR16, UR42 ;  /* 0x0000002a00107c82 */ /* 0x000fe20008000000 */
[----:B------:R-:W-:Y:S01]  /*176f0*/  UMOV UR17, UR43 ;  /* 0x0000002b00117c82 */ /* 0x000fe20008000000 */
[----:B------:R-:W2:Y:S01]  /*17700*/  LDL.64 R10, [R1+0x30] ;  /* 0x00003000010a7983 */ /* 0x000ea20000100a00 */
[----:B------:R-:W-:-:S02]  /*17710*/  WARPGROUP.DEPBAR.LE gsb0, 0x0 ;  /* 0x00008000000079c5 */ /* 0x000fc40000010000 */
[----:B------:R-:W-:Y:S01]  /*17720*/  WARPGROUP.ARRIVE ;  /* 0x00000000000079c5 */ /* 0x000fe20000000000 */
[----:B------:R-:W-:Y:S01]  /*17730*/  R2UR UR11, R7 ;  /* 0x00000000070b72ca */ /* 0x000fe200000e0000 */
[----:B------:R-:W3:Y:S04]  /*17740*/  LDL.64 R12, [R1+0x38] ;  /* 0x00003800010c7983 */ /* 0x000ee80000100a00 */
[----:B------:R-:W-:Y:S01]  /*17750*/  HGMMA.64x16x16.F32 R152, gdesc[UR28], R152, gsb0 ;  /* 0x002000001c9879f0 */ /* 0x000fe20008000898 */
[----:B------:R-:W-:Y:S02]  /*17760*/  VIADD R6, R4, 0x84 ;  /* 0x0000008404067836 */ /* 0x000fe40000000000 */
[----:B------:R-:W-:Y:S01]  /*17770*/  IMAD.MOV.U32 R7, RZ, RZ, 0x40000040 ;  /* 0x40000040ff077424 */ /* 0x000fe200078e00ff */
[----:B------:R-:W-:-:S02]  /*17780*/  WARPGROUP.DEPBAR.LE gsb0, 0x0 ;  /* 0x00008000000079c5 */ /* 0x000fc40000010000 */
[----:B------:R-:W-:-:S06]  /*17790*/  WARPGROUP.ARRIVE ;  /* 0x00000000000079c5 */ /* 0x000fcc0000000000 */
[----:B------:R-:W-:Y:S01]  /*177a0*/  HGMMA.64x16x16.F32 R184, gdesc[UR8], R184, gsb0 ;  /* 0x0020000008b879f0 */ /* 0x000fe200080008b8 */
[----:B------:R-:W-:Y:S02]  /*177b0*/  R2UR UR6, R6 ;  /* 0x00000000060672ca */ /* 0x000fe400000e0000 */
[----:B------:R-:W-:Y:S01]  /*177c0*/  R2UR UR7, R7 ;  /* 0x00000000070772ca */ /* 0x000fe200000e0000 */
[----:B------:R-:W-:Y:S01]  /*177d0*/  IMAD.MOV.U32 R7, RZ, RZ, 0x40000040 ;  /* 0x40000040ff077424 */ /* 0x000fe200078e00ff */
[----:B------:R-:W-:Y:S02]  /*177e0*/  WARPGROUP.DEPBAR.LE gsb0, 0x0 ;  /* 0x00008000000079c5 */ /* 0x000fe40000010000 */
[----:B------:R-:W-:-:S09]  /*177f0*/  WARPGROUP.ARRIVE ;  /* 0x00000000000079c5 */ /* 0x000fd20000000000 */
[----:B------:R-:W-:Y:S01]  /*17800*/  HGMMA.64x16x16.F32 R176, gdesc[UR4], R176, gsb0 ;  /* 0x0020000004b079f0 */ /* 0x000fe200080008b0 */
[----:B------:R-:W-:Y:S02]  /*17810*/  IADD3 R6, R4, 0x104, RZ ;  /* 0x0000010404067810 */ /* 0x000fe40007ffe0ff */
[----:B------:R-:W-:Y:S02]  /*17820*/  R2UR UR27, R7 ;  /* 0x00000000071b72ca */ /* 0x000fe400000e0000 */
[----:B------:R-:W-:Y:S01]  /*17830*/  R2UR UR26, R6 ;  /* 0x00000000061a72ca */ /* 0x000fe200000e0000 */
[----:B------:R-:W-:Y:S02]  /*17840*/  WARPGROUP.DEPBAR.LE gsb0, 0x0 ;  /* 0x00008000000079c5 */ /* 0x000fe40000010000 */
[----:B------:R-:W-:-:S10]  /*17850*/  WARPGROUP.ARRIVE ;  /* 0x00000000000079c5 */ /* 0x000fd40000000000 */
[----:B------:R-:W-:Y:S01]  /*17860*/  HGMMA.64x16x16.F32 R168, gdesc[UR24], R168, gsb0 ;  /* 0x0020000018a879f0 */ /* 0x000fe200080008a8 */
[----:B------:R-:W-:Y:S01]  /*17870*/  VIADD R6, R4, 0x184 ;  /* 0x0000018404067836 */ /* 0x000fe20000000000 */
[----:B------:R-:W-:-:S04]  /*17880*/  MOV R7, 0x40000040 ;  /* 0x4000004000077802 */ /* 0x000fc80000000f00 */
[----:B------:R-:W-:Y:S02]  /*17890*/  R2UR UR22, R6 ;  /* 0x00000000061672ca */ /* 0x000fe400000e0000 */
[----:B------:R-:W-:Y:S01]  /*178a0*/  R2UR UR23, R7 ;  /* 0x00000000071772ca */ /* 0x000fe200000e0000 */
[----:B------:R-:W-:Y:S02]  /*178b0*/  WARPGROUP.DEPBAR.LE gsb0, 0x0 ;  /* 0x00008000000079c5 */ /* 0x000fe40000010000 */
[----:B------:R-:W-:-:S10]  /*178c0*/  WARPGROUP.ARRIVE ;  /* 0x00000000000079c5 */ /* 0x000fd40000000000 */
[----:B------:R-:W-:Y:S01]  /*178d0*/  HGMMA.64x16x16.F32 R160, gdesc[UR20], R160, gsb0 ;  /* 0x0020000014a079f0 */ /* 0x000fe200080008a0 */
[----:B------:R-:W-:Y:S02]  /*178e0*/  VIADD R6, R4, 0x204 ;  /* 0x0000020404067836 */ /* 0x000fe40000000000 */
[----:B------:R-:W-:-:S03]  /*178f0*/  IMAD.MOV.U32 R7, RZ, RZ, 0x40000040 ;  /* 0x40000040ff077424 */ /* 0x000fc600078e00ff */
[----:B------:R-:W-:Y:S02]  /*17900*/  R2UR UR34, R6 ;  /* 0x00000000062272ca */ /* 0x000fe400000e0000 */
[----:B------:R-:W-:Y:S01]  /*17910*/  R2UR UR35, R7 ;  /* 0x00000000072372ca */ /* 0x000fe200000e0000 */
[----:B------:R-:W-:Y:S02]  /*17920*/  WARPGROUP.DEPBAR.LE gsb0, 0x0 ;  /* 0x00008000000079c5 */ /* 0x000fe40000010000 */
[----:B------:R-:W-:-:S10]  /*17930*/  WARPGROUP.ARRIVE ;  /* 0x00000000000079c5 */ /* 0x000fd40000000000 */
[----:B------:R-:W-:Y:S01]  /*17940*/  HGMMA.64x16x16.F32 R152, gdesc[UR32], R152, gsb0 ;  /* 0x00200000209879f0 */ /* 0x000fe20008000898 */
[----:B------:R-:W-:Y:S01]  /*17950*/  IMAD.MOV.U32 R7, RZ, RZ, 0x40000040 ;  /* 0x40000040ff077424 */ /* 0x000fe200078e00ff */
[----:B------:R-:W-:-:S04]  /*17960*/  IADD3 R6, R4, 0x6, RZ ;  /* 0x0000000604067810 */ /* 0x000fc80007ffe0ff */
        /* <DEDUP_REMOVED lines=29> */
[----:B------:R-:W-:Y:S02]  /*17b40*/  WARPGROUP.DEPBAR.LE gsb0, 0x0 ;  /* 0x00008000000079c5 */ /* 0x000fe40000010000 */
[----:B------:R-:W-:-:S08]  /*17b50*/  WARPGROUP.ARRIVE ;  /* 0x00000000000079c5 */ /* 0x000fd00000000000 */
        /* <DEDUP_REMOVED lines=11> */
[----:B------:R-:W-:Y:S01]  /*17c10*/  IMAD.MOV.U32 R7, RZ, RZ, 0x40000040 ;  /* 0x40000040ff077424 */ /* 0x000fe200078e00ff */
[----:B---3--:R-:W-:Y:S02]  /*17c20*/  R2UR UR50, R12 ;  /* 0x000000000c3272ca */ /* 0x008fe400000e0000 */
[----:B------:R-:W-:Y:S02]  /*17c30*/  R2UR UR51, R13 ;  /* 0x000000000d3372ca */ /* 0x000fe400000e0000 */
[----:B------:R-:W-:Y:S01]  /*17c40*/  R2UR UR26, R6 ;  /* 0x00000000061a72ca */ /* 0x000fe200000e0000 */
[----:B------:R-:W3:Y:S01]  /*17c50*/  LDL.64 R12, [R1+0x28] ;  /* 0x00002800010c7983 */ /* 0x000ee20000100a00 */
[----:B------:R-:W-:-:S07]  /*17c60*/  R2UR UR27, R7 ;  /* 0x00000000071b72ca */ /* 0x000fce00000e0000 */
[----:B------:R-:W-:Y:S02]  /*17c70*/  UMOV UR24, UR50 ;  /* 0x0000003200187c82 */ /* 0x000fe40008000000 */
[----:B------:R-:W-:Y:S01]  /*17c80*/  UMOV UR25, UR51 ;  /* 0x0000003300197c82 */ /* 0x000fe20008000000 */
[----:B------:R-:W-:Y:S02]  /*17c90*/  WARPGROUP.DEPBAR.LE gsb0, 0x0 ;  /* 0x00008000000079c5 */ /* 0x000fe40000010000 */
[----:B------:R-:W-:-:S06]  /*17ca0*/  WARPGROUP.ARRIVE ;  /* 0x00000000000079c5 */ /* 0x000fcc0000000000 */
        /* <DEDUP_REMOVED lines=38> */
[----:B------:R-:W-:Y:S02]  /*17f10*/  MOV R7, 0x40000040 ;  /* 0x4000004000077802 */ /* 0x000fe40000000f00 */
[----:B--2---:R-:W-:Y:S02]  /*17f20*/  R2UR UR46, R10 ;  /* 0x000000000a2e72ca */ /* 0x004fe400000e0000 */
[----:B------:R-:W-:Y:S02]  /*17f30*/  R2UR UR47, R11 ;  /* 0x000000000b2f72ca */ /* 0x000fe400000e0000 */
[----:B------:R-:W-:Y:S01]  /*17f40*/  R2UR UR10, R6 ;  /* 0x00000000060a72ca */ /* 0x000fe200000e0000 */
[----:B------:R-:W2:Y:S01]  /*17f50*/  LDL.64 R10, [R1+0x20] ;  /* 0x00002000010a7983 */ /* 0x000ea20000100a00 */
[----:B------:R-:W-:-:S07]  /*17f60*/  R2UR UR11, R7 ;  /* 0x00000000070b72ca */ /* 0x000fce00000e0000 */
[----:B------:R-:W-:Y:S02]  /*17f70*/  UMOV UR8, UR46 ;  /* 0x0000002e00087c82 */ /* 0x000fe40008000000 */
[----:B------:R-:W-:Y:S01]  /*17f80*/  UMOV UR9, UR47 ;  /* 0x0000002f00097c82 */ /* 0x000fe20008000000 */
[----:B------:R-:W-:Y:S02]  /*17f90*/  WARPGROUP.DEPBAR.LE gsb0, 0x0 ;  /* 0x00008000000079c5 */ /* 0x000fe40000010000 */
[----:B------:R-:W-:-:S06]  /*17fa0*/  WARPGROUP.ARRIVE ;  /* 0x00000000000079c5 */ /* 0x000fcc0000000000 */
        /* <DEDUP_REMOVED lines=38> */
[----:B------:R-:W-:Y:S02]  /*18210*/  IADD3 R6, R4, 0x284, RZ ;  /* 0x0000028404067810 */ /* 0x000fe40007ffe0ff */
        /* <DEDUP_REMOVED lines=96> */
[----:B---3--:R-:W-:Y:S02]  /*18820*/  R2UR UR46, R12 ;  /* 0x000000000c2e72ca */ /* 0x008fe400000e0000 */
[----:B------:R-:W-:Y:S02]  /*18830*/  R2UR UR47, R13 ;  /* 0x000000000d2f72ca */ /* 0x000fe400000e0000 */
[----:B------:R-:W-:Y:S02]  /*18840*/  R2UR UR10, R6 ;  /* 0x00000000060a72ca */ /* 0x000fe400000e0000 */
        /* <DEDUP_REMOVED lines=44> */
[----:B--2---:R-:W-:Y:S02]  /*18b10*/  R2UR UR42, R10 ;  /* 0x000000000a2a72ca */ /* 0x004fe400000e0000 */
        /* <DEDUP_REMOVED lines=445> */
.L_x_641:
[----:B------:R-:W-:Y:S01]  /*1a6f0*/  SHF.L.U32 R0, R14, 0x1f, RZ ;  /* 0x0000001f0e007819 */ /* 0x000fe200000006ff */
[----:B------:R-:W-:-:S04]  /*1a700*/  IMAD R6, R8, 0x8, R22 ;  /* 0x0000000808067824 */ /* 0x000fc800078e0216 */
[----:B------:R0:W1:Y:S01]  /*1a710*/  SYNCS.PHASECHK.TRANS64.TRYWAIT P1, [R6+URZ+0x38850], R0 ;  /* 0x03885000060075a7 */ /* 0x000062000802017f */
[----:B------:R-:W-:Y:S05]  /*1a720*/  @!P0 BRA `(.L_x_642) ;  /* 0x0000000000048947 */ /* 0x000fea0003800000 */
[----:B------:R-:W-:Y:S01]  /*1a730*/  BPT.TRAP 0x1 ;  /* 0x000000040000795c */ /* 0x000fe20000300000 */
.L_x_642:
[----:B------:R-:W-:Y:S04]  /*1a740*/  BSSY B1, `(.L_x_643) ;  /* 0x0000004000017945 */ /* 0x000fe80003800000 */
[----:B-1----:R-:W-:Y:S05]  /*1a750*/  @P1 BRA `(.L_x_644) ;  /* 0x0000000000081947 */ /* 0x002fea0003800000 */
[----:B------:R-:W1:Y:S02]  /*1a760*/  SYNCS.PHASECHK.TRANS64.TRYWAIT P1, [R6+URZ+0x38850], R0 ;  /* 0x03885000060075a7 */ /* 0x000e64000802017f */
[----:B-1----:R-:W-:Y:S05]  /*1a770*/  @!P1 BRA `(.L_x_645) ;  /* 0x000000d800109947 */ /* 0x002fea0003800000 */
.L_x_644:
[----:B------:R-:W-:Y:S05]  /*1a780*/  BSYNC B1 ;  /* 0x0000000000017941 */ /* 0x000fea0003800000 */
.L_x_643:
[----:B01----:R-:W-:Y:S01]  /*1a790*/  VIADD R0, R22, 0x400 ;  /* 0x0000040016007836 */ /* 0x003fe20000000000 */
[----:B------:R-:W-:Y:S01]  /*1a7a0*/  MOV R3, 0x40000040 ;  /* 0x4000004000037802 */ /* 0x000fe20000000f00 */
[----:B------:R-:W-:Y:S01]  /*1a7b0*/  WARPGROUP.ARRIVE ;  /* 0x00000000000079c5 */ /* 0x000fe20000000000 */
[----:B------:R-:W-:Y:S02]  /*1a7c0*/  IMAD.MOV.U32 R5, RZ, RZ, 0x40000040 ;  /* 0x40000040ff057424 */ /* 0x000fe400078e00ff */
[----:B------:R-:W-:Y:S02]  /*1a7d0*/  SHF.R.U32.HI R0, RZ, 0x4, R0 ;  /* 0x00000004ff007819 */ /* 0x000fe40000011600 */
[----:B------:R-:W-:Y:S01]  /*1a7e0*/  R2UR UR7, R3 ;  /* 0x00000000030772ca */ /* 0x000fe200000e0000 */
[----:B------:R-:W-:Y:S01]  /*1a7f0*/  IMAD.MOV.U32 R3, RZ, RZ, 0x40000040 ;  /* 0x40000040ff037424 */ /* 0x000fe200078e00ff */
[----:B------:R-:W-:-:S04]  /*1a800*/  LOP3.LUT R0, R0, 0x3fff, RZ, 0xc0, !PT ;  /* 0x00003fff00007812 */ /* 0x000fc800078ec0ff */
[----:B------:R-:W-:-:S05]  /*1a810*/  LOP3.LUT R0, R0, 0x2800000, RZ, 0xfc, !PT ;  /* 0x0280000000007812 */ /* 0x000fca00078efcff */
[----:B------:R-:W-:-:S04]  /*1a820*/  IMAD R2, R8, 0xa00, R0 ;  /* 0x00000a0008027824 */ /* 0x000fc800078e0200 */
[C---:B------:R-:W-:Y:S01]  /*1a830*/  VIADD R4, R2.reuse, 0x80 ;  /* 0x0000008002047836 */ /* 0x040fe20000000000 */
[----:B------:R-:W-:-:S13]  /*1a840*/  R2UR UR6, R2 ;  /* 0x00000000020672ca */ /* 0x000fda00000e0000 */
[----:B------:R-:W-:Y:S01]  /*1a850*/  HGMMA.64x256x16.F32 R24, R208, gdesc[UR4].tnspB, R24, gsb0 ;  /* 0x43e00004d0187df0 */ /* 0x000fe20008000818 */
[----:B------:R-:W-:Y:S02]  /*1a860*/  R2UR UR6, R4 ;  /* 0x00000000040672ca */ /* 0x000fe400000e0000 */
[----:B------:R-:W-:Y:S01]  /*1a870*/  R2UR UR7, R5 ;  /* 0x00000000050772ca */ /* 0x000fe200000e0000 */
[----:B------:R-:W-:Y:S01]  /*1a880*/  IMAD.MOV.U32 R5, RZ, RZ, 0x40000040 ;  /* 0x40000040ff057424 */ /* 0x000fe200078e00ff */
[----:B------:R-:W-:Y:S01]  /*1a890*/  IADD3 R4, R2, 0x100, RZ ;  /* 0x0000010002047810 */ /* 0x000fe20007ffe0ff */
[----:B------:R-:W-:Y:S02]  /*1a8a0*/  WARPGROUP.DEPBAR.LE gsb0, 0x0 ;  /* 0x00008000000079c5 */ /* 0x000fe40000010000 */
[----:B------:R-:W-:-:S15]  /*1a8b0*/  WARPGROUP.ARRIVE ;  /* 0x00000000000079c5 */ /* 0x000fde0000000000 */
[----:B------:R-:W-:-:S05]  /*1a8c0*/  NOP ;  /* 0x0000000000007918 */ /* 0x000fca0000000000 */
[----:B------:R-:W-:Y:S01]  /*1a8d0*/  HGMMA.64x256x16.F32 R24, R204, gdesc[UR4].tnspB, R24, gsb0 ;  /* 0x43e00004cc187df0 */ /* 0x000fe20008000818 */
[----:B------:R-:W-:Y:S01]  /*1a8e0*/  R2UR UR6, R4 ;  /* 0x00000000040672ca */ /* 0x000fe200000e0000 */
[C---:B------:R-:W-:Y:S01]  /*1a8f0*/  VIADD R4, R2.reuse, 0x180 ;  /* 0x0000018002047836 */ /* 0x040fe20000000000 */
[----:B------:R-:W-:Y:S01]  /*1a900*/  R2UR UR7, R5 ;  /* 0x00000000050772ca */ /* 0x000fe200000e0000 */
[----:B------:R-:W-:Y:S01]  /*1a910*/  VIADD R2, R2, 0x200 ;  /* 0x0000020002027836 */ /* 0x000fe20000000000 */
[----:B------:R-:W-:Y:S01]  /*1a920*/  MOV R5, 0x40000040 ;  /* 0x4000004000057802 */ /* 0x000fe20000000f00 */
[----:B------:R-:W-:Y:S02]  /*1a930*/  WARPGROUP.DEPBAR.LE gsb0, 0x0 ;  /* 0x00008000000079c5 */ /* 0x000fe40000010000 */
[----:B------:R-:W-:-:S15]  /*1a940*/  WARPGROUP.ARRIVE ;  /* 0x00000000000079c5 */ /* 0x000fde0000000000 */
[----:B------:R-:W-:-:S05]  /*1a950*/  NOP ;  /* 0x0000000000007918 */ /* 0x000fca0000000000 */
[----:B------:R-:W-:Y:S01]  /*1a960*/  HGMMA.64x256x16.F32 R24, R200, gdesc[UR4].tnspB, R24, gsb0 ;  /* 0x43e00004c8187df0 */ /* 0x000fe20008000818 */
[----:B------:R-:W-:Y:S02]  /*1a970*/  R2UR UR6, R4 ;  /* 0x00000000040672ca */ /* 0x000fe400000e0000 */
[----:B------:R-:W-:Y:S01]  /*1a980*/  R2UR UR7, R5 ;  /* 0x00000000050772ca */ /* 0x000fe200000e0000 */
[----:B------:R-:W-:Y:S02]  /*1a990*/  WARPGROUP.DEPBAR.LE gsb0, 0x0 ;  /* 0x00008000000079c5 */ /* 0x000fe40000010000 */
[----:B------:R-:W-:-:S15]  /*1a9a0*/  WARPGROUP.ARRIVE ;  /* 0x00000000000079c5 */ /* 0x000fde0000000000 */
[----:B------:R-:W-:-:S07]  /*1a9b0*/  NOP ;  /* 0x0000000000007918 */ /* 0x000fce0000000000 */
[----:B------:R-:W-:Y:S01]  /*1a9c0*/  HGMMA.64x256x16.F32 R24, R196, gdesc[UR4].tnspB, R24, gsb0 ;  /* 0x43e00004c4187df0 */ /* 0x000fe20008000818 */
[----:B------:R-:W-:Y:S02]  /*1a9d0*/  R2UR UR6, R2 ;  /* 0x00000000020672ca */ /* 0x000fe400000e0000 */
[----:B------:R-:W-:Y:S01]  /*1a9e0*/  R2UR UR7, R3 ;  /* 0x00000000030772ca */ /* 0x000fe200000e0000 */
[----:B------:R-:W-:Y:S02]  /*1a9f0*/  WARPGROUP.DEPBAR.LE gsb0, 0x0 ;  /* 0x00008000000079c5 */ /* 0x000fe40000010000 */
[----:B------:R-:W-:-:S15]  /*1aa00*/  WARPGROUP.ARRIVE ;  /* 0x00000000000079c5 */ /* 0x000fde0000000000 */
[----:B------:R-:W-:-:S07]  /*1aa10*/  NOP ;  /* 0x0000000000007918 */ /* 0x000fce0000000000 */
[----:B------:R-:W-:Y:S03]  /*1aa20*/  HGMMA.64x256x16.F32 R24, R192, gdesc[UR4].tnspB, R24, gsb0 ;  /* 0x43e00004c0187df0 */ /* 0x000fe60008000818 */
[----:B------:R-:W-:Y:S02]  /*1aa30*/  WARPGROUP.DEPBAR.LE gsb0, 0x0 ;  /* 0x00008000000079c5 */ /* 0x000fe40000010000 */
[----:B------:R-:W-:Y:S05]  /*1aa40*/  @!P0 BRA `(.L_x_646) ;  /* 0x0000000000048947 */ /* 0x000fea0003800000 */
[----:B------:R-:W-:Y:S01]  /*1aa50*/  BPT.TRAP 0x1 ;  /* 0x000000040000795c */ /* 0x000fe20000300000 */
.L_x_646:
[----:B------:R-:W-:Y:S02]  /*1aa60*/  FMNMX.FTZ R5, R184, R15, !PT ;  /* 0x0000000fb8057209 */ /* 0x000fe40007810000 */
[----:B------:R-:W-:Y:S02]  /*1aa70*/  MOV R3, UR38 ;  /* 0x0000002600037c02 */ /* 0x000fe40008000f00 */
        /* <DEDUP_REMOVED lines=38> */
[----:B------:R-:W0:Y:S01]  /*1ace0*/  SHFL.BFLY PT, R2, R5, 0x2, 0x1f ;  /* 0x0c401f0005027f89 */ /* 0x000e2200000e0000 */
[----:B------:R-:W-:-:S05]  /*1acf0*/  FMNMX.FTZ R4, R159, R4, !PT ;  /* 0x000000049f047209 */ /* 0x000fca0007810000 */
[----:B------:R-:W1:Y:S01]  /*1ad00*/  SHFL.BFLY PT, R0, R4, 0x2, 0x1f ;  /* 0x0c401f0004007f89 */ /* 0x000e6200000e0000 */
[----:B0-----:R-:W-:-:S05]  /*1ad10*/  FMNMX.FTZ R5, R5, R2, !PT ;  /* 0x0000000205057209 */ /* 0x001fca0007810000 */
[----:B------:R-:W0:Y:S01]  /*1ad20*/  SHFL.BFLY PT, R2, R5, 0x1, 0x1f ;  /* 0x0c201f0005027f89 */ /* 0x000e2200000e0000 */
[----:B-1----:R-:W-:-:S05]  /*1ad30*/  FMNMX.FTZ R4, R4, R0, !PT ;  /* 0x0000000004047209 */ /* 0x002fca0007810000 */
[----:B------:R-:W1:Y:S01]  /*1ad40*/  SHFL.BFLY PT, R0, R4, 0x1, 0x1f ;  /* 0x0c201f0004007f89 */ /* 0x000e6200000e0000 */
[----:B0-----:R-:W-:-:S05]  /*1ad50*/  FMNMX.FTZ R5, R5, R2, !PT ;  /* 0x0000000205057209 */ /* 0x001fca0007810000 */
[CC--:B------:R-:W-:Y:S01]  /*1ad60*/  FMUL.FTZ R8, R5.reuse, R3.reuse ;  /* 0x0000000305087220 */ /* 0x0c0fe20000410000 */
[----:B-1----:R-:W-:Y:S01]  /*1ad70*/  FMNMX.FTZ R4, R4, R0, !PT ;  /* 0x0000000004047209 */ /* 0x002fe20007810000 */
[----:B------:R-:W-:Y:S02]  /*1ad80*/  FADD.FTZ R0, -R5, R15 ;  /* 0x0000000f05007221 */ /* 0x000fe40000010100 */
[-CC-:B------:R-:W-:Y:S02]  /*1ad90*/  FFMA.FTZ R208, R184, R3.reuse, -R8.reuse ;  /* 0x00000003b8d07223 */ /* 0x180fe40000010808 */
[----:B------:R-:W2:Y:S01]  /*1ada0*/  LDL R184, [R1+0x60] ;  /* 0x0000600001b87983 */ /* 0x000ea20000100800 */
[-C--:B------:R-:W-:Y:S01]  /*1adb0*/  FFMA.FTZ R192, R152, R3.reuse, -R8 ;  /* 0x0000000398c07223 */ /* 0x080fe20000010808 */
[C---:B------:R-:W-:Y:S01]  /*1adc0*/  FADD.FTZ R2, -R4.reuse, R20 ;  /* 0x0000001404027221 */ /* 0x040fe20000010100 */
[-C--:B------:R-:W-:Y:S01]  /*1add0*/  FMUL.FTZ R152, R4, R3.reuse ;  /* 0x0000000304987220 */ /* 0x080fe20000410000 */
[----:B------:R-:W-:-:S02]  /*1ade0*/  FMUL.FTZ R0, R0, R3 ;  /* 0x0000000300007220 */ /* 0x000fc40000410000 */
[-C--:B------:R-:W-:Y:S01]  /*1adf0*/  FMUL.FTZ R2, R2, R3.reuse ;  /* 0x0000000302027220 */ /* 0x080fe20000410000 */
[-C--:B------:R-:W-:Y:S01]  /*1ae00*/  FFMA.FTZ R209, R186, R3.reuse, -R152 ;  /* 0x00000003bad17223 */ /* 0x080fe20000010898 */
[-CC-:B------:R-:W-:Y:S01]  /*1ae10*/  FFMA.FTZ R196, R160, R3.reuse, -R8.reuse ;  /* 0x00000003a0c47223 */ /* 0x180fe20000010808 */
[-C--:B------:R-:W-:Y:S01]  /*1ae20*/  FFMA.FTZ R21, R185, R3.reuse, -R8 ;  /* 0x00000003b9157223 */ /* 0x080fe20000010808 */
[-C--:B------:R-:W-:Y:S01]  /*1ae30*/  FFMA.FTZ R160, R187, R3.reuse, -R152 ;  /* 0x00000003bba07223 */ /* 0x080fe20000010898 */
[----:B------:R-:W-:Y:S01]  /*1ae40*/  MUFU.EX2 R0, R0 ;  /* 0x0000000000007308 */ /* 0x000fe20000000800 */
[-C--:B------:R-:W-:Y:S01]  /*1ae50*/  FFMA.FTZ R210, R188, R3.reuse, -R8 ;  /* 0x00000003bcd27223 */ /* 0x080fe20000010808 */
[-C--:B------:R-:W-:Y:S01]  /*1ae60*/  FFMA.FTZ R211, R190, R3.reuse, -R152 ;  /* 0x00000003bed37223 */ /* 0x080fe20000010898 */
[-CC-:B------:R-:W-:Y:S01]  /*1ae70*/  FFMA.FTZ R20, R189, R3.reuse, -R8.reuse ;  /* 0x00000003bd147223 */ /* 0x180fe20000010808 */
[----:B------:R-:W-:-:S04]  /*1ae80*/  FFMA.FTZ R204, R176, R3, -R8 ;  /* 0x00000003b0cc7223 */ /* 0x000fc80000010808 */
[----:B------:R-:W-:Y:S01]  /*1ae90*/  MUFU.EX2 R2, R2 ;  /* 0x0000000200027308 */ /* 0x000fe20000000800 */
[-CC-:B------:R-:W-:Y:S01]  /*1aea0*/  FFMA.FTZ R15, R177, R3.reuse, -R8.reuse ;  /* 0x00000003b10f7223 */ /* 0x180fe20000010808 */
[-CC-:B------:R-:W-:Y:S01]  /*1aeb0*/  FFMA.FTZ R206, R180, R3.reuse, -R8.reuse ;  /* 0x00000003b4ce7223 */ /* 0x180fe20000010808 */
[-CC-:B------:R-:W-:Y:S01]  /*1aec0*/  FFMA.FTZ R14, R181, R3.reuse, -R8.reuse ;  /* 0x00000003b50e7223 */ /* 0x180fe20000010808 */
[----:B------:R-:W-:-:S04]  /*1aed0*/  FFMA.FTZ R200, R168, R3, -R8 ;  /* 0x00000003a8c87223 */ /* 0x000fc80000010808 */
[----:B------:R-:W0:Y:S01]  /*1aee0*/  MUFU.EX2 R208, R208 ;  /* 0x000000d000d07308 */ /* 0x000e220000000800 */
[-CC-:B------:R-:W-:Y:S01]  /*1aef0*/  FFMA.FTZ R13, R169, R3.reuse, -R8.reuse ;  /* 0x00000003a90d7223 */ /* 0x180fe20000010808 */
[-CC-:B------:R-:W-:Y:S01]  /*1af00*/  FFMA.FTZ R202, R172, R3.reuse, -R8.reuse ;  /* 0x00000003acca7223 */ /* 0x180fe20000010808 */
[-CC-:B------:R-:W-:Y:S01]  /*1af10*/  FFMA.FTZ R12, R173, R3.reuse, -R8.reuse ;  /* 0x00000003ad0c7223 */ /* 0x180fe20000010808 */
[----:B------:R-:W-:-:S04]  /*1af20*/  FFMA.FTZ R11, R161, R3, -R8 ;  /* 0x00000003a10b7223 */ /* 0x000fc80000010808 */
[----:B------:R-:W1:Y:S01]  /*1af30*/  MUFU.EX2 R209, R209 ;  /* 0x000000d100d17308 */ /* 0x000e620000000800 */
[-CC-:B------:R-:W-:Y:S01]  /*1af40*/  FFMA.FTZ R198, R164, R3.reuse, -R8.reuse ;  /* 0x00000003a4c67223 */ /* 0x180fe20000010808 */
[-CC-:B------:R-:W-:Y:S01]  /*1af50*/  FFMA.FTZ R10, R165, R3.reuse, -R8.reuse ;  /* 0x00000003a50a7223 */ /* 0x180fe20000010808 */
[-CC-:B------:R-:W-:Y:S01]  /*1af60*/  FFMA.FTZ R7, R153, R3.reuse, -R8.reuse ;  /* 0x0000000399077223 */ /* 0x180fe20000010808 */
[-CC-:B------:R-:W-:Y:S01]  /*1af70*/  FFMA.FTZ R194, R156, R3.reuse, -R8.reuse ;  /* 0x000000039cc27223 */ /* 0x180fe20000010808 */
[-C--:B------:R-:W-:Y:S01]  /*1af80*/  FFMA.FTZ R8, R157, R3.reuse, -R8 ;  /* 0x000000039d087223 */ /* 0x080fe20000010808 */
[-CC-:B------:R-:W-:Y:S02]  /*1af90*/  FFMA.FTZ R157, R191, R3.reuse, -R152.reuse ;  /* 0x00000003bf9d7223 */ /* 0x180fe40000010898 */
[----:B------:R-:W3:Y:S01]  /*1afa0*/  MUFU.EX2 R21, R21 ;  /* 0x0000001500157308 */ /* 0x000ee20000000800 */
[----:B------:R-:W-:Y:S02]  /*1afb0*/  VIADD R161, R9, 0x38840 ;  /* 0x0003884009a17836 */ /* 0x000fe40000000000 */
[----:B------:R-:W-:-:S05]  /*1afc0*/  FFMA.FTZ R205, R178, R3, -R152 ;  /* 0x00000003b2cd7223 */ /* 0x000fca0000010898 */
[----:B------:R-:W-:Y:S01]  /*1afd0*/  MUFU.EX2 R160, R160 ;  /* 0x000000a000a07308 */ /* 0x000fe20000000800 */
[----:B------:R-:W-:-:S07]  /*1afe0*/  FFMA.FTZ R156, R179, R3, -R152 ;  /* 0x00000003b39c7223 */ /* 0x000fce0000010898 */
[----:B------:R-:W4:Y:S08]  /*1aff0*/  MUFU.EX2 R210, R210 ;  /* 0x000000d200d27308 */ /* 0x000f300000000800 */
[----:B------:R-:W-:Y:S01]  /*1b000*/  MUFU.EX2 R211, R211 ;  /* 0x000000d300d37308 */ /* 0x000fe20000000800 */
[----:B0-----:R-:W-:Y:S01]  /*1b010*/  FFMA.FTZ R228, R0, R228, R208 ;  /* 0x000000e400e47223 */ /* 0x001fe200000100d0 */
[----:B-1----:R-:W-:-:S06]  /*1b020*/  FFMA.FTZ R227, R2, R227, R209 ;  /* 0x000000e302e37223 */ /* 0x002fcc00000100d1 */
[----:B------:R-:W0:Y:S01]  /*1b030*/  MUFU.EX2 R20, R20 ;  /* 0x0000001400147308 */ /* 0x000e220000000800 */
[-CC-:B------:R-:W-:Y:S01]  /*1b040*/  FFMA.FTZ R207, R182, R3.reuse, -R152.reuse ;  /* 0x00000003b6cf7223 */ /* 0x180fe20000010898 */
[----:B------:R-:W-:-:S06]  /*1b050*/  FFMA.FTZ R193, R154, R3, -R152 ;  /* 0x000000039ac17223 */ /* 0x000fcc0000010898 */
[----:B------:R-:W-:Y:S01]  /*1b060*/  MUFU.EX2 R157, R157 ;  /* 0x0000009d009d7308 */ /* 0x000fe20000000800 */
[-CC-:B------:R-:W-:Y:S01]  /*1b070*/  FFMA.FTZ R153, R183, R3.reuse, -R152.reuse ;  /* 0x00000003b7997223 */ /* 0x180fe20000010898 */
[-CC-:B------:R-:W-:Y:S01]  /*1b080*/  FFMA.FTZ R201, R170, R3.reuse, -R152.reuse ;  /* 0x00000003aac97223 */ /* 0x180fe20000010898 */
[-CC-:B------:R-:W-:Y:S01]  /*1b090*/  FFMA.FTZ R171, R171, R3.reuse, -R152.reuse ;  /* 0x00000003abab7223 */ /* 0x180fe20000010898 */
[-CC-:B------:R-:W-:Y:S01]  /*1b0a0*/  FFMA.FTZ R203, R174, R3.reuse, -R152.reuse ;  /* 0x00000003aecb7223 */ /* 0x180fe20000010898 */
[----:B------:R-:W-:-:S03]  /*1b0b0*/  FFMA.FTZ R197, R162, R3, -R152 ;  /* 0x00000003a2c57223 */ /* 0x000fc60000010898 */
[----:B------:R-:W1:Y:S01]  /*1b0c0*/  MUFU.EX2 R204, R204 ;  /* 0x000000cc00cc7308 */ /* 0x000e620000000800 */
[-CC-:B------:R-:W-:Y:S01]  /*1b0d0*/  FFMA.FTZ R163, R163, R3.reuse, -R152.reuse ;  /* 0x00000003a3a37223 */ /* 0x180fe20000010898 */
[-CC-:B------:R-:W-:Y:S01]  /*1b0e0*/  FFMA.FTZ R199, R166, R3.reuse, -R152.reuse ;  /* 0x00000003a6c77223 */ /* 0x180fe20000010898 */
[-CC-:B------:R-:W-:Y:S01]  /*1b0f0*/  FFMA.FTZ R167, R167, R3.reuse, -R152.reuse ;  /* 0x00000003a7a77223 */ /* 0x180fe20000010898 */
[-CC-:B------:R-:W-:Y:S01]  /*1b100*/  FFMA.FTZ R154, R155, R3.reuse, -R152.reuse ;  /* 0x000000039b9a7223 */ /* 0x180fe20000010898 */
[----:B------:R-:W-:-:S03]  /*1b110*/  FFMA.FTZ R195, R158, R3, -R152 ;  /* 0x000000039ec37223 */ /* 0x000fc60000010898 */
[----:B------:R-:W-:Y:S01]  /*1b120*/  MUFU.EX2 R205, R205 ;  /* 0x000000cd00cd7308 */ /* 0x000fe20000000800 */
[----:B---3--:R-:W-:-:S07]  /*1b130*/  FADD.FTZ R155, R21, R228 ;  /* 0x000000e4159b7221 */ /* 0x008fce0000010000 */
[----:B------:R-:W3:Y:S01]  /*1b140*/  MUFU.EX2 R15, R15 ;  /* 0x0000000f000f7308 */ /* 0x000ee20000000800 */
[----:B----4-:R-:W-:-:S07]  /*1b150*/  FADD.FTZ R155, R210, R155 ;  /* 0x0000009bd29b7221 */ /* 0x010fce0000010000 */
[----:B------:R-:W4:Y:S01]  /*1b160*/  MUFU.EX2 R156, R156 ;  /* 0x0000009c009c7308 */ /* 0x000f220000000800 */
[----:B0-----:R-:W-:-:S07]  /*1b170*/  FADD.FTZ R155, R20, R155 ;  /* 0x0000009b149b7221 */ /* 0x001fce0000010000 */
[----:B------:R-:W0:Y:S08]  /*1b180*/  MUFU.EX2 R206, R206 ;  /* 0x000000ce00ce7308 */ /* 0x000e300000000800 */
[----:B------:R-:W5:Y:S01]  /*1b190*/  MUFU.EX2 R207, R207 ;  /* 0x000000cf00cf7308 */ /* 0x000f620000000800 */
[----:B-1----:R-:W-:-:S07]  /*1b1a0*/  FADD.FTZ R155, R204, R155 ;  /* 0x0000009bcc9b7221 */ /* 0x002fce0000010000 */
[----:B------:R-:W1:Y:S08]  /*1b1b0*/  MUFU.EX2 R14, R14 ;  /* 0x0000000e000e7308 */ /* 0x000e700000000800 */
[----:B------:R-:W1:Y:S01]  /*1b1c0*/  MUFU.EX2 R153, R153 ;  /* 0x0000009900997308 */ /* 0x000e620000000800 */
[----:B---3--:R-:W-:-:S07]  /*1b1d0*/  FADD.FTZ R155, R15, R155 ;  /* 0x0000009b0f9b7221 */ /* 0x008fce0000010000 */
[----:B------:R-:W3:Y:S08]  /*1b1e0*/  MUFU.EX2 R200, R200 ;  /* 0x000000c800c87308 */ /* 0x000ef00000000800 */
[----:B------:R-:W3:Y:S08]  /*1b1f0*/  MUFU.EX2 R201, R201 ;  /* 0x000000c900c97308 */ /* 0x000ef00000000800 */
[----:B------:R-:W3:Y:S08]  /*1b200*/  MUFU.EX2 R13, R13 ;  /* 0x0000000d000d7308 */ /* 0x000ef00000000800 */
[----:B------:R-:W3:Y:S08]  /*1b210*/  MUFU.EX2 R9, R171 ;  /* 0x000000ab00097308 */ /* 0x000ef00000000800 */
[----:B------:R-:W3:Y:S08]  /*1b220*/  MUFU.EX2 R202, R202 ;  /* 0x000000ca00ca7308 */ /* 0x000ef00000000800 */
[----:B------:R-:W3:Y:S08]  /*1b230*/  MUFU.EX2 R203, R203 ;  /* 0x000000cb00cb7308 */ /* 0x000ef00000000800 */
[----:B------:R-:W3:Y:S08]  /*1b240*/  MUFU.EX2 R12, R12 ;  /* 0x0000000c000c7308 */ /* 0x000ef00000000800 */
[----:B------:R-:W-:Y:S08]  /*1b250*/  MUFU.EX2 R196, R196 ;  /* 0x000000c400c47308 */ /* 0x000ff00000000800 */
[----:B------:R-:W-:Y:S08]  /*1b260*/  MUFU.EX2 R197, R197 ;  /* 0x000000c500c57308 */ /* 0x000ff00000000800 */
[----:B------:R-:W-:Y:S08]  /*1b270*/  MUFU.EX2 R11, R11 ;  /* 0x0000000b000b7308 */ /* 0x000ff00000000800 */
[----:B------:R-:W-:Y:S08]  /*1b280*/  MUFU.EX2 R158, R163 ;  /* 0x000000a3009e7308 */ /* 0x000ff00000000800 */
[----:B------:R-:W-:Y:S08]  /*1b290*/  MUFU.EX2 R198, R198 ;  /* 0x000000c600c67308 */ /* 0x000ff00000000800 */
[----:B------:R-:W-:Y:S01]  /*1b2a0*/  MUFU.EX2 R199, R199 ;  /* 0x000000c700c77308 */ /* 0x000fe20000000800 */
[----:B--2---:R-:W-:-:S04]  /*1b2b0*/  PRMT R161, R184, 0x654, R161 ;  /* 0x00000654b8a17816 */ /* 0x004fc800000000a1 */
[----:B------:R2:W-:Y:S02]  /*1b2c0*/  SYNCS.ARRIVE.TRANS64.RED.A1T0 RZ, [R161+URZ], RZ ;  /* 0x000000ffa1ff79a7 */ /* 0x0005e4000810043f */
[-CC-:B--2---:R-:W-:Y:S01]  /*1b2d0*/  FFMA.FTZ R161, R175, R3.reuse, -R152.reuse ;  /* 0x00000003afa17223 */ /* 0x184fe20000010898 */
[----:B------:R-:W-:Y:S01]  /*1b2e0*/  FFMA.FTZ R152, R159, R3, -R152 ;  /* 0x000000039f987223 */ /* 0x000fe20000010898 */
[----:B------:R-:W-:-:S04]  /*1b2f0*/  FADD.FTZ R159, R160, R227 ;  /* 0x000000e3a09f7221 */ /* 0x000fc80000010000 */
[----:B------:R-:W-:-:S04]  /*1b300*/  FADD.FTZ R159, R211, R159 ;  /* 0x0000009fd39f7221 */ /* 0x000fc80000010000 */
[----:B------:R-:W-:-:S04]  /*1b310*/  FADD.FTZ R159, R157, R159 ;  /* 0x0000009f9d9f7221 */ /* 0x000fc80000010000 */
[----:B------:R-:W-:-:S04]  /*1b320*/  FADD.FTZ R159, R205, R159 ;  /* 0x0000009fcd9f7221 */ /* 0x000fc80000010000 */
[----:B----4-:R-:W-:Y:S01]  /*1b330*/  FADD.FTZ R162, R156, R159 ;  /* 0x0000009f9ca27221 */ /* 0x010fe20000010000 */
[----:B0-----:R-:W-:-:S03]  /*1b340*/  FADD.FTZ R159, R206, R155 ;  /* 0x0000009bce9f7221 */ /* 0x001fc60000010000 */
[----:B-----5:R-:W-:Y:S01]  /*1b350*/  FADD.FTZ R162, R207, R162 ;  /* 0x000000a2cfa27221 */ /* 0x020fe20000010000 */
[----:B------:R-:W0:Y:S01]  /*1b360*/  MUFU.EX2 R161, R161 ;  /* 0x000000a100a17308 */ /* 0x000e220000000800 */
[----:B-1----:R-:W-:Y:S02]  /*1b370*/  FADD.FTZ R159, R14, R159 ;  /* 0x0000009f0e9f7221 */ /* 0x002fe40000010000 */
[----:B------:R-:W-:Y:S02]  /*1b380*/  FADD.FTZ R162, R153, R162 ;  /* 0x000000a299a27221 */ /* 0x000fe40000010000 */
[----:B---3--:R-:W-:Y:S02]  /*1b390*/  FADD.FTZ R159, R200, R159 ;  /* 0x0000009fc89f7221 */ /* 0x008fe40000010000 */
[----:B------:R-:W-:Y:S02]  /*1b3a0*/  FADD.FTZ R162, R201, R162 ;  /* 0x000000a2c9a27221 */ /* 0x000fe40000010000 */
[----:B------:R-:W-:-:S02]  /*1b3b0*/  FADD.FTZ R159, R13, R159 ;  /* 0x0000009f0d9f7221 */ /* 0x000fc40000010000 */
[----:B------:R-:W-:Y:S02]  /*1b3c0*/  FADD.FTZ R162, R9, R162 ;  /* 0x000000a209a27221 */ /* 0x000fe40000010000 */
[----:B------:R-:W-:Y:S02]  /*1b3d0*/  FADD.FTZ R159, R202, R159 ;  /* 0x0000009fca9f7221 */ /* 0x000fe40000010000 */
[----:B------:R-:W-:Y:S01]  /*1b3e0*/  FADD.FTZ R162, R203, R162 ;  /* 0x000000a2cba27221 */ /* 0x000fe20000010000 */
[----:B------:R-:W1:Y:S01]  /*1b3f0*/  MUFU.EX2 R10, R10 ;  /* 0x0000000a000a7308 */ /* 0x000e620000000800 */
[----:B------:R-:W-:Y:S02]  /*1b400*/  FADD.FTZ R159, R12, R159 ;  /* 0x0000009f0c9f7221 */ /* 0x000fe40000010000 */
[----:B0-----:R-:W-:-:S05]  /*1b410*/  FADD.FTZ R162, R161, R162 ;  /* 0x000000a2a1a27221 */ /* 0x001fca0000010000 */
[----:B------:R-:W0:Y:S01]  /*1b420*/  MUFU.EX2 R155, R167 ;  /* 0x000000a7009b7308 */ /* 0x000e220000000800 */
[----:B------:R-:W-:Y:S01]  /*1b430*/  FADD.FTZ R159, R196, R159 ;  /* 0x0000009fc49f7221 */ /* 0x000fe20000010000 */
[----:B------:R-:W-:-:S06]  /*1b440*/  FADD.FTZ R162, R197, R162 ;  /* 0x000000a2c5a27221 */ /* 0x000fcc0000010000 */
[----:B------:R-:W2:Y:S01]  /*1b450*/  MUFU.EX2 R192, R192 ;  /* 0x000000c000c07308 */ /* 0x000ea20000000800 */
[----:B------:R-:W-:Y:S01]  /*1b460*/  FADD.FTZ R159, R11, R159 ;  /* 0x0000009f0b9f7221 */ /* 0x000fe20000010000 */
[----:B------:R-:W-:-:S06]  /*1b470*/  FADD.FTZ R162, R158, R162 ;  /* 0x000000a29ea27221 */ /* 0x000fcc0000010000 */
[----:B------:R-:W3:Y:S01]  /*1b480*/  MUFU.EX2 R193, R193 ;  /* 0x000000c100c17308 */ /* 0x000ee20000000800 */
[----:B------:R-:W-:Y:S01]  /*1b490*/  FADD.FTZ R159, R198, R159 ;  /* 0x0000009fc69f7221 */ /* 0x000fe20000010000 */
[----:B------:R-:W-:-:S06]  /*1b4a0*/  FADD.FTZ R162, R199, R162 ;  /* 0x000000a2c7a27221 */ /* 0x000fcc0000010000 */
[----:B------:R-:W4:Y:S08]  /*1b4b0*/  MUFU.EX2 R7, R7 ;  /* 0x0000000700077308 */ /* 0x000f300000000800 */
[----:B------:R-:W5:Y:S01]  /*1b4c0*/  MUFU.EX2 R154, R154 ;  /* 0x0000009a009a7308 */ /* 0x000f620000000800 */
[----:B-1----:R-:W-:Y:S01]  /*1b4d0*/  FADD.FTZ R159, R10, R159 ;  /* 0x0000009f0a9f7221 */ /* 0x002fe20000010000 */
[----:B0-----:R-:W-:-:S06]  /*1b4e0*/  FADD.FTZ R162, R155, R162 ;  /* 0x000000a29ba27221 */ /* 0x001fcc0000010000 */
[----:B------:R-:W0:Y:S08]  /*1b4f0*/  MUFU.EX2 R194, R194 ;  /* 0x000000c200c27308 */ /* 0x000e300000000800 */
[----:B------:R-:W1:Y:S01]  /*1b500*/  MUFU.EX2 R195, R195 ;  /* 0x000000c300c37308 */ /* 0x000e620000000800 */
[----:B--2---:R-:W-:Y:S01]  /*1b510*/  FADD.FTZ R159, R192, R159 ;  /* 0x0000009fc09f7221 */ /* 0x004fe20000010000 */
[----:B---3--:R-:W-:-:S06]  /*1b520*/  FADD.FTZ R162, R193, R162 ;  /* 0x000000a2c1a27221 */ /* 0x008fcc0000010000 */
[----:B------:R-:W2:Y:S08]  /*1b530*/  MUFU.EX2 R8, R8 ;  /* 0x0000000800087308 */ /* 0x000eb00000000800 */
[----:B------:R-:W3:Y:S01]  /*1b540*/  MUFU.EX2 R152, R152 ;  /* 0x0000009800987308 */ /* 0x000ee20000000800 */
[----:B----4-:R-:W-:Y:S01]  /*1b550*/  FADD.FTZ R159, R7, R159 ;  /* 0x0000009f079f7221 */ /* 0x010fe20000010000 */
[----:B-----5:R-:W-:-:S03]  /*1b560*/  FADD.FTZ R162, R154, R162 ;  /* 0x000000a29aa27221 */ /* 0x020fc60000010000 */
[----:B0-----:R-:W-:Y:S01]  /*1b570*/  FADD.FTZ R159, R194, R159 ;  /* 0x0000009fc29f7221 */ /* 0x001fe20000010000 */
[----:B-1----:R-:W-:-:S03]  /*1b580*/  FADD.FTZ R162, R195, R162 ;  /* 0x000000a2c3a27221 */ /* 0x002fc60000010000 */
[----:B--2---:R-:W-:Y:S01]  /*1b590*/  FADD.FTZ R228, R8, R159 ;  /* 0x0000009f08e47221 */ /* 0x004fe20000010000 */
[----:B---3--:R-:W-:Y:S01]  /*1b5a0*/  FADD.FTZ R227, R152, R162 ;  /* 0x000000a298e37221 */ /* 0x008fe20000010000 */
[----:B------:R-:W-:Y:S06]  /*1b5b0*/  @!P0 BRA `(.L_x_647) ;  /* 0x0000000000048947 */ /* 0x000fec0003800000 */
[----:B------:R-:W-:Y:S01]  /*1b5c0*/  BPT.TRAP 0x1 ;  /* 0x000000040000795c */ /* 0x000fe20000300000 */
.L_x_647:
[----:B------:R-:W-:Y:S01]  /*1b5d0*/  F2FP.F16.F32.PACK_AB R206, R14, R206 ;  /* 0x000000ce0ece723e */ /* 0x000fe200000000ff */
[----:B------:R-:W-:Y:S01]  /*1b5e0*/  VIADD R6, R6, 0x38860 ;  /* 0x0003886006067836 */ /* 0x000fe20000000000 */
[----:B------:R0:W5:Y:S01]  /*1b5f0*/  LDL R14, [R1+0x50] ;  /* 0x00005000010e7983 */ /* 0x0001620000100800 */
[----:B------:R-:W-:Y:S02]  /*1b600*/  ISETP.GT.AND P1, PT, R223, RZ, PT ;  /* 0x000000ffdf00720c */ /* 0x000fe40003f24270 */
[----:B------:R-:W-:Y:S01]  /*1b610*/  F2FP.F16.F32.PACK_AB R210, R20, R210 ;  /* 0x000000d214d2723e */ /* 0x000fe200000000ff */
[----:B------:R-:W-:Y:S01]  /*1b620*/  IMAD.MOV.U32 R20, RZ, RZ, R4 ;  /* 0x000000ffff147224 */ /* 0x000fe200078e0004 */
[----:B------:R-:W-:Y:S02]  /*1b630*/  PRMT R6, R184, 0x654, R6 ;  /* 0x00000654b8067816 */ /* 0x000fe40000000006 */
[----:B------:R-:W-:Y:S01]  /*1b640*/  F2FP.F16.F32.PACK_AB R204, R15, R204 ;  /* 0x000000cc0fcc723e */ /* 0x000fe200000000ff */
[----:B------:R-:W-:Y:S01]  /*1b650*/  IMAD.MOV.U32 R15, RZ, RZ, R5 ;  /* 0x000000ffff0f7224 */ /* 0x000fe200078e0005 */
[----:B------:R0:W-:Y:S01]  /*1b660*/  SYNCS.ARRIVE.TRANS64.RED.A1T0 RZ, [R6+URZ], RZ ;  /* 0x000000ff06ff79a7 */ /* 0x0001e2000810043f */
        /* <DEDUP_REMOVED lines=17> */
[----:B------:R-:W-:Y:S02]  /*1b780*/  IADD3 R223, R223, -0x1, RZ ;  /* 0xffffffffdfdf7810 */ /* 0x000fe40007ffe0ff */
[----:B------:R-:W-:Y:S01]  /*1b790*/  MOV R8, R226 ;  /* 0x000000e200087202 */ /* 0x000fe20000000f00 */
[----:B0-----:R-:W-:Y:S06]  /*1b7a0*/  @P1 BRA `(.L_x_648) ;  /* 0xffffffb400c41947 */ /* 0x001fec000383ffff */
.L_x_635:
[----:B------:R-:W-:Y:S05]  /*1b7b0*/  BSYNC B0 ;  /* 0x0000000000007941 */ /* 0x000fea0003800000 */
.L_x_634:
        /* <DEDUP_REMOVED lines=131> */
.L_x_649:
[----:B------:R-:W2:Y:S01]  /*1bff0*/  LDL R0, [R1+0x50] ;  /* 0x0000500001007983 */ /* 0x000ea20000100800 */
[----:B------:R-:W-:Y:S01]  /*1c000*/  IMAD R8, R226, 0x8, R22 ;  /* 0x00000008e2087824 */ /* 0x000fe200078e0216 */
[----:B--2---:R-:W-:-:S04]  /*1c010*/  SHF.L.U32 R7, R0, 0x1f, RZ ;  /* 0x0000001f00077819 */ /* 0x004fc800000006ff */
[----:B------:R0:W1:Y:S01]  /*1c020*/  SYNCS.PHASECHK.TRANS64.TRYWAIT P1, [R8+URZ+0x38850], R7 ;  /* 0x03885007080075a7 */ /* 0x000062000802017f */
[----:B------:R-:W-:Y:S05]  /*1c030*/  @!P0 BRA `(.L_x_650) ;  /* 0x0000000000048947 */ /* 0x000fea0003800000 */
[----:B------:R-:W-:Y:S01]  /*1c040*/  BPT.TRAP 0x1 ;  /* 0x000000040000795c */ /* 0x000fe20000300000 */
.L_x_650:
[----:B------:R-:W-:Y:S01]  /*1c050*/  VIADD R22, R22, 0x400 ;  /* 0x0000040016167836 */ /* 0x000fe20000000000 */
[----:B------:R-:W-:Y:S04]  /*1c060*/  BSSY B0, `(.L_x_651) ;  /* 0x0000008000007945 */ /* 0x000fe80003800000 */
[----:B------:R-:W-:-:S04]  /*1c070*/  SHF.R.U32.HI R22, RZ, 0x4, R22 ;  /* 0x00000004ff167819 */ /* 0x000fc80000011616 */
[----:B------:R-:W-:-:S04]  /*1c080*/  LOP3.LUT R22, R22, 0x3fff, RZ, 0xc0, !PT ;  /* 0x00003fff16167812 */ /* 0x000fc800078ec0ff */
[----:B------:R-:W-:-:S05]  /*1c090*/  LOP3.LUT R9, R22, 0x2800000, RZ, 0xfc, !PT ;  /* 0x0280000016097812 */ /* 0x000fca00078efcff */
[----:B------:R-:W-:Y:S01]  /*1c0a0*/  IMAD R0, R226, 0xa00, R9 ;  /* 0x00000a00e2007824 */ /* 0x000fe200078e0209 */
[----:B-1----:R-:W-:Y:S06]  /*1c0b0*/  @P1 BRA `(.L_x_652) ;  /* 0x0000000000081947 */ /* 0x002fec0003800000 */
[----:B------:R-:W1:Y:S02]  /*1c0c0*/  SYNCS.PHASECHK.TRANS64.TRYWAIT P1, [R8+URZ+0x38850], R7 ;  /* 0x03885007080075a7 */ /* 0x000e64000802017f */
[----:B-1----:R-:W-:Y:S05]  /*1c0d0*/  @!P1 BRA `(.L_x_653) ;  /* 0x000000bc00cc9947 */ /* 0x002fea0003800000 */
.L_x_652:
[----:B------:R-:W-:Y:S05]  /*1c0e0*/  BSYNC B0 ;  /* 0x0000000000007941 */ /* 0x000fea0003800000 */
.L_x_651:
[----:B01----:R-:W-:Y:S01]  /*1c0f0*/  IMAD.MOV.U32 R7, RZ, RZ, 0x40000040 ;  /* 0x40000040ff077424 */ /* 0x003fe200078e00ff */
[----:B------:R-:W-:Y:S01]  /*1c100*/  MOV R6, R0 ;  /* 0x0000000000067202 */ /* 0x000fe20000000f00 */
[----:B------:R-:W-:Y:S01]  /*1c110*/  WARPGROUP.ARRIVE ;  /* 0x00000000000079c5 */ /* 0x000fe20000000000 */
[----:B------:R-:W0:Y:S02]  /*1c120*/  SHFL.BFLY PT, R2, R227, 0x2, 0x1f ;  /* 0x0c401f00e3027f89 */ /* 0x000e2400000e0000 */
[----:B------:R-:W-:Y:S01]  /*1c130*/  R2UR UR6, R6 ;  /* 0x00000000060672ca */ /* 0x000fe200000e0000 */
[----:B------:R-:W-:Y:S01]  /*1c140*/  VIADD R6, R0, 0x80 ;  /* 0x0000008000067836 */ /* 0x000fe20000000000 */
[----:B------:R-:W-:Y:S02]  /*1c150*/  R2UR UR7, R7 ;  /* 0x00000000070772ca */ /* 0x000fe400000e0000 */
[----:B------:R-:W-:-:S11]  /*1c160*/  MOV R7, 0x40000040 ;  /* 0x4000004000077802 */ /* 0x000fd60000000f00 */
[----:B------:R-:W-:Y:S01]  /*1c170*/  HGMMA.64x256x16.F32 R24, R208, gdesc[UR4].tnspB, R24, gsb0 ;  /* 0x43e00004d0187df0 */ /* 0x000fe20008000818 */
[----:B------:R-:W-:Y:S01]  /*1c180*/  R2UR UR6, R6 ;  /* 0x00000000060672ca */ /* 0x000fe200000e0000 */
[----:B------:R-:W-:Y:S01]  /*1c190*/  VIADD R6, R0, 0x100 ;  /* 0x0000010000067836 */ /* 0x000fe20000000000 */
[----:B------:R-:W-:Y:S01]  /*1c1a0*/  R2UR UR7, R7 ;  /* 0x00000000070772ca */ /* 0x000fe200000e0000 */
[----:B------:R-:W-:Y:S02]  /*1c1b0*/  IMAD.MOV.U32 R7, RZ, RZ, 0x40000040 ;  /* 0x40000040ff077424 */ /* 0x000fe400078e00ff */
[----:B0-----:R-:W-:-:S05]  /*1c1c0*/  FADD.FTZ R2, R2, R227 ;  /* 0x000000e302027221 */ /* 0x001fca0000010000 */
[----:B------:R-:W0:Y:S02]  /*1c1d0*/  SHFL.BFLY PT, R9, R2, 0x1, 0x1f ;  /* 0x0c201f0002097f89 */ /* 0x000e2400000e0000 */
[----:B0-----:R-:W-:Y:S01]  /*1c1e0*/  FADD.FTZ R13, R2, R9 ;  /* 0x00000009020d7221 */ /* 0x001fe20000010000 */
[----:B------:R-:W-:-:S04]  /*1c1f0*/  IMAD.MOV.U32 R2, RZ, RZ, -0x800000 ;  /* 0xff800000ff027424 */ /* 0x000fc800078e00ff */
[----:B------:R-:W-:-:S13]  /*1c200*/  FSETP.NE.FTZ.AND P2, PT, R13, RZ, PT ;  /* 0x000000ff0d00720b */ /* 0x000fda0003f55000 */
[----:B------:R-:W0:Y:S01]  /*1c210*/  @P2 MUFU.LG2 R11, R13 ;  /* 0x0000000d000b2308 */ /* 0x000e220000000c00 */
[----:B-----5:R-:W-:Y:S01]  /*1c220*/  @P2 FMUL.FTZ R14, R3, 0.69314718246459960938 ;  /* 0x3f317218030e2820 */ /* 0x020fe20000410000 */
[----:B0-----:R-:W-:-:S04]  /*1c230*/  @P2 FMUL.FTZ R11, R11, 0.69314718246459960938 ;  /* 0x3f3172180b0b2820 */ /* 0x001fc80000410000 */
[----:B------:R-:W-:Y:S01]  /*1c240*/  @P2 FFMA.FTZ R2, R14, R4, R11 ;  /* 0x000000040e022223 */ /* 0x000fe2000001000b */
[----:B------:R-:W-:Y:S02]  /*1c250*/  WARPGROUP.DEPBAR.LE gsb0, 0x0 ;  /* 0x00008000000079c5 */ /* 0x000fe40000010000 */
[----:B------:R-:W-:-:S06]  /*1c260*/  WARPGROUP.ARRIVE ;  /* 0x00000000000079c5 */ /* 0x000fcc0000000000 */
        /* <DEDUP_REMOVED lines=10> */
[----:B------:R-:W-:Y:S01]  /*1c310*/  VIADD R6, R0, 0x200 ;  /* 0x0000020000067836 */ /* 0x000fe20000000000 */
[----:B------:R-:W-:Y:S02]  /*1c320*/  R2UR UR7, R7 ;  /* 0x00000000070772ca */ /* 0x000fe400000e0000 */
[----:B------:R-:W-:Y:S01]  /*1c330*/  MOV R7, 0x40000040 ;  /* 0x4000004000077802 */ /* 0x000fe20000000f00 */
[----:B------:R-:W-:Y:S02]  /*1c340*/  WARPGROUP.DEPBAR.LE gsb0, 0x0 ;  /* 0x00008000000079c5 */ /* 0x000fe40000010000 */
[----:B------:R-:W-:-:S15]  /*1c350*/  WARPGROUP.ARRIVE ;  /* 0x00000000000079c5 */ /* 0x000fde0000000000 */
[----:B------:R-:W-:-:S05]  /*1c360*/  NOP ;  /* 0x0000000000007918 */ /* 0x000fca0000000000 */
[----:B------:R-:W-:Y:S01]  /*1c370*/  HGMMA.64x256x16.F32 R24, R196, gdesc[UR4].tnspB, R24, gsb0 ;  /* 0x43e00004c4187df0 */ /* 0x000fe20008000818 */
[----:B------:R-:W-:Y:S02]  /*1c380*/  R2UR UR6, R6 ;  /* 0x00000000060672ca */ /* 0x000fe400000e0000 */
[----:B------:R-:W-:Y:S02]  /*1c390*/  R2UR UR7, R7 ;  /* 0x00000000070772ca */ /* 0x000fe400000e0000 */
[----:B------:R-:W0:Y:S02]  /*1c3a0*/  SHFL.BFLY PT, R7, R228, 0x2, 0x1f ;  /* 0x0c401f00e4077f89 */ /* 0x000e2400000e0000 */
[----:B0-----:R-:W-:-:S05]  /*1c3b0*/  FADD.FTZ R0, R7, R228 ;  /* 0x000000e407007221 */ /* 0x001fca0000010000 */
[----:B------:R-:W0:Y:S02]  /*1c3c0*/  SHFL.BFLY PT, R7, R0, 0x1, 0x1f ;  /* 0x0c201f0000077f89 */ /* 0x000e2400000e0000 */
[----:B0-----:R-:W-:Y:S01]  /*1c3d0*/  FADD.FTZ R12, R0, R7 ;  /* 0x00000007000c7221 */ /* 0x001fe20000010000 */
[----:B------:R-:W-:Y:S01]  /*1c3e0*/  CS2R R6, SRZ ;  /* 0x0000000000067805 */ /* 0x000fe2000001ff00 */
[----:B------:R-:W-:-:S03]  /*1c3f0*/  IMAD.MOV.U32 R0, RZ, RZ, -0x800000 ;  /* 0xff800000ff007424 */ /* 0x000fc600078e00ff */
[----:B------:R-:W-:Y:S02]  /*1c400*/  FSETP.NE.FTZ.AND P1, PT, R12, RZ, PT ;  /* 0x000000ff0c00720b */ /* 0x000fe40003f35000 */
[----:B------:R-:W-:Y:S11]  /*1c410*/  @P2 MUFU.RCP R6, R13 ;  /* 0x0000000d00062308 */ /* 0x000ff60000001000 */
[----:B------:R-:W0:Y:S01]  /*1c420*/  @P1 MUFU.LG2 R9, R12 ;  /* 0x0000000c00091308 */ /* 0x000e220000000c00 */
[----:B------:R-:W-:-:S07]  /*1c430*/  @P1 FMUL.FTZ R10, R3, 0.69314718246459960938 ;  /* 0x3f317218030a1820 */ /* 0x000fce0000410000 */
[----:B------:R1:W2:Y:S01]  /*1c440*/  @P1 MUFU.RCP R7, R12 ;  /* 0x0000000c00071308 */ /* 0x0002a20000001000 */
[----:B0-----:R-:W-:-:S04]  /*1c450*/  @P1 FMUL.FTZ R9, R9, 0.69314718246459960938 ;  /* 0x3f31721809091820 */ /* 0x001fc80000410000 */
[----:B------:R-:W-:Y:S01]  /*1c460*/  @P1 FFMA.FTZ R0, R10, R5, R9 ;  /* 0x000000050a001223 */ /* 0x000fe20000010009 */
[----:B------:R-:W-:Y:S02]  /*1c470*/  WARPGROUP.DEPBAR.LE gsb0, 0x0 ;  /* 0x00008000000079c5 */ /* 0x000fe40000010000 */
[----:B------:R-:W-:-:S06]  /*1c480*/  WARPGROUP.ARRIVE ;  /* 0x00000000000079c5 */ /* 0x000fcc0000000000 */
[----:B------:R-:W-:Y:S03]  /*1c490*/  HGMMA.64x256x16.F32 R24, R192, gdesc[UR4].tnspB, R24, gsb0 ;  /* 0x43e00004c0187df0 */ /* 0x000fe60008000818 */
[----:B------:R-:W-:Y:S02]  /*1c4a0*/  WARPGROUP.DEPBAR.LE gsb0, 0x0 ;  /* 0x00008000000079c5 */ /* 0x000fe40000010000 */
[----:B-12---:R-:W-:Y:S05]  /*1c4b0*/  @!P0 BRA `(.L_x_654) ;  /* 0x0000000000048947 */ /* 0x006fea0003800000 */
[----:B------:R-:W-:Y:S01]  /*1c4c0*/  BPT.TRAP 0x1 ;  /* 0x000000040000795c */ /* 0x000fe20000300000 */
.L_x_654:
[----:B------:R-:W2:Y:S01]  /*1c4d0*/  LDL.LU R3, [R1+0x60] ;  /* 0x0000600001037983 */ /* 0x000ea20000300800 */
[----:B------:R-:W-:Y:S01]  /*1c4e0*/  IADD3 R5, R8, 0x38860, RZ ;  /* 0x0003886008057810 */ /* 0x000fe20007ffe0ff */
[-C--:B------:R-:W-:Y:S01]  /*1c4f0*/  FMUL.FTZ R4, R24, R7.reuse ;  /* 0x0000000718047220 */ /* 0x080fe20000410000 */
[----:B------:R-:W-:Y:S01]  /*1c500*/  FMUL.FTZ R25, R25, R7 ;  /* 0x0000000719197220 */ /* 0x000fe20000410000 */
[----:B------:R-:W3:Y:S04]  /*1c510*/  LDL.LU R14, [R1+0x50] ;  /* 0x00005000010e7983 */ /* 0x000ee80000300800 */
[----:B------:R-:W4:Y:S01]  /*1c520*/  LDL.LU R13, [R1+0x74] ;  /* 0x00007400010d7983 */ /* 0x000f220000300800 */
[----:B------:R-:W-:-:S05]  /*1c530*/  VIADD R226, R226, 0x1 ;  /* 0x00000001e2e27836 */ /* 0x000fca0000000000 */
[----:B------:R-:W-:-:S04]  /*1c540*/  ISETP.NE.AND P0, PT, R226, 0x2, PT ;  /* 0x00000002e200780c */ /* 0x000fc80003f05270 */
[----:B------:R-:W-:Y:S01]  /*1c550*/  SEL R12, RZ, 0x1, P0 ;  /* 0x00000001ff0c7807 */ /* 0x000fe20000000000 */
        /* <DEDUP_REMOVED lines=120> */
[----:B------:R-:W-:Y:S01]  /*1cce0*/  PLOP3.LUT P1, PT, PT, PT, PT, 0x8, 0x0 ;  /* 0x000000000000781c */ /* 0x000fe20003f2e170 */
[-C--:B------:R-:W-:Y:S01]  /*1ccf0*/  FMUL.FTZ R147, R147, R6.reuse ;  /* 0x0000000693937220 */ /* 0x080fe20000410000 */
[-C--:B------:R-:W-:Y:S01]  /*1cd00*/  FMUL.FTZ R150, R150, R6.reuse ;  /* 0x0000000696967220 */ /* 0x080fe20000410000 */
[----:B------:R-:W-:Y:S01]  /*1cd10*/  FMUL.FTZ R151, R151, R6 ;  /* 0x0000000697977220 */ /* 0x000fe20000410000 */
[----:B------:R-:W-:-:S02]  /*1cd20*/  SEL R226, R226, RZ, P0 ;  /* 0x000000ffe2e27207 */ /* 0x000fc40000000000 */
[----:B--2---:R-:W-:Y:S02]  /*1cd30*/  PRMT R5, R3, 0x654, R5 ;  /* 0x0000065403057816 */ /* 0x004fe40000000005 */
[----:B---3--:R-:W-:Y:S01]  /*1cd40*/  LOP3.LUT R14, R14, R12, RZ, 0x3c, !PT ;  /* 0x0000000c0e0e7212 */ /* 0x008fe200078e3cff */
[----:B----4-:R-:W-:Y:S02]  /*1cd50*/  VIADD R13, R13, 0x1 ;  /* 0x000000010d0d7836 */ /* 0x010fe40000000000 */
[----:B------:R-:W-:Y:S01]  /*1cd60*/  FMUL.FTZ R3, R29, R7 ;  /* 0x000000071d037220 */ /* 0x000fe20000410000 */
[----:B------:R0:W-:Y:S02]  /*1cd70*/  SYNCS.ARRIVE.TRANS64.RED.A1T0 RZ, [R5+URZ], RZ ;  /* 0x000000ff05ff79a7 */ /* 0x0001e4000810043f */
[----:B------:R1:W-:Y:S04]  /*1cd80*/  STL [R1+0x74], R13 ;  /* 0x0000740d01007387 */ /* 0x0003e80000100800 */
[----:B------:R1:W-:Y:S01]  /*1cd90*/  STL [R1+0x50], R14 ;  /* 0x0000500e01007387 */ /* 0x0003e20000100800 */
[-C--:B0-----:R-:W-:Y:S01]  /*1cda0*/  FMUL.FTZ R5, R26, R6.reuse ;  /* 0x000000061a057220 */ /* 0x081fe20000410000 */
[----:B------:R-:W-:-:S07]  /*1cdb0*/  FMUL.FTZ R7, R30, R6 ;  /* 0x000000061e077220 */ /* 0x000fce0000410000 */
.L_x_564:
[----:B------:R-:W0:Y:S08]  /*1cdc0*/  S2UR UR4, SR_CgaCtaId ;  /* 0x00000000000479c3 */ /* 0x000e300000008800 */
[----:B------:R-:W-:Y:S01]  /*1cdd0*/  BAR.SYNC.DEFER_BLOCKING 0x5, 0x180 ;  /* 0x0146000000007b1d */ /* 0x000fe20000010000 */
[----:B------:R-:W-:-:S05]  /*1cde0*/  MOV R22, 0x400 ;  /* 0x0000040000167802 */ /* 0x000fca0000000f00 */
[----:B------:R-:W-:Y:S01]  /*1cdf0*/  BSSY B0, `(.L_x_655) ;  /* 0x00002f6000007945 */ /* 0x000fe20003800000 */
[----:B0-----:R-:W-:-:S04]  /*1ce00*/  MOV R6, UR4 ;  /* 0x0000000400067c02 */ /* 0x001fc80008000f00 */
[----:B------:R-:W-:Y:S01]  /*1ce10*/  LEA R22, R6, R22, 0x18 ;  /* 0x0000001606167211 */ /* 0x000fe200078ec0ff */
[----:B------:R0:W-:Y:S04]  /*1ce20*/  STL [R1+0x60], R6 ;  /* 0x0000600601007387 */ /* 0x0001e80000100800 */
[----:B----4-:R0:W2:Y:S01]  /*1ce30*/  LDS.128 R28, [R22+0x388d0] ;  /* 0x0388d000161c7984 */ /* 0x0100a20000000c00 */
[----:B------:R-:W-:Y:S06]  /*1ce40*/  BAR.ARV 0x4, 0x180 ;  /* 0x0106000000007b1d */ /* 0x000fec0000002000 */
[----:B------:R-:W-:Y:S05]  /*1ce50*/  @P1 BRA `(.L_x_656) ;  /* 0x0000002000501947 */ /* 0x000fea0003800000 */
[----:B0-----:R-:W3:Y:S04]  /*1ce60*/  LDL R6, [R1+0x7c] ;  /* 0x00007c0001067983 */ /* 0x001ee80000100800 */
[----:B-----5:R-:W4:Y:S01]  /*1ce70*/  LDL R136, [R1+0x64] ;  /* 0x0000640001887983 */ /* 0x020f220000100800 */
[----:B-1----:R-:W0:Y:S01]  /*1ce80*/  S2R R13, SR_SWINHI ;  /* 0x00000000000d7919 */ /* 0x002e220000002f00 */
[----:B------:R-:W-:Y:S01]  /*1ce90*/  F2FP.F16.F32.PACK_AB R4, R25, R4 ;  /* 0x000000041904723e */ /* 0x000fe200000000ff */
[----:B------:R-:W-:Y:S01]  /*1cea0*/  ULDC.64 UR4, c[0x0][0xc00] ;  /* 0x0003000000047ab9 */ /* 0x000fe20000000a00 */
[----:B------:R-:W-:Y:S02]  /*1ceb0*/  MOV R20, R22 ;  /* 0x0000001600147202 */ /* 0x000fe40000000f00 */
[----:B0-----:R-:W-:-:S02]  /*1cec0*/  MOV R21, R13 ;  /* 0x0000000d00157202 */ /* 0x001fc40000000f00 */
        /* <DEDUP_REMOVED lines=9> */
[----:B------:R-:W-:Y:S01]  /*1cf60*/  F2FP.F16.F32.PACK_AB R147, R151, R150 ;  /* 0x000000969793723e */ /* 0x000fe200000000ff */
[----:B------:R-:W-:Y:S01]  /*1cf70*/  ULDC.64 UR6, c[0x0][0x208] ;  /* 0x0000820000067ab9 */ /* 0x000fe20000000a00 */
[----:B------:R-:W-:Y:S01]  /*1cf80*/  BAR.SYNC.DEFER_BLOCKING 0x1, 0x100 ;  /* 0x0044000000007b1d */ /* 0x000fe20000010000 */
[----:B---3--:R-:W-:-:S03]  /*1cf90*/  IMAD.WIDE R114, R6, 0x2, R20 ;  /* 0x0000000206727825 */ /* 0x008fc600078e0214 */
[C---:B--2---:R-:W-:Y:S02]  /*1cfa0*/  IADD3 R28, P0, R114.reuse, 0x40, RZ ;  /* 0x00000040721c7810 */ /* 0x044fe40007f1e0ff */
[----:B------:R-:W-:Y:S02]  /*1cfb0*/  IADD3 R6, P1, R114, 0x20, RZ ;  /* 0x0000002072067810 */ /* 0x000fe40007f3e0ff */
[----:B------:R-:W-:Y:S02]  /*1cfc0*/  LOP3.LUT R76, R28, 0x380, RZ, 0xc0, !PT ;  /* 0x000003801c4c7812 */ /* 0x000fe400078ec0ff */
[----:B------:R-:W-:Y:S02]  /*1cfd0*/  IADD3 R84, P3, R114, 0x4000, RZ ;  /* 0x0000400072547810 */ /* 0x000fe40007f7e0ff */
[----:B------:R-:W-:Y:S02]  /*1cfe0*/  LOP3.LUT R72, R6, 0x380, RZ, 0xc0, !PT ;  /* 0x0000038006487812 */ /* 0x000fe400078ec0ff */
[----:B------:R-:W-:-:S02]  /*1cff0*/  SHF.R.U64 R76, R76, 0x3, RZ ;  /* 0x000000034c4c7819 */ /* 0x000fc400000012ff */
[----:B------:R-:W-:Y:S01]  /*1d000*/  IADD3 R96, P2, R114, 0x4060, RZ ;  /* 0x0000406072607810 */ /* 0x000fe20007f5e0ff */
[----:B------:R-:W-:Y:S01]  /*1d010*/  IMAD.X R73, RZ, RZ, R115, P1 ;  /* 0x000000ffff497224 */ /* 0x000fe200008e0673 */
[----:B------:R-:W-:Y:S02]  /*1d020*/  LOP3.LUT R112, R84, 0x380, RZ, 0xc0, !PT ;  /* 0x0000038054707812 */ /* 0x000fe400078ec0ff */
[----:B------:R-:W-:Y:S02]  /*1d030*/  SHF.R.U64 R72, R72, 0x3, RZ ;  /* 0x0000000348487819 */ /* 0x000fe400000012ff */
[----:B------:R-:W-:Y:S02]  /*1d040*/  IADD3 R100, P1, R114, 0x8000, RZ ;  /* 0x0000800072647810 */ /* 0x000fe40007f3e0ff */
[----:B------:R-:W-:Y:S02]  /*1d050*/  LOP3.LUT R76, R76, R28, RZ, 0x3c, !PT ;  /* 0x0000001c4c4c7212 */ /* 0x000fe400078e3cff */
[----:B------:R-:W-:-:S02]  /*1d060*/  LOP3.LUT R28, R96, 0x380, RZ, 0xc0, !PT ;  /* 0x00000380601c7812 */ /* 0x000fc400078ec0ff */
[----:B------:R-:W-:Y:S02]  /*1d070*/  SHF.R.U64 R112, R112, 0x3, RZ ;  /* 0x0000000370707819 */ /* 0x000fe400000012ff */
[----:B------:R-:W-:Y:S02]  /*1d080*/  IADD3 R88, P6, R114, 0x4020, RZ ;  /* 0x0000402072587810 */ /* 0x000fe40007fde0ff */
[----:B------:R-:W-:Y:S01]  /*1d090*/  LOP3.LUT R72, R72, R6, RZ, 0x3c, !PT ;  /* 0x0000000648487212 */ /* 0x000fe200078e3cff */
[----:B------:R-:W-:Y:S01]  /*1d0a0*/  IMAD.X R85, RZ, RZ, R115, P3 ;  /* 0x000000ffff557224 */ /* 0x000fe200018e0673 */
[----:B------:R-:W-:Y:S02]  /*1d0b0*/  IADD3 R47, P4, R114, 0x60, RZ ;  /* 0x00000060722f7810 */ /* 0x000fe40007f9e0ff */
[----:B------:R-:W-:Y:S02]  /*1d0c0*/  LOP3.LUT R6, R100, 0x380, RZ, 0xc0, !PT ;  /* 0x0000038064067812 */ /* 0x000fe400078ec0ff */
[----:B------:R-:W-:-:S02]  /*1d0d0*/  SHF.R.U64 R28, R28, 0x3, RZ ;  /* 0x000000031c1c7819 */ /* 0x000fc400000012ff */
[----:B------:R-:W-:Y:S02]  /*1d0e0*/  IADD3 R108, P3, R114, 0x8060, RZ ;  /* 0x00008060726c7810 */ /* 0x000fe40007f7e0ff */
[----:B------:R-:W-:Y:S02]  /*1d0f0*/  LOP3.LUT R84, R112, R84, RZ, 0x3c, !PT ;  /* 0x0000005470547212 */ /* 0x000fe400078e3cff */
[----:B------:R-:W-:Y:S02]  /*1d100*/  LOP3.LUT R112, R88, 0x380, RZ, 0xc0, !PT ;  /* 0x0000038058707812 */ /* 0x000fe400078ec0ff */
[----:B------:R-:W-:Y:S02]  /*1d110*/  IADD3 R92, P5, R114, 0x4040, RZ ;  /* 0x00004040725c7810 */ /* 0x000fe40007fbe0ff */
[----:B------:R-:W-:Y:S02]  /*1d120*/  IADD3.X R81, RZ, R115, RZ, P4, !PT ;  /* 0x00000073ff517210 */ /* 0x000fe400027fe4ff */
[----:B------:R-:W-:-:S02]  /*1d130*/  SHF.R.U64 R6, R6, 0x3, RZ ;  /* 0x0000000306067819 */ /* 0x000fc400000012ff */
[----:B------:R-:W-:Y:S02]  /*1d140*/  IADD3 R106, P4, R114, 0x8040, RZ ;  /* 0x00008040726a7810 */ /* 0x000fe40007f9e0ff */
[----:B------:R-:W-:Y:S01]  /*1d150*/  LOP3.LUT R96, R28, R96, RZ, 0x3c, !PT ;  /* 0x000000601c607212 */ /* 0x000fe200078e3cff */
[--C-:B------:R-:W-:Y:S01]  /*1d160*/  IMAD.X R77, RZ, RZ, R115.reuse, P0 ;  /* 0x000000ffff4d7224 */ /* 0x100fe200000e0673 */
[----:B------:R-:W-:Y:S02]  /*1d170*/  LOP3.LUT R13, R114, 0x380, RZ, 0xc0, !PT ;  /* 0x00000380720d7812 */ /* 0x000fe400078ec0ff */
[----:B------:R-:W-:Y:S02]  /*1d180*/  LOP3.LUT R28, R108, 0x380, RZ, 0xc0, !PT ;  /* 0x000003806c1c7812 */ /* 0x000fe400078ec0ff */
[----:B------:R-:W-:Y:S02]  /*1d190*/  LOP3.LUT R80, R47, 0x380, RZ, 0xc0, !PT ;  /* 0x000003802f507812 */ /* 0x000fe400078ec0ff */
[----:B------:R-:W-:Y:S01]  /*1d1a0*/  SHF.R.U64 R112, R112, 0x3, RZ ;  /* 0x0000000370707819 */ /* 0x000fe200000012ff */
[----:B------:R-:W-:Y:S01]  /*1d1b0*/  IMAD.X R97, RZ, RZ, R115, P2 ;  /* 0x000000ffff617224 */ /* 0x000fe200010e0673 */
[----:B------:R-:W-:-:S02]  /*1d1c0*/  IADD3 R104, P0, R114, 0x8020, RZ ;  /* 0x0000802072687810 */ /* 0x000fc40007f1e0ff */
[----:B------:R-:W-:Y:S02]  /*1d1d0*/  IADD3.X R93, RZ, R115, RZ, P5, !PT ;  /* 0x00000073ff5d7210 */ /* 0x000fe40002ffe4ff */
[----:B------:R-:W-:Y:S01]  /*1d1e0*/  LOP3.LUT R100, R6, R100, RZ, 0x3c, !PT ;  /* 0x0000006406647212 */ /* 0x000fe200078e3cff */
[----:B------:R-:W-:Y:S01]  /*1d1f0*/  IMAD.X R101, RZ, RZ, R115, P1 ;  /* 0x000000ffff657224 */ /* 0x000fe200008e0673 */
[----:B------:R-:W-:Y:S02]  /*1d200*/  IADD3 R12, P5, R114, 0xc020, RZ ;  /* 0x0000c020720c7810 */ /* 0x000fe40007fbe0ff */
[----:B------:R-:W-:Y:S02]  /*1d210*/  LOP3.LUT R6, R106, 0x380, RZ, 0xc0, !PT ;  /* 0x000003806a067812 */ /* 0x000fe400078ec0ff */
[----:B------:R-:W-:Y:S02]  /*1d220*/  IADD3 R14, P2, R114, 0xc040, RZ ;  /* 0x0000c040720e7810 */ /* 0x000fe40007f5e0ff */
[----:B------:R-:W-:-:S02]  /*1d230*/  SHF.R.U64 R13, R13, 0x3, RZ ;  /* 0x000000030d0d7819 */ /* 0x000fc400000012ff */
[----:B------:R-:W-:Y:S01]  /*1d240*/  SHF.R.U64 R28, R28, 0x3, RZ ;  /* 0x000000031c1c7819 */ /* 0x000fe200000012ff */
[----:B------:R-:W-:Y:S01]  /*1d250*/  IMAD.X R89, RZ, RZ, R115, P6 ;  /* 0x000000ffff597224 */ /* 0x000fe200030e0673 */
[----:B------:R-:W-:Y:S02]  /*1d260*/  IADD3 R26, P1, R114, 0xc060, RZ ;  /* 0x0000c060721a7810 */ /* 0x000fe40007f3e0ff */
[----:B------:R-:W-:Y:S02]  /*1d270*/  SHF.R.U64 R80, R80, 0x3, RZ ;  /* 0x0000000350507819 */ /* 0x000fe400000012ff */
[----:B------:R-:W-:Y:S02]  /*1d280*/  LOP3.LUT R88, R112, R88, RZ, 0x3c, !PT ;  /* 0x0000005870587212 */ /* 0x000fe400078e3cff */
[----:B------:R-:W-:Y:S02]  /*1d290*/  LOP3.LUT R112, R104, 0x380, RZ, 0xc0, !PT ;  /* 0x0000038068707812 */ /* 0x000fe400078ec0ff */
[----:B------:R-:W-:-:S02]  /*1d2a0*/  IADD3 R110, P6, R114, 0xc000, RZ ;  /* 0x0000c000726e7810 */ /* 0x000fc40007fde0ff */
[----:B------:R-:W-:Y:S02]  /*1d2b0*/  SHF.R.U64 R6, R6, 0x3, RZ ;  /* 0x0000000306067819 */ /* 0x000fe400000012ff */
[----:B------:R-:W-:Y:S02]  /*1d2c0*/  LOP3.LUT R25, R12, 0x380, RZ, 0xc0, !PT ;  /* 0x000003800c197812 */ /* 0x000fe400078ec0ff */
[----:B------:R-:W-:Y:S02]  /*1d2d0*/  LOP3.LUT R114, R13, R114, RZ, 0x3c, !PT ;  /* 0x000000720d727212 */ /* 0x000fe400078e3cff */
[----:B------:R-:W-:Y:S02]  /*1d2e0*/  LOP3.LUT R108, R28, R108, RZ, 0x3c, !PT ;  /* 0x0000006c1c6c7212 */ /* 0x000fe400078e3cff */
[----:B------:R-:W-:Y:S02]  /*1d2f0*/  LOP3.LUT R27, R14, 0x380, RZ, 0xc0, !PT ;  /* 0x000003800e1b7812 */ /* 0x000fe400078ec0ff */
[----:B------:R-:W-:-:S02]  /*1d300*/  LOP3.LUT R80, R80, R47, RZ, 0x3c, !PT ;  /* 0x0000002f50507212 */ /* 0x000fc400078e3cff */
[----:B------:R-:W-:Y:S02]  /*1d310*/  LOP3.LUT R28, R26, 0x380, RZ, 0xc0, !PT ;  /* 0x000003801a1c7812 */ /* 0x000fe400078ec0ff */
[----:B------:R-:W-:Y:S02]  /*1d320*/  LOP3.LUT R47, R92, 0x380, RZ, 0xc0, !PT ;  /* 0x000003805c2f7812 */ /* 0x000fe400078ec0ff */
[----:B------:R-:W-:Y:S02]  /*1d330*/  SHF.R.U64 R112, R112, 0x3, RZ ;  /* 0x0000000370707819 */ /* 0x000fe400000012ff */
[----:B------:R-:W-:Y:S02]  /*1d340*/  LOP3.LUT R106, R6, R106, RZ, 0x3c, !PT ;  /* 0x0000006a066a7212 */ /* 0x000fe400078e3cff */
[----:B------:R-:W-:Y:S02]  /*1d350*/  SHF.R.U64 R25, R25, 0x3, RZ ;  /* 0x0000000319197819 */ /* 0x000fe400000012ff */
[----:B------:R-:W-:-:S02]  /*1d360*/  MOV R114, R114 ;  /* 0x0000007200727202 */ /* 0x000fc40000000f00 */
[----:B------:R-:W-:Y:S02]  /*1d370*/  F2FP.F16.F32.PACK_AB R6, R3, R10 ;  /* 0x0000000a0306723e */ /* 0x000fe400000000ff */
[----:B------:R-:W-:Y:S02]  /*1d380*/  SHF.R.U64 R27, R27, 0x3, RZ ;  /* 0x000000031b1b7819 */ /* 0x000fe400000012ff */
[----:B------:R-:W-:Y:S02]  /*1d390*/  SHF.R.U64 R28, R28, 0x3, RZ ;  /* 0x000000031c1c7819 */ /* 0x000fe400000012ff */
[----:B------:R-:W-:Y:S02]  /*1d3a0*/  SHF.R.U64 R47, R47, 0x3, RZ ;  /* 0x000000032f2f7819 */ /* 0x000fe400000012ff */
[----:B------:R-:W-:Y:S01]  /*1d3b0*/  LOP3.LUT R104, R112, R104, RZ, 0x3c, !PT ;  /* 0x0000006870687212 */ /* 0x000fe200078e3cff */
[----:B------:R-:W-:Y:S01]  /*1d3c0*/  IMAD.X R13, RZ, RZ, R115, P2 ;  /* 0x000000ffff0d7224 */ /* 0x000fe200010e0673 */
[----:B------:R-:W-:Y:S01]  /*1d3d0*/  LOP3.LUT R112, R25, R12, RZ, 0x3c, !PT ;  /* 0x0000000c19707212 */ /* 0x000fe200078e3cff */
[----:B------:R0:W-:Y:S01]  /*1d3e0*/  STSM.16.M88.4 [R114], R4 ;  /* 0x0000000472007844 */ /* 0x0001e20000000200 */
[----:B------:R-:W-:-:S02]  /*1d3f0*/  LOP3.LUT R12, R27, R14, RZ, 0x3c, !PT ;  /* 0x0000000e1b0c7212 */ /* 0x000fc400078e3cff */
[----:B------:R-:W-:Y:S02]  /*1d400*/  IADD3.X R15, RZ, R115, RZ, P1, !PT ;  /* 0x00000073ff0f7210 */ /* 0x000fe40000ffe4ff */
[----:B------:R-:W-:Y:S02]  /*1d410*/  LOP3.LUT R14, R28, R26, RZ, 0x3c, !PT ;  /* 0x0000001a1c0e7212 */ /* 0x000fe400078e3cff */
[----:B------:R-:W-:Y:S02]  /*1d420*/  LOP3.LUT R92, R47, R92, RZ, 0x3c, !PT ;  /* 0x0000005c2f5c7212 */ /* 0x000fe400078e3cff */
[----:B------:R-:W-:Y:S02]  /*1d430*/  MOV R72, R72 ;  /* 0x0000004800487202 */ /* 0x000fe40000000f00 */
[----:B------:R-:W-:Y:S02]  /*1d440*/  LOP3.LUT R47, R110, 0x380, RZ, 0xc0, !PT ;  /* 0x000003806e2f7812 */ /* 0x000fe400078ec0ff */
[----:B------:R-:W-:-:S02]  /*1d450*/  MOV R76, R76 ;  /* 0x0000004c004c7202 */ /* 0x000fc40000000f00 */
[----:B0-----:R-:W-:Y:S02]  /*1d460*/  F2FP.F16.F32.PACK_AB R4, R33, R24 ;  /* 0x000000182104723e */ /* 0x001fe400000000ff */
[----:B------:R-:W-:Y:S02]  /*1d470*/  F2FP.F16.F32.PACK_AB R5, R35, R34 ;  /* 0x000000222305723e */ /* 0x000fe400000000ff */
[----:B------:R-:W-:Y:S02]  /*1d480*/  F2FP.F16.F32.PACK_AB R6, R37, R158 ;  /* 0x0000009e2506723e */ /* 0x000fe400000000ff */
[----:B------:R-:W-:Y:S02]  /*1d490*/  F2FP.F16.F32.PACK_AB R7, R39, R38 ;  /* 0x000000262707723e */ /* 0x000fe400000000ff */
[----:B------:R-:W-:Y:S02]  /*1d4a0*/  F2FP.F16.F32.PACK_AB R10, R45, R160 ;  /* 0x000000a02d0a723e */ /* 0x000fe400000000ff */
[----:B------:R-:W-:-:S02]  /*1d4b0*/  MOV R3, R12 ;  /* 0x0000000c00037202 */ /* 0x000fc40000000f00 */
[----:B------:R-:W-:Y:S01]  /*1d4c0*/  MOV R28, R14 ;  /* 0x0000000e001c7202 */ /* 0x000fe20000000f00 */
[----:B------:R0:W-:Y:S01]  /*1d4d0*/  STSM.16.M88.4 [R72], R4 ;  /* 0x0000000448007844 */ /* 0x0001e20000000200 */
[----:B------:R-:W-:Y:S02]  /*1d4e0*/  MOV R80, R80 ;  /* 0x0000005000507202 */ /* 0x000fe40000000f00 */
[----:B------:R-:W-:Y:S02]  /*1d4f0*/  F2FP.F16.F32.PACK_AB R12, R49, R161 ;  /* 0x000000a1310c723e */ /* 0x000fe400000000ff */
[----:B------:R-:W-:Y:S02]  /*1d500*/  F2FP.F16.F32.PACK_AB R13, R51, R50 ;  /* 0x00000032330d723e */ /* 0x000fe400000000ff */
[----:B------:R-:W-:Y:S02]  /*1d510*/  F2FP.F16.F32.PACK_AB R14, R53, R162 ;  /* 0x000000a2350e723e */ /* 0x000fe400000000ff */
[----:B------:R-:W-:-:S02]  /*1d520*/  F2FP.F16.F32.PACK_AB R15, R55, R54 ;  /* 0x00000036370f723e */ /* 0x000fc400000000ff */
[----:B------:R-:W-:Y:S02]  /*1d530*/  SHF.R.U64 R47, R47, 0x3, RZ ;  /* 0x000000032f2f7819 */ /* 0x000fe400000012ff */
[----:B------:R-:W-:Y:S02]  /*1d540*/  MOV R84, R84 ;  /* 0x0000005400547202 */ /* 0x000fe40000000f00 */
[----:B------:R-:W-:Y:S02]  /*1d550*/  F2FP.F16.F32.PACK_AB R24, R57, R163 ;  /* 0x000000a33918723e */ /* 0x000fe400000000ff */
[----:B------:R-:W-:Y:S02]  /*1d560*/  F2FP.F16.F32.PACK_AB R25, R59, R58 ;  /* 0x0000003a3b19723e */ /* 0x000fe400000000ff */
[----:B------:R-:W-:Y:S02]  /*1d570*/  F2FP.F16.F32.PACK_AB R26, R61, R164 ;  /* 0x000000a43d1a723e */ /* 0x000fe400000000ff */
[----:B------:R-:W-:Y:S01]  /*1d580*/  F2FP.F16.F32.PACK_AB R27, R63, R62 ;  /* 0x0000003e3f1b723e */ /* 0x000fe200000000ff */
[----:B------:R-:W-:Y:S01]  /*1d590*/  IMAD.X R107, RZ, RZ, R115, P4 ;  /* 0x000000ffff6b7224 */ /* 0x000fe200020e0673 */
[----:B------:R-:W-:Y:S01]  /*1d5a0*/  MOV R88, R88 ;  /* 0x0000005800587202 */ /* 0x000fe20000000f00 */
[----:B------:R1:W-:Y:S01]  /*1d5b0*/  STSM.16.M88.4 [R76], R8 ;  /* 0x000000084c007844 */ /* 0x0003e20000000200 */
[----:B0-----:R-:W-:-:S02]  /*1d5c0*/  F2FP.F16.F32.PACK_AB R4, R65, R165 ;  /* 0x000000a54104723e */ /* 0x001fc400000000ff */
[----:B------:R-:W-:Y:S02]  /*1d5d0*/  F2FP.F16.F32.PACK_AB R5, R67, R66 ;  /* 0x000000424305723e */ /* 0x000fe400000000ff */
[----:B------:R-:W-:Y:S02]  /*1d5e0*/  F2FP.F16.F32.PACK_AB R6, R69, R166 ;  /* 0x000000a64506723e */ /* 0x000fe400000000ff */
[----:B------:R-:W-:Y:S02]  /*1d5f0*/  F2FP.F16.F32.PACK_AB R7, R71, R70 ;  /* 0x000000464707723e */ /* 0x000fe400000000ff */
[----:B------:R-:W-:Y:S01]  /*1d600*/  IADD3.X R105, RZ, R115, RZ, P0, !PT ;  /* 0x00000073ff697210 */ /* 0x000fe200007fe4ff */
[----:B------:R-:W-:Y:S01]  /*1d610*/  STSM.16.M88.4 [R80], R12 ;  /* 0x0000000c50007844 */ /* 0x000fe20000000200 */
[----:B------:R-:W-:Y:S02]  /*1d620*/  MOV R92, R92 ;  /* 0x0000005c005c7202 */ /* 0x000fe40000000f00 */
[----:B------:R-:W-:Y:S01]  /*1d630*/  LOP3.LUT R110, R47, R110, RZ, 0x3c, !PT ;  /* 0x0000006e2f6e7212 */ /* 0x000fe200078e3cff */
[----:B------:R-:W-:Y:S01]  /*1d640*/  STSM.16.M88.4 [R84], R24 ;  /* 0x0000001854007844 */ /* 0x000fe20000000200 */
[----:B------:R-:W-:-:S02]  /*1d650*/  MOV R96, R96 ;  /* 0x0000006000607202 */ /* 0x000fc40000000f00 */
[----:B-1----:R-:W-:Y:S02]  /*1d660*/  F2FP.F16.F32.PACK_AB R8, R32, R167 ;  /* 0x000000a72008723e */ /* 0x002fe400000000ff */
[----:B------:R-:W-:Y:S02]  /*1d670*/  F2FP.F16.F32.PACK_AB R9, R75, R74 ;  /* 0x0000004a4b09723e */ /* 0x000fe400000000ff */
[----:B------:R-:W-:Y:S02]  /*1d680*/  F2FP.F16.F32.PACK_AB R10, R44, R168 ;  /* 0x000000a82c0a723e */ /* 0x000fe400000000ff */
[----:B------:R-:W-:Y:S02]  /*1d690*/  F2FP.F16.F32.PACK_AB R11, R79, R78 ;  /* 0x0000004e4f0b723e */ /* 0x000fe400000000ff */
[----:B------:R-:W-:Y:S02]  /*1d6a0*/  F2FP.F16.F32.PACK_AB R32, R56, R169 ;  /* 0x000000a93820723e */ /* 0x000fe400000000ff */
[----:B------:R-:W-:-:S02]  /*1d6b0*/  F2FP.F16.F32.PACK_AB R33, R83, R82 ;  /* 0x000000525321723e */ /* 0x000fc400000000ff */
[----:B------:R-:W-:Y:S02]  /*1d6c0*/  F2FP.F16.F32.PACK_AB R34, R64, R170 ;  /* 0x000000aa4022723e */ /* 0x000fe400000000ff */
[----:B------:R-:W-:Y:S01]  /*1d6d0*/  F2FP.F16.F32.PACK_AB R35, R87, R86 ;  /* 0x000000565723723e */ /* 0x000fe200000000ff */
[----:B------:R0:W-:Y:S01]  /*1d6e0*/  STSM.16.M88.4 [R88], R4 ;  /* 0x0000000458007844 */ /* 0x0001e20000000200 */
[----:B------:R-:W-:Y:S01]  /*1d6f0*/  MOV R100, R100 ;  /* 0x0000006400647202 */ /* 0x000fe20000000f00 */
[----:B------:R-:W-:Y:S01]  /*1d700*/  IMAD.X R109, RZ, RZ, R115, P3 ;  /* 0x000000ffff6d7224 */ /* 0x000fe200018e0673 */
[----:B------:R-:W-:Y:S02]  /*1d710*/  F2FP.F16.F32.PACK_AB R44, R68, R171 ;  /* 0x000000ab442c723e */ /* 0x000fe400000000ff */
[----:B------:R-:W-:Y:S02]  /*1d720*/  F2FP.F16.F32.PACK_AB R45, R91, R90 ;  /* 0x0000005a5b2d723e */ /* 0x000fe400000000ff */
[----:B------:R-:W-:-:S02]  /*1d730*/  F2FP.F16.F32.PACK_AB R47, R95, R94 ;  /* 0x0000005e5f2f723e */ /* 0x000fc400000000ff */
[----:B------:R-:W-:Y:S02]  /*1d740*/  MOV R104, R104 ;  /* 0x0000006800687202 */ /* 0x000fe40000000f00 */
[----:B------:R-:W-:Y:S02]  /*1d750*/  F2FP.F16.F32.PACK_AB R56, R153, R173 ;  /* 0x000000ad9938723e */ /* 0x000fe400000000ff */
[----:B------:R-:W-:Y:S02]  /*1d760*/  F2FP.F16.F32.PACK_AB R57, R99, R98 ;  /* 0x000000626339723e */ /* 0x000fe400000000ff */
[----:B------:R-:W-:Y:S02]  /*1d770*/  F2FP.F16.F32.PACK_AB R58, R154, R174 ;  /* 0x000000ae9a3a723e */ /* 0x000fe400000000ff */
[----:B------:R-:W-:Y:S01]  /*1d780*/  F2FP.F16.F32.PACK_AB R59, R103, R102 ;  /* 0x00000066673b723e */ /* 0x000fe200000000ff */
[----:B------:R-:W-:Y:S01]  /*1d790*/  STSM.16.M88.4 [R92], R8 ;  /* 0x000000085c007844 */ /* 0x000fe20000000200 */
[----:B------:R-:W-:Y:S01]  /*1d7a0*/  MOV R106, R106 ;  /* 0x0000006a006a7202 */ /* 0x000fe20000000f00 */
[----:B------:R-:W1:Y:S01]  /*1d7b0*/  LDC R82, c[0x0][0xbe8] ;  /* 0x0002fa00ff527b82 */ /* 0x000e620000000800 */
[----:B0-----:R-:W-:-:S02]  /*1d7c0*/  F2FP.F16.F32.PACK_AB R4, R155, R175 ;  /* 0x000000af9b04723e */ /* 0x001fc400000000ff */
[----:B------:R-:W-:Y:S02]  /*1d7d0*/  F2FP.F16.F32.PACK_AB R5, R40, R36 ;  /* 0x000000242805723e */ /* 0x000fe400000000ff */
[----:B------:R-:W-:Y:S02]  /*1d7e0*/  F2FP.F16.F32.PACK_AB R6, R156, R176 ;  /* 0x000000b09c06723e */ /* 0x000fe400000000ff */
[----:B------:R-:W-:Y:S01]  /*1d7f0*/  F2FP.F16.F32.PACK_AB R7, R48, R43 ;  /* 0x0000002b3007723e */ /* 0x000fe200000000ff */
[----:B------:R-:W-:Y:S04]  /*1d800*/  STSM.16.M88.4 [R96], R32 ;  /* 0x0000002060007844 */ /* 0x000fe80000000200 */
[----:B------:R-:W-:Y:S04]  /*1d810*/  STSM.16.M88.4 [R100], R44 ;  /* 0x0000002c64007844 */ /* 0x000fe80000000200 */
[----:B------:R-:W-:Y:S04]  /*1d820*/  STSM.16.M88.4 [R104], R56 ;  /* 0x0000003868007844 */ /* 0x000fe80000000200 */
[----:B------:R0:W-:Y:S02]  /*1d830*/  STSM.16.M88.4 [R106], R4 ;  /* 0x000000046a007844 */ /* 0x0001e40000000200 */
[----:B0-----:R-:W0:Y:S01]  /*1d840*/  S2R R5, SR_TID.X ;  /* 0x0000000000057919 */ /* 0x001e220000002100 */
[----:B------:R-:W-:-:S02]  /*1d850*/  IADD3.X R111, RZ, R115, RZ, P6, !PT ;  /* 0x00000073ff6f7210 */ /* 0x000fc400037fe4ff */
[----:B------:R-:W-:Y:S02]  /*1d860*/  MOV R108, R108 ;  /* 0x0000006c006c7202 */ /* 0x000fe40000000f00 */
[----:B------:R-:W-:Y:S02]  /*1d870*/  F2FP.F16.F32.PACK_AB R8, R157, R177 ;  /* 0x000000b19d08723e */ /* 0x000fe400000000ff */
[----:B------:R-:W-:Y:S02]  /*1d880*/  F2FP.F16.F32.PACK_AB R9, R60, R52 ;  /* 0x000000343c09723e */ /* 0x000fe400000000ff */
[----:B------:R-:W-:Y:S02]  /*1d890*/  F2FP.F16.F32.PACK_AB R10, R117, R116 ;  /* 0x00000074750a723e */ /* 0x000fe400000000ff */
[----:B------:R-:W-:Y:S02]  /*1d8a0*/  F2FP.F16.F32.PACK_AB R11, R119, R118 ;  /* 0x00000076770b723e */ /* 0x000fe400000000ff */
[----:B------:R-:W-:-:S02]  /*1d8b0*/  MOV R110, R110 ;  /* 0x0000006e006e7202 */ /* 0x000fc40000000f00 */
[----:B------:R-:W-:Y:S02]  /*1d8c0*/  F2FP.F16.F32.PACK_AB R12, R121, R120 ;  /* 0x00000078790c723e */ /* 0x000fe400000000ff */
[----:B------:R-:W-:Y:S02]  /*1d8d0*/  F2FP.F16.F32.PACK_AB R13, R123, R122 ;  /* 0x0000007a7b0d723e */ /* 0x000fe400000000ff */
[----:B------:R-:W-:Y:S02]  /*1d8e0*/  F2FP.F16.F32.PACK_AB R14, R125, R124 ;  /* 0x0000007c7d0e723e */ /* 0x000fe400000000ff */
[----:B------:R-:W-:Y:S01]  /*1d8f0*/  F2FP.F16.F32.PACK_AB R15, R127, R126 ;  /* 0x0000007e7f0f723e */ /* 0x000fe200000000ff */
[----:B------:R-:W-:Y:S04]  /*1d900*/  STSM.16.M88.4 [R108], R8 ;  /* 0x000000086c007844 */ /* 0x000fe80000000200 */
[----:B------:R2:W-:Y:S01]  /*1d910*/  STSM.16.M88.4 [R110], R12 ;  /* 0x0000000c6e007844 */ /* 0x0005e20000000200 */
[----:B0-----:R-:W-:Y:S01]  /*1d920*/  IADD3 R5, R5, -0x80, RZ ;  /* 0xffffff8005057810 */ /* 0x001fe20007ffe0ff */
[----:B------:R-:W-:-:S03]  /*1d930*/  IMAD.X R113, RZ, RZ, R115, P5 ;  /* 0x000000ffff717224 */ /* 0x000fc600028e0673 */
[----:B--2---:R-:W-:-:S04]  /*1d940*/  SHF.R.S32.HI R12, RZ, 0x1f, R5 ;  /* 0x0000001fff0c7819 */ /* 0x004fc80000011405 */
[----:B------:R-:W-:Y:S01]  /*1d950*/  LEA.HI R9, R12, R5, RZ, 0x7 ;  /* 0x000000050c097211 */ /* 0x000fe200078f38ff */
[----:B----4-:R-:W-:-:S03]  /*1d960*/  IMAD.SHL.U32 R4, R136, 0x4, RZ ;  /* 0x0000000488047824 */ /* 0x010fc600078e00ff */
[----:B------:R-:W-:Y:S02]  /*1d970*/  LOP3.LUT R8, R9, 0xffffff80, RZ, 0xc0, !PT ;  /* 0xffffff8009087812 */ /* 0x000fe400078ec0ff */
[----:B------:R-:W-:Y:S02]  /*1d980*/  MOV R112, R112 ;  /* 0x0000007000707202 */ /* 0x000fe40000000f00 */
[----:B------:R-:W-:Y:S02]  /*1d990*/  F2FP.F16.F32.PACK_AB R24, R129, R128 ;  /* 0x000000808118723e */ /* 0x000fe400000000ff */
[----:B------:R-:W-:Y:S02]  /*1d9a0*/  F2FP.F16.F32.PACK_AB R25, R131, R130 ;  /* 0x000000828319723e */ /* 0x000fe400000000ff */
[----:B------:R-:W-:Y:S02]  /*1d9b0*/  F2FP.F16.F32.PACK_AB R26, R133, R132 ;  /* 0x00000084851a723e */ /* 0x000fe400000000ff */
[----:B------:R-:W-:-:S02]  /*1d9c0*/  F2FP.F16.F32.PACK_AB R27, R135, R134 ;  /* 0x00000086871b723e */ /* 0x000fc400000000ff */
[----:B------:R-:W-:Y:S01]  /*1d9d0*/  SHF.R.S32.HI R10, RZ, 0x1f, R136 ;  /* 0x0000001fff0a7819 */ /* 0x000fe20000011488 */
[----:B------:R-:W-:Y:S01]  /*1d9e0*/  IMAD.IADD R14, R5, 0x1, -R8 ;  /* 0x00000001050e7824 */ /* 0x000fe200078e0a08 */
[----:B------:R-:W-:Y:S02]  /*1d9f0*/  F2FP.F16.F32.PACK_AB R32, R137, R178 ;  /* 0x000000b28920723e */ /* 0x000fe400000000ff */
[----:B------:R-:W-:Y:S02]  /*1da00*/  F2FP.F16.F32.PACK_AB R33, R139, R138 ;  /* 0x0000008a8b21723e */ /* 0x000fe400000000ff */
[----:B------:R-:W-:Y:S02]  /*1da10*/  F2FP.F16.F32.PACK_AB R34, R141, R179 ;  /* 0x000000b38d22723e */ /* 0x000fe400000000ff */
[----:B------:R-:W-:Y:S01]  /*1da20*/  F2FP.F16.F32.PACK_AB R35, R143, R142 ;  /* 0x0000008e8f23723e */ /* 0x000fe200000000ff */
[----:B------:R-:W-:Y:S01]  /*1da30*/  STSM.16.M88.4 [R112], R24 ;  /* 0x0000001870007844 */ /* 0x000fe20000000200 */
[----:B------:R-:W-:-:S02]  /*1da40*/  SHF.L.U64.HI R15, R136, 0x2, R10 ;  /* 0x00000002880f7819 */ /* 0x000fc4000001020a */
[----:B------:R-:W-:Y:S01]  /*1da50*/  IADD3 R6, P1, R4, UR4, RZ ;  /* 0x0000000404067c10 */ /* 0x000fe2000ff3e0ff */
[----:B------:R0:W-:Y:S01]  /*1da60*/  STSM.16.M88.4 [R3], R32 ;  /* 0x0000002003007844 */ /* 0x0001e20000000200 */
[----:B------:R-:W-:Y:S02]  /*1da70*/  ISETP.NE.U32.AND P0, PT, RZ, UR4, PT ;  /* 0x00000004ff007c0c */ /* 0x000fe4000bf05070 */
[----:B------:R-:W-:Y:S02]  /*1da80*/  IADD3.X R7, R15, UR5, RZ, P1, !PT ;  /* 0x000000050f077c10 */ /* 0x000fe40008ffe4ff */
[----:B-1----:R-:W-:Y:S02]  /*1da90*/  ISETP.NE.AND P1, PT, R82, 0x1, PT ;  /* 0x000000015200780c */ /* 0x002fe40003f25270 */
[----:B------:R-:W-:Y:S01]  /*1daa0*/  ISETP.NE.AND.EX P0, PT, RZ, UR5, PT, P0 ;  /* 0x00000005ff007c0c */ /* 0x000fe2000bf05300 */
[----:B------:R-:W-:Y:S01]  /*1dab0*/  ULDC.64 UR4, c[0x0][0xc08] ;  /* 0x0003020000047ab9 */ /* 0x000fe20000000a00 */
[----:B------:R1:W-:Y:S01]  /*1dac0*/  STSM.16.M88.4 [R28], R144 ;  /* 0x000000901c007844 */ /* 0x0003e20000000200 */
[----:B------:R-:W-:Y:S01]  /*1dad0*/  BAR.SYNC.DEFER_BLOCKING 0x1, 0x100 ;  /* 0x0044000000007b1d */ /* 0x000fe20000010000 */
[----:B0-----:R-:W-:-:S02]  /*1dae0*/  SHF.R.S32.HI R3, RZ, 0x1f, R14 ;  /* 0x0000001fff037819 */ /* 0x001fc4000001140e */
[----:B------:R-:W-:-:S05]  /*1daf0*/  ISETP.NE.U32.AND P2, PT, RZ, UR4, PT ;  /* 0x00000004ff007c0c */ /* 0x000fca000bf45070 */
[----:B------:R-:W0:Y:S01]  /*1db00*/  @P1 LDC R13, c[0x0][0xbf0] ;  /* 0x0002fc00ff0d1b82 */ /* 0x000e220000000800 */
[----:B------:R-:W-:Y:S02]  /*1db10*/  LEA.HI R8, R3, R14, RZ, 0x2 ;  /* 0x0000000e03087211 */ /* 0x000fe400078f10ff */
[----:B------:R-:W-:Y:S02]  /*1db20*/  LEA.HI R12, R12, R5, RZ, 0x2 ;  /* 0x000000050c0c7211 */ /* 0x000fe400078f10ff */
[--C-:B------:R-:W-:Y:S02]  /*1db30*/  SHF.R.S32.HI R11, RZ, 0x2, R8.reuse ;  /* 0x00000002ff0b7819 */ /* 0x100fe40000011408 */
[----:B------:R-:W-:Y:S02]  /*1db40*/  SHF.R.S32.HI R26, RZ, 0x1f, R8 ;  /* 0x0000001fff1a7819 */ /* 0x000fe40000011408 */
[----:B------:R-:W-:Y:S01]  /*1db50*/  ISETP.NE.AND.EX P2, PT, RZ, UR5, PT, P2 ;  /* 0x00000005ff007c0c */ /* 0x000fe2000bf45320 */
[----:B------:R-:W2:Y:S01]  /*1db60*/  @P1 LDC R8, c[0x0][0xbec] ;  /* 0x0002fb00ff081b82 */ /* 0x000ea20000000800 */
[----:B------:R-:W-:-:S02]  /*1db70*/  LEA.HI R26, R26, R11, RZ, 0x3 ;  /* 0x0000000b1a1a7211 */ /* 0x000fc400078f18ff */
[----:B------:R-:W-:Y:S02]  /*1db80*/  LOP3.LUT R12, R12, 0xfffffffc, RZ, 0xc0, !PT ;  /* 0xfffffffc0c0c7812 */ /* 0x000fe400078ec0ff */
[----:B------:R-:W-:Y:S02]  /*1db90*/  LOP3.LUT R26, R26, 0xfffffff8, RZ, 0xc0, !PT ;  /* 0xfffffff81a1a7812 */ /* 0x000fe400078ec0ff */
[----:B------:R-:W-:Y:S01]  /*1dba0*/  LEA.HI R3, R3, R14, RZ, 0x5 ;  /* 0x0000000e03037211 */ /* 0x000fe200078f28ff */
[----:B------:R-:W-:Y:S01]  /*1dbb0*/  IMAD.IADD R12, R5, 0x1, -R12 ;  /* 0x00000001050c7824 */ /* 0x000fe200078e0a0c */
[----:B------:R-:W-:Y:S02]  /*1dbc0*/  SHF.R.S32.HI R24, RZ, 0x7, R9 ;  /* 0x00000007ff187819 */ /* 0x000fe40000011409 */
[----:B------:R-:W-:Y:S02]  /*1dbd0*/  IADD3 R26, R11, -R26, RZ ;  /* 0x8000001a0b1a7210 */ /* 0x000fe40007ffe0ff */
[----:B------:R-:W-:-:S02]  /*1dbe0*/  SHF.R.S32.HI R3, RZ, 0x5, R3 ;  /* 0x00000005ff037819 */ /* 0x000fc40000011403 */
[----:B------:R-:W-:Y:S02]  /*1dbf0*/  LEA.HI R9, R9, R24, RZ, 0x1 ;  /* 0x0000001809097211 */ /* 0x000fe400078f08ff */
[----:B------:R-:W-:Y:S02]  /*1dc00*/  LEA.HI R5, R12, R12, RZ, 0x1 ;  /* 0x0000000c0c057211 */ /* 0x000fe400078f08ff */
[----:B------:R-:W-:Y:S01]  /*1dc10*/  @P2 IADD3 R4, P3, R4, UR4, RZ ;  /* 0x0000000404042c10 */ /* 0x000fe2000ff7e0ff */
[----:B------:R-:W-:Y:S01]  /*1dc20*/  ULDC UR4, c[0x0][0xa88] ;  /* 0x0002a20000047ab9 */ /* 0x000fe20000000800 */
[----:B------:R-:W-:Y:S01]  /*1dc30*/  IMAD R26, R3, 0x10, R26 ;  /* 0x00000010031a7824 */ /* 0x000fe200078e021a */
[----:B------:R-:W-:Y:S01]  /*1dc40*/  LOP3.LUT R9, R9, 0x3fffffe, RZ, 0xc0, !PT ;  /* 0x03fffffe09097812 */ /* 0x000fe200078ec0ff */
[----:B------:R-:W-:Y:S01]  /*1dc50*/  IMAD.MOV.U32 R80, RZ, RZ, RZ ;  /* 0x000000ffff507224 */ /* 0x000fe200078e00ff */
[----:B------:R-:W-:Y:S02]  /*1dc60*/  LOP3.LUT R11, R5, 0x1ffffffe, RZ, 0xc0, !PT ;  /* 0x1ffffffe050b7812 */ /* 0x000fe400078ec0ff */
[----:B------:R-:W-:-:S02]  /*1dc70*/  MOV R3, UR4 ;  /* 0x0000000400037c02 */ /* 0x000fc40008000f00 */
[----:B------:R-:W-:Y:S01]  /*1dc80*/  @P2 IADD3.X R5, R15, UR5, RZ, P3, !PT ;  /* 0x000000050f052c10 */ /* 0x000fe20009ffe4ff */
[----:B------:R-:W-:Y:S01]  /*1dc90*/  IMAD.IADD R9, R24, 0x1, -R9 ;  /* 0x0000000118097824 */ /* 0x000fe200078e0a09 */
[----:B------:R1:W5:Y:S01]  /*1dca0*/  @P0 LDG.E R80, desc[UR6][R6.64] ;  /* 0x0000000606500981 */ /* 0x000362000c1e1900 */
[----:B------:R-:W-:-:S03]  /*1dcb0*/  IMAD.IADD R11, R12, 0x1, -R11 ;  /* 0x000000010c0b7824 */ /* 0x000fc600078e0a0b */
[----:B------:R1:W5:Y:S01]  /*1dcc0*/  @P2 LDG.E R3, desc[UR6][R4.64] ;  /* 0x0000000604032981 */ /* 0x000362000c1e1900 */
[----:B------:R-:W-:Y:S01]  /*1dcd0*/  IMAD R26, R9, 0x40, R26 ;  /* 0x00000040091a7824 */ /* 0x000fe200078e021a */
[----:B------:R-:W-:Y:S06]  /*1dce0*/  @P2 BRA `(.L_x_657) ;  /* 0x0000000000142947 */ /* 0x000fec0003800000 */
[----:B------:R-:W-:Y:S05]  /*1dcf0*/  @!P0 BRA `(.L_x_657) ;  /* 0x0000000000108947 */ /* 0x000fea0003800000 */
[----:B------:R-:W-:Y:S02]  /*1dd00*/  ULDC.64 UR4, c[0x0][0x208] ;  /* 0x0000820000047ab9 */ /* 0x000fe40000000a00 */
[----:B-1----:R-:W3:Y:S04]  /*1dd10*/  LDG.E R4, desc[UR4][R6.64] ;  /* 0x0000000406047981 */ /* 0x002ee8000c1e1900 */
[----:B-----5:R-:W3:Y:S02]  /*1dd20*/  LDG.E R3, desc[UR4][R6.64+0x4] ;  /* 0x0000040406037981 */ /* 0x020ee4000c1e1900 */
[----:B---3--:R-:W-:-:S07]  /*1dd30*/  IADD3 R3, -R4, R3, RZ ;  /* 0x0000000304037210 */ /* 0x008fce0007ffe1ff */
.L_x_657:
[----:B------:R-:W3:Y:S01]  /*1dd40*/  LDL R89, [R1+0x68] ;  /* 0x0000680001597983 */ /* 0x000ee20000100800 */
[----:B------:R-:W-:Y:S01]  /*1dd50*/  IMAD R11, R11, 0x8, R26 ;  /* 0x000000080b0b7824 */ /* 0x000fe200078e021a */
[----:B------:R-:W-:Y:S01]  /*1dd60*/  ULDC.64 UR4, c[0x0][0xb90] ;  /* 0x0002e40000047ab9 */ /* 0x000fe20000000a00 */
[----:B-----5:R-:W-:Y:S01]  /*1dd70*/  SHF.R.S32.HI R81, RZ, 0x1f, R80 ;  /* 0x0000001fff517819 */ /* 0x020fe20000011450 */
[----:B------:R-:W4:Y:S01]  /*1dd80*/  LDL.LU R88, [R1+0x6c] ;  /* 0x00006c0001587983 */ /* 0x000f220000300800 */
[----:B-1----:R-:W-:Y:S02]  /*1dd90*/  SEL R28, R10, RZ, !P0 ;  /* 0x000000ff0a1c7207 */ /* 0x002fe40004000000 */
[----:B------:R-:W-:Y:S01]  /*1dda0*/  SEL R83, R136, RZ, !P0 ;  /* 0x000000ff88537207 */ /* 0x000fe20004000000 */
[----:B------:R-:W2:Y:S01]  /*1ddb0*/  LDL.LU R86, [R1+0x78] ;  /* 0x0000780001567983 */ /* 0x000ea20000300800 */
[----:B------:R-:W-:Y:S01]  /*1ddc0*/  IMAD R3, R3, R82, RZ ;  /* 0x0000005203037224 */ /* 0x000fe200078e02ff */
[----:B------:R-:W1:Y:S01]  /*1ddd0*/  @P1 LDC R85, c[0x0][0xbec] ;  /* 0x0002fb00ff551b82 */ /* 0x000e620000000800 */
[----:B------:R-:W-:-:S07]  /*1dde0*/  ULDC.64 UR6, c[0x0][0x208] ;  /* 0x0000820000067ab9 */ /* 0x000fce0000000a00 */
[----:B------:R-:W1:Y:S01]  /*1ddf0*/  @P1 LDC R87, c[0x0][0xbf0] ;  /* 0x0002fc00ff571b82 */ /* 0x000e620000000800 */
[----:B------:R-:W-:Y:S01]  /*1de00*/  BSSY B1, `(.L_x_658) ;  /* 0x00000d1000017945 */ /* 0x000fe20003800000 */
[----:B---3--:R-:W-:Y:S01]  /*1de10*/  IMAD R9, R219, 0x8, R89 ;  /* 0x00000008db097824 */ /* 0x008fe200078e0259 */
[----:B----4-:R-:W-:-:S03]  /*1de20*/  SHF.R.S32.HI R84, RZ, 0x1f, R88 ;  /* 0x0000001fff547819 */ /* 0x010fc60000011458 */
[----:B------:R-:W-:Y:S02]  /*1de30*/  IMAD.SHL.U32 R9, R9, 0x8, RZ ;  /* 0x0000000809097824 */ /* 0x000fe400078e00ff */
[----:B--2---:R-:W-:Y:S02]  /*1de40*/  IMAD R15, R86, 0x80, R11 ;  /* 0x00000080560f7824 */ /* 0x004fe400078e020b */
[----:B------:R-:W-:Y:S02]  /*1de50*/  IMAD R4, R84, UR4, RZ ;  /* 0x0000000454047c24 */ /* 0x000fe4000f8e02ff */
[----:B------:R-:W-:Y:S01]  /*1de60*/  @P1 IMAD.HI.U32 R6, R15, R8, RZ ;  /* 0x000000080f061227 */ /* 0x000fe200078e00ff */
[----:B------:R-:W-:-:S03]  /*1de70*/  MOV R7, R15 ;  /* 0x0000000f00077202 */ /* 0x000fc60000000f00 */
[C---:B------:R-:W-:Y:S01]  /*1de80*/  IMAD R11, R88.reuse, UR5, R4 ;  /* 0x00000005580b7c24 */ /* 0x040fe2000f8e0204 */
[----:B0-----:R-:W-:Y:S01]  /*1de90*/  @P1 SHF.R.U32.HI R7, RZ, R13, R6 ;  /* 0x0000000dff071219 */ /* 0x001fe20000011606 */
[----:B------:R-:W-:Y:S01]  /*1dea0*/  IMAD.WIDE.U32 R4, R88, UR4, R80 ;  /* 0x0000000458047c25 */ /* 0x000fe2000f8e0050 */
[----:B------:R-:W-:-:S03]  /*1deb0*/  ULDC.64 UR4, c[0x0][0xb98] ;  /* 0x0002e60000047ab9 */ /* 0x000fc60000000a00 */
[----:B------:R-:W-:Y:S01]  /*1dec0*/  IMAD.WIDE R20, R9, 0x2, R20 ;  /* 0x0000000209147825 */ /* 0x000fe200078e0214 */
[----:B------:R-:W-:-:S03]  /*1ded0*/  IADD3 R5, R5, R11, RZ ;  /* 0x0000000b05057210 */ /* 0x000fc60007ffe0ff */
[----:B------:R-:W-:Y:S01]  /*1dee0*/  IMAD.MOV R11, RZ, RZ, -R7 ;  /* 0x000000ffff0b7224 */ /* 0x000fe200078e0a07 */
[----:B------:R-:W-:Y:S01]  /*1def0*/  IADD3 R13, P6, R20, 0x2000, RZ ;  /* 0x00002000140d7810 */ /* 0x000fe20007fde0ff */
[----:B------:R-:W-:Y:S01]  /*1df00*/  IMAD R6, R28, UR4, RZ ;  /* 0x000000041c067c24 */ /* 0x000fe2000f8e02ff */
[C---:B------:R-:W-:Y:S01]  /*1df10*/  IADD3 R25, P5, R20.reuse, 0x3000, RZ ;  /* 0x0000300014197810 */ /* 0x040fe20007fbe0ff */
[----:B------:R-:W-:Y:S01]  /*1df20*/  IMAD.WIDE.U32 R4, R83, UR4, R4 ;  /* 0x0000000453047c25 */ /* 0x000fe2000f8e0004 */
[----:B------:R-:W-:Y:S02]  /*1df30*/  IADD3 R33, P4, R20, 0x4000, RZ ;  /* 0x0000400014217810 */ /* 0x000fe40007f9e0ff */
[----:B------:R-:W-:Y:S01]  /*1df40*/  LOP3.LUT R12, R13, 0x380, RZ, 0xc0, !PT ;  /* 0x000003800d0c7812 */ /* 0x000fe200078ec0ff */
[----:B------:R-:W-:Y:S01]  /*1df50*/  IMAD R9, R82, R11, R15 ;  /* 0x0000000b52097224 */ /* 0x000fe200078e020f */
[----:B------:R-:W-:Y:S01]  /*1df60*/  SHF.R.S32.HI R11, RZ, 0x1f, R7 ;  /* 0x0000001fff0b7819 */ /* 0x000fe20000011407 */
[----:B------:R-:W-:Y:S01]  /*1df70*/  IMAD R8, R83, UR5, R6 ;  /* 0x0000000553087c24 */ /* 0x000fe2000f8e0206 */
[----:B------:R-:W-:Y:S01]  /*1df80*/  IADD3 R4, P0, R7, R4, RZ ;  /* 0x0000000407047210 */ /* 0x000fe20007f1e0ff */
[----:B------:R-:W-:Y:S01]  /*1df90*/  ULDC.64 UR4, c[0x0][0xb88] ;  /* 0x0002e20000047ab9 */ /* 0x000fe20000000a00 */
[----:B------:R-:W-:-:S02]  /*1dfa0*/  SHF.R.S32.HI R6, RZ, 0x1f, R9 ;  /* 0x0000001fff067819 */ /* 0x000fc40000011409 */
[----:B------:R-:W-:Y:S02]  /*1dfb0*/  IADD3.X R5, R11, R5, R8, P0, !PT ;  /* 0x000000050b057210 */ /* 0x000fe400007fe408 */
[----:B------:R-:W-:Y:S01]  /*1dfc0*/  IADD3 R7, P2, R20, 0x1000, RZ ;  /* 0x0000100014077810 */ /* 0x000fe20007f5e0ff */
[----:B------:R-:W-:Y:S01]  /*1dfd0*/  IMAD R6, R6, UR4, RZ ;  /* 0x0000000406067c24 */ /* 0x000fe2000f8e02ff */
[----:B------:R-:W-:Y:S01]  /*1dfe0*/  LOP3.LUT R24, R25, 0x380, RZ, 0xc0, !PT ;  /* 0x0000038019187812 */ /* 0x000fe200078ec0ff */
[----:B------:R-:W-:Y:S01]  /*1dff0*/  IMAD.WIDE.U32 R4, R9, UR4, R4 ;  /* 0x0000000409047c25 */ /* 0x000fe2000f8e0004 */
[----:B------:R-:W-:Y:S02]  /*1e000*/  LOP3.LUT R32, R33, 0x380, RZ, 0xc0, !PT ;  /* 0x0000038021207812 */ /* 0x000fe400078ec0ff */
[----:B------:R-:W-:Y:S01]  /*1e010*/  SHF.R.U64 R12, R12, 0x3, RZ ;  /* 0x000000030c0c7819 */ /* 0x000fe200000012ff */
[----:B------:R-:W-:Y:S01]  /*1e020*/  IMAD R11, R9, UR5, R6 ;  /* 0x00000005090b7c24 */ /* 0x000fe2000f8e0206 */
[----:B------:R-:W-:Y:S01]  /*1e030*/  ULDC.64 UR4, c[0x0][0xb50] ;  /* 0x0002d40000047ab9 */ /* 0x000fe20000000a00 */
[----:B------:R-:W-:-:S02]  /*1e040*/  IADD3.X R9, RZ, R21, RZ, P2, !PT ;  /* 0x00000015ff097210 */ /* 0x000fc400017fe4ff */
[----:B------:R-:W-:Y:S01]  /*1e050*/  IMAD.IADD R5, R5, 0x1, R11 ;  /* 0x0000000105057824 */ /* 0x000fe200078e020b */
[----:B------:R-:W-:Y:S02]  /*1e060*/  LEA R6, P3, R4, UR4, 0x2 ;  /* 0x0000000404067c11 */ /* 0x000fe4000f8610ff */
[----:B------:R-:W-:Y:S02]  /*1e070*/  IADD3 R41, P2, R20, 0x6000, RZ ;  /* 0x0000600014297810 */ /* 0x000fe40007f5e0ff */
[----:B------:R-:W-:Y:S01]  /*1e080*/  LEA.HI.X R10, R4, UR5, R5, 0x2, P3 ;  /* 0x00000005040a7c11 */ /* 0x000fe200098f1405 */
[----:B------:R-:W-:Y:S01]  /*1e090*/  SHFL.IDX PT, R54, R6, RZ, 0x1c1f ;  /* 0x001c1fff06367589 */ /* 0x000fe200000e0000 */
[----:B------:R-:W-:Y:S01]  /*1e0a0*/  IADD3 R37, P3, R20, 0x5000, RZ ;  /* 0x0000500014257810 */ /* 0x000fe20007f7e0ff */
[----:B------:R-:W-:Y:S01]  /*1e0b0*/  ULDC.64 UR4, c[0x0][0xaa0] ;  /* 0x0002a80000047ab9 */ /* 0x000fe20000000a00 */
[----:B------:R-:W-:Y:S01]  /*1e0c0*/  LOP3.LUT R40, R41, 0x380, RZ, 0xc0, !PT ;  /* 0x0000038029287812 */ /* 0x000fe200078ec0ff */
[----:B------:R-:W0:Y:S01]  /*1e0d0*/  SHFL.IDX PT, R55, R10, RZ, 0x1c1f ;  /* 0x001c1fff0a377589 */ /* 0x000e2200000e0000 */
[----:B------:R-:W-:-:S02]  /*1e0e0*/  LOP3.LUT R36, R37, 0x380, RZ, 0xc0, !PT ;  /* 0x0000038025247812 */ /* 0x000fc400078ec0ff */
[----:B------:R-:W-:Y:S01]  /*1e0f0*/  SHF.R.U64 R40, R40, 0x3, RZ ;  /* 0x0000000328287819 */ /* 0x000fe200000012ff */
[----:B------:R-:W-:Y:S01]  /*1e100*/  SHFL.IDX PT, R58, R6, 0x1, 0x1c1f ;  /* 0x003c1f00063a7f89 */ /* 0x000fe200000e0000 */
[----:B------:R-:W-:Y:S02]  /*1e110*/  SHF.R.U64 R36, R36, 0x3, RZ ;  /* 0x0000000324247819 */ /* 0x000fe400000012ff */
[----:B------:R-:W-:Y:S01]  /*1e120*/  SHF.R.U64 R24, R24, 0x3, RZ ;  /* 0x0000000318187819 */ /* 0x000fe200000012ff */
[----:B------:R-:W2:Y:S01]  /*1e130*/  SHFL.IDX PT, R59, R10, 0x1, 0x1c1f ;  /* 0x003c1f000a3b7f89 */ /* 0x000ea200000e0000 */
[----:B------:R-:W-:Y:S02]  /*1e140*/  SHF.R.U64 R32, R32, 0x3, RZ ;  /* 0x0000000320207819 */ /* 0x000fe400000012ff */
[----:B------:R-:W-:Y:S01]  /*1e150*/  LOP3.LUT R40, R40, R41, RZ, 0x3c, !PT ;  /* 0x0000002928287212 */ /* 0x000fe200078e3cff */
[--C-:B------:R-:W-:Y:S01]  /*1e160*/  IMAD.X R41, RZ, RZ, R21.reuse, P2 ;  /* 0x000000ffff297224 */ /* 0x100fe200010e0615 */
[----:B------:R-:W-:Y:S01]  /*1e170*/  LOP3.LUT R36, R36, R37, RZ, 0x3c, !PT ;  /* 0x0000002524247212 */ /* 0x000fe200078e3cff */
[--C-:B------:R-:W-:Y:S01]  /*1e180*/  IMAD.X R37, RZ, RZ, R21.reuse, P3 ;  /* 0x000000ffff257224 */ /* 0x100fe200018e0615 */
[----:B------:R-:W-:Y:S01]  /*1e190*/  LOP3.LUT R12, R12, R13, RZ, 0x3c, !PT ;  /* 0x0000000d0c0c7212 */ /* 0x000fe200078e3cff */
[--C-:B------:R-:W-:Y:S01]  /*1e1a0*/  IMAD.X R13, RZ, RZ, R21.reuse, P6 ;  /* 0x000000ffff0d7224 */ /* 0x100fe200030e0615 */
[----:B------:R-:W-:Y:S01]  /*1e1b0*/  LOP3.LUT R24, R24, R25, RZ, 0x3c, !PT ;  /* 0x0000001918187212 */ /* 0x000fe200078e3cff */
[----:B------:R-:W-:Y:S01]  /*1e1c0*/  IMAD.X R25, RZ, RZ, R21, P5 ;  /* 0x000000ffff197224 */ /* 0x000fe200028e0615 */
[----:B------:R-:W-:-:S02]  /*1e1d0*/  LOP3.LUT R32, R32, R33, RZ, 0x3c, !PT ;  /* 0x0000002120207212 */ /* 0x000fc400078e3cff */
[C---:B------:R-:W-:Y:S02]  /*1e1e0*/  IADD3 R61, P2, R20.reuse, 0xb000, RZ ;  /* 0x0000b000143d7810 */ /* 0x040fe40007f5e0ff */
[----:B------:R-:W-:Y:S02]  /*1e1f0*/  IADD3.X R33, RZ, R21, RZ, P4, !PT ;  /* 0x00000015ff217210 */ /* 0x000fe400027fe4ff */
[C---:B------:R-:W-:Y:S02]  /*1e200*/  IADD3 R57, P3, R20.reuse, 0xa000, RZ ;  /* 0x0000a00014397810 */ /* 0x040fe40007f7e0ff */
[C---:B------:R-:W-:Y:S02]  /*1e210*/  IADD3 R45, P6, R20.reuse, 0x7000, RZ ;  /* 0x00007000142d7810 */ /* 0x040fe40007fde0ff */
[C---:B------:R-:W-:Y:S02]  /*1e220*/  IADD3 R49, P5, R20.reuse, 0x8000, RZ ;  /* 0x0000800014317810 */ /* 0x040fe40007fbe0ff */
[----:B------:R-:W-:-:S02]  /*1e230*/  IADD3 R53, P4, R20, 0x9000, RZ ;  /* 0x0000900014357810 */ /* 0x000fc40007f9e0ff */
[----:B------:R-:W-:Y:S02]  /*1e240*/  LOP3.LUT P0, RZ, R14, 0x3, RZ, 0xc0, !PT ;  /* 0x000000030eff7812 */ /* 0x000fe4000780c0ff */
[----:B------:R-:W-:Y:S02]  /*1e250*/  LOP3.LUT R60, R61, 0x380, RZ, 0xc0, !PT ;  /* 0x000003803d3c7812 */ /* 0x000fe400078ec0ff */
[----:B------:R-:W-:Y:S02]  /*1e260*/  LOP3.LUT R56, R57, 0x380, RZ, 0xc0, !PT ;  /* 0x0000038039387812 */ /* 0x000fe400078ec0ff */
[----:B------:R-:W-:Y:S02]  /*1e270*/  LEA R14, R86, R26, 0x7 ;  /* 0x0000001a560e7211 */ /* 0x000fe400078e38ff */
[----:B------:R-:W-:Y:S02]  /*1e280*/  LOP3.LUT R44, R45, 0x380, RZ, 0xc0, !PT ;  /* 0x000003802d2c7812 */ /* 0x000fe400078ec0ff */
[----:B------:R-:W-:Y:S01]  /*1e290*/  LOP3.LUT R48, R49, 0x380, RZ, 0xc0, !PT ;  /* 0x0000038031307812 */ /* 0x000fe200078ec0ff */
[----:B------:R-:W-:Y:S01]  /*1e2a0*/  VIADD R4, R14, 0x8 ;  /* 0x000000080e047836 */ /* 0x000fe20000000000 */
[----:B------:R-:W-:-:S02]  /*1e2b0*/  LOP3.LUT R52, R53, 0x380, RZ, 0xc0, !PT ;  /* 0x0000038035347812 */ /* 0x000fc400078ec0ff */
[----:B------:R-:W-:Y:S02]  /*1e2c0*/  LOP3.LUT R8, R7, 0x380, RZ, 0xc0, !PT ;  /* 0x0000038007087812 */ /* 0x000fe400078ec0ff */
[----:B------:R-:W-:Y:S02]  /*1e2d0*/  SHF.R.U64 R60, R60, 0x3, RZ ;  /* 0x000000033c3c7819 */ /* 0x000fe400000012ff */
[----:B------:R-:W-:Y:S02]  /*1e2e0*/  SHF.R.U64 R56, R56, 0x3, RZ ;  /* 0x0000000338387819 */ /* 0x000fe400000012ff */
[----:B------:R-:W-:Y:S02]  /*1e2f0*/  SHF.R.U64 R44, R44, 0x3, RZ ;  /* 0x000000032c2c7819 */ /* 0x000fe400000012ff */
[----:B------:R-:W-:Y:S02]  /*1e300*/  SHF.R.U64 R48, R48, 0x3, RZ ;  /* 0x0000000330307819 */ /* 0x000fe400000012ff */
[----:B------:R-:W-:-:S02]  /*1e310*/  SHF.R.U64 R52, R52, 0x3, RZ ;  /* 0x0000000334347819 */ /* 0x000fc400000012ff */
[----:B------:R-:W-:Y:S02]  /*1e320*/  SHF.R.U64 R8, R8, 0x3, RZ ;  /* 0x0000000308087819 */ /* 0x000fe400000012ff */
[----:B------:R-:W-:Y:S02]  /*1e330*/  LOP3.LUT R60, R60, R61, RZ, 0x3c, !PT ;  /* 0x0000003d3c3c7212 */ /* 0x000fe400078e3cff */
[----:B------:R-:W-:Y:S01]  /*1e340*/  LOP3.LUT R56, R56, R57, RZ, 0x3c, !PT ;  /* 0x0000003938387212 */ /* 0x000fe200078e3cff */
[--C-:B------:R-:W-:Y:S01]  /*1e350*/  IMAD.X R57, RZ, RZ, R21.reuse, P3 ;  /* 0x000000ffff397224 */ /* 0x100fe200018e0615 */
[----:B------:R-:W-:Y:S02]  /*1e360*/  IADD3.X R61, RZ, R21, RZ, P2, !PT ;  /* 0x00000015ff3d7210 */ /* 0x000fe400017fe4ff */
[----:B------:R-:W-:Y:S02]  /*1e370*/  LOP3.LUT R44, R44, R45, RZ, 0x3c, !PT ;  /* 0x0000002d2c2c7212 */ /* 0x000fe400078e3cff */
[----:B------:R-:W-:Y:S01]  /*1e380*/  LOP3.LUT R48, R48, R49, RZ, 0x3c, !PT ;  /* 0x0000003130307212 */ /* 0x000fe200078e3cff */
[--C-:B------:R-:W-:Y:S01]  /*1e390*/  IMAD.X R49, RZ, RZ, R21.reuse, P5 ;  /* 0x000000ffff317224 */ /* 0x100fe200028e0615 */
[----:B------:R-:W-:Y:S01]  /*1e3a0*/  LOP3.LUT R52, R52, R53, RZ, 0x3c, !PT ;  /* 0x0000003534347212 */ /* 0x000fe200078e3cff */
[----:B------:R-:W-:Y:S01]  /*1e3b0*/  IMAD.X R53, RZ, RZ, R21, P4 ;  /* 0x000000ffff357224 */ /* 0x000fe200020e0615 */
[----:B------:R-:W-:-:S02]  /*1e3c0*/  ISETP.GE.OR P2, PT, R14, R3, P0 ;  /* 0x000000030e00720c */ /* 0x000fc40000746670 */
[----:B------:R-:W-:Y:S02]  /*1e3d0*/  LOP3.LUT R8, R8, R7, RZ, 0x3c, !PT ;  /* 0x0000000708087212 */ /* 0x000fe400078e3cff */
[----:B------:R-:W-:Y:S02]  /*1e3e0*/  IADD3.X R45, RZ, R21, RZ, P6, !PT ;  /* 0x00000015ff2d7210 */ /* 0x000fe400037fe4ff */
[----:B------:R-:W-:Y:S02]  /*1e3f0*/  IADD3 R5, P3, R20, 0xf000, RZ ;  /* 0x0000f00014057810 */ /* 0x000fe40007f7e0ff */
[----:B------:R-:W-:Y:S02]  /*1e400*/  ISETP.GE.OR P0, PT, R4, R3, P0 ;  /* 0x000000030400720c */ /* 0x000fe40000706670 */
[C---:B------:R-:W-:Y:S01]  /*1e410*/  IADD3 R65, P6, R20.reuse, 0xc000, RZ ;  /* 0x0000c00014417810 */ /* 0x040fe20007fde0ff */
[----:B------:R-:W-:Y:S01]  /*1e420*/  IMAD.X R77, RZ, RZ, R21, P3 ;  /* 0x000000ffff4d7224 */ /* 0x000fe200018e0615 */
[C---:B------:R-:W-:Y:S01]  /*1e430*/  IADD3 R69, P5, R20.reuse, 0xd000, RZ ;  /* 0x0000d00014457810 */ /* 0x040fe20007fbe0ff */
[----:B0-----:R-:W-:Y:S01]  /*1e440*/  @!P2 ST.E desc[UR6][R54.64], R0 ;  /* 0x000000003600a985 */ /* 0x001fe2000c101906 */
[----:B------:R-:W-:-:S02]  /*1e450*/  IADD3 R73, P4, R20, 0xe000, RZ ;  /* 0x0000e00014497810 */ /* 0x000fc40007f9e0ff */
[----:B------:R-:W-:Y:S02]  /*1e460*/  LOP3.LUT R7, R20, 0x380, RZ, 0xc0, !PT ;  /* 0x0000038014077812 */ /* 0x000fe400078ec0ff */
[----:B------:R-:W-:Y:S02]  /*1e470*/  LOP3.LUT R4, R5, 0x380, RZ, 0xc0, !PT ;  /* 0x0000038005047812 */ /* 0x000fe400078ec0ff */
[----:B------:R-:W-:Y:S01]  /*1e480*/  LOP3.LUT R64, R65, 0x380, RZ, 0xc0, !PT ;  /* 0x0000038041407812 */ /* 0x000fe200078ec0ff */
[----:B--2---:R0:W-:Y:S01]  /*1e490*/  @!P0 ST.E desc[UR6][R58.64], R2 ;  /* 0x000000023a008985 */ /* 0x0041e2000c101906 */
[----:B------:R-:W-:Y:S02]  /*1e4a0*/  LOP3.LUT R68, R69, 0x380, RZ, 0xc0, !PT ;  /* 0x0000038045447812 */ /* 0x000fe400078ec0ff */
[----:B------:R-:W-:Y:S01]  /*1e4b0*/  LOP3.LUT R72, R73, 0x380, RZ, 0xc0, !PT ;  /* 0x0000038049487812 */ /* 0x000fe200078ec0ff */
[----:B------:R-:W5:Y:S01]  /*1e4c0*/  LD.E.128 R8, desc[UR6][R8.64] ;  /* 0x0000000608087980 */ /* 0x000f62000c101d00 */
[----:B------:R-:W-:-:S02]  /*1e4d0*/  SHF.R.U64 R7, R7, 0x3, RZ ;  /* 0x0000000307077819 */ /* 0x000fc400000012ff */
[----:B------:R-:W-:Y:S01]  /*1e4e0*/  SHF.R.U64 R4, R4, 0x3, RZ ;  /* 0x0000000304047819 */ /* 0x000fe200000012ff */
[----:B------:R-:W5:Y:S01]  /*1e4f0*/  LD.E.128 R12, desc[UR6][R12.64] ;  /* 0x000000060c0c7980 */ /* 0x000f62000c101d00 */
[----:B------:R-:W-:Y:S02]  /*1e500*/  SHF.R.U64 R64, R64, 0x3, RZ ;  /* 0x0000000340407819 */ /* 0x000fe400000012ff */
[----:B------:R-:W-:Y:S01]  /*1e510*/  SHF.R.U64 R68, R68, 0x3, RZ ;  /* 0x0000000344447819 */ /* 0x000fe200000012ff */
[----:B------:R-:W5:Y:S01]  /*1e520*/  LD.E.128 R24, desc[UR6][R24.64] ;  /* 0x0000000618187980 */ /* 0x000f62000c101d00 */
[----:B------:R-:W-:Y:S02]  /*1e530*/  SHF.R.U64 R72, R72, 0x3, RZ ;  /* 0x0000000348487819 */ /* 0x000fe400000012ff */
[----:B------:R-:W-:Y:S01]  /*1e540*/  LOP3.LUT R20, R7, R20, RZ, 0x3c, !PT ;  /* 0x0000001407147212 */ /* 0x000fe200078e3cff */
[----:B------:R-:W5:Y:S01]  /*1e550*/  LD.E.128 R32, desc[UR6][R32.64] ;  /* 0x0000000620207980 */ /* 0x000f62000c101d00 */
[----:B------:R-:W-:Y:S01]  /*1e560*/  LOP3.LUT R64, R64, R65, RZ, 0x3c, !PT ;  /* 0x0000004140407212 */ /* 0x000fe200078e3cff */
[--C-:B------:R-:W-:Y:S01]  /*1e570*/  IMAD.X R65, RZ, RZ, R21.reuse, P6 ;  /* 0x000000ffff417224 */ /* 0x100fe200030e0615 */
[----:B------:R-:W-:Y:S01]  /*1e580*/  LOP3.LUT R68, R68, R69, RZ, 0x3c, !PT ;  /* 0x0000004544447212 */ /* 0x000fe200078e3cff */
[----:B------:R-:W-:Y:S01]  /*1e590*/  IMAD.X R69, RZ, RZ, R21, P5 ;  /* 0x000000ffff457224 */ /* 0x000fe200028e0615 */
[----:B------:R-:W-:Y:S01]  /*1e5a0*/  LOP3.LUT R72, R72, R73, RZ, 0x3c, !PT ;  /* 0x0000004948487212 */ /* 0x000fe200078e3cff */
[----:B------:R-:W5:Y:S01]  /*1e5b0*/  LD.E.128 R36, desc[UR6][R36.64] ;  /* 0x0000000624247980 */ /* 0x000f62000c101d00 */
[----:B------:R-:W-:-:S02]  /*1e5c0*/  LOP3.LUT R76, R4, R5, RZ, 0x3c, !PT ;  /* 0x00000005044c7212 */ /* 0x000fc400078e3cff */
[----:B------:R-:W-:Y:S01]  /*1e5d0*/  IADD3.X R73, RZ, R21, RZ, P4, !PT ;  /* 0x00000015ff497210 */ /* 0x000fe200027fe4ff */
[----:B------:R2:W5:Y:S01]  /*1e5e0*/  LD.E.128 R4, desc[UR6][R20.64] ;  /* 0x0000000614047980 */ /* 0x000562000c101d00 */
[----:B0-----:R-:W-:-:S03]  /*1e5f0*/  LEA R2, R89, R219, 0x5 ;  /* 0x000000db59027211 */ /* 0x001fc600078e28ff */
[----:B------:R-:W5:Y:S04]  /*1e600*/  LD.E.128 R40, desc[UR6][R40.64] ;  /* 0x0000000628287980 */ /* 0x000f68000c101d00 */
[----:B------:R-:W5:Y:S01]  /*1e610*/  LD.E.128 R44, desc[UR6][R44.64] ;  /* 0x000000062c2c7980 */ /* 0x000f62000c101d00 */
[----:B--2---:R-:W-:-:S03]  /*1e620*/  IMAD R21, R81, UR4, RZ ;  /* 0x0000000451157c24 */ /* 0x004fc6000f8e02ff */
[----:B------:R-:W5:Y:S01]  /*1e630*/  LD.E.128 R48, desc[UR6][R48.64] ;  /* 0x0000000630307980 */ /* 0x000f62000c101d00 */
[C---:B------:R-:W-:Y:S02]  /*1e640*/  IMAD R81, R80.reuse, UR5, R21 ;  /* 0x0000000550517c24 */ /* 0x040fe4000f8e0215 */
[----:B------:R-:W-:Y:S01]  /*1e650*/  IMAD.WIDE.U32 R20, R80, UR4, RZ ;  /* 0x0000000450147c25 */ /* 0x000fe2000f8e00ff */
[----:B------:R-:W-:Y:S01]  /*1e660*/  ULDC.64 UR4, c[0x0][0xae8] ;  /* 0x0002ba0000047ab9 */ /* 0x000fe20000000a00 */
[----:B------:R-:W5:Y:S02]  /*1e670*/  LD.E.128 R52, desc[UR6][R52.64] ;  /* 0x0000000634347980 */ /* 0x000f64000c101d00 */
[----:B------:R-:W-:Y:S02]  /*1e680*/  IMAD.IADD R21, R21, 0x1, R81 ;  /* 0x0000000115157824 */ /* 0x000fe400078e0251 */
[----:B------:R-:W-:Y:S01]  /*1e690*/  IMAD R84, R84, UR4, RZ ;  /* 0x0000000454547c24 */ /* 0x000fe2000f8e02ff */
[----:B------:R-:W5:Y:S01]  /*1e6a0*/  LD.E.128 R56, desc[UR6][R56.64] ;  /* 0x0000000638387980 */ /* 0x000f62000c101d00 */
[----:B------:R-:W-:-:S02]  /*1e6b0*/  IMAD R2, R86, 0x80, R2 ;  /* 0x0000008056027824 */ /* 0x000fc400078e0202 */
[C---:B------:R-:W-:Y:S01]  /*1e6c0*/  IMAD R81, R88.reuse, UR5, R84 ;  /* 0x0000000558517c24 */ /* 0x040fe2000f8e0254 */
[----:B------:R-:W5:Y:S01]  /*1e6d0*/  LD.E.128 R60, desc[UR6][R60.64] ;  /* 0x000000063c3c7980 */ /* 0x000f62000c101d00 */
[----:B------:R-:W-:Y:S01]  /*1e6e0*/  IMAD.WIDE.U32 R20, R88, UR4, R20 ;  /* 0x0000000458147c25 */ /* 0x000fe2000f8e0014 */
[----:B------:R-:W-:Y:S02]  /*1e6f0*/  ULDC.64 UR4, c[0x0][0xaf0] ;  /* 0x0002bc0000047ab9 */ /* 0x000fe40000000a00 */
[----:B------:R-:W5:Y:S01]  /*1e700*/  LD.E.128 R64, desc[UR6][R64.64] ;  /* 0x0000000640407980 */ /* 0x000f62000c101d00 */
[----:B-1----:R-:W-:-:S03]  /*1e710*/  @P1 IMAD.HI.U32 R0, R2, R85, RZ ;  /* 0x0000005502001227 */ /* 0x002fc600078e00ff */
[----:B------:R-:W5:Y:S01]  /*1e720*/  LD.E.128 R68, desc[UR6][R68.64] ;  /* 0x0000000644447980 */ /* 0x000f62000c101d00 */
[----:B------:R-:W-:Y:S01]  /*1e730*/  IMAD.IADD R21, R21, 0x1, R81 ;  /* 0x0000000115157824 */ /* 0x000fe200078e0251 */
[----:B------:R-:W-:Y:S01]  /*1e740*/  MOV R81, R2 ;  /* 0x0000000200517202 */ /* 0x000fe20000000f00 */
[----:B------:R-:W-:Y:S01]  /*1e750*/  IMAD R28, R28, UR4, RZ ;  /* 0x000000041c1c7c24 */ /* 0x000fe2000f8e02ff */
[----:B------:R-:W-:Y:S01]  /*1e760*/  @P1 SHF.R.U32.HI R81, RZ, R87, R0 ;  /* 0x00000057ff511219 */ /* 0x000fe20000011600 */
[C---:B------:R-:W-:Y:S01]  /*1e770*/  IMAD.WIDE.U32 R20, R83.reuse, UR4, R20 ;  /* 0x0000000453147c25 */ /* 0x040fe2000f8e0014 */
[----:B------:R-:W5:Y:S02]  /*1e780*/  LD.E.128 R72, desc[UR6][R72.64] ;  /* 0x0000000648487980 */ /* 0x000f64000c101d00 */
[--C-:B------:R-:W-:Y:S01]  /*1e790*/  SHF.R.S32.HI R0, RZ, 0x1f, R81.reuse ;  /* 0x0000001fff007819 */ /* 0x100fe20000011451 */
[----:B------:R-:W-:Y:S01]  /*1e7a0*/  IMAD R85, R83, UR5, R28 ;  /* 0x0000000553557c24 */ /* 0x000fe2000f8e021c */
[----:B------:R-:W-:Y:S01]  /*1e7b0*/  ULDC.64 UR4, c[0x0][0xae0] ;  /* 0x0002b80000047ab9 */ /* 0x000fe20000000a00 */
[----:B------:R-:W-:Y:S01]  /*1e7c0*/  IMAD.MOV R83, RZ, RZ, -R81 ;  /* 0x000000ffff537224 */ /* 0x000fe200078e0a51 */
[----:B------:R-:W5:Y:S01]  /*1e7d0*/  LD.E.128 R76, desc[UR6][R76.64] ;  /* 0x000000064c4c7980 */ /* 0x000f62000c101d00 */
[----:B------:R-:W-:-:S02]  /*1e7e0*/  IMAD R0, R0, UR4, RZ ;  /* 0x0000000400007c24 */ /* 0x000fc4000f8e02ff */
[----:B------:R-:W-:Y:S01]  /*1e7f0*/  IMAD R83, R82, R83, R2 ;  /* 0x0000005352537224 */ /* 0x000fe200078e0202 */
[----:B------:R-:W-:Y:S01]  /*1e800*/  @!PT LDS RZ, [RZ] ;  /* 0x00000000fffff984 */ /* 0x000fe20000000800 */
[----:B------:R-:W-:Y:S01]  /*1e810*/  @!PT LDS RZ, [RZ] ;  /* 0x00000000fffff984 */ /* 0x000fe20000000800 */
[----:B------:R-:W-:Y:S01]  /*1e820*/  @!PT LDS RZ, [RZ] ;  /* 0x00000000fffff984 */ /* 0x000fe20000000800 */
[----:B------:R-:W-:Y:S01]  /*1e830*/  @!PT LDS RZ, [RZ] ;  /* 0x00000000fffff984 */ /* 0x000fe20000000800 */
[----:B------:R0:W-:Y:S06]  /*1e840*/  MEMBAR.ALL.CTA ;  /* 0x0000000000007992 */ /* 0x0001ec0000008000 */
[----:B0-----:R-:W0:Y:S01]  /*1e850*/  FENCE.VIEW.ASYNC.S ;  /* 0x00000000000073c6 */ /* 0x001e220000000000 */
[----:B------:R-:W-:Y:S02]  /*1e860*/  IMAD.IADD R21, R21, 0x1, R85 ;  /* 0x0000000115157824 */ /* 0x000fe400078e0255 */
[C---:B------:R-:W-:Y:S01]  /*1e870*/  IMAD R85, R81.reuse, UR5, R0 ;  /* 0x0000000551557c24 */ /* 0x040fe2000f8e0200 */
[----:B------:R-:W-:Y:S01]  /*1e880*/  SHF.R.S32.HI R0, RZ, 0x1f, R83 ;  /* 0x0000001fff007819 */ /* 0x000fe20000011453 */
[----:B------:R-:W-:Y:S01]  /*1e890*/  IMAD.WIDE.U32 R20, R81, UR4, R20 ;  /* 0x0000000451147c25 */ /* 0x000fe2000f8e0014 */
[----:B------:R-:W-:Y:S01]  /*1e8a0*/  ULDC.64 UR4, c[0x0][0xad8] ;  /* 0x0002b60000047ab9 */ /* 0x000fe20000000a00 */
[----:B------:R-:W-:-:S02]  /*1e8b0*/  LEA R86, R86, R219, 0x7 ;  /* 0x000000db56567211 */ /* 0x000fc400078e38ff */
[----:B------:R-:W-:Y:S02]  /*1e8c0*/  IMAD.IADD R21, R21, 0x1, R85 ;  /* 0x0000000115157824 */ /* 0x000fe400078e0255 */
[----:B------:R-:W-:Y:S02]  /*1e8d0*/  IMAD R2, R0, UR4, RZ ;  /* 0x0000000400027c24 */ /* 0x000fe4000f8e02ff */
[C---:B------:R-:W-:Y:S02]  /*1e8e0*/  VIADD R0, R86.reuse, 0x20 ;  /* 0x0000002056007836 */ /* 0x040fe40000000000 */
[C---:B------:R-:W-:Y:S02]  /*1e8f0*/  IMAD R81, R83.reuse, UR5, R2 ;  /* 0x0000000553517c24 */ /* 0x040fe4000f8e0202 */
[----:B------:R-:W-:Y:S01]  /*1e900*/  IMAD.WIDE.U32 R20, R83, UR4, R20 ;  /* 0x0000000453147c25 */ /* 0x000fe2000f8e0014 */
[----:B------:R-:W-:Y:S01]  /*1e910*/  ISETP.GE.AND P2, PT, R86, R3, PT ;  /* 0x000000035600720c */ /* 0x000fe20003f46270 */
[----:B------:R-:W-:-:S02]  /*1e920*/  ULDC.64 UR4, c[0x0][0xa80] ;  /* 0x0002a00000047ab9 */ /* 0x000fc40000000a00 */
[----:B------:R-:W-:Y:S01]  /*1e930*/  VIADD R2, R86, 0x40 ;  /* 0x0000004056027836 */ /* 0x000fe20000000000 */
[-C--:B------:R-:W-:Y:S01]  /*1e940*/  ISETP.GE.AND P1, PT, R0, R3.reuse, PT ;  /* 0x000000030000720c */ /* 0x080fe20003f26270 */
[----:B------:R-:W-:Y:S01]  /*1e950*/  IMAD.IADD R21, R21, 0x1, R81 ;  /* 0x0000000115157824 */ /* 0x000fe200078e0251 */
[----:B------:R-:W-:Y:S02]  /*1e960*/  LEA R28, P3, R20, UR4, 0x1 ;  /* 0x00000004141c7c11 */ /* 0x000fe4000f8608ff */
[----:B------:R-:W-:Y:S02]  /*1e970*/  IADD3 R0, R22, 0x38820, RZ ;  /* 0x0003882016007810 */ /* 0x000fe40007ffe0ff */
[----:B------:R-:W-:Y:S02]  /*1e980*/  ISETP.GE.AND P0, PT, R2, R3, PT ;  /* 0x000000030200720c */ /* 0x000fe40003f06270 */
[----:B------:R-:W-:Y:S02]  /*1e990*/  LEA.HI.X R2, R20, UR5, R21, 0x1, P3 ;  /* 0x0000000514027c11 */ /* 0x000fe400098f0c15 */
[----:B------:R-:W-:Y:S01]  /*1e9a0*/  PRMT R0, RZ, 0x654, R0 ;  /* 0x00000654ff007816 */ /* 0x000fe20000000000 */
[----:B0-----:R0:W1:Y:S03]  /*1e9b0*/  SHFL.IDX PT, R84, R28, RZ, 0x181f ;  /* 0x00181fff1c547589 */ /* 0x00106600000e0000 */
[----:B------:R0:W-:Y:S01]  /*1e9c0*/  SYNCS.ARRIVE.TRANS64.RED.A1T0 RZ, [R0+URZ], RZ ;  /* 0x000000ff00ff79a7 */ /* 0x0001e2000810043f */
[----:B------:R0:W2:Y:S01]  /*1e9d0*/  SHFL.IDX PT, R85, R2, RZ, 0x181f ;  /* 0x00181fff02557589 */ /* 0x0000a200000e0000 */
[----:B------:R-:W-:Y:S05]  /*1e9e0*/  @P2 BRA `(.L_x_659) ;  /* 0x0000000000482947 */ /* 0x000fea0003800000 */
[----:B------:R-:W-:Y:S01]  /*1e9f0*/  ULDC UR4, c[0x0][0xac8] ;  /* 0x0002b20000047ab9 */ /* 0x000fe20000000800 */
[----:B------:R-:W-:Y:S01]  /*1ea00*/  ULDC.64 UR6, c[0x0][0x208] ;  /* 0x0000820000067ab9 */ /* 0x000fe20000000a00 */
        /* <DEDUP_REMOVED lines=16> */
.L_x_659:
[----:B------:R-:W-:Y:S05]  /*1eb10*/  BSYNC B1 ;  /* 0x0000000000017941 */ /* 0x000fea0003800000 */
.L_x_658:
[----:B---3-5:R3:W4:Y:S01]  /*1eb20*/  SHFL.IDX PT, R33, R2, 0x1, 0x181f ;  /* 0x00381f0002217f89 */ /* 0x02872200000e0000 */
[----:B------:R-:W-:Y:S03]  /*1eb30*/  BSSY B1, `(.L_x_660) ;  /* 0x0000015000017945 */ /* 0x000fe60003800000 */
[----:B------:R3:W0:Y:S01]  /*1eb40*/  SHFL.IDX PT, R32, R28, 0x1, 0x181f ;  /* 0x00381f001c207f89 */ /* 0x00062200000e0000 */
[----:B------:R-:W-:Y:S05]  /*1eb50*/  @P1 BRA `(.L_x_661) ;  /* 0x0000000000481947 */ /* 0x000fea0003800000 */
[----:B------:R-:W-:Y:S01]  /*1eb60*/  ULDC UR4, c[0x0][0xac8] ;  /* 0x0002b20000047ab9 */ /* 0x000fe20000000800 */
[----:B------:R-:W-:Y:S01]  /*1eb70*/  ULDC.64 UR6, c[0x0][0x208] ;  /* 0x0000820000067ab9 */ /* 0x000fe20000000a00 */
[----:B------:R-:W-:Y:S02]  /*1eb80*/  ISETP.GE.AND P4, PT, R16, UR4, PT ;  /* 0x0000000410007c0c */ /* 0x000fe4000bf86270 */
[----:B------:R-:W-:Y:S02]  /*1eb90*/  ISETP.GE.AND P3, PT, R213, UR4, PT ;  /* 0x00000004d5007c0c */ /* 0x000fe4000bf66270 */
[----:B------:R-:W-:Y:S02]  /*1eba0*/  ISETP.GE.AND P2, PT, R18, UR4, PT ;  /* 0x0000000412007c0c */ /* 0x000fe4000bf46270 */
[----:B------:R-:W-:-:S07]  /*1ebb0*/  ISETP.GE.AND P1, PT, R19, UR4, PT ;  /* 0x0000000413007c0c */ /* 0x000fce000bf26270 */
[CC--:B0-----:R-:W-:Y:S02]  /*1ebc0*/  @!P4 LEA R4, P6, R16.reuse, R32.reuse, 0x1 ;  /* 0x000000201004c211 */ /* 0x0c1fe400078c08ff */
[CC--:B------:R-:W-:Y:S02]  /*1ebd0*/  @!P3 LEA R6, P5, R23.reuse, R32.reuse, 0x1 ;  /* 0x000000201706b211 */ /* 0x0c0fe400078a08ff */
[-C--:B----4-:R-:W-:Y:S02]  /*1ebe0*/  @!P4 LEA.HI.X R5, R16, R33.reuse, R17, 0x1, P6 ;  /* 0x000000211005c211 */ /* 0x090fe400030f0c11 */
[-C--:B------:R-:W-:Y:S02]  /*1ebf0*/  @!P2 LEA R20, P6, R18, R32.reuse, 0x1 ;  /* 0x000000201214a211 */ /* 0x080fe400078c08ff */
        /* <DEDUP_REMOVED lines=8> */
.L_x_661:
[----:B------:R-:W-:Y:S05]  /*1ec80*/  BSYNC B1 ;  /* 0x0000000000017941 */ /* 0x000fea0003800000 */
.L_x_660:
[----:B0-----:R0:W0:Y:S01]  /*1ec90*/  SHFL.IDX PT, R11, R2, 0x2, 0x181f ;  /* 0x00581f00020b7f89 */ /* 0x00102200000e0000 */
        /* <DEDUP_REMOVED lines=9> */
[-C--:B0-----:R-:W-:Y:S02]  /*1ed30*/  @!P3 LEA R4, P6, R16, R10.reuse, 0x1 ;  /* 0x0000000a1004b211 */ /* 0x081fe400078c08ff */
[-C--:B------:R-:W-:Y:S02]  /*1ed40*/  @!P2 LEA R6, P5, R23, R10.reuse, 0x1 ;  /* 0x0000000a1706a211 */ /* 0x080fe400078a08ff */
[-C--:B------:R-:W-:Y:S02]  /*1ed50*/  @!P1 LEA R8, P4, R18, R10.reuse, 0x1 ;  /* 0x0000000a12089211 */ /* 0x080fe400078808ff */
[-C--:B------:R-:W-:Y:S02]  /*1ed60*/  @!P3 LEA.HI.X R5, R16, R11.reuse, R17, 0x1, P6 ;  /* 0x0000000b1005b211 */ /* 0x080fe400030f0c11 */
        /* <DEDUP_REMOVED lines=8> */
.L_x_663:
[----:B------:R-:W-:Y:S05]  /*1edf0*/  BSYNC B1 ;  /* 0x0000000000017941 */ /* 0x000fea0003800000 */
.L_x_662:
[----:B------:R-:W-:Y:S01]  /*1ee00*/  IADD3 R0, R86, 0x60, RZ ;  /* 0x0000006056007810 */ /* 0x000fe20007ffe0ff */
[----:B0-----:R0:W0:Y:S03]  /*1ee10*/  SHFL.IDX PT, R9, R2, 0x3, 0x181f ;  /* 0x00781f0002097f89 */ /* 0x00102600000e0000 */
[----:B------:R-:W-:Y:S01]  /*1ee20*/  ISETP.GE.AND P0, PT, R0, R3, PT ;  /* 0x000000030000720c */ /* 0x000fe20003f06270 */
[----:B---3--:R-:W3:-:S12]  /*1ee30*/  SHFL.IDX PT, R28, R28, 0x3, 0x181f ;  /* 0x00781f001c1c7f89 */ /* 0x008ed800000e0000 */
[----:B------:R-:W-:Y:S05]  /*1ee40*/  @P0 BRA `(.L_x_664) ;  /* 0x0000000c00c00947 */ /* 0x000fea0003800000 */
[----:B------:R-:W-:Y:S01]  /*1ee50*/  ULDC UR4, c[0x0][0xac8] ;  /* 0x0002b20000047ab9 */ /* 0x000fe20000000800 */
[----:B------:R-:W-:Y:S01]  /*1ee60*/  ULDC.64 UR6, c[0x0][0x208] ;  /* 0x0000820000067ab9 */ /* 0x000fe20000000a00 */
[----:B------:R-:W-:Y:S02]  /*1ee70*/  ISETP.GE.AND P3, PT, R16, UR4, PT ;  /* 0x0000000410007c0c */ /* 0x000fe4000bf66270 */
[----:B------:R-:W-:Y:S02]  /*1ee80*/  ISETP.GE.AND P4, PT, R213, UR4, PT ;  /* 0x00000004d5007c0c */ /* 0x000fe4000bf86270 */
[----:B------:R-:W-:-:S09]  /*1ee90*/  ISETP.GE.AND P5, PT, R18, UR4, PT ;  /* 0x0000000412007c0c */ /* 0x000fd2000bfa6270 */
[CC--:B0--3--:R-:W-:Y:S02]  /*1eea0*/  @!P3 LEA R2, P0, R16.reuse, R28.reuse, 0x1 ;  /* 0x0000001c1002b211 */ /* 0x0c9fe400078008ff */
[-C--:B------:R-:W-:Y:S02]  /*1eeb0*/  @!P4 LEA R4, P1, R23, R28.reuse, 0x1 ;  /* 0x0000001c1704c211 */ /* 0x080fe400078208ff */
[-C--:B------:R-:W-:Y:S02]  /*1eec0*/  @!P3 LEA.HI.X R3, R16, R9.reuse, R17, 0x1, P0 ;  /* 0x000000091003b211 */ /* 0x080fe400000f0c11 */
[----:B------:R-:W-:Y:S02]  /*1eed0*/  ISETP.GE.AND P0, PT, R19, UR4, PT ;  /* 0x0000000413007c0c */ /* 0x000fe4000bf06270 */
[----:B------:R-:W-:Y:S01]  /*1eee0*/  @!P5 LEA R6, P2, R18, R28, 0x1 ;  /* 0x0000001c1206d211 */ /* 0x000fe200078408ff */
[----:B------:R0:W-:Y:S01]  /*1eef0*/  @!P3 ST.E.128 desc[UR6][R2.64], R24 ;  /* 0x000000180200b985 */ /* 0x0001e2000c101d06 */
[----:B------:R-:W-:-:S02]  /*1ef00*/  @!P4 LEA.HI.X R5, R23, R9, R216, 0x1, P1 ;  /* 0x000000091705c211 */ /* 0x000fc400008f0cd8 */
[----:B------:R-:W-:-:S03]  /*1ef10*/  @!P5 LEA.HI.X R7, R18, R9, R218, 0x1, P2 ;  /* 0x000000091207d211 */ /* 0x000fc600010f0cda */
[----:B------:R0:W-:Y:S04]  /*1ef20*/  @!P4 ST.E.128 desc[UR6][R4.64], R44 ;  /* 0x0000002c0400c985 */ /* 0x0001e8000c101d06 */
[----:B------:R0:W-:Y:S01]  /*1ef30*/  @!P5 ST.E.128 desc[UR6][R6.64], R60 ;  /* 0x0000003c0600d985 */ /* 0x0001e2000c101d06 */
[----:B------:R-:W-:Y:S05]  /*1ef40*/  @P0 BRA `(.L_x_664) ;  /* 0x0000000c00800947 */ /* 0x000fea0003800000 */
[----:B0-----:R-:W-:Y:S01]  /*1ef50*/  LEA R2, P0, R19, R28, 0x1 ;  /* 0x0000001c13027211 */ /* 0x001fe200078008ff */
[----:B------:R-:W-:-:S03]  /*1ef60*/  ULDC.64 UR4, c[0x0][0x208] ;  /* 0x0000820000047ab9 */ /* 0x000fc60000000a00 */
[----:B------:R-:W-:-:S05]  /*1ef70*/  LEA.HI.X R3, R19, R9, R217, 0x1, P0 ;  /* 0x0000000913037211 */ /* 0x000fca00000f0cd9 */
[----:B------:R0:W-:Y:S01]  /*1ef80*/  ST.E.128 desc[UR4][R2.64], R76 ;  /* 0x0000004c02007985 */ /* 0x0001e2000c101d04 */
[----:B------:R-:W-:Y:S05]  /*1ef90*/  BRA `(.L_x_664) ;  /* 0x0000000c006c7947 */ /* 0x000fea0003800000 */
.L_x_656:
[----:B------:R-:W3:Y:S01]  /*1efa0*/  LDL R9, [R1+0x64] ;  /* 0x0000640001097983 */ /* 0x000ee20000100800 */
[----:B------:R-:W-:Y:S01]  /*1efb0*/  ULDC.64 UR4, c[0x0][0xc00] ;  /* 0x0003000000047ab9 */ /* 0x000fe20000000a00 */
[----:B------:R-:W4:Y:S01]  /*1efc0*/  LDC R25, c[0x0][0xbe8] ;  /* 0x0002fa00ff197b82 */ /* 0x000f220000000800 */
[----:B------:R-:W-:Y:S01]  /*1efd0*/  ISETP.NE.U32.AND P0, PT, RZ, UR4, PT ;  /* 0x00000004ff007c0c */ /* 0x000fe2000bf05070 */
[----:B0-----:R-:W-:Y:S01]  /*1efe0*/  IMAD.MOV.U32 R6, RZ, RZ, RZ ;  /* 0x000000ffff067224 */ /* 0x001fe200078e00ff */
[----:B------:R-:W-:Y:S02]  /*1eff0*/  ULDC.64 UR6, c[0x0][0x208] ;  /* 0x0000820000067ab9 */ /* 0x000fe40000000a00 */
[----:B------:R-:W-:Y:S01]  /*1f000*/  ISETP.NE.AND.EX P0, PT, RZ, UR5, PT, P0 ;  /* 0x00000005ff007c0c */ /* 0x000fe2000bf05300 */
[----:B------:R-:W0:Y:S02]  /*1f010*/  S2R R7, SR_TID.X ;  /* 0x0000000000077919 */ /* 0x000e240000002100 */
[----:B0-----:R-:W-:-:S05]  /*1f020*/  VIADD R8, R7, 0xffffff80 ;  /* 0xffffff8007087836 */ /* 0x001fca0000000000 */
[----:B------:R-:W-:Y:S01]  /*1f030*/  ISETP.GE.AND P3, PT, R8, 0x80, PT ;  /* 0x000000800800780c */ /* 0x000fe20003f66270 */
[----:B---3--:R-:W-:Y:S01]  /*1f040*/  IMAD.SHL.U32 R4, R9, 0x4, RZ ;  /* 0x0000000409047824 */ /* 0x008fe200078e00ff */
[----:B------:R-:W-:-:S04]  /*1f050*/  SHF.R.S32.HI R12, RZ, 0x1f, R9 ;  /* 0x0000001fff0c7819 */ /* 0x000fc80000011409 */
[----:B------:R-:W-:Y:S02]  /*1f060*/  IADD3 R2, P1, R4, UR4, RZ ;  /* 0x0000000404027c10 */ /* 0x000fe4000ff3e0ff */
[----:B------:R-:W-:-:S04]  /*1f070*/  SHF.L.U64.HI R0, R9, 0x2, R12 ;  /* 0x0000000209007819 */ /* 0x000fc8000001020c */
[----:B------:R-:W-:Y:S01]  /*1f080*/  IADD3.X R3, R0, UR5, RZ, P1, !PT ;  /* 0x0000000500037c10 */ /* 0x000fe20008ffe4ff */
[----:B------:R-:W-:Y:S02]  /*1f090*/  ULDC.64 UR4, c[0x0][0xc08] ;  /* 0x0003020000047ab9 */ /* 0x000fe40000000a00 */
[----:B------:R-:W-:Y:S02]  /*1f0a0*/  ISETP.NE.U32.AND P1, PT, RZ, UR4, PT ;  /* 0x00000004ff007c0c */ /* 0x000fe4000bf25070 */
[----:B------:R0:W5:Y:S02]  /*1f0b0*/  @P0 LDG.E R6, desc[UR6][R2.64] ;  /* 0x0000000602060981 */ /* 0x000164000c1e1900 */
[----:B------:R-:W-:-:S13]  /*1f0c0*/  ISETP.NE.AND.EX P1, PT, RZ, UR5, PT, P1 ;  /* 0x00000005ff007c0c */ /* 0x000fda000bf25310 */
[----:B------:R-:W-:Y:S01]  /*1f0d0*/  @P1 IADD3 R4, P2, R4, UR4, RZ ;  /* 0x0000000404041c10 */ /* 0x000fe2000ff5e0ff */
[----:B------:R-:W-:-:S03]  /*1f0e0*/  ULDC UR4, c[0x0][0xa88] ;  /* 0x0002a20000047ab9 */ /* 0x000fc60000000800 */
[----:B------:R-:W-:Y:S02]  /*1f0f0*/  @P1 IADD3.X R5, R0, UR5, RZ, P2, !PT ;  /* 0x0000000500051c10 */ /* 0x000fe400097fe4ff */
[----:B----4-:R-:W-:Y:S02]  /*1f100*/  ISETP.NE.AND P2, PT, R25, 0x1, PT ;  /* 0x000000011900780c */ /* 0x010fe40003f45270 */
[----:B------:R-:W-:-:S06]  /*1f110*/  MOV R0, UR4 ;  /* 0x0000000400007c02 */ /* 0x000fcc0008000f00 */
[----:B------:R0:W5:Y:S05]  /*1f120*/  @P1 LDG.E R0, desc[UR6][R4.64] ;  /* 0x0000000604001981 */ /* 0x00016a000c1e1900 */
[----:B-1----:R-:W1:Y:S08]  /*1f130*/  @P2 LDC R14, c[0x0][0xbec] ;  /* 0x0002fb00ff0e2b82 */ /* 0x002e700000000800 */
[----:B------:R-:W3:Y:S01]  /*1f140*/  @P2 LDC R27, c[0x0][0xbf0] ;  /* 0x0002fc00ff1b2b82 */ /* 0x000ee20000000800 */
[----:B0-----:R-:W-:Y:S05]  /*1f150*/  @P1 BRA `(.L_x_665) ;  /* 0x0000000000141947 */ /* 0x001fea0003800000 */
[----:B------:R-:W-:Y:S05]  /*1f160*/  @!P0 BRA `(.L_x_665) ;  /* 0x0000000000108947 */ /* 0x000fea0003800000 */
[----:B------:R-:W-:Y:S02]  /*1f170*/  ULDC.64 UR4, c[0x0][0x208] ;  /* 0x0000820000047ab9 */ /* 0x000fe40000000a00 */
[----:B------:R-:W4:Y:S04]  /*1f180*/  LDG.E R5, desc[UR4][R2.64] ;  /* 0x0000000402057981 */ /* 0x000f28000c1e1900 */
[----:B-----5:R-:W4:Y:S02]  /*1f190*/  LDG.E R0, desc[UR4][R2.64+0x4] ;  /* 0x0000040402007981 */ /* 0x020f24000c1e1900 */
[----:B----4-:R-:W-:-:S07]  /*1f1a0*/  IMAD.IADD R0, R0, 0x1, -R5 ;  /* 0x0000000100007824 */ /* 0x010fce00078e0a05 */
.L_x_665:
[----:B------:R-:W4:Y:S04]  /*1f1b0*/  LDL R24, [R1+0x6c] ;  /* 0x00006c0001187983 */ /* 0x000f280000100800 */
[----:B------:R0:W5:Y:S01]  /*1f1c0*/  LDL R20, [R1+0x78] ;  /* 0x0000780001147983 */ /* 0x0001620000100800 */
[----:B------:R-:W-:Y:S01]  /*1f1d0*/  BSSY B1, `(.L_x_666) ;  /* 0x000002e000017945 */ /* 0x000fe20003800000 */
[----:B------:R-:W-:Y:S02]  /*1f1e0*/  SEL R13, R9, RZ, !P0 ;  /* 0x000000ff090d7207 */ /* 0x000fe40004000000 */
[----:B------:R-:W-:Y:S02]  /*1f1f0*/  SEL R12, R12, RZ, !P0 ;  /* 0x000000ff0c0c7207 */ /* 0x000fe40004000000 */
[----:B-----5:R-:W-:-:S02]  /*1f200*/  SHF.R.S32.HI R11, RZ, 0x1f, R6 ;  /* 0x0000001fff0b7819 */ /* 0x020fc40000011406 */
[----:B----4-:R-:W-:Y:S01]  /*1f210*/  SHF.R.S32.HI R10, RZ, 0x1f, R24 ;  /* 0x0000001fff0a7819 */ /* 0x010fe20000011418 */
[----:B0-----:R-:W-:Y:S06]  /*1f220*/  @P3 BRA `(.L_x_667) ;  /* 0x0000000000a03947 */ /* 0x001fec0003800000 */
[----:B------:R-:W0:Y:S01]  /*1f230*/  LDC R9, c[0x0][0xbe8] ;  /* 0x0002fa00ff097b82 */ /* 0x000e220000000800 */
[----:B------:R-:W-:-:S05]  /*1f240*/  LEA R2, R20, R7, 0x7 ;  /* 0x0000000714027211 */ /* 0x000fca00078e38ff */
[----:B------:R-:W-:Y:S02]  /*1f250*/  VIADD R8, R2, 0xffffff80 ;  /* 0xffffff8002087836 */ /* 0x000fe40000000000 */
[----:B0-----:R-:W-:-:S05]  /*1f260*/  IMAD R3, R0, R9, RZ ;  /* 0x0000000900037224 */ /* 0x001fca00078e02ff */
[----:B------:R-:W-:-:S13]  /*1f270*/  ISETP.GE.AND P0, PT, R8, R3, PT ;  /* 0x000000030800720c */ /* 0x000fda0003f06270 */
[----:B------:R-:W-:Y:S05]  /*1f280*/  @P0 BRA `(.L_x_667) ;  /* 0x0000000000880947 */ /* 0x000fea0003800000 */
[----:B------:R-:W-:Y:S01]  /*1f290*/  ISETP.NE.AND P0, PT, R9, 0x1, PT ;  /* 0x000000010900780c */ /* 0x000fe20003f05270 */
[----:B------:R-:W-:Y:S01]  /*1f2a0*/  ULDC.64 UR4, c[0x0][0xb90] ;  /* 0x0002e40000047ab9 */ /* 0x000fe20000000a00 */
[----:B------:R-:W-:Y:S01]  /*1f2b0*/  MOV R2, R6 ;  /* 0x0000000600027202 */ /* 0x000fe20000000f00 */
[----:B------:R-:W-:Y:S01]  /*1f2c0*/  IMAD R7, R10, UR4, RZ ;  /* 0x000000040a077c24 */ /* 0x000fe2000f8e02ff */
[----:B------:R-:W-:Y:S01]  /*1f2d0*/  ULDC.64 UR6, c[0x0][0x208] ;  /* 0x0000820000067ab9 */ /* 0x000fe20000000a00 */
[----:B------:R-:W-:Y:S02]  /*1f2e0*/  IMAD.MOV.U32 R3, RZ, RZ, R11 ;  /* 0x000000ffff037224 */ /* 0x000fe400078e000b */
[----:B------:R-:W-:Y:S02]  /*1f2f0*/  IMAD.MOV.U32 R5, RZ, RZ, R8 ;  /* 0x000000ffff057224 */ /* 0x000fe400078e0008 */
[----:B------:R-:W-:-:S04]  /*1f300*/  IMAD.WIDE.U32 R2, R24, UR4, R2 ;  /* 0x0000000418027c25 */ /* 0x000fc8000f8e0002 */
[----:B------:R-:W0:Y:S01]  /*1f310*/  @P0 LDC R15, c[0x0][0xbec] ;  /* 0x0002fb00ff0f0b82 */ /* 0x000e220000000800 */
[----:B------:R-:W-:Y:S01]  /*1f320*/  IMAD R7, R24, UR5, R7 ;  /* 0x0000000518077c24 */ /* 0x000fe2000f8e0207 */
[----:B------:R-:W-:-:S03]  /*1f330*/  ULDC.64 UR4, c[0x0][0xb98] ;  /* 0x0002e60000047ab9 */ /* 0x000fc60000000a00 */
[----:B------:R-:W-:-:S03]  /*1f340*/  IMAD.IADD R3, R3, 0x1, R7 ;  /* 0x0000000103037824 */ /* 0x000fc600078e0207 */
[----:B------:R-:W4:Y:S01]  /*1f350*/  @P0 LDC R21, c[0x0][0xbf0] ;  /* 0x0002fc00ff150b82 */ /* 0x000f220000000800 */
[----:B------:R-:W-:-:S04]  /*1f360*/  IMAD.WIDE.U32 R2, R13, UR4, R2 ;  /* 0x000000040d027c25 */ /* 0x000fc8000f8e0002 */
[----:B0-----:R-:W-:-:S05]  /*1f370*/  @P0 IMAD.HI.U32 R4, R8, R15, RZ ;  /* 0x0000000f08040227 */ /* 0x001fca00078e00ff */
[----:B----4-:R-:W-:Y:S01]  /*1f380*/  @P0 SHF.R.U32.HI R5, RZ, R21, R4 ;  /* 0x00000015ff050219 */ /* 0x010fe20000011604 */
[----:B------:R-:W-:-:S03]  /*1f390*/  IMAD R4, R12, UR4, RZ ;  /* 0x000000040c047c24 */ /* 0x000fc6000f8e02ff */
[C---:B------:R-:W-:Y:S02]  /*1f3a0*/  IADD3 R7, -R5.reuse, RZ, RZ ;  /* 0x000000ff05077210 */ /* 0x040fe40007ffe1ff */
[----:B------:R-:W-:-:S03]  /*1f3b0*/  IADD3 R2, P0, R5, R2, RZ ;  /* 0x0000000205027210 */ /* 0x000fc60007f1e0ff */
[----:B------:R-:W-:Y:S01]  /*1f3c0*/  IMAD R7, R9, R7, R8 ;  /* 0x0000000709077224 */ /* 0x000fe200078e0208 */
[----:B------:R-:W-:Y:S01]  /*1f3d0*/  SHF.R.S32.HI R9, RZ, 0x1f, R5 ;  /* 0x0000001fff097819 */ /* 0x000fe20000011405 */
[----:B------:R-:W-:Y:S01]  /*1f3e0*/  IMAD R8, R13, UR5, R4 ;  /* 0x000000050d087c24 */ /* 0x000fe2000f8e0204 */
[----:B------:R-:W-:Y:S02]  /*1f3f0*/  ULDC.64 UR4, c[0x0][0xb88] ;  /* 0x0002e20000047ab9 */ /* 0x000fe40000000a00 */
[----:B------:R-:W-:Y:S02]  /*1f400*/  SHF.R.S32.HI R4, RZ, 0x1f, R7 ;  /* 0x0000001fff047819 */ /* 0x000fe40000011407 */
[----:B------:R-:W-:-:S03]  /*1f410*/  IADD3.X R3, R9, R3, R8, P0, !PT ;  /* 0x0000000309037210 */ /* 0x000fc600007fe408 */
[----:B------:R-:W-:Y:S02]  /*1f420*/  IMAD R4, R4, UR4, RZ ;  /* 0x0000000404047c24 */ /* 0x000fe4000f8e02ff */
[----:B------:R-:W-:-:S04]  /*1f430*/  IMAD.WIDE.U32 R2, R7, UR4, R2 ;  /* 0x0000000407027c25 */ /* 0x000fc8000f8e0002 */
[----:B------:R-:W-:Y:S01]  /*1f440*/  IMAD R5, R7, UR5, R4 ;  /* 0x0000000507057c24 */ /* 0x000fe2000f8e0204 */
[----:B------:R-:W-:Y:S02]  /*1f450*/  ULDC.64 UR4, c[0x0][0xb50] ;  /* 0x0002d40000047ab9 */ /* 0x000fe40000000a00 */
[----:B------:R-:W-:Y:S01]  /*1f460*/  LEA R4, P0, R2, UR4, 0x2 ;  /* 0x0000000402047c11 */ /* 0x000fe2000f8010ff */
[----:B------:R-:W-:-:S05]  /*1f470*/  IMAD.IADD R3, R3, 0x1, R5 ;  /* 0x0000000103037824 */ /* 0x000fca00078e0205 */
[----:B------:R-:W-:Y:S01]  /*1f480*/  LEA.HI.X R5, R2, UR5, R3, 0x2, P0 ;  /* 0x0000000502057c11 */ /* 0x000fe200080f1403 */
[----:B------:R-:W-:-:S05]  /*1f490*/  IMAD.MOV.U32 R3, RZ, RZ, -0x800000 ;  /* 0xff800000ff037424 */ /* 0x000fca00078e00ff */
[----:B------:R0:W-:Y:S02]  /*1f4a0*/  STG.E desc[UR6][R4.64], R3 ;  /* 0x0000000304007986 */ /* 0x0001e4000c101906 */
.L_x_667:
[----:B------:R-:W-:Y:S05]  /*1f4b0*/  BSYNC B1 ;  /* 0x0000000000017941 */ /* 0x000fea0003800000 */
.L_x_666:
[----:B0-----:R-:W4:Y:S01]  /*1f4c0*/  LDL R4, [R1+0x68] ;  /* 0x0000680001047983 */ /* 0x001f220000100800 */
[----:B------:R-:W-:Y:S01]  /*1f4d0*/  ULDC.64 UR4, c[0x0][0xaa0] ;  /* 0x0002a80000047ab9 */ /* 0x000fe20000000a00 */
[----:B------:R-:W-:Y:S01]  /*1f4e0*/  BSSY B1, `(.L_x_668) ;  /* 0x0000041000017945 */ /* 0x000fe20003800000 */
[----:B------:R-:W-:-:S04]  /*1f4f0*/  IMAD R3, R11, UR4, RZ ;  /* 0x000000040b037c24 */ /* 0x000fc8000f8e02ff */
[C---:B------:R-:W-:Y:S02]  /*1f500*/  IMAD R5, R6.reuse, UR5, R3 ;  /* 0x0000000506057c24 */ /* 0x040fe4000f8e0203 */
[----:B------:R-:W-:Y:S01]  /*1f510*/  IMAD.WIDE.U32 R2, R6, UR4, RZ ;  /* 0x0000000406027c25 */ /* 0x000fe2000f8e00ff */
        /* <DEDUP_REMOVED lines=10> */
[----:B------:R-:W-:-:S04]  /*1f5c0*/  ULDC.64 UR4, c[0x0][0xae0] ;  /* 0x0002b80000047ab9 */ /* 0x000fc80000000a00 */
[----:B------:R-:W-:Y:S02]  /*1f5d0*/  IADD3 R3, R3, R7, RZ ;  /* 0x0000000703037210 */ /* 0x000fe40007ffe0ff */
[----:B----4-:R-:W-:-:S05]  /*1f5e0*/  LEA R4, R4, R219, 0x5 ;  /* 0x000000db04047211 */ /* 0x010fca00078e28ff */
[----:B------:R-:W-:-:S04]  /*1f5f0*/  IMAD R9, R20, 0x80, R4 ;  /* 0x0000008014097824 */ /* 0x000fc800078e0204 */
[----:B-1----:R-:W-:Y:S01]  /*1f600*/  @P2 IMAD.HI.U32 R4, R9, R14, RZ ;  /* 0x0000000e09042227 */ /* 0x002fe200078e00ff */
[----:B------:R-:W-:-:S04]  /*1f610*/  MOV R5, R9 ;  /* 0x0000000900057202 */ /* 0x000fc80000000f00 */
[----:B---3--:R-:W-:-:S04]  /*1f620*/  @P2 SHF.R.U32.HI R5, RZ, R27, R4 ;  /* 0x0000001bff052219 */ /* 0x008fc80000011604 */
[--C-:B------:R-:W-:Y:S01]  /*1f630*/  SHF.R.S32.HI R4, RZ, 0x1f, R5.reuse ;  /* 0x0000001fff047819 */ /* 0x100fe20000011405 */
[----:B------:R-:W-:Y:S02]  /*1f640*/  IMAD.MOV R6, RZ, RZ, -R5 ;  /* 0x000000ffff067224 */ /* 0x000fe400078e0a05 */
[----:B------:R-:W-:-:S04]  /*1f650*/  IMAD.WIDE.U32 R2, R5, UR4, R2 ;  /* 0x0000000405027c25 */ /* 0x000fc8000f8e0002 */
[----:B------:R-:W-:Y:S02]  /*1f660*/  IMAD R4, R4, UR4, RZ ;  /* 0x0000000404047c24 */ /* 0x000fe4000f8e02ff */
[----:B------:R-:W-:Y:S02]  /*1f670*/  IMAD R7, R25, R6, R9 ;  /* 0x0000000619077224 */ /* 0x000fe400078e0209 */
[----:B------:R-:W-:Y:S01]  /*1f680*/  IMAD R9, R5, UR5, R4 ;  /* 0x0000000505097c24 */ /* 0x000fe2000f8e0204 */
[----:B------:R-:W-:Y:S01]  /*1f690*/  ULDC.64 UR4, c[0x0][0xad8] ;  /* 0x0002b60000047ab9 */ /* 0x000fe20000000a00 */
[----:B------:R-:W-:Y:S01]  /*1f6a0*/  IMAD R6, R20, 0x80, R219 ;  /* 0x0000008014067824 */ /* 0x000fe200078e02db */
[----:B------:R-:W-:Y:S01]  /*1f6b0*/  SHF.R.S32.HI R4, RZ, 0x1f, R7 ;  /* 0x0000001fff047819 */ /* 0x000fe20000011407 */
[----:B------:R-:W-:Y:S02]  /*1f6c0*/  IMAD.IADD R3, R3, 0x1, R9 ;  /* 0x0000000103037824 */ /* 0x000fe400078e0209 */
[----:B------:R-:W-:Y:S01]  /*1f6d0*/  IMAD R25, R0, R25, RZ ;  /* 0x0000001900197224 */ /* 0x000fe200078e02ff */
[----:B------:R-:W-:Y:S01]  /*1f6e0*/  IADD3 R0, R6, 0x20, RZ ;  /* 0x0000002006007810 */ /* 0x000fe20007ffe0ff */
[----:B------:R-:W-:-:S02]  /*1f6f0*/  IMAD R4, R4, UR4, RZ ;  /* 0x0000000404047c24 */ /* 0x000fc4000f8e02ff */
[C---:B------:R-:W-:Y:S01]  /*1f700*/  IMAD.WIDE.U32 R2, R7.reuse, UR4, R2 ;  /* 0x0000000407027c25 */ /* 0x040fe2000f8e0002 */
[-C--:B------:R-:W-:Y:S02]  /*1f710*/  ISETP.GE.AND P2, PT, R6, R25.reuse, PT ;  /* 0x000000190600720c */ /* 0x080fe40003f46270 */
[----:B------:R-:W-:Y:S01]  /*1f720*/  ISETP.GE.AND P1, PT, R0, R25, PT ;  /* 0x000000190000720c */ /* 0x000fe20003f26270 */
[----:B------:R-:W-:Y:S01]  /*1f730*/  IMAD R5, R7, UR5, R4 ;  /* 0x0000000507057c24 */ /* 0x000fe2000f8e0204 */
[----:B------:R-:W-:Y:S01]  /*1f740*/  ULDC.64 UR4, c[0x0][0xa80] ;  /* 0x0002a00000047ab9 */ /* 0x000fe20000000a00 */
[----:B------:R-:W-:Y:S01]  /*1f750*/  VIADD R0, R6, 0x40 ;  /* 0x0000004006007836 */ /* 0x000fe20000000000 */
[----:B------:R-:W-:Y:S01]  /*1f760*/  LEA R4, P3, R2, UR4, 0x1 ;  /* 0x0000000402047c11 */ /* 0x000fe2000f8608ff */
[----:B------:R-:W-:-:S03]  /*1f770*/  IMAD.IADD R3, R3, 0x1, R5 ;  /* 0x0000000103037824 */ /* 0x000fc600078e0205 */
[----:B------:R-:W-:Y:S02]  /*1f780*/  ISETP.GE.AND P0, PT, R0, R25, PT ;  /* 0x000000190000720c */ /* 0x000fe40003f06270 */
[----:B------:R-:W-:Y:S02]  /*1f790*/  LEA.HI.X R5, R2, UR5, R3, 0x1, P3 ;  /* 0x0000000502057c11 */ /* 0x000fe400098f0c03 */
[----:B------:R0:W1:Y:S04]  /*1f7a0*/  SHFL.IDX PT, R2, R4, RZ, 0x181f ;  /* 0x00181fff04027589 */ /* 0x00006800000e0000 */
[----:B------:R0:W3:Y:S01]  /*1f7b0*/  SHFL.IDX PT, R3, R5, RZ, 0x181f ;  /* 0x00181fff05037589 */ /* 0x0000e200000e0000 */
        /* <DEDUP_REMOVED lines=8> */
[----:B---3--:R-:W-:Y:S02]  /*1f840*/  @!P5 LEA.HI.X R9, R16, R3, R17, 0x1, P6 ;  /* 0x000000031009d211 */ /* 0x008fe400030f0c11 */
        /* <DEDUP_REMOVED lines=10> */
.L_x_669:
[----:B------:R-:W-:Y:S05]  /*1f8f0*/  BSYNC B1 ;  /* 0x0000000000017941 */ /* 0x000fea0003800000 */
.L_x_668:
[----:B---34-:R3:W4:Y:S01]  /*1f900*/  SHFL.IDX PT, R3, R5, 0x1, 0x181f ;  /* 0x00381f0005037f89 */ /* 0x01872200000e0000 */
[----:B------:R-:W-:Y:S03]  /*1f910*/  BSSY B1, `(.L_x_670) ;  /* 0x0000015000017945 */ /* 0x000fe60003800000 */
[----:B-1----:R3:W1:Y:S01]  /*1f920*/  SHFL.IDX PT, R2, R4, 0x1, 0x181f ;  /* 0x00381f0004027f89 */ /* 0x00266200000e0000 */
[----:B------:R-:W-:Y:S05]  /*1f930*/  @P1 BRA `(.L_x_671) ;  /* 0x0000000000481947 */ /* 0x000fea0003800000 */
[----:B------:R-:W-:Y:S01]  /*1f940*/  ULDC UR4, c[0x0][0xac8] ;  /* 0x0002b20000047ab9 */ /* 0x000fe20000000800 */
[----:B------:R-:W-:Y:S01]  /*1f950*/  ULDC.64 UR6, c[0x0][0x208] ;  /* 0x0000820000067ab9 */ /* 0x000fe20000000a00 */
[----:B------:R-:W-:Y:S02]  /*1f960*/  ISETP.GE.AND P4, PT, R16, UR4, PT ;  /* 0x0000000410007c0c */ /* 0x000fe4000bf86270 */
[----:B------:R-:W-:Y:S02]  /*1f970*/  ISETP.GE.AND P3, PT, R213, UR4, PT ;  /* 0x00000004d5007c0c */ /* 0x000fe4000bf66270 */
[----:B------:R-:W-:Y:S02]  /*1f980*/  ISETP.GE.AND P2, PT, R18, UR4, PT ;  /* 0x0000000412007c0c */ /* 0x000fe4000bf46270 */
[----:B------:R-:W-:-:S07]  /*1f990*/  ISETP.GE.AND P1, PT, R19, UR4, PT ;  /* 0x0000000413007c0c */ /* 0x000fce000bf26270 */
[CC--:B-1----:R-:W-:Y:S02]  /*1f9a0*/  @!P4 LEA R8, P6, R16.reuse, R2.reuse, 0x1 ;  /* 0x000000021008c211 */ /* 0x0c2fe400078c08ff */
[CC--:B------:R-:W-:Y:S02]  /*1f9b0*/  @!P3 LEA R10, P5, R23.reuse, R2.reuse, 0x1 ;  /* 0x00000002170ab211 */ /* 0x0c0fe400078a08ff */
[-C--:B----4-:R-:W-:Y:S02]  /*1f9c0*/  @!P4 LEA.HI.X R9, R16, R3.reuse, R17, 0x1, P6 ;  /* 0x000000031009c211 */ /* 0x090fe400030f0c11 */
[-C--:B------:R-:W-:Y:S02]  /*1f9d0*/  @!P2 LEA R12, P6, R18, R2.reuse, 0x1 ;  /* 0x00000002120ca211 */ /* 0x080fe400078c08ff */
        /* <DEDUP_REMOVED lines=8> */
.L_x_671:
[----:B------:R-:W-:Y:S05]  /*1fa60*/  BSYNC B1 ;  /* 0x0000000000017941 */ /* 0x000fea0003800000 */
.L_x_670:
[----:B-1--4-:R1:W4:Y:S01]  /*1fa70*/  SHFL.IDX PT, R3, R5, 0x2, 0x181f ;  /* 0x00581f0005037f89 */ /* 0x01232200000e0000 */
        /* <DEDUP_REMOVED lines=12> */
[-C--:B----4-:R-:W-:Y:S02]  /*1fb40*/  @!P3 LEA.HI.X R9, R16, R3.reuse, R17, 0x1, P6 ;  /* 0x000000031009b211 */ /* 0x090fe400030f0c11 */
        /* <DEDUP_REMOVED lines=8> */
.L_x_673:
[----:B------:R-:W-:Y:S05]  /*1fbd0*/  BSYNC B1 ;  /* 0x0000000000017941 */ /* 0x000fea0003800000 */
.L_x_672:
[----:B------:R-:W-:Y:S01]  /*1fbe0*/  IADD3 R0, R6, 0x60, RZ ;  /* 0x0000006006007810 */ /* 0x000fe20007ffe0ff */
[----:B01-3--:R-:W0:Y:S03]  /*1fbf0*/  SHFL.IDX PT, R5, R5, 0x3, 0x181f ;  /* 0x00781f0005057f89 */ /* 0x00be2600000e0000 */
[----:B------:R-:W-:Y:S01]  /*1fc00*/  ISETP.GE.AND P0, PT, R0, R25, PT ;  /* 0x000000190000720c */ /* 0x000fe20003f06270 */
[----:B------:R1:W3:-:S12]  /*1fc10*/  SHFL.IDX PT, R2, R4, 0x3, 0x181f ;  /* 0x00781f0004027f89 */ /* 0x0002d800000e0000 */
[----:B-1----:R-:W-:Y:S05]  /*1fc20*/  @P0 BRA `(.L_x_664) ;  /* 0x0000000000480947 */ /* 0x002fea0003800000 */
[----:B------:R-:W-:Y:S01]  /*1fc30*/  ULDC UR4, c[0x0][0xac8] ;  /* 0x0002b20000047ab9 */ /* 0x000fe20000000800 */
[----:B------:R-:W-:Y:S01]  /*1fc40*/  ULDC.64 UR6, c[0x0][0x208] ;  /* 0x0000820000067ab9 */ /* 0x000fe20000000a00 */
[----:B------:R-:W-:Y:S02]  /*1fc50*/  ISETP.GE.AND P3, PT, R16, UR4, PT ;  /* 0x0000000410007c0c */ /* 0x000fe4000bf66270 */
[----:B------:R-:W-:Y:S02]  /*1fc60*/  ISETP.GE.AND P2, PT, R213, UR4, PT ;  /* 0x00000004d5007c0c */ /* 0x000fe4000bf46270 */
[----:B------:R-:W-:Y:S02]  /*1fc70*/  ISETP.GE.AND P1, PT, R18, UR4, PT ;  /* 0x0000000412007c0c */ /* 0x000fe4000bf26270 */
[----:B------:R-:W-:-:S07]  /*1fc80*/  ISETP.GE.AND P0, PT, R19, UR4, PT ;  /* 0x0000000413007c0c */ /* 0x000fce000bf06270 */
[-C--:B---3--:R-:W-:Y:S02]  /*1fc90*/  @!P3 LEA R6, P6, R16, R2.reuse, 0x1 ;  /* 0x000000021006b211 */ /* 0x088fe400078c08ff */
[-C--:B------:R-:W-:Y:S02]  /*1fca0*/  @!P2 LEA R8, P5, R23, R2.reuse, 0x1 ;  /* 0x000000021708a211 */ /* 0x080fe400078a08ff */
[-C--:B------:R-:W-:Y:S02]  /*1fcb0*/  @!P1 LEA R10, P4, R18, R2.reuse, 0x1 ;  /* 0x00000002120a9211 */ /* 0x080fe400078808ff */
[-C--:B0-----:R-:W-:Y:S02]  /*1fcc0*/  @!P3 LEA.HI.X R7, R16, R5.reuse, R17, 0x1, P6 ;  /* 0x000000051007b211 */ /* 0x081fe400030f0c11 */
[----:B------:R-:W-:Y:S02]  /*1fcd0*/  @!P0 LEA R2, P6, R19, R2, 0x1 ;  /* 0x0000000213028211 */ /* 0x000fe400078c08ff */
[-C--:B------:R-:W-:Y:S01]  /*1fce0*/  @!P2 LEA.HI.X R9, R23, R5.reuse, R216, 0x1, P5 ;  /* 0x000000051709a211 */ /* 0x080fe200028f0cd8 */
[----:B------:R1:W-:Y:S01]  /*1fcf0*/  @!P3 ST.E.128 desc[UR6][R6.64], RZ ;  /* 0x000000ff0600b985 */ /* 0x0003e2000c101d06 */
[----:B------:R-:W-:-:S02]  /*1fd00*/  @!P1 LEA.HI.X R11, R18, R5, R218, 0x1, P4 ;  /* 0x00000005120b9211 */ /* 0x000fc400020f0cda */
[----:B----4-:R-:W-:Y:S01]  /*1fd10*/  @!P0 LEA.HI.X R3, R19, R5, R217, 0x1, P6 ;  /* 0x0000000513038211 */ /* 0x010fe200030f0cd9 */
[----:B------:R1:W-:Y:S04]  /*1fd20*/  @!P2 ST.E.128 desc[UR6][R8.64], RZ ;  /* 0x000000ff0800a985 */ /* 0x0003e8000c101d06 */
[----:B------:R1:W-:Y:S04]  /*1fd30*/  @!P1 ST.E.128 desc[UR6][R10.64], RZ ;  /* 0x000000ff0a009985 */ /* 0x0003e8000c101d06 */
[----:B------:R1:W-:Y:S02]  /*1fd40*/  @!P0 ST.E.128 desc[UR6][R2.64], RZ ;  /* 0x000000ff02008985 */ /* 0x0003e4000c101d06 */
.L_x_664:
[----:B------:R-:W-:Y:S05]  /*1fd50*/  BSYNC B0 ;  /* 0x0000000000007941 */ /* 0x000fea0003800000 */
.L_x_655:
[----:B------:R-:W-:Y:S02]  /*1fd60*/  ULDC UR4, c[0x0][0xc3c] ;  /* 0x00030f0000047ab9 */ /* 0x000fe40000000800 */
[----:B--2---:R-:W-:-:S13]  /*1fd70*/  ISETP.GE.AND P0, PT, R31, UR4, PT ;  /* 0x000000041f007c0c */ /* 0x004fda000bf06270 */
[----:B------:R-:W-:Y:S05]  /*1fd80*/  @!P0 BRA `(.L_x_674) ;  /* 0xfffffe1000508947 */ /* 0x000fea000383ffff */
[----:B------:R-:W-:Y:S05]  /*1fd90*/  BRA `(.L_x_436) ;  /* 0x0000007000507947 */ /* 0x000fea0003800000 */
.L_x_434:
[----:B------:R-:W-:-:S08]  /*1fda0*/  NOP ;  /* 0x0000000000007918 */ /* 0x000fd00000000000 */
[----:B------:R-:W0:-:S00]  /*1fdb0*/  USETMAXREG.DEALLOC.CTAPOOL 0x28 ;  /* 0x00000028000079c8 */ /* 0x000e0000080e0500 */
[----:B0-----:R-:W-:Y:S01]  /*1fdc0*/  LOP3.LUT R2, R2, 0x3, RZ, 0xc0, !PT ;  /* 0x0000000302027812 */ /* 0x001fe200078ec0ff */
[----:B------:R-:W-:Y:S01]  /*1fdd0*/  IMAD.MOV.U32 R4, RZ, RZ, RZ ;  /* 0x000000ffff047224 */ /* 0x000fe200078e00ff */
[----:B------:R-:W-:-:S04]  /*1fde0*/  LOP3.LUT R23, R23, 0xffffffbf, RZ, 0xc0, !PT ;  /* 0xffffffbf17177812 */ /* 0x000fc800078ec0ff */
[----:B------:R-:W0:Y:S02]  /*1fdf0*/  SHFL.IDX PT, R2, R2, RZ, 0x1f ;  /* 0x00001fff02027589 */ /* 0x000e2400000e0000 */
[----:B0-----:R-:W-:-:S13]  /*1fe00*/  ISETP.NE.AND P0, PT, R2, RZ, PT ;  /* 0x000000ff0200720c */ /* 0x001fda0003f05270 */
[----:B------:R-:W-:Y:S01]  /*1fe10*/  @P0 LOP3.LUT R23, R23, 0x40, RZ, 0xfc, !PT ;  /* 0x0000004017170812 */ /* 0x000fe200078efcff */
[----:B------:R-:W-:Y:S06]  /*1fe20*/  @!P0 BRA `(.L_x_675) ;  /* 0x00000000001c8947 */ /* 0x000fec0003800000 */
[----:B------:R-:W0:Y:S08]  /*1fe30*/  S2UR UR5, SR_CgaCtaId ;  /* 0x00000000000579c3 */ /* 0x000e300000008800 */
[----:B------:R-:W-:Y:S06]  /*1fe40*/  BAR.SYNC.DEFER_BLOCKING 0x5, 0x180 ;  /* 0x0146000000007b1d */ /* 0x000fec0000010000 */
[----:B------:R-:W-:-:S02]  /*1fe50*/  UMOV UR4, 0x400 ;  /* 0x0000040000047882 */ /* 0x000fc40000000000 */
[----:B0-----:R-:W-:-:S09]  /*1fe60*/  ULEA UR4, UR5, UR4, 0x18 ;  /* 0x0000000405047291 */ /* 0x001fd2000f8ec03f */
[----:B------:R-:W0:Y:S01]  /*1fe70*/  LDS.128 R16, [UR4+0x388d0] ;  /* 0x0388d004ff107984 */ /* 0x000e220008000c00 */
[----:B------:R-:W-:Y:S06]  /*1fe80*/  BAR.ARV 0x4, 0x180 ;  /* 0x0106000000007b1d */ /* 0x000fec0000002000 */
[----:B------:R-:W-:Y:S05]  /*1fe90*/  BRA `(.L_x_676) ;  /* 0x0000000800047947 */ /* 0x000fea0003800000 */
.L_x_675:
[----:B------:R-:W-:Y:S01]  /*1fea0*/  LOP3.LUT R5, R0, 0x1f, RZ, 0xc0, !PT ;  /* 0x0000001f00057812 */ /* 0x000fe200078ec0ff */
[----:B------:R-:W-:Y:S01]  /*1feb0*/  ULDC UR4, c[0x0][0xc3c] ;  /* 0x00030f0000047ab9 */ /* 0x000fe20000000800 */
[----:B------:R-:W-:Y:S01]  /*1fec0*/  ULDC.64 UR6, c[0x0][0x208] ;  /* 0x0000820000067ab9 */ /* 0x000fe20000000a00 */
[----:B------:R-:W-:Y:S01]  /*1fed0*/  ULDC UR5, c[0x0][0xc38] ;  /* 0x00030e0000057ab9 */ /* 0x000fe20000000800 */
[----:B------:R-:W-:-:S04]  /*1fee0*/  ISETP.NE.AND P0, PT, R5, 0x1f, PT ;  /* 0x0000001f0500780c */ /* 0x000fc80003f05270 */
[----:B------:R-:W-:-:S13]  /*1fef0*/  ISETP.GE.OR P1, PT, R5, UR4, !P0 ;  /* 0x0000000405007c0c */ /* 0x000fda000c726670 */
[----:B------:R-:W0:Y:S02]  /*1ff00*/  @!P1 LDC.64 R2, c[0x0][0xc80] ;  /* 0x00032000ff029b82 */ /* 0x000e240000000a00 */
[----:B0-----:R-:W-:-:S05]  /*1ff10*/  @!P1 IMAD.WIDE.U32 R2, R5, 0x4, R2 ;  /* 0x0000000405029825 */ /* 0x001fca00078e0002 */
[----:B------:R-:W2:Y:S01]  /*1ff20*/  @!P1 LDG.E R4, desc[UR6][R2.64] ;  /* 0x0000000602049981 */ /* 0x000ea2000c1e1900 */
[C---:B------:R-:W-:Y:S01]  /*1ff30*/  ISETP.NE.AND P1, PT, R5.reuse, RZ, PT ;  /* 0x000000ff0500720c */ /* 0x040fe20003f25270 */
[----:B------:R-:W0:Y:S01]  /*1ff40*/  S2UR UR6, SR_CTAID.X ;  /* 0x00000000000679c3 */ /* 0x000e220000002500 */
[C---:B------:R-:W-:Y:S01]  /*1ff50*/  ISETP.GE.U32.AND P2, PT, R5.reuse, 0x2, PT ;  /* 0x000000020500780c */ /* 0x040fe20003f46070 */
[----:B------:R-:W-:Y:S01]  /*1ff60*/  UMOV UR4, URZ ;  /* 0x0000003f00047c82 */ /* 0x000fe20008000000 */
[C---:B------:R-:W-:Y:S01]  /*1ff70*/  ISETP.GE.U32.AND P3, PT, R5.reuse, 0x4, PT ;  /* 0x000000040500780c */ /* 0x040fe20003f66070 */
[----:B------:R-:W-:Y:S01]  /*1ff80*/  IMAD.MOV.U32 R16, RZ, RZ, RZ ;  /* 0x000000ffff107224 */ /* 0x000fe200078e00ff */
[C---:B------:R-:W-:Y:S02]  /*1ff90*/  ISETP.GE.U32.AND P4, PT, R5.reuse, 0x8, PT ;  /* 0x000000080500780c */ /* 0x040fe40003f86070 */
[----:B------:R-:W-:Y:S01]  /*1ffa0*/  ISETP.GE.U32.AND P5, PT, R5, 0x10, PT ;  /* 0x000000100500780c */ /* 0x000fe20003fa6070 */
[----:B--2---:R-:W1:Y:S02]  /*1ffb0*/  SHFL.UP PT, R6, R4, 0x1, RZ ;  /* 0x0420000004067989 */ /* 0x004e6400000e00ff */
[----:B-1----:R-:W-:-:S05]  /*1ffc0*/  SEL R7, R6, RZ, P1 ;  /* 0x000000ff06077207 */ /* 0x002fca0000800000 */
[----:B------:R-:W-:-:S05]  /*1ffd0*/  IMAD.IADD R7, R4, 0x1, R7 ;  /* 0x0000000104077824 */ /* 0x000fca00078e0207 */
[----:B------:R-:W1:Y:S02]  /*1ffe0*/  SHFL.UP PT, R6, R7, 0x2, RZ ;  /* 0x0440000007067989 */ /* 0x000e6400000e00ff */
[----:B-1----:R-:W-:-:S04]  /*1fff0*/  SEL R6, R6, RZ, P2 ;  /* 0x000000ff06067207 */ /* 0x002fc80001000000 */
[----:B------:R-:W-:-:S05]  /*20000*/  IADD3 R6, R7, R6, RZ ;  /* 0x0000000607067210 */ /* 0x000fca0007ffe0ff */
[----:B------:R-:W1:Y:S02]  /*20010*/  SHFL.UP PT, R8, R6, 0x4, RZ ;  /* 0x0480000006087989 */ /* 0x000e6400000e00ff */
[----:B-1----:R-:W-:-:S05]  /*20020*/  SEL R3, R8, RZ, P3 ;  /* 0x000000ff08037207 */ /* 0x002fca0001800000 */
[----:B------:R-:W-:-:S05]  /*20030*/  IMAD.IADD R3, R6, 0x1, R3 ;  /* 0x0000000106037824 */ /* 0x000fca00078e0203 */
[----:B------:R-:W1:Y:S02]  /*20040*/  SHFL.UP PT, R2, R3, 0x8, RZ ;  /* 0x0500000003027989 */ /* 0x000e6400000e00ff */
[----:B-1----:R-:W-:-:S05]  /*20050*/  SEL R2, R2, RZ, P4 ;  /* 0x000000ff02027207 */ /* 0x002fca0002000000 */
[----:B------:R-:W-:-:S05]  /*20060*/  IMAD.IADD R2, R3, 0x1, R2 ;  /* 0x0000000103027824 */ /* 0x000fca00078e0202 */
[----:B------:R-:W1:Y:S02]  /*20070*/  SHFL.UP PT, R7, R2, 0x10, RZ ;  /* 0x0600000002077989 */ /* 0x000e6400000e00ff */
[----:B-1----:R-:W-:-:S04]  /*20080*/  SEL R7, R7, RZ, P5 ;  /* 0x000000ff07077207 */ /* 0x002fc80002800000 */
[----:B------:R-:W-:-:S05]  /*20090*/  IADD3 R7, R2, R7, RZ ;  /* 0x0000000702077210 */ /* 0x000fca0007ffe0ff */
[----:B------:R-:W1:Y:S02]  /*200a0*/  SHFL.IDX PT, R6, R7, 0x1f, 0x1f ;  /* 0x03e01f0007067f89 */ /* 0x000e6400000e0000 */
[----:B-1----:R-:W-:-:S04]  /*200b0*/  IMAD R6, R6, UR5, RZ ;  /* 0x0000000506067c24 */ /* 0x002fc8000f8e02ff */
[----:B------:R-:W-:Y:S01]  /*200c0*/  IMAD.MOV.U32 R3, RZ, RZ, R6 ;  /* 0x000000ffff037224 */ /* 0x000fe200078e0006 */
[----:B0-----:R-:W-:-:S13]  /*200d0*/  ISETP.GT.AND P6, PT, R6, UR6, PT ;  /* 0x0000000606007c0c */ /* 0x001fda000bfc4270 */
[----:B------:R-:W-:Y:S05]  /*200e0*/  @P6 BRA `(.L_x_677) ;  /* 0x0000000000a06947 */ /* 0x000fea0003800000 */
[----:B------:R-:W0:Y:S01]  /*200f0*/  LDC R10, c[0x0][0xc3c] ;  /* 0x00030f00ff0a7b82 */ /* 0x000e220000000800 */
[----:B------:R-:W-:Y:S01]  /*20100*/  MOV R6, R3 ;  /* 0x0000000300067202 */ /* 0x000fe20000000f00 */
[----:B------:R-:W-:Y:S01]  /*20110*/  UMOV UR4, URZ ;  /* 0x0000003f00047c82 */ /* 0x000fe20008000000 */
[----:B------:R-:W-:Y:S01]  /*20120*/  ULDC UR7, c[0x0][0xc3c] ;  /* 0x00030f0000077ab9 */ /* 0x000fe20000000800 */
[----:B------:R-:W-:-:S05]  /*20130*/  ULDC UR5, c[0x0][0xc38] ;  /* 0x00030e0000057ab9 */ /* 0x000fca0000000800 */
.L_x_681:
[----:B------:R-:W-:Y:S01]  /*20140*/  UIADD3 UR4, UR4, 0x1f, URZ ;  /* 0x0000001f04047890 */ /* 0x000fe2000fffe03f */
[----:B------:R-:W-:-:S05]  /*20150*/  IMAD.U32 R19, RZ, RZ, UR7 ;  /* 0x00000007ff137e24 */ /* 0x000fca000f8e00ff */
[----:B0-----:R-:W-:-:S13]  /*20160*/  ISETP.LE.AND P6, PT, R10, UR4, PT ;  /* 0x000000040a007c0c */ /* 0x001fda000bfc3270 */
[----:B------:R-:W-:Y:S05]  /*20170*/  @P6 BRA `(.L_x_678) ;  /* 0x0000000400286947 */ /* 0x000fea0003800000 */
[----:B------:R-:W-:Y:S01]  /*20180*/  VIADD R7, R5, UR4 ;  /* 0x0000000405077c36 */ /* 0x000fe20008000000 */
[----:B------:R-:W-:Y:S01]  /*20190*/  BSSY B0, `(.L_x_679) ;  /* 0x0000008000007945 */ /* 0x000fe20003800000 */
[----:B------:R-:W-:-:S03]  /*201a0*/  MOV R4, RZ ;  /* 0x000000ff00047202 */ /* 0x000fc60000000f00 */
[----:B------:R-:W-:-:S13]  /*201b0*/  ISETP.GE.OR P6, PT, R7, R10, !P0 ;  /* 0x0000000a0700720c */ /* 0x000fda00047c6670 */
[----:B------:R-:W-:Y:S05]  /*201c0*/  @P6 BRA `(.L_x_680) ;  /* 0x0000000000106947 */ /* 0x000fea0003800000 */
[----:B------:R-:W0:Y:S01]  /*201d0*/  LDC.64 R2, c[0x0][0xc80] ;  /* 0x00032000ff027b82 */ /* 0x000e220000000a00 */
[----:B------:R-:W-:Y:S01]  /*201e0*/  ULDC.64 UR8, c[0x0][0x208] ;  /* 0x0000820000087ab9 */ /* 0x000fe20000000a00 */
[----:B0-----:R-:W-:-:S05]  /*201f0*/  IMAD.WIDE R2, R7, 0x4, R2 ;  /* 0x0000000407027825 */ /* 0x001fca00078e0202 */
[----:B------:R0:W5:Y:S02]  /*20200*/  LDG.E R4, desc[UR8][R2.64] ;  /* 0x0000000802047981 */ /* 0x000164000c1e1900 */
.L_x_680:
[----:B------:R-:W-:Y:S05]  /*20210*/  BSYNC B0 ;  /* 0x0000000000007941 */ /* 0x000fea0003800000 */
.L_x_679:
[----:B0----5:R-:W0:Y:S02]  /*20220*/  SHFL.UP PT, R2, R4, 0x1, RZ ;  /* 0x0420000004027989 */ /* 0x021e2400000e00ff */
        /* <DEDUP_REMOVED lines=16> */
[----:B------:R-:W-:-:S04]  /*20330*/  IADD3 R6, R3, R6, RZ ;  /* 0x0000000603067210 */ /* 0x000fc80007ffe0ff */
[----:B------:R-:W-:-:S13]  /*20340*/  ISETP.GT.AND P6, PT, R6, UR6, PT ;  /* 0x0000000606007c0c */ /* 0x000fda000bfc4270 */
[----:B------:R-:W-:Y:S05]  /*20350*/  @!P6 BRA `(.L_x_681) ;  /* 0xfffffffc0078e947 */ /* 0x000fea000383ffff */
[----:B------:R-:W-:-:S07]  /*20360*/  IMAD.MOV.U32 R7, RZ, RZ, R9 ;  /* 0x000000ffff077224 */ /* 0x000fce00078e0009 */
.L_x_677:
        /* <DEDUP_REMOVED lines=10> */
[----:B0-----:R-:W-:-:S06]  /*20410*/  IADD3 R2, R8, 0xffffffe, RZ ;  /* 0x0ffffffe08027810 */ /* 0x001fcc0007ffe0ff */
[----:B------:R0:W1:Y:S01]  /*20420*/  F2I.FTZ.U32.TRUNC.NTZ R3, R2 ;  /* 0x0000000200037305 */ /* 0x000062000021f000 */
[----:B------:R-:W-:Y:S05]  /*20430*/  @!P0 BRA `(.L_x_682) ;  /* 0x0000000000088947 */ /* 0x000fea0003800000 */
[----:B------:R-:W-:-:S06]  /*20440*/  VIADD R16, R19, 0xffffffff ;  /* 0xffffffff13107836 */ /* 0x000fcc0000000000 */
[----:B------:R2:W3:Y:S02]  /*20450*/  SHFL.IDX PT, R16, R7, R16, 0x1f ;  /* 0x00001f1007107589 */ /* 0x0004e400000e0000 */
.L_x_682:
[----:B---3--:R-:W-:Y:S01]  /*20460*/  IMAD R16, R16, UR5, R9 ;  /* 0x0000000510107c24 */ /* 0x008fe2000f8e0209 */
[----:B0-----:R-:W-:Y:S01]  /*20470*/  IABS R2, R12 ;  /* 0x0000000c00027213 */ /* 0x001fe20000000000 */
[----:B-12---:R-:W-:Y:S01]  /*20480*/  IMAD.MOV R7, RZ, RZ, -R3 ;  /* 0x000000ffff077224 */ /* 0x006fe200078e0a03 */
[----:B------:R-:W-:Y:S02]  /*20490*/  IADD3 R19, R19, UR4, RZ ;  /* 0x0000000413137c10 */ /* 0x000fe4000fffe0ff */
[----:B------:R-:W-:Y:S01]  /*204a0*/  IADD3 R9, -R16, UR6, RZ ;  /* 0x0000000610097c10 */ /* 0x000fe2000fffe1ff */
[----:B------:R-:W-:Y:S01]  /*204b0*/  IMAD R7, R7, R10, RZ ;  /* 0x0000000a07077224 */ /* 0x000fe200078e02ff */
[----:B------:R-:W-:Y:S01]  /*204c0*/  IADD3 R6, RZ, -R2, RZ ;  /* 0x80000002ff067210 */ /* 0x000fe20007ffe0ff */
[----:B------:R-:W-:Y:S01]  /*204d0*/  IMAD.MOV.U32 R2, RZ, RZ, RZ ;  /* 0x000000ffff027224 */ /* 0x000fe200078e00ff */
[----:B------:R-:W-:-:S03]  /*204e0*/  IABS R4, R9 ;  /* 0x0000000900047213 */ /* 0x000fc60000000000 */
[----:B------:R-:W-:-:S04]  /*204f0*/  IMAD.HI.U32 R2, R3, R7, R2 ;  /* 0x0000000703027227 */ /* 0x000fc800078e0002 */
[----:B------:R-:W-:Y:S01]  /*20500*/  IMAD.MOV.U32 R3, RZ, RZ, R4 ;  /* 0x000000ffff037224 */ /* 0x000fe200078e0004 */
[----:B------:R-:W-:-:S03]  /*20510*/  MOV R4, R6 ;  /* 0x0000000600047202 */ /* 0x000fc60000000f00 */
        /* <DEDUP_REMOVED lines=9> */
[----:B------:R-:W-:-:S06]  /*205b0*/  @P0 IADD3 R2, R2, 0x1, RZ ;  /* 0x0000000102020810 */ /* 0x000fcc0007ffe0ff */
[----:B------:R-:W-:Y:S01]  /*205c0*/  @!P2 IMAD.MOV R2, RZ, RZ, -R2 ;  /* 0x000000ffff02a224 */ /* 0x000fe200078e0a02 */
[----:B------:R-:W-:-:S05]  /*205d0*/  @!P1 LOP3.LUT R2, RZ, R12, RZ, 0x33, !PT ;  /* 0x0000000cff029212 */ /* 0x000fca00078e33ff */
[--C-:B------:R-:W-:Y:S02]  /*205e0*/  IMAD.MOV R17, RZ, RZ, -R2.reuse ;  /* 0x000000ffff117224 */ /* 0x100fe400078e0a02 */
[----:B------:R-:W-:Y:S02]  /*205f0*/  IMAD.MOV.U32 R18, RZ, RZ, R2 ;  /* 0x000000ffff127224 */ /* 0x000fe400078e0002 */
[----:B------:R-:W-:Y:S01]  /*20600*/  IMAD R17, R12, R17, R9 ;  /* 0x000000110c117224 */ /* 0x000fe200078e0209 */
[----:B------:R-:W-:Y:S06]  /*20610*/  BRA `(.L_x_683) ;  /* 0x00000000000c7947 */ /* 0x000fec0003800000 */
.L_x_678:
[----:B------:R-:W-:Y:S01]  /*20620*/  IMAD.MOV.U32 R17, RZ, RZ, RZ ;  /* 0x000000ffff117224 */ /* 0x000fe200078e00ff */
[----:B------:R-:W-:Y:S01]  /*20630*/  MOV R16, UR6 ;  /* 0x0000000600107c02 */ /* 0x000fe20008000f00 */
[----:B------:R-:W-:-:S07]  /*20640*/  IMAD.MOV.U32 R18, RZ, RZ, RZ ;  /* 0x000000ffff127224 */ /* 0x000fce00078e00ff */
.L_x_683:
[----:B------:R-:W-:-:S13]  /*20650*/  ISETP.NE.AND P0, PT, R5, RZ, PT ;  /* 0x000000ff0500720c */ /* 0x000fda0003f05270 */
[----:B------:R-:W0:Y:S01]  /*20660*/  @!P0 S2R R3, SR_CgaCtaId ;  /* 0x0000000000038919 */ /* 0x000e220000008800 */
[----:B------:R-:W-:-:S04]  /*20670*/  @!P0 MOV R2, 0x400 ;  /* 0x0000040000028802 */ /* 0x000fc80000000f00 */
[----:B0-----:R-:W-:-:S05]  /*20680*/  @!P0 LEA R2, R3, R2, 0x18 ;  /* 0x0000000203028211 */ /* 0x001fca00078ec0ff */
[----:B------:R1:W-:Y:S01]  /*20690*/  @!P0 STS.128 [R2+0x388d0], R16 ;  /* 0x0388d01002008388 */ /* 0x0003e20000000c00 */
[----:B------:R-:W-:Y:S06]  /*206a0*/  BAR.ARV 0x5, 0x180 ;  /* 0x0146000000007b1d */ /* 0x000fec0000002000 */
.L_x_676:
[----:B------:R2:W-:Y:S01]  /*206b0*/  STL [R1+0x30], RZ ;  /* 0x000030ff01007387 */ /* 0x0005e20000100800 */
[----:B------:R-:W-:Y:S01]  /*206c0*/  ULDC UR4, c[0x0][0xc3c] ;  /* 0x00030f0000047ab9 */ /* 0x000fe20000000800 */
[----:B------:R-:W-:Y:S01]  /*206d0*/  IMAD.MOV.U32 R29, RZ, RZ, 0x1 ;  /* 0x00000001ff1d7424 */ /* 0x000fe200078e00ff */
[----:B0-----:R-:W-:Y:S02]  /*206e0*/  ISETP.GE.AND P0, PT, R19, UR4, PT ;  /* 0x0000000413007c0c */ /* 0x001fe4000bf06270 */
[----:B------:R-:W-:-:S11]  /*206f0*/  MOV R27, RZ ;  /* 0x000000ff001b7202 */ /* 0x000fd60000000f00 */
[----:B--2---:R-:W-:Y:S05]  /*20700*/  @P0 BRA `(.L_x_684) ;  /* 0x0000006400180947 */ /* 0x004fea0003800000 */
[----:B------:R-:W0:Y:S01]  /*20710*/  S2UR UR5, SR_CgaCtaId ;  /* 0x00000000000579c3 */ /* 0x000e220000008800 */
[----:B------:R2:W-:Y:S01]  /*20720*/  STL [R1+0x30], RZ ;  /* 0x000030ff01007387 */ /* 0x0005e20000100800 */
[C---:B------:R-:W-:Y:S01]  /*20730*/  IMAD.SHL.U32 R36, R0.reuse, 0x8, RZ ;  /* 0x0000000800247824 */ /* 0x040fe200078e00ff */
[----:B-1----:R-:W-:Y:S01]  /*20740*/  LOP3.LUT R2, R0, 0x7f, RZ, 0xc0, !PT ;  /* 0x0000007f00027812 */ /* 0x002fe200078ec0ff */
[----:B------:R-:W-:Y:S01]  /*20750*/  UMOV UR4, 0x400 ;  /* 0x0000040000047882 */ /* 0x000fe20000000000 */
[----:B------:R-:W-:Y:S01]  /*20760*/  BSSY B8, `(.L_x_684) ;  /* 0x0000640000087945 */ /* 0x000fe20003800000 */
[----:B------:R-:W-:Y:S01]  /*20770*/  IMAD.MOV.U32 R30, RZ, RZ, 0x1 ;  /* 0x00000001ff1e7424 */ /* 0x000fe200078e00ff */
[----:B------:R-:W-:Y:S01]  /*20780*/  LOP3.LUT R3, R36, 0x1f8, RZ, 0xc0, !PT ;  /* 0x000001f824037812 */ /* 0x000fe200078ec0ff */
[----:B------:R-:W-:Y:S01]  /*20790*/  IMAD.SHL.U32 R34, R2, 0x8, RZ ;  /* 0x0000000802227824 */ /* 0x000fe200078e00ff */
[----:B------:R-:W-:Y:S01]  /*207a0*/  SHF.R.U32.HI R2, RZ, 0x3, R2 ;  /* 0x00000003ff027819 */ /* 0x000fe20000011602 */
[----:B------:R-:W-:Y:S01]  /*207b0*/  IMAD.MOV.U32 R28, RZ, RZ, RZ ;  /* 0x000000ffff1c7224 */ /* 0x000fe200078e00ff */
[----:B------:R-:W-:Y:S01]  /*207c0*/  LOP3.LUT R3, R3, 0x38, R0, 0x78, !PT ;  /* 0x0000003803037812 */ /* 0x000fe200078e7800 */
[----:B------:R-:W-:Y:S01]  /*207d0*/  IMAD.MOV.U32 R27, RZ, RZ, RZ ;  /* 0x000000ffff1b7224 */ /* 0x000fe200078e00ff */
[----:B------:R-:W-:Y:S01]  /*207e0*/  SHF.L.U32 R0, R0, 0x4, RZ ;  /* 0x0000000400007819 */ /* 0x000fe200000006ff */
[----:B------:R-:W-:Y:S01]  /*207f0*/  ULDC.64 UR38, c[0x0][0x198] ;  /* 0x0000660000267ab9 */ /* 0x000fe20000000a00 */
[----:B------:R-:W-:Y:S01]  /*20800*/  LOP3.LUT R34, R3, 0x200, R34, 0xf8, !PT ;  /* 0x0000020003227812 */ /* 0x000fe200078ef822 */
[----:B------:R-:W-:Y:S01]  /*20810*/  ULOP3.LUT UR37, UR60, 0x2, URZ, 0xfc, !UPT ;  /* 0x000000023c257892 */ /* 0x000fe2000f8efc3f */
[----:B------:R-:W-:Y:S01]  /*20820*/  LOP3.LUT R36, R36, 0x38, RZ, 0xc0, !PT ;  /* 0x0000003824247812 */ /* 0x000fe200078ec0ff */
[----:B------:R-:W-:Y:S01]  /*20830*/  ULDC UR36, c[0x0][0xc] ;  /* 0x0000030000247ab9 */ /* 0x000fe20000000800 */
[----:B------:R-:W-:-:S02]  /*20840*/  LOP3.LUT R0, R2, 0x70, R0, 0xf8, !PT ;  /* 0x0000007002007812 */ /* 0x000fc400078ef800 */
[----:B------:R-:W-:Y:S02]  /*20850*/  MOV R29, 0x1 ;  /* 0x00000001001d7802 */ /* 0x000fe40000000f00 */
[C---:B------:R-:W-:Y:S01]  /*20860*/  LOP3.LUT R3, R36.reuse, 0x40, RZ, 0xfc, !PT ;  /* 0x0000004024037812 */ /* 0x040fe200078efcff */
[----:B0-----:R-:W-:Y:S01]  /*20870*/  ULEA UR4, UR5, UR4, 0x18 ;  /* 0x0000000405047291 */ /* 0x001fe2000f8ec03f */
[C---:B------:R-:W-:Y:S02]  /*20880*/  LOP3.LUT R2, R36.reuse, 0x80, RZ, 0xfc, !PT ;  /* 0x0000008024027812 */ /* 0x040fe400078efcff */
[----:B------:R-:W-:-:S03]  /*20890*/  LOP3.LUT R0, R36, 0xc0, RZ, 0xfc, !PT ;  /* 0x000000c024007812 */ /* 0x000fc600078efcff */
[----:B------:R-:W-:-:S05]  /*208a0*/  IMAD.U32 R22, RZ, RZ, UR4 ;  /* 0x00000004ff167e24 */ /* 0x000fca000f8e00ff */
[----:B--2---:R-:W-:-:S07]  /*208b0*/  LEA R37, R34, R22, 0x1 ;  /* 0x0000001622257211 */ /* 0x004fce00078e08ff */
.L_x_793:
[----:B0-----:R-:W0:Y:S01]  /*208c0*/  LDC.64 R2, c[0x0][0xc88] ;  /* 0x00032200ff027b82 */ /* 0x001e220000000a00 */
[----:B------:R-:W-:Y:S01]  /*208d0*/  ULDC.64 UR4, c[0x0][0x208] ;  /* 0x0000820000047ab9 */ /* 0x000fe20000000a00 */
[----:B0-----:R-:W-:-:S05]  /*208e0*/  IMAD.WIDE R2, R19, 0x4, R2 ;  /* 0x0000000413027825 */ /* 0x001fca00078e0202 */
[----:B--2---:R-:W2:Y:S01]  /*208f0*/  LDG.E R31, desc[UR4][R2.64] ;  /* 0x00000004021f7981 */ /* 0x004ea2000c1e1900 */
[----:B------:R-:W-:Y:S05]  /*20900*/  YIELD ;  /* 0x0000000000007946 */ /* 0x000fea0003800000 */
[----:B------:R-:W-:Y:S01]  /*20910*/  ULDC.64 UR4, c[0x0][0xa28] ;  /* 0x00028a0000047ab9 */ /* 0x000fe20000000a00 */
[----:B------:R-:W-:Y:S01]  /*20920*/  ULDC.64 UR8, c[0x0][0xa18] ;  /* 0x0002860000087ab9 */ /* 0x000fe20000000a00 */
[----:B------:R-:W-:Y:S01]  /*20930*/  ISETP.NE.U32.AND P0, PT, RZ, UR4, PT ;  /* 0x00000004ff007c0c */ /* 0x000fe2000bf05070 */
[----:B------:R-:W-:Y:S01]  /*20940*/  IMAD.MOV.U32 R9, RZ, RZ, RZ ;  /* 0x000000ffff097224 */ /* 0x000fe200078e00ff */
[----:B------:R-:W-:Y:S01]  /*20950*/  ULDC.64 UR10, c[0x0][0x208] ;  /* 0x00008200000a7ab9 */ /* 0x000fe20000000a00 */
[----:B------:R-:W-:Y:S01]  /*20960*/  ULDC.64 UR6, c[0x0][0xa10] ;  /* 0x0002840000067ab9 */ /* 0x000fe20000000a00 */
[----:B------:R-:W-:-:S02]  /*20970*/  ISETP.NE.AND.EX P0, PT, RZ, UR5, PT, P0 ;  /* 0x00000005ff007c0c */ /* 0x000fc4000bf05300 */
[----:B------:R-:W-:-:S04]  /*20980*/  ISETP.NE.U32.AND P2, PT, RZ, UR8, PT ;  /* 0x00000008ff007c0c */ /* 0x000fc8000bf45070 */
[----:B------:R-:W-:Y:S02]  /*20990*/  ISETP.NE.AND.EX P2, PT, RZ, UR9, PT, P2 ;  /* 0x00000009ff007c0c */ /* 0x000fe4000bf45320 */
[----:B--2---:R-:W-:-:S05]  /*209a0*/  SHF.R.S32.HI R0, RZ, 0x1f, R31 ;  /* 0x0000001fff007819 */ /* 0x004fca000001141f */
[C---:B------:R-:W-:Y:S01]  /*209b0*/  @P0 LEA R2, P1, R31.reuse, UR4, 0x2 ;  /* 0x000000041f020c11 */ /* 0x040fe2000f8210ff */
[C---:B------:R-:W-:Y:S01]  /*209c0*/  IMAD.SHL.U32 R24, R31.reuse, 0x4, RZ ;  /* 0x000000041f187824 */ /* 0x040fe200078e00ff */
[C-C-:B------:R-:W-:Y:S01]  /*209d0*/  SHF.L.U64.HI R25, R31.reuse, 0x2, R0.reuse ;  /* 0x000000021f197819 */ /* 0x140fe20000010200 */
[----:B------:R0:W-:Y:S01]  /*209e0*/  STL [R1+0x1c], R0 ;  /* 0x00001c0001007387 */ /* 0x0001e20000100800 */
[----:B------:R-:W-:Y:S01]  /*209f0*/  @P0 LEA.HI.X R3, R31, UR5, R0, 0x2, P1 ;  /* 0x000000051f030c11 */ /* 0x000fe200088f1400 */
[----:B------:R-:W-:-:S04]  /*20a00*/  ULDC.64 UR4, c[0x0][0xa00] ;  /* 0x0002800000047ab9 */ /* 0x000fc80000000a00 */
[----:B------:R1:W2:Y:S01]  /*20a10*/  @P0 LDG.E R9, desc[UR10][R2.64] ;  /* 0x0000000a02090981 */ /* 0x0002a2000c1e1900 */
[----:B------:R-:W-:Y:S02]  /*20a20*/  ISETP.NE.U32.AND P0, PT, RZ, UR4, PT ;  /* 0x00000004ff007c0c */ /* 0x000fe4000bf05070 */
[----:B------:R-:W-:Y:S01]  /*20a30*/  ISETP.NE.U32.AND P1, PT, RZ, UR6, PT ;  /* 0x00000006ff007c0c */ /* 0x000fe2000bf25070 */
[----:B0-----:R-:W-:Y:S01]  /*20a40*/  IMAD.MOV.U32 R0, RZ, RZ, RZ ;  /* 0x000000ffff007224 */ /* 0x001fe200078e00ff */
[----:B------:R-:W-:Y:S02]  /*20a50*/  ISETP.NE.AND.EX P0, PT, RZ, UR5, PT, P0 ;  /* 0x00000005ff007c0c */ /* 0x000fe4000bf05300 */
[----:B------:R-:W-:Y:S02]  /*20a60*/  ISETP.NE.AND.EX P1, PT, RZ, UR7, PT, P1 ;  /* 0x00000007ff007c0c */ /* 0x000fe4000bf25310 */
[C---:B------:R-:W-:Y:S02]  /*20a70*/  IADD3 R4, P4, R24.reuse, UR6, RZ ;  /* 0x0000000618047c10 */ /* 0x040fe4000ff9e0ff */
[----:B-1----:R-:W-:Y:S01]  /*20a80*/  IADD3 R2, P3, R24, UR4, RZ ;  /* 0x0000000418027c10 */ /* 0x002fe2000ff7e0ff */
[----:B------:R-:W-:Y:S01]  /*20a90*/  ULDC UR4, c[0x0][0x288] ;  /* 0x0000a20000047ab9 */ /* 0x000fe20000000800 */
[----:B------:R-:W-:-:S02]  /*20aa0*/  MOV R35, RZ ;  /* 0x000000ff00237202 */ /* 0x000fc40000000f00 */
[C---:B------:R-:W-:Y:S02]  /*20ab0*/  IADD3.X R3, R25.reuse, UR5, RZ, P3, !PT ;  /* 0x0000000519037c10 */ /* 0x040fe40009ffe4ff */
[----:B------:R-:W-:Y:S01]  /*20ac0*/  @P2 IADD3 R6, P3, R24, UR8, RZ ;  /* 0x0000000818062c10 */ /* 0x000fe2000ff7e0ff */
[----:B------:R-:W-:Y:S01]  /*20ad0*/  IMAD.U32 R8, RZ, RZ, UR4 ;  /* 0x00000004ff087e24 */ /* 0x000fe2000f8e00ff */
[----:B------:R-:W-:Y:S01]  /*20ae0*/  ULDC.64 UR4, c[0x0][0x418] ;  /* 0x0001060000047ab9 */ /* 0x000fe20000000a00 */
[C---:B------:R-:W-:Y:S01]  /*20af0*/  IADD3.X R5, R25.reuse, UR7, RZ, P4, !PT ;  /* 0x0000000719057c10 */ /* 0x040fe2000a7fe4ff */
[----:B------:R-:W5:Y:S01]  /*20b00*/  @P0 LDG.E R35, desc[UR10][R2.64] ;  /* 0x0000000a02230981 */ /* 0x000f62000c1e1900 */
[----:B------:R-:W-:Y:S01]  /*20b10*/  @P2 IADD3.X R7, R25, UR9, RZ, P3, !PT ;  /* 0x0000000919072c10 */ /* 0x000fe20009ffe4ff */
[----:B------:R-:W-:Y:S02]  /*20b20*/  UISETP.NE.U32.AND UP0, UPT, UR4, URZ, UPT ;  /* 0x0000003f0400728c */ /* 0x000fe4000bf05070 */
[----:B------:R-:W5:Y:S01]  /*20b30*/  @P1 LDG.E R0, desc[UR10][R4.64] ;  /* 0x0000000a04001981 */ /* 0x000f62000c1e1900 */
[----:B------:R-:W-:-:S03]  /*20b40*/  ULDC UR4, c[0x0][0x424] ;  /* 0x0001090000047ab9 */ /* 0x000fc60000000800 */
[----:B------:R0:W3:Y:S01]  /*20b50*/  @P2 LDG.E R8, desc[UR10][R6.64] ;  /* 0x0000000a06082981 */ /* 0x0000e2000c1e1900 */
[----:B------:R-:W-:-:S03]  /*20b60*/  UISETP.NE.AND.EX UP0, UPT, UR5, URZ, UPT, UP0 ;  /* 0x0000003f0500728c */ /* 0x000fc6000bf05300 */
[----:B------:R-:W-:Y:S01]  /*20b70*/  ULDC UR5, c[0x0][0x2f0] ;  /* 0x0000bc0000057ab9 */ /* 0x000fe20000000800 */
[----:B------:R-:W-:-:S04]  /*20b80*/  USEL UR4, UR4, 0x1, UP0 ;  /* 0x0000000104047887 */ /* 0x000fc80008000000 */
[----:B------:R-:W-:-:S03]  /*20b90*/  UIMAD UR4, UR4, UR5, URZ ;  /* 0x00000005040472a4 */ /* 0x000fc6000f8e023f */
[----:B------:R-:W-:Y:S02]  /*20ba0*/  ULDC UR5, c[0x0][0x348] ;  /* 0x0000d20000057ab9 */ /* 0x000fe40000000800 */
[----:B0-----:R-:W-:Y:S01]  /*20bb0*/  MOV R6, UR5 ;  /* 0x0000000500067c02 */ /* 0x001fe20008000f00 */
[----:B--2---:R-:W-:Y:S04]  /*20bc0*/  STL [R1+0x10], R9 ;  /* 0x0000100901007387 */ /* 0x004fe80000100800 */
[----:B---3--:R0:W-:Y:S02]  /*20bd0*/  STL [R1+0x28], R8 ;  /* 0x0000280801007387 */ /* 0x0081e40000100800 */
[----:B0-----:R-:W-:Y:S01]  /*20be0*/  IMAD.U32 R8, RZ, RZ, UR4 ;  /* 0x00000004ff087e24 */ /* 0x001fe2000f8e00ff */
[----:B------:R-:W-:Y:S06]  /*20bf0*/  @P2 BRA `(.L_x_685) ;  /* 0x0000000000182947 */ /* 0x000fec0003800000 */
[----:B------:R-:W-:Y:S05]  /*20c00*/  @!P0 BRA `(.L_x_685) ;  /* 0x0000000000148947 */ /* 0x000fea0003800000 */
[----:B------:R-:W-:Y:S02]  /*20c10*/  ULDC.64 UR4, c[0x0][0x208] ;  /* 0x0000820000047ab9 */ /* 0x000fe40000000a00 */
[----:B------:R-:W2:Y:S04]  /*20c20*/  LDG.E R10, desc[UR4][R2.64] ;  /* 0x00000004020a7981 */ /* 0x000ea8000c1e1900 */
[----:B------:R-:W2:Y:S02]  /*20c30*/  LDG.E R7, desc[UR4][R2.64+0x4] ;  /* 0x0000040402077981 */ /* 0x000ea4000c1e1900 */
[----:B--2---:R-:W-:-:S05]  /*20c40*/  IMAD.IADD R2, R7, 0x1, -R10 ;  /* 0x0000000107027824 */ /* 0x004fca00078e0a0a */
[----:B------:R0:W-:Y:S02]  /*20c50*/  STL [R1+0x28], R2 ;  /* 0x0000280201007387 */ /* 0x0001e40000100800 */
.L_x_685:
[----:B------:R-:W-:Y:S01]  /*20c60*/  ULDC.64 UR4, c[0x0][0xa20] ;  /* 0x0002880000047ab9 */ /* 0x000fe20000000a00 */
[----:B------:R-:W-:Y:S02]  /*20c70*/  MOV R33, R31 ;  /* 0x0000001f00217202 */ /* 0x000fe40000000f00 */
[----:B------:R-:W-:-:S04]  /*20c80*/  ISETP.NE.U32.AND P0, PT, RZ, UR4, PT ;  /* 0x00000004ff007c0c */ /* 0x000fc8000bf05070 */
[----:B------:R-:W-:-:S13]  /*20c90*/  ISETP.NE.AND.EX P0, PT, RZ, UR5, PT, P0 ;  /* 0x00000005ff007c0c */ /* 0x000fda000bf05300 */
[----:B------:R-:W-:Y:S05]  /*20ca0*/  @!P0 BRA `(.L_x_686) ;  /* 0x0000000000148947 */ /* 0x000fea0003800000 */
[----:B0-----:R-:W-:Y:S01]  /*20cb0*/  IADD3 R2, P0, R24, UR4, RZ ;  /* 0x0000000418027c10 */ /* 0x001fe2000ff1e0ff */
[----:B------:R-:W-:-:S03]  /*20cc0*/  ULDC.64 UR6, c[0x0][0x208] ;  /* 0x0000820000067ab9 */ /* 0x000fc60000000a00 */
[----:B------:R-:W-:-:S05]  /*20cd0*/  IADD3.X R3, R25, UR5, RZ, P0, !PT ;  /* 0x0000000519037c10 */ /* 0x000fca00087fe4ff */
[----:B------:R1:W5:Y:S01]  /*20ce0*/  LDG.E R8, desc[UR6][R2.64] ;  /* 0x0000000602087981 */ /* 0x000362000c1e1900 */
[----:B------:R-:W-:Y:S05]  /*20cf0*/  BRA `(.L_x_687) ;  /* 0x0000000000287947 */ /* 0x000fea0003800000 */
.L_x_686:
[----:B------:R-:W-:Y:S02]  /*20d00*/  ULDC.64 UR4, c[0x0][0xa08] ;  /* 0x0002820000047ab9 */ /* 0x000fe40000000a00 */
[----:B------:R-:W-:-:S04]  /*20d10*/  ISETP.NE.U32.AND P0, PT, RZ, UR4, PT ;  /* 0x00000004ff007c0c */ /* 0x000fc8000bf05070 */
[----:B------:R-:W-:-:S13]  /*20d20*/  ISETP.NE.AND.EX P0, PT, RZ, UR5, PT, P0 ;  /* 0x00000005ff007c0c */ /* 0x000fda000bf05300 */
[----:B------:R-:W-:Y:S05]  /*20d30*/  @!P0 BRA `(.L_x_687) ;  /* 0x0000000000188947 */ /* 0x000fea0003800000 */
[----:B0-----:R-:W0:Y:S01]  /*20d40*/  LDC.64 R2, c[0x0][0xa08] ;  /* 0x00028200ff027b82 */ /* 0x001e220000000a00 */
[----:B------:R-:W-:Y:S01]  /*20d50*/  ULDC.64 UR4, c[0x0][0x208] ;  /* 0x0000820000047ab9 */ /* 0x000fe20000000a00 */
[----:B0-----:R-:W-:-:S05]  /*20d60*/  IMAD.WIDE R2, R33, 0x4, R2 ;  /* 0x0000000421027825 */ /* 0x001fca00078e0202 */
[----:B------:R-:W2:Y:S04]  /*20d70*/  LDG.E R8, desc[UR4][R2.64] ;  /* 0x0000000402087981 */ /* 0x000ea8000c1e1900 */
[----:B------:R-:W2:Y:S02]  /*20d80*/  LDG.E R7, desc[UR4][R2.64+0x4] ;  /* 0x0000040402077981 */ /* 0x000ea4000c1e1900 */
[----:B--2---:R-:W-:-:S07]  /*20d90*/  IMAD.IADD R8, R7, 0x1, -R8 ;  /* 0x0000000107087824 */ /* 0x004fce00078e0a08 */
.L_x_687:
[----:B------:R-:W-:Y:S02]  /*20da0*/  ULDC.64 UR4, c[0x0][0x208] ;  /* 0x0000820000047ab9 */ /* 0x000fe40000000a00 */
[----:B-1----:R-:W2:Y:S04]  /*20db0*/  @P1 LDG.E R3, desc[UR4][R4.64] ;  /* 0x0000000404031981 */ /* 0x002ea8000c1e1900 */
[----:B0-----:R-:W2:Y:S01]  /*20dc0*/  @P1 LDG.E R2, desc[UR4][R4.64+0x4] ;  /* 0x0000040404021981 */ /* 0x001ea2000c1e1900 */
[----:B------:R-:W-:Y:S01]  /*20dd0*/  BSSY B0, `(.L_x_688) ;  /* 0x0000197000007945 */ /* 0x000fe20003800000 */
[----:B--2---:R-:W-:Y:S01]  /*20de0*/  @P1 IMAD.IADD R6, R2, 0x1, -R3 ;  /* 0x0000000102061824 */ /* 0x004fe200078e0a03 */
[----:B-----5:R-:W-:-:S05]  /*20df0*/  IADD3 R3, -R9, R8, RZ ;  /* 0x0000000809037210 */ /* 0x020fca0007ffe1ff */
[----:B------:R-:W-:-:S05]  /*20e00*/  IMAD.IADD R2, R3, 0x1, R6 ;  /* 0x0000000103027824 */ /* 0x000fca00078e0206 */
[----:B------:R0:W-:Y:S02]  /*20e10*/  STL [R1+0xc], R2 ;  /* 0x00000c0201007387 */ /* 0x0001e40000100800 */
[----:B0-----:R-:W-:-:S04]  /*20e20*/  VIADD R2, R2, 0x4f ;  /* 0x0000004f02027836 */ /* 0x001fc80000000000 */
[----:B------:R-:W-:-:S05]  /*20e30*/  IMAD.HI R2, R2, 0x66666667, RZ ;  /* 0x6666666702027827 */ /* 0x000fca00078e02ff */
[----:B------:R-:W-:-:S04]  /*20e40*/  SHF.R.U32.HI R7, RZ, 0x1f, R2 ;  /* 0x0000001fff077819 */ /* 0x000fc80000011602 */
[----:B------:R-:W-:-:S05]  /*20e50*/  LEA.HI.SX32 R4, R2, R7, 0x1b ;  /* 0x0000000702047211 */ /* 0x000fca00078fdaff */
[----:B------:R-:W-:Y:S01]  /*20e60*/  IMAD R7, R4, 0x50, -R3 ;  /* 0x0000005004077824 */ /* 0x000fe200078e0a03 */
[----:B------:R-:W-:Y:S01]  /*20e70*/  IADD3 R3, -R3, RZ, RZ ;  /* 0x000000ff03037210 */ /* 0x000fe20007ffe1ff */
[----:B------:R0:W-:Y:S03]  /*20e80*/  STL [R1+0x2c], R4 ;  /* 0x00002c0401007387 */ /* 0x0001e60000100800 */
[----:B------:R-:W-:Y:S02]  /*20e90*/  VIMNMX R7, R7, R6, PT ;  /* 0x0000000607077248 */ /* 0x000fe40003fe0100 */
[----:B0-----:R-:W-:-:S04]  /*20ea0*/  VIMNMX R4, RZ, R3, !PT ;  /* 0x00000003ff047248 */ /* 0x001fc80007fe0100 */
        /* <DEDUP_REMOVED lines=10> */
[----:B------:R-:W-:Y:S05]  /*20f50*/  @!P2 BRA `(.L_x_689) ;  /* 0x0000001400f8a947 */ /* 0x000fea0003800000 */
[----:B------:R-:W-:Y:S01]  /*20f60*/  UMOV UR4, 0xffffffff ;  /* 0xffffffff00047882 */ /* 0x000fe20000000000 */
[----:B------:R-:W-:Y:S02]  /*20f70*/  SEL R2, R33, RZ, !P1 ;  /* 0x000000ff21027207 */ /* 0x000fe40004800000 */
[----:B------:R-:W-:Y:S05]  /*20f80*/  BRA.DIV UR4, `(.L_x_690) ;  /* 0x0000007204347947 */ /* 0x000fea000b800000 */
[----:B------:R-:W0:Y:S02]  /*20f90*/  S2R R5, SR_TID.X ;  /* 0x0000000000057919 */ /* 0x000e240000002100 */
[----:B0-----:R-:W-:-:S04]  /*20fa0*/  SHF.R.U32.HI R5, RZ, 0x5, R5 ;  /* 0x00000005ff057819 */ /* 0x001fc80000011605 */
[----:B------:R-:W-:-:S05]  /*20fb0*/  LOP3.LUT R5, R5, 0x3, RZ, 0xc0, !PT ;  /* 0x0000000305057812 */ /* 0x000fca00078ec0ff */
[----:B------:R0:W1:Y:S02]  /*20fc0*/  SHFL.IDX PT, R14, R5, RZ, 0x1f ;  /* 0x00001fff050e7589 */ /* 0x00006400000e0000 */
.L_x_861:
[----:B-1----:R-:W-:Y:S02]  /*20fd0*/  ISETP.NE.AND P0, PT, R14, RZ, PT ;  /* 0x000000ff0e00720c */ /* 0x002fe40003f05270 */
[----:B------:R-:W-:-:S11]  /*20fe0*/  PLOP3.LUT P6, PT, PT, PT, PT, 0x8, 0x0 ;  /* 0x000000000000781c */ /* 0x000fd60003fce170 */
[----:B------:R-:W-:Y:S05]  /*20ff0*/  @P0 BRA `(.L_x_691) ;  /* 0x00000000000c0947 */ /* 0x000fea0003800000 */
[----:B------:R-:W-:-:S03]  /*21000*/  UMOV UR4, 0xffffffff ;  /* 0xffffffff00047882 */ /* 0x000fc60000000000 */
[----:B------:R-:W-:Y:S05]  /*21010*/  BRA.DIV UR4, `(.L_x_692) ;  /* 0x0000007204447947 */ /* 0x000fea000b800000 */
[----:B------:R-:W-:-:S13]  /*21020*/  ELECT P6, URZ, PT ;  /* 0x00000000003f782f */ /* 0x000fda00038c0000 */
.L_x_691:
[----:B0-----:R-:W2:Y:S01]  /*21030*/  LDL R5, [R1+0x30] ;  /* 0x0000300001057983 */ /* 0x001ea20000100800 */
[----:B------:R-:W-:Y:S01]  /*21040*/  BSSY B1, `(.L_x_693) ;  /* 0x0000008000017945 */ /* 0x000fe20003800000 */
[----:B--2---:R-:W-:-:S04]  /*21050*/  IADD3 R5, R5, 0x1, RZ ;  /* 0x0000000105057810 */ /* 0x004fc80007ffe0ff */
[----:B------:R-:W-:-:S04]  /*21060*/  LEA.HI R6, R5, R5, RZ, 0x1 ;  /* 0x0000000505067211 */ /* 0x000fc800078f08ff */
[----:B------:R-:W-:-:S05]  /*21070*/  LOP3.LUT R6, R6, 0xfffffffe, RZ, 0xc0, !PT ;  /* 0xfffffffe06067812 */ /* 0x000fca00078ec0ff */
[----:B------:R-:W-:-:S05]  /*21080*/  IMAD.IADD R5, R5, 0x1, -R6 ;  /* 0x0000000105057824 */ /* 0x000fca00078e0a06 */
[----:B------:R-:W-:-:S04]  /*21090*/  SHF.L.U32 R5, R5, 0x1f, RZ ;  /* 0x0000001f05057819 */ /* 0x000fc800000006ff */
[----:B------:R-:W0:Y:S02]  /*210a0*/  SYNCS.PHASECHK.TRANS64.TRYWAIT P0, [R22+URZ+0x38820], R5 ;  /* 0x03882005160075a7 */ /* 0x000e24000800017f */
[----:B0-----:R-:W-:Y:S05]  /*210b0*/  @!P0 BRA `(.L_x_694) ;  /* 0x00000070003c8947 */ /* 0x001fea0003800000 */
.L_x_864:
[----:B------:R-:W-:Y:S05]  /*210c0*/  BSYNC B1 ;  /* 0x0000000000017941 */ /* 0x000fea0003800000 */
.L_x_693:
[----:B------:R-:W-:Y:S04]  /*210d0*/  BSSY B1, `(.L_x_695) ;  /* 0x00000aa000017945 */ /* 0x000fe80003800000 */
[----:B------:R-:W-:Y:S05]  /*210e0*/  @!P6 BRA `(.L_x_696) ;  /* 0x0000000800a0e947 */ /* 0x000fea0003800000 */
[----:B------:R-:W-:Y:S01]  /*210f0*/  IMAD R9, R28, 0x8, R22 ;  /* 0x000000081c097824 */ /* 0x000fe200078e0216 */
[----:B------:R-:W-:Y:S01]  /*21100*/  SHF.L.U32 R8, R30, 0x1f, RZ ;  /* 0x0000001f1e087819 */ /* 0x000fe200000006ff */
[----:B------:R-:W1:Y:S01]  /*21110*/  S2R R6, SR_TID.X ;  /* 0x0000000000067919 */ /* 0x000e620000002100 */
[----:B------:R-:W-:Y:S02]  /*21120*/  BSSY B2, `(.L_x_697) ;  /* 0x0000005000027945 */ /* 0x000fe40003800000 */
[----:B------:R-:W2:Y:S01]  /*21130*/  SYNCS.PHASECHK.TRANS64.TRYWAIT P0, [R9+URZ+0x388a0], R8 ;  /* 0x0388a008090075a7 */ /* 0x000ea2000800017f */
[----:B-1----:R-:W-:-:S04]  /*21140*/  LOP3.LUT R6, R6, 0x7f, RZ, 0xc0, !PT ;  /* 0x0000007f06067812 */ /* 0x002fc800078ec0ff */
[----:B------:R-:W-:Y:S01]  /*21150*/  ISETP.NE.AND P1, PT, R6, RZ, PT ;  /* 0x000000ff0600720c */ /* 0x000fe20003f25270 */
[----:B--2---:R-:W-:-:S12]  /*21160*/  @!P0 BRA `(.L_x_698) ;  /* 0x0000007000248947 */ /* 0x004fd80003800000 */
.L_x_865:
[----:B------:R-:W-:Y:S05]  /*21170*/  BSYNC B2 ;  /* 0x0000000000027941 */ /* 0x000fea0003800000 */
.L_x_697:
[----:B------:R-:W-:Y:S04]  /*21180*/  BSSY B2, `(.L_x_699) ;  /* 0x0000009000027945 */ /* 0x000fe80003800000 */
[----:B------:R-:W-:Y:S05]  /*21190*/  @P1 BRA `(.L_x_700) ;  /* 0x00000000001c1947 */ /* 0x000fea0003800000 */
[----:B------:R-:W2:Y:S01]  /*211a0*/  S2R R6, SR_TID.X ;  /* 0x0000000000067919 */ /* 0x000ea20000002100 */
[----:B0-----:R-:W-:-:S04]  /*211b0*/  MOV R5, 0xa000 ;  /* 0x0000a00000057802 */ /* 0x001fc80000000f00 */
[----:B------:R3:W-:Y:S01]  /*211c0*/  SYNCS.ARRIVE.TRANS64 RZ, [R9+URZ+0x38890], R5 ;  /* 0x0388900509ff79a7 */ /* 0x0007e2000800003f */
[----:B--2---:R-:W-:-:S04]  /*211d0*/  LOP3.LUT R6, R6, 0x1f, RZ, 0xc0, !PT ;  /* 0x0000001f06067812 */ /* 0x004fc800078ec0ff */
[----:B------:R-:W-:-:S13]  /*211e0*/  ISETP.NE.AND P0, PT, R6, RZ, PT ;  /* 0x000000ff0600720c */ /* 0x000fda0003f05270 */
[----:B---3--:R-:W-:Y:S05]  /*211f0*/  @!P0 BRA `(.L_x_700) ;  /* 0x0000000000048947 */ /* 0x008fea0003800000 */
[----:B------:R-:W-:Y:S01]  /*21200*/  BPT.TRAP 0x1 ;  /* 0x000000040000795c */ /* 0x000fe20000300000 */
.L_x_700:
[----:B------:R-:W-:Y:S05]  /*21210*/  BSYNC B2 ;  /* 0x0000000000027941 */ /* 0x000fea0003800000 */
.L_x_699:
[----:B------:R-:W-:Y:S01]  /*21220*/  IMAD.MOV.U32 R15, RZ, RZ, RZ ;  /* 0x000000ffff0f7224 */ /* 0x000fe200078e00ff */
[----:B------:R-:W-:Y:S01]  /*21230*/  UIADD3 UR4, UP0, UR38, 0x570, URZ ;  /* 0x0000057026047890 */ /* 0x000fe2000ff1e03f */
[----:B------:R-:W-:Y:S01]  /*21240*/  IMAD R6, R3, 0x50, R0 ;  /* 0x0000005003067824 */ /* 0x000fe200078e0200 */
[----:B------:R-:W-:Y:S01]  /*21250*/  PLOP3.LUT P0, PT, PT, PT, PT, 0x80, 0x0 ;  /* 0x000000000000781c */ /* 0x000fe20003f0f070 */
[----:B------:R-:W-:Y:S01]  /*21260*/  IMAD R7, R28, 0xa000, R22 ;  /* 0x0000a0001c077824 */ /* 0x000fe200078e0216 */
[----:B------:R-:W-:Y:S01]  /*21270*/  R2UR UR10, R15 ;  /* 0x000000000f0a72ca */ /* 0x000fe200000e0000 */
[----:B------:R-:W-:Y:S01]  /*21280*/  VIADD R6, R6, 0xffffffb0 ;  /* 0xffffffb006067836 */ /* 0x000fe20000000000 */
[----:B0-----:R-:W-:Y:S01]  /*21290*/  IADD3 R5, R9, 0x38890, RZ ;  /* 0x0003889009057810 */ /* 0x001fe20007ffe0ff */
[----:B------:R-:W-:Y:S01]  /*212a0*/  VIADD R10, R7, 0x24400 ;  /* 0x00024400070a7836 */ /* 0x000fe20000000000 */
[----:B------:R-:W-:Y:S01]  /*212b0*/  UIADD3.X UR5, URZ, UR39, URZ, UP0, !UPT ;  /* 0x000000273f057290 */ /* 0x000fe200087fe43f */
[----:B------:R-:W-:Y:S01]  /*212c0*/  UMOV UR6, 0x0 ;  /* 0x0000000000067882 */ /* 0x000fe20000000000 */
[----:B------:R-:W-:-:S10]  /*212d0*/  UMOV UR7, 0x12f00000 ;  /* 0x12f0000000077882 */ /* 0x000fd40000000000 */
.L_x_701:
[----:B------:R-:W-:-:S13]  /*212e0*/  @P0 ELECT P2, URZ, PT ;  /* 0x00000000003f082f */ /* 0x000fda0003840000 */
[----:B------:R-:W-:Y:S02]  /*212f0*/  @P2 R2UR UR13, R2 ;  /* 0x00000000020d22ca */ /* 0x000fe400000e0000 */
[----:B------:R-:W-:Y:S02]  /*21300*/  @P2 R2UR UR12, R18 ;  /* 0x00000000120c22ca */ /* 0x000fe400000e0000 */
[----:B------:R-:W-:Y:S02]  /*21310*/  @P2 R2UR UR11, R6 ;  /* 0x00000000060b22ca */ /* 0x000fe400000e0000 */
[----:B------:R-:W-:Y:S02]  /*21320*/  @P2 R2UR UR9, R5 ;  /* 0x00000000050922ca */ /* 0x000fe400000e0000 */
[----:B------:R-:W-:Y:S02]  /*21330*/  @P2 R2UR UR8, R10 ;  /* 0x000000000a0822ca */ /* 0x000fe400000e0000 */
[----:B------:R-:W-:-:S02]  /*21340*/  @P2 PLOP3.LUT P0, PT, P2, PT, PT, 0x8, 0x0 ;  /* 0x000000000000281c */ /* 0x000fc4000170e170 */
[----:B------:R-:W-:-:S09]  /*21350*/  PLOP3.LUT P2, PT, PT, PT, PT, 0x8, 0x0 ;  /* 0x000000000000781c */ /* 0x000fd20003f4e170 */
[----:B------:R0:W-:Y:S02]  /*21360*/  UTMALDG.4D [UR8], [UR4], desc[UR6] ;  /* 0x00000608040075b4 */ /* 0x0001e40008019000 */
[----:B0-----:R-:W-:Y:S05]  /*21370*/  @P0 BRA.U.ANY `(.L_x_701) ;  /* 0xfffffffd00d80947 */ /* 0x001fea000393ffff */
[----:B------:R-:W-:Y:S01]  /*21380*/  IMAD.MOV.U32 R14, RZ, RZ, 0x40 ;  /* 0x00000040ff0e7424 */ /* 0x000fe200078e00ff */
[----:B------:R-:W-:Y:S01]  /*21390*/  PLOP3.LUT P0, PT, PT, PT, PT, 0x80, 0x0 ;  /* 0x000000000000781c */ /* 0x000fe20003f0f070 */
[----:B------:R-:W-:Y:S01]  /*213a0*/  UMOV UR6, 0x0 ;  /* 0x0000000000067882 */ /* 0x000fe20000000000 */
[----:B------:R-:W-:Y:S01]  /*213b0*/  IADD3 R10, R7, 0x26c00, RZ ;  /* 0x00026c00070a7810 */ /* 0x000fe20007ffe0ff */
[----:B------:R-:W-:Y:S01]  /*213c0*/  UMOV UR7, 0x12f00000 ;  /* 0x12f0000000077882 */ /* 0x000fe20000000000 */
[----:B------:R-:W-:-:S15]  /*213d0*/  R2UR UR10, R14 ;  /* 0x000000000e0a72ca */ /* 0x000fde00000e0000 */
.L_x_702:
        /* <DEDUP_REMOVED lines=12> */
[----:B------:R-:W-:Y:S01]  /*214a0*/  VIADD R10, R7, 0x29400 ;  /* 0x00029400070a7836 */ /* 0x000fe20000000000 */
[----:B------:R-:W-:Y:S01]  /*214b0*/  UMOV UR6, 0x0 ;  /* 0x0000000000067882 */ /* 0x000fe20000000000 */
[----:B------:R-:W-:Y:S01]  /*214c0*/  UMOV UR7, 0x12f00000 ;  /* 0x12f0000000077882 */ /* 0x000fe20000000000 */
[----:B------:R-:W-:-:S15]  /*214d0*/  R2UR UR10, R13 ;  /* 0x000000000d0a72ca */ /* 0x000fde00000e0000 */
.L_x_703:
        /* <DEDUP_REMOVED lines=10> */
[----:B------:R-:W-:Y:S01]  /*21580*/  MOV R12, 0xc0 ;  /* 0x000000c0000c7802 */ /* 0x000fe20000000f00 */
[----:B------:R-:W-:Y:S01]  /*21590*/  VIADD R10, R7, 0x2bc00 ;  /* 0x0002bc00070a7836 */ /* 0x000fe20000000000 */
[----:B------:R-:W-:Y:S01]  /*215a0*/  PLOP3.LUT P0, PT, PT, PT, PT, 0x80, 0x0 ;  /* 0x000000000000781c */ /* 0x000fe20003f0f070 */
[----:B------:R-:W-:Y:S01]  /*215b0*/  UMOV UR6, 0x0 ;  /* 0x0000000000067882 */ /* 0x000fe20000000000 */
[----:B------:R-:W-:Y:S01]  /*215c0*/  R2UR UR10, R12 ;  /* 0x000000000c0a72ca */ /* 0x000fe200000e0000 */
[----:B------:R-:W-:-:S14]  /*215d0*/  UMOV UR7, 0x12f00000 ;  /* 0x12f0000000077882 */ /* 0x000fdc0000000000 */
.L_x_704:
        /* <DEDUP_REMOVED lines=10> */
[----:B------:R-:W0:Y:S01]  /*21680*/  SYNCS.PHASECHK.TRANS64.TRYWAIT P0, [R9+URZ+0x388c0], R8 ;  /* 0x0388c008090075a7 */ /* 0x000e22000800017f */
[----:B------:R-:W-:Y:S04]  /*21690*/  BSSY B2, `(.L_x_705) ;  /* 0x0000002000027945 */ /* 0x000fe80003800000 */
[----:B0-----:R-:W-:Y:S05]  /*216a0*/  @!P0 BRA `(.L_x_706) ;  /* 0x0000006800e88947 */ /* 0x001fea0003800000 */
.L_x_866:
[----:B------:R-:W-:Y:S05]  /*216b0*/  BSYNC B2 ;  /* 0x0000000000027941 */ /* 0x000fea0003800000 */
.L_x_705:
[----:B------:R-:W-:Y:S01]  /*216c0*/  BSSY B2, `(.L_x_707) ;  /* 0x000000b000027945 */ /* 0x000fe20003800000 */
[----:B------:R-:W-:Y:S01]  /*216d0*/  IMAD.MOV.U32 R10, RZ, RZ, 0x0 ;  /* 0x00000000ff0a7424 */ /* 0x000fe200078e00ff */
[----:B------:R-:W-:Y:S02]  /*216e0*/  MOV R11, 0x12f00000 ;  /* 0x12f00000000b7802 */ /* 0x000fe40000000f00 */
[----:B------:R-:W-:Y:S05]  /*216f0*/  @P1 BRA `(.L_x_708) ;  /* 0x00000000001c1947 */ /* 0x000fea0003800000 */
[----:B------:R-:W2:Y:S01]  /*21700*/  S2R R20, SR_TID.X ;  /* 0x0000000000147919 */ /* 0x000ea20000002100 */
[----:B------:R-:W-:-:S04]  /*21710*/  IMAD.MOV.U32 R5, RZ, RZ, 0xa000 ;  /* 0x0000a000ff057424 */ /* 0x000fc800078e00ff */
[----:B------:R3:W-:Y:S01]  /*21720*/  SYNCS.ARRIVE.TRANS64 RZ, [R9+URZ+0x388b0], R5 ;  /* 0x0388b00509ff79a7 */ /* 0x0007e2000800003f */
[----:B--2---:R-:W-:-:S04]  /*21730*/  LOP3.LUT R20, R20, 0x1f, RZ, 0xc0, !PT ;  /* 0x0000001f14147812 */ /* 0x004fc800078ec0ff */
[----:B------:R-:W-:-:S13]  /*21740*/  ISETP.NE.AND P0, PT, R20, RZ, PT ;  /* 0x000000ff1400720c */ /* 0x000fda0003f05270 */
[----:B---3--:R-:W-:Y:S05]  /*21750*/  @!P0 BRA `(.L_x_708) ;  /* 0x0000000000048947 */ /* 0x008fea0003800000 */
[----:B------:R-:W-:Y:S01]  /*21760*/  BPT.TRAP 0x1 ;  /* 0x000000040000795c */ /* 0x000fe20000300000 */
.L_x_708:
[----:B------:R-:W-:Y:S05]  /*21770*/  BSYNC B2 ;  /* 0x0000000000027941 */ /* 0x000fea0003800000 */
.L_x_707:
[----:B------:R-:W-:Y:S01]  /*21780*/  R2UR UR10, R15 ;  /* 0x000000000f0a72ca */ /* 0x000fe200000e0000 */
[----:B------:R-:W-:Y:S01]  /*21790*/  UIADD3 UR4, UP0, UR38, 0x670, URZ ;  /* 0x0000067026047890 */ /* 0x000fe2000ff1e03f */
[----:B------:R-:W-:Y:S01]  /*217a0*/  R2UR UR6, R10 ;  /* 0x000000000a0672ca */ /* 0x000fe200000e0000 */
[----:B01----:R-:W-:Y:S01]  /*217b0*/  VIADD R9, R9, 0x388b0 ;  /* 0x000388b009097836 */ /* 0x003fe20000000000 */
[----:B------:R-:W-:Y:S01]  /*217c0*/  R2UR UR7, R11 ;  /* 0x000000000b0772ca */ /* 0x000fe200000e0000 */
[----:B------:R-:W-:Y:S01]  /*217d0*/  UIADD3.X UR5, URZ, UR39, URZ, UP0, !UPT ;  /* 0x000000273f057290 */ /* 0x000fe200087fe43f */
[----:B------:R-:W-:Y:S02]  /*217e0*/  PLOP3.LUT P0, PT, PT, PT, PT, 0x80, 0x0 ;  /* 0x000000000000781c */ /* 0x000fe40003f0f070 */
[----:B------:R-:W-:-:S11]  /*217f0*/  IADD3 R5, R7, 0x400, RZ ;  /* 0x0000040007057810 */ /* 0x000fd60007ffe0ff */
.L_x_709:
        /* <DEDUP_REMOVED lines=10> */
[----:B------:R-:W-:Y:S01]  /*218a0*/  R2UR UR10, R14 ;  /* 0x000000000e0a72ca */ /* 0x000fe200000e0000 */
[----:B------:R-:W-:Y:S01]  /*218b0*/  VIADD R5, R7, 0x2c00 ;  /* 0x00002c0007057836 */ /* 0x000fe20000000000 */
[----:B------:R-:W-:Y:S02]  /*218c0*/  R2UR UR6, R10 ;  /* 0x000000000a0672ca */ /* 0x000fe400000e0000 */
[----:B------:R-:W-:Y:S02]  /*218d0*/  R2UR UR7, R11 ;  /* 0x000000000b0772ca */ /* 0x000fe400000e0000 */
[----:B------:R-:W-:-:S13]  /*218e0*/  PLOP3.LUT P0, PT, PT, PT, PT, 0x80, 0x0 ;  /* 0x000000000000781c */ /* 0x000fda0003f0f070 */
.L_x_710:
        /* <DEDUP_REMOVED lines=15> */
.L_x_711:
        /* <DEDUP_REMOVED lines=10> */
[----:B------:R-:W-:Y:S02]  /*21a80*/  R2UR UR10, R12 ;  /* 0x000000000c0a72ca */ /* 0x000fe400000e0000 */
[----:B------:R-:W-:Y:S02]  /*21a90*/  R2UR UR6, R10 ;  /* 0x000000000a0672ca */ /* 0x000fe400000e0000 */
[----:B------:R-:W-:Y:S02]  /*21aa0*/  R2UR UR7, R11 ;  /* 0x000000000b0772ca */ /* 0x000fe400000e0000 */
[----:B------:R-:W-:Y:S02]  /*21ab0*/  PLOP3.LUT P0, PT, PT, PT, PT, 0x80, 0x0 ;  /* 0x000000000000781c */ /* 0x000fe40003f0f070 */
[----:B------:R-:W-:-:S11]  /*21ac0*/  IADD3 R7, R7, 0x7c00, RZ ;  /* 0x00007c0007077810 */ /* 0x000fd60007ffe0ff */
.L_x_712:
        /* <DEDUP_REMOVED lines=9> */
[----:B-1----:R-:W-:Y:S05]  /*21b60*/  @P0 BRA.U.ANY `(.L_x_712) ;  /* 0xfffffffd00d80947 */ /* 0x002fea000393ffff */
.L_x_696:
[----:B------:R-:W-:Y:S05]  /*21b70*/  BSYNC B1 ;  /* 0x0000000000017941 */ /* 0x000fea0003800000 */
.L_x_695:
[----:B------:R-:W-:Y:S01]  /*21b80*/  VIADD R9, R3, 0xfffffffe ;  /* 0xfffffffe03097836 */ /* 0x000fe20000000000 */
[----:B------:R-:W-:Y:S01]  /*21b90*/  PLOP3.LUT P0, PT, PT, PT, PT, 0x8, 0x0 ;  /* 0x000000000000781c */ /* 0x000fe20003f0e170 */
[----:B------:R-:W-:-:S03]  /*21ba0*/  VIADD R28, R28, 0x1 ;  /* 0x000000011c1c7836 */ /* 0x000fc60000000000 */
[----:B------:R-:W-:Y:S02]  /*21bb0*/  ISETP.GE.AND P2, PT, R9, R4, PT ;  /* 0x000000040900720c */ /* 0x000fe40003f46270 */
[----:B------:R-:W-:-:S04]  /*21bc0*/  ISETP.NE.AND P1, PT, R28, 0x2, PT ;  /* 0x000000021c00780c */ /* 0x000fc80003f25270 */
[----:B------:R-:W-:Y:S02]  /*21bd0*/  SEL R3, RZ, 0x1, P1 ;  /* 0x00000001ff037807 */ /* 0x000fe40000800000 */
[----:B------:R-:W-:Y:S02]  /*21be0*/  SEL R28, R28, RZ, P1 ;  /* 0x000000ff1c1c7207 */ /* 0x000fe40000800000 */
[----:B------:R-:W-:-:S03]  /*21bf0*/  LOP3.LUT R30, R30, R3, RZ, 0x3c, !PT ;  /* 0x000000031e1e7212 */ /* 0x000fc600078e3cff */
[----:B------:R-:W-:Y:S05]  /*21c00*/  @!P2 BRA `(.L_x_689) ;  /* 0x0000000800cca947 */ /* 0x000fea0003800000 */
.L_x_731:
[----:B------:R-:W-:Y:S05]  /*21c10*/  YIELD ;  /* 0x0000000000007946 */ /* 0x000fea0003800000 */
[----:B------:R-:W-:Y:S04]  /*21c20*/  BSSY B1, `(.L_x_713) ;  /* 0x00000a9000017945 */ /* 0x000fe80003800000 */
[----:B------:R-:W-:Y:S05]  /*21c30*/  @!P6 BRA `(.L_x_714) ;  /* 0x00000008009ce947 */ /* 0x000fea0003800000 */
[----:B------:R-:W-:Y:S01]  /*21c40*/  LEA R8, R28, R22, 0x3 ;  /* 0x000000161c087211 */ /* 0x000fe200078e18ff */
[----:B------:R-:W1:Y:S01]  /*21c50*/  S2R R3, SR_TID.X ;  /* 0x0000000000037919 */ /* 0x000e620000002100 */
[----:B------:R-:W-:Y:S01]  /*21c60*/  SHF.L.U32 R7, R30, 0x1f, RZ ;  /* 0x0000001f1e077819 */ /* 0x000fe200000006ff */
[----:B------:R-:W-:Y:S03]  /*21c70*/  BSSY B2, `(.L_x_715) ;  /* 0x0000005000027945 */ /* 0x000fe60003800000 */
[----:B------:R-:W2:Y:S01]  /*21c80*/  SYNCS.PHASECHK.TRANS64.TRYWAIT P1, [R8+URZ+0x388a0], R7 ;  /* 0x0388a007080075a7 */ /* 0x000ea2000802017f */
[----:B-1----:R-:W-:-:S04]  /*21c90*/  LOP3.LUT R3, R3, 0x7f, RZ, 0xc0, !PT ;  /* 0x0000007f03037812 */ /* 0x002fc800078ec0ff */
[----:B------:R-:W-:Y:S01]  /*21ca0*/  ISETP.NE.AND P2, PT, R3, RZ, PT ;  /* 0x000000ff0300720c */ /* 0x000fe20003f45270 */
[----:B--2---:R-:W-:-:S12]  /*21cb0*/  @!P1 BRA `(.L_x_716) ;  /* 0x0000006400789947 */ /* 0x004fd80003800000 */
.L_x_867:
[----:B------:R-:W-:Y:S05]  /*21cc0*/  BSYNC B2 ;  /* 0x0000000000027941 */ /* 0x000fea0003800000 */
.L_x_715:
[----:B------:R-:W-:Y:S04]  /*21cd0*/  BSSY B2, `(.L_x_717) ;  /* 0x0000009000027945 */ /* 0x000fe80003800000 */
[----:B------:R-:W-:Y:S05]  /*21ce0*/  @P2 BRA `(.L_x_718) ;  /* 0x00000000001c2947 */ /* 0x000fea0003800000 */
[----:B0-----:R-:W0:Y:S01]  /*21cf0*/  S2R R5, SR_TID.X ;  /* 0x0000000000057919 */ /* 0x001e220000002100 */
[----:B------:R-:W-:-:S04]  /*21d00*/  IMAD.MOV.U32 R3, RZ, RZ, 0xa000 ;  /* 0x0000a000ff037424 */ /* 0x000fc800078e00ff */
[----:B------:R2:W-:Y:S01]  /*21d10*/  SYNCS.ARRIVE.TRANS64 RZ, [R8+URZ+0x38890], R3 ;  /* 0x0388900308ff79a7 */ /* 0x0005e2000800003f */
[----:B0-----:R-:W-:-:S04]  /*21d20*/  LOP3.LUT R5, R5, 0x1f, RZ, 0xc0, !PT ;  /* 0x0000001f05057812 */ /* 0x001fc800078ec0ff */
[----:B------:R-:W-:-:S13]  /*21d30*/  ISETP.NE.AND P1, PT, R5, RZ, PT ;  /* 0x000000ff0500720c */ /* 0x000fda0003f25270 */
[----:B--2---:R-:W-:Y:S05]  /*21d40*/  @!P1 BRA `(.L_x_718) ;  /* 0x0000000000049947 */ /* 0x004fea0003800000 */
[----:B------:R-:W-:Y:S01]  /*21d50*/  BPT.TRAP 0x1 ;  /* 0x000000040000795c */ /* 0x000fe20000300000 */
.L_x_718:
[----:B------:R-:W-:Y:S05]  /*21d60*/  BSYNC B2 ;  /* 0x0000000000027941 */ /* 0x000fea0003800000 */
.L_x_717:
[----:B------:R-:W-:Y:S01]  /*21d70*/  IMAD.MOV.U32 R12, RZ, RZ, RZ ;  /* 0x000000ffff0c7224 */ /* 0x000fe200078e00ff */
[----:B------:R-:W-:Y:S01]  /*21d80*/  UIADD3 UR4, UP0, UR38, 0x570, URZ ;  /* 0x0000057026047890 */ /* 0x000fe2000ff1e03f */
[----:B------:R-:W-:Y:S01]  /*21d90*/  IMAD R6, R28, 0xa000, R22 ;  /* 0x0000a0001c067824 */ /* 0x000fe200078e0216 */
[----:B------:R-:W-:Y:S01]  /*21da0*/  PLOP3.LUT P1, PT, PT, PT, PT, 0x80, 0x0 ;  /* 0x000000000000781c */ /* 0x000fe20003f2f070 */
[----:B0-----:R-:W-:Y:S01]  /*21db0*/  IMAD R5, R9, 0x50, R0 ;  /* 0x0000005009057824 */ /* 0x001fe200078e0200 */
[----:B------:R-:W-:Y:S01]  /*21dc0*/  R2UR UR10, R12 ;  /* 0x000000000c0a72ca */ /* 0x000fe200000e0000 */
[----:B------:R-:W-:Y:S01]  /*21dd0*/  VIADD R10, R6, 0x24400 ;  /* 0x00024400060a7836 */ /* 0x000fe20000000000 */
[----:B------:R-:W-:Y:S01]  /*21de0*/  IADD3 R3, R8, 0x38890, RZ ;  /* 0x0003889008037810 */ /* 0x000fe20007ffe0ff */
[----:B------:R-:W-:Y:S01]  /*21df0*/  UIADD3.X UR5, URZ, UR39, URZ, UP0, !UPT ;  /* 0x000000273f057290 */ /* 0x000fe200087fe43f */
[----:B------:R-:W-:Y:S01]  /*21e00*/  UMOV UR6, 0x0 ;  /* 0x0000000000067882 */ /* 0x000fe20000000000 */
[----:B------:R-:W-:-:S10]  /*21e10*/  UMOV UR7, 0x12f00000 ;  /* 0x12f0000000077882 */ /* 0x000fd40000000000 */
.L_x_719:
        /* <DEDUP_REMOVED lines=16> */
.L_x_720:
        /* <DEDUP_REMOVED lines=16> */
.L_x_721:
        /* <DEDUP_REMOVED lines=16> */
.L_x_722:
        /* <DEDUP_REMOVED lines=13> */
.L_x_868:
[----:B------:R-:W-:Y:S05]  /*221f0*/  BSYNC B2 ;  /* 0x0000000000027941 */ /* 0x000fea0003800000 */
.L_x_723:
        /* <DEDUP_REMOVED lines=11> */
.L_x_726:
[----:B------:R-:W-:Y:S05]  /*222b0*/  BSYNC B2 ;  /* 0x0000000000027941 */ /* 0x000fea0003800000 */
.L_x_725:
        /* <DEDUP_REMOVED lines=8> */
.L_x_727:
        /* <DEDUP_REMOVED lines=15> */
.L_x_728:
        /* <DEDUP_REMOVED lines=15> */
.L_x_729:
        /* <DEDUP_REMOVED lines=15> */
.L_x_730:
        /* <DEDUP_REMOVED lines=10> */
.L_x_714:
[----:B------:R-:W-:Y:S05]  /*226b0*/  BSYNC B1 ;  /* 0x0000000000017941 */ /* 0x000fea0003800000 */
.L_x_713:
[C---:B------:R-:W-:Y:S01]  /*226c0*/  ISETP.GT.AND P2, PT, R9.reuse, R4, PT ;  /* 0x000000040900720c */ /* 0x040fe20003f44270 */
[----:B------:R-:W-:Y:S02]  /*226d0*/  VIADD R28, R28, 0x1 ;  /* 0x000000011c1c7836 */ /* 0x000fe40000000000 */
[----:B------:R-:W-:-:S03]  /*226e0*/  VIADD R9, R9, 0xffffffff ;  /* 0xffffffff09097836 */ /* 0x000fc60000000000 */
[----:B------:R-:W-:-:S04]  /*226f0*/  ISETP.NE.AND P1, PT, R28, 0x2, PT ;  /* 0x000000021c00780c */ /* 0x000fc80003f25270 */
[----:B------:R-:W-:Y:S02]  /*22700*/  SEL R3, RZ, 0x1, P1 ;  /* 0x00000001ff037807 */ /* 0x000fe40000800000 */
[----:B------:R-:W-:Y:S02]  /*22710*/  SEL R28, R28, RZ, P1 ;  /* 0x000000ff1c1c7207 */ /* 0x000fe40000800000 */
[----:B------:R-:W-:Y:S01]  /*22720*/  LOP3.LUT R30, R30, R3, RZ, 0x3c, !PT ;  /* 0x000000031e1e7212 */ /* 0x000fe200078e3cff */
[----:B------:R-:W-:Y:S06]  /*22730*/  @P2 BRA `(.L_x_731) ;  /* 0xfffffff400342947 */ /* 0x000fec000383ffff */
.L_x_689:
[----:B------:R-:W-:Y:S05]  /*22740*/  BSYNC B0 ;  /* 0x0000000000007941 */ /* 0x000fea0003800000 */
.L_x_688:
[----:B------:R-:W2:Y:S01]  /*22750*/  LDL R32, [R1+0xc] ;  /* 0x00000c0001207983 */ /* 0x000ea20000100800 */
[----:B------:R-:W-:Y:S05]  /*22760*/  @!P0 WARPSYNC.ALL ;  /* 0x0000000000008948 */ /* 0x000fea0003800000 */
[----:B------:R-:W-:Y:S06]  /*22770*/  @!P0 BAR.SYNC.DEFER_BLOCKING 0xc, 0x180 ;  /* 0x0306000000008b1d */ /* 0x000fec0000010000 */
[----:B------:R-:W-:Y:S01]  /*22780*/  BSSY B7, `(.L_x_732) ;  /* 0x000039d000077945 */ /* 0x000fe20003800000 */
[----:B--2---:R-:W-:-:S13]  /*22790*/  ISETP.GT.AND P0, PT, R32, RZ, PT ;  /* 0x000000ff2000720c */ /* 0x004fda0003f04270 */
[----:B------:R-:W-:Y:S05]  /*227a0*/  @P0 BRA `(.L_x_733) ;  /* 0x0000000000480947 */ /* 0x000fea0003800000 */
[----:B------:R-:W1:Y:S02]  /*227b0*/  S2R R3, SR_TID.X ;  /* 0x0000000000037919 */ /* 0x000e640000002100 */
[----:B-1----:R-:W-:-:S04]  /*227c0*/  LOP3.LUT R3, R3, 0x7f, RZ, 0xc0, !PT ;  /* 0x0000007f03037812 */ /* 0x002fc800078ec0ff */
[----:B------:R-:W-:-:S13]  /*227d0*/  ISETP.NE.AND P0, PT, R3, RZ, PT ;  /* 0x000000ff0300720c */ /* 0x000fda0003f05270 */
[----:B------:R-:W-:Y:S05]  /*227e0*/  @P0 BRA `(.L_x_734) ;  /* 0x0000003800580947 */ /* 0x000fea0003800000 */
[----:B0-----:R-:W0:Y:S01]  /*227f0*/  S2R R5, SR_LANEID ;  /* 0x0000000000057919 */ /* 0x001e220000000000 */
[----:B------:R-:W-:Y:S01]  /*22800*/  VOTEU.ANY UR4, UPT, PT ;  /* 0x0000000000047886 */ /* 0x000fe200038e0100 */
[----:B------:R-:W1:Y:S01]  /*22810*/  LDC.64 R2, c[0x0][0xc60] ;  /* 0x00031800ff027b82 */ /* 0x000e620000000a00 */
[----:B------:R-:W0:Y:S01]  /*22820*/  FLO.U32 R0, UR4 ;  /* 0x0000000400007d00 */ /* 0x000e2200080e0000 */
[----:B------:R-:W-:Y:S01]  /*22830*/  ULDC.64 UR6, c[0x0][0x208] ;  /* 0x0000820000067ab9 */ /* 0x000fe20000000a00 */
[----:B0-----:R-:W-:-:S06]  /*22840*/  ISETP.EQ.U32.AND P0, PT, R0, R5, PT ;  /* 0x000000050000720c */ /* 0x001fcc0003f02070 */
[----:B------:R-:W1:Y:S07]  /*22850*/  POPC R5, UR4 ;  /* 0x0000000400057d09 */ /* 0x000e6e0008000000 */
[----:B-1----:R-:W2:Y:S01]  /*22860*/  @P0 ATOMG.E.ADD.STRONG.GPU PT, R3, desc[UR6][R2.64], R5 ;  /* 0x00000005020309a8 */ /* 0x002ea200081ee1c6 */
[----:B------:R-:W0:Y:S02]  /*22870*/  S2R R4, SR_LTMASK ;  /* 0x0000000000047919 */ /* 0x000e240000003900 */
[----:B0-----:R-:W-:-:S04]  /*22880*/  LOP3.LUT R4, R4, UR4, RZ, 0xc0, !PT ;  /* 0x0000000404047c12 */ /* 0x001fc8000f8ec0ff */
[----:B------:R-:W0:Y:S01]  /*22890*/  POPC R7, R4 ;  /* 0x0000000400077309 */ /* 0x000e220000000000 */
[----:B--2---:R-:W0:Y:S02]  /*228a0*/  SHFL.IDX PT, R0, R3, R0, 0x1f ;  /* 0x00001f0003007589 */ /* 0x004e2400000e0000 */
[----:B0-----:R-:W-:Y:S01]  /*228b0*/  IADD3 R16, R0, UR36, R7 ;  /* 0x0000002400107c10 */ /* 0x001fe2000fffe007 */
[----:B------:R-:W-:Y:S06]  /*228c0*/  BRA `(.L_x_734) ;  /* 0x0000003800207947 */ /* 0x000fec0003800000 */
.L_x_733:
[----:B------:R-:W-:Y:S01]  /*228d0*/  IADD3 R0, R22, 0x24400, RZ ;  /* 0x0002440016007810 */ /* 0x000fe20007ffe0ff */
[----:B------:R-:W-:Y:S03]  /*228e0*/  BSSY B6, `(.L_x_735) ;  /* 0x0000013000067945 */ /* 0x000fe60003800000 */
[----:B------:R-:W-:-:S13]  /*228f0*/  LOP3.LUT P0, RZ, R0, 0x3ff, RZ, 0xc0, !PT ;  /* 0x000003ff00ff7812 */ /* 0x000fda000780c0ff */
[----:B------:R-:W-:Y:S05]  /*22900*/  @!P0 BRA `(.L_x_736) ;  /* 0x0000000000408947 */ /* 0x000fea0003800000 */
[----:B------:R-:W-:Y:S01]  /*22910*/  MOV R2, 0x0 ;  /* 0x0000000000027802 */ /* 0x000fe20000000f00 */
[----:B------:R-:W-:Y:S01]  /*22920*/  ULDC.64 UR6, c[0x4][0x138] ;  /* 0x01004e0000067ab9 */ /* 0x000fe20000000a00 */
[----:B------:R-:W-:Y:S01]  /*22930*/  ULDC.64 UR8, c[0x4][0x140] ;  /* 0x0100500000087ab9 */ /* 0x000fe20000000a00 */
[----:B------:R-:W-:Y:S01]  /*22940*/  ULDC.64 UR4, c[0x4][0x98] ;  /* 0x0100260000047ab9 */ /* 0x000fe20000000a00 */
[----:B------:R-:W-:Y:S01]  /*22950*/  IMAD.U32 R4, RZ, RZ, UR6 ;  /* 0x00000006ff047e24 */ /* 0x000fe2000f8e00ff */
[----:B------:R-:W-:Y:S01]  /*22960*/  MOV R6, UR8 ;  /* 0x0000000800067c02 */ /* 0x000fe20008000f00 */
[----:B------:R-:W1:Y:S01]  /*22970*/  LDC.64 R2, c[0x4][R2] ;  /* 0x0100000002027b82 */ /* 0x000e620000000a00 */
[----:B0-----:R-:W-:Y:S01]  /*22980*/  IMAD.U32 R5, RZ, RZ, UR7 ;  /* 0x00000007ff057e24 */ /* 0x001fe2000f8e00ff */
[----:B------:R-:W-:Y:S01]  /*22990*/  MOV R11, UR5 ;  /* 0x00000005000b7c02 */ /* 0x000fe20008000f00 */
[----:B------:R-:W-:Y:S01]  /*229a0*/  IMAD.U32 R7, RZ, RZ, UR9 ;  /* 0x00000009ff077e24 */ /* 0x000fe2000f8e00ff */
[----:B------:R-:W-:Y:S01]  /*229b0*/  MOV R13, RZ ;  /* 0x000000ff000d7202 */ /* 0x000fe20000000f00 */
[----:B------:R-:W-:-:S02]  /*229c0*/  IMAD.U32 R10, RZ, RZ, UR4 ;  /* 0x00000004ff0a7e24 */ /* 0x000fc4000f8e00ff */
[----:B------:R-:W-:Y:S02]  /*229d0*/  IMAD.MOV.U32 R8, RZ, RZ, 0x70 ;  /* 0x00000070ff087424 */ /* 0x000fe400078e00ff */
[----:B------:R-:W-:-:S07]  /*229e0*/  IMAD.MOV.U32 R12, RZ, RZ, 0x1 ;  /* 0x00000001ff0c7424 */ /* 0x000fce00078e00ff */
[----:B------:R-:W-:-:S07]  /*229f0*/  LEPC R20, `(.L_x_736) ;  /* 0x000000001014794e */ /* 0x000fce0000000000 */
[----:B-1----:R-:W-:Y:S05]  /*22a00*/  CALL.ABS.NOINC R2 ;  /* 0x0000000002007343 */ /* 0x002fea0003c00000 */
.L_x_736:
[----:B------:R-:W-:Y:S05]  /*22a10*/  BSYNC B6 ;  /* 0x0000000000067941 */ /* 0x000fea0003800000 */
.L_x_735:
        /* <DEDUP_REMOVED lines=9> */
[----:B------:R-:W-:Y:S01]  /*22ab0*/  IMAD.U32 R4, RZ, RZ, UR6 ;  /* 0x00000006ff047e24 */ /* 0x000fe2000f8e00ff */
[----:B0-----:R-:W-:Y:S01]  /*22ac0*/  MOV R5, UR7 ;  /* 0x0000000700057c02 */ /* 0x001fe20008000f00 */
[----:B------:R-:W-:Y:S01]  /*22ad0*/  IMAD.U32 R6, RZ, RZ, UR8 ;  /* 0x00000008ff067e24 */ /* 0x000fe2000f8e00ff */
[----:B------:R-:W-:Y:S01]  /*22ae0*/  MOV R10, UR4 ;  /* 0x00000004000a7c02 */ /* 0x000fe20008000f00 */
[----:B------:R-:W-:Y:S01]  /*22af0*/  IMAD.U32 R7, RZ, RZ, UR9 ;  /* 0x00000009ff077e24 */ /* 0x000fe2000f8e00ff */
[----:B------:R-:W-:Y:S01]  /*22b00*/  MOV R12, 0x1 ;  /* 0x00000001000c7802 */ /* 0x000fe20000000f00 */
[----:B------:R-:W-:-:S02]  /*22b10*/  IMAD.U32 R11, RZ, RZ, UR5 ;  /* 0x00000005ff0b7e24 */ /* 0x000fc4000f8e00ff */
[----:B------:R-:W-:Y:S02]  /*22b20*/  IMAD.MOV.U32 R8, RZ, RZ, 0x70 ;  /* 0x00000070ff087424 */ /* 0x000fe400078e00ff */
[----:B-1----:R-:W-:-:S07]  /*22b30*/  IMAD.MOV.U32 R13, RZ, RZ, RZ ;  /* 0x000000ffff0d7224 */ /* 0x002fce00078e00ff */
[----:B------:R-:W-:-:S07]  /*22b40*/  LEPC R20, `(.L_x_739) ;  /* 0x000000001014794e */ /* 0x000fce0000000000 */
[----:B--2---:R-:W-:Y:S05]  /*22b50*/  CALL.ABS.NOINC R2 ;  /* 0x0000000002007343 */ /* 0x004fea0003c00000 */
.L_x_739:
[----:B------:R0:W1:Y:S01]  /*22b60*/  LDC.64 R2, c[0x4][R26] ;  /* 0x010000001a027b82 */ /* 0x0000620000000a00 */
[----:B------:R-:W-:Y:S01]  /*22b70*/  ULDC.64 UR4, c[0x4][0x138] ;  /* 0x01004e0000047ab9 */ /* 0x000fe20000000a00 */
[----:B------:R-:W-:Y:S01]  /*22b80*/  ULDC.64 UR6, c[0x4][0x140] ;  /* 0x0100500000067ab9 */ /* 0x000fe20000000a00 */
[----:B------:R-:W-:Y:S01]  /*22b90*/  ULDC.64 UR8, c[0x4][0xa8] ;  /* 0x01002a0000087ab9 */ /* 0x000fe20000000a00 */
[----:B------:R-:W-:Y:S01]  /*22ba0*/  IMAD.U32 R4, RZ, RZ, UR4 ;  /* 0x00000004ff047e24 */ /* 0x000fe2000f8e00ff */
[----:B------:R-:W-:Y:S01]  /*22bb0*/  MOV R5, UR5 ;  /* 0x0000000500057c02 */ /* 0x000fe20008000f00 */
[----:B------:R-:W-:Y:S01]  /*22bc0*/  IMAD.U32 R6, RZ, RZ, UR6 ;  /* 0x00000006ff067e24 */ /* 0x000fe2000f8e00ff */
[----:B------:R-:W-:Y:S01]  /*22bd0*/  MOV R10, UR8 ;  /* 0x00000008000a7c02 */ /* 0x000fe20008000f00 */
[----:B------:R-:W-:Y:S01]  /*22be0*/  IMAD.U32 R7, RZ, RZ, UR7 ;  /* 0x00000007ff077e24 */ /* 0x000fe2000f8e00ff */
[----:B------:R-:W-:Y:S01]  /*22bf0*/  MOV R12, 0x1 ;  /* 0x00000001000c7802 */ /* 0x000fe20000000f00 */
[----:B------:R-:W-:-:S02]  /*22c00*/  IMAD.U32 R11, RZ, RZ, UR9 ;  /* 0x00000009ff0b7e24 */ /* 0x000fc4000f8e00ff */
[----:B------:R-:W-:Y:S02]  /*22c10*/  IMAD.MOV.U32 R8, RZ, RZ, 0x70 ;  /* 0x00000070ff087424 */ /* 0x000fe400078e00ff */
[----:B0-----:R-:W-:-:S07]  /*22c20*/  IMAD.MOV.U32 R13, RZ, RZ, RZ ;  /* 0x000000ffff0d7224 */ /* 0x001fce00078e00ff */
[----:B------:R-:W-:-:S07]  /*22c30*/  LEPC R20, `(.L_x_738) ;  /* 0x000000001014794e */ /* 0x000fce0000000000 */
[----:B-1----:R-:W-:Y:S05]  /*22c40*/  CALL.ABS.NOINC R2 ;  /* 0x0000000002007343 */ /* 0x002fea0003c00000 */
.L_x_738:
[----:B------:R-:W-:Y:S05]  /*22c50*/  BSYNC B6 ;  /* 0x0000000000067941 */ /* 0x000fea0003800000 */
.L_x_737:
[----:B------:R-:W2:Y:S01]  /*22c60*/  LDL R21, [R1+0x2c] ;  /* 0x00002c0001157983 */ /* 0x000ea20000100800 */
[----:B------:R-:W-:-:S03]  /*22c70*/  ULDC.64 UR4, c[0x0][0x9f8] ;  /* 0x00027e0000047ab9 */ /* 0x000fc60000000a00 */
[----:B------:R-:W3:Y:S01]  /*22c80*/  LDL R2, [R1+0x10] ;  /* 0x0000100001027983 */ /* 0x000ee20000100800 */
[----:B------:R-:W-:Y:S01]  /*22c90*/  ISETP.NE.U32.AND P0, PT, RZ, UR4, PT ;  /* 0x00000004ff007c0c */ /* 0x000fe2000bf05070 */
[----:B------:R-:W-:Y:S01]  /*22ca0*/  ULDC.64 UR6, c[0x0][0x208] ;  /* 0x0000820000067ab9 */ /* 0x000fe20000000a00 */
[----:B------:R-:W1:Y:S01]  /*22cb0*/  LDC R0, c[0x0][0x430] ;  /* 0x00010c00ff007b82 */ /* 0x000e620000000800 */
[----:B------:R-:W4:Y:S01]  /*22cc0*/  S2R R20, SR_TID.X ;  /* 0x0000000000147919 */ /* 0x000f220000002100 */
[----:B------:R-:W-:-:S13]  /*22cd0*/  ISETP.NE.AND.EX P0, PT, RZ, UR5, PT, P0 ;  /* 0x00000005ff007c0c */ /* 0x000fda000bf05300 */
[----:B------:R-:W-:Y:S01]  /*22ce0*/  @P0 IADD3 R24, P1, R24, UR4, RZ ;  /* 0x0000000418180c10 */ /* 0x000fe2000ff3e0ff */
[----:B------:R-:W-:-:S03]  /*22cf0*/  ULDC UR4, c[0x0][0x2f4] ;  /* 0x0000bd0000047ab9 */ /* 0x000fc60000000800 */
[----:B------:R-:W-:-:S05]  /*22d00*/  @P0 IADD3.X R25, R25, UR5, RZ, P1, !PT ;  /* 0x0000000519190c10 */ /* 0x000fca0008ffe4ff */
[----:B------:R-:W3:Y:S01]  /*22d10*/  @P0 LDG.E R33, desc[UR6][R24.64] ;  /* 0x0000000618210981 */ /* 0x000ee2000c1e1900 */
[----:B----4-:R-:W-:-:S04]  /*22d20*/  LOP3.LUT R20, R20, 0x7f, RZ, 0xc0, !PT ;  /* 0x0000007f14147812 */ /* 0x010fc800078ec0ff */
[----:B------:R-:W-:Y:S02]  /*22d30*/  SHF.R.U32.HI R26, RZ, 0x3, R20 ;  /* 0x00000003ff1a7819 */ /* 0x000fe40000011614 */
[----:B------:R-:W4:Y:S01]  /*22d40*/  S2R R20, SR_TID.X ;  /* 0x0000000000147919 */ /* 0x000f220000002100 */
[----:B-1----:R-:W-:-:S13]  /*22d50*/  ISETP.NE.AND P1, PT, R0, 0x1, PT ;  /* 0x000000010000780c */ /* 0x002fda0003f25270 */
[----:B------:R-:W1:Y:S08]  /*22d60*/  @P1 LDC R7, c[0x0][0x434] ;  /* 0x00010d00ff071b82 */ /* 0x000e700000000800 */
[----:B0-----:R-:W0:Y:S01]  /*22d70*/  @P1 LDC R5, c[0x0][0x438] ;  /* 0x00010e00ff051b82 */ /* 0x001e220000000800 */
[----:B----4-:R-:W-:-:S05]  /*22d80*/  IMAD.SHL.U32 R20, R20, 0x10, RZ ;  /* 0x0000001014147824 */ /* 0x010fca00078e00ff */
[----:B------:R-:W-:Y:S02]  /*22d90*/  LOP3.LUT R20, R26, 0x70, R20, 0xf8, !PT ;  /* 0x000000701a147812 */ /* 0x000fe400078ef814 */
[----:B------:R-:W-:Y:S02]  /*22da0*/  LOP3.LUT R23, R23, 0xfffffffe, RZ, 0xc0, !PT ;  /* 0xfffffffe17177812 */ /* 0x000fe400078ec0ff */
[----:B------:R-:W-:Y:S01]  /*22db0*/  LOP3.LUT R9, R36, 0x80, RZ, 0xfc, !PT ;  /* 0x0000008024097812 */ /* 0x000fe200078efcff */
[----:B------:R-:W-:Y:S01]  /*22dc0*/  UMOV UR5, 0xffffffff ;  /* 0xffffffff00057882 */ /* 0x000fe20000000000 */
[----:B--2---:R-:W-:-:S05]  /*22dd0*/  IADD3 R26, R21, -0x1, RZ ;  /* 0xffffffff151a7810 */ /* 0x004fca0007ffe0ff */
[----:B------:R-:W-:-:S05]  /*22de0*/  IMAD R6, R26, 0x50, R20 ;  /* 0x000000501a067824 */ /* 0x000fca00078e0214 */
[----:B------:R-:W-:-:S04]  /*22df0*/  ISETP.GE.AND P0, PT, R6, R32, PT ;  /* 0x000000200600720c */ /* 0x000fc80003f06270 */
[----:B------:R-:W-:Y:S01]  /*22e00*/  ISETP.GT.U32.OR P0, PT, R20, 0x4f, P0 ;  /* 0x0000004f1400780c */ /* 0x000fe20000704470 */
[----:B---3--:R-:W-:-:S04]  /*22e10*/  IMAD.IADD R6, R6, 0x1, R2 ;  /* 0x0000000106067824 */ /* 0x008fc800078e0202 */
[----:B-1----:R-:W-:-:S08]  /*22e20*/  @P1 IMAD.HI.U32 R7, R6, R7, RZ ;  /* 0x0000000706071227 */ /* 0x002fd000078e00ff */
[----:B------:R-:W1:Y:S01]  /*22e30*/  @!P0 LDC.64 R2, c[0x0][0x428] ;  /* 0x00010a00ff028b82 */ /* 0x000e620000000a00 */
[----:B------:R-:W-:Y:S01]  /*22e40*/  IMAD.MOV.U32 R4, RZ, RZ, R6 ;  /* 0x000000ffff047224 */ /* 0x000fe200078e0006 */
[----:B0-----:R-:W-:Y:S02]  /*22e50*/  @P1 SHF.R.U32.HI R4, RZ, R5, R7 ;  /* 0x00000005ff041219 */ /* 0x001fe40000011607 */
[----:B------:R-:W-:Y:S02]  /*22e60*/  SHF.R.S32.HI R8, RZ, 0x1f, R33 ;  /* 0x0000001fff087819 */ /* 0x000fe40000011421 */
[----:B------:R-:W-:-:S05]  /*22e70*/  IADD3 R5, -R4, RZ, RZ ;  /* 0x000000ff04057210 */ /* 0x000fca0007ffe1ff */
[----:B------:R-:W-:Y:S01]  /*22e80*/  IMAD R0, R0, R5, R6 ;  /* 0x0000000500007224 */ /* 0x000fe200078e0206 */
[--C-:B------:R-:W-:Y:S01]  /*22e90*/  @!P0 SHF.R.S32.HI R5, RZ, 0x1f, R4.reuse ;  /* 0x0000001fff058819 */ /* 0x100fe20000011404 */
[-C--:B-1----:R-:W-:Y:S02]  /*22ea0*/  @!P0 IMAD R6, R8, R2.reuse, RZ ;  /* 0x0000000208068224 */ /* 0x082fe400078e02ff */
[----:B------:R-:W-:-:S04]  /*22eb0*/  @!P0 IMAD.WIDE.U32 R4, R33, R2, R4 ;  /* 0x0000000221048225 */ /* 0x000fc800078e0004 */
[----:B------:R-:W-:Y:S02]  /*22ec0*/  @!P0 IMAD R6, R33, R3, R6 ;  /* 0x0000000321068224 */ /* 0x000fe400078e0206 */
[----:B------:R-:W0:Y:S02]  /*22ed0*/  @!P0 LDC.64 R2, c[0x0][0x418] ;  /* 0x00010600ff028b82 */ /* 0x000e240000000a00 */
[----:B------:R-:W-:Y:S01]  /*22ee0*/  @!P0 IMAD.IADD R6, R5, 0x1, R6 ;  /* 0x0000000105068824 */ /* 0x000fe200078e0206 */
[----:B------:R-:W-:Y:S02]  /*22ef0*/  MOV R7, UR37 ;  /* 0x0000002500077c02 */ /* 0x000fe40008000f00 */
[----:B0-----:R-:W-:-:S04]  /*22f00*/  @!P0 LEA R2, P1, R4, R2, 0x2 ;  /* 0x0000000204028211 */ /* 0x001fc800078210ff */
[----:B------:R-:W-:Y:S01]  /*22f10*/  @!P0 LEA.HI.X R3, R4, R3, R6, 0x2, P1 ;  /* 0x0000000304038211 */ /* 0x000fe200008f1406 */
[----:B------:R-:W-:-:S06]  /*22f20*/  IMAD.MOV.U32 R4, RZ, RZ, RZ ;  /* 0x000000ffff047224 */ /* 0x000fcc00078e00ff */
[----:B------:R0:W5:Y:S01]  /*22f30*/  @!P0 LDG.E R4, desc[UR6][R2.64] ;  /* 0x0000000602048981 */ /* 0x000162000c1e1900 */
[----:B------:R-:W-:Y:S02]  /*22f40*/  ISETP.GT.U32.AND P0, PT, R20, 0x4f, PT ;  /* 0x0000004f1400780c */ /* 0x000fe40003f04070 */
[----:B------:R-:W-:Y:S01]  /*22f50*/  ISETP.NE.AND P2, PT, R7, 0x3, PT ;  /* 0x000000030700780c */ /* 0x000fe20003f45270 */
[----:B------:R1:W-:Y:S10]  /*22f60*/  STL [R1+0x14], R8 ;  /* 0x0000140801007387 */ /* 0x0003f40000100800 */
[----:B------:R-:W-:-:S02]  /*22f70*/  @P0 LOP3.LUT R23, R23, 0x1, RZ, 0xfc, !PT ;  /* 0x0000000117170812 */ /* 0x000fc400078efcff */
[C---:B------:R-:W-:Y:S02]  /*22f80*/  ISETP.GE.AND P0, PT, R36.reuse, UR4, PT ;  /* 0x0000000424007c0c */ /* 0x040fe4000bf06270 */
[----:B------:R-:W-:Y:S02]  /*22f90*/  LOP3.LUT R23, R23, 0xffffffdf, RZ, 0xc0, !PT ;  /* 0xffffffdf17177812 */ /* 0x000fe400078ec0ff */
[----:B-1----:R-:W-:Y:S02]  /*22fa0*/  LOP3.LUT R8, R36, 0x40, RZ, 0xfc, !PT ;  /* 0x0000004024087812 */ /* 0x002fe400078efcff */
[----:B------:R-:W-:Y:S02]  /*22fb0*/  @P2 LOP3.LUT R23, R23, 0x20, RZ, 0xfc, !PT ;  /* 0x0000002017172812 */ /* 0x000fe400078efcff */
[----:B------:R-:W-:Y:S02]  /*22fc0*/  ISETP.GE.AND P3, PT, R8, UR4, PT ;  /* 0x0000000408007c0c */ /* 0x000fe4000bf66270 */
[----:B------:R-:W-:-:S04]  /*22fd0*/  LOP3.LUT R23, R23, 0xffffffef, RZ, 0xc0, !PT ;  /* 0xffffffef17177812 */ /* 0x000fc800078ec0ff */
[----:B------:R-:W-:-:S04]  /*22fe0*/  @P0 LOP3.LUT R23, R23, 0x10, RZ, 0xfc, !PT ;  /* 0x0000001017170812 */ /* 0x000fc800078efcff */
[----:B------:R-:W-:Y:S02]  /*22ff0*/  LOP3.LUT R23, R23, 0xfffffff7, RZ, 0xc0, !PT ;  /* 0xfffffff717177812 */ /* 0x000fe400078ec0ff */
[----:B------:R-:W-:Y:S02]  /*23000*/  LOP3.LUT R8, R36, 0xc0, RZ, 0xfc, !PT ;  /* 0x000000c024087812 */ /* 0x000fe400078efcff */
[----:B------:R-:W-:Y:S02]  /*23010*/  ISETP.GE.AND P1, PT, R9, UR4, PT ;  /* 0x0000000409007c0c */ /* 0x000fe4000bf26270 */
[----:B------:R-:W-:Y:S02]  /*23020*/  @P3 LOP3.LUT R23, R23, 0x8, RZ, 0xfc, !PT ;  /* 0x0000000817173812 */ /* 0x000fe400078efcff */
[----:B------:R-:W-:Y:S02]  /*23030*/  ISETP.GE.AND P0, PT, R8, UR4, PT ;  /* 0x0000000408007c0c */ /* 0x000fe4000bf06270 */
[----:B------:R-:W-:-:S04]  /*23040*/  LOP3.LUT R23, R23, 0xfffffffd, RZ, 0xc0, !PT ;  /* 0xfffffffd17177812 */ /* 0x000fc800078ec0ff */
[----:B------:R-:W-:-:S04]  /*23050*/  LOP3.LUT R23, R23, 0xfffffffb, RZ, 0xc0, !PT ;  /* 0xfffffffb17177812 */ /* 0x000fc800078ec0ff */
[----:B------:R-:W-:-:S04]  /*23060*/  @P1 LOP3.LUT R23, R23, 0x4, RZ, 0xfc, !PT ;  /* 0x0000000417171812 */ /* 0x000fc800078efcff */
[----:B------:R-:W-:Y:S01]  /*23070*/  @P0 LOP3.LUT R23, R23, 0x2, RZ, 0xfc, !PT ;  /* 0x0000000217170812 */ /* 0x000fe200078efcff */
[----:B0-----:R-:W-:Y:S06]  /*23080*/  BRA.DIV UR5, `(.L_x_740) ;  /* 0x0000005205ac7947 */ /* 0x001fec000b800000 */
.L_x_871:
[----:B------:R-:W-:Y:S01]  /*23090*/  SHF.R.S32.HI R32, RZ, 0x1f, R18 ;  /* 0x0000001fff207819 */ /* 0x000fe20000011412 */
[----:B------:R-:W-:Y:S06]  /*230a0*/  @!P2 BRA `(.L_x_741) ;  /* 0x000000000004a947 */ /* 0x000fec0003800000 */
[----:B------:R-:W-:Y:S01]  /*230b0*/  BPT.TRAP 0x1 ;  /* 0x000000040000795c */ /* 0x000fe20000300000 */
.L_x_741:
        /* <DEDUP_REMOVED lines=18> */
[----:B------:R-:W-:Y:S02]  /*231e0*/  LEA R24, P0, R2, UR4, 0x1 ;  /* 0x0000000402187c11 */ /* 0x000fe4000f8008ff */
[----:B------:R-:W-:-:S04]  /*231f0*/  IADD3 R5, R3, R5, RZ ;  /* 0x0000000503057210 */ /* 0x000fc80007ffe0ff */
[----:B------:R-:W-:Y:S01]  /*23200*/  LEA.HI.X R25, R2, UR5, R5, 0x1, P0 ;  /* 0x0000000502197c11 */ /* 0x000fe200080f0c05 */
[----:B------:R-:W-:Y:S01]  /*23210*/  IMAD R5, R27, 0x8, R22 ;  /* 0x000000081b057824 */ /* 0x000fe200078e0216 */
[----:B------:R-:W-:-:S04]  /*23220*/  SHF.L.U32 R2, R29, 0x1f, RZ ;  /* 0x0000001f1d027819 */ /* 0x000fc800000006ff */
[----:B------:R-:W0:Y:S02]  /*23230*/  SYNCS.PHASECHK.TRANS64.TRYWAIT P0, [R5+URZ+0x38840], R2 ;  /* 0x03884002050075a7 */ /* 0x000e24000800017f */
[----:B0-----:R-:W-:Y:S05]  /*23240*/  @!P0 BRA `(.L_x_743) ;  /* 0x0000005000708947 */ /* 0x001fea0003800000 */
.L_x_872:
[----:B------:R-:W-:Y:S05]  /*23250*/  BSYNC B0 ;  /* 0x0000000000007941 */ /* 0x000fea0003800000 */
.L_x_742:
[----:B------:R-:W2:Y:S01]  /*23260*/  LDL R9, [R1+0xc] ;  /* 0x00000c0001097983 */ /* 0x000ea20000100800 */
        /* <DEDUP_REMOVED lines=11> */
[----:B------:R-:W-:Y:S01]  /*23320*/  IMAD R0, R32, UR4, RZ ;  /* 0x0000000420007c24 */ /* 0x000fe2000f8e02ff */
[----:B------:R-:W-:Y:S01]  /*23330*/  IADD3 R3, R3, R7, RZ ;  /* 0x0000000703037210 */ /* 0x000fe20007ffe0ff */
[----:B------:R-:W-:Y:S02]  /*23340*/  IMAD R7, R27, 0x5000, R34 ;  /* 0x000050001b077824 */ /* 0x000fe400078e0222 */
[C---:B------:R-:W-:Y:S02]  /*23350*/  IMAD R0, R18.reuse, UR5, R0 ;  /* 0x0000000512007c24 */ /* 0x040fe4000f8e0200 */
[----:B------:R-:W-:Y:S01]  /*23360*/  IMAD.WIDE.U32 R2, R18, UR4, R2 ;  /* 0x0000000412027c25 */ /* 0x000fe2000f8e0002 */
[----:B------:R-:W-:-:S03]  /*23370*/  ULDC.64 UR4, c[0x0][0x2e8] ;  /* 0x0000ba0000047ab9 */ /* 0x000fc60000000a00 */
        /* <DEDUP_REMOVED lines=15> */
[C---:B------:R-:W-:Y:S01]  /*23470*/  LOP3.LUT P3, RZ, R23.reuse, 0x4, RZ, 0xc0, !PT ;  /* 0x0000000417ff7812 */ /* 0x040fe2000786c0ff */
[----:B------:R-:W-:Y:S01]  /*23480*/  ULDC.64 UR4, c[0x0][0x208] ;  /* 0x0000820000047ab9 */ /* 0x000fe20000000a00 */
[----:B------:R-:W-:Y:S01]  /*23490*/  LOP3.LUT P2, RZ, R23, 0x2, RZ, 0xc0, !PT ;  /* 0x0000000217ff7812 */ /* 0x000fe2000784c0ff */
[----:B------:R-:W-:Y:S01]  /*234a0*/  SHFL.IDX PT, R8, R6, 0x1, 0x181f ;  /* 0x00381f0006087f89 */ /* 0x000fe200000e0000 */
[----:B0-----:R-:W-:-:S04]  /*234b0*/  @P0 LEA R3, P1, R36, R3, 0x1 ;  /* 0x0000000324030211 */ /* 0x001fc800078208ff */
[----:B-1----:R-:W-:Y:S02]  /*234c0*/  @P0 IADD3.X R2, RZ, R2, RZ, P1, !PT ;  /* 0x00000002ff020210 */ /* 0x002fe40000ffe4ff */
[----:B------:R-:W-:Y:S02]  /*234d0*/  ISETP.GE.AND P1, PT, R4, 0x11, PT ;  /* 0x000000110400780c */ /* 0x000fe40003f26270 */
[----:B------:R-:W-:-:S04]  /*234e0*/  @P0 LOP3.LUT R3, R3, R2, RZ, 0x3c, !PT ;  /* 0x0000000203030212 */ /* 0x000fc800078e3cff */
[----:B------:R-:W-:-:S04]  /*234f0*/  @P0 LOP3.LUT R2, R3, R2, RZ, 0x3c, !PT ;  /* 0x0000000203020212 */ /* 0x000fc800078e3cff */
[----:B------:R-:W-:-:S03]  /*23500*/  @P0 LOP3.LUT R3, R3, R2, RZ, 0x3c, !PT ;  /* 0x0000000203030212 */ /* 0x000fc600078e3cff */
[----:B------:R-:W-:Y:S02]  /*23510*/  @P1 LEA R21, R7, R22, 0x1 ;  /* 0x0000001607151211 */ /* 0x000fe400078e08ff */
[----:B------:R-:W-:Y:S04]  /*23520*/  @P0 LDGSTS.E.BYPASS.LTC128B.128 [R9+0x24400], desc[UR4][R2.64], !P5 ;  /* 0x2440000002090fae */ /* 0x000fe8000e901d44 */
[----:B------:R-:W-:Y:S04]  /*23530*/  @P0 LDGSTS.E.BYPASS.LTC128B.128 [R9+0x26c00], desc[UR4][R2.64+0x80], !P4 ;  /* 0x26c0008002090fae */ /* 0x000fe8000e101d44 */
[----:B------:R-:W-:Y:S04]  /*23540*/  @P0 LDGSTS.E.BYPASS.LTC128B.128 [R9+0x29400], desc[UR4][R2.64+0x100], !P3 ;  /* 0x2940010002090fae */ /* 0x000fe8000d901d44 */
[----:B------:R0:W-:Y:S04]  /*23550*/  @P0 LDGSTS.E.BYPASS.LTC128B.128 [R9+0x2bc00], desc[UR4][R2.64+0x180], !P2 ;  /* 0x2bc0018002090fae */ /* 0x0001e8000d101d44 */
[----:B0-----:R-:W0:Y:S02]  /*23560*/  SHFL.IDX PT, R2, R0, 0x1, 0x181f ;  /* 0x00381f0000027f89 */ /* 0x001e2400000e0000 */
        /* <DEDUP_REMOVED lines=21> */
[----:B0-----:R-:W-:-:S04]  /*236c0*/  @P1 LEA R2, P0, R36, R2, 0x1 ;  /* 0x0000000224021211 */ /* 0x001fc800078008ff */
[----:B------:R-:W-:Y:S02]  /*236d0*/  @P1 IADD3.X R3, RZ, R8, RZ, P0, !PT ;  /* 0x00000008ff031210 */ /* 0x000fe400007fe4ff */
[----:B------:R0:W2:Y:S04]  /*236e0*/  SHFL.IDX PT, R8, R6, 0x4, 0x181f ;  /* 0x00981f0006087f89 */ /* 0x0000a800000e0000 */
[----:B------:R0:W-:Y:S04]  /*236f0*/  @P1 LDGSTS.E.BYPASS.LTC128B.128 [R21+0x25c00], desc[UR4][R2.64], !P5 ;  /* 0x25c0000002151fae */ /* 0x0001e8000e901d44 */
[----:B------:R0:W-:Y:S04]  /*23700*/  @P1 LDGSTS.E.BYPASS.LTC128B.128 [R21+0x28400], desc[UR4][R2.64+0x80], !P4 ;  /* 0x2840008002151fae */ /* 0x0001e8000e101d44 */
[----:B------:R0:W-:Y:S04]  /*23710*/  @P1 LDGSTS.E.BYPASS.LTC128B.128 [R21+0x2ac00], desc[UR4][R2.64+0x100], !P3 ;  /* 0x2ac0010002151fae */ /* 0x0001e8000d901d44 */
[----:B-1----:R0:W-:Y:S02]  /*23720*/  @P1 LDGSTS.E.BYPASS.LTC128B.128 [R21+0x2d400], desc[UR4][R2.64+0x180], !P2 ;  /* 0x2d40018002151fae */ /* 0x0021e4000d101d44 */
.L_x_884:
[----:B------:R-:W-:Y:S01]  /*23730*/  ISETP.GE.AND P0, PT, R4, 0x41, PT ;  /* 0x000000410400780c */ /* 0x000fe20003f06270 */
[----:B------:R-:W-:-:S12]  /*23740*/  BSSY B0, `(.L_x_745) ;  /* 0x0000011000007945 */ /* 0x000fd80003800000 */
[----:B------:R-:W-:Y:S05]  /*23750*/  @!P0 BRA `(.L_x_746) ;  /* 0x00000000003c8947 */ /* 0x000fea0003800000 */
[C---:B------:R-:W-:Y:S01]  /*23760*/  LOP3.LUT P4, RZ, R23.reuse, 0x10, RZ, 0xc0, !PT ;  /* 0x0000001017ff7812 */ /* 0x040fe2000788c0ff */
[----:B------:R-:W-:Y:S01]  /*23770*/  ULDC.64 UR4, c[0x0][0x208] ;  /* 0x0000820000047ab9 */ /* 0x000fe20000000a00 */
[C---:B------:R-:W-:Y:S02]  /*23780*/  LOP3.LUT P3, RZ, R23.reuse, 0x8, RZ, 0xc0, !PT ;  /* 0x0000000817ff7812 */ /* 0x040fe4000786c0ff */
[C---:B------:R-:W-:Y:S02]  /*23790*/  LOP3.LUT P2, RZ, R23.reuse, 0x4, RZ, 0xc0, !PT ;  /* 0x0000000417ff7812 */ /* 0x040fe4000784c0ff */
[----:B------:R-:W-:Y:S02]  /*237a0*/  LOP3.LUT P1, RZ, R23, 0x2, RZ, 0xc0, !PT ;  /* 0x0000000217ff7812 */ /* 0x000fe4000782c0ff */
[----:B0-----:R-:W-:Y:S02]  /*237b0*/  LEA R2, P0, R36, R0, 0x1 ;  /* 0x0000000024027211 */ /* 0x001fe400078008ff */
[----:B------:R-:W-:-:S03]  /*237c0*/  LEA R7, R7, R22, 0x1 ;  /* 0x0000001607077211 */ /* 0x000fc600078e08ff */
        /* <DEDUP_REMOVED lines=8> */
.L_x_746:
[----:B------:R-:W-:Y:S05]  /*23850*/  BSYNC B0 ;  /* 0x0000000000007941 */ /* 0x000fea0003800000 */
.L_x_745:
[----:B------:R-:W-:Y:S01]  /*23860*/  NOP ;  /* 0x0000000000007918 */ /* 0x000fe20000000000 */
[----:B------:R-:W-:-:S13]  /*23870*/  PLOP3.LUT P0, PT, PT, PT, PT, 0x80, 0x0 ;  /* 0x000000000000781c */ /* 0x000fda0003f0f070 */
.L_x_747:
[----:B------:R-:W-:Y:S02]  /*23880*/  PLOP3.LUT P1, PT, P1, P0, PT, 0xa2, 0x0 ;  /* 0x000000000000781c */ /* 0x000fe40000f21472 */
[----:B------:R-:W-:-:S08]  /*23890*/  @P0 R2UR P1, UR4, R5 ;  /* 0x00000000050402ca */ /* 0x000fd00000020000 */
[----:B------:R-:W-:-:S05]  /*238a0*/  @P0 PLOP3.LUT P0, PT, P1, PT, PT, 0x80, 0x0 ;  /* 0x000000000000081c */ /* 0x000fca0000f0f070 */
[----:B------:R-:W-:Y:S01]  /*238b0*/  @!P1 SYNCS.ARRIVE.TRANS64.RED.A0T1 RZ, [UR4+0x38830], RZ ;  /* 0x038830ffffff99a7 */ /* 0x000fe20008200404 */
[----:B------:R-:W-:Y:S07]  /*238c0*/  @!P1 ARRIVES.LDGSTSBAR.64.TRANSCNT [UR4+0x38830] ;  /* 0x03883000ff0099b0 */ /* 0x000fee0008000a84 */
[----:B------:R-:W-:Y:S05]  /*238d0*/  @P0 BRA.U.ANY `(.L_x_747) ;  /* 0xfffffffd00e80947 */ /* 0x000fea000393ffff */
[----:B------:R-:W-:Y:S01]  /*238e0*/  NOP ;  /* 0x0000000000007918 */ /* 0x000fe20000000000 */
[----:B------:R-:W-:-:S05]  /*238f0*/  IMAD.U32 R0, RZ, RZ, UR37 ;  /* 0x00000025ff007e24 */ /* 0x000fca000f8e00ff */
[----:B------:R-:W-:-:S13]  /*23900*/  ISETP.NE.AND P2, PT, R0, 0x3, PT ;  /* 0x000000030000780c */ /* 0x000fda0003f45270 */
[----:B------:R-:W-:Y:S05]  /*23910*/  @!P2 BRA `(.L_x_748) ;  /* 0x000000000004a947 */ /* 0x000fea0003800000 */
[----:B------:R-:W-:Y:S01]  /*23920*/  BPT.TRAP 0x1 ;  /* 0x000000040000795c */ /* 0x000fe20000300000 */
.L_x_748:
[----:B------:R3:W5:Y:S01]  /*23930*/  LDL.LU R0, [R1+0x1c] ;  /* 0x00001c0001007983 */ /* 0x0007620000300800 */
[----:B------:R3:W-:Y:S02]  /*23940*/  SYNCS.ARRIVE.TRANS64.A1T0 RZ, [R5+URZ+0x38830], RZ ;  /* 0x038830ff05ff79a7 */ /* 0x0007e4000810003f */
[----:B------:R-:W-:Y:S05]  /*23950*/  WARPSYNC.ALL ;  /* 0x0000000000007948 */ /* 0x000fea0003800000 */
[----:B------:R-:W-:Y:S01]  /*23960*/  ULDC.64 UR4, c[0x0][0xa00] ;  /* 0x0002800000047ab9 */ /* 0x000fe20000000a00 */
[----:B------:R-:W-:Y:S01]  /*23970*/  BSSY B6, `(.L_x_749) ;  /* 0x0000021000067945 */ /* 0x000fe20003800000 */
[----:B------:R-:W-:Y:S01]  /*23980*/  BAR.SYNC.DEFER_BLOCKING 0x8, 0x180 ;  /* 0x0206000000007b1d */ /* 0x000fe20000010000 */
[----:B------:R-:W-:-:S04]  /*23990*/  ISETP.NE.U32.AND P0, PT, RZ, UR4, PT ;  /* 0x00000004ff007c0c */ /* 0x000fc8000bf05070 */
[----:B------:R-:W-:Y:S01]  /*239a0*/  ISETP.NE.AND.EX P0, PT, RZ, UR5, PT, P0 ;  /* 0x00000005ff007c0c */ /* 0x000fe2000bf05300 */
[----:B------:R-:W-:Y:S02]  /*239b0*/  ULDC.64 UR4, c[0x0][0x298] ;  /* 0x0000a60000047ab9 */ /* 0x000fe40000000a00 */
[----:B---3--:R-:W-:Y:S01]  /*239c0*/  IMAD.WIDE.U32 R4, R35, UR4, RZ ;  /* 0x0000000423047c25 */ /* 0x008fe2000f8e00ff */
[----:B------:R-:W-:Y:S02]  /*239d0*/  SEL R31, R31, RZ, !P0 ;  /* 0x000000ff1f1f7207 */ /* 0x000fe40004000000 */
[----:B01---5:R-:W-:Y:S02]  /*239e0*/  SEL R2, R0, RZ, !P0 ;  /* 0x000000ff00027207 */ /* 0x023fe40004000000 */
[----:B------:R-:W-:-:S03]  /*239f0*/  SHF.R.S32.HI R0, RZ, 0x1f, R35 ;  /* 0x0000001fff007819 */ /* 0x000fc60000011423 */
[----:B------:R0:W-:Y:S02]  /*23a00*/  STL [R1+0x1c], R2 ;  /* 0x00001c0201007387 */ /* 0x0001e40000100800 */
[----:B------:R-:W-:Y:S02]  /*23a10*/  IMAD R0, R0, UR4, RZ ;  /* 0x0000000400007c24 */ /* 0x000fe4000f8e02ff */
[----:B------:R1:W-:Y:S02]  /*23a20*/  STL.64 [R1+0x20], R4 ;  /* 0x0000200401007387 */ /* 0x0003e40000100a00 */
[----:B------:R-:W-:Y:S02]  /*23a30*/  IMAD R0, R35, UR5, R0 ;  /* 0x0000000523007c24 */ /* 0x000fe4000f8e0200 */
[----:B0-----:R-:W-:-:S03]  /*23a40*/  VIADD R2, R22, 0x14400 ;  /* 0x0001440016027836 */ /* 0x001fc60000000000 */
[----:B------:R-:W-:Y:S02]  /*23a50*/  IADD3 R35, R5, R0, RZ ;  /* 0x0000000005237210 */ /* 0x000fe40007ffe0ff */
[----:B------:R-:W-:-:S13]  /*23a60*/  LOP3.LUT P0, RZ, R2, 0x3ff, RZ, 0xc0, !PT ;  /* 0x000003ff02ff7812 */ /* 0x000fda000780c0ff */
[----:B-1----:R-:W-:Y:S05]  /*23a70*/  @!P0 BRA `(.L_x_750) ;  /* 0x0000000000408947 */ /* 0x002fea0003800000 */
[----:B------:R-:W-:Y:S01]  /*23a80*/  MOV R2, 0x0 ;  /* 0x0000000000027802 */ /* 0x000fe20000000f00 */
[----:B------:R-:W-:Y:S01]  /*23a90*/  ULDC.64 UR4, c[0x4][0x138] ;  /* 0x01004e0000047ab9 */ /* 0x000fe20000000a00 */
[----:B------:R-:W-:Y:S01]  /*23aa0*/  ULDC.64 UR6, c[0x4][0x140] ;  /* 0x0100500000067ab9 */ /* 0x000fe20000000a00 */
[----:B------:R-:W-:Y:S01]  /*23ab0*/  ULDC.64 UR8, c[0x4][0xb0] ;  /* 0x01002c0000087ab9 */ /* 0x000fe20000000a00 */
[----:B------:R-:W-:Y:S01]  /*23ac0*/  IMAD.U32 R4, RZ, RZ, UR4 ;  /* 0x00000004ff047e24 */ /* 0x000fe2000f8e00ff */
[----:B------:R-:W-:Y:S01]  /*23ad0*/  MOV R6, UR6 ;  /* 0x0000000600067c02 */ /* 0x000fe20008000f00 */
[----:B------:R-:W0:Y:S01]  /*23ae0*/  LDC.64 R2, c[0x4][R2] ;  /* 0x0100000002027b82 */ /* 0x000e220000000a00 */
[----:B------:R-:W-:Y:S01]  /*23af0*/  IMAD.U32 R5, RZ, RZ, UR5 ;  /* 0x00000005ff057e24 */ /* 0x000fe2000f8e00ff */
[----:B------:R-:W-:Y:S01]  /*23b00*/  MOV R11, UR9 ;  /* 0x00000009000b7c02 */ /* 0x000fe20008000f00 */
[----:B------:R-:W-:Y:S01]  /*23b10*/  IMAD.U32 R7, RZ, RZ, UR7 ;  /* 0x00000007ff077e24 */ /* 0x000fe2000f8e00ff */
[----:B------:R-:W-:Y:S01]  /*23b20*/  MOV R13, RZ ;  /* 0x000000ff000d7202 */ /* 0x000fe20000000f00 */
[----:B------:R-:W-:-:S02]  /*23b30*/  IMAD.U32 R10, RZ, RZ, UR8 ;  /* 0x00000008ff0a7e24 */ /* 0x000fc4000f8e00ff */
[----:B--2---:R-:W-:Y:S02]  /*23b40*/  IMAD.MOV.U32 R8, RZ, RZ, 0x70 ;  /* 0x00000070ff087424 */ /* 0x004fe400078e00ff */
[----:B------:R-:W-:-:S07]  /*23b50*/  IMAD.MOV.U32 R12, RZ, RZ, 0x1 ;  /* 0x00000001ff0c7424 */ /* 0x000fce00078e00ff */
[----:B------:R-:W-:-:S07]  /*23b60*/  LEPC R20, `(.L_x_750) ;  /* 0x000000001014794e */ /* 0x000fce0000000000 */
[----:B0-----:R-:W-:Y:S05]  /*23b70*/  CALL.ABS.NOINC R2 ;  /* 0x0000000002007343 */ /* 0x001fea0003c00000 */
.L_x_750:
[----:B------:R-:W-:Y:S05]  /*23b80*/  BSYNC B6 ;  /* 0x0000000000067941 */ /* 0x000fea0003800000 */
.L_x_749:
[----:B------:R-:W3:Y:S01]  /*23b90*/  LDL.LU R20, [R1+0x1c] ;  /* 0x00001c0001147983 */ /* 0x000ee20000300800 */
[----:B------:R-:W-:Y:S01]  /*23ba0*/  ULDC.64 UR4, c[0x0][0x2d8] ;  /* 0x0000b60000047ab9 */ /* 0x000fe20000000a00 */
[----:B--2---:R-:W0:Y:S02]  /*23bb0*/  LDC R8, c[0x0][0x448] ;  /* 0x00011200ff087b82 */ /* 0x004e240000000800 */
[----:B------:R-:W2:Y:S01]  /*23bc0*/  LDL.LU.64 R2, [R1+0x20] ;  /* 0x0000200001027983 */ /* 0x000ea20000300a00 */
[----:B------:R-:W-:-:S03]  /*23bd0*/  IMAD R0, R32, UR4, RZ ;  /* 0x0000000420007c24 */ /* 0x000fc6000f8e02ff */
[----:B------:R1:W5:Y:S01]  /*23be0*/  LDL R10, [R1+0x28] ;  /* 0x00002800010a7983 */ /* 0x0003620000100800 */
[----:B------:R-:W-:Y:S01]  /*23bf0*/  IMAD R0, R18, UR5, R0 ;  /* 0x0000000512007c24 */ /* 0x000fe2000f8e0200 */
[----:B0-----:R-:W-:-:S13]  /*23c00*/  ISETP.NE.AND P0, PT, R8, 0x1, PT ;  /* 0x000000010800780c */ /* 0x001fda0003f05270 */
[----:B------:R-:W0:Y:S08]  /*23c10*/  @P0 LDC R5, c[0x0][0x44c] ;  /* 0x00011300ff050b82 */ /* 0x000e300000000800 */
[----:B------:R-:W4:Y:S01]  /*23c20*/  @P0 LDC R4, c[0x0][0x450] ;  /* 0x00011400ff040b82 */ /* 0x000f220000000800 */
[C---:B------:R-:W-:Y:S02]  /*23c30*/  LOP3.LUT R12, R36.reuse, 0x40, RZ, 0xfc, !PT ;  /* 0x00000040240c7812 */ /* 0x040fe400078efcff */
[----:B------:R-:W-:-:S02]  /*23c40*/  LOP3.LUT R9, R36, 0x80, RZ, 0xfc, !PT ;  /* 0x0000008024097812 */ /* 0x000fc400078efcff */
[----:B------:R-:W-:Y:S01]  /*23c50*/  LOP3.LUT R11, R36, 0xc0, RZ, 0xfc, !PT ;  /* 0x000000c0240b7812 */ /* 0x000fe200078efcff */
[----:B--2---:R-:W-:Y:S02]  /*23c60*/  IMAD.MOV.U32 R3, RZ, RZ, R35 ;  /* 0x000000ffff037224 */ /* 0x004fe400078e0023 */
[----:B------:R-:W-:Y:S01]  /*23c70*/  IMAD.WIDE.U32 R2, R18, UR4, R2 ;  /* 0x0000000412027c25 */ /* 0x000fe2000f8e0002 */
[----:B------:R-:W-:-:S03]  /*23c80*/  ULDC.64 UR4, c[0x0][0x2e0] ;  /* 0x0000b80000047ab9 */ /* 0x000fc60000000a00 */
[----:B------:R-:W-:Y:S02]  /*23c90*/  IMAD.IADD R3, R3, 0x1, R0 ;  /* 0x0000000103037824 */ /* 0x000fe400078e0200 */
[----:B---3--:R-:W-:Y:S02]  /*23ca0*/  IMAD R0, R20, UR4, RZ ;  /* 0x0000000414007c24 */ /* 0x008fe4000f8e02ff */
[----:B------:R-:W2:Y:S01]  /*23cb0*/  S2R R20, SR_TID.X ;  /* 0x0000000000147919 */ /* 0x000ea20000002100 */
[----:B------:R-:W-:-:S04]  /*23cc0*/  IMAD.WIDE.U32 R2, R31, UR4, R2 ;  /* 0x000000041f027c25 */ /* 0x000fc8000f8e0002 */
[----:B------:R-:W-:Y:S01]  /*23cd0*/  IMAD R0, R31, UR5, R0 ;  /* 0x000000051f007c24 */ /* 0x000fe2000f8e0200 */
[----:B------:R-:W-:-:S04]  /*23ce0*/  ULDC.64 UR4, c[0x0][0x2d0] ;  /* 0x0000b40000047ab9 */ /* 0x000fc80000000a00 */
[----:B------:R-:W-:Y:S01]  /*23cf0*/  IADD3 R3, R3, R0, RZ ;  /* 0x0000000003037210 */ /* 0x000fe20007ffe0ff */
[----:B------:R-:W-:Y:S01]  /*23d00*/  IMAD.SHL.U32 R0, R17, 0x80, RZ ;  /* 0x0000008011007824 */ /* 0x000fe200078e00ff */
[----:B--2---:R-:W-:-:S04]  /*23d10*/  LOP3.LUT R20, R20, 0x7f, RZ, 0xc0, !PT ;  /* 0x0000007f14147812 */ /* 0x004fc800078ec0ff */
[----:B------:R-:W-:Y:S02]  /*23d20*/  SHF.R.U32.HI R21, RZ, 0x3, R20 ;  /* 0x00000003ff157819 */ /* 0x000fe40000011614 */
[----:B------:R-:W2:Y:S02]  /*23d30*/  S2R R20, SR_TID.X ;  /* 0x0000000000147919 */ /* 0x000ea40000002100 */
[----:B--2---:R-:W-:-:S05]  /*23d40*/  IMAD.SHL.U32 R20, R20, 0x10, RZ ;  /* 0x0000001014147824 */ /* 0x004fca00078e00ff */
[----:B------:R-:W-:-:S04]  /*23d50*/  LOP3.LUT R20, R21, 0x70, R20, 0xf8, !PT ;  /* 0x0000007015147812 */ /* 0x000fc800078ef814 */
[----:B------:R-:W-:-:S05]  /*23d60*/  LOP3.LUT R6, R20, R0, RZ, 0xfc, !PT ;  /* 0x0000000014067212 */ /* 0x000fca00078efcff */
[----:B0-----:R-:W-:Y:S01]  /*23d70*/  @P0 IMAD.HI.U32 R7, R6, R5, RZ ;  /* 0x0000000506070227 */ /* 0x001fe200078e00ff */
[----:B------:R-:W-:-:S04]  /*23d80*/  MOV R5, R6 ;  /* 0x0000000600057202 */ /* 0x000fc80000000f00 */
[----:B----4-:R-:W-:Y:S01]  /*23d90*/  @P0 SHF.R.U32.HI R5, RZ, R4, R7 ;  /* 0x00000004ff050219 */ /* 0x010fe20000011607 */
        /* <DEDUP_REMOVED lines=13> */
[----:B------:R-:W-:-:S04]  /*23e70*/  ULDC.64 UR4, c[0x0][0x280] ;  /* 0x0000a00000047ab9 */ /* 0x000fc80000000a00 */
[----:B------:R-:W-:Y:S02]  /*23e80*/  IADD3 R4, R3, R5, RZ ;  /* 0x0000000503047210 */ /* 0x000fe40007ffe0ff */
[----:B------:R-:W-:Y:S01]  /*23e90*/  LEA R5, P0, R2, UR4, 0x1 ;  /* 0x0000000402057c11 */ /* 0x000fe2000f8008ff */
[----:B------:R-:W-:Y:S01]  /*23ea0*/  ULDC UR4, c[0x0][0x2b8] ;  /* 0x0000ae0000047ab9 */ /* 0x000fe20000000800 */
[----:B0-----:R-:W-:Y:S02]  /*23eb0*/  LOP3.LUT R20, R20, 0x7f, RZ, 0xc0, !PT ;  /* 0x0000007f14147812 */ /* 0x001fe400078ec0ff */
[----:B------:R-:W-:Y:S01]  /*23ec0*/  LEA.HI.X R4, R2, UR5, R4, 0x1, P0 ;  /* 0x0000000502047c11 */ /* 0x000fe200080f0c04 */
[----:B------:R-:W-:Y:S01]  /*23ed0*/  UMOV UR5, 0xffffffff ;  /* 0xffffffff00057882 */ /* 0x000fe20000000000 */
[----:B------:R-:W-:Y:S02]  /*23ee0*/  ISETP.GE.AND P4, PT, R36, UR4, PT ;  /* 0x0000000424007c0c */ /* 0x000fe4000bf86270 */
[----:B------:R-:W-:-:S02]  /*23ef0*/  ISETP.GE.AND P3, PT, R12, UR4, PT ;  /* 0x000000040c007c0c */ /* 0x000fc4000bf66270 */
[----:B------:R-:W-:Y:S02]  /*23f00*/  ISETP.GE.AND P2, PT, R9, UR4, PT ;  /* 0x0000000409007c0c */ /* 0x000fe4000bf46270 */
[----:B------:R-:W-:Y:S02]  /*23f10*/  ISETP.GE.AND P0, PT, R11, UR4, PT ;  /* 0x000000040b007c0c */ /* 0x000fe4000bf06270 */
[----:B------:R-:W-:Y:S01]  /*23f20*/  SHF.R.U32.HI R9, RZ, 0x3, R20 ;  /* 0x00000003ff097819 */ /* 0x000fe20000011614 */
[----:B-1----:R-:W-:Y:S10]  /*23f30*/  BRA.DIV UR5, `(.L_x_751) ;  /* 0x0000004e051c7947 */ /* 0x002ff4000b800000 */
[----:B------:R-:W0:Y:S01]  /*23f40*/  SHFL.IDX PT, R3, R5, RZ, 0x181f ;  /* 0x00181fff05037589 */ /* 0x000e2200000e0000 */
[----:B-----5:R-:W-:Y:S01]  /*23f50*/  IMAD R6, R10, R8, RZ ;  /* 0x000000080a067224 */ /* 0x020fe200078e02ff */
[----:B------:R-:W-:Y:S01]  /*23f60*/  ULDC.64 UR4, c[0x0][0x208] ;  /* 0x0000820000047ab9 */ /* 0x000fe20000000a00 */
[----:B------:R-:W-:Y:S01]  /*23f70*/  IMAD.IADD R0, R9, 0x1, R0 ;  /* 0x0000000109007824 */ /* 0x000fe200078e0200 */
[----:B------:R-:W1:Y:S04]  /*23f80*/  SHFL.IDX PT, R2, R4, RZ, 0x181f ;  /* 0x00181fff04027589 */ /* 0x000e6800000e0000 */
[----:B------:R-:W-:Y:S01]  /*23f90*/  ISETP.GE.AND P1, PT, R0, R6, PT ;  /* 0x000000060000720c */ /* 0x000fe20003f26270 */
[----:B------:R-:W-:-:S12]  /*23fa0*/  SHFL.IDX PT, R14, R5, 0x7, 0x181f ;  /* 0x00f81f00050e7f89 */ /* 0x000fd800000e0000 */
[----:B0-----:R-:W-:-:S05]  /*23fb0*/  @!P1 LEA R7, P5, R36, R3, 0x1 ;  /* 0x0000000324079211 */ /* 0x001fca00078a08ff */
[----:B-1----:R-:W-:Y:S01]  /*23fc0*/  @!P1 IMAD.X R3, RZ, RZ, R2, P5 ;  /* 0x000000ffff039224 */ /* 0x002fe200028e0602 */
[----:B------:R-:W-:Y:S01]  /*23fd0*/  @!P1 MOV R2, R7 ;  /* 0x0000000700029202 */ /* 0x000fe20000000f00 */
[----:B------:R-:W-:-:S04]  /*23fe0*/  VIADD R7, R0, 0x10 ;  /* 0x0000001000077836 */ /* 0x000fc80000000000 */
[----:B------:R-:W-:Y:S04]  /*23ff0*/  @!P1 LDGSTS.E.BYPASS.LTC128B.128 [R37+0x14400], desc[UR4][R2.64], !P4 ;  /* 0x1440000002259fae */ /* 0x000fe8000e101d44 */
[----:B------:R-:W-:Y:S04]  /*24000*/  @!P1 LDGSTS.E.BYPASS.LTC128B.128 [R37+0x18400], desc[UR4][R2.64+0x80], !P3 ;  /* 0x1840008002259fae */ /* 0x000fe8000d901d44 */
[----:B------:R-:W-:Y:S04]  /*24010*/  @!P1 LDGSTS.E.BYPASS.LTC128B.128 [R37+0x1c400], desc[UR4][R2.64+0x100], !P2 ;  /* 0x1c40010002259fae */ /* 0x000fe8000d101d44 */
[----:B------:R0:W-:Y:S01]  /*24020*/  @!P1 LDGSTS.E.BYPASS.LTC128B.128 [R37+0x20400], desc[UR4][R2.64+0x180], !P0 ;  /* 0x2040018002259fae */ /* 0x0001e2000c101d44 */
[----:B------:R-:W-:-:S03]  /*24030*/  ISETP.GE.AND P1, PT, R7, R6, PT ;  /* 0x000000060700720c */ /* 0x000fc60003f26270 */
[----:B0-----:R-:W0:Y:S04]  /*24040*/  SHFL.IDX PT, R3, R5, 0x1, 0x181f ;  /* 0x00381f0005037f89 */ /* 0x001e2800000e0000 */
[----:B------:R-:W1:Y:S06]  /*24050*/  SHFL.IDX PT, R2, R4, 0x1, 0x181f ;  /* 0x00381f0004027f89 */ /* 0x000e6c00000e0000 */
[----:B0-----:R-:W-:-:S05]  /*24060*/  @!P1 LEA R7, P5, R36, R3, 0x1 ;  /* 0x0000000324079211 */ /* 0x001fca00078a08ff */
[----:B-1----:R-:W-:Y:S01]  /*24070*/  @!P1 IMAD.X R8, RZ, RZ, R2, P5 ;  /* 0x000000ffff089224 */ /* 0x002fe200028e0602 */
[----:B------:R-:W-:Y:S01]  /*24080*/  @!P1 MOV R2, R7 ;  /* 0x0000000700029202 */ /* 0x000fe20000000f00 */
[----:B------:R-:W-:Y:S02]  /*24090*/  VIADD R7, R0, 0x20 ;  /* 0x0000002000077836 */ /* 0x000fe40000000000 */
[----:B------:R-:W-:-:S05]  /*240a0*/  @!P1 IMAD.MOV.U32 R3, RZ, RZ, R8 ;  /* 0x000000ffff039224 */ /* 0x000fca00078e0008 */
[----:B------:R-:W-:Y:S04]  /*240b0*/  @!P1 LDGSTS.E.BYPASS.LTC128B.128 [R37+0x14c00], desc[UR4][R2.64], !P4 ;  /* 0x14c0000002259fae */ /* 0x000fe8000e101d44 */
[----:B------:R-:W-:Y:S04]  /*240c0*/  @!P1 LDGSTS.E.BYPASS.LTC128B.128 [R37+0x18c00], desc[UR4][R2.64+0x80], !P3 ;  /* 0x18c0008002259fae */ /* 0x000fe8000d901d44 */
[----:B------:R-:W-:Y:S04]  /*240d0*/  @!P1 LDGSTS.E.BYPASS.LTC128B.128 [R37+0x1cc00], desc[UR4][R2.64+0x100], !P2 ;  /* 0x1cc0010002259fae */ /* 0x000fe8000d101d44 */
[----:B------:R0:W-:Y:S01]  /*240e0*/  @!P1 LDGSTS.E.BYPASS.LTC128B.128 [R37+0x20c00], desc[UR4][R2.64+0x180], !P0 ;  /* 0x20c0018002259fae */ /* 0x0001e2000c101d44 */
[----:B------:R-:W-:-:S03]  /*240f0*/  ISETP.GE.AND P1, PT, R7, R6, PT ;  /* 0x000000060700720c */ /* 0x000fc60003f26270 */
[----:B0-----:R-:W0:Y:S04]  /*24100*/  SHFL.IDX PT, R3, R5, 0x2, 0x181f ;  /* 0x00581f0005037f89 */ /* 0x001e2800000e0000 */
[----:B------:R-:W1:Y:S06]  /*24110*/  SHFL.IDX PT, R2, R4, 0x2, 0x181f ;  /* 0x00581f0004027f89 */ /* 0x000e6c00000e0000 */
[----:B0-----:R-:W-:-:S04]  /*24120*/  @!P1 LEA R7, P5, R36, R3, 0x1 ;  /* 0x0000000324079211 */ /* 0x001fc800078a08ff */
[----:B-1----:R-:W-:Y:S01]  /*24130*/  @!P1 IADD3.X R8, RZ, R2, RZ, P5, !PT ;  /* 0x00000002ff089210 */ /* 0x002fe20002ffe4ff */
[----:B------:R-:W-:Y:S01]  /*24140*/  @!P1 IMAD.MOV.U32 R2, RZ, RZ, R7 ;  /* 0x000000ffff029224 */ /* 0x000fe200078e0007 */
[----:B------:R-:W-:-:S03]  /*24150*/  IADD3 R7, R0, 0x30, RZ ;  /* 0x0000003000077810 */ /* 0x000fc60007ffe0ff */
        /* <DEDUP_REMOVED lines=9> */
[----:B-1----:R-:W-:Y:S02]  /*241f0*/  @!P1 IMAD.X R8, RZ, RZ, R2, P5 ;  /* 0x000000ffff089224 */ /* 0x002fe400028e0602 */
[----:B------:R-:W-:Y:S02]  /*24200*/  @!P1 IMAD.MOV.U32 R2, RZ, RZ, R7 ;  /* 0x000000ffff029224 */ /* 0x000fe400078e0007 */
[----:B------:R-:W-:Y:S01]  /*24210*/  VIADD R7, R0, 0x40 ;  /* 0x0000004000077836 */ /* 0x000fe20000000000 */
[----:B------:R-:W-:-:S05]  /*24220*/  @!P1 MOV R3, R8 ;  /* 0x0000000800039202 */ /* 0x000fca0000000f00 */
        /* <DEDUP_REMOVED lines=34> */
[----:B------:R0:W1:Y:S01]  /*24450*/  SHFL.IDX PT, R7, R4, 0x7, 0x181f ;  /* 0x00f81f0004077f89 */ /* 0x00006200000e0000 */
[----:B------:R-:W-:-:S05]  /*24460*/  @!P1 MOV R3, R8 ;  /* 0x0000000800039202 */ /* 0x000fca0000000f00 */
[----:B------:R0:W-:Y:S04]  /*24470*/  @!P1 LDGSTS.E.BYPASS.LTC128B.128 [R37+0x17400], desc[UR4][R2.64], !P4 ;  /* 0x1740000002259fae */ /* 0x0001e8000e101d44 */
[----:B------:R0:W-:Y:S04]  /*24480*/  @!P1 LDGSTS.E.BYPASS.LTC128B.128 [R37+0x1b400], desc[UR4][R2.64+0x80], !P3 ;  /* 0x1b40008002259fae */ /* 0x0001e8000d901d44 */
[----:B------:R0:W-:Y:S04]  /*24490*/  @!P1 LDGSTS.E.BYPASS.LTC128B.128 [R37+0x1f400], desc[UR4][R2.64+0x100], !P2 ;  /* 0x1f40010002259fae */ /* 0x0001e8000d101d44 */
[----:B------:R0:W-:Y:S02]  /*244a0*/  @!P1 LDGSTS.E.BYPASS.LTC128B.128 [R37+0x23400], desc[UR4][R2.64+0x180], !P0 ;  /* 0x2340018002259fae */ /* 0x0001e4000c101d44 */
.L_x_901:
[----:B0-----:R-:W-:Y:S01]  /*244b0*/  VIADD R3, R0, 0x70 ;  /* 0x0000007000037836 */ /* 0x001fe20000000000 */
[----:B------:R-:W-:Y:S04]  /*244c0*/  BSSY B0, `(.L_x_752) ;  /* 0x000000d000007945 */ /* 0x000fe80003800000 */
[----:B------:R-:W-:-:S13]  /*244d0*/  ISETP.GE.AND P1, PT, R3, R6, PT ;  /* 0x000000060300720c */ /* 0x000fda0003f26270 */
[----:B------:R-:W-:Y:S05]  /*244e0*/  @P1 BRA `(.L_x_753) ;  /* 0x0000000000281947 */ /* 0x000fea0003800000 */
[----:B------:R-:W-:Y:S01]  /*244f0*/  LEA R2, P1, R36, R14, 0x1 ;  /* 0x0000000e24027211 */ /* 0x000fe200078208ff */
[----:B------:R-:W-:-:S04]  /*24500*/  ULDC.64 UR4, c[0x0][0x208] ;  /* 0x0000820000047ab9 */ /* 0x000fc80000000a00 */
[----:B-1----:R-:W-:-:S05]  /*24510*/  IMAD.X R3, RZ, RZ, R7, P1 ;  /* 0x000000ffff037224 */ /* 0x002fca00008e0607 */
[----:B------:R-:W-:Y:S01]  /*24520*/  @!PT LDS RZ, [RZ] ;  /* 0x00000000fffff984 */ /* 0x000fe20000000800 */
[----:B------:R-:W-:Y:S01]  /*24530*/  @!PT LDS RZ, [RZ] ;  /* 0x00000000fffff984 */ /* 0x000fe20000000800 */
[----:B------:R-:W-:Y:S01]  /*24540*/  @!PT LDS RZ, [RZ] ;  /* 0x00000000fffff984 */ /* 0x000fe20000000800 */
[----:B------:R0:W-:Y:S04]  /*24550*/  LDGSTS.E.BYPASS.LTC128B.128 [R37+0x17c00], desc[UR4][R2.64], !P4 ;  /* 0x17c0000002257fae */ /* 0x0001e8000e101d44 */
[----:B------:R0:W-:Y:S04]  /*24560*/  LDGSTS.E.BYPASS.LTC128B.128 [R37+0x1bc00], desc[UR4][R2.64+0x80], !P3 ;  /* 0x1bc0008002257fae */ /* 0x0001e8000d901d44 */
[----:B------:R0:W-:Y:S04]  /*24570*/  LDGSTS.E.BYPASS.LTC128B.128 [R37+0x1fc00], desc[UR4][R2.64+0x100], !P2 ;  /* 0x1fc0010002257fae */ /* 0x0001e8000d101d44 */
[----:B------:R0:W-:Y:S02]  /*24580*/  LDGSTS.E.BYPASS.LTC128B.128 [R37+0x23c00], desc[UR4][R2.64+0x180], !P0 ;  /* 0x23c0018002257fae */ /* 0x0001e4000c101d44 */
.L_x_753:
[----:B------:R-:W-:Y:S05]  /*24590*/  BSYNC B0 ;  /* 0x0000000000007941 */ /* 0x000fea0003800000 */
.L_x_752:
[----:B------:R-:W-:Y:S01]  /*245a0*/  NOP ;  /* 0x0000000000007918 */ /* 0x000fe20000000000 */
[----:B------:R-:W-:-:S13]  /*245b0*/  PLOP3.LUT P0, PT, PT, PT, PT, 0x80, 0x0 ;  /* 0x000000000000781c */ /* 0x000fda0003f0f070 */
.L_x_754:
[----:B------:R-:W-:Y:S02]  /*245c0*/  PLOP3.LUT P1, PT, P1, P0, PT, 0xa2, 0x0 ;  /* 0x000000000000781c */ /* 0x000fe40000f21472 */
[----:B------:R-:W-:-:S08]  /*245d0*/  @P0 R2UR P1, UR4, R22 ;  /* 0x00000000160402ca */ /* 0x000fd00000020000 */
[----:B------:R-:W-:-:S05]  /*245e0*/  @P0 PLOP3.LUT P0, PT, P1, PT, PT, 0x80, 0x0 ;  /* 0x000000000000081c */ /* 0x000fca0000f0f070 */
[----:B------:R-:W-:Y:S01]  /*245f0*/  @!P1 SYNCS.ARRIVE.TRANS64.RED.A0T1 RZ, [UR4+0x38800], RZ ;  /* 0x038800ffffff99a7 */ /* 0x000fe20008200404 */
[----:B------:R-:W-:Y:S07]  /*24600*/  @!P1 ARRIVES.LDGSTSBAR.64.TRANSCNT [UR4+0x38800] ;  /* 0x03880000ff0099b0 */ /* 0x000fee0008000a84 */
[----:B------:R-:W-:Y:S05]  /*24610*/  @P0 BRA.U.ANY `(.L_x_754) ;  /* 0xfffffffd00e80947 */ /* 0x000fea000393ffff */
[----:B0-----:R-:W2:Y:S02]  /*24620*/  LDL.LU R2, [R1+0x30] ;  /* 0x0000300001027983 */ /* 0x001ea40000300800 */
[----:B--2---:R-:W-:-:S04]  /*24630*/  IADD3 R2, R2, 0x1, RZ ;  /* 0x0000000102027810 */ /* 0x004fc80007ffe0ff */
[----:B------:R-:W-:Y:S01]  /*24640*/  LEA.HI R0, R2, R2, RZ, 0x1 ;  /* 0x0000000202007211 */ /* 0x000fe200078f08ff */
[----:B------:R0:W-:Y:S03]  /*24650*/  STL [R1+0x30], R2 ;  /* 0x0000300201007387 */ /* 0x0001e60000100800 */
[----:B------:R-:W-:-:S05]  /*24660*/  LOP3.LUT R0, R0, 0xfffffffe, RZ, 0xc0, !PT ;  /* 0xfffffffe00007812 */ /* 0x000fca00078ec0ff */
[----:B------:R-:W-:-:S05]  /*24670*/  IMAD.IADD R0, R2, 0x1, -R0 ;  /* 0x0000000102007824 */ /* 0x000fca00078e0a00 */
[----:B------:R-:W-:Y:S01]  /*24680*/  SHF.L.U32 R3, R0, 0x1f, RZ ;  /* 0x0000001f00037819 */ /* 0x000fe200000006ff */
[----:B------:R-:W-:Y:S01]  /*24690*/  NOP ;  /* 0x0000000000007918 */ /* 0x000fe20000000000 */
[----:B------:R0:W-:Y:S01]  /*246a0*/  SYNCS.ARRIVE.TRANS64.A1T0 RZ, [R22+URZ+0x38800], RZ ;  /* 0x038800ff16ff79a7 */ /* 0x0001e2000810003f */
[----:B------:R-:W-:Y:S01]  /*246b0*/  BSSY B0, `(.L_x_755) ;  /* 0x0000003000007945 */ /* 0x000fe20003800000 */
[----:B------:R-:W2:Y:S03]  /*246c0*/  SYNCS.PHASECHK.TRANS64.TRYWAIT P0, [R22+URZ+0x38820], R3 ;  /* 0x03882003160075a7 */ /* 0x000ea6000800017f */
[----:B0-2---:R-:W-:Y:S05]  /*246d0*/  @!P0 BRA `(.L_x_756) ;  /* 0x0000005000248947 */ /* 0x005fea0003800000 */
.L_x_902:
[----:B------:R-:W-:Y:S05]  /*246e0*/  BSYNC B0 ;  /* 0x0000000000007941 */ /* 0x000fea0003800000 */
.L_x_755:
[----:B------:R-:W2:Y:S01]  /*246f0*/  LDL R0, [R1+0xc] ;  /* 0x00000c0001007983 */ /* 0x000ea20000100800 */
[----:B------:R-:W-:Y:S01]  /*24700*/  BSSY B0, `(.L_x_757) ;  /* 0x0000120000007945 */ /* 0x000fe20003800000 */
[----:B--2---:R-:W-:-:S13]  /*24710*/  ISETP.GE.AND P0, PT, R0, 0x51, PT ;  /* 0x000000510000780c */ /* 0x004fda0003f06270 */
[----:B------:R-:W-:Y:S05]  /*24720*/  @!P0 BRA `(.L_x_758) ;  /* 0x0000001000748947 */ /* 0x000fea0003800000 */
[----:B------:R-:W2:Y:S01]  /*24730*/  LDL.LU R0, [R1+0x2c] ;  /* 0x00002c0001007983 */ /* 0x000ea20000300800 */
[C---:B------:R-:W-:Y:S01]  /*24740*/  LOP3.LUT R5, R36.reuse, 0x40, RZ, 0xfc, !PT ;  /* 0x0000004024057812 */ /* 0x040fe200078efcff */
[----:B------:R-:W-:Y:S01]  /*24750*/  ULDC UR4, c[0x0][0x2f4] ;  /* 0x0000bd0000047ab9 */ /* 0x000fe20000000800 */
[C---:B------:R-:W-:Y:S01]  /*24760*/  LOP3.LUT R4, R36.reuse, 0x80, RZ, 0xfc, !PT ;  /* 0x0000008024047812 */ /* 0x040fe200078efcff */
[----:B-1----:R-:W-:Y:S01]  /*24770*/  IMAD.MOV.U32 R7, RZ, RZ, R27 ;  /* 0x000000ffff077224 */ /* 0x002fe200078e001b */
[C---:B------:R-:W-:Y:S01]  /*24780*/  LOP3.LUT R2, R36.reuse, 0xc0, RZ, 0xfc, !PT ;  /* 0x000000c024027812 */ /* 0x040fe200078efcff */
[----:B------:R-:W-:Y:S01]  /*24790*/  IMAD.MOV.U32 R31, RZ, RZ, R26 ;  /* 0x000000ffff1f7224 */ /* 0x000fe200078e001a */
[----:B------:R-:W-:Y:S02]  /*247a0*/  MOV R17, R29 ;  /* 0x0000001d00117202 */ /* 0x000fe40000000f00 */
[----:B------:R-:W-:Y:S02]  /*247b0*/  ISETP.GE.AND P4, PT, R36, UR4, PT ;  /* 0x0000000424007c0c */ /* 0x000fe4000bf86270 */
[----:B------:R-:W-:-:S02]  /*247c0*/  ISETP.GE.AND P3, PT, R5, UR4, PT ;  /* 0x0000000405007c0c */ /* 0x000fc4000bf66270 */
[----:B------:R-:W-:Y:S02]  /*247d0*/  ISETP.GE.AND P2, PT, R4, UR4, PT ;  /* 0x0000000404007c0c */ /* 0x000fe4000bf46270 */
[----:B------:R-:W-:Y:S01]  /*247e0*/  ISETP.GE.AND P1, PT, R2, UR4, PT ;  /* 0x0000000402007c0c */ /* 0x000fe2000bf26270 */
[----:B--2---:R-:W-:-:S12]  /*247f0*/  VIADD R0, R0, 0xfffffffe ;  /* 0xfffffffe00007836 */ /* 0x004fd80000000000 */
.L_x_771:
[----:B------:R-:W2:Y:S01]  /*24800*/  LDL R5, [R1+0x10] ;  /* 0x0000100001057983 */ /* 0x000ea20000100800 */
[----:B------:R-:W1:Y:S03]  /*24810*/  LDC R11, c[0x0][0x430] ;  /* 0x00010c00ff0b7b82 */ /* 0x000e660000000800 */
[----:B------:R-:W3:Y:S01]  /*24820*/  LDL R8, [R1+0x14] ;  /* 0x0000140001087983 */ /* 0x000ee20000100800 */
[----:B------:R-:W4:Y:S01]  /*24830*/  S2R R2, SR_TID.X ;  /* 0x0000000000027919 */ /* 0x000f220000002100 */
[----:B------:R-:W4:Y:S01]  /*24840*/  S2R R4, SR_TID.X ;  /* 0x0000000000047919 */ /* 0x000f220000002100 */
[----:B-1----:R-:W-:-:S13]  /*24850*/  ISETP.NE.AND P0, PT, R11, 0x1, PT ;  /* 0x000000010b00780c */ /* 0x002fda0003f05270 */
[----:B0-----:R-:W0:Y:S01]  /*24860*/  @P0 LDC R3, c[0x0][0x434] ;  /* 0x00010d00ff030b82 */ /* 0x001e220000000800 */
[----:B----4-:R-:W-:-:S04]  /*24870*/  LOP3.LUT R2, R2, 0x7f, RZ, 0xc0, !PT ;  /* 0x0000007f02027812 */ /* 0x010fc800078ec0ff */
[----:B------:R-:W-:Y:S02]  /*24880*/  SHF.R.U32.HI R2, RZ, 0x3, R2 ;  /* 0x00000003ff027819 */ /* 0x000fe40000011602 */
[----:B------:R-:W-:-:S04]  /*24890*/  SHF.L.U32 R4, R4, 0x4, RZ ;  /* 0x0000000404047819 */ /* 0x000fc800000006ff */
[----:B------:R-:W-:Y:S02]  /*248a0*/  LOP3.LUT R4, R2, 0x70, R4, 0xf8, !PT ;  /* 0x0000007002047812 */ /* 0x000fe400078ef804 */
[----:B------:R-:W1:Y:S02]  /*248b0*/  @P0 LDC R2, c[0x0][0x438] ;  /* 0x00010e00ff020b82 */ /* 0x000e640000000800 */
[----:B------:R-:W-:Y:S01]  /*248c0*/  ISETP.GT.U32.AND P5, PT, R4, 0x4f, PT ;  /* 0x0000004f0400780c */ /* 0x000fe20003fa4070 */
[----:B------:R-:W-:Y:S01]  /*248d0*/  IMAD.U32 R12, RZ, RZ, UR37 ;  /* 0x00000025ff0c7e24 */ /* 0x000fe2000f8e00ff */
[----:B------:R-:W-:Y:S01]  /*248e0*/  ULDC.64 UR4, c[0x0][0x208] ;  /* 0x0000820000047ab9 */ /* 0x000fe20000000a00 */
[----:B------:R-:W-:Y:S02]  /*248f0*/  IADD3 R27, R7, 0x1, RZ ;  /* 0x00000001071b7810 */ /* 0x000fe40007ffe0ff */
[----:B------:R-:W-:Y:S01]  /*24900*/  MOV R26, R0 ;  /* 0x00000000001a7202 */ /* 0x000fe20000000f00 */
[----:B--2---:R-:W-:-:S04]  /*24910*/  IMAD R6, R0, 0x50, R5 ;  /* 0x0000005000067824 */ /* 0x004fc800078e0205 */
[----:B------:R-:W-:-:S03]  /*24920*/  IMAD.IADD R6, R4, 0x1, R6 ;  /* 0x0000000104067824 */ /* 0x000fc600078e0206 */
[----:B------:R-:W2:Y:S01]  /*24930*/  @!P5 LDC.64 R4, c[0x0][0x428] ;  /* 0x00010a00ff04db82 */ /* 0x000ea20000000a00 */
[----:B0-----:R-:W-:-:S04]  /*24940*/  @P0 IMAD.HI.U32 R3, R6, R3, RZ ;  /* 0x0000000306030227 */ /* 0x001fc800078e00ff */
[----:B------:R-:W-:Y:S01]  /*24950*/  IMAD.MOV.U32 R10, RZ, RZ, R6 ;  /* 0x000000ffff0a7224 */ /* 0x000fe200078e0006 */
[----:B-1----:R-:W-:-:S04]  /*24960*/  @P0 SHF.R.U32.HI R10, RZ, R2, R3 ;  /* 0x00000002ff0a0219 */ /* 0x002fc80000011603 */
[----:B------:R-:W-:Y:S02]  /*24970*/  @!P5 SHF.R.S32.HI R3, RZ, 0x1f, R10 ;  /* 0x0000001fff03d819 */ /* 0x000fe4000001140a */
[----:B------:R-:W-:-:S05]  /*24980*/  @!P5 MOV R2, R10 ;  /* 0x0000000a0002d202 */ /* 0x000fca0000000f00 */
[----:B--2---:R-:W-:-:S04]  /*24990*/  @!P5 IMAD.WIDE.U32 R2, R33, R4, R2 ;  /* 0x000000042102d225 */ /* 0x004fc800078e0002 */
[----:B---3--:R-:W-:Y:S02]  /*249a0*/  @!P5 IMAD R4, R8, R4, RZ ;  /* 0x000000040804d224 */ /* 0x008fe400078e02ff */
[----:B------:R-:W0:Y:S02]  /*249b0*/  @!P5 LDC.64 R8, c[0x0][0x418] ;  /* 0x00010600ff08db82 */ /* 0x000e240000000a00 */
[----:B------:R-:W-:-:S04]  /*249c0*/  @!P5 IMAD R5, R33, R5, R4 ;  /* 0x000000052105d224 */ /* 0x000fc800078e0204 */
[----:B------:R-:W-:Y:S02]  /*249d0*/  @!P5 IMAD.IADD R3, R5, 0x1, R3 ;  /* 0x000000010503d824 */ /* 0x000fe400078e0203 */
[----:B------:R-:W-:Y:S01]  /*249e0*/  IMAD.MOV.U32 R4, RZ, RZ, RZ ;  /* 0x000000ffff047224 */ /* 0x000fe200078e00ff */
[----:B0-----:R-:W-:-:S04]  /*249f0*/  @!P5 LEA R8, P0, R2, R8, 0x2 ;  /* 0x000000080208d211 */ /* 0x001fc800078010ff */
[----:B------:R-:W-:-:S05]  /*24a00*/  @!P5 LEA.HI.X R9, R2, R9, R3, 0x2, P0 ;  /* 0x000000090209d211 */ /* 0x000fca00000f1403 */
[----:B------:R0:W5:Y:S01]  /*24a10*/  @!P5 LDG.E R4, desc[UR4][R8.64] ;  /* 0x000000040804d981 */ /* 0x000162000c1e1900 */
[----:B------:R-:W-:Y:S02]  /*24a20*/  ISETP.NE.AND P5, PT, R12, 0x3, PT ;  /* 0x000000030c00780c */ /* 0x000fe40003fa5270 */
[----:B------:R-:W-:Y:S01]  /*24a30*/  ISETP.NE.AND P0, PT, R27, 0x2, PT ;  /* 0x000000021b00780c */ /* 0x000fe20003f05270 */
[----:B------:R-:W-:Y:S01]  /*24a40*/  IMAD.MOV R5, RZ, RZ, -R10 ;  /* 0x000000ffff057224 */ /* 0x000fe200078e0a0a */
[----:B------:R-:W-:Y:S05]  /*24a50*/  YIELD ;  /* 0x0000000000007946 */ /* 0x000fea0003800000 */
[----:B------:R-:W-:Y:S01]  /*24a60*/  SEL R29, RZ, 0x1, P0 ;  /* 0x00000001ff1d7807 */ /* 0x000fe20000000000 */
[----:B------:R-:W-:Y:S01]  /*24a70*/  IMAD R5, R11, R5, R6 ;  /* 0x000000050b057224 */ /* 0x000fe200078e0206 */
[----:B------:R-:W-:-:S02]  /*24a80*/  SEL R27, R27, RZ, P0 ;  /* 0x000000ff1b1b7207 */ /* 0x000fc40000000000 */
[----:B------:R-:W-:Y:S01]  /*24a90*/  LOP3.LUT R29, R17, R29, RZ, 0x3c, !PT ;  /* 0x0000001d111d7212 */ /* 0x000fe200078e3cff */
[----:B0-----:R-:W-:Y:S06]  /*24aa0*/  @!P5 BRA `(.L_x_759) ;  /* 0x000000000004d947 */ /* 0x001fec0003800000 */
[----:B------:R-:W-:Y:S01]  /*24ab0*/  BPT.TRAP 0x1 ;  /* 0x000000040000795c */ /* 0x000fe20000300000 */
.L_x_759:
[----:B------:R-:W-:Y:S01]  /*24ac0*/  IMAD R6, R27, 0x8, R22 ;  /* 0x000000081b067824 */ /* 0x000fe200078e0216 */
[----:B------:R-:W-:Y:S01]  /*24ad0*/  SHF.L.U32 R3, R29, 0x1f, RZ ;  /* 0x0000001f1d037819 */ /* 0x000fe200000006ff */
[----:B------:R-:W-:Y:S03]  /*24ae0*/  BSSY B1, `(.L_x_760) ;  /* 0x0000003000017945 */ /* 0x000fe60003800000 */
[----:B------:R-:W0:Y:S02]  /*24af0*/  SYNCS.PHASECHK.TRANS64.TRYWAIT P0, [R6+URZ+0x38840], R3 ;  /* 0x03884003060075a7 */ /* 0x000e24000800017f */
[----:B0-----:R-:W-:Y:S05]  /*24b00*/  @!P0 BRA `(.L_x_761) ;  /* 0x0000004c002c8947 */ /* 0x001fea0003800000 */
.L_x_903:
[----:B------:R-:W-:Y:S05]  /*24b10*/  BSYNC B1 ;  /* 0x0000000000017941 */ /* 0x000fea0003800000 */
.L_x_760:
        /* <DEDUP_REMOVED lines=13> */
[----:B------:R-:W-:-:S04]  /*24bf0*/  ULDC.64 UR4, c[0x0][0x308] ;  /* 0x0000c20000047ab9 */ /* 0x000fc80000000a00 */
[----:B------:R-:W-:Y:S01]  /*24c00*/  IADD3 R3, R3, R0, RZ ;  /* 0x0000000003037210 */ /* 0x000fe20007ffe0ff */
[----:B------:R-:W-:-:S04]  /*24c10*/  IMAD R0, R32, UR4, RZ ;  /* 0x0000000420007c24 */ /* 0x000fc8000f8e02ff */
        /* <DEDUP_REMOVED lines=9> */
[----:B------:R-:W-:Y:S01]  /*24cb0*/  LOP3.LUT R23, R23, 0xfffffeff, RZ, 0xc0, !PT ;  /* 0xfffffeff17177812 */ /* 0x000fe200078ec0ff */
[----:B------:R-:W-:Y:S01]  /*24cc0*/  IMAD.SHL.U32 R0, R36, 0x2, RZ ;  /* 0x0000000224007824 */ /* 0x000fe200078e00ff */
[----:B------:R-:W-:Y:S01]  /*24cd0*/  ULDC.64 UR4, c[0x0][0x208] ;  /* 0x0000820000047ab9 */ /* 0x000fe20000000a00 */
        /* <DEDUP_REMOVED lines=9> */
[----:B0-----:R-:W-:-:S04]  /*24d70*/  IADD3 R2, P0, R2, R0, RZ ;  /* 0x0000000002027210 */ /* 0x001fc80007f1e0ff */
[----:B-1----:R-:W-:-:S05]  /*24d80*/  IADD3.X R3, RZ, R3, RZ, P0, !PT ;  /* 0x00000003ff037210 */ /* 0x002fca00007fe4ff */
        /* <DEDUP_REMOVED lines=31> */
.L_x_915:
[----:B------:R-:W-:Y:S01]  /*24f80*/  LOP3.LUT R23, R23, 0xffffff7f, RZ, 0xc0, !PT ;  /* 0xffffff7f17177812 */ /* 0x000fe200078ec0ff */
[----:B------:R-:W-:Y:S01]  /*24f90*/  ULDC.64 UR4, c[0x0][0x208] ;  /* 0x0000820000047ab9 */ /* 0x000fe20000000a00 */
        /* <DEDUP_REMOVED lines=16> */
.L_x_763:
[----:B------:R-:W-:Y:S02]  /*250a0*/  PLOP3.LUT P5, PT, P5, P0, PT, 0xa2, 0x0 ;  /* 0x000000000000781c */ /* 0x000fe40002fa1472 */
[----:B------:R-:W-:-:S08]  /*250b0*/  @P0 R2UR P5, UR4, R6 ;  /* 0x00000000060402ca */ /* 0x000fd000000a0000 */
[----:B------:R-:W-:-:S05]  /*250c0*/  @P0 PLOP3.LUT P0, PT, P5, PT, PT, 0x80, 0x0 ;  /* 0x000000000000081c */ /* 0x000fca0002f0f070 */
[----:B------:R-:W-:Y:S01]  /*250d0*/  @!P5 SYNCS.ARRIVE.TRANS64.RED.A0T1 RZ, [UR4+0x38830], RZ ;  /* 0x038830ffffffd9a7 */ /* 0x000fe20008200404 */
[----:B------:R-:W-:Y:S07]  /*250e0*/  @!P5 ARRIVES.LDGSTSBAR.64.TRANSCNT [UR4+0x38830] ;  /* 0x03883000ff00d9b0 */ /* 0x000fee0008000a84 */
[----:B------:R-:W-:Y:S05]  /*250f0*/  @P0 BRA.U.ANY `(.L_x_763) ;  /* 0xfffffffd00e80947 */ /* 0x000fea000393ffff */
[----:B------:R-:W-:Y:S01]  /*25100*/  NOP ;  /* 0x0000000000007918 */ /* 0x000fe20000000000 */
[----:B-1----:R-:W-:-:S04]  /*25110*/  MOV R2, UR37 ;  /* 0x0000002500027c02 */ /* 0x002fc80008000f00 */
[----:B------:R-:W-:-:S13]  /*25120*/  ISETP.NE.AND P6, PT, R2, 0x3, PT ;  /* 0x000000030200780c */ /* 0x000fda0003fc5270 */
[----:B------:R-:W-:Y:S05]  /*25130*/  @!P6 BRA `(.L_x_764) ;  /* 0x000000000004e947 */ /* 0x000fea0003800000 */
[----:B------:R-:W-:Y:S01]  /*25140*/  BPT.TRAP 0x1 ;  /* 0x000000040000795c */ /* 0x000fe20000300000 */
.L_x_764:
[----:B------:R1:W-:Y:S01]  /*25150*/  SYNCS.ARRIVE.TRANS64.A1T0 RZ, [R6+URZ+0x38830], RZ ;  /* 0x038830ff06ff79a7 */ /* 0x0003e2000810003f */
[----:B------:R-:W-:Y:S05]  /*25160*/  @!P6 BRA `(.L_x_765) ;  /* 0x000000000004e947 */ /* 0x000fea0003800000 */
[----:B------:R-:W-:Y:S01]  /*25170*/  BPT.TRAP 0x1 ;  /* 0x000000040000795c */ /* 0x000fe20000300000 */
.L_x_765:
[----:B------:R-:W-:Y:S01]  /*25180*/  SHF.L.U32 R2, R17, 0x1f, RZ ;  /* 0x0000001f11027819 */ /* 0x000fe200000006ff */
[----:B-1----:R-:W-:Y:S01]  /*25190*/  IMAD R6, R7, 0x8, R22 ;  /* 0x0000000807067824 */ /* 0x002fe200078e0216 */
[----:B------:R-:W-:Y:S03]  /*251a0*/  BSSY B1, `(.L_x_766) ;  /* 0x0000003000017945 */ /* 0x000fe60003800000 */
[----:B------:R-:W1:Y:S02]  /*251b0*/  SYNCS.PHASECHK.TRANS64.TRYWAIT P0, [R6+URZ+0x38860], R2 ;  /* 0x03886002060075a7 */ /* 0x000e64000800017f */
[----:B-1----:R-:W-:Y:S05]  /*251c0*/  @!P0 BRA `(.L_x_767) ;  /* 0x0000004c00648947 */ /* 0x002fea0003800000 */
.L_x_916:
[----:B------:R-:W-:Y:S05]  /*251d0*/  BSYNC B1 ;  /* 0x0000000000017941 */ /* 0x000fea0003800000 */
.L_x_766:
[----:B0-----:R-:W2:Y:S01]  /*251e0*/  LDL R8, [R1+0xc] ;  /* 0x00000c0001087983 */ /* 0x001ea20000100800 */
        /* <DEDUP_REMOVED lines=9> */
[----:B------:R-:W-:Y:S01]  /*25280*/  IMAD R7, R7, 0x2, R22 ;  /* 0x0000000207077824 */ /* 0x000fe200078e0216 */
[----:B------:R-:W-:Y:S02]  /*25290*/  ULDC.64 UR4, c[0x0][0x208] ;  /* 0x0000820000047ab9 */ /* 0x000fe40000000a00 */
[----:B------:R-:W1:Y:S01]  /*252a0*/  SHFL.IDX PT, R3, R25, RZ, 0x181f ;  /* 0x00181fff19037589 */ /* 0x000e6200000e0000 */
[----:B0-----:R-:W-:-:S04]  /*252b0*/  IADD3 R2, P0, R2, R0, RZ ;  /* 0x0000000002027210 */ /* 0x001fc80007f1e0ff */
[----:B-1----:R-:W-:Y:S02]  /*252c0*/  IADD3.X R3, RZ, R3, RZ, P0, !PT ;  /* 0x00000003ff037210 */ /* 0x002fe400007fe4ff */
[----:B------:R-:W-:-:S13]  /*252d0*/  ISETP.LT.OR P0, PT, R8, 0x1, P4 ;  /* 0x000000010800780c */ /* 0x000fda0002701670 */
[----:B------:R-:W-:Y:S01]  /*252e0*/  @!PT LDS RZ, [RZ] ;  /* 0x00000000fffff984 */ /* 0x000fe20000000800 */
        /* <DEDUP_REMOVED lines=44> */
[----:B0-2---:R0:W1:Y:S02]  /*255b0*/  SHFL.IDX PT, R2, R24, 0x4, 0x181f ;  /* 0x00981f0018027f89 */ /* 0x00506400000e0000 */
.L_x_928:
[----:B-1----:R-:W-:Y:S01]  /*255c0*/  IADD3 R2, P0, R2, R0, RZ ;  /* 0x0000000002027210 */ /* 0x002fe20007f1e0ff */
[----:B------:R-:W-:-:S04]  /*255d0*/  ULDC.64 UR4, c[0x0][0x208] ;  /* 0x0000820000047ab9 */ /* 0x000fc80000000a00 */
[----:B------:R-:W-:Y:S01]  /*255e0*/  IMAD.X R3, RZ, RZ, R25, P0 ;  /* 0x000000ffff037224 */ /* 0x000fe200000e0619 */
        /* <DEDUP_REMOVED lines=11> */
[----:B------:R-:W-:Y:S02]  /*256a0*/  ULDC.64 UR4, c[0x0][0x328] ;  /* 0x0000ca0000047ab9 */ /* 0x000fe40000000a00 */
[----:B------:R-:W-:Y:S01]  /*256b0*/  IMAD R20, R20, UR4, RZ ;  /* 0x0000000414147c24 */ /* 0x000fe2000f8e02ff */
[----:B------:R-:W-:-:S03]  /*256c0*/  NOP ;  /* 0x0000000000007918 */ /* 0x000fc60000000000 */
[C---:B------:R-:W-:Y:S02]  /*256d0*/  IMAD R9, R5.reuse, UR5, R20 ;  /* 0x0000000505097c24 */ /* 0x040fe4000f8e0214 */
[----:B-1----:R-:W-:Y:S01]  /*256e0*/  IMAD.WIDE.U32 R2, R5, UR4, RZ ;  /* 0x0000000405027c25 */ /* 0x002fe2000f8e00ff */
[----:B------:R-:W-:-:S03]  /*256f0*/  ULDC.64 UR4, c[0x0][0x338] ;  /* 0x0000ce0000047ab9 */ /* 0x000fc60000000a00 */
[----:B------:R-:W-:Y:S01]  /*25700*/  IMAD R21, R21, UR4, RZ ;  /* 0x0000000415157c24 */ /* 0x000fe2000f8e02ff */
[----:B------:R-:W-:-:S03]  /*25710*/  IADD3 R3, R3, R9, RZ ;  /* 0x0000000903037210 */ /* 0x000fc60007ffe0ff */
[C---:B------:R-:W-:Y:S02]  /*25720*/  IMAD R21, R4.reuse, UR5, R21 ;  /* 0x0000000504157c24 */ /* 0x040fe4000f8e0215 */
[----:B------:R-:W-:Y:S01]  /*25730*/  IMAD.WIDE.U32 R2, R4, UR4, R2 ;  /* 0x0000000404027c25 */ /* 0x000fe2000f8e0002 */
[----:B------:R-:W-:-:S03]  /*25740*/  ULDC.64 UR4, c[0x0][0x330] ;  /* 0x0000cc0000047ab9 */ /* 0x000fc60000000a00 */
[----:B------:R-:W-:Y:S02]  /*25750*/  IMAD.IADD R3, R3, 0x1, R21 ;  /* 0x0000000103037824 */ /* 0x000fe400078e0215 */
[----:B------:R-:W-:Y:S02]  /*25760*/  IMAD R5, R32, UR4, RZ ;  /* 0x0000000420057c24 */ /* 0x000fe4000f8e02ff */
[----:B------:R-:W-:-:S04]  /*25770*/  IMAD.WIDE.U32 R2, R18, UR4, R2 ;  /* 0x0000000412027c25 */ /* 0x000fc8000f8e0002 */
[----:B------:R-:W-:Y:S01]  /*25780*/  IMAD R5, R18, UR5, R5 ;  /* 0x0000000512057c24 */ /* 0x000fe2000f8e0205 */
[----:B------:R-:W-:Y:S02]  /*25790*/  ULDC.64 UR4, c[0x0][0x318] ;  /* 0x0000c60000047ab9 */ /* 0x000fe40000000a00 */
[----:B0-----:R-:W-:Y:S01]  /*257a0*/  LEA R24, P0, R2, UR4, 0x1 ;  /* 0x0000000402187c11 */ /* 0x001fe2000f8008ff */
[----:B------:R-:W-:-:S05]  /*257b0*/  IMAD.IADD R3, R5, 0x1, R3 ;  /* 0x0000000105037824 */ /* 0x000fca00078e0203 */
[----:B------:R-:W-:Y:S02]  /*257c0*/  LEA.HI.X R25, R2, UR5, R3, 0x1, P0 ;  /* 0x0000000502197c11 */ /* 0x000fe400080f0c03 */
[----:B------:R-:W-:-:S13]  /*257d0*/  PLOP3.LUT P0, PT, PT, PT, PT, 0x80, 0x0 ;  /* 0x000000000000781c */ /* 0x000fda0003f0f070 */
.L_x_769:
[----:B------:R-:W-:Y:S02]  /*257e0*/  PLOP3.LUT P5, PT, P5, P0, PT, 0xa2, 0x0 ;  /* 0x000000000000781c */ /* 0x000fe40002fa1472 */
[----:B------:R-:W-:-:S08]  /*257f0*/  @P0 R2UR P5, UR4, R6 ;  /* 0x00000000060402ca */ /* 0x000fd000000a0000 */
[----:B------:R-:W-:-:S05]  /*25800*/  @P0 PLOP3.LUT P0, PT, P5, PT, PT, 0x80, 0x0 ;  /* 0x000000000000081c */ /* 0x000fca0002f0f070 */
[----:B------:R-:W-:Y:S01]  /*25810*/  @!P5 SYNCS.ARRIVE.TRANS64.RED.A0T1 RZ, [UR4+0x38850], RZ ;  /* 0x038850ffffffd9a7 */ /* 0x000fe20008200404 */
[----:B------:R-:W-:Y:S07]  /*25820*/  @!P5 ARRIVES.LDGSTSBAR.64.TRANSCNT [UR4+0x38850] ;  /* 0x03885000ff00d9b0 */ /* 0x000fee0008000a84 */
[----:B------:R-:W-:Y:S05]  /*25830*/  @P0 BRA.U.ANY `(.L_x_769) ;  /* 0xfffffffd00e80947 */ /* 0x000fea000393ffff */
[----:B------:R-:W-:Y:S01]  /*25840*/  NOP ;  /* 0x0000000000007918 */ /* 0x000fe20000000000 */
[----:B------:R-:W-:-:S04]  /*25850*/  MOV R0, UR37 ;  /* 0x0000002500007c02 */ /* 0x000fc80008000f00 */
[----:B------:R-:W-:-:S13]  /*25860*/  ISETP.NE.AND P6, PT, R0, 0x3, PT ;  /* 0x000000030000780c */ /* 0x000fda0003fc5270 */
[----:B------:R-:W-:Y:S05]  /*25870*/  @!P6 BRA `(.L_x_770) ;  /* 0x000000000004e947 */ /* 0x000fea0003800000 */
[----:B------:R-:W-:Y:S01]  /*25880*/  BPT.TRAP 0x1 ;  /* 0x000000040000795c */ /* 0x000fe20000300000 */
.L_x_770:
[C---:B------:R-:W-:Y:S01]  /*25890*/  ISETP.GT.AND P0, PT, R26.reuse, RZ, PT ;  /* 0x000000ff1a00720c */ /* 0x040fe20003f04270 */
[----:B------:R2:W-:Y:S01]  /*258a0*/  SYNCS.ARRIVE.TRANS64.A1T0 RZ, [R6+URZ+0x38850], RZ ;  /* 0x038850ff06ff79a7 */ /* 0x0005e2000810003f */
[----:B------:R-:W-:Y:S01]  /*258b0*/  VIADD R0, R26, 0xffffffff ;  /* 0xffffffff1a007836 */ /* 0x000fe20000000000 */
[----:B------:R-:W-:Y:S01]  /*258c0*/  MOV R7, R27 ;  /* 0x0000001b00077202 */ /* 0x000fe20000000f00 */
[----:B------:R-:W-:Y:S02]  /*258d0*/  IMAD.MOV.U32 R17, RZ, RZ, R29 ;  /* 0x000000ffff117224 */ /* 0x000fe400078e001d */
[----:B------:R-:W-:-:S07]  /*258e0*/  IMAD.MOV.U32 R31, RZ, RZ, R26 ;  /* 0x000000ffff1f7224 */ /* 0x000fce00078e001a */
[----:B--2---:R-:W-:Y:S05]  /*258f0*/  @P0 BRA `(.L_x_771) ;  /* 0xffffffec00c00947 */ /* 0x004fea000383ffff */
.L_x_758:
[----:B------:R-:W-:Y:S05]  /*25900*/  BSYNC B0 ;  /* 0x0000000000007941 */ /* 0x000fea0003800000 */
.L_x_757:
[----:B------:R-:W2:Y:S01]  /*25910*/  S2R R2, SR_TID.X ;  /* 0x0000000000027919 */ /* 0x000ea20000002100 */
[----:B------:R-:W-:Y:S01]  /*25920*/  BSSY B0, `(.L_x_772) ;  /* 0x0000011000007945 */ /* 0x000fe20003800000 */
[----:B--2---:R-:W-:-:S04]  /*25930*/  LOP3.LUT R2, R2, 0x7f, RZ, 0xc0, !PT ;  /* 0x0000007f02027812 */ /* 0x004fc800078ec0ff */
[----:B------:R-:W-:-:S13]  /*25940*/  ISETP.NE.AND P0, PT, R2, RZ, PT ;  /* 0x000000ff0200720c */ /* 0x000fda0003f05270 */
[----:B------:R-:W-:Y:S05]  /*25950*/  @P0 BRA `(.L_x_773) ;  /* 0x0000000000340947 */ /* 0x000fea0003800000 */
[----:B------:R-:W2:Y:S01]  /*25960*/  S2R R5, SR_LANEID ;  /* 0x0000000000057919 */ /* 0x000ea20000000000 */
[----:B------:R-:W-:Y:S01]  /*25970*/  VOTEU.ANY UR4, UPT, PT ;  /* 0x0000000000047886 */ /* 0x000fe200038e0100 */
[----:B0-----:R-:W0:Y:S01]  /*25980*/  LDC.64 R2, c[0x0][0xc60] ;  /* 0x00031800ff027b82 */ /* 0x001e220000000a00 */
[----:B------:R-:W2:Y:S01]  /*25990*/  FLO.U32 R0, UR4 ;  /* 0x0000000400007d00 */ /* 0x000ea200080e0000 */
[----:B------:R-:W-:Y:S01]  /*259a0*/  ULDC.64 UR6, c[0x0][0x208] ;  /* 0x0000820000067ab9 */ /* 0x000fe20000000a00 */
[----:B--2---:R-:W-:-:S06]  /*259b0*/  ISETP.EQ.U32.AND P0, PT, R0, R5, PT ;  /* 0x000000050000720c */ /* 0x004fcc0003f02070 */
[----:B------:R-:W0:Y:S07]  /*259c0*/  POPC R5, UR4 ;  /* 0x0000000400057d09 */ /* 0x000e2e0008000000 */
[----:B0-----:R-:W2:Y:S01]  /*259d0*/  @P0 ATOMG.E.ADD.STRONG.GPU PT, R3, desc[UR6][R2.64], R5 ;  /* 0x00000005020309a8 */ /* 0x001ea200081ee1c6 */
[----:B------:R-:W0:Y:S02]  /*259e0*/  S2R R4, SR_LTMASK ;  /* 0x0000000000047919 */ /* 0x000e240000003900 */
[----:B0-----:R-:W-:-:S04]  /*259f0*/  LOP3.LUT R4, R4, UR4, RZ, 0xc0, !PT ;  /* 0x0000000404047c12 */ /* 0x001fc8000f8ec0ff */
[----:B-1----:R-:W0:Y:S01]  /*25a00*/  POPC R7, R4 ;  /* 0x0000000400077309 */ /* 0x002e220000000000 */
[----:B--2---:R-:W0:Y:S02]  /*25a10*/  SHFL.IDX PT, R0, R3, R0, 0x1f ;  /* 0x00001f0003007589 */ /* 0x004e2400000e0000 */
[----:B0-----:R-:W-:-:S07]  /*25a20*/  IADD3 R16, R0, UR36, R7 ;  /* 0x0000002400107c10 */ /* 0x001fce000fffe007 */
.L_x_773:
[----:B------:R-:W-:Y:S05]  /*25a30*/  BSYNC B0 ;  /* 0x0000000000007941 */ /* 0x000fea0003800000 */
.L_x_772:
[----:B------:R-:W-:-:S05]  /*25a40*/  IMAD.U32 R0, RZ, RZ, UR37 ;  /* 0x00000025ff007e24 */ /* 0x000fca000f8e00ff */
[----:B------:R-:W-:-:S13]  /*25a50*/  ISETP.NE.AND P0, PT, R0, 0x3, PT ;  /* 0x000000030000780c */ /* 0x000fda0003f05270 */
[----:B------:R-:W-:Y:S05]  /*25a60*/  @!P0 BRA `(.L_x_774) ;  /* 0x0000000000048947 */ /* 0x000fea0003800000 */
[----:B------:R-:W-:Y:S01]  /*25a70*/  BPT.TRAP 0x1 ;  /* 0x000000040000795c */ /* 0x000fe20000300000 */
.L_x_774:
[----:B------:R-:W2:Y:S01]  /*25a80*/  LDL.LU R0, [R1+0xc] ;  /* 0x00000c0001007983 */ /* 0x000ea20000300800 */
[----:B------:R-:W-:Y:S01]  /*25a90*/  LEA R4, R27, R22, 0x3 ;  /* 0x000000161b047211 */ /* 0x000fe200078e18ff */
[----:B------:R-:W-:Y:S01]  /*25aa0*/  BSSY B0, `(.L_x_775) ;  /* 0x0000005000007945 */ /* 0x000fe20003800000 */
[----:B0-----:R-:W-:-:S04]  /*25ab0*/  SHF.L.U32 R3, R29, 0x1f, RZ ;  /* 0x0000001f1d037819 */ /* 0x001fc800000006ff */
[----:B------:R-:W0:Y:S01]  /*25ac0*/  SYNCS.PHASECHK.TRANS64.TRYWAIT P0, [R4+URZ+0x38860], R3 ;  /* 0x03886003040075a7 */ /* 0x000e22000800017f */
[----:B--2---:R-:W-:Y:S01]  /*25ad0*/  IMAD R5, R26, -0x50, R0 ;  /* 0xffffffb01a057824 */ /* 0x004fe200078e0200 */
[----:B0-----:R-:W-:Y:S06]  /*25ae0*/  @!P0 BRA `(.L_x_776) ;  /* 0x0000004c00108947 */ /* 0x001fec0003800000 */
.L_x_929:
[----:B------:R-:W-:Y:S05]  /*25af0*/  BSYNC B0 ;  /* 0x0000000000007941 */ /* 0x000fea0003800000 */
.L_x_775:
[----:B------:R-:W2:Y:S01]  /*25b00*/  S2R R0, SR_TID.X ;  /* 0x0000000000007919 */ /* 0x000ea20000002100 */
[----:B------:R-:W-:Y:S01]  /*25b10*/  UMOV UR4, 0xffffffff ;  /* 0xffffffff00047882 */ /* 0x000fe20000000000 */
[----:B-1----:R-:W-:Y:S01]  /*25b20*/  IMAD R7, R27, 0x5000, R34 ;  /* 0x000050001b077824 */ /* 0x002fe200078e0222 */
[----:B--2---:R-:W-:-:S04]  /*25b30*/  LOP3.LUT R0, R0, 0x7f, RZ, 0xc0, !PT ;  /* 0x0000007f00007812 */ /* 0x004fc800078ec0ff */
[----:B------:R-:W-:-:S05]  /*25b40*/  SHF.R.U32.HI R0, RZ, 0x3, R0 ;  /* 0x00000003ff007819 */ /* 0x000fca0000011600 */
[----:B------:R-:W-:Y:S01]  /*25b50*/  IMAD.IADD R5, R5, 0x1, -R0 ;  /* 0x0000000105057824 */ /* 0x000fe200078e0a00 */
[----:B------:R-:W-:Y:S06]  /*25b60*/  BRA.DIV UR4, `(.L_x_777) ;  /* 0x0000004e04047947 */ /* 0x000fec000b800000 */
[----:B------:R-:W1:Y:S01]  /*25b70*/  SHFL.IDX PT, R14, R24, RZ, 0x181f ;  /* 0x00181fff180e7589 */ /* 0x000e6200000e0000 */
[----:B------:R-:W-:Y:S01]  /*25b80*/  ULDC UR4, c[0x0][0x2f4] ;  /* 0x0000bd0000047ab9 */ /* 0x000fe20000000800 */
[C---:B------:R-:W-:Y:S01]  /*25b90*/  IMAD.SHL.U32 R8, R36.reuse, 0x2, RZ ;  /* 0x0000000224087824 */ /* 0x040fe200078e00ff */
[C---:B------:R-:W-:Y:S01]  /*25ba0*/  ISETP.GE.AND P3, PT, R36.reuse, UR4, PT ;  /* 0x0000000424007c0c */ /* 0x040fe2000bf66270 */
[----:B0-----:R-:W0:Y:S01]  /*25bb0*/  SHFL.IDX PT, R3, R25, RZ, 0x181f ;  /* 0x00181fff19037589 */ /* 0x001e2200000e0000 */
[----:B------:R-:W-:Y:S01]  /*25bc0*/  LOP3.LUT R2, R36, 0x40, RZ, 0xfc, !PT ;  /* 0x0000004024027812 */ /* 0x000fe200078efcff */
[----:B------:R-:W-:Y:S01]  /*25bd0*/  ULDC.64 UR6, c[0x0][0x208] ;  /* 0x0000820000067ab9 */ /* 0x000fe20000000a00 */
[----:B------:R-:W-:Y:S02]  /*25be0*/  ISETP.LT.OR P4, PT, R5, 0x1, P3 ;  /* 0x000000010500780c */ /* 0x000fe40001f81670 */
[----:B------:R-:W-:Y:S02]  /*25bf0*/  ISETP.GE.AND P2, PT, R2, UR4, PT ;  /* 0x0000000402007c0c */ /* 0x000fe4000bf46270 */
[----:B------:R-:W-:-:S02]  /*25c00*/  LOP3.LUT R2, R36, 0x80, RZ, 0xfc, !PT ;  /* 0x0000008024027812 */ /* 0x000fc400078efcff */
[----:B------:R-:W-:Y:S02]  /*25c10*/  LEA R0, R7, R22, 0x1 ;  /* 0x0000001607007211 */ /* 0x000fe400078e08ff */
[----:B------:R-:W-:Y:S02]  /*25c20*/  ISETP.GE.AND P1, PT, R2, UR4, PT ;  /* 0x0000000402007c0c */ /* 0x000fe4000bf26270 */
[----:B------:R-:W-:Y:S02]  /*25c30*/  LOP3.LUT R2, R36, 0xc0, RZ, 0xfc, !PT ;  /* 0x000000c024027812 */ /* 0x000fe400078efcff */
[----:B-1----:R-:W-:Y:S02]  /*25c40*/  IADD3 R6, P0, R14, R8, RZ ;  /* 0x000000080e067210 */ /* 0x002fe40007f1e0ff */
[----:B------:R-:W1:Y:S03]  /*25c50*/  SHFL.IDX PT, R14, R24, 0x1, 0x181f ;  /* 0x00381f00180e7f89 */ /* 0x000e6600000e0000 */
[----:B0-----:R-:W-:Y:S01]  /*25c60*/  IMAD.X R7, RZ, RZ, R3, P0 ;  /* 0x000000ffff077224 */ /* 0x001fe200000e0603 */
[C---:B------:R-:W-:Y:S01]  /*25c70*/  ISETP.LT.OR P0, PT, R5.reuse, 0x1, P2 ;  /* 0x000000010500780c */ /* 0x040fe20001701670 */
[----:B------:R-:W0:Y:S04]  /*25c80*/  SHFL.IDX PT, R3, R25, 0x1, 0x181f ;  /* 0x00381f0019037f89 */ /* 0x000e2800000e0000 */
[----:B------:R-:W-:Y:S01]  /*25c90*/  LDGSTS.E.BYPASS.LTC128B.128 [R0+0x400], desc[UR6][R6.64], !P4 ;  /* 0x0040000006007fae */ /* 0x000fe2000e101d46 */
[----:B------:R-:W-:-:S07]  /*25ca0*/  ISETP.LT.OR P4, PT, R5, 0x1, P1 ;  /* 0x000000010500780c */ /* 0x000fce0000f81670 */
[----:B------:R-:W-:Y:S01]  /*25cb0*/  LDGSTS.E.BYPASS.LTC128B.128 [R0+0x2c00], desc[UR6][R6.64+0x80], !P0 ;  /* 0x02c0008006007fae */ /* 0x000fe2000c101d46 */
[----:B------:R-:W-:-:S05]  /*25cc0*/  ISETP.GE.AND P0, PT, R2, UR4, PT ;  /* 0x0000000402007c0c */ /* 0x000fca000bf06270 */
[----:B------:R-:W-:Y:S01]  /*25cd0*/  LDGSTS.E.BYPASS.LTC128B.128 [R0+0x5400], desc[UR6][R6.64+0x100], !P4 ;  /* 0x0540010006007fae */ /* 0x000fe2000e101d46 */
[----:B------:R-:W-:-:S13]  /*25ce0*/  ISETP.LT.OR P4, PT, R5, 0x1, P0 ;  /* 0x000000010500780c */ /* 0x000fda0000781670 */
[----:B------:R2:W-:Y:S01]  /*25cf0*/  LDGSTS.E.BYPASS.LTC128B.128 [R0+0x7c00], desc[UR6][R6.64+0x180], !P4 ;  /* 0x07c0018006007fae */ /* 0x0005e2000e101d46 */
[----:B-1----:R-:W-:-:S03]  /*25d00*/  IADD3 R2, P4, R14, R8, RZ ;  /* 0x000000080e027210 */ /* 0x002fc60007f9e0ff */
[----:B------:R-:W1:Y:S02]  /*25d10*/  SHFL.IDX PT, R14, R24, 0x2, 0x181f ;  /* 0x00581f00180e7f89 */ /* 0x000e6400000e0000 */
[----:B0-----:R-:W-:Y:S01]  /*25d20*/  IMAD.X R3, RZ, RZ, R3, P4 ;  /* 0x000000ffff037224 */ /* 0x001fe200020e0603 */
[----:B------:R-:W-:Y:S01]  /*25d30*/  ISETP.LT.OR P4, PT, R5, 0x11, P3 ;  /* 0x000000110500780c */ /* 0x000fe20001f81670 */
[----:B--2---:R-:W0:-:S12]  /*25d40*/  SHFL.IDX PT, R7, R25, 0x2, 0x181f ;  /* 0x00581f0019077f89 */ /* 0x004e1800000e0000 */
[----:B------:R-:W-:Y:S01]  /*25d50*/  LDGSTS.E.BYPASS.LTC128B.128 [R0+0xc00], desc[UR6][R2.64], !P4 ;  /* 0x00c0000002007fae */ /* 0x000fe2000e101d46 */
[----:B------:R-:W-:-:S13]  /*25d60*/  ISETP.LT.OR P4, PT, R5, 0x11, P2 ;  /* 0x000000110500780c */ /* 0x000fda0001781670 */
[----:B------:R-:W-:Y:S01]  /*25d70*/  LDGSTS.E.BYPASS.LTC128B.128 [R0+0x3400], desc[UR6][R2.64+0x80], !P4 ;  /* 0x0340008002007fae */ /* 0x000fe2000e101d46 */
[----:B------:R-:W-:-:S13]  /*25d80*/  ISETP.LT.OR P4, PT, R5, 0x11, P1 ;  /* 0x000000110500780c */ /* 0x000fda0000f81670 */
[----:B------:R-:W-:Y:S01]  /*25d90*/  LDGSTS.E.BYPASS.LTC128B.128 [R0+0x5c00], desc[UR6][R2.64+0x100], !P4 ;  /* 0x05c0010002007fae */ /* 0x000fe2000e101d46 */
[----:B------:R-:W-:-:S13]  /*25da0*/  ISETP.LT.OR P4, PT, R5, 0x11, P0 ;  /* 0x000000110500780c */ /* 0x000fda0000781670 */
[----:B------:R2:W-:Y:S01]  /*25db0*/  LDGSTS.E.BYPASS.LTC128B.128 [R0+0x8400], desc[UR6][R2.64+0x180], !P4 ;  /* 0x0840018002007fae */ /* 0x0005e2000e101d46 */
[----:B-1----:R-:W-:-:S03]  /*25dc0*/  IADD3 R6, P4, R14, R8, RZ ;  /* 0x000000080e067210 */ /* 0x002fc60007f9e0ff */
[----:B------:R-:W1:Y:S01]  /*25dd0*/  SHFL.IDX PT, R14, R24, 0x3, 0x181f ;  /* 0x00781f00180e7f89 */ /* 0x000e6200000e0000 */
[----:B0-----:R-:W-:Y:S02]  /*25de0*/  IADD3.X R7, RZ, R7, RZ, P4, !PT ;  /* 0x00000007ff077210 */ /* 0x001fe400027fe4ff */
[C---:B------:R-:W-:Y:S01]  /*25df0*/  ISETP.LT.OR P4, PT, R5.reuse, 0x21, P3 ;  /* 0x000000210500780c */ /* 0x040fe20001f81670 */
[----:B--2---:R-:W0:Y:S04]  /*25e00*/  SHFL.IDX PT, R3, R25, 0x3, 0x181f ;  /* 0x00781f0019037f89 */ /* 0x004e2800000e0000 */
[----:B------:R-:W2:Y:S08]  /*25e10*/  SHFL.IDX PT, R25, R25, 0x4, 0x181f ;  /* 0x00981f0019197f89 */ /* 0x000eb000000e0000 */
[----:B------:R3:W-:Y:S01]  /*25e20*/  LDGSTS.E.BYPASS.LTC128B.128 [R0+0x1400], desc[UR6][R6.64], !P4 ;  /* 0x0140000006007fae */ /* 0x0007e2000e101d46 */
[----:B------:R-:W-:-:S13]  /*25e30*/  ISETP.LT.OR P4, PT, R5, 0x21, P2 ;  /* 0x000000210500780c */ /* 0x000fda0001781670 */
[----:B------:R3:W-:Y:S01]  /*25e40*/  LDGSTS.E.BYPASS.LTC128B.128 [R0+0x3c00], desc[UR6][R6.64+0x80], !P4 ;  /* 0x03c0008006007fae */ /* 0x0007e2000e101d46 */
[----:B------:R-:W-:-:S13]  /*25e50*/  ISETP.LT.OR P4, PT, R5, 0x21, P1 ;  /* 0x000000210500780c */ /* 0x000fda0000f81670 */
[----:B------:R3:W-:Y:S01]  /*25e60*/  LDGSTS.E.BYPASS.LTC128B.128 [R0+0x6400], desc[UR6][R6.64+0x100], !P4 ;  /* 0x0640010006007fae */ /* 0x0007e2000e101d46 */
[----:B------:R-:W-:-:S13]  /*25e70*/  ISETP.LT.OR P4, PT, R5, 0x21, P0 ;  /* 0x000000210500780c */ /* 0x000fda0000781670 */
[----:B------:R3:W-:Y:S01]  /*25e80*/  LDGSTS.E.BYPASS.LTC128B.128 [R0+0x8c00], desc[UR6][R6.64+0x180], !P4 ;  /* 0x08c0018006007fae */ /* 0x0007e2000e101d46 */
[----:B-1----:R-:W-:-:S03]  /*25e90*/  IADD3 R2, P4, R14, R8, RZ ;  /* 0x000000080e027210 */ /* 0x002fc60007f9e0ff */
[----:B------:R3:W1:Y:S02]  /*25ea0*/  SHFL.IDX PT, R14, R24, 0x4, 0x181f ;  /* 0x00981f00180e7f89 */ /* 0x00066400000e0000 */
        /* <DEDUP_REMOVED lines=8> */
[----:B-12---:R3:W-:Y:S02]  /*25f30*/  LDGSTS.E.BYPASS.LTC128B.128 [R0+0x9400], desc[UR6][R2.64+0x180], !P4 ;  /* 0x0940018002007fae */ /* 0x0067e4000e101d46 */
.L_x_941:
[C---:B------:R-:W-:Y:S01]  /*25f40*/  ISETP.LT.OR P3, PT, R5.reuse, 0x41, P3 ;  /* 0x000000410500780c */ /* 0x040fe20001f61670 */
[----:B------:R-:W-:Y:S01]  /*25f50*/  ULDC.64 UR4, c[0x0][0x208] ;  /* 0x0000820000047ab9 */ /* 0x000fe20000000a00 */
[C---:B------:R-:W-:Y:S02]  /*25f60*/  ISETP.LT.OR P2, PT, R5.reuse, 0x41, P2 ;  /* 0x000000410500780c */ /* 0x040fe40001741670 */
[C---:B------:R-:W-:Y:S02]  /*25f70*/  ISETP.LT.OR P1, PT, R5.reuse, 0x41, P1 ;  /* 0x000000410500780c */ /* 0x040fe40000f21670 */
[----:B---3--:R-:W-:Y:S02]  /*25f80*/  IADD3 R2, P4, R14, R8, RZ ;  /* 0x000000080e027210 */ /* 0x008fe40007f9e0ff */
        /* <DEDUP_REMOVED lines=11> */
.L_x_778:
[----:B------:R-:W-:Y:S02]  /*26040*/  PLOP3.LUT P1, PT, P1, P0, PT, 0xa2, 0x0 ;  /* 0x000000000000781c */ /* 0x000fe40000f21472 */
[----:B------:R-:W-:-:S08]  /*26050*/  @P0 R2UR P1, UR4, R4 ;  /* 0x00000000040402ca */ /* 0x000fd00000020000 */
[----:B------:R-:W-:-:S05]  /*26060*/  @P0 PLOP3.LUT P0, PT, P1, PT, PT, 0x80, 0x0 ;  /* 0x000000000000081c */ /* 0x000fca0000f0f070 */
[----:B------:R-:W-:Y:S01]  /*26070*/  @!P1 SYNCS.ARRIVE.TRANS64.RED.A0T1 RZ, [UR4+0x38850], RZ ;  /* 0x038850ffffff99a7 */ /* 0x000fe20008200404 */
[----:B------:R-:W-:Y:S07]  /*26080*/  @!P1 ARRIVES.LDGSTSBAR.64.TRANSCNT [UR4+0x38850] ;  /* 0x03885000ff0099b0 */ /* 0x000fee0008000a84 */
[----:B------:R-:W-:Y:S05]  /*26090*/  @P0 BRA.U.ANY `(.L_x_778) ;  /* 0xfffffffd00e80947 */ /* 0x000fea000393ffff */
[----:B------:R-:W-:Y:S01]  /*260a0*/  NOP ;  /* 0x0000000000007918 */ /* 0x000fe20000000000 */
[----:B0-----:R-:W-:-:S04]  /*260b0*/  MOV R0, UR37 ;  /* 0x0000002500007c02 */ /* 0x001fc80008000f00 */
[----:B------:R-:W-:-:S13]  /*260c0*/  ISETP.NE.AND P2, PT, R0, 0x3, PT ;  /* 0x000000030000780c */ /* 0x000fda0003f45270 */
[----:B------:R-:W-:Y:S05]  /*260d0*/  @!P2 BRA `(.L_x_779) ;  /* 0x000000000004a947 */ /* 0x000fea0003800000 */
[----:B------:R-:W-:Y:S01]  /*260e0*/  BPT.TRAP 0x1 ;  /* 0x000000040000795c */ /* 0x000fe20000300000 */
.L_x_779:
[----:B------:R0:W-:Y:S01]  /*260f0*/  SYNCS.ARRIVE.TRANS64.A1T0 RZ, [R4+URZ+0x38850], RZ ;  /* 0x038850ff04ff79a7 */ /* 0x0001e2000810003f */
[----:B------:R-:W-:-:S05]  /*26100*/  VIADD R27, R27, 0x1 ;  /* 0x000000011b1b7836 */ /* 0x000fca0000000000 */
[----:B------:R-:W-:-:S04]  /*26110*/  ISETP.NE.AND P0, PT, R27, 0x2, PT ;  /* 0x000000021b00780c */ /* 0x000fc80003f05270 */
[----:B------:R-:W-:Y:S02]  /*26120*/  SEL R0, RZ, 0x1, P0 ;  /* 0x00000001ff007807 */ /* 0x000fe40000000000 */
[----:B------:R-:W-:Y:S02]  /*26130*/  SEL R27, R27, RZ, P0 ;  /* 0x000000ff1b1b7207 */ /* 0x000fe40000000000 */
[----:B0-----:R-:W-:-:S07]  /*26140*/  LOP3.LUT R29, R29, R0, RZ, 0x3c, !PT ;  /* 0x000000001d1d7212 */ /* 0x001fce00078e3cff */
.L_x_734:
[----:B------:R-:W-:Y:S05]  /*26150*/  BSYNC B7 ;  /* 0x0000000000077941 */ /* 0x000fea0003800000 */
.L_x_732:
[----:B------:R-:W-:-:S13]  /*26160*/  LOP3.LUT P0, RZ, R23, 0x40, RZ, 0xc0, !PT ;  /* 0x0000004017ff7812 */ /* 0x000fda000780c0ff */
[----:B------:R-:W-:Y:S05]  /*26170*/  @!P0 BRA `(.L_x_780) ;  /* 0x0000000000248947 */ /* 0x000fea0003800000 */
[----:B------:R-:W-:Y:S05]  /*26180*/  WARPSYNC.ALL ;  /* 0x0000000000007948 */ /* 0x000fea0003800000 */
[----:B------:R-:W1:Y:S08]  /*26190*/  S2UR UR5, SR_CgaCtaId ;  /* 0x00000000000579c3 */ /* 0x000e700000008800 */
[----:B------:R-:W-:Y:S06]  /*261a0*/  BAR.SYNC.DEFER_BLOCKING 0x5, 0x180 ;  /* 0x0146000000007b1d */ /* 0x000fec0000010000 */
[----:B------:R-:W-:-:S02]  /*261b0*/  UMOV UR4, 0x400 ;  /* 0x0000040000047882 */ /* 0x000fc40000000000 */
[----:B-1----:R-:W-:-:S06]  /*261c0*/  ULEA UR4, UR5, UR4, 0x18 ;  /* 0x0000000405047291 */ /* 0x002fcc000f8ec03f */
[----:B0-----:R-:W-:-:S05]  /*261d0*/  IMAD.U32 R22, RZ, RZ, UR4 ;  /* 0x00000004ff167e24 */ /* 0x001fca000f8e00ff */
[----:B------:R0:W1:Y:S01]  /*261e0*/  LDS.128 R16, [R22+0x388d0] ;  /* 0x0388d00016107984 */ /* 0x0000620000000c00 */
[----:B------:R-:W-:Y:S06]  /*261f0*/  BAR.ARV 0x4, 0x180 ;  /* 0x0106000000007b1d */ /* 0x000fec0000002000 */
[----:B------:R-:W-:Y:S05]  /*26200*/  BRA `(.L_x_781) ;  /* 0x0000000800487947 */ /* 0x000fea0003800000 */
.L_x_780:
[----:B------:R-:W1:Y:S01]  /*26210*/  S2R R8, SR_TID.X ;  /* 0x0000000000087919 */ /* 0x000e620000002100 */
[----:B------:R-:W-:Y:S01]  /*26220*/  UMOV UR4, 0xffffffff ;  /* 0xffffffff00047882 */ /* 0x000fe20000000000 */
[----:B-1----:R-:W-:-:S04]  /*26230*/  LOP3.LUT R8, R8, 0x1f, RZ, 0xc0, !PT ;  /* 0x0000001f08087812 */ /* 0x002fc800078ec0ff */
[----:B------:R-:W-:Y:S01]  /*26240*/  ISETP.NE.AND P0, PT, R8, 0x1f, PT ;  /* 0x0000001f0800780c */ /* 0x000fe20003f05270 */
[----:B------:R-:W-:-:S12]  /*26250*/  BRA.DIV UR4, `(.L_x_782) ;  /* 0x0000004e04387947 */ /* 0x000fd8000b800000 */
[----:B0-----:R-:W-:Y:S01]  /*26260*/  IADD3 R5, R19, R8, RZ ;  /* 0x0000000813057210 */ /* 0x001fe20007ffe0ff */
[----:B------:R-:W-:Y:S01]  /*26270*/  ULDC UR4, c[0x0][0xc3c] ;  /* 0x00030f0000047ab9 */ /* 0x000fe20000000800 */
[----:B------:R-:W-:Y:S02]  /*26280*/  ULDC.64 UR6, c[0x0][0x208] ;  /* 0x0000820000067ab9 */ /* 0x000fe40000000a00 */
[----:B------:R-:W-:-:S13]  /*26290*/  ISETP.GE.OR P1, PT, R5, UR4, !P0 ;  /* 0x0000000405007c0c */ /* 0x000fda000c726670 */
[----:B------:R-:W0:Y:S02]  /*262a0*/  @!P1 LDC.64 R2, c[0x0][0xc80] ;  /* 0x00032000ff029b82 */ /* 0x000e240000000a00 */
[----:B0-----:R-:W-:-:S06]  /*262b0*/  @!P1 IMAD.WIDE R2, R5, 0x4, R2 ;  /* 0x0000000405029825 */ /* 0x001fcc00078e0202 */
[----:B------:R-:W2:Y:S01]  /*262c0*/  @!P1 LDG.E R2, desc[UR6][R2.64] ;  /* 0x0000000602029981 */ /* 0x000ea2000c1e1900 */
[----:B------:R-:W-:Y:S01]  /*262d0*/  IMAD.MOV.U32 R4, RZ, RZ, RZ ;  /* 0x000000ffff047224 */ /* 0x000fe200078e00ff */
        /* <DEDUP_REMOVED lines=23> */
[----:B------:R0:W1:Y:S02]  /*26450*/  SHFL.IDX PT, R14, R2, 0x1f, 0x1f ;  /* 0x03e01f00020e7f89 */ /* 0x00006400000e0000 */
.L_x_951:
[----:B------:R-:W-:Y:S02]  /*26460*/  ULDC UR4, c[0x0][0xc38] ;  /* 0x00030e0000047ab9 */ /* 0x000fe40000000800 */
[----:B------:R-:W-:-:S04]  /*26470*/  IMAD.U32 R7, RZ, RZ, UR4 ;  /* 0x00000004ff077e24 */ /* 0x000fc8000f8e00ff */
[----:B-1----:R-:W-:-:S05]  /*26480*/  IMAD R3, R14, R7, RZ ;  /* 0x000000070e037224 */ /* 0x002fca00078e02ff */
[----:B------:R-:W-:-:S04]  /*26490*/  IADD3 R6, R0, R3, RZ ;  /* 0x0000000300067210 */ /* 0x000fc80007ffe0ff */
[----:B------:R-:W-:-:S13]  /*264a0*/  ISETP.GT.AND P6, PT, R6, R5, PT ;  /* 0x000000050600720c */ /* 0x000fda0003fc4270 */
[----:B------:R-:W-:Y:S05]  /*264b0*/  @P6 BRA `(.L_x_783) ;  /* 0x0000000000a06947 */ /* 0x000fea0003800000 */
.L_x_788:
[----:B------:R-:W1:Y:S01]  /*264c0*/  LDC R0, c[0x0][0xc3c] ;  /* 0x00030f00ff007b82 */ /* 0x000e620000000800 */
[----:B------:R-:W-:-:S05]  /*264d0*/  VIADD R19, R19, 0x1f ;  /* 0x0000001f13137836 */ /* 0x000fca0000000000 */
[----:B-1----:R-:W-:-:S13]  /*264e0*/  ISETP.GE.AND P6, PT, R19, R0, PT ;  /* 0x000000001300720c */ /* 0x002fda0003fc6270 */
[----:B------:R-:W-:Y:S05]  /*264f0*/  @P6 BRA `(.L_x_784) ;  /* 0x0000000400486947 */ /* 0x000fea0003800000 */
[----:B0-----:R-:W0:Y:S01]  /*26500*/  S2R R2, SR_TID.X ;  /* 0x0000000000027919 */ /* 0x001e220000002100 */
[----:B------:R-:W-:Y:S01]  /*26510*/  BSSY B0, `(.L_x_785) ;  /* 0x000000a000007945 */ /* 0x000fe20003800000 */
[----:B------:R-:W-:Y:S02]  /*26520*/  MOV R4, RZ ;  /* 0x000000ff00047202 */ /* 0x000fe40000000f00 */
[----:B0-----:R-:W-:-:S05]  /*26530*/  LOP3.LUT R2, R2, 0x1f, RZ, 0xc0, !PT ;  /* 0x0000001f02027812 */ /* 0x001fca00078ec0ff */
[----:B------:R-:W-:-:S05]  /*26540*/  IMAD.IADD R7, R19, 0x1, R2 ;  /* 0x0000000113077824 */ /* 0x000fca00078e0202 */
[----:B------:R-:W-:-:S13]  /*26550*/  ISETP.GE.OR P6, PT, R7, R0, !P0 ;  /* 0x000000000700720c */ /* 0x000fda00047c6670 */
[----:B------:R-:W-:Y:S05]  /*26560*/  @P6 BRA `(.L_x_786) ;  /* 0x0000000000106947 */ /* 0x000fea0003800000 */
[----:B------:R-:W0:Y:S01]  /*26570*/  LDC.64 R2, c[0x0][0xc80] ;  /* 0x00032000ff027b82 */ /* 0x000e220000000a00 */
[----:B------:R-:W-:Y:S01]  /*26580*/  ULDC.64 UR4, c[0x0][0x208] ;  /* 0x0000820000047ab9 */ /* 0x000fe20000000a00 */
[----:B0-----:R-:W-:-:S05]  /*26590*/  IMAD.WIDE R2, R7, 0x4, R2 ;  /* 0x0000000407027825 */ /* 0x001fca00078e0202 */
[----:B------:R0:W5:Y:S02]  /*265a0*/  LDG.E R4, desc[UR4][R2.64] ;  /* 0x0000000402047981 */ /* 0x000164000c1e1900 */
.L_x_786:
[----:B------:R-:W-:Y:S05]  /*265b0*/  BSYNC B0 ;  /* 0x0000000000007941 */ /* 0x000fea0003800000 */
.L_x_785:
[----:B------:R-:W-:-:S03]  /*265c0*/  UMOV UR4, 0xffffffff ;  /* 0xffffffff00047882 */ /* 0x000fc60000000000 */
[----:B------:R-:W-:Y:S05]  /*265d0*/  BRA.DIV UR4, `(.L_x_787) ;  /* 0x0000004e04807947 */ /* 0x000fea000b800000 */
[----:B-----5:R-:W1:Y:S02]  /*265e0*/  SHFL.UP PT, R14, R4, 0x1, RZ ;  /* 0x04200000040e7989 */ /* 0x020e6400000e00ff */
[----:B-1----:R-:W-:-:S05]  /*265f0*/  SEL R13, R14, RZ, P1 ;  /* 0x000000ff0e0d7207 */ /* 0x002fca0000800000 */
[----:B------:R-:W-:-:S05]  /*26600*/  IMAD.IADD R13, R4, 0x1, R13 ;  /* 0x00000001040d7824 */ /* 0x000fca00078e020d */
[----:B------:R-:W1:Y:S02]  /*26610*/  SHFL.UP PT, R14, R13, 0x2, RZ ;  /* 0x044000000d0e7989 */ /* 0x000e6400000e00ff */
[----:B-1----:R-:W-:-:S05]  /*26620*/  SEL R0, R14, RZ, P2 ;  /* 0x000000ff0e007207 */ /* 0x002fca0001000000 */
        /* <DEDUP_REMOVED lines=10> */
[----:B------:R0:W1:Y:S02]  /*266d0*/  SHFL.IDX PT, R14, R2, 0x1f, 0x1f ;  /* 0x03e01f00020e7f89 */ /* 0x00006400000e0000 */
.L_x_959:
[----:B------:R-:W-:Y:S02]  /*266e0*/  ULDC UR4, c[0x0][0xc38] ;  /* 0x00030e0000047ab9 */ /* 0x000fe40000000800 */
[----:B------:R-:W-:-:S05]  /*266f0*/  MOV R7, UR4 ;  /* 0x0000000400077c02 */ /* 0x000fca0008000f00 */
[----:B-1----:R-:W-:-:S04]  /*26700*/  IMAD R3, R14, R7, RZ ;  /* 0x000000070e037224 */ /* 0x002fc800078e02ff */
[----:B------:R-:W-:-:S05]  /*26710*/  IMAD.IADD R6, R3, 0x1, R6 ;  /* 0x0000000103067824 */ /* 0x000fca00078e0206 */
[----:B------:R-:W-:-:S13]  /*26720*/  ISETP.GT.AND P6, PT, R6, R5, PT ;  /* 0x000000050600720c */ /* 0x000fda0003fc4270 */
[----:B------:R-:W-:Y:S05]  /*26730*/  @!P6 BRA `(.L_x_788) ;  /* 0xfffffffc0060e947 */ /* 0x000fea000383ffff */
.L_x_783:
        /* <DEDUP_REMOVED lines=8> */
.L_x_963:
[----:B------:R-:W-:Y:S02]  /*267c0*/  ISETP.NE.AND P0, PT, R3, RZ, PT ;  /* 0x000000ff0300720c */ /* 0x000fe40003f05270 */
[----:B------:R-:W-:-:S11]  /*267d0*/  MOV R14, RZ ;  /* 0x000000ff000e7202 */ /* 0x000fd60000000f00 */
[----:B------:R-:W-:Y:S05]  /*267e0*/  @!P0 BRA `(.L_x_790) ;  /* 0x0000000000108947 */ /* 0x000fea0003800000 */
[----:B------:R-:W-:Y:S01]  /*267f0*/  UMOV UR4, 0xffffffff ;  /* 0xffffffff00047882 */ /* 0x000fe20000000000 */
[----:B------:R-:W-:Y:S02]  /*26800*/  VIADD R12, R0, 0xffffffff ;  /* 0xffffffff000c7836 */ /* 0x000fe40000000000 */
[----:B------:R-:W-:Y:S05]  /*26810*/  BRA.DIV UR4, `(.L_x_791) ;  /* 0x0000004e04f47947 */ /* 0x000fea000b800000 */
[----:B------:R3:W4:Y:S02]  /*26820*/  SHFL.IDX PT, R14, R2, R12, 0x1f ;  /* 0x00001f0c020e7589 */ /* 0x00072400000e0000 */
.L_x_790:
[----:B--2---:R-:W-:Y:S01]  /*26830*/  IABS R8, R4 ;  /* 0x0000000400087213 */ /* 0x004fe20000000000 */
[----:B----4-:R-:W-:Y:S01]  /*26840*/  IMAD R16, R14, R7, R6 ;  /* 0x000000070e107224 */ /* 0x010fe200078e0206 */
[----:B------:R-:W-:Y:S02]  /*26850*/  IADD3 R19, R0, R19, RZ ;  /* 0x0000001300137210 */ /* 0x000fe40007ffe0ff */
[----:B------:R-:W2:Y:S08]  /*26860*/  I2F.RP R9, R8 ;  /* 0x0000000800097306 */ /* 0x000eb00000209400 */
[----:B--2---:R-:W0:Y:S02]  /*26870*/  MUFU.RCP R9, R9 ;  /* 0x0000000900097308 */ /* 0x004e240000001000 */
[----:B0--3--:R-:W-:-:S06]  /*26880*/  VIADD R2, R9, 0xffffffe ;  /* 0x0ffffffe09027836 */ /* 0x009fcc0000000000 */
[----:B------:R0:W2:Y:S02]  /*26890*/  F2I.FTZ.U32.TRUNC.NTZ R3, R2 ;  /* 0x0000000200037305 */ /* 0x0000a4000021f000 */
[----:B0-----:R-:W-:Y:S01]  /*268a0*/  IMAD.MOV.U32 R2, RZ, RZ, RZ ;  /* 0x000000ffff027224 */ /* 0x001fe200078e00ff */
[----:B--2---:R-:W-:-:S05]  /*268b0*/  IADD3 R7, RZ, -R3, RZ ;  /* 0x80000003ff077210 */ /* 0x004fca0007ffe0ff */
        /* <DEDUP_REMOVED lines=15> */
[----:B------:R-:W-:-:S05]  /*269b0*/  @P0 IADD3 R3, R3, 0x1, RZ ;  /* 0x0000000103030810 */ /* 0x000fca0007ffe0ff */
[----:B------:R-:W-:Y:S01]  /*269c0*/  @!P2 IMAD.MOV R3, RZ, RZ, -R3 ;  /* 0x000000ffff03a224 */ /* 0x000fe200078e0a03 */
[----:B------:R-:W-:-:S05]  /*269d0*/  @!P1 LOP3.LUT R3, RZ, R4, RZ, 0x33, !PT ;  /* 0x00000004ff039212 */ /* 0x000fca00078e33ff */
[--C-:B------:R-:W-:Y:S02]  /*269e0*/  IMAD.MOV R17, RZ, RZ, -R3.reuse ;  /* 0x000000ffff117224 */ /* 0x100fe400078e0a03 */
[----:B------:R-:W-:Y:S02]  /*269f0*/  IMAD.MOV.U32 R18, RZ, RZ, R3 ;  /* 0x000000ffff127224 */ /* 0x000fe400078e0003 */
[----:B------:R-:W-:Y:S01]  /*26a00*/  IMAD R17, R4, R17, R7 ;  /* 0x0000001104117224 */ /* 0x000fe200078e0207 */
[----:B------:R-:W-:Y:S06]  /*26a10*/  BRA `(.L_x_792) ;  /* 0x00000000001c7947 */ /* 0x000fec0003800000 */
.L_x_784:
[----:B------:R-:W-:Y:S01]  /*26a20*/  UMOV UR4, URZ ;  /* 0x0000003f00047c82 */ /* 0x000fe20008000000 */
[----:B------:R-:W-:Y:S01]  /*26a30*/  UMOV UR5, URZ ;  /* 0x0000003f00057c82 */ /* 0x000fe20008000000 */
[----:B------:R-:W-:Y:S01]  /*26a40*/  ULDC UR6, c[0x0][0xc3c] ;  /* 0x00030f0000067ab9 */ /* 0x000fe20000000800 */
[----:B------:R-:W-:Y:S01]  /*26a50*/  IMAD.MOV.U32 R16, RZ, RZ, R5 ;  /* 0x000000ffff107224 */ /* 0x000fe200078e0005 */
[----:B------:R-:W-:Y:S01]  /*26a60*/  MOV R17, UR4 ;  /* 0x0000000400117c02 */ /* 0x000fe20008000f00 */
[----:B------:R-:W-:Y:S02]  /*26a70*/  IMAD.U32 R18, RZ, RZ, UR5 ;  /* 0x00000005ff127e24 */ /* 0x000fe4000f8e00ff */
[----:B------:R-:W-:-:S07]  /*26a80*/  IMAD.U32 R19, RZ, RZ, UR6 ;  /* 0x00000006ff137e24 */ /* 0x000fce000f8e00ff */
.L_x_792:
        /* <DEDUP_REMOVED lines=10> */
.L_x_781:
[----:B------:R-:W-:Y:S02]  /*26b30*/  ULDC UR4, c[0x0][0xc3c] ;  /* 0x00030f0000047ab9 */ /* 0x000fe40000000800 */
[----:B-1----:R-:W-:-:S13]  /*26b40*/  ISETP.GE.AND P0, PT, R19, UR4, PT ;  /* 0x0000000413007c0c */ /* 0x002fda000bf06270 */
[----:B------:R-:W-:Y:S05]  /*26b50*/  @!P0 BRA `(.L_x_793) ;  /* 0xffffff9c00588947 */ /* 0x000fea000383ffff */
[----:B------:R-:W-:Y:S05]  /*26b60*/  BSYNC B8 ;  /* 0x0000000000087941 */ /* 0x000fea0003800000 */
.L_x_684:
[----:B------:R-:W3:Y:S01]  /*26b70*/  LDL.LU R0, [R1+0x30] ;  /* 0x0000300001007983 */ /* 0x000ee20000300800 */
[----:B------:R-:W-:Y:S01]  /*26b80*/  BSSY B0, `(.L_x_794) ;  /* 0x000000b000007945 */ /* 0x000fe20003800000 */
[----:B------:R-:W4:Y:S01]  /*26b90*/  S2R R5, SR_CgaCtaId ;  /* 0x0000000000057919 */ /* 0x000f220000008800 */
[----:B---3--:R-:W-:-:S04]  /*26ba0*/  IADD3 R0, R0, 0x1, RZ ;  /* 0x0000000100007810 */ /* 0x008fc80007ffe0ff */
[----:B01----:R-:W-:-:S04]  /*26bb0*/  LEA.HI R2, R0, R0, RZ, 0x1 ;  /* 0x0000000000027211 */ /* 0x003fc800078f08ff */
[----:B------:R-:W-:Y:S02]  /*26bc0*/  LOP3.LUT R3, R2, 0xfffffffe, RZ, 0xc0, !PT ;  /* 0xfffffffe02037812 */ /* 0x000fe400078ec0ff */
[----:B------:R-:W-:-:S03]  /*26bd0*/  MOV R2, 0x400 ;  /* 0x0000040000027802 */ /* 0x000fc60000000f00 */
[----:B------:R-:W-:Y:S01]  /*26be0*/  IMAD.IADD R0, R0, 0x1, -R3 ;  /* 0x0000000100007824 */ /* 0x000fe200078e0a03 */
[----:B----4-:R-:W-:-:S04]  /*26bf0*/  LEA R5, R5, R2, 0x18 ;  /* 0x0000000205057211 */ /* 0x010fc800078ec0ff */
[----:B------:R-:W-:-:S04]  /*26c00*/  SHF.L.U32 R0, R0, 0x1f, RZ ;  /* 0x0000001f00007819 */ /* 0x000fc800000006ff */
[----:B------:R-:W0:Y:S02]  /*26c10*/  SYNCS.PHASECHK.TRANS64.TRYWAIT P0, [R5+URZ+0x38820], R0 ;  /* 0x03882000050075a7 */ /* 0x000e24000800017f */
[----:B0-----:R-:W-:Y:S05]  /*26c20*/  @!P0 BRA `(.L_x_795) ;  /* 0x0000004c00148947 */ /* 0x001fea0003800000 */
.L_x_966:
[----:B------:R-:W-:Y:S05]  /*26c30*/  BSYNC B0 ;  /* 0x0000000000007941 */ /* 0x000fea0003800000 */
.L_x_794:
[----:B------:R-:W-:-:S03]  /*26c40*/  UMOV UR4, 0xffffffff ;  /* 0xffffffff00047882 */ /* 0x000fc60000000000 */
[----:B------:R-:W-:Y:S05]  /*26c50*/  BRA.DIV UR4, `(.L_x_796) ;  /* 0x0000004e041c7947 */ /* 0x000fea000b800000 */
[----:B0-----:R-:W0:Y:S02]  /*26c60*/  S2R R0, SR_TID.X ;  /* 0x0000000000007919 */ /* 0x001e240000002100 */
[----:B0-----:R-:W-:-:S04]  /*26c70*/  SHF.R.U32.HI R0, RZ, 0x5, R0 ;  /* 0x00000005ff007819 */ /* 0x001fc80000011600 */
[----:B------:R-:W-:-:S05]  /*26c80*/  LOP3.LUT R0, R0, 0x3, RZ, 0xc0, !PT ;  /* 0x0000000300007812 */ /* 0x000fca00078ec0ff */
[----:B------:R0:W1:Y:S02]  /*26c90*/  SHFL.IDX PT, R14, R0, RZ, 0x1f ;  /* 0x00001fff000e7589 */ /* 0x00006400000e0000 */
.L_x_969:
[----:B-1----:R-:W-:-:S13]  /*26ca0*/  ISETP.NE.AND P0, PT, R14, RZ, PT ;  /* 0x000000ff0e00720c */ /* 0x002fda0003f05270 */
[----:B------:R-:W-:Y:S05]  /*26cb0*/  @P0 BRA `(.L_x_436) ;  /* 0x0000000000880947 */ /* 0x000fea0003800000 */
[----:B------:R-:W-:-:S03]  /*26cc0*/  UMOV UR4, 0xffffffff ;  /* 0xffffffff00047882 */ /* 0x000fc60000000000 */
[----:B------:R-:W-:Y:S05]  /*26cd0*/  BRA.DIV UR4, `(.L_x_797) ;  /* 0x0000004e04307947 */ /* 0x000fea000b800000 */
[----:B------:R-:W-:-:S13]  /*26ce0*/  ELECT P6, URZ, PT ;  /* 0x00000000003f782f */ /* 0x000fda00038c0000 */
.L_x_972:
[----:B------:R-:W-:Y:S05]  /*26cf0*/  @!P6 BRA `(.L_x_436) ;  /* 0x000000000078e947 */ /* 0x000fea0003800000 */
[----:B------:R-:W-:-:S06]  /*26d00*/  ULOP3.LUT UR4, UR60, 0x2, URZ, 0xfc, !UPT ;  /* 0x000000023c047892 */ /* 0x000fcc000f8efc3f */
[----:B0-----:R-:W-:-:S05]  /*26d10*/  IMAD.U32 R0, RZ, RZ, UR4 ;  /* 0x00000004ff007e24 */ /* 0x001fca000f8e00ff */
[----:B------:R-:W-:-:S13]  /*26d20*/  ISETP.NE.AND P0, PT, R0, 0x3, PT ;  /* 0x000000030000780c */ /* 0x000fda0003f05270 */
[----:B------:R-:W-:Y:S05]  /*26d30*/  @!P0 BRA `(.L_x_798) ;  /* 0x0000000000048947 */ /* 0x000fea0003800000 */
[----:B------:R-:W-:Y:S01]  /*26d40*/  BPT.TRAP 0x1 ;  /* 0x000000040000795c */ /* 0x000fe20000300000 */
.L_x_798:
[C---:B------:R-:W-:Y:S01]  /*26d50*/  LEA R3, R27.reuse, R5, 0x3 ;  /* 0x000000051b037211 */ /* 0x040fe200078e18ff */
[----:B------:R-:W-:Y:S01]  /*26d60*/  VIADD R27, R27, 0x1 ;  /* 0x000000011b1b7836 */ /* 0x000fe20000000000 */
[----:B------:R-:W-:-:S04]  /*26d70*/  SHF.L.U32 R2, R29, 0x1f, RZ ;  /* 0x0000001f1d027819 */ /* 0x000fc800000006ff */
[----:B------:R-:W0:Y:S01]  /*26d80*/  SYNCS.PHASECHK.TRANS64.TRYWAIT P1, [R3+URZ+0x38840], R2 ;  /* 0x03884002030075a7 */ /* 0x000e22000802017f */
[----:B------:R-:W-:-:S04]  /*26d90*/  ISETP.NE.AND P2, PT, R27, 0x2, PT ;  /* 0x000000021b00780c */ /* 0x000fc80003f45270 */
[----:B------:R-:W-:Y:S01]  /*26da0*/  SEL R0, RZ, 0x1, P2 ;  /* 0x00000001ff007807 */ /* 0x000fe20001000000 */
[----:B0-----:R-:W-:Y:S08]  /*26db0*/  @!P1 BRA `(.L_x_799) ;  /* 0x0000004c00189947 */ /* 0x001ff00003800000 */
.L_x_973:
[----:B------:R-:W-:Y:S02]  /*26dc0*/  SEL R27, R27, RZ, P2 ;  /* 0x000000ff1b1b7207 */ /* 0x000fe40001000000 */
[----:B------:R-:W-:Y:S01]  /*26dd0*/  LOP3.LUT R0, R29, R0, RZ, 0x3c, !PT ;  /* 0x000000001d007212 */ /* 0x000fe200078e3cff */
[----:B------:R-:W-:Y:S06]  /*26de0*/  @!P0 BRA `(.L_x_800) ;  /* 0x0000000000048947 */ /* 0x000fec0003800000 */
[----:B------:R-:W-:Y:S01]  /*26df0*/  BPT.TRAP 0x1 ;  /* 0x000000040000795c */ /* 0x000fe20000300000 */
.L_x_800:
[----:B------:R-:W-:Y:S01]  /*26e00*/  IMAD R27, R27, 0x8, R5 ;  /* 0x000000081b1b7824 */ /* 0x000fe200078e0205 */
[----:B------:R-:W-:-:S04]  /*26e10*/  SHF.L.U32 R0, R0, 0x1f, RZ ;  /* 0x0000001f00007819 */ /* 0x000fc800000006ff */
[----:B------:R-:W1:Y:S02]  /*26e20*/  SYNCS.PHASECHK.TRANS64.TRYWAIT P1, [R27+URZ+0x38840], R0 ;  /* 0x038840001b0075a7 */ /* 0x000e64000802017f */
[----:B-1----:R-:W-:Y:S05]  /*26e30*/  @!P1 BRA `(.L_x_801) ;  /* 0x0000004c000c9947 */ /* 0x002fea0003800000 */
.L_x_974:
[----:B------:R-:W-:Y:S05]  /*26e40*/  @!P0 BRA `(.L_x_802) ;  /* 0x0000000000048947 */ /* 0x000fea0003800000 */
[----:B------:R-:W-:Y:S01]  /*26e50*/  BPT.TRAP 0x1 ;  /* 0x000000040000795c */ /* 0x000fe20000300000 */
.L_x_802:
[----:B------:R-:W3:Y:S02]  /*26e60*/  SYNCS.PHASECHK.TRANS64.TRYWAIT P1, [R3+URZ+0x38860], R2 ;  /* 0x03886002030075a7 */ /* 0x000ee4000802017f */
[----:B---3--:R-:W-:Y:S05]  /*26e70*/  @!P1 BRA `(.L_x_803) ;  /* 0x0000004c00109947 */ /* 0x008fea0003800000 */
.L_x_975:
[----:B------:R-:W-:Y:S05]  /*26e80*/  @!P0 BRA `(.L_x_804) ;  /* 0x0000000000048947 */ /* 0x000fea0003800000 */
[----:B------:R-:W-:Y:S01]  /*26e90*/  BPT.TRAP 0x1 ;  /* 0x000000040000795c */ /* 0x000fe20000300000 */
.L_x_804:
[----:B----4-:R4:W0:Y:S02]  /*26ea0*/  SYNCS.PHASECHK.TRANS64.TRYWAIT P0, [R27+URZ+0x38860], R0 ;  /* 0x038860001b0075a7 */ /* 0x010824000800017f */
[----:B0-----:R-:W-:Y:S05]  /*26eb0*/  @!P0 NANOSLEEP.SYNCS 0x989680 ;  /* 0x009896800000895d */ /* 0x001fea0003900000 */
[----:B------:R-:W0:Y:S02]  /*26ec0*/  @!P0 SYNCS.PHASECHK.TRANS64 P0, [R27+URZ+0x38860], R0 ;  /* 0x038860001b0085a7 */ /* 0x000e24000800007f */
[----:B0-----:R-:W-:Y:S05]  /*26ed0*/  @!P0 BRA `(.L_x_804) ;  /* 0xfffffffc00f08947 */ /* 0x001fea000383ffff */
.L_x_436:
[----:B------:R-:W-:Y:S05]  /*26ee0*/  BSYNC B9 ;  /* 0x0000000000097941 */ /* 0x000fea0003800000 */
.L_x_433:
[----:B------:R-:W-:Y:S05]  /*26ef0*/  EXIT ;  /* 0x000000000000794d */ /* 0x000fea0003800000 */
.L_x_456:
[----:B0-----:R0:W1:Y:S02]  /*26f00*/  SYNCS.PHASECHK.TRANS64.TRYWAIT P6, [R89+URZ+0x38890], R90 ;  /* 0x0388905a590075a7 */ /* 0x00106400080c017f */
[----:B-1----:R-:W-:Y:S05]  /*26f10*/  @!P6 NANOSLEEP.SYNCS 0x989680 ;  /* 0x009896800000e95d */ /* 0x002fea0003900000 */
[----:B------:R-:W1:Y:S02]  /*26f20*/  @!P6 SYNCS.PHASECHK.TRANS64 P6, [R89+URZ+0x38890], R90 ;  /* 0x0388905a5900e5a7 */ /* 0x000e6400080c007f */
[----:B-1----:R-:W-:Y:S05]  /*26f30*/  @!P6 BRA `(.L_x_456) ;  /* 0xfffffffc00f0e947 */ /* 0x002fea000383ffff */
[----:B------:R-:W-:Y:S05]  /*26f40*/  BRA `(.L_x_805) ;  /* 0xfffffdc000f07947 */ /* 0x000fea000383ffff */
.L_x_457:
[----:B------:R-:W-:Y:S01]  /*26f50*/  BSSY B1, `(.L_x_806) ;  /* 0x0000008000017945 */ /* 0x000fe20003800000 */
[----:B------:R-:W-:Y:S01]  /*26f60*/  MOV R13, R117 ;  /* 0x00000075000d7202 */ /* 0x000fe20000000f00 */
[----:B------:R-:W-:Y:S01]  /*26f70*/  IMAD.MOV.U32 R12, RZ, RZ, RZ ;  /* 0x000000ffff0c7224 */ /* 0x000fe200078e00ff */
[----:B------:R-:W-:Y:S01]  /*26f80*/  MOV R15, 0xffffffff ;  /* 0xffffffff000f7802 */ /* 0x000fe20000000f00 */
[----:B------:R-:W-:-:S07]  /*26f90*/  IMAD.MOV.U32 R11, RZ, RZ, 0x181f ;  /* 0x0000181fff0b7424 */ /* 0x000fce00078e00ff */
[----:B0-----:R-:W-:Y:S05]  /*26fa0*/  WARPSYNC.COLLECTIVE R15, `(.L_x_807) ;  /* 0x000000000f087348 */ /* 0x001fea0003c00000 */
[----:B------:R1:W2:Y:S02]  /*26fb0*/  SHFL.IDX P6, R14, R13, R12, R11 ;  /* 0x0000000c0d0e7389 */ /* 0x0002a400000c000b */
[----:B012---:R-:W-:Y:S01]  /*26fc0*/  ENDCOLLECTIVE ;  /* 0x000000000000791b */ /* 0x007fe20003800000 */
.L_x_807:
[----:B------:R-:W-:Y:S05]  /*26fd0*/  BSYNC B1 ;  /* 0x0000000000017941 */ /* 0x000fea0003800000 */
.L_x_806:
[----:B------:R-:W-:Y:S01]  /*26fe0*/  IMAD.MOV.U32 R13, RZ, RZ, R118 ;  /* 0x000000ffff0d7224 */ /* 0x000fe200078e0076 */
[----:B------:R-:W-:Y:S01]  /*26ff0*/  MOV R12, RZ ;  /* 0x000000ff000c7202 */ /* 0x000fe20000000f00 */
[----:B------:R-:W-:Y:S02]  /*27000*/  IMAD.MOV.U32 R11, RZ, RZ, 0x181f ;  /* 0x0000181fff0b7424 */ /* 0x000fe400078e00ff */
[----:B------:R-:W-:Y:S02]  /*27010*/  IMAD.MOV.U32 R15, RZ, RZ, -0x1 ;  /* 0xffffffffff0f7424 */ /* 0x000fe400078e00ff */
[----:B------:R-:W-:-:S07]  /*27020*/  IMAD.MOV.U32 R83, RZ, RZ, R14 ;  /* 0x000000ffff537224 */ /* 0x000fce00078e000e */
[----:B------:R-:W-:Y:S05]  /*27030*/  WARPSYNC.COLLECTIVE R15, `(.L_x_808) ;  /* 0x000000000f087348 */ /* 0x000fea0003c00000 */
[----:B------:R0:W1:Y:S02]  /*27040*/  SHFL.IDX P6, R14, R13, R12, R11 ;  /* 0x0000000c0d0e7389 */ /* 0x00006400000c000b */
[----:B01----:R-:W-:Y:S01]  /*27050*/  ENDCOLLECTIVE ;  /* 0x000000000000791b */ /* 0x003fe20003800000 */
.L_x_808:
[----:B------:R-:W-:Y:S01]  /*27060*/  MOV R82, R14 ;  /* 0x0000000e00527202 */ /* 0x000fe20000000f00 */
[----:B------:R-:W-:Y:S06]  /*27070*/  BRA `(.L_x_809) ;  /* 0xfffffdc000b87947 */ /* 0x000fec000383ffff */
.L_x_474:
[----:B------:R-:W-:Y:S01]  /*27080*/  BSSY B1, `(.L_x_810) ;  /* 0x0000008000017945 */ /* 0x000fe20003800000 */
[----:B0---4-:R-:W-:Y:S01]  /*27090*/  IMAD.MOV.U32 R13, RZ, RZ, R117 ;  /* 0x000000ffff0d7224 */ /* 0x011fe200078e0075 */
[----:B------:R-:W-:Y:S01]  /*270a0*/  MOV R11, 0x181f ;  /* 0x0000181f000b7802 */ /* 0x000fe20000000f00 */
[----:B------:R-:W-:Y:S02]  /*270b0*/  IMAD.MOV.U32 R12, RZ, RZ, 0x1 ;  /* 0x00000001ff0c7424 */ /* 0x000fe400078e00ff */
[----:B------:R-:W-:-:S07]  /*270c0*/  IMAD.MOV.U32 R15, RZ, RZ, -0x1 ;  /* 0xffffffffff0f7424 */ /* 0x000fce00078e00ff */
[----:B-123--:R-:W-:Y:S05]  /*270d0*/  WARPSYNC.COLLECTIVE R15, `(.L_x_811) ;  /* 0x000000000f087348 */ /* 0x00efea0003c00000 */
[----:B------:R0:W4:Y:S02]  /*270e0*/  SHFL.IDX P6, R14, R13, R12, R11 ;  /* 0x0000000c0d0e7389 */ /* 0x00012400000c000b */
[----:B01234-:R-:W-:Y:S01]  /*270f0*/  ENDCOLLECTIVE ;  /* 0x000000000000791b */ /* 0x01ffe20003800000 */
.L_x_811:
[----:B------:R-:W-:Y:S05]  /*27100*/  BSYNC B1 ;  /* 0x0000000000017941 */ /* 0x000fea0003800000 */
.L_x_810:
[----:B------:R-:W-:Y:S01]  /*27110*/  MOV R13, R118 ;  /* 0x00000076000d7202 */ /* 0x000fe20000000f00 */
[----:B------:R-:W-:Y:S01]  /*27120*/  IMAD.MOV.U32 R12, RZ, RZ, 0x1 ;  /* 0x00000001ff0c7424 */ /* 0x000fe200078e00ff */
[----:B------:R-:W-:Y:S01]  /*27130*/  MOV R15, 0xffffffff ;  /* 0xffffffff000f7802 */ /* 0x000fe20000000f00 */
[----:B------:R-:W-:Y:S02]  /*27140*/  IMAD.MOV.U32 R11, RZ, RZ, 0x181f ;  /* 0x0000181fff0b7424 */ /* 0x000fe400078e00ff */
[----:B------:R-:W-:-:S07]  /*27150*/  IMAD.MOV.U32 R67, RZ, RZ, R14 ;  /* 0x000000ffff437224 */ /* 0x000fce00078e000e */
[----:B------:R-:W-:Y:S05]  /*27160*/  WARPSYNC.COLLECTIVE R15, `(.L_x_812) ;  /* 0x000000000f087348 */ /* 0x000fea0003c00000 */
[----:B------:R0:W1:Y:S02]  /*27170*/  SHFL.IDX P6, R14, R13, R12, R11 ;  /* 0x0000000c0d0e7389 */ /* 0x00006400000c000b */
[----:B01----:R-:W-:Y:S01]  /*27180*/  ENDCOLLECTIVE ;  /* 0x000000000000791b */ /* 0x003fe20003800000 */
.L_x_812:
[----:B------:R-:W-:Y:S01]  /*27190*/  IMAD.MOV.U32 R66, RZ, RZ, R14 ;  /* 0x000000ffff427224 */ /* 0x000fe200078e000e */
[----:B------:R-:W-:Y:S06]  /*271a0*/  BRA `(.L_x_813) ;  /* 0xfffffdcc00f07947 */ /* 0x000fec000383ffff */
.L_x_491:
        /* <DEDUP_REMOVED lines=8> */
.L_x_815:
[----:B------:R-:W-:Y:S05]  /*27230*/  BSYNC B1 ;  /* 0x0000000000017941 */ /* 0x000fea0003800000 */
.L_x_814:
[----:B------:R-:W-:Y:S01]  /*27240*/  IMAD.MOV.U32 R13, RZ, RZ, R118 ;  /* 0x000000ffff0d7224 */ /* 0x000fe200078e0076 */
[----:B------:R-:W-:Y:S01]  /*27250*/  MOV R11, 0x181f ;  /* 0x0000181f000b7802 */ /* 0x000fe20000000f00 */
[----:B------:R-:W-:Y:S01]  /*27260*/  IMAD.MOV.U32 R12, RZ, RZ, 0x2 ;  /* 0x00000002ff0c7424 */ /* 0x000fe200078e00ff */
[----:B------:R-:W-:Y:S01]  /*27270*/  MOV R117, R14 ;  /* 0x0000000e00757202 */ /* 0x000fe20000000f00 */
[----:B------:R-:W-:-:S07]  /*27280*/  IMAD.MOV.U32 R15, RZ, RZ, -0x1 ;  /* 0xffffffffff0f7424 */ /* 0x000fce00078e00ff */
[----:B------:R-:W-:Y:S05]  /*27290*/  WARPSYNC.COLLECTIVE R15, `(.L_x_816) ;  /* 0x000000000f087348 */ /* 0x000fea0003c00000 */
[----:B------:R0:W1:Y:S02]  /*272a0*/  SHFL.IDX P6, R14, R13, R12, R11 ;  /* 0x0000000c0d0e7389 */ /* 0x00006400000c000b */
[----:B01----:R-:W-:Y:S01]  /*272b0*/  ENDCOLLECTIVE ;  /* 0x000000000000791b */ /* 0x003fe20003800000 */
.L_x_816:
[----:B------:R-:W-:Y:S01]  /*272c0*/  IMAD.MOV.U32 R118, RZ, RZ, R14 ;  /* 0x000000ffff767224 */ /* 0x000fe200078e000e */
[----:B------:R-:W-:Y:S06]  /*272d0*/  BRA `(.L_x_817) ;  /* 0xfffffddc000c7947 */ /* 0x000fec000383ffff */
.L_x_515:
[----:B-1----:R1:W2:Y:S02]  /*272e0*/  SYNCS.PHASECHK.TRANS64.TRYWAIT P6, [R89+URZ+0x38890], R90 ;  /* 0x0388905a590075a7 */ /* 0x0022a400080c017f */
[----:B--2---:R-:W-:Y:S05]  /*272f0*/  @!P6 NANOSLEEP.SYNCS 0x989680 ;  /* 0x009896800000e95d */ /* 0x004fea0003900000 */
[----:B------:R-:W2:Y:S02]  /*27300*/  @!P6 SYNCS.PHASECHK.TRANS64 P6, [R89+URZ+0x38890], R90 ;  /* 0x0388905a5900e5a7 */ /* 0x000ea400080c007f */
[----:B--2---:R-:W-:Y:S05]  /*27310*/  @!P6 BRA `(.L_x_515) ;  /* 0xfffffffc00f0e947 */ /* 0x004fea000383ffff */
[----:B------:R-:W-:Y:S05]  /*27320*/  BRA `(.L_x_818) ;  /* 0xfffffdf400887947 */ /* 0x000fea000383ffff */
.L_x_516:
[----:B------:R-:W-:Y:S01]  /*27330*/  BSSY B1, `(.L_x_819) ;  /* 0x0000008000017945 */ /* 0x000fe20003800000 */
[----:B------:R-:W-:Y:S01]  /*27340*/  MOV R13, R117 ;  /* 0x00000075000d7202 */ /* 0x000fe20000000f00 */
[----:B------:R-:W-:Y:S01]  /*27350*/  IMAD.MOV.U32 R12, RZ, RZ, RZ ;  /* 0x000000ffff0c7224 */ /* 0x000fe200078e00ff */
[----:B------:R-:W-:Y:S01]  /*27360*/  MOV R15, 0xffffffff ;  /* 0xffffffff000f7802 */ /* 0x000fe20000000f00 */
[----:B------:R-:W-:-:S07]  /*27370*/  IMAD.MOV.U32 R11, RZ, RZ, 0x181f ;  /* 0x0000181fff0b7424 */ /* 0x000fce00078e00ff */
[----:B-1----:R-:W-:Y:S05]  /*27380*/  WARPSYNC.COLLECTIVE R15, `(.L_x_820) ;  /* 0x000000000f087348 */ /* 0x002fea0003c00000 */
[----:B------:R0:W2:Y:S02]  /*27390*/  SHFL.IDX P6, R14, R13, R12, R11 ;  /* 0x0000000c0d0e7389 */ /* 0x0000a400000c000b */
[----:B012---:R-:W-:Y:S01]  /*273a0*/  ENDCOLLECTIVE ;  /* 0x000000000000791b */ /* 0x007fe20003800000 */
.L_x_820:
[----:B------:R-:W-:Y:S05]  /*273b0*/  BSYNC B1 ;  /* 0x0000000000017941 */ /* 0x000fea0003800000 */
.L_x_819:
        /* <DEDUP_REMOVED lines=8> */
.L_x_821:
[----:B------:R-:W-:Y:S01]  /*27440*/  MOV R122, R14 ;  /* 0x0000000e007a7202 */ /* 0x000fe20000000f00 */
[----:B------:R-:W-:Y:S06]  /*27450*/  BRA `(.L_x_822) ;  /* 0xfffffdf400547947 */ /* 0x000fec000383ffff */
.L_x_525:
[----:B------:R-:W-:Y:S01]  /*27460*/  BSSY B1, `(.L_x_823) ;  /* 0x0000008000017945 */ /* 0x000fe20003800000 */
[----:B---34-:R-:W-:Y:S01]  /*27470*/  IMAD.MOV.U32 R13, RZ, RZ, R117 ;  /* 0x000000ffff0d7224 */ /* 0x018fe200078e0075 */
[----:B--2---:R-:W-:Y:S01]  /*27480*/  MOV R11, 0x181f ;  /* 0x0000181f000b7802 */ /* 0x004fe20000000f00 */
[----:B------:R-:W-:Y:S02]  /*27490*/  IMAD.MOV.U32 R12, RZ, RZ, 0x1 ;  /* 0x00000001ff0c7424 */ /* 0x000fe400078e00ff */
[----:B------:R-:W-:-:S07]  /*274a0*/  IMAD.MOV.U32 R15, RZ, RZ, -0x1 ;  /* 0xffffffffff0f7424 */ /* 0x000fce00078e00ff */
[----:B01----:R-:W-:Y:S05]  /*274b0*/  WARPSYNC.COLLECTIVE R15, `(.L_x_824) ;  /* 0x000000000f087348 */ /* 0x003fea0003c00000 */
[----:B------:R2:W3:Y:S02]  /*274c0*/  SHFL.IDX P6, R14, R13, R12, R11 ;  /* 0x0000000c0d0e7389 */ /* 0x0004e400000c000b */
[----:B0123--:R-:W-:Y:S01]  /*274d0*/  ENDCOLLECTIVE ;  /* 0x000000000000791b */ /* 0x00ffe20003800000 */
.L_x_824:
[----:B------:R-:W-:Y:S05]  /*274e0*/  BSYNC B1 ;  /* 0x0000000000017941 */ /* 0x000fea0003800000 */
.L_x_823:
        /* <DEDUP_REMOVED lines=8> */
.L_x_825:
[----:B------:R-:W-:Y:S01]  /*27570*/  IMAD.MOV.U32 R36, RZ, RZ, R14 ;  /* 0x000000ffff247224 */ /* 0x000fe200078e000e */
[----:B------:R-:W-:Y:S06]  /*27580*/  BRA `(.L_x_826) ;  /* 0xfffffe0000b07947 */ /* 0x000fec000383ffff */
.L_x_534:
[----:B------:R-:W-:Y:S01]  /*27590*/  BSSY B1, `(.L_x_827) ;  /* 0x0000008000017945 */ /* 0x000fe20003800000 */
[----:B--2-4-:R-:W-:Y:S01]  /*275a0*/  IMAD.MOV.U32 R13, RZ, RZ, R117 ;  /* 0x000000ffff0d7224 */ /* 0x014fe200078e0075 */
[----:B------:R-:W-:Y:S01]  /*275b0*/  MOV R12, 0x2 ;  /* 0x00000002000c7802 */ /* 0x000fe20000000f00 */
[----:B0-----:R-:W-:Y:S02]  /*275c0*/  IMAD.MOV.U32 R11, RZ, RZ, 0x181f ;  /* 0x0000181fff0b7424 */ /* 0x001fe400078e00ff */
[----:B------:R-:W-:-:S07]  /*275d0*/  IMAD.MOV.U32 R15, RZ, RZ, -0x1 ;  /* 0xffffffffff0f7424 */ /* 0x000fce00078e00ff */
[----:B-1-3--:R-:W-:Y:S05]  /*275e0*/  WARPSYNC.COLLECTIVE R15, `(.L_x_828) ;  /* 0x000000000f087348 */ /* 0x00afea0003c00000 */
[----:B------:R0:W2:Y:S02]  /*275f0*/  SHFL.IDX P6, R14, R13, R12, R11 ;  /* 0x0000000c0d0e7389 */ /* 0x0000a400000c000b */
[----:B0123--:R-:W-:Y:S01]  /*27600*/  ENDCOLLECTIVE ;  /* 0x000000000000791b */ /* 0x00ffe20003800000 */
.L_x_828:
[----:B------:R-:W-:Y:S05]  /*27610*/  BSYNC B1 ;  /* 0x0000000000017941 */ /* 0x000fea0003800000 */
.L_x_827:
        /* <DEDUP_REMOVED lines=8> */
.L_x_829:
[----:B------:R-:W-:Y:S01]  /*276a0*/  IMAD.MOV.U32 R36, RZ, RZ, R14 ;  /* 0x000000ffff247224 */ /* 0x000fe200078e000e */
[----:B------:R-:W-:Y:S06]  /*276b0*/  BRA `(.L_x_830) ;  /* 0xfffffe10006c7947 */ /* 0x000fec000383ffff */
.L_x_543:
[----:B0-----:R0:W1:Y:S02]  /*276c0*/  SYNCS.PHASECHK.TRANS64.TRYWAIT P3, [R89+URZ+0x38890], R90 ;  /* 0x0388905a590075a7 */ /* 0x001064000806017f */
[----:B-1----:R-:W-:Y:S05]  /*276d0*/  @!P3 NANOSLEEP.SYNCS 0x989680 ;  /* 0x009896800000b95d */ /* 0x002fea0003900000 */
[----:B------:R-:W1:Y:S02]  /*276e0*/  @!P3 SYNCS.PHASECHK.TRANS64 P3, [R89+URZ+0x38890], R90 ;  /* 0x0388905a5900b5a7 */ /* 0x000e64000806007f */
[----:B-1----:R-:W-:Y:S05]  /*276f0*/  @!P3 BRA `(.L_x_543) ;  /* 0xfffffffc00f0b947 */ /* 0x002fea000383ffff */
[----:B------:R-:W-:Y:S05]  /*27700*/  BRA `(.L_x_831) ;  /* 0xfffffe2000847947 */ /* 0x000fea000383ffff */
.L_x_544:
        /* <DEDUP_REMOVED lines=8> */
.L_x_833:
[----:B------:R-:W-:Y:S05]  /*27790*/  BSYNC B1 ;  /* 0x0000000000017941 */ /* 0x000fea0003800000 */
.L_x_832:
        /* <DEDUP_REMOVED lines=8> */
.L_x_834:
[----:B------:R-:W-:Y:S01]  /*27820*/  MOV R32, R14 ;  /* 0x0000000e00207202 */ /* 0x000fe20000000f00 */
[----:B------:R-:W-:Y:S06]  /*27830*/  BRA `(.L_x_835) ;  /* 0xfffffe2000a87947 */ /* 0x000fec000383ffff */
.L_x_547:
[----:B------:R-:W-:Y:S01]  /*27840*/  BSSY B1, `(.L_x_836) ;  /* 0x0000008000017945 */ /* 0x000fe20003800000 */
[----:B----4-:R-:W-:Y:S01]  /*27850*/  IMAD.MOV.U32 R13, RZ, RZ, R41 ;  /* 0x000000ffff0d7224 */ /* 0x010fe200078e0029 */
[----:B------:R-:W-:Y:S01]  /*27860*/  MOV R11, 0x181f ;  /* 0x0000181f000b7802 */ /* 0x000fe20000000f00 */
[----:B------:R-:W-:Y:S02]  /*27870*/  IMAD.MOV.U32 R12, RZ, RZ, 0x1 ;  /* 0x00000001ff0c7424 */ /* 0x000fe400078e00ff */
[----:B------:R-:W-:-:S07]  /*27880*/  IMAD.MOV.U32 R15, RZ, RZ, -0x1 ;  /* 0xffffffffff0f7424 */ /* 0x000fce00078e00ff */
[----:B0123--:R-:W-:Y:S05]  /*27890*/  WARPSYNC.COLLECTIVE R15, `(.L_x_837) ;  /* 0x000000000f087348 */ /* 0x00ffea0003c00000 */
[----:B------:R4:W0:Y:S02]  /*278a0*/  SHFL.IDX P6, R14, R13, R12, R11 ;  /* 0x0000000c0d0e7389 */ /* 0x00082400000c000b */
[----:B01234-:R-:W-:Y:S01]  /*278b0*/  ENDCOLLECTIVE ;  /* 0x000000000000791b */ /* 0x01ffe20003800000 */
.L_x_837:
[----:B------:R-:W-:Y:S05]  /*278c0*/  BSYNC B1 ;  /* 0x0000000000017941 */ /* 0x000fea0003800000 */
.L_x_836:
        /* <DEDUP_REMOVED lines=8> */
.L_x_838:
[----:B------:R-:W-:Y:S01]  /*27950*/  IMAD.MOV.U32 R32, RZ, RZ, R14 ;  /* 0x000000ffff207224 */ /* 0x000fe200078e000e */
[----:B------:R-:W-:Y:S06]  /*27960*/  BRA `(.L_x_839) ;  /* 0xfffffe2000d07947 */ /* 0x000fec000383ffff */
.L_x_550:
[----:B------:R-:W-:Y:S01]  /*27970*/  BSSY B1, `(.L_x_840) ;  /* 0x0000008000017945 */ /* 0x000fe20003800000 */
[----:B---3--:R-:W-:Y:S01]  /*27980*/  IMAD.MOV.U32 R13, RZ, RZ, R41 ;  /* 0x000000ffff0d7224 */ /* 0x008fe200078e0029 */
[----:B------:R-:W-:Y:S01]  /*27990*/  MOV R12, 0x2 ;  /* 0x00000002000c7802 */ /* 0x000fe20000000f00 */
[----:B------:R-:W-:Y:S02]  /*279a0*/  IMAD.MOV.U32 R11, RZ, RZ, 0x181f ;  /* 0x0000181fff0b7424 */ /* 0x000fe400078e00ff */
[----:B------:R-:W-:-:S07]  /*279b0*/  IMAD.MOV.U32 R15, RZ, RZ, -0x1 ;  /* 0xffffffffff0f7424 */ /* 0x000fce00078e00ff */
[----:B012-4-:R-:W-:Y:S05]  /*279c0*/  WARPSYNC.COLLECTIVE R15, `(.L_x_841) ;  /* 0x000000000f087348 */ /* 0x017fea0003c00000 */
[----:B------:R3:W0:Y:S02]  /*279d0*/  SHFL.IDX P6, R14, R13, R12, R11 ;  /* 0x0000000c0d0e7389 */ /* 0x00062400000c000b */
[----:B01234-:R-:W-:Y:S01]  /*279e0*/  ENDCOLLECTIVE ;  /* 0x000000000000791b */ /* 0x01ffe20003800000 */
.L_x_841:
[----:B------:R-:W-:Y:S05]  /*279f0*/  BSYNC B1 ;  /* 0x0000000000017941 */ /* 0x000fea0003800000 */
.L_x_840:
        /* <DEDUP_REMOVED lines=8> */
.L_x_842:
[----:B------:R-:W-:Y:S01]  /*27a80*/  IMAD.MOV.U32 R32, RZ, RZ, R14 ;  /* 0x000000ffff207224 */ /* 0x000fe200078e000e */
[----:B------:R-:W-:Y:S06]  /*27a90*/  BRA `(.L_x_843) ;  /* 0xfffffe2000fc7947 */ /* 0x000fec000383ffff */
.L_x_554:
[----:B------:R0:W0:Y:S02]  /*27aa0*/  SYNCS.PHASECHK.TRANS64.TRYWAIT P0, [R89+URZ+0x388b0], R90 ;  /* 0x0388b05a590075a7 */ /* 0x000024000800017f */
[----:B0-----:R-:W-:Y:S05]  /*27ab0*/  @!P0 NANOSLEEP.SYNCS 0x989680 ;  /* 0x009896800000895d */ /* 0x001fea0003900000 */
[----:B------:R-:W0:Y:S02]  /*27ac0*/  @!P0 SYNCS.PHASECHK.TRANS64 P0, [R89+URZ+0x388b0], R90 ;  /* 0x0388b05a590085a7 */ /* 0x000e24000800007f */
[----:B0-----:R-:W-:Y:S05]  /*27ad0*/  @!P0 BRA `(.L_x_554) ;  /* 0xfffffffc00f08947 */ /* 0x001fea000383ffff */
[----:B------:R-:W-:Y:S05]  /*27ae0*/  BRA `(.L_x_844) ;  /* 0xfffffe2400a47947 */ /* 0x000fea000383ffff */
.L_x_574:
[----:B------:R-:W-:Y:S01]  /*27af0*/  BSSY B1, `(.L_x_845) ;  /* 0x0000008000017945 */ /* 0x000fe20003800000 */
[----:B------:R-:W-:Y:S01]  /*27b00*/  MOV R13, R24 ;  /* 0x00000018000d7202 */ /* 0x000fe20000000f00 */
[----:B------:R-:W-:Y:S01]  /*27b10*/  IMAD.MOV.U32 R12, RZ, RZ, RZ ;  /* 0x000000ffff0c7224 */ /* 0x000fe200078e00ff */
[----:B------:R-:W-:Y:S01]  /*27b20*/  MOV R15, 0xffffffff ;  /* 0xffffffff000f7802 */ /* 0x000fe20000000f00 */
[----:B------:R-:W-:-:S07]  /*27b30*/  IMAD.MOV.U32 R11, RZ, RZ, 0x181f ;  /* 0x0000181fff0b7424 */ /* 0x000fce00078e00ff */
[----:B------:R-:W-:Y:S05]  /*27b40*/  WARPSYNC.COLLECTIVE R15, `(.L_x_846) ;  /* 0x000000000f087348 */ /* 0x000fea0003c00000 */
[----:B------:R0:W1:Y:S02]  /*27b50*/  SHFL.IDX P6, R14, R13, R12, R11 ;  /* 0x0000000c0d0e7389 */ /* 0x00006400000c000b */
[----:B01----:R-:W-:Y:S01]  /*27b60*/  ENDCOLLECTIVE ;  /* 0x000000000000791b */ /* 0x003fe20003800000 */
.L_x_846:
[----:B------:R-:W-:Y:S05]  /*27b70*/  BSYNC B1 ;  /* 0x0000000000017941 */ /* 0x000fea0003800000 */
.L_x_845:
        /* <DEDUP_REMOVED lines=8> */
.L_x_847:
[----:B------:R-:W-:Y:S01]  /*27c00*/  IMAD.MOV.U32 R13, RZ, RZ, R26 ;  /* 0x000000ffff0d7224 */ /* 0x000fe200078e001a */
[----:B------:R-:W-:-:S07]  /*27c10*/  MOV R2, R14 ;  /* 0x0000000e00027202 */ /* 0x000fce0000000f00 */
[----:B------:R-:W-:Y:S05]  /*27c20*/  WARPSYNC.COLLECTIVE R15, `(.L_x_848) ;  /* 0x000000000f087348 */ /* 0x000fea0003c00000 */
[----:B------:R0:W1:Y:S02]  /*27c30*/  SHFL.IDX P6, R14, R13, R12, R11 ;  /* 0x0000000c0d0e7389 */ /* 0x00006400000c000b */
[----:B01----:R-:W-:Y:S01]  /*27c40*/  ENDCOLLECTIVE ;  /* 0x000000000000791b */ /* 0x003fe20003800000 */
.L_x_848:
[----:B------:R-:W-:Y:S01]  /*27c50*/  MOV R13, R25 ;  /* 0x00000019000d7202 */ /* 0x000fe20000000f00 */
[----:B------:R-:W-:-:S07]  /*27c60*/  IMAD.MOV.U32 R5, RZ, RZ, R14 ;  /* 0x000000ffff057224 */ /* 0x000fce00078e000e */
[----:B------:R-:W-:Y:S05]  /*27c70*/  WARPSYNC.COLLECTIVE R15, `(.L_x_849) ;  /* 0x000000000f087348 */ /* 0x000fea0003c00000 */
[----:B------:R0:W1:Y:S02]  /*27c80*/  SHFL.IDX P6, R14, R13, R12, R11 ;  /* 0x0000000c0d0e7389 */ /* 0x00006400000c000b */
[----:B01----:R-:W-:Y:S01]  /*27c90*/  ENDCOLLECTIVE ;  /* 0x000000000000791b */ /* 0x003fe20003800000 */
.L_x_849:
[----:B------:R-:W-:Y:S05]  /*27ca0*/  BRA `(.L_x_850) ;  /* 0xfffffe3400f87947 */ /* 0x000fea000383ffff */
.L_x_578:
[----:B0-----:R0:W1:Y:S02]  /*27cb0*/  SYNCS.PHASECHK.TRANS64.TRYWAIT P0, [R22+URZ+0x38800], R5 ;  /* 0x03880005160075a7 */ /* 0x001064000800017f */
[----:B-1----:R-:W-:Y:S05]  /*27cc0*/  @!P0 NANOSLEEP.SYNCS 0x989680 ;  /* 0x009896800000895d */ /* 0x002fea0003900000 */
[----:B------:R-:W1:Y:S02]  /*27cd0*/  @!P0 SYNCS.PHASECHK.TRANS64 P0, [R22+URZ+0x38800], R5 ;  /* 0x03880005160085a7 */ /* 0x000e64000800007f */
[----:B-1----:R-:W-:Y:S05]  /*27ce0*/  @!P0 BRA `(.L_x_578) ;  /* 0xfffffffc00f08947 */ /* 0x002fea000383ffff */
[----:B------:R-:W-:Y:S05]  /*27cf0*/  BRA `(.L_x_851) ;  /* 0xfffffe3c00bc7947 */ /* 0x000fea000383ffff */
.L_x_610:
[----:B------:R-:W-:Y:S01]  /*27d00*/  BSSY B1, `(.L_x_852) ;  /* 0x0000008000017945 */ /* 0x000fe20003800000 */
[----:B------:R-:W-:Y:S01]  /*27d10*/  IMAD.MOV.U32 R13, RZ, RZ, R24 ;  /* 0x000000ffff0d7224 */ /* 0x000fe200078e0018 */
[----:B------:R-:W-:Y:S01]  /*27d20*/  MOV R11, 0x181f ;  /* 0x0000181f000b7802 */ /* 0x000fe20000000f00 */
[----:B------:R-:W-:Y:S02]  /*27d30*/  IMAD.MOV.U32 R12, RZ, RZ, RZ ;  /* 0x000000ffff0c7224 */ /* 0x000fe400078e00ff */
[----:B------:R-:W-:-:S07]  /*27d40*/  IMAD.MOV.U32 R15, RZ, RZ, -0x1 ;  /* 0xffffffffff0f7424 */ /* 0x000fce00078e00ff */
[----:B------:R-:W-:Y:S05]  /*27d50*/  WARPSYNC.COLLECTIVE R15, `(.L_x_853) ;  /* 0x000000000f087348 */ /* 0x000fea0003c00000 */
[----:B------:R0:W1:Y:S02]  /*27d60*/  SHFL.IDX P6, R14, R13, R12, R11 ;  /* 0x0000000c0d0e7389 */ /* 0x00006400000c000b */
[----:B01----:R-:W-:Y:S01]  /*27d70*/  ENDCOLLECTIVE ;  /* 0x000000000000791b */ /* 0x003fe20003800000 */
.L_x_853:
[----:B------:R-:W-:Y:S05]  /*27d80*/  BSYNC B1 ;  /* 0x0000000000017941 */ /* 0x000fea0003800000 */
.L_x_852:
[----:B------:R-:W-:Y:S01]  /*27d90*/  MOV R13, R2 ;  /* 0x00000002000d7202 */ /* 0x000fe20000000f00 */
[----:B------:R-:W-:Y:S01]  /*27da0*/  IMAD.MOV.U32 R12, RZ, RZ, RZ ;  /* 0x000000ffff0c7224 */ /* 0x000fe200078e00ff */
[----:B------:R-:W-:Y:S01]  /*27db0*/  MOV R15, 0xffffffff ;  /* 0xffffffff000f7802 */ /* 0x000fe20000000f00 */
[----:B------:R-:W-:Y:S02]  /*27dc0*/  IMAD.MOV.U32 R11, RZ, RZ, 0x181f ;  /* 0x0000181fff0b7424 */ /* 0x000fe400078e00ff */
[----:B------:R-:W-:-:S07]  /*27dd0*/  IMAD.MOV.U32 R0, RZ, RZ, R14 ;  /* 0x000000ffff007224 */ /* 0x000fce00078e000e */
[----:B------:R-:W-:Y:S05]  /*27de0*/  WARPSYNC.COLLECTIVE R15, `(.L_x_854) ;  /* 0x000000000f087348 */ /* 0x000fea0003c00000 */
[----:B------:R0:W1:Y:S02]  /*27df0*/  SHFL.IDX P6, R14, R13, R12, R11 ;  /* 0x0000000c0d0e7389 */ /* 0x00006400000c000b */
[----:B01----:R-:W-:Y:S01]  /*27e00*/  ENDCOLLECTIVE ;  /* 0x000000000000791b */ /* 0x003fe20003800000 */
.L_x_854:
[----:B------:R-:W-:Y:S02]  /*27e10*/  IMAD.MOV.U32 R13, RZ, RZ, R26 ;  /* 0x000000ffff0d7224 */ /* 0x000fe400078e001a */
[----:B------:R-:W-:-:S07]  /*27e20*/  IMAD.MOV.U32 R2, RZ, RZ, R14 ;  /* 0x000000ffff027224 */ /* 0x000fce00078e000e */
[----:B------:R-:W-:Y:S05]  /*27e30*/  WARPSYNC.COLLECTIVE R15, `(.L_x_855) ;  /* 0x000000000f087348 */ /* 0x000fea0003c00000 */
[----:B------:R0:W1:Y:S02]  /*27e40*/  SHFL.IDX P6, R14, R13, R12, R11 ;  /* 0x0000000c0d0e7389 */ /* 0x00006400000c000b */
[----:B01----:R-:W-:Y:S01]  /*27e50*/  ENDCOLLECTIVE ;  /* 0x000000000000791b */ /* 0x003fe20003800000 */
.L_x_855:
[----:B------:R-:W-:Y:S01]  /*27e60*/  IMAD.MOV.U32 R13, RZ, RZ, R25 ;  /* 0x000000ffff0d7224 */ /* 0x000fe200078e0019 */
[----:B------:R-:W-:-:S07]  /*27e70*/  MOV R3, R14 ;  /* 0x0000000e00037202 */ /* 0x000fce0000000f00 */
[----:B------:R-:W-:Y:S05]  /*27e80*/  WARPSYNC.COLLECTIVE R15, `(.L_x_856) ;  /* 0x000000000f087348 */ /* 0x000fea0003c00000 */
[----:B------:R0:W1:Y:S02]  /*27e90*/  SHFL.IDX P6, R14, R13, R12, R11 ;  /* 0x0000000c0d0e7389 */ /* 0x00006400000c000b */
[----:B01----:R-:W-:Y:S01]  /*27ea0*/  ENDCOLLECTIVE ;  /* 0x000000000000791b */ /* 0x003fe20003800000 */
.L_x_856:
[----:B------:R-:W-:Y:S01]  /*27eb0*/  MOV R20, R14 ;  /* 0x0000000e00147202 */ /* 0x000fe20000000f00 */
[----:B------:R-:W-:Y:S06]  /*27ec0*/  BRA `(.L_x_857) ;  /* 0xfffffe6800147947 */ /* 0x000fec000383ffff */
.L_x_614:
[----:B0-----:R0:W1:Y:S02]  /*27ed0*/  SYNCS.PHASECHK.TRANS64.TRYWAIT P0, [R22+URZ+0x38800], R3 ;  /* 0x03880003160075a7 */ /* 0x001064000800017f */
[----:B-1----:R-:W-:Y:S05]  /*27ee0*/  @!P0 NANOSLEEP.SYNCS 0x989680 ;  /* 0x009896800000895d */ /* 0x002fea0003900000 */
[----:B------:R-:W1:Y:S02]  /*27ef0*/  @!P0 SYNCS.PHASECHK.TRANS64 P0, [R22+URZ+0x38800], R3 ;  /* 0x03880003160085a7 */ /* 0x000e64000800007f */
[----:B-1----:R-:W-:Y:S05]  /*27f00*/  @!P0 BRA `(.L_x_614) ;  /* 0xfffffffc00f08947 */ /* 0x002fea000383ffff */
[----:B------:R-:W-:Y:S05]  /*27f10*/  BRA `(.L_x_858) ;  /* 0xfffffe6c008c7947 */ /* 0x000fea000383ffff */
.L_x_632:
[----:B-1----:R1:W0:Y:S02]  /*27f20*/  SYNCS.PHASECHK.TRANS64.TRYWAIT P1, [R0+URZ+0x38830], R3 ;  /* 0x03883003000075a7 */ /* 0x002224000802017f */
[----:B0-----:R-:W-:Y:S05]  /*27f30*/  @!P1 NANOSLEEP.SYNCS 0x989680 ;  /* 0x009896800000995d */ /* 0x001fea0003900000 */
[----:B------:R-:W0:Y:S02]  /*27f40*/  @!P1 SYNCS.PHASECHK.TRANS64 P1, [R0+URZ+0x38830], R3 ;  /* 0x03883003000095a7 */ /* 0x000e24000802007f */
[----:B0-----:R-:W-:Y:S05]  /*27f50*/  @!P1 BRA `(.L_x_632) ;  /* 0xfffffffc00f09947 */ /* 0x001fea000383ffff */
[----:B------:R-:W-:Y:S05]  /*27f60*/  BRA `(.L_x_631) ;  /* 0xfffffea0007c7947 */ /* 0x000fea000383ffff */
.L_x_640:
[----:B0-----:R0:W2:Y:S02]  /*27f70*/  SYNCS.PHASECHK.TRANS64.TRYWAIT P1, [R9+URZ+0x38830], R6 ;  /* 0x03883006090075a7 */ /* 0x0010a4000802017f */
[----:B--2---:R-:W-:Y:S05]  /*27f80*/  @!P1 NANOSLEEP.SYNCS 0x989680 ;  /* 0x009896800000995d */ /* 0x004fea0003900000 */
[----:B------:R-:W2:Y:S02]  /*27f90*/  @!P1 SYNCS.PHASECHK.TRANS64 P1, [R9+URZ+0x38830], R6 ;  /* 0x03883006090095a7 */ /* 0x000ea4000802007f */
[----:B--2---:R-:W-:Y:S05]  /*27fa0*/  @!P1 BRA `(.L_x_640) ;  /* 0xfffffffc00f09947 */ /* 0x004fea000383ffff */
[----:B------:R-:W-:Y:S05]  /*27fb0*/  BRA `(.L_x_639) ;  /* 0xfffffef000187947 */ /* 0x000fea000383ffff */
.L_x_645:
[----:B-1----:R1:W2:Y:S02]  /*27fc0*/  SYNCS.PHASECHK.TRANS64.TRYWAIT P1, [R6+URZ+0x38850], R0 ;  /* 0x03885000060075a7 */ /* 0x0022a4000802017f */
[----:B--2---:R-:W-:Y:S05]  /*27fd0*/  @!P1 NANOSLEEP.SYNCS 0x989680 ;  /* 0x009896800000995d */ /* 0x004fea0003900000 */
[----:B------:R-:W2:Y:S02]  /*27fe0*/  @!P1 SYNCS.PHASECHK.TRANS64 P1, [R6+URZ+0x38850], R0 ;  /* 0x03885000060095a7 */ /* 0x000ea4000802007f */
[----:B--2---:R-:W-:Y:S05]  /*27ff0*/  @!P1 BRA `(.L_x_645) ;  /* 0xfffffffc00f09947 */ /* 0x004fea000383ffff */
[----:B------:R-:W-:Y:S05]  /*28000*/  BRA `(.L_x_644) ;  /* 0xffffff2400dc7947 */ /* 0x000fea000383ffff */
.L_x_653:
[----:B-1----:R1:W2:Y:S02]  /*28010*/  SYNCS.PHASECHK.TRANS64.TRYWAIT P1, [R8+URZ+0x38850], R7 ;  /* 0x03885007080075a7 */ /* 0x0022a4000802017f */
[----:B--2---:R-:W-:Y:S05]  /*28020*/  @!P1 NANOSLEEP.SYNCS 0x989680 ;  /* 0x009896800000995d */ /* 0x004fea0003900000 */
[----:B------:R-:W2:Y:S02]  /*28030*/  @!P1 SYNCS.PHASECHK.TRANS64 P1, [R8+URZ+0x38850], R7 ;  /* 0x03885007080095a7 */ /* 0x000ea4000802007f */
[----:B--2---:R-:W-:Y:S05]  /*28040*/  @!P1 BRA `(.L_x_653) ;  /* 0xfffffffc00f09947 */ /* 0x004fea000383ffff */
[----:B------:R-:W-:Y:S05]  /*28050*/  BRA `(.L_x_652) ;  /* 0xffffff4000207947 */ /* 0x000fea000383ffff */
.L_x_690:
[----:B------:R-:W0:Y:S01]  /*28060*/  S2R R9, SR_TID.X ;  /* 0x0000000000097919 */ /* 0x000e220000002100 */
[----:B------:R-:W-:Y:S01]  /*28070*/  BSSY B1, `(.L_x_859) ;  /* 0x000000a000017945 */ /* 0x000fe20003800000 */
[----:B------:R-:W-:Y:S01]  /*28080*/  MOV R12, RZ ;  /* 0x000000ff000c7202 */ /* 0x000fe20000000f00 */
[----:B------:R-:W-:Y:S01]  /*28090*/  IMAD.MOV.U32 R11, RZ, RZ, 0x1f ;  /* 0x0000001fff0b7424 */ /* 0x000fe200078e00ff */
[----:B------:R-:W-:Y:S02]  /*280a0*/  MOV R15, 0xffffffff ;  /* 0xffffffff000f7802 */ /* 0x000fe40000000f00 */
[----:B0-----:R-:W-:-:S04]  /*280b0*/  SHF.R.U32.HI R9, RZ, 0x5, R9 ;  /* 0x00000005ff097819 */ /* 0x001fc80000011609 */
[----:B------:R-:W-:-:S05]  /*280c0*/  LOP3.LUT R9, R9, 0x3, RZ, 0xc0, !PT ;  /* 0x0000000309097812 */ /* 0x000fca00078ec0ff */
[----:B------:R-:W-:-:S07]  /*280d0*/  IMAD.MOV.U32 R13, RZ, RZ, R9 ;  /* 0x000000ffff0d7224 */ /* 0x000fce00078e0009 */
[----:B------:R-:W-:Y:S05]  /*280e0*/  WARPSYNC.COLLECTIVE R15, `(.L_x_860) ;  /* 0x000000000f087348 */ /* 0x000fea0003c00000 */
[----:B------:R0:W1:Y:S02]  /*280f0*/  SHFL.IDX P6, R14, R13, R12, R11 ;  /* 0x0000000c0d0e7389 */ /* 0x00006400000c000b */
[----:B01----:R-:W-:Y:S01]  /*28100*/  ENDCOLLECTIVE ;  /* 0x000000000000791b */ /* 0x003fe20003800000 */
.L_x_860:
[----:B------:R-:W-:Y:S05]  /*28110*/  BSYNC B1 ;  /* 0x0000000000017941 */ /* 0x000fea0003800000 */
.L_x_859:
[----:B------:R-:W-:Y:S05]  /*28120*/  BRA `(.L_x_861) ;  /* 0xffffff8c00a87947 */ /* 0x000fea000383ffff */
.L_x_692:
[----:B------:R-:W-:Y:S01]  /*28130*/  BSSY B1, `(.L_x_862) ;  /* 0x0000006000017945 */ /* 0x000fe20003800000 */
[----:B------:R-:W-:-:S07]  /*28140*/  IMAD.MOV.U32 R15, RZ, RZ, -0x1 ;  /* 0xffffffffff0f7424 */ /* 0x000fce00078e00ff */
[----:B0-----:R-:W-:Y:S05]  /*28150*/  WARPSYNC.COLLECTIVE R15, `(.L_x_863) ;  /* 0x000000000f0c7348 */ /* 0x001fea0003c00000 */
[----:B------:R-:W-:Y:S02]  /*28160*/  ELECT P6, UR62, PT ;  /* 0x00000000003e782f */ /* 0x000fe400038c0000 */
[----:B------:R-:W-:Y:S01]  /*28170*/  MOV R14, UR62 ;  /* 0x0000003e000e7c02 */ /* 0x000fe20008000f00 */
[----:B0-----:R-:W-:Y:S10]  /*28180*/  ENDCOLLECTIVE ;  /* 0x000000000000791b */ /* 0x001ff40003800000 */
.L_x_863:
[----:B------:R-:W-:Y:S05]  /*28190*/  BSYNC B1 ;  /* 0x0000000000017941 */ /* 0x000fea0003800000 */
.L_x_862:
[----:B------:R-:W-:Y:S05]  /*281a0*/  BRA `(.L_x_691) ;  /* 0xffffff8c00a07947 */ /* 0x000fea000383ffff */
.L_x_694:
[----:B0-----:R0:W1:Y:S02]  /*281b0*/  SYNCS.PHASECHK.TRANS64.TRYWAIT P0, [R22+URZ+0x38820], R5 ;  /* 0x03882005160075a7 */ /* 0x001064000800017f */
[----:B-1----:R-:W-:Y:S05]  /*281c0*/  @!P0 NANOSLEEP.SYNCS 0x989680 ;  /* 0x009896800000895d */ /* 0x002fea0003900000 */
[----:B------:R-:W1:Y:S02]  /*281d0*/  @!P0 SYNCS.PHASECHK.TRANS64 P0, [R22+URZ+0x38820], R5 ;  /* 0x03882005160085a7 */ /* 0x000e64000800007f */
[----:B-1----:R-:W-:Y:S05]  /*281e0*/  @!P0 BRA `(.L_x_694) ;  /* 0xfffffffc00f08947 */ /* 0x002fea000383ffff */
[----:B------:R-:W-:Y:S05]  /*281f0*/  BRA `(.L_x_864) ;  /* 0xffffff8c00b07947 */ /* 0x000fea000383ffff */
.L_x_698:
[----:B-1----:R1:W2:Y:S02]  /*28200*/  SYNCS.PHASECHK.TRANS64.TRYWAIT P0, [R9+URZ+0x388a0], R8 ;  /* 0x0388a008090075a7 */ /* 0x0022a4000800017f */
[----:B--2---:R-:W-:Y:S05]  /*28210*/  @!P0 NANOSLEEP.SYNCS 0x989680 ;  /* 0x009896800000895d */ /* 0x004fea0003900000 */
[----:B------:R-:W2:Y:S02]  /*28220*/  @!P0 SYNCS.PHASECHK.TRANS64 P0, [R9+URZ+0x388a0], R8 ;  /* 0x0388a008090085a7 */ /* 0x000ea4000800007f */
[----:B--2---:R-:W-:Y:S05]  /*28230*/  @!P0 BRA `(.L_x_698) ;  /* 0xfffffffc00f08947 */ /* 0x004fea000383ffff */
[----:B------:R-:W-:Y:S05]  /*28240*/  BRA `(.L_x_865) ;  /* 0xffffff8c00c87947 */ /* 0x000fea000383ffff */
.L_x_706:
[----:B0-----:R0:W2:Y:S02]  /*28250*/  SYNCS.PHASECHK.TRANS64.TRYWAIT P0, [R9+URZ+0x388c0], R8 ;  /* 0x0388c008090075a7 */ /* 0x0010a4000800017f */
[----:B--2---:R-:W-:Y:S05]  /*28260*/  @!P0 NANOSLEEP.SYNCS 0x989680 ;  /* 0x009896800000895d */ /* 0x004fea0003900000 */
[----:B------:R-:W2:Y:S02]  /*28270*/  @!P0 SYNCS.PHASECHK.TRANS64 P0, [R9+URZ+0x388c0], R8 ;  /* 0x0388c008090085a7 */ /* 0x000ea4000800007f */
[----:B--2---:R-:W-:Y:S05]  /*28280*/  @!P0 BRA `(.L_x_706) ;  /* 0xfffffffc00f08947 */ /* 0x004fea000383ffff */
[----:B------:R-:W-:Y:S05]  /*28290*/  BRA `(.L_x_866) ;  /* 0xffffff9400047947 */ /* 0x000fea000383ffff */
.L_x_716:
[----:B-1----:R1:W2:Y:S02]  /*282a0*/  SYNCS.PHASECHK.TRANS64.TRYWAIT P1, [R8+URZ+0x388a0], R7 ;  /* 0x0388a007080075a7 */ /* 0x0022a4000802017f */
[----:B--2---:R-:W-:Y:S05]  /*282b0*/  @!P1 NANOSLEEP.SYNCS 0x989680 ;  /* 0x009896800000995d */ /* 0x004fea0003900000 */
[----:B------:R-:W2:Y:S02]  /*282c0*/  @!P1 SYNCS.PHASECHK.TRANS64 P1, [R8+URZ+0x388a0], R7 ;  /* 0x0388a007080095a7 */ /* 0x000ea4000802007f */
[----:B--2---:R-:W-:Y:S05]  /*282d0*/  @!P1 BRA `(.L_x_716) ;  /* 0xfffffffc00f09947 */ /* 0x004fea000383ffff */
[----:B------:R-:W-:Y:S05]  /*282e0*/  BRA `(.L_x_867) ;  /* 0xffffff9800747947 */ /* 0x000fea000383ffff */
.L_x_724:
[----:B0-----:R0:W2:Y:S02]  /*282f0*/  SYNCS.PHASECHK.TRANS64.TRYWAIT P1, [R8+URZ+0x388c0], R7 ;  /* 0x0388c007080075a7 */ /* 0x0010a4000802017f */
[----:B--2---:R-:W-:Y:S05]  /*28300*/  @!P1 NANOSLEEP.SYNCS 0x989680 ;  /* 0x009896800000995d */ /* 0x004fea0003900000 */
[----:B------:R-:W2:Y:S02]  /*28310*/  @!P1 SYNCS.PHASECHK.TRANS64 P1, [R8+URZ+0x388c0], R7 ;  /* 0x0388c007080095a7 */ /* 0x000ea4000802007f */
[----:B--2---:R-:W-:Y:S05]  /*28320*/  @!P1 BRA `(.L_x_724) ;  /* 0xfffffffc00f09947 */ /* 0x004fea000383ffff */
[----:B------:R-:W-:Y:S05]  /*28330*/  BRA `(.L_x_868) ;  /* 0xffffff9c00ac7947 */ /* 0x000fea000383ffff */
.L_x_740:
[----:B------:R-:W0:Y:S01]  /*28340*/  S2R R7, SR_TID.X ;  /* 0x0000000000077919 */ /* 0x000e220000002100 */
[----:B------:R-:W-:Y:S01]  /*28350*/  BSSY B0, `(.L_x_869) ;  /* 0x000000a000007945 */ /* 0x000fe20003800000 */
[----:B------:R-:W-:Y:S01]  /*28360*/  IMAD.MOV.U32 R12, RZ, RZ, RZ ;  /* 0x000000ffff0c7224 */ /* 0x000fe200078e00ff */
[----:B------:R-:W-:Y:S01]  /*28370*/  MOV R11, 0x1f ;  /* 0x0000001f000b7802 */ /* 0x000fe20000000f00 */
[----:B------:R-:W-:Y:S01]  /*28380*/  IMAD.MOV.U32 R15, RZ, RZ, -0x1 ;  /* 0xffffffffff0f7424 */ /* 0x000fe200078e00ff */
[----:B0-----:R-:W-:-:S04]  /*28390*/  SHF.R.U32.HI R7, RZ, 0x5, R7 ;  /* 0x00000005ff077819 */ /* 0x001fc80000011607 */
[----:B------:R-:W-:-:S04]  /*283a0*/  LOP3.LUT R7, R7, 0x3, RZ, 0xc0, !PT ;  /* 0x0000000307077812 */ /* 0x000fc800078ec0ff */
[----:B------:R-:W-:-:S07]  /*283b0*/  MOV R13, R7 ;  /* 0x00000007000d7202 */ /* 0x000fce0000000f00 */
[----:B-----5:R-:W-:Y:S05]  /*283c0*/  WARPSYNC.COLLECTIVE R15, `(.L_x_870) ;  /* 0x000000000f087348 */ /* 0x020fea0003c00000 */
[----:B------:R0:W1:Y:S02]  /*283d0*/  SHFL.IDX P6, R14, R13, R12, R11 ;  /* 0x0000000c0d0e7389 */ /* 0x00006400000c000b */
[----:B01---5:R-:W-:Y:S01]  /*283e0*/  ENDCOLLECTIVE ;  /* 0x000000000000791b */ /* 0x023fe20003800000 */
.L_x_870:
[----:B------:R-:W-:Y:S05]  /*283f0*/  BSYNC B0 ;  /* 0x0000000000007941 */ /* 0x000fea0003800000 */
.L_x_869:
[----:B------:R-:W-:Y:S05]  /*28400*/  BRA `(.L_x_871) ;  /* 0xffffffac00207947 */ /* 0x000fea000383ffff */
.L_x_743:
[----:B0-----:R0:W1:Y:S02]  /*28410*/  SYNCS.PHASECHK.TRANS64.TRYWAIT P0, [R5+URZ+0x38840], R2 ;  /* 0x03884002050075a7 */ /* 0x001064000800017f */
[----:B-1----:R-:W-:Y:S05]  /*28420*/  @!P0 NANOSLEEP.SYNCS 0x989680 ;  /* 0x009896800000895d */ /* 0x002fea0003900000 */
[----:B------:R-:W1:Y:S02]  /*28430*/  @!P0 SYNCS.PHASECHK.TRANS64 P0, [R5+URZ+0x38840], R2 ;  /* 0x03884002050085a7 */ /* 0x000e64000800007f */
[----:B-1----:R-:W-:Y:S05]  /*28440*/  @!P0 BRA `(.L_x_743) ;  /* 0xfffffffc00f08947 */ /* 0x002fea000383ffff */
[----:B------:R-:W-:Y:S05]  /*28450*/  BRA `(.L_x_872) ;  /* 0xffffffac007c7947 */ /* 0x000fea000383ffff */
.L_x_744:
[----:B------:R-:W-:Y:S01]  /*28460*/  BSSY B0, `(.L_x_873) ;  /* 0x0000008000007945 */ /* 0x000fe20003800000 */
[----:B------:R-:W-:Y:S01]  /*28470*/  MOV R13, R6 ;  /* 0x00000006000d7202 */ /* 0x000fe20000000f00 */
[----:B------:R-:W-:Y:S01]  /*28480*/  IMAD.MOV.U32 R12, RZ, RZ, RZ ;  /* 0x000000ffff0c7224 */ /* 0x000fe200078e00ff */
[----:B------:R-:W-:Y:S01]  /*28490*/  MOV R11, 0x181f ;  /* 0x0000181f000b7802 */ /* 0x000fe20000000f00 */
[----:B------:R-:W-:-:S07]  /*284a0*/  IMAD.MOV.U32 R15, RZ, RZ, -0x1 ;  /* 0xffffffffff0f7424 */ /* 0x000fce00078e00ff */
[----:B------:R-:W-:Y:S05]  /*284b0*/  WARPSYNC.COLLECTIVE R15, `(.L_x_874) ;  /* 0x000000000f087348 */ /* 0x000fea0003c00000 */
[----:B------:R0:W1:Y:S02]  /*284c0*/  SHFL.IDX P6, R14, R13, R12, R11 ;  /* 0x0000000c0d0e7389 */ /* 0x00006400000c000b */
[----:B01----:R-:W-:Y:S01]  /*284d0*/  ENDCOLLECTIVE ;  /* 0x000000000000791b */ /* 0x003fe20003800000 */
.L_x_874:
[----:B------:R-:W-:Y:S05]  /*284e0*/  BSYNC B0 ;  /* 0x0000000000007941 */ /* 0x000fea0003800000 */
.L_x_873:
[----:B------:R-:W-:Y:S01]  /*284f0*/  IMAD.MOV.U32 R13, RZ, RZ, R0 ;  /* 0x000000ffff0d7224 */ /* 0x000fe200078e0000 */
[----:B------:R-:W-:Y:S01]  /*28500*/  MOV R12, RZ ;  /* 0x000000ff000c7202 */ /* 0x000fe20000000f00 */
[----:B------:R-:W-:Y:S01]  /*28510*/  IMAD.MOV.U32 R11, RZ, RZ, 0x181f ;  /* 0x0000181fff0b7424 */ /* 0x000fe200078e00ff */
[----:B------:R-:W-:Y:S01]  /*28520*/  MOV R15, 0xffffffff ;  /* 0xffffffff000f7802 */ /* 0x000fe20000000f00 */
[----:B------:R-:W-:Y:S01]  /*28530*/  @P0 IMAD R9, R7, 0x2, R22 ;  /* 0x0000000207090824 */ /* 0x000fe200078e0216 */
[----:B------:R-:W-:Y:S02]  /*28540*/  MOV R2, R14 ;  /* 0x0000000e00027202 */ /* 0x000fe40000000f00 */
[----:B------:R-:W-:-:S13]  /*28550*/  LOP3.LUT P5, RZ, R23, 0x10, RZ, 0xc0, !PT ;  /* 0x0000001017ff7812 */ /* 0x000fda00078ac0ff */
[----:B------:R-:W-:Y:S05]  /*28560*/  WARPSYNC.COLLECTIVE R15, `(.L_x_875) ;  /* 0x000000000f087348 */ /* 0x000fea0003c00000 */
[----:B------:R0:W1:Y:S02]  /*28570*/  SHFL.IDX P6, R14, R13, R12, R11 ;  /* 0x0000000c0d0e7389 */ /* 0x00006400000c000b */
[----:B01----:R-:W-:Y:S01]  /*28580*/  ENDCOLLECTIVE ;  /* 0x000000000000791b */ /* 0x003fe20003800000 */
.L_x_875:
[C---:B------:R-:W-:Y:S01]  /*28590*/  LOP3.LUT P4, RZ, R23.reuse, 0x8, RZ, 0xc0, !PT ;  /* 0x0000000817ff7812 */ /* 0x040fe2000788c0ff */
[----:B------:R-:W-:Y:S01]  /*285a0*/  ULDC.64 UR4, c[0x0][0x208] ;  /* 0x0000820000047ab9 */ /* 0x000fe20000000a00 */
[C---:B------:R-:W-:Y:S02]  /*285b0*/  LOP3.LUT P3, RZ, R23.reuse, 0x4, RZ, 0xc0, !PT ;  /* 0x0000000417ff7812 */ /* 0x040fe4000786c0ff */
[----:B------:R-:W-:Y:S02]  /*285c0*/  LOP3.LUT P2, RZ, R23, 0x2, RZ, 0xc0, !PT ;  /* 0x0000000217ff7812 */ /* 0x000fe4000784c0ff */
[----:B------:R-:W-:Y:S01]  /*285d0*/  MOV R13, R6 ;  /* 0x00000006000d7202 */ /* 0x000fe20000000f00 */
[----:B------:R-:W-:Y:S02]  /*285e0*/  IMAD.MOV.U32 R12, RZ, RZ, 0x1 ;  /* 0x00000001ff0c7424 */ /* 0x000fe400078e00ff */
[----:B------:R-:W-:-:S05]  /*285f0*/  IMAD.MOV.U32 R3, RZ, RZ, R14 ;  /* 0x000000ffff037224 */ /* 0x000fca00078e000e */
[----:B------:R-:W-:-:S04]  /*28600*/  @P0 LEA R3, P1, R36, R3, 0x1 ;  /* 0x0000000324030211 */ /* 0x000fc800078208ff */
[----:B------:R-:W-:Y:S02]  /*28610*/  @P0 IADD3.X R2, RZ, R2, RZ, P1, !PT ;  /* 0x00000002ff020210 */ /* 0x000fe40000ffe4ff */
[----:B------:R-:W-:Y:S02]  /*28620*/  ISETP.GE.AND P1, PT, R4, 0x11, PT ;  /* 0x000000110400780c */ /* 0x000fe40003f26270 */
[----:B------:R-:W-:-:S04]  /*28630*/  @P0 LOP3.LUT R3, R3, R2, RZ, 0x3c, !PT ;  /* 0x0000000203030212 */ /* 0x000fc800078e3cff */
[----:B------:R-:W-:-:S04]  /*28640*/  @P0 LOP3.LUT R2, R3, R2, RZ, 0x3c, !PT ;  /* 0x0000000203020212 */ /* 0x000fc800078e3cff */
[----:B------:R-:W-:-:S03]  /*28650*/  @P0 LOP3.LUT R3, R3, R2, RZ, 0x3c, !PT ;  /* 0x0000000203030212 */ /* 0x000fc600078e3cff */
[----:B------:R-:W-:Y:S02]  /*28660*/  @P1 LEA R21, R7, R22, 0x1 ;  /* 0x0000001607151211 */ /* 0x000fe400078e08ff */
[----:B------:R-:W-:Y:S01]  /*28670*/  @!PT LDS RZ, [RZ] ;  /* 0x00000000fffff984 */ /* 0x000fe20000000800 */
[----:B------:R-:W-:Y:S01]  /*28680*/  @!PT LDS RZ, [RZ] ;  /* 0x00000000fffff984 */ /* 0x000fe20000000800 */
[----:B------:R-:W-:Y:S01]  /*28690*/  @!PT LDS RZ, [RZ] ;  /* 0x00000000fffff984 */ /* 0x000fe20000000800 */
[----:B------:R0:W-:Y:S04]  /*286a0*/  @P0 LDGSTS.E.BYPASS.LTC128B.128 [R9+0x24400], desc[UR4][R2.64], !P5 ;  /* 0x2440000002090fae */ /* 0x0001e8000e901d44 */
[----:B------:R0:W-:Y:S04]  /*286b0*/  @P0 LDGSTS.E.BYPASS.LTC128B.128 [R9+0x26c00], desc[UR4][R2.64+0x80], !P4 ;  /* 0x26c0008002090fae */ /* 0x0001e8000e101d44 */
[----:B------:R0:W-:Y:S04]  /*286c0*/  @P0 LDGSTS.E.BYPASS.LTC128B.128 [R9+0x29400], desc[UR4][R2.64+0x100], !P3 ;  /* 0x2940010002090fae */ /* 0x0001e8000d901d44 */
[----:B------:R0:W-:Y:S02]  /*286d0*/  @P0 LDGSTS.E.BYPASS.LTC128B.128 [R9+0x2bc00], desc[UR4][R2.64+0x180], !P2 ;  /* 0x2bc0018002090fae */ /* 0x0001e4000d101d44 */
[----:B0-----:R-:W-:Y:S05]  /*286e0*/  WARPSYNC.COLLECTIVE R15, `(.L_x_876) ;  /* 0x000000000f087348 */ /* 0x001fea0003c00000 */
[----:B------:R1:W2:Y:S02]  /*286f0*/  SHFL.IDX P6, R14, R13, R12, R11 ;  /* 0x0000000c0d0e7389 */ /* 0x0002a400000c000b */
[----:B012---:R-:W-:Y:S01]  /*28700*/  ENDCOLLECTIVE ;  /* 0x000000000000791b */ /* 0x007fe20003800000 */
.L_x_876:
[----:B------:R-:W-:Y:S01]  /*28710*/  IMAD.MOV.U32 R13, RZ, RZ, R0 ;  /* 0x000000ffff0d7224 */ /* 0x000fe200078e0000 */
[----:B------:R-:W-:-:S07]  /*28720*/  MOV R8, R14 ;  /* 0x0000000e00087202 */ /* 0x000fce0000000f00 */
[----:B------:R-:W-:Y:S05]  /*28730*/  WARPSYNC.COLLECTIVE R15, `(.L_x_877) ;  /* 0x000000000f087348 */ /* 0x000fea0003c00000 */
[----:B------:R0:W1:Y:S02]  /*28740*/  SHFL.IDX P6, R14, R13, R12, R11 ;  /* 0x0000000c0d0e7389 */ /* 0x00006400000c000b */
[----:B01----:R-:W-:Y:S01]  /*28750*/  ENDCOLLECTIVE ;  /* 0x000000000000791b */ /* 0x003fe20003800000 */
.L_x_877:
[----:B------:R-:W-:Y:S01]  /*28760*/  ULDC.64 UR4, c[0x0][0x208] ;  /* 0x0000820000047ab9 */ /* 0x000fe20000000a00 */
[----:B------:R-:W-:Y:S01]  /*28770*/  IMAD.MOV.U32 R13, RZ, RZ, R6 ;  /* 0x000000ffff0d7224 */ /* 0x000fe200078e0006 */
[----:B------:R-:W-:Y:S02]  /*28780*/  MOV R12, 0x2 ;  /* 0x00000002000c7802 */ /* 0x000fe40000000f00 */
[----:B------:R-:W-:-:S04]  /*28790*/  MOV R2, R14 ;  /* 0x0000000e00027202 */ /* 0x000fc80000000f00 */
[----:B------:R-:W-:-:S05]  /*287a0*/  @P1 LEA R2, P0, R36, R2, 0x1 ;  /* 0x0000000224021211 */ /* 0x000fca00078008ff */
[----:B------:R-:W-:-:S05]  /*287b0*/  @P1 IMAD.X R3, RZ, RZ, R8, P0 ;  /* 0x000000ffff031224 */ /* 0x000fca00000e0608 */
[----:B------:R-:W-:Y:S01]  /*287c0*/  @!PT LDS RZ, [RZ] ;  /* 0x00000000fffff984 */ /* 0x000fe20000000800 */
[----:B------:R-:W-:Y:S01]  /*287d0*/  @!PT LDS RZ, [RZ] ;  /* 0x00000000fffff984 */ /* 0x000fe20000000800 */
[----:B------:R-:W-:Y:S01]  /*287e0*/  @!PT LDS RZ, [RZ] ;  /* 0x00000000fffff984 */ /* 0x000fe20000000800 */
[----:B------:R0:W-:Y:S04]  /*287f0*/  @P1 LDGSTS.E.BYPASS.LTC128B.128 [R21+0x24c00], desc[UR4][R2.64], !P5 ;  /* 0x24c0000002151fae */ /* 0x0001e8000e901d44 */
[----:B------:R0:W-:Y:S04]  /*28800*/  @P1 LDGSTS.E.BYPASS.LTC128B.128 [R21+0x27400], desc[UR4][R2.64+0x80], !P4 ;  /* 0x2740008002151fae */ /* 0x0001e8000e101d44 */
[----:B------:R0:W-:Y:S04]  /*28810*/  @P1 LDGSTS.E.BYPASS.LTC128B.128 [R21+0x29c00], desc[UR4][R2.64+0x100], !P3 ;  /* 0x29c0010002151fae */ /* 0x0001e8000d901d44 */
[----:B------:R0:W-:Y:S01]  /*28820*/  @P1 LDGSTS.E.BYPASS.LTC128B.128 [R21+0x2c400], desc[UR4][R2.64+0x180], !P2 ;  /* 0x2c40018002151fae */ /* 0x0001e2000d101d44 */
[----:B------:R-:W-:-:S13]  /*28830*/  ISETP.GE.AND P1, PT, R4, 0x21, PT ;  /* 0x000000210400780c */ /* 0x000fda0003f26270 */
[----:B0-----:R-:W-:Y:S05]  /*28840*/  WARPSYNC.COLLECTIVE R15, `(.L_x_878) ;  /* 0x000000000f087348 */ /* 0x001fea0003c00000 */
[----:B------:R1:W2:Y:S02]  /*28850*/  SHFL.IDX P6, R14, R13, R12, R11 ;  /* 0x0000000c0d0e7389 */ /* 0x0002a400000c000b */
[----:B012---:R-:W-:Y:S01]  /*28860*/  ENDCOLLECTIVE ;  /* 0x000000000000791b */ /* 0x007fe20003800000 */
.L_x_878:
[----:B------:R-:W-:Y:S01]  /*28870*/  @P1 IMAD R9, R7, 0x2, R22 ;  /* 0x0000000207091824 */ /* 0x000fe200078e0216 */
[----:B------:R-:W-:Y:S01]  /*28880*/  MOV R13, R0 ;  /* 0x00000000000d7202 */ /* 0x000fe20000000f00 */
[----:B------:R-:W-:-:S07]  /*28890*/  IMAD.MOV.U32 R8, RZ, RZ, R14 ;  /* 0x000000ffff087224 */ /* 0x000fce00078e000e */
[----:B------:R-:W-:Y:S05]  /*288a0*/  WARPSYNC.COLLECTIVE R15, `(.L_x_879) ;  /* 0x000000000f087348 */ /* 0x000fea0003c00000 */
[----:B------:R0:W1:Y:S02]  /*288b0*/  SHFL.IDX P6, R14, R13, R12, R11 ;  /* 0x0000000c0d0e7389 */ /* 0x00006400000c000b */
[----:B01----:R-:W-:Y:S01]  /*288c0*/  ENDCOLLECTIVE ;  /* 0x000000000000791b */ /* 0x003fe20003800000 */
.L_x_879:
[----:B------:R-:W-:Y:S01]  /*288d0*/  ULDC.64 UR4, c[0x0][0x208] ;  /* 0x0000820000047ab9 */ /* 0x000fe20000000a00 */
[----:B------:R-:W-:Y:S01]  /*288e0*/  MOV R13, R6 ;  /* 0x00000006000d7202 */ /* 0x000fe20000000f00 */
[----:B------:R-:W-:Y:S02]  /*288f0*/  IMAD.MOV.U32 R12, RZ, RZ, 0x3 ;  /* 0x00000003ff0c7424 */ /* 0x000fe400078e00ff */
[----:B------:R-:W-:-:S05]  /*28900*/  IMAD.MOV.U32 R2, RZ, RZ, R14 ;  /* 0x000000ffff027224 */ /* 0x000fca00078e000e */
[----:B------:R-:W-:-:S04]  /*28910*/  @P1 LEA R2, P0, R36, R2, 0x1 ;  /* 0x0000000224021211 */ /* 0x000fc800078008ff */
[----:B------:R-:W-:-:S05]  /*28920*/  @P1 IADD3.X R3, RZ, R8, RZ, P0, !PT ;  /* 0x00000008ff031210 */ /* 0x000fca00007fe4ff */
        /* <DEDUP_REMOVED lines=11> */
.L_x_880:
[----:B------:R-:W-:Y:S01]  /*289e0*/  @P1 LEA R21, R7, R22, 0x1 ;  /* 0x0000001607151211 */ /* 0x000fe200078e08ff */
[----:B------:R-:W-:Y:S01]  /*289f0*/  IMAD.MOV.U32 R13, RZ, RZ, R0 ;  /* 0x000000ffff0d7224 */ /* 0x000fe200078e0000 */
[----:B------:R-:W-:-:S07]  /*28a00*/  MOV R8, R14 ;  /* 0x0000000e00087202 */ /* 0x000fce0000000f00 */
[----:B------:R-:W-:Y:S05]  /*28a10*/  WARPSYNC.COLLECTIVE R15, `(.L_x_881) ;  /* 0x000000000f087348 */ /* 0x000fea0003c00000 */
[----:B------:R0:W1:Y:S02]  /*28a20*/  SHFL.IDX P6, R14, R13, R12, R11 ;  /* 0x0000000c0d0e7389 */ /* 0x00006400000c000b */
[----:B01----:R-:W-:Y:S01]  /*28a30*/  ENDCOLLECTIVE ;  /* 0x000000000000791b */ /* 0x003fe20003800000 */
.L_x_881:
        /* <DEDUP_REMOVED lines=16> */
.L_x_882:
[----:B------:R-:W-:Y:S01]  /*28b40*/  MOV R13, R0 ;  /* 0x00000000000d7202 */ /* 0x000fe20000000f00 */
[----:B------:R-:W-:-:S07]  /*28b50*/  IMAD.MOV.U32 R8, RZ, RZ, R14 ;  /* 0x000000ffff087224 */ /* 0x000fce00078e000e */
[----:B------:R-:W-:Y:S05]  /*28b60*/  WARPSYNC.COLLECTIVE R15, `(.L_x_883) ;  /* 0x000000000f087348 */ /* 0x000fea0003c00000 */
[----:B------:R0:W1:Y:S02]  /*28b70*/  SHFL.IDX P6, R14, R13, R12, R11 ;  /* 0x0000000c0d0e7389 */ /* 0x00006400000c000b */
[----:B01----:R-:W-:Y:S01]  /*28b80*/  ENDCOLLECTIVE ;  /* 0x000000000000791b */ /* 0x003fe20003800000 */
.L_x_883:
[----:B------:R-:W-:Y:S01]  /*28b90*/  IMAD.MOV.U32 R0, RZ, RZ, R14 ;  /* 0x000000ffff007224 */ /* 0x000fe200078e000e */
[----:B------:R-:W-:Y:S06]  /*28ba0*/  BRA `(.L_x_884) ;  /* 0xffffffa800e07947 */ /* 0x000fec000383ffff */
.L_x_751:
[----:B------:R-:W-:Y:S01]  /*28bb0*/  MOV R13, R4 ;  /* 0x00000004000d7202 */ /* 0x000fe20000000f00 */
[----:B------:R-:W-:Y:S01]  /*28bc0*/  IMAD.MOV.U32 R12, RZ, RZ, RZ ;  /* 0x000000ffff0c7224 */ /* 0x000fe200078e00ff */
[----:B------:R-:W-:Y:S01]  /*28bd0*/  MOV R11, 0x181f ;  /* 0x0000181f000b7802 */ /* 0x000fe20000000f00 */
[----:B------:R-:W-:Y:S02]  /*28be0*/  IMAD.MOV.U32 R15, RZ, RZ, -0x1 ;  /* 0xffffffffff0f7424 */ /* 0x000fe400078e00ff */
[----:B-----5:R-:W-:Y:S02]  /*28bf0*/  IMAD R6, R10, R8, RZ ;  /* 0x000000080a067224 */ /* 0x020fe400078e02ff */
[----:B------:R-:W-:-:S07]  /*28c00*/  IMAD.IADD R0, R9, 0x1, R0 ;  /* 0x0000000109007824 */ /* 0x000fce00078e0200 */
[----:B------:R-:W-:Y:S05]  /*28c10*/  WARPSYNC.COLLECTIVE R15, `(.L_x_885) ;  /* 0x000000000f087348 */ /* 0x000fea0003c00000 */
[----:B------:R0:W1:Y:S02]  /*28c20*/  SHFL.IDX P6, R14, R13, R12, R11 ;  /* 0x0000000c0d0e7389 */ /* 0x00006400000c000b */
[----:B01----:R-:W-:Y:S01]  /*28c30*/  ENDCOLLECTIVE ;  /* 0x000000000000791b */ /* 0x003fe20003800000 */
.L_x_885:
[----:B------:R-:W-:Y:S01]  /*28c40*/  ISETP.GE.AND P1, PT, R0, R6, PT ;  /* 0x000000060000720c */ /* 0x000fe20003f26270 */
[----:B------:R-:W-:Y:S01]  /*28c50*/  IMAD.MOV.U32 R13, RZ, RZ, R5 ;  /* 0x000000ffff0d7224 */ /* 0x000fe200078e0005 */
[----:B------:R-:W-:-:S11]  /*28c60*/  MOV R2, R14 ;  /* 0x0000000e00027202 */ /* 0x000fd60000000f00 */
[----:B------:R-:W-:Y:S05]  /*28c70*/  WARPSYNC.COLLECTIVE R15, `(.L_x_886) ;  /* 0x000000000f087348 */ /* 0x000fea0003c00000 */
[----:B------:R0:W1:Y:S02]  /*28c80*/  SHFL.IDX P6, R14, R13, R12, R11 ;  /* 0x0000000c0d0e7389 */ /* 0x00006400000c000b */
[----:B01----:R-:W-:Y:S01]  /*28c90*/  ENDCOLLECTIVE ;  /* 0x000000000000791b */ /* 0x003fe20003800000 */
.L_x_886:
[----:B------:R-:W-:Y:S01]  /*28ca0*/  ULDC.64 UR4, c[0x0][0x208] ;  /* 0x0000820000047ab9 */ /* 0x000fe20000000a00 */
[----:B------:R-:W-:Y:S01]  /*28cb0*/  IMAD.MOV.U32 R13, RZ, RZ, R4 ;  /* 0x000000ffff0d7224 */ /* 0x000fe200078e0004 */
[----:B------:R-:W-:Y:S02]  /*28cc0*/  MOV R12, 0x1 ;  /* 0x00000001000c7802 */ /* 0x000fe40000000f00 */
[----:B------:R-:W-:-:S04]  /*28cd0*/  MOV R3, R14 ;  /* 0x0000000e00037202 */ /* 0x000fc80000000f00 */
[----:B------:R-:W-:-:S04]  /*28ce0*/  @!P1 LEA R7, P5, R36, R3, 0x1 ;  /* 0x0000000324079211 */ /* 0x000fc800078a08ff */
[----:B------:R-:W-:Y:S01]  /*28cf0*/  @!P1 IADD3.X R3, RZ, R2, RZ, P5, !PT ;  /* 0x00000002ff039210 */ /* 0x000fe20002ffe4ff */
[----:B------:R-:W-:Y:S01]  /*28d00*/  @!P1 IMAD.MOV.U32 R2, RZ, RZ, R7 ;  /* 0x000000ffff029224 */ /* 0x000fe200078e0007 */
[----:B------:R-:W-:-:S04]  /*28d10*/  IADD3 R7, R0, 0x10, RZ ;  /* 0x0000001000077810 */ /* 0x000fc80007ffe0ff */
[----:B------:R-:W-:Y:S01]  /*28d20*/  @!PT LDS RZ, [RZ] ;  /* 0x00000000fffff984 */ /* 0x000fe20000000800 */
[----:B------:R-:W-:Y:S01]  /*28d30*/  @!PT LDS RZ, [RZ] ;  /* 0x00000000fffff984 */ /* 0x000fe20000000800 */
[----:B------:R-:W-:Y:S01]  /*28d40*/  @!PT LDS RZ, [RZ] ;  /* 0x00000000fffff984 */ /* 0x000fe20000000800 */
[----:B------:R0:W-:Y:S04]  /*28d50*/  @!P1 LDGSTS.E.BYPASS.LTC128B.128 [R37+0x14400], desc[UR4][R2.64], !P4 ;  /* 0x1440000002259fae */ /* 0x0001e8000e101d44 */
[----:B------:R0:W-:Y:S04]  /*28d60*/  @!P1 LDGSTS.E.BYPASS.LTC128B.128 [R37+0x18400], desc[UR4][R2.64+0x80], !P3 ;  /* 0x1840008002259fae */ /* 0x0001e8000d901d44 */
[----:B------:R0:W-:Y:S04]  /*28d70*/  @!P1 LDGSTS.E.BYPASS.LTC128B.128 [R37+0x1c400], desc[UR4][R2.64+0x100], !P2 ;  /* 0x1c40010002259fae */ /* 0x0001e8000d101d44 */
[----:B------:R0:W-:Y:S01]  /*28d80*/  @!P1 LDGSTS.E.BYPASS.LTC128B.128 [R37+0x20400], desc[UR4][R2.64+0x180], !P0 ;  /* 0x2040018002259fae */ /* 0x0001e2000c101d44 */
[----:B------:R-:W-:-:S13]  /*28d90*/  ISETP.GE.AND P1, PT, R7, R6, PT ;  /* 0x000000060700720c */ /* 0x000fda0003f26270 */
[----:B0-----:R-:W-:Y:S05]  /*28da0*/  WARPSYNC.COLLECTIVE R15, `(.L_x_887) ;  /* 0x000000000f087348 */ /* 0x001fea0003c00000 */
[----:B------:R1:W2:Y:S02]  /*28db0*/  SHFL.IDX P6, R14, R13, R12, R11 ;  /* 0x0000000c0d0e7389 */ /* 0x0002a400000c000b */
[----:B012---:R-:W-:Y:S01]  /*28dc0*/  ENDCOLLECTIVE ;  /* 0x000000000000791b */ /* 0x007fe20003800000 */
.L_x_887:
[----:B------:R-:W-:Y:S01]  /*28dd0*/  MOV R13, R5 ;  /* 0x00000005000d7202 */ /* 0x000fe20000000f00 */
[----:B------:R-:W-:-:S07]  /*28de0*/  IMAD.MOV.U32 R2, RZ, RZ, R14 ;  /* 0x000000ffff027224 */ /* 0x000fce00078e000e */
[----:B------:R-:W-:Y:S05]  /*28df0*/  WARPSYNC.COLLECTIVE R15, `(.L_x_888) ;  /* 0x000000000f087348 */ /* 0x000fea0003c00000 */
[----:B------:R0:W1:Y:S02]  /*28e00*/  SHFL.IDX P6, R14, R13, R12, R11 ;  /* 0x0000000c0d0e7389 */ /* 0x00006400000c000b */
[----:B01----:R-:W-:Y:S01]  /*28e10*/  ENDCOLLECTIVE ;  /* 0x000000000000791b */ /* 0x003fe20003800000 */
.L_x_888:
[----:B------:R-:W-:Y:S01]  /*28e20*/  ULDC.64 UR4, c[0x0][0x208] ;  /* 0x0000820000047ab9 */ /* 0x000fe20000000a00 */
[----:B------:R-:W-:Y:S01]  /*28e30*/  MOV R13, R4 ;  /* 0x00000004000d7202 */ /* 0x000fe20000000f00 */
[----:B------:R-:W-:Y:S02]  /*28e40*/  IMAD.MOV.U32 R12, RZ, RZ, 0x2 ;  /* 0x00000002ff0c7424 */ /* 0x000fe400078e00ff */
[----:B------:R-:W-:-:S05]  /*28e50*/  IMAD.MOV.U32 R3, RZ, RZ, R14 ;  /* 0x000000ffff037224 */ /* 0x000fca00078e000e */
[----:B------:R-:W-:-:S04]  /*28e60*/  @!P1 LEA R7, P5, R36, R3, 0x1 ;  /* 0x0000000324079211 */ /* 0x000fc800078a08ff */
[----:B------:R-:W-:Y:S01]  /*28e70*/  @!P1 IADD3.X R8, RZ, R2, RZ, P5, !PT ;  /* 0x00000002ff089210 */ /* 0x000fe20002ffe4ff */
[----:B------:R-:W-:Y:S02]  /*28e80*/  @!P1 IMAD.MOV.U32 R2, RZ, RZ, R7 ;  /* 0x000000ffff029224 */ /* 0x000fe400078e0007 */
[----:B------:R-:W-:Y:S01]  /*28e90*/  VIADD R7, R0, 0x20 ;  /* 0x0000002000077836 */ /* 0x000fe20000000000 */
[----:B------:R-:W-:-:S05]  /*28ea0*/  @!P1 MOV R3, R8 ;  /* 0x0000000800039202 */ /* 0x000fca0000000f00 */
        /* <DEDUP_REMOVED lines=11> */
.L_x_889:
[----:B------:R-:W-:Y:S01]  /*28f60*/  IMAD.MOV.U32 R13, RZ, RZ, R5 ;  /* 0x000000ffff0d7224 */ /* 0x000fe200078e0005 */
[----:B------:R-:W-:-:S07]  /*28f70*/  MOV R2, R14 ;  /* 0x0000000e00027202 */ /* 0x000fce0000000f00 */
[----:B------:R-:W-:Y:S05]  /*28f80*/  WARPSYNC.COLLECTIVE R15, `(.L_x_890) ;  /* 0x000000000f087348 */ /* 0x000fea0003c00000 */
[----:B------:R0:W1:Y:S02]  /*28f90*/  SHFL.IDX P6, R14, R13, R12, R11 ;  /* 0x0000000c0d0e7389 */ /* 0x00006400000c000b */
[----:B01----:R-:W-:Y:S01]  /*28fa0*/  ENDCOLLECTIVE ;  /* 0x000000000000791b */ /* 0x003fe20003800000 */
.L_x_890:
[----:B------:R-:W-:Y:S01]  /*28fb0*/  ULDC.64 UR4, c[0x0][0x208] ;  /* 0x0000820000047ab9 */ /* 0x000fe20000000a00 */
[----:B------:R-:W-:Y:S01]  /*28fc0*/  IMAD.MOV.U32 R13, RZ, RZ, R4 ;  /* 0x000000ffff0d7224 */ /* 0x000fe200078e0004 */
[----:B------:R-:W-:Y:S02]  /*28fd0*/  MOV R12, 0x3 ;  /* 0x00000003000c7802 */ /* 0x000fe40000000f00 */
[----:B------:R-:W-:-:S04]  /*28fe0*/  MOV R3, R14 ;  /* 0x0000000e00037202 */ /* 0x000fc80000000f00 */
[----:B------:R-:W-:-:S05]  /*28ff0*/  @!P1 LEA R7, P5, R36, R3, 0x1 ;  /* 0x0000000324079211 */ /* 0x000fca00078a08ff */
[----:B------:R-:W-:Y:S01]  /*29000*/  @!P1 IMAD.X R8, RZ, RZ, R2, P5 ;  /* 0x000000ffff089224 */ /* 0x000fe200028e0602 */
[----:B------:R-:W-:Y:S02]  /*29010*/  @!P1 MOV R2, R7 ;  /* 0x0000000700029202 */ /* 0x000fe40000000f00 */
[----:B------:R-:W-:Y:S01]  /*29020*/  IADD3 R7, R0, 0x30, RZ ;  /* 0x0000003000077810 */ /* 0x000fe20007ffe0ff */
[----:B------:R-:W-:-:S05]  /*29030*/  @!P1 IMAD.MOV.U32 R3, RZ, RZ, R8 ;  /* 0x000000ffff039224 */ /* 0x000fca00078e0008 */
        /* <DEDUP_REMOVED lines=11> */
.L_x_891:
[----:B------:R-:W-:Y:S01]  /*290f0*/  MOV R13, R5 ;  /* 0x00000005000d7202 */ /* 0x000fe20000000f00 */
[----:B------:R-:W-:-:S07]  /*29100*/  IMAD.MOV.U32 R2, RZ, RZ, R14 ;  /* 0x000000ffff027224 */ /* 0x000fce00078e000e */
[----:B------:R-:W-:Y:S05]  /*29110*/  WARPSYNC.COLLECTIVE R15, `(.L_x_892) ;  /* 0x000000000f087348 */ /* 0x000fea0003c00000 */
[----:B------:R0:W1:Y:S02]  /*29120*/  SHFL.IDX P6, R14, R13, R12, R11 ;  /* 0x0000000c0d0e7389 */ /* 0x00006400000c000b */
[----:B01----:R-:W-:Y:S01]  /*29130*/  ENDCOLLECTIVE ;  /* 0x000000000000791b */ /* 0x003fe20003800000 */
.L_x_892:
        /* <DEDUP_REMOVED lines=20> */
.L_x_893:
[----:B------:R-:W-:Y:S01]  /*29280*/  IMAD.MOV.U32 R13, RZ, RZ, R5 ;  /* 0x000000ffff0d7224 */ /* 0x000fe200078e0005 */
[----:B------:R-:W-:-:S07]  /*29290*/  MOV R2, R14 ;  /* 0x0000000e00027202 */ /* 0x000fce0000000f00 */
[----:B------:R-:W-:Y:S05]  /*292a0*/  WARPSYNC.COLLECTIVE R15, `(.L_x_894) ;  /* 0x000000000f087348 */ /* 0x000fea0003c00000 */
[----:B------:R0:W1:Y:S02]  /*292b0*/  SHFL.IDX P6, R14, R13, R12, R11 ;  /* 0x0000000c0d0e7389 */ /* 0x00006400000c000b */
[----:B01----:R-:W-:Y:S01]  /*292c0*/  ENDCOLLECTIVE ;  /* 0x000000000000791b */ /* 0x003fe20003800000 */
.L_x_894:
        /* <DEDUP_REMOVED lines=20> */
.L_x_895:
[----:B------:R-:W-:Y:S01]  /*29410*/  MOV R13, R5 ;  /* 0x00000005000d7202 */ /* 0x000fe20000000f00 */
[----:B------:R-:W-:-:S07]  /*29420*/  IMAD.MOV.U32 R2, RZ, RZ, R14 ;  /* 0x000000ffff027224 */ /* 0x000fce00078e000e */
[----:B------:R-:W-:Y:S05]  /*29430*/  WARPSYNC.COLLECTIVE R15, `(.L_x_896) ;  /* 0x000000000f087348 */ /* 0x000fea0003c00000 */
[----:B------:R0:W1:Y:S02]  /*29440*/  SHFL.IDX P6, R14, R13, R12, R11 ;  /* 0x0000000c0d0e7389 */ /* 0x00006400000c000b */
[----:B01----:R-:W-:Y:S01]  /*29450*/  ENDCOLLECTIVE ;  /* 0x000000000000791b */ /* 0x003fe20003800000 */
.L_x_896:
        /* <DEDUP_REMOVED lines=20> */
.L_x_897:
[----:B------:R-:W-:Y:S01]  /*295a0*/  IMAD.MOV.U32 R13, RZ, RZ, R5 ;  /* 0x000000ffff0d7224 */ /* 0x000fe200078e0005 */
[----:B------:R-:W-:-:S07]  /*295b0*/  MOV R2, R14 ;  /* 0x0000000e00027202 */ /* 0x000fce0000000f00 */
[----:B------:R-:W-:Y:S05]  /*295c0*/  WARPSYNC.COLLECTIVE R15, `(.L_x_898) ;  /* 0x000000000f087348 */ /* 0x000fea0003c00000 */
[----:B------:R0:W1:Y:S02]  /*295d0*/  SHFL.IDX P6, R14, R13, R12, R11 ;  /* 0x0000000c0d0e7389 */ /* 0x00006400000c000b */
[----:B01----:R-:W-:Y:S01]  /*295e0*/  ENDCOLLECTIVE ;  /* 0x000000000000791b */ /* 0x003fe20003800000 */
.L_x_898:
[----:B------:R-:W-:Y:S01]  /*295f0*/  ULDC.64 UR4, c[0x0][0x208] ;  /* 0x0000820000047ab9 */ /* 0x000fe20000000a00 */
[----:B------:R-:W-:Y:S01]  /*29600*/  MOV R13, R4 ;  /* 0x00000004000d7202 */ /* 0x000fe20000000f00 */
[----:B------:R-:W-:Y:S01]  /*29610*/  IMAD.MOV.U32 R12, RZ, RZ, 0x7 ;  /* 0x00000007ff0c7424 */ /* 0x000fe200078e00ff */
[----:B------:R-:W-:-:S04]  /*29620*/  MOV R3, R14 ;  /* 0x0000000e00037202 */ /* 0x000fc80000000f00 */
[----:B------:R-:W-:-:S05]  /*29630*/  @!P1 LEA R7, P5, R36, R3, 0x1 ;  /* 0x0000000324079211 */ /* 0x000fca00078a08ff */
[----:B------:R-:W-:Y:S01]  /*29640*/  @!P1 IMAD.X R8, RZ, RZ, R2, P5 ;  /* 0x000000ffff089224 */ /* 0x000fe200028e0602 */
[----:B------:R-:W-:-:S03]  /*29650*/  @!P1 MOV R2, R7 ;  /* 0x0000000700029202 */ /* 0x000fc60000000f00 */
[----:B------:R-:W-:-:S05]  /*29660*/  @!P1 IMAD.MOV.U32 R3, RZ, RZ, R8 ;  /* 0x000000ffff039224 */ /* 0x000fca00078e0008 */
[----:B------:R-:W-:Y:S01]  /*29670*/  @!PT LDS RZ, [RZ] ;  /* 0x00000000fffff984 */ /* 0x000fe20000000800 */
[----:B------:R-:W-:Y:S01]  /*29680*/  @!PT LDS RZ, [RZ] ;  /* 0x00000000fffff984 */ /* 0x000fe20000000800 */
[----:B------:R-:W-:Y:S01]  /*29690*/  @!PT LDS RZ, [RZ] ;  /* 0x00000000fffff984 */ /* 0x000fe20000000800 */
[----:B------:R0:W-:Y:S04]  /*296a0*/  @!P1 LDGSTS.E.BYPASS.LTC128B.128 [R37+0x17400], desc[UR4][R2.64], !P4 ;  /* 0x1740000002259fae */ /* 0x0001e8000e101d44 */
[----:B------:R0:W-:Y:S04]  /*296b0*/  @!P1 LDGSTS.E.BYPASS.LTC128B.128 [R37+0x1b400], desc[UR4][R2.64+0x80], !P3 ;  /* 0x1b40008002259fae */ /* 0x0001e8000d901d44 */
[----:B------:R0:W-:Y:S04]  /*296c0*/  @!P1 LDGSTS.E.BYPASS.LTC128B.128 [R37+0x1f400], desc[UR4][R2.64+0x100], !P2 ;  /* 0x1f40010002259fae */ /* 0x0001e8000d101d44 */
[----:B------:R0:W-:Y:S02]  /*296d0*/  @!P1 LDGSTS.E.BYPASS.LTC128B.128 [R37+0x23400], desc[UR4][R2.64+0x180], !P0 ;  /* 0x2340018002259fae */ /* 0x0001e4000c101d44 */
[----:B0-----:R-:W-:Y:S05]  /*296e0*/  WARPSYNC.COLLECTIVE R15, `(.L_x_899) ;  /* 0x000000000f087348 */ /* 0x001fea0003c00000 */
[----:B------:R1:W2:Y:S02]  /*296f0*/  SHFL.IDX P6, R14, R13, R12, R11 ;  /* 0x0000000c0d0e7389 */ /* 0x0002a400000c000b */
[----:B012---:R-:W-:Y:S01]  /*29700*/  ENDCOLLECTIVE ;  /* 0x000000000000791b */ /* 0x007fe20003800000 */
.L_x_899:
[----:B------:R-:W-:Y:S01]  /*29710*/  IMAD.MOV.U32 R13, RZ, RZ, R5 ;  /* 0x000000ffff0d7224 */ /* 0x000fe200078e0005 */
[----:B------:R-:W-:-:S07]  /*29720*/  MOV R7, R14 ;  /* 0x0000000e00077202 */ /* 0x000fce0000000f00 */
[----:B------:R-:W-:Y:S05]  /*29730*/  WARPSYNC.COLLECTIVE R15, `(.L_x_900) ;  /* 0x000000000f087348 */ /* 0x000fea0003c00000 */
[----:B------:R0:W1:Y:S02]  /*29740*/  SHFL.IDX P6, R14, R13, R12, R11 ;  /* 0x0000000c0d0e7389 */ /* 0x00006400000c000b */
[----:B01----:R-:W-:Y:S01]  /*29750*/  ENDCOLLECTIVE ;  /* 0x000000000000791b */ /* 0x003fe20003800000 */
.L_x_900:
[----:B------:R-:W-:Y:S05]  /*29760*/  BRA `(.L_x_901) ;  /* 0xffffffac00507947 */ /* 0x000fea000383ffff */
.L_x_756:
[----:B0-----:R0:W2:Y:S02]  /*29770*/  SYNCS.PHASECHK.TRANS64.TRYWAIT P0, [R22+URZ+0x38820], R3 ;  /* 0x03882003160075a7 */ /* 0x0010a4000800017f */
[----:B--2---:R-:W-:Y:S05]  /*29780*/  @!P0 NANOSLEEP.SYNCS 0x989680 ;  /* 0x009896800000895d */ /* 0x004fea0003900000 */
[----:B------:R-:W2:Y:S02]  /*29790*/  @!P0 SYNCS.PHASECHK.TRANS64 P0, [R22+URZ+0x38820], R3 ;  /* 0x03882003160085a7 */ /* 0x000ea4000800007f */
[----:B--2---:R-:W-:Y:S05]  /*297a0*/  @!P0 BRA `(.L_x_756) ;  /* 0xfffffffc00f08947 */ /* 0x004fea000383ffff */
[----:B------:R-:W-:Y:S05]  /*297b0*/  BRA `(.L_x_902) ;  /* 0xffffffac00c87947 */ /* 0x000fea000383ffff */
.L_x_761:
[----:B0-----:R0:W1:Y:S02]  /*297c0*/  SYNCS.PHASECHK.TRANS64.TRYWAIT P0, [R6+URZ+0x38840], R3 ;  /* 0x03884003060075a7 */ /* 0x001064000800017f */
[----:B-1----:R-:W-:Y:S05]  /*297d0*/  @!P0 NANOSLEEP.SYNCS 0x989680 ;  /* 0x009896800000895d */ /* 0x002fea0003900000 */
[----:B------:R-:W1:Y:S02]  /*297e0*/  @!P0 SYNCS.PHASECHK.TRANS64 P0, [R6+URZ+0x38840], R3 ;  /* 0x03884003060085a7 */ /* 0x000e64000800007f */
[----:B-1----:R-:W-:Y:S05]  /*297f0*/  @!P0 BRA `(.L_x_761) ;  /* 0xfffffffc00f08947 */ /* 0x002fea000383ffff */
[----:B------:R-:W-:Y:S05]  /*29800*/  BRA `(.L_x_903) ;  /* 0xffffffb000c07947 */ /* 0x000fea000383ffff */
.L_x_762:
        /* <DEDUP_REMOVED lines=8> */
.L_x_905:
[----:B------:R-:W-:Y:S05]  /*29890*/  BSYNC B1 ;  /* 0x0000000000017941 */ /* 0x000fea0003800000 */
.L_x_904:
[----:B------:R-:W-:Y:S01]  /*298a0*/  IMAD.MOV.U32 R13, RZ, RZ, R8 ;  /* 0x000000ffff0d7224 */ /* 0x000fe200078e0008 */
[----:B------:R-:W-:Y:S01]  /*298b0*/  MOV R12, RZ ;  /* 0x000000ff000c7202 */ /* 0x000fe20000000f00 */
[----:B------:R-:W-:Y:S01]  /*298c0*/  IMAD.MOV.U32 R11, RZ, RZ, 0x181f ;  /* 0x0000181fff0b7424 */ /* 0x000fe200078e00ff */
[----:B------:R-:W-:Y:S02]  /*298d0*/  MOV R15, 0xffffffff ;  /* 0xffffffff000f7802 */ /* 0x000fe40000000f00 */
[----:B------:R-:W-:Y:S02]  /*298e0*/  MOV R3, R14 ;  /* 0x0000000e00037202 */ /* 0x000fe40000000f00 */
[----:B------:R-:W-:-:S07]  /*298f0*/  LOP3.LUT R23, R23, 0xfffffdff, RZ, 0xc0, !PT ;  /* 0xfffffdff17177812 */ /* 0x000fce00078ec0ff */
[----:B------:R-:W-:Y:S05]  /*29900*/  WARPSYNC.COLLECTIVE R15, `(.L_x_906) ;  /* 0x000000000f087348 */ /* 0x000fea0003c00000 */
[----:B------:R0:W1:Y:S02]  /*29910*/  SHFL.IDX P6, R14, R13, R12, R11 ;  /* 0x0000000c0d0e7389 */ /* 0x00006400000c000b */
[----:B01----:R-:W-:Y:S01]  /*29920*/  ENDCOLLECTIVE ;  /* 0x000000000000791b */ /* 0x003fe20003800000 */
.L_x_906:
[----:B------:R-:W-:Y:S01]  /*29930*/  SHF.L.U32 R0, R36, 0x1, RZ ;  /* 0x0000000124007819 */ /* 0x000fe200000006ff */
[----:B------:R-:W-:Y:S01]  /*29940*/  ULDC.64 UR4, c[0x0][0x208] ;  /* 0x0000820000047ab9 */ /* 0x000fe20000000a00 */
[----:B------:R-:W-:Y:S02]  /*29950*/  @P3 LOP3.LUT R23, R23, 0x200, RZ, 0xfc, !PT ;  /* 0x0000020017173812 */ /* 0x000fe400078efcff */
[----:B------:R-:W-:Y:S02]  /*29960*/  LEA R9, R9, R22, 0x1 ;  /* 0x0000001609097211 */ /* 0x000fe400078e08ff */
[C---:B------:R-:W-:Y:S02]  /*29970*/  LOP3.LUT P3, RZ, R23.reuse, 0x10, RZ, 0xc0, !PT ;  /* 0x0000001017ff7812 */ /* 0x040fe4000786c0ff */
[----:B------:R-:W-:-:S04]  /*29980*/  LOP3.LUT R23, R23, 0xfffffeff, RZ, 0xc0, !PT ;  /* 0xfffffeff17177812 */ /* 0x000fc800078ec0ff */
[----:B------:R-:W-:Y:S01]  /*29990*/  @P2 LOP3.LUT R23, R23, 0x100, RZ, 0xfc, !PT ;  /* 0x0000010017172812 */ /* 0x000fe200078efcff */
[----:B------:R-:W-:Y:S01]  /*299a0*/  IMAD.MOV.U32 R13, RZ, RZ, R10 ;  /* 0x000000ffff0d7224 */ /* 0x000fe200078e000a */
[----:B------:R-:W-:Y:S02]  /*299b0*/  MOV R12, 0x1 ;  /* 0x00000001000c7802 */ /* 0x000fe40000000f00 */
[C---:B------:R-:W-:Y:S02]  /*299c0*/  LOP3.LUT P2, RZ, R23.reuse, 0x8, RZ, 0xc0, !PT ;  /* 0x0000000817ff7812 */ /* 0x040fe4000784c0ff */
[----:B------:R-:W-:-:S04]  /*299d0*/  LOP3.LUT R23, R23, 0xffffff7f, RZ, 0xc0, !PT ;  /* 0xffffff7f17177812 */ /* 0x000fc800078ec0ff */
[----:B------:R-:W-:Y:S01]  /*299e0*/  @P1 LOP3.LUT R23, R23, 0x80, RZ, 0xfc, !PT ;  /* 0x0000008017171812 */ /* 0x000fe200078efcff */
[----:B------:R-:W-:-:S03]  /*299f0*/  IMAD.MOV.U32 R2, RZ, RZ, R14 ;  /* 0x000000ffff027224 */ /* 0x000fc600078e000e */
[----:B------:R-:W-:Y:S02]  /*29a00*/  LOP3.LUT P1, RZ, R23, 0x4, RZ, 0xc0, !PT ;  /* 0x0000000417ff7812 */ /* 0x000fe4000782c0ff */
[----:B------:R-:W-:-:S05]  /*29a10*/  IADD3 R2, P0, R2, R0, RZ ;  /* 0x0000000002027210 */ /* 0x000fca0007f1e0ff */
[----:B------:R-:W-:-:S05]  /*29a20*/  IMAD.X R3, RZ, RZ, R3, P0 ;  /* 0x000000ffff037224 */ /* 0x000fca00000e0603 */
[----:B------:R-:W-:Y:S01]  /*29a30*/  @!PT LDS RZ, [RZ] ;  /* 0x00000000fffff984 */ /* 0x000fe20000000800 */
[----:B------:R-:W-:Y:S01]  /*29a40*/  @!PT LDS RZ, [RZ] ;  /* 0x00000000fffff984 */ /* 0x000fe20000000800 */
[----:B------:R-:W-:Y:S01]  /*29a50*/  @!PT LDS RZ, [RZ] ;  /* 0x00000000fffff984 */ /* 0x000fe20000000800 */
[----:B------:R0:W-:Y:S04]  /*29a60*/  LDGSTS.E.BYPASS.LTC128B.128 [R9+0x24400], desc[UR4][R2.64], !P3 ;  /* 0x2440000002097fae */ /* 0x0001e8000d901d44 */
[----:B------:R0:W-:Y:S04]  /*29a70*/  LDGSTS.E.BYPASS.LTC128B.128 [R9+0x26c00], desc[UR4][R2.64+0x80], !P2 ;  /* 0x26c0008002097fae */ /* 0x0001e8000d101d44 */
[----:B------:R0:W-:Y:S04]  /*29a80*/  LDGSTS.E.BYPASS.LTC128B.128 [R9+0x29400], desc[UR4][R2.64+0x100], !P1 ;  /* 0x2940010002097fae */ /* 0x0001e8000c901d44 */
[----:B------:R0:W-:Y:S02]  /*29a90*/  LDGSTS.E.BYPASS.LTC128B.128 [R9+0x2bc00], desc[UR4][R2.64+0x180], !P5 ;  /* 0x2bc0018002097fae */ /* 0x0001e4000e901d44 */
[----:B0-----:R-:W-:Y:S05]  /*29aa0*/  WARPSYNC.COLLECTIVE R15, `(.L_x_907) ;  /* 0x000000000f087348 */ /* 0x001fea0003c00000 */
[----:B------:R1:W2:Y:S02]  /*29ab0*/  SHFL.IDX P6, R14, R13, R12, R11 ;  /* 0x0000000c0d0e7389 */ /* 0x0002a400000c000b */
[----:B012---:R-:W-:Y:S01]  /*29ac0*/  ENDCOLLECTIVE ;  /* 0x000000000000791b */ /* 0x007fe20003800000 */
.L_x_907:
[----:B------:R-:W-:Y:S01]  /*29ad0*/  MOV R13, R8 ;  /* 0x00000008000d7202 */ /* 0x000fe20000000f00 */
[----:B------:R-:W-:-:S07]  /*29ae0*/  IMAD.MOV.U32 R35, RZ, RZ, R14 ;  /* 0x000000ffff237224 */ /* 0x000fce00078e000e */
[----:B------:R-:W-:Y:S05]  /*29af0*/  WARPSYNC.COLLECTIVE R15, `(.L_x_908) ;  /* 0x000000000f087348 */ /* 0x000fea0003c00000 */
[----:B------:R0:W1:Y:S02]  /*29b00*/  SHFL.IDX P6, R14, R13, R12, R11 ;  /* 0x0000000c0d0e7389 */ /* 0x00006400000c000b */
[----:B01----:R-:W-:Y:S01]  /*29b10*/  ENDCOLLECTIVE ;  /* 0x000000000000791b */ /* 0x003fe20003800000 */
.L_x_908:
[----:B------:R-:W-:Y:S01]  /*29b20*/  ULDC.64 UR4, c[0x0][0x208] ;  /* 0x0000820000047ab9 */ /* 0x000fe20000000a00 */
[----:B------:R-:W-:Y:S01]  /*29b30*/  IMAD.MOV.U32 R13, RZ, RZ, R10 ;  /* 0x000000ffff0d7224 */ /* 0x000fe200078e000a */
[----:B------:R-:W-:Y:S01]  /*29b40*/  MOV R12, 0x2 ;  /* 0x00000002000c7802 */ /* 0x000fe20000000f00 */
[----:B------:R-:W-:-:S05]  /*29b50*/  IMAD.MOV.U32 R2, RZ, RZ, R14 ;  /* 0x000000ffff027224 */ /* 0x000fca00078e000e */
[----:B------:R-:W-:-:S04]  /*29b60*/  IADD3 R2, P0, R2, R0, RZ ;  /* 0x0000000002027210 */ /* 0x000fc80007f1e0ff */
[----:B------:R-:W-:-:S05]  /*29b70*/  IADD3.X R3, RZ, R35, RZ, P0, !PT ;  /* 0x00000023ff037210 */ /* 0x000fca00007fe4ff */
        /* <DEDUP_REMOVED lines=10> */
.L_x_909:
[----:B------:R-:W-:Y:S01]  /*29c20*/  MOV R13, R8 ;  /* 0x00000008000d7202 */ /* 0x000fe20000000f00 */
[----:B------:R-:W-:-:S07]  /*29c30*/  IMAD.MOV.U32 R35, RZ, RZ, R14 ;  /* 0x000000ffff237224 */ /* 0x000fce00078e000e */
[----:B------:R-:W-:Y:S05]  /*29c40*/  WARPSYNC.COLLECTIVE R15, `(.L_x_910) ;  /* 0x000000000f087348 */ /* 0x000fea0003c00000 */
[----:B------:R0:W1:Y:S02]  /*29c50*/  SHFL.IDX P6, R14, R13, R12, R11 ;  /* 0x0000000c0d0e7389 */ /* 0x00006400000c000b */
[----:B01----:R-:W-:Y:S01]  /*29c60*/  ENDCOLLECTIVE ;  /* 0x000000000000791b */ /* 0x003fe20003800000 */
.L_x_910:
        /* <DEDUP_REMOVED lines=16> */
.L_x_911:
[----:B------:R-:W-:Y:S01]  /*29d70*/  MOV R13, R8 ;  /* 0x00000008000d7202 */ /* 0x000fe20000000f00 */
[----:B------:R-:W-:-:S07]  /*29d80*/  IMAD.MOV.U32 R35, RZ, RZ, R14 ;  /* 0x000000ffff237224 */ /* 0x000fce00078e000e */
[----:B------:R-:W-:Y:S05]  /*29d90*/  WARPSYNC.COLLECTIVE R15, `(.L_x_912) ;  /* 0x000000000f087348 */ /* 0x000fea0003c00000 */
[----:B------:R0:W1:Y:S02]  /*29da0*/  SHFL.IDX P6, R14, R13, R12, R11 ;  /* 0x0000000c0d0e7389 */ /* 0x00006400000c000b */
[----:B01----:R-:W-:Y:S01]  /*29db0*/  ENDCOLLECTIVE ;  /* 0x000000000000791b */ /* 0x003fe20003800000 */
.L_x_912:
        /* <DEDUP_REMOVED lines=9> */
[----:B------:R0:W-:Y:S01]  /*29e50*/  LDGSTS.E.BYPASS.LTC128B.128 [R9+0x25c00], desc[UR4][R2.64], !P3 ;  /* 0x25c0000002097fae */ /* 0x0001e2000d901d44 */
[----:B------:R-:W-:-:S03]  /*29e60*/  LOP3.LUT P3, RZ, R23, 0x200, RZ, 0xc0, !PT ;  /* 0x0000020017ff7812 */ /* 0x000fc6000786c0ff */
[----:B------:R0:W-:Y:S01]  /*29e70*/  LDGSTS.E.BYPASS.LTC128B.128 [R9+0x28400], desc[UR4][R2.64+0x80], !P2 ;  /* 0x2840008002097fae */ /* 0x0001e2000d101d44 */
[----:B------:R-:W-:-:S03]  /*29e80*/  LOP3.LUT P2, RZ, R23, 0x100, RZ, 0xc0, !PT ;  /* 0x0000010017ff7812 */ /* 0x000fc6000784c0ff */
[----:B------:R0:W-:Y:S01]  /*29e90*/  LDGSTS.E.BYPASS.LTC128B.128 [R9+0x2ac00], desc[UR4][R2.64+0x100], !P1 ;  /* 0x2ac0010002097fae */ /* 0x0001e2000c901d44 */
[----:B------:R-:W-:-:S03]  /*29ea0*/  LOP3.LUT P1, RZ, R23, 0x80, RZ, 0xc0, !PT ;  /* 0x0000008017ff7812 */ /* 0x000fc6000782c0ff */
[----:B------:R0:W-:Y:S10]  /*29eb0*/  LDGSTS.E.BYPASS.LTC128B.128 [R9+0x2d400], desc[UR4][R2.64+0x180], !P5 ;  /* 0x2d40018002097fae */ /* 0x0001f4000e901d44 */
[----:B0-----:R-:W-:Y:S05]  /*29ec0*/  WARPSYNC.COLLECTIVE R15, `(.L_x_913) ;  /* 0x000000000f087348 */ /* 0x001fea0003c00000 */
[----:B------:R1:W2:Y:S02]  /*29ed0*/  SHFL.IDX P6, R14, R13, R12, R11 ;  /* 0x0000000c0d0e7389 */ /* 0x0002a400000c000b */
[----:B012---:R-:W-:Y:S01]  /*29ee0*/  ENDCOLLECTIVE ;  /* 0x000000000000791b */ /* 0x007fe20003800000 */
.L_x_913:
[----:B------:R-:W-:Y:S01]  /*29ef0*/  MOV R13, R8 ;  /* 0x00000008000d7202 */ /* 0x000fe20000000f00 */
[----:B------:R-:W-:-:S07]  /*29f00*/  IMAD.MOV.U32 R35, RZ, RZ, R14 ;  /* 0x000000ffff237224 */ /* 0x000fce00078e000e */
[----:B------:R-:W-:Y:S05]  /*29f10*/  WARPSYNC.COLLECTIVE R15, `(.L_x_914) ;  /* 0x000000000f087348 */ /* 0x000fea0003c00000 */
[----:B------:R0:W1:Y:S02]  /*29f20*/  SHFL.IDX P6, R14, R13, R12, R11 ;  /* 0x0000000c0d0e7389 */ /* 0x00006400000c000b */
[----:B01----:R-:W-:Y:S01]  /*29f30*/  ENDCOLLECTIVE ;  /* 0x000000000000791b */ /* 0x003fe20003800000 */
.L_x_914:
[----:B------:R-:W-:Y:S01]  /*29f40*/  IMAD.MOV.U32 R2, RZ, RZ, R14 ;  /* 0x000000ffff027224 */ /* 0x000fe200078e000e */
[----:B------:R-:W-:Y:S06]  /*29f50*/  BRA `(.L_x_915) ;  /* 0xffffffb000087947 */ /* 0x000fec000383ffff */
.L_x_767:
[----:B-1----:R1:W2:Y:S02]  /*29f60*/  SYNCS.PHASECHK.TRANS64.TRYWAIT P0, [R6+URZ+0x38860], R2 ;  /* 0x03886002060075a7 */ /* 0x0022a4000800017f */
[----:B--2---:R-:W-:Y:S05]  /*29f70*/  @!P0 NANOSLEEP.SYNCS 0x989680 ;  /* 0x009896800000895d */ /* 0x004fea0003900000 */
[----:B------:R-:W2:Y:S02]  /*29f80*/  @!P0 SYNCS.PHASECHK.TRANS64 P0, [R6+URZ+0x38860], R2 ;  /* 0x03886002060085a7 */ /* 0x000ea4000800007f */
[----:B--2---:R-:W-:Y:S05]  /*29f90*/  @!P0 BRA `(.L_x_767) ;  /* 0xfffffffc00f08947 */ /* 0x004fea000383ffff */
[----:B------:R-:W-:Y:S05]  /*29fa0*/  BRA `(.L_x_916) ;  /* 0xffffffb000887947 */ /* 0x000fea000383ffff */
.L_x_768:
[----:B------:R-:W-:Y:S01]  /*29fb0*/  BSSY B1, `(.L_x_917) ;  /* 0x0000008000017945 */ /* 0x000fe20003800000 */
[----:B------:R-:W-:Y:S01]  /*29fc0*/  MOV R13, R25 ;  /* 0x00000019000d7202 */ /* 0x000fe20000000f00 */
[----:B------:R-:W-:Y:S01]  /*29fd0*/  IMAD.MOV.U32 R12, RZ, RZ, RZ ;  /* 0x000000ffff0c7224 */ /* 0x000fe200078e00ff */
[----:B------:R-:W-:Y:S01]  /*29fe0*/  MOV R11, 0x181f ;  /* 0x0000181f000b7802 */ /* 0x000fe20000000f00 */
[----:B------:R-:W-:-:S07]  /*29ff0*/  IMAD.MOV.U32 R15, RZ, RZ, -0x1 ;  /* 0xffffffffff0f7424 */ /* 0x000fce00078e00ff */
[----:B-1----:R-:W-:Y:S05]  /*2a000*/  WARPSYNC.COLLECTIVE R15, `(.L_x_918) ;  /* 0x000000000f087348 */ /* 0x002fea0003c00000 */
[----:B------:R0:W2:Y:S02]  /*2a010*/  SHFL.IDX P6, R14, R13, R12, R11 ;  /* 0x0000000c0d0e7389 */ /* 0x0000a400000c000b */
[----:B012---:R-:W-:Y:S01]  /*2a020*/  ENDCOLLECTIVE ;  /* 0x000000000000791b */ /* 0x007fe20003800000 */
.L_x_918:
[----:B------:R-:W-:Y:S05]  /*2a030*/  BSYNC B1 ;  /* 0x0000000000017941 */ /* 0x000fea0003800000 */
.L_x_917:
[----:B------:R-:W-:Y:S01]  /*2a040*/  IMAD.MOV.U32 R13, RZ, RZ, R24 ;  /* 0x000000ffff0d7224 */ /* 0x000fe200078e0018 */
[----:B------:R-:W-:Y:S01]  /*2a050*/  MOV R12, RZ ;  /* 0x000000ff000c7202 */ /* 0x000fe20000000f00 */
[----:B------:R-:W-:Y:S01]  /*2a060*/  IMAD.MOV.U32 R11, RZ, RZ, 0x181f ;  /* 0x0000181fff0b7424 */ /* 0x000fe200078e00ff */
[----:B------:R-:W-:Y:S01]  /*2a070*/  MOV R15, 0xffffffff ;  /* 0xffffffff000f7802 */ /* 0x000fe20000000f00 */
[----:B------:R-:W-:Y:S01]  /*2a080*/  IMAD R7, R7, 0x2, R22 ;  /* 0x0000000207077824 */ /* 0x000fe200078e0216 */
[----:B------:R-:W-:-:S07]  /*2a090*/  MOV R3, R14 ;  /* 0x0000000e00037202 */ /* 0x000fce0000000f00 */
[----:B------:R-:W-:Y:S05]  /*2a0a0*/  WARPSYNC.COLLECTIVE R15, `(.L_x_919) ;  /* 0x000000000f087348 */ /* 0x000fea0003c00000 */
[----:B------:R0:W1:Y:S02]  /*2a0b0*/  SHFL.IDX P6, R14, R13, R12, R11 ;  /* 0x0000000c0d0e7389 */ /* 0x00006400000c000b */
[----:B01----:R-:W-:Y:S01]  /*2a0c0*/  ENDCOLLECTIVE ;  /* 0x000000000000791b */ /* 0x003fe20003800000 */
.L_x_919:
[----:B------:R-:W-:Y:S01]  /*2a0d0*/  ULDC.64 UR4, c[0x0][0x208] ;  /* 0x0000820000047ab9 */ /* 0x000fe20000000a00 */
[----:B------:R-:W-:Y:S01]  /*2a0e0*/  MOV R13, R25 ;  /* 0x00000019000d7202 */ /* 0x000fe20000000f00 */
[----:B------:R-:W-:Y:S02]  /*2a0f0*/  IMAD.MOV.U32 R12, RZ, RZ, 0x1 ;  /* 0x00000001ff0c7424 */ /* 0x000fe400078e00ff */
[----:B------:R-:W-:-:S05]  /*2a100*/  IMAD.MOV.U32 R2, RZ, RZ, R14 ;  /* 0x000000ffff027224 */ /* 0x000fca00078e000e */
[----:B------:R-:W-:-:S04]  /*2a110*/  IADD3 R2, P0, R2, R0, RZ ;  /* 0x0000000002027210 */ /* 0x000fc80007f1e0ff */
[----:B------:R-:W-:Y:S02]  /*2a120*/  IADD3.X R3, RZ, R3, RZ, P0, !PT ;  /* 0x00000003ff037210 */ /* 0x000fe400007fe4ff */
        /* <DEDUP_REMOVED lines=10> */
[----:B------:R0:W-:Y:S02]  /*2a1d0*/  LDGSTS.E.BYPASS.LTC128B.128 [R7+0x7c00], desc[UR4][R2.64+0x180], !P0 ;  /* 0x07c0018002077fae */ /* 0x0001e4000c101d44 */
[----:B0-----:R-:W-:Y:S05]  /*2a1e0*/  WARPSYNC.COLLECTIVE R15, `(.L_x_920) ;  /* 0x000000000f087348 */ /* 0x001fea0003c00000 */
[----:B------:R1:W2:Y:S02]  /*2a1f0*/  SHFL.IDX P6, R14, R13, R12, R11 ;  /* 0x0000000c0d0e7389 */ /* 0x0002a400000c000b */
[----:B012---:R-:W-:Y:S01]  /*2a200*/  ENDCOLLECTIVE ;  /* 0x000000000000791b */ /* 0x007fe20003800000 */
.L_x_920:
[----:B------:R-:W-:Y:S01]  /*2a210*/  IMAD.MOV.U32 R13, RZ, RZ, R24 ;  /* 0x000000ffff0d7224 */ /* 0x000fe200078e0018 */
[----:B------:R-:W-:-:S07]  /*2a220*/  MOV R3, R14 ;  /* 0x0000000e00037202 */ /* 0x000fce0000000f00 */
[----:B------:R-:W-:Y:S05]  /*2a230*/  WARPSYNC.COLLECTIVE R15, `(.L_x_921) ;  /* 0x000000000f087348 */ /* 0x000fea0003c00000 */
[----:B------:R0:W1:Y:S02]  /*2a240*/  SHFL.IDX P6, R14, R13, R12, R11 ;  /* 0x0000000c0d0e7389 */ /* 0x00006400000c000b */
[----:B01----:R-:W-:Y:S01]  /*2a250*/  ENDCOLLECTIVE ;  /* 0x000000000000791b */ /* 0x003fe20003800000 */
.L_x_921:
[----:B------:R-:W-:Y:S01]  /*2a260*/  ULDC.64 UR4, c[0x0][0x208] ;  /* 0x0000820000047ab9 */ /* 0x000fe20000000a00 */
[----:B------:R-:W-:Y:S01]  /*2a270*/  MOV R13, R25 ;  /* 0x00000019000d7202 */ /* 0x000fe20000000f00 */
[----:B------:R-:W-:Y:S01]  /*2a280*/  IMAD.MOV.U32 R12, RZ, RZ, 0x2 ;  /* 0x00000002ff0c7424 */ /* 0x000fe200078e00ff */
[----:B------:R-:W-:-:S04]  /*2a290*/  MOV R2, R14 ;  /* 0x0000000e00027202 */ /* 0x000fc80000000f00 */
[----:B------:R-:W-:-:S05]  /*2a2a0*/  IADD3 R2, P0, R2, R0, RZ ;  /* 0x0000000002027210 */ /* 0x000fca0007f1e0ff */
        /* <DEDUP_REMOVED lines=15> */
.L_x_922:
[----:B------:R-:W-:Y:S01]  /*2a3a0*/  IMAD.MOV.U32 R13, RZ, RZ, R24 ;  /* 0x000000ffff0d7224 */ /* 0x000fe200078e0018 */
[----:B------:R-:W-:-:S07]  /*2a3b0*/  MOV R3, R14 ;  /* 0x0000000e00037202 */ /* 0x000fce0000000f00 */
[----:B------:R-:W-:Y:S05]  /*2a3c0*/  WARPSYNC.COLLECTIVE R15, `(.L_x_923) ;  /* 0x000000000f087348 */ /* 0x000fea0003c00000 */
[----:B------:R0:W1:Y:S02]  /*2a3d0*/  SHFL.IDX P6, R14, R13, R12, R11 ;  /* 0x0000000c0d0e7389 */ /* 0x00006400000c000b */
[----:B01----:R-:W-:Y:S01]  /*2a3e0*/  ENDCOLLECTIVE ;  /* 0x000000000000791b */ /* 0x003fe20003800000 */
.L_x_923:
        /* <DEDUP_REMOVED lines=20> */
.L_x_924:
[----:B------:R-:W-:Y:S01]  /*2a530*/  IMAD.MOV.U32 R13, RZ, RZ, R24 ;  /* 0x000000ffff0d7224 */ /* 0x000fe200078e0018 */
[----:B------:R-:W-:-:S07]  /*2a540*/  MOV R3, R14 ;  /* 0x0000000e00037202 */ /* 0x000fce0000000f00 */
[----:B------:R-:W-:Y:S05]  /*2a550*/  WARPSYNC.COLLECTIVE R15, `(.L_x_925) ;  /* 0x000000000f087348 */ /* 0x000fea0003c00000 */
[----:B------:R0:W1:Y:S02]  /*2a560*/  SHFL.IDX P6, R14, R13, R12, R11 ;  /* 0x0000000c0d0e7389 */ /* 0x00006400000c000b */
[----:B01----:R-:W-:Y:S01]  /*2a570*/  ENDCOLLECTIVE ;  /* 0x000000000000791b */ /* 0x003fe20003800000 */
.L_x_925:
        /* <DEDUP_REMOVED lines=20> */
.L_x_926:
[----:B------:R-:W-:Y:S01]  /*2a6c0*/  IMAD.MOV.U32 R13, RZ, RZ, R24 ;  /* 0x000000ffff0d7224 */ /* 0x000fe200078e0018 */
[----:B------:R-:W-:-:S07]  /*2a6d0*/  MOV R25, R14 ;  /* 0x0000000e00197202 */ /* 0x000fce0000000f00 */
[----:B------:R-:W-:Y:S05]  /*2a6e0*/  WARPSYNC.COLLECTIVE R15, `(.L_x_927) ;  /* 0x000000000f087348 */ /* 0x000fea0003c00000 */
[----:B------:R0:W1:Y:S02]  /*2a6f0*/  SHFL.IDX P6, R14, R13, R12, R11 ;  /* 0x0000000c0d0e7389 */ /* 0x00006400000c000b */
[----:B01----:R-:W-:Y:S01]  /*2a700*/  ENDCOLLECTIVE ;  /* 0x000000000000791b */ /* 0x003fe20003800000 */
.L_x_927:
[----:B------:R-:W-:Y:S01]  /*2a710*/  MOV R2, R14 ;  /* 0x0000000e00027202 */ /* 0x000fe20000000f00 */
[----:B------:R-:W-:Y:S06]  /*2a720*/  BRA `(.L_x_928) ;  /* 0xffffffac00a47947 */ /* 0x000fec000383ffff */
.L_x_776:
[----:B0-----:R0:W2:Y:S02]  /*2a730*/  SYNCS.PHASECHK.TRANS64.TRYWAIT P0, [R4+URZ+0x38860], R3 ;  /* 0x03886003040075a7 */ /* 0x0010a4000800017f */
[----:B--2---:R-:W-:Y:S05]  /*2a740*/  @!P0 NANOSLEEP.SYNCS 0x989680 ;  /* 0x009896800000895d */ /* 0x004fea0003900000 */
[----:B------:R-:W2:Y:S02]  /*2a750*/  @!P0 SYNCS.PHASECHK.TRANS64 P0, [R4+URZ+0x38860], R3 ;  /* 0x03886003040085a7 */ /* 0x000ea4000800007f */
[----:B--2---:R-:W-:Y:S05]  /*2a760*/  @!P0 BRA `(.L_x_776) ;  /* 0xfffffffc00f08947 */ /* 0x004fea000383ffff */
[----:B------:R-:W-:Y:S05]  /*2a770*/  BRA `(.L_x_929) ;  /* 0xffffffb000dc7947 */ /* 0x000fea000383ffff */
.L_x_777:
[----:B------:R-:W-:Y:S01]  /*2a780*/  BSSY B0, `(.L_x_930) ;  /* 0x0000008000007945 */ /* 0x000fe20003800000 */
[----:B------:R-:W-:Y:S01]  /*2a790*/  IMAD.MOV.U32 R13, RZ, RZ, R25 ;  /* 0x000000ffff0d7224 */ /* 0x000fe200078e0019 */
[----:B------:R-:W-:Y:S01]  /*2a7a0*/  MOV R12, RZ ;  /* 0x000000ff000c7202 */ /* 0x000fe20000000f00 */
[----:B------:R-:W-:Y:S01]  /*2a7b0*/  IMAD.MOV.U32 R11, RZ, RZ, 0x181f ;  /* 0x0000181fff0b7424 */ /* 0x000fe200078e00ff */
[----:B------:R-:W-:-:S07]  /*2a7c0*/  MOV R15, 0xffffffff ;  /* 0xffffffff000f7802 */ /* 0x000fce0000000f00 */
[----:B0-----:R-:W-:Y:S05]  /*2a7d0*/  WARPSYNC.COLLECTIVE R15, `(.L_x_931) ;  /* 0x000000000f087348 */ /* 0x001fea0003c00000 */
[----:B------:R1:W2:Y:S02]  /*2a7e0*/  SHFL.IDX P6, R14, R13, R12, R11 ;  /* 0x0000000c0d0e7389 */ /* 0x0002a400000c000b */
[----:B012---:R-:W-:Y:S01]  /*2a7f0*/  ENDCOLLECTIVE ;  /* 0x000000000000791b */ /* 0x007fe20003800000 */
.L_x_931:
[----:B------:R-:W-:Y:S05]  /*2a800*/  BSYNC B0 ;  /* 0x0000000000007941 */ /* 0x000fea0003800000 */
.L_x_930:
[----:B------:R-:W-:Y:S01]  /*2a810*/  MOV R13, R24 ;  /* 0x00000018000d7202 */ /* 0x000fe20000000f00 */
[----:B------:R-:W-:Y:S01]  /*2a820*/  IMAD.MOV.U32 R12, RZ, RZ, RZ ;  /* 0x000000ffff0c7224 */ /* 0x000fe200078e00ff */
[----:B------:R-:W-:Y:S01]  /*2a830*/  MOV R11, 0x181f ;  /* 0x0000181f000b7802 */ /* 0x000fe20000000f00 */
[----:B------:R-:W-:Y:S01]  /*2a840*/  IMAD.MOV.U32 R15, RZ, RZ, -0x1 ;  /* 0xffffffffff0f7424 */ /* 0x000fe200078e00ff */
[C---:B------:R-:W-:Y:S01]  /*2a850*/  SHF.L.U32 R8, R36.reuse, 0x1, RZ ;  /* 0x0000000124087819 */ /* 0x040fe200000006ff */
[----:B------:R-:W-:Y:S01]  /*2a860*/  IMAD.MOV.U32 R3, RZ, RZ, R14 ;  /* 0x000000ffff037224 */ /* 0x000fe200078e000e */
[----:B------:R-:W-:-:S07]  /*2a870*/  LOP3.LUT R0, R36, 0x40, RZ, 0xfc, !PT ;  /* 0x0000004024007812 */ /* 0x000fce00078efcff */
[----:B------:R-:W-:Y:S05]  /*2a880*/  WARPSYNC.COLLECTIVE R15, `(.L_x_932) ;  /* 0x000000000f087348 */ /* 0x000fea0003c00000 */
[----:B------:R0:W1:Y:S02]  /*2a890*/  SHFL.IDX P6, R14, R13, R12, R11 ;  /* 0x0000000c0d0e7389 */ /* 0x00006400000c000b */
[----:B01----:R-:W-:Y:S01]  /*2a8a0*/  ENDCOLLECTIVE ;  /* 0x000000000000791b */ /* 0x003fe20003800000 */
.L_x_932:
[----:B------:R-:W-:Y:S01]  /*2a8b0*/  ULDC UR4, c[0x0][0x2f4] ;  /* 0x0000bd0000047ab9 */ /* 0x000fe20000000800 */
[C---:B------:R-:W-:Y:S01]  /*2a8c0*/  LOP3.LUT R6, R36.reuse, 0x80, RZ, 0xfc, !PT ;  /* 0x0000008024067812 */ /* 0x040fe200078efcff */
[----:B------:R-:W-:Y:S01]  /*2a8d0*/  ULDC.64 UR6, c[0x0][0x208] ;  /* 0x0000820000067ab9 */ /* 0x000fe20000000a00 */
[----:B------:R-:W-:Y:S02]  /*2a8e0*/  ISETP.GE.AND P3, PT, R36, UR4, PT ;  /* 0x0000000424007c0c */ /* 0x000fe4000bf66270 */
[----:B------:R-:W-:Y:S02]  /*2a8f0*/  ISETP.GE.AND P2, PT, R0, UR4, PT ;  /* 0x0000000400007c0c */ /* 0x000fe4000bf46270 */
[----:B------:R-:W-:Y:S02]  /*2a900*/  ISETP.LT.OR P4, PT, R5, 0x1, P3 ;  /* 0x000000010500780c */ /* 0x000fe40001f81670 */
[----:B------:R-:W-:Y:S02]  /*2a910*/  LEA R0, R7, R22, 0x1 ;  /* 0x0000001607007211 */ /* 0x000fe400078e08ff */
[----:B------:R-:W-:-:S02]  /*2a920*/  ISETP.GE.AND P1, PT, R6, UR4, PT ;  /* 0x0000000406007c0c */ /* 0x000fc4000bf26270 */
[----:B------:R-:W-:Y:S01]  /*2a930*/  LOP3.LUT R6, R36, 0xc0, RZ, 0xfc, !PT ;  /* 0x000000c024067812 */ /* 0x000fe200078efcff */
[----:B------:R-:W-:Y:S01]  /*2a940*/  IMAD.MOV.U32 R13, RZ, RZ, R25 ;  /* 0x000000ffff0d7224 */ /* 0x000fe200078e0019 */
[----:B------:R-:W-:Y:S02]  /*2a950*/  MOV R12, 0x1 ;  /* 0x00000001000c7802 */ /* 0x000fe40000000f00 */
        /* <DEDUP_REMOVED lines=9> */
[----:B------:R-:W-:-:S04]  /*2a9f0*/  ISETP.GE.AND P0, PT, R6, UR4, PT ;  /* 0x0000000406007c0c */ /* 0x000fc8000bf06270 */
[----:B------:R0:W-:Y:S01]  /*2aa00*/  LDGSTS.E.BYPASS.LTC128B.128 [R0+0x5400], desc[UR6][R2.64+0x100], !P4 ;  /* 0x0540010002007fae */ /* 0x0001e2000e101d46 */
[----:B------:R-:W-:-:S13]  /*2aa10*/  ISETP.LT.OR P4, PT, R5, 0x1, P0 ;  /* 0x000000010500780c */ /* 0x000fda0000781670 */
[----:B------:R0:W-:Y:S02]  /*2aa20*/  LDGSTS.E.BYPASS.LTC128B.128 [R0+0x7c00], desc[UR6][R2.64+0x180], !P4 ;  /* 0x07c0018002007fae */ /* 0x0001e4000e101d46 */
[----:B0-----:R-:W-:Y:S05]  /*2aa30*/  WARPSYNC.COLLECTIVE R15, `(.L_x_933) ;  /* 0x000000000f087348 */ /* 0x001fea0003c00000 */
[----:B------:R1:W2:Y:S02]  /*2aa40*/  SHFL.IDX P6, R14, R13, R12, R11 ;  /* 0x0000000c0d0e7389 */ /* 0x0002a400000c000b */
[----:B012---:R-:W-:Y:S01]  /*2aa50*/  ENDCOLLECTIVE ;  /* 0x000000000000791b */ /* 0x007fe20003800000 */
.L_x_933:
[----:B------:R-:W-:Y:S01]  /*2aa60*/  MOV R13, R24 ;  /* 0x00000018000d7202 */ /* 0x000fe20000000f00 */
[----:B------:R-:W-:-:S07]  /*2aa70*/  IMAD.MOV.U32 R3, RZ, RZ, R14 ;  /* 0x000000ffff037224 */ /* 0x000fce00078e000e */
[----:B------:R-:W-:Y:S05]  /*2aa80*/  WARPSYNC.COLLECTIVE R15, `(.L_x_934) ;  /* 0x000000000f087348 */ /* 0x000fea0003c00000 */
[----:B------:R0:W1:Y:S02]  /*2aa90*/  SHFL.IDX P6, R14, R13, R12, R11 ;  /* 0x0000000c0d0e7389 */ /* 0x00006400000c000b */
[----:B01----:R-:W-:Y:S01]  /*2aaa0*/  ENDCOLLECTIVE ;  /* 0x000000000000791b */ /* 0x003fe20003800000 */
.L_x_934:
[----:B------:R-:W-:Y:S01]  /*2aab0*/  ULDC.64 UR4, c[0x0][0x208] ;  /* 0x0000820000047ab9 */ /* 0x000fe20000000a00 */
[----:B------:R-:W-:Y:S01]  /*2aac0*/  MOV R13, R25 ;  /* 0x00000019000d7202 */ /* 0x000fe20000000f00 */
[----:B------:R-:W-:Y:S01]  /*2aad0*/  IMAD.MOV.U32 R12, RZ, RZ, 0x2 ;  /* 0x00000002ff0c7424 */ /* 0x000fe200078e00ff */
        /* <DEDUP_REMOVED lines=16> */
.L_x_935:
[----:B------:R-:W-:Y:S01]  /*2abe0*/  IMAD.MOV.U32 R13, RZ, RZ, R24 ;  /* 0x000000ffff0d7224 */ /* 0x000fe200078e0018 */
[----:B------:R-:W-:-:S07]  /*2abf0*/  MOV R7, R14 ;  /* 0x0000000e00077202 */ /* 0x000fce0000000f00 */
[----:B------:R-:W-:Y:S05]  /*2ac00*/  WARPSYNC.COLLECTIVE R15, `(.L_x_936) ;  /* 0x000000000f087348 */ /* 0x000fea0003c00000 */
[----:B------:R0:W1:Y:S02]  /*2ac10*/  SHFL.IDX P6, R14, R13, R12, R11 ;  /* 0x0000000c0d0e7389 */ /* 0x00006400000c000b */
[----:B01----:R-:W-:Y:S01]  /*2ac20*/  ENDCOLLECTIVE ;  /* 0x000000000000791b */ /* 0x003fe20003800000 */
.L_x_936:
[----:B------:R-:W-:Y:S01]  /*2ac30*/  ULDC.64 UR4, c[0x0][0x208] ;  /* 0x0000820000047ab9 */ /* 0x000fe20000000a00 */
[----:B------:R-:W-:Y:S01]  /*2ac40*/  IMAD.MOV.U32 R13, RZ, RZ, R25 ;  /* 0x000000ffff0d7224 */ /* 0x000fe200078e0019 */
[----:B------:R-:W-:Y:S02]  /*2ac50*/  MOV R12, 0x3 ;  /* 0x00000003000c7802 */ /* 0x000fe40000000f00 */
        /* <DEDUP_REMOVED lines=16> */
.L_x_937:
[----:B------:R-:W-:Y:S01]  /*2ad60*/  MOV R13, R24 ;  /* 0x00000018000d7202 */ /* 0x000fe20000000f00 */
[----:B------:R-:W-:-:S07]  /*2ad70*/  IMAD.MOV.U32 R3, RZ, RZ, R14 ;  /* 0x000000ffff037224 */ /* 0x000fce00078e000e */
[----:B------:R-:W-:Y:S05]  /*2ad80*/  WARPSYNC.COLLECTIVE R15, `(.L_x_938) ;  /* 0x000000000f087348 */ /* 0x000fea0003c00000 */
[----:B------:R0:W1:Y:S02]  /*2ad90*/  SHFL.IDX P6, R14, R13, R12, R11 ;  /* 0x0000000c0d0e7389 */ /* 0x00006400000c000b */
[----:B01----:R-:W-:Y:S01]  /*2ada0*/  ENDCOLLECTIVE ;  /* 0x000000000000791b */ /* 0x003fe20003800000 */
.L_x_938:
        /* <DEDUP_REMOVED lines=19> */
.L_x_939:
[----:B------:R-:W-:Y:S01]  /*2aee0*/  IMAD.MOV.U32 R13, RZ, RZ, R24 ;  /* 0x000000ffff0d7224 */ /* 0x000fe200078e0018 */
[----:B------:R-:W-:-:S07]  /*2aef0*/  MOV R25, R14 ;  /* 0x0000000e00197202 */ /* 0x000fce0000000f00 */
[----:B------:R-:W-:Y:S05]  /*2af00*/  WARPSYNC.COLLECTIVE R15, `(.L_x_940) ;  /* 0x000000000f087348 */ /* 0x000fea0003c00000 */
[----:B------:R0:W1:Y:S02]  /*2af10*/  SHFL.IDX P6, R14, R13, R12, R11 ;  /* 0x0000000c0d0e7389 */ /* 0x00006400000c000b */
[----:B01----:R-:W-:Y:S01]  /*2af20*/  ENDCOLLECTIVE ;  /* 0x000000000000791b */ /* 0x003fe20003800000 */
.L_x_940:
[----:B------:R-:W-:Y:S05]  /*2af30*/  BRA `(.L_x_941) ;  /* 0xffffffb000007947 */ /* 0x000fea000383ffff */
.L_x_782:
[----:B------:R-:W-:Y:S01]  /*2af40*/  BSSY B0, `(.L_x_942) ;  /* 0x0000008000007945 */ /* 0x000fe20003800000 */
[----:B------:R-:W-:Y:S01]  /*2af50*/  MOV R13, R16 ;  /* 0x00000010000d7202 */ /* 0x000fe20000000f00 */
[----:B------:R-:W-:Y:S01]  /*2af60*/  IMAD.MOV.U32 R12, RZ, RZ, RZ ;  /* 0x000000ffff0c7224 */ /* 0x000fe200078e00ff */
[----:B------:R-:W-:Y:S01]  /*2af70*/  MOV R11, 0x1f ;  /* 0x0000001f000b7802 */ /* 0x000fe20000000f00 */
[----:B------:R-:W-:-:S07]  /*2af80*/  IMAD.MOV.U32 R15, RZ, RZ, -0x1 ;  /* 0xffffffffff0f7424 */ /* 0x000fce00078e00ff */
[----:B0-----:R-:W-:Y:S05]  /*2af90*/  WARPSYNC.COLLECTIVE R15, `(.L_x_943) ;  /* 0x000000000f087348 */ /* 0x001fea0003c00000 */
[----:B------:R1:W2:Y:S02]  /*2afa0*/  SHFL.IDX P6, R14, R13, R12, R11 ;  /* 0x0000000c0d0e7389 */ /* 0x0002a400000c000b */
[----:B012---:R-:W-:Y:S01]  /*2afb0*/  ENDCOLLECTIVE ;  /* 0x000000000000791b */ /* 0x007fe20003800000 */
.L_x_943:
[----:B------:R-:W-:Y:S05]  /*2afc0*/  BSYNC B0 ;  /* 0x0000000000007941 */ /* 0x000fea0003800000 */
.L_x_942:
[----:B------:R-:W-:Y:S01]  /*2afd0*/  IMAD.MOV.U32 R13, RZ, RZ, R16 ;  /* 0x000000ffff0d7224 */ /* 0x000fe200078e0010 */
[----:B------:R-:W-:Y:S01]  /*2afe0*/  MOV R12, 0x1 ;  /* 0x00000001000c7802 */ /* 0x000fe20000000f00 */
[----:B------:R-:W-:Y:S01]  /*2aff0*/  IMAD.MOV.U32 R11, RZ, RZ, 0x1f ;  /* 0x0000001fff0b7424 */ /* 0x000fe200078e00ff */
[----:B------:R-:W-:Y:S02]  /*2b000*/  MOV R15, 0xffffffff ;  /* 0xffffffff000f7802 */ /* 0x000fe40000000f00 */
[----:B------:R-:W-:Y:S02]  /*2b010*/  MOV R5, R14 ;  /* 0x0000000e00057202 */ /* 0x000fe40000000f00 */
[----:B------:R-:W-:-:S07]  /*2b020*/  IADD3 R7, R19, R8, RZ ;  /* 0x0000000813077210 */ /* 0x000fce0007ffe0ff */
[----:B------:R-:W-:Y:S05]  /*2b030*/  WARPSYNC.COLLECTIVE R15, `(.L_x_944) ;  /* 0x000000000f087348 */ /* 0x000fea0003c00000 */
[----:B------:R0:W1:Y:S02]  /*2b040*/  SHFL.IDX P6, R14, R13, R12, R11 ;  /* 0x0000000c0d0e7389 */ /* 0x00006400000c000b */
[----:B01----:R-:W-:Y:S01]  /*2b050*/  ENDCOLLECTIVE ;  /* 0x000000000000791b */ /* 0x003fe20003800000 */
.L_x_944:
[----:B------:R-:W-:Y:S01]  /*2b060*/  ULDC UR4, c[0x0][0xc3c] ;  /* 0x00030f0000047ab9 */ /* 0x000fe20000000800 */
[----:B------:R-:W-:Y:S01]  /*2b070*/  ULDC.64 UR6, c[0x0][0x208] ;  /* 0x0000820000067ab9 */ /* 0x000fe20000000a00 */
[----:B------:R-:W-:-:S13]  /*2b080*/  ISETP.GE.OR P1, PT, R7, UR4, !P0 ;  /* 0x0000000407007c0c */ /* 0x000fda000c726670 */
[----:B------:R-:W0:Y:S01]  /*2b090*/  @!P1 LDC.64 R2, c[0x0][0xc80] ;  /* 0x00032000ff029b82 */ /* 0x000e220000000a00 */
[----:B------:R-:W-:Y:S01]  /*2b0a0*/  IMAD.MOV.U32 R4, RZ, RZ, RZ ;  /* 0x000000ffff047224 */ /* 0x000fe200078e00ff */
[----:B------:R-:W-:Y:S01]  /*2b0b0*/  MOV R11, RZ ;  /* 0x000000ff000b7202 */ /* 0x000fe20000000f00 */
        /* <DEDUP_REMOVED lines=13> */
.L_x_945:
[----:B------:R-:W-:Y:S01]  /*2b190*/  IMAD.MOV.U32 R12, RZ, RZ, 0x2 ;  /* 0x00000002ff0c7424 */ /* 0x000fe200078e00ff */
[----:B------:R-:W-:-:S05]  /*2b1a0*/  SEL R7, R14, RZ, P1 ;  /* 0x000000ff0e077207 */ /* 0x000fca0000800000 */
[----:B------:R-:W-:-:S05]  /*2b1b0*/  IMAD.IADD R6, R4, 0x1, R7 ;  /* 0x0000000104067824 */ /* 0x000fca00078e0207 */
[----:B------:R-:W-:-:S07]  /*2b1c0*/  MOV R13, R6 ;  /* 0x00000006000d7202 */ /* 0x000fce0000000f00 */
[----:B------:R-:W-:Y:S05]  /*2b1d0*/  WARPSYNC.COLLECTIVE R15, `(.L_x_946) ;  /* 0x000000000f087348 */ /* 0x000fea0003c00000 */
[----:B------:R0:W1:Y:S02]  /*2b1e0*/  SHFL.UP P6, R14, R13, R12, R11 ;  /* 0x0400000c0d0e7389 */ /* 0x00006400000c000b */
[----:B01----:R-:W-:Y:S01]  /*2b1f0*/  ENDCOLLECTIVE ;  /* 0x000000000000791b */ /* 0x003fe20003800000 */
.L_x_946:
[----:B------:R-:W-:Y:S02]  /*2b200*/  MOV R12, 0x4 ;  /* 0x00000004000c7802 */ /* 0x000fe40000000f00 */
[----:B------:R-:W-:-:S04]  /*2b210*/  SEL R7, R14, RZ, P2 ;  /* 0x000000ff0e077207 */ /* 0x000fc80001000000 */
[----:B------:R-:W-:-:S05]  /*2b220*/  IADD3 R7, R6, R7, RZ ;  /* 0x0000000706077210 */ /* 0x000fca0007ffe0ff */
[----:B------:R-:W-:-:S07]  /*2b230*/  IMAD.MOV.U32 R13, RZ, RZ, R7 ;  /* 0x000000ffff0d7224 */ /* 0x000fce00078e0007 */
[----:B------:R-:W-:Y:S05]  /*2b240*/  WARPSYNC.COLLECTIVE R15, `(.L_x_947) ;  /* 0x000000000f087348 */ /* 0x000fea0003c00000 */
[----:B------:R0:W1:Y:S02]  /*2b250*/  SHFL.UP P6, R14, R13, R12, R11 ;  /* 0x0400000c0d0e7389 */ /* 0x00006400000c000b */
[----:B01----:R-:W-:Y:S01]  /*2b260*/  ENDCOLLECTIVE ;  /* 0x000000000000791b */ /* 0x003fe20003800000 */
.L_x_947:
[----:B------:R-:W-:Y:S01]  /*2b270*/  IMAD.MOV.U32 R12, RZ, RZ, 0x8 ;  /* 0x00000008ff0c7424 */ /* 0x000fe200078e00ff */
[----:B------:R-:W-:-:S05]  /*2b280*/  SEL R2, R14, RZ, P3 ;  /* 0x000000ff0e027207 */ /* 0x000fca0001800000 */
[----:B------:R-:W-:-:S05]  /*2b290*/  IMAD.IADD R2, R7, 0x1, R2 ;  /* 0x0000000107027824 */ /* 0x000fca00078e0202 */
[----:B------:R-:W-:-:S07]  /*2b2a0*/  MOV R13, R2 ;  /* 0x00000002000d7202 */ /* 0x000fce0000000f00 */
[----:B------:R-:W-:Y:S05]  /*2b2b0*/  WARPSYNC.COLLECTIVE R15, `(.L_x_948) ;  /* 0x000000000f087348 */ /* 0x000fea0003c00000 */
[----:B------:R0:W1:Y:S02]  /*2b2c0*/  SHFL.UP P6, R14, R13, R12, R11 ;  /* 0x0400000c0d0e7389 */ /* 0x00006400000c000b */
[----:B01----:R-:W-:Y:S01]  /*2b2d0*/  ENDCOLLECTIVE ;  /* 0x000000000000791b */ /* 0x003fe20003800000 */
.L_x_948:
[----:B------:R-:W-:Y:S02]  /*2b2e0*/  MOV R12, 0x10 ;  /* 0x00000010000c7802 */ /* 0x000fe40000000f00 */
[----:B------:R-:W-:-:S04]  /*2b2f0*/  SEL R3, R14, RZ, P4 ;  /* 0x000000ff0e037207 */ /* 0x000fc80002000000 */
[----:B------:R-:W-:-:S05]  /*2b300*/  IADD3 R3, R2, R3, RZ ;  /* 0x0000000302037210 */ /* 0x000fca0007ffe0ff */
[----:B------:R-:W-:-:S07]  /*2b310*/  IMAD.MOV.U32 R13, RZ, RZ, R3 ;  /* 0x000000ffff0d7224 */ /* 0x000fce00078e0003 */
[----:B------:R-:W-:Y:S05]  /*2b320*/  WARPSYNC.COLLECTIVE R15, `(.L_x_949) ;  /* 0x000000000f087348 */ /* 0x000fea0003c00000 */
[----:B------:R0:W1:Y:S02]  /*2b330*/  SHFL.UP P6, R14, R13, R12, R11 ;  /* 0x0400000c0d0e7389 */ /* 0x00006400000c000b */
[----:B01----:R-:W-:Y:S01]  /*2b340*/  ENDCOLLECTIVE ;  /* 0x000000000000791b */ /* 0x003fe20003800000 */
.L_x_949:
[----:B------:R-:W-:Y:S01]  /*2b350*/  IMAD.MOV.U32 R12, RZ, RZ, 0x1f ;  /* 0x0000001fff0c7424 */ /* 0x000fe200078e00ff */
[----:B------:R-:W-:Y:S02]  /*2b360*/  MOV R11, 0x1f ;  /* 0x0000001f000b7802 */ /* 0x000fe40000000f00 */
[----:B------:R-:W-:-:S05]  /*2b370*/  SEL R2, R14, RZ, P5 ;  /* 0x000000ff0e027207 */ /* 0x000fca0002800000 */
[----:B------:R-:W-:-:S05]  /*2b380*/  IMAD.IADD R2, R3, 0x1, R2 ;  /* 0x0000000103027824 */ /* 0x000fca00078e0202 */
[----:B------:R-:W-:-:S07]  /*2b390*/  MOV R13, R2 ;  /* 0x00000002000d7202 */ /* 0x000fce0000000f00 */
[----:B------:R-:W-:Y:S05]  /*2b3a0*/  WARPSYNC.COLLECTIVE R15, `(.L_x_950) ;  /* 0x000000000f087348 */ /* 0x000fea0003c00000 */
[----:B------:R0:W1:Y:S02]  /*2b3b0*/  SHFL.IDX P6, R14, R13, R12, R11 ;  /* 0x0000000c0d0e7389 */ /* 0x00006400000c000b */
[----:B01----:R-:W-:Y:S01]  /*2b3c0*/  ENDCOLLECTIVE ;  /* 0x000000000000791b */ /* 0x003fe20003800000 */
.L_x_950:
[----:B------:R-:W-:Y:S05]  /*2b3d0*/  BRA `(.L_x_951) ;  /* 0xffffffb000207947 */ /* 0x000fea000383ffff */
.L_x_787:
[----:B------:R-:W-:Y:S01]  /*2b3e0*/  BSSY B0, `(.L_x_952) ;  /* 0x0000008000007945 */ /* 0x000fe20003800000 */
[----:B-----5:R-:W-:Y:S01]  /*2b3f0*/  IMAD.MOV.U32 R13, RZ, RZ, R4 ;  /* 0x000000ffff0d7224 */ /* 0x020fe200078e0004 */
[----:B------:R-:W-:Y:S01]  /*2b400*/  MOV R12, 0x1 ;  /* 0x00000001000c7802 */ /* 0x000fe20000000f00 */
[----:B------:R-:W-:Y:S01]  /*2b410*/  IMAD.MOV.U32 R11, RZ, RZ, RZ ;  /* 0x000000ffff0b7224 */ /* 0x000fe200078e00ff */
[----:B------:R-:W-:-:S07]  /*2b420*/  MOV R15, 0xffffffff ;  /* 0xffffffff000f7802 */ /* 0x000fce0000000f00 */
[----:B0-----:R-:W-:Y:S05]  /*2b430*/  WARPSYNC.COLLECTIVE R15, `(.L_x_953) ;  /* 0x000000000f087348 */ /* 0x001fea0003c00000 */
[----:B------:R1:W2:Y:S02]  /*2b440*/  SHFL.UP P6, R14, R13, R12, R11 ;  /* 0x0400000c0d0e7389 */ /* 0x0002a400000c000b */
[----:B012---:R-:W-:Y:S01]  /*2b450*/  ENDCOLLECTIVE ;  /* 0x000000000000791b */ /* 0x007fe20003800000 */
.L_x_953:
[----:B------:R-:W-:Y:S05]  /*2b460*/  BSYNC B0 ;  /* 0x0000000000007941 */ /* 0x000fea0003800000 */
.L_x_952:
[----:B------:R-:W-:Y:S01]  /*2b470*/  SEL R13, R14, RZ, P1 ;  /* 0x000000ff0e0d7207 */ /* 0x000fe20000800000 */
[----:B------:R-:W-:Y:S01]  /*2b480*/  IMAD.MOV.U32 R11, RZ, RZ, RZ ;  /* 0x000000ffff0b7224 */ /* 0x000fe200078e00ff */
[----:B------:R-:W-:Y:S02]  /*2b490*/  MOV R12, 0x2 ;  /* 0x00000002000c7802 */ /* 0x000fe40000000f00 */
[----:B------:R-:W-:Y:S01]  /*2b4a0*/  MOV R15, 0xffffffff ;  /* 0xffffffff000f7802 */ /* 0x000fe20000000f00 */
[----:B------:R-:W-:-:S07]  /*2b4b0*/  IMAD.IADD R13, R4, 0x1, R13 ;  /* 0x00000001040d7824 */ /* 0x000fce00078e020d */
[----:B------:R-:W-:Y:S05]  /*2b4c0*/  WARPSYNC.COLLECTIVE R15, `(.L_x_954) ;  /* 0x000000000f087348 */ /* 0x000fea0003c00000 */
[----:B------:R0:W1:Y:S02]  /*2b4d0*/  SHFL.UP P6, R14, R13, R12, R11 ;  /* 0x0400000c0d0e7389 */ /* 0x00006400000c000b */
[----:B01----:R-:W-:Y:S01]  /*2b4e0*/  ENDCOLLECTIVE ;  /* 0x000000000000791b */ /* 0x003fe20003800000 */
.L_x_954:
[----:B------:R-:W-:Y:S01]  /*2b4f0*/  IMAD.MOV.U32 R12, RZ, RZ, 0x4 ;  /* 0x00000004ff0c7424 */ /* 0x000fe200078e00ff */
[----:B------:R-:W-:-:S05]  /*2b500*/  SEL R0, R14, RZ, P2 ;  /* 0x000000ff0e007207 */ /* 0x000fca0001000000 */
[----:B------:R-:W-:-:S05]  /*2b510*/  IMAD.IADD R0, R13, 0x1, R0 ;  /* 0x000000010d007824 */ /* 0x000fca00078e0200 */
[----:B------:R-:W-:-:S07]  /*2b520*/  MOV R13, R0 ;  /* 0x00000000000d7202 */ /* 0x000fce0000000f00 */
[----:B------:R-:W-:Y:S05]  /*2b530*/  WARPSYNC.COLLECTIVE R15, `(.L_x_955) ;  /* 0x000000000f087348 */ /* 0x000fea0003c00000 */
[----:B------:R0:W1:Y:S02]  /*2b540*/  SHFL.UP P6, R14, R13, R12, R11 ;  /* 0x0400000c0d0e7389 */ /* 0x00006400000c000b */
[----:B01----:R-:W-:Y:S01]  /*2b550*/  ENDCOLLECTIVE ;  /* 0x000000000000791b */ /* 0x003fe20003800000 */
.L_x_955:
[----:B------:R-:W-:Y:S02]  /*2b560*/  MOV R12, 0x8 ;  /* 0x00000008000c7802 */ /* 0x000fe40000000f00 */
[----:B------:R-:W-:-:S04]  /*2b570*/  SEL R3, R14, RZ, P3 ;  /* 0x000000ff0e037207 */ /* 0x000fc80001800000 */
[----:B------:R-:W-:-:S05]  /*2b580*/  IADD3 R2, R0, R3, RZ ;  /* 0x0000000300027210 */ /* 0x000fca0007ffe0ff */
[----:B------:R-:W-:-:S07]  /*2b590*/  IMAD.MOV.U32 R13, RZ, RZ, R2 ;  /* 0x000000ffff0d7224 */ /* 0x000fce00078e0002 */
[----:B------:R-:W-:Y:S05]  /*2b5a0*/  WARPSYNC.COLLECTIVE R15, `(.L_x_956) ;  /* 0x000000000f087348 */ /* 0x000fea0003c00000 */
[----:B------:R0:W1:Y:S02]  /*2b5b0*/  SHFL.UP P6, R14, R13, R12, R11 ;  /* 0x0400000c0d0e7389 */ /* 0x00006400000c000b */
[----:B01----:R-:W-:Y:S01]  /*2b5c0*/  ENDCOLLECTIVE ;  /* 0x000000000000791b */ /* 0x003fe20003800000 */
.L_x_956:
[----:B------:R-:W-:Y:S01]  /*2b5d0*/  IMAD.MOV.U32 R12, RZ, RZ, 0x10 ;  /* 0x00000010ff0c7424 */ /* 0x000fe200078e00ff */
[----:B------:R-:W-:-:S05]  /*2b5e0*/  SEL R3, R14, RZ, P4 ;  /* 0x000000ff0e037207 */ /* 0x000fca0002000000 */
[----:B------:R-:W-:-:S05]  /*2b5f0*/  IMAD.IADD R3, R2, 0x1, R3 ;  /* 0x0000000102037824 */ /* 0x000fca00078e0203 */
[----:B------:R-:W-:-:S07]  /*2b600*/  MOV R13, R3 ;  /* 0x00000003000d7202 */ /* 0x000fce0000000f00 */
[----:B------:R-:W-:Y:S05]  /*2b610*/  WARPSYNC.COLLECTIVE R15, `(.L_x_957) ;  /* 0x000000000f087348 */ /* 0x000fea0003c00000 */
[----:B------:R0:W1:Y:S02]  /*2b620*/  SHFL.UP P6, R14, R13, R12, R11 ;  /* 0x0400000c0d0e7389 */ /* 0x00006400000c000b */
[----:B01----:R-:W-:Y:S01]  /*2b630*/  ENDCOLLECTIVE ;  /* 0x000000000000791b */ /* 0x003fe20003800000 */
.L_x_957:
[----:B------:R-:W-:Y:S01]  /*2b640*/  MOV R12, 0x1f ;  /* 0x0000001f000c7802 */ /* 0x000fe20000000f00 */
[----:B------:R-:W-:Y:S01]  /*2b650*/  IMAD.MOV.U32 R11, RZ, RZ, 0x1f ;  /* 0x0000001fff0b7424 */ /* 0x000fe200078e00ff */
[----:B------:R-:W-:-:S04]  /*2b660*/  SEL R2, R14, RZ, P5 ;  /* 0x000000ff0e027207 */ /* 0x000fc80002800000 */
[----:B------:R-:W-:-:S05]  /*2b670*/  IADD3 R2, R3, R2, RZ ;  /* 0x0000000203027210 */ /* 0x000fca0007ffe0ff */
[----:B------:R-:W-:-:S07]  /*2b680*/  IMAD.MOV.U32 R13, RZ, RZ, R2 ;  /* 0x000000ffff0d7224 */ /* 0x000fce00078e0002 */
[----:B------:R-:W-:Y:S05]  /*2b690*/  WARPSYNC.COLLECTIVE R15, `(.L_x_958) ;  /* 0x000000000f087348 */ /* 0x000fea0003c00000 */
[----:B------:R0:W1:Y:S02]  /*2b6a0*/  SHFL.IDX P6, R14, R13, R12, R11 ;  /* 0x0000000c0d0e7389 */ /* 0x00006400000c000b */
[----:B01----:R-:W-:Y:S01]  /*2b6b0*/  ENDCOLLECTIVE ;  /* 0x000000000000791b */ /* 0x003fe20003800000 */
.L_x_958:
[----:B------:R-:W-:Y:S05]  /*2b6c0*/  BRA `(.L_x_959) ;  /* 0xffffffb000047947 */ /* 0x000fea000383ffff */
.L_x_789:
[----:B------:R-:W-:Y:S01]  /*2b6d0*/  BSSY B0, `(.L_x_960) ;  /* 0x0000006000007945 */ /* 0x000fe20003800000 */
[----:B------:R-:W-:Y:S02]  /*2b6e0*/  PLOP3.LUT P6, PT, P6, PT, PT, 0x8, 0x0 ;  /* 0x000000000000781c */ /* 0x000fe400037ce170 */
[----:B------:R-:W-:-:S11]  /*2b6f0*/  MOV R15, 0xffffffff ;  /* 0xffffffff000f7802 */ /* 0x000fd60000000f00 */
[----:B0-----:R-:W-:Y:S05]  /*2b700*/  WARPSYNC.COLLECTIVE R15, `(.L_x_961) ;  /* 0x000000000f087348 */ /* 0x001fea0003c00000 */
[----:B------:R-:W-:Y:S01]  /*2b710*/  VOTE.ANY R14, PT, P6 ;  /* 0x00000000000e7806 */ /* 0x000fe200030e0100 */
[----:B0-----:R-:W-:Y:S06]  /*2b720*/  ENDCOLLECTIVE ;  /* 0x000000000000791b */ /* 0x001fec0003800000 */
.L_x_961:
[----:B------:R-:W-:Y:S05]  /*2b730*/  BSYNC B0 ;  /* 0x0000000000007941 */ /* 0x000fea0003800000 */
.L_x_960:
[----:B------:R-:W-:Y:S01]  /*2b740*/  IMAD.MOV.U32 R3, RZ, RZ, R14 ;  /* 0x000000ffff037224 */ /* 0x000fe200078e000e */
[----:B------:R-:W-:Y:S01]  /*2b750*/  MOV R13, R4 ;  /* 0x00000004000d7202 */ /* 0x000fe20000000f00 */
[----:B------:R-:W-:Y:S01]  /*2b760*/  IMAD.MOV.U32 R15, RZ, RZ, -0x1 ;  /* 0xffffffffff0f7424 */ /* 0x000fe200078e00ff */
[----:B------:R-:W-:Y:S01]  /*2b770*/  MOV R11, 0x1f ;  /* 0x0000001f000b7802 */ /* 0x000fe20000000f00 */
[----:B------:R-:W0:Y:S02]  /*2b780*/  POPC R0, R3 ;  /* 0x0000000300007309 */ /* 0x000e240000000000 */
[----:B0-----:R-:W-:-:S07]  /*2b790*/  IMAD.MOV.U32 R12, RZ, RZ, R0 ;  /* 0x000000ffff0c7224 */ /* 0x001fce00078e0000 */
[----:B------:R-:W-:Y:S05]  /*2b7a0*/  WARPSYNC.COLLECTIVE R15, `(.L_x_962) ;  /* 0x000000000f087348 */ /* 0x000fea0003c00000 */
[----:B------:R0:W1:Y:S02]  /*2b7b0*/  SHFL.IDX P6, R14, R13, R12, R11 ;  /* 0x0000000c0d0e7389 */ /* 0x00006400000c000b */
[----:B01----:R-:W-:Y:S01]  /*2b7c0*/  ENDCOLLECTIVE ;  /* 0x000000000000791b */ /* 0x003fe20003800000 */
.L_x_962:
[----:B------:R-:W-:Y:S01]  /*2b7d0*/  MOV R4, R14 ;  /* 0x0000000e00047202 */ /* 0x000fe20000000f00 */
[----:B------:R-:W-:Y:S06]  /*2b7e0*/  BRA `(.L_x_963) ;  /* 0xffffffac00f47947 */ /* 0x000fec000383ffff */
.L_x_791:
[----:B------:R-:W-:Y:S01]  /*2b7f0*/  BSSY B0, `(.L_x_964) ;  /* 0x0000007000007945 */ /* 0x000fe20003800000 */
[----:B------:R-:W-:Y:S01]  /*2b800*/  IMAD.MOV.U32 R13, RZ, RZ, R2 ;  /* 0x000000ffff0d7224 */ /* 0x000fe200078e0002 */
[----:B------:R-:W-:Y:S01]  /*2b810*/  MOV R11, 0x1f ;  /* 0x0000001f000b7802 */ /* 0x000fe20000000f00 */
[----:B------:R-:W-:-:S07]  /*2b820*/  IMAD.MOV.U32 R15, RZ, RZ, -0x1 ;  /* 0xffffffffff0f7424 */ /* 0x000fce00078e00ff */
[----:B012---:R-:W-:Y:S05]  /*2b830*/  WARPSYNC.COLLECTIVE R15, `(.L_x_965) ;  /* 0x000000000f087348 */ /* 0x007fea0003c00000 */
[----:B------:R3:W4:Y:S02]  /*2b840*/  SHFL.IDX P6, R14, R13, R12, R11 ;  /* 0x0000000c0d0e7389 */ /* 0x00072400000c000b */
[----:B01234-:R-:W-:Y:S01]  /*2b850*/  ENDCOLLECTIVE ;  /* 0x000000000000791b */ /* 0x01ffe20003800000 */
.L_x_965:
[----:B------:R-:W-:Y:S05]  /*2b860*/  BSYNC B0 ;  /* 0x0000000000007941 */ /* 0x000fea0003800000 */
.L_x_964:
[----:B------:R-:W-:Y:S05]  /*2b870*/  BRA `(.L_x_790) ;  /* 0xffffffac00ec7947 */ /* 0x000fea000383ffff */
.L_x_795:
[----:B0-----:R0:W1:Y:S02]  /*2b880*/  SYNCS.PHASECHK.TRANS64.TRYWAIT P0, [R5+URZ+0x38820], R0 ;  /* 0x03882000050075a7 */ /* 0x001064000800017f */
[----:B-1----:R-:W-:Y:S05]  /*2b890*/  @!P0 NANOSLEEP.SYNCS 0x989680 ;  /* 0x009896800000895d */ /* 0x002fea0003900000 */
[----:B------:R-:W1:Y:S02]  /*2b8a0*/  @!P0 SYNCS.PHASECHK.TRANS64 P0, [R5+URZ+0x38820], R0 ;  /* 0x03882000050085a7 */ /* 0x000e64000800007f */
[----:B-1----:R-:W-:Y:S05]  /*2b8b0*/  @!P0 BRA `(.L_x_795) ;  /* 0xfffffffc00f08947 */ /* 0x002fea000383ffff */
[----:B------:R-:W-:Y:S05]  /*2b8c0*/  BRA `(.L_x_966) ;  /* 0xffffffb000d87947 */ /* 0x000fea000383ffff */
.L_x_796:
[----:B------:R-:W1:Y:S01]  /*2b8d0*/  S2R R2, SR_TID.X ;  /* 0x0000000000027919 */ /* 0x000e620000002100 */
[----:B------:R-:W-:Y:S01]  /*2b8e0*/  BSSY B0, `(.L_x_967) ;  /* 0x000000a000007945 */ /* 0x000fe20003800000 */
[----:B------:R-:W-:Y:S01]  /*2b8f0*/  IMAD.MOV.U32 R12, RZ, RZ, RZ ;  /* 0x000000ffff0c7224 */ /* 0x000fe200078e00ff */
[----:B------:R-:W-:Y:S01]  /*2b900*/  MOV R11, 0x1f ;  /* 0x0000001f000b7802 */ /* 0x000fe20000000f00 */
[----:B------:R-:W-:Y:S01]  /*2b910*/  IMAD.MOV.U32 R15, RZ, RZ, -0x1 ;  /* 0xffffffffff0f7424 */ /* 0x000fe200078e00ff */
[----:B-1----:R-:W-:-:S04]  /*2b920*/  SHF.R.U32.HI R2, RZ, 0x5, R2 ;  /* 0x00000005ff027819 */ /* 0x002fc80000011602 */
[----:B------:R-:W-:-:S04]  /*2b930*/  LOP3.LUT R2, R2, 0x3, RZ, 0xc0, !PT ;  /* 0x0000000302027812 */ /* 0x000fc800078ec0ff */
[----:B------:R-:W-:-:S07]  /*2b940*/  MOV R13, R2 ;  /* 0x00000002000d7202 */ /* 0x000fce0000000f00 */
[----:B0-2---:R-:W-:Y:S05]  /*2b950*/  WARPSYNC.COLLECTIVE R15, `(.L_x_968) ;  /* 0x000000000f087348 */ /* 0x005fea0003c00000 */
[----:B------:R1:W3:Y:S02]  /*2b960*/  SHFL.IDX P6, R14, R13, R12, R11 ;  /* 0x0000000c0d0e7389 */ /* 0x0002e400000c000b */
[----:B0123--:R-:W-:Y:S01]  /*2b970*/  ENDCOLLECTIVE ;  /* 0x000000000000791b */ /* 0x00ffe20003800000 */
.L_x_968:
[----:B------:R-:W-:Y:S05]  /*2b980*/  BSYNC B0 ;  /* 0x0000000000007941 */ /* 0x000fea0003800000 */
.L_x_967:
[----:B------:R-:W-:Y:S05]  /*2b990*/  BRA `(.L_x_969) ;  /* 0xffffffb000c07947 */ /* 0x000fea000383ffff */
.L_x_797:
[----:B------:R-:W-:Y:S01]  /*2b9a0*/  BSSY B0, `(.L_x_970) ;  /* 0x0000006000007945 */ /* 0x000fe20003800000 */
[----:B------:R-:W-:-:S07]  /*2b9b0*/  MOV R15, 0xffffffff ;  /* 0xffffffff000f7802 */ /* 0x000fce0000000f00 */
[----:B0-2---:R-:W-:Y:S05]  /*2b9c0*/  WARPSYNC.COLLECTIVE R15, `(.L_x_971) ;  /* 0x000000000f0c7348 */ /* 0x005fea0003c00000 */
[----:B------:R-:W-:Y:S02]  /*2b9d0*/  ELECT P6, UR62, PT ;  /* 0x00000000003e782f */ /* 0x000fe400038c0000 */
[----:B------:R-:W-:Y:S01]  /*2b9e0*/  MOV R14, UR62 ;  /* 0x0000003e000e7c02 */ /* 0x000fe20008000f00 */
[----:B0-2---:R-:W-:Y:S10]  /*2b9f0*/  ENDCOLLECTIVE ;  /* 0x000000000000791b */ /* 0x005ff40003800000 */
.L_x_971:
[----:B------:R-:W-:Y:S05]  /*2ba00*/  BSYNC B0 ;  /* 0x0000000000007941 */ /* 0x000fea0003800000 */
.L_x_970:
[----:B------:R-:W-:Y:S05]  /*2ba10*/  BRA `(.L_x_972) ;  /* 0xffffffb000b47947 */ /* 0x000fea000383ffff */
.L_x_799:
[----:B0-----:R0:W1:Y:S02]  /*2ba20*/  SYNCS.PHASECHK.TRANS64.TRYWAIT P1, [R3+URZ+0x38840], R2 ;  /* 0x03884002030075a7 */ /* 0x001064000802017f */
[----:B-1----:R-:W-:Y:S05]  /*2ba30*/  @!P1 NANOSLEEP.SYNCS 0x989680 ;  /* 0x009896800000995d */ /* 0x002fea0003900000 */
[----:B------:R-:W1:Y:S02]  /*2ba40*/  @!P1 SYNCS.PHASECHK.TRANS64 P1, [R3+URZ+0x38840], R2 ;  /* 0x03884002030095a7 */ /* 0x000e64000802007f */
[----:B-1----:R-:W-:Y:S05]  /*2ba50*/  @!P1 BRA `(.L_x_799) ;  /* 0xfffffffc00f09947 */ /* 0x002fea000383ffff */
[----:B------:R-:W-:Y:S05]  /*2ba60*/  BRA `(.L_x_973) ;  /* 0xffffffb000d47947 */ /* 0x000fea000383ffff */
.L_x_801:
[----:B-1----:R1:W3:Y:S02]  /*2ba70*/  SYNCS.PHASECHK.TRANS64.TRYWAIT P1, [R27+URZ+0x38840], R0 ;  /* 0x038840001b0075a7 */ /* 0x0022e4000802017f */
[----:B---3--:R-:W-:Y:S05]  /*2ba80*/  @!P1 NANOSLEEP.SYNCS 0x989680 ;  /* 0x009896800000995d */ /* 0x008fea0003900000 */
[----:B------:R-:W3:Y:S02]  /*2ba90*/  @!P1 SYNCS.PHASECHK.TRANS64 P1, [R27+URZ+0x38840], R0 ;  /* 0x038840001b0095a7 */ /* 0x000ee4000802007f */
[----:B---3--:R-:W-:Y:S05]  /*2baa0*/  @!P1 BRA `(.L_x_801) ;  /* 0xfffffffc00f09947 */ /* 0x008fea000383ffff */
[----:B------:R-:W-:Y:S05]  /*2bab0*/  BRA `(.L_x_974) ;  /* 0xffffffb000e07947 */ /* 0x000fea000383ffff */
.L_x_803:
[----:B---3--:R3:W4:Y:S02]  /*2bac0*/  SYNCS.PHASECHK.TRANS64.TRYWAIT P1, [R3+URZ+0x38860], R2 ;  /* 0x03886002030075a7 */ /* 0x008724000802017f */
[----:B----4-:R-:W-:Y:S05]  /*2bad0*/  @!P1 NANOSLEEP.SYNCS 0x989680 ;  /* 0x009896800000995d */ /* 0x010fea0003900000 */
[----:B------:R-:W4:Y:S02]  /*2bae0*/  @!P1 SYNCS.PHASECHK.TRANS64 P1, [R3+URZ+0x38860], R2 ;  /* 0x03886002030095a7 */ /* 0x000f24000802007f */
[----:B----4-:R-:W-:Y:S05]  /*2baf0*/  @!P1 BRA `(.L_x_803) ;  /* 0xfffffffc00f09947 */ /* 0x010fea000383ffff */
[----:B------:R-:W-:Y:S05]  /*2bb00*/  BRA `(.L_x_975) ;  /* 0xffffffb000dc7947 */ /* 0x000fea000383ffff */
.L_x_976:
        /* <DEDUP_REMOVED lines=15> */
.L_x_15838:


//--------------------- .text._ZN7cutlass13device_kernelIN5flash11enable_sm90INS1_16FlashAttnFwdSm90INS1_25CollectiveMainloopFwdSm90ILi2EN4cute5tupleIJNS5_1CILi1EEES8_S8_EEENS6_IJNS7_ILi128EEENS7_ILi64EEENS7_ILi256EEEEEELi256ENS_6half_tEfNS_4arch4Sm90ELb0ELb1ELb0ELb0ELb1ELb0ELb0ELb1ELb1ELb1ELb0ELb0EEENS1_21CollectiveEpilogueFwdINS6_IJSA_SC_SB_EEES9_SE_SG_Li256ELb0ELb1ELb0ELb0EEENS1_30DynamicPersistentTileSchedulerILi256ELi128ELb0ELb1ELb1EEEEEEEEEvNT_6ParamsE --------------------------
	.section	.text._ZN7cutlass13device_kernelIN5flash11enable_sm90INS1_16FlashAttnFwdSm90INS1_25CollectiveMainloopFwdSm90ILi2EN4cute5tupleIJNS5_1CILi1EEES8_S8_EEENS6_IJNS7_ILi128EEENS7_ILi64EEENS7_ILi256EEEEEELi256ENS_6half_tEfNS_4arch4Sm90ELb0ELb1ELb0ELb0ELb1ELb0ELb0ELb1ELb1ELb1ELb0ELb0EEENS1_21CollectiveEpilogueFwdINS6_IJSA_SC_SB_EEES9_SE_SG_Li256ELb0ELb1ELb0ELb0EEENS1_30DynamicPersistentTileSchedulerILi256ELi128ELb0ELb1ELb1EEEEEEEEEvNT_6ParamsE,"ax",@progbits
	.align	128
.text._ZN7cutlass13device_kernelIN5flash11enable_sm90INS1_16FlashAttnFwdSm90INS1_25CollectiveMainloopFwdSm90ILi2EN4cute5tupleIJNS5_1CILi1EEES8_S8_EEENS6_IJNS7_ILi128EEENS7_ILi64EEENS7_ILi256EEEEEELi256ENS_6half_tEfNS_4arch4Sm90ELb0ELb1ELb0ELb0ELb1ELb0ELb0ELb1ELb1ELb1ELb0ELb0EEENS1_21CollectiveEpilogueFwdINS6_IJSA_SC_SB_EEES9_SE_SG_Li256ELb0ELb1ELb0ELb0EEENS1_30DynamicPersistentTileSchedulerILi256ELi128ELb0ELb1ELb1EEEEEEEEEvNT_6ParamsE:
        .type           _ZN7cutlass13device_kernelIN5flash11enable_sm90INS1_16FlashAttnFwdSm90INS1_25CollectiveMainloopFwdSm90ILi2EN4cute5tupleIJNS5_1CILi1EEES8_S8_EEENS6_IJNS7_ILi128EEENS7_ILi64EEENS7_ILi256EEEEEELi256ENS_6half_tEfNS_4arch4Sm90ELb0ELb1ELb0ELb0ELb1ELb0ELb0ELb1ELb1ELb1ELb0ELb0EEENS1_21CollectiveEpilogueFwdINS6_IJSA_SC_SB_EEES9_SE_SG_Li256ELb0ELb1ELb0ELb0EEENS1_30DynamicPersistentTileSchedulerILi256ELi128ELb0ELb1ELb1EEEEEEEEEvNT_6ParamsE,@function
        .size           _ZN7cutlass13device_kernelIN5flash11enable_sm90INS1_16FlashAttnFwdSm90INS1_25CollectiveMainloopFwdSm90ILi2EN4cute5tupleIJNS5_1CILi1EEES8_S8_EEENS6_IJNS7_ILi128EEENS7_ILi64EEENS7_ILi256EEEEEELi256ENS_6half_tEfNS_4arch4Sm90ELb0ELb1ELb0ELb0ELb1ELb0ELb0ELb1ELb1ELb1ELb0ELb0EEENS1_21CollectiveEpilogueFwdINS6_IJSA_SC_SB_EEES9_SE_SG_Li256ELb0ELb1ELb0ELb0EEENS1_30DynamicPersistentTileSchedulerILi256ELi128ELb0ELb1ELb1EEEEEEEEEvNT_6ParamsE,(.L_x_15839 - _ZN7cutlass13device_kernelIN5flash11enable_sm90INS1_16FlashAttnFwdSm90INS1_25CollectiveMainloopFwdSm90ILi2EN4cute5tupleIJNS5_1CILi1EEES8_S8_EEENS6_IJNS7_ILi128EEENS7_ILi64EEENS7_ILi256EEEEEELi256ENS_6half_tEfNS_4arch4Sm90ELb0ELb1ELb0ELb0ELb1ELb0ELb0ELb1ELb1ELb1ELb0ELb0EEENS1_21CollectiveEpilogueFwdINS6_IJSA_SC_SB_EEES9_SE_SG_Li256ELb0ELb1ELb0ELb0EEENS1_30DynamicPersistentTileSchedulerILi256ELi128ELb0ELb1ELb1EEEEEEEEEvNT_6ParamsE)
        .other          _ZN7cutlass13device_kernelIN5flash11enable_sm90INS1_16FlashAttnFwdSm90INS1_25CollectiveMainloopFwdSm90ILi2EN4cute5tupleIJNS5_1CILi1EEES8_S8_EEENS6_IJNS7_ILi128EEENS7_ILi64EEENS7_ILi256EEEEEELi256ENS_6half_tEfNS_4arch4Sm90ELb0ELb1ELb0ELb0ELb1ELb0ELb0ELb1ELb1ELb1ELb0ELb0EEENS1_21CollectiveEpilogueFwdINS6_IJSA_SC_SB_EEES9_SE_SG_Li256ELb0ELb1ELb0ELb0EEENS1_30DynamicPersistentTileSchedulerILi256ELi128ELb0ELb1ELb1EEEEEEEEEvNT_6ParamsE,@"STO_CUDA_ENTRY STV_DEFAULT"
_ZN7cutlass13device_kernelIN5flash11enable_sm90INS1_16FlashAttnFwdSm90INS1_25CollectiveMainloopFwdSm90ILi2EN4cute5tupleIJNS5_1CILi1EEES8_S8_EEENS6_IJNS7_ILi128EEENS7_ILi64EEENS7_ILi256EEEEEELi256ENS_6half_tEfNS_4arch4Sm90ELb0ELb1ELb0ELb0ELb1ELb0ELb0ELb1ELb1ELb1ELb0ELb0EEENS1_21CollectiveEpilogueFwdINS6_IJSA_SC_SB_EEES9_SE_SG_Li256ELb0ELb1ELb0ELb0EEENS1_30DynamicPersistentTileSchedulerILi256ELi128ELb0ELb1ELb1EEEEEEEEEvNT_6ParamsE:
        /* <DEDUP_REMOVED lines=45> */
.L_x_977:
        /* <DEDUP_REMOVED lines=22> */
.L_x_978:
        /* <DEDUP_REMOVED lines=18> */
.L_x_979:
        /* <DEDUP_REMOVED lines=22> */
.L_x_980:
        /* <DEDUP_REMOVED lines=23> */
.L_x_981:
        /* <DEDUP_REMOVED lines=10> */
.L_x_983:
[----:B------:R-:W-:-:S08]  /*08c0*/  NOP ;  /* 0x0000000000007918 */ /* 0x000fd00000000000 */
[----:B------:R-:W1:Y:S02]  /*08d0*/  USETMAXREG.TRY_ALLOC.CTAPOOL UP0, 0xe8 ;  /* 0x000000e8000079c8 */ /* 0x000e640008000600 */
[----:B-1----:R-:W-:-:S13]  /*08e0*/  PLOP3.LUT P0, PT, PT, PT, UP0, 0x80, 0x0 ;  /* 0x000000000000781c */ /* 0x002fda0003f0f008 */
[----:B------:R-:W-:Y:S05]  /*08f0*/  @!P0 BRA `(.L_x_983) ;  /* 0xfffffffc00f08947 */ /* 0x000fea000383ffff */
[----:B------:R-:W1:Y:S08]  /*0900*/  S2UR UR4, SR_CTAID.X ;  /* 0x00000000000479c3 */ /* 0x000e700000002500 */
[----:B------:R-:W-:Y:S08]  /*0910*/  BAR.ARV 0x4, 0x180 ;  /* 0x0106000000007b1d */ /* 0x000ff00000002000 */
[----:B------:R-:W1:Y:S08]  /*0920*/  LDC R0, c[0x0][0xc38] ;  /* 0x00030e00ff007b82 */ /* 0x000e700000000800 */
[----:B------:R-:W-:Y:S06]  /*0930*/  BAR.ARV 0x8, 0x180 ;  /* 0x0206000000007b1d */ /* 0x000fec0000002000 */
[----:B-1----:R-:W-:-:S13]  /*0940*/  ISETP.LE.AND P0, PT, R0, UR4, PT ;  /* 0x0000000400007c0c */ /* 0x002fda000bf03270 */
[----:B------:R-:W-:Y:S05]  /*0950*/  @P0 EXIT ;  /* 0x000000000000094d */ /* 0x000fea0003800000 */
[----:B0-----:R-:W2:Y:S01]  /*0960*/  LDL R2, [R1+0x4] ;  /* 0x0000040001027983 */ /* 0x001ea20000100800 */
[----:B------:R-:W-:Y:S01]  /*0970*/  VIADD R218, R5, 0xffffff80 ;  /* 0xffffff8005da7836 */ /* 0x000fe20000000000 */
[----:B------:R-:W-:Y:S01]  /*0980*/  UMOV UR38, URZ ;  /* 0x0000003f00267c82 */ /* 0x000fe20008000000 */
[----:B------:R-:W-:-:S03]  /*0990*/  UMOV UR39, URZ ;  /* 0x0000003f00277c82 */ /* 0x000fc60008000000 */
[----:B------:R-:W-:-:S04]  /*09a0*/  SHF.R.S32.HI R3, RZ, 0x1f, R218 ;  /* 0x0000001fff037819 */ /* 0x000fc800000114da */
[CC--:B------:R-:W-:Y:S02]  /*09b0*/  LEA.HI R5, R3.reuse, R218.reuse, RZ, 0x7 ;  /* 0x000000da03057211 */ /* 0x0c0fe400078f38ff */
[----:B------:R-:W-:Y:S02]  /*09c0*/  LEA.HI R0, R3, R218, RZ, 0x4 ;  /* 0x000000da03007211 */ /* 0x000fe400078f20ff */
[----:B------:R-:W-:Y:S02]  /*09d0*/  LOP3.LUT R209, R5, 0xffffff80, RZ, 0xc0, !PT ;  /* 0xffffff8005d17812 */ /* 0x000fe400078ec0ff */
[----:B------:R-:W-:Y:S02]  /*09e0*/  SHF.R.S32.HI R9, RZ, 0x4, R0 ;  /* 0x00000004ff097819 */ /* 0x000fe40000011400 */
[----:B------:R-:W-:Y:S01]  /*09f0*/  LOP3.LUT R7, R0, 0x3fffff0, RZ, 0xc0, !PT ;  /* 0x03fffff000077812 */ /* 0x000fe200078ec0ff */
[----:B------:R-:W-:Y:S01]  /*0a00*/  IMAD.IADD R209, R218, 0x1, -R209 ;  /* 0x00000001dad17824 */ /* 0x000fe200078e0ad1 */
[----:B------:R-:W-:-:S02]  /*0a10*/  LEA.HI R0, R0, R9, RZ, 0x1 ;  /* 0x0000000900007211 */ /* 0x000fc400078f08ff */
[----:B------:R-:W-:Y:S01]  /*0a20*/  LEA.HI R10, R3, R218, RZ, 0x2 ;  /* 0x000000da030a7211 */ /* 0x000fe200078f10ff */
[----:B------:R-:W-:Y:S01]  /*0a30*/  IMAD.IADD R7, R218, 0x1, -R7 ;  /* 0x00000001da077824 */ /* 0x000fe200078e0a07 */
[----:B------:R-:W-:Y:S02]  /*0a40*/  SHF.R.S32.HI R4, RZ, 0x1f, R209 ;  /* 0x0000001fff047819 */ /* 0x000fe400000114d1 */
[----:B------:R-:W-:Y:S02]  /*0a50*/  LOP3.LUT R0, R0, 0x1ffffffe, RZ, 0xc0, !PT ;  /* 0x1ffffffe00007812 */ /* 0x000fe400078ec0ff */
[----:B------:R-:W-:Y:S02]  /*0a60*/  LEA.HI R6, R4, R209, RZ, 0x2 ;  /* 0x000000d104067211 */ /* 0x000fe400078f10ff */
[----:B------:R-:W-:Y:S01]  /*0a70*/  SHF.R.S32.HI R210, RZ, 0x7, R5 ;  /* 0x00000007ffd27819 */ /* 0x000fe20000011405 */
[----:B------:R-:W-:Y:S01]  /*0a80*/  IMAD.IADD R0, R9, 0x1, -R0 ;  /* 0x0000000109007824 */ /* 0x000fe200078e0a00 */
[----:B------:R-:W-:-:S02]  /*0a90*/  SHF.R.S32.HI R8, RZ, 0x2, R6 ;  /* 0x00000002ff087819 */ /* 0x000fc40000011406 */
[----:B------:R-:W-:Y:S02]  /*0aa0*/  SHF.R.S32.HI R11, RZ, 0x1f, R6 ;  /* 0x0000001fff0b7819 */ /* 0x000fe40000011406 */
[----:B------:R-:W-:Y:S02]  /*0ab0*/  LOP3.LUT R9, R10, 0xfffffffc, RZ, 0xc0, !PT ;  /* 0xfffffffc0a097812 */ /* 0x000fe400078ec0ff */
[----:B------:R-:W-:Y:S02]  /*0ac0*/  LEA.HI R11, R11, R8, RZ, 0x3 ;  /* 0x000000080b0b7211 */ /* 0x000fe400078f18ff */
[----:B------:R-:W-:Y:S02]  /*0ad0*/  LEA.HI R5, R5, R210, RZ, 0x1 ;  /* 0x000000d205057211 */ /* 0x000fe400078f08ff */
[----:B------:R-:W-:Y:S02]  /*0ae0*/  LOP3.LUT R11, R11, 0xfffffff8, RZ, 0xc0, !PT ;  /* 0xfffffff80b0b7812 */ /* 0x000fe400078ec0ff */
[----:B------:R-:W-:-:S02]  /*0af0*/  LEA.HI R4, R4, R209, RZ, 0x5 ;  /* 0x000000d104047211 */ /* 0x000fc400078f28ff */
[----:B------:R-:W-:Y:S01]  /*0b00*/  LOP3.LUT R6, R6, 0x7ffffffc, RZ, 0xc0, !PT ;  /* 0x7ffffffc06067812 */ /* 0x000fe200078ec0ff */
[----:B------:R-:W-:Y:S01]  /*0b10*/  IMAD.IADD R11, R8, 0x1, -R11 ;  /* 0x00000001080b7824 */ /* 0x000fe200078e0a0b */
[----:B------:R-:W-:-:S03]  /*0b20*/  SHF.R.S32.HI R4, RZ, 0x5, R4 ;  /* 0x00000005ff047819 */ /* 0x000fc60000011404 */
[----:B------:R-:W-:Y:S02]  /*0b30*/  IMAD.IADD R19, R209, 0x1, -R6 ;  /* 0x00000001d1137824 */ /* 0x000fe400078e0a06 */
[----:B------:R-:W-:Y:S01]  /*0b40*/  IMAD R4, R4, 0x10, R11 ;  /* 0x0000001004047824 */ /* 0x000fe200078e020b */
[----:B--2---:R-:W-:Y:S02]  /*0b50*/  R2UR UR5, R2 ;  /* 0x00000000020572ca */ /* 0x004fe400000e0000 */
[CC--:B------:R-:W-:Y:S02]  /*0b60*/  LEA.HI R2, R3.reuse, R218.reuse, RZ, 0x5 ;  /* 0x000000da03027211 */ /* 0x0c0fe400078f28ff */
[----:B------:R-:W-:-:S03]  /*0b70*/  LEA.HI R3, R3, R218, RZ, 0x3 ;  /* 0x000000da03037211 */ /* 0x000fc600078f18ff */
[----:B------:R-:W-:Y:S01]  /*0b80*/  IMAD.SHL.U32 R2, R2, 0x20, RZ ;  /* 0x0000002002027824 */ /* 0x000fe200078e00ff */
[----:B------:R-:W-:-:S04]  /*0b90*/  SHF.R.S32.HI R207, RZ, 0x3, R3 ;  /* 0x00000003ffcf7819 */ /* 0x000fc80000011403 */
[----:B------:R-:W-:Y:S01]  /*0ba0*/  LOP3.LUT R2, R2, 0xfffffc00, RZ, 0xc0, !PT ;  /* 0xfffffc0002027812 */ /* 0x000fe200078ec0ff */
[----:B------:R-:W-:-:S03]  /*0bb0*/  ULOP3.LUT UR6, UR5, 0x1, URZ, 0xfc, !UPT ;  /* 0x0000000105067892 */ /* 0x000fc6000f8efc3f */
[----:B------:R-:W-:Y:S01]  /*0bc0*/  UMOV UR5, URZ ;  /* 0x0000003f00057c82 */ /* 0x000fe20008000000 */
[----:B------:R-:W-:Y:S02]  /*0bd0*/  IMAD R7, R7, 0x40, R2 ;  /* 0x0000004007077824 */ /* 0x000fe400078e0202 */
[----:B------:R-:W-:Y:S01]  /*0be0*/  IMAD.IADD R2, R218, 0x1, -R9 ;  /* 0x00000001da027824 */ /* 0x000fe200078e0a09 */
[----:B------:R-:W-:Y:S01]  /*0bf0*/  LOP3.LUT R9, R5, 0x3fffffe, RZ, 0xc0, !PT ;  /* 0x03fffffe05097812 */ /* 0x000fe200078ec0ff */
[----:B------:R-:W-:Y:S01]  /*0c00*/  IMAD R212, R0, 0x8, R7 ;  /* 0x0000000800d47824 */ /* 0x000fe200078e0207 */
[----:B------:R-:W-:Y:S01]  /*0c10*/  LOP3.LUT R5, R3, 0xfffffff8, RZ, 0xc0, !PT ;  /* 0xfffffff803057812 */ /* 0x000fe200078ec0ff */
[----:B------:R-:W-:Y:S01]  /*0c20*/  IMAD.U32 R213, RZ, RZ, UR6 ;  /* 0x00000006ffd57e24 */ /* 0x000fe2000f8e00ff */
[----:B------:R-:W-:Y:S01]  /*0c30*/  LEA.HI R8, R2, R2, RZ, 0x1 ;  /* 0x0000000202087211 */ /* 0x000fe200078f08ff */
[----:B------:R-:W-:Y:S02]  /*0c40*/  IMAD.IADD R9, R210, 0x1, -R9 ;  /* 0x00000001d2097824 */ /* 0x000fe400078e0a09 */
[----:B------:R-:W-:Y:S01]  /*0c50*/  IMAD.IADD R204, R218, 0x1, -R5 ;  /* 0x00000001dacc7824 */ /* 0x000fe200078e0a05 */
[----:B------:R-:W-:Y:S01]  /*0c60*/  LOP3.LUT R11, R8, 0x1ffffffe, RZ, 0xc0, !PT ;  /* 0x1ffffffe080b7812 */ /* 0x000fe200078ec0ff */
[----:B------:R-:W-:-:S02]  /*0c70*/  IMAD R211, R9, 0x40, R4 ;  /* 0x0000004009d37824 */ /* 0x000fc400078e0204 */
[----:B------:R-:W-:Y:S02]  /*0c80*/  IMAD.SHL.U32 R22, R204, 0x8, RZ ;  /* 0x00000008cc167824 */ /* 0x000fe400078e00ff */
[----:B------:R-:W-:Y:S02]  /*0c90*/  IMAD.IADD R2, R2, 0x1, -R11 ;  /* 0x0000000102027824 */ /* 0x000fe400078e0a0b */
[C---:B------:R-:W-:Y:S01]  /*0ca0*/  VIADD R201, R22.reuse, 0x80 ;  /* 0x0000008016c97836 */ /* 0x040fe20000000000 */
[C---:B------:R-:W-:Y:S01]  /*0cb0*/  IADD3 R202, R22.reuse, 0x40, RZ ;  /* 0x0000004016ca7810 */ /* 0x040fe20007ffe0ff */
[----:B------:R-:W-:Y:S01]  /*0cc0*/  VIADD R203, R22, 0xc0 ;  /* 0x000000c016cb7836 */ /* 0x000fe20000000000 */
[----:B------:R-:W-:Y:S01]  /*0cd0*/  SHF.R.S32.HI R217, RZ, 0x1f, R22 ;  /* 0x0000001fffd97819 */ /* 0x000fe20000011416 */
[----:B------:R-:W-:Y:S01]  /*0ce0*/  IMAD.U32 R208, RZ, RZ, UR5 ;  /* 0x00000005ffd07e24 */ /* 0x000fe2000f8e00ff */
[----:B------:R-:W-:Y:S01]  /*0cf0*/  SHF.R.S32.HI R216, RZ, 0x1f, R202 ;  /* 0x0000001fffd87819 */ /* 0x000fe200000114ca */
[----:B------:R-:W-:Y:S01]  /*0d00*/  IMAD R23, R2, 0x8, R211 ;  /* 0x0000000802177824 */ /* 0x000fe200078e02d3 */
[----:B------:R-:W-:-:S02]  /*0d10*/  SHF.R.S32.HI R215, RZ, 0x1f, R201 ;  /* 0x0000001fffd77819 */ /* 0x000fc400000114c9 */
[----:B------:R-:W-:-:S07]  /*0d20*/  SHF.R.S32.HI R214, RZ, 0x1f, R203 ;  /* 0x0000001fffd67819 */ /* 0x000fce00000114cb */
.L_x_1088:
[----:B------:R-:W-:Y:S01]  /*0d30*/  ULDC UR5, c[0x0][0xc60] ;  /* 0x0003180000057ab9 */ /* 0x000fe20000000800 */
[----:B------:R-:W-:Y:S01]  /*0d40*/  UMOV UR8, UR4 ;  /* 0x0000000400087c82 */ /* 0x000fe20008000000 */
[----:B------:R-:W-:-:S11]  /*0d50*/  UISETP.NE.AND UP0, UPT, UR5, 0x1, UPT ;  /* 0x000000010500788c */ /* 0x000fd6000bf05270 */
[----:B------:R-:W-:Y:S01]  /*0d60*/  @UP0 ULDC UR6, c[0x0][0xc64] ;  /* 0x0003190000060ab9 */ /* 0x000fe20000000800 */
[----:B------:R-:W-:Y:S01]  /*0d70*/  @UP0 ULDC UR9, c[0x0][0xc68] ;  /* 0x00031a0000090ab9 */ /* 0x000fe20000000800 */
[----:B------:R-:W-:-:S04]  /*0d80*/  UIMAD.WIDE.U32 UR6, UR4, UR6, URZ ;  /* 0x00000006040672a5 */ /* 0x000fc8000f8e003f */
[----:B------:R-:W-:-:S03]  /*0d90*/  @UP0 USHF.R.U32.HI UR8, URZ, UR9, UR7 ;  /* 0x000000093f080299 */ /* 0x000fc60008011607 */
[----:B------:R-:W-:Y:S02]  /*0da0*/  ULDC UR6, c[0x0][0xc78] ;  /* 0x00031e0000067ab9 */ /* 0x000fe40000000800 */
[----:B------:R-:W-:Y:S02]  /*0db0*/  UISETP.GE.AND UP0, UPT, UR8, UR6, UPT ;  /* 0x000000060800728c */ /* 0x000fe4000bf06270 */
[----:B------:R-:W-:-:S04]  /*0dc0*/  UIADD3 UR6, -UR8, URZ, URZ ;  /* 0x0000003f08067290 */ /* 0x000fc8000fffe13f */
[----:B------:R-:W-:Y:S01]  /*0dd0*/  PLOP3.LUT P0, PT, PT, PT, UP0, 0x80, 0x0 ;  /* 0x000000000000781c */ /* 0x000fe20003f0f008 */
[----:B------:R-:W-:-:S12]  /*0de0*/  UIMAD UR9, UR5, UR6, UR4 ;  /* 0x00000006050972a4 */ /* 0x000fd8000f8e0204 */
[----:B01234-:R-:W-:Y:S05]  /*0df0*/  @!P0 BRA `(.L_x_984) ;  /* 0x0000000000208947 */ /* 0x01ffea0003800000 */
[----:B------:R-:W-:Y:S01]  /*0e00*/  ULDC UR7, c[0x0][0xc6c] ;  /* 0x00031b0000077ab9 */ /* 0x000fe20000000800 */
[----:B------:R-:W-:Y:S01]  /*0e10*/  UMOV UR6, UR9 ;  /* 0x0000000900067c82 */ /* 0x000fe20008000000 */
[----:B------:R-:W-:-:S11]  /*0e20*/  UISETP.NE.AND UP0, UPT, UR7, 0x1, UPT ;  /* 0x000000010700788c */ /* 0x000fd6000bf05270 */
[----:B------:R-:W-:Y:S02]  /*0e30*/  @UP0 ULDC.64 UR10, c[0x0][0xc70] ;  /* 0x00031c00000a0ab9 */ /* 0x000fe40000000a00 */
[----:B------:R-:W-:-:S04]  /*0e40*/  UIMAD.WIDE.U32 UR4, UR9, UR10, URZ ;  /* 0x0000000a090472a5 */ /* 0x000fc8000f8e003f */
[----:B------:R-:W-:-:S04]  /*0e50*/  @UP0 USHF.R.U32.HI UR6, URZ, UR11, UR5 ;  /* 0x0000000b3f060299 */ /* 0x000fc80008011605 */
[----:B------:R-:W-:Y:S01]  /*0e60*/  UIMAD UR4, UR6, UR7, URZ ;  /* 0x00000007060472a4 */ /* 0x000fe2000f8e023f */
[----:B------:R-:W-:Y:S11]  /*0e70*/  BRA `(.L_x_985) ;  /* 0x00000000001c7947 */ /* 0x000ff60003800000 */
.L_x_984:
[----:B------:R-:W-:Y:S01]  /*0e80*/  ULDC UR7, c[0x0][0xc54] ;  /* 0x0003150000077ab9 */ /* 0x000fe20000000800 */
[----:B------:R-:W-:Y:S01]  /*0e90*/  UMOV UR6, UR9 ;  /* 0x0000000900067c82 */ /* 0x000fe20008000000 */
[----:B------:R-:W-:-:S11]  /*0ea0*/  UISETP.NE.AND UP0, UPT, UR7, 0x1, UPT ;  /* 0x000000010700788c */ /* 0x000fd6000bf05270 */
[----:B------:R-:W-:Y:S02]  /*0eb0*/  @UP0 ULDC.64 UR10, c[0x0][0xc58] ;  /* 0x00031600000a0ab9 */ /* 0x000fe40000000a00 */
[----:B------:R-:W-:-:S04]  /*0ec0*/  UIMAD.WIDE.U32 UR4, UR9, UR10, URZ ;  /* 0x0000000a090472a5 */ /* 0x000fc8000f8e003f */
[----:B------:R-:W-:-:S04]  /*0ed0*/  @UP0 USHF.R.U32.HI UR6, URZ, UR11, UR5 ;  /* 0x0000000b3f060299 */ /* 0x000fc80008011605 */
[----:B------:R-:W-:-:S12]  /*0ee0*/  UIMAD UR4, UR6, UR7, URZ ;  /* 0x00000007060472a4 */ /* 0x000fd8000f8e023f */
.L_x_985:
[----:B------:R-:W-:Y:S01]  /*0ef0*/  ULOP3.LUT UR6, URZ, UR6, URZ, 0x33, !UPT ;  /* 0x000000063f067292 */ /* 0x000fe2000f8e333f */
[----:B------:R-:W-:Y:S01]  /*0f00*/  ULDC UR12, c[0x0][0xc48] ;  /* 0x00031200000c7ab9 */ /* 0x000fe20000000800 */
[----:B------:R-:W-:Y:S01]  /*0f10*/  ULDC UR7, c[0x0][0x448] ;  /* 0x0001120000077ab9 */ /* 0x000fe20000000800 */
[----:B------:R-:W-:Y:S01]  /*0f20*/  ULDC UR5, c[0x0][0xc3c] ;  /* 0x00030f0000057ab9 */ /* 0x000fe20000000800 */
[----:B------:R-:W-:Y:S02]  /*0f30*/  UISETP.NE.AND UP1, UPT, UR12, 0x1, UPT ;  /* 0x000000010c00788c */ /* 0x000fe4000bf25270 */
[----:B------:R-:W-:Y:S02]  /*0f40*/  UISETP.NE.AND UP3, UPT, UR7, 0x1, UPT ;  /* 0x000000010700788c */ /* 0x000fe4000bf65270 */
[----:B------:R-:W-:Y:S01]  /*0f50*/  UIADD3 UR6, UR6, UR5, URZ ;  /* 0x0000000506067290 */ /* 0x000fe2000fffe03f */
[----:B------:R-:W-:Y:S01]  /*0f60*/  ULDC.64 UR10, c[0x0][0x418] ;  /* 0x00010600000a7ab9 */ /* 0x000fe20000000a00 */
[----:B------:R-:W-:-:S02]  /*0f70*/  UIADD3 UR4, UR9, -UR4, URZ ;  /* 0x8000000409047290 */ /* 0x000fc4000fffe03f */
[----:B------:R-:W-:Y:S02]  /*0f80*/  UISETP.NE.U32.AND UP0, UPT, UR10, URZ, UPT ;  /* 0x0000003f0a00728c */ /* 0x000fe4000bf05070 */
[----:B------:R-:W-:Y:S01]  /*0f90*/  USHF.L.U32 UR43, UR6, 0x7, URZ ;  /* 0x00000007062b7899 */ /* 0x000fe2000800063f */
[----:B------:R-:W-:Y:S01]  /*0fa0*/  ULDC UR14, c[0x0][0xc54] ;  /* 0x00031500000e7ab9 */ /* 0x000fe20000000800 */
[----:B------:R-:W-:Y:S02]  /*0fb0*/  UISETP.NE.AND.EX UP0, UPT, UR11, URZ, UPT, UP0 ;  /* 0x0000003f0b00728c */ /* 0x000fe4000bf05300 */
[----:B------:R-:W-:Y:S02]  /*0fc0*/  UIMAD UR14, UR8, UR14, UR4 ;  /* 0x0000000e080e72a4 */ /* 0x000fe4000f8e0204 */
[----:B------:R-:W-:Y:S01]  /*0fd0*/  UIADD3 UR10, UR43, 0x7f, URZ ;  /* 0x0000007f2b0a7890 */ /* 0x000fe2000fffe03f */
[----:B------:R-:W-:Y:S01]  /*0fe0*/  ULDC UR41, c[0x0][0x424] ;  /* 0x0001090000297ab9 */ /* 0x000fe20000000800 */
[----:B------:R-:W-:Y:S01]  /*0ff0*/  ULDC UR48, c[0x0][0x288] ;  /* 0x0000a20000307ab9 */ /* 0x000fe20000000800 */
[----:B------:R-:W-:Y:S01]  /*1000*/  ULDC.64 UR4, c[0x0][0x9e0] ;  /* 0x0002780000047ab9 */ /* 0x000fe20000000a00 */
[----:B------:R-:W-:Y:S01]  /*1010*/  @UP1 ULDC UR6, c[0x0][0xc4c] ;  /* 0x0003130000061ab9 */ /* 0x000fe20000000800 */
[----:B------:R-:W-:Y:S01]  /*1020*/  @UP3 ULDC UR8, c[0x0][0x44c] ;  /* 0x0001130000083ab9 */ /* 0x000fe20000000800 */
[----:B------:R-:W-:-:S02]  /*1030*/  UIADD3 UR11, -UR48, 0x1, URZ ;  /* 0x00000001300b7890 */ /* 0x000fc4000fffe13f */
[----:B------:R-:W-:Y:S02]  /*1040*/  UISETP.GE.AND UP2, UPT, UR5, 0x1, UPT ;  /* 0x000000010500788c */ /* 0x000fe4000bf46270 */
[----:B------:R-:W-:Y:S02]  /*1050*/  USEL UR41, UR41, 0x1, UP0 ;  /* 0x0000000129297887 */ /* 0x000fe40008000000 */
[----:B------:R-:W-:Y:S02]  /*1060*/  UIMAD.WIDE.U32 UR8, UR10, UR8, URZ ;  /* 0x000000080a0872a5 */ /* 0x000fe4000f8e003f */
[----:B------:R-:W-:Y:S01]  /*1070*/  UIMAD.WIDE.U32 UR6, UR14, UR6, URZ ;  /* 0x000000060e0672a5 */ /* 0x000fe2000f8e003f */
[----:B------:R-:W-:Y:S01]  /*1080*/  PLOP3.LUT P0, PT, PT, PT, UP2, 0x40, 0x0 ;  /* 0x000000000000781c */ /* 0x000fe20003f0e828 */
[----:B------:R-:W-:Y:S01]  /*1090*/  ULDC UR13, c[0x0][0x2f0] ;  /* 0x0000bc00000d7ab9 */ /* 0x000fe20000000800 */
[----:B------:R-:W-:Y:S01]  /*10a0*/  @UP1 ULDC UR15, c[0x0][0xc50] ;  /* 0x00031400000f1ab9 */ /* 0x000fe20000000800 */
[----:B------:R-:W-:Y:S01]  /*10b0*/  @UP3 ULDC UR16, c[0x0][0x450] ;  /* 0x0001140000103ab9 */ /* 0x000fe20000000800 */
[----:B------:R-:W-:Y:S01]  /*10c0*/  UMOV UR17, UR14 ;  /* 0x0000000e00117c82 */ /* 0x000fe20008000000 */
[----:B------:R-:W-:-:S02]  /*10d0*/  UIMAD UR11, UR41, UR13, UR11 ;  /* 0x0000000d290b72a4 */ /* 0x000fc4000f8e020b */
[----:B------:R-:W-:Y:S02]  /*10e0*/  @UP3 USHF.R.U32.HI UR10, URZ, UR16, UR9 ;  /* 0x000000103f0a3299 */ /* 0x000fe40008011609 */
[----:B------:R-:W-:Y:S02]  /*10f0*/  @UP1 USHF.R.U32.HI UR17, URZ, UR15, UR7 ;  /* 0x0000000f3f111299 */ /* 0x000fe40008011607 */
[----:B------:R-:W-:Y:S02]  /*1100*/  UIADD3 UR10, UR11, UR10, URZ ;  /* 0x0000000a0b0a7290 */ /* 0x000fe4000fffe03f */
[----:B------:R-:W-:Y:S02]  /*1110*/  UIADD3 UR6, -UR17, URZ, URZ ;  /* 0x0000003f11067290 */ /* 0x000fe4000fffe13f */
[----:B------:R-:W-:Y:S01]  /*1120*/  UIADD3 UR4, UR10, UR4, URZ ;  /* 0x000000040a047290 */ /* 0x000fe2000fffe03f */
[----:B------:R-:W-:Y:S01]  /*1130*/  IMAD.U32 R206, RZ, RZ, UR17 ;  /* 0x00000011ffce7e24 */ /* 0x000fe2000f8e00ff */
[----:B------:R-:W-:-:S02]  /*1140*/  UIMAD UR6, UR12, UR6, UR14 ;  /* 0x000000060c0672a4 */ /* 0x000fc4000f8e020e */
[----:B------:R-:W-:Y:S02]  /*1150*/  UP2UR UR61, UPR, URZ, 0x8 ;  /* 0x000000083f3d7883 */ /* 0x000fe40008000000 */
[----:B------:R-:W-:Y:S01]  /*1160*/  UP2UR UR42, UPR, URZ, 0x4 ;  /* 0x000000043f2a7883 */ /* 0x000fe20008000000 */
[----:B------:R-:W-:Y:S02]  /*1170*/  IMAD.U32 R0, RZ, RZ, UR4 ;  /* 0x00000004ff007e24 */ /* 0x000fe4000f8e00ff */
[----:B------:R-:W-:Y:S01]  /*1180*/  IMAD.U32 R205, RZ, RZ, UR6 ;  /* 0x00000006ffcd7e24 */ /* 0x000fe2000f8e00ff */
[----:B------:R-:W-:Y:S08]  /*1190*/  @P0 BRA `(.L_x_986) ;  /* 0x0000000000400947 */ /* 0x000ff00003800000 */
[----:B------:R-:W-:Y:S01]  /*11a0*/  ISETP.LT.AND P0, PT, RZ, UR10, PT ;  /* 0x0000000aff007c0c */ /* 0x000fe2000bf01270 */
[----:B------:R-:W-:-:S12]  /*11b0*/  UIADD3 UR4, UR10, -0x1, URZ ;  /* 0xffffffff0a047890 */ /* 0x000fd8000fffe03f */
[----:B------:R-:W-:Y:S05]  /*11c0*/  @P0 BRA `(.L_x_987) ;  /* 0x00000000001c0947 */ /* 0x000fea0003800000 */
[----:B------:R-:W-:Y:S02]  /*11d0*/  UISETP.NE.AND UP0, UPT, UR5, 0x1, UPT ;  /* 0x000000010500788c */ /* 0x000fe4000bf05270 */
[----:B------:R-:W-:-:S09]  /*11e0*/  UIADD3 UR4, -UR10, URZ, URZ ;  /* 0x0000003f0a047290 */ /* 0x000fd2000fffe13f */
[----:B------:R-:W-:Y:S02]  /*11f0*/  @UP0 ULDC.64 UR8, c[0x0][0x9e8] ;  /* 0x00027a0000080ab9 */ /* 0x000fe40000000a00 */
[----:B------:R-:W-:-:S04]  /*1200*/  UIMAD.WIDE.U32 UR6, UR4, UR8, URZ ;  /* 0x00000008040672a5 */ /* 0x000fc8000f8e003f */
[----:B------:R-:W-:-:S04]  /*1210*/  @UP0 USHF.R.U32.HI UR4, URZ, UR9, UR7 ;  /* 0x000000093f040299 */ /* 0x000fc80008011607 */
[----:B------:R-:W-:Y:S01]  /*1220*/  ULOP3.LUT UR4, URZ, UR4, URZ, 0x33, !UPT ;  /* 0x000000043f047292 */ /* 0x000fe2000f8e333f */
[----:B------:R-:W-:Y:S11]  /*1230*/  BRA `(.L_x_988) ;  /* 0x0000000000107947 */ /* 0x000ff60003800000 */
.L_x_987:
[----:B------:R-:W-:-:S11]  /*1240*/  UISETP.NE.AND UP0, UPT, UR5, 0x1, UPT ;  /* 0x000000010500788c */ /* 0x000fd6000bf05270 */
[----:B------:R-:W-:Y:S02]  /*1250*/  @UP0 ULDC.64 UR8, c[0x0][0x9e8] ;  /* 0x00027a0000080ab9 */ /* 0x000fe40000000a00 */
[----:B------:R-:W-:-:S04]  /*1260*/  UIMAD.WIDE.U32 UR6, UR4, UR8, URZ ;  /* 0x00000008040672a5 */ /* 0x000fc8000f8e003f */
[----:B------:R-:W-:-:S12]  /*1270*/  @UP0 USHF.R.U32.HI UR4, URZ, UR9, UR7 ;  /* 0x000000093f040299 */ /* 0x000fd80008011607 */
.L_x_988:
[----:B------:R-:W-:-:S06]  /*1280*/  UIMAD UR4, UR4, UR5, UR5 ;  /* 0x00000005040472a4 */ /* 0x000fcc000f8e0205 */
[----:B------:R-:W-:-:S07]  /*1290*/  VIMNMX R0, R0, UR4, PT ;  /* 0x0000000400007c48 */ /* 0x000fce000bfe0100 */
.L_x_986:
[----:B------:R-:W-:Y:S01]  /*12a0*/  UISETP.NE.AND UP0, UPT, UR61, URZ, UPT ;  /* 0x0000003f3d00728c */ /* 0x000fe2000bf05270 */
[----:B------:R-:W-:Y:S01]  /*12b0*/  VIADD R0, R0, 0x3f ;  /* 0x0000003f00007836 */ /* 0x000fe20000000000 */
[----:B------:R-:W-:Y:S01]  /*12c0*/  UMOV UR9, UR43 ;  /* 0x0000002b00097c82 */ /* 0x000fe20008000000 */
[----:B------:R-:W-:Y:S02]  /*12d0*/  UIMAD UR4, UR41, UR13, 0x3f ;  /* 0x0000003f290474a4 */ /* 0x000fe4000f8e020d */
[----:B------:R-:W-:Y:S01]  /*12e0*/  UIMAD UR48, UR41, UR13, -UR48 ;  /* 0x0000000d293072a4 */ /* 0x000fe2000f8e0a30 */
[----:B------:R-:W-:Y:S01]  /*12f0*/  SHF.R.S32.HI R3, RZ, 0x1f, R0 ;  /* 0x0000001fff037819 */ /* 0x000fe20000011400 */
[----:B------:R-:W-:Y:S01]  /*1300*/  USHF.R.S32.HI UR8, URZ, 0x1f, UR4 ;  /* 0x0000001f3f087899 */ /* 0x000fe20008011404 */
[----:B------:R-:W-:Y:S02]  /*1310*/  ULDC UR10, c[0x0][0x9dc] ;  /* 0x00027700000a7ab9 */ /* 0x000fe40000000800 */
[----:B------:R-:W-:Y:S01]  /*1320*/  LEA.HI R3, R3, R0, RZ, 0x6 ;  /* 0x0000000003037211 */ /* 0x000fe200078f30ff */
[----:B------:R-:W-:Y:S01]  /*1330*/  @UP0 ULDC UR6, c[0x0][0x44c] ;  /* 0x0001130000060ab9 */ /* 0x000fe20000000800 */
[----:B------:R-:W-:Y:S01]  /*1340*/  @UP0 ULDC UR11, c[0x0][0x450] ;  /* 0x00011400000b0ab9 */ /* 0x000fe20000000800 */
[----:B------:R-:W-:Y:S01]  /*1350*/  UIMAD.WIDE.U32 UR6, UR43, UR6, URZ ;  /* 0x000000062b0672a5 */ /* 0x000fe2000f8e003f */
[----:B------:R-:W-:Y:S01]  /*1360*/  SHF.R.S32.HI R3, RZ, 0x6, R3 ;  /* 0x00000006ff037819 */ /* 0x000fe20000011403 */
[----:B------:R-:W-:-:S02]  /*1370*/  ULEA.HI UR8, UR8, UR4, URZ, 0x6 ;  /* 0x0000000408087291 */ /* 0x000fc4000f8f303f */
[----:B------:R-:W-:Y:S02]  /*1380*/  @UP0 USHF.R.U32.HI UR9, URZ, UR11, UR7 ;  /* 0x0000000b3f090299 */ /* 0x000fe40008011607 */
[----:B------:R-:W-:Y:S02]  /*1390*/  UISETP.GE.AND UP0, UPT, UR5, 0x1, UPT ;  /* 0x000000010500788c */ /* 0x000fe4000bf06270 */
[----:B------:R-:W-:Y:S02]  /*13a0*/  USHF.R.S32.HI UR8, URZ, 0x6, UR8 ;  /* 0x000000063f087899 */ /* 0x000fe40008011408 */
[----:B------:R-:W-:Y:S02]  /*13b0*/  UIADD3 UR4, UR48, UR9, URZ ;  /* 0x0000000930047290 */ /* 0x000fe4000fffe03f */
[----:B------:R-:W-:Y:S02]  /*13c0*/  PLOP3.LUT P0, PT, PT, PT, UP0, 0x40, 0x0 ;  /* 0x000000000000781c */ /* 0x000fe40003f0e808 */
[----:B------:R-:W-:Y:S01]  /*13d0*/  UIADD3 UR9, UR4, -UR10, URZ ;  /* 0x8000000a04097290 */ /* 0x000fe2000fffe03f */
[----:B------:R-:W-:-:S10]  /*13e0*/  VIMNMX R98, R3, UR8, PT ;  /* 0x0000000803627c48 */ /* 0x000fd4000bfe0100 */
[----:B------:R-:W-:Y:S05]  /*13f0*/  @P0 BRA `(.L_x_989) ;  /* 0x0000000000440947 */ /* 0x000fea0003800000 */
[----:B------:R-:W-:-:S06]  /*1400*/  UISETP.GT.AND UP0, UPT, UR4, -0x1, UPT ;  /* 0xffffffff0400788c */ /* 0x000fcc000bf04270 */
[----:B------:R-:W-:-:S13]  /*1410*/  PLOP3.LUT P0, PT, PT, PT, UP0, 0x80, 0x0 ;  /* 0x000000000000781c */ /* 0x000fda0003f0f008 */
[----:B------:R-:W-:Y:S05]  /*1420*/  @P0 BRA `(.L_x_990) ;  /* 0x00000000001c0947 */ /* 0x000fea0003800000 */
[----:B------:R-:W-:Y:S02]  /*1430*/  UISETP.NE.AND UP0, UPT, UR5, 0x1, UPT ;  /* 0x000000010500788c */ /* 0x000fe4000bf05270 */
[----:B------:R-:W-:-:S09]  /*1440*/  ULOP3.LUT UR4, URZ, UR4, URZ, 0x33, !UPT ;  /* 0x000000043f047292 */ /* 0x000fd2000f8e333f */
[----:B------:R-:W-:Y:S02]  /*1450*/  @UP0 ULDC.64 UR10, c[0x0][0x9e8] ;  /* 0x00027a00000a0ab9 */ /* 0x000fe40000000a00 */
[----:B------:R-:W-:-:S04]  /*1460*/  UIMAD.WIDE.U32 UR6, UR4, UR10, URZ ;  /* 0x0000000a040672a5 */ /* 0x000fc8000f8e003f */
[----:B------:R-:W-:-:S04]  /*1470*/  @UP0 USHF.R.U32.HI UR4, URZ, UR11, UR7 ;  /* 0x0000000b3f040299 */ /* 0x000fc80008011607 */
[----:B------:R-:W-:Y:S01]  /*1480*/  ULOP3.LUT UR4, URZ, UR4, URZ, 0x33, !UPT ;  /* 0x000000043f047292 */ /* 0x000fe2000f8e333f */
[----:B------:R-:W-:Y:S11]  /*1490*/  BRA `(.L_x_991) ;  /* 0x0000000000107947 */ /* 0x000ff60003800000 */
.L_x_990:
[----:B------:R-:W-:-:S11]  /*14a0*/  UISETP.NE.AND UP0, UPT, UR5, 0x1, UPT ;  /* 0x000000010500788c */ /* 0x000fd6000bf05270 */
[----:B------:R-:W-:Y:S02]  /*14b0*/  @UP0 ULDC.64 UR10, c[0x0][0x9e8] ;  /* 0x00027a00000a0ab9 */ /* 0x000fe40000000a00 */
[----:B------:R-:W-:-:S04]  /*14c0*/  UIMAD.WIDE.U32 UR6, UR4, UR10, URZ ;  /* 0x0000000a040672a5 */ /* 0x000fc8000f8e003f */
[----:B------:R-:W-:-:S12]  /*14d0*/  @UP0 USHF.R.U32.HI UR4, URZ, UR11, UR7 ;  /* 0x0000000b3f040299 */ /* 0x000fd80008011607 */
.L_x_991:
[----:B------:R-:W-:-:S04]  /*14e0*/  UIMAD UR4, UR4, UR5, URZ ;  /* 0x00000005040472a4 */ /* 0x000fc8000f8e023f */
[----:B------:R-:W-:-:S04]  /*14f0*/  UISETP.LT.AND UP0, UPT, UR9, UR4, UPT ;  /* 0x000000040900728c */ /* 0x000fc8000bf01270 */
[----:B------:R-:W-:-:S12]  /*1500*/  USEL UR9, UR9, UR4, !UP0 ;  /* 0x0000000409097287 */ /* 0x000fd8000c000000 */
.L_x_989:
[----:B------:R-:W-:Y:S01]  /*1510*/  USHF.R.S32.HI UR4, URZ, 0x1f, UR9 ;  /* 0x0000001f3f047899 */ /* 0x000fe20008011409 */
[----:B------:R-:W-:Y:S02]  /*1520*/  PLOP3.LUT P0, PT, PT, PT, PT, 0x80, 0x0 ;  /* 0x000000000000781c */ /* 0x000fe40003f0f070 */
[----:B------:R-:W-:Y:S01]  /*1530*/  CS2R R2, SRZ ;  /* 0x0000000000027805 */ /* 0x000fe2000001ff00 */
[----:B------:R-:W-:Y:S01]  /*1540*/  IMAD.MOV.U32 R0, RZ, RZ, RZ ;  /* 0x000000ffff007224 */ /* 0x000fe200078e00ff */
[----:B------:R-:W-:Y:S01]  /*1550*/  ULEA.HI UR4, UR4, UR9, URZ, 0x6 ;  /* 0x0000000904047291 */ /* 0x000fe2000f8f303f */
[----:B------:R-:W-:Y:S02]  /*1560*/  CS2R R168, SRZ ;  /* 0x0000000000a87805 */ /* 0x000fe4000001ff00 */
[----:B------:R-:W-:Y:S02]  /*1570*/  CS2R R166, SRZ ;  /* 0x0000000000a67805 */ /* 0x000fe4000001ff00 */
[----:B------:R-:W-:Y:S01]  /*1580*/  CS2R R148, SRZ ;  /* 0x0000000000947805 */ /* 0x000fe2000001ff00 */
[----:B------:R-:W-:Y:S01]  /*1590*/  USHF.R.S32.HI UR4, URZ, 0x6, UR4 ;  /* 0x000000063f047899 */ /* 0x000fe20008011404 */
[----:B------:R-:W-:-:S02]  /*15a0*/  CS2R R164, SRZ ;  /* 0x0000000000a47805 */ /* 0x000fc4000001ff00 */
[----:B------:R-:W-:Y:S02]  /*15b0*/  CS2R R144, SRZ ;  /* 0x0000000000907805 */ /* 0x000fe4000001ff00 */
[----:B------:R-:W-:Y:S01]  /*15c0*/  CS2R R162, SRZ ;  /* 0x0000000000a27805 */ /* 0x000fe2000001ff00 */
[----:B------:R-:W-:Y:S01]  /*15d0*/  UISETP.LT.AND UP0, UPT, URZ, UR4, UPT ;  /* 0x000000043f00728c */ /* 0x000fe2000bf01270 */
[----:B------:R-:W-:Y:S02]  /*15e0*/  CS2R R140, SRZ ;  /* 0x00000000008c7805 */ /* 0x000fe4000001ff00 */
[----:B------:R-:W-:Y:S02]  /*15f0*/  CS2R R128, SRZ ;  /* 0x0000000000807805 */ /* 0x000fe4000001ff00 */
[----:B------:R-:W-:Y:S01]  /*1600*/  CS2R R104, SRZ ;  /* 0x0000000000687805 */ /* 0x000fe2000001ff00 */
[----:B------:R-:W-:Y:S01]  /*1610*/  USEL UR5, URZ, UR4, !UP0 ;  /* 0x000000043f057287 */ /* 0x000fe2000c000000 */
[----:B------:R-:W-:-:S02]  /*1620*/  CS2R R136, SRZ ;  /* 0x0000000000887805 */ /* 0x000fc4000001ff00 */
[----:B------:R-:W-:Y:S02]  /*1630*/  CS2R R100, SRZ ;  /* 0x0000000000647805 */ /* 0x000fe4000001ff00 */
[----:B------:R-:W-:Y:S02]  /*1640*/  CS2R R96, SRZ ;  /* 0x0000000000607805 */ /* 0x000fe4000001ff00 */
[----:B------:R-:W-:Y:S02]  /*1650*/  CS2R R132, SRZ ;  /* 0x0000000000847805 */ /* 0x000fe4000001ff00 */
[----:B------:R-:W-:Y:S02]  /*1660*/  CS2R R92, SRZ ;  /* 0x00000000005c7805 */ /* 0x000fe4000001ff00 */
[----:B------:R-:W-:Y:S01]  /*1670*/  ISETP.GT.AND P1, PT, R98, UR5, PT ;  /* 0x0000000562007c0c */ /* 0x000fe2000bf24270 */
        /* <DEDUP_REMOVED lines=50> */
[----:B------:R-:W-:Y:S01]  /*19a0*/  CS2R R24, SRZ ;  /* 0x0000000000187805 */ /* 0x000fe2000001ff00 */
[----:B------:R-:W-:Y:S06]  /*19b0*/  @!P1 BRA `(.L_x_992) ;  /* 0x000000b000309947 */ /* 0x000fec0003800000 */
        /* <DEDUP_REMOVED lines=30> */
[----:B-1----:R-:W-:Y:S05]  /*1ba0*/  CALL.ABS.NOINC R2 ;  /* 0x0000000002007343 */ /* 0x002fea0003c00000 */
.L_x_993:
        /* <DEDUP_REMOVED lines=11> */
.L_x_1158:
[----:B------:R-:W-:Y:S05]  /*1c60*/  @!P0 BRA `(.L_x_995) ;  /* 0x0000000000048947 */ /* 0x000fea0003800000 */
[----:B------:R-:W-:Y:S01]  /*1c70*/  BPT.TRAP 0x1 ;  /* 0x000000040000795c */ /* 0x000fe20000300000 */
.L_x_995:
[----:B0-----:R-:W-:Y:S02]  /*1c80*/  IMAD.U32 R3, RZ, RZ, UR39 ;  /* 0x00000027ff037e24 */ /* 0x001fe4000f8e00ff */
[----:B------:R-:W-:-:S03]  /*1c90*/  IMAD.U32 R0, RZ, RZ, UR38 ;  /* 0x00000026ff007e24 */ /* 0x000fc6000f8e00ff */
[----:B------:R-:W-:Y:S02]  /*1ca0*/  LEA R3, R3, UR40, 0x3 ;  /* 0x0000002803037c11 */ /* 0x000fe4000f8e18ff */
[----:B------:R-:W-:-:S04]  /*1cb0*/  SHF.L.U32 R0, R0, 0x1f, RZ ;  /* 0x0000001f00007819 */ /* 0x000fc800000006ff */
[----:B------:R0:W1:Y:S01]  /*1cc0*/  SYNCS.PHASECHK.TRANS64.TRYWAIT P1, [R3+URZ+0x30830], R0 ;  /* 0x03083000030075a7 */ /* 0x000062000802017f */
[----:B------:R-:W-:Y:S05]  /*1cd0*/  @!P0 BRA `(.L_x_996) ;  /* 0x0000000000048947 */ /* 0x000fea0003800000 */
[----:B------:R-:W-:Y:S01]  /*1ce0*/  BPT.TRAP 0x1 ;  /* 0x000000040000795c */ /* 0x000fe20000300000 */
.L_x_996:
[----:B-1----:R-:W-:Y:S05]  /*1cf0*/  @P1 BRA `(.L_x_997) ;  /* 0x0000000000081947 */ /* 0x002fea0003800000 */
[----:B------:R-:W1:Y:S02]  /*1d00*/  SYNCS.PHASECHK.TRANS64.TRYWAIT P1, [R3+URZ+0x30830], R0 ;  /* 0x03083000030075a7 */ /* 0x000e64000802017f */
[----:B-1----:R-:W-:Y:S05]  /*1d10*/  @!P1 BRA `(.L_x_998) ;  /* 0x0000011800fc9947 */ /* 0x002fea0003800000 */
.L_x_997:
[----:B------:R-:W-:Y:S05]  /*1d20*/  WARPSYNC.ALL ;  /* 0x0000000000007948 */ /* 0x000fea0003800000 */
[----:B------:R-:W-:Y:S01]  /*1d30*/  UIADD3 UR4, UR40, 0x20400, URZ ;  /* 0x0002040028047890 */ /* 0x000fe2000fffe03f */
[----:B------:R-:W-:Y:S01]  /*1d40*/  WARPGROUP.ARRIVE ;  /* 0x00000000000079c5 */ /* 0x000fe20000000000 */
[----:B------:R-:W-:Y:S01]  /*1d50*/  UMOV UR9, 0x40000040 ;  /* 0x4000004000097882 */ /* 0x000fe20000000000 */
[----:B------:R-:W-:Y:S01]  /*1d60*/  UMOV UR11, 0x40000040 ;  /* 0x40000040000b7882 */ /* 0x000fe20000000000 */
[----:B------:R-:W-:Y:S01]  /*1d70*/  USHF.R.U32.HI UR4, URZ, 0x4, UR4 ;  /* 0x000000043f047899 */ /* 0x000fe20008011604 */
[----:B------:R-:W-:Y:S01]  /*1d80*/  IMAD.U32 R17, RZ, RZ, UR9 ;  /* 0x00000009ff117e24 */ /* 0x000fe2000f8e00ff */
[----:B------:R-:W-:Y:S01]  /*1d90*/  UMOV UR57, 0x40000040 ;  /* 0x4000004000397882 */ /* 0x000fe20000000000 */
[----:B------:R-:W-:Y:S01]  /*1da0*/  UMOV UR59, 0x40000040 ;  /* 0x40000040003b7882 */ /* 0x000fe20000000000 */
[----:B------:R-:W-:Y:S01]  /*1db0*/  ULOP3.LUT UR4, UR4, 0x3fff, URZ, 0xc0, !UPT ;  /* 0x00003fff04047892 */ /* 0x000fe2000f8ec03f */
[----:B------:R-:W-:Y:S01]  /*1dc0*/  UMOV UR13, 0x40000040 ;  /* 0x40000040000d7882 */ /* 0x000fe20000000000 */
[----:B------:R-:W-:-:S02]  /*1dd0*/  UMOV UR15, 0x40000040 ;  /* 0x40000040000f7882 */ /* 0x000fc40000000000 */
[----:B------:R-:W-:Y:S02]  /*1de0*/  ULOP3.LUT UR60, UR4, 0x10000, URZ, 0xfc, !UPT ;  /* 0x00010000043c7892 */ /* 0x000fe4000f8efc3f */
[----:B------:R-:W-:Y:S02]  /*1df0*/  ULOP3.LUT UR4, UR44, 0x10000, URZ, 0xfc, !UPT ;  /* 0x000100002c047892 */ /* 0x000fe4000f8efc3f */
[----:B------:R-:W-:Y:S02]  /*1e00*/  ULEA UR5, UR39, UR60, 0xb ;  /* 0x0000003c27057291 */ /* 0x000fe4000f8e583f */
[----:B------:R-:W-:Y:S02]  /*1e10*/  UIADD3 UR6, UR4, 0x2, URZ ;  /* 0x0000000204067890 */ /* 0x000fe4000fffe03f */
[----:B------:R-:W-:Y:S01]  /*1e20*/  UIADD3 UR7, UR5, 0x2, URZ ;  /* 0x0000000205077890 */ /* 0x000fe2000fffe03f */
[----:B------:R-:W-:Y:S02]  /*1e30*/  UMOV UR8, UR4 ;  /* 0x0000000400087c82 */ /* 0x000fe40008000000 */
[----:B------:R-:W-:Y:S01]  /*1e40*/  UMOV UR10, UR5 ;  /* 0x00000005000a7c82 */ /* 0x000fe20008000000 */
[----:B------:R-:W-:Y:S01]  /*1e50*/  IMAD.U32 R16, RZ, RZ, UR8 ;  /* 0x00000008ff107e24 */ /* 0x000fe2000f8e00ff */
[----:B------:R-:W-:Y:S01]  /*1e60*/  HGMMA.64x64x16.F32 R24, gdesc[UR8], RZ, !UPT, gsb0 ;  /* 0x00e00000081879f0 */ /* 0x000fe2000c0008ff */
[----:B------:R-:W-:Y:S01]  /*1e70*/  UMOV UR8, UR6 ;  /* 0x0000000600087c82 */ /* 0x000fe20008000000 */
[----:B------:R-:W-:Y:S01]  /*1e80*/  UMOV UR9, 0x40000040 ;  /* 0x4000004000097882 */ /* 0x000fe20000000000 */
[----:B------:R-:W-:Y:S01]  /*1e90*/  UMOV UR10, UR7 ;  /* 0x00000007000a7c82 */ /* 0x000fe20008000000 */
[----:B------:R-:W-:Y:S01]  /*1ea0*/  UMOV UR11, 0x40000040 ;  /* 0x40000040000b7882 */ /* 0x000fe20000000000 */
[----:B------:R-:W-:Y:S01]  /*1eb0*/  UIADD3 UR6, UR4, 0x4, URZ ;  /* 0x0000000404067890 */ /* 0x000fe2000fffe03f */
[----:B------:R-:W-:Y:S01]  /*1ec0*/  IMAD.U32 R14, RZ, RZ, UR8 ;  /* 0x00000008ff0e7e24 */ /* 0x000fe2000f8e00ff */
[----:B------:R-:W-:Y:S01]  /*1ed0*/  UIADD3 UR7, UR5, 0x4, URZ ;  /* 0x0000000405077890 */ /* 0x000fe2000fffe03f */
[----:B------:R-:W-:Y:S01]  /*1ee0*/  IMAD.U32 R15, RZ, RZ, UR9 ;  /* 0x00000009ff0f7e24 */ /* 0x000fe2000f8e00ff */
[----:B------:R-:W-:-:S02]  /*1ef0*/  UIADD3 UR56, UR4, 0x404, URZ ;  /* 0x0000040404387890 */ /* 0x000fc4000fffe03f */
[----:B------:R-:W-:Y:S02]  /*1f00*/  UIADD3 UR58, UR5, 0x204, URZ ;  /* 0x00000204053a7890 */ /* 0x000fe4000fffe03f */
[----:B------:R-:W-:Y:S02]  /*1f10*/  UIADD3 UR12, UR4, 0x800, URZ ;  /* 0x00000800040c7890 */ /* 0x000fe4000fffe03f */
[----:B------:R-:W-:Y:S02]  /*1f20*/  UIADD3 UR14, UR5, 0x400, URZ ;  /* 0x00000400050e7890 */ /* 0x000fe4000fffe03f */
[----:B------:R-:W-:Y:S02]  /*1f30*/  UIADD3 UR16, UR4, 0x802, URZ ;  /* 0x0000080204107890 */ /* 0x000fe4000fffe03f */
[----:B------:R-:W-:Y:S01]  /*1f40*/  UIADD3 UR18, UR5, 0x402, URZ ;  /* 0x0000040205127890 */ /* 0x000fe2000fffe03f */
[----:B------:R-:W-:Y:S01]  /*1f50*/  UMOV UR17, 0x40000040 ;  /* 0x4000004000117882 */ /* 0x000fe20000000000 */
[----:B------:R-:W-:Y:S01]  /*1f60*/  UMOV UR19, 0x40000040 ;  /* 0x4000004000137882 */ /* 0x000fe20000000000 */
[----:B------:R-:W-:-:S02]  /*1f70*/  UIADD3 UR20, UR4, 0x804, URZ ;  /* 0x0000080404147890 */ /* 0x000fc4000fffe03f */
[----:B------:R-:W-:Y:S01]  /*1f80*/  UIADD3 UR22, UR5, 0x404, URZ ;  /* 0x0000040405167890 */ /* 0x000fe2000fffe03f */
[----:B------:R-:W-:Y:S01]  /*1f90*/  UMOV UR21, 0x40000040 ;  /* 0x4000004000157882 */ /* 0x000fe20000000000 */
[----:B------:R-:W-:Y:S01]  /*1fa0*/  UMOV UR23, 0x40000040 ;  /* 0x4000004000177882 */ /* 0x000fe20000000000 */
[----:B------:R-:W-:Y:S02]  /*1fb0*/  UIADD3 UR24, UR4, 0x806, URZ ;  /* 0x0000080604187890 */ /* 0x000fe4000fffe03f */
[----:B------:R-:W-:Y:S01]  /*1fc0*/  UIADD3 UR26, UR5, 0x406, URZ ;  /* 0x00000406051a7890 */ /* 0x000fe2000fffe03f */
[----:B------:R-:W-:Y:S01]  /*1fd0*/  UMOV UR25, 0x40000040 ;  /* 0x4000004000197882 */ /* 0x000fe20000000000 */
[----:B------:R-:W-:Y:S01]  /*1fe0*/  UMOV UR27, 0x40000040 ;  /* 0x40000040001b7882 */ /* 0x000fe20000000000 */
        /* <DEDUP_REMOVED lines=16> */
[----:B------:R-:W-:-:S02]  /*20f0*/  WARPGROUP.DEPBAR.LE gsb0, 0x0 ;  /* 0x00008000000079c5 */ /* 0x000fc40000010000 */
[----:B------:R-:W-:-:S06]  /*2100*/  WARPGROUP.ARRIVE ;  /* 0x00000000000079c5 */ /* 0x000fcc0000000000 */
[----:B------:R-:W-:Y:S01]  /*2110*/  HGMMA.64x64x16.F32 R24, gdesc[UR8], R24, gsb0 ;  /* 0x00e00000081879f0 */ /* 0x000fe20008000818 */
        /* <DEDUP_REMOVED lines=8> */
[----:B------:R-:W-:Y:S02]  /*21a0*/  WARPGROUP.DEPBAR.LE gsb0, 0x0 ;  /* 0x00008000000079c5 */ /* 0x000fe40000010000 */
        /* <DEDUP_REMOVED lines=28> */
[----:B------:R-:W-:Y:S02]  /*2370*/  IMAD.U32 R6, RZ, RZ, UR8 ;  /* 0x00000008ff067e24 */ /* 0x000fe4000f8e00ff */
[----:B------:R-:W-:Y:S01]  /*2380*/  IMAD.U32 R7, RZ, RZ, UR9 ;  /* 0x00000009ff077e24 */ /* 0x000fe2000f8e00ff */
[----:B------:R-:W-:Y:S02]  /*2390*/  WARPGROUP.DEPBAR.LE gsb0, 0x0 ;  /* 0x00008000000079c5 */ /* 0x000fe40000010000 */
[----:B------:R-:W-:-:S06]  /*23a0*/  WARPGROUP.ARRIVE ;  /* 0x00000000000079c5 */ /* 0x000fcc0000000000 */
[----:B------:R-:W-:Y:S01]  /*23b0*/  HGMMA.64x64x16.F32 R24, gdesc[UR8], R24, gsb0 ;  /* 0x00e00000081879f0 */ /* 0x000fe20008000818 */
[----:B------:R-:W-:Y:S02]  /*23c0*/  UIADD3 UR8, UR4, 0x406, URZ ;  /* 0x0000040604087890 */ /* 0x000fe4000fffe03f */
[----:B------:R-:W-:Y:S01]  /*23d0*/  UIADD3 UR10, UR5, 0x206, URZ ;  /* 0x00000206050a7890 */ /* 0x000fe2000fffe03f */
[----:B------:R-:W-:Y:S01]  /*23e0*/  UMOV UR9, 0x40000040 ;  /* 0x4000004000097882 */ /* 0x000fe20000000000 */
[----:B------:R-:W-:Y:S01]  /*23f0*/  UMOV UR11, 0x40000040 ;  /* 0x40000040000b7882 */ /* 0x000fe20000000000 */
[----:B------:R-:W-:Y:S02]  /*2400*/  WARPGROUP.DEPBAR.LE gsb0, 0x0 ;  /* 0x00008000000079c5 */ /* 0x000fe40000010000 */
[----:B------:R-:W-:-:S06]  /*2410*/  WARPGROUP.ARRIVE ;  /* 0x00000000000079c5 */ /* 0x000fcc0000000000 */
[----:B------:R-:W-:Y:S03]  /*2420*/  HGMMA.64x64x16.F32 R24, gdesc[UR56], R24, gsb0 ;  /* 0x00e00000381879f0 */ /* 0x000fe60008000818 */
        /* <DEDUP_REMOVED lines=28> */
[----:B------:R-:W-:Y:S05]  /*25f0*/  @!P0 BRA `(.L_x_999) ;  /* 0x0000000000048947 */ /* 0x000fea0003800000 */
[----:B------:R-:W-:Y:S01]  /*2600*/  BPT.TRAP 0x1 ;  /* 0x000000040000795c */ /* 0x000fe20000300000 */
.L_x_999:
[----:B------:R-:W-:Y:S01]  /*2610*/  UISETP.NE.AND UP1, UPT, UR61, URZ, UPT ;  /* 0x0000003f3d00728c */ /* 0x000fe2000bf25270 */
[----:B------:R-:W2:Y:S01]  /*2620*/  S2UR UR7, SR_CgaCtaId ;  /* 0x00000000000779c3 */ /* 0x000ea20000008800 */
[----:B01----:R-:W-:Y:S01]  /*2630*/  VIADD R0, R23, UR43 ;  /* 0x0000002b17007c36 */ /* 0x003fe20008000000 */
[----:B------:R-:W-:Y:S01]  /*2640*/  R2UR UR4, R3 ;  /* 0x00000000030472ca */ /* 0x000fe200000e0000 */
[----:B------:R-:W-:Y:S01]  /*2650*/  IMAD.MOV.U32 R3, RZ, RZ, -0x40 ;  /* 0xffffffc0ff037424 */ /* 0x000fe200078e00ff */
[----:B------:R-:W-:Y:S01]  /*2660*/  UISETP.NE.AND UP0, UPT, UR42, URZ, UPT ;  /* 0x0000003f2a00728c */ /* 0x000fe2000bf05270 */
[----:B------:R-:W-:Y:S01]  /*2670*/  PLOP3.LUT P1, PT, PT, PT, UP1, 0x80, 0x0 ;  /* 0x000000000000781c */ /* 0x000fe20003f2f018 */
[----:B------:R-:W-:Y:S01]  /*2680*/  ULDC UR11, c[0x0][0x9dc] ;  /* 0x00027700000b7ab9 */ /* 0x000fe20000000800 */
[----:B------:R-:W-:Y:S01]  /*2690*/  PLOP3.LUT P2, PT, PT, PT, UP1, 0x80, 0x0 ;  /* 0x000000000000781c */ /* 0x000fe20003f4f018 */
[----:B------:R-:W0:Y:S01]  /*26a0*/  LDC R20, c[0x0][0x2f0] ;  /* 0x0000bc00ff147b82 */ /* 0x000e220000000800 */
[----:B------:R-:W-:Y:S01]  /*26b0*/  MOV R2, R0 ;  /* 0x0000000000027202 */ /* 0x000fe20000000f00 */
[----:B------:R-:W-:Y:S01]  /*26c0*/  @UP1 ULDC UR5, c[0x0][0x44c] ;  /* 0x0001130000051ab9 */ /* 0x000fe20000000800 */
[----:B------:R-:W-:Y:S01]  /*26d0*/  @UP1 ULDC UR6, c[0x0][0x450] ;  /* 0x0001140000061ab9 */ /* 0x000fe20000000800 */
[C---:B------:R-:W-:Y:S01]  /*26e0*/  IMAD R57, R98.reuse, R3, 0x40 ;  /* 0x0000004062397424 */ /* 0x040fe200078e0203 */
[----:B------:R-:W-:Y:S01]  /*26f0*/  ULDC UR14, c[0x0][0x9e0] ;  /* 0x00027800000e7ab9 */ /* 0x000fe20000000800 */
[----:B------:R-:W-:Y:S01]  /*2700*/  LEA R18, R98, 0xffffffc0, 0x6 ;  /* 0xffffffc062127811 */ /* 0x000fe200078e30ff */
[----:B------:R-:W-:Y:S01]  /*2710*/  UIADD3 UR4, UR4, 0x30840, URZ ;  /* 0x0003084004047890 */ /* 0x000fe2000fffe03f */
[----:B------:R-:W1:Y:S02]  /*2720*/  LDC R21, c[0x0][0x288] ;  /* 0x0000a200ff157b82 */ /* 0x000e640000000800 */
[----:B------:R-:W-:Y:S01]  /*2730*/  @P1 IMAD.HI.U32 R4, R0, UR5, RZ ;  /* 0x0000000500041c27 */ /* 0x000fe2000f8e00ff */
[----:B------:R-:W-:-:S03]  /*2740*/  PLOP3.LUT P1, PT, PT, PT, UP0, 0x40, 0x0 ;  /* 0x000000000000781c */ /* 0x000fc60003f2e808 */
[----:B------:R-:W-:Y:S01]  /*2750*/  VIADD R0, R57, 0x1 ;  /* 0x0000000139007836 */ /* 0x000fe20000000000 */
[----:B------:R-:W-:Y:S01]  /*2760*/  @P2 SHF.R.U32.HI R2, RZ, UR6, R4 ;  /* 0x00000006ff022c19 */ /* 0x000fe20008011604 */
[----:B--2---:R-:W-:Y:S02]  /*2770*/  UPRMT UR4, UR7, 0x654, UR4 ;  /* 0x0000065407047896 */ /* 0x004fe40008000004 */
[----:B------:R-:W-:Y:S02]  /*2780*/  IMAD R3, R19, -0x2, R0 ;  /* 0xfffffffe13037824 */ /* 0x000fe400078e0200 */
[----:B------:R-:W2:Y:S02]  /*2790*/  SHFL.IDX PT, R5, R2, RZ, 0x1c1f ;  /* 0x001c1fff02057589 */ /* 0x000ea400000e0000 */
[----:B0-----:R-:W-:-:S03]  /*27a0*/  IMAD R4, R20, UR41, R3 ;  /* 0x0000002914047c24 */ /* 0x001fc6000f8e0203 */
[----:B------:R-:W-:Y:S01]  /*27b0*/  SYNCS.ARRIVE.TRANS64.RED.A1T0 RZ, [UR4], RZ ;  /* 0x000000ffffff79a7 */ /* 0x000fe20008100404 */
[----:B------:R-:W-:Y:S01]  /*27c0*/  ULOP3.LUT UR4, URZ, UR11, URZ, 0x33, !UPT ;  /* 0x0000000b3f047292 */ /* 0x000fe2000f8e333f */
[----:B------:R-:W-:-:S04]  /*27d0*/  IMAD R0, R20, UR41, R57 ;  /* 0x0000002914007c24 */ /* 0x000fc8000f8e0239 */
[----:B------:R-:W-:Y:S02]  /*27e0*/  IMAD R56, R19, -0x2, R0 ;  /* 0xfffffffe13387824 */ /* 0x000fe400078e0200 */
[----:B-1----:R-:W-:-:S04]  /*27f0*/  IMAD.IADD R4, R4, 0x1, -R21 ;  /* 0x0000000104047824 */ /* 0x002fc800078e0a15 */
[C---:B------:R-:W-:Y:S02]  /*2800*/  VIADD R59, R4.reuse, UR14 ;  /* 0x0000000e043b7c36 */ /* 0x040fe40008000000 */
[----:B------:R-:W-:-:S03]  /*2810*/  VIADD R58, R4, UR4 ;  /* 0x00000004043a7c36 */ /* 0x000fc60008000000 */
[----:B--2---:R-:W-:Y:S01]  /*2820*/  VIADDMNMX R0, R5, R59, R56, PT ;  /* 0x0000003b05007246 */ /* 0x004fe20003800138 */
[----:B------:R-:W-:Y:S01]  /*2830*/  IMAD.IADD R3, R58, 0x1, R5 ;  /* 0x000000013a037824 */ /* 0x000fe200078e0205 */
[----:B------:R-:W-:Y:S06]  /*2840*/  @P1 BRA `(.L_x_1000) ;  /* 0x0000000000641947 */ /* 0x000fec0003800000 */
[----:B------:R-:W-:Y:S01]  /*2850*/  IMAD R4, R20, UR41, R5 ;  /* 0x0000002914047c24 */ /* 0x000fe2000f8e0205 */
[----:B------:R-:W-:Y:S03]  /*2860*/  BSSY B0, `(.L_x_1001) ;  /* 0x0000013000007945 */ /* 0x000fe60003800000 */
[----:B------:R-:W-:-:S05]  /*2870*/  IMAD.IADD R5, R4, 0x1, -R21 ;  /* 0x0000000104057824 */ /* 0x000fca00078e0a15 */
[----:B------:R-:W-:-:S13]  /*2880*/  ISETP.GT.AND P1, PT, R5, -0x1, PT ;  /* 0xffffffff0500780c */ /* 0x000fda0003f24270 */
[----:B------:R-:W-:Y:S05]  /*2890*/  @P1 BRA `(.L_x_1002) ;  /* 0x0000000000241947 */ /* 0x000fea0003800000 */
[----:B------:R-:W-:Y:S01]  /*28a0*/  ULDC UR4, c[0x0][0x9e4] ;  /* 0x0002790000047ab9 */ /* 0x000fe20000000800 */
[----:B------:R-:W-:Y:S01]  /*28b0*/  LOP3.LUT R5, RZ, R5, RZ, 0x33, !PT ;  /* 0x00000005ff057212 */ /* 0x000fe200078e33ff */
[----:B------:R-:W-:-:S05]  /*28c0*/  IMAD.U32 R61, RZ, RZ, UR4 ;  /* 0x00000004ff3d7e24 */ /* 0x000fca000f8e00ff */
[----:B------:R-:W-:-:S13]  /*28d0*/  ISETP.NE.AND P1, PT, R61, 0x1, PT ;  /* 0x000000013d00780c */ /* 0x000fda0003f25270 */
[----:B------:R-:W0:Y:S02]  /*28e0*/  @P1 LDC.64 R62, c[0x0][0x9e8] ;  /* 0x00027a00ff3e1b82 */ /* 0x000e240000000a00 */
[----:B0-----:R-:W-:-:S05]  /*28f0*/  @P1 IMAD.HI.U32 R4, R5, R62, RZ ;  /* 0x0000003e05041227 */ /* 0x001fca00078e00ff */
[----:B------:R-:W-:-:S04]  /*2900*/  @P1 SHF.R.U32.HI R5, RZ, R63, R4 ;  /* 0x0000003fff051219 */ /* 0x000fc80000011604 */
[----:B------:R-:W-:Y:S01]  /*2910*/  LOP3.LUT R5, RZ, R5, RZ, 0x33, !PT ;  /* 0x00000005ff057212 */ /* 0x000fe200078e33ff */
[----:B------:R-:W-:Y:S06]  /*2920*/  BRA `(.L_x_1003) ;  /* 0x0000000000187947 */ /* 0x000fec0003800000 */
.L_x_1002:
[----:B------:R-:W-:Y:S02]  /*2930*/  ULDC UR4, c[0x0][0x9e4] ;  /* 0x0002790000047ab9 */ /* 0x000fe40000000800 */
[----:B------:R-:W-:-:S05]  /*2940*/  IMAD.U32 R61, RZ, RZ, UR4 ;  /* 0x00000004ff3d7e24 */ /* 0x000fca000f8e00ff */
[----:B------:R-:W-:-:S13]  /*2950*/  ISETP.NE.AND P1, PT, R61, 0x1, PT ;  /* 0x000000013d00780c */ /* 0x000fda0003f25270 */
[----:B------:R-:W0:Y:S02]  /*2960*/  @P1 LDC.64 R62, c[0x0][0x9e8] ;  /* 0x00027a00ff3e1b82 */ /* 0x000e240000000a00 */
[----:B0-----:R-:W-:-:S05]  /*2970*/  @P1 IMAD.HI.U32 R4, R5, R62, RZ ;  /* 0x0000003e05041227 */ /* 0x001fca00078e00ff */
[----:B------:R-:W-:-:S07]  /*2980*/  @P1 SHF.R.U32.HI R5, RZ, R63, R4 ;  /* 0x0000003fff051219 */ /* 0x000fce0000011604 */
.L_x_1003:
[----:B------:R-:W-:Y:S05]  /*2990*/  BSYNC B0 ;  /* 0x0000000000007941 */ /* 0x000fea0003800000 */
.L_x_1001:
[----:B------:R-:W-:-:S04]  /*29a0*/  IMAD R4, R5, R61, -R18 ;  /* 0x0000003d05047224 */ /* 0x000fc800078e0a12 */
[----:B------:R-:W-:-:S05]  /*29b0*/  IMAD R4, R19, -0x2, R4 ;  /* 0xfffffffe13047824 */ /* 0x000fca00078e0204 */
[----:B------:R-:W-:Y:S02]  /*29c0*/  VIADDMNMX R0, R4, R61, R0, PT ;  /* 0x0000003d04007246 */ /* 0x000fe40003800100 */
[----:B------:R-:W-:-:S07]  /*29d0*/  VIMNMX R3, R3, R4, !PT ;  /* 0x0000000403037248 */ /* 0x000fce0007fe0100 */
.L_x_1000:
[C---:B------:R-:W-:Y:S01]  /*29e0*/  ISETP.GE.AND P2, PT, R57.reuse, 0x9, PT ;  /* 0x000000093900780c */ /* 0x040fe20003f46270 */
[----:B------:R-:W0:Y:S01]  /*29f0*/  SHFL.IDX PT, R5, R2, 0x1, 0x1c1f ;  /* 0x003c1f0002057f89 */ /* 0x000e2200000e0000 */
[----:B------:R-:W-:Y:S01]  /*2a00*/  ISETP.GE.AND P1, PT, R57, 0x2, PT ;  /* 0x000000023900780c */ /* 0x000fe20003f26270 */
[----:B------:R-:W-:Y:S01]  /*2a10*/  UISETP.NE.AND UP0, UPT, UR42, URZ, UPT ;  /* 0x0000003f2a00728c */ /* 0x000fe2000bf05270 */
[C---:B------:R-:W-:Y:S02]  /*2a20*/  ISETP.GT.AND P3, PT, R3.reuse, 0x8, !P2 ;  /* 0x000000080300780c */ /* 0x040fe40005764270 */
[----:B------:R-:W-:Y:S02]  /*2a30*/  ISETP.GT.AND P4, PT, R3, 0x1, !P1 ;  /* 0x000000010300780c */ /* 0x000fe40004f84270 */
[----:B------:R-:W-:Y:S02]  /*2a40*/  ISETP.LT.OR P3, PT, R0, 0x9, P3 ;  /* 0x000000090000780c */ /* 0x000fe40001f61670 */
[----:B------:R-:W-:-:S02]  /*2a50*/  ISETP.GE.AND P5, PT, R57, 0x11, PT ;  /* 0x000000113900780c */ /* 0x000fc40003fa6270 */
[----:B------:R-:W-:Y:S02]  /*2a60*/  FSEL R63, R28, -INF , !P3 ;  /* 0xff8000001c3f7808 */ /* 0x000fe40005800000 */
[----:B------:R-:W-:Y:S02]  /*2a70*/  ISETP.LT.OR P4, PT, R0, 0x2, P4 ;  /* 0x000000020000780c */ /* 0x000fe40002781670 */
[----:B------:R-:W-:Y:S02]  /*2a80*/  ISETP.GT.AND P3, PT, R3, 0x10, !P5 ;  /* 0x000000100300780c */ /* 0x000fe40006f64270 */
[----:B------:R-:W-:Y:S02]  /*2a90*/  ISETP.GE.AND P6, PT, R57, 0xa, PT ;  /* 0x0000000a3900780c */ /* 0x000fe40003fc6270 */
[----:B------:R-:W-:Y:S02]  /*2aa0*/  FSEL R61, R25, -INF , !P4 ;  /* 0xff800000193d7808 */ /* 0x000fe40006000000 */
[----:B------:R-:W-:-:S02]  /*2ab0*/  P2R R62, PR, RZ, 0x20 ;  /* 0x00000020ff3e7803 */ /* 0x000fc40000000000 */
[----:B------:R-:W-:Y:S02]  /*2ac0*/  ISETP.LT.OR P3, PT, R0, 0x11, P3 ;  /* 0x000000110000780c */ /* 0x000fe40001f61670 */
[----:B------:R-:W-:Y:S02]  /*2ad0*/  ISETP.GT.AND P4, PT, R3, 0x9, !P6 ;  /* 0x000000090300780c */ /* 0x000fe40007784270 */
[----:B------:R-:W-:Y:S02]  /*2ae0*/  ISETP.GE.AND P5, PT, R57, 0x12, PT ;  /* 0x000000123900780c */ /* 0x000fe40003fa6270 */
[----:B------:R-:W-:Y:S02]  /*2af0*/  FSEL R67, R32, -INF , !P3 ;  /* 0xff80000020437808 */ /* 0x000fe40005800000 */
[----:B------:R-:W-:Y:S02]  /*2b00*/  ISETP.LT.OR P4, PT, R0, 0xa, P4 ;  /* 0x0000000a0000780c */ /* 0x000fe40002781670 */
[----:B------:R-:W-:-:S02]  /*2b10*/  ISETP.GT.AND P3, PT, R3, 0x11, !P5 ;  /* 0x000000110300780c */ /* 0x000fc40006f64270 */
[----:B------:R-:W-:Y:S02]  /*2b20*/  FSEL R65, R29, -INF , !P4 ;  /* 0xff8000001d417808 */ /* 0x000fe40006000000 */
[----:B------:R-:W-:Y:S02]  /*2b30*/  ISETP.LT.OR P3, PT, R0, 0x12, P3 ;  /* 0x000000120000780c */ /* 0x000fe40001f61670 */
[----:B------:R-:W-:Y:S02]  /*2b40*/  ISETP.GE.AND P4, PT, R57, 0x19, PT ;  /* 0x000000193900780c */ /* 0x000fe40003f86270 */
[----:B------:R-:W-:Y:S02]  /*2b50*/  FSEL R33, R33, -INF , !P3 ;  /* 0xff80000021217808 */ /* 0x000fe40005800000 */
[----:B------:R-:W-:Y:S02]  /*2b60*/  ISETP.GT.AND P3, PT, R3, 0x18, !P4 ;  /* 0x000000180300780c */ /* 0x000fe40006764270 */
[----:B------:R-:W-:-:S02]  /*2b70*/  P2R R32, PR, RZ, 0x10 ;  /* 0x00000010ff207803 */ /* 0x000fc40000000000 */
[----:B------:R-:W-:Y:S02]  /*2b80*/  ISETP.LT.OR P3, PT, R0, 0x19, P3 ;  /* 0x000000190000780c */ /* 0x000fe40001f61670 */
[----:B------:R-:W-:Y:S02]  /*2b90*/  ISETP.GE.AND P4, PT, R57, 0x1a, PT ;  /* 0x0000001a3900780c */ /* 0x000fe40003f86270 */
[----:B------:R-:W-:Y:S02]  /*2ba0*/  FSEL R69, R36, -INF , !P3 ;  /* 0xff80000024457808 */ /* 0x000fe40005800000 */
[----:B------:R-:W-:Y:S02]  /*2bb0*/  ISETP.GT.AND P3, PT, R3, 0x19, !P4 ;  /* 0x000000190300780c */ /* 0x000fe40006764270 */
[----:B------:R-:W-:Y:S02]  /*2bc0*/  P2R R36, PR, RZ, 0x10 ;  /* 0x00000010ff247803 */ /* 0x000fe40000000000 */
[----:B------:R-:W-:-:S02]  /*2bd0*/  ISETP.LT.OR P3, PT, R0, 0x1a, P3 ;  /* 0x0000001a0000780c */ /* 0x000fc40001f61670 */
[----:B------:R-:W-:Y:S02]  /*2be0*/  ISETP.GE.AND P4, PT, R57, 0x21, PT ;  /* 0x000000213900780c */ /* 0x000fe40003f86270 */
[----:B------:R-:W-:Y:S02]  /*2bf0*/  FSEL R37, R37, -INF , !P3 ;  /* 0xff80000025257808 */ /* 0x000fe40005800000 */
[----:B------:R-:W-:Y:S02]  /*2c00*/  ISETP.GT.AND P3, PT, R3, 0x20, !P4 ;  /* 0x000000200300780c */ /* 0x000fe40006764270 */
[----:B------:R-:W-:Y:S02]  /*2c10*/  P2R R64, PR, RZ, 0x10 ;  /* 0x00000010ff407803 */ /* 0x000fe40000000000 */
[----:B------:R-:W-:Y:S02]  /*2c20*/  ISETP.LT.OR P3, PT, R0, 0x21, P3 ;  /* 0x000000210000780c */ /* 0x000fe40001f61670 */
[----:B------:R-:W-:-:S02]  /*2c30*/  ISETP.GE.AND P4, PT, R57, 0x22, PT ;  /* 0x000000223900780c */ /* 0x000fc40003f86270 */
[----:B------:R-:W-:Y:S02]  /*2c40*/  FSEL R71, R40, -INF , !P3 ;  /* 0xff80000028477808 */ /* 0x000fe40005800000 */
[----:B------:R-:W-:Y:S02]  /*2c50*/  ISETP.GT.AND P3, PT, R3, 0x21, !P4 ;  /* 0x000000210300780c */ /* 0x000fe40006764270 */
[----:B------:R-:W-:Y:S02]  /*2c60*/  P2R R40, PR, RZ, 0x10 ;  /* 0x00000010ff287803 */ /* 0x000fe40000000000 */
[----:B------:R-:W-:Y:S02]  /*2c70*/  ISETP.LT.OR P3, PT, R0, 0x22, P3 ;  /* 0x000000220000780c */ /* 0x000fe40001f61670 */
[----:B------:R-:W-:Y:S02]  /*2c80*/  ISETP.GE.AND P4, PT, R57, 0x29, PT ;  /* 0x000000293900780c */ /* 0x000fe40003f86270 */
[----:B------:R-:W-:-:S02]  /*2c90*/  FSEL R41, R41, -INF , !P3 ;  /* 0xff80000029297808 */ /* 0x000fc40005800000 */
[----:B------:R-:W-:Y:S02]  /*2ca0*/  ISETP.GT.AND P3, PT, R3, 0x28, !P4 ;  /* 0x000000280300780c */ /* 0x000fe40006764270 */
[----:B------:R-:W-:Y:S02]  /*2cb0*/  P2R R66, PR, RZ, 0x10 ;  /* 0x00000010ff427803 */ /* 0x000fe40000000000 */
[----:B------:R-:W-:Y:S02]  /*2cc0*/  ISETP.LT.OR P3, PT, R0, 0x29, P3 ;  /* 0x000000290000780c */ /* 0x000fe40001f61670 */
[----:B------:R-:W-:Y:S02]  /*2cd0*/  ISETP.GE.AND P4, PT, R57, 0x2a, PT ;  /* 0x0000002a3900780c */ /* 0x000fe40003f86270 */
[----:B------:R-:W-:Y:S02]  /*2ce0*/  FSEL R73, R44, -INF , !P3 ;  /* 0xff8000002c497808 */ /* 0x000fe40005800000 */
[----:B------:R-:W-:-:S02]  /*2cf0*/  ISETP.GT.AND P3, PT, R3, 0x29, !P4 ;  /* 0x000000290300780c */ /* 0x000fc40006764270 */
[----:B------:R-:W-:Y:S02]  /*2d00*/  P2R R44, PR, RZ, 0x10 ;  /* 0x00000010ff2c7803 */ /* 0x000fe40000000000 */
[----:B------:R-:W-:Y:S02]  /*2d10*/  ISETP.LT.OR P3, PT, R0, 0x2a, P3 ;  /* 0x0000002a0000780c */ /* 0x000fe40001f61670 */
[----:B------:R-:W-:Y:S02]  /*2d20*/  P2R R28, PR, RZ, 0x20 ;  /* 0x00000020ff1c7803 */ /* 0x000fe40000000000 */
[----:B------:R-:W-:Y:S02]  /*2d30*/  FSEL R45, R45, -INF , !P3 ;  /* 0xff8000002d2d7808 */ /* 0x000fe40005800000 */
[----:B------:R-:W-:Y:S02]  /*2d40*/  ISETP.GE.AND P3, PT, R57, 0x31, PT ;  /* 0x000000313900780c */ /* 0x000fe40003f66270 */
[----:B------:R-:W-:-:S02]  /*2d50*/  P2R R60, PR, RZ, 0x40 ;  /* 0x00000040ff3c7803 */ /* 0x000fc40000000000 */
[----:B------:R-:W-:-:S04]  /*2d60*/  ISETP.GT.AND P4, PT, R3, 0x30, !P3 ;  /* 0x000000300300780c */ /* 0x000fc80005f84270 */
[----:B------:R-:W-:-:S04]  /*2d70*/  ISETP.LT.OR P4, PT, R0, 0x31, P4 ;  /* 0x000000310000780c */ /* 0x000fc80002781670 */
[----:B------:R-:W-:Y:S02]  /*2d80*/  FSEL R75, R48, -INF , !P4 ;  /* 0xff800000304b7808 */ /* 0x000fe40006000000 */
[----:B------:R-:W-:-:S04]  /*2d90*/  ISETP.GE.AND P4, PT, R57, 0x32, PT ;  /* 0x000000323900780c */ /* 0x000fc80003f86270 */
        /* <DEDUP_REMOVED lines=8> */
[----:B------:R-:W-:Y:S02]  /*2e20*/  P2R R4, PR, RZ, 0x40 ;  /* 0x00000040ff047803 */ /* 0x000fe40000000000 */
[----:B------:R-:W-:-:S04]  /*2e30*/  ISETP.GT.AND P6, PT, R3, RZ, !P6 ;  /* 0x000000ff0300720c */ /* 0x000fc800077c4270 */
[----:B------:R-:W-:-:S04]  /*2e40*/  ISETP.LT.OR P6, PT, R0, 0x1, P6 ;  /* 0x000000010000780c */ /* 0x000fc800037c1670 */
[----:B------:R-:W-:Y:S02]  /*2e50*/  FSEL R29, R24, -INF , !P6 ;  /* 0xff800000181d7808 */ /* 0x000fe40007000000 */
[----:B------:R-:W-:-:S04]  /*2e60*/  ISETP.GE.AND P6, PT, R57, 0x3a, PT ;  /* 0x0000003a3900780c */ /* 0x000fc80003fc6270 */
[----:B------:R-:W-:Y:S02]  /*2e70*/  P2R R24, PR, RZ, 0x40 ;  /* 0x00000040ff187803 */ /* 0x000fe40000000000 */
[----:B------:R-:W-:Y:S01]  /*2e80*/  ISETP.GT.AND P6, PT, R3, 0x39, !P6 ;  /* 0x000000390300780c */ /* 0x000fe200077c4270 */
[----:B0-----:R-:W-:-:S03]  /*2e90*/  IMAD.IADD R3, R58, 0x1, R5 ;  /* 0x000000013a037824 */ /* 0x001fc600078e0205 */
[----:B------:R-:W-:Y:S02]  /*2ea0*/  ISETP.LT.OR P6, PT, R0, 0x3a, P6 ;  /* 0x0000003a0000780c */ /* 0x000fe400037c1670 */
[----:B------:R-:W-:Y:S02]  /*2eb0*/  VIADDMNMX R0, R5, R59, R56, PT ;  /* 0x0000003b05007246 */ /* 0x000fe40003800138 */
[----:B------:R-:W-:Y:S02]  /*2ec0*/  FSEL R53, R53, -INF , !P6 ;  /* 0xff80000035357808 */ /* 0x000fe40007000000 */
[----:B------:R-:W-:-:S13]  /*2ed0*/  PLOP3.LUT P6, PT, PT, PT, UP0, 0x40, 0x0 ;  /* 0x000000000000781c */ /* 0x000fda0003fce808 */
[----:B------:R-:W-:Y:S05]  /*2ee0*/  @P6 BRA `(.L_x_1004) ;  /* 0x0000000000646947 */ /* 0x000fea0003800000 */
        /* <DEDUP_REMOVED lines=14> */
.L_x_1006:
[----:B------:R-:W-:Y:S02]  /*2fd0*/  ULDC UR4, c[0x0][0x9e4] ;  /* 0x0002790000047ab9 */ /* 0x000fe40000000800 */
[----:B------:R-:W-:-:S05]  /*2fe0*/  IMAD.U32 R25, RZ, RZ, UR4 ;  /* 0x00000004ff197e24 */ /* 0x000fca000f8e00ff */
[----:B------:R-:W-:-:S13]  /*2ff0*/  ISETP.NE.AND P6, PT, R25, 0x1, PT ;  /* 0x000000011900780c */ /* 0x000fda0003fc5270 */
[----:B------:R-:W0:Y:S02]  /*3000*/  @P6 LDC.64 R56, c[0x0][0x9e8] ;  /* 0x00027a00ff386b82 */ /* 0x000e240000000a00 */
[----:B0-----:R-:W-:-:S05]  /*3010*/  @P6 IMAD.HI.U32 R2, R5, R56, RZ ;  /* 0x0000003805026227 */ /* 0x001fca00078e00ff */
[----:B------:R-:W-:-:S07]  /*3020*/  @P6 SHF.R.U32.HI R5, RZ, R57, R2 ;  /* 0x00000039ff056219 */ /* 0x000fce0000011602 */
.L_x_1007:
[----:B------:R-:W-:Y:S05]  /*3030*/  BSYNC B0 ;  /* 0x0000000000007941 */ /* 0x000fea0003800000 */
.L_x_1005:
[----:B------:R-:W-:-:S04]  /*3040*/  IMAD R2, R5, R25, -R18 ;  /* 0x0000001905027224 */ /* 0x000fc800078e0a12 */
[----:B------:R-:W-:-:S05]  /*3050*/  IMAD R2, R19, -0x2, R2 ;  /* 0xfffffffe13027824 */ /* 0x000fca00078e0202 */
[----:B------:R-:W-:Y:S02]  /*3060*/  VIADDMNMX R0, R2, R25, R0, PT ;  /* 0x0000001902007246 */ /* 0x000fe40003800100 */
[----:B------:R-:W-:-:S07]  /*3070*/  VIMNMX R3, R3, R2, !PT ;  /* 0x0000000203037248 */ /* 0x000fce0007fe0100 */
.L_x_1004:
[----:B------:R-:W-:Y:S01]  /*3080*/  ISETP.GT.AND P1, PT, R3, 0x1, !P1 ;  /* 0x000000010300780c */ /* 0x000fe20004f24270 */
[----:B------:R-:W-:Y:S01]  /*3090*/  ULDC UR10, c[0x0][0x988] ;  /* 0x00026200000a7ab9 */ /* 0x000fe20000000800 */
[----:B------:R-:W-:Y:S01]  /*30a0*/  FMNMX.FTZ R2, R29, R61, !PT ;  /* 0x0000003d1d027209 */ /* 0x000fe20007810000 */
[----:B------:R-:W-:Y:S01]  /*30b0*/  UISETP.NE.AND UP1, UPT, UR61, URZ, UPT ;  /* 0x0000003f3d00728c */ /* 0x000fe2000bf25270 */
[----:B------:R-:W-:Y:S01]  /*30c0*/  ISETP.LT.OR P1, PT, R0, 0x2, P1 ;  /* 0x000000020000780c */ /* 0x000fe20000f21670 */
[----:B------:R-:W-:Y:S01]  /*30d0*/  UISETP.NE.AND UP0, UPT, UR42, URZ, UPT ;  /* 0x0000003f2a00728c */ /* 0x000fe2000bf05270 */
[----:B------:R-:W-:Y:S01]  /*30e0*/  FMNMX.FTZ R2, R63, R2, !PT ;  /* 0x000000023f027209 */ /* 0x000fe20007810000 */
[----:B------:R-:W-:Y:S01]  /*30f0*/  UMOV UR6, UR43 ;  /* 0x0000002b00067c82 */ /* 0x000fe20008000000 */
[----:B------:R-:W-:Y:S01]  /*3100*/  FSEL R27, R27, -INF , !P1 ;  /* 0xff8000001b1b7808 */ /* 0x000fe20004800000 */
[----:B------:R-:W-:Y:S01]  /*3110*/  VIADD R221, R98, 0xfffffffe ;  /* 0xfffffffe62dd7836 */ /* 0x000fe20000000000 */
[----:B------:R-:W-:-:S02]  /*3120*/  ISETP.NE.AND P1, PT, R60, RZ, PT ;  /* 0x000000ff3c00720c */ /* 0x000fc40003f25270 */
[----:B------:R-:W-:Y:S02]  /*3130*/  FMNMX.FTZ R2, R65, R2, !PT ;  /* 0x0000000241027209 */ /* 0x000fe40007810000 */
[----:B------:R-:W-:Y:S01]  /*3140*/  ISETP.GT.AND P1, PT, R3, 0x9, !P1 ;  /* 0x000000090300780c */ /* 0x000fe20004f24270 */
[----:B------:R-:W-:Y:S01]  /*3150*/  @UP1 ULDC UR4, c[0x0][0x44c] ;  /* 0x0001130000041ab9 */ /* 0x000fe20000000800 */
[----:B------:R-:W-:Y:S01]  /*3160*/  FMNMX.FTZ R2, R67, R2, !PT ;  /* 0x0000000243027209 */ /* 0x000fe20007810000 */
[----:B------:R-:W-:Y:S01]  /*3170*/  UIMAD.WIDE.U32 UR4, UR43, UR4, URZ ;  /* 0x000000042b0472a5 */ /* 0x000fe2000f8e003f */
[----:B------:R-:W-:Y:S01]  /*3180*/  ISETP.LT.OR P1, PT, R0, 0xa, P1 ;  /* 0x0000000a0000780c */ /* 0x000fe20000f21670 */
[----:B------:R-:W-:Y:S01]  /*3190*/  @UP1 ULDC UR7, c[0x0][0x450] ;  /* 0x0001140000071ab9 */ /* 0x000fe20000000800 */
[----:B------:R-:W-:Y:S01]  /*31a0*/  FMNMX.FTZ R2, R33, R2, !PT ;  /* 0x0000000221027209 */ /* 0x000fe20007810000 */
[----:B------:R-:W-:Y:S01]  /*31b0*/  @UP1 USHF.R.U32.HI UR6, URZ, UR7, UR5 ;  /* 0x000000073f061299 */ /* 0x000fe20008011605 */
[----:B------:R-:W-:-:S02]  /*31c0*/  FSEL R31, R31, -INF , !P1 ;  /* 0xff8000001f1f7808 */ /* 0x000fc40004800000 */
[----:B------:R-:W-:Y:S01]  /*31d0*/  ISETP.NE.AND P1, PT, R62, RZ, PT ;  /* 0x000000ff3e00720c */ /* 0x000fe20003f25270 */
[----:B------:R-:W-:Y:S01]  /*31e0*/  UIADD3 UR48, UR48, UR6, URZ ;  /* 0x0000000630307290 */ /* 0x000fe2000fffe03f */
[----:B------:R-:W-:Y:S02]  /*31f0*/  FMNMX.FTZ R2, R69, R2, !PT ;  /* 0x0000000245027209 */ /* 0x000fe40007810000 */
[----:B------:R-:W-:Y:S01]  /*3200*/  ISETP.GT.AND P1, PT, R3, 0x10, !P1 ;  /* 0x000000100300780c */ /* 0x000fe20004f24270 */
[----:B------:R-:W-:Y:S01]  /*3210*/  UIADD3 UR14, UR48, UR14, URZ ;  /* 0x0000000e300e7290 */ /* 0x000fe2000fffe03f */
[----:B------:R-:W-:Y:S02]  /*3220*/  FMNMX.FTZ R2, R37, R2, !PT ;  /* 0x0000000225027209 */ /* 0x000fe40007810000 */
[----:B------:R-:W-:Y:S02]  /*3230*/  ISETP.LT.OR P1, PT, R0, 0x11, P1 ;  /* 0x000000110000780c */ /* 0x000fe40000f21670 */
[----:B------:R-:W-:-:S02]  /*3240*/  FMNMX.FTZ R2, R71, R2, !PT ;  /* 0x0000000247027209 */ /* 0x000fc40007810000 */
[----:B------:R-:W-:Y:S02]  /*3250*/  FSEL R34, R34, -INF , !P1 ;  /* 0xff80000022227808 */ /* 0x000fe40004800000 */
[----:B------:R-:W-:Y:S02]  /*3260*/  ISETP.NE.AND P1, PT, R28, RZ, PT ;  /* 0x000000ff1c00720c */ /* 0x000fe40003f25270 */
[----:B------:R-:W-:Y:S02]  /*3270*/  FMNMX.FTZ R2, R41, R2, !PT ;  /* 0x0000000229027209 */ /* 0x000fe40007810000 */
[----:B------:R-:W-:Y:S02]  /*3280*/  ISETP.GT.AND P1, PT, R3, 0x11, !P1 ;  /* 0x000000110300780c */ /* 0x000fe40004f24270 */
[----:B------:R-:W-:Y:S02]  /*3290*/  FMNMX.FTZ R2, R73, R2, !PT ;  /* 0x0000000249027209 */ /* 0x000fe40007810000 */
[----:B------:R-:W-:-:S02]  /*32a0*/  ISETP.LT.OR P1, PT, R0, 0x12, P1 ;  /* 0x000000120000780c */ /* 0x000fc40000f21670 */
[----:B------:R-:W-:Y:S02]  /*32b0*/  FMNMX.FTZ R2, R45, R2, !PT ;  /* 0x000000022d027209 */ /* 0x000fe40007810000 */
[----:B------:R-:W-:Y:S02]  /*32c0*/  FSEL R35, R35, -INF , !P1 ;  /* 0xff80000023237808 */ /* 0x000fe40004800000 */
[----:B------:R-:W-:Y:S02]  /*32d0*/  ISETP.NE.AND P1, PT, R32, RZ, PT ;  /* 0x000000ff2000720c */ /* 0x000fe40003f25270 */
[----:B------:R-:W-:Y:S02]  /*32e0*/  FMNMX.FTZ R2, R75, R2, !PT ;  /* 0x000000024b027209 */ /* 0x000fe40007810000 */
[----:B------:R-:W-:Y:S02]  /*32f0*/  ISETP.GT.AND P1, PT, R3, 0x18, !P1 ;  /* 0x000000180300780c */ /* 0x000fe40004f24270 */
[----:B------:R-:W-:-:S02]  /*3300*/  FMNMX.FTZ R2, R49, R2, !PT ;  /* 0x0000000231027209 */ /* 0x000fc40007810000 */
[----:B------:R-:W-:Y:S02]  /*3310*/  ISETP.LT.OR P1, PT, R0, 0x19, P1 ;  /* 0x000000190000780c */ /* 0x000fe40000f21670 */
[----:B------:R-:W-:Y:S02]  /*3320*/  FMNMX.FTZ R2, R77, R2, !PT ;  /* 0x000000024d027209 */ /* 0x000fe40007810000 */
[----:B------:R-:W-:Y:S02]  /*3330*/  FSEL R38, R38, -INF , !P1 ;  /* 0xff80000026267808 */ /* 0x000fe40004800000 */
[----:B------:R-:W-:Y:S02]  /*3340*/  ISETP.NE.AND P1, PT, R36, RZ, PT ;  /* 0x000000ff2400720c */ /* 0x000fe40003f25270 */
[----:B------:R-:W-:Y:S02]  /*3350*/  FMNMX.FTZ R18, R53, R2, !PT ;  /* 0x0000000235127209 */ /* 0x000fe40007810000 */
[----:B------:R-:W-:-:S02]  /*3360*/  ISETP.GT.AND P1, PT, R3, 0x19, !P1 ;  /* 0x000000190300780c */ /* 0x000fc40004f24270 */
[----:B------:R-:W-:Y:S01]  /*3370*/  ISETP.GT.AND P2, PT, R3, 0x8, !P2 ;  /* 0x000000080300780c */ /* 0x000fe20005744270 */
[----:B------:R-:W0:Y:S01]  /*3380*/  SHFL.BFLY PT, R5, R18, 0x2, 0x1f ;  /* 0x0c401f0012057f89 */ /* 0x000e2200000e0000 */
[C---:B------:R-:W-:Y:S02]  /*3390*/  ISETP.LT.OR P1, PT, R0.reuse, 0x1a, P1 ;  /* 0x0000001a0000780c */ /* 0x040fe40000f21670 */
[----:B------:R-:W-:Y:S02]  /*33a0*/  ISETP.LT.OR P2, PT, R0, 0x9, P2 ;  /* 0x000000090000780c */ /* 0x000fe40001741670 */
[----:B------:R-:W-:Y:S02]  /*33b0*/  FSEL R39, R39, -INF , !P1 ;  /* 0xff80000027277808 */ /* 0x000fe40004800000 */
[----:B------:R-:W-:Y:S02]  /*33c0*/  ISETP.NE.AND P1, PT, R64, RZ, PT ;  /* 0x000000ff4000720c */ /* 0x000fe40003f25270 */
[----:B------:R-:W-:-:S02]  /*33d0*/  FSEL R30, R30, -INF , !P2 ;  /* 0xff8000001e1e7808 */ /* 0x000fc40005000000 */
[C---:B------:R-:W-:Y:S02]  /*33e0*/  ISETP.GT.AND P1, PT, R3.reuse, 0x20, !P1 ;  /* 0x000000200300780c */ /* 0x040fe40004f24270 */
[----:B------:R-:W-:Y:S02]  /*33f0*/  ISETP.NE.AND P2, PT, R40, RZ, PT ;  /* 0x000000ff2800720c */ /* 0x000fe40003f45270 */
[----:B------:R-:W-:Y:S02]  /*3400*/  ISETP.LT.OR P1, PT, R0, 0x21, P1 ;  /* 0x000000210000780c */ /* 0x000fe40000f21670 */
[----:B------:R-:W-:Y:S02]  /*3410*/  ISETP.NE.AND P6, PT, R4, RZ, PT ;  /* 0x000000ff0400720c */ /* 0x000fe40003fc5270 */
[----:B------:R-:W-:Y:S02]  /*3420*/  FSEL R42, R42, -INF , !P1 ;  /* 0xff8000002a2a7808 */ /* 0x000fe40004800000 */
[----:B------:R-:W-:-:S02]  /*3430*/  ISETP.GT.AND P1, PT, R3, 0x21, !P2 ;  /* 0x000000210300780c */ /* 0x000fc40005724270 */
[----:B------:R-:W-:Y:S02]  /*3440*/  ISETP.NE.AND P2, PT, R44, RZ, PT ;  /* 0x000000ff2c00720c */ /* 0x000fe40003f45270 */
[----:B------:R-:W-:Y:S02]  /*3450*/  ISETP.LT.OR P1, PT, R0, 0x22, P1 ;  /* 0x000000220000780c */ /* 0x000fe40000f21670 */
[----:B------:R-:W-:Y:S02]  /*3460*/  ISETP.GT.AND P2, PT, R3, 0x29, !P2 ;  /* 0x000000290300780c */ /* 0x000fe40005744270 */
[----:B------:R-:W-:Y:S02]  /*3470*/  FSEL R43, R43, -INF , !P1 ;  /* 0xff8000002b2b7808 */ /* 0x000fe40004800000 */
[----:B------:R-:W-:Y:S02]  /*3480*/  ISETP.GT.AND P1, PT, R3, RZ, !P6 ;  /* 0x000000ff0300720c */ /* 0x000fe40007724270 */
[----:B------:R-:W-:-:S02]  /*3490*/  ISETP.NE.AND P6, PT, R24, RZ, PT ;  /* 0x000000ff1800720c */ /* 0x000fc40003fc5270 */
[----:B0-----:R-:W-:Y:S02]  /*34a0*/  FMNMX.FTZ R24, R18, R5, !PT ;  /* 0x0000000512187209 */ /* 0x001fe40007810000 */
[----:B------:R-:W-:Y:S02]  /*34b0*/  ISETP.LT.OR P1, PT, R0, 0x1, P1 ;  /* 0x000000010000780c */ /* 0x000fe40000f21670 */
[----:B------:R-:W-:Y:S01]  /*34c0*/  ISETP.GT.AND P3, PT, R3, 0x30, !P3 ;  /* 0x000000300300780c */ /* 0x000fe20005f64270 */
[----:B------:R-:W0:Y:S01]  /*34d0*/  SHFL.BFLY PT, R25, R24, 0x1, 0x1f ;  /* 0x0c201f0018197f89 */ /* 0x000e2200000e0000 */
[----:B------:R-:W-:Y:S02]  /*34e0*/  FSEL R26, R26, -INF , !P1 ;  /* 0xff8000001a1a7808 */ /* 0x000fe40004800000 */
[----:B------:R-:W-:Y:S02]  /*34f0*/  ISETP.NE.AND P1, PT, R66, RZ, PT ;  /* 0x000000ff4200720c */ /* 0x000fe40003f25270 */
[----:B------:R-:W-:-:S02]  /*3500*/  FMNMX.FTZ R5, R26, R27, !PT ;  /* 0x0000001b1a057209 */ /* 0x000fc40007810000 */
[----:B------:R-:W-:Y:S02]  /*3510*/  ISETP.GT.AND P1, PT, R3, 0x28, !P1 ;  /* 0x000000280300780c */ /* 0x000fe40004f24270 */
[----:B------:R-:W-:Y:S02]  /*3520*/  FMNMX.FTZ R2, R30, R5, !PT ;  /* 0x000000051e027209 */ /* 0x000fe40007810000 */
[----:B------:R-:W-:Y:S02]  /*3530*/  ISETP.LT.OR P1, PT, R0, 0x29, P1 ;  /* 0x000000290000780c */ /* 0x000fe40000f21670 */
[----:B------:R-:W-:Y:S02]  /*3540*/  FMNMX.FTZ R5, R31, R2, !PT ;  /* 0x000000021f057209 */ /* 0x000fe40007810000 */
[----:B------:R-:W-:Y:S02]  /*3550*/  FSEL R46, R46, -INF , !P1 ;  /* 0xff8000002e2e7808 */ /* 0x000fe40004800000 */
[----:B------:R-:W-:-:S02]  /*3560*/  FMNMX.FTZ R2, R34, R5, !PT ;  /* 0x0000000522027209 */ /* 0x000fc40007810000 */
[----:B------:R-:W-:Y:S02]  /*3570*/  ISETP.GT.AND P4, PT, R3, 0x31, !P4 ;  /* 0x000000310300780c */ /* 0x000fe40006784270 */
[----:B------:R-:W-:Y:S02]  /*3580*/  FMNMX.FTZ R5, R35, R2, !PT ;  /* 0x0000000223057209 */ /* 0x000fe40007810000 */
[----:B------:R-:W-:Y:S02]  /*3590*/  ISETP.GT.AND P5, PT, R3, 0x38, !P5 ;  /* 0x000000380300780c */ /* 0x000fe40006fa4270 */
[----:B0-----:R-:W-:Y:S02]  /*35a0*/  FMNMX.FTZ R4, R24, R25, !PT ;  /* 0x0000001918047209 */ /* 0x001fe40007810000 */
[----:B------:R-:W-:Y:S02]  /*35b0*/  FMNMX.FTZ R2, R38, R5, !PT ;  /* 0x0000000526027209 */ /* 0x000fe40007810000 */
[C---:B------:R-:W-:Y:S01]  /*35c0*/  FSETP.NEU.FTZ.AND P1, PT, R4.reuse, -INF , PT ;  /* 0xff8000000400780b */ /* 0x040fe20003f3d000 */
[----:B------:R-:W-:Y:S01]  /*35d0*/  FMUL.FTZ R18, R4, UR10 ;  /* 0x0000000a04127c20 */ /* 0x000fe20008410000 */
[----:B------:R-:W-:-:S02]  /*35e0*/  FMNMX.FTZ R5, R39, R2, !PT ;  /* 0x0000000227057209 */ /* 0x000fc40007810000 */
[----:B------:R-:W-:Y:S02]  /*35f0*/  ISETP.LT.OR P2, PT, R0, 0x2a, P2 ;  /* 0x0000002a0000780c */ /* 0x000fe40001741670 */
[----:B------:R-:W-:Y:S02]  /*3600*/  FMNMX.FTZ R2, R42, R5, !PT ;  /* 0x000000052a027209 */ /* 0x000fe40007810000 */
[----:B------:R-:W-:Y:S02]  /*3610*/  FSEL R18, R18, RZ, P1 ;  /* 0x000000ff12127208 */ /* 0x000fe40000800000 */
[----:B------:R-:W-:Y:S02]  /*3620*/  ISETP.GT.AND P1, PT, R3, 0x39, !P6 ;  /* 0x000000390300780c */ /* 0x000fe40007724270 */
[----:B------:R-:W-:Y:S01]  /*3630*/  FMNMX.FTZ R3, R43, R2, !PT ;  /* 0x000000022b037209 */ /* 0x000fe20007810000 */
[--C-:B------:R-:W-:Y:S01]  /*3640*/  FFMA.FTZ R5, R29, UR10, -R18.reuse ;  /* 0x0000000a1d057c23 */ /* 0x100fe20008010812 */
[----:B------:R-:W-:Y:S01]  /*3650*/  ISETP.LT.OR P3, PT, R0, 0x31, P3 ;  /* 0x000000310000780c */ /* 0x000fe20001f61670 */
[--C-:B------:R-:W-:Y:S01]  /*3660*/  FFMA.FTZ R24, R61, UR10, -R18.reuse ;  /* 0x0000000a3d187c23 */ /* 0x100fe20008010812 */
[----:B------:R-:W-:Y:S01]  /*3670*/  FSEL R47, R47, -INF , !P2 ;  /* 0xff8000002f2f7808 */ /* 0x000fe20005000000 */
[--C-:B------:R-:W-:Y:S01]  /*3680*/  FFMA.FTZ R25, R65, UR10, -R18.reuse ;  /* 0x0000000a41197c23 */ /* 0x100fe20008010812 */
[----:B------:R-:W-:Y:S01]  /*3690*/  FMNMX.FTZ R2, R46, R3, !PT ;  /* 0x000000032e027209 */ /* 0x000fe20007810000 */
[----:B------:R-:W-:Y:S01]  /*36a0*/  MUFU.EX2 R5, R5 ;  /* 0x0000000500057308 */ /* 0x000fe20000000800 */
[----:B------:R-:W-:Y:S01]  /*36b0*/  ISETP.LT.OR P4, PT, R0, 0x32, P4 ;  /* 0x000000320000780c */ /* 0x000fe20002781670 */
[--C-:B------:R-:W-:Y:S01]  /*36c0*/  FFMA.FTZ R29, R33, UR10, -R18.reuse ;  /* 0x0000000a211d7c23 */ /* 0x100fe20008010812 */
[----:B------:R-:W-:Y:S01]  /*36d0*/  FSEL R50, R50, -INF , !P3 ;  /* 0xff80000032327808 */ /* 0x000fe20005800000 */
[--C-:B------:R-:W-:Y:S01]  /*36e0*/  FFMA.FTZ R33, R37, UR10, -R18.reuse ;  /* 0x0000000a25217c23 */ /* 0x100fe20008010812 */
[----:B------:R-:W-:Y:S01]  /*36f0*/  FMNMX.FTZ R3, R47, R2, !PT ;  /* 0x000000022f037209 */ /* 0x000fe20007810000 */
[--C-:B------:R-:W-:Y:S01]  /*3700*/  FFMA.FTZ R28, R67, UR10, -R18.reuse ;  /* 0x0000000a431c7c23 */ /* 0x100fe20008010812 */
[----:B------:R-:W-:Y:S01]  /*3710*/  ISETP.LT.OR P5, PT, R0, 0x39, P5 ;  /* 0x000000390000780c */ /* 0x000fe20002fa1670 */
[----:B------:R-:W0:Y:S01]  /*3720*/  MUFU.EX2 R24, R24 ;  /* 0x0000001800187308 */ /* 0x000e220000000800 */
[----:B------:R-:W-:Y:S01]  /*3730*/  FSEL R51, R51, -INF , !P4 ;  /* 0xff80000033337808 */ /* 0x000fe20006000000 */
[--C-:B------:R-:W-:Y:S01]  /*3740*/  FFMA.FTZ R32, R69, UR10, -R18.reuse ;  /* 0x0000000a45207c23 */ /* 0x100fe20008010812 */
[----:B------:R-:W-:Y:S01]  /*3750*/  FMNMX.FTZ R2, R50, R3, !PT ;  /* 0x0000000332027209 */ /* 0x000fe20007810000 */
[--C-:B------:R-:W-:Y:S01]  /*3760*/  FFMA.FTZ R36, R71, UR10, -R18.reuse ;  /* 0x0000000a47247c23 */ /* 0x100fe20008010812 */
[----:B------:R-:W-:Y:S01]  /*3770*/  ISETP.LT.OR P1, PT, R0, 0x3a, P1 ;  /* 0x0000003a0000780c */ /* 0x000fe20000f21670 */
[--C-:B------:R-:W-:Y:S01]  /*3780*/  FFMA.FTZ R40, R73, UR10, -R18.reuse ;  /* 0x0000000a49287c23 */ /* 0x100fe20008010812 */
[----:B------:R-:W-:Y:S01]  /*3790*/  FSEL R54, R54, -INF , !P5 ;  /* 0xff80000036367808 */ /* 0x000fe20006800000 */
[----:B------:R-:W-:Y:S01]  /*37a0*/  MUFU.EX2 R25, R25 ;  /* 0x0000001900197308 */ /* 0x000fe20000000800 */
[----:B------:R-:W-:Y:S01]  /*37b0*/  FMNMX.FTZ R3, R51, R2, !PT ;  /* 0x0000000233037209 */ /* 0x000fe20007810000 */
[--C-:B------:R-:W-:Y:S01]  /*37c0*/  FFMA.FTZ R2, R63, UR10, -R18.reuse ;  /* 0x0000000a3f027c23 */ /* 0x100fe20008010812 */
[----:B------:R-:W-:Y:S01]  /*37d0*/  FSEL R55, R55, -INF , !P1 ;  /* 0xff80000037377808 */ /* 0x000fe20004800000 */
[----:B------:R-:W-:Y:S01]  /*37e0*/  FFMA.FTZ R44, R75, UR10, -R18 ;  /* 0x0000000a4b2c7c23 */ /* 0x000fe20008010812 */
[----:B------:R-:W-:-:S03]  /*37f0*/  FMNMX.FTZ R0, R54, R3, !PT ;  /* 0x0000000336007209 */ /* 0x000fc60007810000 */
[----:B------:R1:W-:Y:S01]  /*3800*/  MUFU.EX2 R198, R2 ;  /* 0x0000000200c67308 */ /* 0x0003e20000000800 */
[----:B------:R-:W-:Y:S02]  /*3810*/  FMNMX.FTZ R0, R55, R0, !PT ;  /* 0x0000000037007209 */ /* 0x000fe40007810000 */
[----:B0-----:R-:W-:-:S03]  /*3820*/  F2FP.F16.F32.PACK_AB R196, R24, R5 ;  /* 0x0000000518c4723e */ /* 0x001fc600000000ff */
[----:B------:R-:W1:Y:S02]  /*3830*/  SHFL.BFLY PT, R3, R0, 0x2, 0x1f ;  /* 0x0c401f0000037f89 */ /* 0x000e6400000e0000 */
[----:B------:R-:W-:Y:S08]  /*3840*/  MUFU.EX2 R28, R28 ;  /* 0x0000001c001c7308 */ /* 0x000ff00000000800 */
[----:B------:R-:W0:Y:S08]  /*3850*/  MUFU.EX2 R29, R29 ;  /* 0x0000001d001d7308 */ /* 0x000e300000000800 */
[----:B------:R-:W-:Y:S01]  /*3860*/  MUFU.EX2 R32, R32 ;  /* 0x0000002000207308 */ /* 0x000fe20000000800 */
[----:B-1----:R-:W-:Y:S01]  /*3870*/  FMNMX.FTZ R2, R0, R3, !PT ;  /* 0x0000000300027209 */ /* 0x002fe20007810000 */
[--C-:B------:R-:W-:Y:S01]  /*3880*/  FFMA.FTZ R0, R41, UR10, -R18.reuse ;  /* 0x0000000a29007c23 */ /* 0x100fe20008010812 */
[--C-:B------:R-:W-:Y:S01]  /*3890*/  FFMA.FTZ R41, R45, UR10, -R18.reuse ;  /* 0x0000000a2d297c23 */ /* 0x100fe20008010812 */
[----:B------:R-:W-:-:S04]  /*38a0*/  FFMA.FTZ R45, R49, UR10, -R18 ;  /* 0x0000000a312d7c23 */ /* 0x000fc80008010812 */
[----:B------:R-:W1:Y:S01]  /*38b0*/  MUFU.EX2 R33, R33 ;  /* 0x0000002100217308 */ /* 0x000e620000000800 */
[----:B------:R-:W2:Y:S01]  /*38c0*/  SHFL.BFLY PT, R3, R2, 0x1, 0x1f ;  /* 0x0c201f0002037f89 */ /* 0x000ea200000e0000 */
[----:B0-----:R-:W-:-:S06]  /*38d0*/  F2FP.F16.F32.PACK_AB R192, R29, R28 ;  /* 0x0000001c1dc0723e */ /* 0x001fcc00000000ff */
[----:B------:R0:W-:Y:S08]  /*38e0*/  MUFU.EX2 R37, R0 ;  /* 0x0000000000257308 */ /* 0x0001f00000000800 */
[----:B------:R-:W3:Y:S01]  /*38f0*/  MUFU.EX2 R36, R36 ;  /* 0x0000002400247308 */ /* 0x000ee20000000800 */
[----:B-1----:R-:W-:-:S07]  /*3900*/  F2FP.F16.F32.PACK_AB R194, R33, R32 ;  /* 0x0000002021c2723e */ /* 0x002fce00000000ff */
[----:B------:R-:W-:Y:S01]  /*3910*/  MUFU.EX2 R40, R40 ;  /* 0x0000002800287308 */ /* 0x000fe20000000800 */
[----:B--2---:R-:W-:Y:S01]  /*3920*/  FMNMX.FTZ R3, R2, R3, !PT ;  /* 0x0000000302037209 */ /* 0x004fe20007810000 */
[--C-:B------:R-:W-:Y:S01]  /*3930*/  FFMA.FTZ R2, R77, UR10, -R18.reuse ;  /* 0x0000000a4d027c23 */ /* 0x100fe20008010812 */
[----:B------:R-:W-:Y:S01]  /*3940*/  FFMA.FTZ R18, R53, UR10, -R18 ;  /* 0x0000000a35127c23 */ /* 0x000fe20008010812 */
[----:B------:R-:W-:Y:S01]  /*3950*/  FADD.FTZ R53, R5, R24 ;  /* 0x0000001805357221 */ /* 0x000fe20000010000 */
[C---:B------:R-:W-:Y:S01]  /*3960*/  FSETP.NEU.FTZ.AND P1, PT, R3.reuse, -INF , PT ;  /* 0xff8000000300780b */ /* 0x040fe20003f3d000 */
[----:B0-----:R-:W-:Y:S02]  /*3970*/  FMUL.FTZ R0, R3, UR10 ;  /* 0x0000000a03007c20 */ /* 0x001fe40008410000 */
[----:B------:R0:W-:Y:S01]  /*3980*/  MUFU.EX2 R49, R18 ;  /* 0x0000001200317308 */ /* 0x0001e20000000800 */
[----:B---3--:R-:W-:Y:S02]  /*3990*/  F2FP.F16.F32.PACK_AB R188, R37, R36 ;  /* 0x0000002425bc723e */ /* 0x008fe400000000ff */
[----:B------:R-:W-:-:S02]  /*39a0*/  FSEL R0, R0, RZ, P1 ;  /* 0x000000ff00007208 */ /* 0x000fc40000800000 */
[----:B------:R-:W-:-:S03]  /*39b0*/  PLOP3.LUT P1, PT, PT, PT, UP0, 0x40, 0x0 ;  /* 0x000000000000781c */ /* 0x000fc60003f2e808 */
[--C-:B------:R-:W-:Y:S01]  /*39c0*/  FFMA.FTZ R26, R26, UR10, -R0.reuse ;  /* 0x0000000a1a1a7c23 */ /* 0x100fe20008010800 */
[--C-:B------:R-:W-:Y:S01]  /*39d0*/  FFMA.FTZ R27, R27, UR10, -R0.reuse ;  /* 0x0000000a1b1b7c23 */ /* 0x100fe20008010800 */
[--C-:B------:R-:W-:Y:S01]  /*39e0*/  FFMA.FTZ R30, R30, UR10, -R0.reuse ;  /* 0x0000000a1e1e7c23 */ /* 0x100fe20008010800 */
[----:B0-----:R-:W-:Y:S01]  /*39f0*/  FADD.FTZ R18, R198, R53 ;  /* 0x00000035c6127221 */ /* 0x001fe20000010000 */
[--C-:B------:R-:W-:Y:S01]  /*3a00*/  FFMA.FTZ R31, R31, UR10, -R0.reuse ;  /* 0x0000000a1f1f7c23 */ /* 0x100fe20008010800 */
[----:B------:R-:W-:Y:S01]  /*3a10*/  FFMA.FTZ R34, R34, UR10, -R0 ;  /* 0x0000000a22227c23 */ /* 0x000fe20008010800 */
[----:B------:R-:W-:Y:S01]  /*3a20*/  MUFU.EX2 R26, R26 ;  /* 0x0000001a001a7308 */ /* 0x000fe20000000800 */
[----:B------:R-:W-:Y:S01]  /*3a30*/  FADD.FTZ R53, R25, R18 ;  /* 0x0000001219357221 */ /* 0x000fe20000010000 */
[--C-:B------:R-:W-:Y:S01]  /*3a40*/  FFMA.FTZ R35, R35, UR10, -R0.reuse ;  /* 0x0000000a23237c23 */ /* 0x100fe20008010800 */
[--C-:B------:R-:W-:Y:S01]  /*3a50*/  FFMA.FTZ R38, R38, UR10, -R0.reuse ;  /* 0x0000000a26267c23 */ /* 0x100fe20008010800 */
[--C-:B------:R-:W-:Y:S01]  /*3a60*/  FFMA.FTZ R39, R39, UR10, -R0.reuse ;  /* 0x0000000a27277c23 */ /* 0x100fe20008010800 */
[----:B------:R-:W-:Y:S01]  /*3a70*/  FADD.FTZ R18, R28, R53 ;  /* 0x000000351c127221 */ /* 0x000fe20000010000 */
[--C-:B------:R-:W-:Y:S01]  /*3a80*/  FFMA.FTZ R42, R42, UR10, -R0.reuse ;  /* 0x0000000a2a2a7c23 */ /* 0x100fe20008010800 */
[----:B------:R-:W-:Y:S01]  /*3a90*/  FFMA.FTZ R43, R43, UR10, -R0 ;  /* 0x0000000a2b2b7c23 */ /* 0x000fe20008010800 */
[----:B------:R-:W0:Y:S01]  /*3aa0*/  MUFU.EX2 R27, R27 ;  /* 0x0000001b001b7308 */ /* 0x000e220000000800 */
[----:B------:R-:W-:Y:S01]  /*3ab0*/  FADD.FTZ R53, R29, R18 ;  /* 0x000000121d357221 */ /* 0x000fe20000010000 */
[--C-:B------:R-:W-:Y:S01]  /*3ac0*/  FFMA.FTZ R46, R46, UR10, -R0.reuse ;  /* 0x0000000a2e2e7c23 */ /* 0x100fe20008010800 */
[--C-:B------:R-:W-:Y:S01]  /*3ad0*/  FFMA.FTZ R47, R47, UR10, -R0.reuse ;  /* 0x0000000a2f2f7c23 */ /* 0x100fe20008010800 */
[--C-:B------:R-:W-:Y:S01]  /*3ae0*/  FFMA.FTZ R50, R50, UR10, -R0.reuse ;  /* 0x0000000a32327c23 */ /* 0x100fe20008010800 */
[----:B------:R-:W-:Y:S01]  /*3af0*/  FADD.FTZ R18, R32, R53 ;  /* 0x0000003520127221 */ /* 0x000fe20000010000 */
[--C-:B------:R-:W-:Y:S01]  /*3b00*/  FFMA.FTZ R51, R51, UR10, -R0.reuse ;  /* 0x0000000a33337c23 */ /* 0x100fe20008010800 */
[----:B------:R-:W-:Y:S01]  /*3b10*/  FFMA.FTZ R54, R54, UR10, -R0 ;  /* 0x0000000a36367c23 */ /* 0x000fe20008010800 */
[----:B------:R-:W1:Y:S01]  /*3b20*/  MUFU.EX2 R30, R30 ;  /* 0x0000001e001e7308 */ /* 0x000e620000000800 */
[----:B------:R-:W-:Y:S01]  /*3b30*/  FADD.FTZ R57, R33, R18 ;  /* 0x0000001221397221 */ /* 0x000fe20000010000 */
[----:B------:R-:W-:Y:S01]  /*3b40*/  F2FP.F16.F32.PACK_AB R198, R25, R198 ;  /* 0x000000c619c6723e */ /* 0x000fe200000000ff */
[----:B------:R-:W-:-:S02]  /*3b50*/  FFMA.FTZ R0, R55, UR10, -R0 ;  /* 0x0000000a37007c23 */ /* 0x000fc40008010800 */
[----:B------:R-:W-:-:S03]  /*3b60*/  FADD.FTZ R48, R36, R57 ;  /* 0x0000003924307221 */ /* 0x000fc60000010000 */
[----:B------:R-:W2:Y:S01]  /*3b70*/  MUFU.EX2 R31, R31 ;  /* 0x0000001f001f7308 */ /* 0x000ea20000000800 */
[----:B0-----:R-:W-:Y:S01]  /*3b80*/  FADD.FTZ R53, R26, R27 ;  /* 0x0000001b1a357221 */ /* 0x001fe20000010000 */
[----:B------:R-:W-:Y:S01]  /*3b90*/  FADD.FTZ R57, R37, R48 ;  /* 0x0000003025397221 */ /* 0x000fe20000010000 */
[----:B------:R-:W-:-:S03]  /*3ba0*/  F2FP.F16.F32.PACK_AB R197, R27, R26 ;  /* 0x0000001a1bc5723e */ /* 0x000fc600000000ff */
[----:B------:R-:W-:Y:S02]  /*3bb0*/  FADD.FTZ R48, R40, R57 ;  /* 0x0000003928307221 */ /* 0x000fe40000010000 */
[----:B------:R-:W0:Y:S01]  /*3bc0*/  MUFU.EX2 R34, R34 ;  /* 0x0000002200227308 */ /* 0x000e220000000800 */
[----:B-1----:R-:W-:-:S07]  /*3bd0*/  FADD.FTZ R18, R30, R53 ;  /* 0x000000351e127221 */ /* 0x002fce0000010000 */
[----:B------:R-:W1:Y:S01]  /*3be0*/  MUFU.EX2 R35, R35 ;  /* 0x0000002300237308 */ /* 0x000e620000000800 */
[C---:B--2---:R-:W-:Y:S01]  /*3bf0*/  FADD.FTZ R53, R31.reuse, R18 ;  /* 0x000000121f357221 */ /* 0x044fe20000010000 */
[----:B------:R-:W-:-:S06]  /*3c00*/  F2FP.F16.F32.PACK_AB R199, R31, R30 ;  /* 0x0000001e1fc7723e */ /* 0x000fcc00000000ff */
[----:B------:R-:W2:Y:S01]  /*3c10*/  MUFU.EX2 R38, R38 ;  /* 0x0000002600267308 */ /* 0x000ea20000000800 */
[----:B0-----:R-:W-:-:S07]  /*3c20*/  FADD.FTZ R18, R34, R53 ;  /* 0x0000003522127221 */ /* 0x001fce0000010000 */
[----:B------:R-:W0:Y:S01]  /*3c30*/  MUFU.EX2 R41, R41 ;  /* 0x0000002900297308 */ /* 0x000e220000000800 */
[C---:B-1----:R-:W-:Y:S01]  /*3c40*/  FADD.FTZ R5, R35.reuse, R18 ;  /* 0x0000001223057221 */ /* 0x042fe20000010000 */
[----:B------:R-:W-:-:S06]  /*3c50*/  F2FP.F16.F32.PACK_AB R193, R35, R34 ;  /* 0x0000002223c1723e */ /* 0x000fcc00000000ff */
[----:B------:R-:W1:Y:S01]  /*3c60*/  MUFU.EX2 R39, R39 ;  /* 0x0000002700277308 */ /* 0x000e620000000800 */
[----:B--2---:R-:W-:-:S07]  /*3c70*/  FADD.FTZ R18, R38, R5 ;  /* 0x0000000526127221 */ /* 0x004fce0000010000 */
[----:B------:R-:W2:Y:S01]  /*3c80*/  MUFU.EX2 R44, R44 ;  /* 0x0000002c002c7308 */ /* 0x000ea20000000800 */
[C---:B0-----:R-:W-:Y:S01]  /*3c90*/  FADD.FTZ R53, R41.reuse, R48 ;  /* 0x0000003029357221 */ /* 0x041fe20000010000 */
[----:B------:R-:W-:-:S06]  /*3ca0*/  F2FP.F16.F32.PACK_AB R190, R41, R40 ;  /* 0x0000002829be723e */ /* 0x000fcc00000000ff */
[----:B------:R-:W0:Y:S01]  /*3cb0*/  MUFU.EX2 R42, R42 ;  /* 0x0000002a002a7308 */ /* 0x000e220000000800 */
[C---:B-1----:R-:W-:Y:S01]  /*3cc0*/  FADD.FTZ R5, R39.reuse, R18 ;  /* 0x0000001227057221 */ /* 0x042fe20000010000 */
[----:B------:R-:W-:-:S06]  /*3cd0*/  F2FP.F16.F32.PACK_AB R195, R39, R38 ;  /* 0x0000002627c3723e */ /* 0x000fcc00000000ff */
[----:B------:R-:W1:Y:S01]  /*3ce0*/  MUFU.EX2 R45, R45 ;  /* 0x0000002d002d7308 */ /* 0x000e620000000800 */
[----:B--2---:R-:W-:-:S07]  /*3cf0*/  FADD.FTZ R24, R44, R53 ;  /* 0x000000352c187221 */ /* 0x004fce0000010000 */
[----:B------:R-:W2:Y:S01]  /*3d00*/  MUFU.EX2 R43, R43 ;  /* 0x0000002b002b7308 */ /* 0x000ea20000000800 */
[----:B0-----:R-:W-:-:S07]  /*3d10*/  FADD.FTZ R18, R42, R5 ;  /* 0x000000052a127221 */ /* 0x001fce0000010000 */
[----:B------:R-:W0:Y:S01]  /*3d20*/  MUFU.EX2 R2, R2 ;  /* 0x0000000200027308 */ /* 0x000e220000000800 */
[C---:B-1----:R-:W-:Y:S01]  /*3d30*/  FADD.FTZ R25, R45.reuse, R24 ;  /* 0x000000182d197221 */ /* 0x042fe20000010000 */
[----:B------:R-:W-:-:S06]  /*3d40*/  F2FP.F16.F32.PACK_AB R184, R45, R44 ;  /* 0x0000002c2db8723e */ /* 0x000fcc00000000ff */
[----:B------:R-:W1:Y:S01]  /*3d50*/  MUFU.EX2 R46, R46 ;  /* 0x0000002e002e7308 */ /* 0x000e620000000800 */
[C---:B--2---:R-:W-:Y:S01]  /*3d60*/  FADD.FTZ R5, R43.reuse, R18 ;  /* 0x000000122b057221 */ /* 0x044fe20000010000 */
[----:B------:R-:W-:-:S06]  /*3d70*/  F2FP.F16.F32.PACK_AB R189, R43, R42 ;  /* 0x0000002a2bbd723e */ /* 0x000fcc00000000ff */
[----:B------:R-:W2:Y:S01]  /*3d80*/  MUFU.EX2 R47, R47 ;  /* 0x0000002f002f7308 */ /* 0x000ea20000000800 */
[----:B0-----:R-:W-:Y:S01]  /*3d90*/  FADD.FTZ R24, R2, R25 ;  /* 0x0000001902187221 */ /* 0x001fe20000010000 */
[----:B------:R-:W-:-:S03]  /*3da0*/  F2FP.F16.F32.PACK_AB R186, R49, R2 ;  /* 0x0000000231ba723e */ /* 0x000fc600000000ff */
[----:B------:R-:W-:-:S03]  /*3db0*/  FADD.FTZ R18, R49, R24 ;  /* 0x0000001831127221 */ /* 0x000fc60000010000 */
[----:B------:R-:W0:Y:S01]  /*3dc0*/  MUFU.EX2 R50, R50 ;  /* 0x0000003200327308 */ /* 0x000e220000000800 */
[----:B-1----:R-:W-:-:S07]  /*3dd0*/  FADD.FTZ R2, R46, R5 ;  /* 0x000000052e027221 */ /* 0x002fce0000010000 */
[----:B------:R-:W1:Y:S01]  /*3de0*/  MUFU.EX2 R51, R51 ;  /* 0x0000003300337308 */ /* 0x000e620000000800 */
[C---:B--2---:R-:W-:Y:S01]  /*3df0*/  FADD.FTZ R5, R47.reuse, R2 ;  /* 0x000000022f057221 */ /* 0x044fe20000010000 */
[----:B------:R-:W-:-:S06]  /*3e00*/  F2FP.F16.F32.PACK_AB R191, R47, R46 ;  /* 0x0000002e2fbf723e */ /* 0x000fcc00000000ff */
[----:B------:R-:W2:Y:S01]  /*3e10*/  MUFU.EX2 R54, R54 ;  /* 0x0000003600367308 */ /* 0x000ea20000000800 */
[----:B0-----:R-:W-:-:S07]  /*3e20*/  FADD.FTZ R2, R50, R5 ;  /* 0x0000000532027221 */ /* 0x001fce0000010000 */
[----:B------:R2:W0:Y:S01]  /*3e30*/  MUFU.EX2 R187, R0 ;  /* 0x0000000000bb7308 */ /* 0x0004220000000800 */
[C---:B-1----:R-:W-:Y:S01]  /*3e40*/  FADD.FTZ R5, R51.reuse, R2 ;  /* 0x0000000233057221 */ /* 0x042fe20000010000 */
[----:B------:R-:W-:-:S03]  /*3e50*/  F2FP.F16.F32.PACK_AB R185, R51, R50 ;  /* 0x0000003233b9723e */ /* 0x000fc600000000ff */
[----:B--2---:R-:W-:-:S04]  /*3e60*/  FADD.FTZ R0, R54, R5 ;  /* 0x0000000536007221 */ /* 0x004fc80000010000 */
[C---:B0-----:R-:W-:Y:S01]  /*3e70*/  FADD.FTZ R5, R187.reuse, R0 ;  /* 0x00000000bb057221 */ /* 0x041fe20000010000 */
[----:B------:R-:W-:Y:S01]  /*3e80*/  F2FP.F16.F32.PACK_AB R187, R187, R54 ;  /* 0x00000036bbbb723e */ /* 0x000fe200000000ff */
[----:B------:R-:W-:Y:S06]  /*3e90*/  @P1 BRA `(.L_x_1008) ;  /* 0x00000000004c1947 */ /* 0x000fec0003800000 */
[----:B------:R-:W-:Y:S01]  /*3ea0*/  ISETP.LT.AND P1, PT, RZ, UR48, PT ;  /* 0x00000030ff007c0c */ /* 0x000fe2000bf21270 */
[----:B------:R-:W-:-:S12]  /*3eb0*/  UIADD3 UR18, UR48, -0x1, URZ ;  /* 0xffffffff30127890 */ /* 0x000fd8000fffe03f */
[----:B------:R-:W-:Y:S05]  /*3ec0*/  @P1 BRA `(.L_x_1009) ;  /* 0x0000000000201947 */ /* 0x000fea0003800000 */
[----:B------:R-:W-:Y:S01]  /*3ed0*/  ULDC UR15, c[0x0][0x9e4] ;  /* 0x00027900000f7ab9 */ /* 0x000fe20000000800 */
[----:B------:R-:W-:Y:S02]  /*3ee0*/  UIADD3 UR18, -UR48, URZ, URZ ;  /* 0x0000003f30127290 */ /* 0x000fe4000fffe13f */
[----:B------:R-:W-:-:S11]  /*3ef0*/  UISETP.NE.AND UP0, UPT, UR15, 0x1, UPT ;  /* 0x000000010f00788c */ /* 0x000fd6000bf05270 */
[----:B------:R-:W-:Y:S02]  /*3f00*/  @UP0 ULDC.64 UR4, c[0x0][0x9e8] ;  /* 0x00027a0000040ab9 */ /* 0x000fe40000000a00 */
[----:B------:R-:W-:-:S04]  /*3f10*/  UIMAD.WIDE.U32 UR6, UR18, UR4, URZ ;  /* 0x00000004120672a5 */ /* 0x000fc8000f8e003f */
[----:B------:R-:W-:-:S04]  /*3f20*/  @UP0 USHF.R.U32.HI UR18, URZ, UR5, UR7 ;  /* 0x000000053f120299 */ /* 0x000fc80008011607 */
[----:B------:R-:W-:Y:S01]  /*3f30*/  ULOP3.LUT UR18, URZ, UR18, URZ, 0x33, !UPT ;  /* 0x000000123f127292 */ /* 0x000fe2000f8e333f */
[----:B------:R-:W-:Y:S11]  /*3f40*/  BRA `(.L_x_1010) ;  /* 0x0000000000147947 */ /* 0x000ff60003800000 */
.L_x_1009:
[----:B------:R-:W-:Y:S02]  /*3f50*/  ULDC UR15, c[0x0][0x9e4] ;  /* 0x00027900000f7ab9 */ /* 0x000fe40000000800 */
[----:B------:R-:W-:-:S11]  /*3f60*/  UISETP.NE.AND UP0, UPT, UR15, 0x1, UPT ;  /* 0x000000010f00788c */ /* 0x000fd6000bf05270 */
[----:B------:R-:W-:Y:S02]  /*3f70*/  @UP0 ULDC.64 UR4, c[0x0][0x9e8] ;  /* 0x00027a0000040ab9 */ /* 0x000fe40000000a00 */
[----:B------:R-:W-:-:S04]  /*3f80*/  UIMAD.WIDE.U32 UR6, UR18, UR4, URZ ;  /* 0x00000004120672a5 */ /* 0x000fc8000f8e003f */
[----:B------:R-:W-:-:S12]  /*3f90*/  @UP0 USHF.R.U32.HI UR18, URZ, UR5, UR7 ;  /* 0x000000053f120299 */ /* 0x000fd80008011607 */
.L_x_1010:
[----:B------:R-:W-:-:S04]  /*3fa0*/  UIMAD UR15, UR18, UR15, UR15 ;  /* 0x0000000f120f72a4 */ /* 0x000fc8000f8e020f */
[----:B------:R-:W-:-:S04]  /*3fb0*/  UISETP.LT.AND UP0, UPT, UR14, UR15, UPT ;  /* 0x0000000f0e00728c */ /* 0x000fc8000bf01270 */
[----:B------:R-:W-:-:S12]  /*3fc0*/  USEL UR14, UR14, UR15, UP0 ;  /* 0x0000000f0e0e7287 */ /* 0x000fd80008000000 */
.L_x_1008:
[----:B------:R-:W-:Y:S01]  /*3fd0*/  R2UR UR5, R200 ;  /* 0x00000000c80572ca */ /* 0x000fe200000e0000 */
[----:B------:R-:W-:Y:S01]  /*3fe0*/  USHF.R.S32.HI UR4, URZ, 0x1f, UR14 ;  /* 0x0000001f3f047899 */ /* 0x000fe2000801140e */
[----:B------:R-:W-:Y:S01]  /*3ff0*/  IMAD.MOV.U32 R2, RZ, RZ, 0x3f800000 ;  /* 0x3f800000ff027424 */ /* 0x000fe200078e00ff */
[----:B------:R-:W-:Y:S01]  /*4000*/  CS2R R150, SRZ ;  /* 0x0000000000967805 */ /* 0x000fe2000001ff00 */
[----:B------:R-:W-:Y:S01]  /*4010*/  IMAD.MOV.U32 R0, RZ, RZ, 0x3f800000 ;  /* 0x3f800000ff007424 */ /* 0x000fe200078e00ff */
        /* <DEDUP_REMOVED lines=8> */
[----:B------:R-:W-:Y:S01]  /*40a0*/  UISETP.LT.AND UP0, UPT, UR5, UR4, UPT ;  /* 0x000000040500728c */ /* 0x000fe2000bf01270 */
[----:B------:R-:W-:Y:S02]  /*40b0*/  CS2R R136, SRZ ;  /* 0x0000000000887805 */ /* 0x000fe4000001ff00 */
[----:B------:R-:W-:Y:S02]  /*40c0*/  CS2R R134, SRZ ;  /* 0x0000000000867805 */ /* 0x000fe4000001ff00 */
[----:B------:R-:W-:Y:S01]  /*40d0*/  CS2R R132, SRZ ;  /* 0x0000000000847805 */ /* 0x000fe2000001ff00 */
[----:B------:R-:W-:Y:S01]  /*40e0*/  USEL UR54, UR5, UR4, !UP0 ;  /* 0x0000000405367287 */ /* 0x000fe2000c000000 */
[----:B------:R-:W-:-:S02]  /*40f0*/  CS2R R130, SRZ ;  /* 0x0000000000827805 */ /* 0x000fc4000001ff00 */
[----:B------:R-:W-:Y:S02]  /*4100*/  CS2R R128, SRZ ;  /* 0x0000000000807805 */ /* 0x000fe4000001ff00 */
[----:B------:R-:W-:Y:S02]  /*4110*/  CS2R R126, SRZ ;  /* 0x00000000007e7805 */ /* 0x000fe4000001ff00 */
[----:B------:R-:W-:Y:S02]  /*4120*/  CS2R R124, SRZ ;  /* 0x00000000007c7805 */ /* 0x000fe4000001ff00 */
[----:B------:R-:W-:Y:S02]  /*4130*/  CS2R R122, SRZ ;  /* 0x00000000007a7805 */ /* 0x000fe4000001ff00 */
[----:B------:R-:W-:Y:S02]  /*4140*/  ISETP.GE.AND P1, PT, R221, UR54, PT ;  /* 0x00000036dd007c0c */ /* 0x000fe4000bf26270 */
        /* <DEDUP_REMOVED lines=50> */
[----:B------:R-:W-:Y:S01]  /*4470*/  IMAD.MOV.U32 R219, RZ, RZ, R3 ;  /* 0x000000ffffdb7224 */ /* 0x000fe200078e0003 */
[----:B------:R-:W-:Y:S01]  /*4480*/  MOV R2, 0x3f800000 ;  /* 0x3f80000000027802 */ /* 0x000fe20000000f00 */
[----:B------:R-:W-:Y:S01]  /*4490*/  IMAD.MOV.U32 R220, RZ, RZ, R4 ;  /* 0x000000ffffdc7224 */ /* 0x000fe200078e0004 */
[----:B------:R-:W-:Y:S01]  /*44a0*/  UMOV UR7, UR38 ;  /* 0x0000002600077c82 */ /* 0x000fe20008000000 */
[----:B------:R-:W-:Y:S01]  /*44b0*/  IMAD.MOV.U32 R151, RZ, RZ, RZ ;  /* 0x000000ffff977224 */ /* 0x000fe200078e00ff */
[----:B------:R-:W-:Y:S01]  /*44c0*/  UMOV UR4, UR39 ;  /* 0x0000002700047c82 */ /* 0x000fe20008000000 */
[----:B------:R-:W-:Y:S01]  /*44d0*/  ULDC UR55, c[0x0][0x9e4] ;  /* 0x0002790000377ab9 */ /* 0x000fe20000000800 */
[----:B------:R-:W-:Y:S01]  /*44e0*/  ULDC UR59, c[0x0][0x9dc] ;  /* 0x00027700003b7ab9 */ /* 0x000fe20000000800 */
[----:B------:R-:W-:-:S05]  /*44f0*/  ULDC UR58, c[0x0][0x988] ;  /* 0x00026200003a7ab9 */ /* 0x000fca0000000800 */
.L_x_1030:
[----:B------:R-:W-:-:S04]  /*4500*/  UISETP.NE.AND UP0, UPT, UR4, 0x1, UPT ;  /* 0x000000010400788c */ /* 0x000fc8000bf05270 */
[----:B------:R-:W-:-:S04]  /*4510*/  USEL UR38, URZ, 0x1, UP0 ;  /* 0x000000013f267887 */ /* 0x000fc80008000000 */
[----:B------:R-:W-:Y:S01]  /*4520*/  ULOP3.LUT UR38, UR7, UR38, URZ, 0x3c, !UPT ;  /* 0x0000002607267292 */ /* 0x000fe2000f8e3c3f */
[----:B------:R-:W-:Y:S11]  /*4530*/  @!P0 BRA `(.L_x_1012) ;  /* 0x0000000000048947 */ /* 0x000ff60003800000 */
[----:B------:R-:W-:Y:S01]  /*4540*/  BPT.TRAP 0x1 ;  /* 0x000000040000795c */ /* 0x000fe20000300000 */
.L_x_1012:
[----:B------:R-:W-:Y:S01]  /*4550*/  UIADD3 UR39, UR4, 0x1, URZ ;  /* 0x0000000104277890 */ /* 0x000fe2000fffe03f */
[----:B------:R-:W-:-:S03]  /*4560*/  IMAD.U32 R3, RZ, RZ, UR38 ;  /* 0x00000026ff037e24 */ /* 0x000fc6000f8e00ff */
[----:B------:R-:W-:Y:S02]  /*4570*/  UISETP.NE.AND UP0, UPT, UR39, 0x2, UPT ;  /* 0x000000022700788c */ /* 0x000fe4000bf05270 */
[----:B------:R-:W-:Y:S02]  /*4580*/  SHF.L.U32 R3, R3, 0x1f, RZ ;  /* 0x0000001f03037819 */ /* 0x000fe400000006ff */
[----:B------:R-:W-:-:S04]  /*4590*/  USEL UR39, UR39, URZ, UP0 ;  /* 0x0000003f27277287 */ /* 0x000fc80008000000 */
[----:B------:R-:W-:-:S09]  /*45a0*/  ULEA UR6, UR39, UR40, 0x3 ;  /* 0x0000002827067291 */ /* 0x000fd2000f8e183f */
[----:B------:R0:W1:Y:S01]  /*45b0*/  SYNCS.PHASECHK.TRANS64.TRYWAIT P1, [UR6+0x30830], R3 ;  /* 0x03083003ff0075a7 */ /* 0x0000620008020146 */
[----:B------:R-:W-:Y:S05]  /*45c0*/  @!P0 BRA `(.L_x_1013) ;  /* 0x0000000000048947 */ /* 0x000fea0003800000 */
[----:B------:R-:W-:Y:S01]  /*45d0*/  BPT.TRAP 0x1 ;  /* 0x000000040000795c */ /* 0x000fe20000300000 */
.L_x_1013:
[----:B-1----:R-:W-:Y:S05]  /*45e0*/  @P1 BRA `(.L_x_1014) ;  /* 0x0000000000081947 */ /* 0x002fea0003800000 */
[----:B------:R-:W1:Y:S02]  /*45f0*/  SYNCS.PHASECHK.TRANS64.TRYWAIT P1, [UR6+0x30830], R3 ;  /* 0x03083003ff0075a7 */ /* 0x000e640008020146 */
[----:B-1----:R-:W-:Y:S05]  /*4600*/  @!P1 BRA `(.L_x_1015) ;  /* 0x000000f000d49947 */ /* 0x002fea0003800000 */
.L_x_1014:
[----:B------:R-:W-:Y:S01]  /*4610*/  R2UR UR48, R16 ;  /* 0x00000000103072ca */ /* 0x000fe200000e0000 */
[----:B------:R-:W-:Y:S01]  /*4620*/  ULEA UR5, UR39, UR60, 0xb ;  /* 0x0000003c27057291 */ /* 0x000fe2000f8e583f */
[----:B------:R-:W-:Y:S01]  /*4630*/  R2UR UR49, R17 ;  /* 0x00000000113172ca */ /* 0x000fe200000e0000 */
[----:B------:R-:W-:Y:S01]  /*4640*/  WARPGROUP.ARRIVE ;  /* 0x00000000000079c5 */ /* 0x000fe20000000000 */
[----:B------:R-:W-:Y:S01]  /*4650*/  UMOV UR51, 0x40000040 ;  /* 0x4000004000337882 */ /* 0x000fe20000000000 */
[----:B------:R-:W-:Y:S01]  /*4660*/  UIADD3 UR10, UR5, 0x206, URZ ;  /* 0x00000206050a7890 */ /* 0x000fe2000fffe03f */
[-C--:B------:R-:W-:Y:S01]  /*4670*/  FMUL.FTZ R24, R24, R0.reuse ;  /* 0x0000000018187220 */ /* 0x080fe20000410000 */
[----:B------:R-:W-:Y:S01]  /*4680*/  UMOV UR11, 0x40000040 ;  /* 0x40000040000b7882 */ /* 0x000fe20000000000 */
[----:B------:R-:W-:Y:S01]  /*4690*/  UMOV UR50, UR5 ;  /* 0x0000000500327c82 */ /* 0x000fe20008000000 */
[----:B------:R-:W-:Y:S01]  /*46a0*/  UIADD3 UR14, UR5, 0x400, URZ ;  /* 0x00000400050e7890 */ /* 0x000fe2000fffe03f */
[-C--:B------:R-:W-:Y:S01]  /*46b0*/  FMUL.FTZ R25, R25, R0.reuse ;  /* 0x0000000019197220 */ /* 0x080fe20000410000 */
[----:B------:R-:W-:Y:S01]  /*46c0*/  UMOV UR15, 0x40000040 ;  /* 0x40000040000f7882 */ /* 0x000fe20000000000 */
[----:B------:R-:W-:Y:S01]  /*46d0*/  UIADD3 UR18, UR5, 0x402, URZ ;  /* 0x0000040205127890 */ /* 0x000fe2000fffe03f */
[-C--:B------:R-:W-:Y:S01]  /*46e0*/  FMUL.FTZ R28, R28, R0.reuse ;  /* 0x000000001c1c7220 */ /* 0x080fe20000410000 */
[----:B------:R-:W-:Y:S01]  /*46f0*/  UMOV UR19, 0x40000040 ;  /* 0x4000004000137882 */ /* 0x000fe20000000000 */
[----:B------:R-:W-:Y:S01]  /*4700*/  HGMMA.64x64x16.F32 R152, gdesc[UR48], RZ, !UPT, gsb0 ;  /* 0x00e00000309879f0 */ /* 0x000fe2000c0008ff */
[----:B------:R-:W-:Y:S01]  /*4710*/  R2UR UR48, R14 ;  /* 0x000000000e3072ca */ /* 0x000fe200000e0000 */
[----:B------:R-:W-:Y:S01]  /*4720*/  UIADD3 UR50, UR5, 0x2, URZ ;  /* 0x0000000205327890 */ /* 0x000fe2000fffe03f */
[----:B------:R-:W-:Y:S01]  /*4730*/  R2UR UR49, R15 ;  /* 0x000000000f3172ca */ /* 0x000fe200000e0000 */
[----:B------:R-:W-:Y:S01]  /*4740*/  UMOV UR51, 0x40000040 ;  /* 0x4000004000337882 */ /* 0x000fe20000000000 */
        /* <DEDUP_REMOVED lines=78> */
[----:B------:R-:W-:Y:S01]  /*4c30*/  HGMMA.64x64x16.F32 R152, gdesc[UR48], R152, gsb0 ;  /* 0x00e00000309879f0 */ /* 0x000fe20008000898 */
[----:B------:R-:W-:Y:S01]  /*4c40*/  R2UR UR48, R12 ;  /* 0x000000000c3072ca */ /* 0x000fe200000e0000 */
[----:B------:R-:W-:Y:S01]  /*4c50*/  UIADD3 UR50, UR5, 0x4, URZ ;  /* 0x0000000405327890 */ /* 0x000fe2000fffe03f */
[----:B------:R-:W-:Y:S01]  /*4c60*/  R2UR UR49, R13 ;  /* 0x000000000d3172ca */ /* 0x000fe200000e0000 */
        /* <DEDUP_REMOVED lines=62> */
[----:B------:R-:W-:Y:S01]  /*5050*/  HGMMA.64x64x16.F32 R152, gdesc[UR48], R152, gsb0 ;  /* 0x00e00000309879f0 */ /* 0x000fe20008000898 */
[----:B------:R-:W-:Y:S01]  /*5060*/  R2UR UR48, R10 ;  /* 0x000000000a3072ca */ /* 0x000fe200000e0000 */
[----:B------:R-:W-:Y:S01]  /*5070*/  UIADD3 UR50, UR5, 0x6, URZ ;  /* 0x0000000605327890 */ /* 0x000fe2000fffe03f */
[----:B------:R-:W-:Y:S01]  /*5080*/  R2UR UR49, R11 ;  /* 0x000000000b3172ca */ /* 0x000fe200000e0000 */
[----:B------:R-:W-:Y:S01]  /*5090*/  UMOV UR51, 0x40000040 ;  /* 0x4000004000337882 */ /* 0x000fe20000000000 */
[----:B------:R-:W-:Y:S02]  /*50a0*/  WARPGROUP.DEPBAR.LE gsb0, 0x0 ;  /* 0x00008000000079c5 */ /* 0x000fe40000010000 */
[----:B------:R-:W-:-:S09]  /*50b0*/  WARPGROUP.ARRIVE ;  /* 0x00000000000079c5 */ /* 0x000fd20000000000 */
        /* <DEDUP_REMOVED lines=15> */
[----:B------:R-:W-:Y:S01]  /*51b0*/  UIADD3 UR50, UR5, 0x204, URZ ;  /* 0x0000020405327890 */ /* 0x000fe2000fffe03f */
[----:B------:R-:W-:Y:S01]  /*51c0*/  UMOV UR51, 0x40000040 ;  /* 0x4000004000337882 */ /* 0x000fe20000000000 */
[----:B------:R-:W-:Y:S01]  /*51d0*/  UMOV UR48, UR56 ;  /* 0x0000003800307c82 */ /* 0x000fe20008000000 */
[----:B------:R-:W-:Y:S01]  /*51e0*/  UMOV UR49, UR57 ;  /* 0x0000003900317c82 */ /* 0x000fe20008000000 */
[----:B------:R-:W-:Y:S02]  /*51f0*/  WARPGROUP.DEPBAR.LE gsb0, 0x0 ;  /* 0x00008000000079c5 */ /* 0x000fe40000010000 */
[----:B------:R-:W-:-:S06]  /*5200*/  WARPGROUP.ARRIVE ;  /* 0x00000000000079c5 */ /* 0x000fcc0000000000 */
[----:B------:R-:W-:Y:S01]  /*5210*/  HGMMA.64x64x16.F32 R152, gdesc[UR48], R152, gsb0 ;  /* 0x00e00000309879f0 */ /* 0x000fe20008000898 */
[----:B------:R-:W-:Y:S01]  /*5220*/  UIADD3 UR50, UR5, 0x606, URZ ;  /* 0x0000060605327890 */ /* 0x000fe2000fffe03f */
[----:B------:R-:W-:Y:S01]  /*5230*/  UMOV UR48, UR52 ;  /* 0x0000003400307c82 */ /* 0x000fe20008000000 */
[----:B------:R-:W-:Y:S01]  /*5240*/  UMOV UR49, UR53 ;  /* 0x0000003500317c82 */ /* 0x000fe20008000000 */
        /* <DEDUP_REMOVED lines=31> */
.L_x_1016:
[----:B------:R-:W-:Y:S01]  /*5440*/  ULEA UR5, UR4, UR40, 0x3 ;  /* 0x0000002804057291 */ /* 0x000fe2000f8e183f */
[----:B------:R-:W-:-:S05]  /*5450*/  IMAD.U32 R0, RZ, RZ, UR7 ;  /* 0x00000007ff007e24 */ /* 0x000fca000f8e00ff */
[----:B------:R-:W-:-:S04]  /*5460*/  SHF.L.U32 R0, R0, 0x1f, RZ ;  /* 0x0000001f00007819 */ /* 0x000fc800000006ff */
[----:B------:R2:W3:Y:S01]  /*5470*/  SYNCS.PHASECHK.TRANS64.TRYWAIT P1, [UR5+0x30850], R0 ;  /* 0x03085000ff0075a7 */ /* 0x0004e20008020145 */
[----:B------:R-:W-:Y:S05]  /*5480*/  @!P0 BRA `(.L_x_1017) ;  /* 0x0000000000048947 */ /* 0x000fea0003800000 */
[----:B------:R-:W-:Y:S01]  /*5490*/  BPT.TRAP 0x1 ;  /* 0x000000040000795c */ /* 0x000fe20000300000 */
.L_x_1017:
[----:B---3--:R-:W-:Y:S05]  /*54a0*/  @P1 BRA `(.L_x_1018) ;  /* 0x0000000000081947 */ /* 0x008fea0003800000 */
[----:B------:R-:W3:Y:S02]  /*54b0*/  SYNCS.PHASECHK.TRANS64.TRYWAIT P1, [UR5+0x30850], R0 ;  /* 0x03085000ff0075a7 */ /* 0x000ee40008020145 */
[----:B---3--:R-:W-:Y:S05]  /*54c0*/  @!P1 BRA `(.L_x_1019) ;  /* 0x000000e4003c9947 */ /* 0x008fea0003800000 */
.L_x_1018:
[----:B------:R-:W-:Y:S01]  /*54d0*/  UIADD3 UR7, UR40, 0x400, URZ ;  /* 0x0000040028077890 */ /* 0x000fe2000fffe03f */
[----:B------:R-:W-:Y:S01]  /*54e0*/  WARPGROUP.ARRIVE ;  /* 0x00000000000079c5 */ /* 0x000fe20000000000 */
[----:B------:R-:W-:Y:S02]  /*54f0*/  UMOV UR11, 0x40000040 ;  /* 0x40000040000b7882 */ /* 0x000fe40000000000 */
[----:B------:R-:W-:-:S04]  /*5500*/  USHF.R.U32.HI UR7, URZ, 0x4, UR7 ;  /* 0x000000043f077899 */ /* 0x000fc80008011607 */
[----:B------:R-:W-:-:S04]  /*5510*/  ULOP3.LUT UR7, UR7, 0x3fff, URZ, 0xc0, !UPT ;  /* 0x00003fff07077892 */ /* 0x000fc8000f8ec03f */
[----:B------:R-:W-:-:S04]  /*5520*/  ULOP3.LUT UR7, UR7, 0x2000000, URZ, 0xfc, !UPT ;  /* 0x0200000007077892 */ /* 0x000fc8000f8efc3f */
[----:B------:R-:W-:-:S07]  /*5530*/  ULEA UR4, UR4, UR7, 0xb ;  /* 0x0000000704047291 */ /* 0x000fce000f8e583f */
        /* <DEDUP_REMOVED lines=23> */
.L_x_1020:
[----:B------:R-:W-:Y:S01]  /*56b0*/  UISETP.NE.AND UP1, UPT, UR61, URZ, UPT ;  /* 0x0000003f3d00728c */ /* 0x000fe2000bf25270 */
[----:B------:R-:W-:Y:S01]  /*56c0*/  VIADD R188, R23, UR43 ;  /* 0x0000002b17bc7c36 */ /* 0x000fe20008000000 */
[----:B------:R-:W3:Y:S01]  /*56d0*/  LDC R20, c[0x0][0x2f0] ;  /* 0x0000bc00ff147b82 */ /* 0x000ee20000000800 */
[----:B-1----:R-:W-:Y:S01]  /*56e0*/  IMAD.SHL.U32 R4, R221, 0x40, RZ ;  /* 0x00000040dd047824 */ /* 0x002fe200078e00ff */
[----:B------:R-:W-:Y:S02]  /*56f0*/  UISETP.NE.AND UP0, UPT, UR42, URZ, UPT ;  /* 0x0000003f2a00728c */ /* 0x000fe4000bf05270 */
[----:B------:R-:W-:Y:S01]  /*5700*/  PLOP3.LUT P1, PT, PT, PT, UP1, 0x80, 0x0 ;  /* 0x000000000000781c */ /* 0x000fe20003f2f018 */
[----:B------:R-:W-:Y:S01]  /*5710*/  UIADD3 UR6, UR6, 0x30840, URZ ;  /* 0x0003084006067890 */ /* 0x000fe2000fffe03f */
[----:B------:R-:W-:Y:S01]  /*5720*/  PLOP3.LUT P2, PT, PT, PT, UP1, 0x80, 0x0 ;  /* 0x000000000000781c */ /* 0x000fe20003f4f018 */
[----:B------:R-:W-:Y:S01]  /*5730*/  UMOV UR11, UR59 ;  /* 0x0000003b000b7c82 */ /* 0x000fe20008000000 */
[----:B------:R-:W1:Y:S01]  /*5740*/  S2UR UR7, SR_CgaCtaId ;  /* 0x00000000000779c3 */ /* 0x000e620000008800 */
[----:B------:R-:W-:-:S07]  /*5750*/  @UP1 ULDC UR4, c[0x0][0x44c] ;  /* 0x0001130000041ab9 */ /* 0x000fce0000000800 */
[----:B------:R-:W4:Y:S01]  /*5760*/  LDC R21, c[0x0][0x288] ;  /* 0x0000a200ff157b82 */ /* 0x000f220000000800 */
[----:B0-2---:R-:W-:Y:S01]  /*5770*/  @P1 IMAD.HI.U32 R0, R188, UR4, RZ ;  /* 0x00000004bc001c27 */ /* 0x005fe2000f8e00ff */
[----:B------:R-:W-:Y:S01]  /*5780*/  @UP1 ULDC UR4, c[0x0][0x450] ;  /* 0x0001140000041ab9 */ /* 0x000fe20000000800 */
[----:B------:R-:W-:-:S03]  /*5790*/  PLOP3.LUT P1, PT, PT, PT, UP0, 0x40, 0x0 ;  /* 0x000000000000781c */ /* 0x000fc60003f2e808 */
[----:B------:R-:W-:Y:S01]  /*57a0*/  @P2 SHF.R.U32.HI R188, RZ, UR4, R0 ;  /* 0x00000004ffbc2c19 */ /* 0x000fe20008011600 */
[----:B------:R-:W-:Y:S01]  /*57b0*/  ULOP3.LUT UR4, URZ, UR11, URZ, 0x33, !UPT ;  /* 0x0000000b3f047292 */ /* 0x000fe2000f8e333f */
[----:B------:R-:W-:-:S03]  /*57c0*/  IADD3 R0, -R4, 0x1, RZ ;  /* 0x0000000104007810 */ /* 0x000fc60007ffe1ff */
[----:B------:R-:W0:Y:S02]  /*57d0*/  SHFL.IDX PT, R185, R188, RZ, 0x1c1f ;  /* 0x001c1fffbcb97589 */ /* 0x000e2400000e0000 */
[----:B------:R-:W-:Y:S01]  /*57e0*/  IMAD R3, R19, -0x2, R0 ;  /* 0xfffffffe13037824 */ /* 0x000fe200078e0200 */
[----:B-1----:R-:W-:-:S03]  /*57f0*/  UPRMT UR6, UR7, 0x654, UR6 ;  /* 0x0000065407067896 */ /* 0x002fc60008000006 */
[----:B---3--:R-:W-:Y:S01]  /*5800*/  IMAD R0, R20, UR41, R3 ;  /* 0x0000002914007c24 */ /* 0x008fe2000f8e0203 */
[----:B------:R-:W-:-:S03]  /*5810*/  ULDC UR7, c[0x0][0x9e0] ;  /* 0x0002780000077ab9 */ /* 0x000fc60000000800 */
[----:B----4-:R-:W-:Y:S02]  /*5820*/  IMAD.IADD R184, R0, 0x1, -R21 ;  /* 0x0000000100b87824 */ /* 0x010fe400078e0a15 */
[----:B------:R-:W-:Y:S02]  /*5830*/  SYNCS.ARRIVE.TRANS64.RED.A1T0 RZ, [UR6], RZ ;  /* 0x000000ffffff79a7 */ /* 0x000fe40008100406 */
[C---:B------:R-:W-:Y:S02]  /*5840*/  VIADD R0, R184.reuse, UR7 ;  /* 0x00000007b8007c36 */ /* 0x040fe40008000000 */
[----:B------:R-:W-:Y:S02]  /*5850*/  VIADD R184, R184, UR4 ;  /* 0x00000004b8b87c36 */ /* 0x000fe40008000000 */
[--C-:B0-----:R-:W-:Y:S02]  /*5860*/  IMAD.IADD R186, R0, 0x1, R185.reuse ;  /* 0x0000000100ba7824 */ /* 0x101fe400078e02b9 */
[----:B------:R-:W-:Y:S01]  /*5870*/  IMAD.IADD R187, R184, 0x1, R185 ;  /* 0x00000001b8bb7824 */ /* 0x000fe200078e02b9 */
[----:B------:R-:W-:Y:S06]  /*5880*/  @P1 BRA `(.L_x_1021) ;  /* 0x00000000005c1947 */ /* 0x000fec0003800000 */
[----:B------:R-:W-:Y:S01]  /*5890*/  IMAD R2, R20, UR41, R185 ;  /* 0x0000002914027c24 */ /* 0x000fe2000f8e02b9 */
[----:B------:R-:W-:Y:S03]  /*58a0*/  BSSY B0, `(.L_x_1022) ;  /* 0x0000011000007945 */ /* 0x000fe60003800000 */
[----:B------:R-:W-:-:S05]  /*58b0*/  IMAD.IADD R185, R2, 0x1, -R21 ;  /* 0x0000000102b97824 */ /* 0x000fca00078e0a15 */
[----:B------:R-:W-:-:S13]  /*58c0*/  ISETP.GT.AND P1, PT, R185, -0x1, PT ;  /* 0xffffffffb900780c */ /* 0x000fda0003f24270 */
[----:B------:R-:W-:Y:S05]  /*58d0*/  @P1 BRA `(.L_x_1023) ;  /* 0x0000000000201947 */ /* 0x000fea0003800000 */
[----:B------:R-:W-:Y:S01]  /*58e0*/  IMAD.U32 R189, RZ, RZ, UR55 ;  /* 0x00000037ffbd7e24 */ /* 0x000fe2000f8e00ff */
[----:B------:R-:W-:-:S04]  /*58f0*/  LOP3.LUT R185, RZ, R185, RZ, 0x33, !PT ;  /* 0x000000b9ffb97212 */ /* 0x000fc800078e33ff */
[----:B------:R-:W-:-:S13]  /*5900*/  ISETP.NE.AND P1, PT, R189, 0x1, PT ;  /* 0x00000001bd00780c */ /* 0x000fda0003f25270 */
[----:B------:R-:W0:Y:S02]  /*5910*/  @P1 LDC.64 R2, c[0x0][0x9e8] ;  /* 0x00027a00ff021b82 */ /* 0x000e240000000a00 */
[----:B0-----:R-:W-:-:S05]  /*5920*/  @P1 IMAD.HI.U32 R2, R185, R2, RZ ;  /* 0x00000002b9021227 */ /* 0x001fca00078e00ff */
[----:B------:R-:W-:-:S04]  /*5930*/  @P1 SHF.R.U32.HI R185, RZ, R3, R2 ;  /* 0x00000003ffb91219 */ /* 0x000fc80000011602 */
[----:B------:R-:W-:Y:S01]  /*5940*/  LOP3.LUT R185, RZ, R185, RZ, 0x33, !PT ;  /* 0x000000b9ffb97212 */ /* 0x000fe200078e33ff */
[----:B------:R-:W-:Y:S06]  /*5950*/  BRA `(.L_x_1024) ;  /* 0x0000000000147947 */ /* 0x000fec0003800000 */
.L_x_1023:
[----:B------:R-:W-:-:S05]  /*5960*/  IMAD.U32 R189, RZ, RZ, UR55 ;  /* 0x00000037ffbd7e24 */ /* 0x000fca000f8e00ff */
[----:B------:R-:W-:-:S13]  /*5970*/  ISETP.NE.AND P1, PT, R189, 0x1, PT ;  /* 0x00000001bd00780c */ /* 0x000fda0003f25270 */
[----:B------:R-:W0:Y:S02]  /*5980*/  @P1 LDC.64 R2, c[0x0][0x9e8] ;  /* 0x00027a00ff021b82 */ /* 0x000e240000000a00 */
[----:B0-----:R-:W-:-:S05]  /*5990*/  @P1 IMAD.HI.U32 R2, R185, R2, RZ ;  /* 0x00000002b9021227 */ /* 0x001fca00078e00ff */
[----:B------:R-:W-:-:S07]  /*59a0*/  @P1 SHF.R.U32.HI R185, RZ, R3, R2 ;  /* 0x00000003ffb91219 */ /* 0x000fce0000011602 */
.L_x_1024:
[----:B------:R-:W-:Y:S05]  /*59b0*/  BSYNC B0 ;  /* 0x0000000000007941 */ /* 0x000fea0003800000 */
.L_x_1022:
[----:B------:R-:W-:-:S04]  /*59c0*/  IMAD R2, R185, R189, -R4 ;  /* 0x000000bdb9027224 */ /* 0x000fc800078e0a04 */
[----:B------:R-:W-:-:S05]  /*59d0*/  IMAD R2, R19, -0x2, R2 ;  /* 0xfffffffe13027824 */ /* 0x000fca00078e0202 */
[----:B------:R-:W-:Y:S02]  /*59e0*/  VIADDMNMX R186, R2, R189, R186, PT ;  /* 0x000000bd02ba7246 */ /* 0x000fe400038001ba */
[----:B------:R-:W-:-:S07]  /*59f0*/  VIMNMX R187, R187, R2, !PT ;  /* 0x00000002bbbb7248 */ /* 0x000fce0007fe0100 */
.L_x_1021:
[----:B------:R-:W-:Y:S01]  /*5a00*/  ISETP.GT.AND P1, PT, R221, -0x1, PT ;  /* 0xffffffffdd00780c */ /* 0x000fe20003f24270 */
[----:B------:R-:W0:Y:S01]  /*5a10*/  SHFL.IDX PT, R3, R188, 0x1, 0x1c1f ;  /* 0x003c1f00bc037f89 */ /* 0x000e2200000e0000 */
[----:B------:R-:W-:Y:S02]  /*5a20*/  UISETP.NE.AND UP0, UPT, UR42, URZ, UPT ;  /* 0x0000003f2a00728c */ /* 0x000fe4000bf05270 */
[C---:B------:R-:W-:Y:S02]  /*5a30*/  ISETP.GT.AND P4, PT, R187.reuse, 0x1, P1 ;  /* 0x00000001bb00780c */ /* 0x040fe40000f84270 */
[----:B------:R-:W-:Y:S02]  /*5a40*/  ISETP.GT.AND P5, PT, R187, RZ, P1 ;  /* 0x000000ffbb00720c */ /* 0x000fe40000fa4270 */
[C---:B------:R-:W-:Y:S02]  /*5a50*/  ISETP.LT.OR P4, PT, R186.reuse, 0x2, P4 ;  /* 0x00000002ba00780c */ /* 0x040fe40002781670 */
[----:B------:R-:W-:-:S02]  /*5a60*/  ISETP.LT.OR P5, PT, R186, 0x1, P5 ;  /* 0x00000001ba00780c */ /* 0x000fc40002fa1670 */
[----:B------:R-:W-:Y:S02]  /*5a70*/  FSEL R153, R153, -INF , !P4 ;  /* 0xff80000099997808 */ /* 0x000fe40006000000 */
[C---:B------:R-:W-:Y:S02]  /*5a80*/  ISETP.GT.AND P4, PT, R187.reuse, 0x18, P1 ;  /* 0x00000018bb00780c */ /* 0x040fe40000f84270 */
[----:B------:R-:W-:Y:S02]  /*5a90*/  FSEL R185, R152, -INF , !P5 ;  /* 0xff80000098b97808 */ /* 0x000fe40006800000 */
[----:B------:R-:W-:Y:S02]  /*5aa0*/  ISETP.LT.OR P4, PT, R186, 0x19, P4 ;  /* 0x00000019ba00780c */ /* 0x000fe40002781670 */
[C---:B------:R-:W-:Y:S02]  /*5ab0*/  ISETP.GT.AND P6, PT, R187.reuse, 0x8, P1 ;  /* 0x00000008bb00780c */ /* 0x040fe40000fc4270 */
[----:B------:R-:W-:-:S02]  /*5ac0*/  ISETP.GT.AND P2, PT, R187, 0x9, P1 ;  /* 0x00000009bb00780c */ /* 0x000fc40000f44270 */
[C---:B------:R-:W-:Y:S01]  /*5ad0*/  ISETP.GT.AND P3, PT, R187.reuse, 0x10, P1 ;  /* 0x00000010bb00780c */ /* 0x040fe20000f64270 */
[--C-:B0-----:R-:W-:Y:S01]  /*5ae0*/  IMAD.IADD R0, R0, 0x1, R3.reuse ;  /* 0x0000000100007824 */ /* 0x101fe200078e0203 */
[C---:B------:R-:W-:Y:S01]  /*5af0*/  ISETP.GT.AND P5, PT, R187.reuse, 0x11, P1 ;  /* 0x00000011bb00780c */ /* 0x040fe20000fa4270 */
[----:B------:R-:W-:Y:S01]  /*5b00*/  IMAD.IADD R184, R184, 0x1, R3 ;  /* 0x00000001b8b87824 */ /* 0x000fe200078e0203 */
[----:B------:R-:W-:Y:S02]  /*5b10*/  FSEL R164, R164, -INF , !P4 ;  /* 0xff800000a4a47808 */ /* 0x000fe40006000000 */
[----:B------:R-:W-:Y:S02]  /*5b20*/  ISETP.GT.AND P4, PT, R187, 0x29, P1 ;  /* 0x00000029bb00780c */ /* 0x000fe40000f84270 */
[C---:B------:R-:W-:Y:S02]  /*5b30*/  ISETP.LT.OR P6, PT, R186.reuse, 0x9, P6 ;  /* 0x00000009ba00780c */ /* 0x040fe400037c1670 */
[----:B------:R-:W-:-:S02]  /*5b40*/  ISETP.LT.OR P2, PT, R186, 0xa, P2 ;  /* 0x0000000aba00780c */ /* 0x000fc40001741670 */
[C---:B------:R-:W-:Y:S02]  /*5b50*/  ISETP.LT.OR P3, PT, R186.reuse, 0x11, P3 ;  /* 0x00000011ba00780c */ /* 0x040fe40001f61670 */
[C---:B------:R-:W-:Y:S02]  /*5b60*/  ISETP.LT.OR P5, PT, R186.reuse, 0x12, P5 ;  /* 0x00000012ba00780c */ /* 0x040fe40002fa1670 */
[----:B------:R-:W-:Y:S02]  /*5b70*/  ISETP.LT.OR P4, PT, R186, 0x2a, P4 ;  /* 0x0000002aba00780c */ /* 0x000fe40002781670 */
[----:B------:R-:W-:Y:S02]  /*5b80*/  FSEL R156, R156, -INF , !P6 ;  /* 0xff8000009c9c7808 */ /* 0x000fe40007000000 */
[----:B------:R-:W-:Y:S02]  /*5b90*/  FSEL R157, R157, -INF , !P2 ;  /* 0xff8000009d9d7808 */ /* 0x000fe40005000000 */
[----:B------:R-:W-:-:S02]  /*5ba0*/  FSEL R160, R160, -INF , !P3 ;  /* 0xff800000a0a07808 */ /* 0x000fc40005800000 */
[----:B------:R-:W-:Y:S02]  /*5bb0*/  FSEL R161, R161, -INF , !P5 ;  /* 0xff800000a1a17808 */ /* 0x000fe40006800000 */
[C---:B------:R-:W-:Y:S02]  /*5bc0*/  ISETP.GT.AND P6, PT, R187.reuse, 0x19, P1 ;  /* 0x00000019bb00780c */ /* 0x040fe40000fc4270 */
[C---:B------:R-:W-:Y:S02]  /*5bd0*/  ISETP.GT.AND P2, PT, R187.reuse, 0x20, P1 ;  /* 0x00000020bb00780c */ /* 0x040fe40000f44270 */
[C---:B------:R-:W-:Y:S02]  /*5be0*/  ISETP.GT.AND P3, PT, R187.reuse, 0x21, P1 ;  /* 0x00000021bb00780c */ /* 0x040fe40000f64270 */
[----:B------:R-:W-:Y:S02]  /*5bf0*/  ISETP.GT.AND P5, PT, R187, 0x28, P1 ;  /* 0x00000028bb00780c */ /* 0x000fe40000fa4270 */
[----:B------:R-:W-:-:S02]  /*5c00*/  FSEL R173, R173, -INF , !P4 ;  /* 0xff800000adad7808 */ /* 0x000fc40006000000 */
[----:B------:R-:W-:Y:S02]  /*5c10*/  PLOP3.LUT P4, PT, PT, PT, UP0, 0x40, 0x0 ;  /* 0x000000000000781c */ /* 0x000fe40003f8e808 */
[C---:B------:R-:W-:Y:S02]  /*5c20*/  ISETP.LT.OR P6, PT, R186.reuse, 0x1a, P6 ;  /* 0x0000001aba00780c */ /* 0x040fe400037c1670 */
[C---:B------:R-:W-:Y:S02]  /*5c30*/  ISETP.LT.OR P2, PT, R186.reuse, 0x21, P2 ;  /* 0x00000021ba00780c */ /* 0x040fe40001741670 */
[C---:B------:R-:W-:Y:S02]  /*5c40*/  ISETP.LT.OR P3, PT, R186.reuse, 0x22, P3 ;  /* 0x00000022ba00780c */ /* 0x040fe40001f61670 */
[----:B------:R-:W-:Y:S02]  /*5c50*/  ISETP.LT.OR P5, PT, R186, 0x29, P5 ;  /* 0x00000029ba00780c */ /* 0x000fe40002fa1670 */
[----:B------:R-:W-:-:S02]  /*5c60*/  FSEL R165, R165, -INF , !P6 ;  /* 0xff800000a5a57808 */ /* 0x000fc40007000000 */
[----:B------:R-:W-:Y:S02]  /*5c70*/  FSEL R168, R168, -INF , !P2 ;  /* 0xff800000a8a87808 */ /* 0x000fe40005000000 */
[----:B------:R-:W-:Y:S02]  /*5c80*/  FSEL R169, R169, -INF , !P3 ;  /* 0xff800000a9a97808 */ /* 0x000fe40005800000 */
[----:B------:R-:W-:Y:S02]  /*5c90*/  FSEL R172, R172, -INF , !P5 ;  /* 0xff800000acac7808 */ /* 0x000fe40006800000 */
[C---:B------:R-:W-:Y:S02]  /*5ca0*/  ISETP.GT.AND P6, PT, R187.reuse, 0x30, P1 ;  /* 0x00000030bb00780c */ /* 0x040fe40000fc4270 */
[C---:B------:R-:W-:Y:S02]  /*5cb0*/  ISETP.GT.AND P2, PT, R187.reuse, 0x31, P1 ;  /* 0x00000031bb00780c */ /* 0x040fe40000f44270 */
[----:B------:R-:W-:-:S02]  /*5cc0*/  ISETP.GT.AND P3, PT, R187, 0x38, P1 ;  /* 0x00000038bb00780c */ /* 0x000fc40000f64270 */
[----:B------:R-:W-:Y:S02]  /*5cd0*/  ISETP.GT.AND P5, PT, R187, 0x39, P1 ;  /* 0x00000039bb00780c */ /* 0x000fe40000fa4270 */
[C---:B------:R-:W-:Y:S02]  /*5ce0*/  ISETP.LT.OR P6, PT, R186.reuse, 0x31, P6 ;  /* 0x00000031ba00780c */ /* 0x040fe400037c1670 */
[C---:B------:R-:W-:Y:S02]  /*5cf0*/  ISETP.LT.OR P2, PT, R186.reuse, 0x32, P2 ;  /* 0x00000032ba00780c */ /* 0x040fe40001741670 */
[C---:B------:R-:W-:Y:S02]  /*5d00*/  ISETP.LT.OR P3, PT, R186.reuse, 0x39, P3 ;  /* 0x00000039ba00780c */ /* 0x040fe40001f61670 */
[----:B------:R-:W-:Y:S02]  /*5d10*/  ISETP.LT.OR P5, PT, R186, 0x3a, P5 ;  /* 0x0000003aba00780c */ /* 0x000fe40002fa1670 */
[----:B------:R-:W-:-:S02]  /*5d20*/  FSEL R176, R176, -INF , !P6 ;  /* 0xff800000b0b07808 */ /* 0x000fc40007000000 */
[----:B------:R-:W-:Y:S02]  /*5d30*/  FSEL R177, R177, -INF , !P2 ;  /* 0xff800000b1b17808 */ /* 0x000fe40005000000 */
[----:B------:R-:W-:Y:S02]  /*5d40*/  FSEL R180, R180, -INF , !P3 ;  /* 0xff800000b4b47808 */ /* 0x000fe40005800000 */
[----:B------:R-:W-:Y:S01]  /*5d50*/  FSEL R181, R181, -INF , !P5 ;  /* 0xff800000b5b57808 */ /* 0x000fe20006800000 */
        /* <DEDUP_REMOVED lines=14> */
.L_x_1027:
[----:B------:R-:W-:-:S05]  /*5e40*/  IMAD.U32 R152, RZ, RZ, UR55 ;  /* 0x00000037ff987e24 */ /* 0x000fca000f8e00ff */
[----:B------:R-:W-:-:S13]  /*5e50*/  ISETP.NE.AND P2, PT, R152, 0x1, PT ;  /* 0x000000019800780c */ /* 0x000fda0003f45270 */
[----:B------:R-:W0:Y:S02]  /*5e60*/  @P2 LDC.64 R2, c[0x0][0x9e8] ;  /* 0x00027a00ff022b82 */ /* 0x000e240000000a00 */
[----:B0-----:R-:W-:-:S05]  /*5e70*/  @P2 IMAD.HI.U32 R2, R187, R2, RZ ;  /* 0x00000002bb022227 */ /* 0x001fca00078e00ff */
[----:B------:R-:W-:-:S07]  /*5e80*/  @P2 SHF.R.U32.HI R187, RZ, R3, R2 ;  /* 0x00000003ffbb2219 */ /* 0x000fce0000011602 */
.L_x_1028:
[----:B------:R-:W-:Y:S05]  /*5e90*/  BSYNC B0 ;  /* 0x0000000000007941 */ /* 0x000fea0003800000 */
.L_x_1026:
[----:B------:R-:W-:-:S04]  /*5ea0*/  IMAD R4, R187, R152, -R4 ;  /* 0x00000098bb047224 */ /* 0x000fc800078e0a04 */
[----:B------:R-:W-:-:S05]  /*5eb0*/  IMAD R3, R19, -0x2, R4 ;  /* 0xfffffffe13037824 */ /* 0x000fca00078e0204 */
[----:B------:R-:W-:Y:S02]  /*5ec0*/  VIADDMNMX R0, R3, R152, R0, PT ;  /* 0x0000009803007246 */ /* 0x000fe40003800100 */
[----:B------:R-:W-:-:S07]  /*5ed0*/  VIMNMX R184, R184, R3, !PT ;  /* 0x00000003b8b87248 */ /* 0x000fce0007fe0100 */
.L_x_1025:
[----:B------:R-:W-:Y:S01]  /*5ee0*/  FMNMX.FTZ R2, R185, R220, !PT ;  /* 0x000000dcb9027209 */ /* 0x000fe20007810000 */
[----:B------:R-:W-:Y:S01]  /*5ef0*/  UMOV UR10, UR58 ;  /* 0x0000003a000a7c82 */ /* 0x000fe20008000000 */
[C---:B------:R-:W-:Y:S02]  /*5f00*/  ISETP.GT.AND P3, PT, R184.reuse, RZ, P1 ;  /* 0x000000ffb800720c */ /* 0x040fe40000f64270 */
[----:B------:R-:W-:Y:S02]  /*5f10*/  FMNMX.FTZ R3, R153, R2, !PT ;  /* 0x0000000299037209 */ /* 0x000fe40007810000 */
[----:B------:R-:W-:Y:S02]  /*5f20*/  ISETP.GT.AND P4, PT, R184, 0x1, P1 ;  /* 0x00000001b800780c */ /* 0x000fe40000f84270 */
[----:B------:R-:W-:Y:S02]  /*5f30*/  FMNMX.FTZ R2, R156, R3, !PT ;  /* 0x000000039c027209 */ /* 0x000fe40007810000 */
[----:B------:R-:W-:-:S02]  /*5f40*/  ISETP.LT.OR P3, PT, R0, 0x1, P3 ;  /* 0x000000010000780c */ /* 0x000fc40001f61670 */
[----:B------:R-:W-:Y:S02]  /*5f50*/  FMNMX.FTZ R3, R157, R2, !PT ;  /* 0x000000029d037209 */ /* 0x000fe40007810000 */
[----:B------:R-:W-:Y:S02]  /*5f60*/  ISETP.GT.AND P6, PT, R184, 0x8, P1 ;  /* 0x00000008b800780c */ /* 0x000fe40000fc4270 */
[----:B------:R-:W-:Y:S02]  /*5f70*/  FMNMX.FTZ R2, R160, R3, !PT ;  /* 0x00000003a0027209 */ /* 0x000fe40007810000 */
[----:B------:R-:W-:Y:S02]  /*5f80*/  ISETP.LT.OR P4, PT, R0, 0x2, P4 ;  /* 0x000000020000780c */ /* 0x000fe40002781670 */
[----:B------:R-:W-:Y:S02]  /*5f90*/  FMNMX.FTZ R3, R161, R2, !PT ;  /* 0x00000002a1037209 */ /* 0x000fe40007810000 */
[----:B------:R-:W-:-:S02]  /*5fa0*/  FSEL R154, R154, -INF , !P3 ;  /* 0xff8000009a9a7808 */ /* 0x000fc40005800000 */
        /* <DEDUP_REMOVED lines=15> */
[----:B------:R-:W-:Y:S02]  /*60a0*/  FSEL R159, R159, -INF , !P2 ;  /* 0xff8000009f9f7808 */ /* 0x000fe40005000000 */
[----:B------:R-:W-:Y:S02]  /*60b0*/  FMNMX.FTZ R2, R180, R3, !PT ;  /* 0x00000003b4027209 */ /* 0x000fe40007810000 */
[----:B------:R-:W-:-:S02]  /*60c0*/  ISETP.LT.OR P5, PT, R0, 0x11, P5 ;  /* 0x000000110000780c */ /* 0x000fc40002fa1670 */
[----:B------:R-:W-:Y:S02]  /*60d0*/  FMNMX.FTZ R2, R181, R2, !PT ;  /* 0x00000002b5027209 */ /* 0x000fe40007810000 */
[C---:B------:R-:W-:Y:S02]  /*60e0*/  ISETP.GT.AND P3, PT, R184.reuse, 0x20, P1 ;  /* 0x00000020b800780c */ /* 0x040fe40000f64270 */
[----:B------:R-:W-:Y:S01]  /*60f0*/  ISETP.GT.AND P6, PT, R184, 0x18, P1 ;  /* 0x00000018b800780c */ /* 0x000fe20000fc4270 */
[----:B------:R-:W0:Y:S01]  /*6100*/  SHFL.BFLY PT, R3, R2, 0x2, 0x1f ;  /* 0x0c401f0002037f89 */ /* 0x000e2200000e0000 */
[----:B------:R-:W-:Y:S02]  /*6110*/  ISETP.LT.OR P4, PT, R0, 0x12, P4 ;  /* 0x000000120000780c */ /* 0x000fe40002781670 */
[----:B------:R-:W-:Y:S02]  /*6120*/  FSEL R162, R162, -INF , !P5 ;  /* 0xff800000a2a27808 */ /* 0x000fe40006800000 */
[----:B------:R-:W-:-:S02]  /*6130*/  ISETP.LT.OR P3, PT, R0, 0x21, P3 ;  /* 0x000000210000780c */ /* 0x000fc40001f61670 */
[----:B------:R-:W-:Y:S02]  /*6140*/  ISETP.GT.AND P2, PT, R184, 0x19, P1 ;  /* 0x00000019b800780c */ /* 0x000fe40000f44270 */
[----:B------:R-:W-:Y:S02]  /*6150*/  ISETP.LT.OR P6, PT, R0, 0x19, P6 ;  /* 0x000000190000780c */ /* 0x000fe400037c1670 */
[----:B------:R-:W-:Y:S02]  /*6160*/  FSEL R163, R163, -INF , !P4 ;  /* 0xff800000a3a37808 */ /* 0x000fe40006000000 */
[----:B------:R-:W-:Y:S02]  /*6170*/  FSEL R170, R170, -INF , !P3 ;  /* 0xff800000aaaa7808 */ /* 0x000fe40005800000 */
[----:B------:R-:W-:Y:S02]  /*6180*/  FSEL R166, R166, -INF , !P6 ;  /* 0xff800000a6a67808 */ /* 0x000fe40007000000 */
[----:B------:R-:W-:-:S02]  /*6190*/  ISETP.LT.OR P2, PT, R0, 0x1a, P2 ;  /* 0x0000001a0000780c */ /* 0x000fc40001741670 */
[C---:B------:R-:W-:Y:S02]  /*61a0*/  ISETP.GT.AND P5, PT, R184.reuse, 0x21, P1 ;  /* 0x00000021b800780c */ /* 0x040fe40000fa4270 */
[----:B------:R-:W-:Y:S02]  /*61b0*/  FSEL R167, R167, -INF , !P2 ;  /* 0xff800000a7a77808 */ /* 0x000fe40005000000 */
[----:B------:R-:W-:Y:S02]  /*61c0*/  ISETP.GT.AND P4, PT, R184, 0x28, P1 ;  /* 0x00000028b800780c */ /* 0x000fe40000f84270 */
[----:B0-----:R-:W-:Y:S02]  /*61d0*/  FMNMX.FTZ R3, R2, R3, !PT ;  /* 0x0000000302037209 */ /* 0x001fe40007810000 */
[----:B------:R-:W-:Y:S02]  /*61e0*/  FMNMX.FTZ R2, R154, R219, !PT ;  /* 0x000000db9a027209 */ /* 0x000fe40007810000 */
[----:B------:R-:W-:Y:S01]  /*61f0*/  ISETP.LT.OR P5, PT, R0, 0x22, P5 ;  /* 0x000000220000780c */ /* 0x000fe20002fa1670 */
[----:B------:R-:W0:Y:S01]  /*6200*/  SHFL.BFLY PT, R4, R3, 0x1, 0x1f ;  /* 0x0c201f0003047f89 */ /* 0x000e2200000e0000 */
[----:B------:R-:W-:-:S02]  /*6210*/  ISETP.GT.AND P6, PT, R184, 0x29, P1 ;  /* 0x00000029b800780c */ /* 0x000fc40000fc4270 */
[----:B------:R-:W-:Y:S02]  /*6220*/  ISETP.LT.OR P4, PT, R0, 0x29, P4 ;  /* 0x000000290000780c */ /* 0x000fe40002781670 */
[----:B------:R-:W-:Y:S02]  /*6230*/  FSEL R171, R171, -INF , !P5 ;  /* 0xff800000abab7808 */ /* 0x000fe40006800000 */
[----:B------:R-:W-:Y:S02]  /*6240*/  ISETP.GT.AND P2, PT, R184, 0x30, P1 ;  /* 0x00000030b800780c */ /* 0x000fe40000f44270 */
[----:B------:R-:W-:Y:S02]  /*6250*/  FSEL R174, R174, -INF , !P4 ;  /* 0xff800000aeae7808 */ /* 0x000fe40006000000 */
[----:B------:R-:W-:Y:S02]  /*6260*/  ISETP.LT.OR P6, PT, R0, 0x2a, P6 ;  /* 0x0000002a0000780c */ /* 0x000fe400037c1670 */
[----:B------:R-:W-:-:S02]  /*6270*/  ISETP.GT.AND P5, PT, R184, 0x31, P1 ;  /* 0x00000031b800780c */ /* 0x000fc40000fa4270 */
[----:B------:R-:W-:Y:S02]  /*6280*/  ISETP.LT.OR P2, PT, R0, 0x31, P2 ;  /* 0x000000310000780c */ /* 0x000fe40001741670 */
[----:B------:R-:W-:Y:S02]  /*6290*/  FSEL R175, R175, -INF , !P6 ;  /* 0xff800000afaf7808 */ /* 0x000fe40007000000 */
[----:B------:R-:W-:Y:S02]  /*62a0*/  ISETP.GT.AND P4, PT, R184, 0x38, P1 ;  /* 0x00000038b800780c */ /* 0x000fe40000f84270 */
[----:B------:R-:W-:Y:S02]  /*62b0*/  ISETP.LT.OR P5, PT, R0, 0x32, P5 ;  /* 0x000000320000780c */ /* 0x000fe40002fa1670 */
[----:B------:R-:W-:Y:S02]  /*62c0*/  FSEL R178, R178, -INF , !P2 ;  /* 0xff800000b2b27808 */ /* 0x000fe40005000000 */
[----:B0-----:R-:W-:-:S02]  /*62d0*/  FMNMX.FTZ R4, R3, R4, !PT ;  /* 0x0000000403047209 */ /* 0x001fc40007810000 */
[----:B------:R-:W-:Y:S02]  /*62e0*/  FMNMX.FTZ R3, R155, R2, !PT ;  /* 0x000000029b037209 */ /* 0x000fe40007810000 */
[C---:B------:R-:W-:Y:S01]  /*62f0*/  FSETP.NEU.FTZ.AND P3, PT, R4.reuse, -INF , PT ;  /* 0xff8000000400780b */ /* 0x040fe20003f7d000 */
[----:B------:R-:W-:Y:S01]  /*6300*/  FMUL.FTZ R152, R4, UR10 ;  /* 0x0000000a04987c20 */ /* 0x000fe20008410000 */
[----:B------:R-:W-:Y:S02]  /*6310*/  FMNMX.FTZ R2, R158, R3, !PT ;  /* 0x000000039e027209 */ /* 0x000fe40007810000 */
[----:B------:R-:W-:Y:S02]  /*6320*/  ISETP.GT.AND P1, PT, R184, 0x39, P1 ;  /* 0x00000039b800780c */ /* 0x000fe40000f24270 */
[----:B------:R-:W-:Y:S02]  /*6330*/  FMNMX.FTZ R3, R159, R2, !PT ;  /* 0x000000029f037209 */ /* 0x000fe40007810000 */
[----:B------:R-:W-:-:S02]  /*6340*/  ISETP.LT.OR P4, PT, R0, 0x39, P4 ;  /* 0x000000390000780c */ /* 0x000fc40002781670 */
[----:B------:R-:W-:Y:S02]  /*6350*/  FMNMX.FTZ R2, R162, R3, !PT ;  /* 0x00000003a2027209 */ /* 0x000fe40007810000 */
[----:B------:R-:W-:Y:S02]  /*6360*/  FSEL R179, R179, -INF , !P5 ;  /* 0xff800000b3b37808 */ /* 0x000fe40006800000 */
[----:B------:R-:W-:Y:S02]  /*6370*/  FMNMX.FTZ R3, R163, R2, !PT ;  /* 0x00000002a3037209 */ /* 0x000fe40007810000 */
[----:B------:R-:W-:Y:S02]  /*6380*/  FSEL R2, R152, RZ, P3 ;  /* 0x000000ff98027208 */ /* 0x000fe40001800000 */
[----:B------:R-:W-:Y:S02]  /*6390*/  FMNMX.FTZ R152, R166, R3, !PT ;  /* 0x00000003a6987209 */ /* 0x000fe40007810000 */
[----:B------:R-:W-:Y:S01]  /*63a0*/  ISETP.LT.OR P1, PT, R0, 0x3a, P1 ;  /* 0x0000003a0000780c */ /* 0x000fe20000f21670 */
[--C-:B------:R-:W-:Y:S01]  /*63b0*/  FFMA.FTZ R196, R153, UR10, -R2.reuse ;  /* 0x0000000a99c47c23 */ /* 0x100fe20008010802 */
[----:B------:R-:W-:Y:S01]  /*63c0*/  FMNMX.FTZ R3, R167, R152, !PT ;  /* 0x00000098a7037209 */ /* 0x000fe20007810000 */
[--C-:B------:R-:W-:Y:S01]  /*63d0*/  FFMA.FTZ R187, R157, UR10, -R2.reuse ;  /* 0x0000000a9dbb7c23 */ /* 0x100fe20008010802 */
[----:B------:R-:W-:Y:S01]  /*63e0*/  FSEL R182, R182, -INF , !P4 ;  /* 0xff800000b6b67808 */ /* 0x000fe20006000000 */
[--C-:B------:R-:W-:Y:S01]  /*63f0*/  FFMA.FTZ R185, R185, UR10, -R2.reuse ;  /* 0x0000000ab9b97c23 */ /* 0x100fe20008010802 */
[----:B------:R-:W-:Y:S01]  /*6400*/  FMNMX.FTZ R152, R170, R3, !PT ;  /* 0x00000003aa987209 */ /* 0x000fe20007810000 */
[--C-:B------:R-:W-:Y:S01]  /*6410*/  FFMA.FTZ R198, R156, UR10, -R2.reuse ;  /* 0x0000000a9cc67c23 */ /* 0x100fe20008010802 */
[--C-:B------:R-:W-:Y:S01]  /*6420*/  FFMA.FTZ R192, R160, UR10, -R2.reuse ;  /* 0x0000000aa0c07c23 */ /* 0x100fe20008010802 */
        /* <DEDUP_REMOVED lines=10> */
[----:B------:R-:W-:Y:S01]  /*64d0*/  FFMA.FTZ R186, R180, UR10, -R2 ;  /* 0x0000000ab4ba7c23 */ /* 0x000fe20008010802 */
[----:B------:R-:W-:Y:S02]  /*64e0*/  MUFU.EX2 R185, R185 ;  /* 0x000000b900b97308 */ /* 0x000fe40000000800 */
[----:B------:R-:W-:-:S04]  /*64f0*/  FMNMX.FTZ R152, R178, R3, !PT ;  /* 0x00000003b2987209 */ /* 0x000fc80007810000 */
[----:B------:R-:W-:Y:S02]  /*6500*/  FMNMX.FTZ R3, R179, R152, !PT ;  /* 0x00000098b3037209 */ /* 0x000fe40007810000 */
[----:B------:R-:W-:Y:S01]  /*6510*/  FSEL R152, R183, -INF , !P1 ;  /* 0xff800000b7987808 */ /* 0x000fe20004800000 */
[--C-:B------:R-:W-:Y:S01]  /*6520*/  FFMA.FTZ R183, R161, UR10, -R2.reuse ;  /* 0x0000000aa1b77c23 */ /* 0x100fe20008010802 */
[----:B------:R-:W-:Y:S01]  /*6530*/  FMNMX.FTZ R3, R182, R3, !PT ;  /* 0x00000003b6037209 */ /* 0x000fe20007810000 */
[--C-:B------:R-:W-:Y:S01]  /*6540*/  FFMA.FTZ R161, R169, UR10, -R2.reuse ;  /* 0x0000000aa9a17c23 */ /* 0x100fe20008010802 */
[----:B------:R-:W-:Y:S01]  /*6550*/  FSEL R169, R4, RZ, P3 ;  /* 0x000000ff04a97208 */ /* 0x000fe20001800000 */
[----:B------:R-:W-:Y:S01]  /*6560*/  FFMA.FTZ R2, R181, UR10, -R2 ;  /* 0x0000000ab5027c23 */ /* 0x000fe20008010802 */
[----:B------:R-:W-:Y:S01]  /*6570*/  FMNMX.FTZ R3, R152, R3, !PT ;  /* 0x0000000398037209 */ /* 0x000fe20007810000 */
[----:B------:R-:W-:Y:S04]  /*6580*/  MUFU.EX2 R196, R196 ;  /* 0x000000c400c47308 */ /* 0x000fe80000000800 */
[----:B------:R-:W0:Y:S04]  /*6590*/  SHFL.BFLY PT, R0, R3, 0x2, 0x1f ;  /* 0x0c401f0003007f89 */ /* 0x000e2800000e0000 */
[----:B------:R-:W-:Y:S08]  /*65a0*/  MUFU.EX2 R198, R198 ;  /* 0x000000c600c67308 */ /* 0x000ff00000000800 */
[----:B------:R-:W-:Y:S08]  /*65b0*/  MUFU.EX2 R187, R187 ;  /* 0x000000bb00bb7308 */ /* 0x000ff00000000800 */
[----:B------:R-:W-:Y:S01]  /*65c0*/  MUFU.EX2 R192, R192 ;  /* 0x000000c000c07308 */ /* 0x000fe20000000800 */
[----:B0-----:R-:W-:-:S07]  /*65d0*/  FMNMX.FTZ R0, R3, R0, !PT ;  /* 0x0000000003007209 */ /* 0x001fce0007810000 */
[----:B------:R-:W-:Y:S01]  /*65e0*/  MUFU.EX2 R183, R183 ;  /* 0x000000b700b77308 */ /* 0x000fe20000000800 */
[----:B------:R-:W0:Y:S07]  /*65f0*/  SHFL.BFLY PT, R3, R0, 0x1, 0x1f ;  /* 0x0c201f0000037f89 */ /* 0x000e2e00000e0000 */
[----:B------:R-:W-:Y:S08]  /*6600*/  MUFU.EX2 R194, R194 ;  /* 0x000000c200c27308 */ /* 0x000ff00000000800 */
[----:B------:R-:W-:Y:S08]  /*6610*/  MUFU.EX2 R165, R165 ;  /* 0x000000a500a57308 */ /* 0x000ff00000000800 */
[----:B------:R-:W-:Y:S01]  /*6620*/  MUFU.EX2 R188, R188 ;  /* 0x000000bc00bc7308 */ /* 0x000fe20000000800 */
[----:B0-----:R-:W-:Y:S01]  /*6630*/  FMNMX.FTZ R3, R0, R3, !PT ;  /* 0x0000000300037209 */ /* 0x001fe20007810000 */
[----:B------:R-:W-:-:S03]  /*6640*/  FADD.FTZ R0, -R169, R220 ;  /* 0x000000dca9007221 */ /* 0x000fc60000010100 */
[C---:B------:R-:W-:Y:S01]  /*6650*/  FSETP.NEU.FTZ.AND P1, PT, R3.reuse, -INF , PT ;  /* 0xff8000000300780b */ /* 0x040fe20003f3d000 */
[----:B------:R-:W-:Y:S01]  /*6660*/  FMUL.FTZ R173, R3, UR10 ;  /* 0x0000000a03ad7c20 */ /* 0x000fe20008410000 */
[----:B------:R-:W-:Y:S01]  /*6670*/  FMUL.FTZ R0, R0, UR10 ;  /* 0x0000000a00007c20 */ /* 0x000fe20008410000 */
[----:B------:R0:W-:Y:S03]  /*6680*/  MUFU.EX2 R169, R2 ;  /* 0x0000000200a97308 */ /* 0x0001e60000000800 */
[----:B------:R-:W-:-:S05]  /*6690*/  FSEL R173, R173, RZ, P1 ;  /* 0x000000ffadad7208 */ /* 0x000fca0000800000 */
[--C-:B------:R-:W-:Y:S01]  /*66a0*/  FFMA.FTZ R197, R154, UR10, -R173.reuse ;  /* 0x0000000a9ac57c23 */ /* 0x100fe200080108ad */
[----:B0-----:R-:W-:Y:S01]  /*66b0*/  FSEL R2, R3, RZ, P1 ;  /* 0x000000ff03027208 */ /* 0x001fe20000800000 */
[--C-:B------:R-:W-:Y:S01]  /*66c0*/  FFMA.FTZ R154, R155, UR10, -R173.reuse ;  /* 0x0000000a9b9a7c23 */ /* 0x100fe200080108ad */
[----:B------:R-:W0:Y:S01]  /*66d0*/  MUFU.EX2 R0, R0 ;  /* 0x0000000000007308 */ /* 0x000e220000000800 */
[--C-:B------:R-:W-:Y:S01]  /*66e0*/  FFMA.FTZ R199, R158, UR10, -R173.reuse ;  /* 0x0000000a9ec77c23 */ /* 0x100fe200080108ad */
[----:B------:R-:W-:Y:S01]  /*66f0*/  FFMA.FTZ R156, R159, UR10, -R173 ;  /* 0x0000000a9f9c7c23 */ /* 0x000fe200080108ad */
[----:B------:R-:W-:Y:S01]  /*6700*/  FADD.FTZ R2, -R2, R219 ;  /* 0x000000db02027221 */ /* 0x000fe20000010100 */
[--C-:B------:R-:W-:Y:S01]  /*6710*/  FFMA.FTZ R193, R162, UR10, -R173.reuse ;  /* 0x0000000aa2c17c23 */ /* 0x100fe200080108ad */
[--C-:B------:R-:W-:Y:S01]  /*6720*/  FFMA.FTZ R158, R163, UR10, -R173.reuse ;  /* 0x0000000aa39e7c23 */ /* 0x100fe200080108ad */
[--C-:B------:R-:W-:Y:S01]  /*6730*/  FFMA.FTZ R195, R166, UR10, -R173.reuse ;  /* 0x0000000aa6c37c23 */ /* 0x100fe200080108ad */
[----:B------:R-:W-:Y:S01]  /*6740*/  FMUL.FTZ R2, R2, UR10 ;  /* 0x0000000a02027c20 */ /* 0x000fe20008410000 */
[----:B------:R-:W-:Y:S01]  /*6750*/  MUFU.EX2 R197, R197 ;  /* 0x000000c500c57308 */ /* 0x000fe20000000800 */
[--C-:B------:R-:W-:Y:S01]  /*6760*/  FFMA.FTZ R160, R167, UR10, -R173.reuse ;  /* 0x0000000aa7a07c23 */ /* 0x100fe200080108ad */
[--C-:B------:R-:W-:Y:S01]  /*6770*/  FFMA.FTZ R189, R170, UR10, -R173.reuse ;  /* 0x0000000aaabd7c23 */ /* 0x100fe200080108ad */
[--C-:B------:R-:W-:Y:S01]  /*6780*/  FFMA.FTZ R162, R171, UR10, -R173.reuse ;  /* 0x0000000aaba27c23 */ /* 0x100fe200080108ad */
[--C-:B------:R-:W-:Y:S01]  /*6790*/  FFMA.FTZ R191, R174, UR10, -R173.reuse ;  /* 0x0000000aaebf7c23 */ /* 0x100fe200080108ad */
[--C-:B------:R-:W-:Y:S01]  /*67a0*/  FFMA.FTZ R164, R175, UR10, -R173.reuse ;  /* 0x0000000aafa47c23 */ /* 0x100fe200080108ad */
[----:B------:R-:W-:-:S02]  /*67b0*/  FFMA.FTZ R152, R152, UR10, -R173 ;  /* 0x0000000a98987c23 */ /* 0x000fc400080108ad */
[----:B------:R-:W1:Y:S01]  /*67c0*/  MUFU.EX2 R2, R2 ;  /* 0x0000000200027308 */ /* 0x000e620000000800 */
[----:B0-----:R-:W-:-:S04]  /*67d0*/  FFMA.FTZ R155, R0, R18, R185 ;  /* 0x00000012009b7223 */ /* 0x001fc800000100b9 */
[----:B------:R-:W-:-:S03]  /*67e0*/  FADD.FTZ R155, R196, R155 ;  /* 0x0000009bc49b7221 */ /* 0x000fc60000010000 */
[----:B------:R-:W0:Y:S01]  /*67f0*/  MUFU.EX2 R154, R154 ;  /* 0x0000009a009a7308 */ /* 0x000e220000000800 */
[----:B------:R-:W-:Y:S01]  /*6800*/  FADD.FTZ R166, R198, R155 ;  /* 0x0000009bc6a67221 */ /* 0x000fe20000010000 */
[----:B------:R-:W-:-:S03]  /*6810*/  FFMA.FTZ R155, R178, UR10, -R173 ;  /* 0x0000000ab29b7c23 */ /* 0x000fc600080108ad */
[----:B------:R-:W-:-:S03]  /*6820*/  FADD.FTZ R159, R187, R166 ;  /* 0x000000a6bb9f7221 */ /* 0x000fc60000010000 */
[----:B------:R-:W2:Y:S01]  /*6830*/  MUFU.EX2 R199, R199 ;  /* 0x000000c700c77308 */ /* 0x000ea20000000800 */
[----:B-1----:R-:W-:Y:S01]  /*6840*/  FFMA.FTZ R5, R2, R5, R197 ;  /* 0x0000000502057223 */ /* 0x002fe200000100c5 */
[----:B------:R-:W-:-:S04]  /*6850*/  FADD.FTZ R166, R192, R159 ;  /* 0x0000009fc0a67221 */ /* 0x000fc80000010000 */
[----:B------:R-:W-:Y:S01]  /*6860*/  FADD.FTZ R159, R183, R166 ;  /* 0x000000a6b79f7221 */ /* 0x000fe20000010000 */
[----:B------:R-:W-:Y:S01]  /*6870*/  FFMA.FTZ R166, R179, UR10, -R173 ;  /* 0x0000000ab3a67c23 */ /* 0x000fe200080108ad */
[----:B------:R-:W1:Y:S01]  /*6880*/  MUFU.EX2 R156, R156 ;  /* 0x0000009c009c7308 */ /* 0x000e620000000800 */
[----:B0-----:R-:W-:Y:S01]  /*6890*/  FADD.FTZ R18, R154, R5 ;  /* 0x000000059a127221 */ /* 0x001fe20000010000 */
[----:B------:R-:W-:Y:S01]  /*68a0*/  FADD.FTZ R168, R194, R159 ;  /* 0x0000009fc2a87221 */ /* 0x000fe20000010000 */
[----:B------:R-:W-:-:S03]  /*68b0*/  FFMA.FTZ R159, R182, UR10, -R173 ;  /* 0x0000000ab69f7c23 */ /* 0x000fc600080108ad */
[----:B------:R-:W-:Y:S02]  /*68c0*/  FADD.FTZ R163, R165, R168 ;  /* 0x000000a8a5a37221 */ /* 0x000fe40000010000 */
[----:B------:R-:W0:Y:S01]  /*68d0*/  MUFU.EX2 R193, R193 ;  /* 0x000000c100c17308 */ /* 0x000e220000000800 */
[----:B--2---:R-:W-:Y:S01]  /*68e0*/  FADD.FTZ R5, R199, R18 ;  /* 0x00000012c7057221 */ /* 0x004fe20000010000 */
[----:B------:R-:W-:-:S06]  /*68f0*/  FADD.FTZ R168, R188, R163 ;  /* 0x000000a3bca87221 */ /* 0x000fcc0000010000 */
        /* <DEDUP_REMOVED lines=33> */
[----:B0-----:R-:W-:Y:S01]  /*6b10*/  FADD.FTZ R168, R186, R163 ;  /* 0x000000a3baa87221 */ /* 0x001fe20000010000 */
[----:B--2---:R-:W-:-:S03]  /*6b20*/  FADD.FTZ R5, R159, R18 ;  /* 0x000000129f057221 */ /* 0x004fc60000010000 */
[----:B------:R-:W-:Y:S01]  /*6b30*/  FADD.FTZ R18, R169, R168 ;  /* 0x000000a8a9127221 */ /* 0x000fe20000010000 */
[----:B-1----:R-:W-:Y:S01]  /*6b40*/  FADD.FTZ R5, R152, R5 ;  /* 0x0000000598057221 */ /* 0x002fe20000010000 */
[----:B------:R-:W-:Y:S06]  /*6b50*/  @!P0 BRA `(.L_x_1029) ;  /* 0x0000000000048947 */ /* 0x000fec0003800000 */
[----:B------:R-:W-:Y:S01]  /*6b60*/  BPT.TRAP 0x1 ;  /* 0x000000040000795c */ /* 0x000fe20000300000 */
.L_x_1029:
[----:B------:R-:W0:Y:S01]  /*6b70*/  S2UR UR4, SR_CgaCtaId ;  /* 0x00000000000479c3 */ /* 0x000e220000008800 */
[----:B------:R-:W-:Y:S01]  /*6b80*/  UIADD3 UR5, UR5, 0x30860, URZ ;  /* 0x0003086005057890 */ /* 0x000fe2000fffe03f */
[----:B------:R-:W-:Y:S01]  /*6b90*/  ISETP.GT.AND P1, PT, R221, UR54, PT ;  /* 0x00000036dd007c0c */ /* 0x000fe2000bf24270 */
[----:B------:R-:W-:Y:S01]  /*6ba0*/  UMOV UR7, UR38 ;  /* 0x0000002600077c82 */ /* 0x000fe20008000000 */
[----:B------:R-:W-:Y:S01]  /*6bb0*/  F2FP.F16.F32.PACK_AB R196, R196, R185 ;  /* 0x000000b9c4c4723e */ /* 0x000fe200000000ff */
[----:B------:R-:W-:Y:S01]  /*6bc0*/  IMAD.MOV.U32 R219, RZ, RZ, R3 ;  /* 0x000000ffffdb7224 */ /* 0x000fe200078e0003 */
[----:B------:R-:W-:Y:S01]  /*6bd0*/  F2FP.F16.F32.PACK_AB R198, R187, R198 ;  /* 0x000000c6bbc6723e */ /* 0x000fe200000000ff */
[----:B------:R-:W-:Y:S01]  /*6be0*/  IMAD.MOV.U32 R220, RZ, RZ, R4 ;  /* 0x000000ffffdc7224 */ /* 0x000fe200078e0004 */
[----:B------:R-:W-:Y:S02]  /*6bf0*/  F2FP.F16.F32.PACK_AB R197, R154, R197 ;  /* 0x000000c59ac5723e */ /* 0x000fe400000000ff */
[----:B------:R-:W-:-:S02]  /*6c00*/  F2FP.F16.F32.PACK_AB R199, R156, R199 ;  /* 0x000000c79cc7723e */ /* 0x000fc400000000ff */
[----:B------:R-:W-:Y:S02]  /*6c10*/  F2FP.F16.F32.PACK_AB R192, R183, R192 ;  /* 0x000000c0b7c0723e */ /* 0x000fe400000000ff */
[----:B------:R-:W-:Y:S02]  /*6c20*/  F2FP.F16.F32.PACK_AB R193, R158, R193 ;  /* 0x000000c19ec1723e */ /* 0x000fe400000000ff */
[----:B------:R-:W-:Y:S02]  /*6c30*/  F2FP.F16.F32.PACK_AB R194, R165, R194 ;  /* 0x000000c2a5c2723e */ /* 0x000fe400000000ff */
[----:B------:R-:W-:Y:S02]  /*6c40*/  F2FP.F16.F32.PACK_AB R195, R160, R195 ;  /* 0x000000c3a0c3723e */ /* 0x000fe400000000ff */
[----:B------:R-:W-:Y:S02]  /*6c50*/  F2FP.F16.F32.PACK_AB R188, R161, R188 ;  /* 0x000000bca1bc723e */ /* 0x000fe400000000ff */
[----:B------:R-:W-:Y:S01]  /*6c60*/  F2FP.F16.F32.PACK_AB R189, R162, R189 ;  /* 0x000000bda2bd723e */ /* 0x000fe200000000ff */
[----:B0-----:R-:W-:Y:S01]  /*6c70*/  UPRMT UR5, UR4, 0x654, UR5 ;  /* 0x0000065404057896 */ /* 0x001fe20008000005 */
[----:B------:R-:W-:-:S02]  /*6c80*/  F2FP.F16.F32.PACK_AB R190, R157, R190 ;  /* 0x000000be9dbe723e */ /* 0x000fc400000000ff */
[----:B------:R-:W-:Y:S01]  /*6c90*/  UMOV UR4, UR39 ;  /* 0x0000002700047c82 */ /* 0x000fe20008000000 */
[----:B------:R-:W-:Y:S02]  /*6ca0*/  F2FP.F16.F32.PACK_AB R191, R164, R191 ;  /* 0x000000bfa4bf723e */ /* 0x000fe400000000ff */
[----:B------:R-:W-:Y:S02]  /*6cb0*/  F2FP.F16.F32.PACK_AB R184, R153, R184 ;  /* 0x000000b899b8723e */ /* 0x000fe400000000ff */
[----:B------:R-:W-:Y:S01]  /*6cc0*/  F2FP.F16.F32.PACK_AB R185, R166, R155 ;  /* 0x0000009ba6b9723e */ /* 0x000fe200000000ff */
[----:B------:R-:W-:Y:S01]  /*6cd0*/  SYNCS.ARRIVE.TRANS64.RED.A1T0 RZ, [UR5], RZ ;  /* 0x000000ffffff79a7 */ /* 0x000fe20008100405 */
[----:B------:R-:W-:Y:S02]  /*6ce0*/  F2FP.F16.F32.PACK_AB R186, R169, R186 ;  /* 0x000000baa9ba723e */ /* 0x000fe400000000ff */
[----:B------:R-:W-:Y:S02]  /*6cf0*/  IADD3 R221, R221, -0x1, RZ ;  /* 0xffffffffdddd7810 */ /* 0x000fe40007ffe0ff */
[----:B------:R-:W-:Y:S01]  /*6d00*/  F2FP.F16.F32.PACK_AB R187, R152, R159 ;  /* 0x0000009f98bb723e */ /* 0x000fe200000000ff */
[----:B------:R-:W-:Y:S06]  /*6d10*/  @P1 BRA `(.L_x_1030) ;  /* 0xffffffd400f81947 */ /* 0x000fec000383ffff */
.L_x_1011:
[----:B------:R-:W-:Y:S01]  /*6d20*/  UISETP.NE.AND UP1, UPT, UR61, URZ, UPT ;  /* 0x0000003f3d00728c */ /* 0x000fe2000bf25270 */
[----:B------:R-:W-:Y:S01]  /*6d30*/  IADD3 R21, -R21, 0x1, RZ ;  /* 0x0000000115157810 */ /* 0x000fe20007ffe1ff */
[----:B------:R-:W-:Y:S02]  /*6d40*/  UISETP.NE.AND UP0, UPT, UR42, URZ, UPT ;  /* 0x0000003f2a00728c */ /* 0x000fe4000bf05270 */
[----:B------:R-:W-:Y:S02]  /*6d50*/  UIADD3 UR6, UR43, 0x7f, URZ ;  /* 0x0000007f2b067890 */ /* 0x000fe4000fffe03f */
[----:B------:R-:W-:Y:S02]  /*6d60*/  IMAD R20, R20, UR41, R21 ;  /* 0x0000002914147c24 */ /* 0x000fe4000f8e0215 */
[----:B------:R-:W-:-:S03]  /*6d70*/  PLOP3.LUT P1, PT, PT, PT, UP0, 0x40, 0x0 ;  /* 0x000000000000781c */ /* 0x000fc60003f2e808 */
[----:B------:R-:W-:Y:S01]  /*6d80*/  @UP1 ULDC UR4, c[0x0][0x44c] ;  /* 0x0001130000041ab9 */ /* 0x000fe20000000800 */
[----:B------:R-:W-:Y:S01]  /*6d90*/  @UP1 ULDC UR7, c[0x0][0x450] ;  /* 0x0001140000071ab9 */ /* 0x000fe20000000800 */
[----:B------:R-:W-:-:S04]  /*6da0*/  UIMAD.WIDE.U32 UR4, UR6, UR4, URZ ;  /* 0x00000004060472a5 */ /* 0x000fc8000f8e003f */
[----:B------:R-:W-:-:S06]  /*6db0*/  @UP1 USHF.R.U32.HI UR6, URZ, UR7, UR5 ;  /* 0x000000073f061299 */ /* 0x000fcc0008011605 */
[----:B------:R-:W-:-:S04]  /*6dc0*/  VIADD R20, R20, UR6 ;  /* 0x0000000614147c36 */ /* 0x000fc80008000000 */
[----:B------:R-:W-:Y:S01]  /*6dd0*/  VIADD R21, R20, -UR11 ;  /* 0x8000000b14157c36 */ /* 0x000fe20008000000 */
[----:B------:R-:W-:Y:S06]  /*6de0*/  @P1 BRA `(.L_x_1031) ;  /* 0x0000000000441947 */ /* 0x000fec0003800000 */
[----:B------:R-:W-:-:S13]  /*6df0*/  ISETP.GT.AND P1, PT, R20, -0x1, PT ;  /* 0xffffffff1400780c */ /* 0x000fda0003f24270 */
[----:B------:R-:W-:Y:S05]  /*6e00*/  @P1 BRA `(.L_x_1032) ;  /* 0x0000000000201947 */ /* 0x000fea0003800000 */
[----:B------:R-:W0:Y:S01]  /*6e10*/  LDC R155, c[0x0][0x9e4] ;  /* 0x00027900ff9b7b82 */ /* 0x000e220000000800 */
[----:B------:R-:W-:Y:S02]  /*6e20*/  LOP3.LUT R153, RZ, R20, RZ, 0x33, !PT ;  /* 0x00000014ff997212 */ /* 0x000fe400078e33ff */
[----:B0-----:R-:W-:-:S13]  /*6e30*/  ISETP.NE.AND P1, PT, R155, 0x1, PT ;  /* 0x000000019b00780c */ /* 0x001fda0003f25270 */
[----:B------:R-:W0:Y:S02]  /*6e40*/  @P1 LDC.64 R156, c[0x0][0x9e8] ;  /* 0x00027a00ff9c1b82 */ /* 0x000e240000000a00 */
[----:B0-----:R-:W-:-:S05]  /*6e50*/  @P1 IMAD.HI.U32 R20, R153, R156, RZ ;  /* 0x0000009c99141227 */ /* 0x001fca00078e00ff */
[----:B------:R-:W-:-:S04]  /*6e60*/  @P1 SHF.R.U32.HI R153, RZ, R157, R20 ;  /* 0x0000009dff991219 */ /* 0x000fc80000011614 */
[----:B------:R-:W-:Y:S01]  /*6e70*/  LOP3.LUT R20, RZ, R153, RZ, 0x33, !PT ;  /* 0x00000099ff147212 */ /* 0x000fe200078e33ff */
[----:B------:R-:W-:Y:S06]  /*6e80*/  BRA `(.L_x_1033) ;  /* 0x0000000000147947 */ /* 0x000fec0003800000 */
.L_x_1032:
[----:B------:R-:W0:Y:S02]  /*6e90*/  LDC R155, c[0x0][0x9e4] ;  /* 0x00027900ff9b7b82 */ /* 0x000e240000000800 */
[----:B0-----:R-:W-:-:S13]  /*6ea0*/  ISETP.NE.AND P1, PT, R155, 0x1, PT ;  /* 0x000000019b00780c */ /* 0x001fda0003f25270 */
[----:B------:R-:W0:Y:S02]  /*6eb0*/  @P1 LDC.64 R152, c[0x0][0x9e8] ;  /* 0x00027a00ff981b82 */ /* 0x000e240000000a00 */
[----:B0-----:R-:W-:-:S05]  /*6ec0*/  @P1 IMAD.HI.U32 R152, R20, R152, RZ ;  /* 0x0000009814981227 */ /* 0x001fca00078e00ff */
[----:B------:R-:W-:-:S07]  /*6ed0*/  @P1 SHF.R.U32.HI R20, RZ, R153, R152 ;  /* 0x00000099ff141219 */ /* 0x000fce0000011698 */
.L_x_1033:
[----:B------:R-:W-:-:S05]  /*6ee0*/  IMAD R20, R20, R155, RZ ;  /* 0x0000009b14147224 */ /* 0x000fca00078e02ff */
[----:B------:R-:W-:-:S07]  /*6ef0*/  VIMNMX R21, R21, R20, !PT ;  /* 0x0000001415157248 */ /* 0x000fce0007fe0100 */
.L_x_1031:
[----:B------:R-:W-:Y:S01]  /*6f00*/  VIADD R21, R21, 0x3f ;  /* 0x0000003f15157836 */ /* 0x000fe20000000000 */
[----:B------:R-:W-:-:S04]  /*6f10*/  R2UR UR4, R200 ;  /* 0x00000000c80472ca */ /* 0x000fc800000e0000 */
[----:B------:R-:W-:-:S04]  /*6f20*/  SHF.R.S32.HI R20, RZ, 0x1f, R21 ;  /* 0x0000001fff147819 */ /* 0x000fc80000011415 */
[----:B------:R-:W-:-:S04]  /*6f30*/  LEA.HI R20, R20, R21, RZ, 0x6 ;  /* 0x0000001514147211 */ /* 0x000fc800078f30ff */
[----:B------:R-:W-:-:S04]  /*6f40*/  SHF.R.S32.HI R20, RZ, 0x6, R20 ;  /* 0x00000006ff147819 */ /* 0x000fc80000011414 */
[----:B------:R-:W-:-:S04]  /*6f50*/  VIMNMX R20, R20, UR4, !PT ;  /* 0x0000000414147c48 */ /* 0x000fc8000ffe0100 */
[----:B------:R-:W-:-:S13]  /*6f60*/  ISETP.GE.AND P1, PT, R221, R20, PT ;  /* 0x00000014dd00720c */ /* 0x000fda0003f26270 */
[----:B------:R-:W-:Y:S05]  /*6f70*/  @!P1 BRA `(.L_x_1034) ;  /* 0x0000001c00489947 */ /* 0x000fea0003800000 */
[----:B------:R-:W-:Y:S01]  /*6f80*/  IMAD.MOV.U32 R219, RZ, RZ, R3 ;  /* 0x000000ffffdb7224 */ /* 0x000fe200078e0003 */
[----:B------:R-:W-:Y:S01]  /*6f90*/  UMOV UR7, UR38 ;  /* 0x0000002600077c82 */ /* 0x000fe20008000000 */
[----:B------:R-:W-:Y:S01]  /*6fa0*/  IMAD.MOV.U32 R21, RZ, RZ, R4 ;  /* 0x000000ffff157224 */ /* 0x000fe200078e0004 */
[----:B------:R-:W-:Y:S01]  /*6fb0*/  UMOV UR4, UR39 ;  /* 0x0000002700047c82 */ /* 0x000fe20008000000 */
[----:B------:R-:W-:-:S05]  /*6fc0*/  ULDC UR54, c[0x0][0x988] ;  /* 0x0002620000367ab9 */ /* 0x000fca0000000800 */
.L_x_1045:
[----:B------:R-:W-:-:S04]  /*6fd0*/  UISETP.NE.AND UP0, UPT, UR4, 0x1, UPT ;  /* 0x000000010400788c */ /* 0x000fc8000bf05270 */
[----:B------:R-:W-:-:S04]  /*6fe0*/  USEL UR38, URZ, 0x1, UP0 ;  /* 0x000000013f267887 */ /* 0x000fc80008000000 */
[----:B------:R-:W-:Y:S01]  /*6ff0*/  ULOP3.LUT UR38, UR7, UR38, URZ, 0x3c, !UPT ;  /* 0x0000002607267292 */ /* 0x000fe2000f8e3c3f */
[----:B------:R-:W-:Y:S11]  /*7000*/  @!P0 BRA `(.L_x_1035) ;  /* 0x0000000000048947 */ /* 0x000ff60003800000 */
[----:B------:R-:W-:Y:S01]  /*7010*/  BPT.TRAP 0x1 ;  /* 0x000000040000795c */ /* 0x000fe20000300000 */
.L_x_1035:
        /* <DEDUP_REMOVED lines=9> */
.L_x_1036:
[----:B-1----:R-:W-:Y:S05]  /*70b0*/  @P1 BRA `(.L_x_1037) ;  /* 0x0000000000081947 */ /* 0x002fea0003800000 */
[----:B------:R-:W1:Y:S02]  /*70c0*/  SYNCS.PHASECHK.TRANS64.TRYWAIT P1, [UR6+0x30830], R3 ;  /* 0x03083003ff0075a7 */ /* 0x000e640008020146 */
[----:B-1----:R-:W-:Y:S05]  /*70d0*/  @!P1 BRA `(.L_x_1038) ;  /* 0x000000c800509947 */ /* 0x002fea0003800000 */
.L_x_1037:
        /* <DEDUP_REMOVED lines=187> */
[----:B------:R-:W-:Y:S01]  /*7c90*/  UMOV UR48, UR56 ;  /* 0x0000003800307c82 */ /* 0x000fe20008000000 */
[----:B------:R-:W-:Y:S01]  /*7ca0*/  UMOV UR49, UR57 ;  /* 0x0000003900317c82 */ /* 0x000fe20008000000 */
[----:B------:R-:W-:Y:S01]  /*7cb0*/  UMOV UR51, 0x40000040 ;  /* 0x4000004000337882 */ /* 0x000fe20000000000 */
        /* <DEDUP_REMOVED lines=37> */
.L_x_1039:
[----:B------:R-:W-:Y:S01]  /*7f10*/  ULEA UR5, UR4, UR40, 0x3 ;  /* 0x0000002804057291 */ /* 0x000fe2000f8e183f */
[----:B------:R-:W-:-:S05]  /*7f20*/  IMAD.U32 R0, RZ, RZ, UR7 ;  /* 0x00000007ff007e24 */ /* 0x000fca000f8e00ff */
[----:B------:R-:W-:-:S04]  /*7f30*/  SHF.L.U32 R0, R0, 0x1f, RZ ;  /* 0x0000001f00007819 */ /* 0x000fc800000006ff */
[----:B------:R2:W3:Y:S01]  /*7f40*/  SYNCS.PHASECHK.TRANS64.TRYWAIT P1, [UR5+0x30850], R0 ;  /* 0x03085000ff0075a7 */ /* 0x0004e20008020145 */
[----:B------:R-:W-:Y:S05]  /*7f50*/  @!P0 BRA `(.L_x_1040) ;  /* 0x0000000000048947 */ /* 0x000fea0003800000 */
[----:B------:R-:W-:Y:S01]  /*7f60*/  BPT.TRAP 0x1 ;  /* 0x000000040000795c */ /* 0x000fe20000300000 */
.L_x_1040:
[----:B---3--:R-:W-:Y:S05]  /*7f70*/  @P1 BRA `(.L_x_1041) ;  /* 0x0000000000081947 */ /* 0x008fea0003800000 */
[----:B------:R-:W3:Y:S02]  /*7f80*/  SYNCS.PHASECHK.TRANS64.TRYWAIT P1, [UR5+0x30850], R0 ;  /* 0x03085000ff0075a7 */ /* 0x000ee40008020145 */
[----:B---3--:R-:W-:Y:S05]  /*7f90*/  @!P1 BRA `(.L_x_1042) ;  /* 0x000000b800b89947 */ /* 0x008fea0003800000 */
.L_x_1041:
        /* <DEDUP_REMOVED lines=30> */
.L_x_1043:
[----:B0-2---:R-:W-:Y:S01]  /*8180*/  FMNMX.FTZ R0, R152, R21, !PT ;  /* 0x0000001598007209 */ /* 0x005fe20007810000 */
[----:B------:R-:W-:Y:S01]  /*8190*/  UMOV UR10, UR54 ;  /* 0x00000036000a7c82 */ /* 0x000fe20008000000 */
        /* <DEDUP_REMOVED lines=43> */
[C---:B------:R-:W-:Y:S01]  /*8450*/  FADD.FTZ R21, -R4.reuse, R21 ;  /* 0x0000001504157221 */ /* 0x040fe20000010100 */
[----:B------:R-:W-:-:S03]  /*8460*/  FMUL.FTZ R189, R4, UR10 ;  /* 0x0000000a04bd7c20 */ /* 0x000fc60008410000 */
[----:B------:R-:W-:Y:S01]  /*8470*/  FMUL.FTZ R186, R21, UR10 ;  /* 0x0000000a15ba7c20 */ /* 0x000fe20008410000 */
[----:B------:R-:W-:Y:S01]  /*8480*/  FADD.FTZ R21, -R3, R219 ;  /* 0x000000db03157221 */ /* 0x000fe20000010100 */
[--C-:B------:R-:W-:Y:S01]  /*8490*/  FFMA.FTZ R196, R153, UR10, -R189.reuse ;  /* 0x0000000a99c47c23 */ /* 0x100fe200080108bd */
[--C-:B------:R-:W-:Y:S01]  /*84a0*/  FFMA.FTZ R198, R156, UR10, -R189.reuse ;  /* 0x0000000a9cc67c23 */ /* 0x100fe200080108bd */
[----:B------:R0:W-:Y:S01]  /*84b0*/  MUFU.EX2 R0, R186 ;  /* 0x000000ba00007308 */ /* 0x0001e20000000800 */
[----:B------:R-:W-:Y:S01]  /*84c0*/  FMUL.FTZ R2, R21, UR10 ;  /* 0x0000000a15027c20 */ /* 0x000fe20008410000 */
[--C-:B------:R-:W-:Y:S01]  /*84d0*/  FFMA.FTZ R21, R152, UR10, -R189.reuse ;  /* 0x0000000a98157c23 */ /* 0x100fe200080108bd */
[----:B------:R-:W-:Y:S01]  /*84e0*/  FMUL.FTZ R152, R3, UR10 ;  /* 0x0000000a03987c20 */ /* 0x000fe20008410000 */
        /* <DEDUP_REMOVED lines=14> */
[--C-:B------:R-:W-:Y:S01]  /*85d0*/  FFMA.FTZ R160, R167, UR10, -R152.reuse ;  /* 0x0000000aa7a07c23 */ /* 0x100fe20008010898 */
[--C-:B------:R-:W-:Y:S01]  /*85e0*/  FFMA.FTZ R161, R169, UR10, -R189.reuse ;  /* 0x0000000aa9a17c23 */ /* 0x100fe200080108bd */
[--C-:B------:R-:W-:Y:S01]  /*85f0*/  FFMA.FTZ R188, R168, UR10, -R189.reuse ;  /* 0x0000000aa8bc7c23 */ /* 0x100fe200080108bd */
[--C-:B------:R-:W-:Y:S01]  /*8600*/  FFMA.FTZ R190, R172, UR10, -R189.reuse ;  /* 0x0000000aacbe7c23 */ /* 0x100fe200080108bd */
[--C-:B------:R-:W-:Y:S01]  /*8610*/  FFMA.FTZ R157, R173, UR10, -R189.reuse ;  /* 0x0000000aad9d7c23 */ /* 0x100fe200080108bd */
[--C-:B------:R-:W-:Y:S01]  /*8620*/  FFMA.FTZ R184, R176, UR10, -R189.reuse ;  /* 0x0000000ab0b87c23 */ /* 0x100fe200080108bd */
[--C-:B------:R-:W-:Y:S01]  /*8630*/  FFMA.FTZ R153, R177, UR10, -R189.reuse ;  /* 0x0000000ab1997c23 */ /* 0x100fe200080108bd */
[----:B------:R-:W2:Y:S01]  /*8640*/  MUFU.EX2 R197, R197 ;  /* 0x000000c500c57308 */ /* 0x000ea20000000800 */
[--C-:B0-----:R-:W-:Y:S01]  /*8650*/  FFMA.FTZ R186, R180, UR10, -R189.reuse ;  /* 0x0000000ab4ba7c23 */ /* 0x101fe200080108bd */
[----:B------:R-:W-:Y:S01]  /*8660*/  FFMA.FTZ R169, R181, UR10, -R189 ;  /* 0x0000000ab5a97c23 */ /* 0x000fe200080108bd */
[--C-:B------:R-:W-:Y:S01]  /*8670*/  FFMA.FTZ R189, R170, UR10, -R152.reuse ;  /* 0x0000000aaabd7c23 */ /* 0x100fe20008010898 */
[--C-:B------:R-:W-:Y:S01]  /*8680*/  FFMA.FTZ R162, R171, UR10, -R152.reuse ;  /* 0x0000000aaba27c23 */ /* 0x100fe20008010898 */
[--C-:B------:R-:W-:Y:S01]  /*8690*/  FFMA.FTZ R191, R174, UR10, -R152.reuse ;  /* 0x0000000aaebf7c23 */ /* 0x100fe20008010898 */
[----:B------:R-:W-:-:S02]  /*86a0*/  FFMA.FTZ R164, R175, UR10, -R152 ;  /* 0x0000000aafa47c23 */ /* 0x000fc40008010898 */
[----:B------:R-:W0:Y:S01]  /*86b0*/  MUFU.EX2 R196, R196 ;  /* 0x000000c400c47308 */ /* 0x000e220000000800 */
[----:B-1----:R-:W-:-:S07]  /*86c0*/  FFMA.FTZ R155, R0, R18, R21 ;  /* 0x00000012009b7223 */ /* 0x002fce0000010015 */
[----:B------:R-:W1:Y:S01]  /*86d0*/  MUFU.EX2 R154, R154 ;  /* 0x0000009a009a7308 */ /* 0x000e620000000800 */
[----:B--2---:R-:W-:-:S07]  /*86e0*/  FFMA.FTZ R5, R2, R5, R197 ;  /* 0x0000000502057223 */ /* 0x004fce00000100c5 */
[----:B------:R-:W2:Y:S01]  /*86f0*/  MUFU.EX2 R198, R198 ;  /* 0x000000c600c67308 */ /* 0x000ea20000000800 */
[----:B0-----:R-:W-:-:S07]  /*8700*/  FADD.FTZ R155, R196, R155 ;  /* 0x0000009bc49b7221 */ /* 0x001fce0000010000 */
[----:B------:R-:W0:Y:S01]  /*8710*/  MUFU.EX2 R199, R199 ;  /* 0x000000c700c77308 */ /* 0x000e220000000800 */
[----:B-1----:R-:W-:-:S07]  /*8720*/  FADD.FTZ R18, R154, R5 ;  /* 0x000000059a127221 */ /* 0x002fce0000010000 */
[----:B------:R-:W1:Y:S01]  /*8730*/  MUFU.EX2 R187, R187 ;  /* 0x000000bb00bb7308 */ /* 0x000e620000000800 */
[----:B--2---:R-:W-:Y:S01]  /*8740*/  FADD.FTZ R166, R198, R155 ;  /* 0x0000009bc6a67221 */ /* 0x004fe20000010000 */
[----:B------:R-:W-:-:S06]  /*8750*/  FFMA.FTZ R155, R178, UR10, -R152 ;  /* 0x0000000ab29b7c23 */ /* 0x000fcc0008010898 */
[----:B------:R-:W2:Y:S01]  /*8760*/  MUFU.EX2 R156, R156 ;  /* 0x0000009c009c7308 */ /* 0x000ea20000000800 */
[----:B0-----:R-:W-:-:S07]  /*8770*/  FADD.FTZ R5, R199, R18 ;  /* 0x00000012c7057221 */ /* 0x001fce0000010000 */
[----:B------:R-:W0:Y:S01]  /*8780*/  MUFU.EX2 R192, R192 ;  /* 0x000000c000c07308 */ /* 0x000e220000000800 */
[----:B-1----:R-:W-:-:S07]  /*8790*/  FADD.FTZ R159, R187, R166 ;  /* 0x000000a6bb9f7221 */ /* 0x002fce0000010000 */
[----:B------:R-:W1:Y:S01]  /*87a0*/  MUFU.EX2 R193, R193 ;  /* 0x000000c100c17308 */ /* 0x000e620000000800 */
[----:B--2---:R-:W-:-:S07]  /*87b0*/  FADD.FTZ R18, R156, R5 ;  /* 0x000000059c127221 */ /* 0x004fce0000010000 */
        /* <DEDUP_REMOVED lines=10> */
[----:B-1----:R-:W-:Y:S01]  /*8860*/  FADD.FTZ R168, R194, R159 ;  /* 0x0000009fc2a87221 */ /* 0x002fe20000010000 */
[--C-:B------:R-:W-:Y:S01]  /*8870*/  FFMA.FTZ R159, R182, UR10, -R152.reuse ;  /* 0x0000000ab69f7c23 */ /* 0x100fe20008010898 */
[----:B------:R-:W-:-:S05]  /*8880*/  FFMA.FTZ R152, R183, UR10, -R152 ;  /* 0x0000000ab7987c23 */ /* 0x000fca0008010898 */
[----:B------:R-:W1:Y:S01]  /*8890*/  MUFU.EX2 R160, R160 ;  /* 0x000000a000a07308 */ /* 0x000e620000000800 */
[----:B--2---:R-:W-:-:S07]  /*88a0*/  FADD.FTZ R5, R195, R18 ;  /* 0x00000012c3057221 */ /* 0x004fce0000010000 */
        /* <DEDUP_REMOVED lines=31> */
[----:B0-----:R-:W-:Y:S01]  /*8aa0*/  FADD.FTZ R5, R159, R18 ;  /* 0x000000129f057221 */ /* 0x001fe20000010000 */
[----:B-1----:R-:W-:-:S03]  /*8ab0*/  FADD.FTZ R18, R169, R168 ;  /* 0x000000a8a9127221 */ /* 0x002fc60000010000 */
[----:B--2---:R-:W-:Y:S01]  /*8ac0*/  FADD.FTZ R5, R152, R5 ;  /* 0x0000000598057221 */ /* 0x004fe20000010000 */
[----:B------:R-:W-:Y:S06]  /*8ad0*/  @!P0 BRA `(.L_x_1044) ;  /* 0x0000000000048947 */ /* 0x000fec0003800000 */
[----:B------:R-:W-:Y:S01]  /*8ae0*/  BPT.TRAP 0x1 ;  /* 0x000000040000795c */ /* 0x000fe20000300000 */
.L_x_1044:
[----:B------:R-:W0:Y:S01]  /*8af0*/  S2UR UR4, SR_CgaCtaId ;  /* 0x00000000000479c3 */ /* 0x000e220000008800 */
[----:B------:R-:W-:Y:S01]  /*8b00*/  UIADD3 UR5, UR5, 0x30860, URZ ;  /* 0x0003086005057890 */ /* 0x000fe2000fffe03f */
[C---:B------:R-:W-:Y:S01]  /*8b10*/  ISETP.GT.AND P1, PT, R221.reuse, R20, PT ;  /* 0x00000014dd00720c */ /* 0x040fe20003f24270 */
[----:B------:R-:W-:Y:S01]  /*8b20*/  UMOV UR7, UR38 ;  /* 0x0000002600077c82 */ /* 0x000fe20008000000 */
[----:B------:R-:W-:Y:S01]  /*8b30*/  F2FP.F16.F32.PACK_AB R196, R196, R21 ;  /* 0x00000015c4c4723e */ /* 0x000fe200000000ff */
[----:B------:R-:W-:Y:S01]  /*8b40*/  VIADD R221, R221, 0xffffffff ;  /* 0xffffffffdddd7836 */ /* 0x000fe20000000000 */
[----:B------:R-:W-:Y:S01]  /*8b50*/  F2FP.F16.F32.PACK_AB R198, R187, R198 ;  /* 0x000000c6bbc6723e */ /* 0x000fe200000000ff */
[----:B------:R-:W-:Y:S01]  /*8b60*/  IMAD.MOV.U32 R219, RZ, RZ, R3 ;  /* 0x000000ffffdb7224 */ /* 0x000fe200078e0003 */
[----:B------:R-:W-:Y:S01]  /*8b70*/  F2FP.F16.F32.PACK_AB R192, R185, R192 ;  /* 0x000000c0b9c0723e */ /* 0x000fe200000000ff */
[----:B------:R-:W-:Y:S01]  /*8b80*/  IMAD.MOV.U32 R21, RZ, RZ, R4 ;  /* 0x000000ffff157224 */ /* 0x000fe200078e0004 */
        /* <DEDUP_REMOVED lines=15> */
[----:B------:R-:W-:Y:S01]  /*8c80*/  F2FP.F16.F32.PACK_AB R187, R152, R159 ;  /* 0x0000009f98bb723e */ /* 0x000fe200000000ff */
[----:B------:R-:W-:Y:S06]  /*8c90*/  @P1 BRA `(.L_x_1045) ;  /* 0xffffffe000cc1947 */ /* 0x000fec000383ffff */
.L_x_1034:
[----:B------:R-:W-:-:S13]  /*8ca0*/  R2UR UR4, R200 ;  /* 0x00000000c80472ca */ /* 0x000fda00000e0000 */
[----:B------:R-:W-:-:S13]  /*8cb0*/  ISETP.GE.AND P1, PT, R221, UR4, PT ;  /* 0x00000004dd007c0c */ /* 0x000fda000bf26270 */
[----:B------:R-:W-:Y:S05]  /*8cc0*/  @!P1 BRA `(.L_x_1046) ;  /* 0x0000002800289947 */ /* 0x000fea0003800000 */
[----:B------:R-:W-:Y:S01]  /*8cd0*/  IMAD.MOV.U32 R21, RZ, RZ, R3 ;  /* 0x000000ffff157224 */ /* 0x000fe200078e0003 */
[----:B------:R-:W-:Y:S01]  /*8ce0*/  UMOV UR6, UR38 ;  /* 0x0000002600067c82 */ /* 0x000fe20008000000 */
[----:B------:R-:W-:Y:S01]  /*8cf0*/  IMAD.MOV.U32 R20, RZ, RZ, R4 ;  /* 0x000000ffff147224 */ /* 0x000fe200078e0004 */
[----:B------:R-:W-:Y:S01]  /*8d00*/  UMOV UR4, UR39 ;  /* 0x0000002700047c82 */ /* 0x000fe20008000000 */
[----:B------:R-:W-:Y:S01]  /*8d10*/  ULDC UR54, c[0x0][0x9e4] ;  /* 0x0002790000367ab9 */ /* 0x000fe20000000800 */
[----:B------:R-:W-:Y:S01]  /*8d20*/  ULDC UR58, c[0x0][0x9dc] ;  /* 0x00027700003a7ab9 */ /* 0x000fe20000000800 */
[----:B------:R-:W-:Y:S01]  /*8d30*/  ULDC UR55, c[0x0][0x288] ;  /* 0x0000a20000377ab9 */ /* 0x000fe20000000800 */
[----:B------:R-:W-:-:S05]  /*8d40*/  ULDC UR59, c[0x0][0x988] ;  /* 0x00026200003b7ab9 */ /* 0x000fca0000000800 */
.L_x_1065:
[----:B------:R-:W-:-:S04]  /*8d50*/  UIADD3 UR7, UR4, 0x1, URZ ;  /* 0x0000000104077890 */ /* 0x000fc8000fffe03f */
[----:B------:R-:W-:-:S04]  /*8d60*/  UISETP.NE.AND UP0, UPT, UR7, 0x2, UPT ;  /* 0x000000020700788c */ /* 0x000fc8000bf05270 */
[----:B------:R-:W-:Y:S02]  /*8d70*/  USEL UR7, UR7, URZ, UP0 ;  /* 0x0000003f07077287 */ /* 0x000fe40008000000 */
[----:B------:R-:W-:-:S04]  /*8d80*/  USEL UR38, URZ, 0x1, UP0 ;  /* 0x000000013f267887 */ /* 0x000fc80008000000 */
[----:B------:R-:W-:Y:S01]  /*8d90*/  ULOP3.LUT UR38, UR6, UR38, URZ, 0x3c, !UPT ;  /* 0x0000002606267292 */ /* 0x000fe2000f8e3c3f */
[----:B------:R-:W-:Y:S01]  /*8da0*/  UMOV UR39, UR7 ;  /* 0x0000000700277c82 */ /* 0x000fe20008000000 */
[----:B------:R-:W-:Y:S10]  /*8db0*/  @!P0 BRA `(.L_x_1047) ;  /* 0x0000000000048947 */ /* 0x000ff40003800000 */
[----:B------:R-:W-:Y:S01]  /*8dc0*/  BPT.TRAP 0x1 ;  /* 0x000000040000795c */ /* 0x000fe20000300000 */
.L_x_1047:
[----:B------:R-:W-:Y:S01]  /*8dd0*/  ULEA UR5, UR39, UR40, 0x3 ;  /* 0x0000002827057291 */ /* 0x000fe2000f8e183f */
[----:B------:R-:W-:-:S05]  /*8de0*/  IMAD.U32 R3, RZ, RZ, UR38 ;  /* 0x00000026ff037e24 */ /* 0x000fca000f8e00ff */
[----:B------:R-:W-:-:S04]  /*8df0*/  SHF.L.U32 R3, R3, 0x1f, RZ ;  /* 0x0000001f03037819 */ /* 0x000fc800000006ff */
[----:B------:R0:W1:Y:S01]  /*8e00*/  SYNCS.PHASECHK.TRANS64.TRYWAIT P1, [UR5+0x30830], R3 ;  /* 0x03083003ff0075a7 */ /* 0x0000620008020145 */
[----:B------:R-:W-:Y:S05]  /*8e10*/  @!P0 BRA `(.L_x_1048) ;  /* 0x0000000000048947 */ /* 0x000fea0003800000 */
[----:B------:R-:W-:Y:S01]  /*8e20*/  BPT.TRAP 0x1 ;  /* 0x000000040000795c */ /* 0x000fe20000300000 */
.L_x_1048:
[----:B-1----:R-:W-:Y:S05]  /*8e30*/  @P1 BRA `(.L_x_1049) ;  /* 0x0000000000081947 */ /* 0x002fea0003800000 */
[----:B------:R-:W1:Y:S02]  /*8e40*/  SYNCS.PHASECHK.TRANS64.TRYWAIT P1, [UR5+0x30830], R3 ;  /* 0x03083003ff0075a7 */ /* 0x000e640008020145 */
[----:B-1----:R-:W-:Y:S05]  /*8e50*/  @!P1 BRA `(.L_x_1050) ;  /* 0x000000ac00209947 */ /* 0x002fea0003800000 */
.L_x_1049:
        /* <DEDUP_REMOVED lines=227> */
.L_x_1051:
[----:B------:R-:W-:Y:S01]  /*9c90*/  ULEA UR5, UR4, UR40, 0x3 ;  /* 0x0000002804057291 */ /* 0x000fe2000f8e183f */
[----:B------:R-:W-:-:S05]  /*9ca0*/  IMAD.U32 R0, RZ, RZ, UR6 ;  /* 0x00000006ff007e24 */ /* 0x000fca000f8e00ff */
[----:B------:R-:W-:-:S04]  /*9cb0*/  SHF.L.U32 R0, R0, 0x1f, RZ ;  /* 0x0000001f00007819 */ /* 0x000fc800000006ff */
[----:B------:R2:W3:Y:S01]  /*9cc0*/  SYNCS.PHASECHK.TRANS64.TRYWAIT P1, [UR5+0x30850], R0 ;  /* 0x03085000ff0075a7 */ /* 0x0004e20008020145 */
[----:B------:R-:W-:Y:S05]  /*9cd0*/  @!P0 BRA `(.L_x_1052) ;  /* 0x0000000000048947 */ /* 0x000fea0003800000 */
[----:B------:R-:W-:Y:S01]  /*9ce0*/  BPT.TRAP 0x1 ;  /* 0x000000040000795c */ /* 0x000fe20000300000 */
.L_x_1052:
[----:B---3--:R-:W-:Y:S05]  /*9cf0*/  @P1 BRA `(.L_x_1053) ;  /* 0x0000000000081947 */ /* 0x008fea0003800000 */
[----:B------:R-:W3:Y:S02]  /*9d00*/  SYNCS.PHASECHK.TRANS64.TRYWAIT P1, [UR5+0x30850], R0 ;  /* 0x03085000ff0075a7 */ /* 0x000ee40008020145 */
[----:B---3--:R-:W-:Y:S05]  /*9d10*/  @!P1 BRA `(.L_x_1054) ;  /* 0x0000009c00889947 */ /* 0x008fea0003800000 */
.L_x_1053:
        /* <DEDUP_REMOVED lines=30> */
.L_x_1055:
[----:B------:R-:W-:Y:S01]  /*9f00*/  UISETP.NE.AND UP1, UPT, UR61, URZ, UPT ;  /* 0x0000003f3d00728c */ /* 0x000fe2000bf25270 */
[----:B------:R-:W3:Y:S01]  /*9f10*/  S2UR UR10, SR_CgaCtaId ;  /* 0x00000000000a79c3 */ /* 0x000ee20000008800 */
[----:B------:R-:W-:Y:S01]  /*9f20*/  VIADD R189, R23, UR43 ;  /* 0x0000002b17bd7c36 */ /* 0x000fe20008000000 */
[----:B------:R-:W-:Y:S01]  /*9f30*/  ULEA UR4, UR7, UR40, 0x3 ;  /* 0x0000002807047291 */ /* 0x000fe2000f8e183f */
[----:B-1----:R-:W-:Y:S01]  /*9f40*/  IMAD.SHL.U32 R4, R221, 0x40, RZ ;  /* 0x00000040dd047824 */ /* 0x002fe200078e00ff */
[----:B------:R-:W-:Y:S01]  /*9f50*/  UISETP.NE.AND UP0, UPT, UR42, URZ, UPT ;  /* 0x0000003f2a00728c */ /* 0x000fe2000bf05270 */
[----:B------:R-:W-:Y:S01]  /*9f60*/  PLOP3.LUT P1, PT, PT, PT, UP1, 0x80, 0x0 ;  /* 0x000000000000781c */ /* 0x000fe20003f2f018 */
[----:B------:R-:W-:Y:S01]  /*9f70*/  UIADD3 UR4, UR4, 0x30840, URZ ;  /* 0x0003084004047890 */ /* 0x000fe2000fffe03f */
[----:B------:R-:W-:Y:S01]  /*9f80*/  PLOP3.LUT P2, PT, PT, PT, UP1, 0x80, 0x0 ;  /* 0x000000000000781c */ /* 0x000fe20003f4f018 */
[----:B------:R-:W1:Y:S02]  /*9f90*/  LDC R184, c[0x0][0x2f0] ;  /* 0x0000bc00ffb87b82 */ /* 0x000e640000000800 */
[----:B------:R-:W-:-:S08]  /*9fa0*/  @UP1 ULDC UR6, c[0x0][0x44c] ;  /* 0x0001130000061ab9 */ /* 0x000fd00000000800 */
[----:B0-2---:R-:W-:Y:S01]  /*9fb0*/  @P1 IMAD.HI.U32 R0, R189, UR6, RZ ;  /* 0x00000006bd001c27 */ /* 0x005fe2000f8e00ff */
[----:B------:R-:W-:Y:S01]  /*9fc0*/  @UP1 ULDC UR6, c[0x0][0x450] ;  /* 0x0001140000061ab9 */ /* 0x000fe20000000800 */
[----:B------:R-:W-:-:S03]  /*9fd0*/  PLOP3.LUT P1, PT, PT, PT, UP0, 0x40, 0x0 ;  /* 0x000000000000781c */ /* 0x000fc60003f2e808 */
[----:B------:R-:W-:Y:S01]  /*9fe0*/  @P2 SHF.R.U32.HI R189, RZ, UR6, R0 ;  /* 0x00000006ffbd2c19 */ /* 0x000fe20008011600 */
[----:B---3--:R-:W-:Y:S01]  /*9ff0*/  UPRMT UR4, UR10, 0x654, UR4 ;  /* 0x000006540a047896 */ /* 0x008fe20008000004 */
[----:B------:R-:W-:Y:S02]  /*a000*/  IADD3 R0, -R4, 0x1, RZ ;  /* 0x0000000104007810 */ /* 0x000fe40007ffe1ff */
[----:B------:R-:W-:Y:S01]  /*a010*/  ULDC UR10, c[0x0][0x9e0] ;  /* 0x00027800000a7ab9 */ /* 0x000fe20000000800 */
[----:B------:R-:W0:Y:S02]  /*a020*/  SHFL.IDX PT, R185, R189, RZ, 0x1c1f ;  /* 0x001c1fffbdb97589 */ /* 0x000e2400000e0000 */
[----:B------:R-:W-:-:S03]  /*a030*/  IMAD R3, R19, -0x2, R0 ;  /* 0xfffffffe13037824 */ /* 0x000fc600078e0200 */
[----:B------:R-:W-:Y:S01]  /*a040*/  SYNCS.ARRIVE.TRANS64.RED.A1T0 RZ, [UR4], RZ ;  /* 0x000000ffffff79a7 */ /* 0x000fe20008100404 */
[----:B-1----:R-:W-:Y:S01]  /*a050*/  IMAD R3, R184, UR41, R3 ;  /* 0x00000029b8037c24 */ /* 0x002fe2000f8e0203 */
[----:B------:R-:W-:-:S04]  /*a060*/  ULOP3.LUT UR4, URZ, UR58, URZ, 0x33, !UPT ;  /* 0x0000003a3f047292 */ /* 0x000fc8000f8e333f */
[----:B------:R-:W-:-:S05]  /*a070*/  IADD3 R3, R3, -UR55, RZ ;  /* 0x8000003703037c10 */ /* 0x000fca000fffe0ff */
[C---:B------:R-:W-:Y:S02]  /*a080*/  VIADD R0, R3.reuse, UR10 ;  /* 0x0000000a03007c36 */ /* 0x040fe40008000000 */
[----:B------:R-:W-:Y:S02]  /*a090*/  VIADD R186, R3, UR4 ;  /* 0x0000000403ba7c36 */ /* 0x000fe40008000000 */
[--C-:B0-----:R-:W-:Y:S02]  /*a0a0*/  IMAD.IADD R187, R0, 0x1, R185.reuse ;  /* 0x0000000100bb7824 */ /* 0x101fe400078e02b9 */
[----:B------:R-:W-:Y:S01]  /*a0b0*/  IMAD.IADD R188, R186, 0x1, R185 ;  /* 0x00000001babc7824 */ /* 0x000fe200078e02b9 */
[----:B------:R-:W-:Y:S06]  /*a0c0*/  @P1 BRA `(.L_x_1056) ;  /* 0x00000000005c1947 */ /* 0x000fec0003800000 */
[----:B------:R-:W-:Y:S01]  /*a0d0*/  IMAD R2, R184, UR41, R185 ;  /* 0x00000029b8027c24 */ /* 0x000fe2000f8e02b9 */
[----:B------:R-:W-:Y:S03]  /*a0e0*/  BSSY B0, `(.L_x_1057) ;  /* 0x0000011000007945 */ /* 0x000fe60003800000 */
[----:B------:R-:W-:-:S05]  /*a0f0*/  VIADD R185, R2, -UR55 ;  /* 0x8000003702b97c36 */ /* 0x000fca0008000000 */
        /* <DEDUP_REMOVED lines=10> */
.L_x_1058:
[----:B------:R-:W-:-:S05]  /*a1a0*/  IMAD.U32 R190, RZ, RZ, UR54 ;  /* 0x00000036ffbe7e24 */ /* 0x000fca000f8e00ff */
[----:B------:R-:W-:-:S13]  /*a1b0*/  ISETP.NE.AND P1, PT, R190, 0x1, PT ;  /* 0x00000001be00780c */ /* 0x000fda0003f25270 */
[----:B------:R-:W0:Y:S02]  /*a1c0*/  @P1 LDC.64 R2, c[0x0][0x9e8] ;  /* 0x00027a00ff021b82 */ /* 0x000e240000000a00 */
[----:B0-----:R-:W-:-:S05]  /*a1d0*/  @P1 IMAD.HI.U32 R2, R185, R2, RZ ;  /* 0x00000002b9021227 */ /* 0x001fca00078e00ff */
[----:B------:R-:W-:-:S07]  /*a1e0*/  @P1 SHF.R.U32.HI R185, RZ, R3, R2 ;  /* 0x00000003ffb91219 */ /* 0x000fce0000011602 */
.L_x_1059:
[----:B------:R-:W-:Y:S05]  /*a1f0*/  BSYNC B0 ;  /* 0x0000000000007941 */ /* 0x000fea0003800000 */
.L_x_1057:
[----:B------:R-:W-:-:S04]  /*a200*/  IMAD R2, R185, R190, -R4 ;  /* 0x000000beb9027224 */ /* 0x000fc800078e0a04 */
[----:B------:R-:W-:-:S05]  /*a210*/  IMAD R2, R19, -0x2, R2 ;  /* 0xfffffffe13027824 */ /* 0x000fca00078e0202 */
[----:B------:R-:W-:Y:S02]  /*a220*/  VIADDMNMX R187, R2, R190, R187, PT ;  /* 0x000000be02bb7246 */ /* 0x000fe400038001bb */
[----:B------:R-:W-:-:S07]  /*a230*/  VIMNMX R188, R188, R2, !PT ;  /* 0x00000002bcbc7248 */ /* 0x000fce0007fe0100 */
.L_x_1056:
        /* <DEDUP_REMOVED lines=8> */
[----:B------:R-:W-:Y:S02]  /*a2c0*/  ISETP.GT.AND P4, PT, R188, 0x18, P1 ;  /* 0x00000018bc00780c */ /* 0x000fe40000f84270 */
[----:B------:R-:W-:Y:S02]  /*a2d0*/  FSEL R185, R152, -INF , !P5 ;  /* 0xff80000098b97808 */ /* 0x000fe40006800000 */
[----:B------:R-:W-:Y:S02]  /*a2e0*/  ISETP.LT.OR P4, PT, R187, 0x19, P4 ;  /* 0x00000019bb00780c */ /* 0x000fe40002781670 */
[C---:B------:R-:W-:Y:S02]  /*a2f0*/  ISETP.GT.AND P6, PT, R188.reuse, 0x8, P1 ;  /* 0x00000008bc00780c */ /* 0x040fe40000fc4270 */
[----:B------:R-:W-:-:S02]  /*a300*/  ISETP.GT.AND P2, PT, R188, 0x9, P1 ;  /* 0x00000009bc00780c */ /* 0x000fc40000f44270 */
[----:B------:R-:W-:Y:S01]  /*a310*/  ISETP.GT.AND P3, PT, R188, 0x10, P1 ;  /* 0x00000010bc00780c */ /* 0x000fe20000f64270 */
[--C-:B0-----:R-:W-:Y:S01]  /*a320*/  IMAD.IADD R0, R0, 0x1, R189.reuse ;  /* 0x0000000100007824 */ /* 0x101fe200078e02bd */
[----:B------:R-:W-:Y:S01]  /*a330*/  ISETP.GT.AND P5, PT, R188, 0x11, P1 ;  /* 0x00000011bc00780c */ /* 0x000fe20000fa4270 */
        /* <DEDUP_REMOVED lines=52> */
.L_x_1062:
[----:B------:R-:W-:-:S05]  /*a680*/  IMAD.U32 R152, RZ, RZ, UR54 ;  /* 0x00000036ff987e24 */ /* 0x000fca000f8e00ff */
[----:B------:R-:W-:-:S13]  /*a690*/  ISETP.NE.AND P2, PT, R152, 0x1, PT ;  /* 0x000000019800780c */ /* 0x000fda0003f45270 */
[----:B------:R-:W0:Y:S02]  /*a6a0*/  @P2 LDC.64 R2, c[0x0][0x9e8] ;  /* 0x00027a00ff022b82 */ /* 0x000e240000000a00 */
[----:B0-----:R-:W-:-:S05]  /*a6b0*/  @P2 IMAD.HI.U32 R2, R187, R2, RZ ;  /* 0x00000002bb022227 */ /* 0x001fca00078e00ff */
[----:B------:R-:W-:-:S07]  /*a6c0*/  @P2 SHF.R.U32.HI R187, RZ, R3, R2 ;  /* 0x00000003ffbb2219 */ /* 0x000fce0000011602 */
.L_x_1063:
[----:B------:R-:W-:Y:S05]  /*a6d0*/  BSYNC B0 ;  /* 0x0000000000007941 */ /* 0x000fea0003800000 */
.L_x_1061:
[----:B------:R-:W-:-:S04]  /*a6e0*/  IMAD R4, R187, R152, -R4 ;  /* 0x00000098bb047224 */ /* 0x000fc800078e0a04 */
[----:B------:R-:W-:-:S05]  /*a6f0*/  IMAD R3, R19, -0x2, R4 ;  /* 0xfffffffe13037824 */ /* 0x000fca00078e0204 */
[----:B------:R-:W-:Y:S02]  /*a700*/  VIADDMNMX R0, R3, R152, R0, PT ;  /* 0x0000009803007246 */ /* 0x000fe40003800100 */
[----:B------:R-:W-:-:S07]  /*a710*/  VIMNMX R186, R186, R3, !PT ;  /* 0x00000003baba7248 */ /* 0x000fce0007fe0100 */
.L_x_1060:
        /* <DEDUP_REMOVED lines=201> */
.L_x_1064:
[----:B------:R-:W0:Y:S01]  /*b3b0*/  S2UR UR6, SR_CgaCtaId ;  /* 0x00000000000679c3 */ /* 0x000e220000008800 */
[----:B------:R-:W-:Y:S01]  /*b3c0*/  R2UR UR4, R200 ;  /* 0x00000000c80472ca */ /* 0x000fe200000e0000 */
[----:B------:R-:W-:Y:S01]  /*b3d0*/  UIADD3 UR5, UR5, 0x30860, URZ ;  /* 0x0003086005057890 */ /* 0x000fe2000fffe03f */
[----:B------:R-:W-:Y:S02]  /*b3e0*/  F2FP.F16.F32.PACK_AB R196, R196, R185 ;  /* 0x000000b9c4c4723e */ /* 0x000fe400000000ff */
[----:B------:R-:W-:Y:S01]  /*b3f0*/  F2FP.F16.F32.PACK_AB R197, R20, R197 ;  /* 0x000000c514c5723e */ /* 0x000fe200000000ff */
[----:B------:R-:W-:Y:S01]  /*b400*/  IMAD.MOV.U32 R20, RZ, RZ, R4 ;  /* 0x000000ffff147224 */ /* 0x000fe200078e0004 */
[----:B------:R-:W-:Y:S02]  /*b410*/  F2FP.F16.F32.PACK_AB R198, R187, R198 ;  /* 0x000000c6bbc6723e */ /* 0x000fe400000000ff */
[----:B------:R-:W-:Y:S01]  /*b420*/  F2FP.F16.F32.PACK_AB R185, R164, R21 ;  /* 0x00000015a4b9723e */ /* 0x000fe200000000ff */
[----:B------:R-:W-:Y:S01]  /*b430*/  IMAD.MOV.U32 R21, RZ, RZ, R3 ;  /* 0x000000ffff157224 */ /* 0x000fe200078e0003 */
[----:B------:R-:W-:-:S02]  /*b440*/  F2FP.F16.F32.PACK_AB R199, R154, R199 ;  /* 0x000000c79ac7723e */ /* 0x000fc400000000ff */
[----:B------:R-:W-:Y:S02]  /*b450*/  F2FP.F16.F32.PACK_AB R192, R183, R192 ;  /* 0x000000c0b7c0723e */ /* 0x000fe400000000ff */
[C---:B------:R-:W-:Y:S01]  /*b460*/  ISETP.GT.AND P1, PT, R221.reuse, UR4, PT ;  /* 0x00000004dd007c0c */ /* 0x040fe2000bf24270 */
[----:B------:R-:W-:Y:S01]  /*b470*/  UMOV UR4, UR39 ;  /* 0x0000002700047c82 */ /* 0x000fe20008000000 */
[----:B------:R-:W-:Y:S01]  /*b480*/  F2FP.F16.F32.PACK_AB R193, R156, R193 ;  /* 0x000000c19cc1723e */ /* 0x000fe200000000ff */
[----:B------:R-:W-:Y:S01]  /*b490*/  VIADD R221, R221, 0xffffffff ;  /* 0xffffffffdddd7836 */ /* 0x000fe20000000000 */
        /* <DEDUP_REMOVED lines=13> */
.L_x_1046:
        /* <DEDUP_REMOVED lines=131> */
.L_x_1066:
[----:B------:R-:W-:Y:S01]  /*bda0*/  ULEA UR5, UR39, UR40, 0x3 ;  /* 0x0000002827057291 */ /* 0x000fe2000f8e183f */
[----:B------:R-:W-:-:S05]  /*bdb0*/  IMAD.U32 R0, RZ, RZ, UR38 ;  /* 0x00000026ff007e24 */ /* 0x000fca000f8e00ff */
[----:B------:R-:W-:-:S04]  /*bdc0*/  SHF.L.U32 R0, R0, 0x1f, RZ ;  /* 0x0000001f00007819 */ /* 0x000fc800000006ff */
[----:B------:R0:W1:Y:S01]  /*bdd0*/  SYNCS.PHASECHK.TRANS64.TRYWAIT P1, [UR5+0x30850], R0 ;  /* 0x03085000ff0075a7 */ /* 0x0000620008020145 */
[----:B------:R-:W-:Y:S05]  /*bde0*/  @!P0 BRA `(.L_x_1067) ;  /* 0x0000000000048947 */ /* 0x000fea0003800000 */
[----:B------:R-:W-:Y:S01]  /*bdf0*/  BPT.TRAP 0x1 ;  /* 0x000000040000795c */ /* 0x000fe20000300000 */
.L_x_1067:
[----:B-1----:R-:W-:Y:S05]  /*be00*/  @P1 BRA `(.L_x_1068) ;  /* 0x0000000000081947 */ /* 0x002fea0003800000 */
[----:B------:R-:W1:Y:S02]  /*be10*/  SYNCS.PHASECHK.TRANS64.TRYWAIT P1, [UR5+0x30850], R0 ;  /* 0x03085000ff0075a7 */ /* 0x000e640008020145 */
[----:B-1----:R-:W-:Y:S05]  /*be20*/  @!P1 BRA `(.L_x_1069) ;  /* 0x0000007c005c9947 */ /* 0x002fea0003800000 */
.L_x_1068:
        /* <DEDUP_REMOVED lines=10> */
[----:B------:R-:W-:-:S07]  /*bed0*/  ULEA UR4, UR39, UR4, 0xb ;  /* 0x0000000427047291 */ /* 0x000fce000f8e583f */
[----:B------:R-:W-:Y:S02]  /*bee0*/  UMOV UR6, UR4 ;  /* 0x0000000400067c82 */ /* 0x000fe40008000000 */
[----:B------:R-:W-:Y:S01]  /*bef0*/  HGMMA.64x256x16.F32 R24, R196, gdesc[UR4].tnspB, R24, gsb0 ;  /* 0x43e00004c4187df0 */ /* 0x000fe20008000818 */
[----:B------:R-:W-:Y:S01]  /*bf00*/  UIADD3 UR6, UR4, 0x80, URZ ;  /* 0x0000008004067890 */ /* 0x000fe2000fffe03f */
[----:B-1----:R-:W-:Y:S01]  /*bf10*/  FADD.FTZ R7, R7, R18 ;  /* 0x0000001207077221 */ /* 0x002fe20000010000 */
[----:B------:R-:W-:Y:S01]  /*bf20*/  UMOV UR7, 0x40000040 ;  /* 0x4000004000077882 */ /* 0x000fe20000000000 */
[----:B0-----:R-:W-:Y:S01]  /*bf30*/  FADD.FTZ R2, R0, R5 ;  /* 0x0000000500027221 */ /* 0x001fe20000010000 */
[----:B------:R-:W-:Y:S02]  /*bf40*/  IMAD.MOV.U32 R5, RZ, RZ, RZ ;  /* 0x000000ffff057224 */ /* 0x000fe400078e00ff */
[----:B------:R-:W0:Y:S04]  /*bf50*/  SHFL.BFLY PT, R0, R7, 0x1, 0x1f ;  /* 0x0c201f0007007f89 */ /* 0x000e2800000e0000 */
[----:B------:R-:W1:Y:S01]  /*bf60*/  SHFL.BFLY PT, R9, R2, 0x1, 0x1f ;  /* 0x0c201f0002097f89 */ /* 0x000e6200000e0000 */
[----:B0-----:R-:W-:Y:S01]  /*bf70*/  FADD.FTZ R11, R7, R0 ;  /* 0x00000000070b7221 */ /* 0x001fe20000010000 */
[----:B------:R-:W-:Y:S01]  /*bf80*/  MOV R7, UR10 ;  /* 0x0000000a00077c02 */ /* 0x000fe20008000f00 */
[----:B------:R-:W-:-:S02]  /*bf90*/  IMAD.MOV.U32 R0, RZ, RZ, -0x800000 ;  /* 0xff800000ff007424 */ /* 0x000fc400078e00ff */
[----:B-1----:R-:W-:Y:S01]  /*bfa0*/  FADD.FTZ R12, R2, R9 ;  /* 0x00000009020c7221 */ /* 0x002fe20000010000 */
[----:B------:R-:W-:Y:S01]  /*bfb0*/  FSETP.NE.FTZ.AND P1, PT, R11, RZ, PT ;  /* 0x000000ff0b00720b */ /* 0x000fe20003f35000 */
[----:B------:R-:W-:-:S03]  /*bfc0*/  IMAD.MOV.U32 R2, RZ, RZ, -0x800000 ;  /* 0xff800000ff027424 */ /* 0x000fc600078e00ff */
        /* <DEDUP_REMOVED lines=14> */
[----:B------:R-:W-:Y:S01]  /*c0b0*/  UIADD3 UR6, UR4, 0x100, URZ ;  /* 0x0000010004067890 */ /* 0x000fe2000fffe03f */
[----:B------:R-:W-:Y:S01]  /*c0c0*/  UMOV UR7, 0x40000040 ;  /* 0x4000004000077882 */ /* 0x000fe20000000000 */
[----:B------:R-:W-:Y:S01]  /*c0d0*/  UIADD3 UR4, UR4, 0x180, URZ ;  /* 0x0000018004047890 */ /* 0x000fe2000fffe03f */
[----:B------:R-:W-:Y:S02]  /*c0e0*/  WARPGROUP.DEPBAR.LE gsb0, 0x0 ;  /* 0x00008000000079c5 */ /* 0x000fe40000010000 */
[----:B------:R-:W-:-:S15]  /*c0f0*/  WARPGROUP.ARRIVE ;  /* 0x00000000000079c5 */ /* 0x000fde0000000000 */
[----:B------:R-:W-:-:S07]  /*c100*/  NOP ;  /* 0x0000000000007918 */ /* 0x000fce0000000000 */
        /* <DEDUP_REMOVED lines=10> */
.L_x_1070:
[----:B------:R-:W0:Y:S01]  /*c1b0*/  S2UR UR7, SR_CgaCtaId ;  /* 0x00000000000779c3 */ /* 0x000e220000008800 */
[----:B------:R-:W-:Y:S01]  /*c1c0*/  R2UR UR6, R208 ;  /* 0x00000000d00672ca */ /* 0x000fe200000e0000 */
[----:B------:R-:W-:Y:S01]  /*c1d0*/  UIADD3 UR4, UR5, 0x30860, URZ ;  /* 0x0003086005047890 */ /* 0x000fe2000fffe03f */
[-C--:B------:R-:W-:Y:S01]  /*c1e0*/  FMUL.FTZ R172, R32, R6.reuse ;  /* 0x0000000620ac7220 */ /* 0x080fe20000410000 */
[----:B------:R-:W-:Y:S01]  /*c1f0*/  UIADD3 UR39, UR39, 0x1, URZ ;  /* 0x0000000127277890 */ /* 0x000fe2000fffe03f */
[-C--:B------:R-:W-:Y:S01]  /*c200*/  FMUL.FTZ R173, R36, R6.reuse ;  /* 0x0000000624ad7220 */ /* 0x080fe20000410000 */
[-C--:B------:R-:W-:Y:S01]  /*c210*/  FMUL.FTZ R174, R40, R6.reuse ;  /* 0x0000000628ae7220 */ /* 0x080fe20000410000 */
[-C--:B------:R-:W-:Y:S01]  /*c220*/  FMUL.FTZ R175, R44, R6.reuse ;  /* 0x000000062caf7220 */ /* 0x080fe20000410000 */
[----:B------:R-:W-:Y:S01]  /*c230*/  UISETP.NE.AND UP0, UPT, UR39, 0x2, UPT ;  /* 0x000000022700788c */ /* 0x000fe2000bf05270 */
[-C--:B------:R-:W-:Y:S01]  /*c240*/  FMUL.FTZ R176, R48, R6.reuse ;  /* 0x0000000630b07220 */ /* 0x080fe20000410000 */
[-C--:B------:R-:W-:Y:S01]  /*c250*/  FMUL.FTZ R177, R52, R6.reuse ;  /* 0x0000000634b17220 */ /* 0x080fe20000410000 */
[-C--:B------:R-:W-:Y:S01]  /*c260*/  FMUL.FTZ R178, R56, R6.reuse ;  /* 0x0000000638b27220 */ /* 0x080fe20000410000 */
[-C--:B------:R-:W-:Y:S01]  /*c270*/  FMUL.FTZ R179, R60, R6.reuse ;  /* 0x000000063cb37220 */ /* 0x080fe20000410000 */
[-C--:B------:R-:W-:Y:S01]  /*c280*/  FMUL.FTZ R180, R64, R6.reuse ;  /* 0x0000000640b47220 */ /* 0x080fe20000410000 */
        /* <DEDUP_REMOVED lines=10> */
[----:B0-----:R-:W-:Y:S01]  /*c330*/  UPRMT UR4, UR7, 0x654, UR4 ;  /* 0x0000065407047896 */ /* 0x001fe20008000004 */
        /* <DEDUP_REMOVED lines=111> */
[-C--:B------:R-:W-:Y:S01]  /*ca30*/  FMUL.FTZ R165, R147, R5.reuse ;  /* 0x0000000593a57220 */ /* 0x080fe20000410000 */
[-C--:B------:R-:W-:Y:S01]  /*ca40*/  FMUL.FTZ R166, R150, R5.reuse ;  /* 0x0000000596a67220 */ /* 0x080fe20000410000 */
[----:B------:R-:W-:Y:S01]  /*ca50*/  FMUL.FTZ R168, R151, R5 ;  /* 0x0000000597a87220 */ /* 0x000fe20000410000 */
[----:B------:R-:W-:-:S02]  /*ca60*/  USEL UR39, UR39, URZ, UP0 ;  /* 0x0000003f27277287 */ /* 0x000fc40008000000 */
[----:B------:R-:W-:-:S12]  /*ca70*/  ULOP3.LUT UR38, UR38, UR4, URZ, 0x3c, !UPT ;  /* 0x0000000426267292 */ /* 0x000fd8000f8e3c3f */
.L_x_992:
[----:B------:R-:W0:Y:S01]  /*ca80*/  S2R R4, SR_CgaCtaId ;  /* 0x0000000000047919 */ /* 0x000e220000008800 */
[----:B------:R-:W-:Y:S01]  /*ca90*/  MOV R197, 0x400 ;  /* 0x0000040000c57802 */ /* 0x000fe20000000f00 */
[----:B------:R-:W-:Y:S01]  /*caa0*/  BSSY B0, `(.L_x_1071) ;  /* 0x0000297000007945 */ /* 0x000fe20003800000 */
[----:B------:R-:W-:Y:S02]  /*cab0*/  BAR.SYNC.DEFER_BLOCKING 0x5, 0x180 ;  /* 0x0146000000007b1d */ /* 0x000fe40000010000 */
[----:B0-----:R-:W-:-:S05]  /*cac0*/  LEA R197, R4, R197, 0x18 ;  /* 0x000000c504c57211 */ /* 0x001fca00078ec0ff */
[----:B------:R-:W0:Y:S02]  /*cad0*/  LDS R4, [R197+0x308d0] ;  /* 0x0308d000c5047984 */ /* 0x000e240000000800 */
[----:B0-----:R-:W-:Y:S01]  /*cae0*/  R2UR UR4, R4 ;  /* 0x00000000040472ca */ /* 0x001fe200000e0000 */
[----:B------:R-:W-:Y:S06]  /*caf0*/  BAR.ARV 0x4, 0x180 ;  /* 0x0106000000007b1d */ /* 0x000fec0000002000 */
[----:B------:R-:W-:Y:S08]  /*cb00*/  @P0 BRA `(.L_x_1072) ;  /* 0x0000001c00540947 */ /* 0x000ff00003800000 */
[----:B------:R-:W0:Y:S01]  /*cb10*/  S2R R4, SR_SWINHI ;  /* 0x0000000000047919 */ /* 0x000e220000002f00 */
[----:B------:R-:W-:Y:S01]  /*cb20*/  IMAD R5, R207, 0x40, R22 ;  /* 0x00000040cf057824 */ /* 0x000fe200078e0216 */
[----:B------:R-:W1:Y:S01]  /*cb30*/  LDC R198, c[0x0][0xbe8] ;  /* 0x0002fa00ffc67b82 */ /* 0x000e620000000800 */
[----:B------:R-:W-:Y:S01]  /*cb40*/  R2UR UR11, R205 ;  /* 0x00000000cd0b72ca */ /* 0x000fe200000e0000 */
[----:B------:R-:W-:Y:S01]  /*cb50*/  ULDC.64 UR8, c[0x0][0xb90] ;  /* 0x0002e40000087ab9 */ /* 0x000fe20000000a00 */
[----:B------:R-:W-:Y:S02]  /*cb60*/  F2FP.F16.F32.PACK_AB R24, R25, R24 ;  /* 0x000000181918723e */ /* 0x000fe400000000ff */
[----:B------:R-:W-:Y:S02]  /*cb70*/  F2FP.F16.F32.PACK_AB R25, R27, R26 ;  /* 0x0000001a1b19723e */ /* 0x000fe400000000ff */
[----:B------:R-:W-:Y:S02]  /*cb80*/  F2FP.F16.F32.PACK_AB R27, R31, R30 ;  /* 0x0000001e1f1b723e */ /* 0x000fe400000000ff */
[----:B------:R-:W-:-:S02]  /*cb90*/  R2UR UR13, R206 ;  /* 0x00000000ce0d72ca */ /* 0x000fc400000e0000 */
[----:B------:R-:W-:Y:S02]  /*cba0*/  F2FP.F16.F32.PACK_AB R26, R29, R28 ;  /* 0x0000001c1d1a723e */ /* 0x000fe400000000ff */
[----:B------:R-:W-:Y:S01]  /*cbb0*/  F2FP.F16.F32.PACK_AB R136, R137, R136 ;  /* 0x000000888988723e */ /* 0x000fe200000000ff */
[----:B------:R-:W-:Y:S01]  /*cbc0*/  USHF.R.S32.HI UR10, URZ, 0x1f, UR11 ;  /* 0x0000001f3f0a7899 */ /* 0x000fe2000801140b */
[----:B------:R-:W-:Y:S01]  /*cbd0*/  F2FP.F16.F32.PACK_AB R137, R128, R104 ;  /* 0x000000688089723e */ /* 0x000fe200000000ff */
[----:B------:R-:W-:Y:S01]  /*cbe0*/  UIMAD.WIDE.U32 UR6, UR11, UR8, URZ ;  /* 0x000000080b0672a5 */ /* 0x000fe2000f8e003f */
[----:B------:R-:W-:Y:S01]  /*cbf0*/  F2FP.F16.F32.PACK_AB R144, R145, R144 ;  /* 0x000000909190723e */ /* 0x000fe200000000ff */
[----:B------:R-:W-:Y:S01]  /*cc00*/  UIMAD UR5, UR10, UR8, URZ ;  /* 0x000000080a0572a4 */ /* 0x000fe2000f8e023f */
[----:B------:R-:W-:-:S03]  /*cc10*/  F2FP.F16.F32.PACK_AB R145, R165, R164 ;  /* 0x000000a4a591723e */ /* 0x000fc600000000ff */
[----:B------:R-:W-:Y:S02]  /*cc20*/  UIMAD UR5, UR11, UR9, UR5 ;  /* 0x000000090b0572a4 */ /* 0x000fe4000f8e0205 */
[----:B------:R-:W-:Y:S01]  /*cc30*/  USHF.R.S32.HI UR12, URZ, 0x1f, UR13 ;  /* 0x0000001f3f0c7899 */ /* 0x000fe2000801140d */
[----:B------:R-:W-:Y:S01]  /*cc40*/  ULDC.64 UR8, c[0x0][0xb98] ;  /* 0x0002e60000087ab9 */ /* 0x000fe20000000a00 */
[----:B------:R-:W-:Y:S02]  /*cc50*/  UIADD3 UR7, UR7, UR5, URZ ;  /* 0x0000000507077290 */ /* 0x000fe4000fffe03f */
[----:B------:R-:W-:Y:S01]  /*cc60*/  UIMAD UR5, UR12, UR8, URZ ;  /* 0x000000080c0572a4 */ /* 0x000fe2000f8e023f */
[----:B------:R-:W-:Y:S02]  /*cc70*/  MOV R158, R197 ;  /* 0x000000c5009e7202 */ /* 0x000fe40000000f00 */
[----:B0-----:R-:W-:Y:S01]  /*cc80*/  MOV R159, R4 ;  /* 0x00000004009f7202 */ /* 0x001fe20000000f00 */
[----:B------:R-:W-:-:S02]  /*cc90*/  UIMAD.WIDE.U32 UR6, UR13, UR8, UR6 ;  /* 0x000000080d0672a5 */ /* 0x000fc4000f8e0006 */
[----:B------:R-:W-:Y:S01]  /*cca0*/  UIMAD UR5, UR13, UR9, UR5 ;  /* 0x000000090d0572a4 */ /* 0x000fe2000f8e0205 */
[--C-:B------:R-:W-:Y:S02]  /*ccb0*/  IMAD.WIDE R16, R212, 0x2, R158.reuse ;  /* 0x00000002d4107825 */ /* 0x100fe400078e029e */
[----:B------:R-:W-:Y:S02]  /*ccc0*/  ULDC.64 UR8, c[0x0][0xae8] ;  /* 0x0002ba0000087ab9 */ /* 0x000fe40000000a00 */
[----:B------:R-:W-:Y:S01]  /*ccd0*/  IMAD.WIDE R158, R5, 0x2, R158 ;  /* 0x00000002059e7825 */ /* 0x000fe200078e029e */
[C---:B------:R-:W-:Y:S02]  /*cce0*/  IADD3 R7, P3, R16.reuse, 0xc060, RZ ;  /* 0x0000c06010077810 */ /* 0x040fe40007f7e0ff */
[C---:B------:R-:W-:Y:S02]  /*ccf0*/  IADD3 R119, P4, R16.reuse, 0xc040, RZ ;  /* 0x0000c04010777810 */ /* 0x040fe40007f9e0ff */
[----:B------:R-:W-:Y:S01]  /*cd00*/  LOP3.LUT R4, R7, 0x380, RZ, 0xc0, !PT ;  /* 0x0000038007047812 */ /* 0x000fe200078ec0ff */
[----:B------:R-:W-:Y:S01]  /*cd10*/  IMAD.X R5, RZ, RZ, R17, P3 ;  /* 0x000000ffff057224 */ /* 0x000fe200018e0611 */
[----:B------:R-:W-:-:S02]  /*cd20*/  IADD3 R117, P5, R16, 0xc020, RZ ;  /* 0x0000c02010757810 */ /* 0x000fc40007fbe0ff */
[----:B------:R-:W-:Y:S02]  /*cd30*/  SHF.R.U64 R4, R4, 0x3, RZ ;  /* 0x0000000304047819 */ /* 0x000fe400000012ff */
[C---:B------:R-:W-:Y:S01]  /*cd40*/  IADD3 R115, P6, R16.reuse, 0xc000, RZ ;  /* 0x0000c00010737810 */ /* 0x040fe20007fde0ff */
[--C-:B------:R-:W-:Y:S01]  /*cd50*/  IMAD.X R9, RZ, RZ, R17.reuse, P5 ;  /* 0x000000ffff097224 */ /* 0x100fe200028e0611 */
[C---:B------:R-:W-:Y:S02]  /*cd60*/  IADD3 R113, P0, R16.reuse, 0x8060, RZ ;  /* 0x0000806010717810 */ /* 0x040fe40007f1e0ff */
[C---:B------:R-:W-:Y:S01]  /*cd70*/  IADD3 R99, P1, R16.reuse, 0x20, RZ ;  /* 0x0000002010637810 */ /* 0x040fe20007f3e0ff */
[--C-:B------:R-:W-:Y:S01]  /*cd80*/  IMAD.X R11, RZ, RZ, R17.reuse, P6 ;  /* 0x000000ffff0b7224 */ /* 0x100fe200030e0611 */
[C---:B------:R-:W-:Y:S01]  /*cd90*/  IADD3 R111, P2, R16.reuse, 0x8040, RZ ;  /* 0x00008040106f7810 */ /* 0x040fe20007f5e0ff */
[--C-:B------:R-:W-:Y:S01]  /*cda0*/  IMAD.X R13, RZ, RZ, R17.reuse, P0 ;  /* 0x000000ffff0d7224 */ /* 0x100fe200000e0611 */
[C---:B------:R-:W-:Y:S01]  /*cdb0*/  IADD3 R106, P3, R16.reuse, 0x8020, RZ ;  /* 0x00008020106a7810 */ /* 0x040fe20007f7e0ff */
[--C-:B------:R-:W-:Y:S01]  /*cdc0*/  IMAD.X R15, RZ, RZ, R17.reuse, P1 ;  /* 0x000000ffff0f7224 */ /* 0x100fe200008e0611 */
[----:B------:R-:W-:Y:S01]  /*cdd0*/  LOP3.LUT R161, R16, 0x380, RZ, 0xc0, !PT ;  /* 0x0000038010a17812 */ /* 0x000fe200078ec0ff */
[--C-:B------:R-:W-:Y:S01]  /*cde0*/  IMAD.X R135, RZ, RZ, R17.reuse, P2 ;  /* 0x000000ffff877224 */ /* 0x100fe200010e0611 */
[----:B------:R-:W-:Y:S01]  /*cdf0*/  LOP3.LUT R4, R4, R7, RZ, 0x3c, !PT ;  /* 0x0000000704047212 */ /* 0x000fe200078e3cff */
[--C-:B------:R-:W-:Y:S01]  /*ce00*/  IMAD.X R7, RZ, RZ, R17.reuse, P4 ;  /* 0x000000ffff077224 */ /* 0x100fe200020e0611 */
[----:B------:R-:W-:Y:S01]  /*ce10*/  LOP3.LUT R108, R111, 0x380, RZ, 0xc0, !PT ;  /* 0x000003806f6c7812 */ /* 0x000fe200078ec0ff */
[----:B------:R-:W-:Y:S01]  /*ce20*/  IMAD.X R139, RZ, RZ, R17, P3 ;  /* 0x000000ffff8b7224 */ /* 0x000fe200018e0611 */
[----:B------:R-:W-:-:S02]  /*ce30*/  IADD3 R109, P4, R16, 0x8000, RZ ;  /* 0x00008000106d7810 */ /* 0x000fc40007f9e0ff */
[C---:B------:R-:W-:Y:S02]  /*ce40*/  IADD3 R107, P5, R16.reuse, 0x4060, RZ ;  /* 0x00004060106b7810 */ /* 0x040fe40007fbe0ff */
[C---:B------:R-:W-:Y:S01]  /*ce50*/  IADD3 R103, P6, R16.reuse, 0x40, RZ ;  /* 0x0000004010677810 */ /* 0x040fe20007fde0ff */
[--C-:B------:R-:W-:Y:S01]  /*ce60*/  IMAD.X R143, RZ, RZ, R17.reuse, P4 ;  /* 0x000000ffff8f7224 */ /* 0x100fe200020e0611 */
[C---:B------:R-:W-:Y:S01]  /*ce70*/  IADD3 R102, P0, R16.reuse, 0x4040, RZ ;  /* 0x0000404010667810 */ /* 0x040fe20007f1e0ff */
[--C-:B------:R-:W-:Y:S01]  /*ce80*/  IMAD.X R147, RZ, RZ, R17.reuse, P5 ;  /* 0x000000ffff937224 */ /* 0x100fe200028e0611 */
[C---:B------:R-:W-:Y:S01]  /*ce90*/  IADD3 R98, P1, R16.reuse, 0x4020, RZ ;  /* 0x0000402010627810 */ /* 0x040fe20007f3e0ff */
[--C-:B------:R-:W-:Y:S01]  /*cea0*/  IMAD.X R151, RZ, RZ, R17.reuse, P6 ;  /* 0x000000ffff977224 */ /* 0x100fe200030e0611 */
[C---:B------:R-:W-:Y:S01]  /*ceb0*/  IADD3 R20, P3, R16.reuse, 0x60, RZ ;  /* 0x0000006010147810 */ /* 0x040fe20007f7e0ff */
[--C-:B------:R-:W-:Y:S01]  /*cec0*/  IMAD.X R153, RZ, RZ, R17.reuse, P0 ;  /* 0x000000ffff997224 */ /* 0x100fe200000e0611 */
[----:B------:R-:W-:Y:S01]  /*ced0*/  SHF.R.U64 R161, R161, 0x3, RZ ;  /* 0x00000003a1a17819 */ /* 0x000fe200000012ff */
[--C-:B------:R-:W-:Y:S01]  /*cee0*/  IMAD.X R155, RZ, RZ, R17.reuse, P1 ;  /* 0x000000ffff9b7224 */ /* 0x100fe200008e0611 */
[----:B------:R-:W-:Y:S01]  /*cef0*/  IADD3 R21, P2, R16, 0x4000, RZ ;  /* 0x0000400010157810 */ /* 0x000fe20007f5e0ff */
[----:B------:R-:W-:Y:S01]  /*cf00*/  IMAD.X R157, RZ, RZ, R17, P3 ;  /* 0x000000ffff9d7224 */ /* 0x000fe200018e0611 */
[----:B------:R-:W-:-:S02]  /*cf10*/  SHF.R.U64 R108, R108, 0x3, RZ ;  /* 0x000000036c6c7819 */ /* 0x000fc400000012ff */
[----:B------:R-:W-:Y:S01]  /*cf20*/  LOP3.LUT R160, R161, R16, RZ, 0x3c, !PT ;  /* 0x00000010a1a07212 */ /* 0x000fe200078e3cff */
[----:B------:R-:W-:Y:S01]  /*cf30*/  IMAD.MOV.U32 R161, RZ, RZ, R17 ;  /* 0x000000ffffa17224 */ /* 0x000fe200078e0011 */
[----:B------:R-:W-:Y:S02]  /*cf40*/  IADD3.X R131, RZ, R17, RZ, P2, !PT ;  /* 0x00000011ff837210 */ /* 0x000fe400017fe4ff */
[----:B------:R-:W-:Y:S02]  /*cf50*/  LOP3.LUT R17, R106, 0x380, RZ, 0xc0, !PT ;  /* 0x000003806a117812 */ /* 0x000fe400078ec0ff */
[----:B------:R-:W-:Y:S02]  /*cf60*/  LOP3.LUT R134, R108, R111, RZ, 0x3c, !PT ;  /* 0x0000006f6c867212 */ /* 0x000fe400078e3cff */
[----:B------:R-:W-:Y:S02]  /*cf70*/  IADD3 R111, P2, R158, 0x7000, RZ ;  /* 0x000070009e6f7810 */ /* 0x000fe40007f5e0ff */
[----:B------:R-:W-:-:S02]  /*cf80*/  LOP3.LUT R16, R109, 0x380, RZ, 0xc0, !PT ;  /* 0x000003806d107812 */ /* 0x000fc400078ec0ff */
[----:B------:R-:W-:Y:S02]  /*cf90*/  SHF.R.U64 R17, R17, 0x3, RZ ;  /* 0x0000000311117819 */ /* 0x000fe400000012ff */
[----:B------:R-:W-:Y:S02]  /*cfa0*/  LOP3.LUT R110, R111, 0x380, RZ, 0xc0, !PT ;  /* 0x000003806f6e7812 */ /* 0x000fe400078ec0ff */
[----:B------:R-:W-:Y:S02]  /*cfb0*/  SHF.R.U64 R16, R16, 0x3, RZ ;  /* 0x0000000310107819 */ /* 0x000fe400000012ff */
[----:B------:R-:W-:Y:S02]  /*cfc0*/  LOP3.LUT R14, R99, 0x380, RZ, 0xc0, !PT ;  /* 0x00000380630e7812 */ /* 0x000fe400078ec0ff */
[----:B------:R-:W-:Y:S02]  /*cfd0*/  LOP3.LUT R138, R17, R106, RZ, 0x3c, !PT ;  /* 0x0000006a118a7212 */ /* 0x000fe400078e3cff */
[----:B------:R-:W-:-:S02]  /*cfe0*/  LOP3.LUT R17, R98, 0x380, RZ, 0xc0, !PT ;  /* 0x0000038062117812 */ /* 0x000fc400078ec0ff */
[----:B------:R-:W-:Y:S02]  /*cff0*/  SHF.R.U64 R110, R110, 0x3, RZ ;  /* 0x000000036e6e7819 */ /* 0x000fe400000012ff */
[----:B------:R-:W-:Y:S02]  /*d000*/  LOP3.LUT R142, R16, R109, RZ, 0x3c, !PT ;  /* 0x0000006d108e7212 */ /* 0x000fe400078e3cff */
[----:B------:R-:W-:Y:S02]  /*d010*/  SHF.R.U64 R14, R14, 0x3, RZ ;  /* 0x000000030e0e7819 */ /* 0x000fe400000012ff */
[----:B------:R-:W-:Y:S02]  /*d020*/  LOP3.LUT R16, R103, 0x380, RZ, 0xc0, !PT ;  /* 0x0000038067107812 */ /* 0x000fe400078ec0ff */
[----:B------:R-:W-:Y:S02]  /*d030*/  SHF.R.U64 R17, R17, 0x3, RZ ;  /* 0x0000000311117819 */ /* 0x000fe400000012ff */
[----:B------:R-:W-:Y:S01]  /*d040*/  LOP3.LUT R110, R110, R111, RZ, 0x3c, !PT ;  /* 0x0000006f6e6e7212 */ /* 0x000fe200078e3cff */
[----:B------:R-:W-:Y:S01]  /*d050*/  IMAD.X R111, RZ, RZ, R159, P2 ;  /* 0x000000ffff6f7224 */ /* 0x000fe200010e069f */
[----:B------:R-:W-:-:S02]  /*d060*/  IADD3 R127, P2, R158, 0xe000, RZ ;  /* 0x0000e0009e7f7810 */ /* 0x000fc40007f5e0ff */
[----:B------:R-:W-:Y:S02]  /*d070*/  LOP3.LUT R14, R14, R99, RZ, 0x3c, !PT ;  /* 0x000000630e0e7212 */ /* 0x000fe400078e3cff */
[----:B------:R-:W-:Y:S02]  /*d080*/  SHF.R.U64 R16, R16, 0x3, RZ ;  /* 0x0000000310107819 */ /* 0x000fe400000012ff */
[----:B------:R-:W-:Y:S02]  /*d090*/  LOP3.LUT R99, R102, 0x380, RZ, 0xc0, !PT ;  /* 0x0000038066637812 */ /* 0x000fe400078ec0ff */
[----:B------:R-:W-:Y:S02]  /*d0a0*/  LOP3.LUT R154, R17, R98, RZ, 0x3c, !PT ;  /* 0x00000062119a7212 */ /* 0x000fe400078e3cff */
[----:B------:R-:W-:Y:S02]  /*d0b0*/  IADD3 R98, P4, R158, 0x2000, RZ ;  /* 0x000020009e627810 */ /* 0x000fe40007f9e0ff */
[----:B------:R-:W-:-:S02]  /*d0c0*/  LOP3.LUT R126, R127, 0x380, RZ, 0xc0, !PT ;  /* 0x000003807f7e7812 */ /* 0x000fc400078ec0ff */
[----:B------:R-:W-:Y:S02]  /*d0d0*/  LOP3.LUT R150, R16, R103, RZ, 0x3c, !PT ;  /* 0x0000006710967212 */ /* 0x000fe400078e3cff */
[----:B------:R-:W-:Y:S02]  /*d0e0*/  SHF.R.U64 R99, R99, 0x3, RZ ;  /* 0x0000000363637819 */ /* 0x000fe400000012ff */
[----:B------:R-:W-:Y:S02]  /*d0f0*/  LOP3.LUT R103, R20, 0x380, RZ, 0xc0, !PT ;  /* 0x0000038014677812 */ /* 0x000fe400078ec0ff */
[----:B------:R-:W-:Y:S02]  /*d100*/  LOP3.LUT R17, R98, 0x380, RZ, 0xc0, !PT ;  /* 0x0000038062117812 */ /* 0x000fe400078ec0ff */
[----:B------:R-:W-:Y:S02]  /*d110*/  LOP3.LUT R12, R113, 0x380, RZ, 0xc0, !PT ;  /* 0x00000380710c7812 */ /* 0x000fe400078ec0ff */
[----:B------:R-:W-:-:S02]  /*d120*/  SHF.R.U64 R126, R126, 0x3, RZ ;  /* 0x000000037e7e7819 */ /* 0x000fc400000012ff */
[----:B------:R-:W-:Y:S02]  /*d130*/  LOP3.LUT R152, R99, R102, RZ, 0x3c, !PT ;  /* 0x0000006663987212 */ /* 0x000fe400078e3cff */
[----:B------:R-:W-:Y:S02]  /*d140*/  SHF.R.U64 R103, R103, 0x3, RZ ;  /* 0x0000000367677819 */ /* 0x000fe400000012ff */
[----:B------:R-:W-:Y:S02]  /*d150*/  IADD3 R99, P3, R158, 0x1000, RZ ;  /* 0x000010009e637810 */ /* 0x000fe40007f7e0ff */
[----:B------:R-:W-:Y:S02]  /*d160*/  SHF.R.U64 R17, R17, 0x3, RZ ;  /* 0x0000000311117819 */ /* 0x000fe400000012ff */
[----:B------:R-:W-:Y:S02]  /*d170*/  SHF.R.U64 R12, R12, 0x3, RZ ;  /* 0x000000030c0c7819 */ /* 0x000fe400000012ff */
[----:B------:R-:W-:Y:S01]  /*d180*/  LOP3.LUT R126, R126, R127, RZ, 0x3c, !PT ;  /* 0x0000007f7e7e7212 */ /* 0x000fe200078e3cff */
[----:B------:R-:W-:Y:S01]  /*d190*/  IMAD.X R127, RZ, RZ, R159, P2 ;  /* 0x000000ffff7f7224 */ /* 0x000fe200010e069f */
[----:B------:R-:W-:-:S02]  /*d1a0*/  LOP3.LUT R156, R103, R20, RZ, 0x3c, !PT ;  /* 0x00000014679c7212 */ /* 0x000fc400078e3cff */
[----:B-1----:R-:W-:Y:S02]  /*d1b0*/  ISETP.NE.AND P2, PT, R198, 0x1, PT ;  /* 0x00000001c600780c */ /* 0x002fe40003f45270 */
[----:B------:R-:W-:Y:S01]  /*d1c0*/  LOP3.LUT R20, R17, R98, RZ, 0x3c, !PT ;  /* 0x0000006211147212 */ /* 0x000fe200078e3cff */
[----:B------:R-:W-:Y:S01]  /*d1d0*/  IMAD.X R17, RZ, RZ, R159, P3 ;  /* 0x000000ffff117224 */ /* 0x000fe200018e069f */
[----:B------:R-:W-:Y:S02]  /*d1e0*/  LOP3.LUT R12, R12, R113, RZ, 0x3c, !PT ;  /* 0x000000710c0c7212 */ /* 0x000fe400078e3cff */
[----:B------:R-:W-:Y:S02]  /*d1f0*/  LOP3.LUT R106, R107, 0x380, RZ, 0xc0, !PT ;  /* 0x000003806b6a7812 */ /* 0x000fe400078ec0ff */
[----:B------:R-:W-:Y:S02]  /*d200*/  LOP3.LUT R16, R99, 0x380, RZ, 0xc0, !PT ;  /* 0x0000038063107812 */ /* 0x000fe400078ec0ff */
[----:B------:R-:W-:-:S02]  /*d210*/  IADD3 R113, P3, R158, 0x8000, RZ ;  /* 0x000080009e717810 */ /* 0x000fc40007f7e0ff */
[----:B------:R-:W-:Y:S02]  /*d220*/  SHF.R.U64 R106, R106, 0x3, RZ ;  /* 0x000000036a6a7819 */ /* 0x000fe400000012ff */
[----:B------:R-:W-:Y:S02]  /*d230*/  LOP3.LUT R102, R21, 0x380, RZ, 0xc0, !PT ;  /* 0x0000038015667812 */ /* 0x000fe400078ec0ff */
[----:B------:R-:W-:Y:S02]  /*d240*/  SHF.R.U64 R16, R16, 0x3, RZ ;  /* 0x0000000310107819 */ /* 0x000fe400000012ff */
[----:B------:R-:W-:Y:S02]  /*d250*/  LOP3.LUT R112, R113, 0x380, RZ, 0xc0, !PT ;  /* 0x0000038071707812 */ /* 0x000fe400078ec0ff */
[----:B------:R-:W-:Y:S02]  /*d260*/  LOP3.LUT R146, R106, R107, RZ, 0x3c, !PT ;  /* 0x0000006b6a927212 */ /* 0x000fe400078e3cff */
[----:B------:R-:W-:-:S02]  /*d270*/  SHF.R.U64 R102, R102, 0x3, RZ ;  /* 0x0000000366667819 */ /* 0x000fc400000012ff */
[----:B------:R-:W-:Y:S02]  /*d280*/  LOP3.LUT R16, R16, R99, RZ, 0x3c, !PT ;  /* 0x0000006310107212 */ /* 0x000fe400078e3cff */
[----:B------:R-:W-:Y:S02]  /*d290*/  SHF.R.U64 R112, R112, 0x3, RZ ;  /* 0x0000000370707819 */ /* 0x000fe400000012ff */
[----:B------:R-:W-:Y:S02]  /*d2a0*/  MOV R196, R4 ;  /* 0x0000000400c47202 */ /* 0x000fe40000000f00 */
[C---:B------:R-:W-:Y:S02]  /*d2b0*/  IADD3 R99, P5, R158.reuse, 0x3000, RZ ;  /* 0x000030009e637810 */ /* 0x040fe40007fbe0ff */
[C---:B------:R-:W-:Y:S02]  /*d2c0*/  IADD3 R103, P6, R158.reuse, 0x4000, RZ ;  /* 0x000040009e677810 */ /* 0x040fe40007fde0ff */
[----:B------:R-:W-:-:S02]  /*d2d0*/  IADD3 R107, P0, R158, 0x5000, RZ ;  /* 0x000050009e6b7810 */ /* 0x000fc40007f1e0ff */
[----:B------:R-:W-:Y:S02]  /*d2e0*/  IADD3 R109, P1, R158, 0x6000, RZ ;  /* 0x000060009e6d7810 */ /* 0x000fe40007f3e0ff */
[----:B------:R-:W-:Y:S02]  /*d2f0*/  F2FP.F16.F32.PACK_AB R5, R35, R34 ;  /* 0x000000222305723e */ /* 0x000fe400000000ff */
[----:B------:R-:W0:Y:S01]  /*d300*/  @P2 LDC R34, c[0x0][0xbec] ;  /* 0x0002fb00ff222b82 */ /* 0x000e220000000800 */
[----:B------:R-:W-:Y:S01]  /*d310*/  LOP3.LUT R130, R102, R21, RZ, 0x3c, !PT ;  /* 0x0000001566827212 */ /* 0x000fe200078e3cff */
[--C-:B------:R-:W-:Y:S01]  /*d320*/  IMAD.X R21, RZ, RZ, R159.reuse, P4 ;  /* 0x000000ffff157224 */ /* 0x100fe200020e069f */
[----:B------:R-:W-:Y:S01]  /*d330*/  LOP3.LUT R112, R112, R113, RZ, 0x3c, !PT ;  /* 0x0000007170707212 */ /* 0x000fe200078e3cff */
[----:B------:R-:W-:Y:S01]  /*d340*/  IMAD.X R113, RZ, RZ, R159, P3 ;  /* 0x000000ffff717224 */ /* 0x000fe200018e069f */
[----:B------:R-:W-:Y:S02]  /*d350*/  LOP3.LUT R98, R99, 0x380, RZ, 0xc0, !PT ;  /* 0x0000038063627812 */ /* 0x000fe400078ec0ff */
[----:B------:R-:W-:Y:S01]  /*d360*/  LOP3.LUT R102, R103, 0x380, RZ, 0xc0, !PT ;  /* 0x0000038067667812 */ /* 0x000fe200078ec0ff */
[----:B------:R-:W1:Y:S01]  /*d370*/  @P2 LDC R35, c[0x0][0xbf0] ;  /* 0x0002fc00ff232b82 */ /* 0x000e620000000800 */
[----:B------:R-:W-:-:S02]  /*d380*/  LOP3.LUT R106, R107, 0x380, RZ, 0xc0, !PT ;  /* 0x000003806b6a7812 */ /* 0x000fc400078ec0ff */
[----:B------:R-:W-:Y:S02]  /*d390*/  LOP3.LUT R108, R109, 0x380, RZ, 0xc0, !PT ;  /* 0x000003806d6c7812 */ /* 0x000fe400078ec0ff */
[----:B------:R-:W-:-:S03]  /*d3a0*/  MOV R200, R160 ;  /* 0x000000a000c87202 */ /* 0x000fc60000000f00 */
[----:B------:R-:W-:Y:S01]  /*d3b0*/  BAR.SYNC.DEFER_BLOCKING 0x1, 0x100 ;  /* 0x0044000000007b1d */ /* 0x000fe20000010000 */
[----:B------:R-:W-:Y:S02]  /*d3c0*/  LOP3.LUT R6, R119, 0x380, RZ, 0xc0, !PT ;  /* 0x0000038077067812 */ /* 0x000fe400078ec0ff */
[----:B------:R-:W-:Y:S02]  /*d3d0*/  LOP3.LUT R8, R117, 0x380, RZ, 0xc0, !PT ;  /* 0x0000038075087812 */ /* 0x000fe400078ec0ff */
[----:B------:R-:W-:Y:S02]  /*d3e0*/  LOP3.LUT R10, R115, 0x380, RZ, 0xc0, !PT ;  /* 0x00000380730a7812 */ /* 0x000fe400078ec0ff */
[----:B------:R-:W-:Y:S02]  /*d3f0*/  IADD3 R161, P3, R158, 0xf000, RZ ;  /* 0x0000f0009ea17810 */ /* 0x000fe40007f7e0ff */
[----:B------:R-:W-:Y:S02]  /*d400*/  SHF.R.U64 R98, R98, 0x3, RZ ;  /* 0x0000000362627819 */ /* 0x000fe400000012ff */
[----:B------:R-:W-:Y:S01]  /*d410*/  SHF.R.U64 R102, R102, 0x3, RZ ;  /* 0x0000000366667819 */ /* 0x000fe200000012ff */
[----:B------:R-:W-:Y:S01]  /*d420*/  IMAD.X R31, RZ, RZ, R159, P3 ;  /* 0x000000ffff1f7224 */ /* 0x000fe200018e069f */
[----:B------:R-:W-:-:S02]  /*d430*/  SHF.R.U64 R106, R106, 0x3, RZ ;  /* 0x000000036a6a7819 */ /* 0x000fc400000012ff */
[----:B------:R-:W-:Y:S02]  /*d440*/  SHF.R.U64 R108, R108, 0x3, RZ ;  /* 0x000000036c6c7819 */ /* 0x000fe400000012ff */
[----:B------:R-:W-:Y:S02]  /*d450*/  SHF.R.U64 R6, R6, 0x3, RZ ;  /* 0x0000000306067819 */ /* 0x000fe400000012ff */
[----:B------:R-:W-:Y:S02]  /*d460*/  SHF.R.U64 R8, R8, 0x3, RZ ;  /* 0x0000000308087819 */ /* 0x000fe400000012ff */
[----:B------:R-:W-:Y:S02]  /*d470*/  SHF.R.U64 R10, R10, 0x3, RZ ;  /* 0x000000030a0a7819 */ /* 0x000fe400000012ff */
[----:B------:R-:W-:Y:S01]  /*d480*/  LOP3.LUT R30, R161, 0x380, RZ, 0xc0, !PT ;  /* 0x00000380a11e7812 */ /* 0x000fe200078ec0ff */
[----:B------:R2:W-:Y:S01]  /*d490*/  STSM.16.M88.4 [R200], R24 ;  /* 0x00000018c8007844 */ /* 0x0005e20000000200 */
        /* <DEDUP_REMOVED lines=9> */
[----:B------:R-:W-:Y:S02]  /*d530*/  LOP3.LUT R8, R8, R117, RZ, 0x3c, !PT ;  /* 0x0000007508087212 */ /* 0x000fe400078e3cff */
[----:B------:R-:W-:Y:S02]  /*d540*/  LOP3.LUT R10, R10, R115, RZ, 0x3c, !PT ;  /* 0x000000730a0a7212 */ /* 0x000fe400078e3cff */
[----:B------:R-:W-:Y:S02]  /*d550*/  SHF.R.U64 R30, R30, 0x3, RZ ;  /* 0x000000031e1e7819 */ /* 0x000fe400000012ff */
[C---:B------:R-:W-:Y:S02]  /*d560*/  IADD3 R115, P4, R158.reuse, 0x9000, RZ ;  /* 0x000090009e737810 */ /* 0x040fe40007f9e0ff */
[C---:B------:R-:W-:Y:S02]  /*d570*/  IADD3 R117, P5, R158.reuse, 0xa000, RZ ;  /* 0x0000a0009e757810 */ /* 0x040fe40007fbe0ff */
[----:B------:R-:W-:-:S02]  /*d580*/  IADD3 R119, P6, R158, 0xb000, RZ ;  /* 0x0000b0009e777810 */ /* 0x000fc40007fde0ff */
[C---:B------:R-:W-:Y:S02]  /*d590*/  IADD3 R121, P0, R158.reuse, 0xc000, RZ ;  /* 0x0000c0009e797810 */ /* 0x040fe40007f1e0ff */
[----:B------:R-:W-:Y:S02]  /*d5a0*/  IADD3 R123, P1, R158, 0xd000, RZ ;  /* 0x0000d0009e7b7810 */ /* 0x000fe40007f3e0ff */
[----:B------:R-:W-:Y:S02]  /*d5b0*/  LOP3.LUT R30, R30, R161, RZ, 0x3c, !PT ;  /* 0x000000a11e1e7212 */ /* 0x000fe400078e3cff */
[----:B------:R-:W-:Y:S02]  /*d5c0*/  LOP3.LUT R114, R115, 0x380, RZ, 0xc0, !PT ;  /* 0x0000038073727812 */ /* 0x000fe400078ec0ff */
[----:B------:R-:W-:Y:S02]  /*d5d0*/  LOP3.LUT R116, R117, 0x380, RZ, 0xc0, !PT ;  /* 0x0000038075747812 */ /* 0x000fe400078ec0ff */
[----:B------:R-:W-:-:S02]  /*d5e0*/  LOP3.LUT R118, R119, 0x380, RZ, 0xc0, !PT ;  /* 0x0000038077767812 */ /* 0x000fc400078ec0ff */
[----:B------:R-:W-:Y:S02]  /*d5f0*/  LOP3.LUT R120, R121, 0x380, RZ, 0xc0, !PT ;  /* 0x0000038079787812 */ /* 0x000fe400078ec0ff */
[----:B------:R-:W-:Y:S02]  /*d600*/  LOP3.LUT R122, R123, 0x380, RZ, 0xc0, !PT ;  /* 0x000003807b7a7812 */ /* 0x000fe400078ec0ff */
[----:B------:R-:W-:Y:S02]  /*d610*/  LOP3.LUT R29, R158, 0x380, RZ, 0xc0, !PT ;  /* 0x000003809e1d7812 */ /* 0x000fe400078ec0ff */
[----:B------:R-:W-:Y:S02]  /*d620*/  MOV R161, R6 ;  /* 0x0000000600a17202 */ /* 0x000fe40000000f00 */
[----:B------:R-:W-:Y:S02]  /*d630*/  F2FP.F16.F32.PACK_AB R6, R37, R173 ;  /* 0x000000ad2506723e */ /* 0x000fe400000000ff */
[----:B------:R-:W-:-:S02]  /*d640*/  IADD3 R37, R23, UR43, RZ ;  /* 0x0000002b17257c10 */ /* 0x000fc4000fffe0ff */
[----:B------:R-:W-:Y:S02]  /*d650*/  SHF.R.U64 R114, R114, 0x3, RZ ;  /* 0x0000000372727819 */ /* 0x000fe400000012ff */
[----:B------:R-:W-:Y:S01]  /*d660*/  SHF.R.U64 R116, R116, 0x3, RZ ;  /* 0x0000000374747819 */ /* 0x000fe200000012ff */
[----:B0-----:R-:W-:Y:S01]  /*d670*/  @P2 IMAD.HI.U32 R34, R37, R34, RZ ;  /* 0x0000002225222227 */ /* 0x001fe200078e00ff */
[----:B------:R-:W-:Y:S02]  /*d680*/  SHF.R.U64 R118, R118, 0x3, RZ ;  /* 0x0000000376767819 */ /* 0x000fe400000012ff */
[----:B------:R-:W-:Y:S02]  /*d690*/  SHF.R.U64 R120, R120, 0x3, RZ ;  /* 0x0000000378787819 */ /* 0x000fe400000012ff */
[----:B------:R-:W-:Y:S02]  /*d6a0*/  SHF.R.U64 R122, R122, 0x3, RZ ;  /* 0x000000037a7a7819 */ /* 0x000fe400000012ff */
[----:B------:R-:W-:-:S02]  /*d6b0*/  SHF.R.U64 R29, R29, 0x3, RZ ;  /* 0x000000031d1d7819 */ /* 0x000fc400000012ff */
[----:B------:R-:W-:Y:S01]  /*d6c0*/  LOP3.LUT R114, R114, R115, RZ, 0x3c, !PT ;  /* 0x0000007372727212 */ /* 0x000fe200078e3cff */
[--C-:B------:R-:W-:Y:S01]  /*d6d0*/  IMAD.X R115, RZ, RZ, R159.reuse, P4 ;  /* 0x000000ffff737224 */ /* 0x100fe200020e069f */
        /* <DEDUP_REMOVED lines=9> */
[----:B------:R-:W-:Y:S01]  /*d770*/  IMAD.MOV.U32 R29, RZ, RZ, R159 ;  /* 0x000000ffff1d7224 */ /* 0x000fe200078e009f */
[----:B------:R-:W-:-:S02]  /*d780*/  MOV R160, R8 ;  /* 0x0000000800a07202 */ /* 0x000fc40000000f00 */
[----:B------:R-:W-:Y:S02]  /*d790*/  MOV R159, R10 ;  /* 0x0000000a009f7202 */ /* 0x000fe40000000f00 */
[----:B------:R-:W-:Y:S02]  /*d7a0*/  MOV R199, R14 ;  /* 0x0000000e00c77202 */ /* 0x000fe40000000f00 */
[----:B------:R-:W-:Y:S01]  /*d7b0*/  F2FP.F16.F32.PACK_AB R4, R33, R172 ;  /* 0x000000ac2104723e */ /* 0x000fe200000000ff */
[----:B------:R-:W-:Y:S01]  /*d7c0*/  IMAD.MOV.U32 R33, RZ, RZ, R37 ;  /* 0x000000ffff217224 */ /* 0x000fe200078e0025 */
[----:B------:R-:W-:Y:S02]  /*d7d0*/  F2FP.F16.F32.PACK_AB R7, R39, R38 ;  /* 0x000000262707723e */ /* 0x000fe400000000ff */
[----:B------:R-:W-:Y:S02]  /*d7e0*/  MOV R158, R12 ;  /* 0x0000000c009e7202 */ /* 0x000fe40000000f00 */
[----:B------:R-:W-:Y:S01]  /*d7f0*/  MOV R150, R150 ;  /* 0x0000009600967202 */ /* 0x000fe20000000f00 */
[----:B------:R0:W-:Y:S01]  /*d800*/  STSM.16.M88.4 [R199], R4 ;  /* 0x00000004c7007844 */ /* 0x0001e20000000200 */
[----:B------:R-:W-:-:S02]  /*d810*/  F2FP.F16.F32.PACK_AB R8, R41, R174 ;  /* 0x000000ae2908723e */ /* 0x000fc400000000ff */
[----:B------:R-:W-:Y:S02]  /*d820*/  F2FP.F16.F32.PACK_AB R9, R43, R42 ;  /* 0x0000002a2b09723e */ /* 0x000fe400000000ff */
[----:B------:R-:W-:Y:S02]  /*d830*/  F2FP.F16.F32.PACK_AB R10, R45, R175 ;  /* 0x000000af2d0a723e */ /* 0x000fe400000000ff */
[----:B------:R-:W-:Y:S02]  /*d840*/  F2FP.F16.F32.PACK_AB R11, R47, R46 ;  /* 0x0000002e2f0b723e */ /* 0x000fe400000000ff */
[----:B------:R-:W-:Y:S02]  /*d850*/  MOV R156, R156 ;  /* 0x0000009c009c7202 */ /* 0x000fe40000000f00 */
[----:B------:R-:W-:Y:S01]  /*d860*/  F2FP.F16.F32.PACK_AB R12, R49, R176 ;  /* 0x000000b0310c723e */ /* 0x000fe200000000ff */
[----:B------:R3:W-:Y:S01]  /*d870*/  STSM.16.M88.4 [R150], R8 ;  /* 0x0000000896007844 */ /* 0x0007e20000000200 */
[----:B------:R-:W-:-:S02]  /*d880*/  F2FP.F16.F32.PACK_AB R13, R51, R50 ;  /* 0x00000032330d723e */ /* 0x000fc400000000ff */
[----:B------:R-:W-:Y:S02]  /*d890*/  F2FP.F16.F32.PACK_AB R14, R53, R177 ;  /* 0x000000b1350e723e */ /* 0x000fe400000000ff */
[----:B------:R-:W-:Y:S02]  /*d8a0*/  F2FP.F16.F32.PACK_AB R15, R55, R54 ;  /* 0x00000036370f723e */ /* 0x000fe400000000ff */
[----:B-1----:R-:W-:Y:S02]  /*d8b0*/  @P2 SHF.R.U32.HI R33, RZ, R35, R34 ;  /* 0x00000023ff212219 */ /* 0x002fe40000011622 */
[----:B------:R-:W-:Y:S01]  /*d8c0*/  MOV R130, R130 ;  /* 0x0000008200827202 */ /* 0x000fe20000000f00 */
[----:B------:R1:W-:Y:S01]  /*d8d0*/  STSM.16.M88.4 [R156], R12 ;  /* 0x0000000c9c007844 */ /* 0x0003e20000000200 */
[----:B--2---:R-:W-:Y:S01]  /*d8e0*/  F2FP.F16.F32.PACK_AB R24, R57, R178 ;  /* 0x000000b23918723e */ /* 0x004fe200000000ff */
[----:B------:R-:W-:Y:S01]  /*d8f0*/  IMAD.MOV R35, RZ, RZ, -R33 ;  /* 0x000000ffff237224 */ /* 0x000fe200078e0a21 */
[----:B------:R-:W-:-:S02]  /*d900*/  F2FP.F16.F32.PACK_AB R25, R59, R58 ;  /* 0x0000003a3b19723e */ /* 0x000fc400000000ff */
[----:B------:R-:W-:Y:S01]  /*d910*/  F2FP.F16.F32.PACK_AB R26, R61, R179 ;  /* 0x000000b33d1a723e */ /* 0x000fe200000000ff */
[----:B------:R-:W-:Y:S01]  /*d920*/  IMAD R35, R198, R35, R37 ;  /* 0x00000023c6237224 */ /* 0x000fe200078e0225 */
[----:B------:R-:W-:Y:S01]  /*d930*/  F2FP.F16.F32.PACK_AB R27, R63, R62 ;  /* 0x0000003e3f1b723e */ /* 0x000fe200000000ff */
[----:B------:R-:W2:Y:S01]  /*d940*/  @P2 LDC R61, c[0x0][0xbf0] ;  /* 0x0002fc00ff3d2b82 */ /* 0x000ea20000000800 */
[----:B------:R-:W-:Y:S02]  /*d950*/  MOV R154, R154 ;  /* 0x0000009a009a7202 */ /* 0x000fe40000000f00 */
[----:B0-----:R-:W-:Y:S01]  /*d960*/  F2FP.F16.F32.PACK_AB R4, R65, R180 ;  /* 0x000000b44104723e */ /* 0x001fe200000000ff */
[----:B------:R-:W-:Y:S01]  /*d970*/  STSM.16.M88.4 [R130], R24 ;  /* 0x0000001882007844 */ /* 0x000fe20000000200 */
[----:B------:R-:W-:Y:S02]  /*d980*/  F2FP.F16.F32.PACK_AB R5, R67, R66 ;  /* 0x000000424305723e */ /* 0x000fe400000000ff */
[----:B------:R-:W-:-:S02]  /*d990*/  F2FP.F16.F32.PACK_AB R6, R69, R181 ;  /* 0x000000b54506723e */ /* 0x000fc400000000ff */
[----:B------:R-:W-:Y:S02]  /*d9a0*/  F2FP.F16.F32.PACK_AB R7, R71, R70 ;  /* 0x000000464707723e */ /* 0x000fe400000000ff */
[----:B------:R-:W-:Y:S02]  /*d9b0*/  MOV R152, R152 ;  /* 0x0000009800987202 */ /* 0x000fe40000000f00 */
[----:B---3--:R-:W-:Y:S01]  /*d9c0*/  F2FP.F16.F32.PACK_AB R8, R73, R182 ;  /* 0x000000b64908723e */ /* 0x008fe200000000ff */
[----:B------:R0:W-:Y:S01]  /*d9d0*/  STSM.16.M88.4 [R154], R4 ;  /* 0x000000049a007844 */ /* 0x0001e20000000200 */
[----:B------:R-:W-:Y:S02]  /*d9e0*/  F2FP.F16.F32.PACK_AB R9, R75, R74 ;  /* 0x0000004a4b09723e */ /* 0x000fe400000000ff */
[----:B------:R-:W-:Y:S02]  /*d9f0*/  F2FP.F16.F32.PACK_AB R10, R77, R183 ;  /* 0x000000b74d0a723e */ /* 0x000fe400000000ff */
[----:B------:R-:W-:-:S02]  /*da00*/  F2FP.F16.F32.PACK_AB R11, R79, R78 ;  /* 0x0000004e4f0b723e */ /* 0x000fc400000000ff */
[----:B------:R-:W-:Y:S02]  /*da10*/  MOV R146, R146 ;  /* 0x0000009200927202 */ /* 0x000fe40000000f00 */
[----:B-1----:R-:W-:Y:S01]  /*da20*/  F2FP.F16.F32.PACK_AB R12, R81, R184 ;  /* 0x000000b8510c723e */ /* 0x002fe200000000ff */
[----:B------:R1:W-:Y:S01]  /*da30*/  STSM.16.M88.4 [R152], R8 ;  /* 0x0000000898007844 */ /* 0x0003e20000000200 */
[----:B------:R-:W-:Y:S02]  /*da40*/  F2FP.F16.F32.PACK_AB R13, R83, R82 ;  /* 0x00000052530d723e */ /* 0x000fe400000000ff */
[----:B------:R-:W-:Y:S02]  /*da50*/  F2FP.F16.F32.PACK_AB R14, R85, R185 ;  /* 0x000000b9550e723e */ /* 0x000fe400000000ff */
[----:B------:R-:W-:Y:S02]  /*da60*/  F2FP.F16.F32.PACK_AB R15, R87, R86 ;  /* 0x00000056570f723e */ /* 0x000fe400000000ff */
[----:B0-----:R-:W-:-:S02]  /*da70*/  F2FP.F16.F32.PACK_AB R5, R18, R3 ;  /* 0x000000031205723e */ /* 0x001fc400000000ff */
[----:B------:R-:W-:Y:S01]  /*da80*/  SHF.R.S32.HI R3, RZ, 0x1f, R35 ;  /* 0x0000001fff037819 */ /* 0x000fe20000011423 */
[----:B------:R0:W-:Y:S01]  /*da90*/  STSM.16.M88.4 [R146], R12 ;  /* 0x0000000c92007844 */ /* 0x0001e20000000200 */
[----:B------:R-:W-:Y:S02]  /*daa0*/  MOV R142, R142 ;  /* 0x0000008e008e7202 */ /* 0x000fe40000000f00 */
[----:B------:R-:W-:Y:S02]  /*dab0*/  F2FP.F16.F32.PACK_AB R24, R89, R186 ;  /* 0x000000ba5918723e */ /* 0x000fe400000000ff */
[----:B------:R-:W-:Y:S01]  /*dac0*/  F2FP.F16.F32.PACK_AB R25, R91, R90 ;  /* 0x0000005a5b19723e */ /* 0x000fe200000000ff */
[----:B-1----:R-:W-:Y:S01]  /*dad0*/  IMAD.U32 R9, RZ, RZ, UR5 ;  /* 0x00000005ff097e24 */ /* 0x002fe2000f8e00ff */
[----:B------:R-:W-:Y:S01]  /*dae0*/  SHF.R.S32.HI R8, RZ, 0x1f, R33 ;  /* 0x0000001fff087819 */ /* 0x000fe20000011421 */
[----:B------:R-:W-:Y:S01]  /*daf0*/  ULDC UR5, c[0x0][0xa88] ;  /* 0x0002a20000057ab9 */ /* 0x000fe20000000800 */
[----:B------:R-:W-:-:S02]  /*db00*/  F2FP.F16.F32.PACK_AB R26, R93, R187 ;  /* 0x000000bb5d1a723e */ /* 0x000fc400000000ff */
[----:B------:R-:W-:Y:S02]  /*db10*/  F2FP.F16.F32.PACK_AB R27, R95, R94 ;  /* 0x0000005e5f1b723e */ /* 0x000fe400000000ff */
[----:B------:R-:W-:Y:S02]  /*db20*/  MOV R138, R138 ;  /* 0x0000008a008a7202 */ /* 0x000fe40000000f00 */
[----:B------:R-:W-:Y:S01]  /*db30*/  F2FP.F16.F32.PACK_AB R4, R97, R188 ;  /* 0x000000bc6104723e */ /* 0x000fe200000000ff */
[----:B0-----:R-:W-:Y:S01]  /*db40*/  VIADD R14, R211, UR43 ;  /* 0x0000002bd30e7c36 */ /* 0x001fe20008000000 */
[----:B------:R-:W-:Y:S01]  /*db50*/  IADD3 R12, P0, R33, UR6, RZ ;  /* 0x00000006210c7c10 */ /* 0x000fe2000ff1e0ff */
[----:B------:R-:W-:Y:S01]  /*db60*/  STSM.16.M88.4 [R142], R24 ;  /* 0x000000188e007844 */ /* 0x000fe20000000200 */
[----:B------:R-:W-:Y:S02]  /*db70*/  F2FP.F16.F32.PACK_AB R6, R101, R189 ;  /* 0x000000bd6506723e */ /* 0x000fe400000000ff */
[----:B------:R-:W-:Y:S01]  /*db80*/  IADD3.X R13, R8, UR7, R9, P0, !PT ;  /* 0x00000007080d7c10 */ /* 0x000fe200087fe409 */
[----:B------:R-:W-:Y:S01]  /*db90*/  ULDC.64 UR6, c[0x0][0xb88] ;  /* 0x0002e20000067ab9 */ /* 0x000fe20000000a00 */
[----:B------:R-:W-:Y:S01]  /*dba0*/  F2FP.F16.F32.PACK_AB R7, R36, R32 ;  /* 0x000000202407723e */ /* 0x000fe200000000ff */
[----:B------:R-:W-:Y:S01]  /*dbb0*/  IMAD R8, R3, UR6, RZ ;  /* 0x0000000603087c24 */ /* 0x000fe2000f8e02ff */
[----:B------:R-:W-:Y:S01]  /*dbc0*/  LOP3.LUT P0, RZ, R209, 0x3, RZ, 0xc0, !PT ;  /* 0x00000003d1ff7812 */ /* 0x000fe2000780c0ff */
[C---:B------:R-:W-:Y:S01]  /*dbd0*/  IMAD.WIDE.U32 R12, R35.reuse, UR6, R12 ;  /* 0x00000006230c7c25 */ /* 0x040fe2000f8e000c */
[----:B------:R-:W-:Y:S01]  /*dbe0*/  MOV R134, R134 ;  /* 0x0000008600867202 */ /* 0x000fe20000000f00 */
[----:B------:R0:W-:Y:S01]  /*dbf0*/  STSM.16.M88.4 [R138], R4 ;  /* 0x000000048a007844 */ /* 0x0001e20000000200 */
[----:B------:R-:W-:Y:S01]  /*dc00*/  F2FP.F16.F32.PACK_AB R9, R44, R40 ;  /* 0x000000282c09723e */ /* 0x000fe200000000ff */
[----:B------:R-:W-:Y:S01]  /*dc10*/  IMAD R35, R35, UR7, R8 ;  /* 0x0000000723237c24 */ /* 0x000fe2000f8e0208 */
[----:B------:R-:W-:Y:S01]  /*dc20*/  ULDC.64 UR6, c[0x0][0xb50] ;  /* 0x0002d40000067ab9 */ /* 0x000fe20000000a00 */
[----:B------:R-:W-:Y:S01]  /*dc30*/  IMAD R3, R198, UR5, RZ ;  /* 0x00000005c6037c24 */ /* 0x000fe2000f8e02ff */
[----:B------:R-:W-:-:S02]  /*dc40*/  F2FP.F16.F32.PACK_AB R8, R105, R190 ;  /* 0x000000be6908723e */ /* 0x000fc400000000ff */
[----:B------:R-:W-:Y:S02]  /*dc50*/  F2FP.F16.F32.PACK_AB R10, R167, R191 ;  /* 0x000000bfa70a723e */ /* 0x000fe400000000ff */
[----:B------:R-:W-:Y:S02]  /*dc60*/  F2FP.F16.F32.PACK_AB R11, R52, R48 ;  /* 0x00000030340b723e */ /* 0x000fe400000000ff */
[----:B------:R-:W-:Y:S02]  /*dc70*/  LEA R18, P3, R12, UR6, 0x2 ;  /* 0x000000060c127c11 */ /* 0x000fe4000f8610ff */
[----:B------:R-:W-:Y:S01]  /*dc80*/  ISETP.GE.OR P1, PT, R14, R3, P0 ;  /* 0x000000030e00720c */ /* 0x000fe20000726670 */
[----:B------:R1:W-:Y:S01]  /*dc90*/  STSM.16.M88.4 [R134], R8 ;  /* 0x0000000886007844 */ /* 0x0003e20000000200 */
[----:B------:R-:W-:Y:S01]  /*dca0*/  F2FP.F16.F32.PACK_AB R15, R100, R96 ;  /* 0x00000060640f723e */ /* 0x000fe200000000ff */
[----:B0-----:R-:W-:Y:S01]  /*dcb0*/  VIADD R4, R14, 0x8 ;  /* 0x000000080e047836 */ /* 0x001fe20000000000 */
[----:B------:R-:W-:Y:S01]  /*dcc0*/  F2FP.F16.F32.PACK_AB R6, R170, R193 ;  /* 0x000000c1aa06723e */ /* 0x000fe200000000ff */
[----:B------:R-:W-:Y:S01]  /*dcd0*/  IMAD.IADD R5, R13, 0x1, R35 ;  /* 0x000000010d057824 */ /* 0x000fe200078e0223 */
[----:B------:R-:W-:Y:S01]  /*dce0*/  F2FP.F16.F32.PACK_AB R7, R68, R64 ;  /* 0x000000404407723e */ /* 0x000fe200000000ff */
[----:B------:R-:W-:Y:S01]  /*dcf0*/  SHFL.IDX PT, R40, R18, RZ, 0x1c1f ;  /* 0x001c1fff12287589 */ /* 0x000fe200000e0000 */
[----:B------:R-:W-:-:S02]  /*dd00*/  ISETP.GE.OR P0, PT, R4, R3, P0 ;  /* 0x000000030400720c */ /* 0x000fc40000706670 */
[----:B------:R-:W-:Y:S01]  /*dd10*/  LEA.HI.X R24, R12, UR7, R5, 0x2, P3 ;  /* 0x000000070c187c11 */ /* 0x000fe200098f1405 */
[----:B------:R-:W-:Y:S01]  /*dd20*/  SHFL.IDX PT, R42, R18, 0x1, 0x1c1f ;  /* 0x003c1f00122a7f89 */ /* 0x000fe200000e0000 */
[----:B------:R-:W-:Y:S02]  /*dd30*/  F2FP.F16.F32.PACK_AB R4, R169, R192 ;  /* 0x000000c0a904723e */ /* 0x000fe400000000ff */
[----:B------:R-:W-:Y:S01]  /*dd40*/  F2FP.F16.F32.PACK_AB R5, R60, R56 ;  /* 0x000000383c05723e */ /* 0x000fe200000000ff */
[----:B------:R-:W0:Y:S01]  /*dd50*/  SHFL.IDX PT, R41, R24, RZ, 0x1c1f ;  /* 0x001c1fff18297589 */ /* 0x000e2200000e0000 */
[----:B------:R-:W-:Y:S02]  /*dd60*/  F2FP.F16.F32.PACK_AB R12, R129, R195 ;  /* 0x000000c3810c723e */ /* 0x000fe400000000ff */
[----:B-1----:R-:W-:Y:S01]  /*dd70*/  F2FP.F16.F32.PACK_AB R8, R171, R194 ;  /* 0x000000c2ab08723e */ /* 0x002fe200000000ff */
[----:B------:R-:W-:Y:S01]  /*dd80*/  STSM.16.M88.4 [R158], R4 ;  /* 0x000000049e007844 */ /* 0x000fe20000000200 */
[----:B------:R-:W-:-:S02]  /*dd90*/  F2FP.F16.F32.PACK_AB R9, R76, R72 ;  /* 0x000000484c09723e */ /* 0x000fc400000000ff */
[----:B------:R-:W-:Y:S01]  /*dda0*/  F2FP.F16.F32.PACK_AB R10, R125, R124 ;  /* 0x0000007c7d0a723e */ /* 0x000fe200000000ff */
[----:B------:R-:W1:Y:S01]  /*ddb0*/  SHFL.IDX PT, R43, R24, 0x1, 0x1c1f ;  /* 0x003c1f00182b7f89 */ /* 0x000e6200000e0000 */
[----:B------:R-:W-:Y:S02]  /*ddc0*/  F2FP.F16.F32.PACK_AB R11, R84, R80 ;  /* 0x00000050540b723e */ /* 0x000fe400000000ff */
[----:B------:R-:W-:Y:S02]  /*ddd0*/  F2FP.F16.F32.PACK_AB R13, R92, R88 ;  /* 0x000000585c0d723e */ /* 0x000fe400000000ff */
[----:B------:R-:W-:Y:S01]  /*dde0*/  F2FP.F16.F32.PACK_AB R14, R133, R132 ;  /* 0x00000084850e723e */ /* 0x000fe200000000ff */
[----:B------:R-:W-:Y:S01]  /*ddf0*/  STSM.16.M88.4 [R159], R8 ;  /* 0x000000089f007844 */ /* 0x000fe20000000200 */
[----:B------:R-:W-:Y:S02]  /*de00*/  F2FP.F16.F32.PACK_AB R138, R141, R140 ;  /* 0x0000008c8d8a723e */ /* 0x000fe400000000ff */
[----:B------:R-:W-:Y:S01]  /*de10*/  F2FP.F16.F32.PACK_AB R139, R163, R162 ;  /* 0x000000a2a38b723e */ /* 0x000fe200000000ff */
[----:B------:R-:W-:Y:S01]  /*de20*/  STSM.16.M88.4 [R160], R12 ;  /* 0x0000000ca0007844 */ /* 0x000fe20000000200 */
[----:B------:R-:W-:-:S02]  /*de30*/  F2FP.F16.F32.PACK_AB R146, R149, R148 ;  /* 0x000000949592723e */ /* 0x000fc400000000ff */
[----:B------:R-:W-:Y:S01]  /*de40*/  F2FP.F16.F32.PACK_AB R147, R168, R166 ;  /* 0x000000a6a893723e */ /* 0x000fe200000000ff */
[----:B------:R-:W-:Y:S04]  /*de50*/  STSM.16.M88.4 [R161], R136 ;  /* 0x00000088a1007844 */ /* 0x000fe80000000200 */
[----:B------:R-:W-:Y:S01]  /*de60*/  STSM.16.M88.4 [R196], R144 ;  /* 0x00000090c4007844 */ /* 0x000fe20000000200 */
[----:B------:R-:W-:Y:S01]  /*de70*/  BAR.SYNC.DEFER_BLOCKING 0x1, 0x100 ;  /* 0x0044000000007b1d */ /* 0x000fe20000010000 */
[----:B------:R-:W-:-:S05]  /*de80*/  UIMAD UR5, UR10, UR8, URZ ;  /* 0x000000080a0572a4 */ /* 0x000fca000f8e023f */
[----:B0-----:R0:W-:Y:S04]  /*de90*/  @!P1 ST.E desc[UR36][R40.64], R0 ;  /* 0x0000000028009985 */ /* 0x0011e8000c101924 */
[----:B-1----:R1:W-:Y:S04]  /*dea0*/  @!P0 ST.E desc[UR36][R42.64], R2 ;  /* 0x000000022a008985 */ /* 0x0023e8000c101924 */
[----:B------:R3:W5:Y:S01]  /*deb0*/  LD.E.128 R32, desc[UR36][R16.64] ;  /* 0x0000002410207980 */ /* 0x000762000c101d00 */
[----:B0-----:R-:W-:Y:S01]  /*dec0*/  IMAD R0, R204, 0x20, R207 ;  /* 0x00000020cc007824 */ /* 0x001fe200078e02cf */
[----:B------:R-:W-:-:S02]  /*ded0*/  UIMAD.WIDE.U32 UR6, UR11, UR8, URZ ;  /* 0x000000080b0672a5 */ /* 0x000fc4000f8e003f */
[----:B------:R0:W5:Y:S01]  /*dee0*/  LD.E.128 R36, desc[UR36][R20.64] ;  /* 0x0000002414247980 */ /* 0x000162000c101d00 */
[----:B---3--:R-:W3:Y:S01]  /*def0*/  @P2 LDC R17, c[0x0][0xbec] ;  /* 0x0002fb00ff112b82 */ /* 0x008ee20000000800 */
[----:B-1----:R-:W-:Y:S01]  /*df00*/  VIADD R2, R0, UR43 ;  /* 0x0000002b00027c36 */ /* 0x002fe20008000000 */
[----:B------:R-:W-:Y:S01]  /*df10*/  UIMAD UR5, UR11, UR9, UR5 ;  /* 0x000000090b0572a4 */ /* 0x000fe2000f8e0205 */
[----:B------:R1:W5:Y:S02]  /*df20*/  LD.E.128 R24, desc[UR36][R28.64] ;  /* 0x000000241c187980 */ /* 0x000364000c101d00 */
[----:B------:R-:W-:Y:S01]  /*df30*/  ULDC.64 UR10, c[0x0][0xaf0] ;  /* 0x0002bc00000a7ab9 */ /* 0x000fe20000000a00 */
[----:B------:R-:W-:Y:S01]  /*df40*/  UIADD3 UR7, UR7, UR5, URZ ;  /* 0x0000000507077290 */ /* 0x000fe2000fffe03f */
[----:B------:R-:W5:Y:S01]  /*df50*/  LD.E.128 R96, desc[UR36][R98.64] ;  /* 0x0000002462607980 */ /* 0x000f62000c101d00 */
[----:B------:R-:W-:Y:S01]  /*df60*/  UIMAD UR8, UR12, UR10, URZ ;  /* 0x0000000a0c0872a4 */ /* 0x000fe2000f8e023f */
[----:B0-----:R-:W-:Y:S01]  /*df70*/  IMAD.MOV.U32 R21, RZ, RZ, R2 ;  /* 0x000000ffff157224 */ /* 0x001fe200078e0002 */
[----:B------:R-:W-:Y:S01]  /*df80*/  UIMAD.WIDE.U32 UR6, UR13, UR10, UR6 ;  /* 0x0000000a0d0672a5 */ /* 0x000fe2000f8e0006 */
[----:B------:R-:W5:Y:S01]  /*df90*/  LD.E.128 R100, desc[UR36][R102.64] ;  /* 0x0000002466647980 */ /* 0x000f62000c101d00 */
[----:B------:R-:W-:-:S03]  /*dfa0*/  UIMAD UR5, UR13, UR11, UR8 ;  /* 0x0000000b0d0572a4 */ /* 0x000fc6000f8e0208 */
[----:B------:R-:W-:Y:S01]  /*dfb0*/  ULDC.64 UR8, c[0x0][0xae0] ;  /* 0x0002b80000087ab9 */ /* 0x000fe20000000a00 */
[----:B------:R-:W5:Y:S04]  /*dfc0*/  LD.E.128 R104, desc[UR36][R106.64] ;  /* 0x000000246a687980 */ /* 0x000f68000c101d00 */
[----:B------:R1:W5:Y:S01]  /*dfd0*/  LD.E.128 R4, desc[UR36][R108.64] ;  /* 0x000000246c047980 */ /* 0x000362000c101d00 */
[----:B---3--:R-:W-:-:S03]  /*dfe0*/  @P2 IMAD.HI.U32 R0, R2, R17, RZ ;  /* 0x0000001102002227 */ /* 0x008fc600078e00ff */
[----:B------:R1:W5:Y:S02]  /*dff0*/  LD.E.128 R8, desc[UR36][R110.64] ;  /* 0x000000246e087980 */ /* 0x000364000c101d00 */
[----:B--2---:R-:W-:Y:S01]  /*e000*/  @P2 SHF.R.U32.HI R21, RZ, R61, R0 ;  /* 0x0000003dff152219 */ /* 0x004fe20000011600 */
[----:B------:R-:W-:Y:S01]  /*e010*/  UIADD3 UR5, UR7, UR5, URZ ;  /* 0x0000000507057290 */ /* 0x000fe2000fffe03f */
[----:B------:R1:W5:Y:S02]  /*e020*/  LD.E.128 R48, desc[UR36][R112.64] ;  /* 0x0000002470307980 */ /* 0x000364000c101d00 */
[--C-:B------:R-:W-:Y:S01]  /*e030*/  SHF.R.S32.HI R0, RZ, 0x1f, R21.reuse ;  /* 0x0000001fff007819 */ /* 0x100fe20000011415 */
[----:B------:R-:W-:Y:S01]  /*e040*/  IMAD.MOV R61, RZ, RZ, -R21 ;  /* 0x000000ffff3d7224 */ /* 0x000fe200078e0a15 */
[----:B------:R1:W5:Y:S01]  /*e050*/  LD.E.128 R12, desc[UR36][R114.64] ;  /* 0x00000024720c7980 */ /* 0x000362000c101d00 */
[----:B------:R-:W-:Y:S02]  /*e060*/  IMAD.U32 R17, RZ, RZ, UR7 ;  /* 0x00000007ff117e24 */ /* 0x000fe4000f8e00ff */
[----:B------:R-:W-:Y:S01]  /*e070*/  IMAD R0, R0, UR8, RZ ;  /* 0x0000000800007c24 */ /* 0x000fe2000f8e02ff */
[----:B------:R1:W5:Y:S01]  /*e080*/  LD.E.128 R40, desc[UR36][R116.64] ;  /* 0x0000002474287980 */ /* 0x000362000c101d00 */
[----:B------:R-:W-:-:S02]  /*e090*/  IMAD R61, R198, R61, R2 ;  /* 0x0000003dc63d7224 */ /* 0x000fc400078e0202 */
[----:B------:R-:W-:Y:S01]  /*e0a0*/  IMAD.U32 R16, RZ, RZ, UR6 ;  /* 0x00000006ff107e24 */ /* 0x000fe2000f8e00ff */
[----:B------:R1:W5:Y:S01]  /*e0b0*/  LD.E.128 R44, desc[UR36][R118.64] ;  /* 0x00000024762c7980 */ /* 0x000362000c101d00 */
[----:B------:R-:W-:Y:S01]  /*e0c0*/  IMAD.U32 R17, RZ, RZ, UR5 ;  /* 0x00000005ff117e24 */ /* 0x000fe2000f8e00ff */
[----:B------:R-:W-:Y:S01]  /*e0d0*/  ULDC.64 UR6, c[0x0][0xad8] ;  /* 0x0002b60000067ab9 */ /* 0x000fe20000000a00 */
[----:B------:R-:W-:Y:S01]  /*e0e0*/  IMAD R63, R21, UR9, R0 ;  /* 0x00000009153f7c24 */ /* 0x000fe2000f8e0200 */
[----:B------:R1:W5:Y:S01]  /*e0f0*/  LD.E.128 R56, desc[UR36][R120.64] ;  /* 0x0000002478387980 */ /* 0x000362000c101d00 */
[----:B------:R-:W-:-:S03]  /*e100*/  SHF.R.S32.HI R0, RZ, 0x1f, R61 ;  /* 0x0000001fff007819 */ /* 0x000fc6000001143d */
[----:B------:R1:W5:Y:S01]  /*e110*/  LD.E.128 R52, desc[UR36][R122.64] ;  /* 0x000000247a347980 */ /* 0x000362000c101d00 */
[----:B------:R-:W-:-:S03]  /*e120*/  IMAD.WIDE.U32 R16, R21, UR8, R16 ;  /* 0x0000000815107c25 */ /* 0x000fc6000f8e0010 */
        /* <DEDUP_REMOVED lines=10> */
[----:B------:R-:W-:Y:S02]  /*e1d0*/  VIADD R64, R207, UR43 ;  /* 0x0000002bcf407c36 */ /* 0x000fe40008000000 */
[C---:B------:R-:W-:Y:S02]  /*e1e0*/  IMAD R21, R61.reuse, UR7, R2 ;  /* 0x000000073d157c24 */ /* 0x040fe4000f8e0202 */
[----:B------:R-:W-:Y:S01]  /*e1f0*/  IMAD.WIDE.U32 R16, R61, UR6, R16 ;  /* 0x000000063d107c25 */ /* 0x000fe2000f8e0010 */
[C---:B------:R-:W-:Y:S01]  /*e200*/  ISETP.GE.AND P2, PT, R64.reuse, R3, PT ;  /* 0x000000034000720c */ /* 0x040fe20003f46270 */
[----:B------:R-:W-:Y:S02]  /*e210*/  ULDC.64 UR6, c[0x0][0xa80] ;  /* 0x0002a00000067ab9 */ /* 0x000fe40000000a00 */
[----:B------:R-:W-:Y:S01]  /*e220*/  VIADD R0, R64, 0x20 ;  /* 0x0000002040007836 */ /* 0x000fe20000000000 */
[----:B------:R-:W-:Y:S01]  /*e230*/  IADD3 R17, R17, R21, RZ ;  /* 0x0000001511117210 */ /* 0x000fe20007ffe0ff */
[----:B------:R-:W-:Y:S01]  /*e240*/  VIADD R197, R197, 0x30820 ;  /* 0x00030820c5c57836 */ /* 0x000fe20000000000 */
[----:B------:R-:W-:-:S02]  /*e250*/  LEA R2, P3, R16, UR6, 0x1 ;  /* 0x0000000610027c11 */ /* 0x000fc4000f8608ff */
[-C--:B------:R-:W-:Y:S01]  /*e260*/  ISETP.GE.AND P1, PT, R0, R3.reuse, PT ;  /* 0x000000030000720c */ /* 0x080fe20003f26270 */
[----:B------:R-:W-:Y:S01]  /*e270*/  VIADD R0, R64, 0x40 ;  /* 0x0000004040007836 */ /* 0x000fe20000000000 */
[----:B------:R-:W-:Y:S02]  /*e280*/  LEA.HI.X R18, R16, UR7, R17, 0x1, P3 ;  /* 0x0000000710127c11 */ /* 0x000fe400098f0c11 */
[----:B------:R-:W-:Y:S01]  /*e290*/  PRMT R197, RZ, 0x654, R197 ;  /* 0x00000654ffc57816 */ /* 0x000fe200000000c5 */
[----:B0-----:R1:W0:Y:S01]  /*e2a0*/  SHFL.IDX PT, R62, R2, RZ, 0x181f ;  /* 0x00181fff023e7589 */ /* 0x00122200000e0000 */
[----:B------:R-:W-:Y:S01]  /*e2b0*/  ISETP.GE.AND P0, PT, R0, R3, PT ;  /* 0x000000030000720c */ /* 0x000fe20003f06270 */
[----:B------:R-:W-:Y:S01]  /*e2c0*/  BSSY B1, `(.L_x_1073) ;  /* 0x0000015000017945 */ /* 0x000fe20003800000 */
[----:B------:R1:W-:Y:S01]  /*e2d0*/  SYNCS.ARRIVE.TRANS64.RED.A1T0 RZ, [R197+URZ], RZ ;  /* 0x000000ffc5ff79a7 */ /* 0x0003e2000810043f */
[----:B------:R1:W2:Y:S02]  /*e2e0*/  SHFL.IDX PT, R0, R18, RZ, 0x181f ;  /* 0x00181fff12007589 */ /* 0x0002a400000e0000 */
[----:B------:R-:W-:Y:S08]  /*e2f0*/  @P2 BRA `(.L_x_1074) ;  /* 0x0000000000442947 */ /* 0x000ff00003800000 */
[----:B------:R-:W-:Y:S02]  /*e300*/  ULDC UR5, c[0x0][0xac8] ;  /* 0x0002b20000057ab9 */ /* 0x000fe40000000800 */
[----:B------:R-:W-:Y:S02]  /*e310*/  ISETP.GE.AND P5, PT, R22, UR5, PT ;  /* 0x0000000516007c0c */ /* 0x000fe4000bfa6270 */
[----:B------:R-:W-:Y:S02]  /*e320*/  ISETP.GE.AND P4, PT, R202, UR5, PT ;  /* 0x00000005ca007c0c */ /* 0x000fe4000bf86270 */
[----:B------:R-:W-:Y:S02]  /*e330*/  ISETP.GE.AND P3, PT, R201, UR5, PT ;  /* 0x00000005c9007c0c */ /* 0x000fe4000bf66270 */
[----:B------:R-:W-:-:S07]  /*e340*/  ISETP.GE.AND P2, PT, R203, UR5, PT ;  /* 0x00000005cb007c0c */ /* 0x000fce000bf46270 */
[----:B0-----:R-:W-:-:S04]  /*e350*/  @!P5 LEA R16, P6, R22, R62, 0x1 ;  /* 0x0000003e1610d211 */ /* 0x001fc800078c08ff */
        /* <DEDUP_REMOVED lines=11> */
.L_x_1074:
[----:B------:R-:W-:Y:S05]  /*e410*/  BSYNC B1 ;  /* 0x0000000000017941 */ /* 0x000fea0003800000 */
.L_x_1073:
[----:B--2---:R2:W4:Y:S01]  /*e420*/  SHFL.IDX PT, R0, R18, 0x1, 0x181f ;  /* 0x00381f0012007f89 */ /* 0x00452200000e0000 */
        /* <DEDUP_REMOVED lines=9> */
[----:B------:R-:W-:Y:S02]  /*e4c0*/  @!P3 LEA R20, P5, R202, R26, 0x1 ;  /* 0x0000001aca14b211 */ /* 0x000fe400078a08ff */
        /* <DEDUP_REMOVED lines=10> */
.L_x_1076:
[----:B------:R-:W-:Y:S05]  /*e570*/  BSYNC B1 ;  /* 0x0000000000017941 */ /* 0x000fea0003800000 */
.L_x_1075:
[----:B----4-:R4:W0:Y:S01]  /*e580*/  SHFL.IDX PT, R0, R18, 0x2, 0x181f ;  /* 0x00581f0012007f89 */ /* 0x01082200000e0000 */
        /* <DEDUP_REMOVED lines=20> */
.L_x_1078:
[----:B------:R-:W-:Y:S05]  /*e6d0*/  BSYNC B1 ;  /* 0x0000000000017941 */ /* 0x000fea0003800000 */
.L_x_1077:
[----:B0-----:R-:W-:Y:S01]  /*e6e0*/  VIADD R0, R64, 0x60 ;  /* 0x0000006040007836 */ /* 0x001fe20000000000 */
[----:B-12-4-:R-:W0:Y:S04]  /*e6f0*/  SHFL.IDX PT, R18, R18, 0x3, 0x181f ;  /* 0x00781f0012127f89 */ /* 0x016e2800000e0000 */
[----:B------:R-:W-:Y:S01]  /*e700*/  ISETP.GE.AND P0, PT, R0, R3, PT ;  /* 0x000000030000720c */ /* 0x000fe20003f06270 */
[----:B------:R1:W2:-:S12]  /*e710*/  SHFL.IDX PT, R12, R2, 0x3, 0x181f ;  /* 0x00781f00020c7f89 */ /* 0x00029800000e0000 */
[----:B-1----:R-:W-:Y:S05]  /*e720*/  @P0 BRA `(.L_x_1079) ;  /* 0x0000000c00380947 */ /* 0x002fea0003800000 */
        /* <DEDUP_REMOVED lines=15> */
[----:B-1----:R-:W-:-:S04]  /*e820*/  LEA R2, P0, R203, R12, 0x1 ;  /* 0x0000000ccb027211 */ /* 0x002fc800078008ff */
[----:B------:R-:W-:-:S05]  /*e830*/  LEA.HI.X R3, R203, R18, R214, 0x1, P0 ;  /* 0x00000012cb037211 */ /* 0x000fca00000f0cd6 */
[----:B------:R4:W-:Y:S01]  /*e840*/  ST.E.128 desc[UR36][R2.64], R28 ;  /* 0x0000001c02007985 */ /* 0x0009e2000c101d24 */
[----:B------:R-:W-:Y:S05]  /*e850*/  BRA `(.L_x_1079) ;  /* 0x0000000800ec7947 */ /* 0x000fea0003800000 */
.L_x_1072:
[----:B------:R-:W0:Y:S01]  /*e860*/  LDC R8, c[0x0][0xbe8] ;  /* 0x0002fa00ff087b82 */ /* 0x000e220000000800 */
[----:B------:R-:W-:Y:S01]  /*e870*/  R2UR UR6, R205 ;  /* 0x00000000cd0672ca */ /* 0x000fe200000e0000 */
[----:B------:R-:W-:Y:S01]  /*e880*/  BSSY B1, `(.L_x_1080) ;  /* 0x0000034000017945 */ /* 0x000fe20003800000 */
[----:B------:R-:W-:Y:S01]  /*e890*/  R2UR UR5, R206 ;  /* 0x00000000ce0572ca */ /* 0x000fe200000e0000 */
[----:B------:R-:W-:Y:S01]  /*e8a0*/  IMAD R6, R204, 0x20, R207 ;  /* 0x00000020cc067824 */ /* 0x000fe200078e02cf */
[----:B------:R-:W-:-:S09]  /*e8b0*/  ISETP.GE.AND P0, PT, R218, 0x80, PT ;  /* 0x00000080da00780c */ /* 0x000fd20003f06270 */
[----:B------:R-:W-:Y:S02]  /*e8c0*/  USHF.R.S32.HI UR8, URZ, 0x1f, UR6 ;  /* 0x0000001f3f087899 */ /* 0x000fe40008011406 */
[----:B------:R-:W-:Y:S01]  /*e8d0*/  USHF.R.S32.HI UR9, URZ, 0x1f, UR5 ;  /* 0x0000001f3f097899 */ /* 0x000fe20008011405 */
[----:B0-----:R-:W-:-:S13]  /*e8e0*/  ISETP.NE.AND P1, PT, R8, 0x1, PT ;  /* 0x000000010800780c */ /* 0x001fda0003f25270 */
[----:B------:R-:W0:Y:S08]  /*e8f0*/  @P1 LDC R9, c[0x0][0xbec] ;  /* 0x0002fb00ff091b82 */ /* 0x000e300000000800 */
[----:B------:R-:W1:Y:S01]  /*e900*/  @P1 LDC R11, c[0x0][0xbf0] ;  /* 0x0002fc00ff0b1b82 */ /* 0x000e620000000800 */
[----:B------:R-:W-:Y:S05]  /*e910*/  @P0 BRA `(.L_x_1081) ;  /* 0x0000000000a80947 */ /* 0x000fea0003800000 */
[----:B------:R-:W2:Y:S01]  /*e920*/  S2R R4, SR_TID.X ;  /* 0x0000000000047919 */ /* 0x000ea20000002100 */
[----:B------:R-:W3:Y:S01]  /*e930*/  LDC R3, c[0x0][0xbe8] ;  /* 0x0002fa00ff037b82 */ /* 0x000ee20000000800 */
[----:B------:R-:W-:Y:S01]  /*e940*/  IMAD.U32 R7, RZ, RZ, UR43 ;  /* 0x0000002bff077e24 */ /* 0x000fe2000f8e00ff */
[----:B------:R-:W-:Y:S02]  /*e950*/  ULDC UR5, c[0x0][0xa88] ;  /* 0x0002a20000057ab9 */ /* 0x000fe40000000800 */
[----:B---3--:R-:W-:Y:S02]  /*e960*/  IMAD R5, R3, UR5, RZ ;  /* 0x0000000503057c24 */ /* 0x008fe4000f8e02ff */
[----:B--2---:R-:W-:-:S04]  /*e970*/  IADD3 R4, R7, -0x80, R4 ;  /* 0xffffff8007047810 */ /* 0x004fc80007ffe004 */
[----:B------:R-:W-:-:S13]  /*e980*/  ISETP.GE.AND P0, PT, R4, R5, PT ;  /* 0x000000050400720c */ /* 0x000fda0003f06270 */
[----:B------:R-:W-:Y:S05]  /*e990*/  @P0 BRA `(.L_x_1081) ;  /* 0x0000000000880947 */ /* 0x000fea0003800000 */
[----:B------:R-:W-:Y:S01]  /*e9a0*/  ISETP.NE.AND P0, PT, R3, 0x1, PT ;  /* 0x000000010300780c */ /* 0x000fe20003f05270 */
[----:B------:R-:W-:Y:S01]  /*e9b0*/  ULDC.64 UR10, c[0x0][0xb90] ;  /* 0x0002e400000a7ab9 */ /* 0x000fe20000000a00 */
[----:B------:R-:W-:Y:S01]  /*e9c0*/  R2UR UR13, R205 ;  /* 0x00000000cd0d72ca */ /* 0x000fe200000e0000 */
[----:B------:R-:W-:Y:S01]  /*e9d0*/  UIMAD UR5, UR8, UR10, URZ ;  /* 0x0000000a080572a4 */ /* 0x000fe2000f8e023f */
[----:B------:R-:W-:Y:S01]  /*e9e0*/  R2UR UR12, R206 ;  /* 0x00000000ce0c72ca */ /* 0x000fe200000e0000 */
[----:B------:R-:W-:-:S08]  /*e9f0*/  IMAD.MOV.U32 R2, RZ, RZ, R4 ;  /* 0x000000ffff027224 */ /* 0x000fd000078e0004 */
[----:B------:R-:W2:Y:S02]  /*ea00*/  @P0 LDC R5, c[0x0][0xbec] ;  /* 0x0002fb00ff050b82 */ /* 0x000ea40000000800 */
[----:B------:R-:W-:Y:S02]  /*ea10*/  UIMAD.WIDE.U32 UR6, UR13, UR10, URZ ;  /* 0x0000000a0d0672a5 */ /* 0x000fe4000f8e003f */
[----:B------:R-:W-:-:S03]  /*ea20*/  UIMAD UR5, UR13, UR11, UR5 ;  /* 0x0000000b0d0572a4 */ /* 0x000fc6000f8e0205 */
[----:B------:R-:W-:Y:S01]  /*ea30*/  ULDC.64 UR10, c[0x0][0xb98] ;  /* 0x0002e600000a7ab9 */ /* 0x000fe20000000a00 */
[----:B------:R-:W3:Y:S01]  /*ea40*/  @P0 LDC R7, c[0x0][0xbf0] ;  /* 0x0002fc00ff070b82 */ /* 0x000ee20000000800 */
[----:B------:R-:W-:Y:S02]  /*ea50*/  UIADD3 UR7, UR7, UR5, URZ ;  /* 0x0000000507077290 */ /* 0x000fe4000fffe03f */
[----:B------:R-:W-:Y:S02]  /*ea60*/  UIMAD UR5, UR9, UR10, URZ ;  /* 0x0000000a090572a4 */ /* 0x000fe4000f8e023f */
[----:B------:R-:W-:Y:S02]  /*ea70*/  UIMAD.WIDE.U32 UR6, UR12, UR10, UR6 ;  /* 0x0000000a0c0672a5 */ /* 0x000fe4000f8e0006 */
[----:B------:R-:W-:-:S03]  /*ea80*/  UIMAD UR5, UR12, UR11, UR5 ;  /* 0x0000000b0c0572a4 */ /* 0x000fc6000f8e0205 */
[----:B------:R-:W-:Y:S01]  /*ea90*/  ULDC.64 UR10, c[0x0][0xb88] ;  /* 0x0002e200000a7ab9 */ /* 0x000fe20000000a00 */
[----:B--2---:R-:W-:-:S05]  /*eaa0*/  @P0 IMAD.HI.U32 R0, R4, R5, RZ ;  /* 0x0000000504000227 */ /* 0x004fca00078e00ff */
[----:B---3--:R-:W-:-:S05]  /*eab0*/  @P0 SHF.R.U32.HI R2, RZ, R7, R0 ;  /* 0x00000007ff020219 */ /* 0x008fca0000011600 */
[----:B------:R-:W-:-:S04]  /*eac0*/  IMAD.MOV R5, RZ, RZ, -R2 ;  /* 0x000000ffff057224 */ /* 0x000fc800078e0a02 */
[----:B------:R-:W-:Y:S01]  /*ead0*/  IMAD R5, R3, R5, R4 ;  /* 0x0000000503057224 */ /* 0x000fe200078e0204 */
[----:B------:R-:W-:Y:S01]  /*eae0*/  SHF.R.S32.HI R3, RZ, 0x1f, R2 ;  /* 0x0000001fff037819 */ /* 0x000fe20000011402 */
[----:B------:R-:W-:Y:S01]  /*eaf0*/  IMAD.U32 R4, RZ, RZ, UR5 ;  /* 0x00000005ff047e24 */ /* 0x000fe2000f8e00ff */
[----:B------:R-:W-:Y:S02]  /*eb00*/  IADD3 R2, P0, R2, UR6, RZ ;  /* 0x0000000602027c10 */ /* 0x000fe4000ff1e0ff */
[----:B------:R-:W-:Y:S02]  /*eb10*/  SHF.R.S32.HI R0, RZ, 0x1f, R5 ;  /* 0x0000001fff007819 */ /* 0x000fe40000011405 */
[----:B------:R-:W-:Y:S01]  /*eb20*/  IADD3.X R3, R3, UR7, R4, P0, !PT ;  /* 0x0000000703037c10 */ /* 0x000fe200087fe404 */
[----:B------:R-:W-:Y:S02]  /*eb30*/  ULDC.64 UR6, c[0x0][0xb50] ;  /* 0x0002d40000067ab9 */ /* 0x000fe40000000a00 */
[----:B------:R-:W-:-:S02]  /*eb40*/  IMAD R0, R0, UR10, RZ ;  /* 0x0000000a00007c24 */ /* 0x000fc4000f8e02ff */
[----:B------:R-:W-:-:S04]  /*eb50*/  IMAD.WIDE.U32 R2, R5, UR10, R2 ;  /* 0x0000000a05027c25 */ /* 0x000fc8000f8e0002 */
[----:B------:R-:W-:Y:S01]  /*eb60*/  IMAD R7, R5, UR11, R0 ;  /* 0x0000000b05077c24 */ /* 0x000fe2000f8e0200 */
[----:B------:R-:W-:-:S03]  /*eb70*/  LEA R4, P0, R2, UR6, 0x2 ;  /* 0x0000000602047c11 */ /* 0x000fc6000f8010ff */
[----:B------:R-:W-:-:S05]  /*eb80*/  IMAD.IADD R3, R3, 0x1, R7 ;  /* 0x0000000103037824 */ /* 0x000fca00078e0207 */
[----:B------:R-:W-:Y:S01]  /*eb90*/  LEA.HI.X R5, R2, UR7, R3, 0x2, P0 ;  /* 0x0000000702057c11 */ /* 0x000fe200080f1403 */
[----:B------:R-:W-:-:S05]  /*eba0*/  IMAD.MOV.U32 R3, RZ, RZ, -0x800000 ;  /* 0xff800000ff037424 */ /* 0x000fca00078e00ff */
[----:B------:R2:W-:Y:S02]  /*ebb0*/  STG.E desc[UR36][R4.64], R3 ;  /* 0x0000000304007986 */ /* 0x0005e4000c101924 */
.L_x_1081:
[----:B------:R-:W-:Y:S05]  /*ebc0*/  BSYNC B1 ;  /* 0x0000000000017941 */ /* 0x000fea0003800000 */
.L_x_1080:
[----:B------:R-:W-:Y:S01]  /*ebd0*/  R2UR UR13, R205 ;  /* 0x00000000cd0d72ca */ /* 0x000fe200000e0000 */
[----:B------:R-:W-:Y:S01]  /*ebe0*/  ULDC.64 UR10, c[0x0][0xae8] ;  /* 0x0002ba00000a7ab9 */ /* 0x000fe20000000a00 */
[----:B------:R-:W-:Y:S01]  /*ebf0*/  R2UR UR12, R206 ;  /* 0x00000000ce0c72ca */ /* 0x000fe200000e0000 */
[----:B------:R-:W-:Y:S01]  /*ec00*/  UIMAD UR5, UR8, UR10, URZ ;  /* 0x0000000a080572a4 */ /* 0x000fe2000f8e023f */
[----:B------:R-:W-:Y:S01]  /*ec10*/  VIADD R6, R6, UR43 ;  /* 0x0000002b06067c36 */ /* 0x000fe20008000000 */
[----:B------:R-:W-:Y:S03]  /*ec20*/  BSSY B1, `(.L_x_1082) ;  /* 0x000003c000017945 */ /* 0x000fe60003800000 */
[----:B0-----:R-:W-:-:S04]  /*ec30*/  @P1 IMAD.HI.U32 R0, R6, R9, RZ ;  /* 0x0000000906001227 */ /* 0x001fc800078e00ff */
[----:B--2---:R-:W-:Y:S01]  /*ec40*/  IMAD.MOV.U32 R5, RZ, RZ, R6 ;  /* 0x000000ffff057224 */ /* 0x004fe200078e0006 */
[----:B------:R-:W-:Y:S01]  /*ec50*/  UIMAD.WIDE.U32 UR6, UR13, UR10, URZ ;  /* 0x0000000a0d0672a5 */ /* 0x000fe2000f8e003f */
[----:B-1----:R-:W-:Y:S01]  /*ec60*/  @P1 SHF.R.U32.HI R5, RZ, R11, R0 ;  /* 0x0000000bff051219 */ /* 0x002fe20000011600 */
[----:B------:R-:W-:-:S03]  /*ec70*/  UIMAD UR5, UR13, UR11, UR5 ;  /* 0x0000000b0d0572a4 */ /* 0x000fc6000f8e0205 */
[----:B------:R-:W-:Y:S01]  /*ec80*/  ULDC.64 UR10, c[0x0][0xaf0] ;  /* 0x0002bc00000a7ab9 */ /* 0x000fe20000000a00 */
[----:B------:R-:W-:Y:S01]  /*ec90*/  UIADD3 UR7, UR7, UR5, URZ ;  /* 0x0000000507077290 */ /* 0x000fe2000fffe03f */
[--C-:B------:R-:W-:Y:S01]  /*eca0*/  SHF.R.S32.HI R0, RZ, 0x1f, R5.reuse ;  /* 0x0000001fff007819 */ /* 0x100fe20000011405 */
[----:B------:R-:W-:Y:S01]  /*ecb0*/  UIMAD UR5, UR9, UR10, URZ ;  /* 0x0000000a090572a4 */ /* 0x000fe2000f8e023f */
[----:B------:R-:W-:Y:S01]  /*ecc0*/  IMAD.MOV R7, RZ, RZ, -R5 ;  /* 0x000000ffff077224 */ /* 0x000fe200078e0a05 */
[----:B------:R-:W-:Y:S02]  /*ecd0*/  UIMAD.WIDE.U32 UR6, UR12, UR10, UR6 ;  /* 0x0000000a0c0672a5 */ /* 0x000fe4000f8e0006 */
[----:B------:R-:W-:Y:S01]  /*ece0*/  UIMAD UR5, UR12, UR11, UR5 ;  /* 0x0000000b0c0572a4 */ /* 0x000fe2000f8e0205 */
[----:B------:R-:W-:Y:S01]  /*ecf0*/  IMAD R7, R8, R7, R6 ;  /* 0x0000000708077224 */ /* 0x000fe200078e0206 */
[----:B------:R-:W-:Y:S01]  /*ed00*/  ULDC.64 UR8, c[0x0][0xae0] ;  /* 0x0002b80000087ab9 */ /* 0x000fe20000000a00 */
[----:B------:R-:W-:Y:S01]  /*ed10*/  VIADD R6, R207, UR43 ;  /* 0x0000002bcf067c36 */ /* 0x000fe20008000000 */
[----:B------:R-:W-:Y:S01]  /*ed20*/  UIADD3 UR5, UR7, UR5, URZ ;  /* 0x0000000507057290 */ /* 0x000fe2000fffe03f */
[----:B------:R-:W-:-:S02]  /*ed30*/  IMAD R0, R0, UR8, RZ ;  /* 0x0000000800007c24 */ /* 0x000fc4000f8e02ff */
[----:B------:R-:W-:Y:S02]  /*ed40*/  IMAD.U32 R3, RZ, RZ, UR7 ;  /* 0x00000007ff037e24 */ /* 0x000fe4000f8e00ff */
[----:B------:R-:W-:Y:S01]  /*ed50*/  IMAD.U32 R2, RZ, RZ, UR6 ;  /* 0x00000006ff027e24 */ /* 0x000fe2000f8e00ff */
[----:B------:R-:W-:Y:S01]  /*ed60*/  ULDC.64 UR6, c[0x0][0xad8] ;  /* 0x0002b60000067ab9 */ /* 0x000fe20000000a00 */
[----:B------:R-:W-:Y:S01]  /*ed70*/  IMAD.U32 R3, RZ, RZ, UR5 ;  /* 0x00000005ff037e24 */ /* 0x000fe2000f8e00ff */
[----:B------:R-:W-:Y:S01]  /*ed80*/  ULDC UR5, c[0x0][0xa88] ;  /* 0x0002a20000057ab9 */ /* 0x000fe20000000800 */
[C---:B------:R-:W-:Y:S01]  /*ed90*/  IMAD R9, R5.reuse, UR9, R0 ;  /* 0x0000000905097c24 */ /* 0x040fe2000f8e0200 */
[----:B------:R-:W-:Y:S01]  /*eda0*/  SHF.R.S32.HI R0, RZ, 0x1f, R7 ;  /* 0x0000001fff007819 */ /* 0x000fe20000011407 */
[----:B------:R-:W-:-:S04]  /*edb0*/  IMAD.WIDE.U32 R2, R5, UR8, R2 ;  /* 0x0000000805027c25 */ /* 0x000fc8000f8e0002 */
[----:B------:R-:W-:Y:S02]  /*edc0*/  IMAD.IADD R3, R3, 0x1, R9 ;  /* 0x0000000103037824 */ /* 0x000fe400078e0209 */
[----:B------:R-:W-:Y:S02]  /*edd0*/  IMAD R4, R0, UR6, RZ ;  /* 0x0000000600047c24 */ /* 0x000fe4000f8e02ff */
[----:B------:R-:W-:Y:S02]  /*ede0*/  IMAD R9, R8, UR5, RZ ;  /* 0x0000000508097c24 */ /* 0x000fe4000f8e02ff */
[C---:B------:R-:W-:Y:S02]  /*edf0*/  IMAD R5, R7.reuse, UR7, R4 ;  /* 0x0000000707057c24 */ /* 0x040fe4000f8e0204 */
[----:B------:R-:W-:Y:S01]  /*ee00*/  IMAD.WIDE.U32 R2, R7, UR6, R2 ;  /* 0x0000000607027c25 */ /* 0x000fe2000f8e0002 */
[----:B------:R-:W-:Y:S01]  /*ee10*/  ISETP.GE.AND P2, PT, R6, R9, PT ;  /* 0x000000090600720c */ /* 0x000fe20003f46270 */
[----:B------:R-:W-:-:S02]  /*ee20*/  ULDC.64 UR6, c[0x0][0xa80] ;  /* 0x0002a00000067ab9 */ /* 0x000fc40000000a00 */
[----:B------:R-:W-:Y:S01]  /*ee30*/  VIADD R0, R6, 0x20 ;  /* 0x0000002006007836 */ /* 0x000fe20000000000 */
[----:B------:R-:W-:Y:S02]  /*ee40*/  IADD3 R3, R3, R5, RZ ;  /* 0x0000000503037210 */ /* 0x000fe40007ffe0ff */
[----:B------:R-:W-:Y:S02]  /*ee50*/  LEA R4, P3, R2, UR6, 0x1 ;  /* 0x0000000602047c11 */ /* 0x000fe4000f8608ff */
[-C--:B------:R-:W-:Y:S01]  /*ee60*/  ISETP.GE.AND P1, PT, R0, R9.reuse, PT ;  /* 0x000000090000720c */ /* 0x080fe20003f26270 */
[----:B------:R-:W-:Y:S01]  /*ee70*/  VIADD R0, R6, 0x40 ;  /* 0x0000004006007836 */ /* 0x000fe20000000000 */
[----:B------:R-:W-:Y:S02]  /*ee80*/  LEA.HI.X R5, R2, UR7, R3, 0x1, P3 ;  /* 0x0000000702057c11 */ /* 0x000fe400098f0c03 */
[----:B------:R0:W1:Y:S02]  /*ee90*/  SHFL.IDX PT, R2, R4, RZ, 0x181f ;  /* 0x00181fff04027589 */ /* 0x00006400000e0000 */
[----:B------:R-:W-:-:S02]  /*eea0*/  ISETP.GE.AND P0, PT, R0, R9, PT ;  /* 0x000000090000720c */ /* 0x000fc40003f06270 */
        /* <DEDUP_REMOVED lines=19> */
.L_x_1083:
[----:B------:R-:W-:Y:S05]  /*efe0*/  BSYNC B1 ;  /* 0x0000000000017941 */ /* 0x000fea0003800000 */
.L_x_1082:
        /* <DEDUP_REMOVED lines=21> */
.L_x_1085:
[----:B------:R-:W-:Y:S05]  /*f140*/  BSYNC B1 ;  /* 0x0000000000017941 */ /* 0x000fea0003800000 */
.L_x_1084:
        /* <DEDUP_REMOVED lines=21> */
.L_x_1087:
[----:B------:R-:W-:Y:S05]  /*f2a0*/  BSYNC B1 ;  /* 0x0000000000017941 */ /* 0x000fea0003800000 */
.L_x_1086:
[----:B0-----:R-:W-:Y:S01]  /*f2b0*/  VIADD R0, R6, 0x60 ;  /* 0x0000006006007836 */ /* 0x001fe20000000000 */
[----:B--2-4-:R-:W0:Y:S04]  /*f2c0*/  SHFL.IDX PT, R5, R5, 0x3, 0x181f ;  /* 0x00781f0005057f89 */ /* 0x014e2800000e0000 */
[----:B------:R-:W-:Y:S01]  /*f2d0*/  ISETP.GE.AND P0, PT, R0, R9, PT ;  /* 0x000000090000720c */ /* 0x000fe20003f06270 */
[----:B-1-3--:R1:W2:-:S12]  /*f2e0*/  SHFL.IDX PT, R2, R4, 0x3, 0x181f ;  /* 0x00781f0004027f89 */ /* 0x00a29800000e0000 */
[----:B-1----:R-:W-:Y:S05]  /*f2f0*/  @P0 BRA `(.L_x_1079) ;  /* 0x0000000000440947 */ /* 0x002fea0003800000 */
[----:B------:R-:W-:Y:S02]  /*f300*/  ULDC UR5, c[0x0][0xac8] ;  /* 0x0002b20000057ab9 */ /* 0x000fe40000000800 */
[----:B------:R-:W-:Y:S02]  /*f310*/  ISETP.GE.AND P3, PT, R22, UR5, PT ;  /* 0x0000000516007c0c */ /* 0x000fe4000bf66270 */
[----:B------:R-:W-:Y:S02]  /*f320*/  ISETP.GE.AND P2, PT, R202, UR5, PT ;  /* 0x00000005ca007c0c */ /* 0x000fe4000bf46270 */
[----:B------:R-:W-:Y:S02]  /*f330*/  ISETP.GE.AND P1, PT, R201, UR5, PT ;  /* 0x00000005c9007c0c */ /* 0x000fe4000bf26270 */
[----:B------:R-:W-:-:S07]  /*f340*/  ISETP.GE.AND P0, PT, R203, UR5, PT ;  /* 0x00000005cb007c0c */ /* 0x000fce000bf06270 */
[-C--:B--2---:R-:W-:Y:S02]  /*f350*/  @!P3 LEA R6, P6, R22, R2.reuse, 0x1 ;  /* 0x000000021606b211 */ /* 0x084fe400078c08ff */
[-C--:B------:R-:W-:Y:S02]  /*f360*/  @!P2 LEA R8, P5, R202, R2.reuse, 0x1 ;  /* 0x00000002ca08a211 */ /* 0x080fe400078a08ff */
[-C--:B------:R-:W-:Y:S02]  /*f370*/  @!P1 LEA R10, P4, R201, R2.reuse, 0x1 ;  /* 0x00000002c90a9211 */ /* 0x080fe400078808ff */
[-C--:B0-----:R-:W-:Y:S02]  /*f380*/  @!P3 LEA.HI.X R7, R22, R5.reuse, R217, 0x1, P6 ;  /* 0x000000051607b211 */ /* 0x081fe400030f0cd9 */
        /* <DEDUP_REMOVED lines=8> */
.L_x_1079:
[----:B------:R-:W-:Y:S05]  /*f410*/  BSYNC B0 ;  /* 0x0000000000007941 */ /* 0x000fea0003800000 */
.L_x_1071:
[----:B------:R-:W-:Y:S02]  /*f420*/  ULDC UR5, c[0x0][0xc38] ;  /* 0x00030e0000057ab9 */ /* 0x000fe40000000800 */
[----:B------:R-:W-:-:S06]  /*f430*/  UISETP.GE.AND UP0, UPT, UR4, UR5, UPT ;  /* 0x000000050400728c */ /* 0x000fcc000bf06270 */
[----:B------:R-:W-:-:S13]  /*f440*/  PLOP3.LUT P0, PT, PT, PT, UP0, 0x80, 0x0 ;  /* 0x000000000000781c */ /* 0x000fda0003f0f008 */
[----:B------:R-:W-:Y:S05]  /*f450*/  @!P0 BRA `(.L_x_1088) ;  /* 0xffffff1800348947 */ /* 0x000fea000383ffff */
[----:B------:R-:W-:Y:S05]  /*f460*/  EXIT ;  /* 0x000000000000794d */ /* 0x000fea0003800000 */
.L_x_982:
[----:B------:R-:W-:-:S08]  /*f470*/  NOP ;  /* 0x0000000000007918 */ /* 0x000fd00000000000 */
[----:B0-----:R-:W0:-:S00]  /*f480*/  USETMAXREG.DEALLOC.CTAPOOL 0x28 ;  /* 0x00000028000079c8 */ /* 0x001e0000080e0500 */
[----:B0-----:R-:W-:-:S06]  /*f490*/  LOP3.LUT R0, R0, 0x3, RZ, 0xc0, !PT ;  /* 0x0000000300007812 */ /* 0x001fcc00078ec0ff */
[----:B------:R-:W0:Y:S01]  /*f4a0*/  S2UR UR10, SR_CTAID.X ;  /* 0x00000000000a79c3 */ /* 0x000e220000002500 */
[----:B------:R-:W-:Y:S01]  /*f4b0*/  LOP3.LUT R16, R16, 0xffff7fff, RZ, 0xc0, !PT ;  /* 0xffff7fff10107812 */ /* 0x000fe200078ec0ff */
[----:B------:R-:W-:Y:S01]  /*f4c0*/  STL [R1], RZ ;  /* 0x000000ff01007387 */ /* 0x000fe20000100800 */
[----:B------:R-:W-:Y:S02]  /*f4d0*/  IMAD.MOV.U32 R23, RZ, RZ, RZ ;  /* 0x000000ffff177224 */ /* 0x000fe400078e00ff */
[----:B------:R-:W-:Y:S01]  /*f4e0*/  IMAD.MOV.U32 R25, RZ, RZ, 0x1 ;  /* 0x00000001ff197424 */ /* 0x000fe200078e00ff */
[----:B------:R1:W2:Y:S02]  /*f4f0*/  SHFL.IDX PT, R2, R0, RZ, 0x1f ;  /* 0x00001fff00027589 */ /* 0x0002a400000e0000 */
[----:B-1----:R-:W0:Y:S01]  /*f500*/  LDC R0, c[0x0][0xc38] ;  /* 0x00030e00ff007b82 */ /* 0x002e220000000800 */
[----:B--2---:R-:W-:-:S13]  /*f510*/  ISETP.NE.AND P0, PT, R2, RZ, PT ;  /* 0x000000ff0200720c */ /* 0x004fda0003f05270 */
[----:B------:R-:W-:Y:S01]  /*f520*/  @P0 LOP3.LUT R16, R16, 0x8000, RZ, 0xfc, !PT ;  /* 0x0000800010100812 */ /* 0x000fe200078efcff */
[----:B------:R-:W-:Y:S06]  /*f530*/  @P0 BAR.ARV 0x4, 0x180 ;  /* 0x0106000000000b1d */ /* 0x000fec0000002000 */
[----:B0-----:R-:W-:-:S13]  /*f540*/  ISETP.LE.AND P0, PT, R0, UR10, PT ;  /* 0x0000000a00007c0c */ /* 0x001fda000bf03270 */
[----:B------:R-:W-:Y:S05]  /*f550*/  @P0 BRA `(.L_x_1089) ;  /* 0x0000003c00e40947 */ /* 0x000fea0003800000 */
[----:B------:R-:W2:Y:S01]  /*f560*/  LDL R3, [R1+0x4] ;  /* 0x0000040001037983 */ /* 0x000ea20000100800 */
[C---:B------:R-:W-:Y:S01]  /*f570*/  IMAD.SHL.U32 R30, R5.reuse, 0x8, RZ ;  /* 0x00000008051e7824 */ /* 0x040fe200078e00ff */
[----:B------:R-:W-:Y:S01]  /*f580*/  ULDC.64 UR6, c[0x0][0x2f0] ;  /* 0x0000bc0000067ab9 */ /* 0x000fe20000000a00 */
[----:B------:R-:W-:Y:S01]  /*f590*/  ULDC UR9, c[0x0][0x2b8] ;  /* 0x0000ae0000097ab9 */ /* 0x000fe20000000800 */
[----:B------:R-:W-:Y:S01]  /*f5a0*/  LOP3.LUT R16, R16, 0xfffffff7, RZ, 0xc0, !PT ;  /* 0xfffffff710107812 */ /* 0x000fe200078ec0ff */
[----:B------:R-:W0:Y:S01]  /*f5b0*/  S2UR UR8, SR_CgaCtaId ;  /* 0x00000000000879c3 */ /* 0x000e220000008800 */
[C---:B------:R-:W-:Y:S01]  /*f5c0*/  LOP3.LUT R0, R30.reuse, 0x1f8, RZ, 0xc0, !PT ;  /* 0x000001f81e007812 */ /* 0x040fe200078ec0ff */
[----:B------:R-:W-:Y:S01]  /*f5d0*/  ULDC.64 UR4, c[0x0][0x418] ;  /* 0x0001060000047ab9 */ /* 0x000fe20000000a00 */
[----:B------:R-:W-:Y:S01]  /*f5e0*/  LOP3.LUT R37, R30, 0x38, RZ, 0xc0, !PT ;  /* 0x000000381e257812 */ /* 0x000fe200078ec0ff */
[----:B------:R-:W-:Y:S01]  /*f5f0*/  UISETP.NE.U32.AND UP0, UPT, UR4, URZ, UPT ;  /* 0x0000003f0400728c */ /* 0x000fe2000bf05070 */
[----:B------:R-:W-:Y:S01]  /*f600*/  LOP3.LUT R2, R5, 0x7f, RZ, 0xc0, !PT ;  /* 0x0000007f05027812 */ /* 0x000fe200078ec0ff */
[----:B------:R1:W-:Y:S01]  /*f610*/  STL [R1], RZ ;  /* 0x000000ff01007387 */ /* 0x0003e20000100800 */
[----:B------:R-:W-:Y:S01]  /*f620*/  ULDC UR4, c[0x0][0x424] ;  /* 0x0001090000047ab9 */ /* 0x000fe20000000800 */
[----:B------:R-:W-:Y:S01]  /*f630*/  UISETP.NE.AND.EX UP0, UPT, UR5, URZ, UPT, UP0 ;  /* 0x0000003f0500728c */ /* 0x000fe2000bf05300 */
[----:B------:R-:W-:Y:S01]  /*f640*/  SHF.R.U32.HI R36, RZ, 0x3, R2 ;  /* 0x00000003ff247819 */ /* 0x000fe20000011602 */
[----:B------:R-:W-:Y:S01]  /*f650*/  ULDC UR40, c[0x0][0x288] ;  /* 0x0000a20000287ab9 */ /* 0x000fe20000000800 */
[----:B------:R-:W-:Y:S01]  /*f660*/  UMOV UR5, 0x400 ;  /* 0x0000040000057882 */ /* 0x000fe20000000000 */
[----:B------:R-:W-:Y:S01]  /*f670*/  USEL UR4, UR4, 0x1, UP0 ;  /* 0x0000000104047887 */ /* 0x000fe20008000000 */
[----:B------:R-:W-:Y:S01]  /*f680*/  IMAD.U32 R34, RZ, RZ, UR10 ;  /* 0x0000000aff227e24 */ /* 0x000fe2000f8e00ff */
[----:B------:R-:W-:Y:S01]  /*f690*/  ULDC UR39, c[0x0][0x448] ;  /* 0x0001120000277ab9 */ /* 0x000fe20000000800 */
[----:B------:R-:W-:Y:S01]  /*f6a0*/  IMAD.MOV.U32 R25, RZ, RZ, 0x1 ;  /* 0x00000001ff197424 */ /* 0x000fe200078e00ff */
[----:B------:R-:W-:Y:S01]  /*f6b0*/  UIMAD UR38, UR4, UR6, URZ ;  /* 0x00000006042672a4 */ /* 0x000fe2000f8e023f */
[----:B------:R-:W-:Y:S01]  /*f6c0*/  IMAD.MOV.U32 R23, RZ, RZ, RZ ;  /* 0x000000ffff177224 */ /* 0x000fe200078e00ff */
[----:B------:R-:W-:-:S02]  /*f6d0*/  UIMAD UR39, UR39, UR40, URZ ;  /* 0x00000028272772a4 */ /* 0x000fc4000f8e023f */
[----:B------:R-:W-:Y:S02]  /*f6e0*/  UIADD3 UR4, UR38, 0x3f, URZ ;  /* 0x0000003f26047890 */ /* 0x000fe4000fffe03f */
[----:B------:R-:W-:Y:S02]  /*f6f0*/  UIADD3 UR49, UR38, 0x1, -UR40 ;  /* 0x0000000126317890 */ /* 0x000fe4000fffe828 */
[----:B0-----:R-:W-:Y:S02]  /*f700*/  ULEA UR8, UR8, UR5, 0x18 ;  /* 0x0000000508087291 */ /* 0x001fe4000f8ec03f */
[----:B------:R-:W-:Y:S01]  /*f710*/  USHF.R.S32.HI UR5, URZ, 0x1f, UR4 ;  /* 0x0000001f3f057899 */ /* 0x000fe20008011404 */
[----:B------:R-:W-:Y:S01]  /*f720*/  ULDC UR47, c[0x0][0xc] ;  /* 0x00000300002f7ab9 */ /* 0x000fe20000000800 */
[----:B------:R-:W-:Y:S02]  /*f730*/  UIADD3 UR40, UR38, -UR40, URZ ;  /* 0x8000002826287290 */ /* 0x000fe4000fffe03f */
[----:B------:R-:W-:Y:S01]  /*f740*/  IMAD.U32 R17, RZ, RZ, UR8 ;  /* 0x00000008ff117e24 */ /* 0x000fe2000f8e00ff */
[----:B------:R-:W-:-:S04]  /*f750*/  ULEA.HI UR5, UR5, UR4, URZ, 0x6 ;  /* 0x0000000405057291 */ /* 0x000fc8000f8f303f */
[----:B------:R-:W-:Y:S01]  /*f760*/  USHF.R.S32.HI UR41, URZ, 0x6, UR5 ;  /* 0x000000063f297899 */ /* 0x000fe20008011405 */
[----:B--2---:R-:W-:Y:S02]  /*f770*/  R2UR UR11, R3 ;  /* 0x00000000030b72ca */ /* 0x004fe400000e0000 */
[----:B------:R-:W-:Y:S02]  /*f780*/  LOP3.LUT R3, R0, 0x38, R5, 0x78, !PT ;  /* 0x0000003800037812 */ /* 0x000fe400078e7805 */
[----:B------:R-:W-:Y:S02]  /*f790*/  LOP3.LUT R0, R37, 0x40, RZ, 0xfc, !PT ;  /* 0x0000004025007812 */ /* 0x000fe400078efcff */
[----:B------:R-:W-:Y:S01]  /*f7a0*/  LOP3.LUT R30, R3, 0x200, R30, 0xf8, !PT ;  /* 0x00000200031e7812 */ /* 0x000fe200078ef81e */
[----:B------:R-:W-:Y:S01]  /*f7b0*/  IMAD.SHL.U32 R3, R5, 0x10, RZ ;  /* 0x0000001005037824 */ /* 0x000fe200078e00ff */
[C---:B------:R-:W-:Y:S02]  /*f7c0*/  ISETP.GE.AND P2, PT, R0.reuse, UR7, PT ;  /* 0x0000000700007c0c */ /* 0x040fe4000bf46270 */
[----:B------:R-:W-:Y:S01]  /*f7d0*/  ISETP.GE.AND P1, PT, R0, UR9, PT ;  /* 0x0000000900007c0c */ /* 0x000fe2000bf26270 */
[----:B------:R-:W-:Y:S01]  /*f7e0*/  IMAD R31, R30, 0x2, R17 ;  /* 0x000000021e1f7824 */ /* 0x000fe200078e0211 */
[----:B------:R-:W-:Y:S01]  /*f7f0*/  ISETP.GE.AND P0, PT, R0, UR7, PT ;  /* 0x0000000700007c0c */ /* 0x000fe2000bf06270 */
[----:B------:R-:W-:Y:S01]  /*f800*/  ULOP3.LUT UR48, UR11, 0x2, URZ, 0xfc, !UPT ;  /* 0x000000020b307892 */ /* 0x000fe2000f8efc3f */
[----:B------:R-:W-:-:S07]  /*f810*/  LOP3.LUT R0, R37, 0x80, RZ, 0xfc, !PT ;  /* 0x0000008025007812 */ /* 0x000fce00078efcff */
[----:B------:R-:W-:Y:S02]  /*f820*/  @P2 LOP3.LUT R16, R16, 0x8, RZ, 0xfc, !PT ;  /* 0x0000000810102812 */ /* 0x000fe400078efcff */
[----:B------:R-:W-:Y:S02]  /*f830*/  ISETP.GE.AND P2, PT, R0, UR7, PT ;  /* 0x0000000700007c0c */ /* 0x000fe4000bf46270 */
[----:B------:R-:W-:-:S04]  /*f840*/  LOP3.LUT R16, R16, 0xffffdfff, RZ, 0xc0, !PT ;  /* 0xffffdfff10107812 */ /* 0x000fc800078ec0ff */
[----:B------:R-:W-:Y:S02]  /*f850*/  @P1 LOP3.LUT R16, R16, 0x2000, RZ, 0xfc, !PT ;  /* 0x0000200010101812 */ /* 0x000fe400078efcff */
[----:B------:R-:W-:Y:S02]  /*f860*/  ISETP.GE.AND P1, PT, R0, UR9, PT ;  /* 0x0000000900007c0c */ /* 0x000fe4000bf26270 */
[----:B------:R-:W-:-:S04]  /*f870*/  LOP3.LUT R16, R16, 0xffffff7f, RZ, 0xc0, !PT ;  /* 0xffffff7f10107812 */ /* 0x000fc800078ec0ff */
[----:B------:R-:W-:Y:S02]  /*f880*/  @P0 LOP3.LUT R16, R16, 0x80, RZ, 0xfc, !PT ;  /* 0x0000008010100812 */ /* 0x000fe400078efcff */
[----:B------:R-:W-:Y:S02]  /*f890*/  ISETP.GE.AND P0, PT, R0, UR7, PT ;  /* 0x0000000700007c0c */ /* 0x000fe4000bf06270 */
[----:B------:R-:W-:Y:S02]  /*f8a0*/  LOP3.LUT R16, R16, 0xfffffffb, RZ, 0xc0, !PT ;  /* 0xfffffffb10107812 */ /* 0x000fe400078ec0ff */
[----:B------:R-:W-:Y:S02]  /*f8b0*/  LOP3.LUT R0, R36, 0x70, R3, 0xf8, !PT ;  /* 0x0000007024007812 */ /* 0x000fe400078ef803 */
[----:B------:R-:W-:Y:S02]  /*f8c0*/  @P2 LOP3.LUT R16, R16, 0x4, RZ, 0xfc, !PT ;  /* 0x0000000410102812 */ /* 0x000fe400078efcff */
[----:B------:R-:W-:-:S02]  /*f8d0*/  LOP3.LUT R0, R37, 0xc0, RZ, 0xfc, !PT ;  /* 0x000000c025007812 */ /* 0x000fc400078efcff */
[----:B------:R-:W-:Y:S02]  /*f8e0*/  LOP3.LUT R16, R16, 0xffffefff, RZ, 0xc0, !PT ;  /* 0xffffefff10107812 */ /* 0x000fe400078ec0ff */
[----:B------:R-:W-:Y:S02]  /*f8f0*/  ISETP.GE.AND P2, PT, R37, UR7, PT ;  /* 0x0000000725007c0c */ /* 0x000fe4000bf46270 */
[----:B------:R-:W-:Y:S02]  /*f900*/  @P1 LOP3.LUT R16, R16, 0x1000, RZ, 0xfc, !PT ;  /* 0x0000100010101812 */ /* 0x000fe400078efcff */
[----:B------:R-:W-:Y:S02]  /*f910*/  ISETP.GE.AND P1, PT, R0, UR9, PT ;  /* 0x0000000900007c0c */ /* 0x000fe4000bf26270 */
[----:B------:R-:W-:-:S04]  /*f920*/  LOP3.LUT R16, R16, 0xffffffbf, RZ, 0xc0, !PT ;  /* 0xffffffbf10107812 */ /* 0x000fc800078ec0ff */
[----:B------:R-:W-:Y:S02]  /*f930*/  @P0 LOP3.LUT R16, R16, 0x40, RZ, 0xfc, !PT ;  /* 0x0000004010100812 */ /* 0x000fe400078efcff */
[----:B------:R-:W-:Y:S02]  /*f940*/  ISETP.GE.AND P0, PT, R0, UR7, PT ;  /* 0x0000000700007c0c */ /* 0x000fe4000bf06270 */
[----:B------:R-:W-:-:S11]  /*f950*/  LOP3.LUT R16, R16, 0xfffffffd, RZ, 0xc0, !PT ;  /* 0xfffffffd10107812 */ /* 0x000fd600078ec0ff */
        /* <DEDUP_REMOVED lines=13> */
[----:B-1----:R-:W-:-:S07]  /*fa30*/  @P0 LOP3.LUT R16, R16, 0x4000, RZ, 0xfc, !PT ;  /* 0x0000400010100812 */ /* 0x002fce00078efcff */
.L_x_1144:
[----:B------:R-:W-:Y:S01]  /*fa40*/  ULDC UR7, c[0x0][0xc60] ;  /* 0x0003180000077ab9 */ /* 0x000fe20000000800 */
[C---:B------:R-:W-:Y:S01]  /*fa50*/  R2UR UR42, R34.reuse ;  /* 0x00000000222a72ca */ /* 0x040fe200000e0000 */
[----:B------:R-:W-:Y:S01]  /*fa60*/  UISETP.NE.AND UP0, UPT, UR7, 0x1, UPT ;  /* 0x000000010700788c */ /* 0x000fe2000bf05270 */
[----:B------:R-:W-:-:S10]  /*fa70*/  R2UR UR6, R34 ;  /* 0x00000000220672ca */ /* 0x000fd400000e0000 */
        /* <DEDUP_REMOVED lines=9> */
[----:B0----5:R-:W-:Y:S05]  /*fb10*/  @P0 BRA `(.L_x_1090) ;  /* 0x0000000000200947 */ /* 0x021fea0003800000 */
        /* <DEDUP_REMOVED lines=8> */
.L_x_1090:
[----:B------:R-:W-:Y:S01]  /*fba0*/  ULDC UR8, c[0x0][0xc54] ;  /* 0x0003150000087ab9 */ /* 0x000fe20000000800 */
[----:B------:R-:W-:Y:S01]  /*fbb0*/  UMOV UR6, UR7 ;  /* 0x0000000700067c82 */ /* 0x000fe20008000000 */
[----:B------:R-:W-:-:S11]  /*fbc0*/  UISETP.NE.AND UP0, UPT, UR8, 0x1, UPT ;  /* 0x000000010800788c */ /* 0x000fd6000bf05270 */
[----:B------:R-:W-:Y:S02]  /*fbd0*/  @UP0 ULDC.64 UR10, c[0x0][0xc58] ;  /* 0x00031600000a0ab9 */ /* 0x000fe40000000a00 */
[----:B------:R-:W-:-:S04]  /*fbe0*/  UIMAD.WIDE.U32 UR4, UR7, UR10, URZ ;  /* 0x0000000a070472a5 */ /* 0x000fc8000f8e003f */
[----:B------:R-:W-:-:S04]  /*fbf0*/  @UP0 USHF.R.U32.HI UR6, URZ, UR11, UR5 ;  /* 0x0000000b3f060299 */ /* 0x000fc80008011605 */
[----:B------:R-:W-:-:S12]  /*fc00*/  UIMAD UR4, UR6, UR8, URZ ;  /* 0x00000008060472a4 */ /* 0x000fd8000f8e023f */
.L_x_1091:
[----:B------:R-:W-:Y:S01]  /*fc10*/  ULDC UR5, c[0x0][0xc48] ;  /* 0x0003120000057ab9 */ /* 0x000fe20000000800 */
[----:B------:R-:W-:Y:S01]  /*fc20*/  ULDC.64 UR8, c[0x0][0xa28] ;  /* 0x00028a0000087ab9 */ /* 0x000fe20000000a00 */
[----:B------:R-:W-:Y:S01]  /*fc30*/  UISETP.NE.AND UP1, UPT, UR5, 0x1, UPT ;  /* 0x000000010500788c */ /* 0x000fe2000bf25270 */
[----:B------:R-:W-:Y:S01]  /*fc40*/  IMAD.MOV.U32 R32, RZ, RZ, RZ ;  /* 0x000000ffff207224 */ /* 0x000fe200078e00ff */
[----:B------:R-:W-:Y:S02]  /*fc50*/  UIADD3 UR4, UR7, -UR4, URZ ;  /* 0x8000000407047290 */ /* 0x000fe4000fffe03f */
[----:B------:R-:W-:Y:S01]  /*fc60*/  UISETP.NE.U32.AND UP0, UPT, UR8, URZ, UPT ;  /* 0x0000003f0800728c */ /* 0x000fe2000bf05070 */
[----:B------:R-:W-:Y:S02]  /*fc70*/  ULDC UR5, c[0x0][0xc54] ;  /* 0x0003150000057ab9 */ /* 0x000fe40000000800 */
[----:B------:R-:W-:Y:S02]  /*fc80*/  UIMAD UR42, UR42, UR5, UR4 ;  /* 0x000000052a2a72a4 */ /* 0x000fe4000f8e0204 */
[----:B------:R-:W-:-:S02]  /*fc90*/  UISETP.NE.AND.EX UP0, UPT, UR9, URZ, UPT, UP0 ;  /* 0x0000003f0900728c */ /* 0x000fc4000bf05300 */
[----:B------:R-:W-:Y:S01]  /*fca0*/  @UP1 ULDC UR4, c[0x0][0xc4c] ;  /* 0x0003130000041ab9 */ /* 0x000fe20000000800 */
[----:B------:R-:W-:Y:S01]  /*fcb0*/  @UP1 ULDC UR7, c[0x0][0xc50] ;  /* 0x0003140000071ab9 */ /* 0x000fe20000000800 */
[----:B------:R-:W-:Y:S02]  /*fcc0*/  UIMAD.WIDE.U32 UR4, UR42, UR4, URZ ;  /* 0x000000042a0472a5 */ /* 0x000fe4000f8e003f */
[----:B------:R-:W-:Y:S01]  /*fcd0*/  UMOV UR43, UR42 ;  /* 0x0000002a002b7c82 */ /* 0x000fe20008000000 */
[----:B------:R-:W-:Y:S01]  /*fce0*/  ULOP3.LUT UR6, UR6, 0x1ffffff, URZ, 0x3c, !UPT ;  /* 0x01ffffff06067892 */ /* 0x000fe2000f8e3c3f */
[----:B------:R-:W-:Y:S01]  /*fcf0*/  PLOP3.LUT P0, PT, PT, PT, UP0, 0x80, 0x0 ;  /* 0x000000000000781c */ /* 0x000fe20003f0f008 */
[----:B------:R-:W-:-:S03]  /*fd00*/  @UP1 USHF.R.U32.HI UR43, URZ, UR7, UR5 ;  /* 0x000000073f2b1299 */ /* 0x000fc60008011605 */
[----:B------:R-:W-:Y:S02]  /*fd10*/  @UP0 ULDC.64 UR4, c[0x0][0xa28] ;  /* 0x00028a0000040ab9 */ /* 0x000fe40000000a00 */
[----:B------:R-:W-:-:S06]  /*fd20*/  @UP0 UIMAD.WIDE UR4, UR43, 0x4, UR4 ;  /* 0x000000042b0408a5 */ /* 0x000fcc000f8e0204 */
[----:B------:R-:W-:Y:S01]  /*fd30*/  IMAD.U32 R3, RZ, RZ, UR5 ;  /* 0x00000005ff037e24 */ /* 0x000fe2000f8e00ff */
[----:B------:R-:W-:Y:S01]  /*fd40*/  ULDC UR5, c[0x0][0x448] ;  /* 0x0001120000057ab9 */ /* 0x000fe20000000800 */
[----:B------:R-:W-:Y:S01]  /*fd50*/  IMAD.U32 R2, RZ, RZ, UR4 ;  /* 0x00000004ff027e24 */ /* 0x000fe2000f8e00ff */
[----:B------:R-:W-:Y:S01]  /*fd60*/  ULDC UR4, c[0x0][0xc3c] ;  /* 0x00030f0000047ab9 */ /* 0x000fe20000000800 */
[----:B------:R-:W-:Y:S02]  /*fd70*/  UISETP.NE.AND UP2, UPT, UR5, 0x1, UPT ;  /* 0x000000010500788c */ /* 0x000fe4000bf45270 */
[----:B------:R-:W-:Y:S01]  /*fd80*/  UIADD3 UR6, UR6, UR4, URZ ;  /* 0x0000000406067290 */ /* 0x000fe2000fffe03f */
[----:B------:R0:W5:Y:S01]  /*fd90*/  @P0 LDG.E R32, desc[UR36][R2.64] ;  /* 0x0000002402200981 */ /* 0x000162000c1e1900 */
[----:B------:R-:W-:Y:S02]  /*fda0*/  UP2UR UR50, UPR, URZ, 0x4 ;  /* 0x000000043f327883 */ /* 0x000fe40008000000 */
[----:B------:R-:W-:-:S04]  /*fdb0*/  USHF.L.U32 UR44, UR6, 0x7, URZ ;  /* 0x00000007062c7899 */ /* 0x000fc8000800063f */
[----:B------:R-:W-:Y:S01]  /*fdc0*/  UIADD3 UR6, UR44, 0x7f, URZ ;  /* 0x0000007f2c067890 */ /* 0x000fe2000fffe03f */
[----:B------:R-:W-:Y:S01]  /*fdd0*/  @UP2 ULDC UR4, c[0x0][0x44c] ;  /* 0x0001130000042ab9 */ /* 0x000fe20000000800 */
[----:B------:R-:W-:Y:S02]  /*fde0*/  @UP2 ULDC UR7, c[0x0][0x450] ;  /* 0x0001140000072ab9 */ /* 0x000fe40000000800 */
[----:B------:R-:W-:-:S04]  /*fdf0*/  UIMAD.WIDE.U32 UR4, UR6, UR4, URZ ;  /* 0x00000004060472a5 */ /* 0x000fc8000f8e003f */
[----:B------:R-:W-:-:S03]  /*fe00*/  @UP2 USHF.R.U32.HI UR6, URZ, UR7, UR5 ;  /* 0x000000073f062299 */ /* 0x000fc60008011605 */
[----:B------:R-:W-:Y:S01]  /*fe10*/  ULDC.64 UR4, c[0x0][0x9e0] ;  /* 0x0002780000047ab9 */ /* 0x000fe20000000a00 */
[----:B------:R-:W-:Y:S02]  /*fe20*/  UIADD3 UR6, UR49, UR6, URZ ;  /* 0x0000000631067290 */ /* 0x000fe4000fffe03f */
[----:B------:R-:W-:Y:S02]  /*fe30*/  UISETP.GE.AND UP0, UPT, UR5, 0x1, UPT ;  /* 0x000000010500788c */ /* 0x000fe4000bf06270 */
[----:B------:R-:W-:-:S04]  /*fe40*/  UIADD3 UR4, UR6, UR4, URZ ;  /* 0x0000000406047290 */ /* 0x000fc8000fffe03f */
[----:B------:R-:W-:-:S13]  /*fe50*/  PLOP3.LUT P0, PT, PT, PT, UP0, 0x40, 0x0 ;  /* 0x000000000000781c */ /* 0x000fda0003f0e808 */
[----:B0-----:R-:W-:Y:S05]  /*fe60*/  @P0 BRA `(.L_x_1092) ;  /* 0x0000000000440947 */ /* 0x001fea0003800000 */
        /* <DEDUP_REMOVED lines=10> */
.L_x_1093:
[----:B------:R-:W-:-:S11]  /*ff10*/  UISETP.NE.AND UP1, UPT, UR5, 0x1, UPT ;  /* 0x000000010500788c */ /* 0x000fd6000bf25270 */
[----:B------:R-:W-:Y:S02]  /*ff20*/  @UP1 ULDC.64 UR10, c[0x0][0x9e8] ;  /* 0x00027a00000a1ab9 */ /* 0x000fe40000000a00 */
[----:B------:R-:W-:-:S04]  /*ff30*/  UIMAD.WIDE.U32 UR6, UR8, UR10, URZ ;  /* 0x0000000a080672a5 */ /* 0x000fc8000f8e003f */
[----:B------:R-:W-:-:S12]  /*ff40*/  @UP1 USHF.R.U32.HI UR8, URZ, UR11, UR7 ;  /* 0x0000000b3f081299 */ /* 0x000fd80008011607 */
.L_x_1094:
[----:B------:R-:W-:-:S04]  /*ff50*/  UIMAD UR8, UR8, UR5, UR5 ;  /* 0x00000005080872a4 */ /* 0x000fc8000f8e0205 */
[----:B------:R-:W-:-:S04]  /*ff60*/  UISETP.LT.AND UP1, UPT, UR4, UR8, UPT ;  /* 0x000000080400728c */ /* 0x000fc8000bf21270 */
[----:B------:R-:W-:-:S12]  /*ff70*/  USEL UR4, UR4, UR8, UP1 ;  /* 0x0000000804047287 */ /* 0x000fd80008800000 */
.L_x_1092:
[----:B------:R-:W-:Y:S01]  /*ff80*/  UISETP.NE.AND UP1, UPT, UR50, URZ, UPT ;  /* 0x0000003f3200728c */ /* 0x000fe2000bf25270 */
[----:B------:R-:W-:Y:S01]  /*ff90*/  PLOP3.LUT P0, PT, PT, PT, UP0, 0x40, 0x0 ;  /* 0x000000000000781c */ /* 0x000fe20003f0e808 */
[----:B------:R-:W-:-:S04]  /*ffa0*/  UIADD3 UR4, UR4, 0x3f, URZ ;  /* 0x0000003f04047890 */ /* 0x000fc8000fffe03f */
[----:B------:R-:W-:-:S04]  /*ffb0*/  USHF.R.S32.HI UR8, URZ, 0x1f, UR4 ;  /* 0x0000001f3f087899 */ /* 0x000fc80008011404 */
[----:B------:R-:W-:Y:S01]  /*ffc0*/  ULEA.HI UR8, UR8, UR4, URZ, 0x6 ;  /* 0x0000000408087291 */ /* 0x000fe2000f8f303f */
[----:B------:R-:W-:Y:S01]  /*ffd0*/  @UP1 ULDC UR6, c[0x0][0x44c] ;  /* 0x0001130000061ab9 */ /* 0x000fe20000000800 */
[----:B------:R-:W-:Y:S01]  /*ffe0*/  @UP1 ULDC UR9, c[0x0][0x450] ;  /* 0x0001140000091ab9 */ /* 0x000fe20000000800 */
[----:B------:R-:W-:Y:S02]  /*fff0*/  UIMAD.WIDE.U32 UR6, UR44, UR6, URZ ;  /* 0x000000062c0672a5 */ /* 0x000fe4000f8e003f */
[----:B------:R-:W-:Y:S01]  /*10000*/  UMOV UR4, UR44 ;  /* 0x0000002c00047c82 */ /* 0x000fe20008000000 */
[----:B------:R-:W-:Y:S02]  /*10010*/  USHF.R.S32.HI UR8, URZ, 0x6, UR8 ;  /* 0x000000063f087899 */ /* 0x000fe40008011408 */
[----:B------:R-:W-:Y:S02]  /*10020*/  @UP1 USHF.R.U32.HI UR4, URZ, UR9, UR7 ;  /* 0x000000093f041299 */ /* 0x000fe40008011607 */
[----:B------:R-:W-:-:S02]  /*10030*/  UISETP.LT.AND UP1, UPT, UR41, UR8, UPT ;  /* 0x000000082900728c */ /* 0x000fc4000bf21270 */
[----:B------:R-:W-:Y:S01]  /*10040*/  UIADD3 UR4, UR40, UR4, URZ ;  /* 0x0000000428047290 */ /* 0x000fe2000fffe03f */
[----:B------:R-:W-:Y:S01]  /*10050*/  ULDC UR6, c[0x0][0x9dc] ;  /* 0x0002770000067ab9 */ /* 0x000fe20000000800 */
[----:B------:R-:W-:Y:S02]  /*10060*/  USEL UR45, UR41, UR8, UP1 ;  /* 0x00000008292d7287 */ /* 0x000fe40008800000 */
[----:B------:R-:W-:Y:S01]  /*10070*/  UIADD3 UR8, UR4, -UR6, URZ ;  /* 0x8000000604087290 */ /* 0x000fe2000fffe03f */
[----:B------:R-:W-:Y:S11]  /*10080*/  @P0 BRA `(.L_x_1095) ;  /* 0x0000000000440947 */ /* 0x000ff60003800000 */
        /* <DEDUP_REMOVED lines=10> */
.L_x_1096:
[----:B------:R-:W-:-:S11]  /*10130*/  UISETP.NE.AND UP0, UPT, UR5, 0x1, UPT ;  /* 0x000000010500788c */ /* 0x000fd6000bf05270 */
[----:B------:R-:W-:Y:S02]  /*10140*/  @UP0 ULDC.64 UR10, c[0x0][0x9e8] ;  /* 0x00027a00000a0ab9 */ /* 0x000fe40000000a00 */
[----:B------:R-:W-:-:S04]  /*10150*/  UIMAD.WIDE.U32 UR6, UR4, UR10, URZ ;  /* 0x0000000a040672a5 */ /* 0x000fc8000f8e003f */
[----:B------:R-:W-:-:S12]  /*10160*/  @UP0 USHF.R.U32.HI UR4, URZ, UR11, UR7 ;  /* 0x0000000b3f040299 */ /* 0x000fd80008011607 */
.L_x_1097:
[----:B------:R-:W-:-:S04]  /*10170*/  UIMAD UR4, UR4, UR5, URZ ;  /* 0x00000005040472a4 */ /* 0x000fc8000f8e023f */
[----:B------:R-:W-:-:S04]  /*10180*/  UISETP.LT.AND UP0, UPT, UR8, UR4, UPT ;  /* 0x000000040800728c */ /* 0x000fc8000bf01270 */
[----:B------:R-:W-:-:S12]  /*10190*/  USEL UR8, UR8, UR4, !UP0 ;  /* 0x0000000408087287 */ /* 0x000fd8000c000000 */
.L_x_1095:
[----:B------:R-:W-:Y:S01]  /*101a0*/  USHF.R.S32.HI UR4, URZ, 0x1f, UR8 ;  /* 0x0000001f3f047899 */ /* 0x000fe20008011408 */
[----:B------:R-:W-:Y:S03]  /*101b0*/  BSSY B7, `(.L_x_1098) ;  /* 0x000031a000077945 */ /* 0x000fe60003800000 */
[----:B------:R-:W-:-:S04]  /*101c0*/  ULEA.HI UR4, UR4, UR8, URZ, 0x6 ;  /* 0x0000000804047291 */ /* 0x000fc8000f8f303f */
[----:B------:R-:W-:-:S04]  /*101d0*/  USHF.R.S32.HI UR4, URZ, 0x6, UR4 ;  /* 0x000000063f047899 */ /* 0x000fc80008011404 */
[----:B------:R-:W-:-:S04]  /*101e0*/  UISETP.LT.AND UP0, UPT, URZ, UR4, UPT ;  /* 0x000000043f00728c */ /* 0x000fc8000bf01270 */
[----:B------:R-:W-:-:S04]  /*101f0*/  USEL UR46, URZ, UR4, !UP0 ;  /* 0x000000043f2e7287 */ /* 0x000fc8000c000000 */
[----:B------:R-:W-:-:S06]  /*10200*/  UISETP.GT.AND UP0, UPT, UR45, UR46, UPT ;  /* 0x0000002e2d00728c */ /* 0x000fcc000bf04270 */
[----:B------:R-:W-:-:S13]  /*10210*/  PLOP3.LUT P0, PT, PT, PT, UP0, 0x80, 0x0 ;  /* 0x000000000000781c */ /* 0x000fda0003f0f008 */
[----:B------:R-:W-:Y:S05]  /*10220*/  @P0 BRA `(.L_x_1099) ;  /* 0x0000000000440947 */ /* 0x000fea0003800000 */
[----:B------:R-:W0:Y:S02]  /*10230*/  S2R R0, SR_TID.X ;  /* 0x0000000000007919 */ /* 0x000e240000002100 */
[----:B0-----:R-:W-:-:S04]  /*10240*/  LOP3.LUT R0, R0, 0x7f, RZ, 0xc0, !PT ;  /* 0x0000007f00007812 */ /* 0x001fc800078ec0ff */
[----:B------:R-:W-:-:S13]  /*10250*/  ISETP.NE.AND P2, PT, R0, RZ, PT ;  /* 0x000000ff0000720c */ /* 0x000fda0003f45270 */
[----:B------:R-:W-:Y:S05]  /*10260*/  @P2 BRA `(.L_x_1100) ;  /* 0x0000003000382947 */ /* 0x000fea0003800000 */
[----:B------:R-:W0:Y:S01]  /*10270*/  S2R R7, SR_LANEID ;  /* 0x0000000000077919 */ /* 0x000e220000000000 */
[----:B------:R-:W-:Y:S01]  /*10280*/  VOTEU.ANY UR4, UPT, PT ;  /* 0x0000000000047886 */ /* 0x000fe200038e0100 */
[----:B------:R-:W1:Y:S01]  /*10290*/  LDC.64 R2, c[0x0][0xc80] ;  /* 0x00032000ff027b82 */ /* 0x000e620000000a00 */
[----:B------:R-:W0:Y:S08]  /*102a0*/  FLO.U32 R0, UR4 ;  /* 0x0000000400007d00 */ /* 0x000e3000080e0000 */
[----:B------:R-:W1:Y:S01]  /*102b0*/  POPC R5, UR4 ;  /* 0x0000000400057d09 */ /* 0x000e620008000000 */
[----:B0-----:R-:W-:-:S13]  /*102c0*/  ISETP.EQ.U32.AND P0, PT, R0, R7, PT ;  /* 0x000000070000720c */ /* 0x001fda0003f02070 */
[----:B-1----:R-:W2:Y:S01]  /*102d0*/  @P0 ATOMG.E.ADD.STRONG.GPU PT, R3, desc[UR36][R2.64], R5 ;  /* 0x00000005020309a8 */ /* 0x002ea200081ee1e4 */
[----:B------:R-:W0:Y:S02]  /*102e0*/  S2R R4, SR_LTMASK ;  /* 0x0000000000047919 */ /* 0x000e240000003900 */
[----:B0-----:R-:W-:-:S04]  /*102f0*/  LOP3.LUT R4, R4, UR4, RZ, 0xc0, !PT ;  /* 0x0000000404047c12 */ /* 0x001fc8000f8ec0ff */
[----:B------:R-:W0:Y:S01]  /*10300*/  POPC R7, R4 ;  /* 0x0000000400077309 */ /* 0x000e220000000000 */
[----:B--2---:R-:W0:Y:S02]  /*10310*/  SHFL.IDX PT, R0, R3, R0, 0x1f ;  /* 0x00001f0003007589 */ /* 0x004e2400000e0000 */
[----:B0-----:R-:W-:Y:S01]  /*10320*/  IADD3 R34, R0, UR47, R7 ;  /* 0x0000002f00227c10 */ /* 0x001fe2000fffe007 */
[----:B------:R-:W-:Y:S06]  /*10330*/  BRA `(.L_x_1100) ;  /* 0x0000003000047947 */ /* 0x000fec0003800000 */
.L_x_1099:
[----:B------:R-:W-:Y:S01]  /*10340*/  VIADD R0, R17, 0x20400 ;  /* 0x0002040011007836 */ /* 0x000fe20000000000 */
[----:B------:R-:W-:Y:S04]  /*10350*/  BSSY B6, `(.L_x_1101) ;  /* 0x0000013000067945 */ /* 0x000fe80003800000 */
[----:B------:R-:W-:-:S13]  /*10360*/  LOP3.LUT P0, RZ, R0, 0x3ff, RZ, 0xc0, !PT ;  /* 0x000003ff00ff7812 */ /* 0x000fda000780c0ff */
[----:B------:R-:W-:Y:S05]  /*10370*/  @!P0 BRA `(.L_x_1102) ;  /* 0x0000000000408947 */ /* 0x000fea0003800000 */
[----:B------:R-:W-:Y:S01]  /*10380*/  MOV R2, 0x0 ;  /* 0x0000000000027802 */ /* 0x000fe20000000f00 */
[----:B------:R-:W-:Y:S01]  /*10390*/  ULDC.64 UR4, c[0x4][0x138] ;  /* 0x01004e0000047ab9 */ /* 0x000fe20000000a00 */
[----:B------:R-:W-:Y:S01]  /*103a0*/  ULDC.64 UR6, c[0x4][0x140] ;  /* 0x0100500000067ab9 */ /* 0x000fe20000000a00 */
[----:B------:R-:W-:Y:S02]  /*103b0*/  IMAD.U32 R4, RZ, RZ, UR4 ;  /* 0x00000004ff047e24 */ /* 0x000fe4000f8e00ff */
[----:B------:R-:W-:Y:S01]  /*103c0*/  IMAD.U32 R5, RZ, RZ, UR5 ;  /* 0x00000005ff057e24 */ /* 0x000fe2000f8e00ff */
[----:B------:R-:W0:Y:S01]  /*103d0*/  LDC.64 R2, c[0x4][R2] ;  /* 0x0100000002027b82 */ /* 0x000e220000000a00 */
[----:B------:R-:W-:Y:S01]  /*103e0*/  ULDC.64 UR4, c[0x4][0xc0] ;  /* 0x0100300000047ab9 */ /* 0x000fe20000000a00 */
[----:B------:R-:W-:Y:S01]  /*103f0*/  IMAD.U32 R6, RZ, RZ, UR6 ;  /* 0x00000006ff067e24 */ /* 0x000fe2000f8e00ff */
[----:B------:R-:W-:Y:S01]  /*10400*/  MOV R10, UR4 ;  /* 0x00000004000a7c02 */ /* 0x000fe20008000f00 */
[----:B------:R-:W-:-:S02]  /*10410*/  IMAD.U32 R7, RZ, RZ, UR7 ;  /* 0x00000007ff077e24 */ /* 0x000fc4000f8e00ff */
[----:B------:R-:W-:Y:S02]  /*10420*/  IMAD.U32 R11, RZ, RZ, UR5 ;  /* 0x00000005ff0b7e24 */ /* 0x000fe4000f8e00ff */
[----:B------:R-:W-:Y:S02]  /*10430*/  IMAD.MOV.U32 R8, RZ, RZ, 0x70 ;  /* 0x00000070ff087424 */ /* 0x000fe400078e00ff */
[----:B------:R-:W-:Y:S02]  /*10440*/  IMAD.MOV.U32 R12, RZ, RZ, 0x1 ;  /* 0x00000001ff0c7424 */ /* 0x000fe400078e00ff */
[----:B------:R-:W-:-:S07]  /*10450*/  IMAD.MOV.U32 R13, RZ, RZ, RZ ;  /* 0x000000ffff0d7224 */ /* 0x000fce00078e00ff */
[----:B------:R-:W-:-:S07]  /*10460*/  LEPC R20, `(.L_x_1102) ;  /* 0x000000001014794e */ /* 0x000fce0000000000 */
[----:B0----5:R-:W-:Y:S05]  /*10470*/  CALL.ABS.NOINC R2 ;  /* 0x0000000002007343 */ /* 0x021fea0003c00000 */
.L_x_1102:
[----:B------:R-:W-:Y:S05]  /*10480*/  BSYNC B6 ;  /* 0x0000000000067941 */ /* 0x000fea0003800000 */
.L_x_1101:
        /* <DEDUP_REMOVED lines=19> */
[----:B-1---5:R-:W-:Y:S05]  /*105c0*/  CALL.ABS.NOINC R2 ;  /* 0x0000000002007343 */ /* 0x022fea0003c00000 */
.L_x_1105:
[----:B------:R0:W1:Y:S01]  /*105d0*/  LDC.64 R2, c[0x4][R18] ;  /* 0x0100000012027b82 */ /* 0x0000620000000a00 */
[----:B------:R-:W-:Y:S01]  /*105e0*/  ULDC.64 UR4, c[0x4][0x138] ;  /* 0x01004e0000047ab9 */ /* 0x000fe20000000a00 */
[----:B------:R-:W-:Y:S01]  /*105f0*/  ULDC.64 UR6, c[0x4][0x140] ;  /* 0x0100500000067ab9 */ /* 0x000fe20000000a00 */
[----:B------:R-:W-:Y:S02]  /*10600*/  IMAD.U32 R4, RZ, RZ, UR4 ;  /* 0x00000004ff047e24 */ /* 0x000fe4000f8e00ff */
        /* <DEDUP_REMOVED lines=11> */
.L_x_1104:
[----:B------:R-:W-:Y:S05]  /*106c0*/  BSYNC B6 ;  /* 0x0000000000067941 */ /* 0x000fea0003800000 */
.L_x_1103:
[----:B------:R-:W-:Y:S01]  /*106d0*/  ULDC.64 UR4, c[0x0][0x9f8] ;  /* 0x00027e0000047ab9 */ /* 0x000fe20000000a00 */
[----:B------:R-:W-:Y:S01]  /*106e0*/  IMAD.U32 R29, RZ, RZ, UR43 ;  /* 0x0000002bff1d7e24 */ /* 0x000fe2000f8e00ff */
[----:B------:R-:W-:Y:S01]  /*106f0*/  UISETP.NE.U32.AND UP0, UPT, UR4, URZ, UPT ;  /* 0x0000003f0400728c */ /* 0x000fe2000bf05070 */
[----:B------:R-:W0:Y:S03]  /*10700*/  LDC R10, c[0x0][0x430] ;  /* 0x00010c00ff0a7b82 */ /* 0x000e260000000800 */
[----:B------:R-:W-:-:S06]  /*10710*/  UISETP.NE.AND.EX UP0, UPT, UR5, URZ, UPT, UP0 ;  /* 0x0000003f0500728c */ /* 0x000fcc000bf05300 */
[----:B------:R-:W-:-:S05]  /*10720*/  PLOP3.LUT P0, PT, PT, PT, UP0, 0x80, 0x0 ;  /* 0x000000000000781c */ /* 0x000fca0003f0f008 */
[----:B------:R-:W-:Y:S02]  /*10730*/  @UP0 ULDC.64 UR4, c[0x0][0x9f8] ;  /* 0x00027e0000040ab9 */ /* 0x000fe40000000a00 */
[----:B------:R-:W-:-:S06]  /*10740*/  @UP0 UIMAD.WIDE UR4, UR43, 0x4, UR4 ;  /* 0x000000042b0408a5 */ /* 0x000fcc000f8e0204 */
[----:B------:R-:W-:Y:S01]  /*10750*/  IMAD.U32 R2, RZ, RZ, UR4 ;  /* 0x00000004ff027e24 */ /* 0x000fe2000f8e00ff */
[----:B------:R-:W1:Y:S01]  /*10760*/  S2R R18, SR_TID.X ;  /* 0x0000000000127919 */ /* 0x000e620000002100 */
[----:B------:R-:W-:Y:S01]  /*10770*/  IMAD.U32 R3, RZ, RZ, UR5 ;  /* 0x00000005ff037e24 */ /* 0x000fe2000f8e00ff */
[----:B------:R-:W-:-:S04]  /*10780*/  ULDC UR4, c[0x0][0xc48] ;  /* 0x0003120000047ab9 */ /* 0x000fc80000000800 */
[----:B------:R2:W5:Y:S01]  /*10790*/  @P0 LDG.E R29, desc[UR36][R2.64] ;  /* 0x00000024021d0981 */ /* 0x000562000c1e1900 */
[----:B------:R-:W-:Y:S01]  /*107a0*/  IMAD.U32 R0, RZ, RZ, UR45 ;  /* 0x0000002dff007e24 */ /* 0x000fe2000f8e00ff */
[----:B------:R-:W-:Y:S01]  /*107b0*/  UMOV UR5, 0xffffffff ;  /* 0xffffffff00057882 */ /* 0x000fe20000000000 */
[----:B------:R-:W-:Y:S02]  /*107c0*/  IMAD.U32 R22, RZ, RZ, UR4 ;  /* 0x00000004ff167e24 */ /* 0x000fe4000f8e00ff */
[----:B------:R-:W-:Y:S02]  /*107d0*/  VIADD R0, R0, 0xffffffff ;  /* 0xffffffff00007836 */ /* 0x000fe40000000000 */
[----:B-1----:R-:W-:-:S05]  /*107e0*/  IMAD.SHL.U32 R18, R18, 0x10, RZ ;  /* 0x0000001012127824 */ /* 0x002fca00078e00ff */
[----:B------:R-:W-:-:S05]  /*107f0*/  LOP3.LUT R18, R36, 0x70, R18, 0xf8, !PT ;  /* 0x0000007024127812 */ /* 0x000fca00078ef812 */
[----:B------:R-:W-:Y:S01]  /*10800*/  IMAD R7, R0, 0x40, R18 ;  /* 0x0000004000077824 */ /* 0x000fe200078e0212 */
[----:B0-2---:R-:W-:Y:S06]  /*10810*/  BRA.DIV UR5, `(.L_x_1106) ;  /* 0x0000003205f87947 */ /* 0x005fec000b800000 */
.L_x_1160:
[----:B------:R-:W-:Y:S01]  /*10820*/  ISETP.NE.AND P1, PT, R10, 0x1, PT ;  /* 0x000000010a00780c */ /* 0x000fe20003f25270 */
[C---:B-----5:R-:W-:Y:S01]  /*10830*/  IMAD.IADD R8, R7.reuse, 0x1, R32 ;  /* 0x0000000107087824 */ /* 0x060fe200078e0220 */
[----:B------:R-:W-:Y:S02]  /*10840*/  ISETP.GE.AND P0, PT, R7, UR38, PT ;  /* 0x0000002607007c0c */ /* 0x000fe4000bf06270 */
[----:B------:R-:W-:Y:S01]  /*10850*/  SHF.R.S32.HI R33, RZ, 0x1f, R29 ;  /* 0x0000001fff217819 */ /* 0x000fe2000001141d */
[----:B------:R-:W-:Y:S01]  /*10860*/  IMAD.MOV.U32 R9, RZ, RZ, R8 ;  /* 0x000000ffff097224 */ /* 0x000fe200078e0008 */
[----:B------:R-:W-:Y:S02]  /*10870*/  ISETP.GT.U32.OR P0, PT, R18, 0x3f, P0 ;  /* 0x0000003f1200780c */ /* 0x000fe40000704470 */
[----:B------:R-:W-:-:S05]  /*10880*/  LOP3.LUT R16, R16, 0xfffffbff, RZ, 0xc0, !PT ;  /* 0xfffffbff10107812 */ /* 0x000fca00078ec0ff */
[----:B------:R-:W0:Y:S01]  /*10890*/  @P1 LDC R3, c[0x0][0x434] ;  /* 0x00010d00ff031b82 */ /* 0x000e220000000800 */
[----:B------:R-:W-:-:S07]  /*108a0*/  @P1 LOP3.LUT R16, R16, 0x400, RZ, 0xfc, !PT ;  /* 0x0000040010101812 */ /* 0x000fce00078efcff */
[----:B------:R-:W1:Y:S08]  /*108b0*/  @P1 LDC R5, c[0x0][0x438] ;  /* 0x00010e00ff051b82 */ /* 0x000e700000000800 */
[----:B------:R-:W2:Y:S01]  /*108c0*/  @!P0 LDC.64 R6, c[0x0][0x428] ;  /* 0x00010a00ff068b82 */ /* 0x000ea20000000a00 */
[----:B0-----:R-:W-:-:S05]  /*108d0*/  @P1 IMAD.HI.U32 R2, R8, R3, RZ ;  /* 0x0000000308021227 */ /* 0x001fca00078e00ff */
[----:B-1----:R-:W-:Y:S02]  /*108e0*/  @P1 SHF.R.U32.HI R9, RZ, R5, R2 ;  /* 0x00000005ff091219 */ /* 0x002fe40000011602 */
[----:B------:R-:W0:Y:S02]  /*108f0*/  @!P0 LDC.64 R4, c[0x0][0x418] ;  /* 0x00010600ff048b82 */ /* 0x000e240000000a00 */
[----:B------:R-:W-:Y:S01]  /*10900*/  @!P0 SHF.R.S32.HI R3, RZ, 0x1f, R9 ;  /* 0x0000001fff038819 */ /* 0x000fe20000011409 */
[----:B--2---:R-:W-:-:S04]  /*10910*/  @!P0 IMAD R2, R33, R6, RZ ;  /* 0x0000000621028224 */ /* 0x004fc800078e02ff */
[----:B------:R-:W-:Y:S02]  /*10920*/  @!P0 IMAD R7, R29, R7, R2 ;  /* 0x000000071d078224 */ /* 0x000fe400078e0202 */
[----:B------:R-:W-:-:S04]  /*10930*/  @!P0 IMAD.MOV.U32 R2, RZ, RZ, R9 ;  /* 0x000000ffff028224 */ /* 0x000fc800078e0009 */
[----:B------:R-:W-:-:S04]  /*10940*/  @!P0 IMAD.WIDE.U32 R2, R29, R6, R2 ;  /* 0x000000061d028225 */ /* 0x000fc800078e0002 */
[----:B------:R-:W-:Y:S02]  /*10950*/  @!P0 IMAD.IADD R3, R3, 0x1, R7 ;  /* 0x0000000103038824 */ /* 0x000fe400078e0207 */
[----:B------:R-:W-:Y:S01]  /*10960*/  IMAD.MOV.U32 R6, RZ, RZ, RZ ;  /* 0x000000ffff067224 */ /* 0x000fe200078e00ff */
[----:B0-----:R-:W-:-:S04]  /*10970*/  @!P0 LEA R4, P1, R2, R4, 0x2 ;  /* 0x0000000402048211 */ /* 0x001fc800078210ff */
[----:B------:R-:W-:Y:S01]  /*10980*/  @!P0 LEA.HI.X R5, R2, R5, R3, 0x2, P1 ;  /* 0x0000000502058211 */ /* 0x000fe200008f1403 */
[----:B------:R-:W-:Y:S01]  /*10990*/  IMAD.U32 R2, RZ, RZ, UR48 ;  /* 0x00000030ff027e24 */ /* 0x000fe2000f8e00ff */
[----:B------:R-:W-:-:S03]  /*109a0*/  LOP3.LUT R16, R16, 0xfffffdff, RZ, 0xc0, !PT ;  /* 0xfffffdff10107812 */ /* 0x000fc600078ec0ff */
[----:B------:R0:W5:Y:S01]  /*109b0*/  @!P0 LDG.E R6, desc[UR36][R4.64] ;  /* 0x0000002404068981 */ /* 0x000162000c1e1900 */
[----:B------:R-:W-:Y:S01]  /*109c0*/  ISETP.NE.AND P2, PT, R2, 0x3, PT ;  /* 0x000000030200780c */ /* 0x000fe20003f45270 */
[----:B------:R-:W-:Y:S01]  /*109d0*/  IMAD.MOV R7, RZ, RZ, -R9 ;  /* 0x000000ffff077224 */ /* 0x000fe200078e0a09 */
[----:B------:R-:W-:Y:S01]  /*109e0*/  ISETP.GT.U32.AND P0, PT, R18, 0x3f, PT ;  /* 0x0000003f1200780c */ /* 0x000fe20003f04070 */
[----:B------:R-:W-:Y:S01]  /*109f0*/  IMAD.MOV.U32 R24, RZ, RZ, R0 ;  /* 0x000000ffff187224 */ /* 0x000fe200078e0000 */
[----:B------:R-:W-:Y:S01]  /*10a00*/  IADD3 R3, RZ, -UR43, RZ ;  /* 0x8000002bff037c10 */ /* 0x000fe2000fffe0ff */
[----:B------:R-:W-:-:S04]  /*10a10*/  IMAD R7, R10, R7, R8 ;  /* 0x000000070a077224 */ /* 0x000fc800078e0208 */
[----:B------:R-:W-:-:S04]  /*10a20*/  IMAD R22, R22, R3, UR42 ;  /* 0x0000002a16167e24 */ /* 0x000fc8000f8e0203 */
[----:B------:R-:W-:Y:S02]  /*10a30*/  @P2 LOP3.LUT R16, R16, 0x200, RZ, 0xfc, !PT ;  /* 0x0000020010102812 */ /* 0x000fe400078efcff */
[----:B------:R-:W-:Y:S02]  /*10a40*/  SHF.R.S32.HI R26, RZ, 0x1f, R22 ;  /* 0x0000001fff1a7819 */ /* 0x000fe40000011416 */
[----:B------:R-:W-:-:S04]  /*10a50*/  LOP3.LUT R16, R16, 0xfffffffe, RZ, 0xc0, !PT ;  /* 0xfffffffe10107812 */ /* 0x000fc800078ec0ff */
[----:B------:R-:W-:Y:S01]  /*10a60*/  @P0 LOP3.LUT R16, R16, 0x1, RZ, 0xfc, !PT ;  /* 0x0000000110100812 */ /* 0x000fe200078efcff */
[----:B0-----:R-:W-:Y:S06]  /*10a70*/  @!P2 BRA `(.L_x_1107) ;  /* 0x000000000004a947 */ /* 0x001fec0003800000 */
[----:B------:R-:W-:Y:S01]  /*10a80*/  BPT.TRAP 0x1 ;  /* 0x000000040000795c */ /* 0x000fe20000300000 */
.L_x_1107:
[----:B------:R-:W-:Y:S01]  /*10a90*/  SHF.R.S32.HI R8, RZ, 0x1f, R7 ;  /* 0x0000001fff087819 */ /* 0x000fe20000011407 */
[----:B------:R-:W-:Y:S01]  /*10aa0*/  ULDC.64 UR4, c[0x0][0x328] ;  /* 0x0000ca0000047ab9 */ /* 0x000fe20000000a00 */
[----:B------:R-:W-:Y:S01]  /*10ab0*/  IMAD R4, R23, 0x8, R17 ;  /* 0x0000000817047824 */ /* 0x000fe200078e0211 */
[----:B------:R-:W-:Y:S02]  /*10ac0*/  BSSY B0, `(.L_x_1108) ;  /* 0x0000016000007945 */ /* 0x000fe40003800000 */
[----:B------:R-:W-:-:S04]  /*10ad0*/  IMAD R2, R8, UR4, RZ ;  /* 0x0000000408027c24 */ /* 0x000fc8000f8e02ff */
[C---:B------:R-:W-:Y:S02]  /*10ae0*/  IMAD R5, R7.reuse, UR5, R2 ;  /* 0x0000000507057c24 */ /* 0x040fe4000f8e0202 */
[----:B------:R-:W-:Y:S01]  /*10af0*/  IMAD.WIDE.U32 R2, R7, UR4, RZ ;  /* 0x0000000407027c25 */ /* 0x000fe2000f8e00ff */
[----:B------:R-:W-:-:S03]  /*10b00*/  ULDC.64 UR4, c[0x0][0x338] ;  /* 0x0000ce0000047ab9 */ /* 0x000fc60000000a00 */
[----:B------:R-:W-:Y:S01]  /*10b10*/  IMAD.IADD R3, R3, 0x1, R5 ;  /* 0x0000000103037824 */ /* 0x000fe200078e0205 */
[----:B-----5:R-:W-:Y:S01]  /*10b20*/  SHF.R.S32.HI R5, RZ, 0x1f, R6 ;  /* 0x0000001fff057819 */ /* 0x020fe20000011406 */
[----:B------:R-:W-:-:S04]  /*10b30*/  IMAD.WIDE.U32 R2, R6, UR4, R2 ;  /* 0x0000000406027c25 */ /* 0x000fc8000f8e0002 */
[----:B------:R-:W-:-:S04]  /*10b40*/  IMAD R9, R5, UR4, RZ ;  /* 0x0000000405097c24 */ /* 0x000fc8000f8e02ff */
        /* <DEDUP_REMOVED lines=9> */
[----:B------:R-:W-:-:S04]  /*10be0*/  SHF.L.U32 R3, R25, 0x1f, RZ ;  /* 0x0000001f19037819 */ /* 0x000fc800000006ff */
[----:B------:R-:W-:-:S06]  /*10bf0*/  LEA.HI.X R19, R2, UR5, R19, 0x1, P0 ;  /* 0x0000000502137c11 */ /* 0x000fcc00080f0c13 */
[----:B------:R-:W0:Y:S02]  /*10c00*/  SYNCS.PHASECHK.TRANS64.TRYWAIT P0, [R4+URZ+0x30840], R3 ;  /* 0x03084003040075a7 */ /* 0x000e24000800017f */
[----:B0-----:R-:W-:Y:S05]  /*10c10*/  @!P0 BRA `(.L_x_1109) ;  /* 0x0000003000248947 */ /* 0x001fea0003800000 */
.L_x_1161:
[----:B------:R-:W-:Y:S05]  /*10c20*/  BSYNC B0 ;  /* 0x0000000000007941 */ /* 0x000fea0003800000 */
.L_x_1108:
[----:B------:R-:W-:Y:S01]  /*10c30*/  ULDC.64 UR4, c[0x0][0x300] ;  /* 0x0000c00000047ab9 */ /* 0x000fe20000000a00 */
[----:B------:R-:W-:Y:S01]  /*10c40*/  LOP3.LUT P5, RZ, R16, 0x10, RZ, 0xc0, !PT ;  /* 0x0000001010ff7812 */ /* 0x000fe200078ac0ff */
[----:B------:R-:W-:Y:S01]  /*10c50*/  IMAD R8, R8, UR4, RZ ;  /* 0x0000000408087c24 */ /* 0x000fe2000f8e02ff */
[C---:B------:R-:W-:Y:S01]  /*10c60*/  LOP3.LUT P4, RZ, R16.reuse, 0x8, RZ, 0xc0, !PT ;  /* 0x0000000810ff7812 */ /* 0x040fe2000788c0ff */
[C---:B0-----:R-:W-:Y:S01]  /*10c70*/  IMAD.WIDE.U32 R2, R7.reuse, UR4, RZ ;  /* 0x0000000407027c25 */ /* 0x041fe2000f8e00ff */
[C---:B------:R-:W-:Y:S02]  /*10c80*/  LOP3.LUT P3, RZ, R16.reuse, 0x4, RZ, 0xc0, !PT ;  /* 0x0000000410ff7812 */ /* 0x040fe4000786c0ff */
[----:B------:R-:W-:Y:S01]  /*10c90*/  LOP3.LUT P2, RZ, R16, 0x2, RZ, 0xc0, !PT ;  /* 0x0000000210ff7812 */ /* 0x000fe2000784c0ff */
[----:B------:R-:W-:Y:S01]  /*10ca0*/  IMAD R9, R7, UR5, R8 ;  /* 0x0000000507097c24 */ /* 0x000fe2000f8e0208 */
[----:B------:R-:W-:Y:S01]  /*10cb0*/  ULDC.64 UR4, c[0x0][0x310] ;  /* 0x0000c40000047ab9 */ /* 0x000fe20000000a00 */
[----:B------:R-:W-:-:S02]  /*10cc0*/  IMAD.MOV.U32 R7, RZ, RZ, -0x40 ;  /* 0xffffffc0ff077424 */ /* 0x000fc400078e00ff */
[----:B------:R-:W-:Y:S02]  /*10cd0*/  IMAD.IADD R3, R3, 0x1, R9 ;  /* 0x0000000103037824 */ /* 0x000fe400078e0209 */
[----:B------:R-:W-:Y:S02]  /*10ce0*/  IMAD R5, R5, UR4, RZ ;  /* 0x0000000405057c24 */ /* 0x000fe4000f8e02ff */
[----:B------:R-:W-:-:S04]  /*10cf0*/  IMAD.WIDE.U32 R2, R6, UR4, R2 ;  /* 0x0000000406027c25 */ /* 0x000fc8000f8e0002 */
[----:B------:R-:W-:Y:S01]  /*10d00*/  IMAD R5, R6, UR5, R5 ;  /* 0x0000000506057c24 */ /* 0x000fe2000f8e0205 */
[----:B------:R-:W-:Y:S01]  /*10d10*/  ULDC.64 UR4, c[0x0][0x308] ;  /* 0x0000c20000047ab9 */ /* 0x000fe20000000a00 */
[----:B------:R-:W-:Y:S02]  /*10d20*/  IMAD R7, R0, R7, UR38 ;  /* 0x0000002600077e24 */ /* 0x000fe4000f8e0207 */
[----:B------:R-:W-:Y:S02]  /*10d30*/  IMAD.IADD R3, R3, 0x1, R5 ;  /* 0x0000000103037824 */ /* 0x000fe400078e0205 */
[----:B------:R-:W-:Y:S02]  /*10d40*/  IMAD R5, R26, UR4, RZ ;  /* 0x000000041a057c24 */ /* 0x000fe4000f8e02ff */
[----:B------:R-:W-:-:S04]  /*10d50*/  IMAD.WIDE.U32 R2, R22, UR4, R2 ;  /* 0x0000000416027c25 */ /* 0x000fc8000f8e0002 */
[----:B------:R-:W-:Y:S01]  /*10d60*/  IMAD R5, R22, UR5, R5 ;  /* 0x0000000516057c24 */ /* 0x000fe2000f8e0205 */
[----:B------:R-:W-:Y:S01]  /*10d70*/  ULDC.64 UR4, c[0x0][0x2e8] ;  /* 0x0000ba0000047ab9 */ /* 0x000fe20000000a00 */
[----:B------:R-:W-:Y:S02]  /*10d80*/  IMAD.IADD R7, R7, 0x1, -R36 ;  /* 0x0000000107077824 */ /* 0x000fe400078e0a24 */
[----:B------:R-:W-:Y:S01]  /*10d90*/  IMAD.IADD R3, R3, 0x1, R5 ;  /* 0x0000000103037824 */ /* 0x000fe200078e0205 */
[C---:B------:R-:W-:Y:S01]  /*10da0*/  LEA R5, P0, R2.reuse, UR4, 0x1 ;  /* 0x0000000402057c11 */ /* 0x040fe2000f8008ff */
[----:B------:R-:W-:Y:S01]  /*10db0*/  UMOV UR4, 0xffffffff ;  /* 0xffffffff00047882 */ /* 0x000fe20000000000 */
[----:B------:R-:W-:Y:S02]  /*10dc0*/  IMAD R0, R23, 0x4000, R30 ;  /* 0x0000400017007824 */ /* 0x000fe400078e021e */
[----:B------:R-:W-:Y:S02]  /*10dd0*/  LEA.HI.X R6, R2, UR5, R3, 0x1, P0 ;  /* 0x0000000502067c11 */ /* 0x000fe400080f0c03 */
[----:B------:R-:W-:Y:S01]  /*10de0*/  ISETP.GE.AND P0, PT, R7, 0x1, PT ;  /* 0x000000010700780c */ /* 0x000fe20003f06270 */
[----:B------:R-:W-:-:S12]  /*10df0*/  BRA.DIV UR4, `(.L_x_1110) ;  /* 0x0000002e04c07947 */ /* 0x000fd8000b800000 */
[----:B------:R-:W0:Y:S01]  /*10e00*/  SHFL.IDX PT, R14, R5, RZ, 0x181f ;  /* 0x00181fff050e7589 */ /* 0x000e2200000e0000 */
[----:B------:R-:W-:-:S03]  /*10e10*/  @P0 IMAD R9, R0, 0x2, R17 ;  /* 0x0000000200090824 */ /* 0x000fc600078e0211 */
[----:B------:R-:W1:Y:S04]  /*10e20*/  SHFL.IDX PT, R2, R6, RZ, 0x181f ;  /* 0x00181fff06027589 */ /* 0x000e6800000e0000 */
[----:B------:R-:W-:Y:S01]  /*10e30*/  SHFL.IDX PT, R8, R6, 0x1, 0x181f ;  /* 0x00381f0006087f89 */ /* 0x000fe200000e0000 */
        /* <DEDUP_REMOVED lines=8> */
[----:B------:R-:W-:-:S13]  /*10ec0*/  ISETP.GE.AND P0, PT, R7, 0x11, PT ;  /* 0x000000110700780c */ /* 0x000fda0003f06270 */
[----:B0-----:R-:W-:Y:S01]  /*10ed0*/  @P0 LEA R14, P1, R37, R14, 0x1 ;  /* 0x0000000e250e0211 */ /* 0x001fe200078208ff */
[----:B------:R-:W-:-:S04]  /*10ee0*/  @P0 IMAD R27, R0, 0x2, R17 ;  /* 0x00000002001b0824 */ /* 0x000fc800078e0211 */
[----:B------:R-:W-:Y:S02]  /*10ef0*/  @P0 IMAD.X R21, RZ, RZ, R8, P1 ;  /* 0x000000ffff150224 */ /* 0x000fe400008e0608 */
[----:B-1----:R-:W-:Y:S01]  /*10f00*/  @P0 IMAD.MOV.U32 R2, RZ, RZ, R14 ;  /* 0x000000ffff020224 */ /* 0x002fe200078e000e */
[----:B------:R-:W-:Y:S02]  /*10f10*/  SHFL.IDX PT, R8, R6, 0x2, 0x181f ;  /* 0x00581f0006087f89 */ /* 0x000fe400000e0000 */
[----:B------:R-:W-:Y:S02]  /*10f20*/  @P0 MOV R3, R21 ;  /* 0x0000001500030202 */ /* 0x000fe40000000f00 */
        /* <DEDUP_REMOVED lines=10> */
[----:B------:R0:W1:Y:S01]  /*10fd0*/  SHFL.IDX PT, R8, R6, 0x3, 0x181f ;  /* 0x00781f0006087f89 */ /* 0x00006200000e0000 */
[----:B------:R-:W-:-:S03]  /*10fe0*/  @P0 IMAD.MOV.U32 R3, RZ, RZ, R9 ;  /* 0x000000ffff030224 */ /* 0x000fc600078e0009 */
[----:B------:R0:W2:Y:S04]  /*10ff0*/  SHFL.IDX PT, R14, R5, 0x3, 0x181f ;  /* 0x00781f00050e7f89 */ /* 0x0000a800000e0000 */
[----:B------:R0:W-:Y:S04]  /*11000*/  @P0 LDGSTS.E.BYPASS.LTC128B.128 [R21+0x21400], desc[UR36][R2.64], !P5 ;  /* 0x2140000002150fae */ /* 0x0001e8000e901d64 */
[----:B------:R0:W-:Y:S04]  /*11010*/  @P0 LDGSTS.E.BYPASS.LTC128B.128 [R21+0x23400], desc[UR36][R2.64+0x80], !P4 ;  /* 0x2340008002150fae */ /* 0x0001e8000e101d64 */
[----:B------:R0:W-:Y:S04]  /*11020*/  @P0 LDGSTS.E.BYPASS.LTC128B.128 [R21+0x25400], desc[UR36][R2.64+0x100], !P3 ;  /* 0x2540010002150fae */ /* 0x0001e8000d901d64 */
[----:B------:R0:W-:Y:S02]  /*11030*/  @P0 LDGSTS.E.BYPASS.LTC128B.128 [R21+0x27400], desc[UR36][R2.64+0x180], !P2 ;  /* 0x2740018002150fae */ /* 0x0001e4000d101d64 */
.L_x_1171:
[----:B------:R-:W-:-:S13]  /*11040*/  ISETP.GE.AND P0, PT, R7, 0x31, PT ;  /* 0x000000310700780c */ /* 0x000fda0003f06270 */
[----:B0-2---:R-:W-:Y:S01]  /*11050*/  @P0 LEA R2, P1, R37, R14, 0x1 ;  /* 0x0000000e25020211 */ /* 0x005fe200078208ff */
[----:B------:R-:W-:-:S04]  /*11060*/  @P0 IMAD R5, R0, 0x2, R17 ;  /* 0x0000000200050824 */ /* 0x000fc800078e0211 */
[----:B-1----:R-:W-:-:S05]  /*11070*/  @P0 IMAD.X R3, RZ, RZ, R8, P1 ;  /* 0x000000ffff030224 */ /* 0x002fca00008e0608 */
[----:B------:R-:W-:Y:S01]  /*11080*/  @!PT LDS RZ, [RZ] ;  /* 0x00000000fffff984 */ /* 0x000fe20000000800 */
[----:B------:R-:W-:Y:S01]  /*11090*/  @!PT LDS RZ, [RZ] ;  /* 0x00000000fffff984 */ /* 0x000fe20000000800 */
[----:B------:R-:W-:Y:S01]  /*110a0*/  @!PT LDS RZ, [RZ] ;  /* 0x00000000fffff984 */ /* 0x000fe20000000800 */
[----:B------:R0:W-:Y:S04]  /*110b0*/  @P0 LDGSTS.E.BYPASS.LTC128B.128 [R5+0x21c00], desc[UR36][R2.64], !P5 ;  /* 0x21c0000002050fae */ /* 0x0001e8000e901d64 */
[----:B------:R0:W-:Y:S04]  /*110c0*/  @P0 LDGSTS.E.BYPASS.LTC128B.128 [R5+0x23c00], desc[UR36][R2.64+0x80], !P4 ;  /* 0x23c0008002050fae */ /* 0x0001e8000e101d64 */
[----:B------:R0:W-:Y:S04]  /*110d0*/  @P0 LDGSTS.E.BYPASS.LTC128B.128 [R5+0x25c00], desc[UR36][R2.64+0x100], !P3 ;  /* 0x25c0010002050fae */ /* 0x0001e8000d901d64 */
[----:B------:R0:W-:Y:S01]  /*110e0*/  @P0 LDGSTS.E.BYPASS.LTC128B.128 [R5+0x27c00], desc[UR36][R2.64+0x180], !P2 ;  /* 0x27c0018002050fae */ /* 0x0001e2000d101d64 */
[----:B------:R-:W-:Y:S01]  /*110f0*/  PLOP3.LUT P0, PT, PT, PT, PT, 0x80, 0x0 ;  /* 0x000000000000781c */ /* 0x000fe20003f0f070 */
[----:B------:R-:W-:-:S12]  /*11100*/  NOP ;  /* 0x0000000000007918 */ /* 0x000fd80000000000 */
.L_x_1111:
        /* <DEDUP_REMOVED lines=10> */
.L_x_1112:
[----:B------:R-:W-:Y:S01]  /*111b0*/  VIADD R0, R17, 0x10400 ;  /* 0x0001040011007836 */ /* 0x000fe20000000000 */
[----:B------:R1:W-:Y:S06]  /*111c0*/  SYNCS.ARRIVE.TRANS64.A1T0 RZ, [R4+URZ+0x30830], RZ ;  /* 0x030830ff04ff79a7 */ /* 0x0003ec000810003f */
[----:B------:R-:W-:Y:S05]  /*111d0*/  WARPSYNC.ALL ;  /* 0x0000000000007948 */ /* 0x000fea0003800000 */
[----:B------:R-:W-:Y:S01]  /*111e0*/  BAR.SYNC.DEFER_BLOCKING 0x8, 0x180 ;  /* 0x0206000000007b1d */ /* 0x000fe20000010000 */
[----:B------:R-:W-:-:S05]  /*111f0*/  LOP3.LUT P0, RZ, R0, 0x3ff, RZ, 0xc0, !PT ;  /* 0x000003ff00ff7812 */ /* 0x000fca000780c0ff */
[----:B------:R-:W-:Y:S08]  /*11200*/  BSSY B6, `(.L_x_1113) ;  /* 0x0000012000067945 */ /* 0x000ff00003800000 */
[----:B------:R-:W-:Y:S05]  /*11210*/  @!P0 BRA `(.L_x_1114) ;  /* 0x0000000000408947 */ /* 0x000fea0003800000 */
[----:B0-----:R-:W-:Y:S01]  /*11220*/  MOV R2, 0x0 ;  /* 0x0000000000027802 */ /* 0x001fe20000000f00 */
[----:B------:R-:W-:Y:S01]  /*11230*/  ULDC.64 UR6, c[0x4][0x138] ;  /* 0x01004e0000067ab9 */ /* 0x000fe20000000a00 */
[----:B------:R-:W-:Y:S01]  /*11240*/  ULDC.64 UR8, c[0x4][0x140] ;  /* 0x0100500000087ab9 */ /* 0x000fe20000000a00 */
[----:B------:R-:W-:Y:S01]  /*11250*/  ULDC.64 UR4, c[0x4][0xb0] ;  /* 0x01002c0000047ab9 */ /* 0x000fe20000000a00 */
[----:B-1----:R-:W-:Y:S02]  /*11260*/  IMAD.U32 R4, RZ, RZ, UR6 ;  /* 0x00000006ff047e24 */ /* 0x002fe4000f8e00ff */
[----:B------:R-:W0:Y:S01]  /*11270*/  LDC.64 R2, c[0x4][R2] ;  /* 0x0100000002027b82 */ /* 0x000e220000000a00 */
[----:B------:R-:W-:Y:S02]  /*11280*/  IMAD.U32 R5, RZ, RZ, UR7 ;  /* 0x00000007ff057e24 */ /* 0x000fe4000f8e00ff */
[----:B------:R-:W-:Y:S02]  /*11290*/  IMAD.U32 R6, RZ, RZ, UR8 ;  /* 0x00000008ff067e24 */ /* 0x000fe4000f8e00ff */
[----:B------:R-:W-:-:S02]  /*112a0*/  IMAD.U32 R7, RZ, RZ, UR9 ;  /* 0x00000009ff077e24 */ /* 0x000fc4000f8e00ff */
[----:B------:R-:W-:Y:S02]  /*112b0*/  IMAD.U32 R10, RZ, RZ, UR4 ;  /* 0x00000004ff0a7e24 */ /* 0x000fe4000f8e00ff */
[----:B------:R-:W-:Y:S02]  /*112c0*/  IMAD.U32 R11, RZ, RZ, UR5 ;  /* 0x00000005ff0b7e24 */ /* 0x000fe4000f8e00ff */
[----:B------:R-:W-:Y:S02]  /*112d0*/  IMAD.MOV.U32 R8, RZ, RZ, 0x70 ;  /* 0x00000070ff087424 */ /* 0x000fe400078e00ff */
[----:B------:R-:W-:Y:S02]  /*112e0*/  IMAD.MOV.U32 R12, RZ, RZ, 0x1 ;  /* 0x00000001ff0c7424 */ /* 0x000fe400078e00ff */
[----:B------:R-:W-:-:S07]  /*112f0*/  IMAD.MOV.U32 R13, RZ, RZ, RZ ;  /* 0x000000ffff0d7224 */ /* 0x000fce00078e00ff */
[----:B------:R-:W-:-:S07]  /*11300*/  LEPC R20, `(.L_x_1114) ;  /* 0x000000001014794e */ /* 0x000fce0000000000 */
[----:B0-----:R-:W-:Y:S05]  /*11310*/  CALL.ABS.NOINC R2 ;  /* 0x0000000002007343 */ /* 0x001fea0003c00000 */
.L_x_1114:
[----:B------:R-:W-:Y:S05]  /*11320*/  BSYNC B6 ;  /* 0x0000000000067941 */ /* 0x000fea0003800000 */
.L_x_1113:
[----:B0-----:R-:W0:Y:S01]  /*11330*/  S2R R2, SR_TID.X ;  /* 0x0000000000027919 */ /* 0x001e220000002100 */
[----:B------:R-:W-:Y:S01]  /*11340*/  UISETP.NE.AND UP0, UPT, UR50, URZ, UPT ;  /* 0x0000003f3200728c */ /* 0x000fe2000bf05270 */
[----:B------:R-:W-:Y:S01]  /*11350*/  R2UR UR6, R26 ;  /* 0x000000001a0672ca */ /* 0x000fe200000e0000 */
[----:B------:R-:W-:Y:S01]  /*11360*/  ULDC.64 UR8, c[0x0][0x2d8] ;  /* 0x0000b60000087ab9 */ /* 0x000fe20000000a00 */
[----:B------:R-:W-:Y:S02]  /*11370*/  R2UR UR7, R22 ;  /* 0x00000000160772ca */ /* 0x000fe400000e0000 */
[C---:B------:R-:W-:Y:S02]  /*11380*/  LOP3.LUT P2, RZ, R16.reuse, 0x4000, RZ, 0xc0, !PT ;  /* 0x0000400010ff7812 */ /* 0x040fe4000784c0ff */
[----:B------:R-:W-:Y:S02]  /*11390*/  PLOP3.LUT P0, PT, PT, PT, UP0, 0x80, 0x0 ;  /* 0x000000000000781c */ /* 0x000fe40003f0f008 */
[----:B------:R-:W-:-:S02]  /*113a0*/  LOP3.LUT P3, RZ, R16, 0x2000, RZ, 0xc0, !PT ;  /* 0x0000200010ff7812 */ /* 0x000fc4000786c0ff */
[----:B------:R-:W-:Y:S01]  /*113b0*/  @UP0 ULDC UR4, c[0x0][0x44c] ;  /* 0x0001130000040ab9 */ /* 0x000fe20000000800 */
[C---:B------:R-:W-:Y:S02]  /*113c0*/  LOP3.LUT P4, RZ, R16.reuse, 0x1000, RZ, 0xc0, !PT ;  /* 0x0000100010ff7812 */ /* 0x040fe4000788c0ff */
[----:B------:R-:W-:Y:S01]  /*113d0*/  UIMAD UR6, UR6, UR8, URZ ;  /* 0x00000008060672a4 */ /* 0x000fe2000f8e023f */
[----:B------:R-:W-:-:S03]  /*113e0*/  LOP3.LUT P5, RZ, R16, 0x800, RZ, 0xc0, !PT ;  /* 0x0000080010ff7812 */ /* 0x000fc600078ac0ff */
[----:B------:R-:W-:Y:S02]  /*113f0*/  UIMAD UR7, UR7, UR9, UR6 ;  /* 0x00000009070772a4 */ /* 0x000fe4000f8e0206 */
[----:B------:R-:W-:Y:S01]  /*11400*/  USHF.R.S32.HI UR6, URZ, 0x1f, UR43 ;  /* 0x0000001f3f067899 */ /* 0x000fe2000801142b */
[----:B0-----:R-:W-:-:S05]  /*11410*/  IMAD.SHL.U32 R2, R2, 0x10, RZ ;  /* 0x0000001002027824 */ /* 0x001fca00078e00ff */
[----:B------:R-:W-:-:S05]  /*11420*/  LOP3.LUT R2, R36, 0x70, R2, 0xf8, !PT ;  /* 0x0000007024027812 */ /* 0x000fca00078ef802 */
[----:B------:R-:W-:-:S04]  /*11430*/  VIADD R0, R2, UR44 ;  /* 0x0000002c02007c36 */ /* 0x000fc80008000000 */
[----:B------:R-:W-:Y:S01]  /*11440*/  @P0 IMAD.HI.U32 R3, R0, UR4, RZ ;  /* 0x0000000400030c27 */ /* 0x000fe2000f8e00ff */
[----:B------:R-:W-:Y:S01]  /*11450*/  PLOP3.LUT P0, PT, PT, PT, UP0, 0x80, 0x0 ;  /* 0x000000000000781c */ /* 0x000fe20003f0f008 */
[----:B------:R-:W-:Y:S01]  /*11460*/  @UP0 ULDC UR4, c[0x0][0x450] ;  /* 0x0001140000040ab9 */ /* 0x000fe20000000800 */
[----:B------:R-:W-:-:S11]  /*11470*/  MOV R2, R0 ;  /* 0x0000000000027202 */ /* 0x000fd60000000f00 */
[----:B------:R-:W-:Y:S02]  /*11480*/  @P0 SHF.R.U32.HI R2, RZ, UR4, R3 ;  /* 0x00000004ff020c19 */ /* 0x000fe40008011603 */
[----:B------:R-:W-:-:S03]  /*11490*/  R2UR UR4, R22 ;  /* 0x00000000160472ca */ /* 0x000fc600000e0000 */
[----:B------:R-:W-:-:S10]  /*114a0*/  IMAD.MOV R5, RZ, RZ, -R2 ;  /* 0x000000ffff057224 */ /* 0x000fd400078e0a02 */
[----:B------:R-:W-:-:S03]  /*114b0*/  UIMAD.WIDE.U32 UR4, UR4, UR8, URZ ;  /* 0x00000008040472a5 */ /* 0x000fc6000f8e003f */
[----:B------:R-:W-:Y:S01]  /*114c0*/  ULDC.64 UR8, c[0x0][0x2e0] ;  /* 0x0000b80000087ab9 */ /* 0x000fe20000000a00 */
[----:B------:R-:W-:Y:S02]  /*114d0*/  UIADD3 UR5, UR5, UR7, URZ ;  /* 0x0000000705057290 */ /* 0x000fe4000fffe03f */
[----:B------:R-:W-:Y:S01]  /*114e0*/  UIMAD UR6, UR6, UR8, URZ ;  /* 0x00000008060672a4 */ /* 0x000fe2000f8e023f */
[----:B------:R-:W-:Y:S01]  /*114f0*/  ULDC UR7, c[0x0][0x448] ;  /* 0x0001120000077ab9 */ /* 0x000fe20000000800 */
[----:B------:R-:W-:Y:S01]  /*11500*/  UIMAD.WIDE.U32 UR4, UR43, UR8, UR4 ;  /* 0x000000082b0472a5 */ /* 0x000fe2000f8e0004 */
[----:B------:R-:W-:Y:S01]  /*11510*/  IMAD R5, R5, UR7, R0 ;  /* 0x0000000705057c24 */ /* 0x000fe2000f8e0200 */
[----:B------:R-:W-:Y:S01]  /*11520*/  UIMAD UR6, UR43, UR9, UR6 ;  /* 0x000000092b0672a4 */ /* 0x000fe2000f8e0206 */
[----:B------:R-:W-:Y:S02]  /*11530*/  SHF.R.S32.HI R0, RZ, 0x1f, R2 ;  /* 0x0000001fff007819 */ /* 0x000fe40000011402 */
[----:B------:R-:W-:Y:S01]  /*11540*/  ULDC.64 UR8, c[0x0][0x2d0] ;  /* 0x0000b40000087ab9 */ /* 0x000fe20000000a00 */
[----:B------:R-:W-:Y:S01]  /*11550*/  UIADD3 UR5, UR5, UR6, URZ ;  /* 0x0000000605057290 */ /* 0x000fe2000fffe03f */
[----:B------:R-:W-:-:S02]  /*11560*/  IMAD.U32 R9, RZ, RZ, UR8 ;  /* 0x00000008ff097e24 */ /* 0x000fc4000f8e00ff */
[----:B------:R-:W-:Y:S01]  /*11570*/  IMAD R3, R0, UR8, RZ ;  /* 0x0000000800037c24 */ /* 0x000fe2000f8e02ff */
[----:B------:R-:W-:-:S03]  /*11580*/  SHF.R.S32.HI R0, RZ, 0x1f, R5 ;  /* 0x0000001fff007819 */ /* 0x000fc60000011405 */
[C---:B------:R-:W-:Y:S02]  /*11590*/  IMAD R7, R2.reuse, UR9, R3 ;  /* 0x0000000902077c24 */ /* 0x040fe4000f8e0203 */
[----:B------:R-:W-:Y:S01]  /*115a0*/  IMAD.WIDE.U32 R2, R2, R9, UR4 ;  /* 0x0000000402027e25 */ /* 0x000fe2000f8e0009 */
        /* <DEDUP_REMOVED lines=9> */
[----:B-1----:R-:W-:Y:S01]  /*11640*/  LEA.HI.X R4, R2, UR5, R3, 0x1, P0 ;  /* 0x0000000502047c11 */ /* 0x002fe200080f0c03 */
[----:B------:R-:W-:Y:S06]  /*11650*/  BRA.DIV UR4, `(.L_x_1115) ;  /* 0x0000002a04fc7947 */ /* 0x000fec000b800000 */
[----:B------:R-:W0:Y:S01]  /*11660*/  SHFL.IDX PT, R14, R5, RZ, 0x181f ;  /* 0x00181fff050e7589 */ /* 0x000e2200000e0000 */
[----:B------:R-:W-:-:S03]  /*11670*/  VIADD R0, R36, UR44 ;  /* 0x0000002c24007c36 */ /* 0x000fc60008000000 */
[----:B------:R-:W1:Y:S01]  /*11680*/  SHFL.IDX PT, R2, R4, RZ, 0x181f ;  /* 0x00181fff04027589 */ /* 0x000e6200000e0000 */
[C---:B------:R-:W-:Y:S01]  /*11690*/  VIADD R7, R0.reuse, 0x10 ;  /* 0x0000001000077836 */ /* 0x040fe20000000000 */
[----:B------:R-:W-:Y:S02]  /*116a0*/  ISETP.GE.AND P0, PT, R0, UR39, PT ;  /* 0x0000002700007c0c */ /* 0x000fe4000bf06270 */
[----:B------:R-:W-:Y:S11]  /*116b0*/  SHFL.IDX PT, R6, R4, 0x1, 0x181f ;  /* 0x00381f0004067f89 */ /* 0x000ff600000e0000 */
        /* <DEDUP_REMOVED lines=8> */
[----:B------:R-:W-:-:S13]  /*11740*/  ISETP.GE.AND P0, PT, R7, UR39, PT ;  /* 0x0000002707007c0c */ /* 0x000fda000bf06270 */
[----:B0-----:R-:W-:-:S05]  /*11750*/  @!P0 LEA R14, P1, R37, R14, 0x1 ;  /* 0x0000000e250e8211 */ /* 0x001fca00078208ff */
[----:B------:R-:W-:Y:S02]  /*11760*/  @!P0 IMAD.X R7, RZ, RZ, R6, P1 ;  /* 0x000000ffff078224 */ /* 0x000fe400008e0606 */
[----:B-1----:R-:W-:Y:S01]  /*11770*/  @!P0 IMAD.MOV.U32 R2, RZ, RZ, R14 ;  /* 0x000000ffff028224 */ /* 0x002fe200078e000e */
[----:B------:R-:W-:Y:S01]  /*11780*/  SHFL.IDX PT, R6, R4, 0x2, 0x181f ;  /* 0x00581f0004067f89 */ /* 0x000fe200000e0000 */
[----:B------:R-:W-:Y:S02]  /*11790*/  @!P0 IMAD.MOV.U32 R3, RZ, RZ, R7 ;  /* 0x000000ffff038224 */ /* 0x000fe400078e0007 */
[----:B------:R-:W-:Y:S01]  /*117a0*/  VIADD R7, R0, 0x20 ;  /* 0x0000002000077836 */ /* 0x000fe20000000000 */
        /* <DEDUP_REMOVED lines=30> */
[----:B0-----:R-:W-:-:S05]  /*11990*/  @!P0 LEA R14, P1, R37, R14, 0x1 ;  /* 0x0000000e250e8211 */ /* 0x001fca00078208ff */
[----:B-1----:R-:W-:Y:S02]  /*119a0*/  @!P0 IMAD.X R7, RZ, RZ, R6, P1 ;  /* 0x000000ffff078224 */ /* 0x002fe400008e0606 */
[----:B--2---:R-:W-:Y:S01]  /*119b0*/  @!P0 IMAD.MOV.U32 R2, RZ, RZ, R14 ;  /* 0x000000ffff028224 */ /* 0x004fe200078e000e */
        /* <DEDUP_REMOVED lines=24> */
[----:B------:R0:W1:Y:S01]  /*11b40*/  SHFL.IDX PT, R6, R4, 0x7, 0x181f ;  /* 0x00f81f0004067f89 */ /* 0x00006200000e0000 */
[----:B------:R-:W-:-:S03]  /*11b50*/  @!P0 IMAD.MOV.U32 R3, RZ, RZ, R7 ;  /* 0x000000ffff038224 */ /* 0x000fc600078e0007 */
[----:B------:R0:W2:Y:S04]  /*11b60*/  SHFL.IDX PT, R14, R5, 0x7, 0x181f ;  /* 0x00f81f00050e7f89 */ /* 0x0000a800000e0000 */
[----:B------:R0:W-:Y:S04]  /*11b70*/  @!P0 LDGSTS.E.BYPASS.LTC128B.128 [R31+0x13400], desc[UR36][R2.64], !P2 ;  /* 0x13400000021f8fae */ /* 0x0001e8000d101d64 */
[----:B------:R0:W-:Y:S04]  /*11b80*/  @!P0 LDGSTS.E.BYPASS.LTC128B.128 [R31+0x17400], desc[UR36][R2.64+0x80], !P3 ;  /* 0x17400080021f8fae */ /* 0x0001e8000d901d64 */
[----:B------:R0:W-:Y:S04]  /*11b90*/  @!P0 LDGSTS.E.BYPASS.LTC128B.128 [R31+0x1b400], desc[UR36][R2.64+0x100], !P4 ;  /* 0x1b400100021f8fae */ /* 0x0001e8000e101d64 */
[----:B------:R0:W-:Y:S02]  /*11ba0*/  @!P0 LDGSTS.E.BYPASS.LTC128B.128 [R31+0x1f400], desc[UR36][R2.64+0x180], !P5 ;  /* 0x1f400180021f8fae */ /* 0x0001e4000e901d64 */
.L_x_1188:
[----:B------:R-:W-:-:S05]  /*11bb0*/  VIADD R0, R0, 0x70 ;  /* 0x0000007000007836 */ /* 0x000fca0000000000 */
[----:B------:R-:W-:-:S13]  /*11bc0*/  ISETP.GE.AND P0, PT, R0, UR39, PT ;  /* 0x0000002700007c0c */ /* 0x000fda000bf06270 */
[----:B0-2---:R-:W-:-:S05]  /*11bd0*/  @!P0 LEA R2, P1, R37, R14, 0x1 ;  /* 0x0000000e25028211 */ /* 0x005fca00078208ff */
[----:B-1----:R-:W-:-:S05]  /*11be0*/  @!P0 IMAD.X R3, RZ, RZ, R6, P1 ;  /* 0x000000ffff038224 */ /* 0x002fca00008e0606 */
[----:B------:R-:W-:Y:S01]  /*11bf0*/  @!PT LDS RZ, [RZ] ;  /* 0x00000000fffff984 */ /* 0x000fe20000000800 */
[----:B------:R-:W-:Y:S01]  /*11c00*/  @!PT LDS RZ, [RZ] ;  /* 0x00000000fffff984 */ /* 0x000fe20000000800 */
[----:B------:R-:W-:Y:S01]  /*11c10*/  @!PT LDS RZ, [RZ] ;  /* 0x00000000fffff984 */ /* 0x000fe20000000800 */
[----:B------:R0:W-:Y:S04]  /*11c20*/  @!P0 LDGSTS.E.BYPASS.LTC128B.128 [R31+0x13c00], desc[UR36][R2.64], !P2 ;  /* 0x13c00000021f8fae */ /* 0x0001e8000d101d64 */
[----:B------:R0:W-:Y:S04]  /*11c30*/  @!P0 LDGSTS.E.BYPASS.LTC128B.128 [R31+0x17c00], desc[UR36][R2.64+0x80], !P3 ;  /* 0x17c00080021f8fae */ /* 0x0001e8000d901d64 */
[----:B------:R0:W-:Y:S04]  /*11c40*/  @!P0 LDGSTS.E.BYPASS.LTC128B.128 [R31+0x1bc00], desc[UR36][R2.64+0x100], !P4 ;  /* 0x1bc00100021f8fae */ /* 0x0001e8000e101d64 */
[----:B------:R0:W-:Y:S01]  /*11c50*/  @!P0 LDGSTS.E.BYPASS.LTC128B.128 [R31+0x1fc00], desc[UR36][R2.64+0x180], !P5 ;  /* 0x1fc00180021f8fae */ /* 0x0001e2000e901d64 */
[----:B------:R-:W-:Y:S01]  /*11c60*/  PLOP3.LUT P0, PT, PT, PT, PT, 0x80, 0x0 ;  /* 0x000000000000781c */ /* 0x000fe20003f0f070 */
[----:B------:R-:W-:-:S12]  /*11c70*/  NOP ;  /* 0x0000000000007918 */ /* 0x000fd80000000000 */
.L_x_1116:
[----:B------:R-:W-:Y:S02]  /*11c80*/  PLOP3.LUT P1, PT, P1, P0, PT, 0xa2, 0x0 ;  /* 0x000000000000781c */ /* 0x000fe40000f21472 */
[----:B------:R-:W-:-:S08]  /*11c90*/  @P0 R2UR P1, UR4, R17 ;  /* 0x00000000110402ca */ /* 0x000fd00000020000 */
[----:B------:R-:W-:-:S05]  /*11ca0*/  @P0 PLOP3.LUT P0, PT, P1, PT, PT, 0x80, 0x0 ;  /* 0x000000000000081c */ /* 0x000fca0000f0f070 */
[----:B------:R-:W-:Y:S01]  /*11cb0*/  @!P1 SYNCS.ARRIVE.TRANS64.RED.A0T1 RZ, [UR4+0x30800], RZ ;  /* 0x030800ffffff99a7 */ /* 0x000fe20008200404 */
[----:B------:R-:W-:Y:S07]  /*11cc0*/  @!P1 ARRIVES.LDGSTSBAR.64.TRANSCNT [UR4+0x30800] ;  /* 0x03080000ff0099b0 */ /* 0x000fee0008000a84 */
[----:B------:R-:W-:Y:S05]  /*11cd0*/  @P0 BRA.U.ANY `(.L_x_1116) ;  /* 0xfffffffd00e80947 */ /* 0x000fea000393ffff */
[----:B0-----:R-:W2:Y:S02]  /*11ce0*/  LDL.LU R2, [R1] ;  /* 0x0000000001027983 */ /* 0x001ea40000300800 */
[----:B--2---:R-:W-:-:S05]  /*11cf0*/  VIADD R2, R2, 0x1 ;  /* 0x0000000102027836 */ /* 0x004fca0000000000 */
[----:B------:R0:W-:Y:S01]  /*11d00*/  STL [R1], R2 ;  /* 0x0000000201007387 */ /* 0x0001e20000100800 */
[----:B------:R-:W-:-:S04]  /*11d10*/  LEA.HI R0, R2, R2, RZ, 0x1 ;  /* 0x0000000202007211 */ /* 0x000fc800078f08ff */
[----:B------:R-:W-:-:S05]  /*11d20*/  LOP3.LUT R0, R0, 0xfffffffe, RZ, 0xc0, !PT ;  /* 0xfffffffe00007812 */ /* 0x000fca00078ec0ff */
[----:B------:R-:W-:-:S05]  /*11d30*/  IMAD.IADD R0, R2, 0x1, -R0 ;  /* 0x0000000102007824 */ /* 0x000fca00078e0a00 */
[----:B------:R-:W-:Y:S01]  /*11d40*/  SHF.L.U32 R0, R0, 0x1f, RZ ;  /* 0x0000001f00007819 */ /* 0x000fe200000006ff */
[----:B------:R-:W-:Y:S01]  /*11d50*/  NOP ;  /* 0x0000000000007918 */ /* 0x000fe20000000000 */
[----:B------:R0:W-:Y:S01]  /*11d60*/  SYNCS.ARRIVE.TRANS64.A1T0 RZ, [R17+URZ+0x30800], RZ ;  /* 0x030800ff11ff79a7 */ /* 0x0001e2000810003f */
[----:B------:R-:W-:Y:S01]  /*11d70*/  BSSY B0, `(.L_x_1117) ;  /* 0x0000003000007945 */ /* 0x000fe20003800000 */
[----:B------:R-:W1:Y:S03]  /*11d80*/  SYNCS.PHASECHK.TRANS64.TRYWAIT P0, [R17+URZ+0x30820], R0 ;  /* 0x03082000110075a7 */ /* 0x000e66000800017f */
[----:B01----:R-:W-:Y:S05]  /*11d90*/  @!P0 BRA `(.L_x_1118) ;  /* 0x0000002c00e08947 */ /* 0x003fea0003800000 */
.L_x_1189:
[----:B------:R-:W-:Y:S05]  /*11da0*/  BSYNC B0 ;  /* 0x0000000000007941 */ /* 0x000fea0003800000 */
.L_x_1117:
[----:B------:R-:W-:-:S04]  /*11db0*/  UIADD3 UR4, UR45, -0x2, URZ ;  /* 0xfffffffe2d047890 */ /* 0x000fc8000fffe03f */
[----:B------:R-:W-:-:S06]  /*11dc0*/  UISETP.GE.AND UP0, UPT, UR4, UR46, UPT ;  /* 0x0000002e0400728c */ /* 0x000fcc000bf06270 */
[----:B------:R-:W-:-:S13]  /*11dd0*/  PLOP3.LUT P0, PT, PT, PT, UP0, 0x40, 0x0 ;  /* 0x000000000000781c */ /* 0x000fda0003f0e808 */
[----:B------:R-:W-:Y:S05]  /*11de0*/  @P0 BRA `(.L_x_1119) ;  /* 0x0000000c00a80947 */ /* 0x000fea0003800000 */
[----:B------:R-:W-:Y:S01]  /*11df0*/  BSSY B0, `(.L_x_1119) ;  /* 0x00000e9000007945 */ /* 0x000fe20003800000 */
[----:B------:R-:W-:Y:S01]  /*11e00*/  MOV R8, R25 ;  /* 0x0000001900087202 */ /* 0x000fe20000000f00 */
[----:B------:R-:W-:Y:S02]  /*11e10*/  IMAD.MOV.U32 R6, RZ, RZ, R23 ;  /* 0x000000ffff067224 */ /* 0x000fe400078e0017 */
[----:B------:R-:W-:Y:S02]  /*11e20*/  IMAD.MOV.U32 R28, RZ, RZ, R24 ;  /* 0x000000ffff1c7224 */ /* 0x000fe400078e0018 */
[----:B------:R-:W-:-:S07]  /*11e30*/  IMAD.U32 R7, RZ, RZ, UR4 ;  /* 0x00000004ff077e24 */ /* 0x000fce000f8e00ff */
.L_x_1132:
[----:B------:R-:W1:Y:S01]  /*11e40*/  S2R R4, SR_TID.X ;  /* 0x0000000000047919 */ /* 0x000e620000002100 */
[----:B0-----:R-:W0:Y:S01]  /*11e50*/  LDC R0, c[0x0][0x430] ;  /* 0x00010c00ff007b82 */ /* 0x001e220000000800 */
[----:B------:R-:W-:Y:S01]  /*11e60*/  IMAD R9, R7, 0x40, R32 ;  /* 0x0000004007097824 */ /* 0x000fe200078e0220 */
[----:B------:R-:W-:Y:S01]  /*11e70*/  LOP3.LUT P1, RZ, R16, 0x200, RZ, 0xc0, !PT ;  /* 0x0000020010ff7812 */ /* 0x000fe2000782c0ff */
[----:B------:R-:W-:Y:S01]  /*11e80*/  VIADD R23, R6, 0x1 ;  /* 0x0000000106177836 */ /* 0x000fe20000000000 */
[----:B0-----:R-:W-:Y:S01]  /*11e90*/  ISETP.NE.AND P0, PT, R0, 0x1, PT ;  /* 0x000000010000780c */ /* 0x001fe20003f05270 */
[----:B-1----:R-:W-:-:S05]  /*11ea0*/  IMAD.SHL.U32 R4, R4, 0x10, RZ ;  /* 0x0000001004047824 */ /* 0x002fca00078e00ff */
[----:B------:R-:W-:-:S07]  /*11eb0*/  LOP3.LUT R4, R36, 0x70, R4, 0xf8, !PT ;  /* 0x0000007024047812 */ /* 0x000fce00078ef804 */
[----:B------:R-:W0:Y:S01]  /*11ec0*/  @P0 LDC R0, c[0x0][0x434] ;  /* 0x00010d00ff000b82 */ /* 0x000e220000000800 */
[C---:B------:R-:W-:Y:S01]  /*11ed0*/  ISETP.GT.U32.AND P2, PT, R4.reuse, 0x3f, PT ;  /* 0x0000003f0400780c */ /* 0x040fe20003f44070 */
[----:B------:R-:W-:-:S06]  /*11ee0*/  IMAD.IADD R9, R4, 0x1, R9 ;  /* 0x0000000104097824 */ /* 0x000fcc00078e0209 */
[----:B------:R-:W1:Y:S01]  /*11ef0*/  @P0 LDC R3, c[0x0][0x438] ;  /* 0x00010e00ff030b82 */ /* 0x000e620000000800 */
[----:B------:R-:W-:-:S07]  /*11f00*/  IMAD.MOV.U32 R12, RZ, RZ, R9 ;  /* 0x000000ffff0c7224 */ /* 0x000fce00078e0009 */
[----:B------:R-:W2:Y:S08]  /*11f10*/  @!P2 LDC.64 R10, c[0x0][0x428] ;  /* 0x00010a00ff0aab82 */ /* 0x000eb00000000a00 */
[----:B------:R-:W3:Y:S01]  /*11f20*/  @!P2 LDC.64 R4, c[0x0][0x418] ;  /* 0x00010600ff04ab82 */ /* 0x000ee20000000a00 */
[----:B0-----:R-:W-:-:S05]  /*11f30*/  @P0 IMAD.HI.U32 R0, R9, R0, RZ ;  /* 0x0000000009000227 */ /* 0x001fca00078e00ff */
[----:B-1----:R-:W-:-:S04]  /*11f40*/  @P0 SHF.R.U32.HI R12, RZ, R3, R0 ;  /* 0x00000003ff0c0219 */ /* 0x002fc80000011600 */
[--C-:B------:R-:W-:Y:S01]  /*11f50*/  @!P2 SHF.R.S32.HI R3, RZ, 0x1f, R12.reuse ;  /* 0x0000001fff03a819 */ /* 0x100fe2000001140c */
[----:B------:R-:W-:Y:S02]  /*11f60*/  @!P2 IMAD.MOV.U32 R2, RZ, RZ, R12 ;  /* 0x000000ffff02a224 */ /* 0x000fe400078e000c */
[-C--:B--2---:R-:W-:Y:S02]  /*11f70*/  @!P2 IMAD R0, R33, R10.reuse, RZ ;  /* 0x0000000a2100a224 */ /* 0x084fe400078e02ff */
[----:B------:R-:W-:-:S04]  /*11f80*/  @!P2 IMAD.WIDE.U32 R2, R29, R10, R2 ;  /* 0x0000000a1d02a225 */ /* 0x000fc800078e0002 */
[----:B------:R-:W-:Y:S01]  /*11f90*/  @!P2 IMAD R11, R29, R11, R0 ;  /* 0x0000000b1d0ba224 */ /* 0x000fe200078e0200 */
[----:B---3--:R-:W-:-:S03]  /*11fa0*/  @!P2 LEA R4, P0, R2, R4, 0x2 ;  /* 0x000000040204a211 */ /* 0x008fc600078010ff */
[----:B------:R-:W-:-:S05]  /*11fb0*/  @!P2 IMAD.IADD R0, R11, 0x1, R3 ;  /* 0x000000010b00a824 */ /* 0x000fca00078e0203 */
[----:B------:R-:W-:Y:S01]  /*11fc0*/  @!P2 LEA.HI.X R5, R2, R5, R0, 0x2, P0 ;  /* 0x000000050205a211 */ /* 0x000fe200000f1400 */
[----:B------:R-:W-:Y:S01]  /*11fd0*/  IMAD.MOV.U32 R0, RZ, RZ, RZ ;  /* 0x000000ffff007224 */ /* 0x000fe200078e00ff */
[C---:B------:R-:W-:Y:S01]  /*11fe0*/  ISETP.NE.AND P0, PT, R23.reuse, 0x2, PT ;  /* 0x000000021700780c */ /* 0x040fe20003f05270 */
[----:B------:R-:W-:Y:S01]  /*11ff0*/  IMAD.MOV R2, RZ, RZ, -R12 ;  /* 0x000000ffff027224 */ /* 0x000fe200078e0a0c */
[----:B------:R-:W-:Y:S05]  /*12000*/  YIELD ;  /* 0x0000000000007946 */ /* 0x000fea0003800000 */
[----:B------:R-:W-:Y:S01]  /*12010*/  ULDC UR4, c[0x0][0x430] ;  /* 0x00010c0000047ab9 */ /* 0x000fe20000000800 */
[----:B------:R-:W-:Y:S01]  /*12020*/  SEL R25, RZ, 0x1, P0 ;  /* 0x00000001ff197807 */ /* 0x000fe20000000000 */
[----:B------:R0:W5:Y:S01]  /*12030*/  @!P2 LDG.E R0, desc[UR36][R4.64] ;  /* 0x000000240400a981 */ /* 0x000162000c1e1900 */
[----:B------:R-:W-:Y:S01]  /*12040*/  SEL R23, R23, RZ, P0 ;  /* 0x000000ff17177207 */ /* 0x000fe20000000000 */
[----:B------:R-:W-:Y:S01]  /*12050*/  IMAD.MOV.U32 R24, RZ, RZ, R7 ;  /* 0x000000ffff187224 */ /* 0x000fe200078e0007 */
[----:B------:R-:W-:Y:S01]  /*12060*/  LOP3.LUT R25, R8, R25, RZ, 0x3c, !PT ;  /* 0x0000001908197212 */ /* 0x000fe200078e3cff */
[----:B0-----:R-:W-:Y:S01]  /*12070*/  IMAD R5, R2, UR4, R9 ;  /* 0x0000000402057c24 */ /* 0x001fe2000f8e0209 */
[----:B------:R-:W-:Y:S06]  /*12080*/  @!P1 BRA `(.L_x_1120) ;  /* 0x0000000000049947 */ /* 0x000fec0003800000 */
[----:B------:R-:W-:Y:S01]  /*12090*/  BPT.TRAP 0x1 ;  /* 0x000000040000795c */ /* 0x000fe20000300000 */
.L_x_1120:
[----:B------:R-:W-:Y:S01]  /*120a0*/  IMAD R7, R23, 0x8, R17 ;  /* 0x0000000817077824 */ /* 0x000fe200078e0211 */
[----:B------:R-:W-:Y:S01]  /*120b0*/  SHF.L.U32 R2, R25, 0x1f, RZ ;  /* 0x0000001f19027819 */ /* 0x000fe200000006ff */
[----:B------:R-:W-:Y:S03]  /*120c0*/  BSSY B1, `(.L_x_1121) ;  /* 0x0000003000017945 */ /* 0x000fe60003800000 */
[----:B------:R-:W0:Y:S02]  /*120d0*/  SYNCS.PHASECHK.TRANS64.TRYWAIT P0, [R7+URZ+0x30840], R2 ;  /* 0x03084002070075a7 */ /* 0x000e24000800017f */
[----:B0-----:R-:W-:Y:S05]  /*120e0*/  @!P0 BRA `(.L_x_1122) ;  /* 0x0000002c00208947 */ /* 0x001fea0003800000 */
.L_x_1190:
[----:B------:R-:W-:Y:S05]  /*120f0*/  BSYNC B1 ;  /* 0x0000000000017941 */ /* 0x000fea0003800000 */
.L_x_1121:
[----:B------:R-:W-:Y:S01]  /*12100*/  SHF.R.S32.HI R9, RZ, 0x1f, R5 ;  /* 0x0000001fff097819 */ /* 0x000fe20000011405 */
[----:B------:R-:W-:Y:S01]  /*12110*/  ULDC.64 UR4, c[0x0][0x300] ;  /* 0x0000c00000047ab9 */ /* 0x000fe20000000a00 */
[----:B-----5:R-:W-:Y:S02]  /*12120*/  SHF.R.S32.HI R10, RZ, 0x1f, R0 ;  /* 0x0000001fff0a7819 */ /* 0x020fe40000011400 */
[C---:B------:R-:W-:Y:S01]  /*12130*/  LOP3.LUT P4, RZ, R16.reuse, 0x10, RZ, 0xc0, !PT ;  /* 0x0000001010ff7812 */ /* 0x040fe2000788c0ff */
[----:B0-----:R-:W-:Y:S01]  /*12140*/  IMAD R2, R9, UR4, RZ ;  /* 0x0000000409027c24 */ /* 0x001fe2000f8e02ff */
[C---:B------:R-:W-:Y:S02]  /*12150*/  LOP3.LUT P3, RZ, R16.reuse, 0x8, RZ, 0xc0, !PT ;  /* 0x0000000810ff7812 */ /* 0x040fe4000786c0ff */
[C---:B------:R-:W-:Y:S01]  /*12160*/  LOP3.LUT P2, RZ, R16.reuse, 0x4, RZ, 0xc0, !PT ;  /* 0x0000000410ff7812 */ /* 0x040fe2000784c0ff */
[C---:B------:R-:W-:Y:S01]  /*12170*/  IMAD R11, R5.reuse, UR5, R2 ;  /* 0x00000005050b7c24 */ /* 0x040fe2000f8e0202 */
[----:B------:R-:W-:Y:S01]  /*12180*/  LOP3.LUT P1, RZ, R16, 0x2, RZ, 0xc0, !PT ;  /* 0x0000000210ff7812 */ /* 0x000fe2000782c0ff */
[----:B------:R-:W-:Y:S01]  /*12190*/  IMAD.WIDE.U32 R2, R5, UR4, RZ ;  /* 0x0000000405027c25 */ /* 0x000fe2000f8e00ff */
[----:B------:R-:W-:Y:S01]  /*121a0*/  ULDC.64 UR4, c[0x0][0x310] ;  /* 0x0000c40000047ab9 */ /* 0x000fe20000000a00 */
[----:B------:R-:W-:-:S02]  /*121b0*/  LEA R21, R23, R30, 0xe ;  /* 0x0000001e17157211 */ /* 0x000fc400078e70ff */
        /* <DEDUP_REMOVED lines=16> */
[----:B------:R-:W-:Y:S02]  /*122c0*/  IMAD.SHL.U32 R4, R37, 0x2, RZ ;  /* 0x0000000225047824 */ /* 0x000fe400078e00ff */
[----:B------:R-:W-:Y:S01]  /*122d0*/  IMAD R21, R21, 0x2, R17 ;  /* 0x0000000215157824 */ /* 0x000fe200078e0211 */
        /* <DEDUP_REMOVED lines=18> */
[----:B------:R0:W2:Y:S03]  /*12400*/  SHFL.IDX PT, R14, R20, 0x3, 0x181f ;  /* 0x00781f00140e7f89 */ /* 0x0000a600000e0000 */
[----:B-1----:R-:W-:Y:S02]  /*12410*/  IMAD.X R3, RZ, RZ, R35, P0 ;  /* 0x000000ffff037224 */ /* 0x002fe400000e0623 */
[----:B------:R0:W1:Y:S04]  /*12420*/  SHFL.IDX PT, R35, R27, 0x3, 0x181f ;  /* 0x00781f001b237f89 */ /* 0x00006800000e0000 */
[----:B------:R0:W-:Y:S04]  /*12430*/  LDGSTS.E.BYPASS.LTC128B.128 [R21+0x21400], desc[UR36][R2.64], !P4 ;  /* 0x2140000002157fae */ /* 0x0001e8000e101d64 */
[----:B------:R0:W-:Y:S04]  /*12440*/  LDGSTS.E.BYPASS.LTC128B.128 [R21+0x23400], desc[UR36][R2.64+0x80], !P3 ;  /* 0x2340008002157fae */ /* 0x0001e8000d901d64 */
[----:B------:R0:W-:Y:S04]  /*12450*/  LDGSTS.E.BYPASS.LTC128B.128 [R21+0x25400], desc[UR36][R2.64+0x100], !P2 ;  /* 0x2540010002157fae */ /* 0x0001e8000d101d64 */
[----:B------:R0:W-:Y:S02]  /*12460*/  LDGSTS.E.BYPASS.LTC128B.128 [R21+0x27400], desc[UR36][R2.64+0x180], !P1 ;  /* 0x2740018002157fae */ /* 0x0001e4000c901d64 */
.L_x_1200:
        /* <DEDUP_REMOVED lines=11> */
.L_x_1124:
        /* <DEDUP_REMOVED lines=10> */
.L_x_1125:
[----:B------:R1:W-:Y:S01]  /*125c0*/  SYNCS.ARRIVE.TRANS64.A1T0 RZ, [R7+URZ+0x30830], RZ ;  /* 0x030830ff07ff79a7 */ /* 0x0003e2000810003f */
[----:B------:R-:W-:Y:S05]  /*125d0*/  @!P2 BRA `(.L_x_1126) ;  /* 0x000000000004a947 */ /* 0x000fea0003800000 */
[----:B------:R-:W-:Y:S01]  /*125e0*/  BPT.TRAP 0x1 ;  /* 0x000000040000795c */ /* 0x000fe20000300000 */
.L_x_1126:
[----:B0-----:R-:W-:Y:S01]  /*125f0*/  SHF.L.U32 R2, R8, 0x1f, RZ ;  /* 0x0000001f08027819 */ /* 0x001fe200000006ff */
[----:B-1----:R-:W-:Y:S01]  /*12600*/  IMAD R7, R6, 0x8, R17 ;  /* 0x0000000806077824 */ /* 0x002fe200078e0211 */
[----:B------:R-:W-:Y:S03]  /*12610*/  BSSY B1, `(.L_x_1127) ;  /* 0x0000003000017945 */ /* 0x000fe60003800000 */
[----:B------:R-:W0:Y:S02]  /*12620*/  SYNCS.PHASECHK.TRANS64.TRYWAIT P0, [R7+URZ+0x30860], R2 ;  /* 0x03086002070075a7 */ /* 0x000e24000800017f */
[----:B0-----:R-:W-:Y:S05]  /*12630*/  @!P0 BRA `(.L_x_1128) ;  /* 0x0000002c00148947 */ /* 0x001fea0003800000 */
.L_x_1201:
[----:B------:R-:W-:Y:S05]  /*12640*/  BSYNC B1 ;  /* 0x0000000000017941 */ /* 0x000fea0003800000 */
.L_x_1127:
[----:B------:R-:W-:Y:S01]  /*12650*/  IMAD.MOV.U32 R3, RZ, RZ, -0x40 ;  /* 0xffffffc0ff037424 */ /* 0x000fe200078e00ff */
[----:B------:R-:W-:Y:S01]  /*12660*/  UMOV UR4, 0xffffffff ;  /* 0xffffffff00047882 */ /* 0x000fe20000000000 */
[----:B------:R-:W-:Y:S01]  /*12670*/  LOP3.LUT P4, RZ, R16, 0x100, RZ, 0xc0, !PT ;  /* 0x0000010010ff7812 */ /* 0x000fe2000788c0ff */
[----:B------:R-:W-:Y:S01]  /*12680*/  IMAD R6, R6, 0x4000, R30 ;  /* 0x0000400006067824 */ /* 0x000fe200078e021e */
[----:B------:R-:W-:Y:S01]  /*12690*/  LOP3.LUT P3, RZ, R16, 0x80, RZ, 0xc0, !PT ;  /* 0x0000008010ff7812 */ /* 0x000fe2000786c0ff */
[----:B------:R-:W-:Y:S01]  /*126a0*/  IMAD R3, R28, R3, UR38 ;  /* 0x000000261c037e24 */ /* 0x000fe2000f8e0203 */
[C---:B------:R-:W-:Y:S02]  /*126b0*/  LOP3.LUT P2, RZ, R16.reuse, 0x40, RZ, 0xc0, !PT ;  /* 0x0000004010ff7812 */ /* 0x040fe4000784c0ff */
[----:B------:R-:W-:Y:S01]  /*126c0*/  LOP3.LUT P1, RZ, R16, 0x20, RZ, 0xc0, !PT ;  /* 0x0000002010ff7812 */ /* 0x000fe2000782c0ff */
[----:B------:R-:W-:Y:S01]  /*126d0*/  IMAD.IADD R8, R3, 0x1, -R36 ;  /* 0x0000000103087824 */ /* 0x000fe200078e0a24 */
[----:B------:R-:W-:Y:S11]  /*126e0*/  BRA.DIV UR4, `(.L_x_1129) ;  /* 0x0000002a04fc7947 */ /* 0x000ff6000b800000 */
[----:B------:R-:W0:Y:S01]  /*126f0*/  SHFL.IDX PT, R14, R18, RZ, 0x181f ;  /* 0x00181fff120e7589 */ /* 0x000e2200000e0000 */
[----:B------:R-:W-:-:S03]  /*12700*/  IMAD R6, R6, 0x2, R17 ;  /* 0x0000000206067824 */ /* 0x000fc600078e0211 */
[----:B------:R-:W1:Y:S01]  /*12710*/  SHFL.IDX PT, R3, R19, RZ, 0x181f ;  /* 0x00181fff13037589 */ /* 0x000e6200000e0000 */
        /* <DEDUP_REMOVED lines=36> */
.L_x_1211:
[----:B0--3--:R-:W-:Y:S01]  /*12960*/  IADD3 R2, P0, R14, R4, RZ ;  /* 0x000000040e027210 */ /* 0x009fe20007f1e0ff */
        /* <DEDUP_REMOVED lines=15> */
[----:B0-----:R-:W-:Y:S01]  /*12a60*/  IMAD.WIDE.U32 R2, R5, UR4, RZ ;  /* 0x0000000405027c25 */ /* 0x001fe2000f8e00ff */
[----:B------:R-:W-:-:S03]  /*12a70*/  ULDC.64 UR4, c[0x0][0x338] ;  /* 0x0000ce0000047ab9 */ /* 0x000fc60000000a00 */
[----:B------:R-:W-:Y:S02]  /*12a80*/  IMAD.IADD R3, R3, 0x1, R9 ;  /* 0x0000000103037824 */ /* 0x000fe400078e0209 */
[----:B------:R-:W-:Y:S02]  /*12a90*/  IMAD R5, R10, UR4, RZ ;  /* 0x000000040a057c24 */ /* 0x000fe4000f8e02ff */
[----:B------:R-:W-:-:S04]  /*12aa0*/  IMAD.WIDE.U32 R2, R0, UR4, R2 ;  /* 0x0000000400027c25 */ /* 0x000fc8000f8e0002 */
[----:B------:R-:W-:Y:S01]  /*12ab0*/  IMAD R5, R0, UR5, R5 ;  /* 0x0000000500057c24 */ /* 0x000fe2000f8e0205 */
[----:B------:R-:W-:Y:S01]  /*12ac0*/  ULDC.64 UR4, c[0x0][0x330] ;  /* 0x0000cc0000047ab9 */ /* 0x000fe20000000a00 */
[----:B------:R-:W-:Y:S02]  /*12ad0*/  NOP ;  /* 0x0000000000007918 */ /* 0x000fe40000000000 */
[----:B------:R-:W-:Y:S02]  /*12ae0*/  IMAD.IADD R3, R3, 0x1, R5 ;  /* 0x0000000103037824 */ /* 0x000fe400078e0205 */
[----:B------:R-:W-:Y:S02]  /*12af0*/  IMAD R5, R26, UR4, RZ ;  /* 0x000000041a057c24 */ /* 0x000fe4000f8e02ff */
[----:B------:R-:W-:-:S04]  /*12b00*/  IMAD.WIDE.U32 R2, R22, UR4, R2 ;  /* 0x0000000416027c25 */ /* 0x000fc8000f8e0002 */
[----:B------:R-:W-:Y:S01]  /*12b10*/  IMAD R5, R22, UR5, R5 ;  /* 0x0000000516057c24 */ /* 0x000fe2000f8e0205 */
[----:B------:R-:W-:Y:S02]  /*12b20*/  ULDC.64 UR4, c[0x0][0x318] ;  /* 0x0000c60000047ab9 */ /* 0x000fe40000000a00 */
[----:B------:R-:W-:Y:S02]  /*12b30*/  LEA R18, P0, R2, UR4, 0x1 ;  /* 0x0000000402127c11 */ /* 0x000fe4000f8008ff */
[----:B------:R-:W-:-:S04]  /*12b40*/  IADD3 R3, R5, R3, RZ ;  /* 0x0000000305037210 */ /* 0x000fc80007ffe0ff */
[----:B------:R-:W-:Y:S02]  /*12b50*/  LEA.HI.X R19, R2, UR5, R3, 0x1, P0 ;  /* 0x0000000502137c11 */ /* 0x000fe400080f0c03 */
[----:B------:R-:W-:-:S13]  /*12b60*/  PLOP3.LUT P0, PT, PT, PT, PT, 0x80, 0x0 ;  /* 0x000000000000781c */ /* 0x000fda0003f0f070 */
.L_x_1130:
        /* <DEDUP_REMOVED lines=10> */
.L_x_1131:
[C---:B------:R-:W-:Y:S01]  /*12c10*/  ISETP.GT.AND P0, PT, R24.reuse, UR46, PT ;  /* 0x0000002e18007c0c */ /* 0x040fe2000bf04270 */
[----:B------:R0:W-:Y:S01]  /*12c20*/  SYNCS.ARRIVE.TRANS64.A1T0 RZ, [R7+URZ+0x30850], RZ ;  /* 0x030850ff07ff79a7 */ /* 0x0001e2000810003f */
[----:B------:R-:W-:Y:S02]  /*12c30*/  IMAD.MOV.U32 R8, RZ, RZ, R25 ;  /* 0x000000ffff087224 */ /* 0x000fe400078e0019 */
[----:B------:R-:W-:Y:S02]  /*12c40*/  IMAD.MOV.U32 R6, RZ, RZ, R23 ;  /* 0x000000ffff067224 */ /* 0x000fe400078e0017 */
[----:B------:R-:W-:Y:S02]  /*12c50*/  IMAD.MOV.U32 R28, RZ, RZ, R24 ;  /* 0x000000ffff1c7224 */ /* 0x000fe400078e0018 */
[----:B0-----:R-:W-:-:S05]  /*12c60*/  VIADD R7, R24, 0xffffffff ;  /* 0xffffffff18077836 */ /* 0x001fca0000000000 */
[----:B------:R-:W-:Y:S05]  /*12c70*/  @P0 BRA `(.L_x_1132) ;  /* 0xfffffff000700947 */ /* 0x000fea000383ffff */
[----:B------:R-:W-:Y:S05]  /*12c80*/  BSYNC B0 ;  /* 0x0000000000007941 */ /* 0x000fea0003800000 */
.L_x_1119:
[----:B0-----:R-:W0:Y:S01]  /*12c90*/  S2R R0, SR_TID.X ;  /* 0x0000000000007919 */ /* 0x001e220000002100 */
[----:B------:R-:W-:Y:S01]  /*12ca0*/  BSSY B0, `(.L_x_1133) ;  /* 0x0000010000007945 */ /* 0x000fe20003800000 */
        /* <DEDUP_REMOVED lines=14> */
[----:B0-----:R-:W-:-:S07]  /*12d90*/  IADD3 R34, R0, UR47, R7 ;  /* 0x0000002f00227c10 */ /* 0x001fce000fffe007 */
.L_x_1134:
[----:B------:R-:W-:Y:S05]  /*12da0*/  BSYNC B0 ;  /* 0x0000000000007941 */ /* 0x000fea0003800000 */
.L_x_1133:
[----:B------:R-:W-:-:S13]  /*12db0*/  LOP3.LUT P0, RZ, R16, 0x200, RZ, 0xc0, !PT ;  /* 0x0000020010ff7812 */ /* 0x000fda000780c0ff */
[----:B------:R-:W-:Y:S05]  /*12dc0*/  @!P0 BRA `(.L_x_1135) ;  /* 0x0000000000048947 */ /* 0x000fea0003800000 */
[----:B------:R-:W-:Y:S01]  /*12dd0*/  BPT.TRAP 0x1 ;  /* 0x000000040000795c */ /* 0x000fe20000300000 */
.L_x_1135:
[----:B------:R-:W-:Y:S01]  /*12de0*/  IMAD R4, R23, 0x8, R17 ;  /* 0x0000000817047824 */ /* 0x000fe200078e0211 */
[----:B------:R-:W-:Y:S01]  /*12df0*/  SHF.L.U32 R3, R25, 0x1f, RZ ;  /* 0x0000001f19037819 */ /* 0x000fe200000006ff */
[----:B------:R-:W-:Y:S01]  /*12e00*/  IMAD.MOV.U32 R5, RZ, RZ, -0x40 ;  /* 0xffffffc0ff057424 */ /* 0x000fe200078e00ff */
[----:B------:R-:W-:Y:S02]  /*12e10*/  BSSY B0, `(.L_x_1136) ;  /* 0x0000004000007945 */ /* 0x000fe40003800000 */
[----:B------:R-:W0:Y:S01]  /*12e20*/  SYNCS.PHASECHK.TRANS64.TRYWAIT P0, [R4+URZ+0x30860], R3 ;  /* 0x03086003040075a7 */ /* 0x000e22000800017f */
[----:B------:R-:W-:Y:S01]  /*12e30*/  IMAD R5, R24, R5, UR38 ;  /* 0x0000002618057e24 */ /* 0x000fe2000f8e0205 */
[----:B0-----:R-:W-:Y:S06]  /*12e40*/  @!P0 BRA `(.L_x_1137) ;  /* 0x0000002800908947 */ /* 0x001fec0003800000 */
.L_x_1212:
[----:B------:R-:W-:Y:S05]  /*12e50*/  BSYNC B0 ;  /* 0x0000000000007941 */ /* 0x000fea0003800000 */
.L_x_1136:
[----:B------:R-:W-:Y:S01]  /*12e60*/  UMOV UR4, 0xffffffff ;  /* 0xffffffff00047882 */ /* 0x000fe20000000000 */
[C---:B------:R-:W-:Y:S01]  /*12e70*/  LOP3.LUT P5, RZ, R16.reuse, 0x100, RZ, 0xc0, !PT ;  /* 0x0000010010ff7812 */ /* 0x040fe200078ac0ff */
        /* <DEDUP_REMOVED lines=8> */
[----:B------:R-:W0:Y:S04]  /*12f00*/  SHFL.IDX PT, R0, R19, RZ, 0x181f ;  /* 0x00181fff13007589 */ /* 0x000e2800000e0000 */
[----:B------:R-:W-:Y:S01]  /*12f10*/  SHFL.IDX PT, R7, R19, 0x1, 0x181f ;  /* 0x00381f0013077f89 */ /* 0x000fe200000e0000 */
[----:B-1----:R-:W-:-:S03]  /*12f20*/  IADD3 R2, P0, R14, R6, RZ ;  /* 0x000000060e027210 */ /* 0x002fc60007f1e0ff */
[----:B------:R-:W1:Y:S02]  /*12f30*/  SHFL.IDX PT, R14, R18, 0x1, 0x181f ;  /* 0x00381f00120e7f89 */ /* 0x000e6400000e0000 */
[----:B0-----:R-:W-:Y:S01]  /*12f40*/  IMAD.X R3, RZ, RZ, R0, P0 ;  /* 0x000000ffff037224 */ /* 0x001fe200000e0600 */
[----:B------:R-:W-:Y:S01]  /*12f50*/  ISETP.LT.OR P0, PT, R5, 0x1, P5 ;  /* 0x000000010500780c */ /* 0x000fe20002f01670 */
[----:B------:R-:W-:-:S12]  /*12f60*/  IMAD R0, R8, 0x2, R17 ;  /* 0x0000000208007824 */ /* 0x000fd800078e0211 */
        /* <DEDUP_REMOVED lines=8> */
[----:B------:R-:W0:Y:S03]  /*12ff0*/  SHFL.IDX PT, R14, R18, 0x2, 0x181f ;  /* 0x00581f00120e7f89 */ /* 0x000e2600000e0000 */
[----:B------:R-:W-:Y:S01]  /*13000*/  IMAD.X R3, RZ, RZ, R7, P0 ;  /* 0x000000ffff037224 */ /* 0x000fe200000e0607 */
        /* <DEDUP_REMOVED lines=21> */
.L_x_1222:
[----:B0--3--:R-:W-:-:S05]  /*13160*/  IADD3 R2, P0, R14, R6, RZ ;  /* 0x000000060e027210 */ /* 0x009fca0007f1e0ff */
        /* <DEDUP_REMOVED lines=14> */
.L_x_1139:
        /* <DEDUP_REMOVED lines=10> */
.L_x_1140:
[----:B------:R1:W-:Y:S01]  /*132f0*/  SYNCS.ARRIVE.TRANS64.A1T0 RZ, [R4+URZ+0x30850], RZ ;  /* 0x030850ff04ff79a7 */ /* 0x0003e2000810003f */
[----:B------:R-:W-:-:S05]  /*13300*/  VIADD R23, R23, 0x1 ;  /* 0x0000000117177836 */ /* 0x000fca0000000000 */
[----:B------:R-:W-:-:S04]  /*13310*/  ISETP.NE.AND P0, PT, R23, 0x2, PT ;  /* 0x000000021700780c */ /* 0x000fc80003f05270 */
[----:B0-----:R-:W-:Y:S02]  /*13320*/  SEL R0, RZ, 0x1, P0 ;  /* 0x00000001ff007807 */ /* 0x001fe40000000000 */
[----:B------:R-:W-:Y:S02]  /*13330*/  SEL R23, R23, RZ, P0 ;  /* 0x000000ff17177207 */ /* 0x000fe40000000000 */
[----:B-1----:R-:W-:-:S07]  /*13340*/  LOP3.LUT R25, R25, R0, RZ, 0x3c, !PT ;  /* 0x0000000019197212 */ /* 0x002fce00078e3cff */
.L_x_1100:
[----:B------:R-:W-:Y:S05]  /*13350*/  BSYNC B7 ;  /* 0x0000000000077941 */ /* 0x000fea0003800000 */
.L_x_1098:
[----:B------:R-:W-:-:S13]  /*13360*/  LOP3.LUT P0, RZ, R16, 0x8000, RZ, 0xc0, !PT ;  /* 0x0000800010ff7812 */ /* 0x000fda000780c0ff */
[----:B------:R-:W-:Y:S05]  /*13370*/  @!P0 BRA `(.L_x_1141) ;  /* 0x0000000000248947 */ /* 0x000fea0003800000 */
[----:B------:R-:W-:Y:S05]  /*13380*/  WARPSYNC.ALL ;  /* 0x0000000000007948 */ /* 0x000fea0003800000 */
[----:B------:R-:W0:Y:S08]  /*13390*/  S2UR UR5, SR_CgaCtaId ;  /* 0x00000000000579c3 */ /* 0x000e300000008800 */
[----:B------:R-:W-:Y:S06]  /*133a0*/  BAR.SYNC.DEFER_BLOCKING 0x5, 0x180 ;  /* 0x0146000000007b1d */ /* 0x000fec0000010000 */
[----:B------:R-:W-:-:S02]  /*133b0*/  UMOV UR4, 0x400 ;  /* 0x0000040000047882 */ /* 0x000fc40000000000 */
[----:B0-----:R-:W-:-:S06]  /*133c0*/  ULEA UR4, UR5, UR4, 0x18 ;  /* 0x0000000405047291 */ /* 0x001fcc000f8ec03f */
[----:B------:R-:W-:-:S05]  /*133d0*/  IMAD.U32 R17, RZ, RZ, UR4 ;  /* 0x00000004ff117e24 */ /* 0x000fca000f8e00ff */
[----:B------:R0:W1:Y:S01]  /*133e0*/  LDS R34, [R17+0x308d0] ;  /* 0x0308d00011227984 */ /* 0x0000620000000800 */
[----:B------:R-:W-:Y:S06]  /*133f0*/  BAR.ARV 0x4, 0x180 ;  /* 0x0106000000007b1d */ /* 0x000fec0000002000 */
[----:B------:R-:W-:Y:S05]  /*13400*/  BRA `(.L_x_1142) ;  /* 0x00000000002c7947 */ /* 0x000fea0003800000 */
.L_x_1141:
[----:B------:R-:W-:-:S03]  /*13410*/  UMOV UR4, 0xffffffff ;  /* 0xffffffff00047882 */ /* 0x000fc60000000000 */
[----:B------:R-:W-:Y:S05]  /*13420*/  BRA.DIV UR4, `(.L_x_1143) ;  /* 0x0000002a04b47947 */ /* 0x000fea000b800000 */
[----:B------:R0:W1:Y:S02]  /*13430*/  SHFL.IDX PT, R14, R34, RZ, 0x1f ;  /* 0x00001fff220e7589 */ /* 0x00006400000e0000 */
.L_x_1225:
[----:B------:R-:W2:Y:S01]  /*13440*/  @!P2 S2R R3, SR_CgaCtaId ;  /* 0x000000000003a919 */ /* 0x000ea20000008800 */
[----:B------:R-:W-:Y:S05]  /*13450*/  WARPSYNC.ALL ;  /* 0x0000000000007948 */ /* 0x000fea0003800000 */
[----:B------:R-:W-:Y:S01]  /*13460*/  BAR.SYNC.DEFER_BLOCKING 0x4, 0x180 ;  /* 0x0106000000007b1d */ /* 0x000fe20000010000 */
[----:B------:R-:W-:-:S04]  /*13470*/  @!P2 MOV R0, 0x400 ;  /* 0x000004000000a802 */ /* 0x000fc80000000f00 */
[----:B--2---:R-:W-:-:S05]  /*13480*/  @!P2 LEA R17, R3, R0, 0x18 ;  /* 0x000000000311a211 */ /* 0x004fca00078ec0ff */
[----:B------:R0:W-:Y:S02]  /*13490*/  @!P2 STS [R17+0x308d0], R34 ;  /* 0x0308d0221100a388 */ /* 0x0001e40000000800 */
[----:B01----:R-:W-:Y:S01]  /*134a0*/  IMAD.MOV.U32 R34, RZ, RZ, R14 ;  /* 0x000000ffff227224 */ /* 0x003fe200078e000e */
[----:B------:R-:W-:Y:S06]  /*134b0*/  BAR.ARV 0x5, 0x180 ;  /* 0x0146000000007b1d */ /* 0x000fec0000002000 */
.L_x_1142:
[----:B------:R-:W-:Y:S02]  /*134c0*/  ULDC UR4, c[0x0][0xc38] ;  /* 0x00030e0000047ab9 */ /* 0x000fe40000000800 */
[----:B-1----:R-:W-:-:S13]  /*134d0*/  ISETP.GE.AND P0, PT, R34, UR4, PT ;  /* 0x0000000422007c0c */ /* 0x002fda000bf06270 */
[----:B------:R-:W-:Y:S05]  /*134e0*/  @!P0 BRA `(.L_x_1144) ;  /* 0xffffffc400548947 */ /* 0x000fea000383ffff */
.L_x_1089:
[----:B------:R-:W2:Y:S01]  /*134f0*/  LDL.LU R0, [R1] ;  /* 0x0000000001007983 */ /* 0x000ea20000300800 */
[----:B------:R-:W-:Y:S01]  /*13500*/  BSSY B0, `(.L_x_1145) ;  /* 0x000000b000007945 */ /* 0x000fe20003800000 */
[----:B------:R-:W1:Y:S01]  /*13510*/  S2R R5, SR_CgaCtaId ;  /* 0x0000000000057919 */ /* 0x000e620000008800 */
[----:B--2---:R-:W-:-:S04]  /*13520*/  IADD3 R0, R0, 0x1, RZ ;  /* 0x0000000100007810 */ /* 0x004fc80007ffe0ff */
[----:B------:R-:W-:-:S04]  /*13530*/  LEA.HI R2, R0, R0, RZ, 0x1 ;  /* 0x0000000000027211 */ /* 0x000fc800078f08ff */
[----:B------:R-:W-:Y:S02]  /*13540*/  LOP3.LUT R3, R2, 0xfffffffe, RZ, 0xc0, !PT ;  /* 0xfffffffe02037812 */ /* 0x000fe400078ec0ff */
[----:B------:R-:W-:-:S03]  /*13550*/  MOV R2, 0x400 ;  /* 0x0000040000027802 */ /* 0x000fc60000000f00 */
[----:B------:R-:W-:Y:S01]  /*13560*/  IMAD.IADD R0, R0, 0x1, -R3 ;  /* 0x0000000100007824 */ /* 0x000fe200078e0a03 */
[----:B-1----:R-:W-:-:S04]  /*13570*/  LEA R5, R5, R2, 0x18 ;  /* 0x0000000205057211 */ /* 0x002fc800078ec0ff */
[----:B------:R-:W-:-:S04]  /*13580*/  SHF.L.U32 R0, R0, 0x1f, RZ ;  /* 0x0000001f00007819 */ /* 0x000fc800000006ff */
[----:B------:R-:W1:Y:S02]  /*13590*/  SYNCS.PHASECHK.TRANS64.TRYWAIT P0, [R5+URZ+0x30820], R0 ;  /* 0x03082000050075a7 */ /* 0x000e64000800017f */
[----:B-1----:R-:W-:Y:S05]  /*135a0*/  @!P0 BRA `(.L_x_1146) ;  /* 0x00000028007c8947 */ /* 0x002fea0003800000 */
.L_x_1226:
[----:B------:R-:W-:Y:S05]  /*135b0*/  BSYNC B0 ;  /* 0x0000000000007941 */ /* 0x000fea0003800000 */
.L_x_1145:
[----:B------:R-:W-:-:S03]  /*135c0*/  UMOV UR4, 0xffffffff ;  /* 0xffffffff00047882 */ /* 0x000fc60000000000 */
[----:B------:R-:W-:Y:S05]  /*135d0*/  BRA.DIV UR4, `(.L_x_1147) ;  /* 0x0000002a04847947 */ /* 0x000fea000b800000 */
[----:B-1----:R-:W1:Y:S02]  /*135e0*/  S2R R0, SR_TID.X ;  /* 0x0000000000007919 */ /* 0x002e640000002100 */
[----:B-1----:R-:W-:-:S04]  /*135f0*/  SHF.R.U32.HI R0, RZ, 0x5, R0 ;  /* 0x00000005ff007819 */ /* 0x002fc80000011600 */
[----:B------:R-:W-:-:S05]  /*13600*/  LOP3.LUT R0, R0, 0x3, RZ, 0xc0, !PT ;  /* 0x0000000300007812 */ /* 0x000fca00078ec0ff */
[----:B------:R1:W2:Y:S02]  /*13610*/  SHFL.IDX PT, R14, R0, RZ, 0x1f ;  /* 0x00001fff000e7589 */ /* 0x0002a400000e0000 */
.L_x_1229:
[----:B--2---:R-:W-:Y:S01]  /*13620*/  ISETP.NE.AND P0, PT, R14, RZ, PT ;  /* 0x000000ff0e00720c */ /* 0x004fe20003f05270 */
[----:B------:R-:W-:-:S12]  /*13630*/  BSSY B0, `(.L_x_1148) ;  /* 0x0000026000007945 */ /* 0x000fd80003800000 */
[----:B------:R-:W-:Y:S05]  /*13640*/  @P0 BRA `(.L_x_1149) ;  /* 0x0000000000900947 */ /* 0x000fea0003800000 */
[----:B------:R-:W-:-:S03]  /*13650*/  UMOV UR4, 0xffffffff ;  /* 0xffffffff00047882 */ /* 0x000fc60000000000 */
[----:B------:R-:W-:Y:S05]  /*13660*/  BRA.DIV UR4, `(.L_x_1150) ;  /* 0x0000002a04947947 */ /* 0x000fea000b800000 */
[----:B------:R-:W-:-:S13]  /*13670*/  ELECT P6, URZ, PT ;  /* 0x00000000003f782f */ /* 0x000fda00038c0000 */
.L_x_1232:
[----:B------:R-:W-:Y:S05]  /*13680*/  @!P6 BRA `(.L_x_1149) ;  /* 0x000000000080e947 */ /* 0x000fea0003800000 */
[----:B-1----:R-:W2:Y:S02]  /*13690*/  LDL R0, [R1+0x4] ;  /* 0x0000040001007983 */ /* 0x002ea40000100800 */
[----:B--2---:R-:W-:-:S13]  /*136a0*/  R2UR UR4, R0 ;  /* 0x00000000000472ca */ /* 0x004fda00000e0000 */
[----:B------:R-:W-:-:S06]  /*136b0*/  ULOP3.LUT UR4, UR4, 0x2, URZ, 0xfc, !UPT ;  /* 0x0000000204047892 */ /* 0x000fcc000f8efc3f */
[----:B------:R-:W-:-:S05]  /*136c0*/  IMAD.U32 R0, RZ, RZ, UR4 ;  /* 0x00000004ff007e24 */ /* 0x000fca000f8e00ff */
[----:B------:R-:W-:-:S13]  /*136d0*/  ISETP.NE.AND P0, PT, R0, 0x3, PT ;  /* 0x000000030000780c */ /* 0x000fda0003f05270 */
[----:B------:R-:W-:Y:S05]  /*136e0*/  @!P0 BRA `(.L_x_1151) ;  /* 0x0000000000048947 */ /* 0x000fea0003800000 */
[----:B------:R-:W-:Y:S01]  /*136f0*/  BPT.TRAP 0x1 ;  /* 0x000000040000795c */ /* 0x000fe20000300000 */
.L_x_1151:
[----:B------:R-:W-:Y:S01]  /*13700*/  IMAD R3, R23, 0x8, R5 ;  /* 0x0000000817037824 */ /* 0x000fe200078e0205 */
[----:B------:R-:W-:Y:S01]  /*13710*/  SHF.L.U32 R2, R25, 0x1f, RZ ;  /* 0x0000001f19027819 */ /* 0x000fe200000006ff */
[----:B------:R-:W-:-:S03]  /*13720*/  VIADD R23, R23, 0x1 ;  /* 0x0000000117177836 */ /* 0x000fc60000000000 */
[----:B------:R-:W1:Y:S02]  /*13730*/  SYNCS.PHASECHK.TRANS64.TRYWAIT P1, [R3+URZ+0x30840], R2 ;  /* 0x03084002030075a7 */ /* 0x000e64000802017f */
[----:B------:R-:W-:-:S04]  /*13740*/  ISETP.NE.AND P2, PT, R23, 0x2, PT ;  /* 0x000000021700780c */ /* 0x000fc80003f45270 */
[----:B------:R-:W-:Y:S01]  /*13750*/  SEL R0, RZ, 0x1, P2 ;  /* 0x00000001ff007807 */ /* 0x000fe20001000000 */
[----:B-1----:R-:W-:Y:S08]  /*13760*/  @!P1 BRA `(.L_x_1152) ;  /* 0x0000002800749947 */ /* 0x002ff00003800000 */
.L_x_1233:
[----:B------:R-:W-:Y:S02]  /*13770*/  SEL R23, R23, RZ, P2 ;  /* 0x000000ff17177207 */ /* 0x000fe40001000000 */
[----:B------:R-:W-:Y:S01]  /*13780*/  LOP3.LUT R0, R25, R0, RZ, 0x3c, !PT ;  /* 0x0000000019007212 */ /* 0x000fe200078e3cff */
[----:B------:R-:W-:Y:S06]  /*13790*/  @!P0 BRA `(.L_x_1153) ;  /* 0x0000000000048947 */ /* 0x000fec0003800000 */
[----:B------:R-:W-:Y:S01]  /*137a0*/  BPT.TRAP 0x1 ;  /* 0x000000040000795c */ /* 0x000fe20000300000 */
.L_x_1153:
[----:B------:R-:W-:Y:S01]  /*137b0*/  IMAD R23, R23, 0x8, R5 ;  /* 0x0000000817177824 */ /* 0x000fe200078e0205 */
[----:B------:R-:W-:-:S04]  /*137c0*/  SHF.L.U32 R0, R0, 0x1f, RZ ;  /* 0x0000001f00007819 */ /* 0x000fc800000006ff */
[----:B------:R-:W2:Y:S02]  /*137d0*/  SYNCS.PHASECHK.TRANS64.TRYWAIT P1, [R23+URZ+0x30840], R0 ;  /* 0x03084000170075a7 */ /* 0x000ea4000802017f */
[----:B--2---:R-:W-:Y:S05]  /*137e0*/  @!P1 BRA `(.L_x_1154) ;  /* 0x0000002800689947 */ /* 0x004fea0003800000 */
.L_x_1234:
[----:B------:R-:W-:Y:S05]  /*137f0*/  @!P0 BRA `(.L_x_1155) ;  /* 0x0000000000048947 */ /* 0x000fea0003800000 */
[----:B------:R-:W-:Y:S01]  /*13800*/  BPT.TRAP 0x1 ;  /* 0x000000040000795c */ /* 0x000fe20000300000 */
.L_x_1155:
[----:B------:R-:W3:Y:S02]  /*13810*/  SYNCS.PHASECHK.TRANS64.TRYWAIT P1, [R3+URZ+0x30860], R2 ;  /* 0x03086002030075a7 */ /* 0x000ee4000802017f */
[----:B---3--:R-:W-:Y:S05]  /*13820*/  @!P1 BRA `(.L_x_1156) ;  /* 0x00000028006c9947 */ /* 0x008fea0003800000 */
.L_x_1235:
[----:B------:R-:W-:Y:S05]  /*13830*/  @!P0 BRA `(.L_x_1157) ;  /* 0x0000000000048947 */ /* 0x000fea0003800000 */
[----:B------:R-:W-:Y:S01]  /*13840*/  BPT.TRAP 0x1 ;  /* 0x000000040000795c */ /* 0x000fe20000300000 */
.L_x_1157:
[----:B----4-:R4:W0:Y:S02]  /*13850*/  SYNCS.PHASECHK.TRANS64.TRYWAIT P0, [R23+URZ+0x30860], R0 ;  /* 0x03086000170075a7 */ /* 0x010824000800017f */
[----:B0-----:R-:W-:Y:S05]  /*13860*/  @!P0 NANOSLEEP.SYNCS 0x989680 ;  /* 0x009896800000895d */ /* 0x001fea0003900000 */
[----:B------:R-:W0:Y:S02]  /*13870*/  @!P0 SYNCS.PHASECHK.TRANS64 P0, [R23+URZ+0x30860], R0 ;  /* 0x03086000170085a7 */ /* 0x000e24000800007f */
[----:B0-----:R-:W-:Y:S05]  /*13880*/  @!P0 BRA `(.L_x_1157) ;  /* 0xfffffffc00f08947 */ /* 0x001fea000383ffff */
.L_x_1149:
[----:B------:R-:W-:Y:S05]  /*13890*/  BSYNC B0 ;  /* 0x0000000000007941 */ /* 0x000fea0003800000 */
.L_x_1148:
[----:B------:R-:W-:Y:S05]  /*138a0*/  EXIT ;  /* 0x000000000000794d */ /* 0x000fea0003800000 */
.L_x_994:
[----:B0-----:R-:W-:-:S04]  /*138b0*/  IMAD.U32 R3, RZ, RZ, UR40 ;  /* 0x00000028ff037e24 */ /* 0x001fc8000f8e00ff */
[----:B------:R0:W1:Y:S03]  /*138c0*/  SYNCS.PHASECHK.TRANS64.TRYWAIT P1, [R3+URZ+0x30800], R0 ;  /* 0x03080000030075a7 */ /* 0x000066000802017f */
[----:B-1----:R-:W-:Y:S05]  /*138d0*/  @!P1 NANOSLEEP.SYNCS 0x989680 ;  /* 0x009896800000995d */ /* 0x002fea0003900000 */
[----:B------:R-:W1:Y:S02]  /*138e0*/  @!P1 SYNCS.PHASECHK.TRANS64 P1, [R3+URZ+0x30800], R0 ;  /* 0x03080000030095a7 */ /* 0x000e64000802007f */
[----:B-1----:R-:W-:Y:S05]  /*138f0*/  @!P1 BRA `(.L_x_994) ;  /* 0xfffffffc00ec9947 */ /* 0x002fea000383ffff */
[----:B------:R-:W-:Y:S05]  /*13900*/  BRA `(.L_x_1158) ;  /* 0xfffffee000d47947 */ /* 0x000fea000383ffff */
.L_x_998:
[----:B-1----:R1:W2:Y:S02]  /*13910*/  SYNCS.PHASECHK.TRANS64.TRYWAIT P1, [R3+URZ+0x30830], R0 ;  /* 0x03083000030075a7 */ /* 0x0022a4000802017f */
[----:B--2---:R-:W-:Y:S05]  /*13920*/  @!P1 NANOSLEEP.SYNCS 0x989680 ;  /* 0x009896800000995d */ /* 0x004fea0003900000 */
[----:B------:R-:W2:Y:S02]  /*13930*/  @!P1 SYNCS.PHASECHK.TRANS64 P1, [R3+URZ+0x30830], R0 ;  /* 0x03083000030095a7 */ /* 0x000ea4000802007f */
[----:B--2---:R-:W-:Y:S05]  /*13940*/  @!P1 BRA `(.L_x_998) ;  /* 0xfffffffc00f09947 */ /* 0x004fea000383ffff */
[----:B------:R-:W-:Y:S05]  /*13950*/  BRA `(.L_x_997) ;  /* 0xfffffee000f07947 */ /* 0x000fea000383ffff */
.L_x_1015:
[----:B-1----:R-:W-:-:S04]  /*13960*/  IMAD.U32 R4, RZ, RZ, UR6 ;  /* 0x00000006ff047e24 */ /* 0x002fc8000f8e00ff */
[----:B------:R1:W2:Y:S03]  /*13970*/  SYNCS.PHASECHK.TRANS64.TRYWAIT P1, [R4+URZ+0x30830], R3 ;  /* 0x03083003040075a7 */ /* 0x0002a6000802017f */
[----:B--2---:R-:W-:Y:S05]  /*13980*/  @!P1 NANOSLEEP.SYNCS 0x989680 ;  /* 0x009896800000995d */ /* 0x004fea0003900000 */
[----:B------:R-:W2:Y:S02]  /*13990*/  @!P1 SYNCS.PHASECHK.TRANS64 P1, [R4+URZ+0x30830], R3 ;  /* 0x03083003040095a7 */ /* 0x000ea4000802007f */
[----:B--2---:R-:W-:Y:S05]  /*139a0*/  @!P1 BRA `(.L_x_1015) ;  /* 0xfffffffc00ec9947 */ /* 0x004fea000383ffff */
[----:B------:R-:W-:Y:S05]  /*139b0*/  BRA `(.L_x_1014) ;  /* 0xffffff0c00147947 */ /* 0x000fea000383ffff */
.L_x_1019:
[----:B01----:R-:W-:-:S04]  /*139c0*/  IMAD.U32 R3, RZ, RZ, UR5 ;  /* 0x00000005ff037e24 */ /* 0x003fc8000f8e00ff */
[----:B------:R0:W1:Y:S03]  /*139d0*/  SYNCS.PHASECHK.TRANS64.TRYWAIT P1, [R3+URZ+0x30850], R0 ;  /* 0x03085000030075a7 */ /* 0x000066000802017f */
[----:B-1----:R-:W-:Y:S05]  /*139e0*/  @!P1 NANOSLEEP.SYNCS 0x989680 ;  /* 0x009896800000995d */ /* 0x002fea0003900000 */
[----:B------:R-:W1:Y:S02]  /*139f0*/  @!P1 SYNCS.PHASECHK.TRANS64 P1, [R3+URZ+0x30850], R0 ;  /* 0x03085000030095a7 */ /* 0x000e64000802007f */
[----:B-1----:R-:W-:Y:S05]  /*13a00*/  @!P1 BRA `(.L_x_1019) ;  /* 0xfffffffc00ec9947 */ /* 0x002fea000383ffff */
[----:B------:R-:W-:Y:S05]  /*13a10*/  BRA `(.L_x_1018) ;  /* 0xffffff1800ac7947 */ /* 0x000fea000383ffff */
.L_x_1038:
[----:B-1----:R-:W-:-:S04]  /*13a20*/  IMAD.U32 R4, RZ, RZ, UR6 ;  /* 0x00000006ff047e24 */ /* 0x002fc8000f8e00ff */
[----:B------:R1:W2:Y:S03]  /*13a30*/  SYNCS.PHASECHK.TRANS64.TRYWAIT P1, [R4+URZ+0x30830], R3 ;  /* 0x03083003040075a7 */ /* 0x0002a6000802017f */
[----:B--2---:R-:W-:Y:S05]  /*13a40*/  @!P1 NANOSLEEP.SYNCS 0x989680 ;  /* 0x009896800000995d */ /* 0x004fea0003900000 */
[----:B------:R-:W2:Y:S02]  /*13a50*/  @!P1 SYNCS.PHASECHK.TRANS64 P1, [R4+URZ+0x30830], R3 ;  /* 0x03083003040095a7 */ /* 0x000ea4000802007f */
[----:B--2---:R-:W-:Y:S05]  /*13a60*/  @!P1 BRA `(.L_x_1038) ;  /* 0xfffffffc00ec9947 */ /* 0x004fea000383ffff */
[----:B------:R-:W-:Y:S05]  /*13a70*/  BRA `(.L_x_1037) ;  /* 0xffffff3400987947 */ /* 0x000fea000383ffff */
.L_x_1042:
[----:B01----:R-:W-:-:S04]  /*13a80*/  IMAD.U32 R3, RZ, RZ, UR5 ;  /* 0x00000005ff037e24 */ /* 0x003fc8000f8e00ff */
[----:B------:R0:W1:Y:S03]  /*13a90*/  SYNCS.PHASECHK.TRANS64.TRYWAIT P1, [R3+URZ+0x30850], R0 ;  /* 0x03085000030075a7 */ /* 0x000066000802017f */
[----:B-1----:R-:W-:Y:S05]  /*13aa0*/  @!P1 NANOSLEEP.SYNCS 0x989680 ;  /* 0x009896800000995d */ /* 0x002fea0003900000 */
[----:B------:R-:W1:Y:S02]  /*13ab0*/  @!P1 SYNCS.PHASECHK.TRANS64 P1, [R3+URZ+0x30850], R0 ;  /* 0x03085000030095a7 */ /* 0x000e64000802007f */
[----:B-1----:R-:W-:Y:S05]  /*13ac0*/  @!P1 BRA `(.L_x_1042) ;  /* 0xfffffffc00ec9947 */ /* 0x002fea000383ffff */
[----:B------:R-:W-:Y:S05]  /*13ad0*/  BRA `(.L_x_1041) ;  /* 0xffffff4400307947 */ /* 0x000fea000383ffff */
.L_x_1050:
[----:B-1----:R-:W-:-:S04]  /*13ae0*/  IMAD.U32 R4, RZ, RZ, UR5 ;  /* 0x00000005ff047e24 */ /* 0x002fc8000f8e00ff */
[----:B------:R1:W2:Y:S03]  /*13af0*/  SYNCS.PHASECHK.TRANS64.TRYWAIT P1, [R4+URZ+0x30830], R3 ;  /* 0x03083003040075a7 */ /* 0x0002a6000802017f */
[----:B--2---:R-:W-:Y:S05]  /*13b00*/  @!P1 NANOSLEEP.SYNCS 0x989680 ;  /* 0x009896800000995d */ /* 0x004fea0003900000 */
[----:B------:R-:W2:Y:S02]  /*13b10*/  @!P1 SYNCS.PHASECHK.TRANS64 P1, [R4+URZ+0x30830], R3 ;  /* 0x03083003040095a7 */ /* 0x000ea4000802007f */
[----:B--2---:R-:W-:Y:S05]  /*13b20*/  @!P1 BRA `(.L_x_1050) ;  /* 0xfffffffc00ec9947 */ /* 0x004fea000383ffff */
[----:B------:R-:W-:Y:S05]  /*13b30*/  BRA `(.L_x_1049) ;  /* 0xffffff5000c87947 */ /* 0x000fea000383ffff */
.L_x_1054:
[----:B01----:R-:W-:-:S04]  /*13b40*/  IMAD.U32 R3, RZ, RZ, UR5 ;  /* 0x00000005ff037e24 */ /* 0x003fc8000f8e00ff */
[----:B------:R0:W1:Y:S03]  /*13b50*/  SYNCS.PHASECHK.TRANS64.TRYWAIT P1, [R3+URZ+0x30850], R0 ;  /* 0x03085000030075a7 */ /* 0x000066000802017f */
[----:B-1----:R-:W-:Y:S05]  /*13b60*/  @!P1 NANOSLEEP.SYNCS 0x989680 ;  /* 0x009896800000995d */ /* 0x002fea0003900000 */
[----:B------:R-:W1:Y:S02]  /*13b70*/  @!P1 SYNCS.PHASECHK.TRANS64 P1, [R3+URZ+0x30850], R0 ;  /* 0x03085000030095a7 */ /* 0x000e64000802007f */
[----:B-1----:R-:W-:Y:S05]  /*13b80*/  @!P1 BRA `(.L_x_1054) ;  /* 0xfffffffc00ec9947 */ /* 0x002fea000383ffff */
[----:B------:R-:W-:Y:S05]  /*13b90*/  BRA `(.L_x_1053) ;  /* 0xffffff6000607947 */ /* 0x000fea000383ffff */
.L_x_1069:
[----:B-1----:R-:W-:-:S04]  /*13ba0*/  IMAD.U32 R7, RZ, RZ, UR5 ;  /* 0x00000005ff077e24 */ /* 0x002fc8000f8e00ff */
[----:B------:R1:W2:Y:S03]  /*13bb0*/  SYNCS.PHASECHK.TRANS64.TRYWAIT P1, [R7+URZ+0x30850], R0 ;  /* 0x03085000070075a7 */ /* 0x0002a6000802017f */
[----:B--2---:R-:W-:Y:S05]  /*13bc0*/  @!P1 NANOSLEEP.SYNCS 0x989680 ;  /* 0x009896800000995d */ /* 0x004fea0003900000 */
[----:B------:R-:W2:Y:S02]  /*13bd0*/  @!P1 SYNCS.PHASECHK.TRANS64 P1, [R7+URZ+0x30850], R0 ;  /* 0x03085000070095a7 */ /* 0x000ea4000802007f */
[----:B--2---:R-:W-:Y:S05]  /*13be0*/  @!P1 BRA `(.L_x_1069) ;  /* 0xfffffffc00ec9947 */ /* 0x004fea000383ffff */
[----:B------:R-:W-:Y:S05]  /*13bf0*/  BRA `(.L_x_1068) ;  /* 0xffffff80008c7947 */ /* 0x000fea000383ffff */
.L_x_1106:
[----:B------:R-:W0:Y:S01]  /*13c00*/  S2R R19, SR_TID.X ;  /* 0x0000000000137919 */ /* 0x000e220000002100 */
[----:B------:R-:W-:Y:S02]  /*13c10*/  IMAD.MOV.U32 R12, RZ, RZ, RZ ;  /* 0x000000ffff0c7224 */ /* 0x000fe400078e00ff */
[----:B------:R-:W-:Y:S02]  /*13c20*/  IMAD.MOV.U32 R11, RZ, RZ, 0x1f ;  /* 0x0000001fff0b7424 */ /* 0x000fe400078e00ff */
[----:B------:R-:W-:Y:S01]  /*13c30*/  IMAD.MOV.U32 R15, RZ, RZ, -0x1 ;  /* 0xffffffffff0f7424 */ /* 0x000fe200078e00ff */
[----:B0-----:R-:W-:-:S04]  /*13c40*/  SHF.R.U32.HI R19, RZ, 0x5, R19 ;  /* 0x00000005ff137819 */ /* 0x001fc80000011613 */
[----:B------:R-:W-:-:S05]  /*13c50*/  LOP3.LUT R19, R19, 0x3, RZ, 0xc0, !PT ;  /* 0x0000000313137812 */ /* 0x000fca00078ec0ff */
[----:B------:R-:W-:-:S07]  /*13c60*/  IMAD.MOV.U32 R13, RZ, RZ, R19 ;  /* 0x000000ffff0d7224 */ /* 0x000fce00078e0013 */
[----:B-----5:R-:W-:Y:S05]  /*13c70*/  WARPSYNC.COLLECTIVE R15, `(.L_x_1159) ;  /* 0x000000000f087348 */ /* 0x020fea0003c00000 */
[----:B------:R0:W1:Y:S02]  /*13c80*/  SHFL.IDX P6, R14, R13, R12, R11 ;  /* 0x0000000c0d0e7389 */ /* 0x00006400000c000b */
[----:B01---5:R-:W-:Y:S01]  /*13c90*/  ENDCOLLECTIVE ;  /* 0x000000000000791b */ /* 0x023fe20003800000 */
.L_x_1159:
[----:B------:R-:W-:Y:S05]  /*13ca0*/  BRA `(.L_x_1160) ;  /* 0xffffffc800dc7947 */ /* 0x000fea000383ffff */
.L_x_1109:
[----:B0-----:R0:W1:Y:S02]  /*13cb0*/  SYNCS.PHASECHK.TRANS64.TRYWAIT P0, [R4+URZ+0x30840], R3 ;  /* 0x03084003040075a7 */ /* 0x001064000800017f */
[----:B-1----:R-:W-:Y:S05]  /*13cc0*/  @!P0 NANOSLEEP.SYNCS 0x989680 ;  /* 0x009896800000895d */ /* 0x002fea0003900000 */
[----:B------:R-:W1:Y:S02]  /*13cd0*/  @!P0 SYNCS.PHASECHK.TRANS64 P0, [R4+URZ+0x30840], R3 ;  /* 0x03084003040085a7 */ /* 0x000e64000800007f */
[----:B-1----:R-:W-:Y:S05]  /*13ce0*/  @!P0 BRA `(.L_x_1109) ;  /* 0xfffffffc00f08947 */ /* 0x002fea000383ffff */
[----:B------:R-:W-:Y:S05]  /*13cf0*/  BRA `(.L_x_1161) ;  /* 0xffffffcc00c87947 */ /* 0x000fea000383ffff */
.L_x_1110:
[----:B------:R-:W-:Y:S01]  /*13d00*/  BSSY B0, `(.L_x_1162) ;  /* 0x0000008000007945 */ /* 0x000fe20003800000 */
[----:B------:R-:W-:Y:S01]  /*13d10*/  MOV R13, R6 ;  /* 0x00000006000d7202 */ /* 0x000fe20000000f00 */
[----:B------:R-:W-:Y:S02]  /*13d20*/  IMAD.MOV.U32 R12, RZ, RZ, RZ ;  /* 0x000000ffff0c7224 */ /* 0x000fe400078e00ff */
[----:B------:R-:W-:Y:S02]  /*13d30*/  IMAD.MOV.U32 R11, RZ, RZ, 0x181f ;  /* 0x0000181fff0b7424 */ /* 0x000fe400078e00ff */
[----:B------:R-:W-:-:S07]  /*13d40*/  IMAD.MOV.U32 R15, RZ, RZ, -0x1 ;  /* 0xffffffffff0f7424 */ /* 0x000fce00078e00ff */
[----:B------:R-:W-:Y:S05]  /*13d50*/  WARPSYNC.COLLECTIVE R15, `(.L_x_1163) ;  /* 0x000000000f087348 */ /* 0x000fea0003c00000 */
[----:B------:R0:W1:Y:S02]  /*13d60*/  SHFL.IDX P6, R14, R13, R12, R11 ;  /* 0x0000000c0d0e7389 */ /* 0x00006400000c000b */
[----:B01----:R-:W-:Y:S01]  /*13d70*/  ENDCOLLECTIVE ;  /* 0x000000000000791b */ /* 0x003fe20003800000 */
.L_x_1163:
[----:B------:R-:W-:Y:S05]  /*13d80*/  BSYNC B0 ;  /* 0x0000000000007941 */ /* 0x000fea0003800000 */
.L_x_1162:
[----:B------:R-:W-:Y:S02]  /*13d90*/  IMAD.MOV.U32 R13, RZ, RZ, R5 ;  /* 0x000000ffff0d7224 */ /* 0x000fe400078e0005 */
[----:B------:R-:W-:Y:S02]  /*13da0*/  IMAD.MOV.U32 R12, RZ, RZ, RZ ;  /* 0x000000ffff0c7224 */ /* 0x000fe400078e00ff */
[----:B------:R-:W-:Y:S02]  /*13db0*/  IMAD.MOV.U32 R11, RZ, RZ, 0x181f ;  /* 0x0000181fff0b7424 */ /* 0x000fe400078e00ff */
[----:B------:R-:W-:Y:S02]  /*13dc0*/  IMAD.MOV.U32 R15, RZ, RZ, -0x1 ;  /* 0xffffffffff0f7424 */ /* 0x000fe400078e00ff */
[----:B------:R-:W-:Y:S02]  /*13dd0*/  IMAD.MOV.U32 R2, RZ, RZ, R14 ;  /* 0x000000ffff027224 */ /* 0x000fe400078e000e */
[----:B------:R-:W-:-:S07]  /*13de0*/  @P0 IMAD R9, R0, 0x2, R17 ;  /* 0x0000000200090824 */ /* 0x000fce00078e0211 */
[----:B------:R-:W-:Y:S05]  /*13df0*/  WARPSYNC.COLLECTIVE R15, `(.L_x_1164) ;  /* 0x000000000f087348 */ /* 0x000fea0003c00000 */
[----:B------:R0:W1:Y:S02]  /*13e00*/  SHFL.IDX P6, R14, R13, R12, R11 ;  /* 0x0000000c0d0e7389 */ /* 0x00006400000c000b */
[----:B01----:R-:W-:Y:S01]  /*13e10*/  ENDCOLLECTIVE ;  /* 0x000000000000791b */ /* 0x003fe20003800000 */
.L_x_1164:
[----:B------:R-:W-:Y:S02]  /*13e20*/  IMAD.MOV.U32 R13, RZ, RZ, R6 ;  /* 0x000000ffff0d7224 */ /* 0x000fe400078e0006 */
[----:B------:R-:W-:Y:S01]  /*13e30*/  IMAD.MOV.U32 R12, RZ, RZ, 0x1 ;  /* 0x00000001ff0c7424 */ /* 0x000fe200078e00ff */
[----:B------:R-:W-:-:S05]  /*13e40*/  @P0 LEA R14, P1, R37, R14, 0x1 ;  /* 0x0000000e250e0211 */ /* 0x000fca00078208ff */
[----:B------:R-:W-:Y:S02]  /*13e50*/  @P0 IMAD.X R3, RZ, RZ, R2, P1 ;  /* 0x000000ffff030224 */ /* 0x000fe400008e0602 */
[----:B------:R-:W-:-:S07]  /*13e60*/  @P0 IMAD.MOV.U32 R2, RZ, RZ, R14 ;  /* 0x000000ffff020224 */ /* 0x000fce00078e000e */
[----:B------:R-:W-:Y:S05]  /*13e70*/  WARPSYNC.COLLECTIVE R15, `(.L_x_1165) ;  /* 0x000000000f087348 */ /* 0x000fea0003c00000 */
[----:B------:R0:W1:Y:S02]  /*13e80*/  SHFL.IDX P6, R14, R13, R12, R11 ;  /* 0x0000000c0d0e7389 */ /* 0x00006400000c000b */
[----:B01----:R-:W-:Y:S01]  /*13e90*/  ENDCOLLECTIVE ;  /* 0x000000000000791b */ /* 0x003fe20003800000 */
.L_x_1165:
        /* <DEDUP_REMOVED lines=8> */
[----:B------:R-:W-:Y:S01]  /*13f20*/  ISETP.GE.AND P0, PT, R7, 0x11, PT ;  /* 0x000000110700780c */ /* 0x000fe20003f06270 */
[----:B------:R-:W-:-:S12]  /*13f30*/  IMAD.MOV.U32 R8, RZ, RZ, R14 ;  /* 0x000000ffff087224 */ /* 0x000fd800078e000e */
[----:B0-----:R-:W-:Y:S05]  /*13f40*/  WARPSYNC.COLLECTIVE R15, `(.L_x_1166) ;  /* 0x000000000f087348 */ /* 0x001fea0003c00000 */
[----:B------:R1:W2:Y:S02]  /*13f50*/  SHFL.IDX P6, R14, R13, R12, R11 ;  /* 0x0000000c0d0e7389 */ /* 0x0002a400000c000b */
[----:B012---:R-:W-:Y:S01]  /*13f60*/  ENDCOLLECTIVE ;  /* 0x000000000000791b */ /* 0x007fe20003800000 */
.L_x_1166:
[----:B------:R-:W-:Y:S02]  /*13f70*/  @P0 IMAD R27, R0, 0x2, R17 ;  /* 0x00000002001b0824 */ /* 0x000fe400078e0211 */
[----:B------:R-:W-:Y:S02]  /*13f80*/  IMAD.MOV.U32 R13, RZ, RZ, R6 ;  /* 0x000000ffff0d7224 */ /* 0x000fe400078e0006 */
[----:B------:R-:W-:Y:S01]  /*13f90*/  IMAD.MOV.U32 R12, RZ, RZ, 0x2 ;  /* 0x00000002ff0c7424 */ /* 0x000fe200078e00ff */
[----:B------:R-:W-:-:S04]  /*13fa0*/  @P0 LEA R14, P1, R37, R14, 0x1 ;  /* 0x0000000e250e0211 */ /* 0x000fc800078208ff */
[----:B------:R-:W-:Y:S01]  /*13fb0*/  @P0 MOV R2, R14 ;  /* 0x0000000e00020202 */ /* 0x000fe20000000f00 */
[----:B------:R-:W-:-:S08]  /*13fc0*/  @P0 IMAD.X R21, RZ, RZ, R8, P1 ;  /* 0x000000ffff150224 */ /* 0x000fd000008e0608 */
[----:B------:R-:W-:Y:S05]  /*13fd0*/  WARPSYNC.COLLECTIVE R15, `(.L_x_1167) ;  /* 0x000000000f087348 */ /* 0x000fea0003c00000 */
[----:B------:R0:W1:Y:S02]  /*13fe0*/  SHFL.IDX P6, R14, R13, R12, R11 ;  /* 0x0000000c0d0e7389 */ /* 0x00006400000c000b */
[----:B01----:R-:W-:Y:S01]  /*13ff0*/  ENDCOLLECTIVE ;  /* 0x000000000000791b */ /* 0x003fe20003800000 */
.L_x_1167:
        /* <DEDUP_REMOVED lines=9> */
[----:B------:R-:W-:Y:S01]  /*14090*/  ISETP.GE.AND P0, PT, R7, 0x21, PT ;  /* 0x000000210700780c */ /* 0x000fe20003f06270 */
[----:B------:R-:W-:-:S12]  /*140a0*/  IMAD.MOV.U32 R8, RZ, RZ, R14 ;  /* 0x000000ffff087224 */ /* 0x000fd800078e000e */
[----:B0-----:R-:W-:Y:S05]  /*140b0*/  WARPSYNC.COLLECTIVE R15, `(.L_x_1168) ;  /* 0x000000000f087348 */ /* 0x001fea0003c00000 */
[----:B------:R1:W2:Y:S02]  /*140c0*/  SHFL.IDX P6, R14, R13, R12, R11 ;  /* 0x0000000c0d0e7389 */ /* 0x0002a400000c000b */
[----:B012---:R-:W-:Y:S01]  /*140d0*/  ENDCOLLECTIVE ;  /* 0x000000000000791b */ /* 0x007fe20003800000 */
.L_x_1168:
[----:B------:R-:W-:Y:S02]  /*140e0*/  @P0 IMAD R21, R0, 0x2, R17 ;  /* 0x0000000200150824 */ /* 0x000fe400078e0211 */
[----:B------:R-:W-:Y:S02]  /*140f0*/  IMAD.MOV.U32 R13, RZ, RZ, R6 ;  /* 0x000000ffff0d7224 */ /* 0x000fe400078e0006 */
[----:B------:R-:W-:Y:S01]  /*14100*/  IMAD.MOV.U32 R12, RZ, RZ, 0x3 ;  /* 0x00000003ff0c7424 */ /* 0x000fe200078e00ff */
[----:B------:R-:W-:-:S05]  /*14110*/  @P0 LEA R14, P1, R37, R14, 0x1 ;  /* 0x0000000e250e0211 */ /* 0x000fca00078208ff */
[----:B------:R-:W-:-:S08]  /*14120*/  @P0 IMAD.MOV.U32 R2, RZ, RZ, R14 ;  /* 0x000000ffff020224 */ /* 0x000fd000078e000e */
[----:B------:R-:W-:Y:S05]  /*14130*/  WARPSYNC.COLLECTIVE R15, `(.L_x_1169) ;  /* 0x000000000f087348 */ /* 0x000fea0003c00000 */
[----:B------:R0:W1:Y:S02]  /*14140*/  SHFL.IDX P6, R14, R13, R12, R11 ;  /* 0x0000000c0d0e7389 */ /* 0x00006400000c000b */
[----:B01----:R-:W-:Y:S01]  /*14150*/  ENDCOLLECTIVE ;  /* 0x000000000000791b */ /* 0x003fe20003800000 */
.L_x_1169:
        /* <DEDUP_REMOVED lines=10> */
[----:B------:R-:W-:-:S07]  /*14200*/  IMAD.MOV.U32 R8, RZ, RZ, R14 ;  /* 0x000000ffff087224 */ /* 0x000fce00078e000e */
[----:B0-----:R-:W-:Y:S05]  /*14210*/  WARPSYNC.COLLECTIVE R15, `(.L_x_1170) ;  /* 0x000000000f087348 */ /* 0x001fea0003c00000 */
[----:B------:R1:W2:Y:S02]  /*14220*/  SHFL.IDX P6, R14, R13, R12, R11 ;  /* 0x0000000c0d0e7389 */ /* 0x0002a400000c000b */
[----:B012---:R-:W-:Y:S01]  /*14230*/  ENDCOLLECTIVE ;  /* 0x000000000000791b */ /* 0x007fe20003800000 */
.L_x_1170:
[----:B------:R-:W-:Y:S05]  /*14240*/  BRA `(.L_x_1171) ;  /* 0xffffffcc007c7947 */ /* 0x000fea000383ffff */
.L_x_1115:
[----:B------:R-:W-:Y:S02]  /*14250*/  IMAD.MOV.U32 R13, RZ, RZ, R4 ;  /* 0x000000ffff0d7224 */ /* 0x000fe400078e0004 */
[----:B------:R-:W-:Y:S02]  /*14260*/  IMAD.MOV.U32 R12, RZ, RZ, RZ ;  /* 0x000000ffff0c7224 */ /* 0x000fe400078e00ff */
[----:B------:R-:W-:Y:S02]  /*14270*/  IMAD.MOV.U32 R11, RZ, RZ, 0x181f ;  /* 0x0000181fff0b7424 */ /* 0x000fe400078e00ff */
[----:B------:R-:W-:Y:S02]  /*14280*/  IMAD.MOV.U32 R15, RZ, RZ, -0x1 ;  /* 0xffffffffff0f7424 */ /* 0x000fe400078e00ff */
[----:B------:R-:W-:-:S07]  /*14290*/  VIADD R0, R36, UR44 ;  /* 0x0000002c24007c36 */ /* 0x000fce0008000000 */
[----:B------:R-:W-:Y:S05]  /*142a0*/  WARPSYNC.COLLECTIVE R15, `(.L_x_1172) ;  /* 0x000000000f087348 */ /* 0x000fea0003c00000 */
[----:B------:R0:W1:Y:S02]  /*142b0*/  SHFL.IDX P6, R14, R13, R12, R11 ;  /* 0x0000000c0d0e7389 */ /* 0x00006400000c000b */
[----:B01----:R-:W-:Y:S01]  /*142c0*/  ENDCOLLECTIVE ;  /* 0x000000000000791b */ /* 0x003fe20003800000 */
.L_x_1172:
[C---:B------:R-:W-:Y:S01]  /*142d0*/  VIADD R6, R0.reuse, 0x10 ;  /* 0x0000001000067836 */ /* 0x040fe20000000000 */
[----:B------:R-:W-:Y:S01]  /*142e0*/  ISETP.GE.AND P0, PT, R0, UR39, PT ;  /* 0x0000002700007c0c */ /* 0x000fe2000bf06270 */
[----:B------:R-:W-:Y:S01]  /*142f0*/  IMAD.MOV.U32 R13, RZ, RZ, R5 ;  /* 0x000000ffff0d7224 */ /* 0x000fe200078e0005 */
[----:B------:R-:W-:-:S11]  /*14300*/  MOV R2, R14 ;  /* 0x0000000e00027202 */ /* 0x000fd60000000f00 */
[----:B------:R-:W-:Y:S05]  /*14310*/  WARPSYNC.COLLECTIVE R15, `(.L_x_1173) ;  /* 0x000000000f087348 */ /* 0x000fea0003c00000 */
[----:B------:R0:W1:Y:S02]  /*14320*/  SHFL.IDX P6, R14, R13, R12, R11 ;  /* 0x0000000c0d0e7389 */ /* 0x00006400000c000b */
[----:B01----:R-:W-:Y:S01]  /*14330*/  ENDCOLLECTIVE ;  /* 0x000000000000791b */ /* 0x003fe20003800000 */
.L_x_1173:
        /* <DEDUP_REMOVED lines=8> */
.L_x_1174:
[----:B------:R-:W-:Y:S01]  /*143c0*/  @!PT LDS RZ, [RZ] ;  /* 0x00000000fffff984 */ /* 0x000fe20000000800 */
[----:B------:R-:W-:Y:S01]  /*143d0*/  @!PT LDS RZ, [RZ] ;  /* 0x00000000fffff984 */ /* 0x000fe20000000800 */
[----:B------:R-:W-:Y:S01]  /*143e0*/  @!PT LDS RZ, [RZ] ;  /* 0x00000000fffff984 */ /* 0x000fe20000000800 */
[----:B------:R0:W-:Y:S04]  /*143f0*/  @!P0 LDGSTS.E.BYPASS.LTC128B.128 [R31+0x10400], desc[UR36][R2.64], !P2 ;  /* 0x10400000021f8fae */ /* 0x0001e8000d101d64 */
[----:B------:R0:W-:Y:S04]  /*14400*/  @!P0 LDGSTS.E.BYPASS.LTC128B.128 [R31+0x14400], desc[UR36][R2.64+0x80], !P3 ;  /* 0x14400080021f8fae */ /* 0x0001e8000d901d64 */
[----:B------:R0:W-:Y:S01]  /*14410*/  @!P0 LDGSTS.E.BYPASS.LTC128B.128 [R31+0x18400], desc[UR36][R2.64+0x100], !P4 ;  /* 0x18400100021f8fae */ /* 0x0001e2000e101d64 */
[----:B------:R-:W-:-:S03]  /*14420*/  IMAD.MOV.U32 R13, RZ, RZ, R5 ;  /* 0x000000ffff0d7224 */ /* 0x000fc600078e0005 */
[----:B------:R0:W-:Y:S01]  /*14430*/  @!P0 LDGSTS.E.BYPASS.LTC128B.128 [R31+0x1c400], desc[UR36][R2.64+0x180], !P5 ;  /* 0x1c400180021f8fae */ /* 0x0001e2000e901d64 */
[----:B------:R-:W-:Y:S01]  /*14440*/  ISETP.GE.AND P0, PT, R6, UR39, PT ;  /* 0x0000002706007c0c */ /* 0x000fe2000bf06270 */
[----:B------:R-:W-:-:S12]  /*14450*/  IMAD.MOV.U32 R6, RZ, RZ, R14 ;  /* 0x000000ffff067224 */ /* 0x000fd800078e000e */
[----:B0-----:R-:W-:Y:S05]  /*14460*/  WARPSYNC.COLLECTIVE R15, `(.L_x_1175) ;  /* 0x000000000f087348 */ /* 0x001fea0003c00000 */
[----:B------:R1:W2:Y:S02]  /*14470*/  SHFL.IDX P6, R14, R13, R12, R11 ;  /* 0x0000000c0d0e7389 */ /* 0x0002a400000c000b */
[----:B012---:R-:W-:Y:S01]  /*14480*/  ENDCOLLECTIVE ;  /* 0x000000000000791b */ /* 0x007fe20003800000 */
.L_x_1175:
[----:B------:R-:W-:Y:S02]  /*14490*/  IMAD.MOV.U32 R13, RZ, RZ, R4 ;  /* 0x000000ffff0d7224 */ /* 0x000fe400078e0004 */
[----:B------:R-:W-:Y:S01]  /*144a0*/  IMAD.MOV.U32 R12, RZ, RZ, 0x2 ;  /* 0x00000002ff0c7424 */ /* 0x000fe200078e00ff */
[----:B------:R-:W-:-:S05]  /*144b0*/  @!P0 LEA R14, P1, R37, R14, 0x1 ;  /* 0x0000000e250e8211 */ /* 0x000fca00078208ff */
[----:B------:R-:W-:-:S08]  /*144c0*/  @!P0 IMAD.MOV.U32 R2, RZ, RZ, R14 ;  /* 0x000000ffff028224 */ /* 0x000fd000078e000e */
[----:B------:R-:W-:Y:S05]  /*144d0*/  WARPSYNC.COLLECTIVE R15, `(.L_x_1176) ;  /* 0x000000000f087348 */ /* 0x000fea0003c00000 */
[----:B------:R0:W1:Y:S02]  /*144e0*/  SHFL.IDX P6, R14, R13, R12, R11 ;  /* 0x0000000c0d0e7389 */ /* 0x00006400000c000b */
[----:B01----:R-:W-:Y:S01]  /*144f0*/  ENDCOLLECTIVE ;  /* 0x000000000000791b */ /* 0x003fe20003800000 */
.L_x_1176:
[----:B------:R-:W-:Y:S02]  /*14500*/  @!P0 IMAD.X R7, RZ, RZ, R6, P1 ;  /* 0x000000ffff078224 */ /* 0x000fe400008e0606 */
[----:B------:R-:W-:Y:S02]  /*14510*/  VIADD R6, R0, 0x20 ;  /* 0x0000002000067836 */ /* 0x000fe40000000000 */
        /* <DEDUP_REMOVED lines=9> */
[----:B------:R-:W-:Y:S01]  /*145b0*/  ISETP.GE.AND P0, PT, R6, UR39, PT ;  /* 0x0000002706007c0c */ /* 0x000fe2000bf06270 */
[----:B------:R-:W-:-:S12]  /*145c0*/  IMAD.MOV.U32 R6, RZ, RZ, R14 ;  /* 0x000000ffff067224 */ /* 0x000fd800078e000e */
[----:B0-----:R-:W-:Y:S05]  /*145d0*/  WARPSYNC.COLLECTIVE R15, `(.L_x_1177) ;  /* 0x000000000f087348 */ /* 0x001fea0003c00000 */
[----:B------:R1:W2:Y:S02]  /*145e0*/  SHFL.IDX P6, R14, R13, R12, R11 ;  /* 0x0000000c0d0e7389 */ /* 0x0002a400000c000b */
[----:B012---:R-:W-:Y:S01]  /*145f0*/  ENDCOLLECTIVE ;  /* 0x000000000000791b */ /* 0x007fe20003800000 */
.L_x_1177:
[----:B------:R-:W-:Y:S02]  /*14600*/  IMAD.MOV.U32 R13, RZ, RZ, R4 ;  /* 0x000000ffff0d7224 */ /* 0x000fe400078e0004 */
[----:B------:R-:W-:Y:S01]  /*14610*/  IMAD.MOV.U32 R12, RZ, RZ, 0x3 ;  /* 0x00000003ff0c7424 */ /* 0x000fe200078e00ff */
[----:B------:R-:W-:-:S04]  /*14620*/  @!P0 LEA R14, P1, R37, R14, 0x1 ;  /* 0x0000000e250e8211 */ /* 0x000fc800078208ff */
[----:B------:R-:W-:Y:S01]  /*14630*/  @!P0 IADD3.X R7, RZ, R6, RZ, P1, !PT ;  /* 0x00000006ff078210 */ /* 0x000fe20000ffe4ff */
[----:B------:R-:W-:-:S08]  /*14640*/  @!P0 IMAD.MOV.U32 R2, RZ, RZ, R14 ;  /* 0x000000ffff028224 */ /* 0x000fd000078e000e */
[----:B------:R-:W-:Y:S05]  /*14650*/  WARPSYNC.COLLECTIVE R15, `(.L_x_1178) ;  /* 0x000000000f087348 */ /* 0x000fea0003c00000 */
[----:B------:R0:W1:Y:S02]  /*14660*/  SHFL.IDX P6, R14, R13, R12, R11 ;  /* 0x0000000c0d0e7389 */ /* 0x00006400000c000b */
[----:B01----:R-:W-:Y:S01]  /*14670*/  ENDCOLLECTIVE ;  /* 0x000000000000791b */ /* 0x003fe20003800000 */
.L_x_1178:
        /* <DEDUP_REMOVED lines=15> */
.L_x_1179:
[----:B------:R-:W-:Y:S02]  /*14770*/  IMAD.MOV.U32 R13, RZ, RZ, R4 ;  /* 0x000000ffff0d7224 */ /* 0x000fe400078e0004 */
[----:B------:R-:W-:Y:S01]  /*14780*/  IMAD.MOV.U32 R12, RZ, RZ, 0x4 ;  /* 0x00000004ff0c7424 */ /* 0x000fe200078e00ff */
[----:B------:R-:W-:-:S05]  /*14790*/  @!P0 LEA R14, P1, R37, R14, 0x1 ;  /* 0x0000000e250e8211 */ /* 0x000fca00078208ff */
[----:B------:R-:W-:-:S08]  /*147a0*/  @!P0 IMAD.MOV.U32 R2, RZ, RZ, R14 ;  /* 0x000000ffff028224 */ /* 0x000fd000078e000e */
[----:B------:R-:W-:Y:S05]  /*147b0*/  WARPSYNC.COLLECTIVE R15, `(.L_x_1180) ;  /* 0x000000000f087348 */ /* 0x000fea0003c00000 */
[----:B------:R0:W1:Y:S02]  /*147c0*/  SHFL.IDX P6, R14, R13, R12, R11 ;  /* 0x0000000c0d0e7389 */ /* 0x00006400000c000b */
[----:B01----:R-:W-:Y:S01]  /*147d0*/  ENDCOLLECTIVE ;  /* 0x000000000000791b */ /* 0x003fe20003800000 */
.L_x_1180:
        /* <DEDUP_REMOVED lines=16> */
.L_x_1181:
[----:B------:R-:W-:Y:S02]  /*148e0*/  IMAD.MOV.U32 R13, RZ, RZ, R4 ;  /* 0x000000ffff0d7224 */ /* 0x000fe400078e0004 */
[----:B------:R-:W-:Y:S01]  /*148f0*/  IMAD.MOV.U32 R12, RZ, RZ, 0x5 ;  /* 0x00000005ff0c7424 */ /* 0x000fe200078e00ff */
[----:B------:R-:W-:-:S05]  /*14900*/  @!P0 LEA R14, P1, R37, R14, 0x1 ;  /* 0x0000000e250e8211 */ /* 0x000fca00078208ff */
[----:B------:R-:W-:-:S08]  /*14910*/  @!P0 IMAD.MOV.U32 R2, RZ, RZ, R14 ;  /* 0x000000ffff028224 */ /* 0x000fd000078e000e */
[----:B------:R-:W-:Y:S05]  /*14920*/  WARPSYNC.COLLECTIVE R15, `(.L_x_1182) ;  /* 0x000000000f087348 */ /* 0x000fea0003c00000 */
[----:B------:R0:W1:Y:S02]  /*14930*/  SHFL.IDX P6, R14, R13, R12, R11 ;  /* 0x0000000c0d0e7389 */ /* 0x00006400000c000b */
[----:B01----:R-:W-:Y:S01]  /*14940*/  ENDCOLLECTIVE ;  /* 0x000000000000791b */ /* 0x003fe20003800000 */
.L_x_1182:
[----:B------:R-:W-:Y:S02]  /*14950*/  @!P0 IMAD.X R7, RZ, RZ, R6, P1 ;  /* 0x000000ffff078224 */ /* 0x000fe400008e0606 */
[----:B------:R-:W-:-:S03]  /*14960*/  VIADD R6, R0, 0x50 ;  /* 0x0000005000067836 */ /* 0x000fc60000000000 */
[----:B------:R-:W-:-:S05]  /*14970*/  @!P0 MOV R3, R7 ;  /* 0x0000000700038202 */ /* 0x000fca0000000f00 */
        /* <DEDUP_REMOVED lines=8> */
[----:B------:R-:W-:Y:S01]  /*14a00*/  ISETP.GE.AND P0, PT, R6, UR39, PT ;  /* 0x0000002706007c0c */ /* 0x000fe2000bf06270 */
[----:B------:R-:W-:-:S12]  /*14a10*/  IMAD.MOV.U32 R6, RZ, RZ, R14 ;  /* 0x000000ffff067224 */ /* 0x000fd800078e000e */
[----:B0-----:R-:W-:Y:S05]  /*14a20*/  WARPSYNC.COLLECTIVE R15, `(.L_x_1183) ;  /* 0x000000000f087348 */ /* 0x001fea0003c00000 */
[----:B------:R1:W2:Y:S02]  /*14a30*/  SHFL.IDX P6, R14, R13, R12, R11 ;  /* 0x0000000c0d0e7389 */ /* 0x0002a400000c000b */
[----:B012---:R-:W-:Y:S01]  /*14a40*/  ENDCOLLECTIVE ;  /* 0x000000000000791b */ /* 0x007fe20003800000 */
.L_x_1183:
[----:B------:R-:W-:Y:S02]  /*14a50*/  IMAD.MOV.U32 R13, RZ, RZ, R4 ;  /* 0x000000ffff0d7224 */ /* 0x000fe400078e0004 */
[----:B------:R-:W-:Y:S01]  /*14a60*/  IMAD.MOV.U32 R12, RZ, RZ, 0x6 ;  /* 0x00000006ff0c7424 */ /* 0x000fe200078e00ff */
[----:B------:R-:W-:-:S05]  /*14a70*/  @!P0 LEA R14, P1, R37, R14, 0x1 ;  /* 0x0000000e250e8211 */ /* 0x000fca00078208ff */
[----:B------:R-:W-:-:S08]  /*14a80*/  @!P0 IMAD.MOV.U32 R2, RZ, RZ, R14 ;  /* 0x000000ffff028224 */ /* 0x000fd000078e000e */
[----:B------:R-:W-:Y:S05]  /*14a90*/  WARPSYNC.COLLECTIVE R15, `(.L_x_1184) ;  /* 0x000000000f087348 */ /* 0x000fea0003c00000 */
[----:B------:R0:W1:Y:S02]  /*14aa0*/  SHFL.IDX P6, R14, R13, R12, R11 ;  /* 0x0000000c0d0e7389 */ /* 0x00006400000c000b */
[----:B01----:R-:W-:Y:S01]  /*14ab0*/  ENDCOLLECTIVE ;  /* 0x000000000000791b */ /* 0x003fe20003800000 */
.L_x_1184:
        /* <DEDUP_REMOVED lines=16> */
.L_x_1185:
[----:B------:R-:W-:Y:S01]  /*14bc0*/  IMAD.MOV.U32 R13, RZ, RZ, R4 ;  /* 0x000000ffff0d7224 */ /* 0x000fe200078e0004 */
[----:B------:R-:W-:Y:S02]  /*14bd0*/  MOV R12, 0x7 ;  /* 0x00000007000c7802 */ /* 0x000fe40000000f00 */
[----:B------:R-:W-:-:S05]  /*14be0*/  @!P0 LEA R14, P1, R37, R14, 0x1 ;  /* 0x0000000e250e8211 */ /* 0x000fca00078208ff */
[----:B------:R-:W-:-:S08]  /*14bf0*/  @!P0 IMAD.MOV.U32 R2, RZ, RZ, R14 ;  /* 0x000000ffff028224 */ /* 0x000fd000078e000e */
[----:B------:R-:W-:Y:S05]  /*14c00*/  WARPSYNC.COLLECTIVE R15, `(.L_x_1186) ;  /* 0x000000000f087348 */ /* 0x000fea0003c00000 */
[----:B------:R0:W1:Y:S02]  /*14c10*/  SHFL.IDX P6, R14, R13, R12, R11 ;  /* 0x0000000c0d0e7389 */ /* 0x00006400000c000b */
[----:B01----:R-:W-:Y:S01]  /*14c20*/  ENDCOLLECTIVE ;  /* 0x000000000000791b */ /* 0x003fe20003800000 */
.L_x_1186:
        /* <DEDUP_REMOVED lines=14> */
.L_x_1187:
[----:B------:R-:W-:Y:S05]  /*14d10*/  BRA `(.L_x_1188) ;  /* 0xffffffcc00a47947 */ /* 0x000fea000383ffff */
.L_x_1118:
[----:B0-----:R0:W1:Y:S02]  /*14d20*/  SYNCS.PHASECHK.TRANS64.TRYWAIT P0, [R17+URZ+0x30820], R0 ;  /* 0x03082000110075a7 */ /* 0x001064000800017f */
[----:B-1----:R-:W-:Y:S05]  /*14d30*/  @!P0 NANOSLEEP.SYNCS 0x989680 ;  /* 0x009896800000895d */ /* 0x002fea0003900000 */
[----:B------:R-:W1:Y:S02]  /*14d40*/  @!P0 SYNCS.PHASECHK.TRANS64 P0, [R17+URZ+0x30820], R0 ;  /* 0x03082000110085a7 */ /* 0x000e64000800007f */
[----:B-1----:R-:W-:Y:S05]  /*14d50*/  @!P0 BRA `(.L_x_1118) ;  /* 0xfffffffc00f08947 */ /* 0x002fea000383ffff */
[----:B------:R-:W-:Y:S05]  /*14d60*/  BRA `(.L_x_1189) ;  /* 0xffffffd0000c7947 */ /* 0x000fea000383ffff */
.L_x_1122:
[----:B0-----:R0:W1:Y:S02]  /*14d70*/  SYNCS.PHASECHK.TRANS64.TRYWAIT P0, [R7+URZ+0x30840], R2 ;  /* 0x03084002070075a7 */ /* 0x001064000800017f */
[----:B-1----:R-:W-:Y:S05]  /*14d80*/  @!P0 NANOSLEEP.SYNCS 0x989680 ;  /* 0x009896800000895d */ /* 0x002fea0003900000 */
[----:B------:R-:W1:Y:S02]  /*14d90*/  @!P0 SYNCS.PHASECHK.TRANS64 P0, [R7+URZ+0x30840], R2 ;  /* 0x03084002070085a7 */ /* 0x000e64000800007f */
[----:B-1----:R-:W-:Y:S05]  /*14da0*/  @!P0 BRA `(.L_x_1122) ;  /* 0xfffffffc00f08947 */ /* 0x002fea000383ffff */
[----:B------:R-:W-:Y:S05]  /*14db0*/  BRA `(.L_x_1190) ;  /* 0xffffffd000cc7947 */ /* 0x000fea000383ffff */
.L_x_1123:
        /* <DEDUP_REMOVED lines=8> */
.L_x_1192:
[----:B------:R-:W-:Y:S05]  /*14e40*/  BSYNC B1 ;  /* 0x0000000000017941 */ /* 0x000fea0003800000 */
.L_x_1191:
[----:B------:R-:W-:Y:S02]  /*14e50*/  IMAD.MOV.U32 R13, RZ, RZ, R20 ;  /* 0x000000ffff0d7224 */ /* 0x000fe400078e0014 */
[----:B------:R-:W-:Y:S02]  /*14e60*/  IMAD.MOV.U32 R12, RZ, RZ, RZ ;  /* 0x000000ffff0c7224 */ /* 0x000fe400078e00ff */
[----:B------:R-:W-:Y:S02]  /*14e70*/  IMAD.MOV.U32 R11, RZ, RZ, 0x181f ;  /* 0x0000181fff0b7424 */ /* 0x000fe400078e00ff */
[----:B------:R-:W-:Y:S02]  /*14e80*/  IMAD.MOV.U32 R15, RZ, RZ, -0x1 ;  /* 0xffffffffff0f7424 */ /* 0x000fe400078e00ff */
[----:B------:R-:W-:Y:S02]  /*14e90*/  IMAD.MOV.U32 R3, RZ, RZ, R14 ;  /* 0x000000ffff037224 */ /* 0x000fe400078e000e */
[----:B------:R-:W-:-:S07]  /*14ea0*/  IMAD.SHL.U32 R4, R37, 0x2, RZ ;  /* 0x0000000225047824 */ /* 0x000fce00078e00ff */
[----:B------:R-:W-:Y:S05]  /*14eb0*/  WARPSYNC.COLLECTIVE R15, `(.L_x_1193) ;  /* 0x000000000f087348 */ /* 0x000fea0003c00000 */
[----:B------:R0:W1:Y:S02]  /*14ec0*/  SHFL.IDX P6, R14, R13, R12, R11 ;  /* 0x0000000c0d0e7389 */ /* 0x00006400000c000b */
[----:B01----:R-:W-:Y:S01]  /*14ed0*/  ENDCOLLECTIVE ;  /* 0x000000000000791b */ /* 0x003fe20003800000 */
.L_x_1193:
[----:B------:R-:W-:Y:S02]  /*14ee0*/  IMAD R21, R21, 0x2, R17 ;  /* 0x0000000215157824 */ /* 0x000fe400078e0211 */
[----:B------:R-:W-:Y:S02]  /*14ef0*/  IMAD.MOV.U32 R13, RZ, RZ, R27 ;  /* 0x000000ffff0d7224 */ /* 0x000fe400078e001b */
[----:B------:R-:W-:Y:S01]  /*14f00*/  IMAD.MOV.U32 R12, RZ, RZ, 0x1 ;  /* 0x00000001ff0c7424 */ /* 0x000fe200078e00ff */
[----:B------:R-:W-:-:S13]  /*14f10*/  IADD3 R2, P0, R14, R4, RZ ;  /* 0x000000040e027210 */ /* 0x000fda0007f1e0ff */
[----:B------:R-:W-:Y:S05]  /*14f20*/  WARPSYNC.COLLECTIVE R15, `(.L_x_1194) ;  /* 0x000000000f087348 */ /* 0x000fea0003c00000 */
[----:B------:R0:W1:Y:S02]  /*14f30*/  SHFL.IDX P6, R14, R13, R12, R11 ;  /* 0x0000000c0d0e7389 */ /* 0x00006400000c000b */
[----:B01----:R-:W-:Y:S01]  /*14f40*/  ENDCOLLECTIVE ;  /* 0x000000000000791b */ /* 0x003fe20003800000 */
.L_x_1194:
[----:B------:R-:W-:-:S05]  /*14f50*/  IMAD.X R3, RZ, RZ, R3, P0 ;  /* 0x000000ffff037224 */ /* 0x000fca00000e0603 */
        /* <DEDUP_REMOVED lines=12> */
.L_x_1195:
[----:B------:R-:W-:Y:S02]  /*15020*/  IMAD.MOV.U32 R13, RZ, RZ, R27 ;  /* 0x000000ffff0d7224 */ /* 0x000fe400078e001b */
[----:B------:R-:W-:Y:S01]  /*15030*/  IMAD.MOV.U32 R12, RZ, RZ, 0x2 ;  /* 0x00000002ff0c7424 */ /* 0x000fe200078e00ff */
[----:B------:R-:W-:-:S13]  /*15040*/  IADD3 R2, P0, R14, R4, RZ ;  /* 0x000000040e027210 */ /* 0x000fda0007f1e0ff */
[----:B------:R-:W-:Y:S05]  /*15050*/  WARPSYNC.COLLECTIVE R15, `(.L_x_1196) ;  /* 0x000000000f087348 */ /* 0x000fea0003c00000 */
[----:B------:R0:W1:Y:S02]  /*15060*/  SHFL.IDX P6, R14, R13, R12, R11 ;  /* 0x0000000c0d0e7389 */ /* 0x00006400000c000b */
[----:B01----:R-:W-:Y:S01]  /*15070*/  ENDCOLLECTIVE ;  /* 0x000000000000791b */ /* 0x003fe20003800000 */
.L_x_1196:
        /* <DEDUP_REMOVED lines=13> */
.L_x_1197:
[----:B------:R-:W-:Y:S02]  /*15150*/  IMAD.MOV.U32 R13, RZ, RZ, R27 ;  /* 0x000000ffff0d7224 */ /* 0x000fe400078e001b */
[----:B------:R-:W-:Y:S01]  /*15160*/  IMAD.MOV.U32 R12, RZ, RZ, 0x3 ;  /* 0x00000003ff0c7424 */ /* 0x000fe200078e00ff */
[----:B------:R-:W-:-:S13]  /*15170*/  IADD3 R2, P0, R14, R4, RZ ;  /* 0x000000040e027210 */ /* 0x000fda0007f1e0ff */
[----:B------:R-:W-:Y:S05]  /*15180*/  WARPSYNC.COLLECTIVE R15, `(.L_x_1198) ;  /* 0x000000000f087348 */ /* 0x000fea0003c00000 */
[----:B------:R0:W1:Y:S02]  /*15190*/  SHFL.IDX P6, R14, R13, R12, R11 ;  /* 0x0000000c0d0e7389 */ /* 0x00006400000c000b */
[----:B01----:R-:W-:Y:S01]  /*151a0*/  ENDCOLLECTIVE ;  /* 0x000000000000791b */ /* 0x003fe20003800000 */
.L_x_1198:
        /* <DEDUP_REMOVED lines=13> */
.L_x_1199:
[----:B------:R-:W-:Y:S05]  /*15280*/  BRA `(.L_x_1200) ;  /* 0xffffffd000787947 */ /* 0x000fea000383ffff */
.L_x_1128:
[----:B0-----:R0:W1:Y:S02]  /*15290*/  SYNCS.PHASECHK.TRANS64.TRYWAIT P0, [R7+URZ+0x30860], R2 ;  /* 0x03086002070075a7 */ /* 0x001064000800017f */
[----:B-1----:R-:W-:Y:S05]  /*152a0*/  @!P0 NANOSLEEP.SYNCS 0x989680 ;  /* 0x009896800000895d */ /* 0x002fea0003900000 */
[----:B------:R-:W1:Y:S02]  /*152b0*/  @!P0 SYNCS.PHASECHK.TRANS64 P0, [R7+URZ+0x30860], R2 ;  /* 0x03086002070085a7 */ /* 0x000e64000800007f */
[----:B-1----:R-:W-:Y:S05]  /*152c0*/  @!P0 BRA `(.L_x_1128) ;  /* 0xfffffffc00f08947 */ /* 0x002fea000383ffff */
[----:B------:R-:W-:Y:S05]  /*152d0*/  BRA `(.L_x_1201) ;  /* 0xffffffd000d87947 */ /* 0x000fea000383ffff */
.L_x_1129:
        /* <DEDUP_REMOVED lines=8> */
.L_x_1203:
[----:B------:R-:W-:Y:S05]  /*15360*/  BSYNC B1 ;  /* 0x0000000000017941 */ /* 0x000fea0003800000 */
.L_x_1202:
        /* <DEDUP_REMOVED lines=9> */
.L_x_1204:
[----:B------:R-:W-:Y:S02]  /*15400*/  IMAD.MOV.U32 R13, RZ, RZ, R19 ;  /* 0x000000ffff0d7224 */ /* 0x000fe400078e0013 */
[----:B------:R-:W-:Y:S01]  /*15410*/  IMAD.MOV.U32 R12, RZ, RZ, 0x1 ;  /* 0x00000001ff0c7424 */ /* 0x000fe200078e00ff */
[----:B------:R-:W-:-:S13]  /*15420*/  IADD3 R2, P0, R14, R4, RZ ;  /* 0x000000040e027210 */ /* 0x000fda0007f1e0ff */
[----:B------:R-:W-:Y:S05]  /*15430*/  WARPSYNC.COLLECTIVE R15, `(.L_x_1205) ;  /* 0x000000000f087348 */ /* 0x000fea0003c00000 */
[----:B------:R0:W1:Y:S02]  /*15440*/  SHFL.IDX P6, R14, R13, R12, R11 ;  /* 0x0000000c0d0e7389 */ /* 0x00006400000c000b */
[----:B01----:R-:W-:Y:S01]  /*15450*/  ENDCOLLECTIVE ;  /* 0x000000000000791b */ /* 0x003fe20003800000 */
.L_x_1205:
        /* <DEDUP_REMOVED lines=17> */
.L_x_1206:
[----:B------:R-:W-:Y:S02]  /*15570*/  IMAD.MOV.U32 R13, RZ, RZ, R19 ;  /* 0x000000ffff0d7224 */ /* 0x000fe400078e0013 */
[----:B------:R-:W-:Y:S01]  /*15580*/  IMAD.MOV.U32 R12, RZ, RZ, 0x2 ;  /* 0x00000002ff0c7424 */ /* 0x000fe200078e00ff */
[----:B------:R-:W-:-:S13]  /*15590*/  IADD3 R2, P0, R14, R4, RZ ;  /* 0x000000040e027210 */ /* 0x000fda0007f1e0ff */
[----:B------:R-:W-:Y:S05]  /*155a0*/  WARPSYNC.COLLECTIVE R15, `(.L_x_1207) ;  /* 0x000000000f087348 */ /* 0x000fea0003c00000 */
[----:B------:R0:W1:Y:S02]  /*155b0*/  SHFL.IDX P6, R14, R13, R12, R11 ;  /* 0x0000000c0d0e7389 */ /* 0x00006400000c000b */
[----:B01----:R-:W-:Y:S01]  /*155c0*/  ENDCOLLECTIVE ;  /* 0x000000000000791b */ /* 0x003fe20003800000 */
.L_x_1207:
        /* <DEDUP_REMOVED lines=17> */
.L_x_1208:
[----:B------:R-:W-:Y:S02]  /*156e0*/  IMAD.MOV.U32 R13, RZ, RZ, R19 ;  /* 0x000000ffff0d7224 */ /* 0x000fe400078e0013 */
[----:B------:R-:W-:Y:S01]  /*156f0*/  IMAD.MOV.U32 R12, RZ, RZ, 0x3 ;  /* 0x00000003ff0c7424 */ /* 0x000fe200078e00ff */
[----:B------:R-:W-:-:S13]  /*15700*/  IADD3 R2, P0, R14, R4, RZ ;  /* 0x000000040e027210 */ /* 0x000fda0007f1e0ff */
[----:B------:R-:W-:Y:S05]  /*15710*/  WARPSYNC.COLLECTIVE R15, `(.L_x_1209) ;  /* 0x000000000f087348 */ /* 0x000fea0003c00000 */
[----:B------:R0:W1:Y:S02]  /*15720*/  SHFL.IDX P6, R14, R13, R12, R11 ;  /* 0x0000000c0d0e7389 */ /* 0x00006400000c000b */
[----:B01----:R-:W-:Y:S01]  /*15730*/  ENDCOLLECTIVE ;  /* 0x000000000000791b */ /* 0x003fe20003800000 */
.L_x_1209:
        /* <DEDUP_REMOVED lines=12> */
.L_x_1210:
        /* <DEDUP_REMOVED lines=9> */
.L_x_1137:
[----:B0-----:R0:W1:Y:S02]  /*15890*/  SYNCS.PHASECHK.TRANS64.TRYWAIT P0, [R4+URZ+0x30860], R3 ;  /* 0x03086003040075a7 */ /* 0x001064000800017f */
[----:B-1----:R-:W-:Y:S05]  /*158a0*/  @!P0 NANOSLEEP.SYNCS 0x989680 ;  /* 0x009896800000895d */ /* 0x002fea0003900000 */
[----:B------:R-:W1:Y:S02]  /*158b0*/  @!P0 SYNCS.PHASECHK.TRANS64 P0, [R4+URZ+0x30860], R3 ;  /* 0x03086003040085a7 */ /* 0x000e64000800007f */
[----:B-1----:R-:W-:Y:S05]  /*158c0*/  @!P0 BRA `(.L_x_1137) ;  /* 0xfffffffc00f08947 */ /* 0x002fea000383ffff */
[----:B------:R-:W-:Y:S05]  /*158d0*/  BRA `(.L_x_1212) ;  /* 0xffffffd4005c7947 */ /* 0x000fea000383ffff */
.L_x_1138:
        /* <DEDUP_REMOVED lines=8> */
.L_x_1214:
[----:B------:R-:W-:Y:S05]  /*15960*/  BSYNC B0 ;  /* 0x0000000000007941 */ /* 0x000fea0003800000 */
.L_x_1213:
        /* <DEDUP_REMOVED lines=9> */
.L_x_1215:
[----:B------:R-:W-:Y:S02]  /*15a00*/  IMAD.MOV.U32 R13, RZ, RZ, R19 ;  /* 0x000000ffff0d7224 */ /* 0x000fe400078e0013 */
[----:B------:R-:W-:Y:S01]  /*15a10*/  IMAD.MOV.U32 R12, RZ, RZ, 0x1 ;  /* 0x00000001ff0c7424 */ /* 0x000fe200078e00ff */
[----:B------:R-:W-:-:S13]  /*15a20*/  IADD3 R2, P0, R14, R6, RZ ;  /* 0x000000060e027210 */ /* 0x000fda0007f1e0ff */
[----:B------:R-:W-:Y:S05]  /*15a30*/  WARPSYNC.COLLECTIVE R15, `(.L_x_1216) ;  /* 0x000000000f087348 */ /* 0x000fea0003c00000 */
[----:B------:R0:W1:Y:S02]  /*15a40*/  SHFL.IDX P6, R14, R13, R12, R11 ;  /* 0x0000000c0d0e7389 */ /* 0x00006400000c000b */
[----:B01----:R-:W-:Y:S01]  /*15a50*/  ENDCOLLECTIVE ;  /* 0x000000000000791b */ /* 0x003fe20003800000 */
.L_x_1216:
[----:B------:R-:W-:Y:S01]  /*15a60*/  IMAD.X R3, RZ, RZ, R0, P0 ;  /* 0x000000ffff037224 */ /* 0x000fe200000e0600 */
[----:B------:R-:W-:Y:S01]  /*15a70*/  ISETP.LT.OR P0, PT, R5, 0x1, P5 ;  /* 0x000000010500780c */ /* 0x000fe20002f01670 */
[----:B------:R-:W-:Y:S02]  /*15a80*/  IMAD R0, R8, 0x2, R17 ;  /* 0x0000000208007824 */ /* 0x000fe400078e0211 */
        /* <DEDUP_REMOVED lines=10> */
.L_x_1217:
[----:B------:R-:W-:Y:S01]  /*15b30*/  @!PT LDS RZ, [RZ] ;  /* 0x00000000fffff984 */ /* 0x000fe20000000800 */
[----:B------:R-:W-:Y:S01]  /*15b40*/  @!PT LDS RZ, [RZ] ;  /* 0x00000000fffff984 */ /* 0x000fe20000000800 */
[----:B------:R-:W-:Y:S01]  /*15b50*/  @!PT LDS RZ, [RZ] ;  /* 0x00000000fffff984 */ /* 0x000fe20000000800 */
[----:B------:R-:W-:Y:S01]  /*15b60*/  LDGSTS.E.BYPASS.LTC128B.128 [R0+0x2400], desc[UR36][R2.64+0x80], !P0 ;  /* 0x0240008002007fae */ /* 0x000fe2000c101d64 */
[----:B------:R-:W-:Y:S01]  /*15b70*/  ISETP.LT.OR P0, PT, R5, 0x1, P3 ;  /* 0x000000010500780c */ /* 0x000fe20001f01670 */
[----:B------:R-:W-:Y:S01]  /*15b80*/  IMAD.MOV.U32 R13, RZ, RZ, R19 ;  /* 0x000000ffff0d7224 */ /* 0x000fe200078e0013 */
[----:B------:R-:W-:-:S11]  /*15b90*/  MOV R12, 0x2 ;  /* 0x00000002000c7802 */ /* 0x000fd60000000f00 */
[----:B------:R-:W-:Y:S01]  /*15ba0*/  LDGSTS.E.BYPASS.LTC128B.128 [R0+0x4400], desc[UR36][R2.64+0x100], !P0 ;  /* 0x0440010002007fae */ /* 0x000fe2000c101d64 */
[----:B------:R-:W-:-:S13]  /*15bb0*/  ISETP.LT.OR P0, PT, R5, 0x1, P1 ;  /* 0x000000010500780c */ /* 0x000fda0000f01670 */
[----:B------:R0:W-:Y:S02]  /*15bc0*/  LDGSTS.E.BYPASS.LTC128B.128 [R0+0x6400], desc[UR36][R2.64+0x180], !P0 ;  /* 0x0640018002007fae */ /* 0x0001e4000c101d64 */
[----:B0-----:R-:W-:-:S13]  /*15bd0*/  IADD3 R2, P0, R14, R6, RZ ;  /* 0x000000060e027210 */ /* 0x001fda0007f1e0ff */
[----:B------:R-:W-:Y:S05]  /*15be0*/  WARPSYNC.COLLECTIVE R15, `(.L_x_1218) ;  /* 0x000000000f087348 */ /* 0x000fea0003c00000 */
[----:B------:R0:W1:Y:S02]  /*15bf0*/  SHFL.IDX P6, R14, R13, R12, R11 ;  /* 0x0000000c0d0e7389 */ /* 0x00006400000c000b */
[----:B01----:R-:W-:Y:S01]  /*15c00*/  ENDCOLLECTIVE ;  /* 0x000000000000791b */ /* 0x003fe20003800000 */
.L_x_1218:
        /* <DEDUP_REMOVED lines=12> */
.L_x_1219:
        /* <DEDUP_REMOVED lines=14> */
.L_x_1220:
        /* <DEDUP_REMOVED lines=12> */
.L_x_1221:
        /* <DEDUP_REMOVED lines=9> */
.L_x_1143:
[----:B------:R-:W-:Y:S01]  /*15f00*/  BSSY B0, `(.L_x_1223) ;  /* 0x0000008000007945 */ /* 0x000fe20003800000 */
[----:B------:R-:W-:Y:S02]  /*15f10*/  IMAD.MOV.U32 R13, RZ, RZ, R34 ;  /* 0x000000ffff0d7224 */ /* 0x000fe400078e0022 */
[----:B------:R-:W-:Y:S02]  /*15f20*/  IMAD.MOV.U32 R12, RZ, RZ, RZ ;  /* 0x000000ffff0c7224 */ /* 0x000fe400078e00ff */
[----:B------:R-:W-:Y:S02]  /*15f30*/  IMAD.MOV.U32 R11, RZ, RZ, 0x1f ;  /* 0x0000001fff0b7424 */ /* 0x000fe400078e00ff */
[----:B------:R-:W-:-:S07]  /*15f40*/  IMAD.MOV.U32 R15, RZ, RZ, -0x1 ;  /* 0xffffffffff0f7424 */ /* 0x000fce00078e00ff */
[----:B-----5:R-:W-:Y:S05]  /*15f50*/  WARPSYNC.COLLECTIVE R15, `(.L_x_1224) ;  /* 0x000000000f087348 */ /* 0x020fea0003c00000 */
[----:B------:R0:W1:Y:S02]  /*15f60*/  SHFL.IDX P6, R14, R13, R12, R11 ;  /* 0x0000000c0d0e7389 */ /* 0x00006400000c000b */
[----:B01---5:R-:W-:Y:S01]  /*15f70*/  ENDCOLLECTIVE ;  /* 0x000000000000791b */ /* 0x023fe20003800000 */
.L_x_1224:
[----:B------:R-:W-:Y:S05]  /*15f80*/  BSYNC B0 ;  /* 0x0000000000007941 */ /* 0x000fea0003800000 */
.L_x_1223:
[----:B------:R-:W-:Y:S05]  /*15f90*/  BRA `(.L_x_1225) ;  /* 0xffffffd400287947 */ /* 0x000fea000383ffff */
.L_x_1146:
[----:B-1----:R1:W2:Y:S02]  /*15fa0*/  SYNCS.PHASECHK.TRANS64.TRYWAIT P0, [R5+URZ+0x30820], R0 ;  /* 0x03082000050075a7 */ /* 0x0022a4000800017f */
[----:B--2---:R-:W-:Y:S05]  /*15fb0*/  @!P0 NANOSLEEP.SYNCS 0x989680 ;  /* 0x009896800000895d */ /* 0x004fea0003900000 */
[----:B------:R-:W2:Y:S02]  /*15fc0*/  @!P0 SYNCS.PHASECHK.TRANS64 P0, [R5+URZ+0x30820], R0 ;  /* 0x03082000050085a7 */ /* 0x000ea4000800007f */
[----:B--2---:R-:W-:Y:S05]  /*15fd0*/  @!P0 BRA `(.L_x_1146) ;  /* 0xfffffffc00f08947 */ /* 0x004fea000383ffff */
[----:B------:R-:W-:Y:S05]  /*15fe0*/  BRA `(.L_x_1226) ;  /* 0xffffffd400707947 */ /* 0x000fea000383ffff */
.L_x_1147:
[----:B------:R-:W2:Y:S01]  /*15ff0*/  S2R R2, SR_TID.X ;  /* 0x0000000000027919 */ /* 0x000ea20000002100 */
[----:B------:R-:W-:Y:S01]  /*16000*/  BSSY B0, `(.L_x_1227) ;  /* 0x000000a000007945 */ /* 0x000fe20003800000 */
[----:B------:R-:W-:Y:S02]  /*16010*/  IMAD.MOV.U32 R12, RZ, RZ, RZ ;  /* 0x000000ffff0c7224 */ /* 0x000fe400078e00ff */
[----:B------:R-:W-:Y:S02]  /*16020*/  IMAD.MOV.U32 R11, RZ, RZ, 0x1f ;  /* 0x0000001fff0b7424 */ /* 0x000fe400078e00ff */
[----:B------:R-:W-:Y:S01]  /*16030*/  IMAD.MOV.U32 R15, RZ, RZ, -0x1 ;  /* 0xffffffffff0f7424 */ /* 0x000fe200078e00ff */
[----:B--2---:R-:W-:-:S04]  /*16040*/  SHF.R.U32.HI R2, RZ, 0x5, R2 ;  /* 0x00000005ff027819 */ /* 0x004fc80000011602 */
[----:B------:R-:W-:-:S05]  /*16050*/  LOP3.LUT R2, R2, 0x3, RZ, 0xc0, !PT ;  /* 0x0000000302027812 */ /* 0x000fca00078ec0ff */
[----:B------:R-:W-:-:S07]  /*16060*/  IMAD.MOV.U32 R13, RZ, RZ, R2 ;  /* 0x000000ffff0d7224 */ /* 0x000fce00078e0002 */
[----:B01---5:R-:W-:Y:S05]  /*16070*/  WARPSYNC.COLLECTIVE R15, `(.L_x_1228) ;  /* 0x000000000f087348 */ /* 0x023fea0003c00000 */
[----:B------:R2:W3:Y:S02]  /*16080*/  SHFL.IDX P6, R14, R13, R12, R11 ;  /* 0x0000000c0d0e7389 */ /* 0x0004e400000c000b */
[----:B0123-5:R-:W-:Y:S01]  /*16090*/  ENDCOLLECTIVE ;  /* 0x000000000000791b */ /* 0x02ffe20003800000 */
.L_x_1228:
[----:B------:R-:W-:Y:S05]  /*160a0*/  BSYNC B0 ;  /* 0x0000000000007941 */ /* 0x000fea0003800000 */
.L_x_1227:
[----:B------:R-:W-:Y:S05]  /*160b0*/  BRA `(.L_x_1229) ;  /* 0xffffffd400587947 */ /* 0x000fea000383ffff */
.L_x_1150:
[----:B------:R-:W-:Y:S01]  /*160c0*/  BSSY B1, `(.L_x_1230) ;  /* 0x0000006000017945 */ /* 0x000fe20003800000 */
[----:B------:R-:W-:-:S07]  /*160d0*/  IMAD.MOV.U32 R15, RZ, RZ, -0x1 ;  /* 0xffffffffff0f7424 */ /* 0x000fce00078e00ff */
[----:B01---5:R-:W-:Y:S05]  /*160e0*/  WARPSYNC.COLLECTIVE R15, `(.L_x_1231) ;  /* 0x000000000f0c7348 */ /* 0x023fea0003c00000 */
[----:B------:R-:W-:Y:S02]  /*160f0*/  ELECT P6, UR62, PT ;  /* 0x00000000003e782f */ /* 0x000fe400038c0000 */
[----:B------:R-:W-:Y:S01]  /*16100*/  MOV R14, UR62 ;  /* 0x0000003e000e7c02 */ /* 0x000fe20008000f00 */
[----:B01---5:R-:W-:Y:S10]  /*16110*/  ENDCOLLECTIVE ;  /* 0x000000000000791b */ /* 0x023ff40003800000 */
.L_x_1231:
[----:B------:R-:W-:Y:S05]  /*16120*/  BSYNC B1 ;  /* 0x0000000000017941 */ /* 0x000fea0003800000 */
.L_x_1230:
[----:B------:R-:W-:Y:S05]  /*16130*/  BRA `(.L_x_1232) ;  /* 0xffffffd400507947 */ /* 0x000fea000383ffff */
.L_x_1152:
[----:B-1----:R1:W2:Y:S02]  /*16140*/  SYNCS.PHASECHK.TRANS64.TRYWAIT P1, [R3+URZ+0x30840], R2 ;  /* 0x03084002030075a7 */ /* 0x0022a4000802017f */
[----:B--2---:R-:W-:Y:S05]  /*16150*/  @!P1 NANOSLEEP.SYNCS 0x989680 ;  /* 0x009896800000995d */ /* 0x004fea0003900000 */
[----:B------:R-:W2:Y:S02]  /*16160*/  @!P1 SYNCS.PHASECHK.TRANS64 P1, [R3+URZ+0x30840], R2 ;  /* 0x03084002030095a7 */ /* 0x000ea4000802007f */
[----:B--2---:R-:W-:Y:S05]  /*16170*/  @!P1 BRA `(.L_x_1152) ;  /* 0xfffffffc00f09947 */ /* 0x004fea000383ffff */
[----:B------:R-:W-:Y:S05]  /*16180*/  BRA `(.L_x_1233) ;  /* 0xffffffd400787947 */ /* 0x000fea000383ffff */
.L_x_1154:
[----:B--2---:R2:W3:Y:S02]  /*16190*/  SYNCS.PHASECHK.TRANS64.TRYWAIT P1, [R23+URZ+0x30840], R0 ;  /* 0x03084000170075a7 */ /* 0x0044e4000802017f */
[----:B---3--:R-:W-:Y:S05]  /*161a0*/  @!P1 NANOSLEEP.SYNCS 0x989680 ;  /* 0x009896800000995d */ /* 0x008fea0003900000 */
[----:B------:R-:W3:Y:S02]  /*161b0*/  @!P1 SYNCS.PHASECHK.TRANS64 P1, [R23+URZ+0x30840], R0 ;  /* 0x03084000170095a7 */ /* 0x000ee4000802007f */
[----:B---3--:R-:W-:Y:S05]  /*161c0*/  @!P1 BRA `(.L_x_1154) ;  /* 0xfffffffc00f09947 */ /* 0x008fea000383ffff */
[----:B------:R-:W-:Y:S05]  /*161d0*/  BRA `(.L_x_1234) ;  /* 0xffffffd400847947 */ /* 0x000fea000383ffff */
.L_x_1156:
[----:B---3--:R3:W4:Y:S02]  /*161e0*/  SYNCS.PHASECHK.TRANS64.TRYWAIT P1, [R3+URZ+0x30860], R2 ;  /* 0x03086002030075a7 */ /* 0x008724000802017f */
[----:B----4-:R-:W-:Y:S05]  /*161f0*/  @!P1 NANOSLEEP.SYNCS 0x989680 ;  /* 0x009896800000995d */ /* 0x010fea0003900000 */
[----:B------:R-:W4:Y:S02]  /*16200*/  @!P1 SYNCS.PHASECHK.TRANS64 P1, [R3+URZ+0x30860], R2 ;  /* 0x03086002030095a7 */ /* 0x000f24000802007f */
[----:B----4-:R-:W-:Y:S05]  /*16210*/  @!P1 BRA `(.L_x_1156) ;  /* 0xfffffffc00f09947 */ /* 0x010fea000383ffff */
[----:B------:R-:W-:Y:S05]  /*16220*/  BRA `(.L_x_1235) ;  /* 0xffffffd400807947 */ /* 0x000fea000383ffff */
.L_x_1236:
        /* <DEDUP_REMOVED lines=13> */
.L_x_15839:


//--------------------- .text._ZN7cutlass13device_kernelIN5flash11enable_sm90INS1_16FlashAttnFwdSm90INS1_25CollectiveMainloopFwdSm90ILi2EN4cute5tupleIJNS5_1CILi1EEES8_S8_EEENS6_IJNS7_ILi128EEENS7_ILi64EEENS7_ILi256EEEEEELi256ENS_6half_tEfNS_4arch4Sm90ELb0ELb1ELb0ELb1ELb1ELb0ELb0ELb1ELb1ELb1ELb0ELb0EEENS1_21CollectiveEpilogueFwdINS6_IJSA_SC_SB_EEES9_SE_SG_Li256ELb1ELb1ELb0ELb0EEENS1_36VarlenDynamicPersistentTileSchedulerILi128ELi64ELi256ELi128ELb0ELb1ELb1ELb1ELb0ELb1EEEEEEEEEvNT_6ParamsE --------------------------
	.section	.text._ZN7cutlass13device_kernelIN5flash11enable_sm90INS1_16FlashAttnFwdSm90INS1_25CollectiveMainloopFwdSm90ILi2EN4cute5tupleIJNS5_1CILi1EEES8_S8_EEENS6_IJNS7_ILi128EEENS7_ILi64EEENS7_ILi256EEEEEELi256ENS_6half_tEfNS_4arch4Sm90ELb0ELb1ELb0ELb1ELb1ELb0ELb0ELb1ELb1ELb1ELb0ELb0EEENS1_21CollectiveEpilogueFwdINS6_IJSA_SC_SB_EEES9_SE_SG_Li256ELb1ELb1ELb0ELb0EEENS1_36VarlenDynamicPersistentTileSchedulerILi128ELi64ELi256ELi128ELb0ELb1ELb1ELb1ELb0ELb1EEEEEEEEEvNT_6ParamsE,"ax",@progbits
	.align	128
.text._ZN7cutlass13device_kernelIN5flash11enable_sm90INS1_16FlashAttnFwdSm90INS1_25CollectiveMainloopFwdSm90ILi2EN4cute5tupleIJNS5_1CILi1EEES8_S8_EEENS6_IJNS7_ILi128EEENS7_ILi64EEENS7_ILi256EEEEEELi256ENS_6half_tEfNS_4arch4Sm90ELb0ELb1ELb0ELb1ELb1ELb0ELb0ELb1ELb1ELb1ELb0ELb0EEENS1_21CollectiveEpilogueFwdINS6_IJSA_SC_SB_EEES9_SE_SG_Li256ELb1ELb1ELb0ELb0EEENS1_36VarlenDynamicPersistentTileSchedulerILi128ELi64ELi256ELi128ELb0ELb1ELb1ELb1ELb0ELb1EEEEEEEEEvNT_6ParamsE:
        .type           _ZN7cutlass13device_kernelIN5flash11enable_sm90INS1_16FlashAttnFwdSm90INS1_25CollectiveMainloopFwdSm90ILi2EN4cute5tupleIJNS5_1CILi1EEES8_S8_EEENS6_IJNS7_ILi128EEENS7_ILi64EEENS7_ILi256EEEEEELi256ENS_6half_tEfNS_4arch4Sm90ELb0ELb1ELb0ELb1ELb1ELb0ELb0ELb1ELb1ELb1ELb0ELb0EEENS1_21CollectiveEpilogueFwdINS6_IJSA_SC_SB_EEES9_SE_SG_Li256ELb1ELb1ELb0ELb0EEENS1_36VarlenDynamicPersistentTileSchedulerILi128ELi64ELi256ELi128ELb0ELb1ELb1ELb1ELb0ELb1EEEEEEEEEvNT_6ParamsE,@function
        .size           _ZN7cutlass13device_kernelIN5flash11enable_sm90INS1_16FlashAttnFwdSm90INS1_25CollectiveMainloopFwdSm90ILi2EN4cute5tupleIJNS5_1CILi1EEES8_S8_EEENS6_IJNS7_ILi128EEENS7_ILi64EEENS7_ILi256EEEEEELi256ENS_6half_tEfNS_4arch4Sm90ELb0ELb1ELb0ELb1ELb1ELb0ELb0ELb1ELb1ELb1ELb0ELb0EEENS1_21CollectiveEpilogueFwdINS6_IJSA_SC_SB_EEES9_SE_SG_Li256ELb1ELb1ELb0ELb0EEENS1_36VarlenDynamicPersistentTileSchedulerILi128ELi64ELi256ELi128ELb0ELb1ELb1ELb1ELb0ELb1EEEEEEEEEvNT_6ParamsE,(.L_x_15840 - _ZN7cutlass13device_kernelIN5flash11enable_sm90INS1_16FlashAttnFwdSm90INS1_25CollectiveMainloopFwdSm90ILi2EN4cute5tupleIJNS5_1CILi1EEES8_S8_EEENS6_IJNS7_ILi128EEENS7_ILi64EEENS7_ILi256EEEEEELi256ENS_6half_tEfNS_4arch4Sm90ELb0ELb1ELb0ELb1ELb1ELb0ELb0ELb1ELb1ELb1ELb0ELb0EEENS1_21CollectiveEpilogueFwdINS6_IJSA_SC_SB_EEES9_SE_SG_Li256ELb1ELb1ELb0ELb0EEENS1_36VarlenDynamicPersistentTileSchedulerILi128ELi64ELi256ELi128ELb0ELb1ELb1ELb1ELb0ELb1EEEEEEEEEvNT_6ParamsE)
        .other          _ZN7cutlass13device_kernelIN5flash11enable_sm90INS1_16FlashAttnFwdSm90INS1_25CollectiveMainloopFwdSm90ILi2EN4cute5tupleIJNS5_1CILi1EEES8_S8_EEENS6_IJNS7_ILi128EEENS7_ILi64EEENS7_ILi256EEEEEELi256ENS_6half_tEfNS_4arch4Sm90ELb0ELb1ELb0ELb1ELb1ELb0ELb0ELb1ELb1ELb1ELb0ELb0EEENS1_21CollectiveEpilogueFwdINS6_IJSA_SC_SB_EEES9_SE_SG_Li256ELb1ELb1ELb0ELb0EEENS1_36VarlenDynamicPersistentTileSchedulerILi128ELi64ELi256ELi128ELb0ELb1ELb1ELb1ELb0ELb1EEEEEEEEEvNT_6ParamsE,@"STO_CUDA_ENTRY STV_DEFAULT"
_ZN7cutlass13device_kernelIN5flash11enable_sm90INS1_16FlashAttnFwdSm90INS1_25CollectiveMainloopFwdSm90ILi2EN4cute5tupleIJNS5_1CILi1EEES8_S8_EEENS6_IJNS7_ILi128EEENS7_ILi64EEENS7_ILi256EEEEEELi256ENS_6half_tEfNS_4arch4Sm90ELb0ELb1ELb0ELb1ELb1ELb0ELb0ELb1ELb1ELb1ELb0ELb0EEENS1_21CollectiveEpilogueFwdINS6_IJSA_SC_SB_EEES9_SE_SG_Li256ELb1ELb1ELb0ELb0EEENS1_36VarlenDynamicPersistentTileSchedulerILi128ELi64ELi256ELi128ELb0ELb1ELb1ELb1ELb0ELb1EEEEEEEEEvNT_6ParamsE:
        /* <DEDUP_REMOVED lines=45> */
.L_x_1237:
        /* <DEDUP_REMOVED lines=22> */
.L_x_1238:
        /* <DEDUP_REMOVED lines=18> */
.L_x_1239:
        /* <DEDUP_REMOVED lines=22> */
.L_x_1240:
        /* <DEDUP_REMOVED lines=23> */
.L_x_1241:
        /* <DEDUP_REMOVED lines=10> */
.L_x_1243:
        /* <DEDUP_REMOVED lines=14> */
[----:B------:R-:W2:Y:S01]  /*09a0*/  LDL R2, [R1+0x20] ;  /* 0x0000200001027983 */ /* 0x000ea20000100800 */
[----:B------:R-:W-:Y:S01]  /*09b0*/  VIADD R219, R0, 0xffffff80 ;  /* 0xffffff8000db7836 */ /* 0x000fe20000000000 */
[----:B------:R-:W-:Y:S01]  /*09c0*/  R2UR UR6, R11 ;  /* 0x000000000b0672ca */ /* 0x000fe200000e0000 */
[----:B------:R-:W-:Y:S01]  /*09d0*/  UMOV UR38, URZ ;  /* 0x0000003f00267c82 */ /* 0x000fe20008000000 */
[----:B------:R-:W-:Y:S01]  /*09e0*/  R2UR UR5, R9 ;  /* 0x00000000090572ca */ /* 0x000fe200000e0000 */
[----:B------:R-:W-:Y:S01]  /*09f0*/  UMOV UR39, URZ ;  /* 0x0000003f00277c82 */ /* 0x000fe20008000000 */
[----:B------:R-:W-:Y:S02]  /*0a00*/  SHF.R.S32.HI R0, RZ, 0x1f, R219 ;  /* 0x0000001fff007819 */ /* 0x000fe400000114db */
[----:B------:R-:W-:Y:S02]  /*0a10*/  R2UR UR7, R10 ;  /* 0x000000000a0772ca */ /* 0x000fe400000e0000 */
[----:B0-----:R-:W-:-:S02]  /*0a20*/  LEA.HI R3, R0, R219, RZ, 0x4 ;  /* 0x000000db00037211 */ /* 0x001fc400078f20ff */
[CC--:B------:R-:W-:Y:S02]  /*0a30*/  LEA.HI R4, R0.reuse, R219.reuse, RZ, 0x5 ;  /* 0x000000db00047211 */ /* 0x0c0fe400078f28ff */
[----:B------:R-:W-:Y:S02]  /*0a40*/  SHF.R.S32.HI R6, RZ, 0x4, R3 ;  /* 0x00000004ff067819 */ /* 0x000fe40000011403 */
[----:B------:R-:W-:Y:S01]  /*0a50*/  LEA.HI R11, R0, R219, RZ, 0x2 ;  /* 0x000000db000b7211 */ /* 0x000fe200078f10ff */
[----:B------:R-:W-:Y:S01]  /*0a60*/  IMAD.SHL.U32 R5, R4, 0x20, RZ ;  /* 0x0000002004057824 */ /* 0x000fe200078e00ff */
[C---:B------:R-:W-:Y:S02]  /*0a70*/  LOP3.LUT R4, R3.reuse, 0x3fffff0, RZ, 0xc0, !PT ;  /* 0x03fffff003047812 */ /* 0x040fe400078ec0ff */
[----:B------:R-:W-:Y:S02]  /*0a80*/  LEA.HI R3, R3, R6, RZ, 0x1 ;  /* 0x0000000603037211 */ /* 0x000fe400078f08ff */
[----:B------:R-:W-:Y:S01]  /*0a90*/  LOP3.LUT R5, R5, 0xfffffc00, RZ, 0xc0, !PT ;  /* 0xfffffc0005057812 */ /* 0x000fe200078ec0ff */
[----:B------:R-:W-:Y:S01]  /*0aa0*/  IMAD.IADD R4, R219, 0x1, -R4 ;  /* 0x00000001db047824 */ /* 0x000fe200078e0a04 */
[----:B------:R-:W-:-:S03]  /*0ab0*/  LOP3.LUT R3, R3, 0x1ffffffe, RZ, 0xc0, !PT ;  /* 0x1ffffffe03037812 */ /* 0x000fc600078ec0ff */
[----:B------:R-:W-:Y:S02]  /*0ac0*/  IMAD R4, R4, 0x40, R5 ;  /* 0x0000004004047824 */ /* 0x000fe400078e0205 */
[----:B------:R-:W-:Y:S01]  /*0ad0*/  IMAD.IADD R3, R6, 0x1, -R3 ;  /* 0x0000000106037824 */ /* 0x000fe200078e0a03 */
[----:B------:R-:W-:-:S03]  /*0ae0*/  LOP3.LUT R6, R11, 0xfffffffc, RZ, 0xc0, !PT ;  /* 0xfffffffc0b067812 */ /* 0x000fc600078ec0ff */
[----:B------:R-:W-:Y:S02]  /*0af0*/  IMAD R213, R3, 0x8, R4 ;  /* 0x0000000803d57824 */ /* 0x000fe400078e0204 */
[----:B------:R-:W-:Y:S01]  /*0b00*/  IMAD.IADD R5, R219, 0x1, -R6 ;  /* 0x00000001db057824 */ /* 0x000fe200078e0a06 */
[----:B--2---:R-:W-:Y:S02]  /*0b10*/  R2UR UR4, R2 ;  /* 0x00000000020472ca */ /* 0x004fe400000e0000 */
[CC--:B------:R-:W-:Y:S02]  /*0b20*/  LEA.HI R2, R0.reuse, R219.reuse, RZ, 0x7 ;  /* 0x000000db00027211 */ /* 0x0c0fe400078f38ff */
[----:B------:R-:W-:Y:S02]  /*0b30*/  LEA.HI R0, R0, R219, RZ, 0x3 ;  /* 0x000000db00007211 */ /* 0x000fe400078f18ff */
[----:B------:R-:W-:Y:S02]  /*0b40*/  LOP3.LUT R210, R2, 0xffffff80, RZ, 0xc0, !PT ;  /* 0xffffff8002d27812 */ /* 0x000fe400078ec0ff */
[----:B------:R-:W-:-:S02]  /*0b50*/  SHF.R.S32.HI R211, RZ, 0x7, R2 ;  /* 0x00000007ffd37819 */ /* 0x000fc40000011402 */
[----:B------:R-:W-:Y:S01]  /*0b60*/  SHF.R.S32.HI R207, RZ, 0x3, R0 ;  /* 0x00000003ffcf7819 */ /* 0x000fe20000011400 */
[----:B------:R-:W-:Y:S01]  /*0b70*/  IMAD.IADD R210, R219, 0x1, -R210 ;  /* 0x00000001dbd27824 */ /* 0x000fe200078e0ad2 */
[----:B------:R-:W-:Y:S01]  /*0b80*/  LEA.HI R2, R2, R211, RZ, 0x1 ;  /* 0x000000d302027211 */ /* 0x000fe200078f08ff */
[----:B------:R-:W-:-:S03]  /*0b90*/  ULOP3.LUT UR8, UR4, 0x1, URZ, 0xfc, !UPT ;  /* 0x0000000104087892 */ /* 0x000fc6000f8efc3f */
[----:B------:R-:W-:Y:S01]  /*0ba0*/  SHF.R.S32.HI R7, RZ, 0x1f, R210 ;  /* 0x0000001fff077819 */ /* 0x000fe200000114d2 */
[----:B------:R-:W-:Y:S01]  /*0bb0*/  UMOV UR4, URZ ;  /* 0x0000003f00047c82 */ /* 0x000fe20008000000 */
[----:B------:R-:W-:Y:S01]  /*0bc0*/  LOP3.LUT R6, R2, 0x3fffffe, RZ, 0xc0, !PT ;  /* 0x03fffffe02067812 */ /* 0x000fe200078ec0ff */
[----:B------:R-:W-:Y:S01]  /*0bd0*/  IMAD.U32 R214, RZ, RZ, UR8 ;  /* 0x00000008ffd67e24 */ /* 0x000fe2000f8e00ff */
[-C--:B------:R-:W-:Y:S01]  /*0be0*/  LEA.HI R8, R7, R210.reuse, RZ, 0x2 ;  /* 0x000000d207087211 */ /* 0x080fe200078f10ff */
[----:B------:R-:W-:Y:S01]  /*0bf0*/  IMAD.U32 R209, RZ, RZ, UR4 ;  /* 0x00000004ffd17e24 */ /* 0x000fe2000f8e00ff */
[----:B------:R-:W-:Y:S01]  /*0c00*/  LOP3.LUT R2, R0, 0xfffffff8, RZ, 0xc0, !PT ;  /* 0xfffffff800027812 */ /* 0x000fe200078ec0ff */
[----:B------:R-:W-:Y:S01]  /*0c10*/  IMAD.IADD R6, R211, 0x1, -R6 ;  /* 0x00000001d3067824 */ /* 0x000fe200078e0a06 */
[--C-:B------:R-:W-:Y:S02]  /*0c20*/  SHF.R.S32.HI R9, RZ, 0x2, R8.reuse ;  /* 0x00000002ff097819 */ /* 0x100fe40000011408 */
[----:B------:R-:W-:Y:S01]  /*0c30*/  SHF.R.S32.HI R10, RZ, 0x1f, R8 ;  /* 0x0000001fff0a7819 */ /* 0x000fe20000011408 */
[----:B------:R-:W-:Y:S01]  /*0c40*/  IMAD.IADD R205, R219, 0x1, -R2 ;  /* 0x00000001dbcd7824 */ /* 0x000fe200078e0a02 */
[----:B------:R-:W-:-:S02]  /*0c50*/  LEA.HI R7, R7, R210, RZ, 0x5 ;  /* 0x000000d207077211 */ /* 0x000fc400078f28ff */
[----:B------:R-:W-:Y:S02]  /*0c60*/  LEA.HI R10, R10, R9, RZ, 0x3 ;  /* 0x000000090a0a7211 */ /* 0x000fe400078f18ff */
[----:B------:R-:W-:Y:S02]  /*0c70*/  SHF.R.S32.HI R7, RZ, 0x5, R7 ;  /* 0x00000005ff077819 */ /* 0x000fe40000011407 */
[----:B------:R-:W-:Y:S02]  /*0c80*/  LOP3.LUT R10, R10, 0xfffffff8, RZ, 0xc0, !PT ;  /* 0xfffffff80a0a7812 */ /* 0x000fe400078ec0ff */
[----:B------:R-:W-:Y:S02]  /*0c90*/  SHF.L.U32 R23, R205, 0x3, RZ ;  /* 0x00000003cd177819 */ /* 0x000fe400000006ff */
[----:B------:R-:W-:Y:S01]  /*0ca0*/  LOP3.LUT R19, R8, 0x7ffffffc, RZ, 0xc0, !PT ;  /* 0x7ffffffc08137812 */ /* 0x000fe200078ec0ff */
[----:B------:R-:W-:Y:S01]  /*0cb0*/  IMAD.IADD R10, R9, 0x1, -R10 ;  /* 0x00000001090a7824 */ /* 0x000fe200078e0a0a */
[----:B------:R-:W-:Y:S01]  /*0cc0*/  LEA.HI R9, R5, R5, RZ, 0x1 ;  /* 0x0000000505097211 */ /* 0x000fe200078f08ff */
[----:B------:R-:W-:Y:S01]  /*0cd0*/  VIADD R203, R23, 0x40 ;  /* 0x0000004017cb7836 */ /* 0x000fe20000000000 */
[----:B------:R-:W-:Y:S01]  /*0ce0*/  SHF.R.S32.HI R218, RZ, 0x1f, R23 ;  /* 0x0000001fffda7819 */ /* 0x000fe20000011417 */
[----:B------:R-:W-:Y:S01]  /*0cf0*/  IMAD R7, R7, 0x10, R10 ;  /* 0x0000001007077824 */ /* 0x000fe200078e020a */
[----:B------:R-:W-:Y:S01]  /*0d00*/  LOP3.LUT R10, R9, 0x1ffffffe, RZ, 0xc0, !PT ;  /* 0x1ffffffe090a7812 */ /* 0x000fe200078ec0ff */
[C---:B------:R-:W-:Y:S01]  /*0d10*/  VIADD R202, R23.reuse, 0x80 ;  /* 0x0000008017ca7836 */ /* 0x040fe20000000000 */
[----:B------:R-:W-:Y:S01]  /*0d20*/  SHF.R.S32.HI R217, RZ, 0x1f, R203 ;  /* 0x0000001fffd97819 */ /* 0x000fe200000114cb */
[----:B------:R-:W-:-:S02]  /*0d30*/  VIADD R204, R23, 0xc0 ;  /* 0x000000c017cc7836 */ /* 0x000fc40000000000 */
[----:B------:R-:W-:Y:S01]  /*0d40*/  IMAD.IADD R5, R5, 0x1, -R10 ;  /* 0x0000000105057824 */ /* 0x000fe200078e0a0a */
[----:B------:R-:W-:Y:S01]  /*0d50*/  SHF.R.S32.HI R216, RZ, 0x1f, R202 ;  /* 0x0000001fffd87819 */ /* 0x000fe200000114ca */
[----:B------:R-:W-:Y:S01]  /*0d60*/  IMAD R212, R6, 0x40, R7 ;  /* 0x0000004006d47824 */ /* 0x000fe200078e0207 */
[----:B------:R-:W-:Y:S01]  /*0d70*/  SHF.R.S32.HI R215, RZ, 0x1f, R204 ;  /* 0x0000001fffd77819 */ /* 0x000fe200000114cc */
[----:B------:R-:W-:Y:S02]  /*0d80*/  IMAD.IADD R19, R210, 0x1, -R19 ;  /* 0x00000001d2137824 */ /* 0x000fe400078e0a13 */
[----:B------:R-:W-:-:S07]  /*0d90*/  IMAD R200, R5, 0x8, R212 ;  /* 0x0000000805c87824 */ /* 0x000fce00078e02d4 */
.L_x_1351:
[----:B------:R-:W-:Y:S01]  /*0da0*/  ULDC.64 UR8, c[0x0][0xa28] ;  /* 0x00028a0000087ab9 */ /* 0x000fe20000000a00 */
[----:B------:R-:W-:Y:S01]  /*0db0*/  ULDC UR4, c[0x0][0x424] ;  /* 0x0001090000047ab9 */ /* 0x000fe20000000800 */
[----:B------:R-:W-:-:S04]  /*0dc0*/  UISETP.NE.U32.AND UP0, UPT, UR8, URZ, UPT ;  /* 0x0000003f0800728c */ /* 0x000fc8000bf05070 */
[----:B------:R-:W-:-:S03]  /*0dd0*/  UISETP.NE.AND.EX UP0, UPT, UR9, URZ, UPT, UP0 ;  /* 0x0000003f0900728c */ /* 0x000fc6000bf05300 */
[----:B------:R-:W-:Y:S02]  /*0de0*/  ULDC.64 UR8, c[0x0][0xa18] ;  /* 0x0002860000087ab9 */ /* 0x000fe40000000a00 */
[----:B------:R-:W-:Y:S01]  /*0df0*/  UISETP.NE.U32.AND UP1, UPT, UR8, URZ, UPT ;  /* 0x0000003f0800728c */ /* 0x000fe2000bf25070 */
[----:B------:R-:W-:-:S03]  /*0e00*/  PLOP3.LUT P0, PT, PT, PT, UP0, 0x80, 0x0 ;  /* 0x000000000000781c */ /* 0x000fc60003f0f008 */
[----:B------:R-:W-:-:S03]  /*0e10*/  UISETP.NE.AND.EX UP1, UPT, UR9, URZ, UPT, UP1 ;  /* 0x0000003f0900728c */ /* 0x000fc6000bf25310 */
[----:B------:R-:W-:Y:S02]  /*0e20*/  @UP0 ULDC.64 UR8, c[0x0][0xa28] ;  /* 0x00028a0000080ab9 */ /* 0x000fe40000000a00 */
[----:B------:R-:W-:Y:S01]  /*0e30*/  @UP0 UIMAD.WIDE UR8, UR6, 0x4, UR8 ;  /* 0x00000004060808a5 */ /* 0x000fe2000f8e0208 */
[----:B------:R-:W-:-:S05]  /*0e40*/  PLOP3.LUT P2, PT, PT, PT, UP1, 0x80, 0x0 ;  /* 0x000000000000781c */ /* 0x000fca0003f4f018 */
[----:B------:R-:W-:Y:S01]  /*0e50*/  @UP1 ULDC.64 UR10, c[0x0][0xa18] ;  /* 0x00028600000a1ab9 */ /* 0x000fe20000000a00 */
[----:B0-2-4-:R-:W-:Y:S02]  /*0e60*/  IMAD.U32 R2, RZ, RZ, UR8 ;  /* 0x00000008ff027e24 */ /* 0x015fe4000f8e00ff */
[----:B------:R-:W-:Y:S01]  /*0e70*/  IMAD.U32 R3, RZ, RZ, UR9 ;  /* 0x00000009ff037e24 */ /* 0x000fe2000f8e00ff */
[----:B------:R-:W-:-:S04]  /*0e80*/  @UP1 UIMAD.WIDE UR8, UR6, 0x4, UR10 ;  /* 0x00000004060818a5 */ /* 0x000fc8000f8e020a */
[----:B------:R-:W2:Y:S02]  /*0e90*/  @P0 LDG.E R2, desc[UR36][R2.64] ;  /* 0x0000002402020981 */ /* 0x000ea4000c1e1900 */
[----:B------:R-:W-:Y:S02]  /*0ea0*/  IMAD.U32 R4, RZ, RZ, UR8 ;  /* 0x00000008ff047e24 */ /* 0x000fe4000f8e00ff */
[----:B------:R-:W-:Y:S01]  /*0eb0*/  IMAD.U32 R5, RZ, RZ, UR9 ;  /* 0x00000009ff057e24 */ /* 0x000fe2000f8e00ff */
[----:B------:R-:W-:-:S04]  /*0ec0*/  ULDC.64 UR8, c[0x0][0x418] ;  /* 0x0001060000087ab9 */ /* 0x000fc80000000a00 */
[----:B---3--:R-:W3:Y:S01]  /*0ed0*/  @P2 LDG.E R4, desc[UR36][R4.64] ;  /* 0x0000002404042981 */ /* 0x008ee2000c1e1900 */
[----:B------:R-:W-:Y:S01]  /*0ee0*/  UISETP.NE.U32.AND UP0, UPT, UR8, URZ, UPT ;  /* 0x0000003f0800728c */ /* 0x000fe2000bf05070 */
[----:B------:R-:W-:Y:S01]  /*0ef0*/  IMAD.U32 R206, RZ, RZ, UR7 ;  /* 0x00000007ffce7e24 */ /* 0x000fe2000f8e00ff */
[----:B------:R-:W-:Y:S02]  /*0f00*/  UMOV UR42, URZ ;  /* 0x0000003f002a7c82 */ /* 0x000fe40008000000 */
[----:B------:R-:W-:-:S03]  /*0f10*/  UISETP.NE.AND.EX UP0, UPT, UR9, URZ, UPT, UP0 ;  /* 0x0000003f0900728c */ /* 0x000fc6000bf05300 */
[----:B------:R-:W-:Y:S01]  /*0f20*/  ULDC.64 UR8, c[0x0][0xa20] ;  /* 0x0002880000087ab9 */ /* 0x000fe20000000a00 */
[----:B------:R-:W-:Y:S01]  /*0f30*/  USEL UR4, UR4, 0x1, UP0 ;  /* 0x0000000104047887 */ /* 0x000fe20008000000 */
[----:B------:R-:W-:Y:S01]  /*0f40*/  ISETP.NE.U32.AND P1, PT, RZ, UR8, PT ;  /* 0x00000008ff007c0c */ /* 0x000fe2000bf25070 */
[----:B------:R-:W-:Y:S02]  /*0f50*/  ULDC UR8, c[0x0][0x2f0] ;  /* 0x0000bc0000087ab9 */ /* 0x000fe40000000800 */
[----:B------:R-:W-:Y:S01]  /*0f60*/  UIMAD UR4, UR4, UR8, URZ ;  /* 0x00000008040472a4 */ /* 0x000fe2000f8e023f */
[----:B------:R-:W-:Y:S02]  /*0f70*/  ISETP.NE.AND.EX P1, PT, RZ, UR9, PT, P1 ;  /* 0x00000009ff007c0c */ /* 0x000fe4000bf25310 */
[----:B--2---:R-:W-:Y:S02]  /*0f80*/  @P0 R2UR UR42, R2 ;  /* 0x00000000022a02ca */ /* 0x004fe400000e0000 */
[----:B---3--:R-:W-:Y:S01]  /*0f90*/  @P2 R2UR UR41, R4 ;  /* 0x00000000042922ca */ /* 0x008fe200000e0000 */
[----:B-1----:R-:W-:-:S14]  /*0fa0*/  @P2 BRA `(.L_x_1244) ;  /* 0x0000000000382947 */ /* 0x002fdc0003800000 */
[----:B------:R-:W-:Y:S01]  /*0fb0*/  ULDC.64 UR8, c[0x0][0xa00] ;  /* 0x0002800000087ab9 */ /* 0x000fe20000000a00 */
[----:B------:R-:W-:Y:S01]  /*0fc0*/  ULDC UR41, c[0x0][0x288] ;  /* 0x0000a20000297ab9 */ /* 0x000fe20000000800 */
[----:B------:R-:W-:-:S04]  /*0fd0*/  ISETP.NE.U32.AND P0, PT, RZ, UR8, PT ;  /* 0x00000008ff007c0c */ /* 0x000fc8000bf05070 */
[----:B------:R-:W-:-:S13]  /*0fe0*/  ISETP.NE.AND.EX P0, PT, RZ, UR9, PT, P0 ;  /* 0x00000009ff007c0c */ /* 0x000fda000bf05300 */
[----:B------:R-:W-:Y:S05]  /*0ff0*/  @!P0 BRA `(.L_x_1244) ;  /* 0x0000000000248947 */ /* 0x000fea0003800000 */
[----:B------:R-:W-:Y:S02]  /*1000*/  ULDC.64 UR8, c[0x0][0xa00] ;  /* 0x0002800000087ab9 */ /* 0x000fe40000000a00 */
[----:B------:R-:W-:-:S06]  /*1010*/  UIMAD.WIDE UR8, UR6, 0x4, UR8 ;  /* 0x00000004060878a5 */ /* 0x000fcc000f8e0208 */
[----:B------:R-:W-:Y:S02]  /*1020*/  IMAD.U32 R2, RZ, RZ, UR8 ;  /* 0x00000008ff027e24 */ /* 0x000fe4000f8e00ff */
[----:B------:R-:W-:-:S05]  /*1030*/  IMAD.U32 R3, RZ, RZ, UR9 ;  /* 0x00000009ff037e24 */ /* 0x000fca000f8e00ff */
[----:B------:R-:W2:Y:S04]  /*1040*/  LDG.E R4, desc[UR36][R2.64] ;  /* 0x0000002402047981 */ /* 0x000ea8000c1e1900 */
[----:B------:R-:W3:Y:S01]  /*1050*/  LDG.E R0, desc[UR36][R2.64+0x4] ;  /* 0x0000042402007981 */ /* 0x000ee2000c1e1900 */
[----:B--2---:R-:W-:Y:S02]  /*1060*/  R2UR UR41, R4 ;  /* 0x00000000042972ca */ /* 0x004fe400000e0000 */
[----:B---3--:R-:W-:-:S13]  /*1070*/  R2UR UR7, R0 ;  /* 0x00000000000772ca */ /* 0x008fda00000e0000 */
[----:B------:R-:W-:-:S12]  /*1080*/  UIADD3 UR41, -UR41, UR7, URZ ;  /* 0x0000000729297290 */ /* 0x000fd8000fffe13f */
.L_x_1244:
[----:B------:R-:W-:Y:S01]  /*1090*/  IMAD.U32 R208, RZ, RZ, UR6 ;  /* 0x00000006ffd07e24 */ /* 0x000fe2000f8e00ff */
[----:B------:R-:W-:Y:S06]  /*10a0*/  @!P1 BRA `(.L_x_1245) ;  /* 0x00000000001c9947 */ /* 0x000fec0003800000 */
[----:B------:R-:W-:Y:S02]  /*10b0*/  ULDC.64 UR8, c[0x0][0xa20] ;  /* 0x0002880000087ab9 */ /* 0x000fe40000000a00 */
[----:B------:R-:W-:-:S06]  /*10c0*/  UIMAD.WIDE UR6, UR6, 0x4, UR8 ;  /* 0x00000004060678a5 */ /* 0x000fcc000f8e0208 */
[----:B------:R-:W-:Y:S01]  /*10d0*/  IMAD.U32 R2, RZ, RZ, UR6 ;  /* 0x00000006ff027e24 */ /* 0x000fe2000f8e00ff */
[----:B------:R-:W-:-:S05]  /*10e0*/  MOV R3, UR7 ;  /* 0x0000000700037c02 */ /* 0x000fca0008000f00 */
[----:B------:R-:W2:Y:S02]  /*10f0*/  LDG.E R2, desc[UR36][R2.64] ;  /* 0x0000002402027981 */ /* 0x000ea4000c1e1900 */
[----:B--2---:R-:W-:Y:S01]  /*1100*/  R2UR UR4, R2 ;  /* 0x00000000020472ca */ /* 0x004fe200000e0000 */
[----:B------:R-:W-:-:S14]  /*1110*/  BRA `(.L_x_1246) ;  /* 0x0000000000347947 */ /* 0x000fdc0003800000 */
.L_x_1245:
[----:B------:R-:W-:Y:S02]  /*1120*/  ULDC.64 UR8, c[0x0][0xa08] ;  /* 0x0002820000087ab9 */ /* 0x000fe40000000a00 */
        /* <DEDUP_REMOVED lines=12> */
.L_x_1246:
[----:B------:R-:W-:Y:S01]  /*11f0*/  ULDC UR6, c[0x0][0x448] ;  /* 0x0001120000067ab9 */ /* 0x000fe20000000800 */
[----:B------:R-:W-:Y:S02]  /*1200*/  USHF.L.U32 UR60, UR5, 0x7, URZ ;  /* 0x00000007053c7899 */ /* 0x000fe4000800063f */
[----:B------:R-:W-:Y:S02]  /*1210*/  UISETP.NE.AND UP0, UPT, UR6, 0x1, UPT ;  /* 0x000000010600788c */ /* 0x000fe4000bf05270 */
[----:B------:R-:W-:Y:S02]  /*1220*/  UIADD3 UR42, -UR42, UR4, URZ ;  /* 0x000000042a2a7290 */ /* 0x000fe4000fffe13f */
[----:B------:R-:W-:Y:S02]  /*1230*/  UIADD3 UR8, UR60, 0x7f, URZ ;  /* 0x0000007f3c087890 */ /* 0x000fe4000fffe03f */
[----:B------:R-:W-:Y:S02]  /*1240*/  UP2UR UR4, UPR, URZ, 0x1 ;  /* 0x000000013f047883 */ /* 0x000fe40008000000 */
[----:B------:R-:W-:-:S03]  /*1250*/  UIADD3 UR9, UR42, 0x1, -UR41 ;  /* 0x000000012a097890 */ /* 0x000fc6000fffe829 */
[----:B------:R-:W-:Y:S01]  /*1260*/  @UP0 ULDC UR6, c[0x0][0x44c] ;  /* 0x0001130000060ab9 */ /* 0x000fe20000000800 */
[----:B------:R-:W-:Y:S01]  /*1270*/  IMAD.U32 R22, RZ, RZ, UR4 ;  /* 0x00000004ff167e24 */ /* 0x000fe2000f8e00ff */
[----:B------:R-:W-:Y:S01]  /*1280*/  UIMAD.WIDE.U32 UR6, UR8, UR6, URZ ;  /* 0x00000006080672a5 */ /* 0x000fe2000f8e003f */
[----:B------:R-:W-:Y:S01]  /*1290*/  @UP0 ULDC UR10, c[0x0][0x450] ;  /* 0x00011400000a0ab9 */ /* 0x000fe20000000800 */
[----:B------:R-:W-:Y:S02]  /*12a0*/  ULDC.64 UR4, c[0x0][0x9e0] ;  /* 0x0002780000047ab9 */ /* 0x000fe40000000a00 */
[----:B------:R-:W-:Y:S02]  /*12b0*/  @UP0 USHF.R.U32.HI UR8, URZ, UR10, UR7 ;  /* 0x0000000a3f080299 */ /* 0x000fe40008011607 */
[----:B------:R-:W-:Y:S02]  /*12c0*/  UISETP.GE.AND UP0, UPT, UR5, 0x1, UPT ;  /* 0x000000010500788c */ /* 0x000fe4000bf06270 */
[----:B------:R-:W-:-:S02]  /*12d0*/  UIADD3 UR8, UR9, UR8, URZ ;  /* 0x0000000809087290 */ /* 0x000fc4000fffe03f */
[----:B------:R-:W-:Y:S02]  /*12e0*/  UP2UR UR43, UPR, URZ, 0x1 ;  /* 0x000000013f2b7883 */ /* 0x000fe40008000000 */
[----:B------:R-:W-:Y:S01]  /*12f0*/  PLOP3.LUT P0, PT, PT, PT, UP0, 0x40, 0x0 ;  /* 0x000000000000781c */ /* 0x000fe20003f0e808 */
[----:B------:R-:W-:-:S06]  /*1300*/  UIADD3 UR4, UR8, UR4, URZ ;  /* 0x0000000408047290 */ /* 0x000fcc000fffe03f */
[----:B------:R-:W-:-:S06]  /*1310*/  IMAD.U32 R0, RZ, RZ, UR4 ;  /* 0x00000004ff007e24 */ /* 0x000fcc000f8e00ff */
[----:B------:R-:W-:Y:S05]  /*1320*/  @P0 BRA `(.L_x_1247) ;  /* 0x0000000000400947 */ /* 0x000fea0003800000 */
        /* <DEDUP_REMOVED lines=10> */
.L_x_1248:
[----:B------:R-:W-:-:S11]  /*13d0*/  UISETP.NE.AND UP0, UPT, UR5, 0x1, UPT ;  /* 0x000000010500788c */ /* 0x000fd6000bf05270 */
[----:B------:R-:W-:Y:S02]  /*13e0*/  @UP0 ULDC.64 UR8, c[0x0][0x9e8] ;  /* 0x00027a0000080ab9 */ /* 0x000fe40000000a00 */
[----:B------:R-:W-:-:S04]  /*13f0*/  UIMAD.WIDE.U32 UR6, UR4, UR8, URZ ;  /* 0x00000008040672a5 */ /* 0x000fc8000f8e003f */
[----:B------:R-:W-:-:S12]  /*1400*/  @UP0 USHF.R.U32.HI UR4, URZ, UR9, UR7 ;  /* 0x000000093f040299 */ /* 0x000fd80008011607 */
.L_x_1249:
[----:B------:R-:W-:-:S06]  /*1410*/  UIMAD UR4, UR4, UR5, UR5 ;  /* 0x00000005040472a4 */ /* 0x000fcc000f8e0205 */
[----:B------:R-:W-:-:S07]  /*1420*/  VIMNMX R0, R0, UR4, PT ;  /* 0x0000000400007c48 */ /* 0x000fce000bfe0100 */
.L_x_1247:
[----:B------:R-:W-:Y:S01]  /*1430*/  R2UR UR4, R22 ;  /* 0x00000000160472ca */ /* 0x000fe200000e0000 */
[----:B------:R-:W-:Y:S01]  /*1440*/  UMOV UR9, UR60 ;  /* 0x0000003c00097c82 */ /* 0x000fe20008000000 */
[----:B------:R-:W-:Y:S01]  /*1450*/  VIADD R0, R0, 0x3f ;  /* 0x0000003f00007836 */ /* 0x000fe20000000000 */
[----:B------:R-:W-:Y:S01]  /*1460*/  UIADD3 UR48, UR42, -UR41, URZ ;  /* 0x800000292a307290 */ /* 0x000fe2000fffe03f */
[----:B------:R-:W-:-:S03]  /*1470*/  ULDC UR10, c[0x0][0x9dc] ;  /* 0x00027700000a7ab9 */ /* 0x000fc60000000800 */
[----:B------:R-:W-:-:S04]  /*1480*/  SHF.R.S32.HI R3, RZ, 0x1f, R0 ;  /* 0x0000001fff037819 */ /* 0x000fc80000011400 */
[----:B------:R-:W-:Y:S02]  /*1490*/  LEA.HI R3, R3, R0, RZ, 0x6 ;  /* 0x0000000003037211 */ /* 0x000fe400078f30ff */
[----:B------:R-:W-:Y:S02]  /*14a0*/  UISETP.NE.AND UP0, UPT, UR4, URZ, UPT ;  /* 0x0000003f0400728c */ /* 0x000fe4000bf05270 */
[----:B------:R-:W-:Y:S01]  /*14b0*/  UIADD3 UR4, UR42, 0x3f, URZ ;  /* 0x0000003f2a047890 */ /* 0x000fe2000fffe03f */
[----:B------:R-:W-:-:S03]  /*14c0*/  SHF.R.S32.HI R3, RZ, 0x6, R3 ;  /* 0x00000006ff037819 */ /* 0x000fc60000011403 */
[----:B------:R-:W-:-:S04]  /*14d0*/  USHF.R.S32.HI UR8, URZ, 0x1f, UR4 ;  /* 0x0000001f3f087899 */ /* 0x000fc80008011404 */
[----:B------:R-:W-:Y:S01]  /*14e0*/  ULEA.HI UR8, UR8, UR4, URZ, 0x6 ;  /* 0x0000000408087291 */ /* 0x000fe2000f8f303f */
[----:B------:R-:W-:Y:S01]  /*14f0*/  @UP0 ULDC UR6, c[0x0][0x44c] ;  /* 0x0001130000060ab9 */ /* 0x000fe20000000800 */
[----:B------:R-:W-:Y:S01]  /*1500*/  @UP0 ULDC UR11, c[0x0][0x450] ;  /* 0x00011400000b0ab9 */ /* 0x000fe20000000800 */
[----:B------:R-:W-:Y:S02]  /*1510*/  UIMAD.WIDE.U32 UR6, UR60, UR6, URZ ;  /* 0x000000063c0672a5 */ /* 0x000fe4000f8e003f */
[----:B------:R-:W-:Y:S02]  /*1520*/  USHF.R.S32.HI UR8, URZ, 0x6, UR8 ;  /* 0x000000063f087899 */ /* 0x000fe40008011408 */
[----:B------:R-:W-:Y:S02]  /*1530*/  @UP0 USHF.R.U32.HI UR9, URZ, UR11, UR7 ;  /* 0x0000000b3f090299 */ /* 0x000fe40008011607 */
[----:B------:R-:W-:Y:S02]  /*1540*/  UISETP.GE.AND UP0, UPT, UR5, 0x1, UPT ;  /* 0x000000010500788c */ /* 0x000fe4000bf06270 */
[----:B------:R-:W-:Y:S01]  /*1550*/  UIADD3 UR4, UR48, UR9, URZ ;  /* 0x0000000930047290 */ /* 0x000fe2000fffe03f */
[----:B------:R-:W-:-:S03]  /*1560*/  VIMNMX R62, R3, UR8, PT ;  /* 0x00000008033e7c48 */ /* 0x000fc6000bfe0100 */
[----:B------:R-:W-:Y:S01]  /*1570*/  PLOP3.LUT P0, PT, PT, PT, UP0, 0x40, 0x0 ;  /* 0x000000000000781c */ /* 0x000fe20003f0e808 */
[----:B------:R-:W-:-:S12]  /*1580*/  UIADD3 UR9, UR4, -UR10, URZ ;  /* 0x8000000a04097290 */ /* 0x000fd8000fffe03f */
        /* <DEDUP_REMOVED lines=11> */
.L_x_1251:
[----:B------:R-:W-:-:S11]  /*1640*/  UISETP.NE.AND UP0, UPT, UR5, 0x1, UPT ;  /* 0x000000010500788c */ /* 0x000fd6000bf05270 */
[----:B------:R-:W-:Y:S02]  /*1650*/  @UP0 ULDC.64 UR10, c[0x0][0x9e8] ;  /* 0x00027a00000a0ab9 */ /* 0x000fe40000000a00 */
[----:B------:R-:W-:-:S04]  /*1660*/  UIMAD.WIDE.U32 UR6, UR4, UR10, URZ ;  /* 0x0000000a040672a5 */ /* 0x000fc8000f8e003f */
[----:B------:R-:W-:-:S12]  /*1670*/  @UP0 USHF.R.U32.HI UR4, URZ, UR11, UR7 ;  /* 0x0000000b3f040299 */ /* 0x000fd80008011607 */
.L_x_1252:
[----:B------:R-:W-:-:S04]  /*1680*/  UIMAD UR4, UR4, UR5, URZ ;  /* 0x00000005040472a4 */ /* 0x000fc8000f8e023f */
[----:B------:R-:W-:-:S04]  /*1690*/  UISETP.LT.AND UP0, UPT, UR9, UR4, UPT ;  /* 0x000000040900728c */ /* 0x000fc8000bf01270 */
[----:B------:R-:W-:-:S12]  /*16a0*/  USEL UR9, UR9, UR4, !UP0 ;  /* 0x0000000409097287 */ /* 0x000fd8000c000000 */
.L_x_1250:
        /* <DEDUP_REMOVED lines=33> */
[----:B------:R-:W-:Y:S01]  /*18c0*/  CS2R R104, SRZ ;  /* 0x0000000000687805 */ /* 0x000fe2000001ff00 */
[----:B------:R-:W-:Y:S01]  /*18d0*/  IMAD.MOV.U32 R166, RZ, RZ, RZ ;  /* 0x000000ffffa67224 */ /* 0x000fe200078e00ff */
        /* <DEDUP_REMOVED lines=36> */
[----:B------:R-:W-:Y:S01]  /*1b20*/  IMAD.MOV.U32 R8, RZ, RZ, RZ ;  /* 0x000000ffff087224 */ /* 0x000fe200078e00ff */
        /* <DEDUP_REMOVED lines=35> */
.L_x_1254:
        /* <DEDUP_REMOVED lines=11> */
.L_x_1446:
[----:B------:R-:W-:Y:S05]  /*1e10*/  @!P0 BRA `(.L_x_1256) ;  /* 0x0000000000048947 */ /* 0x000fea0003800000 */
[----:B------:R-:W-:Y:S01]  /*1e20*/  BPT.TRAP 0x1 ;  /* 0x000000040000795c */ /* 0x000fe20000300000 */
.L_x_1256:
[----:B0-----:R-:W-:Y:S02]  /*1e30*/  IMAD.U32 R3, RZ, RZ, UR39 ;  /* 0x00000027ff037e24 */ /* 0x001fe4000f8e00ff */
[----:B------:R-:W-:-:S03]  /*1e40*/  IMAD.U32 R0, RZ, RZ, UR38 ;  /* 0x00000026ff007e24 */ /* 0x000fc6000f8e00ff */
[----:B------:R-:W-:Y:S02]  /*1e50*/  LEA R3, R3, UR40, 0x3 ;  /* 0x0000002803037c11 */ /* 0x000fe4000f8e18ff */
[----:B------:R-:W-:-:S04]  /*1e60*/  SHF.L.U32 R0, R0, 0x1f, RZ ;  /* 0x0000001f00007819 */ /* 0x000fc800000006ff */
[----:B------:R0:W1:Y:S01]  /*1e70*/  SYNCS.PHASECHK.TRANS64.TRYWAIT P1, [R3+URZ+0x30830], R0 ;  /* 0x03083000030075a7 */ /* 0x000062000802017f */
[----:B------:R-:W-:Y:S05]  /*1e80*/  @!P0 BRA `(.L_x_1257) ;  /* 0x0000000000048947 */ /* 0x000fea0003800000 */
[----:B------:R-:W-:Y:S01]  /*1e90*/  BPT.TRAP 0x1 ;  /* 0x000000040000795c */ /* 0x000fe20000300000 */
.L_x_1257:
[----:B-1----:R-:W-:Y:S05]  /*1ea0*/  @P1 BRA `(.L_x_1258) ;  /* 0x0000000000081947 */ /* 0x002fea0003800000 */
[----:B------:R-:W1:Y:S02]  /*1eb0*/  SYNCS.PHASECHK.TRANS64.TRYWAIT P1, [R3+URZ+0x30830], R0 ;  /* 0x03083000030075a7 */ /* 0x000e64000802017f */
[----:B-1----:R-:W-:Y:S05]  /*1ec0*/  @!P1 BRA `(.L_x_1259) ;  /* 0x0000013400a09947 */ /* 0x002fea0003800000 */
.L_x_1258:
        /* <DEDUP_REMOVED lines=101> */
[----:B------:R-:W-:Y:S01]  /*2520*/  MOV R6, UR8 ;  /* 0x0000000800067c02 */ /* 0x000fe20008000f00 */
        /* <DEDUP_REMOVED lines=41> */
.L_x_1260:
[----:B------:R-:W-:Y:S01]  /*27c0*/  R2UR UR4, R22 ;  /* 0x00000000160472ca */ /* 0x000fe200000e0000 */
[----:B------:R-:W2:Y:S01]  /*27d0*/  S2UR UR6, SR_CgaCtaId ;  /* 0x00000000000679c3 */ /* 0x000ea20000008800 */
[----:B01----:R-:W-:Y:S01]  /*27e0*/  VIADD R0, R200, UR60 ;  /* 0x0000003cc8007c36 */ /* 0x003fe20008000000 */
[----:B------:R-:W-:Y:S01]  /*27f0*/  UISETP.NE.AND UP0, UPT, UR43, URZ, UPT ;  /* 0x0000003f2b00728c */ /* 0x000fe2000bf05270 */
[----:B------:R-:W-:Y:S01]  /*2800*/  IMAD.U32 R18, RZ, RZ, UR41 ;  /* 0x00000029ff127e24 */ /* 0x000fe2000f8e00ff */
[----:B------:R-:W-:Y:S01]  /*2810*/  ULDC UR7, c[0x0][0x9e0] ;  /* 0x0002780000077ab9 */ /* 0x000fe20000000800 */
[----:B------:R-:W-:-:S07]  /*2820*/  IMAD.MOV.U32 R2, RZ, RZ, R0 ;  /* 0x000000ffff027224 */ /* 0x000fce00078e0000 */
[----:B------:R-:W-:Y:S01]  /*2830*/  UISETP.NE.AND UP1, UPT, UR4, URZ, UPT ;  /* 0x0000003f0400728c */ /* 0x000fe2000bf25270 */
[----:B------:R-:W-:-:S05]  /*2840*/  R2UR UR4, R3 ;  /* 0x00000000030472ca */ /* 0x000fca00000e0000 */
[----:B------:R-:W-:Y:S02]  /*2850*/  PLOP3.LUT P1, PT, PT, PT, UP1, 0x80, 0x0 ;  /* 0x000000000000781c */ /* 0x000fe40003f2f018 */
[----:B------:R-:W-:-:S03]  /*2860*/  PLOP3.LUT P2, PT, PT, PT, UP1, 0x80, 0x0 ;  /* 0x000000000000781c */ /* 0x000fc60003f4f018 */
[----:B------:R-:W-:-:S03]  /*2870*/  @UP1 ULDC UR5, c[0x0][0x44c] ;  /* 0x0001130000051ab9 */ /* 0x000fc60000000800 */
[----:B------:R-:W-:-:S04]  /*2880*/  UIADD3 UR4, UR4, 0x30840, URZ ;  /* 0x0003084004047890 */ /* 0x000fc8000fffe03f */
[----:B--2---:R-:W-:Y:S01]  /*2890*/  UPRMT UR4, UR6, 0x654, UR4 ;  /* 0x0000065406047896 */ /* 0x004fe20008000004 */
[----:B------:R-:W-:Y:S01]  /*28a0*/  @P1 IMAD.HI.U32 R3, R0, UR5, RZ ;  /* 0x0000000500031c27 */ /* 0x000fe2000f8e00ff */
[----:B------:R-:W-:Y:S01]  /*28b0*/  @UP1 ULDC UR5, c[0x0][0x450] ;  /* 0x0001140000051ab9 */ /* 0x000fe20000000800 */
[----:B------:R-:W-:Y:S01]  /*28c0*/  PLOP3.LUT P1, PT, PT, PT, UP0, 0x40, 0x0 ;  /* 0x000000000000781c */ /* 0x000fe20003f2e808 */
[----:B------:R-:W-:Y:S02]  /*28d0*/  ULDC UR6, c[0x0][0x9dc] ;  /* 0x0002770000067ab9 */ /* 0x000fe40000000800 */
[----:B------:R-:W-:Y:S01]  /*28e0*/  @P2 SHF.R.U32.HI R2, RZ, UR5, R3 ;  /* 0x00000005ff022c19 */ /* 0x000fe20008011603 */
[----:B------:R-:W-:Y:S02]  /*28f0*/  IMAD.MOV.U32 R3, RZ, RZ, -0x40 ;  /* 0xffffffc0ff037424 */ /* 0x000fe400078e00ff */
[----:B------:R-:W-:Y:S01]  /*2900*/  SYNCS.ARRIVE.TRANS64.RED.A1T0 RZ, [UR4], RZ ;  /* 0x000000ffffff79a7 */ /* 0x000fe20008100404 */
[----:B------:R-:W-:Y:S01]  /*2910*/  ULOP3.LUT UR4, URZ, UR6, URZ, 0x33, !UPT ;  /* 0x000000063f047292 */ /* 0x000fe2000f8e333f */
[----:B------:R-:W0:Y:S01]  /*2920*/  SHFL.IDX PT, R4, R2, RZ, 0x1c1f ;  /* 0x001c1fff02047589 */ /* 0x000e2200000e0000 */
[----:B------:R-:W-:-:S04]  /*2930*/  IMAD R20, R62, R3, 0x40 ;  /* 0x000000403e147424 */ /* 0x000fc800078e0203 */
[----:B------:R-:W-:-:S04]  /*2940*/  VIADD R0, R20, 0x1 ;  /* 0x0000000114007836 */ /* 0x000fc80000000000 */
[----:B------:R-:W-:Y:S02]  /*2950*/  IMAD R3, R19, -0x2, R0 ;  /* 0xfffffffe13037824 */ /* 0x000fe400078e0200 */
[----:B------:R-:W-:-:S03]  /*2960*/  VIADD R0, R20, UR42 ;  /* 0x0000002a14007c36 */ /* 0x000fc60008000000 */
[----:B------:R-:W-:Y:S01]  /*2970*/  IADD3 R3, -R18, UR42, R3 ;  /* 0x0000002a12037c10 */ /* 0x000fe2000fffe103 */
[----:B------:R-:W-:Y:S01]  /*2980*/  IMAD R21, R19, -0x2, R0 ;  /* 0xfffffffe13157824 */ /* 0x000fe200078e0200 */
[----:B------:R-:W-:-:S03]  /*2990*/  LEA R18, R62, 0xffffffc0, 0x6 ;  /* 0xffffffc03e127811 */ /* 0x000fc600078e30ff */
[C---:B------:R-:W-:Y:S02]  /*29a0*/  VIADD R56, R3.reuse, UR7 ;  /* 0x0000000703387c36 */ /* 0x040fe40008000000 */
[----:B------:R-:W-:-:S03]  /*29b0*/  VIADD R57, R3, UR4 ;  /* 0x0000000403397c36 */ /* 0x000fc60008000000 */
[----:B0-----:R-:W-:Y:S01]  /*29c0*/  VIADDMNMX R0, R4, R56, R21, PT ;  /* 0x0000003804007246 */ /* 0x001fe20003800115 */
[----:B------:R-:W-:Y:S01]  /*29d0*/  IMAD.IADD R3, R57, 0x1, R4 ;  /* 0x0000000139037824 */ /* 0x000fe200078e0204 */
[----:B------:R-:W-:Y:S06]  /*29e0*/  @P1 BRA `(.L_x_1261) ;  /* 0x0000000000641947 */ /* 0x000fec0003800000 */
[----:B------:R-:W-:Y:S01]  /*29f0*/  IMAD.U32 R5, RZ, RZ, UR41 ;  /* 0x00000029ff057e24 */ /* 0x000fe2000f8e00ff */
[----:B------:R-:W-:Y:S04]  /*2a00*/  BSSY B0, `(.L_x_1262) ;  /* 0x0000013000007945 */ /* 0x000fe80003800000 */
[----:B------:R-:W-:-:S04]  /*2a10*/  IADD3 R5, -R5, UR42, R4 ;  /* 0x0000002a05057c10 */ /* 0x000fc8000fffe104 */
        /* <DEDUP_REMOVED lines=11> */
.L_x_1263:
[----:B------:R-:W-:Y:S02]  /*2ad0*/  ULDC UR4, c[0x0][0x9e4] ;  /* 0x0002790000047ab9 */ /* 0x000fe40000000800 */
[----:B------:R-:W-:-:S05]  /*2ae0*/  IMAD.U32 R59, RZ, RZ, UR4 ;  /* 0x00000004ff3b7e24 */ /* 0x000fca000f8e00ff */
[----:B------:R-:W-:-:S13]  /*2af0*/  ISETP.NE.AND P1, PT, R59, 0x1, PT ;  /* 0x000000013b00780c */ /* 0x000fda0003f25270 */
[----:B------:R-:W0:Y:S02]  /*2b00*/  @P1 LDC.64 R60, c[0x0][0x9e8] ;  /* 0x00027a00ff3c1b82 */ /* 0x000e240000000a00 */
[----:B0-----:R-:W-:-:S05]  /*2b10*/  @P1 IMAD.HI.U32 R4, R5, R60, RZ ;  /* 0x0000003c05041227 */ /* 0x001fca00078e00ff */
[----:B------:R-:W-:-:S07]  /*2b20*/  @P1 SHF.R.U32.HI R5, RZ, R61, R4 ;  /* 0x0000003dff051219 */ /* 0x000fce0000011604 */
.L_x_1264:
[----:B------:R-:W-:Y:S05]  /*2b30*/  BSYNC B0 ;  /* 0x0000000000007941 */ /* 0x000fea0003800000 */
.L_x_1262:
[----:B------:R-:W-:-:S04]  /*2b40*/  IMAD R4, R5, R59, -R18 ;  /* 0x0000003b05047224 */ /* 0x000fc800078e0a12 */
[----:B------:R-:W-:-:S05]  /*2b50*/  IMAD R4, R19, -0x2, R4 ;  /* 0xfffffffe13047824 */ /* 0x000fca00078e0204 */
[----:B------:R-:W-:Y:S02]  /*2b60*/  VIADDMNMX R0, R4, R59, R0, PT ;  /* 0x0000003b04007246 */ /* 0x000fe40003800100 */
[----:B------:R-:W-:-:S07]  /*2b70*/  VIMNMX R3, R3, R4, !PT ;  /* 0x0000000403037248 */ /* 0x000fce0007fe0100 */
.L_x_1261:
        /* <DEDUP_REMOVED lines=15> */
[C---:B------:R-:W-:Y:S02]  /*2c70*/  ISETP.GT.AND P4, PT, R3.reuse, 0x9, !P6 ;  /* 0x000000090300780c */ /* 0x040fe40007784270 */
        /* <DEDUP_REMOVED lines=28> */
[C---:B------:R-:W-:Y:S02]  /*2e40*/  ISETP.GT.AND P3, PT, R3.reuse, 0x28, !P4 ;  /* 0x000000280300780c */ /* 0x040fe40006764270 */
        /* <DEDUP_REMOVED lines=50> */
.L_x_1267:
[----:B------:R-:W-:Y:S02]  /*3170*/  ULDC UR4, c[0x0][0x9e4] ;  /* 0x0002790000047ab9 */ /* 0x000fe40000000800 */
[----:B------:R-:W-:-:S04]  /*3180*/  MOV R21, UR4 ;  /* 0x0000000400157c02 */ /* 0x000fc80008000f00 */
[----:B------:R-:W-:-:S13]  /*3190*/  ISETP.NE.AND P6, PT, R21, 0x1, PT ;  /* 0x000000011500780c */ /* 0x000fda0003fc5270 */
[----:B------:R-:W0:Y:S02]  /*31a0*/  @P6 LDC.64 R56, c[0x0][0x9e8] ;  /* 0x00027a00ff386b82 */ /* 0x000e240000000a00 */
[----:B0-----:R-:W-:-:S05]  /*31b0*/  @P6 IMAD.HI.U32 R2, R5, R56, RZ ;  /* 0x0000003805026227 */ /* 0x001fca00078e00ff */
[----:B------:R-:W-:-:S07]  /*31c0*/  @P6 SHF.R.U32.HI R5, RZ, R57, R2 ;  /* 0x00000039ff056219 */ /* 0x000fce0000011602 */
.L_x_1268:
[----:B------:R-:W-:Y:S05]  /*31d0*/  BSYNC B0 ;  /* 0x0000000000007941 */ /* 0x000fea0003800000 */
.L_x_1266:
[----:B------:R-:W-:-:S04]  /*31e0*/  IMAD R2, R5, R21, -R18 ;  /* 0x0000001505027224 */ /* 0x000fc800078e0a12 */
[----:B------:R-:W-:-:S05]  /*31f0*/  IMAD R2, R19, -0x2, R2 ;  /* 0xfffffffe13027824 */ /* 0x000fca00078e0202 */
[----:B------:R-:W-:Y:S02]  /*3200*/  VIADDMNMX R0, R2, R21, R0, PT ;  /* 0x0000001502007246 */ /* 0x000fe40003800100 */
[----:B------:R-:W-:-:S07]  /*3210*/  VIMNMX R3, R3, R2, !PT ;  /* 0x0000000203037248 */ /* 0x000fce0007fe0100 */
.L_x_1265:
[----:B------:R-:W-:Y:S01]  /*3220*/  ISETP.GT.AND P1, PT, R3, 0x1, !P1 ;  /* 0x000000010300780c */ /* 0x000fe20004f24270 */
[----:B------:R-:W-:Y:S01]  /*3230*/  ULDC UR10, c[0x0][0x988] ;  /* 0x00026200000a7ab9 */ /* 0x000fe20000000800 */
[----:B------:R-:W-:Y:S01]  /*3240*/  FMNMX.FTZ R2, R25, R59, !PT ;  /* 0x0000003b19027209 */ /* 0x000fe20007810000 */
[----:B------:R-:W-:Y:S01]  /*3250*/  UISETP.NE.AND UP0, UPT, UR43, URZ, UPT ;  /* 0x0000003f2b00728c */ /* 0x000fe2000bf05270 */
[----:B------:R-:W-:Y:S01]  /*3260*/  ISETP.LT.OR P1, PT, R0, 0x2, P1 ;  /* 0x000000020000780c */ /* 0x000fe20000f21670 */
[----:B------:R-:W-:Y:S01]  /*3270*/  UMOV UR11, UR60 ;  /* 0x0000003c000b7c82 */ /* 0x000fe20008000000 */
[----:B------:R-:W-:Y:S01]  /*3280*/  FMNMX.FTZ R2, R61, R2, !PT ;  /* 0x000000023d027209 */ /* 0x000fe20007810000 */
[----:B------:R-:W-:Y:S01]  /*3290*/  VIADD R220, R62, 0xfffffffe ;  /* 0xfffffffe3edc7836 */ /* 0x000fe20000000000 */
[----:B------:R-:W-:Y:S02]  /*32a0*/  FSEL R27, R27, -INF , !P1 ;  /* 0xff8000001b1b7808 */ /* 0x000fe40004800000 */
[----:B------:R-:W-:-:S02]  /*32b0*/  ISETP.NE.AND P1, PT, R58, RZ, PT ;  /* 0x000000ff3a00720c */ /* 0x000fc40003f25270 */
[----:B------:R-:W-:Y:S02]  /*32c0*/  FMNMX.FTZ R2, R29, R2, !PT ;  /* 0x000000021d027209 */ /* 0x000fe40007810000 */
[----:B------:R-:W-:Y:S02]  /*32d0*/  ISETP.GT.AND P1, PT, R3, 0x9, !P1 ;  /* 0x000000090300780c */ /* 0x000fe40004f24270 */
[----:B------:R-:W-:Y:S02]  /*32e0*/  FMNMX.FTZ R2, R63, R2, !PT ;  /* 0x000000023f027209 */ /* 0x000fe40007810000 */
[----:B------:R-:W-:Y:S02]  /*32f0*/  ISETP.LT.OR P1, PT, R0, 0xa, P1 ;  /* 0x0000000a0000780c */ /* 0x000fe40000f21670 */
[----:B------:R-:W-:Y:S02]  /*3300*/  FMNMX.FTZ R2, R33, R2, !PT ;  /* 0x0000000221027209 */ /* 0x000fe40007810000 */
[----:B------:R-:W-:-:S02]  /*3310*/  FSEL R31, R31, -INF , !P1 ;  /* 0xff8000001f1f7808 */ /* 0x000fc40004800000 */
[----:B------:R-:W-:Y:S02]  /*3320*/  ISETP.NE.AND P1, PT, R60, RZ, PT ;  /* 0x000000ff3c00720c */ /* 0x000fe40003f25270 */
[----:B------:R-:W-:Y:S02]  /*3330*/  FMNMX.FTZ R2, R65, R2, !PT ;  /* 0x0000000241027209 */ /* 0x000fe40007810000 */
[----:B------:R-:W-:Y:S02]  /*3340*/  ISETP.GT.AND P1, PT, R3, 0x10, !P1 ;  /* 0x000000100300780c */ /* 0x000fe40004f24270 */
        /* <DEDUP_REMOVED lines=92> */
[--C-:B------:R-:W-:Y:S01]  /*3910*/  FFMA.FTZ R37, R45, UR10, -R18.reuse ;  /* 0x0000000a2d257c23 */ /* 0x100fe20008010812 */
[----:B------:R-:W-:Y:S01]  /*3920*/  FMNMX.FTZ R0, R54, R3, !PT ;  /* 0x0000000336007209 */ /* 0x000fe20007810000 */
[----:B------:R-:W-:Y:S01]  /*3930*/  FFMA.FTZ R40, R71, UR10, -R18 ;  /* 0x0000000a47287c23 */ /* 0x000fe20008010812 */
[----:B------:R-:W-:Y:S01]  /*3940*/  R2UR UR4, R22 ;  /* 0x00000000160472ca */ /* 0x000fe200000e0000 */
[----:B------:R1:W-:Y:S01]  /*3950*/  MUFU.EX2 R198, R2 ;  /* 0x0000000200c67308 */ /* 0x0003e20000000800 */
[----:B------:R-:W-:-:S02]  /*3960*/  FMNMX.FTZ R0, R55, R0, !PT ;  /* 0x0000000037007209 */ /* 0x000fc40007810000 */
[----:B0-----:R-:W-:-:S03]  /*3970*/  F2FP.F16.F32.PACK_AB R196, R20, R5 ;  /* 0x0000000514c4723e */ /* 0x001fc600000000ff */
[----:B------:R-:W1:Y:S02]  /*3980*/  SHFL.BFLY PT, R3, R0, 0x2, 0x1f ;  /* 0x0c401f0000037f89 */ /* 0x000e6400000e0000 */
[----:B------:R-:W-:Y:S04]  /*3990*/  MUFU.EX2 R24, R24 ;  /* 0x0000001800187308 */ /* 0x000fe80000000800 */
[----:B------:R-:W-:-:S04]  /*39a0*/  UISETP.NE.AND UP1, UPT, UR4, URZ, UPT ;  /* 0x0000003f0400728c */ /* 0x000fc8000bf25270 */
[----:B------:R-:W0:Y:S07]  /*39b0*/  MUFU.EX2 R25, R25 ;  /* 0x0000001900197308 */ /* 0x000e2e0000000800 */
[----:B------:R-:W-:Y:S01]  /*39c0*/  @UP1 ULDC UR4, c[0x0][0x44c] ;  /* 0x0001130000041ab9 */ /* 0x000fe20000000800 */
[----:B------:R-:W-:Y:S01]  /*39d0*/  MUFU.EX2 R28, R28 ;  /* 0x0000001c001c7308 */ /* 0x000fe20000000800 */
[----:B------:R-:W-:Y:S01]  /*39e0*/  UIMAD.WIDE.U32 UR4, UR60, UR4, URZ ;  /* 0x000000043c0472a5 */ /* 0x000fe2000f8e003f */
[----:B------:R-:W-:-:S03]  /*39f0*/  @UP1 ULDC UR14, c[0x0][0x450] ;  /* 0x00011400000e1ab9 */ /* 0x000fc60000000800 */
[----:B------:R-:W-:Y:S01]  /*3a00*/  @UP1 USHF.R.U32.HI UR11, URZ, UR14, UR5 ;  /* 0x0000000e3f0b1299 */ /* 0x000fe20008011605 */
[----:B-1----:R-:W-:Y:S01]  /*3a10*/  FMNMX.FTZ R2, R0, R3, !PT ;  /* 0x0000000300027209 */ /* 0x002fe20007810000 */
[--C-:B------:R-:W-:Y:S01]  /*3a20*/  FFMA.FTZ R0, R41, UR10, -R18.reuse ;  /* 0x0000000a29007c23 */ /* 0x100fe20008010812 */
[----:B------:R-:W-:Y:S01]  /*3a30*/  FFMA.FTZ R41, R49, UR10, -R18 ;  /* 0x0000000a31297c23 */ /* 0x000fe20008010812 */
[----:B------:R-:W-:Y:S01]  /*3a40*/  FADD.FTZ R49, R5, R20 ;  /* 0x0000001405317221 */ /* 0x000fe20000010000 */
[----:B------:R-:W1:Y:S01]  /*3a50*/  MUFU.EX2 R29, R29 ;  /* 0x0000001d001d7308 */ /* 0x000e620000000800 */
[----:B------:R-:W2:Y:S01]  /*3a60*/  SHFL.BFLY PT, R3, R2, 0x1, 0x1f ;  /* 0x0c201f0002037f89 */ /* 0x000ea200000e0000 */
[----:B------:R-:W-:Y:S01]  /*3a70*/  UIADD3 UR48, UR48, UR11, URZ ;  /* 0x0000000b30307290 */ /* 0x000fe2000fffe03f */
[----:B0-----:R-:W-:-:S03]  /*3a80*/  F2FP.F16.F32.PACK_AB R192, R25, R24 ;  /* 0x0000001819c0723e */ /* 0x001fc600000000ff */
[----:B------:R-:W-:Y:S02]  /*3a90*/  UIADD3 UR7, UR48, UR7, URZ ;  /* 0x0000000730077290 */ /* 0x000fe4000fffe03f */
[----:B------:R0:W-:Y:S08]  /*3aa0*/  MUFU.EX2 R33, R0 ;  /* 0x0000000000217308 */ /* 0x0001f00000000800 */
[----:B------:R-:W3:Y:S01]  /*3ab0*/  MUFU.EX2 R32, R32 ;  /* 0x0000002000207308 */ /* 0x000ee20000000800 */
[----:B-1----:R-:W-:-:S07]  /*3ac0*/  F2FP.F16.F32.PACK_AB R194, R29, R28 ;  /* 0x0000001c1dc2723e */ /* 0x002fce00000000ff */
[----:B------:R-:W-:Y:S01]  /*3ad0*/  MUFU.EX2 R36, R36 ;  /* 0x0000002400247308 */ /* 0x000fe20000000800 */
[----:B--2---:R-:W-:Y:S01]  /*3ae0*/  FMNMX.FTZ R3, R2, R3, !PT ;  /* 0x0000000302037209 */ /* 0x004fe20007810000 */
[--C-:B------:R-:W-:Y:S01]  /*3af0*/  FFMA.FTZ R2, R73, UR10, -R18.reuse ;  /* 0x0000000a49027c23 */ /* 0x100fe20008010812 */
[----:B------:R-:W-:Y:S02]  /*3b00*/  FFMA.FTZ R18, R53, UR10, -R18 ;  /* 0x0000000a35127c23 */ /* 0x000fe40008010812 */
        /* <DEDUP_REMOVED lines=95> */
.L_x_1270:
[----:B------:R-:W-:Y:S02]  /*4100*/  ULDC UR11, c[0x0][0x9e4] ;  /* 0x00027900000b7ab9 */ /* 0x000fe40000000800 */
[----:B------:R-:W-:-:S11]  /*4110*/  UISETP.NE.AND UP0, UPT, UR11, 0x1, UPT ;  /* 0x000000010b00788c */ /* 0x000fd6000bf05270 */
[----:B------:R-:W-:Y:S02]  /*4120*/  @UP0 ULDC.64 UR4, c[0x0][0x9e8] ;  /* 0x00027a0000040ab9 */ /* 0x000fe40000000a00 */
[----:B------:R-:W-:-:S04]  /*4130*/  UIMAD.WIDE.U32 UR14, UR18, UR4, URZ ;  /* 0x00000004120e72a5 */ /* 0x000fc8000f8e003f */
[----:B------:R-:W-:-:S12]  /*4140*/  @UP0 USHF.R.U32.HI UR18, URZ, UR5, UR15 ;  /* 0x000000053f120299 */ /* 0x000fd8000801160f */
.L_x_1271:
[----:B------:R-:W-:-:S04]  /*4150*/  UIMAD UR11, UR18, UR11, UR11 ;  /* 0x0000000b120b72a4 */ /* 0x000fc8000f8e020b */
[----:B------:R-:W-:-:S04]  /*4160*/  UISETP.LT.AND UP0, UPT, UR7, UR11, UPT ;  /* 0x0000000b0700728c */ /* 0x000fc8000bf01270 */
[----:B------:R-:W-:-:S12]  /*4170*/  USEL UR7, UR7, UR11, UP0 ;  /* 0x0000000b07077287 */ /* 0x000fd80008000000 */
.L_x_1269:
        /* <DEDUP_REMOVED lines=75> */
[----:B------:R-:W-:Y:S01]  /*4630*/  UMOV UR7, UR38 ;  /* 0x0000002600077c82 */ /* 0x000fe20008000000 */
[----:B------:R-:W-:Y:S01]  /*4640*/  IMAD.MOV.U32 R21, RZ, RZ, R4 ;  /* 0x000000ffff157224 */ /* 0x000fe200078e0004 */
[----:B------:R-:W-:Y:S01]  /*4650*/  UMOV UR4, UR39 ;  /* 0x0000002700047c82 */ /* 0x000fe20008000000 */
[----:B------:R-:W-:Y:S01]  /*4660*/  IMAD.MOV.U32 R2, RZ, RZ, 0x3f800000 ;  /* 0x3f800000ff027424 */ /* 0x000fe200078e00ff */
[----:B------:R-:W-:Y:S01]  /*4670*/  ULDC UR55, c[0x0][0x9e4] ;  /* 0x0002790000377ab9 */ /* 0x000fe20000000800 */
[----:B------:R-:W-:Y:S01]  /*4680*/  IMAD.MOV.U32 R151, RZ, RZ, RZ ;  /* 0x000000ffff977224 */ /* 0x000fe200078e00ff */
[----:B------:R-:W-:Y:S01]  /*4690*/  ULDC UR59, c[0x0][0x9dc] ;  /* 0x00027700003b7ab9 */ /* 0x000fe20000000800 */
[----:B------:R-:W-:-:S05]  /*46a0*/  ULDC UR58, c[0x0][0x988] ;  /* 0x00026200003a7ab9 */ /* 0x000fca0000000800 */
.L_x_1291:
[----:B------:R-:W-:-:S04]  /*46b0*/  UISETP.NE.AND UP0, UPT, UR4, 0x1, UPT ;  /* 0x000000010400788c */ /* 0x000fc8000bf05270 */
[----:B------:R-:W-:-:S04]  /*46c0*/  USEL UR38, URZ, 0x1, UP0 ;  /* 0x000000013f267887 */ /* 0x000fc80008000000 */
[----:B------:R-:W-:Y:S01]  /*46d0*/  ULOP3.LUT UR38, UR7, UR38, URZ, 0x3c, !UPT ;  /* 0x0000002607267292 */ /* 0x000fe2000f8e3c3f */
[----:B------:R-:W-:Y:S11]  /*46e0*/  @!P0 BRA `(.L_x_1273) ;  /* 0x0000000000048947 */ /* 0x000ff60003800000 */
[----:B------:R-:W-:Y:S01]  /*46f0*/  BPT.TRAP 0x1 ;  /* 0x000000040000795c */ /* 0x000fe20000300000 */
.L_x_1273:
        /* <DEDUP_REMOVED lines=9> */
.L_x_1274:
[----:B-1----:R-:W-:Y:S05]  /*4790*/  @P1 BRA `(.L_x_1275) ;  /* 0x0000000000081947 */ /* 0x002fea0003800000 */
[----:B------:R-:W1:Y:S02]  /*47a0*/  SYNCS.PHASECHK.TRANS64.TRYWAIT P1, [UR6+0x30830], R3 ;  /* 0x03083003ff0075a7 */ /* 0x000e640008020146 */
[----:B-1----:R-:W-:Y:S05]  /*47b0*/  @!P1 BRA `(.L_x_1276) ;  /* 0x0000010c00789947 */ /* 0x002fea0003800000 */
.L_x_1275:
        /* <DEDUP_REMOVED lines=227> */
.L_x_1277:
[----:B------:R-:W-:Y:S01]  /*55f0*/  ULEA UR5, UR4, UR40, 0x3 ;  /* 0x0000002804057291 */ /* 0x000fe2000f8e183f */
[----:B------:R-:W-:-:S05]  /*5600*/  IMAD.U32 R0, RZ, RZ, UR7 ;  /* 0x00000007ff007e24 */ /* 0x000fca000f8e00ff */
[----:B------:R-:W-:-:S04]  /*5610*/  SHF.L.U32 R0, R0, 0x1f, RZ ;  /* 0x0000001f00007819 */ /* 0x000fc800000006ff */
[----:B------:R2:W3:Y:S01]  /*5620*/  SYNCS.PHASECHK.TRANS64.TRYWAIT P1, [UR5+0x30850], R0 ;  /* 0x03085000ff0075a7 */ /* 0x0004e20008020145 */
[----:B------:R-:W-:Y:S05]  /*5630*/  @!P0 BRA `(.L_x_1278) ;  /* 0x0000000000048947 */ /* 0x000fea0003800000 */
[----:B------:R-:W-:Y:S01]  /*5640*/  BPT.TRAP 0x1 ;  /* 0x000000040000795c */ /* 0x000fe20000300000 */
.L_x_1278:
[----:B---3--:R-:W-:Y:S05]  /*5650*/  @P1 BRA `(.L_x_1279) ;  /* 0x0000000000081947 */ /* 0x008fea0003800000 */
[----:B------:R-:W3:Y:S02]  /*5660*/  SYNCS.PHASECHK.TRANS64.TRYWAIT P1, [UR5+0x30850], R0 ;  /* 0x03085000ff0075a7 */ /* 0x000ee40008020145 */
[----:B---3--:R-:W-:Y:S05]  /*5670*/  @!P1 BRA `(.L_x_1280) ;  /* 0x000000fc00e09947 */ /* 0x008fea0003800000 */
.L_x_1279:
        /* <DEDUP_REMOVED lines=30> */
.L_x_1281:
[----:B------:R-:W-:Y:S01]  /*5860*/  R2UR UR4, R22 ;  /* 0x00000000160472ca */ /* 0x000fe200000e0000 */
[----:B------:R-:W3:Y:S01]  /*5870*/  S2UR UR7, SR_CgaCtaId ;  /* 0x00000000000779c3 */ /* 0x000ee20000008800 */
[----:B------:R-:W-:Y:S01]  /*5880*/  VIADD R187, R200, UR60 ;  /* 0x0000003cc8bb7c36 */ /* 0x000fe20008000000 */
[----:B------:R-:W-:Y:S01]  /*5890*/  UIADD3 UR6, UR6, 0x30840, URZ ;  /* 0x0003084006067890 */ /* 0x000fe2000fffe03f */
[----:B-1----:R-:W-:Y:S01]  /*58a0*/  IMAD.SHL.U32 R4, R220, 0x40, RZ ;  /* 0x00000040dc047824 */ /* 0x002fe200078e00ff */
[----:B------:R-:W-:Y:S01]  /*58b0*/  UISETP.NE.AND UP0, UPT, UR43, URZ, UPT ;  /* 0x0000003f2b00728c */ /* 0x000fe2000bf05270 */
[----:B0-----:R-:W-:-:S07]  /*58c0*/  IMAD.U32 R3, RZ, RZ, UR41 ;  /* 0x00000029ff037e24 */ /* 0x001fce000f8e00ff */
[----:B------:R-:W-:-:S06]  /*58d0*/  UISETP.NE.AND UP1, UPT, UR4, URZ, UPT ;  /* 0x0000003f0400728c */ /* 0x000fcc000bf25270 */
[----:B------:R-:W-:Y:S02]  /*58e0*/  PLOP3.LUT P1, PT, PT, PT, UP1, 0x80, 0x0 ;  /* 0x000000000000781c */ /* 0x000fe40003f2f018 */
[----:B------:R-:W-:-:S03]  /*58f0*/  PLOP3.LUT P2, PT, PT, PT, UP1, 0x80, 0x0 ;  /* 0x000000000000781c */ /* 0x000fc60003f4f018 */
[----:B------:R-:W-:Y:S01]  /*5900*/  @UP1 ULDC UR4, c[0x0][0x44c] ;  /* 0x0001130000041ab9 */ /* 0x000fe20000000800 */
[----:B---3--:R-:W-:-:S03]  /*5910*/  UPRMT UR6, UR7, 0x654, UR6 ;  /* 0x0000065407067896 */ /* 0x008fc60008000006 */
[----:B------:R-:W-:-:S04]  /*5920*/  ULDC UR7, c[0x0][0x9e0] ;  /* 0x0002780000077ab9 */ /* 0x000fc80000000800 */
[----:B--2---:R-:W-:Y:S01]  /*5930*/  @P1 IMAD.HI.U32 R0, R187, UR4, RZ ;  /* 0x00000004bb001c27 */ /* 0x004fe2000f8e00ff */
[----:B------:R-:W-:Y:S01]  /*5940*/  @UP1 ULDC UR4, c[0x0][0x450] ;  /* 0x0001140000041ab9 */ /* 0x000fe20000000800 */
[----:B------:R-:W-:Y:S01]  /*5950*/  PLOP3.LUT P1, PT, PT, PT, UP0, 0x40, 0x0 ;  /* 0x000000000000781c */ /* 0x000fe20003f2e808 */
[----:B------:R-:W-:Y:S01]  /*5960*/  SYNCS.ARRIVE.TRANS64.RED.A1T0 RZ, [UR6], RZ ;  /* 0x000000ffffff79a7 */ /* 0x000fe20008100406 */
[----:B------:R-:W-:Y:S01]  /*5970*/  UMOV UR6, UR59 ;  /* 0x0000003b00067c82 */ /* 0x000fe20008000000 */
[----:B------:R-:W-:Y:S01]  /*5980*/  @P2 SHF.R.U32.HI R187, RZ, UR4, R0 ;  /* 0x00000004ffbb2c19 */ /* 0x000fe20008011600 */
[----:B------:R-:W-:Y:S01]  /*5990*/  ULOP3.LUT UR4, URZ, UR6, URZ, 0x33, !UPT ;  /* 0x000000063f047292 */ /* 0x000fe2000f8e333f */
[----:B------:R-:W-:-:S03]  /*59a0*/  IADD3 R0, -R4, 0x1, RZ ;  /* 0x0000000104007810 */ /* 0x000fc60007ffe1ff */
[----:B------:R-:W0:Y:S02]  /*59b0*/  SHFL.IDX PT, R189, R187, RZ, 0x1c1f ;  /* 0x001c1fffbbbd7589 */ /* 0x000e2400000e0000 */
[----:B------:R-:W-:-:S05]  /*59c0*/  IMAD R0, R19, -0x2, R0 ;  /* 0xfffffffe13007824 */ /* 0x000fca00078e0200 */
[----:B------:R-:W-:-:S05]  /*59d0*/  IADD3 R184, -R3, UR42, R0 ;  /* 0x0000002a03b87c10 */ /* 0x000fca000fffe100 */
[C---:B------:R-:W-:Y:S02]  /*59e0*/  VIADD R0, R184.reuse, UR7 ;  /* 0x00000007b8007c36 */ /* 0x040fe40008000000 */
[----:B------:R-:W-:Y:S02]  /*59f0*/  VIADD R184, R184, UR4 ;  /* 0x00000004b8b87c36 */ /* 0x000fe40008000000 */
[--C-:B0-----:R-:W-:Y:S02]  /*5a00*/  IMAD.IADD R186, R0, 0x1, R189.reuse ;  /* 0x0000000100ba7824 */ /* 0x101fe400078e02bd */
[----:B------:R-:W-:Y:S01]  /*5a10*/  IMAD.IADD R185, R184, 0x1, R189 ;  /* 0x00000001b8b97824 */ /* 0x000fe200078e02bd */
[----:B------:R-:W-:Y:S06]  /*5a20*/  @P1 BRA `(.L_x_1282) ;  /* 0x00000000005c1947 */ /* 0x000fec0003800000 */
[----:B------:R-:W-:Y:S01]  /*5a30*/  MOV R2, UR41 ;  /* 0x0000002900027c02 */ /* 0x000fe20008000f00 */
[----:B------:R-:W-:Y:S03]  /*5a40*/  BSSY B0, `(.L_x_1283) ;  /* 0x0000011000007945 */ /* 0x000fe60003800000 */
[----:B------:R-:W-:-:S04]  /*5a50*/  IADD3 R189, -R2, UR42, R189 ;  /* 0x0000002a02bd7c10 */ /* 0x000fc8000fffe1bd */
        /* <DEDUP_REMOVED lines=10> */
.L_x_1284:
[----:B------:R-:W-:-:S05]  /*5b00*/  IMAD.U32 R191, RZ, RZ, UR55 ;  /* 0x00000037ffbf7e24 */ /* 0x000fca000f8e00ff */
[----:B------:R-:W-:-:S13]  /*5b10*/  ISETP.NE.AND P1, PT, R191, 0x1, PT ;  /* 0x00000001bf00780c */ /* 0x000fda0003f25270 */
[----:B------:R-:W0:Y:S02]  /*5b20*/  @P1 LDC.64 R2, c[0x0][0x9e8] ;  /* 0x00027a00ff021b82 */ /* 0x000e240000000a00 */
[----:B0-----:R-:W-:-:S05]  /*5b30*/  @P1 IMAD.HI.U32 R2, R189, R2, RZ ;  /* 0x00000002bd021227 */ /* 0x001fca00078e00ff */
[----:B------:R-:W-:-:S07]  /*5b40*/  @P1 SHF.R.U32.HI R189, RZ, R3, R2 ;  /* 0x00000003ffbd1219 */ /* 0x000fce0000011602 */
.L_x_1285:
[----:B------:R-:W-:Y:S05]  /*5b50*/  BSYNC B0 ;  /* 0x0000000000007941 */ /* 0x000fea0003800000 */
.L_x_1283:
[----:B------:R-:W-:-:S04]  /*5b60*/  IMAD R2, R189, R191, -R4 ;  /* 0x000000bfbd027224 */ /* 0x000fc800078e0a04 */
[----:B------:R-:W-:-:S05]  /*5b70*/  IMAD R2, R19, -0x2, R2 ;  /* 0xfffffffe13027824 */ /* 0x000fca00078e0202 */
[----:B------:R-:W-:Y:S02]  /*5b80*/  VIADDMNMX R186, R2, R191, R186, PT ;  /* 0x000000bf02ba7246 */ /* 0x000fe400038001ba */
[----:B------:R-:W-:-:S07]  /*5b90*/  VIMNMX R185, R185, R2, !PT ;  /* 0x00000002b9b97248 */ /* 0x000fce0007fe0100 */
.L_x_1282:
        /* <DEDUP_REMOVED lines=55> */
[----:B------:R-:W-:Y:S01]  /*5f10*/  IMAD.U32 R2, RZ, RZ, UR41 ;  /* 0x00000029ff027e24 */ /* 0x000fe2000f8e00ff */
[----:B------:R-:W-:Y:S04]  /*5f20*/  BSSY B0, `(.L_x_1287) ;  /* 0x0000011000007945 */ /* 0x000fe80003800000 */
        /* <DEDUP_REMOVED lines=11> */
.L_x_1288:
[----:B------:R-:W-:-:S05]  /*5fe0*/  IMAD.U32 R186, RZ, RZ, UR55 ;  /* 0x00000037ffba7e24 */ /* 0x000fca000f8e00ff */
[----:B------:R-:W-:-:S13]  /*5ff0*/  ISETP.NE.AND P2, PT, R186, 0x1, PT ;  /* 0x00000001ba00780c */ /* 0x000fda0003f45270 */
[----:B------:R-:W0:Y:S02]  /*6000*/  @P2 LDC.64 R2, c[0x0][0x9e8] ;  /* 0x00027a00ff022b82 */ /* 0x000e240000000a00 */
[----:B0-----:R-:W-:-:S05]  /*6010*/  @P2 IMAD.HI.U32 R2, R185, R2, RZ ;  /* 0x00000002b9022227 */ /* 0x001fca00078e00ff */
[----:B------:R-:W-:-:S07]  /*6020*/  @P2 SHF.R.U32.HI R185, RZ, R3, R2 ;  /* 0x00000003ffb92219 */ /* 0x000fce0000011602 */
.L_x_1289:
[----:B------:R-:W-:Y:S05]  /*6030*/  BSYNC B0 ;  /* 0x0000000000007941 */ /* 0x000fea0003800000 */
.L_x_1287:
[----:B------:R-:W-:-:S04]  /*6040*/  IMAD R4, R185, R186, -R4 ;  /* 0x000000bab9047224 */ /* 0x000fc800078e0a04 */
[----:B------:R-:W-:-:S05]  /*6050*/  IMAD R3, R19, -0x2, R4 ;  /* 0xfffffffe13037824 */ /* 0x000fca00078e0204 */
[----:B------:R-:W-:Y:S02]  /*6060*/  VIADDMNMX R0, R3, R186, R0, PT ;  /* 0x000000ba03007246 */ /* 0x000fe40003800100 */
[----:B------:R-:W-:-:S07]  /*6070*/  VIMNMX R184, R184, R3, !PT ;  /* 0x00000003b8b87248 */ /* 0x000fce0007fe0100 */
.L_x_1286:
        /* <DEDUP_REMOVED lines=84> */
[----:B------:R-:W-:Y:S01]  /*65c0*/  FSEL R154, R4, RZ, P3 ;  /* 0x000000ff049a7208 */ /* 0x000fe20001800000 */
[--C-:B------:R-:W-:Y:S01]  /*65d0*/  FFMA.FTZ R192, R160, UR10, -R2.reuse ;  /* 0x0000000aa0c07c23 */ /* 0x100fe20008010802 */
[----:B------:R-:W-:Y:S01]  /*65e0*/  FMNMX.FTZ R3, R171, R152, !PT ;  /* 0x00000098ab037209 */ /* 0x000fe20007810000 */
[--C-:B------:R-:W-:Y:S01]  /*65f0*/  FFMA.FTZ R194, R164, UR10, -R2.reuse ;  /* 0x0000000aa4c27c23 */ /* 0x100fe20008010802 */
[--C-:B------:R-:W-:Y:S01]  /*6600*/  FFMA.FTZ R165, R165, UR10, -R2.reuse ;  /* 0x0000000aa5a57c23 */ /* 0x100fe20008010802 */
[----:B------:R-:W-:Y:S01]  /*6610*/  FADD.FTZ R154, -R154, R21 ;  /* 0x000000159a9a7221 */ /* 0x000fe20000010100 */
[----:B------:R-:W-:Y:S01]  /*6620*/  FMNMX.FTZ R152, R174, R3, !PT ;  /* 0x00000003ae987209 */ /* 0x000fe20007810000 */
[--C-:B------:R-:W-:Y:S01]  /*6630*/  FFMA.FTZ R188, R168, UR10, -R2.reuse ;  /* 0x0000000aa8bc7c23 */ /* 0x100fe20008010802 */
[--C-:B------:R-:W-:Y:S01]  /*6640*/  FFMA.FTZ R190, R172, UR10, -R2.reuse ;  /* 0x0000000aacbe7c23 */ /* 0x100fe20008010802 */
[--C-:B------:R-:W-:Y:S01]  /*6650*/  FFMA.FTZ R157, R173, UR10, -R2.reuse ;  /* 0x0000000aad9d7c23 */ /* 0x100fe20008010802 */
[----:B------:R-:W-:Y:S01]  /*6660*/  FMNMX.FTZ R3, R175, R152, !PT ;  /* 0x00000098af037209 */ /* 0x000fe20007810000 */
[--C-:B------:R-:W-:Y:S01]  /*6670*/  FFMA.FTZ R184, R176, UR10, -R2.reuse ;  /* 0x0000000ab0b87c23 */ /* 0x100fe20008010802 */
[--C-:B------:R-:W-:Y:S01]  /*6680*/  FFMA.FTZ R153, R177, UR10, -R2.reuse ;  /* 0x0000000ab1997c23 */ /* 0x100fe20008010802 */
[----:B------:R-:W-:Y:S01]  /*6690*/  FFMA.FTZ R186, R180, UR10, -R2 ;  /* 0x0000000ab4ba7c23 */ /* 0x000fe20008010802 */
[----:B------:R-:W-:Y:S01]  /*66a0*/  FMNMX.FTZ R152, R178, R3, !PT ;  /* 0x00000003b2987209 */ /* 0x000fe20007810000 */
[----:B------:R-:W-:Y:S03]  /*66b0*/  MUFU.EX2 R187, R187 ;  /* 0x000000bb00bb7308 */ /* 0x000fe60000000800 */
[----:B------:R-:W-:-:S02]  /*66c0*/  FMNMX.FTZ R3, R179, R152, !PT ;  /* 0x00000098b3037209 */ /* 0x000fc40007810000 */
[----:B------:R-:W-:Y:S01]  /*66d0*/  FSEL R152, R183, -INF , !P1 ;  /* 0xff800000b7987808 */ /* 0x000fe20004800000 */
[--C-:B------:R-:W-:Y:S01]  /*66e0*/  FFMA.FTZ R183, R161, UR10, -R2.reuse ;  /* 0x0000000aa1b77c23 */ /* 0x100fe20008010802 */
[----:B------:R-:W-:Y:S01]  /*66f0*/  FMNMX.FTZ R3, R182, R3, !PT ;  /* 0x00000003b6037209 */ /* 0x000fe20007810000 */
[--C-:B------:R-:W-:Y:S01]  /*6700*/  FFMA.FTZ R161, R169, UR10, -R2.reuse ;  /* 0x0000000aa9a17c23 */ /* 0x100fe20008010802 */
[----:B------:R-:W-:Y:S01]  /*6710*/  FFMA.FTZ R2, R181, UR10, -R2 ;  /* 0x0000000ab5027c23 */ /* 0x000fe20008010802 */
[----:B------:R-:W-:Y:S01]  /*6720*/  MUFU.EX2 R196, R196 ;  /* 0x000000c400c47308 */ /* 0x000fe20000000800 */
[----:B------:R-:W-:-:S05]  /*6730*/  FMNMX.FTZ R3, R152, R3, !PT ;  /* 0x0000000398037209 */ /* 0x000fca0007810000 */
[----:B------:R-:W0:Y:S02]  /*6740*/  SHFL.BFLY PT, R0, R3, 0x2, 0x1f ;  /* 0x0c401f0003007f89 */ /* 0x000e2400000e0000 */
[----:B------:R1:W-:Y:S08]  /*6750*/  MUFU.EX2 R21, R2 ;  /* 0x0000000200157308 */ /* 0x0003f00000000800 */
        /* <DEDUP_REMOVED lines=9> */
[----:B------:R-:W-:-:S03]  /*67f0*/  FMUL.FTZ R0, R154, UR10 ;  /* 0x0000000a9a007c20 */ /* 0x000fc60008410000 */
[C---:B------:R-:W-:Y:S01]  /*6800*/  FSETP.NEU.FTZ.AND P1, PT, R3.reuse, -INF , PT ;  /* 0xff8000000300780b */ /* 0x040fe20003f3d000 */
[----:B------:R-:W-:Y:S02]  /*6810*/  FMUL.FTZ R156, R3, UR10 ;  /* 0x0000000a039c7c20 */ /* 0x000fe40008410000 */
[----:B------:R-:W-:Y:S03]  /*6820*/  MUFU.EX2 R188, R188 ;  /* 0x000000bc00bc7308 */ /* 0x000fe60000000800 */
[----:B------:R-:W-:-:S05]  /*6830*/  FSEL R154, R156, RZ, P1 ;  /* 0x000000ff9c9a7208 */ /* 0x000fca0000800000 */
[----:B------:R-:W0:Y:S01]  /*6840*/  MUFU.EX2 R0, R0 ;  /* 0x0000000000007308 */ /* 0x000e220000000800 */
[--C-:B------:R-:W-:Y:S01]  /*6850*/  FFMA.FTZ R156, R155, UR10, -R154.reuse ;  /* 0x0000000a9b9c7c23 */ /* 0x100fe2000801089a */
[----:B------:R-:W-:Y:S01]  /*6860*/  FSEL R155, R3, RZ, P1 ;  /* 0x000000ff039b7208 */ /* 0x000fe20000800000 */
[--C-:B------:R-:W-:Y:S01]  /*6870*/  FFMA.FTZ R197, R185, UR10, -R154.reuse ;  /* 0x0000000ab9c57c23 */ /* 0x100fe2000801089a */
[--C-:B------:R-:W-:Y:S01]  /*6880*/  FFMA.FTZ R199, R158, UR10, -R154.reuse ;  /* 0x0000000a9ec77c23 */ /* 0x100fe2000801089a */
[--C-:B------:R-:W-:Y:S01]  /*6890*/  FFMA.FTZ R158, R159, UR10, -R154.reuse ;  /* 0x0000000a9f9e7c23 */ /* 0x100fe2000801089a */
[----:B------:R-:W-:Y:S01]  /*68a0*/  FFMA.FTZ R193, R162, UR10, -R154 ;  /* 0x0000000aa2c17c23 */ /* 0x000fe2000801089a */
[----:B------:R-:W-:Y:S01]  /*68b0*/  FADD.FTZ R155, -R155, R20 ;  /* 0x000000149b9b7221 */ /* 0x000fe20000010100 */
[----:B------:R-:W-:Y:S01]  /*68c0*/  MUFU.EX2 R156, R156 ;  /* 0x0000009c009c7308 */ /* 0x000fe20000000800 */
[--C-:B------:R-:W-:Y:S01]  /*68d0*/  FFMA.FTZ R160, R163, UR10, -R154.reuse ;  /* 0x0000000aa3a07c23 */ /* 0x100fe2000801089a */
[--C-:B------:R-:W-:Y:S01]  /*68e0*/  FFMA.FTZ R195, R166, UR10, -R154.reuse ;  /* 0x0000000aa6c37c23 */ /* 0x100fe2000801089a */
[----:B-1----:R-:W-:Y:S01]  /*68f0*/  FMUL.FTZ R2, R155, UR10 ;  /* 0x0000000a9b027c20 */ /* 0x002fe20008410000 */
[--C-:B------:R-:W-:Y:S01]  /*6900*/  FFMA.FTZ R20, R167, UR10, -R154.reuse ;  /* 0x0000000aa7147c23 */ /* 0x100fe2000801089a */
[--C-:B------:R-:W-:Y:S01]  /*6910*/  FFMA.FTZ R155, R170, UR10, -R154.reuse ;  /* 0x0000000aaa9b7c23 */ /* 0x100fe2000801089a */
[--C-:B------:R-:W-:Y:S01]  /*6920*/  FFMA.FTZ R162, R171, UR10, -R154.reuse ;  /* 0x0000000aaba27c23 */ /* 0x100fe2000801089a */
[--C-:B------:R-:W-:Y:S01]  /*6930*/  FFMA.FTZ R191, R174, UR10, -R154.reuse ;  /* 0x0000000aaebf7c23 */ /* 0x100fe2000801089a */
[----:B------:R-:W-:Y:S01]  /*6940*/  MUFU.EX2 R197, R197 ;  /* 0x000000c500c57308 */ /* 0x000fe20000000800 */
[----:B0-----:R-:W-:Y:S01]  /*6950*/  FFMA.FTZ R159, R0, R18, R187 ;  /* 0x00000012009f7223 */ /* 0x001fe200000100bb */
[--C-:B------:R-:W-:Y:S01]  /*6960*/  FFMA.FTZ R164, R175, UR10, -R154.reuse ;  /* 0x0000000aafa47c23 */ /* 0x100fe2000801089a */
[--C-:B------:R-:W-:Y:S01]  /*6970*/  FFMA.FTZ R185, R178, UR10, -R154.reuse ;  /* 0x0000000ab2b97c23 */ /* 0x100fe2000801089a */
[----:B------:R-:W-:Y:S01]  /*6980*/  FFMA.FTZ R152, R152, UR10, -R154 ;  /* 0x0000000a98987c23 */ /* 0x000fe2000801089a */
[----:B------:R-:W-:-:S03]  /*6990*/  FADD.FTZ R159, R196, R159 ;  /* 0x0000009fc49f7221 */ /* 0x000fc60000010000 */
[----:B------:R-:W0:Y:S01]  /*69a0*/  MUFU.EX2 R2, R2 ;  /* 0x0000000200027308 */ /* 0x000e220000000800 */
[----:B------:R-:W-:-:S04]  /*69b0*/  FADD.FTZ R166, R198, R159 ;  /* 0x0000009fc6a67221 */ /* 0x000fc80000010000 */
[----:B------:R-:W-:-:S03]  /*69c0*/  FADD.FTZ R159, R189, R166 ;  /* 0x000000a6bd9f7221 */ /* 0x000fc60000010000 */
[----:B------:R-:W1:Y:S01]  /*69d0*/  MUFU.EX2 R199, R199 ;  /* 0x000000c700c77308 */ /* 0x000e620000000800 */
[----:B------:R-:W-:-:S04]  /*69e0*/  FADD.FTZ R166, R192, R159 ;  /* 0x0000009fc0a67221 */ /* 0x000fc80000010000 */
[----:B------:R-:W-:Y:S01]  /*69f0*/  FADD.FTZ R159, R183, R166 ;  /* 0x000000a6b79f7221 */ /* 0x000fe20000010000 */
[--C-:B------:R-:W-:Y:S02]  /*6a00*/  FFMA.FTZ R166, R179, UR10, -R154.reuse ;  /* 0x0000000ab3a67c23 */ /* 0x100fe4000801089a */
[----:B------:R-:W2:Y:S01]  /*6a10*/  MUFU.EX2 R158, R158 ;  /* 0x0000009e009e7308 */ /* 0x000ea20000000800 */
[----:B0-----:R-:W-:Y:S01]  /*6a20*/  FFMA.FTZ R5, R2, R5, R197 ;  /* 0x0000000502057223 */ /* 0x001fe200000100c5 */
[----:B------:R-:W-:Y:S01]  /*6a30*/  FADD.FTZ R168, R194, R159 ;  /* 0x0000009fc2a87221 */ /* 0x000fe20000010000 */
[----:B------:R-:W-:Y:S02]  /*6a40*/  FFMA.FTZ R159, R182, UR10, -R154 ;  /* 0x0000000ab69f7c23 */ /* 0x000fe4000801089a */
[----:B------:R-:W-:Y:S01]  /*6a50*/  FADD.FTZ R18, R156, R5 ;  /* 0x000000059c127221 */ /* 0x000fe20000010000 */
[----:B------:R-:W-:Y:S02]  /*6a60*/  FADD.FTZ R163, R165, R168 ;  /* 0x000000a8a5a37221 */ /* 0x000fe40000010000 */
[----:B------:R-:W0:Y:S01]  /*6a70*/  MUFU.EX2 R193, R193 ;  /* 0x000000c100c17308 */ /* 0x000e220000000800 */
[----:B-1----:R-:W-:Y:S01]  /*6a80*/  FADD.FTZ R5, R199, R18 ;  /* 0x00000012c7057221 */ /* 0x002fe20000010000 */
[----:B------:R-:W-:-:S06]  /*6a90*/  FADD.FTZ R168, R188, R163 ;  /* 0x000000a3bca87221 */ /* 0x000fcc0000010000 */
        /* <DEDUP_REMOVED lines=35> */
[----:B------:R-:W-:Y:S01]  /*6cd0*/  FADD.FTZ R18, R21, R154 ;  /* 0x0000009a15127221 */ /* 0x000fe20000010000 */
[----:B--2---:R-:W-:Y:S01]  /*6ce0*/  FADD.FTZ R5, R152, R5 ;  /* 0x0000000598057221 */ /* 0x004fe20000010000 */
[----:B------:R-:W-:Y:S06]  /*6cf0*/  @!P0 BRA `(.L_x_1290) ;  /* 0x0000000000048947 */ /* 0x000fec0003800000 */
[----:B------:R-:W-:Y:S01]  /*6d00*/  BPT.TRAP 0x1 ;  /* 0x000000040000795c */ /* 0x000fe20000300000 */
.L_x_1290:
[----:B------:R-:W0:Y:S01]  /*6d10*/  S2UR UR4, SR_CgaCtaId ;  /* 0x00000000000479c3 */ /* 0x000e220000008800 */
[----:B------:R-:W-:Y:S01]  /*6d20*/  UIADD3 UR5, UR5, 0x30860, URZ ;  /* 0x0003086005057890 */ /* 0x000fe2000fffe03f */
[----:B------:R-:W-:Y:S01]  /*6d30*/  ISETP.GT.AND P1, PT, R220, UR54, PT ;  /* 0x00000036dc007c0c */ /* 0x000fe2000bf24270 */
[----:B------:R-:W-:Y:S01]  /*6d40*/  UMOV UR7, UR38 ;  /* 0x0000002600077c82 */ /* 0x000fe20008000000 */
[----:B------:R-:W-:Y:S01]  /*6d50*/  F2FP.F16.F32.PACK_AB R196, R196, R187 ;  /* 0x000000bbc4c4723e */ /* 0x000fe200000000ff */
[----:B------:R-:W-:Y:S01]  /*6d60*/  VIADD R220, R220, 0xffffffff ;  /* 0xffffffffdcdc7836 */ /* 0x000fe20000000000 */
[----:B------:R-:W-:Y:S02]  /*6d70*/  F2FP.F16.F32.PACK_AB R198, R189, R198 ;  /* 0x000000c6bdc6723e */ /* 0x000fe400000000ff */
        /* <DEDUP_REMOVED lines=20> */
.L_x_1272:
[----:B------:R-:W-:Y:S01]  /*6ec0*/  R2UR UR4, R22 ;  /* 0x00000000160472ca */ /* 0x000fe200000e0000 */
[----:B------:R-:W-:Y:S02]  /*6ed0*/  UISETP.NE.AND UP0, UPT, UR43, URZ, UPT ;  /* 0x0000003f2b00728c */ /* 0x000fe4000bf05270 */
[----:B------:R-:W-:Y:S02]  /*6ee0*/  UIADD3 UR11, UR60, 0x7f, URZ ;  /* 0x0000007f3c0b7890 */ /* 0x000fe4000fffe03f */
[----:B------:R-:W-:Y:S02]  /*6ef0*/  UIADD3 UR7, UR42, 0x1, -UR41 ;  /* 0x000000012a077890 */ /* 0x000fe4000fffe829 */
[----:B------:R-:W-:-:S06]  /*6f00*/  PLOP3.LUT P1, PT, PT, PT, UP0, 0x40, 0x0 ;  /* 0x000000000000781c */ /* 0x000fcc0003f2e808 */
[----:B------:R-:W-:-:S11]  /*6f10*/  UISETP.NE.AND UP1, UPT, UR4, URZ, UPT ;  /* 0x0000003f0400728c */ /* 0x000fd6000bf25270 */
[----:B------:R-:W-:Y:S01]  /*6f20*/  @UP1 ULDC UR4, c[0x0][0x44c] ;  /* 0x0001130000041ab9 */ /* 0x000fe20000000800 */
[----:B------:R-:W-:Y:S01]  /*6f30*/  @UP1 ULDC UR14, c[0x0][0x450] ;  /* 0x00011400000e1ab9 */ /* 0x000fe20000000800 */
[----:B------:R-:W-:-:S04]  /*6f40*/  UIMAD.WIDE.U32 UR4, UR11, UR4, URZ ;  /* 0x000000040b0472a5 */ /* 0x000fc8000f8e003f */
[----:B------:R-:W-:-:S04]  /*6f50*/  @UP1 USHF.R.U32.HI UR11, URZ, UR14, UR5 ;  /* 0x0000000e3f0b1299 */ /* 0x000fc80008011605 */
[----:B------:R-:W-:-:S04]  /*6f60*/  UIADD3 UR15, UR7, UR11, URZ ;  /* 0x0000000b070f7290 */ /* 0x000fc8000fffe03f */
[----:B------:R-:W-:Y:S01]  /*6f70*/  UIADD3 UR11, UR15, -UR6, URZ ;  /* 0x800000060f0b7290 */ /* 0x000fe2000fffe03f */
[----:B------:R-:W-:Y:S11]  /*6f80*/  @P1 BRA `(.L_x_1292) ;  /* 0x00000000004c1947 */ /* 0x000ff60003800000 */
[----:B------:R-:W-:-:S06]  /*6f90*/  UISETP.GT.AND UP0, UPT, UR15, -0x1, UPT ;  /* 0xffffffff0f00788c */ /* 0x000fcc000bf04270 */
[----:B------:R-:W-:-:S13]  /*6fa0*/  PLOP3.LUT P1, PT, PT, PT, UP0, 0x80, 0x0 ;  /* 0x000000000000781c */ /* 0x000fda0003f2f008 */
[----:B------:R-:W-:Y:S05]  /*6fb0*/  @P1 BRA `(.L_x_1293) ;  /* 0x0000000000201947 */ /* 0x000fea0003800000 */
[----:B------:R-:W-:Y:S01]  /*6fc0*/  ULDC UR14, c[0x0][0x9e4] ;  /* 0x00027900000e7ab9 */ /* 0x000fe20000000800 */
[----:B------:R-:W-:Y:S02]  /*6fd0*/  ULOP3.LUT UR15, URZ, UR15, URZ, 0x33, !UPT ;  /* 0x0000000f3f0f7292 */ /* 0x000fe4000f8e333f */
[----:B------:R-:W-:-:S11]  /*6fe0*/  UISETP.NE.AND UP0, UPT, UR14, 0x1, UPT ;  /* 0x000000010e00788c */ /* 0x000fd6000bf05270 */
[----:B------:R-:W-:Y:S02]  /*6ff0*/  @UP0 ULDC.64 UR4, c[0x0][0x9e8] ;  /* 0x00027a0000040ab9 */ /* 0x000fe40000000a00 */
[----:B------:R-:W-:-:S04]  /*7000*/  UIMAD.WIDE.U32 UR6, UR15, UR4, URZ ;  /* 0x000000040f0672a5 */ /* 0x000fc8000f8e003f */
[----:B------:R-:W-:-:S04]  /*7010*/  @UP0 USHF.R.U32.HI UR15, URZ, UR5, UR7 ;  /* 0x000000053f0f0299 */ /* 0x000fc80008011607 */
[----:B------:R-:W-:Y:S01]  /*7020*/  ULOP3.LUT UR15, URZ, UR15, URZ, 0x33, !UPT ;  /* 0x0000000f3f0f7292 */ /* 0x000fe2000f8e333f */
[----:B------:R-:W-:Y:S11]  /*7030*/  BRA `(.L_x_1294) ;  /* 0x0000000000147947 */ /* 0x000ff60003800000 */
.L_x_1293:
[----:B------:R-:W-:Y:S02]  /*7040*/  ULDC UR14, c[0x0][0x9e4] ;  /* 0x00027900000e7ab9 */ /* 0x000fe40000000800 */
[----:B------:R-:W-:-:S11]  /*7050*/  UISETP.NE.AND UP0, UPT, UR14, 0x1, UPT ;  /* 0x000000010e00788c */ /* 0x000fd6000bf05270 */
[----:B------:R-:W-:Y:S02]  /*7060*/  @UP0 ULDC.64 UR4, c[0x0][0x9e8] ;  /* 0x00027a0000040ab9 */ /* 0x000fe40000000a00 */
[----:B------:R-:W-:-:S04]  /*7070*/  UIMAD.WIDE.U32 UR6, UR15, UR4, URZ ;  /* 0x000000040f0672a5 */ /* 0x000fc8000f8e003f */
[----:B------:R-:W-:-:S12]  /*7080*/  @UP0 USHF.R.U32.HI UR15, URZ, UR5, UR7 ;  /* 0x000000053f0f0299 */ /* 0x000fd80008011607 */
.L_x_1294:
[----:B------:R-:W-:-:S04]  /*7090*/  UIMAD UR14, UR15, UR14, URZ ;  /* 0x0000000e0f0e72a4 */ /* 0x000fc8000f8e023f */
[----:B------:R-:W-:-:S04]  /*70a0*/  UISETP.LT.AND UP0, UPT, UR11, UR14, UPT ;  /* 0x0000000e0b00728c */ /* 0x000fc8000bf01270 */
[----:B------:R-:W-:-:S12]  /*70b0*/  USEL UR11, UR11, UR14, !UP0 ;  /* 0x0000000e0b0b7287 */ /* 0x000fd8000c000000 */
.L_x_1292:
[----:B------:R-:W-:Y:S01]  /*70c0*/  UIADD3 UR11, UR11, 0x3f, URZ ;  /* 0x0000003f0b0b7890 */ /* 0x000fe2000fffe03f */
[----:B------:R-:W-:-:S03]  /*70d0*/  R2UR UR5, R201 ;  /* 0x00000000c90572ca */ /* 0x000fc600000e0000 */
[----:B------:R-:W-:-:S04]  /*70e0*/  USHF.R.S32.HI UR4, URZ, 0x1f, UR11 ;  /* 0x0000001f3f047899 */ /* 0x000fc8000801140b */
[----:B------:R-:W-:-:S04]  /*70f0*/  ULEA.HI UR4, UR4, UR11, URZ, 0x6 ;  /* 0x0000000b04047291 */ /* 0x000fc8000f8f303f */
[----:B------:R-:W-:-:S04]  /*7100*/  USHF.R.S32.HI UR4, URZ, 0x6, UR4 ;  /* 0x000000063f047899 */ /* 0x000fc80008011404 */
[----:B------:R-:W-:-:S04]  /*7110*/  UISETP.LT.AND UP0, UPT, UR5, UR4, UPT ;  /* 0x000000040500728c */ /* 0x000fc8000bf01270 */
[----:B------:R-:W-:-:S06]  /*7120*/  USEL UR54, UR5, UR4, !UP0 ;  /* 0x0000000405367287 */ /* 0x000fcc000c000000 */
[----:B------:R-:W-:-:S13]  /*7130*/  ISETP.GE.AND P1, PT, R220, UR54, PT ;  /* 0x00000036dc007c0c */ /* 0x000fda000bf26270 */
[----:B------:R-:W-:Y:S05]  /*7140*/  @!P1 BRA `(.L_x_1295) ;  /* 0x0000001c00489947 */ /* 0x000fea0003800000 */
[----:B------:R-:W-:Y:S01]  /*7150*/  IMAD.MOV.U32 R20, RZ, RZ, R3 ;  /* 0x000000ffff147224 */ /* 0x000fe200078e0003 */
[----:B------:R-:W-:Y:S01]  /*7160*/  UMOV UR7, UR38 ;  /* 0x0000002600077c82 */ /* 0x000fe20008000000 */
[----:B------:R-:W-:Y:S01]  /*7170*/  IMAD.MOV.U32 R21, RZ, RZ, R4 ;  /* 0x000000ffff157224 */ /* 0x000fe200078e0004 */
[----:B------:R-:W-:Y:S01]  /*7180*/  UMOV UR4, UR39 ;  /* 0x0000002700047c82 */ /* 0x000fe20008000000 */
[----:B------:R-:W-:-:S05]  /*7190*/  ULDC UR55, c[0x0][0x988] ;  /* 0x0002620000377ab9 */ /* 0x000fca0000000800 */
.L_x_1306:
[----:B------:R-:W-:-:S04]  /*71a0*/  UISETP.NE.AND UP0, UPT, UR4, 0x1, UPT ;  /* 0x000000010400788c */ /* 0x000fc8000bf05270 */
[----:B------:R-:W-:-:S04]  /*71b0*/  USEL UR38, URZ, 0x1, UP0 ;  /* 0x000000013f267887 */ /* 0x000fc80008000000 */
[----:B------:R-:W-:Y:S01]  /*71c0*/  ULOP3.LUT UR38, UR7, UR38, URZ, 0x3c, !UPT ;  /* 0x0000002607267292 */ /* 0x000fe2000f8e3c3f */
[----:B------:R-:W-:Y:S11]  /*71d0*/  @!P0 BRA `(.L_x_1296) ;  /* 0x0000000000048947 */ /* 0x000ff60003800000 */
[----:B------:R-:W-:Y:S01]  /*71e0*/  BPT.TRAP 0x1 ;  /* 0x000000040000795c */ /* 0x000fe20000300000 */
.L_x_1296:
        /* <DEDUP_REMOVED lines=9> */
.L_x_1297:
[----:B-1----:R-:W-:Y:S05]  /*7280*/  @P1 BRA `(.L_x_1298) ;  /* 0x0000000000081947 */ /* 0x002fea0003800000 */
[----:B------:R-:W1:Y:S02]  /*7290*/  SYNCS.PHASECHK.TRANS64.TRYWAIT P1, [UR6+0x30830], R3 ;  /* 0x03083003ff0075a7 */ /* 0x000e640008020146 */
[----:B-1----:R-:W-:Y:S05]  /*72a0*/  @!P1 BRA `(.L_x_1299) ;  /* 0x000000e000ec9947 */ /* 0x002fea0003800000 */
.L_x_1298:
        /* <DEDUP_REMOVED lines=227> */
.L_x_1300:
[----:B------:R-:W-:Y:S01]  /*80e0*/  ULEA UR5, UR4, UR40, 0x3 ;  /* 0x0000002804057291 */ /* 0x000fe2000f8e183f */
[----:B------:R-:W-:-:S05]  /*80f0*/  IMAD.U32 R0, RZ, RZ, UR7 ;  /* 0x00000007ff007e24 */ /* 0x000fca000f8e00ff */
[----:B------:R-:W-:-:S04]  /*8100*/  SHF.L.U32 R0, R0, 0x1f, RZ ;  /* 0x0000001f00007819 */ /* 0x000fc800000006ff */
[----:B------:R2:W3:Y:S01]  /*8110*/  SYNCS.PHASECHK.TRANS64.TRYWAIT P1, [UR5+0x30850], R0 ;  /* 0x03085000ff0075a7 */ /* 0x0004e20008020145 */
[----:B------:R-:W-:Y:S05]  /*8120*/  @!P0 BRA `(.L_x_1301) ;  /* 0x0000000000048947 */ /* 0x000fea0003800000 */
[----:B------:R-:W-:Y:S01]  /*8130*/  BPT.TRAP 0x1 ;  /* 0x000000040000795c */ /* 0x000fe20000300000 */
.L_x_1301:
[----:B---3--:R-:W-:Y:S05]  /*8140*/  @P1 BRA `(.L_x_1302) ;  /* 0x0000000000081947 */ /* 0x008fea0003800000 */
[----:B------:R-:W3:Y:S02]  /*8150*/  SYNCS.PHASECHK.TRANS64.TRYWAIT P1, [UR5+0x30850], R0 ;  /* 0x03085000ff0075a7 */ /* 0x000ee40008020145 */
[----:B---3--:R-:W-:Y:S05]  /*8160*/  @!P1 BRA `(.L_x_1303) ;  /* 0x000000d400549947 */ /* 0x008fea0003800000 */
.L_x_1302:
        /* <DEDUP_REMOVED lines=30> */
.L_x_1304:
        /* <DEDUP_REMOVED lines=68> */
[----:B------:R-:W-:Y:S03]  /*8790*/  MUFU.EX2 R2, R2 ;  /* 0x0000000200027308 */ /* 0x000fe60000000800 */
[--C-:B------:R-:W-:Y:S01]  /*87a0*/  FFMA.FTZ R197, R154, UR10, -R20.reuse ;  /* 0x0000000a9ac57c23 */ /* 0x100fe20008010814 */
[--C-:B------:R-:W-:Y:S01]  /*87b0*/  FFMA.FTZ R152, R155, UR10, -R20.reuse ;  /* 0x0000000a9b987c23 */ /* 0x100fe20008010814 */
[--C-:B------:R-:W-:Y:S01]  /*87c0*/  FFMA.FTZ R199, R158, UR10, -R20.reuse ;  /* 0x0000000a9ec77c23 */ /* 0x100fe20008010814 */
[--C-:B------:R-:W-:Y:S01]  /*87d0*/  FFMA.FTZ R154, R159, UR10, -R20.reuse ;  /* 0x0000000a9f9a7c23 */ /* 0x100fe20008010814 */
[--C-:B------:R-:W-:Y:S01]  /*87e0*/  FFMA.FTZ R193, R162, UR10, -R20.reuse ;  /* 0x0000000aa2c17c23 */ /* 0x100fe20008010814 */
[----:B------:R-:W0:Y:S01]  /*87f0*/  MUFU.EX2 R21, R21 ;  /* 0x0000001500157308 */ /* 0x000e220000000800 */
[--C-:B------:R-:W-:Y:S01]  /*8800*/  FFMA.FTZ R156, R163, UR10, -R20.reuse ;  /* 0x0000000aa39c7c23 */ /* 0x100fe20008010814 */
[--C-:B------:R-:W-:Y:S01]  /*8810*/  FFMA.FTZ R195, R166, UR10, -R20.reuse ;  /* 0x0000000aa6c37c23 */ /* 0x100fe20008010814 */
[--C-:B------:R-:W-:Y:S01]  /*8820*/  FFMA.FTZ R158, R167, UR10, -R20.reuse ;  /* 0x0000000aa79e7c23 */ /* 0x100fe20008010814 */
[--C-:B------:R-:W-:Y:S01]  /*8830*/  FFMA.FTZ R189, R170, UR10, -R20.reuse ;  /* 0x0000000aaabd7c23 */ /* 0x100fe20008010814 */
[--C-:B------:R-:W-:Y:S01]  /*8840*/  FFMA.FTZ R160, R171, UR10, -R20.reuse ;  /* 0x0000000aaba07c23 */ /* 0x100fe20008010814 */
[--C-:B------:R-:W-:Y:S01]  /*8850*/  FFMA.FTZ R191, R174, UR10, -R20.reuse ;  /* 0x0000000aaebf7c23 */ /* 0x100fe20008010814 */
[----:B------:R-:W-:Y:S01]  /*8860*/  FFMA.FTZ R162, R175, UR10, -R20 ;  /* 0x0000000aafa27c23 */ /* 0x000fe20008010814 */
[----:B------:R-:W1:Y:S08]  /*8870*/  MUFU.EX2 R197, R197 ;  /* 0x000000c500c57308 */ /* 0x000e700000000800 */
[----:B------:R-:W2:Y:S01]  /*8880*/  MUFU.EX2 R196, R196 ;  /* 0x000000c400c47308 */ /* 0x000ea20000000800 */
[----:B0-----:R-:W-:-:S07]  /*8890*/  FFMA.FTZ R155, R0, R18, R21 ;  /* 0x00000012009b7223 */ /* 0x001fce0000010015 */
[----:B------:R-:W0:Y:S01]  /*88a0*/  MUFU.EX2 R152, R152 ;  /* 0x0000009800987308 */ /* 0x000e220000000800 */
[----:B-1----:R-:W-:-:S07]  /*88b0*/  FFMA.FTZ R5, R2, R5, R197 ;  /* 0x0000000502057223 */ /* 0x002fce00000100c5 */
[----:B------:R-:W1:Y:S01]  /*88c0*/  MUFU.EX2 R198, R198 ;  /* 0x000000c600c67308 */ /* 0x000e620000000800 */
[----:B--2---:R-:W-:-:S07]  /*88d0*/  FADD.FTZ R155, R196, R155 ;  /* 0x0000009bc49b7221 */ /* 0x004fce0000010000 */
[----:B------:R-:W2:Y:S01]  /*88e0*/  MUFU.EX2 R199, R199 ;  /* 0x000000c700c77308 */ /* 0x000ea20000000800 */
[----:B0-----:R-:W-:-:S07]  /*88f0*/  FADD.FTZ R18, R152, R5 ;  /* 0x0000000598127221 */ /* 0x001fce0000010000 */
[----:B------:R-:W0:Y:S01]  /*8900*/  MUFU.EX2 R187, R187 ;  /* 0x000000bb00bb7308 */ /* 0x000e220000000800 */
[----:B-1----:R-:W-:Y:S01]  /*8910*/  FADD.FTZ R164, R198, R155 ;  /* 0x0000009bc6a47221 */ /* 0x002fe20000010000 */
[----:B------:R-:W-:-:S06]  /*8920*/  FFMA.FTZ R155, R178, UR10, -R20 ;  /* 0x0000000ab29b7c23 */ /* 0x000fcc0008010814 */
        /* <DEDUP_REMOVED lines=16> */
[----:B0-----:R-:W-:Y:S01]  /*8a30*/  FADD.FTZ R166, R194, R159 ;  /* 0x0000009fc2a67221 */ /* 0x001fe20000010000 */
[--C-:B------:R-:W-:Y:S01]  /*8a40*/  FFMA.FTZ R159, R182, UR10, -R20.reuse ;  /* 0x0000000ab69f7c23 */ /* 0x100fe20008010814 */
[----:B------:R-:W-:-:S05]  /*8a50*/  FFMA.FTZ R20, R183, UR10, -R20 ;  /* 0x0000000ab7147c23 */ /* 0x000fca0008010814 */
        /* <DEDUP_REMOVED lines=34> */
[----:B0-----:R-:W-:-:S03]  /*8c80*/  FADD.FTZ R18, R169, R166 ;  /* 0x000000a6a9127221 */ /* 0x001fc60000010000 */
[----:B-1----:R-:W-:Y:S01]  /*8c90*/  FADD.FTZ R5, R20, R5 ;  /* 0x0000000514057221 */ /* 0x002fe20000010000 */
[----:B------:R-:W-:Y:S06]  /*8ca0*/  @!P0 BRA `(.L_x_1305) ;  /* 0x0000000000048947 */ /* 0x000fec0003800000 */
[----:B------:R-:W-:Y:S01]  /*8cb0*/  BPT.TRAP 0x1 ;  /* 0x000000040000795c */ /* 0x000fe20000300000 */
.L_x_1305:
[----:B------:R-:W0:Y:S01]  /*8cc0*/  S2UR UR4, SR_CgaCtaId ;  /* 0x00000000000479c3 */ /* 0x000e220000008800 */
[----:B------:R-:W-:Y:S01]  /*8cd0*/  UIADD3 UR5, UR5, 0x30860, URZ ;  /* 0x0003086005057890 */ /* 0x000fe2000fffe03f */
[C---:B------:R-:W-:Y:S01]  /*8ce0*/  ISETP.GT.AND P1, PT, R220.reuse, UR54, PT ;  /* 0x00000036dc007c0c */ /* 0x040fe2000bf24270 */
[----:B------:R-:W-:Y:S01]  /*8cf0*/  UMOV UR7, UR38 ;  /* 0x0000002600077c82 */ /* 0x000fe20008000000 */
[----:B------:R-:W-:Y:S01]  /*8d00*/  F2FP.F16.F32.PACK_AB R198, R187, R198 ;  /* 0x000000c6bbc6723e */ /* 0x000fe200000000ff */
[----:B------:R-:W-:Y:S01]  /*8d10*/  VIADD R220, R220, 0xffffffff ;  /* 0xffffffffdcdc7836 */ /* 0x000fe20000000000 */
[----:B------:R-:W-:Y:S02]  /*8d20*/  F2FP.F16.F32.PACK_AB R196, R196, R21 ;  /* 0x00000015c4c4723e */ /* 0x000fe400000000ff */
[----:B------:R-:W-:Y:S02]  /*8d30*/  F2FP.F16.F32.PACK_AB R192, R185, R192 ;  /* 0x000000c0b9c0723e */ /* 0x000fe400000000ff */
        /* <DEDUP_REMOVED lines=16> */
[----:B------:R-:W-:Y:S02]  /*8e40*/  F2FP.F16.F32.PACK_AB R186, R169, R186 ;  /* 0x000000baa9ba723e */ /* 0x000fe400000000ff */
[----:B------:R-:W-:Y:S01]  /*8e50*/  MOV R21, R4 ;  /* 0x0000000400157202 */ /* 0x000fe20000000f00 */
[----:B------:R-:W-:Y:S06]  /*8e60*/  @P1 BRA `(.L_x_1306) ;  /* 0xffffffe000cc1947 */ /* 0x000fec000383ffff */
.L_x_1295:
        /* <DEDUP_REMOVED lines=11> */
.L_x_1326:
        /* <DEDUP_REMOVED lines=8> */
.L_x_1308:
[----:B------:R-:W-:Y:S01]  /*8fa0*/  ULEA UR5, UR39, UR40, 0x3 ;  /* 0x0000002827057291 */ /* 0x000fe2000f8e183f */
[----:B------:R-:W-:-:S05]  /*8fb0*/  IMAD.U32 R3, RZ, RZ, UR38 ;  /* 0x00000026ff037e24 */ /* 0x000fca000f8e00ff */
[----:B------:R-:W-:-:S04]  /*8fc0*/  SHF.L.U32 R3, R3, 0x1f, RZ ;  /* 0x0000001f03037819 */ /* 0x000fc800000006ff */
[----:B------:R0:W1:Y:S01]  /*8fd0*/  SYNCS.PHASECHK.TRANS64.TRYWAIT P1, [UR5+0x30830], R3 ;  /* 0x03083003ff0075a7 */ /* 0x0000620008020145 */
[----:B------:R-:W-:Y:S05]  /*8fe0*/  @!P0 BRA `(.L_x_1309) ;  /* 0x0000000000048947 */ /* 0x000fea0003800000 */
[----:B------:R-:W-:Y:S01]  /*8ff0*/  BPT.TRAP 0x1 ;  /* 0x000000040000795c */ /* 0x000fe20000300000 */
.L_x_1309:
[----:B-1----:R-:W-:Y:S05]  /*9000*/  @P1 BRA `(.L_x_1310) ;  /* 0x0000000000081947 */ /* 0x002fea0003800000 */
[----:B------:R-:W1:Y:S02]  /*9010*/  SYNCS.PHASECHK.TRANS64.TRYWAIT P1, [UR5+0x30830], R3 ;  /* 0x03083003ff0075a7 */ /* 0x000e640008020145 */
[----:B-1----:R-:W-:Y:S05]  /*9020*/  @!P1 BRA `(.L_x_1311) ;  /* 0x000000c400bc9947 */ /* 0x002fea0003800000 */
.L_x_1310:
        /* <DEDUP_REMOVED lines=227> */
.L_x_1312:
[----:B------:R-:W-:Y:S01]  /*9e60*/  ULEA UR5, UR4, UR40, 0x3 ;  /* 0x0000002804057291 */ /* 0x000fe2000f8e183f */
[----:B------:R-:W-:-:S05]  /*9e70*/  IMAD.U32 R0, RZ, RZ, UR6 ;  /* 0x00000006ff007e24 */ /* 0x000fca000f8e00ff */
[----:B------:R-:W-:-:S04]  /*9e80*/  SHF.L.U32 R0, R0, 0x1f, RZ ;  /* 0x0000001f00007819 */ /* 0x000fc800000006ff */
[----:B------:R2:W3:Y:S01]  /*9e90*/  SYNCS.PHASECHK.TRANS64.TRYWAIT P1, [UR5+0x30850], R0 ;  /* 0x03085000ff0075a7 */ /* 0x0004e20008020145 */
[----:B------:R-:W-:Y:S05]  /*9ea0*/  @!P0 BRA `(.L_x_1313) ;  /* 0x0000000000048947 */ /* 0x000fea0003800000 */
[----:B------:R-:W-:Y:S01]  /*9eb0*/  BPT.TRAP 0x1 ;  /* 0x000000040000795c */ /* 0x000fe20000300000 */
.L_x_1313:
[----:B---3--:R-:W-:Y:S05]  /*9ec0*/  @P1 BRA `(.L_x_1314) ;  /* 0x0000000000081947 */ /* 0x008fea0003800000 */
[----:B------:R-:W3:Y:S02]  /*9ed0*/  SYNCS.PHASECHK.TRANS64.TRYWAIT P1, [UR5+0x30850], R0 ;  /* 0x03085000ff0075a7 */ /* 0x000ee40008020145 */
[----:B---3--:R-:W-:Y:S05]  /*9ee0*/  @!P1 BRA `(.L_x_1315) ;  /* 0x000000b800249947 */ /* 0x008fea0003800000 */
.L_x_1314:
        /* <DEDUP_REMOVED lines=30> */
.L_x_1316:
[----:B------:R-:W-:Y:S01]  /*a0d0*/  R2UR UR4, R22 ;  /* 0x00000000160472ca */ /* 0x000fe200000e0000 */
[----:B------:R-:W3:Y:S01]  /*a0e0*/  S2UR UR10, SR_CgaCtaId ;  /* 0x00000000000a79c3 */ /* 0x000ee20000008800 */
[----:B------:R-:W-:Y:S01]  /*a0f0*/  VIADD R188, R200, UR60 ;  /* 0x0000003cc8bc7c36 */ /* 0x000fe20008000000 */
[----:B------:R-:W-:Y:S01]  /*a100*/  UISETP.NE.AND UP0, UPT, UR43, URZ, UPT ;  /* 0x0000003f2b00728c */ /* 0x000fe2000bf05270 */
[----:B-1----:R-:W-:Y:S02]  /*a110*/  IMAD.SHL.U32 R4, R220, 0x40, RZ ;  /* 0x00000040dc047824 */ /* 0x002fe400078e00ff */
[----:B0-----:R-:W-:-:S07]  /*a120*/  IMAD.U32 R3, RZ, RZ, UR41 ;  /* 0x00000029ff037e24 */ /* 0x001fce000f8e00ff */
[----:B------:R-:W-:Y:S02]  /*a130*/  UISETP.NE.AND UP1, UPT, UR4, URZ, UPT ;  /* 0x0000003f0400728c */ /* 0x000fe4000bf25270 */
[----:B------:R-:W-:-:S04]  /*a140*/  ULEA UR4, UR7, UR40, 0x3 ;  /* 0x0000002807047291 */ /* 0x000fc8000f8e183f */
[----:B------:R-:W-:Y:S01]  /*a150*/  PLOP3.LUT P1, PT, PT, PT, UP1, 0x80, 0x0 ;  /* 0x000000000000781c */ /* 0x000fe20003f2f018 */
[----:B------:R-:W-:Y:S01]  /*a160*/  UIADD3 UR4, UR4, 0x30840, URZ ;  /* 0x0003084004047890 */ /* 0x000fe2000fffe03f */
[----:B------:R-:W-:-:S03]  /*a170*/  PLOP3.LUT P2, PT, PT, PT, UP1, 0x80, 0x0 ;  /* 0x000000000000781c */ /* 0x000fc60003f4f018 */
[----:B------:R-:W-:Y:S01]  /*a180*/  @UP1 ULDC UR6, c[0x0][0x44c] ;  /* 0x0001130000061ab9 */ /* 0x000fe20000000800 */
[----:B---3--:R-:W-:-:S07]  /*a190*/  UPRMT UR4, UR10, 0x654, UR4 ;  /* 0x000006540a047896 */ /* 0x008fce0008000004 */
[----:B--2---:R-:W-:Y:S01]  /*a1a0*/  @P1 IMAD.HI.U32 R0, R188, UR6, RZ ;  /* 0x00000006bc001c27 */ /* 0x004fe2000f8e00ff */
[----:B------:R-:W-:Y:S01]  /*a1b0*/  @UP1 ULDC UR6, c[0x0][0x450] ;  /* 0x0001140000061ab9 */ /* 0x000fe20000000800 */
[----:B------:R-:W-:Y:S01]  /*a1c0*/  PLOP3.LUT P1, PT, PT, PT, UP0, 0x40, 0x0 ;  /* 0x000000000000781c */ /* 0x000fe20003f2e808 */
[----:B------:R-:W-:Y:S01]  /*a1d0*/  SYNCS.ARRIVE.TRANS64.RED.A1T0 RZ, [UR4], RZ ;  /* 0x000000ffffff79a7 */ /* 0x000fe20008100404 */
[----:B------:R-:W-:Y:S01]  /*a1e0*/  ULOP3.LUT UR4, URZ, UR55, URZ, 0x33, !UPT ;  /* 0x000000373f047292 */ /* 0x000fe2000f8e333f */
[----:B------:R-:W-:Y:S02]  /*a1f0*/  @P2 SHF.R.U32.HI R188, RZ, UR6, R0 ;  /* 0x00000006ffbc2c19 */ /* 0x000fe40008011600 */
        /* <DEDUP_REMOVED lines=22> */
.L_x_1319:
[----:B------:R-:W-:-:S05]  /*a360*/  IMAD.U32 R189, RZ, RZ, UR54 ;  /* 0x00000036ffbd7e24 */ /* 0x000fca000f8e00ff */
[----:B------:R-:W-:-:S13]  /*a370*/  ISETP.NE.AND P1, PT, R189, 0x1, PT ;  /* 0x00000001bd00780c */ /* 0x000fda0003f25270 */
[----:B------:R-:W0:Y:S02]  /*a380*/  @P1 LDC.64 R2, c[0x0][0x9e8] ;  /* 0x00027a00ff021b82 */ /* 0x000e240000000a00 */
[----:B0-----:R-:W-:-:S05]  /*a390*/  @P1 IMAD.HI.U32 R2, R185, R2, RZ ;  /* 0x00000002b9021227 */ /* 0x001fca00078e00ff */
[----:B------:R-:W-:-:S07]  /*a3a0*/  @P1 SHF.R.U32.HI R185, RZ, R3, R2 ;  /* 0x00000003ffb91219 */ /* 0x000fce0000011602 */
.L_x_1320:
[----:B------:R-:W-:Y:S05]  /*a3b0*/  BSYNC B0 ;  /* 0x0000000000007941 */ /* 0x000fea0003800000 */
.L_x_1318:
[----:B------:R-:W-:-:S04]  /*a3c0*/  IMAD R2, R185, R189, -R4 ;  /* 0x000000bdb9027224 */ /* 0x000fc800078e0a04 */
[----:B------:R-:W-:-:S05]  /*a3d0*/  IMAD R2, R19, -0x2, R2 ;  /* 0xfffffffe13027824 */ /* 0x000fca00078e0202 */
[----:B------:R-:W-:Y:S02]  /*a3e0*/  VIADDMNMX R187, R2, R189, R187, PT ;  /* 0x000000bd02bb7246 */ /* 0x000fe400038001bb */
[----:B------:R-:W-:-:S07]  /*a3f0*/  VIMNMX R186, R186, R2, !PT ;  /* 0x00000002baba7248 */ /* 0x000fce0007fe0100 */
.L_x_1317:
        /* <DEDUP_REMOVED lines=68> */
.L_x_1323:
[----:B------:R-:W-:-:S05]  /*a840*/  IMAD.U32 R152, RZ, RZ, UR54 ;  /* 0x00000036ff987e24 */ /* 0x000fca000f8e00ff */
[----:B------:R-:W-:-:S13]  /*a850*/  ISETP.NE.AND P2, PT, R152, 0x1, PT ;  /* 0x000000019800780c */ /* 0x000fda0003f45270 */
[----:B------:R-:W0:Y:S02]  /*a860*/  @P2 LDC.64 R2, c[0x0][0x9e8] ;  /* 0x00027a00ff022b82 */ /* 0x000e240000000a00 */
[----:B0-----:R-:W-:-:S05]  /*a870*/  @P2 IMAD.HI.U32 R2, R187, R2, RZ ;  /* 0x00000002bb022227 */ /* 0x001fca00078e00ff */
[----:B------:R-:W-:-:S07]  /*a880*/  @P2 SHF.R.U32.HI R187, RZ, R3, R2 ;  /* 0x00000003ffbb2219 */ /* 0x000fce0000011602 */
.L_x_1324:
[----:B------:R-:W-:Y:S05]  /*a890*/  BSYNC B0 ;  /* 0x0000000000007941 */ /* 0x000fea0003800000 */
.L_x_1322:
[----:B------:R-:W-:-:S04]  /*a8a0*/  IMAD R4, R187, R152, -R4 ;  /* 0x00000098bb047224 */ /* 0x000fc800078e0a04 */
[----:B------:R-:W-:-:S05]  /*a8b0*/  IMAD R3, R19, -0x2, R4 ;  /* 0xfffffffe13037824 */ /* 0x000fca00078e0204 */
[----:B------:R-:W-:Y:S02]  /*a8c0*/  VIADDMNMX R0, R3, R152, R0, PT ;  /* 0x0000009803007246 */ /* 0x000fe40003800100 */
[----:B------:R-:W-:-:S07]  /*a8d0*/  VIMNMX R184, R184, R3, !PT ;  /* 0x00000003b8b87248 */ /* 0x000fce0007fe0100 */
.L_x_1321:
        /* <DEDUP_REMOVED lines=201> */
.L_x_1325:
        /* <DEDUP_REMOVED lines=11> */
[----:B------:R-:W-:Y:S01]  /*b620*/  ISETP.GT.AND P1, PT, R220, UR4, PT ;  /* 0x00000004dc007c0c */ /* 0x000fe2000bf24270 */
        /* <DEDUP_REMOVED lines=16> */
.L_x_1307:
        /* <DEDUP_REMOVED lines=131> */
.L_x_1327:
[----:B------:R-:W-:Y:S01]  /*bf60*/  ULEA UR5, UR39, UR40, 0x3 ;  /* 0x0000002827057291 */ /* 0x000fe2000f8e183f */
[----:B------:R-:W-:-:S05]  /*bf70*/  IMAD.U32 R0, RZ, RZ, UR38 ;  /* 0x00000026ff007e24 */ /* 0x000fca000f8e00ff */
[----:B------:R-:W-:-:S04]  /*bf80*/  SHF.L.U32 R0, R0, 0x1f, RZ ;  /* 0x0000001f00007819 */ /* 0x000fc800000006ff */
[----:B------:R0:W1:Y:S01]  /*bf90*/  SYNCS.PHASECHK.TRANS64.TRYWAIT P1, [UR5+0x30850], R0 ;  /* 0x03085000ff0075a7 */ /* 0x0000620008020145 */
[----:B------:R-:W-:Y:S05]  /*bfa0*/  @!P0 BRA `(.L_x_1328) ;  /* 0x0000000000048947 */ /* 0x000fea0003800000 */
[----:B------:R-:W-:Y:S01]  /*bfb0*/  BPT.TRAP 0x1 ;  /* 0x000000040000795c */ /* 0x000fe20000300000 */
.L_x_1328:
[----:B-1----:R-:W-:Y:S05]  /*bfc0*/  @P1 BRA `(.L_x_1329) ;  /* 0x0000000000081947 */ /* 0x002fea0003800000 */
[----:B------:R-:W1:Y:S02]  /*bfd0*/  SYNCS.PHASECHK.TRANS64.TRYWAIT P1, [UR5+0x30850], R0 ;  /* 0x03085000ff0075a7 */ /* 0x000e640008020145 */
[----:B-1----:R-:W-:Y:S05]  /*bfe0*/  @!P1 BRA `(.L_x_1330) ;  /* 0x0000009400fc9947 */ /* 0x002fea0003800000 */
.L_x_1329:
        /* <DEDUP_REMOVED lines=21> */
[----:B------:R-:W-:-:S02]  /*c140*/  IMAD.U32 R7, RZ, RZ, UR10 ;  /* 0x0000000aff077e24 */ /* 0x000fc4000f8e00ff */
[----:B------:R-:W-:Y:S02]  /*c150*/  IMAD.MOV.U32 R0, RZ, RZ, -0x800000 ;  /* 0xff800000ff007424 */ /* 0x000fe400078e00ff */
        /* <DEDUP_REMOVED lines=33> */
.L_x_1331:
        /* <DEDUP_REMOVED lines=141> */
.L_x_1253:
[----:B------:R-:W0:Y:S01]  /*cc40*/  S2R R5, SR_CgaCtaId ;  /* 0x0000000000057919 */ /* 0x000e220000008800 */
[----:B------:R-:W-:Y:S01]  /*cc50*/  MOV R22, 0x400 ;  /* 0x0000040000167802 */ /* 0x000fe20000000f00 */
[----:B------:R-:W-:Y:S01]  /*cc60*/  BSSY B0, `(.L_x_1332) ;  /* 0x00002dd000007945 */ /* 0x000fe20003800000 */
[----:B------:R-:W-:Y:S02]  /*cc70*/  BAR.SYNC.DEFER_BLOCKING 0x5, 0x180 ;  /* 0x0146000000007b1d */ /* 0x000fe40000010000 */
[----:B0-----:R-:W-:-:S05]  /*cc80*/  LEA R22, R5, R22, 0x18 ;  /* 0x0000001605167211 */ /* 0x001fca00078ec0ff */
[----:B------:R-:W0:Y:S02]  /*cc90*/  LDS.128 R4, [R22+0x308d0] ;  /* 0x0308d00016047984 */ /* 0x000e240000000c00 */
[----:B0-----:R-:W-:Y:S02]  /*cca0*/  R2UR UR5, R5 ;  /* 0x00000000050572ca */ /* 0x001fe400000e0000 */
[----:B------:R-:W-:Y:S02]  /*ccb0*/  R2UR UR7, R6 ;  /* 0x00000000060772ca */ /* 0x000fe400000e0000 */
[----:B------:R-:W-:Y:S01]  /*ccc0*/  R2UR UR6, R7 ;  /* 0x00000000070672ca */ /* 0x000fe200000e0000 */
[----:B------:R-:W-:Y:S06]  /*ccd0*/  BAR.ARV 0x4, 0x180 ;  /* 0x0106000000007b1d */ /* 0x000fec0000002000 */
[----:B------:R-:W-:Y:S08]  /*cce0*/  @P0 BRA `(.L_x_1333) ;  /* 0x0000001c00dc0947 */ /* 0x000ff00003800000 */
[----:B------:R-:W0:Y:S01]  /*ccf0*/  S2R R7, SR_SWINHI ;  /* 0x0000000000077919 */ /* 0x000e220000002f00 */
[----:B------:R-:W-:Y:S01]  /*cd00*/  F2FP.F16.F32.PACK_AB R24, R25, R24 ;  /* 0x000000181918723e */ /* 0x000fe200000000ff */
[----:B------:R-:W-:Y:S01]  /*cd10*/  ULDC.64 UR8, c[0x0][0xc00] ;  /* 0x0003000000087ab9 */ /* 0x000fe20000000a00 */
[----:B------:R-:W-:Y:S01]  /*cd20*/  F2FP.F16.F32.PACK_AB R25, R161, R26 ;  /* 0x0000001aa119723e */ /* 0x000fe200000000ff */
[----:B------:R-:W-:Y:S01]  /*cd30*/  UISETP.NE.U32.AND UP0, UPT, UR8, URZ, UPT ;  /* 0x0000003f0800728c */ /* 0x000fe2000bf05070 */
[----:B------:R-:W-:Y:S02]  /*cd40*/  F2FP.F16.F32.PACK_AB R26, R29, R28 ;  /* 0x0000001c1d1a723e */ /* 0x000fe400000000ff */
[----:B------:R-:W-:Y:S01]  /*cd50*/  F2FP.F16.F32.PACK_AB R27, R8, R27 ;  /* 0x0000001b081b723e */ /* 0x000fe200000000ff */
[----:B------:R-:W-:Y:S01]  /*cd60*/  UISETP.NE.AND.EX UP0, UPT, UR9, URZ, UPT, UP0 ;  /* 0x0000003f0900728c */ /* 0x000fe2000bf05300 */
[----:B------:R-:W-:Y:S02]  /*cd70*/  F2FP.F16.F32.PACK_AB R32, R33, R32 ;  /* 0x000000202120723e */ /* 0x000fe400000000ff */
[----:B------:R-:W-:Y:S01]  /*cd80*/  F2FP.F16.F32.PACK_AB R33, R160, R34 ;  /* 0x00000022a021723e */ /* 0x000fe200000000ff */
[----:B------:R-:W-:Y:S01]  /*cd90*/  ULDC.64 UR8, c[0x0][0xc00] ;  /* 0x0003000000087ab9 */ /* 0x000fe20000000a00 */
        /* <DEDUP_REMOVED lines=10> */
[----:B------:R-:W-:Y:S02]  /*ce40*/  MOV R4, R22 ;  /* 0x0000001600047202 */ /* 0x000fe40000000f00 */
[----:B0-----:R-:W-:Y:S02]  /*ce50*/  MOV R5, R7 ;  /* 0x0000000700057202 */ /* 0x001fe40000000f00 */
[----:B------:R-:W-:-:S02]  /*ce60*/  F2FP.F16.F32.PACK_AB R51, R155, R51 ;  /* 0x000000339b33723e */ /* 0x000fc400000000ff */
[----:B------:R-:W-:Y:S01]  /*ce70*/  F2FP.F16.F32.PACK_AB R57, R154, R58 ;  /* 0x0000003a9a39723e */ /* 0x000fe200000000ff */
[----:B------:R-:W-:Y:S01]  /*ce80*/  IMAD.WIDE R102, R213, 0x2, R4 ;  /* 0x00000002d5667825 */ /* 0x000fe200078e0204 */
[----:B------:R-:W-:Y:S02]  /*ce90*/  F2FP.F16.F32.PACK_AB R64, R65, R64 ;  /* 0x000000404140723e */ /* 0x000fe400000000ff */
[----:B------:R-:W-:Y:S02]  /*cea0*/  F2FP.F16.F32.PACK_AB R58, R61, R60 ;  /* 0x0000003c3d3a723e */ /* 0x000fe400000000ff */
[C---:B------:R-:W-:Y:S02]  /*ceb0*/  IADD3 R169, P1, R102.reuse, 0x20, RZ ;  /* 0x0000002066a97810 */ /* 0x040fe40007f3e0ff */
        /* <DEDUP_REMOVED lines=9> */
[C---:B------:R-:W-:Y:S01]  /*cf50*/  LOP3.LUT R7, R102.reuse, 0x380, RZ, 0xc0, !PT ;  /* 0x0000038066077812 */ /* 0x040fe200078ec0ff */
[----:B------:R-:W-:Y:S01]  /*cf60*/  IMAD.X R31, RZ, RZ, R103, P5 ;  /* 0x000000ffff1f7224 */ /* 0x000fe200028e0667 */
[----:B------:R-:W-:-:S02]  /*cf70*/  IADD3 R167, P1, R102, 0xc060, RZ ;  /* 0x0000c06066a77810 */ /* 0x000fc40007f3e0ff */
[----:B------:R-:W-:Y:S02]  /*cf80*/  LOP3.LUT R10, R169, 0x380, RZ, 0xc0, !PT ;  /* 0x00000380a90a7812 */ /* 0x000fe400078ec0ff */
[C---:B------:R-:W-:Y:S01]  /*cf90*/  IADD3 R177, P6, R102.reuse, 0x4020, RZ ;  /* 0x0000402066b17810 */ /* 0x040fe20007fde0ff */
[--C-:B------:R-:W-:Y:S01]  /*cfa0*/  IMAD.X R9, RZ, RZ, R103.reuse, P1 ;  /* 0x000000ffff097224 */ /* 0x100fe200008e0667 */
[----:B------:R-:W-:Y:S02]  /*cfb0*/  IADD3 R181, P2, R102, 0x4060, RZ ;  /* 0x0000406066b57810 */ /* 0x000fe40007f5e0ff */
[----:B------:R-:W-:Y:S01]  /*cfc0*/  LOP3.LUT R12, R171, 0x380, RZ, 0xc0, !PT ;  /* 0x00000380ab0c7812 */ /* 0x000fe200078ec0ff */
[--C-:B------:R-:W-:Y:S01]  /*cfd0*/  IMAD.X R21, RZ, RZ, R103.reuse, P6 ;  /* 0x000000ffff157224 */ /* 0x100fe200030e0667 */
[----:B------:R-:W-:Y:S01]  /*cfe0*/  LOP3.LUT R14, R173, 0x380, RZ, 0xc0, !PT ;  /* 0x00000380ad0e7812 */ /* 0x000fe200078ec0ff */
[----:B------:R-:W-:Y:S01]  /*cff0*/  IMAD.X R39, RZ, RZ, R103, P2 ;  /* 0x000000ffff277224 */ /* 0x000fe200010e0667 */
[----:B------:R-:W-:-:S02]  /*d000*/  LOP3.LUT R16, R175, 0x380, RZ, 0xc0, !PT ;  /* 0x00000380af107812 */ /* 0x000fc400078ec0ff */
[----:B------:R-:W-:Y:S02]  /*d010*/  IADD3 R6, P5, R102, 0xc020, RZ ;  /* 0x0000c02066067810 */ /* 0x000fe40007fbe0ff */
[----:B------:R-:W-:Y:S02]  /*d020*/  SHF.R.U64 R7, R7, 0x3, RZ ;  /* 0x0000000307077819 */ /* 0x000fe400000012ff */
[----:B------:R-:W-:Y:S01]  /*d030*/  SHF.R.U64 R10, R10, 0x3, RZ ;  /* 0x000000030a0a7819 */ /* 0x000fe200000012ff */
[----:B------:R-:W-:Y:S01]  /*d040*/  IMAD.X R99, RZ, RZ, R103, P5 ;  /* 0x000000ffff637224 */ /* 0x000fe200028e0667 */
[----:B------:R-:W-:Y:S02]  /*d050*/  LOP3.LUT R161, R167, 0x380, RZ, 0xc0, !PT ;  /* 0x00000380a7a17812 */ /* 0x000fe400078ec0ff */
[----:B------:R-:W-:Y:S02]  /*d060*/  IADD3 R54, P0, R102, 0x8020, RZ ;  /* 0x0000802066367810 */ /* 0x000fe40007f1e0ff */
[----:B------:R-:W-:-:S02]  /*d070*/  SHF.R.U64 R12, R12, 0x3, RZ ;  /* 0x000000030c0c7819 */ /* 0x000fc400000012ff */
[----:B------:R-:W-:Y:S01]  /*d080*/  LOP3.LUT R20, R177, 0x380, RZ, 0xc0, !PT ;  /* 0x00000380b1147812 */ /* 0x000fe200078ec0ff */
[--C-:B------:R-:W-:Y:S01]  /*d090*/  IMAD.X R55, RZ, RZ, R103.reuse, P0 ;  /* 0x000000ffff377224 */ /* 0x100fe200000e0667 */
[----:B------:R-:W-:Y:S02]  /*d0a0*/  IADD3 R62, P4, R102, 0x8040, RZ ;  /* 0x00008040663e7810 */ /* 0x000fe40007f9e0ff */
[----:B------:R-:W-:Y:S02]  /*d0b0*/  IADD3.X R17, RZ, R103, RZ, P3, !PT ;  /* 0x00000067ff117210 */ /* 0x000fe40001ffe4ff */
[----:B------:R-:W-:Y:S01]  /*d0c0*/  SHF.R.U64 R14, R14, 0x3, RZ ;  /* 0x000000030e0e7819 */ /* 0x000fe200000012ff */
[----:B------:R-:W-:Y:S01]  /*d0d0*/  IMAD.X R63, RZ, RZ, R103, P4 ;  /* 0x000000ffff3f7224 */ /* 0x000fe200020e0667 */
[----:B------:R-:W-:Y:S02]  /*d0e0*/  LOP3.LUT R30, R179, 0x380, RZ, 0xc0, !PT ;  /* 0x00000380b31e7812 */ /* 0x000fe400078ec0ff */
[----:B------:R-:W-:-:S02]  /*d0f0*/  IADD3 R70, P3, R102, 0x8060, RZ ;  /* 0x0000806066467810 */ /* 0x000fc40007f7e0ff */
[C---:B------:R-:W-:Y:S02]  /*d100*/  IADD3 R94, P6, R102.reuse, 0xc000, RZ ;  /* 0x0000c000665e7810 */ /* 0x040fe40007fde0ff */
[----:B------:R-:W-:Y:S01]  /*d110*/  IADD3 R168, P2, R102, 0xc040, RZ ;  /* 0x0000c04066a87810 */ /* 0x000fe20007f5e0ff */
[--C-:B------:R-:W-:Y:S01]  /*d120*/  IMAD.X R71, RZ, RZ, R103.reuse, P3 ;  /* 0x000000ffff477224 */ /* 0x100fe200018e0667 */
[----:B------:R-:W-:Y:S01]  /*d130*/  SHF.R.U64 R16, R16, 0x3, RZ ;  /* 0x0000000310107819 */ /* 0x000fe200000012ff */
[--C-:B------:R-:W-:Y:S01]  /*d140*/  IMAD.X R95, RZ, RZ, R103.reuse, P6 ;  /* 0x000000ffff5f7224 */ /* 0x100fe200030e0667 */
[----:B------:R-:W-:Y:S02]  /*d150*/  LOP3.LUT R38, R181, 0x380, RZ, 0xc0, !PT ;  /* 0x00000380b5267812 */ /* 0x000fe400078ec0ff */
[----:B------:R-:W-:Y:S01]  /*d160*/  LOP3.LUT R102, R7, R102, RZ, 0x3c, !PT ;  /* 0x0000006607667212 */ /* 0x000fe200078e3cff */
[----:B------:R-:W-:Y:S01]  /*d170*/  IMAD.X R7, RZ, RZ, R103, P2 ;  /* 0x000000ffff077224 */ /* 0x000fe200010e0667 */
[----:B------:R-:W-:-:S02]  /*d180*/  LOP3.LUT R10, R10, R169, RZ, 0x3c, !PT ;  /* 0x000000a90a0a7212 */ /* 0x000fc400078e3cff */
[----:B------:R-:W-:Y:S02]  /*d190*/  LOP3.LUT R46, R183, 0x380, RZ, 0xc0, !PT ;  /* 0x00000380b72e7812 */ /* 0x000fe400078ec0ff */
[----:B------:R-:W-:Y:S02]  /*d1a0*/  LOP3.LUT R98, R6, 0x380, RZ, 0xc0, !PT ;  /* 0x0000038006627812 */ /* 0x000fe400078ec0ff */
[----:B------:R-:W-:Y:S02]  /*d1b0*/  SHF.R.U64 R28, R161, 0x3, RZ ;  /* 0x00000003a11c7819 */ /* 0x000fe400000012ff */
[----:B------:R-:W-:Y:S02]  /*d1c0*/  LOP3.LUT R12, R12, R171, RZ, 0x3c, !PT ;  /* 0x000000ab0c0c7212 */ /* 0x000fe400078e3cff */
[----:B------:R-:W-:Y:S02]  /*d1d0*/  SHF.R.U64 R20, R20, 0x3, RZ ;  /* 0x0000000314147819 */ /* 0x000fe400000012ff */
[----:B------:R-:W-:-:S02]  /*d1e0*/  LOP3.LUT R169, R54, 0x380, RZ, 0xc0, !PT ;  /* 0x0000038036a97812 */ /* 0x000fc400078ec0ff */
[----:B------:R-:W-:Y:S02]  /*d1f0*/  LOP3.LUT R14, R14, R173, RZ, 0x3c, !PT ;  /* 0x000000ad0e0e7212 */ /* 0x000fe400078e3cff */
[----:B------:R-:W-:Y:S02]  /*d200*/  SHF.R.U64 R30, R30, 0x3, RZ ;  /* 0x000000031e1e7819 */ /* 0x000fe400000012ff */
[----:B------:R-:W-:Y:S02]  /*d210*/  LOP3.LUT R171, R62, 0x380, RZ, 0xc0, !PT ;  /* 0x000003803eab7812 */ /* 0x000fe400078ec0ff */
[----:B------:R-:W-:Y:S02]  /*d220*/  LOP3.LUT R16, R16, R175, RZ, 0x3c, !PT ;  /* 0x000000af10107212 */ /* 0x000fe400078e3cff */
[----:B------:R-:W-:Y:S02]  /*d230*/  SHF.R.U64 R38, R38, 0x3, RZ ;  /* 0x0000000326267819 */ /* 0x000fe400000012ff */
[----:B------:R-:W-:-:S02]  /*d240*/  LOP3.LUT R173, R70, 0x380, RZ, 0xc0, !PT ;  /* 0x0000038046ad7812 */ /* 0x000fc400078ec0ff */
[----:B------:R-:W-:Y:S02]  /*d250*/  SHF.R.U64 R46, R46, 0x3, RZ ;  /* 0x000000032e2e7819 */ /* 0x000fe400000012ff */
[----:B------:R-:W-:Y:S02]  /*d260*/  LOP3.LUT R175, R94, 0x380, RZ, 0xc0, !PT ;  /* 0x000003805eaf7812 */ /* 0x000fe400078ec0ff */
[----:B------:R-:W-:Y:S01]  /*d270*/  MOV R102, R102 ;  /* 0x0000006600667202 */ /* 0x000fe20000000f00 */
[----:B------:R-:W-:Y:S01]  /*d280*/  BAR.SYNC.DEFER_BLOCKING 0x1, 0x100 ;  /* 0x0044000000007b1d */ /* 0x000fe20000010000 */
[----:B------:R-:W-:Y:S02]  /*d290*/  SHF.R.U64 R29, R98, 0x3, RZ ;  /* 0x00000003621d7819 */ /* 0x000fe400000012ff */
[----:B------:R-:W-:Y:S02]  /*d2a0*/  LOP3.LUT R8, R28, R167, RZ, 0x3c, !PT ;  /* 0x000000a71c087212 */ /* 0x000fe400078e3cff */
[----:B------:R-:W-:-:S02]  /*d2b0*/  LOP3.LUT R20, R20, R177, RZ, 0x3c, !PT ;  /* 0x000000b114147212 */ /* 0x000fc400078e3cff */
[----:B------:R-:W-:Y:S02]  /*d2c0*/  SHF.R.U64 R169, R169, 0x3, RZ ;  /* 0x00000003a9a97819 */ /* 0x000fe400000012ff */
[----:B------:R-:W-:Y:S02]  /*d2d0*/  MOV R28, R10 ;  /* 0x0000000a001c7202 */ /* 0x000fe40000000f00 */
[----:B------:R-:W-:Y:S02]  /*d2e0*/  LOP3.LUT R30, R30, R179, RZ, 0x3c, !PT ;  /* 0x000000b31e1e7212 */ /* 0x000fe400078e3cff */
[----:B------:R-:W-:Y:S02]  /*d2f0*/  SHF.R.U64 R171, R171, 0x3, RZ ;  /* 0x00000003abab7819 */ /* 0x000fe400000012ff */
[----:B------:R-:W-:Y:S02]  /*d300*/  LOP3.LUT R103, R168, 0x380, RZ, 0xc0, !PT ;  /* 0x00000380a8677812 */ /* 0x000fe400078ec0ff */
[----:B------:R-:W-:-:S02]  /*d310*/  MOV R12, R12 ;  /* 0x0000000c000c7202 */ /* 0x000fc40000000f00 */
[----:B------:R-:W-:Y:S02]  /*d320*/  LOP3.LUT R38, R38, R181, RZ, 0x3c, !PT ;  /* 0x000000b526267212 */ /* 0x000fe400078e3cff */
[----:B------:R-:W-:Y:S02]  /*d330*/  SHF.R.U64 R173, R173, 0x3, RZ ;  /* 0x00000003adad7819 */ /* 0x000fe400000012ff */
[----:B------:R-:W-:Y:S01]  /*d340*/  MOV R14, R14 ;  /* 0x0000000e000e7202 */ /* 0x000fe20000000f00 */
[----:B------:R-:W-:Y:S01]  /*d350*/  STSM.16.M88.4 [R102], R24 ;  /* 0x0000001866007844 */ /* 0x000fe20000000200 */
[----:B------:R-:W-:Y:S02]  /*d360*/  LOP3.LUT R46, R46, R183, RZ, 0x3c, !PT ;  /* 0x000000b72e2e7212 */ /* 0x000fe400078e3cff */
[----:B------:R-:W-:Y:S01]  /*d370*/  SHF.R.U64 R175, R175, 0x3, RZ ;  /* 0x00000003afaf7819 */ /* 0x000fe200000012ff */
[----:B------:R-:W-:Y:S01]  /*d380*/  STSM.16.M88.4 [R28], R32 ;  /* 0x000000201c007844 */ /* 0x000fe20000000200 */
[----:B------:R-:W-:-:S02]  /*d390*/  LOP3.LUT R98, R29, R6, RZ, 0x3c, !PT ;  /* 0x000000061d627212 */ /* 0x000fc400078e3cff */
[----:B------:R-:W-:Y:S01]  /*d3a0*/  MOV R16, R16 ;  /* 0x0000001000107202 */ /* 0x000fe20000000f00 */
[----:B------:R0:W-:Y:S01]  /*d3b0*/  STSM.16.M88.4 [R12], R40 ;  /* 0x000000280c007844 */ /* 0x0001e20000000200 */
[----:B------:R-:W-:Y:S02]  /*d3c0*/  F2FP.F16.F32.PACK_AB R59, R153, R59 ;  /* 0x0000003b993b723e */ /* 0x000fe400000000ff */
[----:B------:R-:W-:Y:S01]  /*d3d0*/  F2FP.F16.F32.PACK_AB R65, R152, R66 ;  /* 0x000000429841723e */ /* 0x000fe200000000ff */
[----:B------:R-:W-:Y:S01]  /*d3e0*/  STSM.16.M88.4 [R14], R48 ;  /* 0x000000300e007844 */ /* 0x000fe20000000200 */
[----:B------:R-:W-:Y:S02]  /*d3f0*/  F2FP.F16.F32.PACK_AB R72, R73, R72 ;  /* 0x000000484948723e */ /* 0x000fe400000000ff */
[----:B------:R-:W-:Y:S01]  /*d400*/  LOP3.LUT R54, R169, R54, RZ, 0x3c, !PT ;  /* 0x00000036a9367212 */ /* 0x000fe200078e3cff */
[----:B------:R-:W-:Y:S01]  /*d410*/  STSM.16.M88.4 [R16], R56 ;  /* 0x0000003810007844 */ /* 0x000fe20000000200 */
[----:B------:R-:W-:-:S02]  /*d420*/  MOV R20, R20 ;  /* 0x0000001400147202 */ /* 0x000fc40000000f00 */
[----:B------:R-:W-:Y:S02]  /*d430*/  F2FP.F16.F32.PACK_AB R66, R69, R68 ;  /* 0x000000444542723e */ /* 0x000fe400000000ff */
[----:B------:R-:W-:Y:S02]  /*d440*/  F2FP.F16.F32.PACK_AB R67, R18, R67 ;  /* 0x000000431243723e */ /* 0x000fe400000000ff */
[----:B------:R-:W-:Y:S02]  /*d450*/  F2FP.F16.F32.PACK_AB R73, R3, R74 ;  /* 0x0000004a0349723e */ /* 0x000fe400000000ff */
[----:B------:R-:W-:Y:S01]  /*d460*/  F2FP.F16.F32.PACK_AB R80, R81, R80 ;  /* 0x000000505150723e */ /* 0x000fe200000000ff */
[----:B------:R-:W-:Y:S01]  /*d470*/  STSM.16.M88.4 [R20], R64 ;  /* 0x0000004014007844 */ /* 0x000fe20000000200 */
[----:B------:R-:W-:Y:S02]  /*d480*/  LOP3.LUT R62, R171, R62, RZ, 0x3c, !PT ;  /* 0x0000003eab3e7212 */ /* 0x000fe400078e3cff */
        /* <DEDUP_REMOVED lines=9> */
[----:B------:R-:W-:Y:S01]  /*d520*/  R2UR UR4, R208 ;  /* 0x00000000d00472ca */ /* 0x000fe200000e0000 */
[----:B------:R-:W-:Y:S01]  /*d530*/  ULDC UR10, c[0x0][0xa88] ;  /* 0x0002a200000a7ab9 */ /* 0x000fe20000000800 */
[----:B------:R-:W-:Y:S01]  /*d540*/  SHF.R.U64 R103, R103, 0x3, RZ ;  /* 0x0000000367677819 */ /* 0x000fe200000012ff */
[----:B------:R-:W1:Y:S01]  /*d550*/  LDC R18, c[0x0][0xbe8] ;  /* 0x0002fa00ff127b82 */ /* 0x000e620000000800 */
[----:B------:R-:W-:Y:S02]  /*d560*/  MOV R30, R30 ;  /* 0x0000001e001e7202 */ /* 0x000fe40000000f00 */
[----:B------:R-:W-:-:S02]  /*d570*/  F2FP.F16.F32.PACK_AB R74, R77, R76 ;  /* 0x0000004c4d4a723e */ /* 0x000fc400000000ff */
[----:B------:R-:W-:Y:S02]  /*d580*/  F2FP.F16.F32.PACK_AB R81, R83, R82 ;  /* 0x000000525351723e */ /* 0x000fe400000000ff */
[----:B------:R-:W-:Y:S01]  /*d590*/  LOP3.LUT R70, R173, R70, RZ, 0x3c, !PT ;  /* 0x00000046ad467212 */ /* 0x000fe200078e3cff */
[----:B------:R-:W-:Y:S01]  /*d5a0*/  STSM.16.M88.4 [R30], R72 ;  /* 0x000000481e007844 */ /* 0x000fe20000000200 */
[----:B------:R-:W-:Y:S01]  /*d5b0*/  MOV R38, R38 ;  /* 0x0000002600267202 */ /* 0x000fe20000000f00 */
[----:B------:R-:W-:Y:S01]  /*d5c0*/  UIMAD.WIDE UR8, UR4, 0x4, UR8 ;  /* 0x00000004040878a5 */ /* 0x000fe2000f8e0208 */
[----:B------:R-:W-:Y:S02]  /*d5d0*/  F2FP.F16.F32.PACK_AB R82, R85, R84 ;  /* 0x000000545552723e */ /* 0x000fe400000000ff */
[----:B------:R-:W-:Y:S02]  /*d5e0*/  F2FP.F16.F32.PACK_AB R83, R87, R86 ;  /* 0x000000565753723e */ /* 0x000fe400000000ff */
[----:B------:R-:W-:-:S02]  /*d5f0*/  LOP3.LUT R94, R175, R94, RZ, 0x3c, !PT ;  /* 0x0000005eaf5e7212 */ /* 0x000fc400078e3cff */
[----:B------:R-:W-:Y:S01]  /*d600*/  MOV R46, R46 ;  /* 0x0000002e002e7202 */ /* 0x000fe20000000f00 */
[----:B------:R-:W-:Y:S01]  /*d610*/  STSM.16.M88.4 [R38], R80 ;  /* 0x0000005026007844 */ /* 0x000fe20000000200 */
[----:B------:R-:W-:Y:S02]  /*d620*/  MOV R11, R98 ;  /* 0x00000062000b7202 */ /* 0x000fe40000000f00 */
[----:B------:R-:W-:Y:S02]  /*d630*/  F2FP.F16.F32.PACK_AB R76, R89, R88 ;  /* 0x00000058594c723e */ /* 0x000fe400000000ff */
[----:B------:R-:W-:Y:S02]  /*d640*/  F2FP.F16.F32.PACK_AB R77, R91, R90 ;  /* 0x0000005a5b4d723e */ /* 0x000fe400000000ff */
[----:B------:R-:W-:Y:S02]  /*d650*/  F2FP.F16.F32.PACK_AB R78, R93, R92 ;  /* 0x0000005c5d4e723e */ /* 0x000fe400000000ff */
[----:B------:R-:W-:-:S02]  /*d660*/  MOV R54, R54 ;  /* 0x0000003600367202 */ /* 0x000fc40000000f00 */
[----:B------:R-:W-:Y:S01]  /*d670*/  F2FP.F16.F32.PACK_AB R97, R164, R163 ;  /* 0x000000a3a461723e */ /* 0x000fe200000000ff */
[----:B------:R-:W-:Y:S01]  /*d680*/  STSM.16.M88.4 [R46], R76 ;  /* 0x0000004c2e007844 */ /* 0x000fe20000000200 */
[----:B------:R-:W-:Y:S02]  /*d690*/  F2FP.F16.F32.PACK_AB R98, R101, R100 ;  /* 0x000000646562723e */ /* 0x000fe400000000ff */
[----:B------:R-:W-:Y:S02]  /*d6a0*/  F2FP.F16.F32.PACK_AB R99, R166, R165 ;  /* 0x000000a5a663723e */ /* 0x000fe400000000ff */
[----:B------:R-:W-:Y:S02]  /*d6b0*/  F2FP.F16.F32.PACK_AB R105, R107, R106 ;  /* 0x0000006a6b69723e */ /* 0x000fe400000000ff */
[----:B------:R-:W-:Y:S01]  /*d6c0*/  LOP3.LUT R6, R103, R168, RZ, 0x3c, !PT ;  /* 0x000000a867067212 */ /* 0x000fe200078e3cff */
[----:B------:R-:W-:Y:S01]  /*d6d0*/  STSM.16.M88.4 [R54], R96 ;  /* 0x0000006036007844 */ /* 0x000fe20000000200 */
[----:B------:R-:W-:-:S02]  /*d6e0*/  MOV R62, R62 ;  /* 0x0000003e003e7202 */ /* 0x000fc40000000f00 */
[----:B------:R-:W-:Y:S02]  /*d6f0*/  F2FP.F16.F32.PACK_AB R106, R109, R108 ;  /* 0x0000006c6d6a723e */ /* 0x000fe400000000ff */
[----:B------:R-:W-:Y:S02]  /*d700*/  F2FP.F16.F32.PACK_AB R107, R111, R110 ;  /* 0x0000006e6f6b723e */ /* 0x000fe400000000ff */
[----:B------:R-:W-:Y:S02]  /*d710*/  F2FP.F16.F32.PACK_AB R113, R115, R114 ;  /* 0x000000727371723e */ /* 0x000fe400000000ff */
[----:B------:R-:W-:Y:S01]  /*d720*/  MOV R70, R70 ;  /* 0x0000004600467202 */ /* 0x000fe20000000f00 */
[----:B------:R-:W-:Y:S01]  /*d730*/  STSM.16.M88.4 [R62], R104 ;  /* 0x000000683e007844 */ /* 0x000fe20000000200 */
[----:B------:R-:W-:Y:S02]  /*d740*/  F2FP.F16.F32.PACK_AB R114, R117, R116 ;  /* 0x000000747572723e */ /* 0x000fe400000000ff */
[----:B------:R-:W-:-:S02]  /*d750*/  F2FP.F16.F32.PACK_AB R115, R119, R118 ;  /* 0x000000767773723e */ /* 0x000fc400000000ff */
[----:B------:R-:W-:Y:S02]  /*d760*/  F2FP.F16.F32.PACK_AB R121, R123, R122 ;  /* 0x0000007a7b79723e */ /* 0x000fe400000000ff */
[----:B------:R-:W-:Y:S01]  /*d770*/  MOV R94, R94 ;  /* 0x0000005e005e7202 */ /* 0x000fe20000000f00 */
[----:B------:R-:W-:Y:S01]  /*d780*/  STSM.16.M88.4 [R70], R112 ;  /* 0x0000007046007844 */ /* 0x000fe20000000200 */
[----:B------:R-:W-:Y:S02]  /*d790*/  F2FP.F16.F32.PACK_AB R122, R125, R124 ;  /* 0x0000007c7d7a723e */ /* 0x000fe400000000ff */
[----:B------:R-:W-:Y:S02]  /*d7a0*/  F2FP.F16.F32.PACK_AB R123, R127, R126 ;  /* 0x0000007e7f7b723e */ /* 0x000fe400000000ff */
[----:B------:R-:W-:Y:S02]  /*d7b0*/  F2FP.F16.F32.PACK_AB R129, R131, R130 ;  /* 0x000000828381723e */ /* 0x000fe400000000ff */
[----:B------:R-:W-:Y:S01]  /*d7c0*/  F2FP.F16.F32.PACK_AB R130, R133, R132 ;  /* 0x000000848582723e */ /* 0x000fe200000000ff */
[----:B------:R-:W-:Y:S01]  /*d7d0*/  STSM.16.M88.4 [R94], R120 ;  /* 0x000000785e007844 */ /* 0x000fe20000000200 */
[----:B------:R-:W-:-:S02]  /*d7e0*/  F2FP.F16.F32.PACK_AB R131, R135, R134 ;  /* 0x000000868783723e */ /* 0x000fc400000000ff */
[----:B------:R-:W-:Y:S02]  /*d7f0*/  F2FP.F16.F32.PACK_AB R137, R139, R138 ;  /* 0x0000008a8b89723e */ /* 0x000fe400000000ff */
[----:B------:R-:W-:Y:S01]  /*d800*/  MOV R10, R6 ;  /* 0x00000006000a7202 */ /* 0x000fe20000000f00 */
[----:B------:R-:W-:Y:S01]  /*d810*/  STSM.16.M88.4 [R11], R128 ;  /* 0x000000800b007844 */ /* 0x000fe20000000200 */
        /* <DEDUP_REMOVED lines=13> */
[----:B------:R-:W4:Y:S01]  /*d8f0*/  @P0 LDG.E R3, desc[UR36][R6.64] ;  /* 0x0000002406030981 */ /* 0x000f22000c1e1900 */
[----:B------:R-:W-:Y:S01]  /*d900*/  UISETP.NE.U32.AND UP1, UPT, UR8, URZ, UPT ;  /* 0x0000003f0800728c */ /* 0x000fe2000bf25070 */
[----:B-1----:R-:W-:-:S03]  /*d910*/  ISETP.NE.AND P1, PT, R18, 0x1, PT ;  /* 0x000000011200780c */ /* 0x002fc60003f25270 */
[----:B------:R-:W-:-:S06]  /*d920*/  UISETP.NE.AND.EX UP1, UPT, UR9, URZ, UPT, UP1 ;  /* 0x0000003f0900728c */ /* 0x000fcc000bf25310 */
[----:B------:R-:W-:-:S04]  /*d930*/  PLOP3.LUT P2, PT, PT, PT, UP1, 0x80, 0x0 ;  /* 0x000000000000781c */ /* 0x000fc80003f4f018 */
[----:B------:R-:W1:Y:S01]  /*d940*/  @P1 LDC R9, c[0x0][0xbec] ;  /* 0x0002fb00ff091b82 */ /* 0x000e620000000800 */
[----:B------:R-:W-:Y:S02]  /*d950*/  @UP1 ULDC.64 UR8, c[0x0][0xc08] ;  /* 0x0003020000081ab9 */ /* 0x000fe40000000a00 */
[----:B------:R-:W-:-:S03]  /*d960*/  @UP1 UIMAD.WIDE UR8, UR4, 0x4, UR8 ;  /* 0x00000004040818a5 */ /* 0x000fc6000f8e0208 */
[----:B------:R-:W-:Y:S02]  /*d970*/  UMOV UR4, URZ ;  /* 0x0000003f00047c82 */ /* 0x000fe40008000000 */
[----:B0-----:R-:W0:Y:S01]  /*d980*/  @P1 LDC R12, c[0x0][0xbf0] ;  /* 0x0002fc00ff0c1b82 */ /* 0x001e220000000800 */
[----:B--2---:R-:W-:Y:S02]  /*d990*/  IMAD.U32 R10, RZ, RZ, UR8 ;  /* 0x00000008ff0a7e24 */ /* 0x004fe4000f8e00ff */
[----:B------:R-:W-:Y:S01]  /*d9a0*/  IMAD.U32 R11, RZ, RZ, UR9 ;  /* 0x00000009ff0b7e24 */ /* 0x000fe2000f8e00ff */
[----:B----4-:R-:W-:Y:S01]  /*d9b0*/  @P0 R2UR UR4, R3 ;  /* 0x00000000030402ca */ /* 0x010fe200000e0000 */
[----:B------:R-:W-:-:S06]  /*d9c0*/  IMAD.U32 R3, RZ, RZ, UR10 ;  /* 0x0000000aff037e24 */ /* 0x000fcc000f8e00ff */
[----:B------:R3:W5:Y:S01]  /*d9d0*/  @P2 LDG.E R3, desc[UR36][R10.64] ;  /* 0x000000240a032981 */ /* 0x000762000c1e1900 */
[----:B01----:R-:W-:Y:S07]  /*d9e0*/  @P2 BRA `(.L_x_1334) ;  /* 0x0000000000102947 */ /* 0x003fee0003800000 */
[----:B------:R-:W-:Y:S05]  /*d9f0*/  @!P0 BRA `(.L_x_1334) ;  /* 0x00000000000c8947 */ /* 0x000fea0003800000 */
[----:B---3--:R-:W2:Y:S04]  /*da00*/  LDG.E R8, desc[UR36][R6.64] ;  /* 0x0000002406087981 */ /* 0x008ea8000c1e1900 */
[----:B-----5:R-:W2:Y:S02]  /*da10*/  LDG.E R3, desc[UR36][R6.64+0x4] ;  /* 0x0000042406037981 */ /* 0x020ea4000c1e1900 */
[----:B--2---:R-:W-:-:S07]  /*da20*/  IADD3 R3, -R8, R3, RZ ;  /* 0x0000000308037210 */ /* 0x004fce0007ffe1ff */
.L_x_1334:
[----:B------:R-:W-:Y:S01]  /*da30*/  R2UR UR19, R206 ;  /* 0x00000000ce1372ca */ /* 0x000fe200000e0000 */
[----:B------:R-:W-:Y:S01]  /*da40*/  USHF.R.S32.HI UR9, URZ, 0x1f, UR4 ;  /* 0x0000001f3f097899 */ /* 0x000fe20008011404 */
[----:B------:R-:W-:Y:S01]  /*da50*/  R2UR UR13, R208 ;  /* 0x00000000d00d72ca */ /* 0x000fe200000e0000 */
[----:B------:R-:W-:Y:S01]  /*da60*/  ULDC.64 UR14, c[0x0][0xb90] ;  /* 0x0002e400000e7ab9 */ /* 0x000fe20000000a00 */
[----:B------:R-:W-:Y:S01]  /*da70*/  UMOV UR8, UR4 ;  /* 0x0000000400087c82 */ /* 0x000fe20008000000 */
[----:B---3--:R-:W-:Y:S02]  /*da80*/  VIADD R8, R200, UR60 ;  /* 0x0000003cc8087c36 */ /* 0x008fe40008000000 */
[----:B------:R-:W-:Y:S02]  /*da90*/  VIADD R26, R212, UR60 ;  /* 0x0000003cd41a7c36 */ /* 0x000fe40008000000 */
[----:B------:R-:W-:-:S04]  /*daa0*/  @P1 IMAD.HI.U32 R7, R8, R9, RZ ;  /* 0x0000000908071227 */ /* 0x000fc800078e00ff */
[----:B------:R-:W-:Y:S01]  /*dab0*/  USHF.R.S32.HI UR16, URZ, 0x1f, UR19 ;  /* 0x0000001f3f107899 */ /* 0x000fe20008011413 */
[----:B------:R-:W-:Y:S01]  /*dac0*/  IMAD.MOV.U32 R6, RZ, RZ, R8 ;  /* 0x000000ffff067224 */ /* 0x000fe200078e0008 */
[----:B------:R-:W-:Y:S01]  /*dad0*/  UIMAD.WIDE.U32 UR10, UR19, UR14, UR8 ;  /* 0x0000000e130a72a5 */ /* 0x000fe2000f8e0008 */
[----:B------:R-:W-:Y:S01]  /*dae0*/  @P1 SHF.R.U32.HI R6, RZ, R12, R7 ;  /* 0x0000000cff061219 */ /* 0x000fe20000011607 */
[----:B------:R-:W-:Y:S01]  /*daf0*/  USHF.R.S32.HI UR8, URZ, 0x1f, UR13 ;  /* 0x0000001f3f087899 */ /* 0x000fe2000801140d */
[----:B------:R-:W-:Y:S01]  /*db00*/  IMAD R7, R207, 0x40, R23 ;  /* 0x00000040cf077824 */ /* 0x000fe200078e0217 */
[----:B------:R-:W-:Y:S01]  /*db10*/  UIMAD UR12, UR16, UR14, URZ ;  /* 0x0000000e100c72a4 */ /* 0x000fe2000f8e023f */
[----:B-----5:R-:W-:Y:S01]  /*db20*/  IMAD R79, R3, R18, RZ ;  /* 0x00000012034f7224 */ /* 0x020fe200078e02ff */
[----:B------:R-:W-:Y:S01]  /*db30*/  USEL UR18, UR8, URZ, !UP0 ;  /* 0x0000003f08127287 */ /* 0x000fe2000c000000 */
[----:B------:R-:W-:Y:S01]  /*db40*/  IMAD.MOV R9, RZ, RZ, -R6 ;  /* 0x000000ffff097224 */ /* 0x000fe200078e0a06 */
[----:B------:R-:W-:Y:S01]  /*db50*/  UIMAD UR12, UR19, UR15, UR12 ;  /* 0x0000000f130c72a4 */ /* 0x000fe2000f8e020c */
[----:B------:R-:W-:Y:S01]  /*db60*/  IMAD.WIDE R4, R7, 0x2, R4 ;  /* 0x0000000207047825 */ /* 0x000fe200078e0204 */
[----:B------:R-:W-:Y:S01]  /*db70*/  USEL UR17, UR13, URZ, !UP0 ;  /* 0x0000003f0d117287 */ /* 0x000fe2000c000000 */
[----:B------:R-:W-:Y:S01]  /*db80*/  SHF.R.S32.HI R7, RZ, 0x1f, R6 ;  /* 0x0000001fff077819 */ /* 0x000fe20000011406 */
[----:B------:R-:W-:Y:S01]  /*db90*/  ULDC.64 UR14, c[0x0][0xb98] ;  /* 0x0002e600000e7ab9 */ /* 0x000fe20000000a00 */
[----:B------:R-:W-:Y:S01]  /*dba0*/  UIADD3 UR11, UR11, UR12, URZ ;  /* 0x0000000c0b0b7290 */ /* 0x000fe2000fffe03f */
[----:B------:R-:W-:Y:S01]  /*dbb0*/  IMAD R9, R18, R9, R8 ;  /* 0x0000000912097224 */ /* 0x000fe200078e0208 */
[----:B------:R-:W-:Y:S01]  /*dbc0*/  UIMAD UR8, UR18, UR14, URZ ;  /* 0x0000000e120872a4 */ /* 0x000fe2000f8e023f */
[C---:B------:R-:W-:Y:S01]  /*dbd0*/  IADD3 R11, P5, R4.reuse, 0x1000, RZ ;  /* 0x00001000040b7810 */ /* 0x040fe20007fbe0ff */
[----:B------:R-:W-:Y:S01]  /*dbe0*/  UIMAD.WIDE.U32 UR10, UR17, UR14, UR10 ;  /* 0x0000000e110a72a5 */ /* 0x000fe2000f8e000a */
[C---:B------:R-:W-:Y:S01]  /*dbf0*/  IADD3 R53, P3, R4.reuse, 0x4000, RZ ;  /* 0x0000400004357810 */ /* 0x040fe20007f7e0ff */
[----:B------:R-:W-:Y:S01]  /*dc00*/  UIMAD UR8, UR17, UR15, UR8 ;  /* 0x0000000f110872a4 */ /* 0x000fe2000f8e0208 */
[----:B------:R-:W-:Y:S01]  /*dc10*/  SHF.R.S32.HI R8, RZ, 0x1f, R9 ;  /* 0x0000001fff087819 */ /* 0x000fe20000011409 */
[----:B------:R-:W-:Y:S01]  /*dc20*/  ULDC.64 UR12, c[0x0][0xaa0] ;  /* 0x0002a800000c7ab9 */ /* 0x000fe20000000a00 */
[----:B------:R-:W-:-:S02]  /*dc30*/  IADD3 R29, P2, R4, 0x5000, RZ ;  /* 0x00005000041d7810 */ /* 0x000fc40007f5e0ff */
[----:B------:R-:W-:Y:S01]  /*dc40*/  IADD3 R6, P0, R6, UR10, RZ ;  /* 0x0000000a06067c10 */ /* 0x000fe2000ff1e0ff */
[----:B------:R-:W-:Y:S01]  /*dc50*/  IMAD.U32 R10, RZ, RZ, UR8 ;  /* 0x00000008ff0a7e24 */ /* 0x000fe2000f8e00ff */
[----:B------:R-:W-:Y:S02]  /*dc60*/  LOP3.LUT R52, R53, 0x380, RZ, 0xc0, !PT ;  /* 0x0000038035347812 */ /* 0x000fe400078ec0ff */
[----:B------:R-:W-:Y:S02]  /*dc70*/  LOP3.LUT R28, R29, 0x380, RZ, 0xc0, !PT ;  /* 0x000003801d1c7812 */ /* 0x000fe400078ec0ff */
[----:B------:R-:W-:Y:S01]  /*dc80*/  IADD3.X R7, R7, UR11, R10, P0, !PT ;  /* 0x0000000b07077c10 */ /* 0x000fe200087fe40a */
[----:B------:R-:W-:Y:S01]  /*dc90*/  ULDC.64 UR10, c[0x0][0xb88] ;  /* 0x0002e200000a7ab9 */ /* 0x000fe20000000a00 */
[----:B------:R-:W-:Y:S01]  /*dca0*/  SHF.R.U64 R52, R52, 0x3, RZ ;  /* 0x0000000334347819 */ /* 0x000fe200000012ff */
[----:B------:R-:W-:Y:S01]  /*dcb0*/  IMAD R10, R8, UR10, RZ ;  /* 0x0000000a080a7c24 */ /* 0x000fe2000f8e02ff */
[----:B------:R-:W-:Y:S01]  /*dcc0*/  LOP3.LUT R8, R11, 0x380, RZ, 0xc0, !PT ;  /* 0x000003800b087812 */ /* 0x000fe200078ec0ff */
[----:B------:R-:W-:Y:S01]  /*dcd0*/  IMAD.WIDE.U32 R6, R9, UR10, R6 ;  /* 0x0000000a09067c25 */ /* 0x000fe2000f8e0006 */
[----:B------:R-:W-:-:S02]  /*dce0*/  SHF.R.U64 R28, R28, 0x3, RZ ;  /* 0x000000031c1c7819 */ /* 0x000fc400000012ff */
[----:B------:R-:W-:Y:S01]  /*dcf0*/  SHF.R.U64 R8, R8, 0x3, RZ ;  /* 0x0000000308087819 */ /* 0x000fe200000012ff */
[----:B------:R-:W-:Y:S01]  /*dd00*/  IMAD R15, R9, UR11, R10 ;  /* 0x0000000b090f7c24 */ /* 0x000fe2000f8e020a */
[----:B------:R-:W-:Y:S01]  /*dd10*/  ULDC.64 UR10, c[0x0][0xb50] ;  /* 0x0002d400000a7ab9 */ /* 0x000fe20000000a00 */
[----:B------:R-:W-:Y:S01]  /*dd20*/  LOP3.LUT R52, R52, R53, RZ, 0x3c, !PT ;  /* 0x0000003534347212 */ /* 0x000fe200078e3cff */
[----:B------:R-:W-:Y:S01]  /*dd30*/  IMAD.X R53, RZ, RZ, R5, P3 ;  /* 0x000000ffff357224 */ /* 0x000fe200018e0605 */
[----:B------:R-:W-:Y:S01]  /*dd40*/  LEA R14, P0, R6, UR10, 0x2 ;  /* 0x0000000a060e7c11 */ /* 0x000fe2000f8010ff */
[----:B------:R-:W-:Y:S01]  /*dd50*/  IMAD.IADD R7, R7, 0x1, R15 ;  /* 0x0000000107077824 */ /* 0x000fe200078e020f */
[----:B------:R-:W-:Y:S01]  /*dd60*/  LOP3.LUT R8, R8, R11, RZ, 0x3c, !PT ;  /* 0x0000000b08087212 */ /* 0x000fe200078e3cff */
[----:B------:R-:W-:Y:S01]  /*dd70*/  IMAD.X R9, RZ, RZ, R5, P5 ;  /* 0x000000ffff097224 */ /* 0x000fe200028e0605 */
[----:B------:R-:W-:Y:S01]  /*dd80*/  IADD3 R41, P3, R4, 0xa000, RZ ;  /* 0x0000a00004297810 */ /* 0x000fe20007f7e0ff */
[----:B------:R-:W-:Y:S01]  /*dd90*/  SHFL.IDX PT, R16, R14, RZ, 0x1c1f ;  /* 0x001c1fff0e107589 */ /* 0x000fe200000e0000 */
[----:B------:R-:W-:-:S02]  /*dda0*/  LEA.HI.X R11, R6, UR11, R7, 0x2, P0 ;  /* 0x0000000b060b7c11 */ /* 0x000fc400080f1407 */
[----:B------:R-:W-:Y:S01]  /*ddb0*/  IADD3 R25, P0, R4, 0x3000, RZ ;  /* 0x0000300004197810 */ /* 0x000fe20007f1e0ff */
[----:B------:R-:W-:Y:S01]  /*ddc0*/  SHFL.IDX PT, R20, R14, 0x1, 0x1c1f ;  /* 0x003c1f000e147f89 */ /* 0x000fe200000e0000 */
[----:B------:R-:W-:Y:S01]  /*ddd0*/  LOP3.LUT R28, R28, R29, RZ, 0x3c, !PT ;  /* 0x0000001d1c1c7212 */ /* 0x000fe200078e3cff */
[----:B------:R-:W-:Y:S01]  /*dde0*/  IMAD.X R29, RZ, RZ, R5, P2 ;  /* 0x000000ffff1d7224 */ /* 0x000fe200010e0605 */
[----:B------:R-:W-:Y:S01]  /*ddf0*/  LOP3.LUT R24, R25, 0x380, RZ, 0xc0, !PT ;  /* 0x0000038019187812 */ /* 0x000fe200078ec0ff */
[----:B------:R-:W0:Y:S01]  /*de00*/  SHFL.IDX PT, R17, R11, RZ, 0x1c1f ;  /* 0x001c1fff0b117589 */ /* 0x000e2200000e0000 */
[----:B------:R-:W-:Y:S02]  /*de10*/  LOP3.LUT R40, R41, 0x380, RZ, 0xc0, !PT ;  /* 0x0000038029287812 */ /* 0x000fe400078ec0ff */
[----:B------:R-:W-:Y:S01]  /*de20*/  SHF.R.U64 R24, R24, 0x3, RZ ;  /* 0x0000000318187819 */ /* 0x000fe200000012ff */
[----:B------:R-:W1:Y:S01]  /*de30*/  SHFL.IDX PT, R21, R11, 0x1, 0x1c1f ;  /* 0x003c1f000b157f89 */ /* 0x000e6200000e0000 */
[----:B------:R-:W-:-:S02]  /*de40*/  IADD3 R45, P2, R4, 0xb000, RZ ;  /* 0x0000b000042d7810 */ /* 0x000fc40007f5e0ff */
[----:B------:R-:W-:Y:S01]  /*de50*/  LOP3.LUT R24, R24, R25, RZ, 0x3c, !PT ;  /* 0x0000001918187212 */ /* 0x000fe200078e3cff */
[----:B------:R-:W-:Y:S01]  /*de60*/  IMAD.X R25, RZ, RZ, R5, P0 ;  /* 0x000000ffff197224 */ /* 0x000fe200000e0605 */
[----:B------:R-:W-:Y:S02]  /*de70*/  IADD3 R57, P0, R4, 0x9000, RZ ;  /* 0x0000900004397810 */ /* 0x000fe40007f1e0ff */
[----:B------:R-:W-:Y:S02]  /*de80*/  SHF.R.U64 R40, R40, 0x3, RZ ;  /* 0x0000000328287819 */ /* 0x000fe400000012ff */
[----:B------:R-:W-:Y:S02]  /*de90*/  LOP3.LUT R56, R57, 0x380, RZ, 0xc0, !PT ;  /* 0x0000038039387812 */ /* 0x000fe400078ec0ff */
[----:B------:R-:W-:Y:S02]  /*dea0*/  LOP3.LUT R44, R45, 0x380, RZ, 0xc0, !PT ;  /* 0x000003802d2c7812 */ /* 0x000fe400078ec0ff */
[----:B------:R-:W-:-:S02]  /*deb0*/  SHF.R.U64 R56, R56, 0x3, RZ ;  /* 0x0000000338387819 */ /* 0x000fc400000012ff */
[----:B------:R-:W-:Y:S01]  /*dec0*/  LOP3.LUT R40, R40, R41, RZ, 0x3c, !PT ;  /* 0x0000002928287212 */ /* 0x000fe200078e3cff */
[--C-:B------:R-:W-:Y:S01]  /*ded0*/  IMAD.X R41, RZ, RZ, R5.reuse, P3 ;  /* 0x000000ffff297224 */ /* 0x100fe200018e0605 */
[----:B------:R-:W-:Y:S01]  /*dee0*/  LOP3.LUT R56, R56, R57, RZ, 0x3c, !PT ;  /* 0x0000003938387212 */ /* 0x000fe200078e3cff */
[----:B------:R-:W-:Y:S01]  /*def0*/  IMAD.X R57, RZ, RZ, R5, P0 ;  /* 0x000000ffff397224 */ /* 0x000fe200000e0605 */
[----:B------:R-:W-:Y:S02]  /*df00*/  SHF.R.U64 R44, R44, 0x3, RZ ;  /* 0x000000032c2c7819 */ /* 0x000fe400000012ff */
[----:B------:R-:W-:Y:S02]  /*df10*/  LOP3.LUT P0, RZ, R210, 0x3, RZ, 0xc0, !PT ;  /* 0x00000003d2ff7812 */ /* 0x000fe4000780c0ff */
[----:B------:R-:W-:Y:S02]  /*df20*/  IADD3 R10, P3, R4, 0xf000, RZ ;  /* 0x0000f000040a7810 */ /* 0x000fe40007f7e0ff */
[----:B------:R-:W-:-:S02]  /*df30*/  IADD3 R6, R26, 0x8, RZ ;  /* 0x000000081a067810 */ /* 0x000fc40007ffe0ff */
[----:B------:R-:W-:Y:S01]  /*df40*/  LOP3.LUT R44, R44, R45, RZ, 0x3c, !PT ;  /* 0x0000002d2c2c7212 */ /* 0x000fe200078e3cff */
[--C-:B------:R-:W-:Y:S01]  /*df50*/  IMAD.X R45, RZ, RZ, R5.reuse, P2 ;  /* 0x000000ffff2d7224 */ /* 0x100fe200010e0605 */
[-C--:B------:R-:W-:Y:S02]  /*df60*/  ISETP.GE.OR P2, PT, R26, R79.reuse, P0 ;  /* 0x0000004f1a00720c */ /* 0x080fe40000746670 */
[----:B------:R-:W-:Y:S01]  /*df70*/  IADD3 R13, P4, R4, 0x2000, RZ ;  /* 0x00002000040d7810 */ /* 0x000fe20007f9e0ff */
[----:B------:R-:W-:Y:S01]  /*df80*/  UIMAD UR10, UR9, UR12, URZ ;  /* 0x0000000c090a72a4 */ /* 0x000fe2000f8e023f */
[----:B------:R-:W-:Y:S01]  /*df90*/  LOP3.LUT R3, R10, 0x380, RZ, 0xc0, !PT ;  /* 0x000003800a037812 */ /* 0x000fe200078ec0ff */
[----:B------:R-:W-:Y:S01]  /*dfa0*/  IMAD.X R49, RZ, RZ, R5, P3 ;  /* 0x000000ffff317224 */ /* 0x000fe200018e0605 */
[----:B------:R-:W-:Y:S02]  /*dfb0*/  ISETP.GE.OR P0, PT, R6, R79, P0 ;  /* 0x0000004f0600720c */ /* 0x000fe40000706670 */
[----:B------:R-:W-:-:S02]  /*dfc0*/  SHF.R.U64 R3, R3, 0x3, RZ ;  /* 0x0000000303037819 */ /* 0x000fc400000012ff */
[----:B------:R-:W-:Y:S02]  /*dfd0*/  LOP3.LUT R12, R13, 0x380, RZ, 0xc0, !PT ;  /* 0x000003800d0c7812 */ /* 0x000fe400078ec0ff */
[----:B------:R-:W-:Y:S01]  /*dfe0*/  LOP3.LUT R48, R3, R10, RZ, 0x3c, !PT ;  /* 0x0000000a03307212 */ /* 0x000fe200078e3cff */
[----:B0-----:R0:W-:Y:S01]  /*dff0*/  @!P2 ST.E desc[UR36][R16.64], R0 ;  /* 0x000000001000a985 */ /* 0x0011e2000c101924 */
[----:B------:R-:W2:Y:S01]  /*e000*/  @P1 LDC R3, c[0x0][0xbec] ;  /* 0x0002fb00ff031b82 */ /* 0x000ea20000000800 */
[----:B------:R-:W-:Y:S02]  /*e010*/  SHF.R.U64 R12, R12, 0x3, RZ ;  /* 0x000000030c0c7819 */ /* 0x000fe400000012ff */
[----:B------:R-:W-:Y:S02]  /*e020*/  IADD3 R33, P6, R4, 0x6000, RZ ;  /* 0x0000600004217810 */ /* 0x000fe40007fde0ff */
[----:B-1----:R1:W-:Y:S01]  /*e030*/  @!P0 ST.E desc[UR36][R20.64], R2 ;  /* 0x0000000214008985 */ /* 0x0023e2000c101924 */
[----:B------:R-:W-:Y:S01]  /*e040*/  LOP3.LUT R12, R12, R13, RZ, 0x3c, !PT ;  /* 0x0000000d0c0c7212 */ /* 0x000fe200078e3cff */
[----:B------:R-:W-:Y:S01]  /*e050*/  IMAD.X R13, RZ, RZ, R5, P4 ;  /* 0x000000ffff0d7224 */ /* 0x000fe200020e0605 */
[C---:B------:R-:W-:Y:S01]  /*e060*/  IADD3 R37, P5, R4.reuse, 0x7000, RZ ;  /* 0x0000700004257810 */ /* 0x040fe20007fbe0ff */
[----:B------:R-:W-:Y:S01]  /*e070*/  UIMAD.WIDE.U32 UR8, UR4, UR12, URZ ;  /* 0x0000000c040872a5 */ /* 0x000fe2000f8e003f */
[----:B------:R-:W-:Y:S01]  /*e080*/  IADD3 R65, P4, R4, 0x8000, RZ ;  /* 0x0000800004417810 */ /* 0x000fe20007f9e0ff */
[----:B------:R-:W-:Y:S01]  /*e090*/  UIMAD UR10, UR4, UR13, UR10 ;  /* 0x0000000d040a72a4 */ /* 0x000fe2000f8e020a */
[----:B------:R-:W-:Y:S01]  /*e0a0*/  LOP3.LUT R32, R33, 0x380, RZ, 0xc0, !PT ;  /* 0x0000038021207812 */ /* 0x000fe200078ec0ff */
[----:B0-----:R-:W-:Y:S01]  /*e0b0*/  IMAD R0, R205, 0x20, R207 ;  /* 0x00000020cd007824 */ /* 0x001fe200078e02cf */
[----:B------:R-:W-:Y:S01]  /*e0c0*/  LOP3.LUT R36, R37, 0x380, RZ, 0xc0, !PT ;  /* 0x0000038025247812 */ /* 0x000fe200078ec0ff */
[----:B------:R-:W-:Y:S01]  /*e0d0*/  ULDC.64 UR12, c[0x0][0xae8] ;  /* 0x0002ba00000c7ab9 */ /* 0x000fe20000000a00 */
[----:B------:R-:W-:Y:S01]  /*e0e0*/  LOP3.LUT R64, R65, 0x380, RZ, 0xc0, !PT ;  /* 0x0000038041407812 */ /* 0x000fe200078ec0ff */
[----:B-1----:R-:W0:Y:S01]  /*e0f0*/  @P1 LDC R21, c[0x0][0xbf0] ;  /* 0x0002fc00ff151b82 */ /* 0x002e220000000800 */
[----:B------:R-:W-:Y:S01]  /*e100*/  SHF.R.U64 R32, R32, 0x3, RZ ;  /* 0x0000000320207819 */ /* 0x000fe200000012ff */
[----:B------:R-:W-:Y:S01]  /*e110*/  UIADD3 UR9, UR9, UR10, URZ ;  /* 0x0000000a09097290 */ /* 0x000fe2000fffe03f */
[----:B------:R-:W-:Y:S01]  /*e120*/  SHF.R.U64 R36, R36, 0x3, RZ ;  /* 0x0000000324247819 */ /* 0x000fe200000012ff */
[----:B------:R-:W-:Y:S01]  /*e130*/  UIMAD UR4, UR16, UR12, URZ ;  /* 0x0000000c100472a4 */ /* 0x000fe2000f8e023f */
[----:B------:R-:W-:Y:S01]  /*e140*/  SHF.R.U64 R64, R64, 0x3, RZ ;  /* 0x0000000340407819 */ /* 0x000fe200000012ff */
[----:B------:R-:W-:Y:S01]  /*e150*/  VIADD R16, R0, UR60 ;  /* 0x0000003c00107c36 */ /* 0x000fe20008000000 */
[----:B------:R-:W-:Y:S01]  /*e160*/  LOP3.LUT R32, R32, R33, RZ, 0x3c, !PT ;  /* 0x0000002120207212 */ /* 0x000fe200078e3cff */
[--C-:B------:R-:W-:Y:S01]  /*e170*/  IMAD.X R33, RZ, RZ, R5.reuse, P6 ;  /* 0x000000ffff217224 */ /* 0x100fe200030e0605 */
[----:B------:R-:W-:Y:S01]  /*e180*/  LOP3.LUT R36, R36, R37, RZ, 0x3c, !PT ;  /* 0x0000002524247212 */ /* 0x000fe200078e3cff */
[--C-:B------:R-:W-:Y:S01]  /*e190*/  IMAD.X R37, RZ, RZ, R5.reuse, P5 ;  /* 0x000000ffff257224 */ /* 0x100fe200028e0605 */
[----:B------:R-:W-:Y:S01]  /*e1a0*/  LOP3.LUT R64, R64, R65, RZ, 0x3c, !PT ;  /* 0x0000004140407212 */ /* 0x000fe200078e3cff */
[----:B------:R-:W-:Y:S01]  /*e1b0*/  IMAD.X R65, RZ, RZ, R5, P4 ;  /* 0x000000ffff417224 */ /* 0x000fe200020e0605 */
[----:B------:R-:W-:Y:S01]  /*e1c0*/  UIMAD UR4, UR19, UR13, UR4 ;  /* 0x0000000d130472a4 */ /* 0x000fe2000f8e0204 */
[C---:B------:R-:W-:Y:S01]  /*e1d0*/  IADD3 R73, P6, R4.reuse, 0xc000, RZ ;  /* 0x0000c00004497810 */ /* 0x040fe20007fde0ff */
[----:B------:R-:W-:Y:S01]  /*e1e0*/  UIMAD.WIDE.U32 UR8, UR19, UR12, UR8 ;  /* 0x0000000c130872a5 */ /* 0x000fe2000f8e0008 */
[C---:B------:R-:W-:Y:S01]  /*e1f0*/  IADD3 R69, P5, R4.reuse, 0xd000, RZ ;  /* 0x0000d00004457810 */ /* 0x040fe20007fbe0ff */
[----:B------:R-:W-:Y:S01]  /*e200*/  ULDC.64 UR10, c[0x0][0xaf0] ;  /* 0x0002bc00000a7ab9 */ /* 0x000fe20000000a00 */
[----:B------:R-:W-:Y:S01]  /*e210*/  IADD3 R61, P4, R4, 0xe000, RZ ;  /* 0x0000e000043d7810 */ /* 0x000fe20007f9e0ff */
[----:B--2---:R-:W-:Y:S01]  /*e220*/  @P1 IMAD.HI.U32 R0, R16, R3, RZ ;  /* 0x0000000310001227 */ /* 0x004fe200078e00ff */
[----:B------:R-:W-:Y:S01]  /*e230*/  UIADD3 UR9, UR9, UR4, URZ ;  /* 0x0000000409097290 */ /* 0x000fe2000fffe03f */
[----:B------:R-:W-:Y:S01]  /*e240*/  LOP3.LUT R72, R73, 0x380, RZ, 0xc0, !PT ;  /* 0x0000038049487812 */ /* 0x000fe200078ec0ff */
[----:B------:R-:W-:Y:S01]  /*e250*/  UIMAD UR4, UR18, UR10, URZ ;  /* 0x0000000a120472a4 */ /* 0x000fe2000f8e023f */
[----:B------:R-:W-:Y:S01]  /*e260*/  LOP3.LUT R68, R69, 0x380, RZ, 0xc0, !PT ;  /* 0x0000038045447812 */ /* 0x000fe200078ec0ff */
[----:B------:R-:W-:Y:S01]  /*e270*/  IMAD.MOV.U32 R17, RZ, RZ, R16 ;  /* 0x000000ffff117224 */ /* 0x000fe200078e0010 */
[----:B------:R-:W-:-:S02]  /*e280*/  LOP3.LUT R60, R61, 0x380, RZ, 0xc0, !PT ;  /* 0x000003803d3c7812 */ /* 0x000fc400078ec0ff */
[----:B------:R-:W-:Y:S01]  /*e290*/  LOP3.LUT R7, R4, 0x380, RZ, 0xc0, !PT ;  /* 0x0000038004077812 */ /* 0x000fe200078ec0ff */
[----:B------:R-:W-:Y:S01]  /*e2a0*/  UIMAD UR4, UR17, UR11, UR4 ;  /* 0x0000000b110472a4 */ /* 0x000fe2000f8e0204 */
[----:B0-----:R-:W-:Y:S01]  /*e2b0*/  @P1 SHF.R.U32.HI R17, RZ, R21, R0 ;  /* 0x00000015ff111219 */ /* 0x001fe20000011600 */
[----:B------:R-:W-:Y:S01]  /*e2c0*/  UIMAD.WIDE.U32 UR8, UR17, UR10, UR8 ;  /* 0x0000000a110872a5 */ /* 0x000fe2000f8e0008 */
[----:B------:R-:W-:Y:S01]  /*e2d0*/  SHF.R.U64 R72, R72, 0x3, RZ ;  /* 0x0000000348487819 */ /* 0x000fe200000012ff */
[----:B------:R-:W5:Y:S01]  /*e2e0*/  LD.E.128 R8, desc[UR36][R8.64] ;  /* 0x0000002408087980 */ /* 0x000f62000c101d00 */
[----:B------:R-:W-:Y:S02]  /*e2f0*/  SHF.R.U64 R68, R68, 0x3, RZ ;  /* 0x0000000344447819 */ /* 0x000fe400000012ff */
[----:B------:R-:W-:Y:S01]  /*e300*/  SHF.R.U64 R60, R60, 0x3, RZ ;  /* 0x000000033c3c7819 */ /* 0x000fe200000012ff */
[----:B------:R-:W5:Y:S01]  /*e310*/  LD.E.128 R12, desc[UR36][R12.64] ;  /* 0x000000240c0c7980 */ /* 0x000f62000c101d00 */
[----:B------:R-:W-:Y:S01]  /*e320*/  SHF.R.U64 R7, R7, 0x3, RZ ;  /* 0x0000000307077819 */ /* 0x000fe200000012ff */
[----:B------:R-:W-:Y:S01]  /*e330*/  UIADD3 UR4, UR9, UR4, URZ ;  /* 0x0000000409047290 */ /* 0x000fe2000fffe03f */
[--C-:B------:R-:W-:Y:S01]  /*e340*/  SHF.R.S32.HI R0, RZ, 0x1f, R17.reuse ;  /* 0x0000001fff007819 */ /* 0x100fe20000011411 */
[----:B------:R-:W-:Y:S01]  /*e350*/  IMAD.MOV R21, RZ, RZ, -R17 ;  /* 0x000000ffff157224 */ /* 0x000fe200078e0a11 */
[----:B------:R-:W-:Y:S01]  /*e360*/  LOP3.LUT R72, R72, R73, RZ, 0x3c, !PT ;  /* 0x0000004948487212 */ /* 0x000fe200078e3cff */
[--C-:B------:R-:W-:Y:S01]  /*e370*/  IMAD.X R73, RZ, RZ, R5.reuse, P6 ;  /* 0x000000ffff497224 */ /* 0x100fe200030e0605 */
[----:B------:R-:W-:Y:S01]  /*e380*/  LOP3.LUT R68, R68, R69, RZ, 0x3c, !PT ;  /* 0x0000004544447212 */ /* 0x000fe200078e3cff */
[--C-:B------:R-:W-:Y:S01]  /*e390*/  IMAD.X R69, RZ, RZ, R5.reuse, P5 ;  /* 0x000000ffff457224 */ /* 0x100fe200028e0605 */
[----:B------:R-:W-:Y:S01]  /*e3a0*/  LOP3.LUT R60, R60, R61, RZ, 0x3c, !PT ;  /* 0x0000003d3c3c7212 */ /* 0x000fe200078e3cff */
[----:B------:R-:W-:Y:S01]  /*e3b0*/  IMAD.X R61, RZ, RZ, R5, P4 ;  /* 0x000000ffff3d7224 */ /* 0x000fe200020e0605 */
[----:B------:R-:W-:Y:S01]  /*e3c0*/  LOP3.LUT R4, R7, R4, RZ, 0x3c, !PT ;  /* 0x0000000407047212 */ /* 0x000fe200078e3cff */
[----:B------:R-:W-:Y:S01]  /*e3d0*/  ULDC.64 UR10, c[0x0][0xae0] ;  /* 0x0002b800000a7ab9 */ /* 0x000fe20000000a00 */
[----:B------:R-:W-:Y:S01]  /*e3e0*/  IMAD R21, R18, R21, R16 ;  /* 0x0000001512157224 */ /* 0x000fe200078e0210 */
[----:B------:R-:W5:Y:S01]  /*e3f0*/  LD.E.128 R24, desc[UR36][R24.64] ;  /* 0x0000002418187980 */ /* 0x000f62000c101d00 */
[----:B------:R-:W-:-:S02]  /*e400*/  IMAD R0, R0, UR10, RZ ;  /* 0x0000000a00007c24 */ /* 0x000fc4000f8e02ff */
[----:B------:R-:W-:Y:S01]  /*e410*/  IMAD.U32 R3, RZ, RZ, UR9 ;  /* 0x00000009ff037e24 */ /* 0x000fe2000f8e00ff */
[----:B------:R-:W5:Y:S01]  /*e420*/  LD.E.128 R4, desc[UR36][R4.64] ;  /* 0x0000002404047980 */ /* 0x000f62000c101d00 */
[----:B------:R-:W-:Y:S01]  /*e430*/  IMAD.U32 R2, RZ, RZ, UR8 ;  /* 0x00000008ff027e24 */ /* 0x000fe2000f8e00ff */
[----:B------:R-:W-:Y:S01]  /*e440*/  ULDC.64 UR8, c[0x0][0xad8] ;  /* 0x0002b60000087ab9 */ /* 0x000fe20000000a00 */
[----:B------:R-:W-:Y:S01]  /*e450*/  IMAD.U32 R3, RZ, RZ, UR4 ;  /* 0x00000004ff037e24 */ /* 0x000fe2000f8e00ff */
[----:B------:R-:W5:Y:S01]  /*e460*/  LD.E.128 R52, desc[UR36][R52.64] ;  /* 0x0000002434347980 */ /* 0x000f62000c101d00 */
[C---:B------:R-:W-:Y:S01]  /*e470*/  IMAD R77, R17.reuse, UR11, R0 ;  /* 0x0000000b114d7c24 */ /* 0x040fe2000f8e0200 */
[----:B------:R-:W-:Y:S02]  /*e480*/  SHF.R.S32.HI R0, RZ, 0x1f, R21 ;  /* 0x0000001fff007819 */ /* 0x000fe40000011415 */
[----:B------:R-:W5:Y:S01]  /*e490*/  LD.E.128 R28, desc[UR36][R28.64] ;  /* 0x000000241c1c7980 */ /* 0x000f62000c101d00 */
[----:B------:R-:W-:-:S03]  /*e4a0*/  IMAD.WIDE.U32 R2, R17, UR10, R2 ;  /* 0x0000000a11027c25 */ /* 0x000fc6000f8e0002 */
        /* <DEDUP_REMOVED lines=24> */
[----:B------:R-:W-:Y:S01]  /*e630*/  LEA R18, P3, R2, UR8, 0x1 ;  /* 0x0000000802127c11 */ /* 0x000fe2000f8608ff */
[----:B------:R-:W-:Y:S01]  /*e640*/  IMAD.IADD R3, R3, 0x1, R17 ;  /* 0x0000000103037824 */ /* 0x000fe200078e0211 */
[----:B------:R-:W-:-:S02]  /*e650*/  IADD3 R22, R22, 0x30820, RZ ;  /* 0x0003082016167810 */ /* 0x000fc40007ffe0ff */
[-C--:B------:R-:W-:Y:S01]  /*e660*/  ISETP.GE.AND P1, PT, R0, R79.reuse, PT ;  /* 0x0000004f0000720c */ /* 0x080fe20003f26270 */
[----:B------:R-:W-:Y:S01]  /*e670*/  VIADD R0, R80, 0x40 ;  /* 0x0000004050007836 */ /* 0x000fe20000000000 */
[----:B------:R-:W-:Y:S02]  /*e680*/  LEA.HI.X R78, R2, UR9, R3, 0x1, P3 ;  /* 0x00000009024e7c11 */ /* 0x000fe400098f0c03 */
[----:B------:R-:W-:Y:S01]  /*e690*/  PRMT R22, RZ, 0x654, R22 ;  /* 0x00000654ff167816 */ /* 0x000fe20000000016 */
[----:B0-----:R0:W1:Y:S01]  /*e6a0*/  SHFL.IDX PT, R76, R18, RZ, 0x181f ;  /* 0x00181fff124c7589 */ /* 0x00106200000e0000 */
        /* <DEDUP_REMOVED lines=22> */
.L_x_1336:
[----:B------:R-:W-:Y:S05]  /*e810*/  BSYNC B1 ;  /* 0x0000000000017941 */ /* 0x000fea0003800000 */
.L_x_1335:
        /* <DEDUP_REMOVED lines=21> */
.L_x_1338:
[----:B------:R-:W-:Y:S05]  /*e970*/  BSYNC B1 ;  /* 0x0000000000017941 */ /* 0x000fea0003800000 */
.L_x_1337:
        /* <DEDUP_REMOVED lines=21> */
.L_x_1340:
[----:B------:R-:W-:Y:S05]  /*ead0*/  BSYNC B1 ;  /* 0x0000000000017941 */ /* 0x000fea0003800000 */
.L_x_1339:
        /* <DEDUP_REMOVED lines=20> */
[----:B----4-:R-:W-:-:S04]  /*ec20*/  LEA R2, P0, R204, R18, 0x1 ;  /* 0x00000012cc027211 */ /* 0x010fc800078008ff */
[----:B------:R-:W-:-:S05]  /*ec30*/  LEA.HI.X R3, R204, R78, R215, 0x1, P0 ;  /* 0x0000004ecc037211 */ /* 0x000fca00000f0cd7 */
[----:B------:R0:W-:Y:S01]  /*ec40*/  ST.E.128 desc[UR36][R2.64], R48 ;  /* 0x0000003002007985 */ /* 0x0001e2000c101d24 */
[----:B------:R-:W-:Y:S05]  /*ec50*/  BRA `(.L_x_1341) ;  /* 0x0000000c00747947 */ /* 0x000fea0003800000 */
.L_x_1333:
[----:B------:R-:W-:Y:S01]  /*ec60*/  R2UR UR4, R208 ;  /* 0x00000000d00472ca */ /* 0x000fe200000e0000 */
[----:B------:R-:W-:Y:S01]  /*ec70*/  ULDC.64 UR8, c[0x0][0xc00] ;  /* 0x0003000000087ab9 */ /* 0x000fe20000000a00 */
[----:B------:R-:W0:Y:S01]  /*ec80*/  LDC R11, c[0x0][0xbe8] ;  /* 0x0002fa00ff0b7b82 */ /* 0x000e220000000800 */
[----:B------:R-:W-:Y:S01]  /*ec90*/  UISETP.NE.U32.AND UP0, UPT, UR8, URZ, UPT ;  /* 0x0000003f0800728c */ /* 0x000fe2000bf05070 */
[----:B------:R-:W-:-:S03]  /*eca0*/  R2UR UR10, R206 ;  /* 0x00000000ce0a72ca */ /* 0x000fc600000e0000 */
[----:B------:R-:W-:-:S03]  /*ecb0*/  UISETP.NE.AND.EX UP0, UPT, UR9, URZ, UPT, UP0 ;  /* 0x0000003f0900728c */ /* 0x000fc6000bf05300 */
[----:B------:R-:W-:-:S03]  /*ecc0*/  ULDC.64 UR8, c[0x0][0xc00] ;  /* 0x0003000000087ab9 */ /* 0x000fc60000000a00 */
[----:B------:R-:W-:Y:S01]  /*ecd0*/  UIMAD.WIDE UR8, UR4, 0x4, UR8 ;  /* 0x00000004040878a5 */ /* 0x000fe2000f8e0208 */
[----:B------:R-:W-:-:S05]  /*ece0*/  PLOP3.LUT P2, PT, PT, PT, UP0, 0x80, 0x0 ;  /* 0x000000000000781c */ /* 0x000fca0003f4f008 */
[----:B------:R-:W-:Y:S02]  /*ecf0*/  IMAD.U32 R2, RZ, RZ, UR8 ;  /* 0x00000008ff027e24 */ /* 0x000fe4000f8e00ff */
[----:B------:R-:W-:Y:S01]  /*ed00*/  IMAD.U32 R3, RZ, RZ, UR9 ;  /* 0x00000009ff037e24 */ /* 0x000fe2000f8e00ff */
[----:B------:R-:W-:Y:S02]  /*ed10*/  ULDC.64 UR8, c[0x0][0xc08] ;  /* 0x0003020000087ab9 */ /* 0x000fe40000000a00 */
[----:B------:R-:W-:-:S03]  /*ed20*/  UISETP.NE.U32.AND UP1, UPT, UR8, URZ, UPT ;  /* 0x0000003f0800728c */ /* 0x000fc6000bf25070 */
[----:B------:R-:W2:Y:S01]  /*ed30*/  @P2 LDG.E R6, desc[UR36][R2.64] ;  /* 0x0000002402062981 */ /* 0x000ea2000c1e1900 */
[----:B------:R-:W-:-:S06]  /*ed40*/  UISETP.NE.AND.EX UP1, UPT, UR9, URZ, UPT, UP1 ;  /* 0x0000003f0900728c */ /* 0x000fcc000bf25310 */
[----:B------:R-:W-:-:S05]  /*ed50*/  PLOP3.LUT P3, PT, PT, PT, UP1, 0x80, 0x0 ;  /* 0x000000000000781c */ /* 0x000fca0003f6f018 */
[----:B------:R-:W-:Y:S02]  /*ed60*/  @UP1 ULDC.64 UR8, c[0x0][0xc08] ;  /* 0x0003020000081ab9 */ /* 0x000fe40000000a00 */
[----:B------:R-:W-:-:S03]  /*ed70*/  @UP1 UIMAD.WIDE UR8, UR4, 0x4, UR8 ;  /* 0x00000004040818a5 */ /* 0x000fc6000f8e0208 */
[----:B------:R-:W-:Y:S02]  /*ed80*/  ULDC UR4, c[0x0][0xa88] ;  /* 0x0002a20000047ab9 */ /* 0x000fe40000000800 */
[----:B------:R-:W-:Y:S02]  /*ed90*/  IMAD.U32 R0, RZ, RZ, UR4 ;  /* 0x00000004ff007e24 */ /* 0x000fe4000f8e00ff */
[----:B------:R-:W-:Y:S02]  /*eda0*/  IMAD.U32 R4, RZ, RZ, UR8 ;  /* 0x00000008ff047e24 */ /* 0x000fe4000f8e00ff */
[----:B------:R-:W-:-:S05]  /*edb0*/  IMAD.U32 R5, RZ, RZ, UR9 ;  /* 0x00000009ff057e24 */ /* 0x000fca000f8e00ff */
[----:B------:R1:W5:Y:S01]  /*edc0*/  @P3 LDG.E R0, desc[UR36][R4.64] ;  /* 0x0000002404003981 */ /* 0x000362000c1e1900 */
[----:B0-----:R-:W-:Y:S01]  /*edd0*/  ISETP.NE.AND P0, PT, R11, 0x1, PT ;  /* 0x000000010b00780c */ /* 0x001fe20003f05270 */
[----:B------:R-:W-:Y:S01]  /*ede0*/  UMOV UR4, URZ ;  /* 0x0000003f00047c82 */ /* 0x000fe20008000000 */
[----:B------:R-:W-:Y:S01]  /*edf0*/  USHF.R.S32.HI UR12, URZ, 0x1f, UR10 ;  /* 0x0000001f3f0c7899 */ /* 0x000fe2000801140a */
[----:B------:R-:W-:-:S10]  /*ee00*/  ISETP.GE.AND P1, PT, R219, 0x80, PT ;  /* 0x00000080db00780c */ /* 0x000fd40003f26270 */
[----:B------:R-:W0:Y:S01]  /*ee10*/  @P0 LDC R9, c[0x0][0xbec] ;  /* 0x0002fb00ff090b82 */ /* 0x000e220000000800 */
[----:B--2---:R-:W-:Y:S01]  /*ee20*/  @P2 R2UR UR4, R6 ;  /* 0x00000000060422ca */ /* 0x004fe200000e0000 */
[----:B01----:R-:W-:-:S14]  /*ee30*/  @P3 BRA `(.L_x_1342) ;  /* 0x0000000000103947 */ /* 0x003fdc0003800000 */
[----:B------:R-:W-:Y:S05]  /*ee40*/  @!P2 BRA `(.L_x_1342) ;  /* 0x00000000000ca947 */ /* 0x000fea0003800000 */
[----:B------:R-:W2:Y:S04]  /*ee50*/  LDG.E R5, desc[UR36][R2.64] ;  /* 0x0000002402057981 */ /* 0x000ea8000c1e1900 */
[----:B-----5:R-:W2:Y:S02]  /*ee60*/  LDG.E R0, desc[UR36][R2.64+0x4] ;  /* 0x0000042402007981 */ /* 0x020ea4000c1e1900 */
[----:B--2---:R-:W-:-:S07]  /*ee70*/  IMAD.IADD R0, R0, 0x1, -R5 ;  /* 0x0000000100007824 */ /* 0x004fce00078e0a05 */
.L_x_1342:
[----:B------:R-:W-:Y:S01]  /*ee80*/  R2UR UR9, R208 ;  /* 0x00000000d00972ca */ /* 0x000fe200000e0000 */
[----:B------:R-:W-:Y:S01]  /*ee90*/  USHF.R.S32.HI UR11, URZ, 0x1f, UR4 ;  /* 0x0000001f3f0b7899 */ /* 0x000fe20008011404 */
[----:B------:R-:W-:Y:S11]  /*eea0*/  BSSY B1, `(.L_x_1343) ;  /* 0x000002f000017945 */ /* 0x000ff60003800000 */
[----:B------:R-:W-:-:S02]  /*eeb0*/  USHF.R.S32.HI UR8, URZ, 0x1f, UR9 ;  /* 0x0000001f3f087899 */ /* 0x000fc40008011409 */
[----:B------:R-:W-:Y:S02]  /*eec0*/  USEL UR13, UR9, URZ, !UP0 ;  /* 0x0000003f090d7287 */ /* 0x000fe4000c000000 */
[----:B------:R-:W-:Y:S01]  /*eed0*/  USEL UR14, UR8, URZ, !UP0 ;  /* 0x0000003f080e7287 */ /* 0x000fe2000c000000 */
[----:B------:R-:W-:Y:S11]  /*eee0*/  @P1 BRA `(.L_x_1344) ;  /* 0x0000000000a81947 */ /* 0x000ff60003800000 */
[----:B------:R-:W0:Y:S01]  /*eef0*/  S2R R4, SR_TID.X ;  /* 0x0000000000047919 */ /* 0x000e220000002100 */
[----:B------:R-:W1:Y:S01]  /*ef00*/  LDC R7, c[0x0][0xbe8] ;  /* 0x0002fa00ff077b82 */ /* 0x000e620000000800 */
[----:B------:R-:W-:Y:S02]  /*ef10*/  IMAD.U32 R3, RZ, RZ, UR60 ;  /* 0x0000003cff037e24 */ /* 0x000fe4000f8e00ff */
[----:B-1---5:R-:W-:-:S03]  /*ef20*/  IMAD R2, R0, R7, RZ ;  /* 0x0000000700027224 */ /* 0x022fc600078e02ff */
[----:B0-----:R-:W-:-:S04]  /*ef30*/  IADD3 R4, R3, -0x80, R4 ;  /* 0xffffff8003047810 */ /* 0x001fc80007ffe004 */
        /* <DEDUP_REMOVED lines=32> */
[----:B------:R-:W-:-:S03]  /*f140*/  LEA R4, P1, R2, UR8, 0x2 ;  /* 0x0000000802047c11 */ /* 0x000fc6000f8210ff */
[----:B------:R-:W-:-:S05]  /*f150*/  IMAD.IADD R3, R3, 0x1, R7 ;  /* 0x0000000103037824 */ /* 0x000fca00078e0207 */
[----:B------:R-:W-:Y:S01]  /*f160*/  LEA.HI.X R5, R2, UR9, R3, 0x2, P1 ;  /* 0x0000000902057c11 */ /* 0x000fe200088f1403 */
[----:B------:R-:W-:-:S05]  /*f170*/  IMAD.MOV.U32 R3, RZ, RZ, -0x800000 ;  /* 0xff800000ff037424 */ /* 0x000fca00078e00ff */
[----:B------:R0:W-:Y:S02]  /*f180*/  STG.E desc[UR36][R4.64], R3 ;  /* 0x0000000304007986 */ /* 0x0001e4000c101924 */
.L_x_1344:
[----:B------:R-:W-:Y:S05]  /*f190*/  BSYNC B1 ;  /* 0x0000000000017941 */ /* 0x000fea0003800000 */
.L_x_1343:
[----:B0-----:R-:W0:Y:S01]  /*f1a0*/  @P0 LDC R3, c[0x0][0xbf0] ;  /* 0x0002fc00ff030b82 */ /* 0x001e220000000800 */
[----:B------:R-:W-:Y:S01]  /*f1b0*/  ULDC.64 UR16, c[0x0][0xaa0] ;  /* 0x0002a80000107ab9 */ /* 0x000fe20000000a00 */
[----:B------:R-:W-:Y:S01]  /*f1c0*/  R2UR UR15, R206 ;  /* 0x00000000ce0f72ca */ /* 0x000fe200000e0000 */
[----:B------:R-:W-:Y:S01]  /*f1d0*/  UIMAD UR10, UR11, UR16, URZ ;  /* 0x000000100b0a72a4 */ /* 0x000fe2000f8e023f */
[----:B------:R-:W-:Y:S01]  /*f1e0*/  IMAD R2, R205, 0x20, R207 ;  /* 0x00000020cd027824 */ /* 0x000fe200078e02cf */
[----:B------:R-:W-:Y:S01]  /*f1f0*/  UIMAD.WIDE.U32 UR8, UR4, UR16, URZ ;  /* 0x00000010040872a5 */ /* 0x000fe2000f8e003f */
[----:B------:R-:W-:Y:S01]  /*f200*/  BSSY B1, `(.L_x_1345) ;  /* 0x0000040000017945 */ /* 0x000fe20003800000 */
[----:B------:R-:W-:Y:S02]  /*f210*/  UIMAD UR10, UR4, UR17, UR10 ;  /* 0x00000011040a72a4 */ /* 0x000fe4000f8e020a */
[----:B------:R-:W-:Y:S01]  /*f220*/  IADD3 R6, R2, UR60, RZ ;  /* 0x0000003c02067c10 */ /* 0x000fe2000fffe0ff */
[----:B------:R-:W-:Y:S01]  /*f230*/  ULDC.64 UR16, c[0x0][0xae8] ;  /* 0x0002ba0000107ab9 */ /* 0x000fe20000000a00 */
[----:B------:R-:W-:-:S02]  /*f240*/  UIADD3 UR9, UR9, UR10, URZ ;  /* 0x0000000a09097290 */ /* 0x000fc4000fffe03f */
[----:B------:R-:W-:Y:S01]  /*f250*/  UIMAD UR4, UR12, UR16, URZ ;  /* 0x000000100c0472a4 */ /* 0x000fe2000f8e023f */
[----:B------:R-:W-:Y:S01]  /*f260*/  @P0 IMAD.HI.U32 R2, R6, R9, RZ ;  /* 0x0000000906020227 */ /* 0x000fe200078e00ff */
[----:B------:R-:W-:Y:S02]  /*f270*/  UIMAD.WIDE.U32 UR8, UR15, UR16, UR8 ;  /* 0x000000100f0872a5 */ /* 0x000fe4000f8e0008 */
[----:B------:R-:W-:Y:S01]  /*f280*/  UIMAD UR4, UR15, UR17, UR4 ;  /* 0x000000110f0472a4 */ /* 0x000fe2000f8e0204 */
[----:B------:R-:W-:Y:S01]  /*f290*/  IMAD.MOV.U32 R5, RZ, RZ, R6 ;  /* 0x000000ffff057224 */ /* 0x000fe200078e0006 */
[----:B------:R-:W-:Y:S02]  /*f2a0*/  ULDC.64 UR10, c[0x0][0xaf0] ;  /* 0x0002bc00000a7ab9 */ /* 0x000fe40000000a00 */
[----:B------:R-:W-:Y:S02]  /*f2b0*/  UIADD3 UR9, UR9, UR4, URZ ;  /* 0x0000000409097290 */ /* 0x000fe4000fffe03f */
[----:B------:R-:W-:Y:S01]  /*f2c0*/  UIMAD UR4, UR14, UR10, URZ ;  /* 0x0000000a0e0472a4 */ /* 0x000fe2000f8e023f */
[----:B0-----:R-:W-:Y:S01]  /*f2d0*/  @P0 SHF.R.U32.HI R5, RZ, R3, R2 ;  /* 0x00000003ff050219 */ /* 0x001fe20000011602 */
[----:B------:R-:W-:-:S02]  /*f2e0*/  UIMAD.WIDE.U32 UR8, UR13, UR10, UR8 ;  /* 0x0000000a0d0872a5 */ /* 0x000fc4000f8e0008 */
[----:B------:R-:W-:Y:S01]  /*f2f0*/  UIMAD UR4, UR13, UR11, UR4 ;  /* 0x0000000b0d0472a4 */ /* 0x000fe2000f8e0204 */
[--C-:B------:R-:W-:Y:S01]  /*f300*/  SHF.R.S32.HI R2, RZ, 0x1f, R5.reuse ;  /* 0x0000001fff027819 */ /* 0x100fe20000011405 */
[----:B------:R-:W-:Y:S01]  /*f310*/  IMAD.MOV R7, RZ, RZ, -R5 ;  /* 0x000000ffff077224 */ /* 0x000fe200078e0a05 */
[----:B------:R-:W-:Y:S01]  /*f320*/  ULDC.64 UR10, c[0x0][0xae0] ;  /* 0x0002b800000a7ab9 */ /* 0x000fe20000000a00 */
[----:B------:R-:W-:Y:S02]  /*f330*/  UIADD3 UR4, UR9, UR4, URZ ;  /* 0x0000000409047290 */ /* 0x000fe4000fffe03f */
[----:B------:R-:W-:Y:S02]  /*f340*/  IMAD.U32 R3, RZ, RZ, UR9 ;  /* 0x00000009ff037e24 */ /* 0x000fe4000f8e00ff */
[----:B------:R-:W-:Y:S02]  /*f350*/  IMAD R4, R2, UR10, RZ ;  /* 0x0000000a02047c24 */ /* 0x000fe4000f8e02ff */
[----:B------:R-:W-:-:S02]  /*f360*/  IMAD R7, R11, R7, R6 ;  /* 0x000000070b077224 */ /* 0x000fc400078e0206 */
[----:B------:R-:W-:Y:S01]  /*f370*/  IMAD.U32 R2, RZ, RZ, UR8 ;  /* 0x00000008ff027e24 */ /* 0x000fe2000f8e00ff */
[----:B------:R-:W-:Y:S01]  /*f380*/  ULDC.64 UR8, c[0x0][0xad8] ;  /* 0x0002b60000087ab9 */ /* 0x000fe20000000a00 */
[----:B------:R-:W-:Y:S02]  /*f390*/  IMAD.U32 R3, RZ, RZ, UR4 ;  /* 0x00000004ff037e24 */ /* 0x000fe4000f8e00ff */
[C---:B------:R-:W-:Y:S01]  /*f3a0*/  IMAD R9, R5.reuse, UR11, R4 ;  /* 0x0000000b05097c24 */ /* 0x040fe2000f8e0204 */
[----:B------:R-:W-:Y:S01]  /*f3b0*/  SHF.R.S32.HI R4, RZ, 0x1f, R7 ;  /* 0x0000001fff047819 */ /* 0x000fe20000011407 */
[----:B------:R-:W-:-:S04]  /*f3c0*/  IMAD.WIDE.U32 R2, R5, UR10, R2 ;  /* 0x0000000a05027c25 */ /* 0x000fc8000f8e0002 */
[----:B------:R-:W-:Y:S02]  /*f3d0*/  IMAD.IADD R3, R3, 0x1, R9 ;  /* 0x0000000103037824 */ /* 0x000fe400078e0209 */
[----:B------:R-:W-:Y:S02]  /*f3e0*/  IMAD R4, R4, UR8, RZ ;  /* 0x0000000804047c24 */ /* 0x000fe4000f8e02ff */
[----:B------:R-:W-:Y:S02]  /*f3f0*/  VIADD R6, R207, UR60 ;  /* 0x0000003ccf067c36 */ /* 0x000fe40008000000 */
[----:B-----5:R-:W-:Y:S02]  /*f400*/  IMAD R11, R0, R11, RZ ;  /* 0x0000000b000b7224 */ /* 0x020fe400078e02ff */
[C---:B------:R-:W-:Y:S02]  /*f410*/  IMAD R5, R7.reuse, UR9, R4 ;  /* 0x0000000907057c24 */ /* 0x040fe4000f8e0204 */
[----:B------:R-:W-:Y:S01]  /*f420*/  IMAD.WIDE.U32 R2, R7, UR8, R2 ;  /* 0x0000000807027c25 */ /* 0x000fe2000f8e0002 */
[----:B------:R-:W-:Y:S01]  /*f430*/  ISETP.GE.AND P2, PT, R6, R11, PT ;  /* 0x0000000b0600720c */ /* 0x000fe20003f46270 */
[----:B------:R-:W-:-:S02]  /*f440*/  ULDC.64 UR8, c[0x0][0xa80] ;  /* 0x0002a00000087ab9 */ /* 0x000fc40000000a00 */
        /* <DEDUP_REMOVED lines=27> */
.L_x_1346:
[----:B------:R-:W-:Y:S05]  /*f600*/  BSYNC B1 ;  /* 0x0000000000017941 */ /* 0x000fea0003800000 */
.L_x_1345:
        /* <DEDUP_REMOVED lines=21> */
.L_x_1348:
[----:B------:R-:W-:Y:S05]  /*f760*/  BSYNC B1 ;  /* 0x0000000000017941 */ /* 0x000fea0003800000 */
.L_x_1347:
        /* <DEDUP_REMOVED lines=21> */
.L_x_1350:
[----:B------:R-:W-:Y:S05]  /*f8c0*/  BSYNC B1 ;  /* 0x0000000000017941 */ /* 0x000fea0003800000 */
.L_x_1349:
        /* <DEDUP_REMOVED lines=22> */
.L_x_1341:
[----:B------:R-:W-:Y:S05]  /*fa30*/  BSYNC B0 ;  /* 0x0000000000007941 */ /* 0x000fea0003800000 */
.L_x_1332:
[----:B------:R-:W-:Y:S02]  /*fa40*/  ULDC UR4, c[0x0][0xc3c] ;  /* 0x00030f0000047ab9 */ /* 0x000fe40000000800 */
[----:B------:R-:W-:-:S06]  /*fa50*/  UISETP.GE.AND UP0, UPT, UR6, UR4, UPT ;  /* 0x000000040600728c */ /* 0x000fcc000bf06270 */
[----:B------:R-:W-:-:S13]  /*fa60*/  PLOP3.LUT P0, PT, PT, PT, UP0, 0x80, 0x0 ;  /* 0x000000000000781c */ /* 0x000fda0003f0f008 */
[----:B------:R-:W-:Y:S05]  /*fa70*/  @!P0 BRA `(.L_x_1351) ;  /* 0xffffff1000c88947 */ /* 0x000fea000383ffff */
[----:B------:R-:W-:Y:S05]  /*fa80*/  EXIT ;  /* 0x000000000000794d */ /* 0x000fea0003800000 */
.L_x_1242:
[----:B------:R-:W-:-:S08]  /*fa90*/  NOP ;  /* 0x0000000000007918 */ /* 0x000fd00000000000 */
[----:B0-----:R-:W0:-:S00]  /*faa0*/  USETMAXREG.DEALLOC.CTAPOOL 0x28 ;  /* 0x00000028000079c8 */ /* 0x001e0000080e0500 */
        /* <DEDUP_REMOVED lines=14> */
.L_x_1352:
[----:B------:R-:W-:Y:S01]  /*fb90*/  LOP3.LUT R5, R0, 0x1f, RZ, 0xc0, !PT ;  /* 0x0000001f00057812 */ /* 0x000fe200078ec0ff */
[----:B------:R-:W-:Y:S01]  /*fba0*/  ULDC UR4, c[0x0][0xc3c] ;  /* 0x00030f0000047ab9 */ /* 0x000fe20000000800 */
[----:B------:R-:W0:Y:S01]  /*fbb0*/  S2UR UR6, SR_CTAID.X ;  /* 0x00000000000679c3 */ /* 0x000e220000002500 */
[----:B------:R-:W-:Y:S01]  /*fbc0*/  ULDC UR5, c[0x0][0xc38] ;  /* 0x00030e0000057ab9 */ /* 0x000fe20000000800 */
[----:B------:R-:W-:-:S04]  /*fbd0*/  ISETP.NE.AND P0, PT, R5, 0x1f, PT ;  /* 0x0000001f0500780c */ /* 0x000fc80003f05270 */
[----:B------:R-:W-:-:S13]  /*fbe0*/  ISETP.GE.OR P1, PT, R5, UR4, !P0 ;  /* 0x0000000405007c0c */ /* 0x000fda000c726670 */
[----:B------:R-:W1:Y:S02]  /*fbf0*/  @!P1 LDC.64 R2, c[0x0][0xc80] ;  /* 0x00032000ff029b82 */ /* 0x000e640000000a00 */
[----:B-1----:R-:W-:-:S05]  /*fc00*/  @!P1 IMAD.WIDE.U32 R2, R5, 0x4, R2 ;  /* 0x0000000405029825 */ /* 0x002fca00078e0002 */
        /* <DEDUP_REMOVED lines=8> */
[----:B--2---:R-:W1:Y:S02]  /*fc90*/  SHFL.UP PT, R6, R4, 0x1, RZ ;  /* 0x0420000004067989 */ /* 0x004e6400000e00ff */
[----:B-1----:R-:W-:-:S05]  /*fca0*/  SEL R7, R6, RZ, P1 ;  /* 0x000000ff06077207 */ /* 0x002fca0000800000 */
[----:B------:R-:W-:-:S05]  /*fcb0*/  IMAD.IADD R7, R4, 0x1, R7 ;  /* 0x0000000104077824 */ /* 0x000fca00078e0207 */
[----:B------:R-:W1:Y:S02]  /*fcc0*/  SHFL.UP PT, R6, R7, 0x2, RZ ;  /* 0x0440000007067989 */ /* 0x000e6400000e00ff */
        /* <DEDUP_REMOVED lines=16> */
[----:B------:R-:W-:Y:S01]  /*fdd0*/  IMAD.MOV.U32 R6, RZ, RZ, R3 ;  /* 0x000000ffff067224 */ /* 0x000fe200078e0003 */
[----:B------:R-:W-:Y:S01]  /*fde0*/  UMOV UR4, URZ ;  /* 0x0000003f00047c82 */ /* 0x000fe20008000000 */
[----:B------:R-:W-:-:S05]  /*fdf0*/  ULDC UR5, c[0x0][0xc38] ;  /* 0x00030e0000057ab9 */ /* 0x000fca0000000800 */
.L_x_1358:
        /* <DEDUP_REMOVED lines=12> */
.L_x_1357:
[----:B------:R-:W-:Y:S05]  /*fec0*/  BSYNC B0 ;  /* 0x0000000000007941 */ /* 0x000fea0003800000 */
.L_x_1356:
        /* <DEDUP_REMOVED lines=16> */
[----:B0-----:R-:W-:-:S04]  /*ffd0*/  IMAD R3, R3, UR5, RZ ;  /* 0x0000000503037c24 */ /* 0x001fc8000f8e02ff */
[----:B------:R-:W-:-:S05]  /*ffe0*/  IMAD.IADD R6, R3, 0x1, R6 ;  /* 0x0000000103067824 */ /* 0x000fca00078e0206 */
[----:B------:R-:W-:-:S13]  /*fff0*/  ISETP.GT.AND P6, PT, R6, UR6, PT ;  /* 0x0000000606007c0c */ /* 0x000fda000bfc4270 */
[----:B------:R-:W-:Y:S05]  /*10000*/  @!P6 BRA `(.L_x_1358) ;  /* 0xfffffffc007ce947 */ /* 0x000fea000383ffff */
.L_x_1354:
[----:B------:R-:W-:-:S04]  /*10010*/  IMAD.IADD R13, R6, 0x1, -R3 ;  /* 0x00000001060d7824 */ /* 0x000fc800078e0a03 */
[----:B------:R-:W-:-:S05]  /*10020*/  IMAD R2, R8, UR5, R13 ;  /* 0x0000000508027c24 */ /* 0x000fca000f8e020d */
[----:B------:R-:W-:Y:S02]  /*10030*/  ISETP.GT.AND P0, PT, R2, UR6, PT ;  /* 0x0000000602007c0c */ /* 0x000fe4000bf04270 */
[----:B------:R-:W0:Y:S11]  /*10040*/  LDC.64 R2, c[0x0][0xc90] ;  /* 0x00032400ff027b82 */ /* 0x000e360000000a00 */
[----:B------:R-:W-:-:S04]  /*10050*/  VOTE.ANY R9, PT, !P0 ;  /* 0x0000000000097806 */ /* 0x000fc800040e0100 */
[----:B------:R-:W1:Y:S02]  /*10060*/  POPC R15, R9 ;  /* 0x00000009000f7309 */ /* 0x000e640000000000 */
[----:B-1----:R-:W-:-:S04]  /*10070*/  VIADD R19, R15, UR4 ;  /* 0x000000040f137c36 */ /* 0x002fc80008000000 */
[----:B0-----:R-:W-:-:S05]  /*10080*/  IMAD.WIDE R2, R19, 0x4, R2 ;  /* 0x0000000413027825 */ /* 0x001fca00078e0202 */
[----:B------:R-:W2:Y:S01]  /*10090*/  LDG.E R7, desc[UR36][R2.64] ;  /* 0x0000002402077981 */ /* 0x000ea2000c1e1900 */
[----:B------:R-:W-:-:S03]  /*100a0*/  ISETP.NE.AND P0, PT, R9, RZ, PT ;  /* 0x000000ff0900720c */ /* 0x000fc60003f05270 */
[----:B------:R-:W2:Y:S02]  /*100b0*/  SHFL.IDX PT, R4, R4, R15, 0x1f ;  /* 0x00001f0f04047589 */ /* 0x000ea400000e0000 */
[----:B--2---:R-:W-:-:S05]  /*100c0*/  IMAD R6, R4, R7, RZ ;  /* 0x0000000704067224 */ /* 0x004fca00078e02ff */
[----:B------:R-:W-:-:S04]  /*100d0*/  IABS R12, R6 ;  /* 0x00000006000c7213 */ /* 0x000fc80000000000 */
[----:B------:R-:W0:Y:S08]  /*100e0*/  I2F.RP R10, R12 ;  /* 0x0000000c000a7306 */ /* 0x000e300000209400 */
[----:B0-----:R-:W0:Y:S02]  /*100f0*/  MUFU.RCP R10, R10 ;  /* 0x0000000a000a7308 */ /* 0x001e240000001000 */
[----:B0-----:R-:W-:-:S06]  /*10100*/  VIADD R11, R10, 0xffffffe ;  /* 0x0ffffffe0a0b7836 */ /* 0x001fcc0000000000 */
[----:B------:R0:W1:Y:S01]  /*10110*/  F2I.FTZ.U32.TRUNC.NTZ R3, R11 ;  /* 0x0000000b00037305 */ /* 0x000062000021f000 */
[----:B------:R-:W-:Y:S05]  /*10120*/  @!P0 BRA `(.L_x_1359) ;  /* 0x0000000000088947 */ /* 0x000fea0003800000 */
[----:B------:R-:W-:-:S05]  /*10130*/  VIADD R9, R15, 0xffffffff ;  /* 0xffffffff0f097836 */ /* 0x000fca0000000000 */
[----:B------:R2:W3:Y:S02]  /*10140*/  SHFL.IDX PT, R16, R8, R9, 0x1f ;  /* 0x00001f0908107589 */ /* 0x0004e400000e0000 */
.L_x_1359:
[----:B---3--:R-:W-:Y:S01]  /*10150*/  IMAD R16, R16, UR5, R13 ;  /* 0x0000000510107c24 */ /* 0x008fe2000f8e020d */
[----:B------:R-:W-:Y:S01]  /*10160*/  IABS R2, R6 ;  /* 0x0000000600027213 */ /* 0x000fe20000000000 */
[----:B01----:R-:W-:-:S03]  /*10170*/  IMAD.MOV R11, RZ, RZ, -R3 ;  /* 0x000000ffff0b7224 */ /* 0x003fc600078e0a03 */
[----:B--2---:R-:W-:Y:S01]  /*10180*/  IADD3 R9, -R16, UR6, RZ ;  /* 0x0000000610097c10 */ /* 0x004fe2000fffe1ff */
[----:B------:R-:W-:Y:S01]  /*10190*/  IMAD R11, R11, R12, RZ ;  /* 0x0000000c0b0b7224 */ /* 0x000fe200078e02ff */
[----:B------:R-:W-:Y:S01]  /*101a0*/  IADD3 R10, RZ, -R2, RZ ;  /* 0x80000002ff0a7210 */ /* 0x000fe20007ffe0ff */
[----:B------:R-:W-:Y:S01]  /*101b0*/  IMAD.MOV.U32 R2, RZ, RZ, RZ ;  /* 0x000000ffff027224 */ /* 0x000fe200078e00ff */
        /* <DEDUP_REMOVED lines=16> */
[----:B------:R-:W-:Y:S02]  /*102c0*/  IMAD R13, R7, R2, RZ ;  /* 0x00000002070d7224 */ /* 0x000fe400078e02ff */
[----:B------:R-:W-:Y:S02]  /*102d0*/  IMAD.MOV R2, RZ, RZ, -R2 ;  /* 0x000000ffff027224 */ /* 0x000fe400078e0a02 */
[----:B------:R-:W-:Y:S02]  /*102e0*/  IMAD.MOV R8, RZ, RZ, -R13 ;  /* 0x000000ffff087224 */ /* 0x000fe400078e0a0d */
[----:B------:R-:W-:Y:S02]  /*102f0*/  IMAD R6, R6, R2, R9 ;  /* 0x0000000206067224 */ /* 0x000fe400078e0209 */
[----:B------:R-:W-:Y:S01]  /*10300*/  IMAD.MOV.U32 R2, RZ, RZ, RZ ;  /* 0x000000ffff027224 */ /* 0x000fe200078e00ff */
[----:B------:R-:W-:Y:S02]  /*10310*/  VIADDMNMX R15, R8, UR5, R7, PT ;  /* 0x00000005080f7c46 */ /* 0x000fe4000b800107 */
[----:B------:R-:W-:-:S02]  /*10320*/  IABS R11, R6 ;  /* 0x00000006000b7213 */ /* 0x000fc40000000000 */
[----:B------:R-:W-:Y:S01]  /*10330*/  IABS R8, R15 ;  /* 0x0000000f00087213 */ /* 0x000fe20000000000 */
[----:B------:R-:W-:-:S03]  /*10340*/  IMAD.MOV R18, RZ, RZ, -R15 ;  /* 0x000000ffff127224 */ /* 0x000fc600078e0a0f */
[----:B------:R-:W0:Y:S08]  /*10350*/  I2F.RP R7, R8 ;  /* 0x0000000800077306 */ /* 0x000e300000209400 */
[----:B0-----:R-:W0:Y:S02]  /*10360*/  MUFU.RCP R7, R7 ;  /* 0x0000000700077308 */ /* 0x001e240000001000 */
[----:B0-----:R-:W-:-:S06]  /*10370*/  VIADD R3, R7, 0xffffffe ;  /* 0x0ffffffe07037836 */ /* 0x001fcc0000000000 */
[----:B------:R-:W0:Y:S02]  /*10380*/  F2I.FTZ.U32.TRUNC.NTZ R3, R3 ;  /* 0x0000000300037305 */ /* 0x000e24000021f000 */
[----:B0-----:R-:W-:-:S04]  /*10390*/  IMAD.MOV R10, RZ, RZ, -R3 ;  /* 0x000000ffff0a7224 */ /* 0x001fc800078e0a03 */
[----:B------:R-:W-:Y:S01]  /*103a0*/  IMAD.MOV.U32 R9, RZ, RZ, R10 ;  /* 0x000000ffff097224 */ /* 0x000fe200078e000a */
[----:B------:R-:W-:-:S03]  /*103b0*/  IABS R10, R15 ;  /* 0x0000000f000a7213 */ /* 0x000fc60000000000 */
[----:B------:R-:W-:-:S04]  /*103c0*/  IMAD R9, R9, R8, RZ ;  /* 0x0000000809097224 */ /* 0x000fc800078e02ff */
[----:B------:R-:W-:-:S04]  /*103d0*/  IMAD.HI.U32 R2, R3, R9, R2 ;  /* 0x0000000903027227 */ /* 0x000fc800078e0002 */
[----:B------:R-:W-:Y:S02]  /*103e0*/  IMAD.MOV R3, RZ, RZ, -R10 ;  /* 0x000000ffff037224 */ /* 0x000fe400078e0a0a */
        /* <DEDUP_REMOVED lines=8> */
[----:B------:R-:W-:Y:S01]  /*10470*/  ISETP.GE.AND P2, PT, R3, RZ, PT ;  /* 0x000000ff0300720c */ /* 0x000fe20003f46270 */
[----:B------:R-:W-:-:S06]  /*10480*/  IMAD.IADD R3, R6, 0x1, R13 ;  /* 0x0000000106037824 */ /* 0x000fcc00078e020d */
[----:B------:R-:W-:-:S06]  /*10490*/  @P0 IADD3 R2, R2, 0x1, RZ ;  /* 0x0000000102020810 */ /* 0x000fcc0007ffe0ff */
[----:B------:R-:W-:Y:S01]  /*104a0*/  @!P2 IMAD.MOV R2, RZ, RZ, -R2 ;  /* 0x000000ffff02a224 */ /* 0x000fe200078e0a02 */
[----:B------:R-:W-:-:S04]  /*104b0*/  @!P1 LOP3.LUT R2, RZ, R15, RZ, 0x33, !PT ;  /* 0x0000000fff029212 */ /* 0x000fc800078e33ff */
[----:B------:R-:W-:Y:S01]  /*104c0*/  LOP3.LUT R17, RZ, R2, RZ, 0x33, !PT ;  /* 0x00000002ff117212 */ /* 0x000fe200078e33ff */
[----:B------:R-:W-:-:S04]  /*104d0*/  IMAD R18, R2, R18, R3 ;  /* 0x0000001202127224 */ /* 0x000fc800078e0203 */
[----:B------:R-:W-:Y:S01]  /*104e0*/  IMAD.IADD R17, R4, 0x1, R17 ;  /* 0x0000000104117824 */ /* 0x000fe200078e0211 */
[----:B------:R-:W-:Y:S06]  /*104f0*/  BRA `(.L_x_1360) ;  /* 0x0000000000147947 */ /* 0x000fec0003800000 */
.L_x_1355:
[----:B------:R-:W-:Y:S01]  /*10500*/  ULDC UR4, c[0x0][0xc3c] ;  /* 0x00030f0000047ab9 */ /* 0x000fe20000000800 */
[----:B------:R-:W-:Y:S02]  /*10510*/  IMAD.MOV.U32 R17, RZ, RZ, RZ ;  /* 0x000000ffff117224 */ /* 0x000fe400078e00ff */
[----:B------:R-:W-:Y:S02]  /*10520*/  IMAD.U32 R16, RZ, RZ, UR6 ;  /* 0x00000006ff107e24 */ /* 0x000fe4000f8e00ff */
[----:B------:R-:W-:Y:S02]  /*10530*/  IMAD.MOV.U32 R18, RZ, RZ, RZ ;  /* 0x000000ffff127224 */ /* 0x000fe400078e00ff */
[----:B------:R-:W-:-:S07]  /*10540*/  IMAD.U32 R19, RZ, RZ, UR4 ;  /* 0x00000004ff137e24 */ /* 0x000fce000f8e00ff */
.L_x_1360:
[----:B------:R-:W-:-:S13]  /*10550*/  ISETP.NE.AND P0, PT, R5, RZ, PT ;  /* 0x000000ff0500720c */ /* 0x000fda0003f05270 */
[----:B------:R-:W0:Y:S01]  /*10560*/  @!P0 S2R R3, SR_CgaCtaId ;  /* 0x0000000000038919 */ /* 0x000e220000008800 */
[----:B------:R-:W-:-:S04]  /*10570*/  @!P0 MOV R2, 0x400 ;  /* 0x0000040000028802 */ /* 0x000fc80000000f00 */
[----:B0-----:R-:W-:-:S05]  /*10580*/  @!P0 LEA R2, R3, R2, 0x18 ;  /* 0x0000000203028211 */ /* 0x001fca00078ec0ff */
[----:B------:R1:W-:Y:S01]  /*10590*/  @!P0 STS.128 [R2+0x308d0], R16 ;  /* 0x0308d01002008388 */ /* 0x0003e20000000c00 */
[----:B------:R-:W-:Y:S06]  /*105a0*/  BAR.ARV 0x5, 0x180 ;  /* 0x0146000000007b1d */ /* 0x000fec0000002000 */
.L_x_1353:
[----:B------:R2:W-:Y:S01]  /*105b0*/  STL [R1+0x1c], RZ ;  /* 0x00001cff01007387 */ /* 0x0005e20000100800 */
[----:B------:R-:W-:Y:S01]  /*105c0*/  ULDC UR4, c[0x0][0xc3c] ;  /* 0x00030f0000047ab9 */ /* 0x000fe20000000800 */
[----:B------:R-:W-:Y:S01]  /*105d0*/  IMAD.MOV.U32 R28, RZ, RZ, 0x1 ;  /* 0x00000001ff1c7424 */ /* 0x000fe200078e00ff */
[----:B0-----:R-:W-:Y:S01]  /*105e0*/  ISETP.GE.AND P0, PT, R19, UR4, PT ;  /* 0x0000000413007c0c */ /* 0x001fe2000bf06270 */
[----:B------:R-:W-:-:S12]  /*105f0*/  IMAD.MOV.U32 R25, RZ, RZ, RZ ;  /* 0x000000ffff197224 */ /* 0x000fd800078e00ff */
[----:B--2---:R-:W-:Y:S05]  /*10600*/  @P0 BRA `(.L_x_1361) ;  /* 0x0000004800c80947 */ /* 0x004fea0003800000 */
[----:B-1----:R-:W2:Y:S01]  /*10610*/  LDL R2, [R1+0x20] ;  /* 0x0000200001027983 */ /* 0x002ea20000100800 */
[----:B------:R-:W0:Y:S01]  /*10620*/  S2UR UR5, SR_CgaCtaId ;  /* 0x00000000000579c3 */ /* 0x000e220000008800 */
[----:B------:R-:W-:Y:S01]  /*10630*/  IMAD.SHL.U32 R34, R0, 0x8, RZ ;  /* 0x0000000800227824 */ /* 0x000fe200078e00ff */
[----:B------:R-:W-:Y:S01]  /*10640*/  BSSY B8, `(.L_x_1361) ;  /* 0x00004ae000087945 */ /* 0x000fe20003800000 */
[----:B------:R1:W-:Y:S01]  /*10650*/  STL [R1+0x1c], RZ ;  /* 0x00001cff01007387 */ /* 0x0003e20000100800 */
[----:B------:R-:W-:Y:S01]  /*10660*/  IMAD.MOV.U32 R28, RZ, RZ, 0x1 ;  /* 0x00000001ff1c7424 */ /* 0x000fe200078e00ff */
[----:B------:R-:W-:Y:S01]  /*10670*/  ULDC UR39, c[0x0][0xc] ;  /* 0x0000030000277ab9 */ /* 0x000fe20000000800 */
[----:B------:R-:W-:Y:S01]  /*10680*/  LOP3.LUT R3, R34, 0x1f8, RZ, 0xc0, !PT ;  /* 0x000001f822037812 */ /* 0x000fe200078ec0ff */
[----:B------:R-:W-:-:S03]  /*10690*/  IMAD.MOV.U32 R25, RZ, RZ, RZ ;  /* 0x000000ffff197224 */ /* 0x000fc600078e00ff */
[----:B------:R-:W-:-:S04]  /*106a0*/  LOP3.LUT R3, R3, 0x38, R0, 0x78, !PT ;  /* 0x0000003803037812 */ /* 0x000fc800078e7800 */
[----:B------:R-:W-:Y:S02]  /*106b0*/  LOP3.LUT R32, R3, 0x200, R34, 0xf8, !PT ;  /* 0x0000020003207812 */ /* 0x000fe400078ef822 */
[----:B------:R-:W-:-:S04]  /*106c0*/  LOP3.LUT R34, R34, 0x38, RZ, 0xc0, !PT ;  /* 0x0000003822227812 */ /* 0x000fc800078ec0ff */
[C---:B------:R-:W-:Y:S02]  /*106d0*/  LOP3.LUT R37, R34.reuse, 0x80, RZ, 0xfc, !PT ;  /* 0x0000008022257812 */ /* 0x040fe400078efcff */
[----:B------:R-:W-:Y:S02]  /*106e0*/  LOP3.LUT R36, R34, 0xc0, RZ, 0xfc, !PT ;  /* 0x000000c022247812 */ /* 0x000fe400078efcff */
[----:B--2---:R-:W-:Y:S02]  /*106f0*/  R2UR UR4, R2 ;  /* 0x00000000020472ca */ /* 0x004fe400000e0000 */
[C---:B------:R-:W-:Y:S01]  /*10700*/  LOP3.LUT R2, R0.reuse, 0x7f, RZ, 0xc0, !PT ;  /* 0x0000007f00027812 */ /* 0x040fe200078ec0ff */
[----:B------:R-:W-:-:S03]  /*10710*/  IMAD.SHL.U32 R0, R0, 0x10, RZ ;  /* 0x0000001000007824 */ /* 0x000fc600078e00ff */
[----:B------:R-:W-:-:S04]  /*10720*/  SHF.R.U32.HI R2, RZ, 0x3, R2 ;  /* 0x00000003ff027819 */ /* 0x000fc80000011602 */
[----:B------:R-:W-:Y:S02]  /*10730*/  LOP3.LUT R2, R2, 0x70, R0, 0xf8, !PT ;  /* 0x0000007002027812 */ /* 0x000fe400078ef800 */
[----:B------:R-:W-:Y:S01]  /*10740*/  LOP3.LUT R0, R34, 0x40, RZ, 0xfc, !PT ;  /* 0x0000004022007812 */ /* 0x000fe200078efcff */
[----:B------:R-:W-:-:S03]  /*10750*/  ULOP3.LUT UR38, UR4, 0x2, URZ, 0xfc, !UPT ;  /* 0x0000000204267892 */ /* 0x000fc6000f8efc3f */
[----:B------:R-:W-:Y:S02]  /*10760*/  UMOV UR4, 0x400 ;  /* 0x0000040000047882 */ /* 0x000fe40000000000 */
[----:B0-----:R-:W-:-:S06]  /*10770*/  ULEA UR4, UR5, UR4, 0x18 ;  /* 0x0000000405047291 */ /* 0x001fcc000f8ec03f */
[----:B------:R-:W-:-:S04]  /*10780*/  IMAD.U32 R22, RZ, RZ, UR4 ;  /* 0x00000004ff167e24 */ /* 0x000fc8000f8e00ff */
[----:B-1----:R-:W-:-:S07]  /*10790*/  IMAD R33, R32, 0x2, R22 ;  /* 0x0000000220217824 */ /* 0x002fce00078e0216 */
.L_x_1432:
[----:B------:R-:W-:Y:S05]  /*107a0*/  YIELD ;  /* 0x0000000000007946 */ /* 0x000fea0003800000 */
[----:B------:R-:W-:Y:S01]  /*107b0*/  ULDC.64 UR4, c[0x0][0xa28] ;  /* 0x00028a0000047ab9 */ /* 0x000fe20000000a00 */
[----:B------:R-:W-:Y:S02]  /*107c0*/  MOV R24, RZ ;  /* 0x000000ff00187202 */ /* 0x000fe40000000f00 */
[----:B------:R-:W-:-:S04]  /*107d0*/  ISETP.NE.U32.AND P0, PT, RZ, UR4, PT ;  /* 0x00000004ff007c0c */ /* 0x000fc8000bf05070 */
[----:B------:R-:W-:Y:S01]  /*107e0*/  ISETP.NE.AND.EX P0, PT, RZ, UR5, PT, P0 ;  /* 0x00000005ff007c0c */ /* 0x000fe2000bf05300 */
[----:B------:R-:W-:-:S12]  /*107f0*/  ULDC.64 UR4, c[0x0][0xa18] ;  /* 0x0002860000047ab9 */ /* 0x000fd80000000a00 */
[----:B0-----:R-:W0:Y:S02]  /*10800*/  @P0 LDC.64 R2, c[0x0][0xa28] ;  /* 0x00028a00ff020b82 */ /* 0x001e240000000a00 */
[----:B0-----:R-:W-:-:S05]  /*10810*/  @P0 IMAD.WIDE R2, R19, 0x4, R2 ;  /* 0x0000000413020825 */ /* 0x001fca00078e0202 */
[----:B------:R0:W2:Y:S01]  /*10820*/  @P0 LDG.E R24, desc[UR36][R2.64] ;  /* 0x0000002402180981 */ /* 0x0000a2000c1e1900 */
[----:B------:R-:W-:Y:S01]  /*10830*/  ISETP.NE.U32.AND P0, PT, RZ, UR4, PT ;  /* 0x00000004ff007c0c */ /* 0x000fe2000bf05070 */
[----:B------:R-:W-:Y:S01]  /*10840*/  IMAD.MOV.U32 R35, RZ, RZ, RZ ;  /* 0x000000ffff237224 */ /* 0x000fe200078e00ff */
[----:B------:R-:W-:Y:S02]  /*10850*/  LOP3.LUT R23, R23, 0xfffffeff, RZ, 0xc0, !PT ;  /* 0xfffffeff17177812 */ /* 0x000fe400078ec0ff */
[----:B------:R-:W-:Y:S01]  /*10860*/  ISETP.NE.AND.EX P1, PT, RZ, UR5, PT, P0 ;  /* 0x00000005ff007c0c */ /* 0x000fe2000bf25300 */
[----:B------:R-:W-:Y:S02]  /*10870*/  ULDC.64 UR4, c[0x0][0xa00] ;  /* 0x0002800000047ab9 */ /* 0x000fe40000000a00 */
[----:B------:R-:W-:Y:S01]  /*10880*/  ISETP.NE.U32.AND P0, PT, RZ, UR4, PT ;  /* 0x00000004ff007c0c */ /* 0x000fe2000bf05070 */
[----:B0-----:R-:W0:Y:S03]  /*10890*/  LDC.64 R2, c[0x0][0xa00] ;  /* 0x00028000ff027b82 */ /* 0x001e260000000a00 */
[----:B------:R-:W-:Y:S01]  /*108a0*/  ISETP.NE.AND.EX P2, PT, RZ, UR5, PT, P0 ;  /* 0x00000005ff007c0c */ /* 0x000fe2000bf45300 */
[----:B------:R-:W-:-:S05]  /*108b0*/  ULDC.64 UR4, c[0x0][0x418] ;  /* 0x0001060000047ab9 */ /* 0x000fca0000000a00 */
[----:B-1----:R-:W1:Y:S07]  /*108c0*/  @P1 LDC.64 R4, c[0x0][0xa18] ;  /* 0x00028600ff041b82 */ /* 0x002e6e0000000a00 */
[----:B------:R-:W-:Y:S01]  /*108d0*/  @P2 LOP3.LUT R23, R23, 0x100, RZ, 0xfc, !PT ;  /* 0x0000010017172812 */ /* 0x000fe200078efcff */
[----:B0-----:R-:W-:-:S05]  /*108e0*/  IMAD.WIDE R2, R19, 0x4, R2 ;  /* 0x0000000413027825 */ /* 0x001fca00078e0202 */
[----:B------:R0:W5:Y:S01]  /*108f0*/  @P2 LDG.E R35, desc[UR36][R2.64] ;  /* 0x0000002402232981 */ /* 0x000162000c1e1900 */
[----:B-1----:R-:W-:-:S05]  /*10900*/  @P1 IMAD.WIDE R4, R19, 0x4, R4 ;  /* 0x0000000413041825 */ /* 0x002fca00078e0204 */
[----:B------:R0:W5:Y:S01]  /*10910*/  @P1 LDG.E R29, desc[UR36][R4.64] ;  /* 0x00000024041d1981 */ /* 0x000162000c1e1900 */
[----:B------:R-:W-:-:S03]  /*10920*/  UISETP.NE.U32.AND UP0, UPT, UR4, URZ, UPT ;  /* 0x0000003f0400728c */ /* 0x000fc6000bf05070 */
[----:B------:R-:W-:Y:S01]  /*10930*/  ULDC UR4, c[0x0][0x424] ;  /* 0x0001090000047ab9 */ /* 0x000fe20000000800 */
[----:B------:R-:W-:-:S03]  /*10940*/  UISETP.NE.AND.EX UP0, UPT, UR5, URZ, UPT, UP0 ;  /* 0x0000003f0500728c */ /* 0x000fc6000bf05300 */
[----:B------:R-:W-:Y:S01]  /*10950*/  ULDC UR5, c[0x0][0x2f0] ;  /* 0x0000bc0000057ab9 */ /* 0x000fe20000000800 */
[----:B------:R-:W-:-:S04]  /*10960*/  USEL UR4, UR4, 0x1, UP0 ;  /* 0x0000000104047887 */ /* 0x000fc80008000000 */
[----:B------:R-:W-:-:S06]  /*10970*/  UIMAD UR4, UR4, UR5, URZ ;  /* 0x00000005040472a4 */ /* 0x000fcc000f8e023f */
[----:B------:R-:W-:Y:S01]  /*10980*/  IMAD.U32 R0, RZ, RZ, UR4 ;  /* 0x00000004ff007e24 */ /* 0x000fe2000f8e00ff */
[----:B--2---:R0:W-:Y:S01]  /*10990*/  STL [R1+0x4], R24 ;  /* 0x0000041801007387 */ /* 0x0041e20000100800 */
[----:B---3--:R-:W-:Y:S05]  /*109a0*/  @P1 BRA `(.L_x_1362) ;  /* 0x0000000000181947 */ /* 0x008fea0003800000 */
[----:B------:R-:W-:Y:S02]  /*109b0*/  ULDC UR4, c[0x0][0x288] ;  /* 0x0000a20000047ab9 */ /* 0x000fe40000000800 */
[----:B-----5:R-:W-:Y:S01]  /*109c0*/  IMAD.U32 R29, RZ, RZ, UR4 ;  /* 0x00000004ff1d7e24 */ /* 0x020fe2000f8e00ff */
[----:B------:R-:W-:Y:S06]  /*109d0*/  @!P2 BRA `(.L_x_1362) ;  /* 0x00000000000ca947 */ /* 0x000fec0003800000 */
[----:B0-----:R-:W2:Y:S04]  /*109e0*/  LDG.E R4, desc[UR36][R2.64] ;  /* 0x0000002402047981 */ /* 0x001ea8000c1e1900 */
[----:B------:R-:W2:Y:S02]  /*109f0*/  LDG.E R29, desc[UR36][R2.64+0x4] ;  /* 0x00000424021d7981 */ /* 0x000ea4000c1e1900 */
[----:B--2---:R-:W-:-:S07]  /*10a00*/  IMAD.IADD R29, R29, 0x1, -R4 ;  /* 0x000000011d1d7824 */ /* 0x004fce00078e0a04 */
.L_x_1362:
[----:B------:R-:W-:Y:S02]  /*10a10*/  ULDC.64 UR4, c[0x0][0xa20] ;  /* 0x0002880000047ab9 */ /* 0x000fe40000000a00 */
[----:B------:R-:W-:-:S04]  /*10a20*/  ISETP.NE.U32.AND P0, PT, RZ, UR4, PT ;  /* 0x00000004ff007c0c */ /* 0x000fc8000bf05070 */
[----:B------:R-:W-:-:S13]  /*10a30*/  ISETP.NE.AND.EX P0, PT, RZ, UR5, PT, P0 ;  /* 0x00000005ff007c0c */ /* 0x000fda000bf05300 */
[----:B------:R-:W-:Y:S05]  /*10a40*/  @!P0 BRA `(.L_x_1363) ;  /* 0x0000000000108947 */ /* 0x000fea0003800000 */
[----:B0-----:R-:W0:Y:S02]  /*10a50*/  LDC.64 R2, c[0x0][0xa20] ;  /* 0x00028800ff027b82 */ /* 0x001e240000000a00 */
[----:B0-----:R-:W-:-:S05]  /*10a60*/  IMAD.WIDE R2, R19, 0x4, R2 ;  /* 0x0000000413027825 */ /* 0x001fca00078e0202 */
[----:B------:R0:W5:Y:S01]  /*10a70*/  LDG.E R0, desc[UR36][R2.64] ;  /* 0x0000002402007981 */ /* 0x000162000c1e1900 */
[----:B------:R-:W-:Y:S05]  /*10a80*/  BRA `(.L_x_1364) ;  /* 0x0000000000247947 */ /* 0x000fea0003800000 */
.L_x_1363:
[----:B------:R-:W-:Y:S02]  /*10a90*/  ULDC.64 UR4, c[0x0][0xa08] ;  /* 0x0002820000047ab9 */ /* 0x000fe40000000a00 */
[----:B------:R-:W-:-:S04]  /*10aa0*/  ISETP.NE.U32.AND P0, PT, RZ, UR4, PT ;  /* 0x00000004ff007c0c */ /* 0x000fc8000bf05070 */
[----:B------:R-:W-:-:S13]  /*10ab0*/  ISETP.NE.AND.EX P0, PT, RZ, UR5, PT, P0 ;  /* 0x00000005ff007c0c */ /* 0x000fda000bf05300 */
[----:B------:R-:W-:Y:S05]  /*10ac0*/  @!P0 BRA `(.L_x_1364) ;  /* 0x0000000000148947 */ /* 0x000fea0003800000 */
[----:B0-----:R-:W0:Y:S02]  /*10ad0*/  LDC.64 R2, c[0x0][0xa08] ;  /* 0x00028200ff027b82 */ /* 0x001e240000000a00 */
[----:B0-----:R-:W-:-:S05]  /*10ae0*/  IMAD.WIDE R2, R19, 0x4, R2 ;  /* 0x0000000413027825 */ /* 0x001fca00078e0202 */
[----:B------:R-:W2:Y:S04]  /*10af0*/  LDG.E R0, desc[UR36][R2.64] ;  /* 0x0000002402007981 */ /* 0x000ea8000c1e1900 */
[----:B------:R-:W2:Y:S02]  /*10b00*/  LDG.E R5, desc[UR36][R2.64+0x4] ;  /* 0x0000042402057981 */ /* 0x000ea4000c1e1900 */
[----:B--2---:R-:W-:-:S07]  /*10b10*/  IMAD.IADD R0, R5, 0x1, -R0 ;  /* 0x0000000105007824 */ /* 0x004fce00078e0a00 */
.L_x_1364:
[----:B0-----:R-:W0:Y:S01]  /*10b20*/  LDC R2, c[0x0][0x448] ;  /* 0x00011200ff027b82 */ /* 0x001e220000000800 */
[----:B-----5:R-:W-:Y:S01]  /*10b30*/  IMAD.IADD R26, R0, 0x1, -R24 ;  /* 0x00000001001a7824 */ /* 0x020fe200078e0a18 */
[----:B------:R-:W-:Y:S01]  /*10b40*/  LOP3.LUT R23, R23, 0xffffff7f, RZ, 0xc0, !PT ;  /* 0xffffff7f17177812 */ /* 0x000fe200078ec0ff */
[----:B------:R-:W-:-:S03]  /*10b50*/  IMAD.SHL.U32 R27, R17, 0x80, RZ ;  /* 0x00000080111b7824 */ /* 0x000fc600078e00ff */
[----:B------:R1:W-:Y:S01]  /*10b60*/  STL [R1], R26 ;  /* 0x0000001a01007387 */ /* 0x0003e20000100800 */
[----:B------:R-:W-:Y:S01]  /*10b70*/  VIADD R4, R27, 0x7f ;  /* 0x0000007f1b047836 */ /* 0x000fe20000000000 */
[----:B0-----:R-:W-:Y:S02]  /*10b80*/  ISETP.NE.AND P2, PT, R2, 0x1, PT ;  /* 0x000000010200780c */ /* 0x001fe40003f45270 */
[----:B------:R-:W0:Y:S11]  /*10b90*/  LDC.64 R2, c[0x0][0x9e0] ;  /* 0x00027800ff027b82 */ /* 0x000e360000000a00 */
[----:B------:R-:W2:Y:S01]  /*10ba0*/  @P2 LDC R5, c[0x0][0x44c] ;  /* 0x00011300ff052b82 */ /* 0x000ea20000000800 */
[----:B------:R-:W-:-:S07]  /*10bb0*/  @P2 LOP3.LUT R23, R23, 0x80, RZ, 0xfc, !PT ;  /* 0x0000008017172812 */ /* 0x000fce00078efcff */
[----:B------:R-:W3:Y:S01]  /*10bc0*/  @P2 LDC R6, c[0x0][0x450] ;  /* 0x00011400ff062b82 */ /* 0x000ee20000000800 */
[----:B0-----:R-:W-:Y:S01]  /*10bd0*/  ISETP.GE.AND P1, PT, R3, 0x1, PT ;  /* 0x000000010300780c */ /* 0x001fe20003f26270 */
[----:B--2---:R-:W-:-:S05]  /*10be0*/  @P2 IMAD.HI.U32 R5, R4, R5, RZ ;  /* 0x0000000504052227 */ /* 0x004fca00078e00ff */
[----:B---3--:R-:W-:Y:S02]  /*10bf0*/  @P2 SHF.R.U32.HI R4, RZ, R6, R5 ;  /* 0x00000006ff042219 */ /* 0x008fe40000011605 */
[----:B------:R-:W-:-:S05]  /*10c00*/  IADD3 R5, R26, 0x1, -R29 ;  /* 0x000000011a057810 */ /* 0x000fca0007ffe81d */
[----:B------:R-:W-:-:S04]  /*10c10*/  IMAD.IADD R7, R5, 0x1, R4 ;  /* 0x0000000105077824 */ /* 0x000fc800078e0204 */
[----:B------:R-:W-:Y:S01]  /*10c20*/  IMAD.IADD R2, R7, 0x1, R2 ;  /* 0x0000000107027824 */ /* 0x000fe200078e0202 */
[----:B-1----:R-:W-:Y:S06]  /*10c30*/  @!P1 BRA `(.L_x_1365) ;  /* 0x0000000000489947 */ /* 0x002fec0003800000 */
[C---:B------:R-:W-:Y:S01]  /*10c40*/  ISETP.GT.AND P0, PT, R7.reuse, RZ, PT ;  /* 0x000000ff0700720c */ /* 0x040fe20003f04270 */
[----:B------:R-:W-:Y:S01]  /*10c50*/  BSSY B0, `(.L_x_1366) ;  /* 0x000000e000007945 */ /* 0x000fe20003800000 */
[----:B------:R-:W-:-:S11]  /*10c60*/  VIADD R0, R7, 0xffffffff ;  /* 0xffffffff07007836 */ /* 0x000fd60000000000 */
[----:B------:R-:W-:Y:S05]  /*10c70*/  @P0 BRA `(.L_x_1367) ;  /* 0x00000000001c0947 */ /* 0x000fea0003800000 */
[----:B------:R-:W-:Y:S01]  /*10c80*/  ISETP.NE.AND P0, PT, R3, 0x1, PT ;  /* 0x000000010300780c */ /* 0x000fe20003f05270 */
[----:B------:R-:W-:-:S12]  /*10c90*/  IMAD.MOV R7, RZ, RZ, -R7 ;  /* 0x000000ffff077224 */ /* 0x000fd800078e0a07 */
[----:B------:R-:W0:Y:S02]  /*10ca0*/  @P0 LDC.64 R4, c[0x0][0x9e8] ;  /* 0x00027a00ff040b82 */ /* 0x000e240000000a00 */
[----:B0-----:R-:W-:-:S05]  /*10cb0*/  @P0 IMAD.HI.U32 R4, R7, R4, RZ ;  /* 0x0000000407040227 */ /* 0x001fca00078e00ff */
[----:B------:R-:W-:-:S04]  /*10cc0*/  @P0 SHF.R.U32.HI R7, RZ, R5, R4 ;  /* 0x00000005ff070219 */ /* 0x000fc80000011604 */
[----:B------:R-:W-:Y:S01]  /*10cd0*/  LOP3.LUT R0, RZ, R7, RZ, 0x33, !PT ;  /* 0x00000007ff007212 */ /* 0x000fe200078e33ff */
[----:B------:R-:W-:Y:S06]  /*10ce0*/  BRA `(.L_x_1368) ;  /* 0x0000000000107947 */ /* 0x000fec0003800000 */
.L_x_1367:
[----:B------:R-:W-:-:S13]  /*10cf0*/  ISETP.NE.AND P0, PT, R3, 0x1, PT ;  /* 0x000000010300780c */ /* 0x000fda0003f05270 */
[----:B------:R-:W0:Y:S02]  /*10d00*/  @P0 LDC.64 R4, c[0x0][0x9e8] ;  /* 0x00027a00ff040b82 */ /* 0x000e240000000a00 */
[----:B0-----:R-:W-:-:S05]  /*10d10*/  @P0 IMAD.HI.U32 R4, R0, R4, RZ ;  /* 0x0000000400040227 */ /* 0x001fca00078e00ff */
[----:B------:R-:W-:-:S07]  /*10d20*/  @P0 SHF.R.U32.HI R0, RZ, R5, R4 ;  /* 0x00000005ff000219 */ /* 0x000fce0000011604 */
.L_x_1368:
[----:B------:R-:W-:Y:S05]  /*10d30*/  BSYNC B0 ;  /* 0x0000000000007941 */ /* 0x000fea0003800000 */
.L_x_1366:
[----:B------:R-:W-:-:S05]  /*10d40*/  IMAD R5, R0, R3, R3 ;  /* 0x0000000300057224 */ /* 0x000fca00078e0203 */
[----:B------:R-:W-:-:S07]  /*10d50*/  VIMNMX R2, R2, R5, PT ;  /* 0x0000000502027248 */ /* 0x000fce0003fe0100 */
.L_x_1365:
[----:B------:R-:W0:Y:S01]  /*10d60*/  @P2 LDC R4, c[0x0][0x44c] ;  /* 0x00011300ff042b82 */ /* 0x000e220000000800 */
[----:B------:R-:W-:Y:S01]  /*10d70*/  VIADD R2, R2, 0x3f ;  /* 0x0000003f02027836 */ /* 0x000fe20000000000 */
[----:B------:R-:W-:Y:S01]  /*10d80*/  ULDC UR4, c[0x0][0x9dc] ;  /* 0x0002770000047ab9 */ /* 0x000fe20000000800 */
[----:B------:R-:W-:-:S05]  /*10d90*/  IMAD.MOV.U32 R0, RZ, RZ, R27 ;  /* 0x000000ffff007224 */ /* 0x000fca00078e001b */
[----:B------:R-:W1:Y:S01]  /*10da0*/  @P2 LDC R5, c[0x0][0x450] ;  /* 0x00011400ff052b82 */ /* 0x000e620000000800 */
[----:B0-----:R-:W-:-:S05]  /*10db0*/  @P2 IMAD.HI.U32 R4, R27, R4, RZ ;  /* 0x000000041b042227 */ /* 0x001fca00078e00ff */
[----:B-1----:R-:W-:Y:S02]  /*10dc0*/  @P2 SHF.R.U32.HI R0, RZ, R5, R4 ;  /* 0x00000005ff002219 */ /* 0x002fe40000011604 */
[----:B------:R-:W-:-:S04]  /*10dd0*/  SHF.R.S32.HI R5, RZ, 0x1f, R2 ;  /* 0x0000001fff057819 */ /* 0x000fc80000011402 */
[----:B------:R-:W-:Y:S01]  /*10de0*/  LEA.HI R4, R5, R2, RZ, 0x6 ;  /* 0x0000000205047211 */ /* 0x000fe200078f30ff */
[----:B------:R-:W-:-:S03]  /*10df0*/  VIADD R2, R26, 0x3f ;  /* 0x0000003f1a027836 */ /* 0x000fc60000000000 */
[----:B------:R-:W-:Y:S02]  /*10e00*/  SHF.R.S32.HI R4, RZ, 0x6, R4 ;  /* 0x00000006ff047819 */ /* 0x000fe40000011404 */
[----:B------:R-:W-:-:S04]  /*10e10*/  SHF.R.S32.HI R5, RZ, 0x1f, R2 ;  /* 0x0000001fff057819 */ /* 0x000fc80000011402 */
[----:B------:R-:W-:Y:S02]  /*10e20*/  LEA.HI R5, R5, R2, RZ, 0x6 ;  /* 0x0000000205057211 */ /* 0x000fe400078f30ff */
[----:B------:R-:W-:Y:S02]  /*10e30*/  IADD3 R2, R0, R26, -R29 ;  /* 0x0000001a00027210 */ /* 0x000fe40007ffe81d */
[----:B------:R-:W-:-:S03]  /*10e40*/  SHF.R.S32.HI R5, RZ, 0x6, R5 ;  /* 0x00000006ff057819 */ /* 0x000fc60000011405 */
[----:B------:R-:W-:Y:S01]  /*10e50*/  VIADD R0, R2, -UR4 ;  /* 0x8000000402007c36 */ /* 0x000fe20008000000 */
[----:B------:R-:W-:-:S05]  /*10e60*/  VIMNMX R30, R5, R4, PT ;  /* 0x00000004051e7248 */ /* 0x000fca0003fe0100 */
[----:B------:R0:W-:Y:S01]  /*10e70*/  STL [R1+0x18], R30 ;  /* 0x0000181e01007387 */ /* 0x0001e20000100800 */
[----:B------:R-:W-:Y:S05]  /*10e80*/  @!P1 BRA `(.L_x_1369) ;  /* 0x0000000000449947 */ /* 0x000fea0003800000 */
[----:B------:R-:W-:Y:S01]  /*10e90*/  ISETP.GT.AND P0, PT, R2, -0x1, PT ;  /* 0xffffffff0200780c */ /* 0x000fe20003f04270 */
[----:B------:R-:W-:-:S12]  /*10ea0*/  BSSY B0, `(.L_x_1370) ;  /* 0x000000d000007945 */ /* 0x000fd80003800000 */
[----:B------:R-:W-:Y:S05]  /*10eb0*/  @P0 BRA `(.L_x_1371) ;  /* 0x00000000001c0947 */ /* 0x000fea0003800000 */
[----:B------:R-:W-:Y:S02]  /*10ec0*/  ISETP.NE.AND P0, PT, R3, 0x1, PT ;  /* 0x000000010300780c */ /* 0x000fe40003f05270 */
[----:B------:R-:W-:-:S11]  /*10ed0*/  LOP3.LUT R7, RZ, R2, RZ, 0x33, !PT ;  /* 0x00000002ff077212 */ /* 0x000fd600078e33ff */
[----:B------:R-:W1:Y:S02]  /*10ee0*/  @P0 LDC.64 R4, c[0x0][0x9e8] ;  /* 0x00027a00ff040b82 */ /* 0x000e640000000a00 */
[----:B-1----:R-:W-:-:S05]  /*10ef0*/  @P0 IMAD.HI.U32 R4, R7, R4, RZ ;  /* 0x0000000407040227 */ /* 0x002fca00078e00ff */
[----:B------:R-:W-:-:S04]  /*10f00*/  @P0 SHF.R.U32.HI R7, RZ, R5, R4 ;  /* 0x00000005ff070219 */ /* 0x000fc80000011604 */
[----:B------:R-:W-:Y:S01]  /*10f10*/  LOP3.LUT R2, RZ, R7, RZ, 0x33, !PT ;  /* 0x00000007ff027212 */ /* 0x000fe200078e33ff */
[----:B------:R-:W-:Y:S06]  /*10f20*/  BRA `(.L_x_1372) ;  /* 0x0000000000107947 */ /* 0x000fec0003800000 */
.L_x_1371:
[----:B------:R-:W-:-:S13]  /*10f30*/  ISETP.NE.AND P0, PT, R3, 0x1, PT ;  /* 0x000000010300780c */ /* 0x000fda0003f05270 */
[----:B------:R-:W1:Y:S02]  /*10f40*/  @P0 LDC.64 R4, c[0x0][0x9e8] ;  /* 0x00027a00ff040b82 */ /* 0x000e640000000a00 */
[----:B-1----:R-:W-:-:S05]  /*10f50*/  @P0 IMAD.HI.U32 R4, R2, R4, RZ ;  /* 0x0000000402040227 */ /* 0x002fca00078e00ff */
[----:B------:R-:W-:-:S07]  /*10f60*/  @P0 SHF.R.U32.HI R2, RZ, R5, R4 ;  /* 0x00000005ff020219 */ /* 0x000fce0000011604 */
.L_x_1372:
[----:B------:R-:W-:Y:S05]  /*10f70*/  BSYNC B0 ;  /* 0x0000000000007941 */ /* 0x000fea0003800000 */
.L_x_1370:
[----:B------:R-:W-:-:S05]  /*10f80*/  IMAD R3, R2, R3, RZ ;  /* 0x0000000302037224 */ /* 0x000fca00078e02ff */
[----:B------:R-:W-:-:S07]  /*10f90*/  VIMNMX R0, R0, R3, !PT ;  /* 0x0000000300007248 */ /* 0x000fce0007fe0100 */
.L_x_1369:
[----:B------:R-:W-:Y:S01]  /*10fa0*/  SHF.R.S32.HI R3, RZ, 0x1f, R0 ;  /* 0x0000001fff037819 */ /* 0x000fe20000011400 */
[----:B------:R-:W-:Y:S03]  /*10fb0*/  BSSY B7, `(.L_x_1373) ;  /* 0x0000355000077945 */ /* 0x000fe60003800000 */
[----:B------:R-:W-:-:S04]  /*10fc0*/  LEA.HI R3, R3, R0, RZ, 0x6 ;  /* 0x0000000003037211 */ /* 0x000fc800078f30ff */
[----:B------:R-:W-:-:S04]  /*10fd0*/  SHF.R.S32.HI R3, RZ, 0x6, R3 ;  /* 0x00000006ff037819 */ /* 0x000fc80000011403 */
[----:B------:R-:W-:-:S04]  /*10fe0*/  VIMNMX R2, RZ, R3, !PT ;  /* 0x00000003ff027248 */ /* 0x000fc80007fe0100 */
[----:B------:R-:W-:Y:S01]  /*10ff0*/  ISETP.GT.AND P0, PT, R30, R2, PT ;  /* 0x000000021e00720c */ /* 0x000fe20003f04270 */
[----:B------:R1:W-:-:S12]  /*11000*/  STL [R1+0x8], R2 ;  /* 0x0000080201007387 */ /* 0x0003d80000100800 */
[----:B-1----:R-:W-:Y:S05]  /*11010*/  @P0 BRA `(.L_x_1374) ;  /* 0x0000000000440947 */ /* 0x002fea0003800000 */
[----:B------:R-:W1:Y:S02]  /*11020*/  S2R R2, SR_TID.X ;  /* 0x0000000000027919 */ /* 0x000e640000002100 */
        /* <DEDUP_REMOVED lines=10> */
[----:B------:R-:W1:Y:S02]  /*110d0*/  S2R R4, SR_LTMASK ;  /* 0x0000000000047919 */ /* 0x000e640000003900 */
[----:B-1----:R-:W-:-:S04]  /*110e0*/  LOP3.LUT R4, R4, UR4, RZ, 0xc0, !PT ;  /* 0x0000000404047c12 */ /* 0x002fc8000f8ec0ff */
[----:B------:R-:W1:Y:S01]  /*110f0*/  POPC R7, R4 ;  /* 0x0000000400077309 */ /* 0x000e620000000000 */
[----:B--2---:R-:W1:Y:S02]  /*11100*/  SHFL.IDX PT, R0, R3, R0, 0x1f ;  /* 0x00001f0003007589 */ /* 0x004e6400000e0000 */
[----:B-1----:R-:W-:Y:S01]  /*11110*/  IADD3 R16, R0, UR39, R7 ;  /* 0x0000002700107c10 */ /* 0x002fe2000fffe007 */
[----:B------:R-:W-:Y:S06]  /*11120*/  BRA `(.L_x_1375) ;  /* 0x0000003000f47947 */ /* 0x000fec0003800000 */
.L_x_1374:
        /* <DEDUP_REMOVED lines=8> */
[----:B------:R-:W-:Y:S02]  /*111b0*/  IMAD.U32 R4, RZ, RZ, UR6 ;  /* 0x00000006ff047e24 */ /* 0x000fe4000f8e00ff */
[----:B------:R-:W1:Y:S01]  /*111c0*/  LDC.64 R2, c[0x4][R2] ;  /* 0x0100000002027b82 */ /* 0x000e620000000a00 */
        /* <DEDUP_REMOVED lines=9> */
[----:B01----:R-:W-:Y:S05]  /*11260*/  CALL.ABS.NOINC R2 ;  /* 0x0000000002007343 */ /* 0x003fea0003c00000 */
.L_x_1377:
[----:B------:R-:W-:Y:S05]  /*11270*/  BSYNC B6 ;  /* 0x0000000000067941 */ /* 0x000fea0003800000 */
.L_x_1376:
        /* <DEDUP_REMOVED lines=10> */
[----:B------:R-:W-:Y:S01]  /*11320*/  MOV R8, 0x70 ;  /* 0x0000007000087802 */ /* 0x000fe20000000f00 */
[----:B------:R-:W-:Y:S02]  /*11330*/  IMAD.U32 R5, RZ, RZ, UR7 ;  /* 0x00000007ff057e24 */ /* 0x000fe4000f8e00ff */
[----:B------:R-:W-:Y:S02]  /*11340*/  IMAD.U32 R6, RZ, RZ, UR8 ;  /* 0x00000008ff067e24 */ /* 0x000fe4000f8e00ff */
[----:B------:R-:W-:-:S02]  /*11350*/  IMAD.U32 R7, RZ, RZ, UR9 ;  /* 0x00000009ff077e24 */ /* 0x000fc4000f8e00ff */
[----:B------:R-:W-:Y:S02]  /*11360*/  IMAD.U32 R10, RZ, RZ, UR4 ;  /* 0x00000004ff0a7e24 */ /* 0x000fe4000f8e00ff */
[----:B------:R-:W-:Y:S02]  /*11370*/  IMAD.U32 R11, RZ, RZ, UR5 ;  /* 0x00000005ff0b7e24 */ /* 0x000fe4000f8e00ff */
[----:B------:R-:W-:Y:S02]  /*11380*/  IMAD.MOV.U32 R12, RZ, RZ, 0x1 ;  /* 0x00000001ff0c7424 */ /* 0x000fe400078e00ff */
[----:B-1----:R-:W-:-:S07]  /*11390*/  IMAD.MOV.U32 R13, RZ, RZ, RZ ;  /* 0x000000ffff0d7224 */ /* 0x002fce00078e00ff */
[----:B------:R-:W-:-:S07]  /*113a0*/  LEPC R20, `(.L_x_1380) ;  /* 0x000000001014794e */ /* 0x000fce0000000000 */
[----:B0-2---:R-:W-:Y:S05]  /*113b0*/  CALL.ABS.NOINC R2 ;  /* 0x0000000002007343 */ /* 0x005fea0003c00000 */
.L_x_1380:
[----:B------:R0:W1:Y:S01]  /*113c0*/  LDC.64 R2, c[0x4][R17] ;  /* 0x0100000011027b82 */ /* 0x0000620000000a00 */
[----:B------:R-:W-:Y:S01]  /*113d0*/  ULDC.64 UR6, c[0x4][0x138] ;  /* 0x01004e0000067ab9 */ /* 0x000fe20000000a00 */
[----:B------:R-:W-:Y:S01]  /*113e0*/  ULDC.64 UR8, c[0x4][0x140] ;  /* 0x0100500000087ab9 */ /* 0x000fe20000000a00 */
[----:B------:R-:W-:Y:S01]  /*113f0*/  ULDC.64 UR4, c[0x4][0xd0] ;  /* 0x0100340000047ab9 */ /* 0x000fe20000000a00 */
[----:B------:R-:W-:Y:S02]  /*11400*/  IMAD.U32 R4, RZ, RZ, UR6 ;  /* 0x00000006ff047e24 */ /* 0x000fe4000f8e00ff */
[----:B------:R-:W-:Y:S02]  /*11410*/  IMAD.U32 R5, RZ, RZ, UR7 ;  /* 0x00000007ff057e24 */ /* 0x000fe4000f8e00ff */
[----:B------:R-:W-:Y:S02]  /*11420*/  IMAD.U32 R6, RZ, RZ, UR8 ;  /* 0x00000008ff067e24 */ /* 0x000fe4000f8e00ff */
[----:B------:R-:W-:-:S02]  /*11430*/  IMAD.U32 R7, RZ, RZ, UR9 ;  /* 0x00000009ff077e24 */ /* 0x000fc4000f8e00ff */
[----:B------:R-:W-:Y:S02]  /*11440*/  IMAD.U32 R10, RZ, RZ, UR4 ;  /* 0x00000004ff0a7e24 */ /* 0x000fe4000f8e00ff */
[----:B------:R-:W-:Y:S02]  /*11450*/  IMAD.U32 R11, RZ, RZ, UR5 ;  /* 0x00000005ff0b7e24 */ /* 0x000fe4000f8e00ff */
[----:B------:R-:W-:Y:S02]  /*11460*/  IMAD.MOV.U32 R8, RZ, RZ, 0x70 ;  /* 0x00000070ff087424 */ /* 0x000fe400078e00ff */
[----:B------:R-:W-:Y:S02]  /*11470*/  IMAD.MOV.U32 R12, RZ, RZ, 0x1 ;  /* 0x00000001ff0c7424 */ /* 0x000fe400078e00ff */
[----:B0-----:R-:W-:-:S07]  /*11480*/  IMAD.MOV.U32 R13, RZ, RZ, RZ ;  /* 0x000000ffff0d7224 */ /* 0x001fce00078e00ff */
[----:B------:R-:W-:-:S07]  /*11490*/  LEPC R20, `(.L_x_1379) ;  /* 0x000000001014794e */ /* 0x000fce0000000000 */
[----:B-1----:R-:W-:Y:S05]  /*114a0*/  CALL.ABS.NOINC R2 ;  /* 0x0000000002007343 */ /* 0x002fea0003c00000 */
.L_x_1379:
[----:B------:R-:W-:Y:S05]  /*114b0*/  BSYNC B6 ;  /* 0x0000000000067941 */ /* 0x000fea0003800000 */
.L_x_1378:
[----:B------:R-:W-:Y:S01]  /*114c0*/  ULDC.64 UR4, c[0x0][0x9f8] ;  /* 0x00027e0000047ab9 */ /* 0x000fe20000000a00 */
[----:B------:R-:W-:Y:S01]  /*114d0*/  IMAD.MOV.U32 R31, RZ, RZ, R19 ;  /* 0x000000ffff1f7224 */ /* 0x000fe200078e0013 */
[----:B------:R-:W-:Y:S01]  /*114e0*/  ISETP.NE.U32.AND P0, PT, RZ, UR4, PT ;  /* 0x00000004ff007c0c */ /* 0x000fe2000bf05070 */
[----:B------:R-:W-:Y:S01]  /*114f0*/  ULDC UR4, c[0x0][0x2f4] ;  /* 0x0000bd0000047ab9 */ /* 0x000fe20000000800 */
[----:B------:R-:W1:Y:S02]  /*11500*/  LDC R10, c[0x0][0x430] ;  /* 0x00010c00ff0a7b82 */ /* 0x000e640000000800 */
[----:B------:R-:W-:-:S13]  /*11510*/  ISETP.NE.AND.EX P0, PT, RZ, UR5, PT, P0 ;  /* 0x00000005ff007c0c */ /* 0x000fda000bf05300 */
[----:B------:R-:W2:Y:S01]  /*11520*/  @P0 LDC.64 R2, c[0x0][0x9f8] ;  /* 0x00027e00ff020b82 */ /* 0x000ea20000000a00 */
[----:B------:R-:W-:Y:S02]  /*11530*/  LOP3.LUT R17, R34, 0x40, RZ, 0xfc, !PT ;  /* 0x0000004022117812 */ /* 0x000fe400078efcff */
[----:B------:R-:W-:Y:S02]  /*11540*/  LOP3.LUT R23, R23, 0xffffffef, RZ, 0xc0, !PT ;  /* 0xffffffef17177812 */ /* 0x000fe400078ec0ff */
[----:B------:R-:W-:Y:S01]  /*11550*/  ISETP.GE.AND P2, PT, R17, UR4, PT ;  /* 0x0000000411007c0c */ /* 0x000fe2000bf46270 */
[----:B--2---:R-:W-:-:S05]  /*11560*/  @P0 IMAD.WIDE R2, R19, 0x4, R2 ;  /* 0x0000000413020825 */ /* 0x004fca00078e0202 */
[----:B------:R2:W5:Y:S01]  /*11570*/  @P0 LDG.E R31, desc[UR36][R2.64] ;  /* 0x00000024021f0981 */ /* 0x000562000c1e1900 */
[----:B------:R-:W-:Y:S01]  /*11580*/  ISETP.GE.AND P0, PT, R34, UR4, PT ;  /* 0x0000000422007c0c */ /* 0x000fe2000bf06270 */
[----:B------:R-:W-:Y:S01]  /*11590*/  UMOV UR5, 0xffffffff ;  /* 0xffffffff00057882 */ /* 0x000fe20000000000 */
[----:B------:R-:W-:Y:S01]  /*115a0*/  ISETP.GE.AND P1, PT, R37, UR4, PT ;  /* 0x0000000425007c0c */ /* 0x000fe2000bf26270 */
[----:B------:R-:W-:-:S10]  /*115b0*/  VIADD R7, R30, 0xffffffff ;  /* 0xffffffff1e077836 */ /* 0x000fd40000000000 */
[----:B------:R-:W-:Y:S02]  /*115c0*/  @P0 LOP3.LUT R23, R23, 0x10, RZ, 0xfc, !PT ;  /* 0x0000001017170812 */ /* 0x000fe400078efcff */
[----:B------:R-:W-:Y:S02]  /*115d0*/  ISETP.GE.AND P0, PT, R36, UR4, PT ;  /* 0x0000000424007c0c */ /* 0x000fe4000bf06270 */
[----:B------:R-:W-:-:S04]  /*115e0*/  LOP3.LUT R23, R23, 0xfffffff7, RZ, 0xc0, !PT ;  /* 0xfffffff717177812 */ /* 0x000fc800078ec0ff */
[----:B------:R-:W-:-:S04]  /*115f0*/  @P2 LOP3.LUT R23, R23, 0x8, RZ, 0xfc, !PT ;  /* 0x0000000817172812 */ /* 0x000fc800078efcff */
[----:B------:R-:W-:-:S04]  /*11600*/  LOP3.LUT R23, R23, 0xfffffffb, RZ, 0xc0, !PT ;  /* 0xfffffffb17177812 */ /* 0x000fc800078ec0ff */
[----:B------:R-:W-:-:S04]  /*11610*/  @P1 LOP3.LUT R23, R23, 0x4, RZ, 0xfc, !PT ;  /* 0x0000000417171812 */ /* 0x000fc800078efcff */
[----:B------:R-:W-:-:S04]  /*11620*/  LOP3.LUT R23, R23, 0xfffffffd, RZ, 0xc0, !PT ;  /* 0xfffffffd17177812 */ /* 0x000fc800078ec0ff */
[----:B------:R-:W-:Y:S01]  /*11630*/  @P0 LOP3.LUT R23, R23, 0x2, RZ, 0xfc, !PT ;  /* 0x0000000217170812 */ /* 0x000fe200078efcff */
[----:B-12---:R-:W-:Y:S06]  /*11640*/  BRA.DIV UR5, `(.L_x_1381) ;  /* 0x00000042057c7947 */ /* 0x006fec000b800000 */
.L_x_1449:
[----:B------:R-:W1:Y:S01]  /*11650*/  S2R R0, SR_TID.X ;  /* 0x0000000000007919 */ /* 0x000e620000002100 */
[----:B------:R-:W-:Y:S02]  /*11660*/  ISETP.NE.AND P1, PT, R10, 0x1, PT ;  /* 0x000000010a00780c */ /* 0x000fe40003f25270 */
[----:B-----5:R-:W-:Y:S01]  /*11670*/  SHF.R.S32.HI R11, RZ, 0x1f, R31 ;  /* 0x0000001fff0b7819 */ /* 0x020fe2000001141f */
[----:B------:R-:W2:Y:S01]  /*11680*/  S2R R9, SR_TID.X ;  /* 0x0000000000097919 */ /* 0x000ea20000002100 */
[----:B------:R-:W-:-:S03]  /*11690*/  LOP3.LUT R23, R23, 0xffffffbf, RZ, 0xc0, !PT ;  /* 0xffffffbf17177812 */ /* 0x000fc600078ec0ff */
[----:B------:R3:W-:Y:S06]  /*116a0*/  STL [R1+0xc], R11 ;  /* 0x00000c0b01007387 */ /* 0x0007ec0000100800 */
[----:B------:R-:W4:Y:S01]  /*116b0*/  @P1 LDC R5, c[0x0][0x434] ;  /* 0x00010d00ff051b82 */ /* 0x000f220000000800 */
[----:B------:R-:W-:Y:S02]  /*116c0*/  @P1 LOP3.LUT R23, R23, 0x40, RZ, 0xfc, !PT ;  /* 0x0000004017171812 */ /* 0x000fe400078efcff */
[----:B-1----:R-:W-:Y:S01]  /*116d0*/  LOP3.LUT R0, R0, 0x7f, RZ, 0xc0, !PT ;  /* 0x0000007f00007812 */ /* 0x002fe200078ec0ff */
[----:B--2---:R-:W-:-:S03]  /*116e0*/  IMAD.SHL.U32 R9, R9, 0x10, RZ ;  /* 0x0000001009097824 */ /* 0x004fc600078e00ff */
[----:B------:R-:W-:-:S04]  /*116f0*/  SHF.R.U32.HI R0, RZ, 0x3, R0 ;  /* 0x00000003ff007819 */ /* 0x000fc80000011600 */
[----:B------:R-:W-:Y:S02]  /*11700*/  LOP3.LUT R9, R0, 0x70, R9, 0xf8, !PT ;  /* 0x0000007000097812 */ /* 0x000fe400078ef809 */
[----:B------:R-:W1:Y:S03]  /*11710*/  @P1 LDC R0, c[0x0][0x438] ;  /* 0x00010e00ff001b82 */ /* 0x000e660000000800 */
[----:B------:R-:W-:-:S05]  /*11720*/  IMAD R6, R7, 0x40, R9 ;  /* 0x0000004007067824 */ /* 0x000fca00078e0209 */
[C---:B------:R-:W-:Y:S02]  /*11730*/  ISETP.GE.AND P0, PT, R6.reuse, R26, PT ;  /* 0x0000001a0600720c */ /* 0x040fe40003f06270 */
[----:B------:R-:W-:Y:S02]  /*11740*/  IADD3 R6, R6, R24, RZ ;  /* 0x0000001806067210 */ /* 0x000fe40007ffe0ff */
[----:B------:R-:W-:-:S03]  /*11750*/  ISETP.GT.U32.OR P0, PT, R9, 0x3f, P0 ;  /* 0x0000003f0900780c */ /* 0x000fc60000704470 */
[----:B----4-:R-:W-:-:S04]  /*11760*/  @P1 IMAD.HI.U32 R5, R6, R5, RZ ;  /* 0x0000000506051227 */ /* 0x010fc800078e00ff */
[----:B------:R-:W-:Y:S01]  /*11770*/  IMAD.MOV.U32 R8, RZ, RZ, R6 ;  /* 0x000000ffff087224 */ /* 0x000fe200078e0006 */
[----:B-1----:R-:W-:-:S05]  /*11780*/  @P1 SHF.R.U32.HI R8, RZ, R0, R5 ;  /* 0x00000000ff081219 */ /* 0x002fca0000011605 */
[----:B------:R-:W1:Y:S01]  /*11790*/  @!P0 LDC.64 R2, c[0x0][0x428] ;  /* 0x00010a00ff028b82 */ /* 0x000e620000000a00 */
[--C-:B------:R-:W-:Y:S01]  /*117a0*/  @!P0 SHF.R.S32.HI R5, RZ, 0x1f, R8.reuse ;  /* 0x0000001fff058819 */ /* 0x100fe20000011408 */
[----:B------:R-:W-:Y:S02]  /*117b0*/  @!P0 IMAD.MOV.U32 R4, RZ, RZ, R8 ;  /* 0x000000ffff048224 */ /* 0x000fe400078e0008 */
[-C--:B-1----:R-:W-:Y:S02]  /*117c0*/  @!P0 IMAD R0, R11, R2.reuse, RZ ;  /* 0x000000020b008224 */ /* 0x082fe400078e02ff */
[----:B------:R-:W-:-:S04]  /*117d0*/  @!P0 IMAD.WIDE.U32 R4, R31, R2, R4 ;  /* 0x000000021f048225 */ /* 0x000fc800078e0004 */
[----:B------:R-:W-:Y:S02]  /*117e0*/  @!P0 IMAD R0, R31, R3, R0 ;  /* 0x000000031f008224 */ /* 0x000fe400078e0200 */
[----:B------:R-:W1:Y:S02]  /*117f0*/  @!P0 LDC.64 R2, c[0x0][0x418] ;  /* 0x00010600ff028b82 */ /* 0x000e640000000a00 */
[----:B------:R-:W-:Y:S02]  /*11800*/  @!P0 IMAD.IADD R0, R5, 0x1, R0 ;  /* 0x0000000105008824 */ /* 0x000fe400078e0200 */
[----:B------:R-:W-:Y:S01]  /*11810*/  IMAD.MOV R5, RZ, RZ, -R8 ;  /* 0x000000ffff057224 */ /* 0x000fe200078e0a08 */
[----:B-1----:R-:W-:-:S04]  /*11820*/  @!P0 LEA R2, P1, R4, R2, 0x2 ;  /* 0x0000000204028211 */ /* 0x002fc800078210ff */
[----:B------:R-:W-:Y:S01]  /*11830*/  @!P0 LEA.HI.X R3, R4, R3, R0, 0x2, P1 ;  /* 0x0000000304038211 */ /* 0x000fe200008f1400 */
[----:B------:R-:W-:Y:S02]  /*11840*/  IMAD R4, R10, R5, R6 ;  /* 0x000000050a047224 */ /* 0x000fe400078e0206 */
[----:B------:R-:W-:Y:S02]  /*11850*/  IMAD.U32 R5, RZ, RZ, UR38 ;  /* 0x00000026ff057e24 */ /* 0x000fe4000f8e00ff */
[----:B------:R-:W-:-:S03]  /*11860*/  IMAD.MOV.U32 R0, RZ, RZ, RZ ;  /* 0x000000ffff007224 */ /* 0x000fc600078e00ff */
[----:B------:R-:W-:-:S03]  /*11870*/  ISETP.NE.AND P2, PT, R5, 0x3, PT ;  /* 0x000000030500780c */ /* 0x000fc60003f45270 */
[----:B------:R3:W5:Y:S01]  /*11880*/  @!P0 LDG.E R0, desc[UR36][R2.64] ;  /* 0x0000002402008981 */ /* 0x000762000c1e1900 */
[----:B------:R-:W-:Y:S01]  /*11890*/  ISETP.GT.U32.AND P0, PT, R9, 0x3f, PT ;  /* 0x0000003f0900780c */ /* 0x000fe20003f04070 */
[----:B------:R-:W-:Y:S01]  /*118a0*/  IMAD.MOV.U32 R26, RZ, RZ, R7 ;  /* 0x000000ffff1a7224 */ /* 0x000fe200078e0007 */
[----:B------:R-:W-:Y:S02]  /*118b0*/  LOP3.LUT R23, R23, 0xffffffdf, RZ, 0xc0, !PT ;  /* 0xffffffdf17177812 */ /* 0x000fe400078ec0ff */
[----:B0-----:R-:W-:-:S05]  /*118c0*/  SHF.R.S32.HI R30, RZ, 0x1f, R18 ;  /* 0x0000001fff1e7819 */ /* 0x001fca0000011412 */
[----:B------:R-:W-:-:S04]  /*118d0*/  @P2 LOP3.LUT R23, R23, 0x20, RZ, 0xfc, !PT ;  /* 0x0000002017172812 */ /* 0x000fc800078efcff */
[----:B------:R-:W-:-:S04]  /*118e0*/  LOP3.LUT R23, R23, 0xfffffffe, RZ, 0xc0, !PT ;  /* 0xfffffffe17177812 */ /* 0x000fc800078ec0ff */
[----:B------:R-:W-:Y:S01]  /*118f0*/  @P0 LOP3.LUT R23, R23, 0x1, RZ, 0xfc, !PT ;  /* 0x0000000117170812 */ /* 0x000fe200078efcff */
[----:B---3--:R-:W-:Y:S06]  /*11900*/  @!P2 BRA `(.L_x_1382) ;  /* 0x000000000004a947 */ /* 0x008fec0003800000 */
[----:B------:R-:W-:Y:S01]  /*11910*/  BPT.TRAP 0x1 ;  /* 0x000000040000795c */ /* 0x000fe20000300000 */
.L_x_1382:
        /* <DEDUP_REMOVED lines=20> */
[----:B------:R-:W-:Y:S01]  /*11a60*/  LEA.HI.X R24, R2, UR5, R6, 0x1, P0 ;  /* 0x0000000502187c11 */ /* 0x000fe200080f0c06 */
[----:B------:R-:W-:Y:S01]  /*11a70*/  IMAD R6, R25, 0x8, R22 ;  /* 0x0000000819067824 */ /* 0x000fe200078e0216 */
[----:B------:R-:W-:-:S04]  /*11a80*/  SHF.L.U32 R2, R28, 0x1f, RZ ;  /* 0x0000001f1c027819 */ /* 0x000fc800000006ff */
[----:B------:R-:W0:Y:S02]  /*11a90*/  SYNCS.PHASECHK.TRANS64.TRYWAIT P0, [R6+URZ+0x30840], R2 ;  /* 0x03084002060075a7 */ /* 0x000e24000800017f */
[----:B0-----:R-:W-:Y:S05]  /*11aa0*/  @!P0 BRA `(.L_x_1384) ;  /* 0x0000003c00988947 */ /* 0x001fea0003800000 */
.L_x_1450:
[----:B------:R-:W-:Y:S05]  /*11ab0*/  BSYNC B0 ;  /* 0x0000000000007941 */ /* 0x000fea0003800000 */
.L_x_1383:
[----:B------:R-:W2:Y:S01]  /*11ac0*/  LDL R10, [R1] ;  /* 0x00000000010a7983 */ /* 0x000ea20000100800 */
[----:B------:R-:W-:Y:S01]  /*11ad0*/  ULDC.64 UR4, c[0x0][0x300] ;  /* 0x0000c00000047ab9 */ /* 0x000fe20000000a00 */
[----:B------:R-:W-:Y:S01]  /*11ae0*/  LOP3.LUT P5, RZ, R23, 0x10, RZ, 0xc0, !PT ;  /* 0x0000001017ff7812 */ /* 0x000fe200078ac0ff */
[----:B------:R-:W-:Y:S01]  /*11af0*/  IMAD R5, R5, UR4, RZ ;  /* 0x0000000405057c24 */ /* 0x000fe2000f8e02ff */
[----:B------:R-:W1:Y:S01]  /*11b00*/  S2R R9, SR_TID.X ;  /* 0x0000000000097919 */ /* 0x000e620000002100 */
[C---:B0-----:R-:W-:Y:S01]  /*11b10*/  IMAD.WIDE.U32 R2, R4.reuse, UR4, RZ ;  /* 0x0000000404027c25 */ /* 0x041fe2000f8e00ff */
[C---:B------:R-:W-:Y:S02]  /*11b20*/  LOP3.LUT P4, RZ, R23.reuse, 0x8, RZ, 0xc0, !PT ;  /* 0x0000000817ff7812 */ /* 0x040fe4000788c0ff */
[C---:B------:R-:W-:Y:S01]  /*11b30*/  LOP3.LUT P3, RZ, R23.reuse, 0x4, RZ, 0xc0, !PT ;  /* 0x0000000417ff7812 */ /* 0x040fe2000786c0ff */
[----:B------:R-:W-:Y:S01]  /*11b40*/  IMAD R5, R4, UR5, R5 ;  /* 0x0000000504057c24 */ /* 0x000fe2000f8e0205 */
[----:B------:R-:W-:Y:S01]  /*11b50*/  ULDC.64 UR4, c[0x0][0x310] ;  /* 0x0000c40000047ab9 */ /* 0x000fe20000000a00 */
[----:B------:R-:W-:Y:S01]  /*11b60*/  LOP3.LUT P2, RZ, R23, 0x2, RZ, 0xc0, !PT ;  /* 0x0000000217ff7812 */ /* 0x000fe2000784c0ff */
[----:B------:R-:W-:-:S02]  /*11b70*/  IMAD R8, R8, UR4, RZ ;  /* 0x0000000408087c24 */ /* 0x000fc4000f8e02ff */
        /* <DEDUP_REMOVED lines=11> */
[----:B------:R-:W-:Y:S01]  /*11c30*/  UMOV UR4, 0xffffffff ;  /* 0xffffffff00047882 */ /* 0x000fe20000000000 */
[----:B-1----:R-:W-:-:S03]  /*11c40*/  LOP3.LUT R9, R9, 0x7f, RZ, 0xc0, !PT ;  /* 0x0000007f09097812 */ /* 0x002fc600078ec0ff */
[----:B------:R-:W-:Y:S02]  /*11c50*/  LEA.HI.X R0, R2, UR5, R0, 0x1, P0 ;  /* 0x0000000502007c11 */ /* 0x000fe400080f0c00 */
[----:B------:R-:W-:Y:S01]  /*11c60*/  SHF.R.U32.HI R9, RZ, 0x3, R9 ;  /* 0x00000003ff097819 */ /* 0x000fe20000011609 */
[----:B--2---:R-:W-:Y:S01]  /*11c70*/  IMAD R5, R7, -0x40, R10 ;  /* 0xffffffc007057824 */ /* 0x004fe200078e020a */
[----:B------:R-:W-:-:S03]  /*11c80*/  LEA R7, R25, R32, 0xe ;  /* 0x0000002019077211 */ /* 0x000fc600078e70ff */
[----:B------:R-:W-:-:S05]  /*11c90*/  IMAD.IADD R5, R5, 0x1, -R9 ;  /* 0x0000000105057824 */ /* 0x000fca00078e0a09 */
[----:B------:R-:W-:Y:S01]  /*11ca0*/  ISETP.GE.AND P0, PT, R5, 0x1, PT ;  /* 0x000000010500780c */ /* 0x000fe20003f06270 */
[----:B------:R-:W-:-:S12]  /*11cb0*/  BRA.DIV UR4, `(.L_x_1385) ;  /* 0x0000003e04287947 */ /* 0x000fd8000b800000 */
[----:B------:R-:W0:Y:S01]  /*11cc0*/  SHFL.IDX PT, R3, R4, RZ, 0x181f ;  /* 0x00181fff04037589 */ /* 0x000e2200000e0000 */
[----:B------:R-:W-:-:S03]  /*11cd0*/  @P0 IMAD R9, R7, 0x2, R22 ;  /* 0x0000000207090824 */ /* 0x000fc600078e0216 */
[----:B------:R-:W1:Y:S04]  /*11ce0*/  SHFL.IDX PT, R2, R0, RZ, 0x181f ;  /* 0x00181fff00027589 */ /* 0x000e6800000e0000 */
        /* <DEDUP_REMOVED lines=25> */
[----:B------:R0:W1:Y:S04]  /*11e80*/  SHFL.IDX PT, R8, R0, 0x3, 0x181f ;  /* 0x00781f0000087f89 */ /* 0x00006800000e0000 */
[----:B------:R-:W-:Y:S04]  /*11e90*/  @P0 LDGSTS.E.BYPASS.LTC128B.128 [R9+0x21400], desc[UR36][R2.64], !P5 ;  /* 0x2140000002090fae */ /* 0x000fe8000e901d64 */
[----:B------:R-:W-:Y:S04]  /*11ea0*/  @P0 LDGSTS.E.BYPASS.LTC128B.128 [R9+0x23400], desc[UR36][R2.64+0x80], !P4 ;  /* 0x2340008002090fae */ /* 0x000fe8000e101d64 */
[----:B------:R-:W-:Y:S04]  /*11eb0*/  @P0 LDGSTS.E.BYPASS.LTC128B.128 [R9+0x25400], desc[UR36][R2.64+0x100], !P3 ;  /* 0x2540010002090fae */ /* 0x000fe8000d901d64 */
[----:B------:R2:W-:Y:S04]  /*11ec0*/  @P0 LDGSTS.E.BYPASS.LTC128B.128 [R9+0x27400], desc[UR36][R2.64+0x180], !P2 ;  /* 0x2740018002090fae */ /* 0x0005e8000d101d64 */
[----:B-12---:R0:W2:Y:S02]  /*11ed0*/  SHFL.IDX PT, R2, R4, 0x3, 0x181f ;  /* 0x00781f0004027f89 */ /* 0x0060a400000e0000 */
.L_x_1460:
[----:B------:R-:W-:-:S13]  /*11ee0*/  ISETP.GE.AND P0, PT, R5, 0x31, PT ;  /* 0x000000310500780c */ /* 0x000fda0003f06270 */
[----:B--2---:R-:W-:Y:S01]  /*11ef0*/  @P0 LEA R2, P1, R34, R2, 0x1 ;  /* 0x0000000222020211 */ /* 0x004fe200078208ff */
[----:B------:R-:W-:-:S04]  /*11f00*/  @P0 IMAD R7, R7, 0x2, R22 ;  /* 0x0000000207070824 */ /* 0x000fc800078e0216 */
        /* <DEDUP_REMOVED lines=10> */
.L_x_1386:
        /* <DEDUP_REMOVED lines=10> */
.L_x_1387:
[----:B------:R2:W-:Y:S02]  /*12050*/  SYNCS.ARRIVE.TRANS64.A1T0 RZ, [R6+URZ+0x30830], RZ ;  /* 0x030830ff06ff79a7 */ /* 0x0005e4000810003f */
[----:B------:R-:W-:Y:S05]  /*12060*/  WARPSYNC.ALL ;  /* 0x0000000000007948 */ /* 0x000fea0003800000 */
[----:B------:R-:W-:Y:S01]  /*12070*/  ULDC.64 UR4, c[0x0][0x298] ;  /* 0x0000a60000047ab9 */ /* 0x000fe20000000a00 */
[----:B-1----:R-:W-:Y:S01]  /*12080*/  VIADD R2, R22, 0x10400 ;  /* 0x0001040016027836 */ /* 0x002fe20000000000 */
[----:B0-----:R-:W-:Y:S01]  /*12090*/  SHF.R.S32.HI R0, RZ, 0x1f, R35 ;  /* 0x0000001fff007819 */ /* 0x001fe20000011423 */
[----:B------:R-:W-:Y:S01]  /*120a0*/  IMAD.WIDE.U32 R4, R35, UR4, RZ ;  /* 0x0000000423047c25 */ /* 0x000fe2000f8e00ff */
[----:B------:R-:W-:Y:S01]  /*120b0*/  BSSY B6, `(.L_x_1388) ;  /* 0x0000018000067945 */ /* 0x000fe20003800000 */
[----:B------:R-:W-:Y:S01]  /*120c0*/  BAR.SYNC.DEFER_BLOCKING 0x8, 0x180 ;  /* 0x0206000000007b1d */ /* 0x000fe20000010000 */
[----:B------:R-:W-:Y:S01]  /*120d0*/  LOP3.LUT P0, RZ, R2, 0x3ff, RZ, 0xc0, !PT ;  /* 0x000003ff02ff7812 */ /* 0x000fe2000780c0ff */
[----:B------:R-:W-:-:S04]  /*120e0*/  IMAD R0, R0, UR4, RZ ;  /* 0x0000000400007c24 */ /* 0x000fc8000f8e02ff */
[----:B------:R-:W-:Y:S01]  /*120f0*/  IMAD R0, R35, UR5, R0 ;  /* 0x0000000523007c24 */ /* 0x000fe2000f8e0200 */
[----:B------:R0:W-:Y:S03]  /*12100*/  STL.64 [R1+0x10], R4 ;  /* 0x0000100401007387 */ /* 0x0001e60000100a00 */
[----:B------:R-:W-:-:S04]  /*12110*/  IMAD.IADD R35, R5, 0x1, R0 ;  /* 0x0000000105237824 */ /* 0x000fc800078e0200 */
[----:B------:R-:W-:Y:S05]  /*12120*/  @!P0 BRA `(.L_x_1389) ;  /* 0x0000000000408947 */ /* 0x000fea0003800000 */
[----:B------:R-:W-:Y:S01]  /*12130*/  MOV R2, 0x0 ;  /* 0x0000000000027802 */ /* 0x000fe20000000f00 */
[----:B------:R-:W-:Y:S01]  /*12140*/  ULDC.64 UR6, c[0x4][0x138] ;  /* 0x01004e0000067ab9 */ /* 0x000fe20000000a00 */
[----:B------:R-:W-:Y:S01]  /*12150*/  ULDC.64 UR8, c[0x4][0x140] ;  /* 0x0100500000087ab9 */ /* 0x000fe20000000a00 */
[----:B------:R-:W-:Y:S01]  /*12160*/  ULDC.64 UR4, c[0x4][0xb0] ;  /* 0x01002c0000047ab9 */ /* 0x000fe20000000a00 */
[----:B0-----:R-:W-:Y:S01]  /*12170*/  IMAD.U32 R4, RZ, RZ, UR6 ;  /* 0x00000006ff047e24 */ /* 0x001fe2000f8e00ff */
[----:B------:R-:W-:Y:S01]  /*12180*/  MOV R11, UR5 ;  /* 0x00000005000b7c02 */ /* 0x000fe20008000f00 */
[----:B------:R-:W0:Y:S01]  /*12190*/  LDC.64 R2, c[0x4][R2] ;  /* 0x0100000002027b82 */ /* 0x000e220000000a00 */
[----:B------:R-:W-:Y:S02]  /*121a0*/  IMAD.U32 R5, RZ, RZ, UR7 ;  /* 0x00000007ff057e24 */ /* 0x000fe4000f8e00ff */
[----:B--2---:R-:W-:Y:S02]  /*121b0*/  IMAD.U32 R6, RZ, RZ, UR8 ;  /* 0x00000008ff067e24 */ /* 0x004fe4000f8e00ff */
[----:B------:R-:W-:-:S02]  /*121c0*/  IMAD.U32 R7, RZ, RZ, UR9 ;  /* 0x00000009ff077e24 */ /* 0x000fc4000f8e00ff */
[----:B------:R-:W-:Y:S02]  /*121d0*/  IMAD.U32 R10, RZ, RZ, UR4 ;  /* 0x00000004ff0a7e24 */ /* 0x000fe4000f8e00ff */
[----:B------:R-:W-:Y:S02]  /*121e0*/  IMAD.MOV.U32 R8, RZ, RZ, 0x70 ;  /* 0x00000070ff087424 */ /* 0x000fe400078e00ff */
[----:B------:R-:W-:Y:S02]  /*121f0*/  IMAD.MOV.U32 R12, RZ, RZ, 0x1 ;  /* 0x00000001ff0c7424 */ /* 0x000fe400078e00ff */
[----:B------:R-:W-:-:S07]  /*12200*/  IMAD.MOV.U32 R13, RZ, RZ, RZ ;  /* 0x000000ffff0d7224 */ /* 0x000fce00078e00ff */
[----:B------:R-:W-:-:S07]  /*12210*/  LEPC R20, `(.L_x_1389) ;  /* 0x000000001014794e */ /* 0x000fce0000000000 */
[----:B0-----:R-:W-:Y:S05]  /*12220*/  CALL.ABS.NOINC R2 ;  /* 0x0000000002007343 */ /* 0x001fea0003c00000 */
.L_x_1389:
[----:B------:R-:W-:Y:S05]  /*12230*/  BSYNC B6 ;  /* 0x0000000000067941 */ /* 0x000fea0003800000 */
.L_x_1388:
[----:B------:R-:W3:Y:S01]  /*12240*/  LDL.LU.64 R20, [R1+0x10] ;  /* 0x0000100001147983 */ /* 0x000ee20000300a00 */
[----:B------:R-:W-:Y:S01]  /*12250*/  ULDC.64 UR4, c[0x0][0x2d8] ;  /* 0x0000b60000047ab9 */ /* 0x000fe20000000a00 */
[----:B------:R-:W-:Y:S01]  /*12260*/  LOP3.LUT P6, RZ, R23, 0x100, RZ, 0xc0, !PT ;  /* 0x0000010017ff7812 */ /* 0x000fe200078cc0ff */
[----:B------:R-:W-:Y:S01]  /*12270*/  IMAD R0, R30, UR4, RZ ;  /* 0x000000041e007c24 */ /* 0x000fe2000f8e02ff */
[----:B------:R-:W-:Y:S01]  /*12280*/  LOP3.LUT R7, R34, 0x40, RZ, 0xfc, !PT ;  /* 0x0000004022077812 */ /* 0x000fe200078efcff */
[----:B------:R-:W-:Y:S01]  /*12290*/  IMAD.MOV.U32 R3, RZ, RZ, R35 ;  /* 0x000000ffff037224 */ /* 0x000fe200078e0023 */
[----:B0-----:R-:W-:Y:S01]  /*122a0*/  SEL R4, R19, RZ, !P6 ;  /* 0x000000ff13047207 */ /* 0x001fe20007000000 */
[----:B------:R-:W-:Y:S01]  /*122b0*/  IMAD R5, R18, UR5, R0 ;  /* 0x0000000512057c24 */ /* 0x000fe2000f8e0200 */
[----:B------:R-:W-:-:S04]  /*122c0*/  SHF.R.S32.HI R0, RZ, 0x1f, R19 ;  /* 0x0000001fff007819 */ /* 0x000fc80000011413 */
[----:B------:R-:W-:Y:S01]  /*122d0*/  SEL R0, R0, RZ, !P6 ;  /* 0x000000ff00007207 */ /* 0x000fe20007000000 */
[----:B---3--:R-:W-:Y:S01]  /*122e0*/  IMAD.MOV.U32 R2, RZ, RZ, R20 ;  /* 0x000000ffff027224 */ /* 0x008fe200078e0014 */
[----:B------:R-:W0:Y:S01]  /*122f0*/  LDC R21, c[0x0][0x448] ;  /* 0x00011200ff157b82 */ /* 0x000e220000000800 */
[----:B------:R-:W1:Y:S02]  /*12300*/  S2R R20, SR_TID.X ;  /* 0x0000000000147919 */ /* 0x000e640000002100 */
[----:B------:R-:W-:Y:S01]  /*12310*/  IMAD.WIDE.U32 R2, R18, UR4, R2 ;  /* 0x0000000412027c25 */ /* 0x000fe2000f8e0002 */
[----:B------:R-:W-:-:S03]  /*12320*/  ULDC.64 UR4, c[0x0][0x2e0] ;  /* 0x0000b80000047ab9 */ /* 0x000fc60000000a00 */
[----:B------:R-:W-:Y:S02]  /*12330*/  IMAD.IADD R3, R3, 0x1, R5 ;  /* 0x0000000103037824 */ /* 0x000fe400078e0205 */
[----:B------:R-:W-:Y:S02]  /*12340*/  IMAD R0, R0, UR4, RZ ;  /* 0x0000000400007c24 */ /* 0x000fe4000f8e02ff */
[----:B------:R-:W-:-:S04]  /*12350*/  IMAD.WIDE.U32 R2, R4, UR4, R2 ;  /* 0x0000000404027c25 */ /* 0x000fc8000f8e0002 */
[----:B------:R-:W-:Y:S01]  /*12360*/  IMAD R0, R4, UR5, R0 ;  /* 0x0000000504007c24 */ /* 0x000fe2000f8e0200 */
[----:B------:R-:W-:-:S03]  /*12370*/  ULDC.64 UR4, c[0x0][0x2d0] ;  /* 0x0000b40000047ab9 */ /* 0x000fc60000000a00 */
[----:B------:R-:W-:Y:S01]  /*12380*/  IMAD.IADD R3, R3, 0x1, R0 ;  /* 0x0000000103037824 */ /* 0x000fe200078e0200 */
[----:B0-----:R-:W-:Y:S02]  /*12390*/  ISETP.NE.AND P6, PT, R21, 0x1, PT ;  /* 0x000000011500780c */ /* 0x001fe40003fc5270 */
[----:B-1----:R-:W-:-:S04]  /*123a0*/  LOP3.LUT R20, R20, 0x7f, RZ, 0xc0, !PT ;  /* 0x0000007f14147812 */ /* 0x002fc800078ec0ff */
[----:B------:R-:W-:-:S07]  /*123b0*/  SHF.R.U32.HI R21, RZ, 0x3, R20 ;  /* 0x00000003ff157819 */ /* 0x000fce0000011614 */
[----:B--2---:R-:W0:Y:S01]  /*123c0*/  @P6 LDC R6, c[0x0][0x44c] ;  /* 0x00011300ff066b82 */ /* 0x004e220000000800 */
[----:B------:R-:W1:Y:S07]  /*123d0*/  S2R R20, SR_TID.X ;  /* 0x0000000000147919 */ /* 0x000e6e0000002100 */
[----:B------:R-:W2:Y:S01]  /*123e0*/  @P6 LDC R5, c[0x0][0x450] ;  /* 0x00011400ff056b82 */ /* 0x000ea20000000800 */
[----:B-1----:R-:W-:-:S05]  /*123f0*/  IMAD.SHL.U32 R20, R20, 0x10, RZ ;  /* 0x0000001014147824 */ /* 0x002fca00078e00ff */
[----:B------:R-:W-:-:S05]  /*12400*/  LOP3.LUT R20, R21, 0x70, R20, 0xf8, !PT ;  /* 0x0000007015147812 */ /* 0x000fca00078ef814 */
[----:B------:R-:W-:Y:S02]  /*12410*/  IMAD.IADD R0, R20, 0x1, R27 ;  /* 0x0000000114007824 */ /* 0x000fe400078e021b */
[----:B------:R-:W1:Y:S02]  /*12420*/  S2R R20, SR_TID.X ;  /* 0x0000000000147919 */ /* 0x000e640000002100 */
[----:B0-----:R-:W-:-:S04]  /*12430*/  @P6 IMAD.HI.U32 R6, R0, R6, RZ ;  /* 0x0000000600066227 */ /* 0x001fc800078e00ff */
[----:B------:R-:W-:Y:S01]  /*12440*/  IMAD.MOV.U32 R4, RZ, RZ, R0 ;  /* 0x000000ffff047224 */ /* 0x000fe200078e0000 */
[----:B--2---:R-:W-:Y:S02]  /*12450*/  @P6 SHF.R.U32.HI R4, RZ, R5, R6 ;  /* 0x00000005ff046219 */ /* 0x004fe40000011606 */
[----:B------:R-:W0:Y:S03]  /*12460*/  LDC R6, c[0x0][0x448] ;  /* 0x00011200ff067b82 */ /* 0x000e260000000800 */
[----:B------:R-:W-:Y:S02]  /*12470*/  IMAD.MOV R5, RZ, RZ, -R4 ;  /* 0x000000ffff057224 */ /* 0x000fe400078e0a04 */
[----:B------:R-:W-:Y:S01]  /*12480*/  IMAD.WIDE.U32 R2, R4, UR4, R2 ;  /* 0x0000000404027c25 */ /* 0x000fe2000f8e0002 */
[----:B-1----:R-:W-:-:S03]  /*12490*/  LOP3.LUT R20, R20, 0x7f, RZ, 0xc0, !PT ;  /* 0x0000007f14147812 */ /* 0x002fc600078ec0ff */
[----:B0-----:R-:W-:Y:S01]  /*124a0*/  IMAD R0, R6, R5, R0 ;  /* 0x0000000506007224 */ /* 0x001fe200078e0200 */
[----:B------:R-:W-:Y:S02]  /*124b0*/  SHF.R.S32.HI R5, RZ, 0x1f, R4 ;  /* 0x0000001fff057819 */ /* 0x000fe40000011404 */
[----:B------:R-:W-:-:S03]  /*124c0*/  SHF.R.U32.HI R8, RZ, 0x3, R20 ;  /* 0x00000003ff087819 */ /* 0x000fc60000011614 */
        /* <DEDUP_REMOVED lines=11> */
[----:B------:R-:W-:Y:S02]  /*12580*/  ULDC UR4, c[0x0][0x2b8] ;  /* 0x0000ae0000047ab9 */ /* 0x000fe40000000800 */
[----:B------:R-:W-:Y:S02]  /*12590*/  ISETP.GE.AND P4, PT, R34, UR4, PT ;  /* 0x0000000422007c0c */ /* 0x000fe4000bf86270 */
[----:B------:R-:W-:Y:S01]  /*125a0*/  LEA.HI.X R0, R2, UR5, R0, 0x1, P0 ;  /* 0x0000000502007c11 */ /* 0x000fe200080f0c00 */
[----:B------:R-:W-:Y:S01]  /*125b0*/  UMOV UR5, 0xffffffff ;  /* 0xffffffff00057882 */ /* 0x000fe20000000000 */
[----:B------:R-:W-:-:S02]  /*125c0*/  ISETP.GE.AND P3, PT, R7, UR4, PT ;  /* 0x0000000407007c0c */ /* 0x000fc4000bf66270 */
[----:B------:R-:W-:Y:S02]  /*125d0*/  ISETP.GE.AND P2, PT, R37, UR4, PT ;  /* 0x0000000425007c0c */ /* 0x000fe4000bf46270 */
[----:B------:R-:W-:Y:S01]  /*125e0*/  ISETP.GE.AND P1, PT, R36, UR4, PT ;  /* 0x0000000424007c0c */ /* 0x000fe2000bf26270 */
[----:B------:R-:W-:-:S12]  /*125f0*/  BRA.DIV UR5, `(.L_x_1390) ;  /* 0x0000003a05347947 */ /* 0x000fd8000b800000 */
[----:B------:R-:W0:Y:S01]  /*12600*/  SHFL.IDX PT, R3, R4, RZ, 0x181f ;  /* 0x00181fff04037589 */ /* 0x000e2200000e0000 */
[----:B------:R-:W-:Y:S02]  /*12610*/  IMAD R5, R29, R6, RZ ;  /* 0x000000061d057224 */ /* 0x000fe400078e02ff */
        /* <DEDUP_REMOVED lines=18> */
[----:B------:R-:W-:Y:S02]  /*12740*/  @!P0 IMAD.MOV.U32 R3, RZ, RZ, R7 ;  /* 0x000000ffff038224 */ /* 0x000fe400078e0007 */
[----:B------:R-:W-:-:S03]  /*12750*/  VIADD R6, R27, 0x20 ;  /* 0x000000201b067836 */ /* 0x000fc60000000000 */
        /* <DEDUP_REMOVED lines=63> */
[----:B------:R0:W-:Y:S02]  /*12b50*/  @!P0 LDGSTS.E.BYPASS.LTC128B.128 [R33+0x1f400], desc[UR36][R2.64+0x180], !P1 ;  /* 0x1f40018002218fae */ /* 0x0001e4000c901d64 */
.L_x_1477:
[----:B0-----:R-:W-:Y:S01]  /*12b60*/  VIADD R0, R27, 0x70 ;  /* 0x000000701b007836 */ /* 0x001fe20000000000 */
[----:B------:R-:W-:Y:S04]  /*12b70*/  BSSY B0, `(.L_x_1391) ;  /* 0x000000c000007945 */ /* 0x000fe80003800000 */
[----:B------:R-:W-:-:S13]  /*12b80*/  ISETP.GE.AND P0, PT, R0, R5, PT ;  /* 0x000000050000720c */ /* 0x000fda0003f06270 */
[----:B------:R-:W-:Y:S05]  /*12b90*/  @P0 BRA `(.L_x_1392) ;  /* 0x0000000000240947 */ /* 0x000fea0003800000 */
[----:B------:R-:W-:-:S05]  /*12ba0*/  LEA R2, P0, R34, R14, 0x1 ;  /* 0x0000000e22027211 */ /* 0x000fca00078008ff */
        /* <DEDUP_REMOVED lines=8> */
.L_x_1392:
[----:B------:R-:W-:Y:S05]  /*12c30*/  BSYNC B0 ;  /* 0x0000000000007941 */ /* 0x000fea0003800000 */
.L_x_1391:
[----:B------:R-:W-:Y:S01]  /*12c40*/  NOP ;  /* 0x0000000000007918 */ /* 0x000fe20000000000 */
[----:B------:R-:W-:-:S13]  /*12c50*/  PLOP3.LUT P0, PT, PT, PT, PT, 0x80, 0x0 ;  /* 0x000000000000781c */ /* 0x000fda0003f0f070 */
.L_x_1393:
[----:B------:R-:W-:Y:S02]  /*12c60*/  PLOP3.LUT P1, PT, P1, P0, PT, 0xa2, 0x0 ;  /* 0x000000000000781c */ /* 0x000fe40000f21472 */
[----:B------:R-:W-:-:S08]  /*12c70*/  @P0 R2UR P1, UR4, R22 ;  /* 0x00000000160402ca */ /* 0x000fd00000020000 */
[----:B------:R-:W-:-:S05]  /*12c80*/  @P0 PLOP3.LUT P0, PT, P1, PT, PT, 0x80, 0x0 ;  /* 0x000000000000081c */ /* 0x000fca0000f0f070 */
[----:B------:R-:W-:Y:S01]  /*12c90*/  @!P1 SYNCS.ARRIVE.TRANS64.RED.A0T1 RZ, [UR4+0x30800], RZ ;  /* 0x030800ffffff99a7 */ /* 0x000fe20008200404 */
[----:B------:R-:W-:Y:S07]  /*12ca0*/  @!P1 ARRIVES.LDGSTSBAR.64.TRANSCNT [UR4+0x30800] ;  /* 0x03080000ff0099b0 */ /* 0x000fee0008000a84 */
[----:B------:R-:W-:Y:S05]  /*12cb0*/  @P0 BRA.U.ANY `(.L_x_1393) ;  /* 0xfffffffd00e80947 */ /* 0x000fea000393ffff */
[----:B0-----:R-:W2:Y:S04]  /*12cc0*/  LDL.LU R3, [R1+0x1c] ;  /* 0x00001c0001037983 */ /* 0x001ea80000300800 */
[----:B------:R-:W3:Y:S01]  /*12cd0*/  LDL.LU R2, [R1+0x18] ;  /* 0x0000180001027983 */ /* 0x000ee20000300800 */
[----:B--2---:R-:W-:Y:S02]  /*12ce0*/  VIADD R3, R3, 0x1 ;  /* 0x0000000103037836 */ /* 0x004fe40000000000 */
[----:B---3--:R-:W-:-:S03]  /*12cf0*/  VIADD R7, R2, 0xfffffffe ;  /* 0xfffffffe02077836 */ /* 0x008fc60000000000 */
[----:B------:R-:W-:Y:S01]  /*12d00*/  LEA.HI R0, R3, R3, RZ, 0x1 ;  /* 0x0000000303007211 */ /* 0x000fe200078f08ff */
[----:B------:R0:W-:Y:S03]  /*12d10*/  STL [R1+0x1c], R3 ;  /* 0x00001c0301007387 */ /* 0x0001e60000100800 */
[----:B------:R-:W-:-:S05]  /*12d20*/  LOP3.LUT R0, R0, 0xfffffffe, RZ, 0xc0, !PT ;  /* 0xfffffffe00007812 */ /* 0x000fca00078ec0ff */
[----:B------:R-:W-:-:S05]  /*12d30*/  IMAD.IADD R0, R3, 0x1, -R0 ;  /* 0x0000000103007824 */ /* 0x000fca00078e0a00 */
[----:B0-----:R-:W-:Y:S01]  /*12d40*/  SHF.L.U32 R3, R0, 0x1f, RZ ;  /* 0x0000001f00037819 */ /* 0x001fe200000006ff */
[----:B------:R-:W-:Y:S01]  /*12d50*/  NOP ;  /* 0x0000000000007918 */ /* 0x000fe20000000000 */
[----:B------:R0:W-:Y:S01]  /*12d60*/  SYNCS.ARRIVE.TRANS64.A1T0 RZ, [R22+URZ+0x30800], RZ ;  /* 0x030800ff16ff79a7 */ /* 0x0001e2000810003f */
[----:B------:R-:W-:Y:S01]  /*12d70*/  BSSY B0, `(.L_x_1394) ;  /* 0x0000003000007945 */ /* 0x000fe20003800000 */
[----:B------:R-:W2:Y:S03]  /*12d80*/  SYNCS.PHASECHK.TRANS64.TRYWAIT P0, [R22+URZ+0x30820], R3 ;  /* 0x03082003160075a7 */ /* 0x000ea6000800017f */
[----:B0-2---:R-:W-:Y:S05]  /*12d90*/  @!P0 BRA `(.L_x_1395) ;  /* 0x0000003c00208947 */ /* 0x005fea0003800000 */
.L_x_1478:
[----:B------:R-:W-:Y:S05]  /*12da0*/  BSYNC B0 ;  /* 0x0000000000007941 */ /* 0x000fea0003800000 */
.L_x_1394:
[----:B------:R-:W2:Y:S01]  /*12db0*/  LDL R0, [R1+0x8] ;  /* 0x0000080001007983 */ /* 0x000ea20000100800 */
[----:B------:R-:W-:Y:S01]  /*12dc0*/  BSSY B0, `(.L_x_1396) ;  /* 0x0000102000007945 */ /* 0x000fe20003800000 */
[----:B--2---:R-:W-:-:S13]  /*12dd0*/  ISETP.GE.AND P0, PT, R7, R0, PT ;  /* 0x000000000700720c */ /* 0x004fda0003f06270 */
[----:B------:R-:W-:Y:S05]  /*12de0*/  @!P0 BRA `(.L_x_1397) ;  /* 0x0000000c00fc8947 */ /* 0x000fea0003800000 */
[C---:B------:R-:W-:Y:S01]  /*12df0*/  LOP3.LUT R0, R34.reuse, 0x40, RZ, 0xfc, !PT ;  /* 0x0000004022007812 */ /* 0x040fe200078efcff */
[----:B------:R-:W-:Y:S01]  /*12e00*/  ULDC UR4, c[0x0][0x2f4] ;  /* 0x0000bd0000047ab9 */ /* 0x000fe20000000800 */
[----:B------:R-:W-:Y:S01]  /*12e10*/  IMAD.MOV.U32 R10, RZ, RZ, R28 ;  /* 0x000000ffff0a7224 */ /* 0x000fe200078e001c */
[----:B------:R-:W-:Y:S01]  /*12e20*/  MOV R29, R26 ;  /* 0x0000001a001d7202 */ /* 0x000fe20000000f00 */
[----:B-1----:R-:W-:Y:S01]  /*12e30*/  IMAD.MOV.U32 R6, RZ, RZ, R25 ;  /* 0x000000ffff067224 */ /* 0x002fe200078e0019 */
[----:B------:R-:W-:Y:S02]  /*12e40*/  ISETP.GE.AND P4, PT, R34, UR4, PT ;  /* 0x0000000422007c0c */ /* 0x000fe4000bf86270 */
[----:B------:R-:W-:Y:S02]  /*12e50*/  ISETP.GE.AND P3, PT, R0, UR4, PT ;  /* 0x0000000400007c0c */ /* 0x000fe4000bf66270 */
[----:B------:R-:W-:Y:S02]  /*12e60*/  ISETP.GE.AND P2, PT, R37, UR4, PT ;  /* 0x0000000425007c0c */ /* 0x000fe4000bf46270 */
[----:B------:R-:W-:-:S13]  /*12e70*/  ISETP.GE.AND P1, PT, R36, UR4, PT ;  /* 0x0000000424007c0c */ /* 0x000fda000bf26270 */
.L_x_1410:
[----:B------:R-:W2:Y:S04]  /*12e80*/  LDL R0, [R1+0x4] ;  /* 0x0000040001007983 */ /* 0x000ea80000100800 */
[----:B------:R-:W3:Y:S01]  /*12e90*/  LDL R8, [R1+0xc] ;  /* 0x00000c0001087983 */ /* 0x000ee20000100800 */
[----:B------:R-:W1:Y:S01]  /*12ea0*/  S2R R2, SR_TID.X ;  /* 0x0000000000027919 */ /* 0x000e620000002100 */
[----:B------:R-:W4:Y:S01]  /*12eb0*/  S2R R9, SR_TID.X ;  /* 0x0000000000097919 */ /* 0x000f220000002100 */
[----:B-1----:R-:W-:-:S04]  /*12ec0*/  LOP3.LUT R2, R2, 0x7f, RZ, 0xc0, !PT ;  /* 0x0000007f02027812 */ /* 0x002fc800078ec0ff */
[----:B0-----:R-:W-:Y:S02]  /*12ed0*/  SHF.R.U32.HI R3, RZ, 0x3, R2 ;  /* 0x00000003ff037819 */ /* 0x001fe40000011602 */
[----:B------:R-:W0:Y:S01]  /*12ee0*/  LDC R2, c[0x0][0x430] ;  /* 0x00010c00ff027b82 */ /* 0x000e220000000800 */
[----:B----4-:R-:W-:-:S05]  /*12ef0*/  IMAD.SHL.U32 R9, R9, 0x10, RZ ;  /* 0x0000001009097824 */ /* 0x010fca00078e00ff */
[----:B------:R-:W-:-:S04]  /*12f00*/  LOP3.LUT R9, R3, 0x70, R9, 0xf8, !PT ;  /* 0x0000007003097812 */ /* 0x000fc800078ef809 */
[----:B------:R-:W-:-:S13]  /*12f10*/  ISETP.GT.U32.AND P6, PT, R9, 0x3f, PT ;  /* 0x0000003f0900780c */ /* 0x000fda0003fc4070 */
[----:B------:R-:W1:Y:S01]  /*12f20*/  @!P6 LDC.64 R4, c[0x0][0x428] ;  /* 0x00010a00ff04eb82 */ /* 0x000e620000000a00 */
[----:B0-----:R-:W-:-:S13]  /*12f30*/  ISETP.NE.AND P0, PT, R2, 0x1, PT ;  /* 0x000000010200780c */ /* 0x001fda0003f05270 */
[----:B------:R-:W0:Y:S08]  /*12f40*/  @P0 LDC R3, c[0x0][0x434] ;  /* 0x00010d00ff030b82 */ /* 0x000e300000000800 */
[----:B------:R-:W4:Y:S01]  /*12f50*/  @P0 LDC R2, c[0x0][0x438] ;  /* 0x00010e00ff020b82 */ /* 0x000f220000000800 */
[----:B------:R-:W-:Y:S05]  /*12f60*/  YIELD ;  /* 0x0000000000007946 */ /* 0x000fea0003800000 */
[----:B------:R-:W-:Y:S01]  /*12f70*/  ULDC UR4, c[0x0][0x430] ;  /* 0x00010c0000047ab9 */ /* 0x000fe20000000800 */
[----:B--2---:R-:W-:-:S04]  /*12f80*/  IMAD R0, R7, 0x40, R0 ;  /* 0x0000004007007824 */ /* 0x004fc800078e0200 */
[----:B------:R-:W-:-:S04]  /*12f90*/  IMAD.IADD R0, R9, 0x1, R0 ;  /* 0x0000000109007824 */ /* 0x000fc800078e0200 */
[----:B0-----:R-:W-:-:S04]  /*12fa0*/  @P0 IMAD.HI.U32 R3, R0, R3, RZ ;  /* 0x0000000300030227 */ /* 0x001fc800078e00ff */
[----:B------:R-:W-:Y:S01]  /*12fb0*/  IMAD.MOV.U32 R11, RZ, RZ, R0 ;  /* 0x000000ffff0b7224 */ /* 0x000fe200078e0000 */
[----:B----4-:R-:W-:-:S04]  /*12fc0*/  @P0 SHF.R.U32.HI R11, RZ, R2, R3 ;  /* 0x00000002ff0b0219 */ /* 0x010fc80000011603 */
[--C-:B------:R-:W-:Y:S01]  /*12fd0*/  @!P6 SHF.R.S32.HI R3, RZ, 0x1f, R11.reuse ;  /* 0x0000001fff03e819 */ /* 0x100fe2000001140b */
[----:B------:R-:W-:-:S04]  /*12fe0*/  @!P6 IMAD.MOV.U32 R2, RZ, RZ, R11 ;  /* 0x000000ffff02e224 */ /* 0x000fc800078e000b */
[----:B-1----:R-:W-:-:S04]  /*12ff0*/  @!P6 IMAD.WIDE.U32 R2, R31, R4, R2 ;  /* 0x000000041f02e225 */ /* 0x002fc800078e0002 */
[----:B---3--:R-:W-:Y:S02]  /*13000*/  @!P6 IMAD R4, R8, R4, RZ ;  /* 0x000000040804e224 */ /* 0x008fe400078e02ff */
[----:B------:R-:W0:Y:S02]  /*13010*/  @!P6 LDC.64 R8, c[0x0][0x418] ;  /* 0x00010600ff08eb82 */ /* 0x000e240000000a00 */
[----:B------:R-:W-:-:S04]  /*13020*/  @!P6 IMAD R5, R31, R5, R4 ;  /* 0x000000051f05e224 */ /* 0x000fc800078e0204 */
[----:B------:R-:W-:Y:S02]  /*13030*/  @!P6 IMAD.IADD R3, R5, 0x1, R3 ;  /* 0x000000010503e824 */ /* 0x000fe400078e0203 */
[----:B------:R-:W-:-:S04]  /*13040*/  IMAD.MOV R5, RZ, RZ, -R11 ;  /* 0x000000ffff057224 */ /* 0x000fc800078e0a0b */
[----:B------:R-:W-:Y:S02]  /*13050*/  IMAD R5, R5, UR4, R0 ;  /* 0x0000000405057c24 */ /* 0x000fe4000f8e0200 */
[----:B------:R-:W-:Y:S01]  /*13060*/  IMAD.MOV.U32 R0, RZ, RZ, RZ ;  /* 0x000000ffff007224 */ /* 0x000fe200078e00ff */
[----:B0-----:R-:W-:-:S04]  /*13070*/  @!P6 LEA R8, P0, R2, R8, 0x2 ;  /* 0x000000080208e211 */ /* 0x001fc800078010ff */
[----:B------:R-:W-:-:S05]  /*13080*/  @!P6 LEA.HI.X R9, R2, R9, R3, 0x2, P0 ;  /* 0x000000090209e211 */ /* 0x000fca00000f1403 */
[----:B------:R0:W5:Y:S01]  /*13090*/  @!P6 LDG.E R0, desc[UR36][R8.64] ;  /* 0x000000240800e981 */ /* 0x000162000c1e1900 */
[----:B------:R-:W-:Y:S01]  /*130a0*/  LOP3.LUT P5, RZ, R23, 0x20, RZ, 0xc0, !PT ;  /* 0x0000002017ff7812 */ /* 0x000fe200078ac0ff */
[----:B------:R-:W-:-:S05]  /*130b0*/  VIADD R25, R6, 0x1 ;  /* 0x0000000106197836 */ /* 0x000fca0000000000 */
[----:B------:R-:W-:-:S04]  /*130c0*/  ISETP.NE.AND P0, PT, R25, 0x2, PT ;  /* 0x000000021900780c */ /* 0x000fc80003f05270 */
[----:B------:R-:W-:Y:S01]  /*130d0*/  SEL R28, RZ, 0x1, P0 ;  /* 0x00000001ff1c7807 */ /* 0x000fe20000000000 */
[----:B------:R-:W-:Y:S01]  /*130e0*/  IMAD.MOV.U32 R26, RZ, RZ, R7 ;  /* 0x000000ffff1a7224 */ /* 0x000fe200078e0007 */
[----:B------:R-:W-:Y:S02]  /*130f0*/  SEL R25, R25, RZ, P0 ;  /* 0x000000ff19197207 */ /* 0x000fe40000000000 */
[----:B------:R-:W-:Y:S01]  /*13100*/  LOP3.LUT R28, R10, R28, RZ, 0x3c, !PT ;  /* 0x0000001c0a1c7212 */ /* 0x000fe200078e3cff */
[----:B0-----:R-:W-:Y:S06]  /*13110*/  @!P5 BRA `(.L_x_1398) ;  /* 0x000000000004d947 */ /* 0x001fec0003800000 */
[----:B------:R-:W-:Y:S01]  /*13120*/  BPT.TRAP 0x1 ;  /* 0x000000040000795c */ /* 0x000fe20000300000 */
.L_x_1398:
[----:B------:R-:W-:Y:S01]  /*13130*/  IMAD R7, R25, 0x8, R22 ;  /* 0x0000000819077824 */ /* 0x000fe200078e0216 */
[----:B------:R-:W-:Y:S01]  /*13140*/  SHF.L.U32 R2, R28, 0x1f, RZ ;  /* 0x0000001f1c027819 */ /* 0x000fe200000006ff */
[----:B------:R-:W-:Y:S03]  /*13150*/  BSSY B1, `(.L_x_1399) ;  /* 0x0000003000017945 */ /* 0x000fe60003800000 */
[----:B------:R-:W0:Y:S02]  /*13160*/  SYNCS.PHASECHK.TRANS64.TRYWAIT P0, [R7+URZ+0x30840], R2 ;  /* 0x03084002070075a7 */ /* 0x000e24000800017f */
[----:B0-----:R-:W-:Y:S05]  /*13170*/  @!P0 BRA `(.L_x_1400) ;  /* 0x00000038003c8947 */ /* 0x001fea0003800000 */
.L_x_1479:
[----:B------:R-:W-:Y:S05]  /*13180*/  BSYNC B1 ;  /* 0x0000000000017941 */ /* 0x000fea0003800000 */
.L_x_1399:
        /* <DEDUP_REMOVED lines=26> */
[----:B------:R-:W-:Y:S01]  /*13330*/  IMAD R20, R20, 0x2, R22 ;  /* 0x0000000214147824 */ /* 0x000fe200078e0216 */
[----:B------:R-:W-:Y:S01]  /*13340*/  SHF.L.U32 R4, R34, 0x1, RZ ;  /* 0x0000000122047819 */ /* 0x000fe200000006ff */
[----:B------:R-:W1:Y:S01]  /*13350*/  SHFL.IDX PT, R3, R27, RZ, 0x181f ;  /* 0x00181fff1b037589 */ /* 0x000e6200000e0000 */
[----:B------:R-:W-:-:S03]  /*13360*/  @P2 LOP3.LUT R23, R23, 0x1000, RZ, 0xfc, !PT ;  /* 0x0000100017172812 */ /* 0x000fc600078efcff */
        /* <DEDUP_REMOVED lines=31> */
.L_x_1489:
        /* <DEDUP_REMOVED lines=17> */
.L_x_1402:
        /* <DEDUP_REMOVED lines=10> */
.L_x_1403:
[----:B------:R2:W-:Y:S01]  /*13710*/  SYNCS.ARRIVE.TRANS64.A1T0 RZ, [R7+URZ+0x30830], RZ ;  /* 0x030830ff07ff79a7 */ /* 0x0005e2000810003f */
[----:B------:R-:W-:Y:S05]  /*13720*/  @!P6 BRA `(.L_x_1404) ;  /* 0x000000000004e947 */ /* 0x000fea0003800000 */
[----:B------:R-:W-:Y:S01]  /*13730*/  BPT.TRAP 0x1 ;  /* 0x000000040000795c */ /* 0x000fe20000300000 */
.L_x_1404:
[----:B-1----:R-:W-:Y:S01]  /*13740*/  SHF.L.U32 R2, R10, 0x1f, RZ ;  /* 0x0000001f0a027819 */ /* 0x002fe200000006ff */
[----:B--2---:R-:W-:Y:S01]  /*13750*/  IMAD R7, R6, 0x8, R22 ;  /* 0x0000000806077824 */ /* 0x004fe200078e0216 */
[----:B------:R-:W-:Y:S03]  /*13760*/  BSSY B1, `(.L_x_1405) ;  /* 0x0000003000017945 */ /* 0x000fe60003800000 */
[----:B------:R-:W1:Y:S02]  /*13770*/  SYNCS.PHASECHK.TRANS64.TRYWAIT P0, [R7+URZ+0x30860], R2 ;  /* 0x03086002070075a7 */ /* 0x000e64000800017f */
[----:B-1----:R-:W-:Y:S05]  /*13780*/  @!P0 BRA `(.L_x_1406) ;  /* 0x0000003800408947 */ /* 0x002fea0003800000 */
.L_x_1490:
[----:B------:R-:W-:Y:S05]  /*13790*/  BSYNC B1 ;  /* 0x0000000000017941 */ /* 0x000fea0003800000 */
.L_x_1405:
        /* <DEDUP_REMOVED lines=11> */
[----:B------:R-:W1:Y:S01]  /*13850*/  SHFL.IDX PT, R3, R24, RZ, 0x181f ;  /* 0x00181fff18037589 */ /* 0x000e6200000e0000 */
[----:B0-----:R-:W-:-:S05]  /*13860*/  IADD3 R2, P0, R2, R4, RZ ;  /* 0x0000000402027210 */ /* 0x001fca0007f1e0ff */
[----:B-1----:R-:W-:Y:S01]  /*13870*/  IMAD.X R3, RZ, RZ, R3, P0 ;  /* 0x000000ffff037224 */ /* 0x002fe200000e0603 */
        /* <DEDUP_REMOVED lines=35> */
.L_x_1500:
[----:B-1----:R-:W-:Y:S01]  /*13ab0*/  IADD3 R2, P0, R2, R4, RZ ;  /* 0x0000000402027210 */ /* 0x002fe20007f1e0ff */
[----:B------:R-:W-:Y:S02]  /*13ac0*/  ULDC.64 UR4, c[0x0][0x328] ;  /* 0x0000ca0000047ab9 */ /* 0x000fe40000000a00 */
[----:B------:R-:W-:Y:S02]  /*13ad0*/  IMAD R8, R8, UR4, RZ ;  /* 0x0000000408087c24 */ /* 0x000fe4000f8e02ff */
        /* <DEDUP_REMOVED lines=13> */
[----:B-1----:R-:W-:Y:S01]  /*13bb0*/  IMAD.WIDE.U32 R2, R5, UR4, RZ ;  /* 0x0000000405027c25 */ /* 0x002fe2000f8e00ff */
[----:B------:R-:W-:-:S03]  /*13bc0*/  ULDC.64 UR4, c[0x0][0x338] ;  /* 0x0000ce0000047ab9 */ /* 0x000fc60000000a00 */
[----:B------:R-:W-:Y:S02]  /*13bd0*/  IMAD.IADD R3, R3, 0x1, R9 ;  /* 0x0000000103037824 */ /* 0x000fe400078e0209 */
[----:B------:R-:W-:Y:S02]  /*13be0*/  IMAD R21, R21, UR4, RZ ;  /* 0x0000000415157c24 */ /* 0x000fe4000f8e02ff */
[----:B------:R-:W-:-:S04]  /*13bf0*/  IMAD.WIDE.U32 R2, R0, UR4, R2 ;  /* 0x0000000400027c25 */ /* 0x000fc8000f8e0002 */
[----:B------:R-:W-:Y:S01]  /*13c00*/  IMAD R21, R0, UR5, R21 ;  /* 0x0000000500157c24 */ /* 0x000fe2000f8e0215 */
[----:B------:R-:W-:Y:S01]  /*13c10*/  ULDC.64 UR4, c[0x0][0x330] ;  /* 0x0000cc0000047ab9 */ /* 0x000fe20000000a00 */
[----:B------:R-:W-:Y:S01]  /*13c20*/  NOP ;  /* 0x0000000000007918 */ /* 0x000fe20000000000 */
[----:B------:R-:W-:Y:S02]  /*13c30*/  IMAD R5, R30, UR4, RZ ;  /* 0x000000041e057c24 */ /* 0x000fe4000f8e02ff */
[----:B------:R-:W-:Y:S02]  /*13c40*/  IMAD.IADD R3, R3, 0x1, R21 ;  /* 0x0000000103037824 */ /* 0x000fe400078e0215 */
[C---:B------:R-:W-:Y:S02]  /*13c50*/  IMAD R5, R18.reuse, UR5, R5 ;  /* 0x0000000512057c24 */ /* 0x040fe4000f8e0205 */
[----:B------:R-:W-:Y:S01]  /*13c60*/  IMAD.WIDE.U32 R2, R18, UR4, R2 ;  /* 0x0000000412027c25 */ /* 0x000fe2000f8e0002 */
[----:B------:R-:W-:-:S04]  /*13c70*/  ULDC.64 UR4, c[0x0][0x318] ;  /* 0x0000c60000047ab9 */ /* 0x000fc80000000a00 */
[----:B------:R-:W-:Y:S02]  /*13c80*/  IADD3 R3, R5, R3, RZ ;  /* 0x0000000305037210 */ /* 0x000fe40007ffe0ff */
[----:B0-----:R-:W-:-:S04]  /*13c90*/  LEA R17, P0, R2, UR4, 0x1 ;  /* 0x0000000402117c11 */ /* 0x001fc8000f8008ff */
[----:B------:R-:W-:Y:S02]  /*13ca0*/  LEA.HI.X R24, R2, UR5, R3, 0x1, P0 ;  /* 0x0000000502187c11 */ /* 0x000fe400080f0c03 */
[----:B------:R-:W-:-:S13]  /*13cb0*/  PLOP3.LUT P0, PT, PT, PT, PT, 0x80, 0x0 ;  /* 0x000000000000781c */ /* 0x000fda0003f0f070 */
.L_x_1408:
        /* <DEDUP_REMOVED lines=10> */
.L_x_1409:
[----:B------:R-:W2:Y:S01]  /*13d60*/  LDL R0, [R1+0x8] ;  /* 0x0000080001007983 */ /* 0x000ea20000100800 */
[----:B------:R0:W-:Y:S01]  /*13d70*/  SYNCS.ARRIVE.TRANS64.A1T0 RZ, [R7+URZ+0x30850], RZ ;  /* 0x030850ff07ff79a7 */ /* 0x0001e2000810003f */
[----:B------:R-:W-:Y:S02]  /*13d80*/  IMAD.MOV.U32 R10, RZ, RZ, R28 ;  /* 0x000000ffff0a7224 */ /* 0x000fe400078e001c */
[----:B------:R-:W-:Y:S02]  /*13d90*/  IMAD.MOV.U32 R6, RZ, RZ, R25 ;  /* 0x000000ffff067224 */ /* 0x000fe400078e0019 */
[----:B------:R-:W-:Y:S02]  /*13da0*/  IMAD.MOV.U32 R29, RZ, RZ, R26 ;  /* 0x000000ffff1d7224 */ /* 0x000fe400078e001a */
[C---:B0-----:R-:W-:Y:S01]  /*13db0*/  VIADD R7, R26.reuse, 0xffffffff ;  /* 0xffffffff1a077836 */ /* 0x041fe20000000000 */
[----:B--2---:R-:W-:-:S13]  /*13dc0*/  ISETP.GT.AND P0, PT, R26, R0, PT ;  /* 0x000000001a00720c */ /* 0x004fda0003f04270 */
[----:B------:R-:W-:Y:S05]  /*13dd0*/  @P0 BRA `(.L_x_1410) ;  /* 0xfffffff000280947 */ /* 0x000fea000383ffff */
.L_x_1397:
[----:B------:R-:W-:Y:S05]  /*13de0*/  BSYNC B0 ;  /* 0x0000000000007941 */ /* 0x000fea0003800000 */
.L_x_1396:
        /* <DEDUP_REMOVED lines=8> */
[----:B------:R-:W2:Y:S02]  /*13e70*/  FLO.U32 R0, UR4 ;  /* 0x0000000400007d00 */ /* 0x000ea400080e0000 */
[----:B--2---:R-:W-:-:S06]  /*13e80*/  ISETP.EQ.U32.AND P0, PT, R0, R5, PT ;  /* 0x000000050000720c */ /* 0x004fcc0003f02070 */
[----:B------:R-:W0:Y:S07]  /*13e90*/  POPC R5, UR4 ;  /* 0x0000000400057d09 */ /* 0x000e2e0008000000 */
[----:B0-----:R-:W2:Y:S01]  /*13ea0*/  @P0 ATOMG.E.ADD.STRONG.GPU PT, R3, desc[UR36][R2.64], R5 ;  /* 0x00000005020309a8 */ /* 0x001ea200081ee1e4 */
[----:B------:R-:W0:Y:S02]  /*13eb0*/  S2R R4, SR_LTMASK ;  /* 0x0000000000047919 */ /* 0x000e240000003900 */
[----:B0-----:R-:W-:-:S04]  /*13ec0*/  LOP3.LUT R4, R4, UR4, RZ, 0xc0, !PT ;  /* 0x0000000404047c12 */ /* 0x001fc8000f8ec0ff */
[----:B------:R-:W0:Y:S01]  /*13ed0*/  POPC R7, R4 ;  /* 0x0000000400077309 */ /* 0x000e220000000000 */
[----:B--2---:R-:W0:Y:S02]  /*13ee0*/  SHFL.IDX PT, R0, R3, R0, 0x1f ;  /* 0x00001f0003007589 */ /* 0x004e2400000e0000 */
[----:B0-----:R-:W-:-:S07]  /*13ef0*/  IADD3 R16, R0, UR39, R7 ;  /* 0x0000002700107c10 */ /* 0x001fce000fffe007 */
.L_x_1412:
[----:B------:R-:W-:Y:S05]  /*13f00*/  BSYNC B0 ;  /* 0x0000000000007941 */ /* 0x000fea0003800000 */
.L_x_1411:
[----:B------:R-:W-:-:S13]  /*13f10*/  LOP3.LUT P0, RZ, R23, 0x20, RZ, 0xc0, !PT ;  /* 0x0000002017ff7812 */ /* 0x000fda000780c0ff */
[----:B------:R-:W-:Y:S05]  /*13f20*/  @!P0 BRA `(.L_x_1413) ;  /* 0x0000000000048947 */ /* 0x000fea0003800000 */
[----:B------:R-:W-:Y:S01]  /*13f30*/  BPT.TRAP 0x1 ;  /* 0x000000040000795c */ /* 0x000fe20000300000 */
.L_x_1413:
[----:B------:R-:W2:Y:S01]  /*13f40*/  LDL.LU R2, [R1] ;  /* 0x0000000001027983 */ /* 0x000ea20000300800 */
[----:B------:R-:W-:Y:S01]  /*13f50*/  IMAD R0, R25, 0x8, R22 ;  /* 0x0000000819007824 */ /* 0x000fe200078e0216 */
[----:B0-----:R-:W-:Y:S01]  /*13f60*/  SHF.L.U32 R3, R28, 0x1f, RZ ;  /* 0x0000001f1c037819 */ /* 0x001fe200000006ff */
[----:B------:R-:W-:Y:S03]  /*13f70*/  BSSY B0, `(.L_x_1414) ;  /* 0x0000004000007945 */ /* 0x000fe60003800000 */
[----:B------:R-:W0:Y:S01]  /*13f80*/  SYNCS.PHASECHK.TRANS64.TRYWAIT P0, [R0+URZ+0x30860], R3 ;  /* 0x03086003000075a7 */ /* 0x000e22000800017f */
[----:B--2---:R-:W-:Y:S01]  /*13f90*/  IMAD R5, R26, -0x40, R2 ;  /* 0xffffffc01a057824 */ /* 0x004fe200078e0202 */
[----:B0-----:R-:W-:Y:S06]  /*13fa0*/  @!P0 BRA `(.L_x_1415) ;  /* 0x0000003400c88947 */ /* 0x001fec0003800000 */
.L_x_1501:
[----:B------:R-:W-:Y:S05]  /*13fb0*/  BSYNC B0 ;  /* 0x0000000000007941 */ /* 0x000fea0003800000 */
.L_x_1414:
[----:B------:R-:W2:Y:S01]  /*13fc0*/  S2R R2, SR_TID.X ;  /* 0x0000000000027919 */ /* 0x000ea20000002100 */
[----:B------:R-:W-:Y:S01]  /*13fd0*/  UMOV UR4, 0xffffffff ;  /* 0xffffffff00047882 */ /* 0x000fe20000000000 */
[----:B------:R-:W-:Y:S01]  /*13fe0*/  IMAD R7, R25, 0x4000, R32 ;  /* 0x0000400019077824 */ /* 0x000fe200078e0220 */
[----:B--2---:R-:W-:-:S04]  /*13ff0*/  LOP3.LUT R2, R2, 0x7f, RZ, 0xc0, !PT ;  /* 0x0000007f02027812 */ /* 0x004fc800078ec0ff */
[----:B------:R-:W-:-:S05]  /*14000*/  SHF.R.U32.HI R2, RZ, 0x3, R2 ;  /* 0x00000003ff027819 */ /* 0x000fca0000011602 */
[----:B------:R-:W-:Y:S01]  /*14010*/  IMAD.IADD R5, R5, 0x1, -R2 ;  /* 0x0000000105057824 */ /* 0x000fe200078e0a02 */
[----:B------:R-:W-:Y:S06]  /*14020*/  BRA.DIV UR4, `(.L_x_1416) ;  /* 0x0000003604bc7947 */ /* 0x000fec000b800000 */
[----:B------:R-:W2:Y:S01]  /*14030*/  SHFL.IDX PT, R14, R17, RZ, 0x181f ;  /* 0x00181fff110e7589 */ /* 0x000ea200000e0000 */
[----:B------:R-:W-:Y:S01]  /*14040*/  ULDC UR4, c[0x0][0x2f4] ;  /* 0x0000bd0000047ab9 */ /* 0x000fe20000000800 */
[C---:B-1----:R-:W-:Y:S01]  /*14050*/  IMAD.SHL.U32 R6, R34.reuse, 0x2, RZ ;  /* 0x0000000222067824 */ /* 0x042fe200078e00ff */
[C---:B------:R-:W-:Y:S01]  /*14060*/  ISETP.GE.AND P3, PT, R34.reuse, UR4, PT ;  /* 0x0000000422007c0c */ /* 0x040fe2000bf66270 */
[----:B0-----:R-:W0:Y:S01]  /*14070*/  SHFL.IDX PT, R3, R24, RZ, 0x181f ;  /* 0x00181fff18037589 */ /* 0x001e2200000e0000 */
[----:B------:R-:W-:Y:S01]  /*14080*/  LOP3.LUT R8, R34, 0x40, RZ, 0xfc, !PT ;  /* 0x0000004022087812 */ /* 0x000fe200078efcff */
[----:B------:R-:W-:Y:S01]  /*14090*/  IMAD R4, R7, 0x2, R22 ;  /* 0x0000000207047824 */ /* 0x000fe200078e0216 */
[----:B------:R-:W-:Y:S01]  /*140a0*/  ISETP.LT.OR P4, PT, R5, 0x1, P3 ;  /* 0x000000010500780c */ /* 0x000fe20001f81670 */
[----:B------:R-:W-:Y:S01]  /*140b0*/  SHFL.IDX PT, R7, R24, 0x1, 0x181f ;  /* 0x00381f0018077f89 */ /* 0x000fe200000e0000 */
[----:B------:R-:W-:Y:S02]  /*140c0*/  ISETP.GE.AND P2, PT, R8, UR4, PT ;  /* 0x0000000408007c0c */ /* 0x000fe4000bf46270 */
[----:B------:R-:W-:-:S02]  /*140d0*/  ISETP.GE.AND P1, PT, R37, UR4, PT ;  /* 0x0000000425007c0c */ /* 0x000fc4000bf26270 */
[----:B--2---:R-:W-:Y:S02]  /*140e0*/  IADD3 R2, P0, R14, R6, RZ ;  /* 0x000000060e027210 */ /* 0x004fe40007f1e0ff */
[----:B------:R-:W1:Y:S03]  /*140f0*/  SHFL.IDX PT, R14, R17, 0x1, 0x181f ;  /* 0x00381f00110e7f89 */ /* 0x000e6600000e0000 */
        /* <DEDUP_REMOVED lines=23> */
[----:B------:R0:W3:Y:S03]  /*14270*/  SHFL.IDX PT, R14, R17, 0x3, 0x181f ;  /* 0x00781f00110e7f89 */ /* 0x0000e600000e0000 */
        /* <DEDUP_REMOVED lines=9> */
.L_x_1511:
[C---:B------:R-:W-:Y:S02]  /*14310*/  ISETP.LT.OR P3, PT, R5.reuse, 0x31, P3 ;  /* 0x000000310500780c */ /* 0x040fe40001f61670 */
[C---:B------:R-:W-:Y:S02]  /*14320*/  ISETP.LT.OR P2, PT, R5.reuse, 0x31, P2 ;  /* 0x000000310500780c */ /* 0x040fe40001741670 */
[C---:B------:R-:W-:Y:S02]  /*14330*/  ISETP.LT.OR P1, PT, R5.reuse, 0x31, P1 ;  /* 0x000000310500780c */ /* 0x040fe40000f21670 */
[----:B01----:R-:W-:Y:S02]  /*14340*/  IADD3 R2, P4, R14, R6, RZ ;  /* 0x000000060e027210 */ /* 0x003fe40007f9e0ff */
        /* <DEDUP_REMOVED lines=11> */
.L_x_1417:
        /* <DEDUP_REMOVED lines=10> */
.L_x_1418:
[----:B------:R1:W-:Y:S01]  /*144a0*/  SYNCS.ARRIVE.TRANS64.A1T0 RZ, [R0+URZ+0x30850], RZ ;  /* 0x030850ff00ff79a7 */ /* 0x0003e2000810003f */
[----:B------:R-:W-:-:S05]  /*144b0*/  VIADD R25, R25, 0x1 ;  /* 0x0000000119197836 */ /* 0x000fca0000000000 */
[----:B------:R-:W-:-:S04]  /*144c0*/  ISETP.NE.AND P0, PT, R25, 0x2, PT ;  /* 0x000000021900780c */ /* 0x000fc80003f05270 */
[----:B0-----:R-:W-:Y:S02]  /*144d0*/  SEL R3, RZ, 0x1, P0 ;  /* 0x00000001ff037807 */ /* 0x001fe40000000000 */
[----:B------:R-:W-:Y:S02]  /*144e0*/  SEL R25, R25, RZ, P0 ;  /* 0x000000ff19197207 */ /* 0x000fe40000000000 */
[----:B-1----:R-:W-:-:S07]  /*144f0*/  LOP3.LUT R28, R28, R3, RZ, 0x3c, !PT ;  /* 0x000000031c1c7212 */ /* 0x002fce00078e3cff */
.L_x_1375:
[----:B------:R-:W-:Y:S05]  /*14500*/  BSYNC B7 ;  /* 0x0000000000077941 */ /* 0x000fea0003800000 */
.L_x_1373:
        /* <DEDUP_REMOVED lines=8> */
[----:B------:R1:W2:Y:S01]  /*14590*/  LDS.128 R16, [R22+0x308d0] ;  /* 0x0308d00016107984 */ /* 0x0002a20000000c00 */
[----:B------:R-:W-:Y:S06]  /*145a0*/  BAR.ARV 0x4, 0x180 ;  /* 0x0106000000007b1d */ /* 0x000fec0000002000 */
[----:B------:R-:W-:Y:S05]  /*145b0*/  BRA `(.L_x_1420) ;  /* 0x0000000800cc7947 */ /* 0x000fea0003800000 */
.L_x_1419:
[----:B------:R-:W1:Y:S01]  /*145c0*/  S2R R8, SR_TID.X ;  /* 0x0000000000087919 */ /* 0x000e620000002100 */
[----:B------:R-:W-:Y:S01]  /*145d0*/  UMOV UR4, 0xffffffff ;  /* 0xffffffff00047882 */ /* 0x000fe20000000000 */
[----:B-1----:R-:W-:-:S04]  /*145e0*/  LOP3.LUT R8, R8, 0x1f, RZ, 0xc0, !PT ;  /* 0x0000001f08087812 */ /* 0x002fc800078ec0ff */
[----:B------:R-:W-:Y:S01]  /*145f0*/  ISETP.NE.AND P0, PT, R8, 0x1f, PT ;  /* 0x0000001f0800780c */ /* 0x000fe20003f05270 */
[----:B------:R-:W-:-:S12]  /*14600*/  BRA.DIV UR4, `(.L_x_1421) ;  /* 0x0000003604e47947 */ /* 0x000fd8000b800000 */
[----:B------:R-:W-:Y:S01]  /*14610*/  IADD3 R5, R19, R8, RZ ;  /* 0x0000000813057210 */ /* 0x000fe20007ffe0ff */
[----:B------:R-:W-:-:S03]  /*14620*/  ULDC UR4, c[0x0][0xc3c] ;  /* 0x00030f0000047ab9 */ /* 0x000fc60000000800 */
[----:B------:R-:W-:-:S13]  /*14630*/  ISETP.GE.OR P1, PT, R5, UR4, !P0 ;  /* 0x0000000405007c0c */ /* 0x000fda000c726670 */
[----:B------:R-:W1:Y:S02]  /*14640*/  @!P1 LDC.64 R2, c[0x0][0xc80] ;  /* 0x00032000ff029b82 */ /* 0x000e640000000a00 */
[----:B-1----:R-:W-:-:S06]  /*14650*/  @!P1 IMAD.WIDE R2, R5, 0x4, R2 ;  /* 0x0000000405029825 */ /* 0x002fcc00078e0202 */
[----:B------:R-:W2:Y:S01]  /*14660*/  @!P1 LDG.E R2, desc[UR36][R2.64] ;  /* 0x0000002402029981 */ /* 0x000ea2000c1e1900 */
[----:B------:R-:W-:Y:S01]  /*14670*/  IMAD.MOV.U32 R5, RZ, RZ, RZ ;  /* 0x000000ffff057224 */ /* 0x000fe200078e00ff */
[C---:B------:R-:W-:Y:S02]  /*14680*/  ISETP.GE.U32.AND P2, PT, R8.reuse, 0x2, PT ;  /* 0x000000020800780c */ /* 0x040fe40003f46070 */
[C---:B------:R-:W-:Y:S01]  /*14690*/  ISETP.GE.U32.AND P3, PT, R8.reuse, 0x4, PT ;  /* 0x000000040800780c */ /* 0x040fe20003f66070 */
[----:B------:R-:W-:Y:S01]  /*146a0*/  SHFL.IDX PT, R0, R16, RZ, 0x1f ;  /* 0x00001fff10007589 */ /* 0x000fe200000e0000 */
[C---:B------:R-:W-:Y:S02]  /*146b0*/  ISETP.GE.U32.AND P4, PT, R8.reuse, 0x8, PT ;  /* 0x000000080800780c */ /* 0x040fe40003f86070 */
[C---:B------:R-:W-:Y:S01]  /*146c0*/  ISETP.GE.U32.AND P5, PT, R8.reuse, 0x10, PT ;  /* 0x000000100800780c */ /* 0x040fe20003fa6070 */
[----:B------:R-:W-:Y:S01]  /*146d0*/  SHFL.IDX PT, R4, R16, 0x1, 0x1f ;  /* 0x00201f0010047f89 */ /* 0x000fe200000e0000 */
[----:B--2---:R-:W-:Y:S01]  /*146e0*/  @!P1 IMAD.MOV.U32 R5, RZ, RZ, R2 ;  /* 0x000000ffff059224 */ /* 0x004fe200078e0002 */
[----:B------:R-:W-:-:S04]  /*146f0*/  ISETP.NE.AND P1, PT, R8, RZ, PT ;  /* 0x000000ff0800720c */ /* 0x000fc80003f25270 */
        /* <DEDUP_REMOVED lines=15> */
[----:B------:R1:W2:Y:S02]  /*147f0*/  SHFL.IDX PT, R14, R6, 0x1f, 0x1f ;  /* 0x03e01f00060e7f89 */ /* 0x0002a400000e0000 */
.L_x_1521:
[----:B------:R-:W-:Y:S02]  /*14800*/  ULDC UR4, c[0x0][0xc38] ;  /* 0x00030e0000047ab9 */ /* 0x000fe40000000800 */
[----:B------:R-:W-:-:S04]  /*14810*/  IMAD.U32 R7, RZ, RZ, UR4 ;  /* 0x00000004ff077e24 */ /* 0x000fc8000f8e00ff */
[----:B--2---:R-:W-:-:S04]  /*14820*/  IMAD R14, R14, R7, RZ ;  /* 0x000000070e0e7224 */ /* 0x004fc800078e02ff */
[----:B------:R-:W-:-:S05]  /*14830*/  IMAD.IADD R9, R4, 0x1, R14 ;  /* 0x0000000104097824 */ /* 0x000fca00078e020e */
[----:B------:R-:W-:-:S13]  /*14840*/  ISETP.GT.AND P6, PT, R9, R0, PT ;  /* 0x000000000900720c */ /* 0x000fda0003fc4270 */
[----:B------:R-:W-:Y:S05]  /*14850*/  @P6 BRA `(.L_x_1422) ;  /* 0x00000000009c6947 */ /* 0x000fea0003800000 */
.L_x_1427:
[----:B------:R-:W2:Y:S01]  /*14860*/  LDC R2, c[0x0][0xc3c] ;  /* 0x00030f00ff027b82 */ /* 0x000ea20000000800 */
[----:B------:R-:W-:-:S05]  /*14870*/  VIADD R19, R19, 0x1f ;  /* 0x0000001f13137836 */ /* 0x000fca0000000000 */
[----:B--2---:R-:W-:-:S13]  /*14880*/  ISETP.GE.AND P6, PT, R19, R2, PT ;  /* 0x000000021300720c */ /* 0x004fda0003fc6270 */
[----:B------:R-:W-:Y:S05]  /*14890*/  @P6 BRA `(.L_x_1423) ;  /* 0x0000000400d06947 */ /* 0x000fea0003800000 */
[----:B------:R-:W2:Y:S01]  /*148a0*/  S2R R3, SR_TID.X ;  /* 0x0000000000037919 */ /* 0x000ea20000002100 */
[----:B------:R-:W-:Y:S01]  /*148b0*/  BSSY B0, `(.L_x_1424) ;  /* 0x0000009000007945 */ /* 0x000fe20003800000 */
[----:B------:R-:W-:Y:S01]  /*148c0*/  IMAD.MOV.U32 R5, RZ, RZ, RZ ;  /* 0x000000ffff057224 */ /* 0x000fe200078e00ff */
[----:B--2---:R-:W-:-:S05]  /*148d0*/  LOP3.LUT R3, R3, 0x1f, RZ, 0xc0, !PT ;  /* 0x0000001f03037812 */ /* 0x004fca00078ec0ff */
[----:B------:R-:W-:-:S05]  /*148e0*/  IMAD.IADD R7, R19, 0x1, R3 ;  /* 0x0000000113077824 */ /* 0x000fca00078e0203 */
[----:B------:R-:W-:-:S13]  /*148f0*/  ISETP.GE.OR P6, PT, R7, R2, !P0 ;  /* 0x000000020700720c */ /* 0x000fda00047c6670 */
[----:B------:R-:W-:Y:S05]  /*14900*/  @P6 BRA `(.L_x_1425) ;  /* 0x00000000000c6947 */ /* 0x000fea0003800000 */
[----:B------:R-:W2:Y:S02]  /*14910*/  LDC.64 R2, c[0x0][0xc80] ;  /* 0x00032000ff027b82 */ /* 0x000ea40000000a00 */
[----:B--2---:R-:W-:-:S05]  /*14920*/  IMAD.WIDE R2, R7, 0x4, R2 ;  /* 0x0000000407027825 */ /* 0x004fca00078e0202 */
[----:B------:R2:W5:Y:S02]  /*14930*/  LDG.E R5, desc[UR36][R2.64] ;  /* 0x0000002402057981 */ /* 0x000564000c1e1900 */
.L_x_1425:
[----:B------:R-:W-:Y:S05]  /*14940*/  BSYNC B0 ;  /* 0x0000000000007941 */ /* 0x000fea0003800000 */
.L_x_1424:
[----:B------:R-:W-:-:S03]  /*14950*/  UMOV UR4, 0xffffffff ;  /* 0xffffffff00047882 */ /* 0x000fc60000000000 */
[----:B------:R-:W-:Y:S05]  /*14960*/  BRA.DIV UR4, `(.L_x_1426) ;  /* 0x0000003a04307947 */ /* 0x000fea000b800000 */
[----:B-----5:R-:W3:Y:S02]  /*14970*/  SHFL.UP PT, R14, R5, 0x1, RZ ;  /* 0x04200000050e7989 */ /* 0x020ee400000e00ff */
[----:B---3--:R-:W-:-:S05]  /*14980*/  SEL R14, R14, RZ, P1 ;  /* 0x000000ff0e0e7207 */ /* 0x008fca0000800000 */
[----:B------:R-:W-:-:S05]  /*14990*/  IMAD.IADD R13, R5, 0x1, R14 ;  /* 0x00000001050d7824 */ /* 0x000fca00078e020e */
[----:B------:R-:W2:Y:S02]  /*149a0*/  SHFL.UP PT, R14, R13, 0x2, RZ ;  /* 0x044000000d0e7989 */ /* 0x000ea400000e00ff */
[----:B--2---:R-:W-:-:S05]  /*149b0*/  SEL R2, R14, RZ, P2 ;  /* 0x000000ff0e027207 */ /* 0x004fca0001000000 */
[----:B------:R-:W-:-:S05]  /*149c0*/  IMAD.IADD R2, R13, 0x1, R2 ;  /* 0x000000010d027824 */ /* 0x000fca00078e0202 */
[----:B------:R-:W2:Y:S02]  /*149d0*/  SHFL.UP PT, R14, R2, 0x4, RZ ;  /* 0x04800000020e7989 */ /* 0x000ea400000e00ff */
[----:B--2---:R-:W-:-:S05]  /*149e0*/  SEL R3, R14, RZ, P3 ;  /* 0x000000ff0e037207 */ /* 0x004fca0001800000 */
[----:B------:R-:W-:-:S05]  /*149f0*/  IMAD.IADD R3, R2, 0x1, R3 ;  /* 0x0000000102037824 */ /* 0x000fca00078e0203 */
[----:B------:R-:W2:Y:S02]  /*14a00*/  SHFL.UP PT, R14, R3, 0x8, RZ ;  /* 0x05000000030e7989 */ /* 0x000ea400000e00ff */
[----:B--2---:R-:W-:-:S04]  /*14a10*/  SEL R4, R14, RZ, P4 ;  /* 0x000000ff0e047207 */ /* 0x004fc80002000000 */
[----:B------:R-:W-:-:S05]  /*14a20*/  IADD3 R4, R3, R4, RZ ;  /* 0x0000000403047210 */ /* 0x000fca0007ffe0ff */
[----:B------:R-:W2:Y:S02]  /*14a30*/  SHFL.UP PT, R14, R4, 0x10, RZ ;  /* 0x06000000040e7989 */ /* 0x000ea400000e00ff */
[----:B--2---:R-:W-:-:S05]  /*14a40*/  SEL R7, R14, RZ, P5 ;  /* 0x000000ff0e077207 */ /* 0x004fca0002800000 */
[----:B-1----:R-:W-:-:S05]  /*14a50*/  IMAD.IADD R6, R4, 0x1, R7 ;  /* 0x0000000104067824 */ /* 0x002fca00078e0207 */
[----:B------:R1:W2:Y:S02]  /*14a60*/  SHFL.IDX PT, R14, R6, 0x1f, 0x1f ;  /* 0x03e01f00060e7f89 */ /* 0x0002a400000e0000 */
.L_x_1529:
[----:B------:R-:W-:Y:S02]  /*14a70*/  ULDC UR4, c[0x0][0xc38] ;  /* 0x00030e0000047ab9 */ /* 0x000fe40000000800 */
[----:B------:R-:W-:-:S04]  /*14a80*/  IMAD.U32 R7, RZ, RZ, UR4 ;  /* 0x00000004ff077e24 */ /* 0x000fc8000f8e00ff */
[----:B--2---:R-:W-:-:S04]  /*14a90*/  IMAD R14, R14, R7, RZ ;  /* 0x000000070e0e7224 */ /* 0x004fc800078e02ff */
[----:B------:R-:W-:-:S05]  /*14aa0*/  IMAD.IADD R9, R14, 0x1, R9 ;  /* 0x000000010e097824 */ /* 0x000fca00078e0209 */
[----:B------:R-:W-:-:S13]  /*14ab0*/  ISETP.GT.AND P6, PT, R9, R0, PT ;  /* 0x000000000900720c */ /* 0x000fda0003fc4270 */
[----:B------:R-:W-:Y:S05]  /*14ac0*/  @!P6 BRA `(.L_x_1427) ;  /* 0xfffffffc0064e947 */ /* 0x000fea000383ffff */
.L_x_1422:
[----:B------:R-:W-:Y:S01]  /*14ad0*/  IMAD.IADD R16, R9, 0x1, -R14 ;  /* 0x0000000109107824 */ /* 0x000fe200078e0a0e */
[----:B------:R-:W-:-:S03]  /*14ae0*/  UMOV UR4, 0xffffffff ;  /* 0xffffffff00047882 */ /* 0x000fc60000000000 */
[----:B------:R-:W-:-:S05]  /*14af0*/  IMAD R3, R6, R7, R16 ;  /* 0x0000000706037224 */ /* 0x000fca00078e0210 */
[----:B------:R-:W-:Y:S01]  /*14b00*/  ISETP.GT.AND P6, PT, R3, R0, PT ;  /* 0x000000000300720c */ /* 0x000fe20003fc4270 */
[----:B------:R-:W-:-:S12]  /*14b10*/  BRA.DIV UR4, `(.L_x_1428) ;  /* 0x0000003a04807947 */ /* 0x000fd8000b800000 */
[----:B------:R-:W-:-:S04]  /*14b20*/  VOTE.ANY R2, PT, !P6 ;  /* 0x0000000000027806 */ /* 0x000fc800070e0100 */
[----:B------:R-:W2:Y:S02]  /*14b30*/  POPC R4, R2 ;  /* 0x0000000200047309 */ /* 0x000ea40000000000 */
[----:B--2---:R2:W3:Y:S02]  /*14b40*/  SHFL.IDX PT, R5, R5, R4, 0x1f ;  /* 0x00001f0405057589 */ /* 0x0044e400000e0000 */
.L_x_1533:
[----:B------:R-:W-:Y:S01]  /*14b50*/  ISETP.NE.AND P0, PT, R2, RZ, PT ;  /* 0x000000ff0200720c */ /* 0x000fe20003f05270 */
[----:B------:R-:W-:-:S12]  /*14b60*/  IMAD.MOV.U32 R14, RZ, RZ, RZ ;  /* 0x000000ffff0e7224 */ /* 0x000fd800078e00ff */
[----:B------:R-:W-:Y:S05]  /*14b70*/  @!P0 BRA `(.L_x_1429) ;  /* 0x0000000000108947 */ /* 0x000fea0003800000 */
[----:B------:R-:W-:Y:S01]  /*14b80*/  UMOV UR4, 0xffffffff ;  /* 0xffffffff00047882 */ /* 0x000fe20000000000 */
[----:B------:R-:W-:Y:S02]  /*14b90*/  VIADD R12, R4, 0xffffffff ;  /* 0xffffffff040c7836 */ /* 0x000fe40000000000 */
[----:B------:R-:W-:Y:S05]  /*14ba0*/  BRA.DIV UR4, `(.L_x_1430) ;  /* 0x0000003a04a47947 */ /* 0x000fea000b800000 */
[----:B------:R4:W0:Y:S02]  /*14bb0*/  SHFL.IDX PT, R14, R6, R12, 0x1f ;  /* 0x00001f0c060e7589 */ /* 0x00082400000e0000 */
.L_x_1429:
[----:B------:R-:W5:Y:S01]  /*14bc0*/  LDC.64 R2, c[0x0][0xc90] ;  /* 0x00032400ff027b82 */ /* 0x000f620000000a00 */
[----:B------:R-:W-:-:S04]  /*14bd0*/  IMAD.IADD R19, R4, 0x1, R19 ;  /* 0x0000000104137824 */ /* 0x000fc800078e0213 */
[----:B-----5:R-:W-:-:S05]  /*14be0*/  IMAD.WIDE R2, R19, 0x4, R2 ;  /* 0x0000000413027825 */ /* 0x020fca00078e0202 */
[----:B-1--4-:R1:W2:Y:S01]  /*14bf0*/  LDG.E R6, desc[UR36][R2.64] ;  /* 0x0000002402067981 */ /* 0x0122a2000c1e1900 */
[----:B0-----:R-:W-:Y:S02]  /*14c00*/  IMAD R16, R14, R7, R16 ;  /* 0x000000070e107224 */ /* 0x001fe400078e0210 */
[----:B-1----:R-:W-:Y:S02]  /*14c10*/  IMAD.MOV.U32 R2, RZ, RZ, RZ ;  /* 0x000000ffff027224 */ /* 0x002fe400078e00ff */
[----:B--23--:R-:W-:-:S05]  /*14c20*/  IMAD R4, R5, R6, RZ ;  /* 0x0000000605047224 */ /* 0x00cfca00078e02ff */
[----:B------:R-:W-:-:S04]  /*14c30*/  IABS R8, R4 ;  /* 0x0000000400087213 */ /* 0x000fc80000000000 */
[----:B------:R-:W0:Y:S08]  /*14c40*/  I2F.RP R10, R8 ;  /* 0x00000008000a7306 */ /* 0x000e300000209400 */
[----:B0-----:R-:W0:Y:S02]  /*14c50*/  MUFU.RCP R10, R10 ;  /* 0x0000000a000a7308 */ /* 0x001e240000001000 */
[----:B0-----:R-:W-:-:S06]  /*14c60*/  VIADD R11, R10, 0xffffffe ;  /* 0x0ffffffe0a0b7836 */ /* 0x001fcc0000000000 */
[----:B------:R-:W0:Y:S02]  /*14c70*/  F2I.FTZ.U32.TRUNC.NTZ R3, R11 ;  /* 0x0000000b00037305 */ /* 0x000e24000021f000 */
[----:B0-----:R-:W-:-:S04]  /*14c80*/  IMAD.MOV R9, RZ, RZ, -R3 ;  /* 0x000000ffff097224 */ /* 0x001fc800078e0a03 */
[----:B------:R-:W-:-:S04]  /*14c90*/  IMAD R9, R9, R8, RZ ;  /* 0x0000000809097224 */ /* 0x000fc800078e02ff */
[----:B------:R-:W-:-:S04]  /*14ca0*/  IMAD.HI.U32 R2, R3, R9, R2 ;  /* 0x0000000903027227 */ /* 0x000fc800078e0002 */
[----:B------:R-:W-:Y:S01]  /*14cb0*/  IMAD.IADD R9, R0, 0x1, -R16 ;  /* 0x0000000100097824 */ /* 0x000fe200078e0a10 */
[----:B------:R-:W-:-:S04]  /*14cc0*/  IABS R0, R4 ;  /* 0x0000000400007213 */ /* 0x000fc80000000000 */
[----:B------:R-:W-:Y:S01]  /*14cd0*/  IABS R3, R9 ;  /* 0x0000000900037213 */ /* 0x000fe20000000000 */
[----:B------:R-:W-:-:S04]  /*14ce0*/  IMAD.MOV R0, RZ, RZ, -R0 ;  /* 0x000000ffff007224 */ /* 0x000fc800078e0a00 */
        /* <DEDUP_REMOVED lines=9> */
[----:B------:R-:W-:-:S05]  /*14d80*/  @P0 VIADD R2, R2, 0x1 ;  /* 0x0000000102020836 */ /* 0x000fca0000000000 */
[----:B------:R-:W-:Y:S02]  /*14d90*/  @!P2 IADD3 R2, -R2, RZ, RZ ;  /* 0x000000ff0202a210 */ /* 0x000fe40007ffe1ff */
[----:B------:R-:W-:-:S05]  /*14da0*/  @!P1 LOP3.LUT R2, RZ, R4, RZ, 0x33, !PT ;  /* 0x00000004ff029212 */ /* 0x000fca00078e33ff */
[----:B------:R-:W-:Y:S02]  /*14db0*/  IMAD R0, R6, R2, RZ ;  /* 0x0000000206007224 */ /* 0x000fe400078e02ff */
[----:B------:R-:W-:Y:S02]  /*14dc0*/  IMAD.MOV R2, RZ, RZ, -R2 ;  /* 0x000000ffff027224 */ /* 0x000fe400078e0a02 */
[----:B------:R-:W-:Y:S02]  /*14dd0*/  IMAD.MOV R3, RZ, RZ, -R0 ;  /* 0x000000ffff037224 */ /* 0x000fe400078e0a00 */
[----:B------:R-:W-:-:S03]  /*14de0*/  IMAD R9, R4, R2, R9 ;  /* 0x0000000204097224 */ /* 0x000fc600078e0209 */
[----:B------:R-:W-:-:S04]  /*14df0*/  VIADDMNMX R6, R3, R7, R6, PT ;  /* 0x0000000703067246 */ /* 0x000fc80003800106 */
[-C--:B------:R-:W-:Y:S02]  /*14e00*/  IABS R7, R6.reuse ;  /* 0x0000000600077213 */ /* 0x080fe40000000000 */
[----:B------:R-:W-:Y:S02]  /*14e10*/  IABS R4, R6 ;  /* 0x0000000600047213 */ /* 0x000fe40000000000 */
[----:B------:R-:W0:Y:S03]  /*14e20*/  I2F.RP R8, R7 ;  /* 0x0000000700087306 */ /* 0x000e260000209400 */
[----:B------:R-:W-:-:S05]  /*14e30*/  IMAD.MOV R4, RZ, RZ, -R4 ;  /* 0x000000ffff047224 */ /* 0x000fca00078e0a04 */
[----:B0-----:R-:W0:Y:S02]  /*14e40*/  MUFU.RCP R8, R8 ;  /* 0x0000000800087308 */ /* 0x001e240000001000 */
[----:B0-----:R-:W-:-:S06]  /*14e50*/  VIADD R3, R8, 0xffffffe ;  /* 0x0ffffffe08037836 */ /* 0x001fcc0000000000 */
[----:B------:R-:W0:Y:S02]  /*14e60*/  F2I.FTZ.U32.TRUNC.NTZ R3, R3 ;  /* 0x0000000300037305 */ /* 0x000e24000021f000 */
[----:B0-----:R-:W-:-:S04]  /*14e70*/  IMAD.MOV R2, RZ, RZ, -R3 ;  /* 0x000000ffff027224 */ /* 0x001fc800078e0a03 */
[----:B------:R-:W-:Y:S02]  /*14e80*/  IMAD R11, R2, R7, RZ ;  /* 0x00000007020b7224 */ /* 0x000fe400078e02ff */
[----:B------:R-:W-:-:S04]  /*14e90*/  IMAD.MOV.U32 R2, RZ, RZ, RZ ;  /* 0x000000ffff027224 */ /* 0x000fc800078e00ff */
[----:B------:R-:W-:Y:S01]  /*14ea0*/  IMAD.HI.U32 R2, R3, R11, R2 ;  /* 0x0000000b03027227 */ /* 0x000fe200078e0002 */
[----:B------:R-:W-:Y:S02]  /*14eb0*/  IABS R11, R9 ;  /* 0x00000009000b7213 */ /* 0x000fe40000000000 */
[C---:B------:R-:W-:Y:S01]  /*14ec0*/  LOP3.LUT R3, R9.reuse, R6, RZ, 0x3c, !PT ;  /* 0x0000000609037212 */ /* 0x040fe200078e3cff */
[----:B------:R-:W-:Y:S02]  /*14ed0*/  IMAD.IADD R9, R9, 0x1, R0 ;  /* 0x0000000109097824 */ /* 0x000fe400078e0200 */
[----:B------:R-:W-:Y:S01]  /*14ee0*/  IMAD.HI.U32 R2, R2, R11, RZ ;  /* 0x0000000b02027227 */ /* 0x000fe200078e00ff */
[----:B------:R-:W-:-:S03]  /*14ef0*/  ISETP.GE.AND P2, PT, R3, RZ, PT ;  /* 0x000000ff0300720c */ /* 0x000fc60003f46270 */
[----:B------:R-:W-:-:S05]  /*14f00*/  IMAD R4, R2, R4, R11 ;  /* 0x0000000402047224 */ /* 0x000fca00078e020b */
[----:B------:R-:W-:-:S13]  /*14f10*/  ISETP.GT.U32.AND P1, PT, R7, R4, PT ;  /* 0x000000040700720c */ /* 0x000fda0003f24070 */
[----:B------:R-:W-:Y:S02]  /*14f20*/  @!P1 IMAD.IADD R4, R4, 0x1, -R7 ;  /* 0x0000000104049824 */ /* 0x000fe400078e0a07 */
[----:B------:R-:W-:Y:S01]  /*14f30*/  @!P1 VIADD R2, R2, 0x1 ;  /* 0x0000000102029836 */ /* 0x000fe20000000000 */
[----:B------:R-:W-:Y:S02]  /*14f40*/  ISETP.NE.AND P1, PT, R6, RZ, PT ;  /* 0x000000ff0600720c */ /* 0x000fe40003f25270 */
[----:B------:R-:W-:-:S13]  /*14f50*/  ISETP.GE.U32.AND P0, PT, R4, R7, PT ;  /* 0x000000070400720c */ /* 0x000fda0003f06070 */
[----:B------:R-:W-:-:S04]  /*14f60*/  @P0 VIADD R2, R2, 0x1 ;  /* 0x0000000102020836 */ /* 0x000fc80000000000 */
[----:B------:R-:W-:Y:S01]  /*14f70*/  @!P2 IMAD.MOV R2, RZ, RZ, -R2 ;  /* 0x000000ffff02a224 */ /* 0x000fe200078e0a02 */
[----:B------:R-:W-:Y:S01]  /*14f80*/  @!P1 LOP3.LUT R2, RZ, R6, RZ, 0x33, !PT ;  /* 0x00000006ff029212 */ /* 0x000fe200078e33ff */
[----:B------:R-:W-:-:S04]  /*14f90*/  IMAD.MOV R6, RZ, RZ, -R6 ;  /* 0x000000ffff067224 */ /* 0x000fc800078e0a06 */
[----:B------:R-:W-:Y:S01]  /*14fa0*/  IMAD R18, R2, R6, R9 ;  /* 0x0000000602127224 */ /* 0x000fe200078e0209 */
[----:B------:R-:W-:-:S05]  /*14fb0*/  LOP3.LUT R2, RZ, R2, RZ, 0x33, !PT ;  /* 0x00000002ff027212 */ /* 0x000fca00078e33ff */
[----:B------:R-:W-:Y:S01]  /*14fc0*/  IMAD.IADD R17, R5, 0x1, R2 ;  /* 0x0000000105117824 */ /* 0x000fe200078e0202 */
[----:B------:R-:W-:Y:S06]  /*14fd0*/  BRA `(.L_x_1431) ;  /* 0x00000000001c7947 */ /* 0x000fec0003800000 */
.L_x_1423:
[----:B------:R-:W-:Y:S01]  /*14fe0*/  UMOV UR4, URZ ;  /* 0x0000003f00047c82 */ /* 0x000fe20008000000 */
[----:B------:R-:W-:Y:S01]  /*14ff0*/  UMOV UR5, URZ ;  /* 0x0000003f00057c82 */ /* 0x000fe20008000000 */
[----:B------:R-:W-:Y:S01]  /*15000*/  ULDC UR6, c[0x0][0xc3c] ;  /* 0x00030f0000067ab9 */ /* 0x000fe20000000800 */
[----:B------:R-:W-:Y:S01]  /*15010*/  IMAD.MOV.U32 R16, RZ, RZ, R0 ;  /* 0x000000ffff107224 */ /* 0x000fe200078e0000 */
[----:B------:R-:W-:Y:S01]  /*15020*/  MOV R18, UR5 ;  /* 0x0000000500127c02 */ /* 0x000fe20008000f00 */
[----:B------:R-:W-:Y:S02]  /*15030*/  IMAD.U32 R17, RZ, RZ, UR4 ;  /* 0x00000004ff117e24 */ /* 0x000fe4000f8e00ff */
[----:B------:R-:W-:-:S07]  /*15040*/  IMAD.U32 R19, RZ, RZ, UR6 ;  /* 0x00000006ff137e24 */ /* 0x000fce000f8e00ff */
.L_x_1431:
[----:B------:R-:W2:Y:S01]  /*15050*/  S2R R0, SR_TID.X ;  /* 0x0000000000007919 */ /* 0x000ea20000002100 */
[----:B------:R-:W-:Y:S05]  /*15060*/  WARPSYNC.ALL ;  /* 0x0000000000007948 */ /* 0x000fea0003800000 */
[----:B------:R-:W-:Y:S01]  /*15070*/  BAR.SYNC.DEFER_BLOCKING 0x4, 0x180 ;  /* 0x0106000000007b1d */ /* 0x000fe20000010000 */
[----:B--2---:R-:W-:-:S04]  /*15080*/  LOP3.LUT R0, R0, 0x1f, RZ, 0xc0, !PT ;  /* 0x0000001f00007812 */ /* 0x004fc800078ec0ff */
[----:B------:R-:W-:-:S13]  /*15090*/  ISETP.NE.AND P0, PT, R0, RZ, PT ;  /* 0x000000ff0000720c */ /* 0x000fda0003f05270 */
[----:B------:R-:W2:Y:S01]  /*150a0*/  @!P0 S2R R3, SR_CgaCtaId ;  /* 0x0000000000038919 */ /* 0x000ea20000008800 */
[----:B------:R-:W-:-:S04]  /*150b0*/  @!P0 MOV R0, 0x400 ;  /* 0x0000040000008802 */ /* 0x000fc80000000f00 */
[----:B--2---:R-:W-:-:S05]  /*150c0*/  @!P0 LEA R22, R3, R0, 0x18 ;  /* 0x0000000003168211 */ /* 0x004fca00078ec0ff */
[----:B------:R3:W-:Y:S01]  /*150d0*/  @!P0 STS.128 [R22+0x308d0], R16 ;  /* 0x0308d01016008388 */ /* 0x0007e20000000c00 */
[----:B------:R-:W-:Y:S06]  /*150e0*/  BAR.ARV 0x5, 0x180 ;  /* 0x0146000000007b1d */ /* 0x000fec0000002000 */
.L_x_1420:
[----:B------:R-:W-:Y:S02]  /*150f0*/  ULDC UR4, c[0x0][0xc3c] ;  /* 0x00030f0000047ab9 */ /* 0x000fe40000000800 */
[----:B--2---:R-:W-:-:S13]  /*15100*/  ISETP.GE.AND P0, PT, R19, UR4, PT ;  /* 0x0000000413007c0c */ /* 0x004fda000bf06270 */
[----:B------:R-:W-:Y:S05]  /*15110*/  @!P0 BRA `(.L_x_1432) ;  /* 0xffffffb400a08947 */ /* 0x000fea000383ffff */
[----:B------:R-:W-:Y:S05]  /*15120*/  BSYNC B8 ;  /* 0x0000000000087941 */ /* 0x000fea0003800000 */
.L_x_1361:
[----:B------:R-:W2:Y:S01]  /*15130*/  LDL.LU R0, [R1+0x1c] ;  /* 0x00001c0001007983 */ /* 0x000ea20000300800 */
[----:B------:R-:W-:Y:S01]  /*15140*/  BSSY B0, `(.L_x_1433) ;  /* 0x000000b000007945 */ /* 0x000fe20003800000 */
[----:B------:R-:W4:Y:S01]  /*15150*/  S2R R5, SR_CgaCtaId ;  /* 0x0000000000057919 */ /* 0x000f220000008800 */
[----:B--2---:R-:W-:-:S05]  /*15160*/  VIADD R0, R0, 0x1 ;  /* 0x0000000100007836 */ /* 0x004fca0000000000 */
[----:B-1----:R-:W-:-:S04]  /*15170*/  LEA.HI R2, R0, R0, RZ, 0x1 ;  /* 0x0000000000027211 */ /* 0x002fc800078f08ff */
[----:B------:R-:W-:Y:S02]  /*15180*/  LOP3.LUT R3, R2, 0xfffffffe, RZ, 0xc0, !PT ;  /* 0xfffffffe02037812 */ /* 0x000fe400078ec0ff */
[----:B------:R-:W-:-:S03]  /*15190*/  MOV R2, 0x400 ;  /* 0x0000040000027802 */ /* 0x000fc60000000f00 */
[----:B------:R-:W-:Y:S01]  /*151a0*/  IMAD.IADD R0, R0, 0x1, -R3 ;  /* 0x0000000100007824 */ /* 0x000fe200078e0a03 */
[----:B----4-:R-:W-:-:S04]  /*151b0*/  LEA R4, R5, R2, 0x18 ;  /* 0x0000000205047211 */ /* 0x010fc800078ec0ff */
[----:B------:R-:W-:-:S04]  /*151c0*/  SHF.L.U32 R0, R0, 0x1f, RZ ;  /* 0x0000001f00007819 */ /* 0x000fc800000006ff */
[----:B------:R-:W1:Y:S02]  /*151d0*/  SYNCS.PHASECHK.TRANS64.TRYWAIT P0, [R4+URZ+0x30820], R0 ;  /* 0x03082000040075a7 */ /* 0x000e64000800017f */
[----:B-1----:R-:W-:Y:S05]  /*151e0*/  @!P0 BRA `(.L_x_1434) ;  /* 0x0000003400388947 */ /* 0x002fea0003800000 */
.L_x_1536:
[----:B------:R-:W-:Y:S05]  /*151f0*/  BSYNC B0 ;  /* 0x0000000000007941 */ /* 0x000fea0003800000 */
.L_x_1433:
[----:B------:R-:W-:-:S03]  /*15200*/  UMOV UR4, 0xffffffff ;  /* 0xffffffff00047882 */ /* 0x000fc60000000000 */
[----:B------:R-:W-:Y:S05]  /*15210*/  BRA.DIV UR4, `(.L_x_1435) ;  /* 0x0000003604407947 */ /* 0x000fea000b800000 */
[----:B-1----:R-:W1:Y:S02]  /*15220*/  S2R R0, SR_TID.X ;  /* 0x0000000000007919 */ /* 0x002e640000002100 */
[----:B-1----:R-:W-:-:S04]  /*15230*/  SHF.R.U32.HI R0, RZ, 0x5, R0 ;  /* 0x00000005ff007819 */ /* 0x002fc80000011600 */
[----:B------:R-:W-:-:S05]  /*15240*/  LOP3.LUT R0, R0, 0x3, RZ, 0xc0, !PT ;  /* 0x0000000300007812 */ /* 0x000fca00078ec0ff */
[----:B------:R1:W2:Y:S02]  /*15250*/  SHFL.IDX PT, R14, R0, RZ, 0x1f ;  /* 0x00001fff000e7589 */ /* 0x0002a400000e0000 */
.L_x_1539:
[----:B--2---:R-:W-:Y:S01]  /*15260*/  ISETP.NE.AND P0, PT, R14, RZ, PT ;  /* 0x000000ff0e00720c */ /* 0x004fe20003f05270 */
[----:B------:R-:W-:-:S12]  /*15270*/  BSSY B0, `(.L_x_1436) ;  /* 0x0000026000007945 */ /* 0x000fd80003800000 */
[----:B------:R-:W-:Y:S05]  /*15280*/  @P0 BRA `(.L_x_1437) ;  /* 0x0000000000900947 */ /* 0x000fea0003800000 */
[----:B------:R-:W-:-:S03]  /*15290*/  UMOV UR4, 0xffffffff ;  /* 0xffffffff00047882 */ /* 0x000fc60000000000 */
[----:B------:R-:W-:Y:S05]  /*152a0*/  BRA.DIV UR4, `(.L_x_1438) ;  /* 0x0000003604507947 */ /* 0x000fea000b800000 */
[----:B------:R-:W-:-:S13]  /*152b0*/  ELECT P6, URZ, PT ;  /* 0x00000000003f782f */ /* 0x000fda00038c0000 */
.L_x_1542:
        /* <DEDUP_REMOVED lines=8> */
.L_x_1439:
[C---:B------:R-:W-:Y:S01]  /*15340*/  IMAD R5, R25.reuse, 0x8, R4 ;  /* 0x0000000819057824 */ /* 0x040fe200078e0204 */
[----:B------:R-:W-:Y:S01]  /*15350*/  SHF.L.U32 R0, R28, 0x1f, RZ ;  /* 0x0000001f1c007819 */ /* 0x000fe200000006ff */
[----:B------:R-:W-:-:S03]  /*15360*/  VIADD R25, R25, 0x1 ;  /* 0x0000000119197836 */ /* 0x000fc60000000000 */
[----:B------:R-:W1:Y:S02]  /*15370*/  SYNCS.PHASECHK.TRANS64.TRYWAIT P1, [R5+URZ+0x30840], R0 ;  /* 0x03084000050075a7 */ /* 0x000e64000802017f */
[----:B------:R-:W-:-:S04]  /*15380*/  ISETP.NE.AND P2, PT, R25, 0x2, PT ;  /* 0x000000021900780c */ /* 0x000fc80003f45270 */
[----:B------:R-:W-:Y:S01]  /*15390*/  SEL R3, RZ, 0x1, P2 ;  /* 0x00000001ff037807 */ /* 0x000fe20001000000 */
[----:B-1----:R-:W-:Y:S08]  /*153a0*/  @!P1 BRA `(.L_x_1440) ;  /* 0x0000003400309947 */ /* 0x002ff00003800000 */
.L_x_1543:
[----:B------:R-:W-:Y:S02]  /*153b0*/  SEL R25, R25, RZ, P2 ;  /* 0x000000ff19197207 */ /* 0x000fe40001000000 */
[----:B------:R-:W-:Y:S01]  /*153c0*/  LOP3.LUT R2, R28, R3, RZ, 0x3c, !PT ;  /* 0x000000031c027212 */ /* 0x000fe200078e3cff */
[----:B------:R-:W-:Y:S06]  /*153d0*/  @!P0 BRA `(.L_x_1441) ;  /* 0x0000000000048947 */ /* 0x000fec0003800000 */
[----:B------:R-:W-:Y:S01]  /*153e0*/  BPT.TRAP 0x1 ;  /* 0x000000040000795c */ /* 0x000fe20000300000 */
.L_x_1441:
[----:B------:R-:W-:Y:S01]  /*153f0*/  IMAD R25, R25, 0x8, R4 ;  /* 0x0000000819197824 */ /* 0x000fe200078e0204 */
[----:B------:R-:W-:-:S04]  /*15400*/  SHF.L.U32 R2, R2, 0x1f, RZ ;  /* 0x0000001f02027819 */ /* 0x000fc800000006ff */
[----:B------:R-:W2:Y:S02]  /*15410*/  SYNCS.PHASECHK.TRANS64.TRYWAIT P1, [R25+URZ+0x30840], R2 ;  /* 0x03084002190075a7 */ /* 0x000ea4000802017f */
[----:B--2---:R-:W-:Y:S05]  /*15420*/  @!P1 BRA `(.L_x_1442) ;  /* 0x0000003400249947 */ /* 0x004fea0003800000 */
.L_x_1544:
[----:B------:R-:W-:Y:S05]  /*15430*/  @!P0 BRA `(.L_x_1443) ;  /* 0x0000000000048947 */ /* 0x000fea0003800000 */
[----:B------:R-:W-:Y:S01]  /*15440*/  BPT.TRAP 0x1 ;  /* 0x000000040000795c */ /* 0x000fe20000300000 */
.L_x_1443:
[----:B------:R-:W4:Y:S02]  /*15450*/  SYNCS.PHASECHK.TRANS64.TRYWAIT P1, [R5+URZ+0x30860], R0 ;  /* 0x03086000050075a7 */ /* 0x000f24000802017f */
[----:B----4-:R-:W-:Y:S05]  /*15460*/  @!P1 BRA `(.L_x_1444) ;  /* 0x0000003400289947 */ /* 0x010fea0003800000 */
.L_x_1545:
[----:B------:R-:W-:Y:S05]  /*15470*/  @!P0 BRA `(.L_x_1445) ;  /* 0x0000000000048947 */ /* 0x000fea0003800000 */
[----:B------:R-:W-:Y:S01]  /*15480*/  BPT.TRAP 0x1 ;  /* 0x000000040000795c */ /* 0x000fe20000300000 */
.L_x_1445:
[----:B------:R0:W0:Y:S02]  /*15490*/  SYNCS.PHASECHK.TRANS64.TRYWAIT P0, [R25+URZ+0x30860], R2 ;  /* 0x03086002190075a7 */ /* 0x000024000800017f */
[----:B0-----:R-:W-:Y:S05]  /*154a0*/  @!P0 NANOSLEEP.SYNCS 0x989680 ;  /* 0x009896800000895d */ /* 0x001fea0003900000 */
[----:B------:R-:W0:Y:S02]  /*154b0*/  @!P0 SYNCS.PHASECHK.TRANS64 P0, [R25+URZ+0x30860], R2 ;  /* 0x03086002190085a7 */ /* 0x000e24000800007f */
[----:B0-----:R-:W-:Y:S05]  /*154c0*/  @!P0 BRA `(.L_x_1445) ;  /* 0xfffffffc00f08947 */ /* 0x001fea000383ffff */
.L_x_1437:
[----:B------:R-:W-:Y:S05]  /*154d0*/  BSYNC B0 ;  /* 0x0000000000007941 */ /* 0x000fea0003800000 */
.L_x_1436:
[----:B------:R-:W-:Y:S05]  /*154e0*/  EXIT ;  /* 0x000000000000794d */ /* 0x000fea0003800000 */
.L_x_1255:
[----:B0-----:R-:W-:-:S04]  /*154f0*/  IMAD.U32 R3, RZ, RZ, UR40 ;  /* 0x00000028ff037e24 */ /* 0x001fc8000f8e00ff */
[----:B------:R0:W1:Y:S03]  /*15500*/  SYNCS.PHASECHK.TRANS64.TRYWAIT P1, [R3+URZ+0x30800], R0 ;  /* 0x03080000030075a7 */ /* 0x000066000802017f */
[----:B-1----:R-:W-:Y:S05]  /*15510*/  @!P1 NANOSLEEP.SYNCS 0x989680 ;  /* 0x009896800000995d */ /* 0x002fea0003900000 */
[----:B------:R-:W1:Y:S02]  /*15520*/  @!P1 SYNCS.PHASECHK.TRANS64 P1, [R3+URZ+0x30800], R0 ;  /* 0x03080000030095a7 */ /* 0x000e64000802007f */
[----:B-1----:R-:W-:Y:S05]  /*15530*/  @!P1 BRA `(.L_x_1255) ;  /* 0xfffffffc00ec9947 */ /* 0x002fea000383ffff */
[----:B------:R-:W-:Y:S05]  /*15540*/  BRA `(.L_x_1446) ;  /* 0xfffffec800307947 */ /* 0x000fea000383ffff */
.L_x_1259:
[----:B-1----:R1:W2:Y:S02]  /*15550*/  SYNCS.PHASECHK.TRANS64.TRYWAIT P1, [R3+URZ+0x30830], R0 ;  /* 0x03083000030075a7 */ /* 0x0022a4000802017f */
[----:B--2---:R-:W-:Y:S05]  /*15560*/  @!P1 NANOSLEEP.SYNCS 0x989680 ;  /* 0x009896800000995d */ /* 0x004fea0003900000 */
[----:B------:R-:W2:Y:S02]  /*15570*/  @!P1 SYNCS.PHASECHK.TRANS64 P1, [R3+URZ+0x30830], R0 ;  /* 0x03083000030095a7 */ /* 0x000ea4000802007f */
[----:B--2---:R-:W-:Y:S05]  /*15580*/  @!P1 BRA `(.L_x_1259) ;  /* 0xfffffffc00f09947 */ /* 0x004fea000383ffff */
[----:B------:R-:W-:Y:S05]  /*15590*/  BRA `(.L_x_1258) ;  /* 0xfffffec8004c7947 */ /* 0x000fea000383ffff */
.L_x_1276:
[----:B-1----:R-:W-:-:S04]  /*155a0*/  IMAD.U32 R4, RZ, RZ, UR6 ;  /* 0x00000006ff047e24 */ /* 0x002fc8000f8e00ff */
[----:B------:R1:W2:Y:S03]  /*155b0*/  SYNCS.PHASECHK.TRANS64.TRYWAIT P1, [R4+URZ+0x30830], R3 ;  /* 0x03083003040075a7 */ /* 0x0002a6000802017f */
[----:B--2---:R-:W-:Y:S05]  /*155c0*/  @!P1 NANOSLEEP.SYNCS 0x989680 ;  /* 0x009896800000995d */ /* 0x004fea0003900000 */
[----:B------:R-:W2:Y:S02]  /*155d0*/  @!P1 SYNCS.PHASECHK.TRANS64 P1, [R4+URZ+0x30830], R3 ;  /* 0x03083003040095a7 */ /* 0x000ea4000802007f */
[----:B--2---:R-:W-:Y:S05]  /*155e0*/  @!P1 BRA `(.L_x_1276) ;  /* 0xfffffffc00ec9947 */ /* 0x004fea000383ffff */
[----:B------:R-:W-:Y:S05]  /*155f0*/  BRA `(.L_x_1275) ;  /* 0xfffffef000707947 */ /* 0x000fea000383ffff */
.L_x_1280:
[----:B01----:R-:W-:-:S04]  /*15600*/  IMAD.U32 R3, RZ, RZ, UR5 ;  /* 0x00000005ff037e24 */ /* 0x003fc8000f8e00ff */
[----:B------:R0:W1:Y:S03]  /*15610*/  SYNCS.PHASECHK.TRANS64.TRYWAIT P1, [R3+URZ+0x30850], R0 ;  /* 0x03085000030075a7 */ /* 0x000066000802017f */
[----:B-1----:R-:W-:Y:S05]  /*15620*/  @!P1 NANOSLEEP.SYNCS 0x989680 ;  /* 0x009896800000995d */ /* 0x002fea0003900000 */
[----:B------:R-:W1:Y:S02]  /*15630*/  @!P1 SYNCS.PHASECHK.TRANS64 P1, [R3+URZ+0x30850], R0 ;  /* 0x03085000030095a7 */ /* 0x000e64000802007f */
[----:B-1----:R-:W-:Y:S05]  /*15640*/  @!P1 BRA `(.L_x_1280) ;  /* 0xfffffffc00ec9947 */ /* 0x002fea000383ffff */
[----:B------:R-:W-:Y:S05]  /*15650*/  BRA `(.L_x_1279) ;  /* 0xffffff0000087947 */ /* 0x000fea000383ffff */
.L_x_1299:
[----:B-1----:R-:W-:-:S04]  /*15660*/  IMAD.U32 R4, RZ, RZ, UR6 ;  /* 0x00000006ff047e24 */ /* 0x002fc8000f8e00ff */
[----:B------:R1:W2:Y:S03]  /*15670*/  SYNCS.PHASECHK.TRANS64.TRYWAIT P1, [R4+URZ+0x30830], R3 ;  /* 0x03083003040075a7 */ /* 0x0002a6000802017f */
[----:B--2---:R-:W-:Y:S05]  /*15680*/  @!P1 NANOSLEEP.SYNCS 0x989680 ;  /* 0x009896800000995d */ /* 0x004fea0003900000 */
[----:B------:R-:W2:Y:S02]  /*15690*/  @!P1 SYNCS.PHASECHK.TRANS64 P1, [R4+URZ+0x30830], R3 ;  /* 0x03083003040095a7 */ /* 0x000ea4000802007f */
[----:B--2---:R-:W-:Y:S05]  /*156a0*/  @!P1 BRA `(.L_x_1299) ;  /* 0xfffffffc00ec9947 */ /* 0x004fea000383ffff */
[----:B------:R-:W-:Y:S05]  /*156b0*/  BRA `(.L_x_1298) ;  /* 0xffffff1800fc7947 */ /* 0x000fea000383ffff */
.L_x_1303:
[----:B01----:R-:W-:-:S04]  /*156c0*/  IMAD.U32 R3, RZ, RZ, UR5 ;  /* 0x00000005ff037e24 */ /* 0x003fc8000f8e00ff */
[----:B------:R0:W1:Y:S03]  /*156d0*/  SYNCS.PHASECHK.TRANS64.TRYWAIT P1, [R3+URZ+0x30850], R0 ;  /* 0x03085000030075a7 */ /* 0x000066000802017f */
[----:B-1----:R-:W-:Y:S05]  /*156e0*/  @!P1 NANOSLEEP.SYNCS 0x989680 ;  /* 0x009896800000995d */ /* 0x002fea0003900000 */
[----:B------:R-:W1:Y:S02]  /*156f0*/  @!P1 SYNCS.PHASECHK.TRANS64 P1, [R3+URZ+0x30850], R0 ;  /* 0x03085000030095a7 */ /* 0x000e64000802007f */
[----:B-1----:R-:W-:Y:S05]  /*15700*/  @!P1 BRA `(.L_x_1303) ;  /* 0xfffffffc00ec9947 */ /* 0x002fea000383ffff */
[----:B------:R-:W-:Y:S05]  /*15710*/  BRA `(.L_x_1302) ;  /* 0xffffff2800947947 */ /* 0x000fea000383ffff */
.L_x_1311:
[----:B-1----:R-:W-:-:S04]  /*15720*/  IMAD.U32 R4, RZ, RZ, UR5 ;  /* 0x00000005ff047e24 */ /* 0x002fc8000f8e00ff */
[----:B------:R1:W2:Y:S03]  /*15730*/  SYNCS.PHASECHK.TRANS64.TRYWAIT P1, [R4+URZ+0x30830], R3 ;  /* 0x03083003040075a7 */ /* 0x0002a6000802017f */
[----:B--2---:R-:W-:Y:S05]  /*15740*/  @!P1 NANOSLEEP.SYNCS 0x989680 ;  /* 0x009896800000995d */ /* 0x004fea0003900000 */
[----:B------:R-:W2:Y:S02]  /*15750*/  @!P1 SYNCS.PHASECHK.TRANS64 P1, [R4+URZ+0x30830], R3 ;  /* 0x03083003040095a7 */ /* 0x000ea4000802007f */
[----:B--2---:R-:W-:Y:S05]  /*15760*/  @!P1 BRA `(.L_x_1311) ;  /* 0xfffffffc00ec9947 */ /* 0x004fea000383ffff */
[----:B------:R-:W-:Y:S05]  /*15770*/  BRA `(.L_x_1310) ;  /* 0xffffff38002c7947 */ /* 0x000fea000383ffff */
.L_x_1315:
[----:B01----:R-:W-:-:S04]  /*15780*/  IMAD.U32 R3, RZ, RZ, UR5 ;  /* 0x00000005ff037e24 */ /* 0x003fc8000f8e00ff */
[----:B------:R0:W1:Y:S03]  /*15790*/  SYNCS.PHASECHK.TRANS64.TRYWAIT P1, [R3+URZ+0x30850], R0 ;  /* 0x03085000030075a7 */ /* 0x000066000802017f */
[----:B-1----:R-:W-:Y:S05]  /*157a0*/  @!P1 NANOSLEEP.SYNCS 0x989680 ;  /* 0x009896800000995d */ /* 0x002fea0003900000 */
[----:B------:R-:W1:Y:S02]  /*157b0*/  @!P1 SYNCS.PHASECHK.TRANS64 P1, [R3+URZ+0x30850], R0 ;  /* 0x03085000030095a7 */ /* 0x000e64000802007f */
[----:B-1----:R-:W-:Y:S05]  /*157c0*/  @!P1 BRA `(.L_x_1315) ;  /* 0xfffffffc00ec9947 */ /* 0x002fea000383ffff */
[----:B------:R-:W-:Y:S05]  /*157d0*/  BRA `(.L_x_1314) ;  /* 0xffffff4400c47947 */ /* 0x000fea000383ffff */
.L_x_1330:
[----:B-1----:R-:W-:-:S04]  /*157e0*/  IMAD.U32 R7, RZ, RZ, UR5 ;  /* 0x00000005ff077e24 */ /* 0x002fc8000f8e00ff */
[----:B------:R1:W2:Y:S03]  /*157f0*/  SYNCS.PHASECHK.TRANS64.TRYWAIT P1, [R7+URZ+0x30850], R0 ;  /* 0x03085000070075a7 */ /* 0x0002a6000802017f */
[----:B--2---:R-:W-:Y:S05]  /*15800*/  @!P1 NANOSLEEP.SYNCS 0x989680 ;  /* 0x009896800000995d */ /* 0x004fea0003900000 */
[----:B------:R-:W2:Y:S02]  /*15810*/  @!P1 SYNCS.PHASECHK.TRANS64 P1, [R7+URZ+0x30850], R0 ;  /* 0x03085000070095a7 */ /* 0x000ea4000802007f */
[----:B--2---:R-:W-:Y:S05]  /*15820*/  @!P1 BRA `(.L_x_1330) ;  /* 0xfffffffc00ec9947 */ /* 0x004fea000383ffff */
[----:B------:R-:W-:Y:S05]  /*15830*/  BRA `(.L_x_1329) ;  /* 0xffffff6400ec7947 */ /* 0x000fea000383ffff */
.L_x_1381:
[----:B------:R-:W1:Y:S01]  /*15840*/  S2R R17, SR_TID.X ;  /* 0x0000000000117919 */ /* 0x000e620000002100 */
[----:B------:R-:W-:Y:S01]  /*15850*/  BSSY B0, `(.L_x_1447) ;  /* 0x000000a000007945 */ /* 0x000fe20003800000 */
[----:B------:R-:W-:Y:S02]  /*15860*/  IMAD.MOV.U32 R12, RZ, RZ, RZ ;  /* 0x000000ffff0c7224 */ /* 0x000fe400078e00ff */
[----:B------:R-:W-:Y:S02]  /*15870*/  IMAD.MOV.U32 R11, RZ, RZ, 0x1f ;  /* 0x0000001fff0b7424 */ /* 0x000fe400078e00ff */
[----:B------:R-:W-:Y:S01]  /*15880*/  IMAD.MOV.U32 R15, RZ, RZ, -0x1 ;  /* 0xffffffffff0f7424 */ /* 0x000fe200078e00ff */
[----:B-1----:R-:W-:-:S04]  /*15890*/  SHF.R.U32.HI R17, RZ, 0x5, R17 ;  /* 0x00000005ff117819 */ /* 0x002fc80000011611 */
[----:B------:R-:W-:-:S04]  /*158a0*/  LOP3.LUT R17, R17, 0x3, RZ, 0xc0, !PT ;  /* 0x0000000311117812 */ /* 0x000fc800078ec0ff */
[----:B------:R-:W-:-:S07]  /*158b0*/  MOV R13, R17 ;  /* 0x00000011000d7202 */ /* 0x000fce0000000f00 */
[----:B0----5:R-:W-:Y:S05]  /*158c0*/  WARPSYNC.COLLECTIVE R15, `(.L_x_1448) ;  /* 0x000000000f087348 */ /* 0x021fea0003c00000 */
[----:B------:R1:W2:Y:S02]  /*158d0*/  SHFL.IDX P6, R14, R13, R12, R11 ;  /* 0x0000000c0d0e7389 */ /* 0x0002a400000c000b */
[----:B012--5:R-:W-:Y:S01]  /*158e0*/  ENDCOLLECTIVE ;  /* 0x000000000000791b */ /* 0x027fe20003800000 */
.L_x_1448:
[----:B------:R-:W-:Y:S05]  /*158f0*/  BSYNC B0 ;  /* 0x0000000000007941 */ /* 0x000fea0003800000 */
.L_x_1447:
[----:B------:R-:W-:Y:S05]  /*15900*/  BRA `(.L_x_1449) ;  /* 0xffffffbc00507947 */ /* 0x000fea000383ffff */
.L_x_1384:
[----:B0-----:R0:W1:Y:S02]  /*15910*/  SYNCS.PHASECHK.TRANS64.TRYWAIT P0, [R6+URZ+0x30840], R2 ;  /* 0x03084002060075a7 */ /* 0x001064000800017f */
[----:B-1----:R-:W-:Y:S05]  /*15920*/  @!P0 NANOSLEEP.SYNCS 0x989680 ;  /* 0x009896800000895d */ /* 0x002fea0003900000 */
[----:B------:R-:W1:Y:S02]  /*15930*/  @!P0 SYNCS.PHASECHK.TRANS64 P0, [R6+URZ+0x30840], R2 ;  /* 0x03084002060085a7 */ /* 0x000e64000800007f */
[----:B-1----:R-:W-:Y:S05]  /*15940*/  @!P0 BRA `(.L_x_1384) ;  /* 0xfffffffc00f08947 */ /* 0x002fea000383ffff */
[----:B------:R-:W-:Y:S05]  /*15950*/  BRA `(.L_x_1450) ;  /* 0xffffffc000547947 */ /* 0x000fea000383ffff */
.L_x_1385:
        /* <DEDUP_REMOVED lines=8> */
.L_x_1452:
[----:B------:R-:W-:Y:S05]  /*159e0*/  BSYNC B0 ;  /* 0x0000000000007941 */ /* 0x000fea0003800000 */
.L_x_1451:
        /* <DEDUP_REMOVED lines=9> */
.L_x_1453:
[----:B------:R-:W-:Y:S01]  /*15a80*/  MOV R13, R0 ;  /* 0x00000000000d7202 */ /* 0x000fe20000000f00 */
[----:B------:R-:W-:Y:S02]  /*15a90*/  IMAD.MOV.U32 R12, RZ, RZ, 0x1 ;  /* 0x00000001ff0c7424 */ /* 0x000fe400078e00ff */
[----:B------:R-:W-:-:S07]  /*15aa0*/  IMAD.MOV.U32 R3, RZ, RZ, R14 ;  /* 0x000000ffff037224 */ /* 0x000fce00078e000e */
[----:B------:R-:W-:Y:S05]  /*15ab0*/  WARPSYNC.COLLECTIVE R15, `(.L_x_1454) ;  /* 0x000000000f087348 */ /* 0x000fea0003c00000 */
[----:B------:R0:W1:Y:S02]  /*15ac0*/  SHFL.IDX P6, R14, R13, R12, R11 ;  /* 0x0000000c0d0e7389 */ /* 0x00006400000c000b */
[----:B01----:R-:W-:Y:S01]  /*15ad0*/  ENDCOLLECTIVE ;  /* 0x000000000000791b */ /* 0x003fe20003800000 */
.L_x_1454:
[----:B------:R-:W-:-:S05]  /*15ae0*/  @P0 LEA R3, P1, R34, R3, 0x1 ;  /* 0x0000000322030211 */ /* 0x000fca00078208ff */
[----:B------:R-:W-:-:S05]  /*15af0*/  @P0 IMAD.X R2, RZ, RZ, R2, P1 ;  /* 0x000000ffff020224 */ /* 0x000fca00008e0602 */
[----:B------:R-:W-:Y:S01]  /*15b00*/  @P0 LOP3.LUT R3, R3, R2, RZ, 0x3c, !PT ;  /* 0x0000000203030212 */ /* 0x000fe200078e3cff */
[----:B------:R-:W-:-:S03]  /*15b10*/  IMAD.MOV.U32 R13, RZ, RZ, R4 ;  /* 0x000000ffff0d7224 */ /* 0x000fc600078e0004 */
[----:B------:R-:W-:-:S04]  /*15b20*/  @P0 LOP3.LUT R2, R3, R2, RZ, 0x3c, !PT ;  /* 0x0000000203020212 */ /* 0x000fc800078e3cff */
[----:B------:R-:W-:Y:S01]  /*15b30*/  @P0 LOP3.LUT R3, R3, R2, RZ, 0x3c, !PT ;  /* 0x0000000203030212 */ /* 0x000fe200078e3cff */
[----:B------:R-:W-:-:S07]  /*15b40*/  IMAD.MOV.U32 R8, RZ, RZ, R14 ;  /* 0x000000ffff087224 */ /* 0x000fce00078e000e */
[----:B------:R-:W-:Y:S05]  /*15b50*/  WARPSYNC.COLLECTIVE R15, `(.L_x_1455) ;  /* 0x000000000f087348 */ /* 0x000fea0003c00000 */
[----:B------:R0:W1:Y:S02]  /*15b60*/  SHFL.IDX P6, R14, R13, R12, R11 ;  /* 0x0000000c0d0e7389 */ /* 0x00006400000c000b */
[----:B01----:R-:W-:Y:S01]  /*15b70*/  ENDCOLLECTIVE ;  /* 0x000000000000791b */ /* 0x003fe20003800000 */
.L_x_1455:
        /* <DEDUP_REMOVED lines=14> */
.L_x_1456:
[----:B------:R-:W-:Y:S01]  /*15c60*/  @P0 IMAD R21, R7, 0x2, R22 ;  /* 0x0000000207150824 */ /* 0x000fe200078e0216 */
        /* <DEDUP_REMOVED lines=15> */
.L_x_1457:
[----:B------:R-:W-:Y:S02]  /*15d60*/  @P0 IMAD R9, R7, 0x2, R22 ;  /* 0x0000000207090824 */ /* 0x000fe400078e0216 */
[----:B------:R-:W-:Y:S02]  /*15d70*/  IMAD.MOV.U32 R13, RZ, RZ, R0 ;  /* 0x000000ffff0d7224 */ /* 0x000fe400078e0000 */
[----:B------:R-:W-:Y:S02]  /*15d80*/  IMAD.MOV.U32 R12, RZ, RZ, 0x3 ;  /* 0x00000003ff0c7424 */ /* 0x000fe400078e00ff */
[----:B------:R-:W-:-:S07]  /*15d90*/  IMAD.MOV.U32 R2, RZ, RZ, R14 ;  /* 0x000000ffff027224 */ /* 0x000fce00078e000e */
[----:B------:R-:W-:Y:S05]  /*15da0*/  WARPSYNC.COLLECTIVE R15, `(.L_x_1458) ;  /* 0x000000000f087348 */ /* 0x000fea0003c00000 */
[----:B------:R0:W1:Y:S02]  /*15db0*/  SHFL.IDX P6, R14, R13, R12, R11 ;  /* 0x0000000c0d0e7389 */ /* 0x00006400000c000b */
[----:B01----:R-:W-:Y:S01]  /*15dc0*/  ENDCOLLECTIVE ;  /* 0x000000000000791b */ /* 0x003fe20003800000 */
.L_x_1458:
        /* <DEDUP_REMOVED lines=9> */
[----:B------:R-:W-:-:S03]  /*15e60*/  MOV R8, R14 ;  /* 0x0000000e00087202 */ /* 0x000fc60000000f00 */
[----:B------:R0:W-:Y:S04]  /*15e70*/  @P0 LDGSTS.E.BYPASS.LTC128B.128 [R9+0x27400], desc[UR36][R2.64+0x180], !P2 ;  /* 0x2740018002090fae */ /* 0x0001e8000d101d64 */
[----:B0-----:R-:W-:Y:S05]  /*15e80*/  WARPSYNC.COLLECTIVE R15, `(.L_x_1459) ;  /* 0x000000000f087348 */ /* 0x001fea0003c00000 */
[----:B------:R1:W2:Y:S02]  /*15e90*/  SHFL.IDX P6, R14, R13, R12, R11 ;  /* 0x0000000c0d0e7389 */ /* 0x0002a400000c000b */
[----:B012---:R-:W-:Y:S01]  /*15ea0*/  ENDCOLLECTIVE ;  /* 0x000000000000791b */ /* 0x007fe20003800000 */
.L_x_1459:
[----:B------:R-:W-:Y:S01]  /*15eb0*/  IMAD.MOV.U32 R2, RZ, RZ, R14 ;  /* 0x000000ffff027224 */ /* 0x000fe200078e000e */
[----:B------:R-:W-:Y:S06]  /*15ec0*/  BRA `(.L_x_1460) ;  /* 0xffffffc000047947 */ /* 0x000fec000383ffff */
.L_x_1390:
[----:B------:R-:W-:Y:S02]  /*15ed0*/  IMAD.MOV.U32 R13, RZ, RZ, R0 ;  /* 0x000000ffff0d7224 */ /* 0x000fe400078e0000 */
[----:B------:R-:W-:Y:S02]  /*15ee0*/  IMAD.MOV.U32 R12, RZ, RZ, RZ ;  /* 0x000000ffff0c7224 */ /* 0x000fe400078e00ff */
[----:B------:R-:W-:Y:S02]  /*15ef0*/  IMAD.MOV.U32 R11, RZ, RZ, 0x181f ;  /* 0x0000181fff0b7424 */ /* 0x000fe400078e00ff */
[----:B------:R-:W-:Y:S02]  /*15f00*/  IMAD.MOV.U32 R15, RZ, RZ, -0x1 ;  /* 0xffffffffff0f7424 */ /* 0x000fe400078e00ff */
[----:B------:R-:W-:Y:S02]  /*15f10*/  IMAD R5, R29, R6, RZ ;  /* 0x000000061d057224 */ /* 0x000fe400078e02ff */
[----:B------:R-:W-:-:S07]  /*15f20*/  IMAD.IADD R27, R8, 0x1, R27 ;  /* 0x00000001081b7824 */ /* 0x000fce00078e021b */
[----:B------:R-:W-:Y:S05]  /*15f30*/  WARPSYNC.COLLECTIVE R15, `(.L_x_1461) ;  /* 0x000000000f087348 */ /* 0x000fea0003c00000 */
[----:B------:R0:W1:Y:S02]  /*15f40*/  SHFL.IDX P6, R14, R13, R12, R11 ;  /* 0x0000000c0d0e7389 */ /* 0x00006400000c000b */
[----:B01----:R-:W-:Y:S01]  /*15f50*/  ENDCOLLECTIVE ;  /* 0x000000000000791b */ /* 0x003fe20003800000 */
.L_x_1461:
[----:B------:R-:W-:Y:S01]  /*15f60*/  ISETP.GE.AND P0, PT, R27, R5, PT ;  /* 0x000000051b00720c */ /* 0x000fe20003f06270 */
[----:B------:R-:W-:Y:S02]  /*15f70*/  IMAD.MOV.U32 R13, RZ, RZ, R4 ;  /* 0x000000ffff0d7224 */ /* 0x000fe400078e0004 */
[----:B------:R-:W-:-:S10]  /*15f80*/  IMAD.MOV.U32 R2, RZ, RZ, R14 ;  /* 0x000000ffff027224 */ /* 0x000fd400078e000e */
[----:B------:R-:W-:Y:S05]  /*15f90*/  WARPSYNC.COLLECTIVE R15, `(.L_x_1462) ;  /* 0x000000000f087348 */ /* 0x000fea0003c00000 */
[----:B------:R0:W1:Y:S02]  /*15fa0*/  SHFL.IDX P6, R14, R13, R12, R11 ;  /* 0x0000000c0d0e7389 */ /* 0x00006400000c000b */
[----:B01----:R-:W-:Y:S01]  /*15fb0*/  ENDCOLLECTIVE ;  /* 0x000000000000791b */ /* 0x003fe20003800000 */
.L_x_1462:
[----:B------:R-:W-:Y:S02]  /*15fc0*/  IMAD.MOV.U32 R13, RZ, RZ, R0 ;  /* 0x000000ffff0d7224 */ /* 0x000fe400078e0000 */
[----:B------:R-:W-:Y:S02]  /*15fd0*/  IMAD.MOV.U32 R12, RZ, RZ, 0x1 ;  /* 0x00000001ff0c7424 */ /* 0x000fe400078e00ff */
[----:B------:R-:W-:-:S07]  /*15fe0*/  IMAD.MOV.U32 R3, RZ, RZ, R14 ;  /* 0x000000ffff037224 */ /* 0x000fce00078e000e */
[----:B------:R-:W-:Y:S05]  /*15ff0*/  WARPSYNC.COLLECTIVE R15, `(.L_x_1463) ;  /* 0x000000000f087348 */ /* 0x000fea0003c00000 */
[----:B------:R0:W1:Y:S02]  /*16000*/  SHFL.IDX P6, R14, R13, R12, R11 ;  /* 0x0000000c0d0e7389 */ /* 0x00006400000c000b */
[----:B01----:R-:W-:Y:S01]  /*16010*/  ENDCOLLECTIVE ;  /* 0x000000000000791b */ /* 0x003fe20003800000 */
.L_x_1463:
[----:B------:R-:W-:-:S05]  /*16020*/  @!P0 LEA R6, P5, R34, R3, 0x1 ;  /* 0x0000000322068211 */ /* 0x000fca00078a08ff */
[----:B------:R-:W-:Y:S02]  /*16030*/  @!P0 IMAD.X R3, RZ, RZ, R2, P5 ;  /* 0x000000ffff038224 */ /* 0x000fe400028e0602 */
[----:B------:R-:W-:Y:S02]  /*16040*/  @!P0 IMAD.MOV.U32 R2, RZ, RZ, R6 ;  /* 0x000000ffff028224 */ /* 0x000fe400078e0006 */
[----:B------:R-:W-:Y:S02]  /*16050*/  VIADD R6, R27, 0x10 ;  /* 0x000000101b067836 */ /* 0x000fe40000000000 */
[----:B------:R-:W-:Y:S01]  /*16060*/  IMAD.MOV.U32 R13, RZ, RZ, R4 ;  /* 0x000000ffff0d7224 */ /* 0x000fe200078e0004 */
[----:B------:R-:W-:Y:S01]  /*16070*/  @!PT LDS RZ, [RZ] ;  /* 0x00000000fffff984 */ /* 0x000fe20000000800 */
[----:B------:R-:W-:Y:S01]  /*16080*/  @!PT LDS RZ, [RZ] ;  /* 0x00000000fffff984 */ /* 0x000fe20000000800 */
[----:B------:R-:W-:Y:S01]  /*16090*/  @!PT LDS RZ, [RZ] ;  /* 0x00000000fffff984 */ /* 0x000fe20000000800 */
[----:B------:R-:W-:Y:S04]  /*160a0*/  @!P0 LDGSTS.E.BYPASS.LTC128B.128 [R33+0x10400], desc[UR36][R2.64], !P4 ;  /* 0x1040000002218fae */ /* 0x000fe8000e101d64 */
[----:B------:R-:W-:Y:S04]  /*160b0*/  @!P0 LDGSTS.E.BYPASS.LTC128B.128 [R33+0x14400], desc[UR36][R2.64+0x80], !P3 ;  /* 0x1440008002218fae */ /* 0x000fe8000d901d64 */
[----:B------:R-:W-:Y:S04]  /*160c0*/  @!P0 LDGSTS.E.BYPASS.LTC128B.128 [R33+0x18400], desc[UR36][R2.64+0x100], !P2 ;  /* 0x1840010002218fae */ /* 0x000fe8000d101d64 */
[----:B------:R0:W-:Y:S01]  /*160d0*/  @!P0 LDGSTS.E.BYPASS.LTC128B.128 [R33+0x1c400], desc[UR36][R2.64+0x180], !P1 ;  /* 0x1c40018002218fae */ /* 0x0001e2000c901d64 */
[----:B------:R-:W-:-:S02]  /*160e0*/  ISETP.GE.AND P0, PT, R6, R5, PT ;  /* 0x000000050600720c */ /* 0x000fc40003f06270 */
[----:B0-----:R-:W-:-:S11]  /*160f0*/  MOV R2, R14 ;  /* 0x0000000e00027202 */ /* 0x001fd60000000f00 */
[----:B------:R-:W-:Y:S05]  /*16100*/  WARPSYNC.COLLECTIVE R15, `(.L_x_1464) ;  /* 0x000000000f087348 */ /* 0x000fea0003c00000 */
[----:B------:R0:W1:Y:S02]  /*16110*/  SHFL.IDX P6, R14, R13, R12, R11 ;  /* 0x0000000c0d0e7389 */ /* 0x00006400000c000b */
[----:B01----:R-:W-:Y:S01]  /*16120*/  ENDCOLLECTIVE ;  /* 0x000000000000791b */ /* 0x003fe20003800000 */
.L_x_1464:
[----:B------:R-:W-:Y:S02]  /*16130*/  IMAD.MOV.U32 R13, RZ, RZ, R0 ;  /* 0x000000ffff0d7224 */ /* 0x000fe400078e0000 */
[----:B------:R-:W-:Y:S02]  /*16140*/  IMAD.MOV.U32 R12, RZ, RZ, 0x2 ;  /* 0x00000002ff0c7424 */ /* 0x000fe400078e00ff */
[----:B------:R-:W-:-:S07]  /*16150*/  IMAD.MOV.U32 R3, RZ, RZ, R14 ;  /* 0x000000ffff037224 */ /* 0x000fce00078e000e */
[----:B------:R-:W-:Y:S05]  /*16160*/  WARPSYNC.COLLECTIVE R15, `(.L_x_1465) ;  /* 0x000000000f087348 */ /* 0x000fea0003c00000 */
[----:B------:R0:W1:Y:S02]  /*16170*/  SHFL.IDX P6, R14, R13, R12, R11 ;  /* 0x0000000c0d0e7389 */ /* 0x00006400000c000b */
[----:B01----:R-:W-:Y:S01]  /*16180*/  ENDCOLLECTIVE ;  /* 0x000000000000791b */ /* 0x003fe20003800000 */
.L_x_1465:
[----:B------:R-:W-:-:S05]  /*16190*/  @!P0 LEA R6, P5, R34, R3, 0x1 ;  /* 0x0000000322068211 */ /* 0x000fca00078a08ff */
[----:B------:R-:W-:Y:S02]  /*161a0*/  @!P0 IMAD.X R7, RZ, RZ, R2, P5 ;  /* 0x000000ffff078224 */ /* 0x000fe400028e0602 */
[----:B------:R-:W-:Y:S02]  /*161b0*/  @!P0 IMAD.MOV.U32 R2, RZ, RZ, R6 ;  /* 0x000000ffff028224 */ /* 0x000fe400078e0006 */
[----:B------:R-:W-:Y:S02]  /*161c0*/  @!P0 IMAD.MOV.U32 R3, RZ, RZ, R7 ;  /* 0x000000ffff038224 */ /* 0x000fe400078e0007 */
[----:B------:R-:W-:Y:S02]  /*161d0*/  IMAD.MOV.U32 R13, RZ, RZ, R4 ;  /* 0x000000ffff0d7224 */ /* 0x000fe400078e0004 */
[----:B------:R-:W-:Y:S01]  /*161e0*/  VIADD R6, R27, 0x20 ;  /* 0x000000201b067836 */ /* 0x000fe20000000000 */
[----:B------:R-:W-:Y:S01]  /*161f0*/  @!PT LDS RZ, [RZ] ;  /* 0x00000000fffff984 */ /* 0x000fe20000000800 */
[----:B------:R-:W-:Y:S01]  /*16200*/  @!PT LDS RZ, [RZ] ;  /* 0x00000000fffff984 */ /* 0x000fe20000000800 */
[----:B------:R-:W-:Y:S01]  /*16210*/  @!PT LDS RZ, [RZ] ;  /* 0x00000000fffff984 */ /* 0x000fe20000000800 */
[----:B------:R-:W-:Y:S04]  /*16220*/  @!P0 LDGSTS.E.BYPASS.LTC128B.128 [R33+0x10c00], desc[UR36][R2.64], !P4 ;  /* 0x10c0000002218fae */ /* 0x000fe8000e101d64 */
[----:B------:R-:W-:Y:S04]  /*16230*/  @!P0 LDGSTS.E.BYPASS.LTC128B.128 [R33+0x14c00], desc[UR36][R2.64+0x80], !P3 ;  /* 0x14c0008002218fae */ /* 0x000fe8000d901d64 */
[----:B------:R-:W-:Y:S04]  /*16240*/  @!P0 LDGSTS.E.BYPASS.LTC128B.128 [R33+0x18c00], desc[UR36][R2.64+0x100], !P2 ;  /* 0x18c0010002218fae */ /* 0x000fe8000d101d64 */
[----:B------:R0:W-:Y:S01]  /*16250*/  @!P0 LDGSTS.E.BYPASS.LTC128B.128 [R33+0x1cc00], desc[UR36][R2.64+0x180], !P1 ;  /* 0x1cc0018002218fae */ /* 0x0001e2000c901d64 */
[----:B------:R-:W-:Y:S01]  /*16260*/  ISETP.GE.AND P0, PT, R6, R5, PT ;  /* 0x000000050600720c */ /* 0x000fe20003f06270 */
[----:B0-----:R-:W-:-:S12]  /*16270*/  IMAD.MOV.U32 R2, RZ, RZ, R14 ;  /* 0x000000ffff027224 */ /* 0x001fd800078e000e */
[----:B------:R-:W-:Y:S05]  /*16280*/  WARPSYNC.COLLECTIVE R15, `(.L_x_1466) ;  /* 0x000000000f087348 */ /* 0x000fea0003c00000 */
[----:B------:R0:W1:Y:S02]  /*16290*/  SHFL.IDX P6, R14, R13, R12, R11 ;  /* 0x0000000c0d0e7389 */ /* 0x00006400000c000b */
[----:B01----:R-:W-:Y:S01]  /*162a0*/  ENDCOLLECTIVE ;  /* 0x000000000000791b */ /* 0x003fe20003800000 */
.L_x_1466:
[----:B------:R-:W-:Y:S01]  /*162b0*/  MOV R13, R0 ;  /* 0x00000000000d7202 */ /* 0x000fe20000000f00 */
[----:B------:R-:W-:Y:S02]  /*162c0*/  IMAD.MOV.U32 R12, RZ, RZ, 0x3 ;  /* 0x00000003ff0c7424 */ /* 0x000fe400078e00ff */
[----:B------:R-:W-:-:S07]  /*162d0*/  IMAD.MOV.U32 R3, RZ, RZ, R14 ;  /* 0x000000ffff037224 */ /* 0x000fce00078e000e */
[----:B------:R-:W-:Y:S05]  /*162e0*/  WARPSYNC.COLLECTIVE R15, `(.L_x_1467) ;  /* 0x000000000f087348 */ /* 0x000fea0003c00000 */
[----:B------:R0:W1:Y:S02]  /*162f0*/  SHFL.IDX P6, R14, R13, R12, R11 ;  /* 0x0000000c0d0e7389 */ /* 0x00006400000c000b */
[----:B01----:R-:W-:Y:S01]  /*16300*/  ENDCOLLECTIVE ;  /* 0x000000000000791b */ /* 0x003fe20003800000 */
.L_x_1467:
        /* <DEDUP_REMOVED lines=18> */
.L_x_1468:
[----:B------:R-:W-:Y:S02]  /*16430*/  IMAD.MOV.U32 R13, RZ, RZ, R0 ;  /* 0x000000ffff0d7224 */ /* 0x000fe400078e0000 */
[----:B------:R-:W-:Y:S02]  /*16440*/  IMAD.MOV.U32 R12, RZ, RZ, 0x4 ;  /* 0x00000004ff0c7424 */ /* 0x000fe400078e00ff */
[----:B------:R-:W-:-:S07]  /*16450*/  IMAD.MOV.U32 R3, RZ, RZ, R14 ;  /* 0x000000ffff037224 */ /* 0x000fce00078e000e */
[----:B------:R-:W-:Y:S05]  /*16460*/  WARPSYNC.COLLECTIVE R15, `(.L_x_1469) ;  /* 0x000000000f087348 */ /* 0x000fea0003c00000 */
[----:B------:R0:W1:Y:S02]  /*16470*/  SHFL.IDX P6, R14, R13, R12, R11 ;  /* 0x0000000c0d0e7389 */ /* 0x00006400000c000b */
[----:B01----:R-:W-:Y:S01]  /*16480*/  ENDCOLLECTIVE ;  /* 0x000000000000791b */ /* 0x003fe20003800000 */
.L_x_1469:
        /* <DEDUP_REMOVED lines=18> */
.L_x_1470:
[----:B------:R-:W-:Y:S02]  /*165b0*/  IMAD.MOV.U32 R13, RZ, RZ, R0 ;  /* 0x000000ffff0d7224 */ /* 0x000fe400078e0000 */
[----:B------:R-:W-:Y:S02]  /*165c0*/  IMAD.MOV.U32 R12, RZ, RZ, 0x5 ;  /* 0x00000005ff0c7424 */ /* 0x000fe400078e00ff */
[----:B------:R-:W-:-:S07]  /*165d0*/  IMAD.MOV.U32 R3, RZ, RZ, R14 ;  /* 0x000000ffff037224 */ /* 0x000fce00078e000e */
[----:B------:R-:W-:Y:S05]  /*165e0*/  WARPSYNC.COLLECTIVE R15, `(.L_x_1471) ;  /* 0x000000000f087348 */ /* 0x000fea0003c00000 */
[----:B------:R0:W1:Y:S02]  /*165f0*/  SHFL.IDX P6, R14, R13, R12, R11 ;  /* 0x0000000c0d0e7389 */ /* 0x00006400000c000b */
[----:B01----:R-:W-:Y:S01]  /*16600*/  ENDCOLLECTIVE ;  /* 0x000000000000791b */ /* 0x003fe20003800000 */
.L_x_1471:
[----:B------:R-:W-:-:S05]  /*16610*/  @!P0 LEA R6, P5, R34, R3, 0x1 ;  /* 0x0000000322068211 */ /* 0x000fca00078a08ff */
[----:B------:R-:W-:Y:S02]  /*16620*/  @!P0 IMAD.X R7, RZ, RZ, R2, P5 ;  /* 0x000000ffff078224 */ /* 0x000fe400028e0602 */
[----:B------:R-:W-:Y:S02]  /*16630*/  @!P0 IMAD.MOV.U32 R2, RZ, RZ, R6 ;  /* 0x000000ffff028224 */ /* 0x000fe400078e0006 */
[----:B------:R-:W-:Y:S01]  /*16640*/  VIADD R6, R27, 0x50 ;  /* 0x000000501b067836 */ /* 0x000fe20000000000 */
[----:B------:R-:W-:Y:S01]  /*16650*/  @!P0 MOV R3, R7 ;  /* 0x0000000700038202 */ /* 0x000fe20000000f00 */
[----:B------:R-:W-:-:S04]  /*16660*/  IMAD.MOV.U32 R13, RZ, RZ, R4 ;  /* 0x000000ffff0d7224 */ /* 0x000fc800078e0004 */
        /* <DEDUP_REMOVED lines=12> */
.L_x_1472:
[----:B------:R-:W-:Y:S02]  /*16730*/  IMAD.MOV.U32 R13, RZ, RZ, R0 ;  /* 0x000000ffff0d7224 */ /* 0x000fe400078e0000 */
[----:B------:R-:W-:Y:S02]  /*16740*/  IMAD.MOV.U32 R12, RZ, RZ, 0x6 ;  /* 0x00000006ff0c7424 */ /* 0x000fe400078e00ff */
[----:B------:R-:W-:-:S07]  /*16750*/  IMAD.MOV.U32 R3, RZ, RZ, R14 ;  /* 0x000000ffff037224 */ /* 0x000fce00078e000e */
[----:B------:R-:W-:Y:S05]  /*16760*/  WARPSYNC.COLLECTIVE R15, `(.L_x_1473) ;  /* 0x000000000f087348 */ /* 0x000fea0003c00000 */
[----:B------:R0:W1:Y:S02]  /*16770*/  SHFL.IDX P6, R14, R13, R12, R11 ;  /* 0x0000000c0d0e7389 */ /* 0x00006400000c000b */
[----:B01----:R-:W-:Y:S01]  /*16780*/  ENDCOLLECTIVE ;  /* 0x000000000000791b */ /* 0x003fe20003800000 */
.L_x_1473:
        /* <DEDUP_REMOVED lines=18> */
.L_x_1474:
[----:B------:R-:W-:Y:S02]  /*168b0*/  IMAD.MOV.U32 R13, RZ, RZ, R0 ;  /* 0x000000ffff0d7224 */ /* 0x000fe400078e0000 */
[----:B------:R-:W-:Y:S02]  /*168c0*/  IMAD.MOV.U32 R12, RZ, RZ, 0x7 ;  /* 0x00000007ff0c7424 */ /* 0x000fe400078e00ff */
[----:B------:R-:W-:-:S07]  /*168d0*/  IMAD.MOV.U32 R3, RZ, RZ, R14 ;  /* 0x000000ffff037224 */ /* 0x000fce00078e000e */
[----:B------:R-:W-:Y:S05]  /*168e0*/  WARPSYNC.COLLECTIVE R15, `(.L_x_1475) ;  /* 0x000000000f087348 */ /* 0x000fea0003c00000 */
[----:B------:R0:W1:Y:S02]  /*168f0*/  SHFL.IDX P6, R14, R13, R12, R11 ;  /* 0x0000000c0d0e7389 */ /* 0x00006400000c000b */
[----:B01----:R-:W-:Y:S01]  /*16900*/  ENDCOLLECTIVE ;  /* 0x000000000000791b */ /* 0x003fe20003800000 */
.L_x_1475:
[----:B------:R-:W-:-:S04]  /*16910*/  @!P0 LEA R6, P5, R34, R3, 0x1 ;  /* 0x0000000322068211 */ /* 0x000fc800078a08ff */
[----:B------:R-:W-:Y:S01]  /*16920*/  @!P0 IADD3.X R7, RZ, R2, RZ, P5, !PT ;  /* 0x00000002ff078210 */ /* 0x000fe20002ffe4ff */
[----:B------:R-:W-:-:S04]  /*16930*/  @!P0 IMAD.MOV.U32 R2, RZ, RZ, R6 ;  /* 0x000000ffff028224 */ /* 0x000fc800078e0006 */
[----:B------:R-:W-:Y:S02]  /*16940*/  @!P0 IMAD.MOV.U32 R3, RZ, RZ, R7 ;  /* 0x000000ffff038224 */ /* 0x000fe400078e0007 */
[----:B------:R-:W-:-:S03]  /*16950*/  IMAD.MOV.U32 R13, RZ, RZ, R4 ;  /* 0x000000ffff0d7224 */ /* 0x000fc600078e0004 */
[----:B------:R-:W-:Y:S01]  /*16960*/  @!PT LDS RZ, [RZ] ;  /* 0x00000000fffff984 */ /* 0x000fe20000000800 */
[----:B------:R-:W-:Y:S01]  /*16970*/  @!PT LDS RZ, [RZ] ;  /* 0x00000000fffff984 */ /* 0x000fe20000000800 */
[----:B------:R-:W-:Y:S01]  /*16980*/  @!PT LDS RZ, [RZ] ;  /* 0x00000000fffff984 */ /* 0x000fe20000000800 */
[----:B------:R0:W-:Y:S04]  /*16990*/  @!P0 LDGSTS.E.BYPASS.LTC128B.128 [R33+0x13400], desc[UR36][R2.64], !P4 ;  /* 0x1340000002218fae */ /* 0x0001e8000e101d64 */
[----:B------:R0:W-:Y:S01]  /*169a0*/  @!P0 LDGSTS.E.BYPASS.LTC128B.128 [R33+0x17400], desc[UR36][R2.64+0x80], !P3 ;  /* 0x1740008002218fae */ /* 0x0001e2000d901d64 */
[----:B------:R-:W-:-:S03]  /*169b0*/  IMAD.MOV.U32 R6, RZ, RZ, R14 ;  /* 0x000000ffff067224 */ /* 0x000fc600078e000e */
[----:B------:R0:W-:Y:S04]  /*169c0*/  @!P0 LDGSTS.E.BYPASS.LTC128B.128 [R33+0x1b400], desc[UR36][R2.64+0x100], !P2 ;  /* 0x1b40010002218fae */ /* 0x0001e8000d101d64 */
[----:B------:R0:W-:Y:S02]  /*169d0*/  @!P0 LDGSTS.E.BYPASS.LTC128B.128 [R33+0x1f400], desc[UR36][R2.64+0x180], !P1 ;  /* 0x1f40018002218fae */ /* 0x0001e4000c901d64 */
[----:B0-----:R-:W-:Y:S05]  /*169e0*/  WARPSYNC.COLLECTIVE R15, `(.L_x_1476) ;  /* 0x000000000f087348 */ /* 0x001fea0003c00000 */
[----:B------:R1:W2:Y:S02]  /*169f0*/  SHFL.IDX P6, R14, R13, R12, R11 ;  /* 0x0000000c0d0e7389 */ /* 0x0002a400000c000b */
[----:B012---:R-:W-:Y:S01]  /*16a00*/  ENDCOLLECTIVE ;  /* 0x000000000000791b */ /* 0x007fe20003800000 */
.L_x_1476:
[----:B------:R-:W-:Y:S05]  /*16a10*/  BRA `(.L_x_1477) ;  /* 0xffffffc000507947 */ /* 0x000fea000383ffff */
.L_x_1395:
[----:B0-----:R0:W2:Y:S02]  /*16a20*/  SYNCS.PHASECHK.TRANS64.TRYWAIT P0, [R22+URZ+0x30820], R3 ;  /* 0x03082003160075a7 */ /* 0x0010a4000800017f */
[----:B--2---:R-:W-:Y:S05]  /*16a30*/  @!P0 NANOSLEEP.SYNCS 0x989680 ;  /* 0x009896800000895d */ /* 0x004fea0003900000 */
[----:B------:R-:W2:Y:S02]  /*16a40*/  @!P0 SYNCS.PHASECHK.TRANS64 P0, [R22+URZ+0x30820], R3 ;  /* 0x03082003160085a7 */ /* 0x000ea4000800007f */
[----:B--2---:R-:W-:Y:S05]  /*16a50*/  @!P0 BRA `(.L_x_1395) ;  /* 0xfffffffc00f08947 */ /* 0x004fea000383ffff */
[----:B------:R-:W-:Y:S05]  /*16a60*/  BRA `(.L_x_1478) ;  /* 0xffffffc000cc7947 */ /* 0x000fea000383ffff */
.L_x_1400:
[----:B0-----:R0:W1:Y:S02]  /*16a70*/  SYNCS.PHASECHK.TRANS64.TRYWAIT P0, [R7+URZ+0x30840], R2 ;  /* 0x03084002070075a7 */ /* 0x001064000800017f */
[----:B-1----:R-:W-:Y:S05]  /*16a80*/  @!P0 NANOSLEEP.SYNCS 0x989680 ;  /* 0x009896800000895d */ /* 0x002fea0003900000 */
[----:B------:R-:W1:Y:S02]  /*16a90*/  @!P0 SYNCS.PHASECHK.TRANS64 P0, [R7+URZ+0x30840], R2 ;  /* 0x03084002070085a7 */ /* 0x000e64000800007f */
[----:B-1----:R-:W-:Y:S05]  /*16aa0*/  @!P0 BRA `(.L_x_1400) ;  /* 0xfffffffc00f08947 */ /* 0x002fea000383ffff */
[----:B------:R-:W-:Y:S05]  /*16ab0*/  BRA `(.L_x_1479) ;  /* 0xffffffc400b07947 */ /* 0x000fea000383ffff */
.L_x_1401:
        /* <DEDUP_REMOVED lines=8> */
.L_x_1481:
[----:B------:R-:W-:Y:S05]  /*16b40*/  BSYNC B1 ;  /* 0x0000000000017941 */ /* 0x000fea0003800000 */
.L_x_1480:
[----:B------:R-:W-:Y:S01]  /*16b50*/  IMAD.MOV.U32 R13, RZ, RZ, R9 ;  /* 0x000000ffff0d7224 */ /* 0x000fe200078e0009 */
[----:B------:R-:W-:Y:S01]  /*16b60*/  LOP3.LUT R23, R23, 0xffffdfff, RZ, 0xc0, !PT ;  /* 0xffffdfff17177812 */ /* 0x000fe200078ec0ff */
[----:B------:R-:W-:Y:S02]  /*16b70*/  IMAD.MOV.U32 R12, RZ, RZ, RZ ;  /* 0x000000ffff0c7224 */ /* 0x000fe400078e00ff */
[----:B------:R-:W-:Y:S01]  /*16b80*/  IMAD.MOV.U32 R11, RZ, RZ, 0x181f ;  /* 0x0000181fff0b7424 */ /* 0x000fe200078e00ff */
[----:B------:R-:W-:Y:S01]  /*16b90*/  @P3 LOP3.LUT R23, R23, 0x2000, RZ, 0xfc, !PT ;  /* 0x0000200017173812 */ /* 0x000fe200078efcff */
[----:B------:R-:W-:Y:S02]  /*16ba0*/  IMAD.MOV.U32 R15, RZ, RZ, -0x1 ;  /* 0xffffffffff0f7424 */ /* 0x000fe400078e00ff */
[----:B------:R-:W-:Y:S01]  /*16bb0*/  IMAD.MOV.U32 R3, RZ, RZ, R14 ;  /* 0x000000ffff037224 */ /* 0x000fe200078e000e */
[----:B------:R-:W-:Y:S01]  /*16bc0*/  LOP3.LUT P3, RZ, R23, 0x10, RZ, 0xc0, !PT ;  /* 0x0000001017ff7812 */ /* 0x000fe2000786c0ff */
[----:B------:R-:W-:-:S12]  /*16bd0*/  IMAD.SHL.U32 R4, R34, 0x2, RZ ;  /* 0x0000000222047824 */ /* 0x000fd800078e00ff */
[----:B------:R-:W-:Y:S05]  /*16be0*/  WARPSYNC.COLLECTIVE R15, `(.L_x_1482) ;  /* 0x000000000f087348 */ /* 0x000fea0003c00000 */
[----:B------:R0:W1:Y:S02]  /*16bf0*/  SHFL.IDX P6, R14, R13, R12, R11 ;  /* 0x0000000c0d0e7389 */ /* 0x00006400000c000b */
[----:B01----:R-:W-:Y:S01]  /*16c00*/  ENDCOLLECTIVE ;  /* 0x000000000000791b */ /* 0x003fe20003800000 */
.L_x_1482:
[----:B------:R-:W-:Y:S01]  /*16c10*/  LOP3.LUT R23, R23, 0xffffefff, RZ, 0xc0, !PT ;  /* 0xffffefff17177812 */ /* 0x000fe200078ec0ff */
[----:B------:R-:W-:-:S03]  /*16c20*/  IMAD R20, R20, 0x2, R22 ;  /* 0x0000000214147824 */ /* 0x000fc600078e0216 */
[----:B------:R-:W-:-:S04]  /*16c30*/  @P2 LOP3.LUT R23, R23, 0x1000, RZ, 0xfc, !PT ;  /* 0x0000100017172812 */ /* 0x000fc800078efcff */
[C---:B------:R-:W-:Y:S02]  /*16c40*/  LOP3.LUT P2, RZ, R23.reuse, 0x8, RZ, 0xc0, !PT ;  /* 0x0000000817ff7812 */ /* 0x040fe4000784c0ff */
[----:B------:R-:W-:Y:S01]  /*16c50*/  LOP3.LUT R23, R23, 0xfffff7ff, RZ, 0xc0, !PT ;  /* 0xfffff7ff17177812 */ /* 0x000fe200078ec0ff */
[----:B------:R-:W-:-:S03]  /*16c60*/  IMAD.MOV.U32 R13, RZ, RZ, R27 ;  /* 0x000000ffff0d7224 */ /* 0x000fc600078e001b */
[----:B------:R-:W-:Y:S01]  /*16c70*/  @P1 LOP3.LUT R23, R23, 0x800, RZ, 0xfc, !PT ;  /* 0x0000080017171812 */ /* 0x000fe200078efcff */
[----:B------:R-:W-:-:S03]  /*16c80*/  IMAD.MOV.U32 R12, RZ, RZ, 0x1 ;  /* 0x00000001ff0c7424 */ /* 0x000fc600078e00ff */
[----:B------:R-:W-:Y:S02]  /*16c90*/  LOP3.LUT P1, RZ, R23, 0x4, RZ, 0xc0, !PT ;  /* 0x0000000417ff7812 */ /* 0x000fe4000782c0ff */
[----:B------:R-:W-:-:S11]  /*16ca0*/  MOV R2, R14 ;  /* 0x0000000e00027202 */ /* 0x000fd60000000f00 */
[----:B------:R-:W-:Y:S05]  /*16cb0*/  WARPSYNC.COLLECTIVE R15, `(.L_x_1483) ;  /* 0x000000000f087348 */ /* 0x000fea0003c00000 */
[----:B------:R0:W1:Y:S02]  /*16cc0*/  SHFL.IDX P6, R14, R13, R12, R11 ;  /* 0x0000000c0d0e7389 */ /* 0x00006400000c000b */
[----:B01----:R-:W-:Y:S01]  /*16cd0*/  ENDCOLLECTIVE ;  /* 0x000000000000791b */ /* 0x003fe20003800000 */
.L_x_1483:
        /* <DEDUP_REMOVED lines=14> */
.L_x_1484:
[----:B------:R-:W-:Y:S02]  /*16dc0*/  IMAD.MOV.U32 R13, RZ, RZ, R27 ;  /* 0x000000ffff0d7224 */ /* 0x000fe400078e001b */
[----:B------:R-:W-:Y:S02]  /*16dd0*/  IMAD.MOV.U32 R12, RZ, RZ, 0x2 ;  /* 0x00000002ff0c7424 */ /* 0x000fe400078e00ff */
[----:B------:R-:W-:-:S07]  /*16de0*/  IMAD.MOV.U32 R2, RZ, RZ, R14 ;  /* 0x000000ffff027224 */ /* 0x000fce00078e000e */
[----:B------:R-:W-:Y:S05]  /*16df0*/  WARPSYNC.COLLECTIVE R15, `(.L_x_1485) ;  /* 0x000000000f087348 */ /* 0x000fea0003c00000 */
[----:B------:R0:W1:Y:S02]  /*16e00*/  SHFL.IDX P6, R14, R13, R12, R11 ;  /* 0x0000000c0d0e7389 */ /* 0x00006400000c000b */
[----:B01----:R-:W-:Y:S01]  /*16e10*/  ENDCOLLECTIVE ;  /* 0x000000000000791b */ /* 0x003fe20003800000 */
.L_x_1485:
        /* <DEDUP_REMOVED lines=14> */
.L_x_1486:
[----:B------:R-:W-:Y:S01]  /*16f00*/  MOV R13, R27 ;  /* 0x0000001b000d7202 */ /* 0x000fe20000000f00 */
[----:B------:R-:W-:Y:S02]  /*16f10*/  IMAD.MOV.U32 R12, RZ, RZ, 0x3 ;  /* 0x00000003ff0c7424 */ /* 0x000fe400078e00ff */
[----:B------:R-:W-:-:S07]  /*16f20*/  IMAD.MOV.U32 R2, RZ, RZ, R14 ;  /* 0x000000ffff027224 */ /* 0x000fce00078e000e */
[----:B------:R-:W-:Y:S05]  /*16f30*/  WARPSYNC.COLLECTIVE R15, `(.L_x_1487) ;  /* 0x000000000f087348 */ /* 0x000fea0003c00000 */
[----:B------:R0:W1:Y:S02]  /*16f40*/  SHFL.IDX P6, R14, R13, R12, R11 ;  /* 0x0000000c0d0e7389 */ /* 0x00006400000c000b */
[----:B01----:R-:W-:Y:S01]  /*16f50*/  ENDCOLLECTIVE ;  /* 0x000000000000791b */ /* 0x003fe20003800000 */
.L_x_1487:
[----:B------:R-:W-:-:S05]  /*16f60*/  IADD3 R2, P0, R2, R4, RZ ;  /* 0x0000000402027210 */ /* 0x000fca0007f1e0ff */
[----:B------:R-:W-:-:S05]  /*16f70*/  IMAD.X R3, RZ, RZ, R35, P0 ;  /* 0x000000ffff037224 */ /* 0x000fca00000e0623 */
[----:B------:R-:W-:Y:S01]  /*16f80*/  @!PT LDS RZ, [RZ] ;  /* 0x00000000fffff984 */ /* 0x000fe20000000800 */
[----:B------:R-:W-:Y:S01]  /*16f90*/  @!PT LDS RZ, [RZ] ;  /* 0x00000000fffff984 */ /* 0x000fe20000000800 */
[----:B------:R-:W-:Y:S01]  /*16fa0*/  @!PT LDS RZ, [RZ] ;  /* 0x00000000fffff984 */ /* 0x000fe20000000800 */
[----:B------:R0:W-:Y:S01]  /*16fb0*/  LDGSTS.E.BYPASS.LTC128B.128 [R20+0x21400], desc[UR36][R2.64], !P3 ;  /* 0x2140000002147fae */ /* 0x0001e2000d901d64 */
[----:B------:R-:W-:Y:S01]  /*16fc0*/  IMAD.MOV.U32 R13, RZ, RZ, R9 ;  /* 0x000000ffff0d7224 */ /* 0x000fe200078e0009 */
[C---:B------:R-:W-:Y:S02]  /*16fd0*/  LOP3.LUT P3, RZ, R23.reuse, 0x2000, RZ, 0xc0, !PT ;  /* 0x0000200017ff7812 */ /* 0x040fe4000786c0ff */
        /* <DEDUP_REMOVED lines=9> */
.L_x_1488:
[----:B------:R-:W-:Y:S01]  /*17070*/  IMAD.MOV.U32 R2, RZ, RZ, R14 ;  /* 0x000000ffff027224 */ /* 0x000fe200078e000e */
[----:B------:R-:W-:Y:S06]  /*17080*/  BRA `(.L_x_1489) ;  /* 0xffffffc400347947 */ /* 0x000fec000383ffff */
.L_x_1406:
[----:B-1----:R1:W2:Y:S02]  /*17090*/  SYNCS.PHASECHK.TRANS64.TRYWAIT P0, [R7+URZ+0x30860], R2 ;  /* 0x03086002070075a7 */ /* 0x0022a4000800017f */
[----:B--2---:R-:W-:Y:S05]  /*170a0*/  @!P0 NANOSLEEP.SYNCS 0x989680 ;  /* 0x009896800000895d */ /* 0x004fea0003900000 */
[----:B------:R-:W2:Y:S02]  /*170b0*/  @!P0 SYNCS.PHASECHK.TRANS64 P0, [R7+URZ+0x30860], R2 ;  /* 0x03086002070085a7 */ /* 0x000ea4000800007f */
[----:B--2---:R-:W-:Y:S05]  /*170c0*/  @!P0 BRA `(.L_x_1406) ;  /* 0xfffffffc00f08947 */ /* 0x004fea000383ffff */
[----:B------:R-:W-:Y:S05]  /*170d0*/  BRA `(.L_x_1490) ;  /* 0xffffffc400ac7947 */ /* 0x000fea000383ffff */
.L_x_1407:
[----:B------:R-:W-:Y:S01]  /*170e0*/  BSSY B1, `(.L_x_1491) ;  /* 0x0000008000017945 */ /* 0x000fe20003800000 */
[----:B------:R-:W-:Y:S02]  /*170f0*/  IMAD.MOV.U32 R13, RZ, RZ, R24 ;  /* 0x000000ffff0d7224 */ /* 0x000fe400078e0018 */
[----:B------:R-:W-:Y:S02]  /*17100*/  IMAD.MOV.U32 R12, RZ, RZ, RZ ;  /* 0x000000ffff0c7224 */ /* 0x000fe400078e00ff */
[----:B------:R-:W-:Y:S02]  /*17110*/  IMAD.MOV.U32 R11, RZ, RZ, 0x181f ;  /* 0x0000181fff0b7424 */ /* 0x000fe400078e00ff */
[----:B------:R-:W-:-:S07]  /*17120*/  IMAD.MOV.U32 R15, RZ, RZ, -0x1 ;  /* 0xffffffffff0f7424 */ /* 0x000fce00078e00ff */
[----:B-1----:R-:W-:Y:S05]  /*17130*/  WARPSYNC.COLLECTIVE R15, `(.L_x_1492) ;  /* 0x000000000f087348 */ /* 0x002fea0003c00000 */
[----:B------:R0:W2:Y:S02]  /*17140*/  SHFL.IDX P6, R14, R13, R12, R11 ;  /* 0x0000000c0d0e7389 */ /* 0x0000a400000c000b */
[----:B012---:R-:W-:Y:S01]  /*17150*/  ENDCOLLECTIVE ;  /* 0x000000000000791b */ /* 0x007fe20003800000 */
.L_x_1492:
[----:B------:R-:W-:Y:S05]  /*17160*/  BSYNC B1 ;  /* 0x0000000000017941 */ /* 0x000fea0003800000 */
.L_x_1491:
[----:B------:R-:W-:Y:S01]  /*17170*/  IMAD.MOV.U32 R13, RZ, RZ, R17 ;  /* 0x000000ffff0d7224 */ /* 0x000fe200078e0011 */
[----:B------:R-:W-:Y:S01]  /*17180*/  LEA R6, R6, R22, 0x1 ;  /* 0x0000001606067211 */ /* 0x000fe200078e08ff */
[----:B------:R-:W-:Y:S02]  /*17190*/  IMAD.MOV.U32 R12, RZ, RZ, RZ ;  /* 0x000000ffff0c7224 */ /* 0x000fe400078e00ff */
[----:B------:R-:W-:Y:S02]  /*171a0*/  IMAD.MOV.U32 R11, RZ, RZ, 0x181f ;  /* 0x0000181fff0b7424 */ /* 0x000fe400078e00ff */
[----:B------:R-:W-:Y:S02]  /*171b0*/  IMAD.MOV.U32 R15, RZ, RZ, -0x1 ;  /* 0xffffffffff0f7424 */ /* 0x000fe400078e00ff */
[----:B------:R-:W-:-:S07]  /*171c0*/  IMAD.MOV.U32 R3, RZ, RZ, R14 ;  /* 0x000000ffff037224 */ /* 0x000fce00078e000e */
[----:B------:R-:W-:Y:S05]  /*171d0*/  WARPSYNC.COLLECTIVE R15, `(.L_x_1493) ;  /* 0x000000000f087348 */ /* 0x000fea0003c00000 */
[----:B------:R0:W1:Y:S02]  /*171e0*/  SHFL.IDX P6, R14, R13, R12, R11 ;  /* 0x0000000c0d0e7389 */ /* 0x00006400000c000b */
[----:B01----:R-:W-:Y:S01]  /*171f0*/  ENDCOLLECTIVE ;  /* 0x000000000000791b */ /* 0x003fe20003800000 */
.L_x_1493:
[----:B------:R-:W-:Y:S02]  /*17200*/  IMAD.MOV.U32 R13, RZ, RZ, R24 ;  /* 0x000000ffff0d7224 */ /* 0x000fe400078e0018 */
[----:B------:R-:W-:Y:S02]  /*17210*/  IMAD.MOV.U32 R12, RZ, RZ, 0x1 ;  /* 0x00000001ff0c7424 */ /* 0x000fe400078e00ff */
[----:B------:R-:W-:-:S07]  /*17220*/  IMAD.MOV.U32 R2, RZ, RZ, R14 ;  /* 0x000000ffff027224 */ /* 0x000fce00078e000e */
[----:B------:R-:W-:Y:S05]  /*17230*/  WARPSYNC.COLLECTIVE R15, `(.L_x_1494) ;  /* 0x000000000f087348 */ /* 0x000fea0003c00000 */
[----:B------:R0:W1:Y:S02]  /*17240*/  SHFL.IDX P6, R14, R13, R12, R11 ;  /* 0x0000000c0d0e7389 */ /* 0x00006400000c000b */
[----:B01----:R-:W-:Y:S01]  /*17250*/  ENDCOLLECTIVE ;  /* 0x000000000000791b */ /* 0x003fe20003800000 */
.L_x_1494:
        /* <DEDUP_REMOVED lines=18> */
.L_x_1495:
[----:B------:R-:W-:Y:S02]  /*17380*/  IMAD.MOV.U32 R13, RZ, RZ, R24 ;  /* 0x000000ffff0d7224 */ /* 0x000fe400078e0018 */
[----:B------:R-:W-:Y:S02]  /*17390*/  IMAD.MOV.U32 R12, RZ, RZ, 0x2 ;  /* 0x00000002ff0c7424 */ /* 0x000fe400078e00ff */
[----:B------:R-:W-:-:S07]  /*173a0*/  IMAD.MOV.U32 R2, RZ, RZ, R14 ;  /* 0x000000ffff027224 */ /* 0x000fce00078e000e */
[----:B------:R-:W-:Y:S05]  /*173b0*/  WARPSYNC.COLLECTIVE R15, `(.L_x_1496) ;  /* 0x000000000f087348 */ /* 0x000fea0003c00000 */
[----:B------:R0:W1:Y:S02]  /*173c0*/  SHFL.IDX P6, R14, R13, R12, R11 ;  /* 0x0000000c0d0e7389 */ /* 0x00006400000c000b */
[----:B01----:R-:W-:Y:S01]  /*173d0*/  ENDCOLLECTIVE ;  /* 0x000000000000791b */ /* 0x003fe20003800000 */
.L_x_1496:
        /* <DEDUP_REMOVED lines=18> */
.L_x_1497:
[----:B------:R-:W-:Y:S02]  /*17500*/  IMAD.MOV.U32 R13, RZ, RZ, R24 ;  /* 0x000000ffff0d7224 */ /* 0x000fe400078e0018 */
[----:B------:R-:W-:Y:S02]  /*17510*/  IMAD.MOV.U32 R12, RZ, RZ, 0x3 ;  /* 0x00000003ff0c7424 */ /* 0x000fe400078e00ff */
[----:B------:R-:W-:-:S07]  /*17520*/  IMAD.MOV.U32 R2, RZ, RZ, R14 ;  /* 0x000000ffff027224 */ /* 0x000fce00078e000e */
[----:B------:R-:W-:Y:S05]  /*17530*/  WARPSYNC.COLLECTIVE R15, `(.L_x_1498) ;  /* 0x000000000f087348 */ /* 0x000fea0003c00000 */
[----:B------:R0:W1:Y:S02]  /*17540*/  SHFL.IDX P6, R14, R13, R12, R11 ;  /* 0x0000000c0d0e7389 */ /* 0x00006400000c000b */
[----:B01----:R-:W-:Y:S01]  /*17550*/  ENDCOLLECTIVE ;  /* 0x000000000000791b */ /* 0x003fe20003800000 */
.L_x_1498:
[----:B------:R-:W-:-:S05]  /*17560*/  IADD3 R2, P0, R2, R4, RZ ;  /* 0x0000000402027210 */ /* 0x000fca0007f1e0ff */
[----:B------:R-:W-:Y:S01]  /*17570*/  IMAD.X R3, RZ, RZ, R3, P0 ;  /* 0x000000ffff037224 */ /* 0x000fe200000e0603 */
        /* <DEDUP_REMOVED lines=11> */
.L_x_1499:
[----:B------:R-:W-:Y:S01]  /*17630*/  @!PT LDS RZ, [RZ] ;  /* 0x00000000fffff984 */ /* 0x000fe20000000800 */
[----:B------:R-:W-:Y:S01]  /*17640*/  @!PT LDS RZ, [RZ] ;  /* 0x00000000fffff984 */ /* 0x000fe20000000800 */
[----:B------:R-:W-:Y:S01]  /*17650*/  @!PT LDS RZ, [RZ] ;  /* 0x00000000fffff984 */ /* 0x000fe20000000800 */
[----:B------:R-:W-:Y:S01]  /*17660*/  LDGSTS.E.BYPASS.LTC128B.128 [R6+0x3400], desc[UR36][R2.64+0x80], !P0 ;  /* 0x0340008002067fae */ /* 0x000fe2000c101d64 */
[----:B------:R-:W-:-:S13]  /*17670*/  ISETP.LT.OR P0, PT, R9, 0x21, P2 ;  /* 0x000000210900780c */ /* 0x000fda0001701670 */
[----:B------:R-:W-:Y:S01]  /*17680*/  LDGSTS.E.BYPASS.LTC128B.128 [R6+0x5400], desc[UR36][R2.64+0x100], !P0 ;  /* 0x0540010002067fae */ /* 0x000fe2000c101d64 */
[----:B------:R-:W-:-:S13]  /*17690*/  ISETP.LT.OR P0, PT, R9, 0x21, P1 ;  /* 0x000000210900780c */ /* 0x000fda0000f01670 */
[----:B------:R0:W-:Y:S02]  /*176a0*/  LDGSTS.E.BYPASS.LTC128B.128 [R6+0x7400], desc[UR36][R2.64+0x180], !P0 ;  /* 0x0740018002067fae */ /* 0x0001e4000c101d64 */
[----:B0-----:R-:W-:Y:S01]  /*176b0*/  IMAD.MOV.U32 R2, RZ, RZ, R14 ;  /* 0x000000ffff027224 */ /* 0x001fe200078e000e */
[----:B------:R-:W-:Y:S06]  /*176c0*/  BRA `(.L_x_1500) ;  /* 0xffffffc000f87947 */ /* 0x000fec000383ffff */
.L_x_1415:
[----:B0-----:R0:W2:Y:S02]  /*176d0*/  SYNCS.PHASECHK.TRANS64.TRYWAIT P0, [R0+URZ+0x30860], R3 ;  /* 0x03086003000075a7 */ /* 0x0010a4000800017f */
[----:B--2---:R-:W-:Y:S05]  /*176e0*/  @!P0 NANOSLEEP.SYNCS 0x989680 ;  /* 0x009896800000895d */ /* 0x004fea0003900000 */
[----:B------:R-:W2:Y:S02]  /*176f0*/  @!P0 SYNCS.PHASECHK.TRANS64 P0, [R0+URZ+0x30860], R3 ;  /* 0x03086003000085a7 */ /* 0x000ea4000800007f */
[----:B--2---:R-:W-:Y:S05]  /*17700*/  @!P0 BRA `(.L_x_1415) ;  /* 0xfffffffc00f08947 */ /* 0x004fea000383ffff */
[----:B------:R-:W-:Y:S05]  /*17710*/  BRA `(.L_x_1501) ;  /* 0xffffffc800247947 */ /* 0x000fea000383ffff */
.L_x_1416:
[----:B------:R-:W-:Y:S01]  /*17720*/  BSSY B0, `(.L_x_1502) ;  /* 0x0000008000007945 */ /* 0x000fe20003800000 */
[----:B------:R-:W-:Y:S02]  /*17730*/  IMAD.MOV.U32 R13, RZ, RZ, R24 ;  /* 0x000000ffff0d7224 */ /* 0x000fe400078e0018 */
[----:B------:R-:W-:Y:S02]  /*17740*/  IMAD.MOV.U32 R12, RZ, RZ, RZ ;  /* 0x000000ffff0c7224 */ /* 0x000fe400078e00ff */
[----:B------:R-:W-:Y:S02]  /*17750*/  IMAD.MOV.U32 R11, RZ, RZ, 0x181f ;  /* 0x0000181fff0b7424 */ /* 0x000fe400078e00ff */
[----:B------:R-:W-:-:S07]  /*17760*/  IMAD.MOV.U32 R15, RZ, RZ, -0x1 ;  /* 0xffffffffff0f7424 */ /* 0x000fce00078e00ff */
[----:B01----:R-:W-:Y:S05]  /*17770*/  WARPSYNC.COLLECTIVE R15, `(.L_x_1503) ;  /* 0x000000000f087348 */ /* 0x003fea0003c00000 */
[----:B------:R2:W3:Y:S02]  /*17780*/  SHFL.IDX P6, R14, R13, R12, R11 ;  /* 0x0000000c0d0e7389 */ /* 0x0004e400000c000b */
[----:B0123--:R-:W-:Y:S01]  /*17790*/  ENDCOLLECTIVE ;  /* 0x000000000000791b */ /* 0x00ffe20003800000 */
.L_x_1503:
[----:B------:R-:W-:Y:S05]  /*177a0*/  BSYNC B0 ;  /* 0x0000000000007941 */ /* 0x000fea0003800000 */
.L_x_1502:
[----:B------:R-:W-:Y:S01]  /*177b0*/  IMAD.MOV.U32 R13, RZ, RZ, R17 ;  /* 0x000000ffff0d7224 */ /* 0x000fe200078e0011 */
[C---:B------:R-:W-:Y:S01]  /*177c0*/  LOP3.LUT R4, R34.reuse, 0x40, RZ, 0xfc, !PT ;  /* 0x0000004022047812 */ /* 0x040fe200078efcff */
        /* <DEDUP_REMOVED lines=8> */
.L_x_1504:
        /* <DEDUP_REMOVED lines=21> */
.L_x_1505:
[----:B------:R-:W-:Y:S01]  /*179a0*/  @!PT LDS RZ, [RZ] ;  /* 0x00000000fffff984 */ /* 0x000fe20000000800 */
[----:B------:R-:W-:Y:S01]  /*179b0*/  @!PT LDS RZ, [RZ] ;  /* 0x00000000fffff984 */ /* 0x000fe20000000800 */
[----:B------:R-:W-:Y:S01]  /*179c0*/  @!PT LDS RZ, [RZ] ;  /* 0x00000000fffff984 */ /* 0x000fe20000000800 */
[----:B------:R0:W-:Y:S01]  /*179d0*/  LDGSTS.E.BYPASS.LTC128B.128 [R4+0x4400], desc[UR36][R2.64+0x100], !P4 ;  /* 0x0440010002047fae */ /* 0x0001e2000e101d64 */
[----:B------:R-:W-:Y:S01]  /*179e0*/  ISETP.LT.OR P4, PT, R5, 0x1, P0 ;  /* 0x000000010500780c */ /* 0x000fe20000781670 */
[----:B------:R-:W-:-:S12]  /*179f0*/  IMAD.MOV.U32 R13, RZ, RZ, R17 ;  /* 0x000000ffff0d7224 */ /* 0x000fd800078e0011 */
[----:B------:R0:W-:Y:S01]  /*17a00*/  LDGSTS.E.BYPASS.LTC128B.128 [R4+0x6400], desc[UR36][R2.64+0x180], !P4 ;  /* 0x0640018002047fae */ /* 0x0001e2000e101d64 */
[----:B------:R-:W-:-:S07]  /*17a10*/  MOV R7, R14 ;  /* 0x0000000e00077202 */ /* 0x000fce0000000f00 */
[----:B0-----:R-:W-:Y:S05]  /*17a20*/  WARPSYNC.COLLECTIVE R15, `(.L_x_1506) ;  /* 0x000000000f087348 */ /* 0x001fea0003c00000 */
[----:B------:R1:W2:Y:S02]  /*17a30*/  SHFL.IDX P6, R14, R13, R12, R11 ;  /* 0x0000000c0d0e7389 */ /* 0x0002a400000c000b */
[----:B012---:R-:W-:Y:S01]  /*17a40*/  ENDCOLLECTIVE ;  /* 0x000000000000791b */ /* 0x007fe20003800000 */
.L_x_1506:
[----:B------:R-:W-:Y:S02]  /*17a50*/  IMAD.MOV.U32 R13, RZ, RZ, R24 ;  /* 0x000000ffff0d7224 */ /* 0x000fe400078e0018 */
[----:B------:R-:W-:Y:S01]  /*17a60*/  IMAD.MOV.U32 R12, RZ, RZ, 0x2 ;  /* 0x00000002ff0c7424 */ /* 0x000fe200078e00ff */
[----:B------:R-:W-:-:S13]  /*17a70*/  IADD3 R2, P4, R14, R6, RZ ;  /* 0x000000060e027210 */ /* 0x000fda0007f9e0ff */
[----:B------:R-:W-:Y:S05]  /*17a80*/  WARPSYNC.COLLECTIVE R15, `(.L_x_1507) ;  /* 0x000000000f087348 */ /* 0x000fea0003c00000 */
[----:B------:R0:W1:Y:S02]  /*17a90*/  SHFL.IDX P6, R14, R13, R12, R11 ;  /* 0x0000000c0d0e7389 */ /* 0x00006400000c000b */
[----:B01----:R-:W-:Y:S01]  /*17aa0*/  ENDCOLLECTIVE ;  /* 0x000000000000791b */ /* 0x003fe20003800000 */
.L_x_1507:
        /* <DEDUP_REMOVED lines=12> */
.L_x_1508:
        /* <DEDUP_REMOVED lines=14> */
.L_x_1509:
        /* <DEDUP_REMOVED lines=12> */
.L_x_1510:
        /* <DEDUP_REMOVED lines=9> */
.L_x_1421:
        /* <DEDUP_REMOVED lines=8> */
.L_x_1513:
[----:B------:R-:W-:Y:S05]  /*17e20*/  BSYNC B0 ;  /* 0x0000000000007941 */ /* 0x000fea0003800000 */
.L_x_1512:
[----:B------:R-:W-:Y:S01]  /*17e30*/  IMAD.MOV.U32 R13, RZ, RZ, R16 ;  /* 0x000000ffff0d7224 */ /* 0x000fe200078e0010 */
[----:B------:R-:W-:Y:S01]  /*17e40*/  MOV R0, R14 ;  /* 0x0000000e00007202 */ /* 0x000fe20000000f00 */
[----:B------:R-:W-:Y:S02]  /*17e50*/  IMAD.MOV.U32 R12, RZ, RZ, 0x1 ;  /* 0x00000001ff0c7424 */ /* 0x000fe400078e00ff */
[----:B------:R-:W-:Y:S02]  /*17e60*/  IMAD.MOV.U32 R11, RZ, RZ, 0x1f ;  /* 0x0000001fff0b7424 */ /* 0x000fe400078e00ff */
[----:B------:R-:W-:Y:S02]  /*17e70*/  IMAD.MOV.U32 R15, RZ, RZ, -0x1 ;  /* 0xffffffffff0f7424 */ /* 0x000fe400078e00ff */
[----:B------:R-:W-:-:S07]  /*17e80*/  IMAD.IADD R5, R19, 0x1, R8 ;  /* 0x0000000113057824 */ /* 0x000fce00078e0208 */
[----:B------:R-:W-:Y:S05]  /*17e90*/  WARPSYNC.COLLECTIVE R15, `(.L_x_1514) ;  /* 0x000000000f087348 */ /* 0x000fea0003c00000 */
[----:B------:R0:W1:Y:S02]  /*17ea0*/  SHFL.IDX P6, R14, R13, R12, R11 ;  /* 0x0000000c0d0e7389 */ /* 0x00006400000c000b */
[----:B01----:R-:W-:Y:S01]  /*17eb0*/  ENDCOLLECTIVE ;  /* 0x000000000000791b */ /* 0x003fe20003800000 */
.L_x_1514:
[----:B------:R-:W-:Y:S02]  /*17ec0*/  ULDC UR4, c[0x0][0xc3c] ;  /* 0x00030f0000047ab9 */ /* 0x000fe40000000800 */
[----:B------:R-:W-:-:S13]  /*17ed0*/  ISETP.GE.OR P1, PT, R5, UR4, !P0 ;  /* 0x0000000405007c0c */ /* 0x000fda000c726670 */
[----:B------:R-:W0:Y:S01]  /*17ee0*/  @!P1 LDC.64 R2, c[0x0][0xc80] ;  /* 0x00032000ff029b82 */ /* 0x000e220000000a00 */
[----:B------:R-:W-:Y:S02]  /*17ef0*/  IMAD.MOV.U32 R11, RZ, RZ, RZ ;  /* 0x000000ffff0b7224 */ /* 0x000fe400078e00ff */
[----:B------:R-:W-:Y:S02]  /*17f00*/  IMAD.MOV.U32 R4, RZ, RZ, R14 ;  /* 0x000000ffff047224 */ /* 0x000fe400078e000e */
[----:B0-----:R-:W-:-:S06]  /*17f10*/  @!P1 IMAD.WIDE R2, R5, 0x4, R2 ;  /* 0x0000000405029825 */ /* 0x001fcc00078e0202 */
[----:B------:R-:W2:Y:S01]  /*17f20*/  @!P1 LDG.E R2, desc[UR36][R2.64] ;  /* 0x0000002402029981 */ /* 0x000ea2000c1e1900 */
[----:B------:R-:W-:Y:S01]  /*17f30*/  IMAD.MOV.U32 R5, RZ, RZ, RZ ;  /* 0x000000ffff057224 */ /* 0x000fe200078e00ff */
[C---:B------:R-:W-:Y:S02]  /*17f40*/  ISETP.GE.U32.AND P2, PT, R8.reuse, 0x2, PT ;  /* 0x000000020800780c */ /* 0x040fe40003f46070 */
[C---:B------:R-:W-:Y:S02]  /*17f50*/  ISETP.GE.U32.AND P3, PT, R8.reuse, 0x4, PT ;  /* 0x000000040800780c */ /* 0x040fe40003f66070 */
[C---:B------:R-:W-:Y:S02]  /*17f60*/  ISETP.GE.U32.AND P4, PT, R8.reuse, 0x8, PT ;  /* 0x000000080800780c */ /* 0x040fe40003f86070 */
[C---:B------:R-:W-:Y:S01]  /*17f70*/  ISETP.GE.U32.AND P5, PT, R8.reuse, 0x10, PT ;  /* 0x000000100800780c */ /* 0x040fe20003fa6070 */
[----:B--2---:R-:W-:Y:S01]  /*17f80*/  @!P1 IMAD.MOV.U32 R5, RZ, RZ, R2 ;  /* 0x000000ffff059224 */ /* 0x004fe200078e0002 */
[----:B------:R-:W-:-:S03]  /*17f90*/  ISETP.NE.AND P1, PT, R8, RZ, PT ;  /* 0x000000ff0800720c */ /* 0x000fc60003f25270 */
[----:B------:R-:W-:-:S10]  /*17fa0*/  IMAD.MOV.U32 R13, RZ, RZ, R5 ;  /* 0x000000ffff0d7224 */ /* 0x000fd400078e0005 */
[----:B------:R-:W-:Y:S05]  /*17fb0*/  WARPSYNC.COLLECTIVE R15, `(.L_x_1515) ;  /* 0x000000000f087348 */ /* 0x000fea0003c00000 */
[----:B------:R0:W1:Y:S02]  /*17fc0*/  SHFL.UP P6, R14, R13, R12, R11 ;  /* 0x0400000c0d0e7389 */ /* 0x00006400000c000b */
[----:B01----:R-:W-:Y:S01]  /*17fd0*/  ENDCOLLECTIVE ;  /* 0x000000000000791b */ /* 0x003fe20003800000 */
.L_x_1515:
[----:B------:R-:W-:Y:S01]  /*17fe0*/  IMAD.MOV.U32 R12, RZ, RZ, 0x2 ;  /* 0x00000002ff0c7424 */ /* 0x000fe200078e00ff */
[----:B------:R-:W-:-:S05]  /*17ff0*/  SEL R6, R14, RZ, P1 ;  /* 0x000000ff0e067207 */ /* 0x000fca0000800000 */
[----:B------:R-:W-:-:S04]  /*18000*/  IMAD.IADD R6, R5, 0x1, R6 ;  /* 0x0000000105067824 */ /* 0x000fc800078e0206 */
[----:B------:R-:W-:-:S07]  /*18010*/  IMAD.MOV.U32 R13, RZ, RZ, R6 ;  /* 0x000000ffff0d7224 */ /* 0x000fce00078e0006 */
[----:B------:R-:W-:Y:S05]  /*18020*/  WARPSYNC.COLLECTIVE R15, `(.L_x_1516) ;  /* 0x000000000f087348 */ /* 0x000fea0003c00000 */
[----:B------:R0:W1:Y:S02]  /*18030*/  SHFL.UP P6, R14, R13, R12, R11 ;  /* 0x0400000c0d0e7389 */ /* 0x00006400000c000b */
[----:B01----:R-:W-:Y:S01]  /*18040*/  ENDCOLLECTIVE ;  /* 0x000000000000791b */ /* 0x003fe20003800000 */
.L_x_1516:
[----:B------:R-:W-:Y:S02]  /*18050*/  MOV R12, 0x4 ;  /* 0x00000004000c7802 */ /* 0x000fe40000000f00 */
[----:B------:R-:W-:-:S05]  /*18060*/  SEL R7, R14, RZ, P2 ;  /* 0x000000ff0e077207 */ /* 0x000fca0001000000 */
[----:B------:R-:W-:-:S04]  /*18070*/  IMAD.IADD R7, R6, 0x1, R7 ;  /* 0x0000000106077824 */ /* 0x000fc800078e0207 */
[----:B------:R-:W-:-:S07]  /*18080*/  IMAD.MOV.U32 R13, RZ, RZ, R7 ;  /* 0x000000ffff0d7224 */ /* 0x000fce00078e0007 */
[----:B------:R-:W-:Y:S05]  /*18090*/  WARPSYNC.COLLECTIVE R15, `(.L_x_1517) ;  /* 0x000000000f087348 */ /* 0x000fea0003c00000 */
[----:B------:R0:W1:Y:S02]  /*180a0*/  SHFL.UP P6, R14, R13, R12, R11 ;  /* 0x0400000c0d0e7389 */ /* 0x00006400000c000b */
[----:B01----:R-:W-:Y:S01]  /*180b0*/  ENDCOLLECTIVE ;  /* 0x000000000000791b */ /* 0x003fe20003800000 */
.L_x_1517:
[----:B------:R-:W-:Y:S01]  /*180c0*/  IMAD.MOV.U32 R12, RZ, RZ, 0x8 ;  /* 0x00000008ff0c7424 */ /* 0x000fe200078e00ff */
[----:B------:R-:W-:-:S05]  /*180d0*/  SEL R2, R14, RZ, P3 ;  /* 0x000000ff0e027207 */ /* 0x000fca0001800000 */
[----:B------:R-:W-:-:S04]  /*180e0*/  IMAD.IADD R2, R7, 0x1, R2 ;  /* 0x0000000107027824 */ /* 0x000fc800078e0202 */
[----:B------:R-:W-:-:S07]  /*180f0*/  IMAD.MOV.U32 R13, RZ, RZ, R2 ;  /* 0x000000ffff0d7224 */ /* 0x000fce00078e0002 */
[----:B------:R-:W-:Y:S05]  /*18100*/  WARPSYNC.COLLECTIVE R15, `(.L_x_1518) ;  /* 0x000000000f087348 */ /* 0x000fea0003c00000 */
[----:B------:R0:W1:Y:S02]  /*18110*/  SHFL.UP P6, R14, R13, R12, R11 ;  /* 0x0400000c0d0e7389 */ /* 0x00006400000c000b */
[----:B01----:R-:W-:Y:S01]  /*18120*/  ENDCOLLECTIVE ;  /* 0x000000000000791b */ /* 0x003fe20003800000 */
.L_x_1518:
[----:B------:R-:W-:Y:S01]  /*18130*/  IMAD.MOV.U32 R12, RZ, RZ, 0x10 ;  /* 0x00000010ff0c7424 */ /* 0x000fe200078e00ff */
[----:B------:R-:W-:-:S05]  /*18140*/  SEL R3, R14, RZ, P4 ;  /* 0x000000ff0e037207 */ /* 0x000fca0002000000 */
[----:B------:R-:W-:-:S04]  /*18150*/  IMAD.IADD R3, R2, 0x1, R3 ;  /* 0x0000000102037824 */ /* 0x000fc800078e0203 */
[----:B------:R-:W-:-:S07]  /*18160*/  IMAD.MOV.U32 R13, RZ, RZ, R3 ;  /* 0x000000ffff0d7224 */ /* 0x000fce00078e0003 */
[----:B------:R-:W-:Y:S05]  /*18170*/  WARPSYNC.COLLECTIVE R15, `(.L_x_1519) ;  /* 0x000000000f087348 */ /* 0x000fea0003c00000 */
[----:B------:R0:W1:Y:S02]  /*18180*/  SHFL.UP P6, R14, R13, R12, R11 ;  /* 0x0400000c0d0e7389 */ /* 0x00006400000c000b */
[----:B01----:R-:W-:Y:S01]  /*18190*/  ENDCOLLECTIVE ;  /* 0x000000000000791b */ /* 0x003fe20003800000 */
.L_x_1519:
        /* <DEDUP_REMOVED lines=8> */
.L_x_1520:
[----:B------:R-:W-:Y:S05]  /*18220*/  BRA `(.L_x_1521) ;  /* 0xffffffc400747947 */ /* 0x000fea000383ffff */
.L_x_1426:
[----:B------:R-:W-:Y:S01]  /*18230*/  BSSY B0, `(.L_x_1522) ;  /* 0x0000008000007945 */ /* 0x000fe20003800000 */
[----:B-----5:R-:W-:Y:S02]  /*18240*/  IMAD.MOV.U32 R13, RZ, RZ, R5 ;  /* 0x000000ffff0d7224 */ /* 0x020fe400078e0005 */
[----:B------:R-:W-:Y:S02]  /*18250*/  IMAD.MOV.U32 R12, RZ, RZ, 0x1 ;  /* 0x00000001ff0c7424 */ /* 0x000fe400078e00ff */
[----:B------:R-:W-:Y:S02]  /*18260*/  IMAD.MOV.U32 R11, RZ, RZ, RZ ;  /* 0x000000ffff0b7224 */ /* 0x000fe400078e00ff */
[----:B------:R-:W-:-:S07]  /*18270*/  IMAD.MOV.U32 R15, RZ, RZ, -0x1 ;  /* 0xffffffffff0f7424 */ /* 0x000fce00078e00ff */
[----:B012---:R-:W-:Y:S05]  /*18280*/  WARPSYNC.COLLECTIVE R15, `(.L_x_1523) ;  /* 0x000000000f087348 */ /* 0x007fea0003c00000 */
[----:B------:R3:W4:Y:S02]  /*18290*/  SHFL.UP P6, R14, R13, R12, R11 ;  /* 0x0400000c0d0e7389 */ /* 0x00072400000c000b */
[----:B01234-:R-:W-:Y:S01]  /*182a0*/  ENDCOLLECTIVE ;  /* 0x000000000000791b */ /* 0x01ffe20003800000 */
.L_x_1523:
[----:B------:R-:W-:Y:S05]  /*182b0*/  BSYNC B0 ;  /* 0x0000000000007941 */ /* 0x000fea0003800000 */
.L_x_1522:
[----:B------:R-:W-:Y:S01]  /*182c0*/  SEL R14, R14, RZ, P1 ;  /* 0x000000ff0e0e7207 */ /* 0x000fe20000800000 */
[----:B------:R-:W-:Y:S01]  /*182d0*/  IMAD.MOV.U32 R11, RZ, RZ, RZ ;  /* 0x000000ffff0b7224 */ /* 0x000fe200078e00ff */
[----:B------:R-:W-:Y:S01]  /*182e0*/  MOV R12, 0x2 ;  /* 0x00000002000c7802 */ /* 0x000fe20000000f00 */
[----:B------:R-:W-:Y:S02]  /*182f0*/  IMAD.MOV.U32 R15, RZ, RZ, -0x1 ;  /* 0xffffffffff0f7424 */ /* 0x000fe400078e00ff */
[----:B------:R-:W-:-:S07]  /*18300*/  IMAD.IADD R13, R5, 0x1, R14 ;  /* 0x00000001050d7824 */ /* 0x000fce00078e020e */
[----:B------:R-:W-:Y:S05]  /*18310*/  WARPSYNC.COLLECTIVE R15, `(.L_x_1524) ;  /* 0x000000000f087348 */ /* 0x000fea0003c00000 */
[----:B------:R0:W1:Y:S02]  /*18320*/  SHFL.UP P6, R14, R13, R12, R11 ;  /* 0x0400000c0d0e7389 */ /* 0x00006400000c000b */
[----:B01----:R-:W-:Y:S01]  /*18330*/  ENDCOLLECTIVE ;  /* 0x000000000000791b */ /* 0x003fe20003800000 */
.L_x_1524:
[----:B------:R-:W-:Y:S01]  /*18340*/  IMAD.MOV.U32 R12, RZ, RZ, 0x4 ;  /* 0x00000004ff0c7424 */ /* 0x000fe200078e00ff */
[----:B------:R-:W-:-:S05]  /*18350*/  SEL R2, R14, RZ, P2 ;  /* 0x000000ff0e027207 */ /* 0x000fca0001000000 */
[----:B------:R-:W-:-:S04]  /*18360*/  IMAD.IADD R2, R13, 0x1, R2 ;  /* 0x000000010d027824 */ /* 0x000fc800078e0202 */
[----:B------:R-:W-:-:S07]  /*18370*/  IMAD.MOV.U32 R13, RZ, RZ, R2 ;  /* 0x000000ffff0d7224 */ /* 0x000fce00078e0002 */
[----:B------:R-:W-:Y:S05]  /*18380*/  WARPSYNC.COLLECTIVE R15, `(.L_x_1525) ;  /* 0x000000000f087348 */ /* 0x000fea0003c00000 */
[----:B------:R0:W1:Y:S02]  /*18390*/  SHFL.UP P6, R14, R13, R12, R11 ;  /* 0x0400000c0d0e7389 */ /* 0x00006400000c000b */
[----:B01----:R-:W-:Y:S01]  /*183a0*/  ENDCOLLECTIVE ;  /* 0x000000000000791b */ /* 0x003fe20003800000 */
.L_x_1525:
[----:B------:R-:W-:Y:S01]  /*183b0*/  IMAD.MOV.U32 R12, RZ, RZ, 0x8 ;  /* 0x00000008ff0c7424 */ /* 0x000fe200078e00ff */
[----:B------:R-:W-:-:S05]  /*183c0*/  SEL R3, R14, RZ, P3 ;  /* 0x000000ff0e037207 */ /* 0x000fca0001800000 */
[----:B------:R-:W-:-:S04]  /*183d0*/  IMAD.IADD R3, R2, 0x1, R3 ;  /* 0x0000000102037824 */ /* 0x000fc800078e0203 */
[----:B------:R-:W-:-:S07]  /*183e0*/  IMAD.MOV.U32 R13, RZ, RZ, R3 ;  /* 0x000000ffff0d7224 */ /* 0x000fce00078e0003 */
[----:B------:R-:W-:Y:S05]  /*183f0*/  WARPSYNC.COLLECTIVE R15, `(.L_x_1526) ;  /* 0x000000000f087348 */ /* 0x000fea0003c00000 */
[----:B------:R0:W1:Y:S02]  /*18400*/  SHFL.UP P6, R14, R13, R12, R11 ;  /* 0x0400000c0d0e7389 */ /* 0x00006400000c000b */
[----:B01----:R-:W-:Y:S01]  /*18410*/  ENDCOLLECTIVE ;  /* 0x000000000000791b */ /* 0x003fe20003800000 */
.L_x_1526:
[----:B------:R-:W-:Y:S01]  /*18420*/  IMAD.MOV.U32 R12, RZ, RZ, 0x10 ;  /* 0x00000010ff0c7424 */ /* 0x000fe200078e00ff */
[----:B------:R-:W-:-:S05]  /*18430*/  SEL R4, R14, RZ, P4 ;  /* 0x000000ff0e047207 */ /* 0x000fca0002000000 */
[----:B------:R-:W-:-:S04]  /*18440*/  IMAD.IADD R4, R3, 0x1, R4 ;  /* 0x0000000103047824 */ /* 0x000fc800078e0204 */
[----:B------:R-:W-:-:S07]  /*18450*/  IMAD.MOV.U32 R13, RZ, RZ, R4 ;  /* 0x000000ffff0d7224 */ /* 0x000fce00078e0004 */
[----:B------:R-:W-:Y:S05]  /*18460*/  WARPSYNC.COLLECTIVE R15, `(.L_x_1527) ;  /* 0x000000000f087348 */ /* 0x000fea0003c00000 */
[----:B------:R0:W1:Y:S02]  /*18470*/  SHFL.UP P6, R14, R13, R12, R11 ;  /* 0x0400000c0d0e7389 */ /* 0x00006400000c000b */
[----:B01----:R-:W-:Y:S01]  /*18480*/  ENDCOLLECTIVE ;  /* 0x000000000000791b */ /* 0x003fe20003800000 */
.L_x_1527:
        /* <DEDUP_REMOVED lines=8> */
.L_x_1528:
[----:B------:R-:W-:Y:S05]  /*18510*/  BRA `(.L_x_1529) ;  /* 0xffffffc400547947 */ /* 0x000fea000383ffff */
.L_x_1428:
[----:B------:R-:W-:Y:S01]  /*18520*/  BSSY B0, `(.L_x_1530) ;  /* 0x0000006000007945 */ /* 0x000fe20003800000 */
[----:B------:R-:W-:Y:S02]  /*18530*/  PLOP3.LUT P6, PT, P6, PT, PT, 0x8, 0x0 ;  /* 0x000000000000781c */ /* 0x000fe400037ce170 */
[----:B------:R-:W-:-:S11]  /*18540*/  MOV R15, 0xffffffff ;  /* 0xffffffff000f7802 */ /* 0x000fd60000000f00 */
[----:B01----:R-:W-:Y:S05]  /*18550*/  WARPSYNC.COLLECTIVE R15, `(.L_x_1531) ;  /* 0x000000000f087348 */ /* 0x003fea0003c00000 */
[----:B------:R-:W-:Y:S01]  /*18560*/  VOTE.ANY R14, PT, P6 ;  /* 0x00000000000e7806 */ /* 0x000fe200030e0100 */
[----:B01----:R-:W-:Y:S06]  /*18570*/  ENDCOLLECTIVE ;  /* 0x000000000000791b */ /* 0x003fec0003800000 */
.L_x_1531:
[----:B------:R-:W-:Y:S05]  /*18580*/  BSYNC B0 ;  /* 0x0000000000007941 */ /* 0x000fea0003800000 */
.L_x_1530:
[----:B------:R-:W-:Y:S02]  /*18590*/  IMAD.MOV.U32 R2, RZ, RZ, R14 ;  /* 0x000000ffff027224 */ /* 0x000fe400078e000e */
[----:B------:R-:W-:Y:S02]  /*185a0*/  IMAD.MOV.U32 R13, RZ, RZ, R5 ;  /* 0x000000ffff0d7224 */ /* 0x000fe400078e0005 */
[----:B------:R-:W0:Y:S01]  /*185b0*/  POPC R4, R2 ;  /* 0x0000000200047309 */ /* 0x000e220000000000 */
[----:B------:R-:W-:Y:S02]  /*185c0*/  IMAD.MOV.U32 R11, RZ, RZ, 0x1f ;  /* 0x0000001fff0b7424 */ /* 0x000fe400078e00ff */
[----:B------:R-:W-:Y:S02]  /*185d0*/  IMAD.MOV.U32 R15, RZ, RZ, -0x1 ;  /* 0xffffffffff0f7424 */ /* 0x000fe400078e00ff */
[----:B0-----:R-:W-:-:S07]  /*185e0*/  IMAD.MOV.U32 R12, RZ, RZ, R4 ;  /* 0x000000ffff0c7224 */ /* 0x001fce00078e0004 */
[----:B------:R-:W-:Y:S05]  /*185f0*/  WARPSYNC.COLLECTIVE R15, `(.L_x_1532) ;  /* 0x000000000f087348 */ /* 0x000fea0003c00000 */
[----:B------:R0:W1:Y:S02]  /*18600*/  SHFL.IDX P6, R14, R13, R12, R11 ;  /* 0x0000000c0d0e7389 */ /* 0x00006400000c000b */
[----:B01----:R-:W-:Y:S01]  /*18610*/  ENDCOLLECTIVE ;  /* 0x000000000000791b */ /* 0x003fe20003800000 */
.L_x_1532:
[----:B------:R-:W-:Y:S01]  /*18620*/  IMAD.MOV.U32 R5, RZ, RZ, R14 ;  /* 0x000000ffff057224 */ /* 0x000fe200078e000e */
[----:B------:R-:W-:Y:S06]  /*18630*/  BRA `(.L_x_1533) ;  /* 0xffffffc400447947 */ /* 0x000fec000383ffff */
.L_x_1430:
[----:B------:R-:W-:Y:S01]  /*18640*/  BSSY B0, `(.L_x_1534) ;  /* 0x0000007000007945 */ /* 0x000fe20003800000 */
[----:B------:R-:W-:Y:S02]  /*18650*/  IMAD.MOV.U32 R13, RZ, RZ, R6 ;  /* 0x000000ffff0d7224 */ /* 0x000fe400078e0006 */
[----:B------:R-:W-:Y:S02]  /*18660*/  IMAD.MOV.U32 R11, RZ, RZ, 0x1f ;  /* 0x0000001fff0b7424 */ /* 0x000fe400078e00ff */
[----:B------:R-:W-:-:S07]  /*18670*/  IMAD.MOV.U32 R15, RZ, RZ, -0x1 ;  /* 0xffffffffff0f7424 */ /* 0x000fce00078e00ff */
[----:B0123--:R-:W-:Y:S05]  /*18680*/  WARPSYNC.COLLECTIVE R15, `(.L_x_1535) ;  /* 0x000000000f087348 */ /* 0x00ffea0003c00000 */
[----:B------:R4:W0:Y:S02]  /*18690*/  SHFL.IDX P6, R14, R13, R12, R11 ;  /* 0x0000000c0d0e7389 */ /* 0x00082400000c000b */
[----:B01234-:R-:W-:Y:S01]  /*186a0*/  ENDCOLLECTIVE ;  /* 0x000000000000791b */ /* 0x01ffe20003800000 */
.L_x_1535:
[----:B------:R-:W-:Y:S05]  /*186b0*/  BSYNC B0 ;  /* 0x0000000000007941 */ /* 0x000fea0003800000 */
.L_x_1534:
[----:B------:R-:W-:Y:S05]  /*186c0*/  BRA `(.L_x_1429) ;  /* 0xffffffc4003c7947 */ /* 0x000fea000383ffff */
.L_x_1434:
[----:B-1----:R1:W2:Y:S02]  /*186d0*/  SYNCS.PHASECHK.TRANS64.TRYWAIT P0, [R4+URZ+0x30820], R0 ;  /* 0x03082000040075a7 */ /* 0x0022a4000800017f */
[----:B--2---:R-:W-:Y:S05]  /*186e0*/  @!P0 NANOSLEEP.SYNCS 0x989680 ;  /* 0x009896800000895d */ /* 0x004fea0003900000 */
[----:B------:R-:W2:Y:S02]  /*186f0*/  @!P0 SYNCS.PHASECHK.TRANS64 P0, [R4+URZ+0x30820], R0 ;  /* 0x03082000040085a7 */ /* 0x000ea4000800007f */
[----:B--2---:R-:W-:Y:S05]  /*18700*/  @!P0 BRA `(.L_x_1434) ;  /* 0xfffffffc00f08947 */ /* 0x004fea000383ffff */
[----:B------:R-:W-:Y:S05]  /*18710*/  BRA `(.L_x_1536) ;  /* 0xffffffc800b47947 */ /* 0x000fea000383ffff */
.L_x_1435:
        /* <DEDUP_REMOVED lines=8> */
[----:B01-3--:R-:W-:Y:S05]  /*187a0*/  WARPSYNC.COLLECTIVE R15, `(.L_x_1538) ;  /* 0x000000000f087348 */ /* 0x00bfea0003c00000 */
[----:B------:R2:W4:Y:S02]  /*187b0*/  SHFL.IDX P6, R14, R13, R12, R11 ;  /* 0x0000000c0d0e7389 */ /* 0x00052400000c000b */
[----:B01234-:R-:W-:Y:S01]  /*187c0*/  ENDCOLLECTIVE ;  /* 0x000000000000791b */ /* 0x01ffe20003800000 */
.L_x_1538:
[----:B------:R-:W-:Y:S05]  /*187d0*/  BSYNC B0 ;  /* 0x0000000000007941 */ /* 0x000fea0003800000 */
.L_x_1537:
[----:B------:R-:W-:Y:S05]  /*187e0*/  BRA `(.L_x_1539) ;  /* 0xffffffc8009c7947 */ /* 0x000fea000383ffff */
.L_x_1438:
[----:B------:R-:W-:Y:S01]  /*187f0*/  BSSY B1, `(.L_x_1540) ;  /* 0x0000006000017945 */ /* 0x000fe20003800000 */
[----:B------:R-:W-:-:S07]  /*18800*/  IMAD.MOV.U32 R15, RZ, RZ, -0x1 ;  /* 0xffffffffff0f7424 */ /* 0x000fce00078e00ff */
[----:B01-3--:R-:W-:Y:S05]  /*18810*/  WARPSYNC.COLLECTIVE R15, `(.L_x_1541) ;  /* 0x000000000f0c7348 */ /* 0x00bfea0003c00000 */
[----:B------:R-:W-:Y:S02]  /*18820*/  ELECT P6, UR62, PT ;  /* 0x00000000003e782f */ /* 0x000fe400038c0000 */
[----:B------:R-:W-:Y:S01]  /*18830*/  MOV R14, UR62 ;  /* 0x0000003e000e7c02 */ /* 0x000fe20008000f00 */
[----:B01-3--:R-:W-:Y:S10]  /*18840*/  ENDCOLLECTIVE ;  /* 0x000000000000791b */ /* 0x00bff40003800000 */
.L_x_1541:
[----:B------:R-:W-:Y:S05]  /*18850*/  BSYNC B1 ;  /* 0x0000000000017941 */ /* 0x000fea0003800000 */
.L_x_1540:
[----:B------:R-:W-:Y:S05]  /*18860*/  BRA `(.L_x_1542) ;  /* 0xffffffc800947947 */ /* 0x000fea000383ffff */
.L_x_1440:
[----:B-1----:R1:W2:Y:S02]  /*18870*/  SYNCS.PHASECHK.TRANS64.TRYWAIT P1, [R5+URZ+0x30840], R0 ;  /* 0x03084000050075a7 */ /* 0x0022a4000802017f */
[----:B--2---:R-:W-:Y:S05]  /*18880*/  @!P1 NANOSLEEP.SYNCS 0x989680 ;  /* 0x009896800000995d */ /* 0x004fea0003900000 */
[----:B------:R-:W2:Y:S02]  /*18890*/  @!P1 SYNCS.PHASECHK.TRANS64 P1, [R5+URZ+0x30840], R0 ;  /* 0x03084000050095a7 */ /* 0x000ea4000802007f */
[----:B--2---:R-:W-:Y:S05]  /*188a0*/  @!P1 BRA `(.L_x_1440) ;  /* 0xfffffffc00f09947 */ /* 0x004fea000383ffff */
[----:B------:R-:W-:Y:S05]  /*188b0*/  BRA `(.L_x_1543) ;  /* 0xffffffc800bc7947 */ /* 0x000fea000383ffff */
.L_x_1442:
[----:B--2---:R2:W4:Y:S02]  /*188c0*/  SYNCS.PHASECHK.TRANS64.TRYWAIT P1, [R25+URZ+0x30840], R2 ;  /* 0x03084002190075a7 */ /* 0x004524000802017f */
[----:B----4-:R-:W-:Y:S05]  /*188d0*/  @!P1 NANOSLEEP.SYNCS 0x989680 ;  /* 0x009896800000995d */ /* 0x010fea0003900000 */
[----:B------:R-:W4:Y:S02]  /*188e0*/  @!P1 SYNCS.PHASECHK.TRANS64 P1, [R25+URZ+0x30840], R2 ;  /* 0x03084002190095a7 */ /* 0x000f24000802007f */
[----:B----4-:R-:W-:Y:S05]  /*188f0*/  @!P1 BRA `(.L_x_1442) ;  /* 0xfffffffc00f09947 */ /* 0x010fea000383ffff */
[----:B------:R-:W-:Y:S05]  /*18900*/  BRA `(.L_x_1544) ;  /* 0xffffffc800c87947 */ /* 0x000fea000383ffff */
.L_x_1444:
[----:B----4-:R4:W0:Y:S02]  /*18910*/  SYNCS.PHASECHK.TRANS64.TRYWAIT P1, [R5+URZ+0x30860], R0 ;  /* 0x03086000050075a7 */ /* 0x010824000802017f */
[----:B0-----:R-:W-:Y:S05]  /*18920*/  @!P1 NANOSLEEP.SYNCS 0x989680 ;  /* 0x009896800000995d */ /* 0x001fea0003900000 */
[----:B------:R-:W0:Y:S02]  /*18930*/  @!P1 SYNCS.PHASECHK.TRANS64 P1, [R5+URZ+0x30860], R0 ;  /* 0x03086000050095a7 */ /* 0x000e24000802007f */
[----:B0-----:R-:W-:Y:S05]  /*18940*/  @!P1 BRA `(.L_x_1444) ;  /* 0xfffffffc00f09947 */ /* 0x001fea000383ffff */
[----:B------:R-:W-:Y:S05]  /*18950*/  BRA `(.L_x_1545) ;  /* 0xffffffc800c47947 */ /* 0x000fea000383ffff */
.L_x_1546:
        /* <DEDUP_REMOVED lines=10> */
.L_x_15840:


//--------------------- .text._ZN7cutlass13device_kernelIN5flash11enable_sm90INS1_16FlashAttnFwdSm90INS1_25CollectiveMainloopFwdSm90ILi2EN4cute5tupleIJNS5_1CILi1EEES8_S8_EEENS6_IJNS7_ILi128EEENS7_ILi64EEENS7_ILi256EEEEEELi256ENS_6half_tEfNS_4arch4Sm90ELb0ELb1ELb0ELb1ELb1ELb1ELb0ELb1ELb1ELb1ELb0ELb0EEENS1_21CollectiveEpilogueFwdINS6_IJSA_SC_SB_EEES9_SE_SG_Li256ELb1ELb1ELb0ELb0EEENS1_36VarlenDynamicPersistentTileSchedulerILi128ELi64ELi256ELi128ELb0ELb1ELb1ELb1ELb0ELb1EEEEEEEEEvNT_6ParamsE --------------------------
	.section	.text._ZN7cutlass13device_kernelIN5flash11enable_sm90INS1_16FlashAttnFwdSm90INS1_25CollectiveMainloopFwdSm90ILi2EN4cute5tupleIJNS5_1CILi1EEES8_S8_EEENS6_IJNS7_ILi128EEENS7_ILi64EEENS7_ILi256EEEEEELi256ENS_6half_tEfNS_4arch4Sm90ELb0ELb1ELb0ELb1ELb1ELb1ELb0ELb1ELb1ELb1ELb0ELb0EEENS1_21CollectiveEpilogueFwdINS6_IJSA_SC_SB_EEES9_SE_SG_Li256ELb1ELb1ELb0ELb0EEENS1_36VarlenDynamicPersistentTileSchedulerILi128ELi64ELi256ELi128ELb0ELb1ELb1ELb1ELb0ELb1EEEEEEEEEvNT_6ParamsE,"ax",@progbits
	.align	128
.text._ZN7cutlass13device_kernelIN5flash11enable_sm90INS1_16FlashAttnFwdSm90INS1_25CollectiveMainloopFwdSm90ILi2EN4cute5tupleIJNS5_1CILi1EEES8_S8_EEENS6_IJNS7_ILi128EEENS7_ILi64EEENS7_ILi256EEEEEELi256ENS_6half_tEfNS_4arch4Sm90ELb0ELb1ELb0ELb1ELb1ELb1ELb0ELb1ELb1ELb1ELb0ELb0EEENS1_21CollectiveEpilogueFwdINS6_IJSA_SC_SB_EEES9_SE_SG_Li256ELb1ELb1ELb0ELb0EEENS1_36VarlenDynamicPersistentTileSchedulerILi128ELi64ELi256ELi128ELb0ELb1ELb1ELb1ELb0ELb1EEEEEEEEEvNT_6ParamsE:
        .type           _ZN7cutlass13device_kernelIN5flash11enable_sm90INS1_16FlashAttnFwdSm90INS1_25CollectiveMainloopFwdSm90ILi2EN4cute5tupleIJNS5_1CILi1EEES8_S8_EEENS6_IJNS7_ILi128EEENS7_ILi64EEENS7_ILi256EEEEEELi256ENS_6half_tEfNS_4arch4Sm90ELb0ELb1ELb0ELb1ELb1ELb1ELb0ELb1ELb1ELb1ELb0ELb0EEENS1_21CollectiveEpilogueFwdINS6_IJSA_SC_SB_EEES9_SE_SG_Li256ELb1ELb1ELb0ELb0EEENS1_36VarlenDynamicPersistentTileSchedulerILi128ELi64ELi256ELi128ELb0ELb1ELb1ELb1ELb0ELb1EEEEEEEEEvNT_6ParamsE,@function
        .size           _ZN7cutlass13device_kernelIN5flash11enable_sm90INS1_16FlashAttnFwdSm90INS1_25CollectiveMainloopFwdSm90ILi2EN4cute5tupleIJNS5_1CILi1EEES8_S8_EEENS6_IJNS7_ILi128EEENS7_ILi64EEENS7_ILi256EEEEEELi256ENS_6half_tEfNS_4arch4Sm90ELb0ELb1ELb0ELb1ELb1ELb1ELb0ELb1ELb1ELb1ELb0ELb0EEENS1_21CollectiveEpilogueFwdINS6_IJSA_SC_SB_EEES9_SE_SG_Li256ELb1ELb1ELb0ELb0EEENS1_36VarlenDynamicPersistentTileSchedulerILi128ELi64ELi256ELi128ELb0ELb1ELb1ELb1ELb0ELb1EEEEEEEEEvNT_6ParamsE,(.L_x_15841 - _ZN7cutlass13device_kernelIN5flash11enable_sm90INS1_16FlashAttnFwdSm90INS1_25CollectiveMainloopFwdSm90ILi2EN4cute5tupleIJNS5_1CILi1EEES8_S8_EEENS6_IJNS7_ILi128EEENS7_ILi64EEENS7_ILi256EEEEEELi256ENS_6half_tEfNS_4arch4Sm90ELb0ELb1ELb0ELb1ELb1ELb1ELb0ELb1ELb1ELb1ELb0ELb0EEENS1_21CollectiveEpilogueFwdINS6_IJSA_SC_SB_EEES9_SE_SG_Li256ELb1ELb1ELb0ELb0EEENS1_36VarlenDynamicPersistentTileSchedulerILi128ELi64ELi256ELi128ELb0ELb1ELb1ELb1ELb0ELb1EEEEEEEEEvNT_6ParamsE)
        .other          _ZN7cutlass13device_kernelIN5flash11enable_sm90INS1_16FlashAttnFwdSm90INS1_25CollectiveMainloopFwdSm90ILi2EN4cute5tupleIJNS5_1CILi1EEES8_S8_EEENS6_IJNS7_ILi128EEENS7_ILi64EEENS7_ILi256EEEEEELi256ENS_6half_tEfNS_4arch4Sm90ELb0ELb1ELb0ELb1ELb1ELb1ELb0ELb1ELb1ELb1ELb0ELb0EEENS1_21CollectiveEpilogueFwdINS6_IJSA_SC_SB_EEES9_SE_SG_Li256ELb1ELb1ELb0ELb0EEENS1_36VarlenDynamicPersistentTileSchedulerILi128ELi64ELi256ELi128ELb0ELb1ELb1ELb1ELb0ELb1EEEEEEEEEvNT_6ParamsE,@"STO_CUDA_ENTRY STV_DEFAULT"
_ZN7cutlass13device_kernelIN5flash11enable_sm90INS1_16FlashAttnFwdSm90INS1_25CollectiveMainloopFwdSm90ILi2EN4cute5tupleIJNS5_1CILi1EEES8_S8_EEENS6_IJNS7_ILi128EEENS7_ILi64EEENS7_ILi256EEEEEELi256ENS_6half_tEfNS_4arch4Sm90ELb0ELb1ELb0ELb1ELb1ELb1ELb0ELb1ELb1ELb1ELb0ELb0EEENS1_21CollectiveEpilogueFwdINS6_IJSA_SC_SB_EEES9_SE_SG_Li256ELb1ELb1ELb0ELb0EEENS1_36VarlenDynamicPersistentTileSchedulerILi128ELi64ELi256ELi128ELb0ELb1ELb1ELb1ELb0ELb1EEEEEEEEEvNT_6ParamsE:
[----:B------:R-:W0:Y:S02]  /*0000*/  LDC R1, c[0x0][0x28] ;  /* 0x00000a00ff017b82 */ /* 0x000e240000000800 */
[----:B0-----:R-:W-:Y:S01]  /*0010*/  VIADD R1, R1, 0xffffff28 ;  /* 0xffffff2801017836 */ /* 0x001fe20000000000 */
[----:B------:R-:W0:Y:S01]  /*0020*/  S2R R0, SR_TID.X ;  /* 0x0000000000007919 */ /* 0x000e220000002100 */
[----:B------:R-:W-:Y:S01]  /*0030*/  ELECT P0, URZ, PT ;  /* 0x00000000003f782f */ /* 0x000fe20003800000 */
[----:B------:R-:W-:Y:S01]  /*0040*/  BSSY B0, `(.L_x_1547) ;  /* 0x000000d000007945 */ /* 0x000fe20003800000 */
[----:B0-----:R-:W-:-:S05]  /*0050*/  SHF.R.U32.HI R2, RZ, 0x5, R0 ;  /* 0x00000005ff027819 */ /* 0x001fca0000011600 */
[----:B------:R-:W0:Y:S02]  /*0060*/  SHFL.IDX PT, R3, R2, RZ, 0x1f ;  /* 0x00001fff02037589 */ /* 0x000e2400000e0000 */
[----:B0-----:R-:W-:-:S13]  /*0070*/  ISETP.EQ.AND P0, PT, R3, RZ, P0 ;  /* 0x000000ff0300720c */ /* 0x001fda0000702270 */
        /* <DEDUP_REMOVED lines=9> */
.L_x_1548:
[----:B------:R-:W-:Y:S05]  /*0110*/  BSYNC B0 ;  /* 0x0000000000007941 */ /* 0x000fea0003800000 */
.L_x_1547:
[----:B------:R-:W-:Y:S01]  /*0120*/  VOTEU.ANY UP0, P0 ;  /* 0x00000000003f7886 */ /* 0x000fe20000000100 */
[----:B------:R-:W0:Y:S01]  /*0130*/  SHFL.IDX PT, R3, R2, RZ, 0x1f ;  /* 0x00001fff02037589 */ /* 0x000e2200000e0000 */
[----:B------:R-:W-:Y:S01]  /*0140*/  UMOV UR4, 0x80 ;  /* 0x0000008000047882 */ /* 0x000fe20000000000 */
[----:B------:R-:W-:Y:S01]  /*0150*/  UMOV UR7, 0x100 ;  /* 0x0000010000077882 */ /* 0x000fe20000000000 */
[----:B------:R-:W-:Y:S01]  /*0160*/  VOTEU.ANY UP1, P0 ;  /* 0x00000000003f7886 */ /* 0x000fe20000020100 */
[----:B------:R-:W1:Y:S01]  /*0170*/  @UP0 S2UR UR8, SR_CgaCtaId ;  /* 0x00000000000809c3 */ /* 0x000e620000008800 */
[----:B------:R-:W-:Y:S01]  /*0180*/  @UP0 UMOV UR6, 0x400 ;  /* 0x0000040000060882 */ /* 0x000fe20000000000 */
[----:B------:R-:W-:-:S04]  /*0190*/  @UP0 UIADD3 UR4, -UR4, 0x100000, URZ ;  /* 0x0010000004040890 */ /* 0x000fc8000fffe13f */
[----:B------:R-:W-:Y:S02]  /*01a0*/  @UP0 USHF.L.U32 UR5, UR4, 0xb, URZ ;  /* 0x0000000b04050899 */ /* 0x000fe4000800063f */
[----:B------:R-:W-:Y:S01]  /*01b0*/  @UP0 USHF.L.U32 UR4, UR4, 0x1, URZ ;  /* 0x0000000104040899 */ /* 0x000fe2000800063f */
[----:B0-----:R-:W-:Y:S02]  /*01c0*/  ISETP.NE.AND P1, PT, R3, RZ, PT ;  /* 0x000000ff0300720c */ /* 0x001fe40003f25270 */
[----:B------:R-:W-:Y:S01]  /*01d0*/  SHF.R.U32.HI R3, RZ, 0x7, R0 ;  /* 0x00000007ff037819 */ /* 0x000fe20000011600 */
[----:B-1----:R-:W-:Y:S02]  /*01e0*/  @UP0 ULEA UR8, UR8, UR6, 0x18 ;  /* 0x0000000608080291 */ /* 0x002fe4000f8ec03f */
[----:B------:R-:W-:-:S04]  /*01f0*/  @UP0 UIADD3 UR6, -UR7, 0x100000, URZ ;  /* 0x0010000007060890 */ /* 0x000fc8000fffe13f */
[----:B------:R-:W-:Y:S02]  /*0200*/  @UP0 USHF.L.U32 UR7, UR6, 0xb, URZ ;  /* 0x0000000b06070899 */ /* 0x000fe4000800063f */
[----:B------:R-:W-:Y:S01]  /*0210*/  @UP0 USHF.L.U32 UR6, UR6, 0x1, URZ ;  /* 0x0000000106060899 */ /* 0x000fe2000800063f */
[----:B------:R-:W-:Y:S01]  /*0220*/  VOTEU.ANY UP0, P0 ;  /* 0x00000000003f7886 */ /* 0x000fe20000000100 */
[----:B------:R-:W0:Y:S04]  /*0230*/  SHFL.IDX PT, R3, R3, RZ, 0x1f ;  /* 0x00001fff03037589 */ /* 0x000e2800000e0000 */
[----:B------:R-:W1:Y:S02]  /*0240*/  FENCE.VIEW.ASYNC.S ;  /* 0x00000000000073c6 */ /* 0x000e640000000000 */
[----:B-1----:R1:W2:Y:S04]  /*0250*/  @UP0 SYNCS.EXCH.64 URZ, [UR8+0x30800], UR4 ;  /* 0x03080004083f05b2 */ /* 0x0022a80008000100 */
[----:B------:R1:W3:Y:S01]  /*0260*/  @UP1 SYNCS.EXCH.64 URZ, [UR8+0x30820], UR6 ;  /* 0x03082006083f15b2 */ /* 0x0002e20008000100 */
[----:B------:R-:W-:Y:S05]  /*0270*/  @P1 BRA `(.L_x_1549) ;  /* 0x0000000000481947 */ /* 0x000fea0003800000 */
[----:B-1----:R-:W1:Y:S01]  /*0280*/  S2UR UR5, SR_CgaCtaId ;  /* 0x00000000000579c3 */ /* 0x002e620000008800 */
[----:B------:R-:W-:Y:S01]  /*0290*/  UMOV UR4, 0x400 ;  /* 0x0000040000047882 */ /* 0x000fe20000000000 */
[----:B------:R-:W-:Y:S01]  /*02a0*/  UMOV UR6, 0x80 ;  /* 0x0000008000067882 */ /* 0x000fe20000000000 */
[----:B------:R-:W-:Y:S01]  /*02b0*/  UMOV UR7, 0x100 ;  /* 0x0000010000077882 */ /* 0x000fe20000000000 */
[----:B------:R-:W-:Y:S01]  /*02c0*/  ELECT P0, URZ, PT ;  /* 0x00000000003f782f */ /* 0x000fe20003800000 */
[----:B-1----:R-:W-:Y:S02]  /*02d0*/  ULEA UR8, UR5, UR4, 0x18 ;  /* 0x0000000405087291 */ /* 0x002fe4000f8ec03f */
[----:B------:R-:W-:-:S04]  /*02e0*/  UIADD3 UR4, -UR6, 0x100000, URZ ;  /* 0x0010000006047890 */ /* 0x000fc8000fffe13f */
[----:B------:R-:W-:Y:S02]  /*02f0*/  USHF.L.U32 UR5, UR4, 0xb, URZ ;  /* 0x0000000b04057899 */ /* 0x000fe4000800063f */
[----:B------:R-:W-:Y:S02]  /*0300*/  USHF.L.U32 UR4, UR4, 0x1, URZ ;  /* 0x0000000104047899 */ /* 0x000fe4000800063f */
[----:B------:R-:W-:-:S04]  /*0310*/  UIADD3 UR6, -UR7, 0x100000, URZ ;  /* 0x0010000007067890 */ /* 0x000fc8000fffe13f */
[----:B------:R-:W-:Y:S02]  /*0320*/  USHF.L.U32 UR7, UR6, 0xb, URZ ;  /* 0x0000000b06077899 */ /* 0x000fe4000800063f */
[----:B------:R-:W-:Y:S01]  /*0330*/  USHF.L.U32 UR6, UR6, 0x1, URZ ;  /* 0x0000000106067899 */ /* 0x000fe2000800063f */
[----:B------:R-:W1:Y:S03]  /*0340*/  FENCE.VIEW.ASYNC.S ;  /* 0x00000000000073c6 */ /* 0x000e660000000000 */
[----:B-1----:R4:W1:Y:S08]  /*0350*/  SYNCS.EXCH.64 URZ, [UR8+0x30830], UR4 ;  /* 0x03083004083f75b2 */ /* 0x0028700008000100 */
[----:B------:R4:W0:Y:S01]  /*0360*/  SYNCS.EXCH.64 URZ, [UR8+0x30840], UR6 ;  /* 0x03084006083f75b2 */ /* 0x0008220008000100 */
[----:B------:R4:W0:Y:S01]  /*0370*/  SYNCS.EXCH.64 URZ, [UR8+0x30838], UR4 ;  /* 0x03083804083f75b2 */ /* 0x0008220008000100 */
[----:B------:R4:W0:Y:S02]  /*0380*/  SYNCS.EXCH.64 URZ, [UR8+0x30848], UR6 ;  /* 0x03084806083f75b2 */ /* 0x0008240008000100 */
[----:B----4-:R-:W-:Y:S01]  /*0390*/  NOP ;  /* 0x0000000000007918 */ /* 0x010fe20000000000 */
.L_x_1549:
[----:B------:R-:W4:Y:S01]  /*03a0*/  SHFL.IDX PT, R4, R2, RZ, 0x1f ;  /* 0x00001fff02047589 */ /* 0x000f2200000e0000 */
[----:B------:R-:W-:Y:S01]  /*03b0*/  NOP ;  /* 0x0000000000007918 */ /* 0x000fe20000000000 */
[----:B----4-:R-:W-:-:S13]  /*03c0*/  ISETP.NE.AND P0, PT, R4, RZ, PT ;  /* 0x000000ff0400720c */ /* 0x010fda0003f05270 */
        /* <DEDUP_REMOVED lines=19> */
.L_x_1550:
[----:B------:R-:W4:Y:S01]  /*0500*/  SHFL.IDX PT, R4, R2, RZ, 0x1f ;  /* 0x00001fff02047589 */ /* 0x000f2200000e0000 */
[----:B------:R-:W-:Y:S01]  /*0510*/  NOP ;  /* 0x0000000000007918 */ /* 0x000fe20000000000 */
[----:B----4-:R-:W-:-:S13]  /*0520*/  ISETP.NE.AND P0, PT, R4, RZ, PT ;  /* 0x000000ff0400720c */ /* 0x010fda0003f05270 */
[----:B------:R-:W-:Y:S05]  /*0530*/  @P0 BRA `(.L_x_1551) ;  /* 0x0000000000380947 */ /* 0x000fea0003800000 */
[----:B-1----:R-:W1:Y:S01]  /*0540*/  S2UR UR5, SR_CgaCtaId ;  /* 0x00000000000579c3 */ /* 0x002e620000008800 */
[----:B------:R-:W-:Y:S01]  /*0550*/  UMOV UR4, 0x400 ;  /* 0x0000040000047882 */ /* 0x000fe20000000000 */
[----:B------:R-:W-:Y:S01]  /*0560*/  UMOV UR7, 0x80 ;  /* 0x0000008000077882 */ /* 0x000fe20000000000 */
[----:B------:R-:W-:Y:S01]  /*0570*/  ELECT P0, URZ, PT ;  /* 0x00000000003f782f */ /* 0x000fe20003800000 */
[----:B-1----:R-:W-:Y:S02]  /*0580*/  ULEA UR6, UR5, UR4, 0x18 ;  /* 0x0000000405067291 */ /* 0x002fe4000f8ec03f */
[----:B------:R-:W-:-:S04]  /*0590*/  UIADD3 UR4, -UR7, 0x100000, URZ ;  /* 0x0010000007047890 */ /* 0x000fc8000fffe13f */
[----:B------:R-:W-:Y:S02]  /*05a0*/  USHF.L.U32 UR5, UR4, 0xb, URZ ;  /* 0x0000000b04057899 */ /* 0x000fe4000800063f */
[----:B------:R-:W-:Y:S01]  /*05b0*/  USHF.L.U32 UR4, UR4, 0x1, URZ ;  /* 0x0000000104047899 */ /* 0x000fe2000800063f */
[----:B------:R-:W1:Y:S11]  /*05c0*/  FENCE.VIEW.ASYNC.S ;  /* 0x00000000000073c6 */ /* 0x000e760000000000 */
[----:B-1----:R4:W1:Y:S01]  /*05d0*/  SYNCS.EXCH.64 URZ, [UR6+0x30870], UR4 ;  /* 0x03087004063f75b2 */ /* 0x0028620008000100 */
[----:B------:R4:W0:Y:S01]  /*05e0*/  SYNCS.EXCH.64 URZ, [UR6+0x30880], UR4 ;  /* 0x03088004063f75b2 */ /* 0x0008220008000100 */
[----:B------:R4:W0:Y:S01]  /*05f0*/  SYNCS.EXCH.64 URZ, [UR6+0x30878], UR4 ;  /* 0x03087804063f75b2 */ /* 0x0008220008000100 */
[----:B------:R4:W0:Y:S02]  /*0600*/  SYNCS.EXCH.64 URZ, [UR6+0x30888], UR4 ;  /* 0x03088804063f75b2 */ /* 0x0008240008000100 */
[----:B----4-:R-:W-:Y:S01]  /*0610*/  NOP ;  /* 0x0000000000007918 */ /* 0x010fe20000000000 */
.L_x_1551:
        /* <DEDUP_REMOVED lines=22> */
.L_x_1552:
        /* <DEDUP_REMOVED lines=22> */
.L_x_1553:
[----:B0-----:R-:W-:Y:S01]  /*08e0*/  ISETP.NE.AND P0, PT, R3, RZ, PT ;  /* 0x000000ff0300720c */ /* 0x001fe20003f05270 */
[----:B------:R-:W-:Y:S01]  /*08f0*/  IMAD.MOV.U32 R3, RZ, RZ, 0x1 ;  /* 0x00000001ff037424 */ /* 0x000fe200078e00ff */
[----:B------:R-:W-:Y:S01]  /*0900*/  NOP ;  /* 0x0000000000007918 */ /* 0x000fe20000000000 */
[----:B------:R-:W-:Y:S01]  /*0910*/  ULDC.64 UR60, c[0x0][0x208] ;  /* 0x00008200003c7ab9 */ /* 0x000fe20000000a00 */
[----:B------:R-:W-:Y:S02]  /*0920*/  BSSY B9, `(.L_x_1554) ;  /* 0x0002819000097945 */ /* 0x000fe40003800000 */
[----:B------:R-:W-:-:S05]  /*0930*/  SEL R3, R3, 0x2, !P0 ;  /* 0x0000000203037807 */ /* 0x000fca0004000000 */
[----:B------:R0:W-:Y:S01]  /*0940*/  STL [R1+0x20], R3 ;  /* 0x0000200301007387 */ /* 0x0001e20000100800 */
[----:B-123--:R-:W-:Y:S06]  /*0950*/  BAR.SYNC.DEFER_BLOCKING 0x0 ;  /* 0x0000000000007b1d */ /* 0x00efec0000010000 */
[----:B------:R-:W-:Y:S05]  /*0960*/  @!P0 BRA `(.L_x_1555) ;  /* 0x0000020400e88947 */ /* 0x000fea0003800000 */
.L_x_1556:
[----:B------:R-:W-:-:S08]  /*0970*/  NOP ;  /* 0x0000000000007918 */ /* 0x000fd00000000000 */
[----:B------:R-:W1:Y:S02]  /*0980*/  USETMAXREG.TRY_ALLOC.CTAPOOL UP0, 0xe8 ;  /* 0x000000e8000079c8 */ /* 0x000e640008000600 */
[----:B-1----:R-:W-:-:S13]  /*0990*/  PLOP3.LUT P0, PT, PT, PT, UP0, 0x80, 0x0 ;  /* 0x000000000000781c */ /* 0x002fda0003f0f008 */
[----:B------:R-:W-:Y:S05]  /*09a0*/  @!P0 BRA `(.L_x_1556) ;  /* 0xfffffffc00f08947 */ /* 0x000fea000383ffff */
[----:B------:R-:W1:Y:S08]  /*09b0*/  S2UR UR4, SR_CgaCtaId ;  /* 0x00000000000479c3 */ /* 0x000e700000008800 */
[----:B------:R-:W-:Y:S06]  /*09c0*/  BAR.ARV 0x8, 0x180 ;  /* 0x0206000000007b1d */ /* 0x000fec0000002000 */
[----:B------:R-:W-:-:S02]  /*09d0*/  MOV R18, 0x400 ;  /* 0x0000040000127802 */ /* 0x000fc40000000f00 */
[----:B------:R-:W-:Y:S01]  /*09e0*/  BAR.SYNC.DEFER_BLOCKING 0x5, 0x180 ;  /* 0x0146000000007b1d */ /* 0x000fe20000010000 */
[----:B-1----:R-:W-:-:S05]  /*09f0*/  IMAD.U32 R2, RZ, RZ, UR4 ;  /* 0x00000004ff027e24 */ /* 0x002fca000f8e00ff */
[----:B------:R-:W-:Y:S01]  /*0a00*/  ULDC UR4, c[0x0][0xc3c] ;  /* 0x00030f0000047ab9 */ /* 0x000fe20000000800 */
[----:B------:R-:W-:Y:S01]  /*0a10*/  LEA R18, R2, R18, 0x18 ;  /* 0x0000001202127211 */ /* 0x000fe200078ec0ff */
[----:B------:R-:W-:Y:S04]  /*0a20*/  STL [R1+0x4], R2 ;  /* 0x0000040201007387 */ /* 0x000fe80000100800 */
[----:B------:R-:W1:Y:S01]  /*0a30*/  LDS.128 R36, [R18+0x308d0] ;  /* 0x0308d00012247984 */ /* 0x000e620000000c00 */
[----:B------:R-:W-:Y:S06]  /*0a40*/  BAR.ARV 0x4, 0x180 ;  /* 0x0106000000007b1d */ /* 0x000fec0000002000 */
[----:B-1----:R-:W-:-:S13]  /*0a50*/  ISETP.GE.AND P0, PT, R39, UR4, PT ;  /* 0x0000000427007c0c */ /* 0x002fda000bf06270 */
[----:B------:R-:W-:Y:S05]  /*0a60*/  @P0 BRA `(.L_x_1557) ;  /* 0x0000028000100947 */ /* 0x000fea0003800000 */
[----:B------:R-:W-:-:S05]  /*0a70*/  VIADD R0, R0, 0xffffff80 ;  /* 0xffffff8000007836 */ /* 0x000fca0000000000 */
[----:B0-----:R-:W-:-:S04]  /*0a80*/  SHF.R.S32.HI R3, RZ, 0x1f, R0 ;  /* 0x0000001fff037819 */ /* 0x001fc80000011400 */
[CC--:B------:R-:W-:Y:S02]  /*0a90*/  LEA.HI R2, R3.reuse, R0.reuse, RZ, 0x4 ;  /* 0x0000000003027211 */ /* 0x0c0fe400078f20ff */
[----:B------:R-:W-:Y:S02]  /*0aa0*/  LEA.HI R4, R3, R0, RZ, 0x5 ;  /* 0x0000000003047211 */ /* 0x000fe400078f28ff */
[----:B------:R-:W-:Y:S02]  /*0ab0*/  LOP3.LUT R5, R2, 0x3fffff0, RZ, 0xc0, !PT ;  /* 0x03fffff002057812 */ /* 0x000fe400078ec0ff */
[----:B------:R-:W-:Y:S02]  /*0ac0*/  SHF.L.U32 R4, R4, 0x5, RZ ;  /* 0x0000000504047819 */ /* 0x000fe400000006ff */
[----:B------:R-:W-:Y:S01]  /*0ad0*/  SHF.R.S32.HI R7, RZ, 0x4, R2 ;  /* 0x00000004ff077819 */ /* 0x000fe20000011402 */
[----:B------:R-:W-:Y:S01]  /*0ae0*/  IMAD.IADD R5, R0, 0x1, -R5 ;  /* 0x0000000100057824 */ /* 0x000fe200078e0a05 */
[----:B------:R-:W-:-:S02]  /*0af0*/  LOP3.LUT R4, R4, 0xfffffc00, RZ, 0xc0, !PT ;  /* 0xfffffc0004047812 */ /* 0x000fc400078ec0ff */
[-C--:B------:R-:W-:Y:S02]  /*0b00*/  LEA.HI R6, R3, R0.reuse, RZ, 0x2 ;  /* 0x0000000003067211 */ /* 0x080fe400078f10ff */
[----:B------:R-:W-:Y:S01]  /*0b10*/  LEA.HI R2, R2, R7, RZ, 0x1 ;  /* 0x0000000702027211 */ /* 0x000fe200078f08ff */
[----:B------:R-:W-:Y:S01]  /*0b20*/  IMAD R5, R5, 0x40, R4 ;  /* 0x0000004005057824 */ /* 0x000fe200078e0204 */
[----:B------:R-:W-:Y:S02]  /*0b30*/  LOP3.LUT R9, R6, 0xfffffffc, RZ, 0xc0, !PT ;  /* 0xfffffffc06097812 */ /* 0x000fe400078ec0ff */
[----:B------:R-:W-:Y:S02]  /*0b40*/  LOP3.LUT R2, R2, 0x1ffffffe, RZ, 0xc0, !PT ;  /* 0x1ffffffe02027812 */ /* 0x000fe400078ec0ff */
[CC--:B------:R-:W-:Y:S01]  /*0b50*/  LEA.HI R4, R3.reuse, R0.reuse, RZ, 0x3 ;  /* 0x0000000003047211 */ /* 0x0c0fe200078f18ff */
[----:B------:R-:W-:Y:S01]  /*0b60*/  IMAD.IADD R8, R0, 0x1, -R9 ;  /* 0x0000000100087824 */ /* 0x000fe200078e0a09 */
[-C--:B------:R-:W-:Y:S01]  /*0b70*/  LEA.HI R6, R3, R0.reuse, RZ, 0x6 ;  /* 0x0000000003067211 */ /* 0x080fe200078f30ff */
[----:B------:R-:W-:Y:S01]  /*0b80*/  IMAD.IADD R2, R7, 0x1, -R2 ;  /* 0x0000000107027824 */ /* 0x000fe200078e0a02 */
[----:B------:R-:W-:-:S02]  /*0b90*/  LEA.HI R3, R3, R0, RZ, 0x7 ;  /* 0x0000000003037211 */ /* 0x000fc400078f38ff */
[----:B------:R-:W-:Y:S01]  /*0ba0*/  LOP3.LUT R7, R4, 0xfffffff8, RZ, 0xc0, !PT ;  /* 0xfffffff804077812 */ /* 0x000fe200078ec0ff */
[----:B------:R-:W-:Y:S01]  /*0bb0*/  IMAD.SHL.U32 R6, R6, 0x8, RZ ;  /* 0x0000000806067824 */ /* 0x000fe200078e00ff */
[----:B------:R-:W-:Y:S02]  /*0bc0*/  LOP3.LUT R9, R3, 0xffffff80, RZ, 0xc0, !PT ;  /* 0xffffff8003097812 */ /* 0x000fe400078ec0ff */
[----:B------:R-:W-:Y:S02]  /*0bd0*/  SHF.R.S32.HI R19, RZ, 0x3, R4 ;  /* 0x00000003ff137819 */ /* 0x000fe40000011404 */
[C---:B------:R-:W-:Y:S01]  /*0be0*/  IADD3 R11, R0.reuse, -R7, RZ ;  /* 0x80000007000b7210 */ /* 0x040fe20007ffe0ff */
[----:B------:R-:W-:Y:S01]  /*0bf0*/  IMAD.IADD R15, R0, 0x1, -R9 ;  /* 0x00000001000f7824 */ /* 0x000fe200078e0a09 */
[----:B------:R-:W-:Y:S01]  /*0c00*/  LEA.HI R10, R8, R8, RZ, 0x1 ;  /* 0x00000008080a7211 */ /* 0x000fe200078f08ff */
[----:B------:R-:W-:Y:S01]  /*0c10*/  IMAD R0, R2, 0x8, R5 ;  /* 0x0000000802007824 */ /* 0x000fe200078e0205 */
[----:B------:R-:W-:Y:S01]  /*0c20*/  STL [R1+0xc], R19 ;  /* 0x00000c1301007387 */ /* 0x000fe20000100800 */
[C---:B------:R-:W-:Y:S01]  /*0c30*/  VIADD R25, R19.reuse, 0x20 ;  /* 0x0000002013197836 */ /* 0x040fe20000000000 */
[----:B------:R-:W-:Y:S01]  /*0c40*/  LOP3.LUT R7, R10, 0x1ffffffe, RZ, 0xc0, !PT ;  /* 0x1ffffffe0a077812 */ /* 0x000fe200078ec0ff */
[----:B------:R-:W-:Y:S01]  /*0c50*/  VIADD R4, R19, 0x40 ;  /* 0x0000004013047836 */ /* 0x000fe20000000000 */
[----:B------:R-:W-:Y:S01]  /*0c60*/  STL [R1+0x70], R11 ;  /* 0x0000700b01007387 */ /* 0x000fe20000100800 */
[----:B------:R-:W-:Y:S01]  /*0c70*/  IMAD.SHL.U32 R200, R11, 0x4, RZ ;  /* 0x000000040bc87824 */ /* 0x000fe200078e00ff */
[----:B------:R-:W-:Y:S01]  /*0c80*/  IADD3 R13, R19, 0x60, RZ ;  /* 0x00000060130d7810 */ /* 0x000fe20007ffe0ff */
[----:B------:R-:W-:Y:S01]  /*0c90*/  IMAD.IADD R7, R8, 0x1, -R7 ;  /* 0x0000000108077824 */ /* 0x000fe200078e0a07 */
[----:B------:R0:W-:Y:S01]  /*0ca0*/  STL [R1+0xb4], R0 ;  /* 0x0000b40001007387 */ /* 0x0001e20000100800 */
[----:B------:R-:W-:Y:S01]  /*0cb0*/  SHF.R.S32.HI R5, RZ, 0x1f, R4 ;  /* 0x0000001fff057819 */ /* 0x000fe20000011404 */
[----:B------:R-:W-:Y:S01]  /*0cc0*/  VIADD R205, R200, 0x40 ;  /* 0x00000040c8cd7836 */ /* 0x000fe20000000000 */
[----:B------:R-:W-:Y:S01]  /*0cd0*/  SHF.R.S32.HI R8, RZ, 0x1f, R13 ;  /* 0x0000001fff087819 */ /* 0x000fe2000001140d */
[----:B------:R-:W-:Y:S01]  /*0ce0*/  STL [R1+0x80], R15 ;  /* 0x0000800f01007387 */ /* 0x000fe20000100800 */
[----:B------:R-:W-:Y:S01]  /*0cf0*/  LEA.HI R10, R5, R4, RZ, 0x3 ;  /* 0x00000004050a7211 */ /* 0x000fe200078f18ff */
[----:B------:R-:W-:Y:S01]  /*0d00*/  IMAD.SHL.U32 R4, R4, 0x40, RZ ;  /* 0x0000004004047824 */ /* 0x000fe200078e00ff */
[----:B------:R-:W-:Y:S01]  /*0d10*/  IADD3 R205, R200, R205, RZ ;  /* 0x000000cdc8cd7210 */ /* 0x000fe20007ffe0ff */
[----:B------:R1:W-:Y:S01]  /*0d20*/  STL [R1+0xa0], R25 ;  /* 0x0000a01901007387 */ /* 0x0003e20000100800 */
[----:B------:R-:W-:Y:S01]  /*0d30*/  LEA.HI R14, R8, R13, RZ, 0x3 ;  /* 0x0000000d080e7211 */ /* 0x000fe200078f18ff */
[----:B------:R-:W-:Y:S01]  /*0d40*/  IMAD.SHL.U32 R16, R11, 0x8, RZ ;  /* 0x000000080b107824 */ /* 0x000fe200078e00ff */
[----:B0-----:R-:W-:Y:S01]  /*0d50*/  SHF.R.S32.HI R0, RZ, 0x1f, R15 ;  /* 0x0000001fff007819 */ /* 0x001fe2000001140f */
[----:B------:R-:W2:Y:S01]  /*0d60*/  LDL.LU R23, [R1+0x20] ;  /* 0x0000200001177983 */ /* 0x000ea20000300800 */
[----:B------:R-:W-:Y:S01]  /*0d70*/  LOP3.LUT R9, R4, 0x1c0, RZ, 0xc0, !PT ;  /* 0x000001c004097812 */ /* 0x000fe200078ec0ff */
[----:B------:R-:W-:Y:S01]  /*0d80*/  IMAD.SHL.U32 R10, R10, 0x40, RZ ;  /* 0x000000400a0a7824 */ /* 0x000fe200078e00ff */
[----:B------:R-:W-:Y:S01]  /*0d90*/  LEA.HI R2, R0, R15, RZ, 0x2 ;  /* 0x0000000f00027211 */ /* 0x000fe200078f10ff */
[----:B------:R-:W-:Y:S01]  /*0da0*/  IMAD.SHL.U32 R13, R13, 0x40, RZ ;  /* 0x000000400d0d7824 */ /* 0x000fe200078e00ff */
[----:B------:R-:W-:Y:S01]  /*0db0*/  SHF.R.S32.HI R8, RZ, 0x1f, R205 ;  /* 0x0000001fff087819 */ /* 0x000fe200000114cd */
[----:B------:R-:W-:Y:S01]  /*0dc0*/  IMAD.SHL.U32 R14, R14, 0x40, RZ ;  /* 0x000000400e0e7824 */ /* 0x000fe200078e00ff */
[----:B------:R-:W-:-:S02]  /*0dd0*/  SHF.R.S32.HI R4, RZ, 0x2, R2 ;  /* 0x00000002ff047819 */ /* 0x000fc40000011402 */
[----:B------:R-:W-:Y:S02]  /*0de0*/  SHF.R.S32.HI R5, RZ, 0x1f, R2 ;  /* 0x0000001fff057819 */ /* 0x000fe40000011402 */
[----:B------:R-:W-:Y:S02]  /*0df0*/  LEA.HI R203, R8, R205, RZ, 0x3 ;  /* 0x000000cd08cb7211 */ /* 0x000fe400078f18ff */
[----:B------:R-:W-:Y:S02]  /*0e00*/  LEA.HI R5, R5, R4, RZ, 0x3 ;  /* 0x0000000405057211 */ /* 0x000fe400078f18ff */
[----:B------:R-:W-:Y:S02]  /*0e10*/  SHF.R.U32.HI R11, RZ, 0x3, R9 ;  /* 0x00000003ff0b7819 */ /* 0x000fe40000011609 */
[----:B------:R-:W-:Y:S02]  /*0e20*/  LOP3.LUT R5, R5, 0xfffffff8, RZ, 0xc0, !PT ;  /* 0xfffffff805057812 */ /* 0x000fe400078ec0ff */
[----:B------:R-:W-:-:S02]  /*0e30*/  LOP3.LUT R12, R9, 0x38, R16, 0xf8, !PT ;  /* 0x00000038090c7812 */ /* 0x000fc400078ef810 */
[----:B------:R-:W-:Y:S01]  /*0e40*/  LOP3.LUT R10, R10, 0xfffffe00, RZ, 0xc0, !PT ;  /* 0xfffffe000a0a7812 */ /* 0x000fe200078ec0ff */
[----:B------:R-:W-:Y:S01]  /*0e50*/  IMAD.IADD R5, R4, 0x1, -R5 ;  /* 0x0000000104057824 */ /* 0x000fe200078e0a05 */
[----:B------:R-:W-:Y:S02]  /*0e60*/  LOP3.LUT R20, R9, 0x38, R203, 0xf8, !PT ;  /* 0x0000003809147812 */ /* 0x000fe400078ef8cb */
[----:B------:R-:W-:Y:S02]  /*0e70*/  LOP3.LUT R13, R13, 0x1c0, RZ, 0xc0, !PT ;  /* 0x000001c00d0d7812 */ /* 0x000fe400078ec0ff */
[----:B------:R-:W-:Y:S02]  /*0e80*/  LEA.HI R0, R0, R15, RZ, 0x5 ;  /* 0x0000000f00007211 */ /* 0x000fe400078f28ff */
[----:B------:R-:W-:Y:S02]  /*0e90*/  LOP3.LUT R12, R10, R12, R11, 0xf6, !PT ;  /* 0x0000000c0a0c7212 */ /* 0x000fe400078ef60b */
[----:B------:R-:W-:-:S02]  /*0ea0*/  LOP3.LUT R20, R20, R11, RZ, 0x3c, !PT ;  /* 0x0000000b14147212 */ /* 0x000fc400078e3cff */
[----:B------:R-:W-:Y:S02]  /*0eb0*/  SHF.R.U32.HI R11, RZ, 0x3, R13 ;  /* 0x00000003ff0b7819 */ /* 0x000fe4000001160d */
[----:B------:R-:W-:Y:S02]  /*0ec0*/  LOP3.LUT R4, R13, 0x38, R16, 0xf8, !PT ;  /* 0x000000380d047812 */ /* 0x000fe400078ef810 */
[----:B------:R-:W-:Y:S02]  /*0ed0*/  LOP3.LUT R14, R14, 0xfffffe00, RZ, 0xc0, !PT ;  /* 0xfffffe000e0e7812 */ /* 0x000fe400078ec0ff */
[----:B------:R-:W-:Y:S02]  /*0ee0*/  SHF.R.S32.HI R0, RZ, 0x5, R0 ;  /* 0x00000005ff007819 */ /* 0x000fe40000011400 */
[----:B------:R-:W-:Y:S02]  /*0ef0*/  LEA.HI R8, R8, R205, RZ, 0x6 ;  /* 0x000000cd08087211 */ /* 0x000fe400078f30ff */
[----:B------:R-:W-:Y:S01]  /*0f00*/  LOP3.LUT R22, R14, R4, R11, 0xf6, !PT ;  /* 0x000000040e167212 */ /* 0x000fe200078ef60b */
[----:B------:R-:W-:Y:S01]  /*0f10*/  IMAD R4, R0, 0x10, R5 ;  /* 0x0000001000047824 */ /* 0x000fe200078e0205 */
[----:B------:R-:W-:Y:S01]  /*0f20*/  SHF.L.U32 R8, R8, 0x7, RZ ;  /* 0x0000000708087819 */ /* 0x000fe200000006ff */
[----:B------:R-:W-:Y:S01]  /*0f30*/  IMAD.SHL.U32 R0, R19, 0x40, RZ ;  /* 0x0000004013007824 */ /* 0x000fe200078e00ff */
[----:B------:R-:W-:-:S02]  /*0f40*/  SHF.R.S32.HI R26, RZ, 0x7, R3 ;  /* 0x00000007ff1a7819 */ /* 0x000fc40000011403 */
[----:B------:R-:W-:Y:S02]  /*0f50*/  LOP3.LUT R9, R8, 0xffffe000, RZ, 0xc0, !PT ;  /* 0xffffe00008097812 */ /* 0x000fe400078ec0ff */
[----:B------:R-:W-:Y:S02]  /*0f60*/  SHF.R.S32.HI R8, RZ, 0x1f, R25 ;  /* 0x0000001fff087819 */ /* 0x000fe40000011419 */
[----:B------:R-:W-:Y:S02]  /*0f70*/  LOP3.LUT R19, R0, 0x1c0, RZ, 0xc0, !PT ;  /* 0x000001c000137812 */ /* 0x000fe400078ec0ff */
[----:B------:R-:W-:Y:S02]  /*0f80*/  SHF.L.U32 R5, R25, 0x6, RZ ;  /* 0x0000000619057819 */ /* 0x000fe400000006ff */
[----:B------:R-:W-:Y:S02]  /*0f90*/  LEA.HI R3, R3, R26, RZ, 0x1 ;  /* 0x0000001a03037211 */ /* 0x000fe400078f08ff */
[----:B------:R-:W-:-:S02]  /*0fa0*/  LEA.HI R8, R8, R25, RZ, 0x3 ;  /* 0x0000001908087211 */ /* 0x000fc400078f18ff */
[----:B-1----:R-:W-:Y:S02]  /*0fb0*/  SHF.R.U32.HI R25, RZ, 0x3, R19 ;  /* 0x00000003ff197819 */ /* 0x002fe40000011613 */
[--C-:B------:R-:W-:Y:S02]  /*0fc0*/  LOP3.LUT R0, R19, 0x38, R203.reuse, 0xf8, !PT ;  /* 0x0000003813007812 */ /* 0x100fe400078ef8cb */
[----:B------:R-:W-:Y:S02]  /*0fd0*/  LOP3.LUT R24, R13, 0x38, R203, 0xf8, !PT ;  /* 0x000000380d187812 */ /* 0x000fe400078ef8cb */
[----:B------:R-:W-:Y:S02]  /*0fe0*/  LOP3.LUT R13, R5, 0x1c0, RZ, 0xc0, !PT ;  /* 0x000001c0050d7812 */ /* 0x000fe400078ec0ff */
[----:B------:R-:W-:Y:S01]  /*0ff0*/  LOP3.LUT R3, R3, 0x3fffffe, RZ, 0xc0, !PT ;  /* 0x03fffffe03037812 */ /* 0x000fe200078ec0ff */
[----:B------:R-:W-:Y:S01]  /*1000*/  IMAD.SHL.U32 R8, R8, 0x40, RZ ;  /* 0x0000004008087824 */ /* 0x000fe200078e00ff */
[----:B------:R-:W-:-:S02]  /*1010*/  LOP3.LUT R21, R6, 0xfffffe00, RZ, 0xc0, !PT ;  /* 0xfffffe0006157812 */ /* 0x000fc400078ec0ff */
[----:B------:R-:W-:Y:S02]  /*1020*/  LOP3.LUT R0, R0, R25, RZ, 0x3c, !PT ;  /* 0x0000001900007212 */ /* 0x000fe400078e3cff */
[----:B------:R-:W-:Y:S01]  /*1030*/  LOP3.LUT R24, R24, R11, RZ, 0x3c, !PT ;  /* 0x0000000b18187212 */ /* 0x000fe200078e3cff */
[----:B------:R-:W-:Y:S01]  /*1040*/  STL [R1+0xac], R26 ;  /* 0x0000ac1a01007387 */ /* 0x000fe20000100800 */
[----:B------:R-:W-:Y:S01]  /*1050*/  SHF.R.U32.HI R11, RZ, 0x3, R13 ;  /* 0x00000003ff0b7819 */ /* 0x000fe2000001160d */
[----:B------:R-:W-:Y:S01]  /*1060*/  IMAD.IADD R3, R26, 0x1, -R3 ;  /* 0x000000011a037824 */ /* 0x000fe200078e0a03 */
[----:B------:R-:W-:Y:S01]  /*1070*/  LOP3.LUT R5, R13, 0x38, R203, 0xf8, !PT ;  /* 0x000000380d057812 */ /* 0x000fe200078ef8cb */
[----:B------:R-:W-:Y:S01]  /*1080*/  STL [R1+0x5c], R21 ;  /* 0x00005c1501007387 */ /* 0x000fe20000100800 */
[-C--:B------:R-:W-:Y:S02]  /*1090*/  IADD3 R20, R20, R9.reuse, R10 ;  /* 0x0000000914147210 */ /* 0x080fe40007ffe00a */
[----:B------:R-:W-:Y:S01]  /*10a0*/  IADD3 R6, R0, R9, R21 ;  /* 0x0000000900067210 */ /* 0x000fe20007ffe015 */
[----:B------:R0:W-:Y:S01]  /*10b0*/  STL [R1+0x54], R19 ;  /* 0x0000541301007387 */ /* 0x0001e20000100800 */
[----:B------:R-:W-:-:S02]  /*10c0*/  LOP3.LUT R10, R8, 0xfffffe00, RZ, 0xc0, !PT ;  /* 0xfffffe00080a7812 */ /* 0x000fc400078ec0ff */
[----:B------:R-:W-:Y:S01]  /*10d0*/  LOP3.LUT R0, R19, 0x38, R16, 0xf8, !PT ;  /* 0x0000003813007812 */ /* 0x000fe200078ef810 */
[----:B------:R-:W-:Y:S01]  /*10e0*/  IMAD R4, R3, 0x40, R4 ;  /* 0x0000004003047824 */ /* 0x000fe200078e0204 */
[----:B------:R-:W-:Y:S01]  /*10f0*/  LOP3.LUT R8, R5, R11, RZ, 0x3c, !PT ;  /* 0x0000000b05087212 */ /* 0x000fe200078e3cff */
[----:B------:R-:W-:Y:S01]  /*1100*/  STL [R1+0x50], R13 ;  /* 0x0000500d01007387 */ /* 0x000fe20000100800 */
[----:B------:R-:W-:Y:S01]  /*1110*/  LOP3.LUT R2, R2, 0x7ffffffc, RZ, 0xc0, !PT ;  /* 0x7ffffffc02027812 */ /* 0x000fe200078ec0ff */
[----:B0-----:R-:W-:Y:S02]  /*1120*/  VIADD R19, R16, 0x80 ;  /* 0x0000008010137836 */ /* 0x001fe40000000000 */
[----:B------:R-:W-:Y:S01]  /*1130*/  STL [R1+0xa8], R25 ;  /* 0x0000a81901007387 */ /* 0x000fe20000100800 */
[----:B------:R-:W-:Y:S02]  /*1140*/  LOP3.LUT R5, R21, R0, R25, 0xf6, !PT ;  /* 0x0000000015057212 */ /* 0x000fe400078ef619 */
[-C--:B------:R-:W-:Y:S01]  /*1150*/  IADD3 R24, R24, R9.reuse, R14 ;  /* 0x0000000918187210 */ /* 0x080fe20007ffe00e */
[----:B------:R-:W-:Y:S01]  /*1160*/  STL [R1+0xa4], R11 ;  /* 0x0000a40b01007387 */ /* 0x000fe20000100800 */
[----:B------:R-:W-:-:S02]  /*1170*/  IADD3 R8, R8, R9, R10 ;  /* 0x0000000908087210 */ /* 0x000fc40007ffe00a */
[----:B------:R-:W-:Y:S01]  /*1180*/  LOP3.LUT R0, R13, 0x38, R16, 0xf8, !PT ;  /* 0x000000380d007812 */ /* 0x000fe200078ef810 */
[----:B------:R0:W-:Y:S01]  /*1190*/  STL [R1+0x58], R10 ;  /* 0x0000580a01007387 */ /* 0x0001e20000100800 */
[----:B------:R-:W-:Y:S01]  /*11a0*/  SHF.R.S32.HI R9, RZ, 0x1f, R19 ;  /* 0x0000001fff097819 */ /* 0x000fe20000011413 */
[----:B------:R-:W-:Y:S01]  /*11b0*/  VIADD R3, R18, 0x10400 ;  /* 0x0001040012037836 */ /* 0x000fe20000000000 */
[----:B------:R-:W-:Y:S01]  /*11c0*/  IADD3 R2, R15, -R2, RZ ;  /* 0x800000020f027210 */ /* 0x000fe20007ffe0ff */
[----:B------:R-:W-:Y:S01]  /*11d0*/  STL [R1+0xb0], R4 ;  /* 0x0000b00401007387 */ /* 0x000fe20000100800 */
[----:B------:R-:W-:-:S03]  /*11e0*/  LOP3.LUT R0, R10, R0, R11, 0xf6, !PT ;  /* 0x000000000a007212 */ /* 0x000fc600078ef60b */
[----:B------:R-:W-:Y:S04]  /*11f0*/  STL [R1+0x7c], RZ ;  /* 0x00007cff01007387 */ /* 0x000fe80000100800 */
[----:B------:R-:W-:Y:S01]  /*1200*/  STL [R1+0x40], RZ ;  /* 0x000040ff01007387 */ /* 0x000fe20000100800 */
[----:B0-----:R-:W-:-:S03]  /*1210*/  IMAD R10, R12, 0x2, R3 ;  /* 0x000000020c0a7824 */ /* 0x001fc600078e0203 */
[----:B------:R-:W-:Y:S04]  /*1220*/  STL [R1+0x6c], R5 ;  /* 0x00006c0501007387 */ /* 0x000fe80000100800 */
[----:B------:R0:W-:Y:S04]  /*1230*/  STL [R1], R9 ;  /* 0x0000000901007387 */ /* 0x0001e80000100800 */
[----:B------:R1:W-:Y:S01]  /*1240*/  STL [R1+0x8], R2 ;  /* 0x0000080201007387 */ /* 0x0003e20000100800 */
[--C-:B0-----:R-:W-:Y:S02]  /*1250*/  IMAD R9, R0, 0x2, R3.reuse ;  /* 0x0000000200097824 */ /* 0x101fe400078e0203 */
[----:B------:R-:W-:-:S02]  /*1260*/  IMAD R0, R6, 0x2, R3 ;  /* 0x0000000206007824 */ /* 0x000fc400078e0203 */
[--C-:B-1----:R-:W-:Y:S01]  /*1270*/  IMAD R2, R22, 0x2, R3.reuse ;  /* 0x0000000216027824 */ /* 0x102fe200078e0203 */
[----:B------:R-:W-:Y:S01]  /*1280*/  STL [R1+0x90], R10 ;  /* 0x0000900a01007387 */ /* 0x000fe20000100800 */
[----:B------:R-:W-:-:S03]  /*1290*/  IMAD R6, R20, 0x2, R3 ;  /* 0x0000000214067824 */ /* 0x000fc600078e0203 */
[----:B------:R0:W-:Y:S04]  /*12a0*/  STL [R1+0x88], R2 ;  /* 0x0000880201007387 */ /* 0x0001e80000100800 */
[----:B------:R-:W-:Y:S04]  /*12b0*/  STL [R1+0x98], R9 ;  /* 0x0000980901007387 */ /* 0x000fe80000100800 */
[----:B------:R1:W-:Y:S01]  /*12c0*/  STL [R1+0x9c], R0 ;  /* 0x00009c0001007387 */ /* 0x0003e20000100800 */
[----:B0-----:R-:W-:-:S05]  /*12d0*/  LEA R2, R8, R3, 0x1 ;  /* 0x0000000308027211 */ /* 0x001fca00078e08ff */
[----:B------:R0:W-:Y:S01]  /*12e0*/  STL [R1+0x94], R2 ;  /* 0x0000940201007387 */ /* 0x0001e20000100800 */
[----:B-1----:R-:W-:-:S03]  /*12f0*/  IMAD R0, R24, 0x2, R3 ;  /* 0x0000000218007824 */ /* 0x002fc600078e0203 */
[----:B------:R-:W-:Y:S04]  /*1300*/  STL [R1+0x8c], R6 ;  /* 0x00008c0601007387 */ /* 0x000fe80000100800 */
[----:B------:R1:W-:Y:S01]  /*1310*/  STL [R1+0x84], R0 ;  /* 0x0000840001007387 */ /* 0x0003e20000100800 */
[----:B0-----:R-:W-:Y:S02]  /*1320*/  IMAD R2, R5, 0x2, R3 ;  /* 0x0000000205027824 */ /* 0x001fe400078e0203 */
[----:B-1----:R-:W-:-:S03]  /*1330*/  IMAD R0, R7, 0x8, R4 ;  /* 0x0000000807007824 */ /* 0x002fc600078e0204 */
[----:B------:R0:W-:Y:S04]  /*1340*/  STL [R1+0x60], R2 ;  /* 0x0000600201007387 */ /* 0x0001e80000100800 */
[----:B------:R0:W-:Y:S01]  /*1350*/  STL [R1+0x64], R0 ;  /* 0x0000640001007387 */ /* 0x0001e20000100800 */
[----:B------:R-:W-:Y:S01]  /*1360*/  LOP3.LUT R203, R203, 0xfffffff8, RZ, 0xc0, !PT ;  /* 0xfffffff8cbcb7812 */ /* 0x000fe200078ec0ff */
[----:B------:R-:W-:Y:S01]  /*1370*/  IMAD.MOV.U32 R218, RZ, RZ, RZ ;  /* 0x000000ffffda7224 */ /* 0x000fe200078e00ff */
[----:B------:R-:W-:Y:S01]  /*1380*/  MOV R202, RZ ;  /* 0x000000ff00ca7202 */ /* 0x000fe20000000f00 */
[----:B------:R-:W-:Y:S01]  /*1390*/  IMAD.MOV.U32 R204, RZ, RZ, RZ ;  /* 0x000000ffffcc7224 */ /* 0x000fe200078e00ff */
[----:B------:R-:W-:Y:S02]  /*13a0*/  SHF.R.S32.HI R17, RZ, 0x1f, R16 ;  /* 0x0000001fff117819 */ /* 0x000fe40000011410 */
[----:B------:R-:W-:-:S02]  /*13b0*/  SHF.R.S32.HI R224, RZ, 0x1f, R203 ;  /* 0x0000001fffe07819 */ /* 0x000fc400000114cb */
[----:B--2---:R-:W-:Y:S01]  /*13c0*/  LOP3.LUT R225, R23, 0x1, RZ, 0xfc, !PT ;  /* 0x0000000117e17812 */ /* 0x004fe200078efcff */
[----:B------:R-:W-:-:S05]  /*13d0*/  VIADD R23, R16, 0xc0 ;  /* 0x000000c010177836 */ /* 0x000fca0000000000 */
[----:B0-----:R-:W-:-:S07]  /*13e0*/  SHF.R.S32.HI R228, RZ, 0x1f, R23 ;  /* 0x0000001fffe47819 */ /* 0x001fce0000011417 */
.L_x_1860:
[----:B------:R-:W-:Y:S01]  /*13f0*/  ULDC.64 UR4, c[0x0][0xa28] ;  /* 0x00028a0000047ab9 */ /* 0x000fe20000000a00 */
[----:B01----:R-:W0:Y:S01]  /*1400*/  LDC.64 R4, c[0x0][0xa08] ;  /* 0x00028200ff047b82 */ /* 0x003e220000000a00 */
[----:B------:R-:W-:Y:S01]  /*1410*/  ISETP.NE.U32.AND P0, PT, RZ, UR4, PT ;  /* 0x00000004ff007c0c */ /* 0x000fe2000bf05070 */
[----:B------:R-:W-:Y:S01]  /*1420*/  IMAD.MOV.U32 R28, RZ, RZ, RZ ;  /* 0x000000ffff1c7224 */ /* 0x000fe200078e00ff */
[----:B------:R-:W-:Y:S01]  /*1430*/  MOV R0, RZ ;  /* 0x000000ff00007202 */ /* 0x000fe20000000f00 */
[----:B------:R-:W-:Y:S01]  /*1440*/  ULDC.64 UR6, c[0x0][0xa20] ;  /* 0x0002880000067ab9 */ /* 0x000fe20000000a00 */
[----:B------:R-:W-:Y:S01]  /*1450*/  ISETP.NE.AND.EX P0, PT, RZ, UR5, PT, P0 ;  /* 0x00000005ff007c0c */ /* 0x000fe2000bf05300 */
[----:B------:R-:W-:Y:S02]  /*1460*/  ULDC.64 UR4, c[0x0][0xa18] ;  /* 0x0002860000047ab9 */ /* 0x000fe40000000a00 */
[----:B------:R-:W-:-:S04]  /*1470*/  ISETP.NE.U32.AND P1, PT, RZ, UR4, PT ;  /* 0x00000004ff007c0c */ /* 0x000fc8000bf25070 */
[----:B------:R-:W-:Y:S01]  /*1480*/  ISETP.NE.AND.EX P1, PT, RZ, UR5, PT, P1 ;  /* 0x00000005ff007c0c */ /* 0x000fe2000bf25310 */
[----:B------:R-:W-:Y:S02]  /*1490*/  ULDC.64 UR4, c[0x0][0xa08] ;  /* 0x0002820000047ab9 */ /* 0x000fe40000000a00 */
[----:B------:R-:W-:-:S03]  /*14a0*/  ISETP.NE.U32.AND P3, PT, RZ, UR4, PT ;  /* 0x00000004ff007c0c */ /* 0x000fc6000bf65070 */
[----:B--23--:R-:W1:Y:S01]  /*14b0*/  @P0 LDC.64 R2, c[0x0][0xa28] ;  /* 0x00028a00ff020b82 */ /* 0x00ce620000000a00 */
[----:B------:R-:W-:Y:S01]  /*14c0*/  ISETP.NE.AND.EX P3, PT, RZ, UR5, PT, P3 ;  /* 0x00000005ff007c0c */ /* 0x000fe2000bf65330 */
[----:B0-----:R-:W-:-:S06]  /*14d0*/  IMAD.WIDE R8, R39, 0x4, R4 ;  /* 0x0000000427087825 */ /* 0x001fcc00078e0204 */
[----:B------:R-:W0:Y:S01]  /*14e0*/  @P1 LDC.64 R6, c[0x0][0xa18] ;  /* 0x00028600ff061b82 */ /* 0x000e220000000a00 */
[----:B------:R-:W-:Y:S02]  /*14f0*/  ULDC UR4, c[0x0][0x288] ;  /* 0x0000a20000047ab9 */ /* 0x000fe40000000800 */
[----:B------:R-:W-:Y:S01]  /*1500*/  IMAD.U32 R219, RZ, RZ, UR4 ;  /* 0x00000004ffdb7e24 */ /* 0x000fe2000f8e00ff */
[----:B------:R2:W-:Y:S01]  /*1510*/  STL [R1+0x74], R38 ;  /* 0x0000742601007387 */ /* 0x0005e20000100800 */
[----:B------:R-:W-:-:S03]  /*1520*/  ULDC.64 UR4, c[0x0][0x418] ;  /* 0x0001060000047ab9 */ /* 0x000fc60000000a00 */
[----:B-----5:R2:W5:Y:S01]  /*1530*/  @P3 LDG.E R28, desc[UR60][R8.64] ;  /* 0x0000003c081c3981 */ /* 0x020562000c1e1900 */
[----:B-1----:R-:W-:-:S05]  /*1540*/  @P0 IMAD.WIDE R2, R39, 0x4, R2 ;  /* 0x0000000427020825 */ /* 0x002fca00078e0202 */
[----:B------:R2:W5:Y:S01]  /*1550*/  @P0 LDG.E R0, desc[UR60][R2.64] ;  /* 0x0000003c02000981 */ /* 0x000562000c1e1900 */
[----:B0-----:R-:W-:-:S05]  /*1560*/  @P1 IMAD.WIDE R4, R39, 0x4, R6 ;  /* 0x0000000427041825 */ /* 0x001fca00078e0206 */
[----:B------:R2:W5:Y:S04]  /*1570*/  @P1 LDG.E R219, desc[UR60][R4.64] ;  /* 0x0000003c04db1981 */ /* 0x000568000c1e1900 */
[----:B------:R2:W-:Y:S01]  /*1580*/  STL [R1+0x78], R39 ;  /* 0x0000782701007387 */ /* 0x0005e20000100800 */
[----:B------:R-:W-:-:S03]  /*1590*/  UISETP.NE.U32.AND UP0, UPT, UR4, URZ, UPT ;  /* 0x0000003f0400728c */ /* 0x000fc6000bf05070 */
[----:B------:R-:W-:Y:S01]  /*15a0*/  ULDC UR4, c[0x0][0x424] ;  /* 0x0001090000047ab9 */ /* 0x000fe20000000800 */
[----:B------:R-:W-:Y:S01]  /*15b0*/  UISETP.NE.AND.EX UP0, UPT, UR5, URZ, UPT, UP0 ;  /* 0x0000003f0500728c */ /* 0x000fe2000bf05300 */
[----:B------:R-:W-:Y:S02]  /*15c0*/  ISETP.NE.U32.AND P2, PT, RZ, UR6, PT ;  /* 0x00000006ff007c0c */ /* 0x000fe4000bf45070 */
[----:B------:R-:W-:Y:S01]  /*15d0*/  ULDC UR5, c[0x0][0x2f0] ;  /* 0x0000bc0000057ab9 */ /* 0x000fe20000000800 */
[----:B------:R-:W-:Y:S01]  /*15e0*/  USEL UR4, UR4, 0x1, UP0 ;  /* 0x0000000104047887 */ /* 0x000fe20008000000 */
[----:B------:R-:W-:-:S03]  /*15f0*/  ISETP.NE.AND.EX P2, PT, RZ, UR7, PT, P2 ;  /* 0x00000007ff007c0c */ /* 0x000fc6000bf45320 */
[----:B------:R-:W-:-:S03]  /*1600*/  UIMAD UR4, UR4, UR5, URZ ;  /* 0x00000005040472a4 */ /* 0x000fc6000f8e023f */
[----:B------:R-:W-:Y:S01]  /*1610*/  ULDC UR5, c[0x0][0x348] ;  /* 0x0000d20000057ab9 */ /* 0x000fe20000000800 */
[----:B--2-4-:R-:W-:Y:S08]  /*1620*/  @P1 BRA `(.L_x_1558) ;  /* 0x0000000000241947 */ /* 0x014ff00003800000 */
[----:B------:R-:W-:Y:S02]  /*1630*/  ULDC.64 UR6, c[0x0][0xa00] ;  /* 0x0002800000067ab9 */ /* 0x000fe40000000a00 */
[----:B------:R-:W-:-:S04]  /*1640*/  ISETP.NE.U32.AND P0, PT, RZ, UR6, PT ;  /* 0x00000006ff007c0c */ /* 0x000fc8000bf05070 */
[----:B------:R-:W-:-:S13]  /*1650*/  ISETP.NE.AND.EX P0, PT, RZ, UR7, PT, P0 ;  /* 0x00000007ff007c0c */ /* 0x000fda000bf05300 */
[----:B------:R-:W-:Y:S05]  /*1660*/  @!P0 BRA `(.L_x_1558) ;  /* 0x0000000000148947 */ /* 0x000fea0003800000 */
[----:B------:R-:W0:Y:S02]  /*1670*/  LDC.64 R2, c[0x0][0xa00] ;  /* 0x00028000ff027b82 */ /* 0x000e240000000a00 */
[----:B0-----:R-:W-:-:S05]  /*1680*/  IMAD.WIDE R2, R39, 0x4, R2 ;  /* 0x0000000427027825 */ /* 0x001fca00078e0202 */
[----:B-----5:R-:W2:Y:S04]  /*1690*/  LDG.E R219, desc[UR60][R2.64] ;  /* 0x0000003c02db7981 */ /* 0x020ea8000c1e1900 */
[----:B------:R-:W2:Y:S02]  /*16a0*/  LDG.E R4, desc[UR60][R2.64+0x4] ;  /* 0x0000043c02047981 */ /* 0x000ea4000c1e1900 */
[----:B--2---:R-:W-:-:S07]  /*16b0*/  IMAD.IADD R219, R4, 0x1, -R219 ;  /* 0x0000000104db7824 */ /* 0x004fce00078e0adb */
.L_x_1558:
[----:B------:R-:W-:Y:S01]  /*16c0*/  IMAD.U32 R2, RZ, RZ, UR5 ;  /* 0x00000005ff027e24 */ /* 0x000fe2000f8e00ff */
[----:B------:R-:W-:Y:S01]  /*16d0*/  MOV R29, UR4 ;  /* 0x00000004001d7c02 */ /* 0x000fe20008000f00 */
[----:B------:R-:W-:Y:S06]  /*16e0*/  @!P2 BRA `(.L_x_1559) ;  /* 0x000000000010a947 */ /* 0x000fec0003800000 */
[----:B------:R-:W0:Y:S02]  /*16f0*/  LDC.64 R4, c[0x0][0xa20] ;  /* 0x00028800ff047b82 */ /* 0x000e240000000a00 */
[----:B0-----:R-:W-:-:S05]  /*1700*/  IMAD.WIDE R4, R39, 0x4, R4 ;  /* 0x0000000427047825 */ /* 0x001fca00078e0204 */
[----:B------:R0:W5:Y:S01]  /*1710*/  LDG.E R29, desc[UR60][R4.64] ;  /* 0x0000003c041d7981 */ /* 0x000162000c1e1900 */
[----:B------:R-:W-:Y:S05]  /*1720*/  BRA `(.L_x_1560) ;  /* 0x0000000000107947 */ /* 0x000fea0003800000 */
.L_x_1559:
[----:B------:R-:W-:Y:S05]  /*1730*/  @!P3 BRA `(.L_x_1560) ;  /* 0x00000000000cb947 */ /* 0x000fea0003800000 */
[----:B------:R-:W2:Y:S04]  /*1740*/  LDG.E R4, desc[UR60][R8.64] ;  /* 0x0000003c08047981 */ /* 0x000ea8000c1e1900 */
[----:B------:R-:W2:Y:S02]  /*1750*/  LDG.E R29, desc[UR60][R8.64+0x4] ;  /* 0x0000043c081d7981 */ /* 0x000ea4000c1e1900 */
[----:B--2---:R-:W-:-:S07]  /*1760*/  IMAD.IADD R29, R29, 0x1, -R4 ;  /* 0x000000011d1d7824 */ /* 0x004fce00078e0a04 */
.L_x_1560:
[----:B------:R-:W-:Y:S01]  /*1770*/  ULDC.64 UR4, c[0x0][0xa10] ;  /* 0x0002840000047ab9 */ /* 0x000fe20000000a00 */
[----:B------:R-:W1:Y:S01]  /*1780*/  LDC R9, c[0x0][0x448] ;  /* 0x00011200ff097b82 */ /* 0x000e620000000800 */
[----:B------:R-:W-:-:S04]  /*1790*/  ISETP.NE.U32.AND P0, PT, RZ, UR4, PT ;  /* 0x00000004ff007c0c */ /* 0x000fc8000bf05070 */
[----:B------:R-:W-:Y:S01]  /*17a0*/  ISETP.NE.AND.EX P0, PT, RZ, UR5, PT, P0 ;  /* 0x00000005ff007c0c */ /* 0x000fe2000bf05300 */
[----:B------:R-:W-:Y:S02]  /*17b0*/  ULDC.64 UR4, c[0x0][0xa30] ;  /* 0x00028c0000047ab9 */ /* 0x000fe40000000a00 */
[----:B------:R-:W-:Y:S01]  /*17c0*/  ISETP.NE.U32.AND P1, PT, RZ, UR4, PT ;  /* 0x00000004ff007c0c */ /* 0x000fe2000bf25070 */
[----:B-----5:R-:W-:Y:S01]  /*17d0*/  IMAD.MOV.U32 R94, RZ, RZ, R29 ;  /* 0x000000ffff5e7224 */ /* 0x020fe200078e001d */
[----:B------:R-:W2:Y:S02]  /*17e0*/  LDC.64 R12, c[0x0][0x9e0] ;  /* 0x00027800ff0c7b82 */ /* 0x000ea40000000a00 */
[----:B------:R-:W-:-:S06]  /*17f0*/  ISETP.NE.AND.EX P1, PT, RZ, UR5, PT, P1 ;  /* 0x00000005ff007c0c */ /* 0x000fcc000bf25310 */
[----:B0-----:R-:W0:Y:S08]  /*1800*/  @P0 LDC.64 R4, c[0x0][0xa10] ;  /* 0x00028400ff040b82 */ /* 0x001e300000000a00 */
[----:B------:R-:W3:Y:S01]  /*1810*/  @P1 LDC.64 R6, c[0x0][0xa30] ;  /* 0x00028c00ff061b82 */ /* 0x000ee20000000a00 */
[----:B0-----:R-:W-:-:S05]  /*1820*/  @P0 IMAD.WIDE R4, R39, 0x4, R4 ;  /* 0x0000000427040825 */ /* 0x001fca00078e0204 */
[----:B------:R-:W4:Y:S04]  /*1830*/  @P0 LDG.E R3, desc[UR60][R4.64] ;  /* 0x0000003c04030981 */ /* 0x000f28000c1e1900 */
[----:B------:R0:W4:Y:S01]  /*1840*/  @P0 LDG.E R8, desc[UR60][R4.64+0x4] ;  /* 0x0000043c04080981 */ /* 0x000122000c1e1900 */
[----:B---3--:R-:W-:-:S05]  /*1850*/  @P1 IMAD.WIDE R6, R39, 0x4, R6 ;  /* 0x0000000427061825 */ /* 0x008fca00078e0206 */
[----:B------:R3:W5:Y:S01]  /*1860*/  @P1 LDG.E R94, desc[UR60][R6.64] ;  /* 0x0000003c065e1981 */ /* 0x000762000c1e1900 */
[----:B-1----:R-:W-:Y:S01]  /*1870*/  ISETP.NE.AND P1, PT, R9, 0x1, PT ;  /* 0x000000010900780c */ /* 0x002fe20003f25270 */
[----:B------:R-:W-:Y:S01]  /*1880*/  IMAD.SHL.U32 R14, R37, 0x80, RZ ;  /* 0x00000080250e7824 */ /* 0x000fe200078e00ff */
[----:B------:R-:W-:Y:S02]  /*1890*/  IADD3 R11, R29, -R0, RZ ;  /* 0x800000001d0b7210 */ /* 0x000fe40007ffe0ff */
[----:B--2---:R-:W-:Y:S01]  /*18a0*/  ISETP.GE.AND P2, PT, R13, 0x1, PT ;  /* 0x000000010d00780c */ /* 0x004fe20003f46270 */
[----:B------:R-:W-:Y:S01]  /*18b0*/  VIADD R0, R14, 0x7f ;  /* 0x0000007f0e007836 */ /* 0x000fe20000000000 */
[----:B------:R1:W-:Y:S03]  /*18c0*/  STL [R1+0x4c], R14 ;  /* 0x00004c0e01007387 */ /* 0x0003e60000100800 */
[----:B0-----:R-:W-:-:S04]  /*18d0*/  IMAD.MOV.U32 R4, RZ, RZ, R0 ;  /* 0x000000ffff047224 */ /* 0x001fc800078e0000 */
[----:B------:R-:W0:Y:S08]  /*18e0*/  @P1 LDC R9, c[0x0][0x44c] ;  /* 0x00011300ff091b82 */ /* 0x000e300000000800 */
[----:B------:R-:W2:Y:S01]  /*18f0*/  @P1 LDC R10, c[0x0][0x450] ;  /* 0x00011400ff0a1b82 */ /* 0x000ea20000000800 */
[----:B----4-:R-:W-:Y:S02]  /*1900*/  @P0 IMAD.IADD R2, R8, 0x1, -R3 ;  /* 0x0000000108020824 */ /* 0x010fe400078e0a03 */
[----:B0-----:R-:W-:-:S04]  /*1910*/  @P1 IMAD.HI.U32 R3, R0, R9, RZ ;  /* 0x0000000900031227 */ /* 0x001fc800078e00ff */
[----:B------:R-:W-:Y:S01]  /*1920*/  IMAD.IADD R220, R11, 0x1, R2 ;  /* 0x000000010bdc7824 */ /* 0x000fe200078e0202 */
[----:B--2---:R-:W-:-:S03]  /*1930*/  @P1 SHF.R.U32.HI R4, RZ, R10, R3 ;  /* 0x0000000aff041219 */ /* 0x004fc60000011603 */
[C---:B------:R-:W-:Y:S01]  /*1940*/  VIADD R0, R220.reuse, 0x3f ;  /* 0x0000003fdc007836 */ /* 0x040fe20000000000 */
[----:B------:R-:W-:-:S04]  /*1950*/  IADD3 R5, R220, 0x1, -R219 ;  /* 0x00000001dc057810 */ /* 0x000fc80007ffe8db */
[----:B------:R-:W-:Y:S02]  /*1960*/  SHF.R.S32.HI R3, RZ, 0x1f, R0 ;  /* 0x0000001fff037819 */ /* 0x000fe40000011400 */
[----:B---3--:R-:W-:Y:S02]  /*1970*/  IADD3 R7, R5, R4, RZ ;  /* 0x0000000405077210 */ /* 0x008fe40007ffe0ff */
[----:B------:R-:W-:-:S03]  /*1980*/  LEA.HI R3, R3, R0, RZ, 0x6 ;  /* 0x0000000003037211 */ /* 0x000fc600078f30ff */
[----:B------:R-:W-:Y:S01]  /*1990*/  IMAD.IADD R0, R7, 0x1, R12 ;  /* 0x0000000107007824 */ /* 0x000fe200078e020c */
[----:B------:R-:W-:Y:S01]  /*19a0*/  SHF.R.S32.HI R95, RZ, 0x6, R3 ;  /* 0x00000006ff5f7819 */ /* 0x000fe20000011403 */
        /* <DEDUP_REMOVED lines=12> */
.L_x_1563:
[----:B------:R-:W-:-:S13]  /*1a70*/  ISETP.NE.AND P0, PT, R13, 0x1, PT ;  /* 0x000000010d00780c */ /* 0x000fda0003f05270 */
[----:B------:R-:W0:Y:S02]  /*1a80*/  @P0 LDC.64 R4, c[0x0][0x9e8] ;  /* 0x00027a00ff040b82 */ /* 0x000e240000000a00 */
[----:B0-----:R-:W-:-:S05]  /*1a90*/  @P0 IMAD.HI.U32 R4, R3, R4, RZ ;  /* 0x0000000403040227 */ /* 0x001fca00078e00ff */
[----:B------:R-:W-:-:S07]  /*1aa0*/  @P0 SHF.R.U32.HI R3, RZ, R5, R4 ;  /* 0x00000005ff030219 */ /* 0x000fce0000011604 */
.L_x_1564:
[----:B------:R-:W-:Y:S05]  /*1ab0*/  BSYNC B0 ;  /* 0x0000000000007941 */ /* 0x000fea0003800000 */
.L_x_1562:
[----:B------:R-:W-:-:S05]  /*1ac0*/  IMAD R3, R3, R13, R13 ;  /* 0x0000000d03037224 */ /* 0x000fca00078e020d */
[----:B------:R-:W-:-:S07]  /*1ad0*/  VIMNMX R0, R0, R3, PT ;  /* 0x0000000300007248 */ /* 0x000fce0003fe0100 */
.L_x_1561:
[----:B------:R-:W0:Y:S01]  /*1ae0*/  @P1 LDC R4, c[0x0][0x44c] ;  /* 0x00011300ff041b82 */ /* 0x000e220000000800 */
[----:B------:R-:W-:Y:S01]  /*1af0*/  IMAD.MOV.U32 R3, RZ, RZ, R14 ;  /* 0x000000ffff037224 */ /* 0x000fe200078e000e */
[----:B------:R-:W-:Y:S01]  /*1b00*/  IADD3 R102, R220, -R219, RZ ;  /* 0x800000dbdc667210 */ /* 0x000fe20007ffe0ff */
[----:B------:R-:W-:-:S05]  /*1b10*/  ULDC UR4, c[0x0][0x9dc] ;  /* 0x0002770000047ab9 */ /* 0x000fca0000000800 */
[----:B------:R-:W1:Y:S01]  /*1b20*/  @P1 LDC R5, c[0x0][0x450] ;  /* 0x00011400ff051b82 */ /* 0x000e620000000800 */
[----:B0-----:R-:W-:-:S05]  /*1b30*/  @P1 IMAD.HI.U32 R4, R14, R4, RZ ;  /* 0x000000040e041227 */ /* 0x001fca00078e00ff */
[----:B-1----:R-:W-:-:S05]  /*1b40*/  @P1 SHF.R.U32.HI R3, RZ, R5, R4 ;  /* 0x00000005ff031219 */ /* 0x002fca0000011604 */
[----:B------:R-:W-:-:S04]  /*1b50*/  IMAD.IADD R3, R102, 0x1, R3 ;  /* 0x0000000166037824 */ /* 0x000fc800078e0203 */
[----:B------:R-:W-:Y:S01]  /*1b60*/  VIADD R4, R3, -UR4 ;  /* 0x8000000403047c36 */ /* 0x000fe20008000000 */
[----:B------:R-:W-:Y:S06]  /*1b70*/  @!P2 BRA `(.L_x_1565) ;  /* 0x000000000044a947 */ /* 0x000fec0003800000 */
[----:B------:R-:W-:Y:S01]  /*1b80*/  ISETP.GT.AND P0, PT, R3, -0x1, PT ;  /* 0xffffffff0300780c */ /* 0x000fe20003f04270 */
[----:B------:R-:W-:-:S12]  /*1b90*/  BSSY B0, `(.L_x_1566) ;  /* 0x000000d000007945 */ /* 0x000fd80003800000 */
[----:B------:R-:W-:Y:S05]  /*1ba0*/  @P0 BRA `(.L_x_1567) ;  /* 0x00000000001c0947 */ /* 0x000fea0003800000 */
[----:B------:R-:W-:Y:S02]  /*1bb0*/  ISETP.NE.AND P0, PT, R13, 0x1, PT ;  /* 0x000000010d00780c */ /* 0x000fe40003f05270 */
[----:B------:R-:W-:-:S11]  /*1bc0*/  LOP3.LUT R3, RZ, R3, RZ, 0x33, !PT ;  /* 0x00000003ff037212 */ /* 0x000fd600078e33ff */
[----:B------:R-:W0:Y:S02]  /*1bd0*/  @P0 LDC.64 R6, c[0x0][0x9e8] ;  /* 0x00027a00ff060b82 */ /* 0x000e240000000a00 */
[----:B0-----:R-:W-:-:S05]  /*1be0*/  @P0 IMAD.HI.U32 R6, R3, R6, RZ ;  /* 0x0000000603060227 */ /* 0x001fca00078e00ff */
[----:B------:R-:W-:-:S04]  /*1bf0*/  @P0 SHF.R.U32.HI R3, RZ, R7, R6 ;  /* 0x00000007ff030219 */ /* 0x000fc80000011606 */
[----:B------:R-:W-:Y:S01]  /*1c00*/  LOP3.LUT R3, RZ, R3, RZ, 0x33, !PT ;  /* 0x00000003ff037212 */ /* 0x000fe200078e33ff */
[----:B------:R-:W-:Y:S06]  /*1c10*/  BRA `(.L_x_1568) ;  /* 0x0000000000107947 */ /* 0x000fec0003800000 */
.L_x_1567:
[----:B------:R-:W-:-:S13]  /*1c20*/  ISETP.NE.AND P0, PT, R13, 0x1, PT ;  /* 0x000000010d00780c */ /* 0x000fda0003f05270 */
[----:B------:R-:W0:Y:S02]  /*1c30*/  @P0 LDC.64 R6, c[0x0][0x9e8] ;  /* 0x00027a00ff060b82 */ /* 0x000e240000000a00 */
[----:B0-----:R-:W-:-:S05]  /*1c40*/  @P0 IMAD.HI.U32 R6, R3, R6, RZ ;  /* 0x0000000603060227 */ /* 0x001fca00078e00ff */
[----:B------:R-:W-:-:S07]  /*1c50*/  @P0 SHF.R.U32.HI R3, RZ, R7, R6 ;  /* 0x00000007ff030219 */ /* 0x000fce0000011606 */
.L_x_1568:
[----:B------:R-:W-:Y:S05]  /*1c60*/  BSYNC B0 ;  /* 0x0000000000007941 */ /* 0x000fea0003800000 */
.L_x_1566:
[----:B------:R-:W-:-:S05]  /*1c70*/  IMAD R3, R3, R13, RZ ;  /* 0x0000000d03037224 */ /* 0x000fca00078e02ff */
[----:B------:R-:W-:-:S07]  /*1c80*/  VIMNMX R4, R4, R3, !PT ;  /* 0x0000000304047248 */ /* 0x000fce0007fe0100 */
.L_x_1565:
[----:B------:R-:W-:Y:S01]  /*1c90*/  VIADD R0, R0, 0x3f ;  /* 0x0000003f00007836 */ /* 0x000fe20000000000 */
[----:B------:R-:W-:-:S04]  /*1ca0*/  SHF.R.S32.HI R5, RZ, 0x1f, R4 ;  /* 0x0000001fff057819 */ /* 0x000fc80000011404 */
[----:B------:R-:W-:Y:S02]  /*1cb0*/  SHF.R.S32.HI R3, RZ, 0x1f, R0 ;  /* 0x0000001fff037819 */ /* 0x000fe40000011400 */
[----:B------:R-:W-:Y:S02]  /*1cc0*/  LEA.HI R5, R5, R4, RZ, 0x6 ;  /* 0x0000000405057211 */ /* 0x000fe400078f30ff */
[----:B------:R-:W-:Y:S02]  /*1cd0*/  LEA.HI R3, R3, R0, RZ, 0x6 ;  /* 0x0000000003037211 */ /* 0x000fe400078f30ff */
[----:B------:R-:W-:Y:S02]  /*1ce0*/  SHF.R.S32.HI R5, RZ, 0x6, R5 ;  /* 0x00000006ff057819 */ /* 0x000fe40000011405 */
[----:B------:R-:W-:Y:S02]  /*1cf0*/  SHF.R.S32.HI R0, RZ, 0x6, R3 ;  /* 0x00000006ff007819 */ /* 0x000fe40000011403 */
[----:B------:R-:W-:-:S02]  /*1d00*/  VIMNMX R5, RZ, R5, !PT ;  /* 0x00000005ff057248 */ /* 0x000fc40007fe0100 */
[----:B------:R-:W-:-:S03]  /*1d10*/  VIMNMX R0, R95, R0, PT ;  /* 0x000000005f007248 */ /* 0x000fc60003fe0100 */
[----:B------:R-:W-:Y:S01]  /*1d20*/  IMAD R5, R5, 0x40, -R11 ;  /* 0x0000004005057824 */ /* 0x000fe200078e0a0b */
[----:B------:R-:W-:-:S04]  /*1d30*/  LEA R3, R0, -R11, 0x6 ;  /* 0x8000000b00037211 */ /* 0x000fc800078e30ff */
[----:B------:R-:W-:Y:S02]  /*1d40*/  VIMNMX R5, RZ, R5, !PT ;  /* 0x00000005ff057248 */ /* 0x000fe40007fe0100 */
[----:B------:R-:W-:Y:S02]  /*1d50*/  VIMNMX R0, R3, R2, PT ;  /* 0x0000000203007248 */ /* 0x000fe40003fe0100 */
[----:B------:R-:W-:Y:S02]  /*1d60*/  SHF.R.U32.HI R24, RZ, 0x6, R5 ;  /* 0x00000006ff187819 */ /* 0x000fe40000011605 */
[----:B------:R-:W-:-:S03]  /*1d70*/  ISETP.GT.AND P0, PT, R0, R5, PT ;  /* 0x000000050000720c */ /* 0x000fc60003f04270 */
[----:B------:R-:W-:-:S10]  /*1d80*/  IMAD.MOV.U32 R25, RZ, RZ, R24 ;  /* 0x000000ffff197224 */ /* 0x000fd400078e0018 */
[----:B------:R-:W-:-:S05]  /*1d90*/  @P0 VIADD R0, R0, 0x3f ;  /* 0x0000003f00000836 */ /* 0x000fca0000000000 */
[----:B------:R-:W-:-:S04]  /*1da0*/  @P0 SHF.R.S32.HI R3, RZ, 0x1f, R0 ;  /* 0x0000001fff030819 */ /* 0x000fc80000011400 */
[----:B------:R-:W-:-:S04]  /*1db0*/  @P0 LEA.HI R3, R3, R0, RZ, 0x6 ;  /* 0x0000000003030211 */ /* 0x000fc800078f30ff */
[----:B------:R-:W-:Y:S02]  /*1dc0*/  @P0 SHF.R.S32.HI R25, RZ, 0x6, R3 ;  /* 0x00000006ff190819 */ /* 0x000fe40000011403 */
[----:B------:R-:W-:Y:S02]  /*1dd0*/  PLOP3.LUT P0, PT, PT, PT, PT, 0x80, 0x0 ;  /* 0x000000000000781c */ /* 0x000fe40003f0f070 */
[----:B------:R-:W-:-:S13]  /*1de0*/  ISETP.GT.AND P1, PT, R25, R24, PT ;  /* 0x000000181900720c */ /* 0x000fda0003f24270 */
[----:B------:R-:W-:Y:S05]  /*1df0*/  @!P1 BRA `(.L_x_1569) ;  /* 0x0000006400889947 */ /* 0x000fea0003800000 */
        /* <DEDUP_REMOVED lines=20> */
.L_x_1571:
[----:B------:R-:W-:Y:S05]  /*1f40*/  BSYNC B6 ;  /* 0x0000000000067941 */ /* 0x000fea0003800000 */
.L_x_1570:
        /* <DEDUP_REMOVED lines=20> */
.L_x_1573:
[----:B------:R-:W-:Y:S05]  /*2090*/  BSYNC B6 ;  /* 0x0000000000067941 */ /* 0x000fea0003800000 */
.L_x_1572:
[----:B------:R-:W-:Y:S01]  /*20a0*/  ULDC.64 UR4, c[0x0][0x9f8] ;  /* 0x00027e0000047ab9 */ /* 0x000fe20000000a00 */
[----:B------:R-:W2:Y:S01]  /*20b0*/  LDL R30, [R1+0xc] ;  /* 0x00000c00011e7983 */ /* 0x000ea20000100800 */
[----:B------:R-:W-:Y:S01]  /*20c0*/  ISETP.NE.U32.AND P0, PT, RZ, UR4, PT ;  /* 0x00000004ff007c0c */ /* 0x000fe2000bf05070 */
[----:B------:R-:W-:Y:S02]  /*20d0*/  ULDC UR4, c[0x0][0x2f4] ;  /* 0x0000bd0000047ab9 */ /* 0x000fe40000000800 */
[----:B------:R-:W3:Y:S01]  /*20e0*/  LDL R34, [R1+0x54] ;  /* 0x0000540001227983 */ /* 0x000ee20000100800 */
[----:B------:R-:W-:-:S03]  /*20f0*/  ISETP.NE.AND.EX P0, PT, RZ, UR5, PT, P0 ;  /* 0x00000005ff007c0c */ /* 0x000fc6000bf05300 */
[----:B------:R-:W4:Y:S01]  /*2100*/  LDL R33, [R1+0x50] ;  /* 0x0000500001217983 */ /* 0x000f220000100800 */
[----:B------:R-:W-:Y:S01]  /*2110*/  IMAD.MOV.U32 R4, RZ, RZ, R39 ;  /* 0x000000ffff047224 */ /* 0x000fe200078e0027 */
[----:B------:R-:W0:Y:S02]  /*2120*/  LDC.64 R10, c[0x0][0x3f8] ;  /* 0x0000fe00ff0a7b82 */ /* 0x000e240000000a00 */
[----:B------:R-:W4:Y:S04]  /*2130*/  LDL R32, [R1+0xa8] ;  /* 0x0000a80001207983 */ /* 0x000f280000100800 */
[----:B------:R-:W4:Y:S02]  /*2140*/  LDL R20, [R1+0xa4] ;  /* 0x0000a40001147983 */ /* 0x000f240000100800 */
[----:B------:R-:W1:Y:S01]  /*2150*/  @P0 LDC.64 R6, c[0x0][0x9f8] ;  /* 0x00027e00ff060b82 */ /* 0x000e620000000a00 */
[----:B------:R-:W-:Y:S01]  /*2160*/  ISETP.GE.AND P1, PT, R205, UR4, PT ;  /* 0x00000004cd007c0c */ /* 0x000fe2000bf26270 */
[----:B------:R-:W4:Y:S03]  /*2170*/  LDL R31, [R1+0x5c] ;  /* 0x00005c00011f7983 */ /* 0x000f260000100800 */
[----:B------:R-:W-:Y:S01]  /*2180*/  SEL R3, RZ, 0xffffffff, P1 ;  /* 0xffffffffff037807 */ /* 0x000fe20000800000 */
[----:B------:R-:W4:Y:S02]  /*2190*/  LDL R21, [R1+0x58] ;  /* 0x0000580001157983 */ /* 0x000f240000100800 */
[----:B------:R-:W0:Y:S02]  /*21a0*/  LDC R93, c[0x0][0x3f4] ;  /* 0x0000fd00ff5d7b82 */ /* 0x000e240000000800 */
[----:B------:R-:W-:-:S06]  /*21b0*/  IMAD.SHL.U32 R3, R3, 0x2, RZ ;  /* 0x0000000203037824 */ /* 0x000fcc00078e00ff */
[----:B------:R-:W2:Y:S01]  /*21c0*/  LDC.64 R26, c[0x0][0x408] ;  /* 0x00010200ff1a7b82 */ /* 0x000ea20000000a00 */
[----:B-1----:R-:W-:-:S05]  /*21d0*/  @P0 IMAD.WIDE R6, R39, 0x4, R6 ;  /* 0x0000000427060825 */ /* 0x002fca00078e0206 */
[----:B------:R1:W4:Y:S01]  /*21e0*/  @P0 LDG.E R4, desc[UR60][R6.64] ;  /* 0x0000003c06040981 */ /* 0x000322000c1e1900 */
[----:B------:R-:W-:-:S04]  /*21f0*/  ISETP.GE.AND P0, PT, R16, UR4, PT ;  /* 0x0000000410007c0c */ /* 0x000fc8000bf06270 */
[----:B------:R-:W-:-:S04]  /*2200*/  SEL R0, RZ, 0x1, P0 ;  /* 0x00000001ff007807 */ /* 0x000fc80000000000 */
[----:B------:R-:W-:Y:S01]  /*2210*/  LOP3.LUT R0, R3, 0x2, R0, 0xe2, !PT ;  /* 0x0000000203007812 */ /* 0x000fe200078ee200 */
[----:B------:R-:W-:Y:S02]  /*2220*/  IMAD.IADD R3, R28, 0x1, R29 ;  /* 0x000000011c037824 */ /* 0x000fe400078e021d */
[----:B------:R-:W4:Y:S01]  /*2230*/  LDL R28, [R1+0x70] ;  /* 0x00007000011c7983 */ /* 0x000f220000100800 */
[----:B------:R-:W-:Y:S02]  /*2240*/  ISETP.GE.AND P2, PT, R19, UR4, PT ;  /* 0x0000000413007c0c */ /* 0x000fe4000bf46270 */
[----:B------:R-:W-:Y:S02]  /*2250*/  SHF.R.S32.HI R201, RZ, 0x1f, R200 ;  /* 0x0000001fffc97819 */ /* 0x000fe400000114c8 */
[----:B------:R-:W-:Y:S02]  /*2260*/  SEL R5, RZ, 0x4, P2 ;  /* 0x00000004ff057807 */ /* 0x000fe40001000000 */
[----:B0-----:R-:W-:-:S02]  /*2270*/  ISETP.GE.AND P2, PT, R16, R93, PT ;  /* 0x0000005d1000720c */ /* 0x001fc40003f46270 */
[----:B------:R-:W-:Y:S02]  /*2280*/  LOP3.LUT R14, R0, R5, RZ, 0xfc, !PT ;  /* 0x00000005000e7212 */ /* 0x000fe400078efcff */
[----:B------:R-:W-:Y:S02]  /*2290*/  ISETP.GE.AND P1, PT, R205, R93, PT ;  /* 0x0000005dcd00720c */ /* 0x000fe40003f26270 */
[----:B------:R-:W-:-:S04]  /*22a0*/  SEL R5, R93, RZ, P2 ;  /* 0x000000ff5d057207 */ /* 0x000fc80001000000 */
[----:B------:R-:W-:Y:S01]  /*22b0*/  IADD3 R5, R16, R5, RZ ;  /* 0x0000000510057210 */ /* 0x000fe20007ffe0ff */
[----:B------:R-:W0:Y:S01]  /*22c0*/  S2R R96, SR_TID.X ;  /* 0x0000000000607919 */ /* 0x000e220000002100 */
[----:B------:R-:W-:Y:S02]  /*22d0*/  ISETP.GE.AND P0, PT, R23, UR4, PT ;  /* 0x0000000417007c0c */ /* 0x000fe4000bf06270 */
[----:B------:R-:W-:Y:S02]  /*22e0*/  LOP3.LUT R29, R14, 0x1, RZ, 0xc0, !PT ;  /* 0x000000010e1d7812 */ /* 0x000fe400078ec0ff */
[----:B0-----:R-:W-:Y:S02]  /*22f0*/  LEA.HI R96, R96, 0x8, RZ, 0x19 ;  /* 0x0000000860607811 */ /* 0x001fe400078fc8ff */
[----:B--2---:R-:W-:Y:S01]  /*2300*/  SHF.R.S32.HI R13, RZ, 0x1f, R30 ;  /* 0x0000001fff0d7819 */ /* 0x004fe2000001141e */
[----:B-1----:R-:W-:-:S04]  /*2310*/  IMAD.WIDE.U32 R6, R30, R10, R200 ;  /* 0x0000000a1e067225 */ /* 0x002fc800078e00c8 */
[C---:B------:R-:W-:Y:S02]  /*2320*/  IMAD R8, R13.reuse, R10, RZ ;  /* 0x0000000a0d087224 */ /* 0x040fe400078e02ff */
[-C--:B------:R-:W-:Y:S02]  /*2330*/  IMAD R0, R13, R26.reuse, RZ ;  /* 0x0000001a0d007224 */ /* 0x080fe400078e02ff */
[C---:B------:R-:W-:Y:S02]  /*2340*/  IMAD R83, R30.reuse, R11, R8 ;  /* 0x0000000b1e537224 */ /* 0x040fe400078e0208 */
[----:B------:R-:W-:Y:S02]  /*2350*/  IMAD.MOV.U32 R80, RZ, RZ, R6 ;  /* 0x000000ffff507224 */ /* 0x000fe400078e0006 */
[C---:B------:R-:W-:Y:S01]  /*2360*/  IMAD R15, R30.reuse, R27, R0 ;  /* 0x0000001b1e0f7224 */ /* 0x040fe200078e0200 */
[----:B------:R-:W-:Y:S01]  /*2370*/  IADD3 R81, R7, R83, RZ ;  /* 0x0000005307517210 */ /* 0x000fe20007ffe0ff */
[----:B------:R-:W-:Y:S01]  /*2380*/  IMAD.WIDE.U32 R6, R30, R26, R200 ;  /* 0x0000001a1e067225 */ /* 0x000fe200078e00c8 */
[----:B------:R-:W-:-:S03]  /*2390*/  SEL R0, R93, RZ, P1 ;  /* 0x000000ff5d007207 */ /* 0x000fc60000800000 */
[----:B------:R-:W-:Y:S02]  /*23a0*/  IMAD.IADD R85, R7, 0x1, R15 ;  /* 0x0000000107557824 */ /* 0x000fe400078e020f */
[----:B------:R-:W-:Y:S01]  /*23b0*/  IMAD.IADD R7, R205, 0x1, R0 ;  /* 0x00000001cd077824 */ /* 0x000fe200078e0200 */
[----:B------:R-:W-:Y:S01]  /*23c0*/  SHF.R.S32.HI R0, RZ, 0x1f, R5 ;  /* 0x0000001fff007819 */ /* 0x000fe20000011405 */
[----:B------:R-:W-:-:S03]  /*23d0*/  IMAD.MOV.U32 R84, RZ, RZ, R6 ;  /* 0x000000ffff547224 */ /* 0x000fc600078e0006 */
[----:B------:R-:W-:Y:S02]  /*23e0*/  SHF.R.S32.HI R6, RZ, 0x1f, R7 ;  /* 0x0000001fff067819 */ /* 0x000fe40000011407 */
[-C--:B------:R-:W-:Y:S01]  /*23f0*/  LEA.HI R36, R0, R5.reuse, RZ, 0x3 ;  /* 0x0000000500247211 */ /* 0x080fe200078f18ff */
[--C-:B------:R-:W-:Y:S01]  /*2400*/  IMAD.WIDE.U32 R8, R30, R10, R16.reuse ;  /* 0x0000000a1e087225 */ /* 0x100fe200078e0010 */
[----:B------:R-:W-:Y:S02]  /*2410*/  LEA.HI R0, R0, R5, RZ, 0x6 ;  /* 0x0000000500007211 */ /* 0x000fe400078f30ff */
[-C--:B------:R-:W-:Y:S01]  /*2420*/  LEA.HI R39, R6, R7.reuse, RZ, 0x3 ;  /* 0x0000000706277211 */ /* 0x080fe200078f18ff */
[----:B------:R-:W-:Y:S01]  /*2430*/  IMAD.WIDE.U32 R12, R30, R26, R16 ;  /* 0x0000001a1e0c7225 */ /* 0x000fe200078e0010 */
[----:B------:R-:W-:Y:S02]  /*2440*/  LEA.HI R6, R6, R7, RZ, 0x6 ;  /* 0x0000000706067211 */ /* 0x000fe400078f30ff */
[----:B------:R-:W-:Y:S01]  /*2450*/  SHF.L.U32 R5, R0, 0x6, RZ ;  /* 0x0000000600057819 */ /* 0x000fe200000006ff */
[----:B------:R-:W-:Y:S01]  /*2460*/  IMAD.MOV.U32 R82, RZ, RZ, R8 ;  /* 0x000000ffff527224 */ /* 0x000fe200078e0008 */
[----:B---3--:R-:W-:-:S02]  /*2470*/  LOP3.LUT R0, R34, 0x38, R36, 0xf8, !PT ;  /* 0x0000003822007812 */ /* 0x008fc400078ef824 */
[----:B----4-:R-:W-:Y:S01]  /*2480*/  LOP3.LUT R8, R33, 0x38, R36, 0xf8, !PT ;  /* 0x0000003821087812 */ /* 0x010fe200078ef824 */
[----:B------:R-:W-:Y:S01]  /*2490*/  IMAD.IADD R83, R83, 0x1, R9 ;  /* 0x0000000153537824 */ /* 0x000fe200078e0209 */
[----:B------:R-:W-:Y:S01]  /*24a0*/  LOP3.LUT R5, R5, 0xfffff000, RZ, 0xc0, !PT ;  /* 0xfffff00005057812 */ /* 0x000fe200078ec0ff */
[----:B------:R-:W-:Y:S01]  /*24b0*/  IMAD.IADD R13, R15, 0x1, R13 ;  /* 0x000000010f0d7824 */ /* 0x000fe200078e020d */
[----:B------:R-:W-:Y:S01]  /*24c0*/  LOP3.LUT R0, R0, R32, RZ, 0x3c, !PT ;  /* 0x0000002000007212 */ /* 0x000fe200078e3cff */
[----:B------:R-:W-:Y:S01]  /*24d0*/  IMAD.SHL.U32 R7, R6, 0x40, RZ ;  /* 0x0000004006077824 */ /* 0x000fe200078e00ff */
[----:B-----5:R-:W-:Y:S02]  /*24e0*/  SHF.R.S32.HI R15, RZ, 0x1f, R94 ;  /* 0x0000001fff0f7819 */ /* 0x020fe4000001145e */
[--C-:B------:R-:W-:Y:S02]  /*24f0*/  LOP3.LUT R6, R34, 0x38, R39.reuse, 0xf8, !PT ;  /* 0x0000003822067812 */ /* 0x100fe400078ef827 */
[----:B------:R-:W-:-:S02]  /*2500*/  LOP3.LUT R9, R33, 0x38, R39, 0xf8, !PT ;  /* 0x0000003821097812 */ /* 0x000fc400078ef827 */
[----:B------:R-:W-:Y:S02]  /*2510*/  LOP3.LUT R8, R8, R20, RZ, 0x3c, !PT ;  /* 0x0000001408087212 */ /* 0x000fe400078e3cff */
[-C--:B------:R-:W-:Y:S02]  /*2520*/  IADD3 R91, R0, R5.reuse, R31 ;  /* 0x00000005005b7210 */ /* 0x080fe40007ffe01f */
[----:B------:R-:W-:Y:S02]  /*2530*/  LOP3.LUT R7, R7, 0xfffff000, RZ, 0xc0, !PT ;  /* 0xfffff00007077812 */ /* 0x000fe400078ec0ff */
[----:B------:R-:W-:Y:S02]  /*2540*/  LOP3.LUT R6, R6, R32, RZ, 0x3c, !PT ;  /* 0x0000002006067212 */ /* 0x000fe400078e3cff */
[----:B------:R-:W-:Y:S02]  /*2550*/  LOP3.LUT R20, R9, R20, RZ, 0x3c, !PT ;  /* 0x0000001409147212 */ /* 0x000fe400078e3cff */
[----:B------:R-:W-:Y:S01]  /*2560*/  IADD3 R0, R8, R5, R21 ;  /* 0x0000000508007210 */ /* 0x000fe20007ffe015 */
[C---:B------:R-:W-:Y:S01]  /*2570*/  IMAD R8, R15.reuse, R10, RZ ;  /* 0x0000000a0f087224 */ /* 0x040fe200078e02ff */
[-C--:B------:R-:W-:Y:S01]  /*2580*/  IADD3 R90, R6, R7.reuse, R31 ;  /* 0x00000007065a7210 */ /* 0x080fe20007ffe01f */
[----:B------:R-:W-:Y:S01]  /*2590*/  IMAD R15, R15, R26, RZ ;  /* 0x0000001a0f0f7224 */ /* 0x000fe200078e02ff */
[----:B------:R-:W-:Y:S01]  /*25a0*/  IADD3 R5, R20, R7, R21 ;  /* 0x0000000714057210 */ /* 0x000fe20007ffe015 */
[----:B------:R-:W-:Y:S01]  /*25b0*/  IMAD R33, R94, R11, R8 ;  /* 0x0000000b5e217224 */ /* 0x000fe200078e0208 */
[----:B------:R-:W-:-:S02]  /*25c0*/  SHF.L.U64.HI R6, R10, 0x6, R11 ;  /* 0x000000060a067819 */ /* 0x000fc4000001020b */
[----:B------:R-:W-:Y:S02]  /*25d0*/  SHF.L.U64.HI R7, R10, 0x5, R11 ;  /* 0x000000050a077819 */ /* 0x000fe4000001020b */
[----:B------:R-:W-:Y:S01]  /*25e0*/  SEL R11, RZ, 0x8, P0 ;  /* 0x00000008ff0b7807 */ /* 0x000fe20000000000 */
[CC--:B------:R-:W-:Y:S01]  /*25f0*/  IMAD.WIDE.U32 R80, R94.reuse, R10.reuse, R80 ;  /* 0x0000000a5e507225 */ /* 0x0c0fe200078e0050 */
[----:B------:R-:W-:Y:S02]  /*2600*/  SHF.R.S32.HI R35, RZ, 0x3, R36 ;  /* 0x00000003ff237819 */ /* 0x000fe40000011424 */
[----:B------:R-:W-:Y:S01]  /*2610*/  SHF.R.S32.HI R37, RZ, 0x3, R39 ;  /* 0x00000003ff257819 */ /* 0x000fe20000011427 */
[----:B------:R-:W-:Y:S01]  /*2620*/  IMAD.WIDE.U32 R82, R94, R10, R82 ;  /* 0x0000000a5e527225 */ /* 0x000fe200078e0052 */
[----:B------:R-:W-:Y:S02]  /*2630*/  LOP3.LUT R11, R14, R11, RZ, 0xfc, !PT ;  /* 0x0000000b0e0b7212 */ /* 0x000fe400078efcff */
[----:B------:R-:W-:Y:S01]  /*2640*/  LOP3.LUT R36, R36, 0xfffffff8, RZ, 0xc0, !PT ;  /* 0xfffffff824247812 */ /* 0x000fe200078ec0ff */
[C---:B------:R-:W-:Y:S01]  /*2650*/  IMAD R15, R94.reuse, R27, R15 ;  /* 0x0000001b5e0f7224 */ /* 0x040fe200078e020f */
[----:B------:R-:W-:Y:S01]  /*2660*/  LOP3.LUT R39, R39, 0xfffffff8, RZ, 0xc0, !PT ;  /* 0xfffffff827277812 */ /* 0x000fe200078ec0ff */
[----:B------:R-:W-:Y:S01]  /*2670*/  IMAD.WIDE.U32 R84, R94, R26, R84 ;  /* 0x0000001a5e547225 */ /* 0x000fe200078e0054 */
[----:B------:R-:W-:-:S03]  /*2680*/  SHF.L.U64.HI R20, R26, 0x5, R27 ;  /* 0x000000051a147819 */ /* 0x000fc6000001021b */
[----:B------:R-:W-:Y:S01]  /*2690*/  IMAD.WIDE.U32 R86, R94, R26, R12 ;  /* 0x0000001a5e567225 */ /* 0x000fe200078e000c */
[----:B------:R-:W-:-:S03]  /*26a0*/  LOP3.LUT R76, R11, 0x2, RZ, 0xc0, !PT ;  /* 0x000000020b4c7812 */ /* 0x000fc600078ec0ff */
[C---:B------:R-:W-:Y:S02]  /*26b0*/  IMAD.SHL.U32 R8, R10.reuse, 0x40, RZ ;  /* 0x000000400a087824 */ /* 0x040fe400078e00ff */
[----:B------:R-:W-:Y:S01]  /*26c0*/  IMAD.SHL.U32 R9, R10, 0x20, RZ ;  /* 0x000000200a097824 */ /* 0x000fe200078e00ff */
[C---:B------:R-:W-:Y:S01]  /*26d0*/  SHF.L.U64.HI R10, R26.reuse, 0x6, R27 ;  /* 0x000000061a0a7819 */ /* 0x040fe2000001021b */
[C---:B------:R-:W-:Y:S01]  /*26e0*/  IMAD.SHL.U32 R21, R26.reuse, 0x40, RZ ;  /* 0x000000401a157824 */ /* 0x040fe200078e00ff */
[----:B------:R-:W-:Y:S01]  /*26f0*/  SHF.L.U32 R26, R26, 0x5, RZ ;  /* 0x000000051a1a7819 */ /* 0x000fe200000006ff */
[----:B------:R-:W-:Y:S01]  /*2700*/  IMAD R28, R28, 0x20, R30 ;  /* 0x000000201c1c7824 */ /* 0x000fe200078e021e */
[----:B------:R-:W-:Y:S01]  /*2710*/  SHF.R.S32.HI R27, RZ, 0x1f, R38 ;  /* 0x0000001fff1b7819 */ /* 0x000fe20000011426 */
[----:B------:R-:W-:Y:S01]  /*2720*/  IMAD.IADD R31, R81, 0x1, R33 ;  /* 0x00000001511f7824 */ /* 0x000fe200078e0221 */
[----:B------:R-:W-:Y:S01]  /*2730*/  SHF.R.S32.HI R30, RZ, 0x1f, R4 ;  /* 0x0000001fff1e7819 */ /* 0x000fe20000011404 */
[----:B------:R-:W-:Y:S01]  /*2740*/  IMAD.IADD R32, R33, 0x1, R83 ;  /* 0x0000000121207824 */ /* 0x000fe200078e0253 */
[----:B------:R-:W-:Y:S01]  /*2750*/  IADD3 R33, R85, R15, RZ ;  /* 0x0000000f55217210 */ /* 0x000fe20007ffe0ff */
[----:B------:R-:W-:Y:S01]  /*2760*/  IMAD.SHL.U32 R93, R93, 0x2, RZ ;  /* 0x000000025d5d7824 */ /* 0x000fe200078e00ff */
[----:B------:R-:W-:Y:S01]  /*2770*/  LOP3.LUT R77, R11, 0x4, RZ, 0xc0, !PT ;  /* 0x000000040b4d7812 */ /* 0x000fe200078ec0ff */
[----:B------:R-:W-:Y:S01]  /*2780*/  IMAD.IADD R34, R15, 0x1, R87 ;  /* 0x000000010f227824 */ /* 0x000fe200078e0257 */
[----:B------:R-:W-:-:S02]  /*2790*/  LOP3.LUT R78, R11, 0x8, RZ, 0xc0, !PT ;  /* 0x000000080b4e7812 */ /* 0x000fc400078ec0ff */
[----:B------:R-:W-:Y:S02]  /*27a0*/  SHF.R.S32.HI R79, RZ, 0x1f, R36 ;  /* 0x0000001fff4f7819 */ /* 0x000fe40000011424 */
[----:B------:R-:W-:-:S07]  /*27b0*/  SHF.R.S32.HI R88, RZ, 0x1f, R39 ;  /* 0x0000001fff587819 */ /* 0x000fce0000011427 */
.L_x_1655:
[----:B------:R-:W2:Y:S01]  /*27c0*/  LDL R40, [R1+0x6c] ;  /* 0x00006c0001287983 */ /* 0x000ea20000100800 */
[----:B0-----:R-:W0:Y:S01]  /*27d0*/  LDC R100, c[0x0][0x430] ;  /* 0x00010c00ff647b82 */ /* 0x001e220000000800 */
[----:B------:R-:W-:Y:S02]  /*27e0*/  VIADD R25, R25, 0xffffffff ;  /* 0xffffffff19197836 */ /* 0x000fe40000000000 */
[----:B------:R-:W-:Y:S02]  /*27f0*/  IMAD.MOV.U32 R101, RZ, RZ, RZ ;  /* 0x000000ffff657224 */ /* 0x000fe400078e00ff */
[----:B------:R-:W-:-:S03]  /*2800*/  IMAD R11, R25, 0x40, R28 ;  /* 0x00000040190b7824 */ /* 0x000fc600078e021c */
[----:B-1----:R-:W1:Y:S01]  /*2810*/  LDC R104, c[0x0][0x3f4] ;  /* 0x0000fd00ff687b82 */ /* 0x002e620000000800 */
[----:B------:R-:W-:Y:S01]  /*2820*/  IMAD.IADD R41, R3, 0x1, R11 ;  /* 0x0000000103297824 */ /* 0x000fe200078e020b */
[----:B------:R-:W-:-:S04]  /*2830*/  ISETP.GE.AND P0, PT, R11, R2, PT ;  /* 0x000000020b00720c */ /* 0x000fc80003f06270 */
[----:B------:R-:W-:Y:S02]  /*2840*/  ISETP.GT.OR P0, PT, R28, 0x3f, P0 ;  /* 0x0000003f1c00780c */ /* 0x000fe40000704670 */
[----:B------:R-:W-:Y:S02]  /*2850*/  MOV R11, R41 ;  /* 0x00000029000b7202 */ /* 0x000fe40000000f00 */
[----:B0-----:R-:W-:-:S09]  /*2860*/  ISETP.NE.AND P3, PT, R100, 0x1, PT ;  /* 0x000000016400780c */ /* 0x001fd20003f65270 */
[----:B------:R-:W0:Y:S08]  /*2870*/  @!P0 LDC.64 R14, c[0x0][0x428] ;  /* 0x00010a00ff0e8b82 */ /* 0x000e300000000a00 */
[----:B------:R-:W3:Y:S08]  /*2880*/  @!P0 LDC.64 R42, c[0x0][0x418] ;  /* 0x00010600ff2a8b82 */ /* 0x000ef00000000a00 */
[----:B------:R-:W4:Y:S08]  /*2890*/  @P3 LDC R12, c[0x0][0x434] ;  /* 0x00010d00ff0c3b82 */ /* 0x000f300000000800 */
[----:B------:R-:W1:Y:S01]  /*28a0*/  @P3 LDC R13, c[0x0][0x438] ;  /* 0x00010e00ff0d3b82 */ /* 0x000e620000000800 */
[----:B----4-:R-:W-:-:S05]  /*28b0*/  @P3 IMAD.HI.U32 R12, R41, R12, RZ ;  /* 0x0000000c290c3227 */ /* 0x010fca00078e00ff */
[----:B-1----:R-:W-:Y:S01]  /*28c0*/  @P3 SHF.R.U32.HI R11, RZ, R13, R12 ;  /* 0x0000000dff0b3219 */ /* 0x002fe2000001160c */
[----:B0-----:R-:W-:-:S03]  /*28d0*/  @!P0 IMAD R12, R30, R14, RZ ;  /* 0x0000000e1e0c8224 */ /* 0x001fc600078e02ff */
[--C-:B------:R-:W-:Y:S01]  /*28e0*/  @!P0 SHF.R.S32.HI R13, RZ, 0x1f, R11.reuse ;  /* 0x0000001fff0d8819 */ /* 0x100fe2000001140b */
[----:B------:R-:W-:Y:S02]  /*28f0*/  @!P0 IMAD R15, R4, R15, R12 ;  /* 0x0000000f040f8224 */ /* 0x000fe400078e020c */
[----:B------:R-:W-:-:S04]  /*2900*/  @!P0 IMAD.MOV.U32 R12, RZ, RZ, R11 ;  /* 0x000000ffff0c8224 */ /* 0x000fc800078e000b */
[----:B------:R-:W-:-:S04]  /*2910*/  @!P0 IMAD.WIDE.U32 R12, R4, R14, R12 ;  /* 0x0000000e040c8225 */ /* 0x000fc800078e000c */
[----:B------:R-:W-:Y:S01]  /*2920*/  @!P0 IMAD.IADD R13, R13, 0x1, R15 ;  /* 0x000000010d0d8824 */ /* 0x000fe200078e020f */
[----:B---3--:R-:W-:-:S04]  /*2930*/  @!P0 LEA R14, P3, R12, R42, 0x2 ;  /* 0x0000002a0c0e8211 */ /* 0x008fc800078610ff */
[----:B------:R-:W-:-:S05]  /*2940*/  @!P0 LEA.HI.X R15, R12, R43, R13, 0x2, P3 ;  /* 0x0000002b0c0f8211 */ /* 0x000fca00018f140d */
[----:B-----5:R0:W5:Y:S01]  /*2950*/  @!P0 LDG.E R101, desc[UR60][R14.64] ;  /* 0x0000003c0e658981 */ /* 0x020162000c1e1900 */
[----:B------:R-:W-:Y:S01]  /*2960*/  ISETP.GE.AND P0, PT, R104, 0x1, PT ;  /* 0x000000016800780c */ /* 0x000fe20003f06270 */
[----:B------:R-:W-:Y:S01]  /*2970*/  IMAD.MOV R13, RZ, RZ, -R11 ;  /* 0x000000ffff0d7224 */ /* 0x000fe200078e0a0b */
[----:B------:R-:W-:Y:S05]  /*2980*/  YIELD ;  /* 0x0000000000007946 */ /* 0x000fea0003800000 */
[----:B------:R-:W-:Y:S01]  /*2990*/  BSSY B0, `(.L_x_1574) ;  /* 0x0000534000007945 */ /* 0x000fe20003800000 */
[----:B------:R-:W-:Y:S01]  /*29a0*/  IMAD R100, R100, R13, R41 ;  /* 0x0000000d64647224 */ /* 0x000fe200078e0229 */
[----:B------:R-:W-:-:S02]  /*29b0*/  ISETP.GT.AND P3, PT, R25, R24, PT ;  /* 0x000000181900720c */ /* 0x000fc40003f64270 */
[----:B--2---:R-:W-:-:S05]  /*29c0*/  LEA R11, R202, R40, 0xe ;  /* 0x00000028ca0b7211 */ /* 0x004fca00078e70ff */
[----:B------:R-:W-:Y:S01]  /*29d0*/  IMAD R92, R11, 0x2, R18 ;  /* 0x000000020b5c7824 */ /* 0x000fe200078e0212 */
[----:B0-----:R-:W-:Y:S06]  /*29e0*/  @!P0 BRA `(.L_x_1575) ;  /* 0x0000004c00488947 */ /* 0x001fec0003800000 */
[----:B------:R-:W-:Y:S01]  /*29f0*/  SHF.R.S32.HI R99, RZ, 0x1f, R100 ;  /* 0x0000001fff637819 */ /* 0x000fe20000011464 */
[----:B------:R-:W-:Y:S01]  /*2a00*/  ULDC.64 UR4, c[0x0][0x300] ;  /* 0x0000c00000047ab9 */ /* 0x000fe20000000a00 */
[----:B-----5:R-:W-:Y:S01]  /*2a10*/  SHF.R.S32.HI R98, RZ, 0x1f, R101 ;  /* 0x0000001fff627819 */ /* 0x020fe20000011465 */
[----:B------:R-:W-:Y:S01]  /*2a20*/  IMAD.WIDE.U32 R12, R100, UR4, RZ ;  /* 0x00000004640c7c25 */ /* 0x000fe2000f8e00ff */
[----:B------:R-:W-:Y:S02]  /*2a30*/  ULDC.U8 UR6, c[0x0][0x410] ;  /* 0x0001040000067ab9 */ /* 0x000fe40000000000 */
[----:B------:R-:W-:Y:S01]  /*2a40*/  ISETP.NE.AND P0, PT, RZ, UR6, PT ;  /* 0x00000006ff007c0c */ /* 0x000fe2000bf05270 */
[----:B------:R-:W-:Y:S02]  /*2a50*/  IMAD R11, R99, UR4, RZ ;  /* 0x00000004630b7c24 */ /* 0x000fe4000f8e02ff */
[----:B------:R-:W-:Y:S02]  /*2a60*/  IMAD R40, R10, R25, RZ ;  /* 0x000000190a287224 */ /* 0x000fe400078e02ff */
[----:B------:R-:W-:Y:S01]  /*2a70*/  IMAD R11, R100, UR5, R11 ;  /* 0x00000005640b7c24 */ /* 0x000fe2000f8e020b */
[----:B------:R-:W-:Y:S01]  /*2a80*/  ULDC.64 UR4, c[0x0][0x310] ;  /* 0x0000c40000047ab9 */ /* 0x000fe20000000a00 */
[----:B------:R-:W-:-:S02]  /*2a90*/  IMAD R97, R25, -0x40, R2 ;  /* 0xffffffc019617824 */ /* 0x000fc400078e0202 */
[----:B------:R-:W-:Y:S02]  /*2aa0*/  IMAD R14, R98, UR4, RZ ;  /* 0x00000004620e7c24 */ /* 0x000fe4000f8e02ff */
[----:B------:R-:W-:Y:S01]  /*2ab0*/  IMAD.IADD R13, R13, 0x1, R11 ;  /* 0x000000010d0d7824 */ /* 0x000fe200078e020b */
[----:B------:R-:W-:Y:S01]  /*2ac0*/  SHF.R.S32.HI R11, RZ, 0x1f, R25 ;  /* 0x0000001fff0b7819 */ /* 0x000fe20000011419 */
[----:B------:R-:W-:Y:S01]  /*2ad0*/  IMAD R15, R101, UR5, R14 ;  /* 0x00000005650f7c24 */ /* 0x000fe2000f8e020e */
[----:B------:R-:W-:Y:S01]  /*2ae0*/  VIMNMX R97, R97, 0x40, PT ;  /* 0x0000004061617848 */ /* 0x000fe20003fe0100 */
[----:B------:R-:W-:Y:S01]  /*2af0*/  IMAD.WIDE.U32 R12, R101, UR4, R12 ;  /* 0x00000004650c7c25 */ /* 0x000fe2000f8e000c */
[----:B------:R-:W-:-:S03]  /*2b00*/  ULDC.64 UR4, c[0x0][0x308] ;  /* 0x0000c20000047ab9 */ /* 0x000fc60000000a00 */
[----:B------:R-:W-:Y:S02]  /*2b10*/  IMAD R14, R6, R25, RZ ;  /* 0x00000019060e7224 */ /* 0x000fe400078e02ff */
[----:B------:R-:W-:Y:S02]  /*2b20*/  IMAD.IADD R13, R13, 0x1, R15 ;  /* 0x000000010d0d7824 */ /* 0x000fe400078e020f */
[----:B------:R-:W-:Y:S02]  /*2b30*/  IMAD R15, R27, UR4, RZ ;  /* 0x000000041b0f7c24 */ /* 0x000fe4000f8e02ff */
[C---:B------:R-:W-:Y:S02]  /*2b40*/  IMAD R41, R11.reuse, R8, R14 ;  /* 0x000000080b297224 */ /* 0x040fe400078e020e */
[----:B------:R-:W-:Y:S02]  /*2b50*/  IMAD R43, R11, R21, R40 ;  /* 0x000000150b2b7224 */ /* 0x000fe400078e0228 */
[----:B------:R-:W-:-:S02]  /*2b60*/  IMAD R11, R38, UR5, R15 ;  /* 0x00000005260b7c24 */ /* 0x000fc4000f8e020f */
[----:B------:R-:W-:Y:S01]  /*2b70*/  IMAD.WIDE.U32 R112, R38, UR4, R12 ;  /* 0x0000000426707c25 */ /* 0x000fe2000f8e000c */
[----:B------:R-:W-:-:S03]  /*2b80*/  ULDC.64 UR4, c[0x0][0x2e8] ;  /* 0x0000ba0000047ab9 */ /* 0x000fc60000000a00 */
[----:B------:R-:W-:Y:S01]  /*2b90*/  IMAD.IADD R11, R113, 0x1, R11 ;  /* 0x00000001710b7824 */ /* 0x000fe200078e020b */
[----:B------:R-:W-:Y:S01]  /*2ba0*/  LEA R105, P4, R112, UR4, 0x1 ;  /* 0x0000000470697c11 */ /* 0x000fe2000f8808ff */
[----:B------:R-:W-:-:S03]  /*2bb0*/  IMAD.WIDE.U32 R14, R8, R25, RZ ;  /* 0x00000019080e7225 */ /* 0x000fc600078e00ff */
[----:B------:R-:W-:Y:S01]  /*2bc0*/  LEA.HI.X R112, R112, UR5, R11, 0x1, P4 ;  /* 0x0000000570707c11 */ /* 0x000fe2000a0f0c0b */
[----:B------:R-:W-:Y:S01]  /*2bd0*/  IMAD.WIDE.U32 R12, R21, R25, RZ ;  /* 0x00000019150c7225 */ /* 0x000fe200078e00ff */
[----:B------:R-:W-:-:S03]  /*2be0*/  IADD3 R72, R15, R41, RZ ;  /* 0x000000290f487210 */ /* 0x000fc60007ffe0ff */
[----:B------:R-:W-:Y:S01]  /*2bf0*/  IMAD.IADD R73, R13, 0x1, R43 ;  /* 0x000000010d497824 */ /* 0x000fe200078e022b */
[----:B------:R-:W-:Y:S06]  /*2c00*/  @!P0 BRA `(.L_x_1576) ;  /* 0x0000002000f88947 */ /* 0x000fec0003800000 */
[----:B------:R-:W2:Y:S01]  /*2c10*/  LDL R42, [R1+0xc] ;  /* 0x00000c00012a7983 */ /* 0x000ea20000100800 */
[----:B------:R-:W-:Y:S01]  /*2c20*/  BSSY B1, `(.L_x_1577) ;  /* 0x000002d000017945 */ /* 0x000fe20003800000 */
[C---:B------:R-:W-:Y:S01]  /*2c30*/  VIADD R109, R200.reuse, 0x20 ;  /* 0x00000020c86d7836 */ /* 0x040fe20000000000 */
[----:B------:R-:W-:Y:S01]  /*2c40*/  CS2R R40, SRZ ;  /* 0x0000000000287805 */ /* 0x000fe2000001ff00 */
[C---:B------:R-:W-:Y:S01]  /*2c50*/  VIADD R107, R200.reuse, 0x40 ;  /* 0x00000040c86b7836 */ /* 0x040fe20000000000 */
[----:B------:R-:W-:Y:S01]  /*2c60*/  CS2R R56, SRZ ;  /* 0x0000000000387805 */ /* 0x000fe2000001ff00 */
[----:B------:R-:W-:Y:S01]  /*2c70*/  VIADD R75, R200, 0x60 ;  /* 0x00000060c84b7836 */ /* 0x000fe20000000000 */
[----:B------:R-:W-:Y:S02]  /*2c80*/  CS2R R60, SRZ ;  /* 0x00000000003c7805 */ /* 0x000fe4000001ff00 */
[----:B------:R-:W-:Y:S02]  /*2c90*/  CS2R R64, SRZ ;  /* 0x0000000000407805 */ /* 0x000fe4000001ff00 */
[----:B------:R-:W-:-:S02]  /*2ca0*/  CS2R R68, SRZ ;  /* 0x0000000000447805 */ /* 0x000fc4000001ff00 */
[----:B------:R-:W-:Y:S02]  /*2cb0*/  CS2R R58, SRZ ;  /* 0x00000000003a7805 */ /* 0x000fe4000001ff00 */
[----:B------:R-:W-:Y:S02]  /*2cc0*/  CS2R R62, SRZ ;  /* 0x00000000003e7805 */ /* 0x000fe4000001ff00 */
[----:B------:R-:W-:Y:S02]  /*2cd0*/  CS2R R66, SRZ ;  /* 0x0000000000427805 */ /* 0x000fe4000001ff00 */
[----:B------:R-:W-:Y:S02]  /*2ce0*/  CS2R R70, SRZ ;  /* 0x0000000000467805 */ /* 0x000fe4000001ff00 */
[----:B--2---:R-:W-:-:S13]  /*2cf0*/  ISETP.GE.AND P0, PT, R42, R97, PT ;  /* 0x000000612a00720c */ /* 0x004fda0003f06270 */
[----:B------:R-:W-:Y:S05]  /*2d00*/  @P0 BRA `(.L_x_1578) ;  /* 0x0000000000780947 */ /* 0x000fea0003800000 */
[----:B------:R-:W-:Y:S01]  /*2d10*/  IADD3 R43, P4, R80, R14, RZ ;  /* 0x0000000e502b7210 */ /* 0x000fe20007f9e0ff */
[----:B------:R-:W-:Y:S01]  /*2d20*/  ULDC.64 UR4, c[0x0][0x3e8] ;  /* 0x0000fa0000047ab9 */ /* 0x000fe20000000a00 */
[----:B------:R-:W-:Y:S02]  /*2d30*/  IADD3 R11, P5, R84, R12, RZ ;  /* 0x0000000c540b7210 */ /* 0x000fe40007fbe0ff */
[----:B------:R-:W-:Y:S02]  /*2d40*/  CS2R R68, SRZ ;  /* 0x0000000000447805 */ /* 0x000fe4000001ff00 */
[----:B------:R-:W-:Y:S02]  /*2d50*/  IADD3.X R44, R72, R31, RZ, P4, !PT ;  /* 0x0000001f482c7210 */ /* 0x000fe400027fe4ff */
[----:B------:R-:W-:Y:S02]  /*2d60*/  CS2R R70, SRZ ;  /* 0x0000000000467805 */ /* 0x000fe4000001ff00 */
[----:B------:R-:W-:Y:S01]  /*2d70*/  LEA R42, P4, R43, UR4, 0x1 ;  /* 0x000000042b2a7c11 */ /* 0x000fe2000f8808ff */
[----:B------:R-:W-:Y:S01]  /*2d80*/  IMAD.X R46, R73, 0x1, R33, P5 ;  /* 0x00000001492e7824 */ /* 0x000fe200028e0621 */
[----:B------:R-:W-:-:S02]  /*2d90*/  ISETP.GE.AND P6, PT, R200, R104, PT ;  /* 0x00000068c800720c */ /* 0x000fc40003fc6270 */
[----:B------:R-:W-:Y:S01]  /*2da0*/  LEA.HI.X R43, R43, UR5, R44, 0x1, P4 ;  /* 0x000000052b2b7c11 */ /* 0x000fe2000a0f0c2c */
[----:B------:R-:W-:Y:S01]  /*2db0*/  ULDC.64 UR4, c[0x0][0x400] ;  /* 0x0001000000047ab9 */ /* 0x000fe20000000a00 */
[----:B------:R-:W-:Y:S02]  /*2dc0*/  ISETP.GE.AND P5, PT, R109, R104, PT ;  /* 0x000000686d00720c */ /* 0x000fe40003fa6270 */
[----:B------:R-:W-:-:S04]  /*2dd0*/  LEA R44, P4, R11, UR4, 0x1 ;  /* 0x000000040b2c7c11 */ /* 0x000fc8000f8808ff */
[----:B------:R-:W-:Y:S02]  /*2de0*/  LEA.HI.X R45, R11, UR5, R46, 0x1, P4 ;  /* 0x000000050b2d7c11 */ /* 0x000fe4000a0f0c2e */
[-C--:B------:R-:W-:Y:S01]  /*2df0*/  ISETP.GE.AND P4, PT, R107, R104.reuse, PT ;  /* 0x000000686b00720c */ /* 0x080fe20003f86270 */
[----:B------:R0:W5:Y:S04]  /*2e00*/  @!P6 LDG.E.64 R68, desc[UR60][R42.64] ;  /* 0x0000003c2a44e981 */ /* 0x000168000c1e1b00 */
[----:B------:R0:W5:Y:S01]  /*2e10*/  @!P6 LDG.E.64 R70, desc[UR60][R44.64] ;  /* 0x0000003c2c46e981 */ /* 0x000162000c1e1b00 */
[----:B------:R-:W-:Y:S02]  /*2e20*/  ISETP.GE.AND P6, PT, R75, R104, PT ;  /* 0x000000684b00720c */ /* 0x000fe40003fc6270 */
[----:B------:R-:W-:-:S02]  /*2e30*/  CS2R R64, SRZ ;  /* 0x0000000000407805 */ /* 0x000fc4000001ff00 */
[----:B------:R-:W-:Y:S02]  /*2e40*/  CS2R R60, SRZ ;  /* 0x00000000003c7805 */ /* 0x000fe4000001ff00 */
[----:B------:R-:W-:Y:S02]  /*2e50*/  CS2R R56, SRZ ;  /* 0x0000000000387805 */ /* 0x000fe4000001ff00 */
[----:B------:R-:W-:Y:S02]  /*2e60*/  CS2R R66, SRZ ;  /* 0x0000000000427805 */ /* 0x000fe4000001ff00 */
[----:B------:R-:W-:Y:S02]  /*2e70*/  CS2R R62, SRZ ;  /* 0x00000000003e7805 */ /* 0x000fe4000001ff00 */
[----:B------:R-:W-:Y:S01]  /*2e80*/  CS2R R58, SRZ ;  /* 0x00000000003a7805 */ /* 0x000fe2000001ff00 */
[----:B------:R0:W5:Y:S04]  /*2e90*/  @!P5 LDG.E.64 R64, desc[UR60][R42.64+0x40] ;  /* 0x0000403c2a40d981 */ /* 0x000168000c1e1b00 */
[----:B------:R0:W5:Y:S04]  /*2ea0*/  @!P4 LDG.E.64 R60, desc[UR60][R42.64+0x80] ;  /* 0x0000803c2a3cc981 */ /* 0x000168000c1e1b00 */
[----:B------:R0:W5:Y:S04]  /*2eb0*/  @!P6 LDG.E.64 R56, desc[UR60][R42.64+0xc0] ;  /* 0x0000c03c2a38e981 */ /* 0x000168000c1e1b00 */
[----:B------:R0:W5:Y:S04]  /*2ec0*/  @!P5 LDG.E.64 R66, desc[UR60][R44.64+0x40] ;  /* 0x0000403c2c42d981 */ /* 0x000168000c1e1b00 */
[----:B------:R0:W5:Y:S04]  /*2ed0*/  @!P4 LDG.E.64 R62, desc[UR60][R44.64+0x80] ;  /* 0x0000803c2c3ec981 */ /* 0x000168000c1e1b00 */
[----:B------:R0:W5:Y:S02]  /*2ee0*/  @!P6 LDG.E.64 R58, desc[UR60][R44.64+0xc0] ;  /* 0x0000c03c2c3ae981 */ /* 0x000164000c1e1b00 */
.L_x_1578:
[----:B------:R-:W-:Y:S05]  /*2ef0*/  BSYNC B1 ;  /* 0x0000000000017941 */ /* 0x000fea0003800000 */
.L_x_1577:
[----:B------:R-:W2:Y:S01]  /*2f00*/  LDL R11, [R1+0xa0] ;  /* 0x0000a000010b7983 */ /* 0x000ea20000100800 */
[----:B------:R-:W-:Y:S01]  /*2f10*/  BSSY B1, `(.L_x_1579) ;  /* 0x000002a000017945 */ /* 0x000fe20003800000 */
[----:B0-----:R-:W-:Y:S02]  /*2f20*/  CS2R R44, SRZ ;  /* 0x00000000002c7805 */ /* 0x001fe4000001ff00 */
[----:B------:R-:W-:Y:S02]  /*2f30*/  CS2R R48, SRZ ;  /* 0x0000000000307805 */ /* 0x000fe4000001ff00 */
[----:B------:R-:W-:Y:S02]  /*2f40*/  CS2R R52, SRZ ;  /* 0x0000000000347805 */ /* 0x000fe4000001ff00 */
[----:B------:R-:W-:Y:S02]  /*2f50*/  CS2R R42, SRZ ;  /* 0x00000000002a7805 */ /* 0x000fe4000001ff00 */
[----:B------:R-:W-:-:S02]  /*2f60*/  CS2R R46, SRZ ;  /* 0x00000000002e7805 */ /* 0x000fc4000001ff00 */
[----:B------:R-:W-:Y:S01]  /*2f70*/  CS2R R50, SRZ ;  /* 0x0000000000327805 */ /* 0x000fe2000001ff00 */
[----:B-----5:R-:W-:Y:S01]  /*2f80*/  IMAD.MOV.U32 R74, RZ, RZ, R56 ;  /* 0x000000ffff4a7224 */ /* 0x020fe200078e0038 */
[----:B------:R-:W-:Y:S01]  /*2f90*/  CS2R R54, SRZ ;  /* 0x0000000000367805 */ /* 0x000fe2000001ff00 */
[----:B------:R-:W-:Y:S01]  /*2fa0*/  IMAD.MOV.U32 R89, RZ, RZ, R57 ;  /* 0x000000ffff597224 */ /* 0x000fe200078e0039 */
[----:B--2---:R-:W-:-:S13]  /*2fb0*/  ISETP.GE.AND P4, PT, R11, R97, PT ;  /* 0x000000610b00720c */ /* 0x004fda0003f86270 */
[----:B------:R-:W-:Y:S05]  /*2fc0*/  @P4 BRA `(.L_x_1580) ;  /* 0x0000000000784947 */ /* 0x000fea0003800000 */
        /* <DEDUP_REMOVED lines=30> */
.L_x_1580:
[----:B------:R-:W-:Y:S05]  /*31b0*/  BSYNC B1 ;  /* 0x0000000000017941 */ /* 0x000fea0003800000 */
.L_x_1579:
[----:B------:R-:W-:Y:S01]  /*31c0*/  IMAD.MOV.U32 R11, RZ, RZ, R60 ;  /* 0x000000ffff0b7224 */ /* 0x000fe200078e003c */
[----:B0-----:R-:W-:Y:S01]  /*31d0*/  MOV R12, R61 ;  /* 0x0000003d000c7202 */ /* 0x001fe20000000f00 */
[----:B------:R-:W-:Y:S01]  /*31e0*/  IMAD.MOV.U32 R13, RZ, RZ, R68 ;  /* 0x000000ffff0d7224 */ /* 0x000fe200078e0044 */
[----:B------:R-:W-:Y:S01]  /*31f0*/  ISETP.NE.AND P5, PT, R225, 0x3, PT ;  /* 0x00000003e100780c */ /* 0x000fe20003fa5270 */
[----:B------:R-:W-:Y:S01]  /*3200*/  IMAD.MOV.U32 R14, RZ, RZ, R69 ;  /* 0x000000ffff0e7224 */ /* 0x000fe200078e0045 */
[----:B------:R-:W-:Y:S01]  /*3210*/  PRMT R120, R11, 0x5410, R12 ;  /* 0x000054100b787816 */ /* 0x000fe2000000000c */
[----:B------:R-:W-:Y:S01]  /*3220*/  IMAD.MOV.U32 R11, RZ, RZ, R64 ;  /* 0x000000ffff0b7224 */ /* 0x000fe200078e0040 */
[----:B------:R-:W-:Y:S01]  /*3230*/  PRMT R118, R74, 0x5410, R89 ;  /* 0x000054104a767816 */ /* 0x000fe20000000059 */
[----:B------:R-:W-:Y:S01]  /*3240*/  IMAD.MOV.U32 R12, RZ, RZ, R65 ;  /* 0x000000ffff0c7224 */ /* 0x000fe200078e0041 */
[----:B------:R-:W-:Y:S01]  /*3250*/  PRMT R129, R13, 0x5410, R14 ;  /* 0x000054100d817816 */ /* 0x000fe2000000000e */
[----:B------:R-:W-:-:S02]  /*3260*/  IMAD.MOV.U32 R13, RZ, RZ, R62 ;  /* 0x000000ffff0d7224 */ /* 0x000fc400078e003e */
[----:B------:R-:W-:Y:S01]  /*3270*/  IMAD.MOV.U32 R14, RZ, RZ, R63 ;  /* 0x000000ffff0e7224 */ /* 0x000fe200078e003f */
[----:B------:R-:W-:Y:S01]  /*3280*/  PRMT R122, R12, 0x5410, R11 ;  /* 0x000054100c7a7816 */ /* 0x000fe2000000000b */
[----:B------:R-:W-:Y:S01]  /*3290*/  IMAD.MOV.U32 R12, RZ, RZ, R59 ;  /* 0x000000ffff0c7224 */ /* 0x000fe200078e003b */
[----:B------:R-:W-:Y:S02]  /*32a0*/  MOV R11, R58 ;  /* 0x0000003a000b7202 */ /* 0x000fe40000000f00 */
[----:B------:R-:W-:Y:S01]  /*32b0*/  PRMT R121, R13, 0x5410, R14 ;  /* 0x000054100d797816 */ /* 0x000fe2000000000e */
[----:B------:R-:W-:Y:S01]  /*32c0*/  IMAD.MOV.U32 R13, RZ, RZ, R70 ;  /* 0x000000ffff0d7224 */ /* 0x000fe200078e0046 */
[----:B------:R-:W-:Y:S01]  /*32d0*/  PRMT R119, R11, 0x5410, R12 ;  /* 0x000054100b777816 */ /* 0x000fe2000000000c */
[----:B------:R-:W-:Y:S01]  /*32e0*/  IMAD.MOV.U32 R11, RZ, RZ, R66 ;  /* 0x000000ffff0b7224 */ /* 0x000fe200078e0042 */
[----:B------:R-:W-:Y:S01]  /*32f0*/  MOV R12, R67 ;  /* 0x00000043000c7202 */ /* 0x000fe20000000f00 */
[----:B------:R-:W-:-:S03]  /*3300*/  IMAD.MOV.U32 R14, RZ, RZ, R71 ;  /* 0x000000ffff0e7224 */ /* 0x000fc600078e0047 */
[----:B------:R-:W-:Y:S01]  /*3310*/  PRMT R123, R11, 0x5410, R12 ;  /* 0x000054100b7b7816 */ /* 0x000fe2000000000c */
[----:B-----5:R-:W-:Y:S01]  /*3320*/  IMAD.MOV.U32 R11, RZ, RZ, R40 ;  /* 0x000000ffff0b7224 */ /* 0x020fe200078e0028 */
[----:B------:R-:W-:Y:S01]  /*3330*/  PRMT R130, R13, 0x5410, R14 ;  /* 0x000054100d827816 */ /* 0x000fe2000000000e */
[----:B------:R-:W-:Y:S01]  /*3340*/  IMAD.MOV.U32 R12, RZ, RZ, R41 ;  /* 0x000000ffff0c7224 */ /* 0x000fe200078e0029 */
[----:B------:R-:W-:Y:S01]  /*3350*/  MOV R13, R44 ;  /* 0x0000002c000d7202 */ /* 0x000fe20000000f00 */
[----:B------:R-:W-:-:S03]  /*3360*/  IMAD.MOV.U32 R14, RZ, RZ, R45 ;  /* 0x000000ffff0e7224 */ /* 0x000fc600078e002d */
[----:B------:R-:W-:Y:S01]  /*3370*/  PRMT R108, R11, 0x5410, R12 ;  /* 0x000054100b6c7816 */ /* 0x000fe2000000000c */
[----:B------:R-:W-:Y:S01]  /*3380*/  IMAD.MOV.U32 R11, RZ, RZ, R48 ;  /* 0x000000ffff0b7224 */ /* 0x000fe200078e0030 */
[----:B------:R-:W-:Y:S01]  /*3390*/  PRMT R111, R13, 0x5410, R14 ;  /* 0x000054100d6f7816 */ /* 0x000fe2000000000e */
[----:B------:R-:W-:Y:S01]  /*33a0*/  IMAD.MOV.U32 R12, RZ, RZ, R49 ;  /* 0x000000ffff0c7224 */ /* 0x000fe200078e0031 */
[----:B------:R-:W-:Y:S01]  /*33b0*/  MOV R14, R53 ;  /* 0x00000035000e7202 */ /* 0x000fe20000000f00 */
[----:B------:R-:W-:-:S03]  /*33c0*/  IMAD.MOV.U32 R13, RZ, RZ, R52 ;  /* 0x000000ffff0d7224 */ /* 0x000fc600078e0034 */
[----:B------:R-:W-:Y:S01]  /*33d0*/  PRMT R114, R11, 0x5410, R12 ;  /* 0x000054100b727816 */ /* 0x000fe2000000000c */
[----:B------:R-:W-:Y:S01]  /*33e0*/  IMAD.MOV.U32 R11, RZ, RZ, R42 ;  /* 0x000000ffff0b7224 */ /* 0x000fe200078e002a */
[----:B------:R-:W-:Y:S01]  /*33f0*/  PRMT R116, R13, 0x5410, R14 ;  /* 0x000054100d747816 */ /* 0x000fe2000000000e */
[----:B------:R-:W-:Y:S02]  /*3400*/  IMAD.MOV.U32 R12, RZ, RZ, R43 ;  /* 0x000000ffff0c7224 */ /* 0x000fe400078e002b */
[----:B------:R-:W-:Y:S02]  /*3410*/  IMAD.MOV.U32 R13, RZ, RZ, R46 ;  /* 0x000000ffff0d7224 */ /* 0x000fe400078e002e */
[----:B------:R-:W-:Y:S01]  /*3420*/  IMAD.MOV.U32 R14, RZ, RZ, R47 ;  /* 0x000000ffff0e7224 */ /* 0x000fe200078e002f */
[----:B------:R-:W-:Y:S01]  /*3430*/  PRMT R110, R11, 0x5410, R12 ;  /* 0x000054100b6e7816 */ /* 0x000fe2000000000c */
[----:B------:R-:W-:Y:S01]  /*3440*/  IMAD.MOV.U32 R12, RZ, RZ, R51 ;  /* 0x000000ffff0c7224 */ /* 0x000fe200078e0033 */
[----:B------:R-:W-:-:S02]  /*3450*/  MOV R11, R50 ;  /* 0x00000032000b7202 */ /* 0x000fc40000000f00 */
[----:B------:R-:W-:Y:S01]  /*3460*/  PRMT R113, R13, 0x5410, R14 ;  /* 0x000054100d717816 */ /* 0x000fe2000000000e */
[----:B------:R-:W-:Y:S01]  /*3470*/  IMAD.MOV.U32 R13, RZ, RZ, R54 ;  /* 0x000000ffff0d7224 */ /* 0x000fe200078e0036 */
[----:B------:R-:W-:Y:S01]  /*3480*/  PRMT R115, R11, 0x5410, R12 ;  /* 0x000054100b737816 */ /* 0x000fe2000000000c */
[----:B------:R-:W-:-:S05]  /*3490*/  IMAD.MOV.U32 R14, RZ, RZ, R55 ;  /* 0x000000ffff0e7224 */ /* 0x000fca00078e0037 */
[----:B------:R-:W-:Y:S01]  /*34a0*/  PRMT R117, R13, 0x5410, R14 ;  /* 0x000054100d757816 */ /* 0x000fe2000000000e */
[----:B------:R-:W-:Y:S06]  /*34b0*/  @!P5 BRA `(.L_x_1581) ;  /* 0x000000000004d947 */ /* 0x000fec0003800000 */
[----:B------:R-:W-:Y:S01]  /*34c0*/  BPT.TRAP 0x1 ;  /* 0x000000040000795c */ /* 0x000fe20000300000 */
.L_x_1581:
[----:B------:R-:W2:Y:S01]  /*34d0*/  LDL R11, [R1+0x40] ;  /* 0x00004000010b7983 */ /* 0x000ea20000100800 */
[----:B------:R-:W-:Y:S01]  /*34e0*/  IMAD R89, R202, 0x8, R18 ;  /* 0x00000008ca597824 */ /* 0x000fe200078e0212 */
[----:B------:R-:W-:Y:S01]  /*34f0*/  BSSY B1, `(.L_x_1582) ;  /* 0x0000004000017945 */ /* 0x000fe20003800000 */
[----:B--2---:R-:W-:-:S04]  /*3500*/  SHF.L.U32 R103, R11, 0x1f, RZ ;  /* 0x0000001f0b677819 */ /* 0x004fc800000006ff */
[----:B------:R-:W0:Y:S02]  /*3510*/  SYNCS.PHASECHK.TRANS64.TRYWAIT P6, [R89+URZ+0x30890], R103 ;  /* 0x03089067590075a7 */ /* 0x000e2400080c017f */
[----:B0-----:R-:W-:Y:S05]  /*3520*/  @!P6 BRA `(.L_x_1583) ;  /* 0x000002540068e947 */ /* 0x001fea0003800000 */
.L_x_2005:
[----:B------:R-:W-:Y:S05]  /*3530*/  BSYNC B1 ;  /* 0x0000000000017941 */ /* 0x000fea0003800000 */
.L_x_1582:
[----:B------:R-:W-:-:S03]  /*3540*/  UMOV UR4, 0xffffffff ;  /* 0xffffffff00047882 */ /* 0x000fc60000000000 */
[----:B------:R-:W-:Y:S05]  /*3550*/  BRA.DIV UR4, `(.L_x_1584) ;  /* 0x0000025604707947 */ /* 0x000fea000b800000 */
[----:B------:R1:W2:Y:S04]  /*3560*/  SHFL.IDX PT, R74, R112, RZ, 0x181f ;  /* 0x00181fff704a7589 */ /* 0x0002a800000e0000 */
[----:B------:R1:W3:Y:S02]  /*3570*/  SHFL.IDX PT, R106, R105, RZ, 0x181f ;  /* 0x00181fff696a7589 */ /* 0x0002e400000e0000 */
.L_x_2009:
[----:B------:R-:W-:Y:S04]  /*3580*/  BSSY B1, `(.L_x_1585) ;  /* 0x00000d1000017945 */ /* 0x000fe80003800000 */
[----:B------:R-:W-:Y:S05]  /*3590*/  @P0 BRA `(.L_x_1586) ;  /* 0x0000000c003c0947 */ /* 0x000fea0003800000 */
[----:B------:R-:W-:Y:S01]  /*35a0*/  ISETP.NE.AND P0, PT, R29, RZ, PT ;  /* 0x000000ff1d00720c */ /* 0x000fe20003f05270 */
[----:B------:R-:W-:-:S12]  /*35b0*/  BSSY B2, `(.L_x_1587) ;  /* 0x0000032000027945 */ /* 0x000fd80003800000 */
[----:B------:R-:W-:Y:S05]  /*35c0*/  @!P0 BRA `(.L_x_1588) ;  /* 0x0000000000c08947 */ /* 0x000fea0003800000 */
[----:B------:R4:W0:Y:S01]  /*35d0*/  LDS.128 R12, [R92+0x20400] ;  /* 0x020400005c0c7984 */ /* 0x0008220000000c00 */
[----:B------:R-:W-:Y:S01]  /*35e0*/  ISETP.GE.AND P6, PT, R200, R104, PT ;  /* 0x00000068c800720c */ /* 0x000fe20003fc6270 */
[----:B------:R-:W-:Y:S01]  /*35f0*/  BSSY B3, `(.L_x_1589) ;  /* 0x000002c000037945 */ /* 0x000fe20003800000 */
[----:B---3--:R-:W-:-:S04]  /*3600*/  LEA R72, P0, R16, R106, 0x1 ;  /* 0x0000006a10487211 */ /* 0x008fc800078008ff */
[----:B--2---:R-:W-:-:S07]  /*3610*/  LEA.HI.X R73, R16, R74, R17, 0x1, P0 ;  /* 0x0000004a10497211 */ /* 0x004fce00000f0c11 */
        /* <DEDUP_REMOVED lines=14> */
[CC--:B------:R-:W-:Y:S01]  /*3700*/  FMUL.FTZ R128, R68.reuse, R71.reuse ;  /* 0x0000004744807220 */ /* 0x0c0fe20000410000 */
[----:B------:R-:W-:Y:S01]  /*3710*/  FMUL.FTZ R71, R15, R71 ;  /* 0x000000470f477220 */ /* 0x000fe20000410000 */
[C---:B------:R-:W-:Y:S01]  /*3720*/  FMUL.FTZ R124, R13.reuse, R124 ;  /* 0x0000007c0d7c7220 */ /* 0x040fe20000410000 */
[-C--:B------:R-:W-:Y:S01]  /*3730*/  FFMA.FTZ R126, R13, R70.reuse, -R126 ;  /* 0x000000460d7e7223 */ /* 0x080fe2000001087e */
[-C--:B------:R-:W-:Y:S01]  /*3740*/  FFMA.FTZ R128, R15, R69.reuse, -R128 ;  /* 0x000000450f807223 */ /* 0x080fe20000010880 */
[----:B------:R-:W-:Y:S01]  /*3750*/  FFMA.FTZ R127, R68, R69, R71 ;  /* 0x00000045447f7223 */ /* 0x000fe20000010047 */
[----:B------:R-:W-:Y:S01]  /*3760*/  FFMA.FTZ R125, R11, R70, R124 ;  /* 0x000000460b7d7223 */ /* 0x000fe2000001007c */
[----:B------:R-:W-:-:S02]  /*3770*/  HADD2.F32 R11, -RZ, R12.H1_H1 ;  /* 0x3000000cff0b7230 */ /* 0x000fc40000004100 */
[----:B------:R-:W-:Y:S02]  /*3780*/  HADD2.F32 R69, -RZ, R130.H0_H0 ;  /* 0x20000082ff457230 */ /* 0x000fe40000004100 */
[----:B------:R-:W-:Y:S02]  /*3790*/  HADD2.F32 R12, -RZ, R12.H0_H0 ;  /* 0x2000000cff0c7230 */ /* 0x000fe40000004100 */
[----:B------:R-:W-:Y:S02]  /*37a0*/  HADD2.F32 R70, -RZ, R130.H1_H1 ;  /* 0x30000082ff467230 */ /* 0x000fe40000004100 */
[-C--:B------:R-:W-:Y:S01]  /*37b0*/  FMUL.FTZ R71, R11, R69.reuse ;  /* 0x000000450b477220 */ /* 0x080fe20000410000 */
[--C-:B------:R-:W-:Y:S02]  /*37c0*/  HADD2.F32 R13, -RZ, R14.reuse.H1_H1 ;  /* 0x3000000eff0d7230 */ /* 0x100fe40000004100 */
        /* <DEDUP_REMOVED lines=14> */
.L_x_1590:
[----:B------:R-:W-:Y:S05]  /*38b0*/  BSYNC B3 ;  /* 0x0000000000037941 */ /* 0x000fea0003800000 */
.L_x_1589:
[----:B0-----:R4:W-:Y:S02]  /*38c0*/  ST.E.128 desc[UR60][R72.64], R12 ;  /* 0x0000000c48007985 */ /* 0x0019e4000c101d3c */
.L_x_1588:
[----:B------:R-:W-:Y:S05]  /*38d0*/  BSYNC B2 ;  /* 0x0000000000027941 */ /* 0x000fea0003800000 */
.L_x_1587:
[----:B------:R-:W-:Y:S01]  /*38e0*/  ISETP.NE.AND P0, PT, R76, RZ, PT ;  /* 0x000000ff4c00720c */ /* 0x000fe20003f05270 */
[----:B------:R-:W-:-:S12]  /*38f0*/  BSSY B2, `(.L_x_1591) ;  /* 0x0000032000027945 */ /* 0x000fd80003800000 */
[----:B------:R-:W-:Y:S05]  /*3900*/  @!P0 BRA `(.L_x_1592) ;  /* 0x0000000000c08947 */ /* 0x000fea0003800000 */
[----:B----4-:R4:W0:Y:S01]  /*3910*/  LDS.128 R12, [R92+0x22400] ;  /* 0x022400005c0c7984 */ /* 0x0108220000000c00 */
        /* <DEDUP_REMOVED lines=45> */
.L_x_1594:
[----:B------:R-:W-:Y:S05]  /*3bf0*/  BSYNC B3 ;  /* 0x0000000000037941 */ /* 0x000fea0003800000 */
.L_x_1593:
[----:B0-----:R0:W-:Y:S02]  /*3c00*/  ST.E.128 desc[UR60][R68.64], R12 ;  /* 0x0000000c44007985 */ /* 0x0011e4000c101d3c */
.L_x_1592:
[----:B------:R-:W-:Y:S05]  /*3c10*/  BSYNC B2 ;  /* 0x0000000000027941 */ /* 0x000fea0003800000 */
.L_x_1591:
[----:B------:R-:W-:Y:S01]  /*3c20*/  ISETP.NE.AND P0, PT, R77, RZ, PT ;  /* 0x000000ff4d00720c */ /* 0x000fe20003f05270 */
[----:B------:R-:W-:-:S12]  /*3c30*/  BSSY B2, `(.L_x_1595) ;  /* 0x0000033000027945 */ /* 0x000fd80003800000 */
[----:B------:R-:W-:Y:S05]  /*3c40*/  @!P0 BRA `(.L_x_1596) ;  /* 0x0000000000c48947 */ /* 0x000fea0003800000 */
[----:B------:R-:W2:Y:S01]  /*3c50*/  LDL R11, [R1] ;  /* 0x00000000010b7983 */ /* 0x000ea20000100800 */
[----:B------:R-:W-:Y:S01]  /*3c60*/  ISETP.GE.AND P6, PT, R107, R104, PT ;  /* 0x000000686b00720c */ /* 0x000fe20003fc6270 */
[----:B------:R-:W-:Y:S01]  /*3c70*/  BSSY B3, `(.L_x_1597) ;  /* 0x000002d000037945 */ /* 0x000fe20003800000 */
[C---:B---3--:R-:W-:Y:S01]  /*3c80*/  LEA R64, P0, R19.reuse, R106, 0x1 ;  /* 0x0000006a13407211 */ /* 0x048fe200078008ff */
[----:B0---4-:R0:W3:Y:S03]  /*3c90*/  LDS.128 R12, [R92+0x24400] ;  /* 0x024400005c0c7984 */ /* 0x0110e60000000c00 */
[----:B--2---:R-:W-:-:S07]  /*3ca0*/  LEA.HI.X R65, R19, R74, R11, 0x1, P0 ;  /* 0x0000004a13417211 */ /* 0x004fce00000f0c0b */
[----:B0--3--:R-:W-:Y:S05]  /*3cb0*/  @P6 BRA `(.L_x_1598) ;  /* 0x0000000000a06947 */ /* 0x009fea0003800000 */
[----:B------:R-:W-:Y:S01]  /*3cc0*/  SHF.R.U64 R11, R60, 0x10, R61 ;  /* 0x000000103c0b7819 */ /* 0x000fe2000000123d */
[--C-:B------:R-:W-:Y:S01]  /*3cd0*/  HADD2.F32 R60, -RZ, R15.reuse.H1_H1 ;  /* 0x3000000fff3c7230 */ /* 0x100fe20000004100 */
        /* <DEDUP_REMOVED lines=38> */
.L_x_1598:
[----:B------:R-:W-:Y:S05]  /*3f40*/  BSYNC B3 ;  /* 0x0000000000037941 */ /* 0x000fea0003800000 */
.L_x_1597:
[----:B------:R0:W-:Y:S02]  /*3f50*/  ST.E.128 desc[UR60][R64.64], R12 ;  /* 0x0000000c40007985 */ /* 0x0001e4000c101d3c */
.L_x_1596:
[----:B------:R-:W-:Y:S05]  /*3f60*/  BSYNC B2 ;  /* 0x0000000000027941 */ /* 0x000fea0003800000 */
.L_x_1595:
[----:B------:R-:W-:-:S13]  /*3f70*/  ISETP.NE.AND P0, PT, R78, RZ, PT ;  /* 0x000000ff4e00720c */ /* 0x000fda0003f05270 */
[----:B------:R-:W-:Y:S05]  /*3f80*/  @!P0 BRA `(.L_x_1586) ;  /* 0x0000000000c08947 */ /* 0x000fea0003800000 */
[----:B0---4-:R0:W4:Y:S01]  /*3f90*/  LDS.128 R12, [R92+0x26400] ;  /* 0x026400005c0c7984 */ /* 0x0111220000000c00 */
[----:B------:R-:W-:Y:S01]  /*3fa0*/  ISETP.GE.AND P6, PT, R75, R104, PT ;  /* 0x000000684b00720c */ /* 0x000fe20003fc6270 */
[----:B------:R-:W-:Y:S01]  /*3fb0*/  BSSY B2, `(.L_x_1599) ;  /* 0x000002c000027945 */ /* 0x000fe20003800000 */
[----:B---3--:R-:W-:-:S04]  /*3fc0*/  LEA R60, P0, R23, R106, 0x1 ;  /* 0x0000006a173c7211 */ /* 0x008fc800078008ff */
[----:B--2---:R-:W-:-:S07]  /*3fd0*/  LEA.HI.X R61, R23, R74, R228, 0x1, P0 ;  /* 0x0000004a173d7211 */ /* 0x004fce00000f0ce4 */
        /* <DEDUP_REMOVED lines=41> */
.L_x_1600:
[----:B------:R-:W-:Y:S05]  /*4270*/  BSYNC B2 ;  /* 0x0000000000027941 */ /* 0x000fea0003800000 */
.L_x_1599:
[----:B----4-:R0:W-:Y:S02]  /*4280*/  ST.E.128 desc[UR60][R60.64], R12 ;  /* 0x0000000c3c007985 */ /* 0x0101e4000c101d3c */
.L_x_1586:
[----:B------:R-:W-:Y:S05]  /*4290*/  BSYNC B1 ;  /* 0x0000000000017941 */ /* 0x000fea0003800000 */
.L_x_1585:
[----:B------:R-:W-:-:S03]  /*42a0*/  UMOV UR4, 0xffffffff ;  /* 0xffffffff00047882 */ /* 0x000fc60000000000 */
[----:B------:R-:W-:Y:S05]  /*42b0*/  BRA.DIV UR4, `(.L_x_1601) ;  /* 0x0000024a04647947 */ /* 0x000fea000b800000 */
[----:B-1----:R-:W1:Y:S04]  /*42c0*/  SHFL.IDX PT, R112, R112, 0x1, 0x181f ;  /* 0x00381f0070707f89 */ /* 0x002e6800000e0000 */
[----:B------:R0:W0:Y:S02]  /*42d0*/  SHFL.IDX PT, R56, R105, 0x1, 0x181f ;  /* 0x00381f0069387f89 */ /* 0x00002400000e0000 */
.L_x_2013:
        /* <DEDUP_REMOVED lines=8> */
[----:B-1----:R-:W-:-:S07]  /*4360*/  LEA.HI.X R59, R16, R112, R17, 0x1, P0 ;  /* 0x00000070103b7211 */ /* 0x002fce00000f0c11 */
        /* <DEDUP_REMOVED lines=41> */
.L_x_1606:
[----:B------:R-:W-:Y:S05]  /*4600*/  BSYNC B2 ;  /* 0x0000000000027941 */ /* 0x000fea0003800000 */
.L_x_1605:
[----:B----4-:R0:W-:Y:S02]  /*4610*/  ST.E.128 desc[UR60][R58.64], R12 ;  /* 0x0000000c3a007985 */ /* 0x0101e4000c101d3c */
.L_x_1604:
[----:B------:R-:W-:Y:S05]  /*4620*/  BSYNC B1 ;  /* 0x0000000000017941 */ /* 0x000fea0003800000 */
.L_x_1603:
        /* <DEDUP_REMOVED lines=49> */
.L_x_1610:
[----:B------:R-:W-:Y:S05]  /*4940*/  BSYNC B2 ;  /* 0x0000000000027941 */ /* 0x000fea0003800000 */
.L_x_1609:
[----:B----4-:R0:W-:Y:S02]  /*4950*/  ST.E.128 desc[UR60][R52.64], R12 ;  /* 0x0000000c34007985 */ /* 0x0101e4000c101d3c */
.L_x_1608:
[----:B------:R-:W-:Y:S05]  /*4960*/  BSYNC B1 ;  /* 0x0000000000017941 */ /* 0x000fea0003800000 */
.L_x_1607:
[----:B------:R-:W-:Y:S01]  /*4970*/  ISETP.NE.AND P0, PT, R77, RZ, PT ;  /* 0x000000ff4d00720c */ /* 0x000fe20003f05270 */
[----:B------:R-:W-:-:S12]  /*4980*/  BSSY B1, `(.L_x_1611) ;  /* 0x0000033000017945 */ /* 0x000fd80003800000 */
[----:B------:R-:W-:Y:S05]  /*4990*/  @!P0 BRA `(.L_x_1612) ;  /* 0x0000000000c48947 */ /* 0x000fea0003800000 */
[----:B------:R-:W1:Y:S01]  /*49a0*/  LDL R11, [R1] ;  /* 0x00000000010b7983 */ /* 0x000e620000100800 */
[----:B------:R-:W-:Y:S01]  /*49b0*/  ISETP.GE.AND P4, PT, R107, R104, PT ;  /* 0x000000686b00720c */ /* 0x000fe20003f86270 */
[----:B------:R-:W-:Y:S01]  /*49c0*/  BSSY B2, `(.L_x_1613) ;  /* 0x000002d000027945 */ /* 0x000fe20003800000 */
[C---:B0-----:R-:W-:Y:S01]  /*49d0*/  LEA R48, P0, R19.reuse, R56, 0x1 ;  /* 0x0000003813307211 */ /* 0x041fe200078008ff */
[----:B----4-:R0:W4:Y:S03]  /*49e0*/  LDS.128 R12, [R92+0x25400] ;  /* 0x025400005c0c7984 */ /* 0x0101260000000c00 */
[----:B-1----:R-:W-:-:S07]  /*49f0*/  LEA.HI.X R49, R19, R112, R11, 0x1, P0 ;  /* 0x0000007013317211 */ /* 0x002fce00000f0c0b */
[----:B0---4-:R-:W-:Y:S05]  /*4a00*/  @P4 BRA `(.L_x_1614) ;  /* 0x0000000000a04947 */ /* 0x011fea0003800000 */
        /* <DEDUP_REMOVED lines=40> */
.L_x_1614:
[----:B------:R-:W-:Y:S05]  /*4c90*/  BSYNC B2 ;  /* 0x0000000000027941 */ /* 0x000fea0003800000 */
.L_x_1613:
[----:B------:R0:W-:Y:S02]  /*4ca0*/  ST.E.128 desc[UR60][R48.64], R12 ;  /* 0x0000000c30007985 */ /* 0x0001e4000c101d3c */
.L_x_1612:
[----:B------:R-:W-:Y:S05]  /*4cb0*/  BSYNC B1 ;  /* 0x0000000000017941 */ /* 0x000fea0003800000 */
.L_x_1611:
[----:B------:R-:W-:-:S13]  /*4cc0*/  ISETP.NE.AND P0, PT, R78, RZ, PT ;  /* 0x000000ff4e00720c */ /* 0x000fda0003f05270 */
        /* <DEDUP_REMOVED lines=26> */
[----:B------:R-:W-:-:S02]  /*4e70*/  HADD2.F32 R40, -RZ, R110.H0_H0 ;  /* 0x2000006eff287230 */ /* 0x000fc40000004100 */
[----:B------:R-:W-:Y:S01]  /*4e80*/  FFMA.FTZ R48, R15, R41, -R48 ;  /* 0x000000290f307223 */ /* 0x000fe20000010830 */
[----:B------:R-:W-:Y:S02]  /*4e90*/  HADD2.F32 R110, -RZ, R110.H1_H1 ;  /* 0x3000006eff6e7230 */ /* 0x000fe40000004100 */
[----:B------:R-:W-:Y:S02]  /*4ea0*/  HADD2.F32 R11, -RZ, R12.H1_H1 ;  /* 0x3000000cff0b7230 */ /* 0x000fe40000004100 */
[----:B------:R-:W-:Y:S02]  /*4eb0*/  HADD2.F32 R13, -RZ, R14.H1_H1 ;  /* 0x3000000eff0d7230 */ /* 0x000fe40000004100 */
[----:B------:R-:W-:Y:S02]  /*4ec0*/  HADD2.F32 R12, -RZ, R12.H0_H0 ;  /* 0x2000000cff0c7230 */ /* 0x000fe40000004100 */
[----:B------:R-:W-:Y:S01]  /*4ed0*/  FMUL.FTZ R41, R11, R40 ;  /* 0x000000280b297220 */ /* 0x000fe20000410000 */
[----:B------:R-:W-:-:S02]  /*4ee0*/  HADD2.F32 R14, -RZ, R14.H0_H0 ;  /* 0x2000000eff0e7230 */ /* 0x000fc40000004100 */
[----:B------:R-:W-:Y:S01]  /*4ef0*/  FMUL.FTZ R45, R13, R110 ;  /* 0x0000006e0d2d7220 */ /* 0x000fe20000410000 */
        /* <DEDUP_REMOVED lines=12> */
.L_x_1616:
[----:B------:R-:W-:Y:S05]  /*4fc0*/  BSYNC B1 ;  /* 0x0000000000017941 */ /* 0x000fea0003800000 */
.L_x_1615:
[----:B----4-:R0:W-:Y:S01]  /*4fd0*/  ST.E.128 desc[UR60][R56.64], R12 ;  /* 0x0000000c38007985 */ /* 0x0101e2000c101d3c */
[----:B------:R-:W-:Y:S05]  /*4fe0*/  BRA `(.L_x_1602) ;  /* 0x0000002c00387947 */ /* 0x000fea0003800000 */
.L_x_1576:
[----:B------:R-:W2:Y:S01]  /*4ff0*/  LDL R11, [R1+0xc] ;  /* 0x00000c00010b7983 */ /* 0x000ea20000100800 */
[----:B------:R-:W-:Y:S01]  /*5000*/  BSSY B1, `(.L_x_1617) ;  /* 0x0000024000017945 */ /* 0x000fe20003800000 */
        /* <DEDUP_REMOVED lines=13> */
[----:B------:R-:W-:Y:S01]  /*50e0*/  IADD3 R11, P6, R86, R12, RZ ;  /* 0x0000000c560b7210 */ /* 0x000fe20007fde0ff */
[----:B------:R-:W-:Y:S01]  /*50f0*/  ULDC.64 UR6, c[0x0][0x400] ;  /* 0x0001000000067ab9 */ /* 0x000fe20000000a00 */
[----:B------:R-:W-:Y:S02]  /*5100*/  IADD3.X R42, R72, R32, RZ, P4, !PT ;  /* 0x00000020482a7210 */ /* 0x000fe400027fe4ff */
[----:B------:R-:W-:Y:S02]  /*5110*/  CS2R R46, SRZ ;  /* 0x00000000002e7805 */ /* 0x000fe4000001ff00 */
[----:B------:R-:W-:Y:S01]  /*5120*/  LEA R56, P5, R41, UR4, 0x1 ;  /* 0x0000000429387c11 */ /* 0x000fe2000f8a08ff */
[----:B------:R-:W-:Y:S01]  /*5130*/  IMAD.X R40, R73, 0x1, R34, P6 ;  /* 0x0000000149287824 */ /* 0x000fe200030e0622 */
[----:B------:R-:W-:-:S02]  /*5140*/  ISETP.GE.AND P6, PT, R205, R104, PT ;  /* 0x00000068cd00720c */ /* 0x000fc40003fc6270 */
[----:B------:R-:W-:Y:S02]  /*5150*/  CS2R R44, SRZ ;  /* 0x00000000002c7805 */ /* 0x000fe4000001ff00 */
[----:B------:R-:W-:Y:S02]  /*5160*/  LEA.HI.X R57, R41, UR5, R42, 0x1, P5 ;  /* 0x0000000529397c11 */ /* 0x000fe4000a8f0c2a */
[----:B------:R-:W-:Y:S02]  /*5170*/  CS2R R42, SRZ ;  /* 0x00000000002a7805 */ /* 0x000fe4000001ff00 */
[----:B------:R-:W-:Y:S02]  /*5180*/  ISETP.GE.AND P5, PT, R16, R104, PT ;  /* 0x000000681000720c */ /* 0x000fe40003fa6270 */
[----:B------:R-:W-:Y:S02]  /*5190*/  CS2R R54, SRZ ;  /* 0x0000000000367805 */ /* 0x000fe4000001ff00 */
[----:B------:R-:W-:-:S02]  /*51a0*/  LEA R60, P4, R11, UR6, 0x1 ;  /* 0x000000060b3c7c11 */ /* 0x000fc4000f8808ff */
[----:B------:R-:W-:Y:S02]  /*51b0*/  CS2R R52, SRZ ;  /* 0x0000000000347805 */ /* 0x000fe4000001ff00 */
[----:B------:R-:W-:Y:S02]  /*51c0*/  CS2R R50, SRZ ;  /* 0x0000000000327805 */ /* 0x000fe4000001ff00 */
[----:B------:R-:W-:Y:S02]  /*51d0*/  CS2R R48, SRZ ;  /* 0x0000000000307805 */ /* 0x000fe4000001ff00 */
[----:B------:R-:W-:Y:S02]  /*51e0*/  LEA.HI.X R61, R11, UR7, R40, 0x1, P4 ;  /* 0x000000070b3d7c11 */ /* 0x000fe4000a0f0c28 */
[----:B------:R-:W-:-:S03]  /*51f0*/  CS2R R40, SRZ ;  /* 0x0000000000287805 */ /* 0x000fc6000001ff00 */
[----:B------:R0:W5:Y:S04]  /*5200*/  @!P6 LDG.E.128 R48, desc[UR60][R60.64+0x80] ;  /* 0x0000803c3c30e981 */ /* 0x000168000c1e1d00 */
[----:B------:R0:W5:Y:S04]  /*5210*/  @!P5 LDG.E.128 R44, desc[UR60][R56.64] ;  /* 0x0000003c382cd981 */ /* 0x000168000c1e1d00 */
[----:B------:R0:W5:Y:S04]  /*5220*/  @!P6 LDG.E.128 R40, desc[UR60][R56.64+0x80] ;  /* 0x0000803c3828e981 */ /* 0x000168000c1e1d00 */
[----:B------:R0:W5:Y:S02]  /*5230*/  @!P5 LDG.E.128 R52, desc[UR60][R60.64] ;  /* 0x0000003c3c34d981 */ /* 0x000164000c1e1d00 */
.L_x_1618:
[----:B------:R-:W-:Y:S05]  /*5240*/  BSYNC B1 ;  /* 0x0000000000017941 */ /* 0x000fea0003800000 */
.L_x_1617:
        /* <DEDUP_REMOVED lines=25> */
[----:B------:R-:W-:Y:S02]  /*53e0*/  LEA R12, P6, R15, UR4, 0x1 ;  /* 0x000000040f0c7c11 */ /* 0x000fe4000f8c08ff */
        /* <DEDUP_REMOVED lines=11> */
.L_x_1620:
[----:B------:R-:W-:Y:S05]  /*54a0*/  BSYNC B1 ;  /* 0x0000000000017941 */ /* 0x000fea0003800000 */
.L_x_1619:
        /* <DEDUP_REMOVED lines=15> */
[----:B------:R-:W-:-:S04]  /*55a0*/  MOV R11, R50 ;  /* 0x00000032000b7202 */ /* 0x000fc80000000f00 */
[----:B------:R-:W-:Y:S01]  /*55b0*/  PRMT R125, R11, 0x5410, R12 ;  /* 0x000054100b7d7816 */ /* 0x000fe2000000000c */
[----:B------:R-:W-:Y:S01]  /*55c0*/  IMAD.MOV.U32 R11, RZ, RZ, R54 ;  /* 0x000000ffff0b7224 */ /* 0x000fe200078e0036 */
[----:B------:R-:W-:Y:S01]  /*55d0*/  PRMT R126, R13, 0x5410, R14 ;  /* 0x000054100d7e7816 */ /* 0x000fe2000000000e */
[----:B------:R-:W-:Y:S01]  /*55e0*/  IMAD.MOV.U32 R14, RZ, RZ, R53 ;  /* 0x000000ffff0e7224 */ /* 0x000fe200078e0035 */
[----:B------:R-:W-:Y:S01]  /*55f0*/  MOV R12, R55 ;  /* 0x00000037000c7202 */ /* 0x000fe20000000f00 */
[----:B------:R-:W-:Y:S01]  /*5600*/  IMAD.MOV.U32 R13, RZ, RZ, R52 ;  /* 0x000000ffff0d7224 */ /* 0x000fe200078e0034 */
[----:B------:R-:W-:Y:S01]  /*5610*/  PRMT R128, R11, 0x7610, R128 ;  /* 0x000076100b807816 */ /* 0x000fe20000000080 */
[----:B-----5:R-:W-:Y:S01]  /*5620*/  IMAD.MOV.U32 R11, RZ, RZ, R58 ;  /* 0x000000ffff0b7224 */ /* 0x020fe200078e003a */
        /* <DEDUP_REMOVED lines=27> */
.L_x_1621:
[----:B------:R-:W2:Y:S01]  /*57e0*/  LDL R11, [R1+0x40] ;  /* 0x00004000010b7983 */ /* 0x000ea20000100800 */
[----:B------:R-:W-:Y:S01]  /*57f0*/  IMAD R89, R202, 0x8, R18 ;  /* 0x00000008ca597824 */ /* 0x000fe200078e0212 */
[----:B------:R-:W0:Y:S01]  /*5800*/  LDC R114, c[0x0][0x2f4] ;  /* 0x0000bd00ff727b82 */ /* 0x000e220000000800 */
[----:B------:R-:W-:Y:S01]  /*5810*/  BSSY B1, `(.L_x_1622) ;  /* 0x0000004000017945 */ /* 0x000fe20003800000 */
[----:B--2---:R-:W-:-:S04]  /*5820*/  SHF.L.U32 R103, R11, 0x1f, RZ ;  /* 0x0000001f0b677819 */ /* 0x004fc800000006ff */
[----:B------:R-:W1:Y:S02]  /*5830*/  SYNCS.PHASECHK.TRANS64.TRYWAIT P6, [R89+URZ+0x30890], R103 ;  /* 0x03089067590075a7 */ /* 0x000e6400080c017f */
[----:B01----:R-:W-:Y:S05]  /*5840*/  @!P6 BRA `(.L_x_1623) ;  /* 0x00000234004ce947 */ /* 0x003fea0003800000 */
.L_x_2014:
[----:B------:R-:W-:Y:S05]  /*5850*/  BSYNC B1 ;  /* 0x0000000000017941 */ /* 0x000fea0003800000 */
.L_x_1622:
[----:B------:R-:W-:Y:S01]  /*5860*/  UMOV UR4, 0xffffffff ;  /* 0xffffffff00047882 */ /* 0x000fe20000000000 */
[----:B------:R-:W-:Y:S02]  /*5870*/  IADD3 R116, -R93, R114, RZ ;  /* 0x000000725d747210 */ /* 0x000fe40007ffe1ff */
[----:B------:R-:W-:Y:S05]  /*5880*/  BRA.DIV UR4, `(.L_x_1624) ;  /* 0x0000023604507947 */ /* 0x000fea000b800000 */
[----:B------:R1:W2:Y:S04]  /*5890*/  SHFL.IDX PT, R107, R112, RZ, 0x181f ;  /* 0x00181fff706b7589 */ /* 0x0002a800000e0000 */
[----:B------:R1:W3:Y:S02]  /*58a0*/  SHFL.IDX PT, R106, R105, RZ, 0x181f ;  /* 0x00181fff696a7589 */ /* 0x0002e400000e0000 */
.L_x_2018:
[----:B------:R-:W-:Y:S04]  /*58b0*/  BSSY B1, `(.L_x_1625) ;  /* 0x00000f0000017945 */ /* 0x000fe80003800000 */
[----:B------:R-:W-:Y:S05]  /*58c0*/  @P0 BRA `(.L_x_1626) ;  /* 0x0000000c00b80947 */ /* 0x000fea0003800000 */
[----:B------:R-:W-:Y:S01]  /*58d0*/  ISETP.NE.AND P0, PT, R29, RZ, PT ;  /* 0x000000ff1d00720c */ /* 0x000fe20003f05270 */
[----:B------:R-:W-:-:S12]  /*58e0*/  BSSY B2, `(.L_x_1627) ;  /* 0x0000076000027945 */ /* 0x000fd80003800000 */
[----:B------:R-:W-:Y:S05]  /*58f0*/  @!P0 BRA `(.L_x_1628) ;  /* 0x0000000400d08947 */ /* 0x000fea0003800000 */
[----:B------:R-:W4:Y:S04]  /*5900*/  LDL R15, [R1+0x54] ;  /* 0x00005400010f7983 */ /* 0x000f280000100800 */
[----:B------:R-:W5:Y:S04]  /*5910*/  LDL R14, [R1+0xa8] ;  /* 0x0000a800010e7983 */ /* 0x000f680000100800 */
[----:B------:R-:W5:Y:S01]  /*5920*/  LDL R13, [R1+0x5c] ;  /* 0x00005c00010d7983 */ /* 0x000f620000100800 */
[----:B------:R-:W-:Y:S01]  /*5930*/  SEL R11, R93, R116, !P2 ;  /* 0x000000745d0b7207 */ /* 0x000fe20005000000 */
[----:B------:R-:W-:Y:S01]  /*5940*/  BSSY B3, `(.L_x_1629) ;  /* 0x000006d000037945 */ /* 0x000fe20003800000 */
[----:B---3--:R-:W-:-:S02]  /*5950*/  LEA R108, P6, R36, R106, 0x1 ;  /* 0x0000006a246c7211 */ /* 0x008fc400078c08ff */
[----:B------:R-:W-:Y:S02]  /*5960*/  SHF.R.S32.HI R12, RZ, 0x1f, R11 ;  /* 0x0000001fff0c7819 */ /* 0x000fe4000001140b */
[----:B--2---:R-:W-:Y:S02]  /*5970*/  LEA.HI.X R109, R36, R107, R79, 0x1, P6 ;  /* 0x0000006b246d7211 */ /* 0x004fe400030f0c4f */
[----:B------:R-:W-:Y:S02]  /*5980*/  LEA.HI R12, R12, R11, RZ, 0x4 ;  /* 0x0000000b0c0c7211 */ /* 0x000fe400078f20ff */
[----:B------:R-:W-:Y:S02]  /*5990*/  ISETP.GE.AND P6, PT, R16, R104, PT ;  /* 0x000000681000720c */ /* 0x000fe40003fc6270 */
[----:B------:R-:W-:-:S04]  /*59a0*/  LEA.HI.SX32 R12, R12, R35, 0x1c ;  /* 0x000000230c0c7211 */ /* 0x000fc800078fe2ff */
[----:B------:R-:W-:Y:S01]  /*59b0*/  SHF.R.S32.HI R11, RZ, 0x1f, R12 ;  /* 0x0000001fff0b7819 */ /* 0x000fe2000001140c */
[----:B------:R-:W-:-:S03]  /*59c0*/  IMAD.SHL.U32 R111, R12, 0x8, RZ ;  /* 0x000000080c6f7824 */ /* 0x000fc600078e00ff */
[----:B------:R-:W-:Y:S02]  /*59d0*/  LEA.HI R12, R11, R12, RZ, 0x3 ;  /* 0x0000000c0b0c7211 */ /* 0x000fe400078f18ff */
[----:B------:R-:W-:-:S03]  /*59e0*/  ISETP.GE.AND P0, PT, R111, R114, PT ;  /* 0x000000726f00720c */ /* 0x000fc60003f06270 */
[----:B------:R-:W-:-:S05]  /*59f0*/  IMAD.SHL.U32 R12, R12, 0x200, RZ ;  /* 0x000002000c0c7824 */ /* 0x000fca00078e00ff */
[----:B------:R-:W-:Y:S02]  /*5a00*/  LOP3.LUT R12, R12, 0x7ffff000, RZ, 0xc0, !PT ;  /* 0x7ffff0000c0c7812 */ /* 0x000fe400078ec0ff */
[----:B----4-:R-:W-:-:S03]  /*5a10*/  LOP3.LUT R11, R15, 0x38, R111, 0xf8, !PT ;  /* 0x000000380f0b7812 */ /* 0x010fc600078ef86f */
[----:B------:R-:W-:Y:S01]  /*5a20*/  @!P0 IMAD.WIDE R110, R111, 0x2, R106 ;  /* 0x000000026f6e8825 */ /* 0x000fe200078e026a */
[----:B-----5:R-:W-:-:S04]  /*5a30*/  LOP3.LUT R11, R11, R14, RZ, 0x3c, !PT ;  /* 0x0000000e0b0b7212 */ /* 0x020fc800078e3cff */
[----:B------:R-:W-:Y:S01]  /*5a40*/  IADD3 R13, R11, R12, R13 ;  /* 0x0000000c0b0d7210 */ /* 0x000fe20007ffe00d */
[----:B------:R-:W-:-:S04]  /*5a50*/  IMAD R11, R202, 0x4000, R91 ;  /* 0x00004000ca0b7824 */ /* 0x000fc800078e025b */
[----:B------:R-:W-:Y:S01]  /*5a60*/  IMAD R13, R202, 0x4000, R13 ;  /* 0x00004000ca0d7824 */ /* 0x000fe200078e020d */
[----:B------:R-:W-:-:S03]  /*5a70*/  LEA R11, R11, R18, 0x1 ;  /* 0x000000120b0b7211 */ /* 0x000fc600078e08ff */
[----:B------:R-:W-:Y:S02]  /*5a80*/  IMAD R72, R13, 0x2, R18 ;  /* 0x000000020d487824 */ /* 0x000fe400078e0212 */
[----:B------:R2:W3:Y:S04]  /*5a90*/  LDS.128 R12, [R11+0x20400] ;  /* 0x020400000b0c7984 */ /* 0x0004e80000000c00 */
[----:B------:R-:W4:Y:S01]  /*5aa0*/  LDS.128 R72, [R72+0x20400] ;  /* 0x0204000048487984 */ /* 0x000f220000000c00 */
[----:B------:R-:W-:Y:S05]  /*5ab0*/  @P6 BRA `(.L_x_1630) ;  /* 0x0000000400546947 */ /* 0x000fea0003800000 */
[----:B------:R-:W-:Y:S02]  /*5ac0*/  SHF.R.U32.HI R130, RZ, 0x10, R53 ;  /* 0x00000010ff827819 */ /* 0x000fe40000011635 */
[--C-:B------:R-:W-:Y:S02]  /*5ad0*/  SHF.R.U64 R127, R44, 0x10, R45.reuse ;  /* 0x000000102c7f7819 */ /* 0x100fe4000000122d */
[----:B------:R-:W-:Y:S01]  /*5ae0*/  SHF.R.U32.HI R132, RZ, 0x10, R45 ;  /* 0x00000010ff847819 */ /* 0x000fe2000001162d */
[----:B------:R-:W-:Y:S01]  /*5af0*/  HADD2.F32 R130, -RZ, R130.H0_H0 ;  /* 0x20000082ff827230 */ /* 0x000fe20000004100 */
[--C-:B--2---:R-:W-:Y:S01]  /*5b00*/  SHF.R.U64 R11, R46, 0x10, R47.reuse ;  /* 0x000000102e0b7819 */ /* 0x104fe2000000122f */
[--C-:B----4-:R-:W-:Y:S01]  /*5b10*/  HADD2.F32 R46, -RZ, R73.reuse.H0_H0 ;  /* 0x20000049ff2e7230 */ /* 0x110fe20000004100 */
[----:B------:R-:W-:Y:S01]  /*5b20*/  SHF.R.U32.HI R133, RZ, 0x10, R47 ;  /* 0x00000010ff857819 */ /* 0x000fe2000001162f */
[----:B---3--:R-:W-:Y:S01]  /*5b30*/  IMAD.MOV.U32 R47, RZ, RZ, R12 ;  /* 0x000000ffff2f7224 */ /* 0x008fe200078e000c */
[--C-:B------:R-:W-:Y:S01]  /*5b40*/  SHF.R.U64 R44, R54, 0x10, R55.reuse ;  /* 0x00000010362c7819 */ /* 0x100fe20000001237 */
[----:B------:R-:W-:Y:S01]  /*5b50*/  HADD2.F32 R73, -RZ, R73.H1_H1 ;  /* 0x30000049ff497230 */ /* 0x000fe20000004100 */
[----:B------:R-:W-:Y:S01]  /*5b60*/  SHF.R.U32.HI R131, RZ, 0x10, R55 ;  /* 0x00000010ff837819 */ /* 0x000fe20000011637 */
[----:B------:R-:W-:Y:S01]  /*5b70*/  HADD2.F32 R55, -RZ, R135.H1_H1 ;  /* 0x30000087ff377230 */ /* 0x000fe20000004100 */
[----:B------:R-:W-:Y:S01]  /*5b80*/  SHF.R.U64 R45, R52, 0x10, R53 ;  /* 0x00000010342d7819 */ /* 0x000fe20000001235 */
[----:B------:R-:W-:-:S02]  /*5b90*/  IMAD.MOV.U32 R52, RZ, RZ, R15 ;  /* 0x000000ffff347224 */ /* 0x000fc400078e000f */
[--C-:B------:R-:W-:Y:S02]  /*5ba0*/  HADD2.F32 R12, -RZ, R13.reuse.H0_H0 ;  /* 0x2000000dff0c7230 */ /* 0x100fe40000004100 */
[----:B------:R-:W-:Y:S02]  /*5bb0*/  HADD2.F32 R15, -RZ, R13.H1_H1 ;  /* 0x3000000dff0f7230 */ /* 0x000fe40000004100 */
[-C--:B------:R-:W-:Y:S01]  /*5bc0*/  FMUL.FTZ R13, R46, R55.reuse ;  /* 0x000000372e0d7220 */ /* 0x080fe20000410000 */
        /* <DEDUP_REMOVED lines=9> */
[----:B------:R-:W-:-:S02]  /*5c60*/  HADD2.F32 R130, -RZ, R135.H0_H0 ;  /* 0x20000087ff827230 */ /* 0x000fc40000004100 */
[--C-:B------:R-:W-:Y:S01]  /*5c70*/  HADD2.F32 R54, -RZ, R75.reuse.H0_H0 ;  /* 0x2000004bff367230 */ /* 0x100fe20000004100 */
[----:B------:R-:W-:Y:S01]  /*5c80*/  F2FP.F16.F32.PACK_AB R15, R15, R12 ;  /* 0x0000000c0f0f723e */ /* 0x000fe200000000ff */
[----:B------:R-:W-:Y:S01]  /*5c90*/  HADD2.F32 R75, -RZ, R75.H1_H1 ;  /* 0x3000004bff4b7230 */ /* 0x000fe20000004100 */
[----:B------:R-:W-:Y:S01]  /*5ca0*/  F2FP.F16.F32.PACK_AB R46, R46, R13 ;  /* 0x0000000d2e2e723e */ /* 0x000fe200000000ff */
[--C-:B------:R-:W-:Y:S02]  /*5cb0*/  HADD2.F32 R53, -RZ, R52.reuse.H0_H0 ;  /* 0x20000034ff357230 */ /* 0x100fe40000004100 */
[----:B------:R-:W-:Y:S01]  /*5cc0*/  FMUL.FTZ R132, R54, R130 ;  /* 0x0000008236847220 */ /* 0x000fe20000410000 */
[----:B------:R-:W-:Y:S02]  /*5cd0*/  HADD2.F32 R131, -RZ, R131.H0_H0 ;  /* 0x20000083ff837230 */ /* 0x000fe40000004100 */
[----:B------:R-:W-:Y:S02]  /*5ce0*/  HADD2.F32 R52, -RZ, R52.H1_H1 ;  /* 0x30000034ff347230 */ /* 0x000fe40000004100 */
[----:B------:R-:W-:-:S02]  /*5cf0*/  HADD2.F32 R55, -RZ, R134.H0_H0 ;  /* 0x20000086ff377230 */ /* 0x000fc40000004100 */
[-C--:B------:R-:W-:Y:S01]  /*5d00*/  FMUL.FTZ R135, R75, R131.reuse ;  /* 0x000000834b877220 */ /* 0x080fe20000410000 */
[----:B------:R-:W-:Y:S02]  /*5d10*/  HADD2.F32 R73, -RZ, R133.H0_H0 ;  /* 0x20000085ff497230 */ /* 0x000fe40000004100 */
[C---:B------:R-:W-:Y:S01]  /*5d20*/  FMUL.FTZ R133, R53.reuse, R130 ;  /* 0x0000008235857220 */ /* 0x040fe20000410000 */
[----:B------:R-:W-:Y:S01]  /*5d30*/  FMUL.FTZ R130, R52, R131 ;  /* 0x0000008334827220 */ /* 0x000fe20000410000 */
[-C--:B------:R-:W-:Y:S01]  /*5d40*/  FFMA.FTZ R131, R53, R55.reuse, -R132 ;  /* 0x0000003735837223 */ /* 0x080fe20000010884 */
[--C-:B------:R-:W-:Y:S02]  /*5d50*/  HADD2.F32 R53, -RZ, R129.reuse.H0_H0 ;  /* 0x20000081ff357230 */ /* 0x100fe40000004100 */
[----:B------:R-:W-:Y:S01]  /*5d60*/  FFMA.FTZ R133, R54, R55, R133 ;  /* 0x0000003736857223 */ /* 0x000fe20000010085 */
[----:B------:R-:W-:Y:S01]  /*5d70*/  FFMA.FTZ R134, R52, R73, -R135 ;  /* 0x0000004934867223 */ /* 0x000fe20000010887 */
[----:B------:R-:W-:-:S02]  /*5d80*/  HADD2.F32 R129, -RZ, R129.H1_H1 ;  /* 0x30000081ff817230 */ /* 0x000fc40000004100 */
[----:B------:R-:W-:Y:S01]  /*5d90*/  FFMA.FTZ R136, R75, R73, R130 ;  /* 0x000000494b887223 */ /* 0x000fe20000010082 */
[----:B------:R-:W-:Y:S02]  /*5da0*/  HADD2.F32 R54, -RZ, R45.H0_H0 ;  /* 0x2000002dff367230 */ /* 0x000fe40000004100 */
[--C-:B------:R-:W-:Y:S01]  /*5db0*/  HADD2.F32 R52, -RZ, R72.reuse.H0_H0 ;  /* 0x20000048ff347230 */ /* 0x100fe20000004100 */
[----:B------:R-:W-:Y:S01]  /*5dc0*/  F2FP.F16.F32.PACK_AB R131, R134, R131 ;  /* 0x000000838683723e */ /* 0x000fe200000000ff */
[--C-:B------:R-:W-:Y:S02]  /*5dd0*/  HADD2.F32 R45, -RZ, R47.reuse.H0_H0 ;  /* 0x2000002fff2d7230 */ /* 0x100fe40000004100 */
[----:B------:R-:W-:Y:S02]  /*5de0*/  HADD2.F32 R72, -RZ, R72.H1_H1 ;  /* 0x30000048ff487230 */ /* 0x000fe40000004100 */
[----:B------:R-:W-:Y:S01]  /*5df0*/  FMUL.FTZ R130, R52, R129 ;  /* 0x0000008134827220 */ /* 0x000fe20000410000 */
[----:B------:R-:W-:-:S02]  /*5e00*/  HADD2.F32 R47, -RZ, R47.H1_H1 ;  /* 0x3000002fff2f7230 */ /* 0x000fc40000004100 */
[C---:B------:R-:W-:Y:S01]  /*5e10*/  FMUL.FTZ R129, R45.reuse, R129 ;  /* 0x000000812d817220 */ /* 0x040fe20000410000 */
[----:B------:R-:W-:Y:S02]  /*5e20*/  HADD2.F32 R127, -RZ, R127.H0_H0 ;  /* 0x2000007fff7f7230 */ /* 0x000fe40000004100 */
[-C--:B------:R-:W-:Y:S01]  /*5e30*/  FMUL.FTZ R132, R72, R54.reuse ;  /* 0x0000003648847220 */ /* 0x080fe20000410000 */
[-C--:B------:R-:W-:Y:S01]  /*5e40*/  FFMA.FTZ R130, R45, R53.reuse, -R130 ;  /* 0x000000352d827223 */ /* 0x080fe20000010882 */
[C---:B------:R-:W-:Y:S01]  /*5e50*/  FMUL.FTZ R73, R47.reuse, R54 ;  /* 0x000000362f497220 */ /* 0x040fe20000410000 */
[----:B------:R-:W-:Y:S01]  /*5e60*/  FFMA.FTZ R129, R52, R53, R129 ;  /* 0x0000003534817223 */ /* 0x000fe20000010081 */
[-C--:B------:R-:W-:Y:S01]  /*5e70*/  FFMA.FTZ R55, R47, R127.reuse, -R132 ;  /* 0x0000007f2f377223 */ /* 0x080fe20000010884 */
[----:B------:R-:W-:Y:S02]  /*5e80*/  HADD2.F32 R47, -RZ, R128.H1_H1 ;  /* 0x30000080ff2f7230 */ /* 0x000fe40000004100 */
[----:B------:R-:W-:Y:S01]  /*5e90*/  FFMA.FTZ R72, R72, R127, R73 ;  /* 0x0000007f48487223 */ /* 0x000fe20000010049 */
[----:B------:R-:W-:-:S02]  /*5ea0*/  HADD2.F32 R53, -RZ, R44.H0_H0 ;  /* 0x2000002cff357230 */ /* 0x000fc40000004100 */
[----:B------:R-:W-:Y:S01]  /*5eb0*/  HADD2.F32 R45, -RZ, R74.H0_H0 ;  /* 0x2000004aff2d7230 */ /* 0x000fe20000004100 */
[----:B------:R-:W-:Y:S01]  /*5ec0*/  F2FP.F16.F32.PACK_AB R12, R55, R130 ;  /* 0x00000082370c723e */ /* 0x000fe200000000ff */
[----:B------:R-:W-:Y:S01]  /*5ed0*/  HADD2.F32 R128, -RZ, R128.H0_H0 ;  /* 0x20000080ff807230 */ /* 0x000fe20000004100 */
[----:B------:R-:W-:Y:S01]  /*5ee0*/  F2FP.F16.F32.PACK_AB R72, R72, R129 ;  /* 0x000000814848723e */ /* 0x000fe200000000ff */
[----:B------:R-:W-:Y:S02]  /*5ef0*/  HADD2.F32 R44, -RZ, R14.H0_H0 ;  /* 0x2000000eff2c7230 */ /* 0x000fe40000004100 */
[----:B------:R-:W-:Y:S02]  /*5f00*/  HADD2.F32 R74, -RZ, R74.H1_H1 ;  /* 0x3000004aff4a7230 */ /* 0x000fe40000004100 */
[-C--:B------:R-:W-:Y:S01]  /*5f10*/  FMUL.FTZ R73, R45, R128.reuse ;  /* 0x000000802d497220 */ /* 0x080fe20000410000 */
[----:B------:R-:W-:Y:S02]  /*5f20*/  HADD2.F32 R14, -RZ, R14.H1_H1 ;  /* 0x3000000eff0e7230 */ /* 0x000fe40000004100 */
[----:B------:R-:W-:Y:S01]  /*5f30*/  FMUL.FTZ R128, R44, R128 ;  /* 0x000000802c807220 */ /* 0x000fe20000410000 */
[----:B------:R-:W-:-:S02]  /*5f40*/  HADD2.F32 R11, -RZ, R11.H0_H0 ;  /* 0x2000000bff0b7230 */ /* 0x000fc40000004100 */
[----:B------:R-:W-:Y:S01]  /*5f50*/  FMUL.FTZ R75, R74, R53 ;  /* 0x000000354a4b7220 */ /* 0x000fe20000410000 */
[----:B------:R-:W-:Y:S01]  /*5f60*/  FFMA.FTZ R73, R44, R47, -R73 ;  /* 0x0000002f2c497223 */ /* 0x000fe20000010849 */
[C---:B------:R-:W-:Y:S01]  /*5f70*/  FMUL.FTZ R53, R14.reuse, R53 ;  /* 0x000000350e357220 */ /* 0x040fe20000410000 */
[----:B------:R-:W-:Y:S01]  /*5f80*/  FFMA.FTZ R128, R45, R47, R128 ;  /* 0x0000002f2d807223 */ /* 0x000fe20000010080 */
[-C--:B------:R-:W-:Y:S01]  /*5f90*/  FFMA.FTZ R14, R14, R11.reuse, -R75 ;  /* 0x0000000b0e0e7223 */ /* 0x080fe2000001084b */
[----:B------:R-:W-:Y:S02]  /*5fa0*/  IMAD.MOV.U32 R13, RZ, RZ, R15 ;  /* 0x000000ffff0d7224 */ /* 0x000fe400078e000f */
[----:B------:R-:W-:Y:S01]  /*5fb0*/  FFMA.FTZ R53, R74, R11, R53 ;  /* 0x0000000b4a357223 */ /* 0x000fe20000010035 */
[----:B------:R-:W-:Y:S01]  /*5fc0*/  F2FP.F16.F32.PACK_AB R75, R136, R133 ;  /* 0x00000085884b723e */ /* 0x000fe200000000ff */
[----:B------:R-:W-:Y:S01]  /*5fd0*/  IMAD.MOV.U32 R15, RZ, RZ, R131 ;  /* 0x000000ffff0f7224 */ /* 0x000fe200078e0083 */
[----:B------:R-:W-:-:S02]  /*5fe0*/  F2FP.F16.F32.PACK_AB R14, R14, R73 ;  /* 0x000000490e0e723e */ /* 0x000fc400000000ff */
[----:B------:R-:W-:Y:S02]  /*5ff0*/  F2FP.F16.F32.PACK_AB R74, R53, R128 ;  /* 0x00000080354a723e */ /* 0x000fe400000000ff */
[----:B------:R-:W-:-:S07]  /*6000*/  MOV R73, R46 ;  /* 0x0000002e00497202 */ /* 0x000fce0000000f00 */
.L_x_1630:
[----:B------:R-:W-:Y:S05]  /*6010*/  BSYNC B3 ;  /* 0x0000000000037941 */ /* 0x000fea0003800000 */
.L_x_1629:
[----:B---3--:R3:W-:Y:S04]  /*6020*/  ST.E.128 desc[UR60][R108.64], R12 ;  /* 0x0000000c6c007985 */ /* 0x0087e8000c101d3c */
[----:B----4-:R3:W-:Y:S02]  /*6030*/  @!P0 ST.E.128 desc[UR60][R110.64], R72 ;  /* 0x000000486e008985 */ /* 0x0107e4000c101d3c */
.L_x_1628:
[----:B------:R-:W-:Y:S05]  /*6040*/  BSYNC B2 ;  /* 0x0000000000027941 */ /* 0x000fea0003800000 */
.L_x_1627:
[----:B------:R-:W-:-:S13]  /*6050*/  ISETP.NE.AND P0, PT, R76, RZ, PT ;  /* 0x000000ff4c00720c */ /* 0x000fda0003f05270 */
[----:B------:R-:W-:Y:S05]  /*6060*/  @!P0 BRA `(.L_x_1626) ;  /* 0x0000000400d08947 */ /* 0x000fea0003800000 */
[----:B---3--:R-:W3:Y:S04]  /*6070*/  LDL R15, [R1+0x54] ;  /* 0x00005400010f7983 */ /* 0x008ee80000100800 */
[----:B------:R-:W4:Y:S04]  /*6080*/  LDL R14, [R1+0xa8] ;  /* 0x0000a800010e7983 */ /* 0x000f280000100800 */
[----:B------:R-:W5:Y:S01]  /*6090*/  LDL R13, [R1+0x5c] ;  /* 0x00005c00010d7983 */ /* 0x000f620000100800 */
[----:B--2---:R-:W-:Y:S01]  /*60a0*/  SEL R11, R93, R116, !P1 ;  /* 0x000000745d0b7207 */ /* 0x004fe20004800000 */
[----:B------:R-:W-:Y:S01]  /*60b0*/  BSSY B2, `(.L_x_1631) ;  /* 0x000006d000027945 */ /* 0x000fe20003800000 */
[----:B------:R-:W-:-:S02]  /*60c0*/  LEA R52, P6, R39, R106, 0x1 ;  /* 0x0000006a27347211 */ /* 0x000fc400078c08ff */
[----:B------:R-:W-:Y:S02]  /*60d0*/  SHF.R.S32.HI R12, RZ, 0x1f, R11 ;  /* 0x0000001fff0c7819 */ /* 0x000fe4000001140b */
[----:B------:R-:W-:Y:S02]  /*60e0*/  LEA.HI.X R53, R39, R107, R88, 0x1, P6 ;  /* 0x0000006b27357211 */ /* 0x000fe400030f0c58 */
        /* <DEDUP_REMOVED lines=8> */
[----:B------:R-:W-:-:S05]  /*6170*/  LOP3.LUT R12, R12, 0x7ffff000, RZ, 0xc0, !PT ;  /* 0x7ffff0000c0c7812 */ /* 0x000fca00078ec0ff */
[----:B------:R-:W-:Y:S01]  /*6180*/  @!P0 IMAD.WIDE R106, R55, 0x2, R106 ;  /* 0x00000002376a8825 */ /* 0x000fe200078e026a */
[----:B---3--:R-:W-:-:S04]  /*6190*/  LOP3.LUT R11, R15, 0x38, R55, 0xf8, !PT ;  /* 0x000000380f0b7812 */ /* 0x008fc800078ef837 */
[----:B----4-:R-:W-:-:S04]  /*61a0*/  LOP3.LUT R11, R11, R14, RZ, 0x3c, !PT ;  /* 0x0000000e0b0b7212 */ /* 0x010fc800078e3cff */
[----:B-----5:R-:W-:Y:S01]  /*61b0*/  IADD3 R13, R11, R12, R13 ;  /* 0x0000000c0b0d7210 */ /* 0x020fe20007ffe00d */
[----:B------:R-:W-:-:S03]  /*61c0*/  IMAD R11, R202, 0x4000, R90 ;  /* 0x00004000ca0b7824 */ /* 0x000fc600078e025a */
[----:B------:R-:W-:Y:S01]  /*61d0*/  LEA R13, R202, R13, 0xe ;  /* 0x0000000dca0d7211 */ /* 0x000fe200078e70ff */
[----:B------:R-:W-:-:S04]  /*61e0*/  IMAD R11, R11, 0x2, R18 ;  /* 0x000000020b0b7824 */ /* 0x000fc800078e0212 */
[----:B------:R-:W-:Y:S02]  /*61f0*/  IMAD R44, R13, 0x2, R18 ;  /* 0x000000020d2c7824 */ /* 0x000fe400078e0212 */
[----:B------:R2:W3:Y:S04]  /*6200*/  LDS.128 R12, [R11+0x20400] ;  /* 0x020400000b0c7984 */ /* 0x0004e80000000c00 */
[----:B------:R-:W4:Y:S01]  /*6210*/  LDS.128 R44, [R44+0x20400] ;  /* 0x020400002c2c7984 */ /* 0x000f220000000c00 */
[----:B------:R-:W-:Y:S05]  /*6220*/  @P6 BRA `(.L_x_1632) ;  /* 0x0000000400546947 */ /* 0x000fea0003800000 */
[--C-:B------:R-:W-:Y:S02]  /*6230*/  SHF.R.U64 R75, R48, 0x10, R49.reuse ;  /* 0x00000010304b7819 */ /* 0x100fe40000001231 */
[----:B------:R-:W-:Y:S01]  /*6240*/  SHF.R.U32.HI R48, RZ, 0x10, R49 ;  /* 0x00000010ff307819 */ /* 0x000fe20000011631 */
[--C-:B------:R-:W-:Y:S01]  /*6250*/  HADD2.F32 R49, -RZ, R126.reuse.H1_H1 ;  /* 0x3000007eff317230 */ /* 0x100fe20000004100 */
[--C-:B------:R-:W-:Y:S01]  /*6260*/  SHF.R.U64 R109, R40, 0x10, R41.reuse ;  /* 0x00000010286d7819 */ /* 0x100fe20000001229 */
[----:B------:R-:W-:Y:S01]  /*6270*/  HADD2.F32 R126, -RZ, R126.H0_H0 ;  /* 0x2000007eff7e7230 */ /* 0x000fe20000004100 */
[----:B------:R-:W-:Y:S01]  /*6280*/  SHF.R.U32.HI R54, RZ, 0x10, R41 ;  /* 0x00000010ff367819 */ /* 0x000fe20000011629 */
[----:B---3--:R-:W-:Y:S01]  /*6290*/  IMAD.MOV.U32 R41, RZ, RZ, R14 ;  /* 0x000000ffff297224 */ /* 0x008fe200078e000e */
[----:B--2---:R-:W-:Y:S01]  /*62a0*/  SHF.R.U64 R11, R42, 0x10, R43 ;  /* 0x000000102a0b7819 */ /* 0x004fe2000000122b */
[----:B----4-:R-:W-:Y:S01]  /*62b0*/  HADD2.F32 R42, -RZ, R45.H0_H0 ;  /* 0x2000002dff2a7230 */ /* 0x010fe20000004100 */
[----:B------:R-:W-:Y:S01]  /*62c0*/  SHF.R.U64 R40, R50, 0x10, R51 ;  /* 0x0000001032287819 */ /* 0x000fe20000001233 */
[----:B------:R-:W-:Y:S01]  /*62d0*/  HADD2.F32 R14, -RZ, R13.H0_H0 ;  /* 0x2000000dff0e7230 */ /* 0x000fe20000004100 */
[----:B------:R-:W-:Y:S01]  /*62e0*/  SHF.R.U32.HI R73, RZ, 0x10, R43 ;  /* 0x00000010ff497819 */ /* 0x000fe2000001162b */
[----:B------:R-:W-:Y:S01]  /*62f0*/  HADD2.F32 R45, -RZ, R45.H1_H1 ;  /* 0x3000002dff2d7230 */ /* 0x000fe20000004100 */
[----:B------:R-:W-:Y:S01]  /*6300*/  SHF.R.U32.HI R55, RZ, 0x10, R51 ;  /* 0x00000010ff377819 */ /* 0x000fe20000011633 */
[----:B------:R-:W-:-:S02]  /*6310*/  HADD2.F32 R50, -RZ, R48.H0_H0 ;  /* 0x20000030ff327230 */ /* 0x000fc40000004100 */
[-C--:B------:R-:W-:Y:S01]  /*6320*/  FMUL.FTZ R51, R42, R49.reuse ;  /* 0x000000312a337220 */ /* 0x080fe20000410000 */
[----:B------:R-:W-:Y:S02]  /*6330*/  HADD2.F32 R43, -RZ, R124.H1_H1 ;  /* 0x3000007cff2b7230 */ /* 0x000fe40000004100 */
[C---:B------:R-:W-:Y:S01]  /*6340*/  FMUL.FTZ R49, R14.reuse, R49 ;  /* 0x000000310e317220 */ /* 0x040fe20000410000 */
[----:B------:R-:W-:Y:S02]  /*6350*/  HADD2.F32 R13, -RZ, R13.H1_H1 ;  /* 0x3000000dff0d7230 */ /* 0x000fe40000004100 */
[----:B------:R-:W-:Y:S02]  /*6360*/  HADD2.F32 R48, -RZ, R54.H0_H0 ;  /* 0x20000036ff307230 */ /* 0x000fe40000004100 */
[-C--:B------:R-:W-:Y:S01]  /*6370*/  FMUL.FTZ R54, R45, R50.reuse ;  /* 0x000000322d367220 */ /* 0x080fe20000410000 */
[-C--:B------:R-:W-:Y:S01]  /*6380*/  FFMA.FTZ R51, R14, R43.reuse, -R51 ;  /* 0x0000002b0e337223 */ /* 0x080fe20000010833 */
[C---:B------:R-:W-:Y:S01]  /*6390*/  FMUL.FTZ R50, R13.reuse, R50 ;  /* 0x000000320d327220 */ /* 0x040fe20000410000 */
[----:B------:R-:W-:Y:S01]  /*63a0*/  FFMA.FTZ R49, R42, R43, R49 ;  /* 0x0000002b2a317223 */ /* 0x000fe20000010031 */
[----:B------:R-:W-:Y:S01]  /*63b0*/  FFMA.FTZ R54, R13, R48, -R54 ;  /* 0x000000300d367223 */ /* 0x000fe20000010836 */
[----:B------:R-:W-:-:S02]  /*63c0*/  HADD2.F32 R43, -RZ, R125.H1_H1 ;  /* 0x3000007dff2b7230 */ /* 0x000fc40000004100 */
[----:B------:R-:W-:Y:S01]  /*63d0*/  FFMA.FTZ R72, R45, R48, R50 ;  /* 0x000000302d487223 */ /* 0x000fe20000010032 */
[----:B------:R-:W-:Y:S02]  /*63e0*/  HADD2.F32 R14, -RZ, R47.H0_H0 ;  /* 0x2000002fff0e7230 */ /* 0x000fe40000004100 */
[----:B------:R-:W-:Y:S02]  /*63f0*/  HADD2.F32 R13, -RZ, R15.H0_H0 ;  /* 0x2000000fff0d7230 */ /* 0x000fe40000004100 */
        /* <DEDUP_REMOVED lines=12> */
[----:B------:R-:W-:Y:S02]  /*64c0*/  HADD2.F32 R14, -RZ, R44.H0_H0 ;  /* 0x2000002cff0e7230 */ /* 0x000fe40000004100 */
[----:B------:R-:W-:Y:S01]  /*64d0*/  FFMA.FTZ R74, R13, R42, -R74 ;  /* 0x0000002a0d4a7223 */ /* 0x000fe2000001084a */
[----:B------:R-:W-:-:S02]  /*64e0*/  HADD2.F32 R43, -RZ, R75.H0_H0 ;  /* 0x2000004bff2b7230 */ /* 0x000fc40000004100 */
[----:B------:R-:W-:Y:S01]  /*64f0*/  FFMA.FTZ R55, R15, R48, -R108 ;  /* 0x000000300f377223 */ /* 0x000fe2000001086c */
[----:B------:R-:W-:Y:S02]  /*6500*/  HADD2.F32 R44, -RZ, R44.H1_H1 ;  /* 0x3000002cff2c7230 */ /* 0x000fe40000004100 */
[----:B------:R-:W-:Y:S01]  /*6510*/  FMUL.FTZ R42, R14, R126 ;  /* 0x0000007e0e2a7220 */ /* 0x000fe20000410000 */
[--C-:B------:R-:W-:Y:S02]  /*6520*/  HADD2.F32 R13, -RZ, R12.reuse.H0_H0 ;  /* 0x2000000cff0d7230 */ /* 0x100fe40000004100 */
[----:B------:R-:W-:Y:S01]  /*6530*/  FFMA.FTZ R73, R47, R48, R110 ;  /* 0x000000302f497223 */ /* 0x000fe2000001006e */
[----:B------:R-:W-:Y:S02]  /*6540*/  HADD2.F32 R12, -RZ, R12.H1_H1 ;  /* 0x3000000cff0c7230 */ /* 0x000fe40000004100 */
[----:B------:R-:W-:Y:S01]  /*6550*/  FMUL.FTZ R47, R44, R43 ;  /* 0x0000002b2c2f7220 */ /* 0x000fe20000410000 */
[----:B------:R-:W-:-:S02]  /*6560*/  HADD2.F32 R15, -RZ, R109.H0_H0 ;  /* 0x2000006dff0f7230 */ /* 0x000fc40000004100 */
[C---:B------:R-:W-:Y:S01]  /*6570*/  FMUL.FTZ R45, R13.reuse, R126 ;  /* 0x0000007e0d2d7220 */ /* 0x040fe20000410000 */
[----:B------:R-:W-:Y:S01]  /*6580*/  FFMA.FTZ R42, R13, R124, -R42 ;  /* 0x0000007c0d2a7223 */ /* 0x000fe2000001082a */
[----:B------:R-:W-:Y:S02]  /*6590*/  HADD2.F32 R13, -RZ, R46.H0_H0 ;  /* 0x2000002eff0d7230 */ /* 0x000fe40000004100 */
[C---:B------:R-:W-:Y:S01]  /*65a0*/  FMUL.FTZ R43, R12.reuse, R43 ;  /* 0x0000002b0c2b7220 */ /* 0x040fe20000410000 */
[----:B------:R-:W-:Y:S02]  /*65b0*/  HADD2.F32 R125, -RZ, R125.H0_H0 ;  /* 0x2000007dff7d7230 */ /* 0x000fe40000004100 */
[-C--:B------:R-:W-:Y:S01]  /*65c0*/  FFMA.FTZ R47, R12, R15.reuse, -R47 ;  /* 0x0000000f0c2f7223 */ /* 0x080fe2000001082f */
[----:B------:R-:W-:Y:S02]  /*65d0*/  HADD2.F32 R40, -RZ, R40.H0_H0 ;  /* 0x20000028ff287230 */ /* 0x000fe40000004100 */
[----:B------:R-:W-:Y:S01]  /*65e0*/  FFMA.FTZ R44, R44, R15, R43 ;  /* 0x0000000f2c2c7223 */ /* 0x000fe2000001002b */
[----:B------:R-:W-:-:S02]  /*65f0*/  HADD2.F32 R46, -RZ, R46.H1_H1 ;  /* 0x3000002eff2e7230 */ /* 0x000fc40000004100 */
[-C--:B------:R-:W-:Y:S01]  /*6600*/  FMUL.FTZ R15, R13, R125.reuse ;  /* 0x0000007d0d0f7220 */ /* 0x080fe20000410000 */
[--C-:B------:R-:W-:Y:S02]  /*6610*/  HADD2.F32 R12, -RZ, R41.reuse.H0_H0 ;  /* 0x20000029ff0c7230 */ /* 0x100fe40000004100 */
[----:B------:R-:W-:Y:S01]  /*6620*/  FFMA.FTZ R45, R14, R124, R45 ;  /* 0x0000007c0e2d7223 */ /* 0x000fe2000001002d */
[----:B------:R-:W-:Y:S02]  /*6630*/  HADD2.F32 R41, -RZ, R41.H1_H1 ;  /* 0x30000029ff297230 */ /* 0x000fe40000004100 */
[----:B------:R-:W-:Y:S01]  /*6640*/  FMUL.FTZ R48, R46, R40 ;  /* 0x000000282e307220 */ /* 0x000fe20000410000 */
[----:B------:R-:W-:Y:S02]  /*6650*/  HADD2.F32 R123, -RZ, R123.H0_H0 ;  /* 0x2000007bff7b7230 */ /* 0x000fe40000004100 */
[----:B------:R-:W-:Y:S01]  /*6660*/  FMUL.FTZ R14, R12, R125 ;  /* 0x0000007d0c0e7220 */ /* 0x000fe20000410000 */
[----:B------:R-:W-:-:S02]  /*6670*/  HADD2.F32 R11, -RZ, R11.H0_H0 ;  /* 0x2000000bff0b7230 */ /* 0x000fc40000004100 */
[----:B------:R-:W-:Y:S01]  /*6680*/  FMUL.FTZ R43, R41, R40 ;  /* 0x00000028292b7220 */ /* 0x000fe20000410000 */
[----:B------:R-:W-:Y:S01]  /*6690*/  F2FP.F16.F32.PACK_AB R55, R55, R74 ;  /* 0x0000004a3737723e */ /* 0x000fe200000000ff */
[-C--:B------:R-:W-:Y:S01]  /*66a0*/  FFMA.FTZ R15, R12, R123.reuse, -R15 ;  /* 0x0000007b0c0f7223 */ /* 0x080fe2000001080f */
[----:B------:R-:W-:Y:S01]  /*66b0*/  FFMA.FTZ R14, R13, R123, R14 ;  /* 0x0000007b0d0e7223 */ /* 0x000fe2000001000e */
[-C--:B------:R-:W-:Y:S01]  /*66c0*/  FFMA.FTZ R48, R41, R11.reuse, -R48 ;  /* 0x0000000b29307223 */ /* 0x080fe20000010830 */
[----:B------:R-:W-:Y:S01]  /*66d0*/  FFMA.FTZ R43, R46, R11, R43 ;  /* 0x0000000b2e2b7223 */ /* 0x000fe2000001002b */
[----:B------:R-:W-:Y:S02]  /*66e0*/  F2FP.F16.F32.PACK_AB R13, R54, R51 ;  /* 0x00000033360d723e */ /* 0x000fe400000000ff */
[----:B------:R-:W-:Y:S02]  /*66f0*/  F2FP.F16.F32.PACK_AB R50, R73, R50 ;  /* 0x000000324932723e */ /* 0x000fe400000000ff */
[----:B------:R-:W-:Y:S01]  /*6700*/  F2FP.F16.F32.PACK_AB R54, R48, R15 ;  /* 0x0000000f3036723e */ /* 0x000fe200000000ff */
[----:B------:R-:W-:Y:S01]  /*6710*/  IMAD.MOV.U32 R15, RZ, RZ, R55 ;  /* 0x000000ffff0f7224 */ /* 0x000fe200078e0037 */
[----:B------:R-:W-:Y:S01]  /*6720*/  F2FP.F16.F32.PACK_AB R12, R47, R42 ;  /* 0x0000002a2f0c723e */ /* 0x000fe200000000ff */
[----:B------:R-:W-:Y:S01]  /*6730*/  IMAD.MOV.U32 R47, RZ, RZ, R50 ;  /* 0x000000ffff2f7224 */ /* 0x000fe200078e0032 */
[----:B------:R-:W-:Y:S01]  /*6740*/  F2FP.F16.F32.PACK_AB R44, R44, R45 ;  /* 0x0000002d2c2c723e */ /* 0x000fe200000000ff */
[----:B------:R-:W-:Y:S01]  /*6750*/  IMAD.MOV.U32 R45, RZ, RZ, R49 ;  /* 0x000000ffff2d7224 */ /* 0x000fe200078e0031 */
[----:B------:R-:W-:-:S02]  /*6760*/  F2FP.F16.F32.PACK_AB R46, R43, R14 ;  /* 0x0000000e2b2e723e */ /* 0x000fc400000000ff */
[----:B------:R-:W-:-:S07]  /*6770*/  MOV R14, R54 ;  /* 0x00000036000e7202 */ /* 0x000fce0000000f00 */
.L_x_1632:
[----:B------:R-:W-:Y:S05]  /*6780*/  BSYNC B2 ;  /* 0x0000000000027941 */ /* 0x000fea0003800000 */
.L_x_1631:
[----:B---3--:R3:W-:Y:S04]  /*6790*/  ST.E.128 desc[UR60][R52.64], R12 ;  /* 0x0000000c34007985 */ /* 0x0087e8000c101d3c */
[----:B----4-:R3:W-:Y:S02]  /*67a0*/  @!P0 ST.E.128 desc[UR60][R106.64], R44 ;  /* 0x0000002c6a008985 */ /* 0x0107e4000c101d3c */
.L_x_1626:
[----:B------:R-:W-:Y:S05]  /*67b0*/  BSYNC B1 ;  /* 0x0000000000017941 */ /* 0x000fea0003800000 */
.L_x_1625:
[----:B------:R-:W-:-:S03]  /*67c0*/  UMOV UR4, 0xffffffff ;  /* 0xffffffff00047882 */ /* 0x000fc60000000000 */
[----:B------:R-:W-:Y:S05]  /*67d0*/  BRA.DIV UR4, `(.L_x_1633) ;  /* 0x0000022604c87947 */ /* 0x000fea000b800000 */
[----:B---3--:R3:W4:Y:S04]  /*67e0*/  SHFL.IDX PT, R45, R112, 0x1, 0x181f ;  /* 0x00381f00702d7f89 */ /* 0x00872800000e0000 */
[----:B------:R3:W0:Y:S02]  /*67f0*/  SHFL.IDX PT, R44, R105, 0x1, 0x181f ;  /* 0x00381f00692c7f89 */ /* 0x00062400000e0000 */
.L_x_2022:
[----:B------:R-:W-:Y:S05]  /*6800*/  @P4 BRA `(.L_x_1602) ;  /* 0x0000001400304947 */ /* 0x000fea0003800000 */
[----:B------:R-:W-:Y:S01]  /*6810*/  ISETP.NE.AND P0, PT, R29, RZ, PT ;  /* 0x000000ff1d00720c */ /* 0x000fe20003f05270 */
[----:B------:R-:W-:-:S12]  /*6820*/  BSSY B1, `(.L_x_1634) ;  /* 0x0000075000017945 */ /* 0x000fd80003800000 */
[----:B------:R-:W-:Y:S05]  /*6830*/  @!P0 BRA `(.L_x_1635) ;  /* 0x0000000400cc8947 */ /* 0x000fea0003800000 */
[----:B------:R-:W5:Y:S04]  /*6840*/  LDL R15, [R1+0x50] ;  /* 0x00005000010f7983 */ /* 0x000f680000100800 */
[----:B------:R-:W3:Y:S04]  /*6850*/  LDL R14, [R1+0xa4] ;  /* 0x0000a400010e7983 */ /* 0x000ee80000100800 */
[----:B------:R-:W3:Y:S01]  /*6860*/  LDL R13, [R1+0x58] ;  /* 0x00005800010d7983 */ /* 0x000ee20000100800 */
[----:B--2---:R-:W-:Y:S01]  /*6870*/  SEL R11, R93, R116, !P2 ;  /* 0x000000745d0b7207 */ /* 0x004fe20005000000 */
[----:B------:R-:W-:Y:S01]  /*6880*/  BSSY B2, `(.L_x_1636) ;  /* 0x000006c000027945 */ /* 0x000fe20003800000 */
[----:B------:R-:W-:-:S02]  /*6890*/  ISETP.GE.AND P4, PT, R16, R104, PT ;  /* 0x000000681000720c */ /* 0x000fc40003f86270 */
[----:B------:R-:W-:Y:S02]  /*68a0*/  SHF.R.S32.HI R12, RZ, 0x1f, R11 ;  /* 0x0000001fff0c7819 */ /* 0x000fe4000001140b */
[----:B0-----:R-:W-:Y:S02]  /*68b0*/  LEA R46, P0, R36, R44, 0x1 ;  /* 0x0000002c242e7211 */ /* 0x001fe400078008ff */
[----:B------:R-:W-:Y:S02]  /*68c0*/  LEA.HI R12, R12, R11, RZ, 0x4 ;  /* 0x0000000b0c0c7211 */ /* 0x000fe400078f20ff */
[----:B----4-:R-:W-:Y:S02]  /*68d0*/  LEA.HI.X R47, R36, R45, R79, 0x1, P0 ;  /* 0x0000002d242f7211 */ /* 0x010fe400000f0c4f */
[----:B------:R-:W-:-:S04]  /*68e0*/  LEA.HI.SX32 R12, R12, R35, 0x1c ;  /* 0x000000230c0c7211 */ /* 0x000fc800078fe2ff */
[----:B------:R-:W-:Y:S01]  /*68f0*/  SHF.R.S32.HI R11, RZ, 0x1f, R12 ;  /* 0x0000001fff0b7819 */ /* 0x000fe2000001140c */
[----:B------:R-:W-:-:S03]  /*6900*/  IMAD.SHL.U32 R49, R12, 0x8, RZ ;  /* 0x000000080c317824 */ /* 0x000fc600078e00ff */
[----:B------:R-:W-:Y:S02]  /*6910*/  LEA.HI R12, R11, R12, RZ, 0x3 ;  /* 0x0000000c0b0c7211 */ /* 0x000fe400078f18ff */
[----:B------:R-:W-:-:S03]  /*6920*/  ISETP.GE.AND P6, PT, R49, R114, PT ;  /* 0x000000723100720c */ /* 0x000fc60003fc6270 */
[----:B------:R-:W-:-:S05]  /*6930*/  IMAD.SHL.U32 R12, R12, 0x200, RZ ;  /* 0x000002000c0c7824 */ /* 0x000fca00078e00ff */
[----:B------:R-:W-:Y:S02]  /*6940*/  LOP3.LUT R12, R12, 0x7ffff000, RZ, 0xc0, !PT ;  /* 0x7ffff0000c0c7812 */ /* 0x000fe400078ec0ff */
[----:B-----5:R-:W-:-:S03]  /*6950*/  LOP3.LUT R11, R15, 0x38, R49, 0xf8, !PT ;  /* 0x000000380f0b7812 */ /* 0x020fc600078ef831 */
[----:B------:R-:W-:Y:S01]  /*6960*/  @!P6 IMAD.WIDE R48, R49, 0x2, R44 ;  /* 0x000000023130e825 */ /* 0x000fe200078e022c */
[----:B---3--:R-:W-:-:S04]  /*6970*/  LOP3.LUT R11, R11, R14, RZ, 0x3c, !PT ;  /* 0x0000000e0b0b7212 */ /* 0x008fc800078e3cff */
[----:B------:R-:W-:Y:S02]  /*6980*/  IADD3 R13, R11, R12, R13 ;  /* 0x0000000c0b0d7210 */ /* 0x000fe40007ffe00d */
[----:B------:R-:W-:-:S03]  /*6990*/  LEA R11, R202, R0, 0xe ;  /* 0x00000000ca0b7211 */ /* 0x000fc600078e70ff */
[----:B------:R-:W-:Y:S02]  /*69a0*/  IMAD R13, R202, 0x4000, R13 ;  /* 0x00004000ca0d7824 */ /* 0x000fe400078e020d */
[--C-:B------:R-:W-:Y:S02]  /*69b0*/  IMAD R11, R11, 0x2, R18.reuse ;  /* 0x000000020b0b7824 */ /* 0x100fe400078e0212 */
[----:B------:R-:W-:-:S03]  /*69c0*/  IMAD R40, R13, 0x2, R18 ;  /* 0x000000020d287824 */ /* 0x000fc600078e0212 */
[----:B------:R0:W2:Y:S04]  /*69d0*/  LDS.128 R12, [R11+0x20400] ;  /* 0x020400000b0c7984 */ /* 0x0000a80000000c00 */
[----:B------:R-:W3:Y:S01]  /*69e0*/  LDS.128 R40, [R40+0x20400] ;  /* 0x0204000028287984 */ /* 0x000ee20000000c00 */
[----:B------:R-:W-:Y:S05]  /*69f0*/  @P4 BRA `(.L_x_1637) ;  /* 0x0000000400504947 */ /* 0x000fea0003800000 */
[----:B------:R-:W-:Y:S01]  /*6a00*/  SHF.R.U32.HI R54, RZ, 0x10, R69 ;  /* 0x00000010ff367819 */ /* 0x000fe20000011645 */
[----:B---3--:R-:W-:Y:S01]  /*6a10*/  IMAD.MOV.U32 R50, RZ, RZ, R42 ;  /* 0x000000ffff327224 */ /* 0x008fe200078e002a */
[----:B------:R-:W-:Y:S01]  /*6a20*/  SHF.R.U32.HI R52, RZ, 0x10, R61 ;  /* 0x00000010ff347819 */ /* 0x000fe2000001163d */
[--C-:B------:R-:W-:Y:S01]  /*6a30*/  HADD2.F32 R42, -RZ, R41.reuse.H0_H0 ;  /* 0x20000029ff2a7230 */ /* 0x100fe20000004100 */
[----:B------:R-:W-:Y:S01]  /*6a40*/  SHF.R.U64 R74, R62, 0x10, R63 ;  /* 0x000000103e4a7819 */ /* 0x000fe2000000123f */
[----:B------:R-:W-:Y:S01]  /*6a50*/  HADD2.F32 R41, -RZ, R41.H1_H1 ;  /* 0x30000029ff297230 */ /* 0x000fe20000004100 */
[----:B------:R-:W-:Y:S01]  /*6a60*/  SHF.R.U64 R75, R60, 0x10, R61 ;  /* 0x000000103c4b7819 */ /* 0x000fe2000000123d */
[--C-:B0-2---:R-:W-:Y:S01]  /*6a70*/  HADD2.F32 R11, -RZ, R13.reuse.H0_H0 ;  /* 0x2000000dff0b7230 */ /* 0x105fe20000004100 */
[----:B------:R-:W-:Y:S01]  /*6a80*/  SHF.R.U64 R73, R68, 0x10, R69 ;  /* 0x0000001044497819 */ /* 0x000fe20000001245 */
[----:B------:R-:W-:Y:S01]  /*6a90*/  HADD2.F32 R54, -RZ, R54.H0_H0 ;  /* 0x20000036ff367230 */ /* 0x000fe20000004100 */
[--C-:B------:R-:W-:Y:S01]  /*6aa0*/  SHF.R.U64 R69, R70, 0x10, R71.reuse ;  /* 0x0000001046457819 */ /* 0x100fe20000001247 */
[----:B------:R-:W-:Y:S01]  /*6ab0*/  HADD2.F32 R13, -RZ, R13.H1_H1 ;  /* 0x3000000dff0d7230 */ /* 0x000fe20000004100 */
[----:B------:R-:W-:Y:S01]  /*6ac0*/  SHF.R.U32.HI R70, RZ, 0x10, R71 ;  /* 0x00000010ff467819 */ /* 0x000fe20000011647 */
[----:B------:R-:W-:-:S02]  /*6ad0*/  HADD2.F32 R53, -RZ, R122.H1_H1 ;  /* 0x3000007aff357230 */ /* 0x000fc40000004100 */
[-C--:B------:R-:W-:Y:S01]  /*6ae0*/  FMUL.FTZ R62, R41, R54.reuse ;  /* 0x00000036293e7220 */ /* 0x080fe20000410000 */
[----:B------:R-:W-:Y:S02]  /*6af0*/  HADD2.F32 R52, -RZ, R52.H0_H0 ;  /* 0x20000034ff347230 */ /* 0x000fe40000004100 */
[----:B------:R-:W-:Y:S01]  /*6b00*/  FMUL.FTZ R54, R13, R54 ;  /* 0x000000360d367220 */ /* 0x000fe20000410000 */
[----:B------:R-:W-:Y:S02]  /*6b10*/  HADD2.F32 R51, -RZ, R120.H1_H1 ;  /* 0x30000078ff337230 */ /* 0x000fe40000004100 */
[-C--:B------:R-:W-:Y:S01]  /*6b20*/  FMUL.FTZ R60, R42, R53.reuse ;  /* 0x000000352a3c7220 */ /* 0x080fe20000410000 */
[----:B------:R-:W-:Y:S01]  /*6b30*/  FMUL.FTZ R55, R11, R53 ;  /* 0x000000350b377220 */ /* 0x000fe20000410000 */
[-C--:B------:R-:W-:Y:S01]  /*6b40*/  FFMA.FTZ R62, R13, R52.reuse, -R62 ;  /* 0x000000340d3e7223 */ /* 0x080fe2000001083e */
[----:B------:R-:W-:Y:S01]  /*6b50*/  FFMA.FTZ R68, R41, R52, R54 ;  /* 0x0000003429447223 */ /* 0x000fe20000010036 */
[----:B------:R-:W-:Y:S01]  /*6b60*/  FFMA.FTZ R53, R11, R51, -R60 ;  /* 0x000000330b357223 */ /* 0x000fe2000001083c */
[----:B------:R-:W-:-:S02]  /*6b70*/  HADD2.F32 R54, -RZ, R121.H1_H1 ;  /* 0x30000079ff367230 */ /* 0x000fc40000004100 */
[----:B------:R-:W-:Y:S01]  /*6b80*/  FFMA.FTZ R55, R42, R51, R55 ;  /* 0x000000332a377223 */ /* 0x000fe20000010037 */
[----:B------:R-:W-:Y:S01]  /*6b90*/  HADD2.F32 R13, -RZ, R43.H0_H0 ;  /* 0x2000002bff0d7230 */ /* 0x000fe20000004100 */
[----:B------:R-:W-:Y:S01]  /*6ba0*/  SHF.R.U32.HI R63, RZ, 0x10, R63 ;  /* 0x00000010ff3f7819 */ /* 0x000fe2000001163f */
[----:B------:R-:W-:Y:S02]  /*6bb0*/  HADD2.F32 R11, -RZ, R15.H0_H0 ;  /* 0x2000000fff0b7230 */ /* 0x000fe40000004100 */
[----:B------:R-:W-:Y:S02]  /*6bc0*/  HADD2.F32 R60, -RZ, R70.H0_H0 ;  /* 0x20000046ff3c7230 */ /* 0x000fe40000004100 */
[-C--:B------:R-:W-:Y:S01]  /*6bd0*/  FMUL.FTZ R70, R13, R54.reuse ;  /* 0x000000360d467220 */ /* 0x080fe20000410000 */
[----:B------:R-:W-:Y:S02]  /*6be0*/  HADD2.F32 R42, -RZ, R119.H1_H1 ;  /* 0x30000077ff2a7230 */ /* 0x000fe40000004100 */
[----:B------:R-:W-:Y:S01]  /*6bf0*/  FMUL.FTZ R54, R11, R54 ;  /* 0x000000360b367220 */ /* 0x000fe20000410000 */
[----:B------:R-:W-:Y:S01]  /*6c00*/  HADD2.F32 R43, -RZ, R43.H1_H1 ;  /* 0x3000002bff2b7230 */ /* 0x000fe20000004100 */
[----:B------:R-:W-:Y:S01]  /*6c10*/  F2FP.F16.F32.PACK_AB R55, R68, R55 ;  /* 0x000000374437723e */ /* 0x000fe200000000ff */
[----:B------:R-:W-:-:S02]  /*6c20*/  HADD2.F32 R15, -RZ, R15.H1_H1 ;  /* 0x3000000fff0f7230 */ /* 0x000fc40000004100 */
[----:B------:R-:W-:Y:S01]  /*6c30*/  FFMA.FTZ R54, R13, R42, R54 ;  /* 0x0000002a0d367223 */ /* 0x000fe20000010036 */
[----:B------:R-:W-:Y:S02]  /*6c40*/  HADD2.F32 R52, -RZ, R63.H0_H0 ;  /* 0x2000003fff347230 */ /* 0x000fe40000004100 */
[----:B------:R-:W-:Y:S01]  /*6c50*/  FMUL.FTZ R72, R43, R60 ;  /* 0x0000003c2b487220 */ /* 0x000fe20000410000 */
[----:B------:R-:W-:Y:S01]  /*6c60*/  FFMA.FTZ R70, R11, R42, -R70 ;  /* 0x0000002a0b467223 */ /* 0x000fe20000010846 */
[----:B------:R-:W-:Y:S02]  /*6c70*/  HADD2.F32 R13, -RZ, R40.H0_H0 ;  /* 0x20000028ff0d7230 */ /* 0x000fe40000004100 */
[C---:B------:R-:W-:Y:S01]  /*6c80*/  FMUL.FTZ R60, R15.reuse, R60 ;  /* 0x0000003c0f3c7220 */ /* 0x040fe20000410000 */
[----:B------:R-:W-:Y:S02]  /*6c90*/  HADD2.F32 R41, -RZ, R73.H0_H0 ;  /* 0x20000049ff297230 */ /* 0x000fe40000004100 */
[----:B------:R-:W-:Y:S01]  /*6ca0*/  FFMA.FTZ R61, R15, R52, -R72 ;  /* 0x000000340f3d7223 */ /* 0x000fe20000010848 */
[----:B------:R-:W-:-:S02]  /*6cb0*/  HADD2.F32 R11, -RZ, R12.H0_H0 ;  /* 0x2000000cff0b7230 */ /* 0x000fc40000004100 */
[----:B------:R-:W-:Y:S01]  /*6cc0*/  FFMA.FTZ R63, R43, R52, R60 ;  /* 0x000000342b3f7223 */ /* 0x000fe2000001003c */
[----:B------:R-:W-:Y:S02]  /*6cd0*/  HADD2.F32 R40, -RZ, R40.H1_H1 ;  /* 0x30000028ff287230 */ /* 0x000fe40000004100 */
[----:B------:R-:W-:Y:S02]  /*6ce0*/  HADD2.F32 R122, -RZ, R122.H0_H0 ;  /* 0x2000007aff7a7230 */ /* 0x000fe40000004100 */
[----:B------:R-:W-:Y:S02]  /*6cf0*/  HADD2.F32 R12, -RZ, R12.H1_H1 ;  /* 0x3000000cff0c7230 */ /* 0x000fe40000004100 */
[----:B------:R-:W-:Y:S01]  /*6d00*/  FMUL.FTZ R43, R40, R41 ;  /* 0x00000029282b7220 */ /* 0x000fe20000410000 */
[----:B------:R-:W-:Y:S02]  /*6d10*/  HADD2.F32 R15, -RZ, R75.H0_H0 ;  /* 0x2000004bff0f7230 */ /* 0x000fe40000004100 */
[----:B------:R-:W-:Y:S01]  /*6d20*/  FMUL.FTZ R42, R13, R122 ;  /* 0x0000007a0d2a7220 */ /* 0x000fe20000410000 */
[----:B------:R-:W-:-:S02]  /*6d30*/  HADD2.F32 R120, -RZ, R120.H0_H0 ;  /* 0x20000078ff787230 */ /* 0x000fc40000004100 */
[C---:B------:R-:W-:Y:S01]  /*6d40*/  FMUL.FTZ R41, R12.reuse, R41 ;  /* 0x000000290c297220 */ /* 0x040fe20000410000 */
[C---:B------:R-:W-:Y:S01]  /*6d50*/  FMUL.FTZ R122, R11.reuse, R122 ;  /* 0x0000007a0b7a7220 */ /* 0x040fe20000410000 */
[-C--:B------:R-:W-:Y:S01]  /*6d60*/  FFMA.FTZ R43, R12, R15.reuse, -R43 ;  /* 0x0000000f0c2b7223 */ /* 0x080fe2000001082b */
[----:B------:R-:W-:Y:S02]  /*6d70*/  HADD2.F32 R12, -RZ, R50.H0_H0 ;  /* 0x20000032ff0c7230 */ /* 0x000fe40000004100 */
[-C--:B------:R-:W-:Y:S01]  /*6d80*/  FFMA.FTZ R42, R11, R120.reuse, -R42 ;  /* 0x000000780b2a7223 */ /* 0x080fe2000001082a */
[----:B------:R-:W-:Y:S01]  /*6d90*/  FFMA.FTZ R41, R40, R15, R41 ;  /* 0x0000000f28297223 */ /* 0x000fe20000010029 */
[----:B------:R-:W-:Y:S02]  /*6da0*/  HADD2.F32 R121, -RZ, R121.H0_H0 ;  /* 0x20000079ff797230 */ /* 0x000fe40000004100 */
[----:B------:R-:W-:Y:S01]  /*6db0*/  FFMA.FTZ R122, R13, R120, R122 ;  /* 0x000000780d7a7223 */ /* 0x000fe2000001007a */
[----:B------:R-:W-:Y:S01]  /*6dc0*/  HADD2.F32 R15, -RZ, R69.H0_H0 ;  /* 0x20000045ff0f7230 */ /* 0x000fe20000004100 */
[----:B------:R-:W-:Y:S01]  /*6dd0*/  F2FP.F16.F32.PACK_AB R63, R63, R54 ;  /* 0x000000363f3f723e */ /* 0x000fe200000000ff */
[----:B------:R-:W-:-:S02]  /*6de0*/  HADD2.F32 R11, -RZ, R14.H0_H0 ;  /* 0x2000000eff0b7230 */ /* 0x000fc40000004100 */
[-C--:B------:R-:W-:Y:S01]  /*6df0*/  FMUL.FTZ R40, R12, R121.reuse ;  /* 0x000000790c287220 */ /* 0x080fe20000410000 */
        /* <DEDUP_REMOVED lines=8> */
[----:B------:R-:W-:-:S02]  /*6e80*/  IMAD.MOV.U32 R41, RZ, RZ, R55 ;  /* 0x000000ffff297224 */ /* 0x000fc400078e0037 */
[-C--:B------:R-:W-:Y:S01]  /*6e90*/  FFMA.FTZ R40, R11, R119.reuse, -R40 ;  /* 0x000000770b287223 */ /* 0x080fe20000010828 */
[----:B------:R-:W-:Y:S01]  /*6ea0*/  FFMA.FTZ R121, R12, R119, R121 ;  /* 0x000000770c797223 */ /* 0x000fe20000010079 */
[-C--:B------:R-:W-:Y:S01]  /*6eb0*/  FFMA.FTZ R51, R14, R13.reuse, -R51 ;  /* 0x0000000d0e337223 */ /* 0x080fe20000010833 */
[----:B------:R-:W-:Y:S01]  /*6ec0*/  FFMA.FTZ R50, R50, R13, R15 ;  /* 0x0000000d32327223 */ /* 0x000fe2000001000f */
[----:B------:R-:W-:Y:S01]  /*6ed0*/  F2FP.F16.F32.PACK_AB R12, R43, R42 ;  /* 0x0000002a2b0c723e */ /* 0x000fe200000000ff */
[----:B------:R-:W-:Y:S01]  /*6ee0*/  IMAD.MOV.U32 R43, RZ, RZ, R63 ;  /* 0x000000ffff2b7224 */ /* 0x000fe200078e003f */
[----:B------:R-:W-:Y:S02]  /*6ef0*/  F2FP.F16.F32.PACK_AB R13, R62, R53 ;  /* 0x000000353e0d723e */ /* 0x000fe400000000ff */
[----:B------:R-:W-:Y:S02]  /*6f00*/  F2FP.F16.F32.PACK_AB R14, R51, R40 ;  /* 0x00000028330e723e */ /* 0x000fe400000000ff */
[----:B------:R-:W-:-:S02]  /*6f10*/  F2FP.F16.F32.PACK_AB R15, R61, R70 ;  /* 0x000000463d0f723e */ /* 0x000fc400000000ff */
[----:B------:R-:W-:Y:S02]  /*6f20*/  F2FP.F16.F32.PACK_AB R42, R50, R121 ;  /* 0x00000079322a723e */ /* 0x000fe400000000ff */
[----:B------:R-:W-:-:S07]  /*6f30*/  MOV R40, R54 ;  /* 0x0000003600287202 */ /* 0x000fce0000000f00 */
.L_x_1637:
[----:B------:R-:W-:Y:S05]  /*6f40*/  BSYNC B2 ;  /* 0x0000000000027941 */ /* 0x000fea0003800000 */
.L_x_1636:
[----:B--2---:R2:W-:Y:S04]  /*6f50*/  ST.E.128 desc[UR60][R46.64], R12 ;  /* 0x0000000c2e007985 */ /* 0x0045e8000c101d3c */
[----:B---3--:R2:W-:Y:S02]  /*6f60*/  @!P6 ST.E.128 desc[UR60][R48.64], R40 ;  /* 0x000000283000e985 */ /* 0x0085e4000c101d3c */
.L_x_1635:
[----:B------:R-:W-:Y:S05]  /*6f70*/  BSYNC B1 ;  /* 0x0000000000017941 */ /* 0x000fea0003800000 */
.L_x_1634:
[----:B------:R-:W-:-:S13]  /*6f80*/  ISETP.NE.AND P0, PT, R76, RZ, PT ;  /* 0x000000ff4c00720c */ /* 0x000fda0003f05270 */
[----:B------:R-:W-:Y:S05]  /*6f90*/  @!P0 BRA `(.L_x_1602) ;  /* 0x0000000c004c8947 */ /* 0x000fea0003800000 */
[----:B--2---:R-:W2:Y:S04]  /*6fa0*/  LDL R12, [R1+0x50] ;  /* 0x00005000010c7983 */ /* 0x004ea80000100800 */
[----:B------:R-:W5:Y:S04]  /*6fb0*/  LDL R15, [R1+0xa4] ;  /* 0x0000a400010f7983 */ /* 0x000f680000100800 */
[----:B------:R-:W3:Y:S01]  /*6fc0*/  LDL R14, [R1+0x58] ;  /* 0x00005800010e7983 */ /* 0x000ee20000100800 */
[----:B------:R-:W-:Y:S01]  /*6fd0*/  SEL R116, R93, R116, !P1 ;  /* 0x000000745d747207 */ /* 0x000fe20004800000 */
[----:B------:R-:W-:Y:S01]  /*6fe0*/  BSSY B1, `(.L_x_1638) ;  /* 0x000006c000017945 */ /* 0x000fe20003800000 */
[----:B------:R-:W-:-:S02]  /*6ff0*/  ISETP.GE.AND P4, PT, R205, R104, PT ;  /* 0x00000068cd00720c */ /* 0x000fc40003f86270 */
[----:B0-----:R-:W-:Y:S02]  /*7000*/  SHF.R.S32.HI R11, RZ, 0x1f, R116 ;  /* 0x0000001fff0b7819 */ /* 0x001fe40000011474 */
[----:B------:R-:W-:Y:S02]  /*7010*/  LEA R46, P0, R39, R44, 0x1 ;  /* 0x0000002c272e7211 */ /* 0x000fe400078008ff */
[----:B------:R-:W-:Y:S02]  /*7020*/  LEA.HI R116, R11, R116, RZ, 0x4 ;  /* 0x000000740b747211 */ /* 0x000fe400078f20ff */
[----:B----4-:R-:W-:Y:S02]  /*7030*/  LEA.HI.X R47, R39, R45, R88, 0x1, P0 ;  /* 0x0000002d272f7211 */ /* 0x010fe400000f0c58 */
[----:B------:R-:W-:-:S04]  /*7040*/  LEA.HI.SX32 R116, R116, R37, 0x1c ;  /* 0x0000002574747211 */ /* 0x000fc800078fe2ff */
[----:B------:R-:W-:Y:S01]  /*7050*/  SHF.R.S32.HI R13, RZ, 0x1f, R116 ;  /* 0x0000001fff0d7819 */ /* 0x000fe20000011474 */
[----:B------:R-:W-:-:S03]  /*7060*/  IMAD.SHL.U32 R11, R116, 0x8, RZ ;  /* 0x00000008740b7824 */ /* 0x000fc600078e00ff */
[----:B------:R-:W-:-:S05]  /*7070*/  LEA.HI R13, R13, R116, RZ, 0x3 ;  /* 0x000000740d0d7211 */ /* 0x000fca00078f18ff */
[----:B------:R-:W-:-:S05]  /*7080*/  IMAD.SHL.U32 R13, R13, 0x200, RZ ;  /* 0x000002000d0d7824 */ /* 0x000fca00078e00ff */
[----:B------:R-:W-:Y:S02]  /*7090*/  LOP3.LUT R13, R13, 0x7ffff000, RZ, 0xc0, !PT ;  /* 0x7ffff0000d0d7812 */ /* 0x000fe400078ec0ff */
[----:B--2---:R-:W-:-:S04]  /*70a0*/  LOP3.LUT R12, R12, 0x38, R11, 0xf8, !PT ;  /* 0x000000380c0c7812 */ /* 0x004fc800078ef80b */
[----:B-----5:R-:W-:-:S04]  /*70b0*/  LOP3.LUT R12, R12, R15, RZ, 0x3c, !PT ;  /* 0x0000000f0c0c7212 */ /* 0x020fc800078e3cff */
[----:B---3--:R-:W-:Y:S02]  /*70c0*/  IADD3 R15, R12, R13, R14 ;  /* 0x0000000d0c0f7210 */ /* 0x008fe40007ffe00e */
[----:B------:R-:W-:-:S03]  /*70d0*/  LEA R13, R202, R5, 0xe ;  /* 0x00000005ca0d7211 */ /* 0x000fc600078e70ff */
[----:B------:R-:W-:Y:S02]  /*70e0*/  IMAD R15, R202, 0x4000, R15 ;  /* 0x00004000ca0f7824 */ /* 0x000fe400078e020f */
[--C-:B------:R-:W-:Y:S02]  /*70f0*/  IMAD R13, R13, 0x2, R18.reuse ;  /* 0x000000020d0d7824 */ /* 0x100fe400078e0212 */
[----:B------:R-:W-:-:S04]  /*7100*/  IMAD R40, R15, 0x2, R18 ;  /* 0x000000020f287824 */ /* 0x000fc800078e0212 */
[----:B------:R-:W0:Y:S04]  /*7110*/  LDS.128 R12, [R13+0x20400] ;  /* 0x020400000d0c7984 */ /* 0x000e280000000c00 */
[----:B------:R-:W2:Y:S01]  /*7120*/  LDS.128 R40, [R40+0x20400] ;  /* 0x0204000028287984 */ /* 0x000ea20000000c00 */
[----:B------:R-:W-:Y:S05]  /*7130*/  @P4 BRA `(.L_x_1639) ;  /* 0x0000000400584947 */ /* 0x000fea0003800000 */
[----:B------:R-:W-:Y:S01]  /*7140*/  SHF.R.U32.HI R52, RZ, 0x10, R65 ;  /* 0x00000010ff347819 */ /* 0x000fe20000011641 */
[----:B--2---:R-:W-:Y:S01]  /*7150*/  IMAD.MOV.U32 R48, RZ, RZ, R40 ;  /* 0x000000ffff307224 */ /* 0x004fe200078e0028 */
[----:B0-----:R-:W-:Y:S01]  /*7160*/  MOV R40, R14 ;  /* 0x0000000e00287202 */ /* 0x001fe20000000f00 */
[----:B------:R-:W-:Y:S01]  /*7170*/  IMAD.MOV.U32 R49, RZ, RZ, R42 ;  /* 0x000000ffff317224 */ /* 0x000fe200078e002a */
[--C-:B------:R-:W-:Y:S01]  /*7180*/  SHF.R.U32.HI R50, RZ, 0x10, R57.reuse ;  /* 0x00000010ff327819 */ /* 0x100fe20000011639 */
[--C-:B------:R-:W-:Y:S01]  /*7190*/  HADD2.F32 R42, -RZ, R41.reuse.H0_H0 ;  /* 0x20000029ff2a7230 */ /* 0x100fe20000004100 */
[----:B------:R-:W-:Y:S01]  /*71a0*/  SHF.R.U64 R68, R56, 0x10, R57 ;  /* 0x0000001038447819 */ /* 0x000fe20000001239 */
[----:B------:R-:W-:Y:S01]  /*71b0*/  HADD2.F32 R41, -RZ, R41.H1_H1 ;  /* 0x30000029ff297230 */ /* 0x000fe20000004100 */
[----:B------:R-:W-:Y:S01]  /*71c0*/  SHF.R.U64 R63, R58, 0x10, R59 ;  /* 0x000000103a3f7819 */ /* 0x000fe2000000123b */
[--C-:B------:R-:W-:Y:S01]  /*71d0*/  HADD2.F32 R14, -RZ, R13.reuse.H0_H0 ;  /* 0x2000000dff0e7230 */ /* 0x100fe20000004100 */
[----:B------:R-:W-:Y:S01]  /*71e0*/  SHF.R.U64 R57, R66, 0x10, R67 ;  /* 0x0000001042397819 */ /* 0x000fe20000001243 */
[----:B------:R-:W-:Y:S01]  /*71f0*/  HADD2.F32 R52, -RZ, R52.H0_H0 ;  /* 0x20000034ff347230 */ /* 0x000fe20000004100 */
[----:B------:R-:W-:Y:S01]  /*7200*/  SHF.R.U32.HI R58, RZ, 0x10, R59 ;  /* 0x00000010ff3a7819 */ /* 0x000fe2000001163b */
[----:B------:R-:W-:Y:S01]  /*7210*/  HADD2.F32 R13, -RZ, R13.H1_H1 ;  /* 0x3000000dff0d7230 */ /* 0x000fe20000004100 */
[----:B------:R-:W-:Y:S01]  /*7220*/  SHF.R.U32.HI R66, RZ, 0x10, R67 ;  /* 0x00000010ff427819 */ /* 0x000fe20000011643 */
        /* <DEDUP_REMOVED lines=14> */
[----:B------:R-:W-:Y:S02]  /*7310*/  HADD2.F32 R14, -RZ, R43.H0_H0 ;  /* 0x2000002bff0e7230 */ /* 0x000fe40000004100 */
[----:B------:R-:W-:Y:S02]  /*7320*/  HADD2.F32 R41, -RZ, R113.H1_H1 ;  /* 0x30000071ff297230 */ /* 0x000fe40000004100 */
[----:B------:R-:W-:Y:S01]  /*7330*/  FMUL.FTZ R51, R13, R50 ;  /* 0x000000320d337220 */ /* 0x000fe20000410000 */
[----:B------:R-:W-:Y:S01]  /*7340*/  HADD2.F32 R43, -RZ, R43.H1_H1 ;  /* 0x3000002bff2b7230 */ /* 0x000fe20000004100 */
[----:B------:R-:W-:Y:S01]  /*7350*/  F2FP.F16.F32.PACK_AB R53, R56, R53 ;  /* 0x000000353835723e */ /* 0x000fe200000000ff */
[----:B------:R-:W-:-:S02]  /*7360*/  HADD2.F32 R52, -RZ, R66.H0_H0 ;  /* 0x20000042ff347230 */ /* 0x000fc40000004100 */
[CC--:B------:R-:W-:Y:S01]  /*7370*/  FFMA.FTZ R59, R14.reuse, R41.reuse, R51 ;  /* 0x000000290e3b7223 */ /* 0x0c0fe20000010033 */
[----:B------:R-:W-:Y:S02]  /*7380*/  HADD2.F32 R42, -RZ, R58.H0_H0 ;  /* 0x2000003aff2a7230 */ /* 0x000fe40000004100 */
[----:B------:R-:W-:Y:S01]  /*7390*/  FMUL.FTZ R58, R14, R50 ;  /* 0x000000320e3a7220 */ /* 0x000fe20000410000 */
[----:B------:R-:W-:Y:S02]  /*73a0*/  HADD2.F32 R15, -RZ, R15.H1_H1 ;  /* 0x3000000fff0f7230 */ /* 0x000fe40000004100 */
[----:B------:R-:W-:Y:S01]  /*73b0*/  FMUL.FTZ R50, R43, R52 ;  /* 0x000000342b327220 */ /* 0x000fe20000410000 */
[----:B------:R-:W-:Y:S02]  /*73c0*/  HADD2.F32 R14, -RZ, R48.H0_H0 ;  /* 0x20000030ff0e7230 */ /* 0x000fe40000004100 */
[----:B------:R-:W-:Y:S01]  /*73d0*/  FFMA.FTZ R58, R13, R41, -R58 ;  /* 0x000000290d3a7223 */ /* 0x000fe2000001083a */
[----:B------:R-:W-:-:S02]  /*73e0*/  HADD2.F32 R118, -RZ, R118.H0_H0 ;  /* 0x20000076ff767230 */ /* 0x000fc40000004100 */
[C---:B------:R-:W-:Y:S01]  /*73f0*/  FMUL.FTZ R52, R15.reuse, R52 ;  /* 0x000000340f347220 */ /* 0x040fe20000410000 */
[----:B------:R-:W-:Y:S02]  /*7400*/  HADD2.F32 R41, -RZ, R62.H0_H0 ;  /* 0x2000003eff297230 */ /* 0x000fe40000004100 */
[-C--:B------:R-:W-:Y:S01]  /*7410*/  FFMA.FTZ R61, R15, R42.reuse, -R50 ;  /* 0x0000002a0f3d7223 */ /* 0x080fe20000010832 */
[----:B------:R-:W-:Y:S02]  /*7420*/  HADD2.F32 R13, -RZ, R12.H0_H0 ;  /* 0x2000000cff0d7230 */ /* 0x000fe40000004100 */
[----:B------:R-:W-:Y:S01]  /*7430*/  FFMA.FTZ R60, R43, R42, R52 ;  /* 0x0000002a2b3c7223 */ /* 0x000fe20000010034 */
[----:B------:R-:W-:Y:S02]  /*7440*/  HADD2.F32 R48, -RZ, R48.H1_H1 ;  /* 0x30000030ff307230 */ /* 0x000fe40000004100 */
[----:B------:R-:W-:Y:S01]  /*7450*/  FMUL.FTZ R42, R14, R118 ;  /* 0x000000760e2a7220 */ /* 0x000fe20000410000 */
[----:B------:R-:W-:-:S02]  /*7460*/  HADD2.F32 R12, -RZ, R12.H1_H1 ;  /* 0x3000000cff0c7230 */ /* 0x000fc40000004100 */
[C---:B------:R-:W-:Y:S01]  /*7470*/  FMUL.FTZ R43, R13.reuse, R118 ;  /* 0x000000760d2b7220 */ /* 0x040fe20000410000 */
[----:B------:R-:W-:Y:S02]  /*7480*/  HADD2.F32 R115, -RZ, R115.H0_H0 ;  /* 0x20000073ff737230 */ /* 0x000fe40000004100 */
[-C--:B------:R-:W-:Y:S01]  /*7490*/  FMUL.FTZ R51, R48, R41.reuse ;  /* 0x0000002930337220 */ /* 0x080fe20000410000 */
[----:B------:R-:W-:Y:S02]  /*74a0*/  HADD2.F32 R15, -RZ, R68.H0_H0 ;  /* 0x20000044ff0f7230 */ /* 0x000fe40000004100 */
[----:B------:R-:W-:Y:S01]  /*74b0*/  FMUL.FTZ R41, R12, R41 ;  /* 0x000000290c297220 */ /* 0x000fe20000410000 */
[----:B------:R-:W-:Y:S02]  /*74c0*/  HADD2.F32 R117, -RZ, R117.H0_H0 ;  /* 0x20000075ff757230 */ /* 0x000fe40000004100 */
[----:B------:R-:W-:Y:S01]  /*74d0*/  FFMA.FTZ R42, R13, R115, -R42 ;  /* 0x000000730d2a7223 */ /* 0x000fe2000001082a */
[----:B------:R-:W-:-:S02]  /*74e0*/  HADD2.F32 R13, -RZ, R49.H0_H0 ;  /* 0x20000031ff0d7230 */ /* 0x000fc40000004100 */
[-C--:B------:R-:W-:Y:S01]  /*74f0*/  FFMA.FTZ R51, R12, R15.reuse, -R51 ;  /* 0x0000000f0c337223 */ /* 0x080fe20000010833 */
[----:B------:R-:W-:Y:S01]  /*7500*/  FFMA.FTZ R48, R48, R15, R41 ;  /* 0x0000000f30307223 */ /* 0x000fe20000010029 */
[--C-:B------:R-:W-:Y:S02]  /*7510*/  HADD2.F32 R12, -RZ, R40.reuse.H0_H0 ;  /* 0x20000028ff0c7230 */ /* 0x100fe40000004100 */
[----:B------:R-:W-:Y:S01]  /*7520*/  FFMA.FTZ R43, R14, R115, R43 ;  /* 0x000000730e2b7223 */ /* 0x000fe2000001002b */
[----:B------:R-:W-:Y:S02]  /*7530*/  HADD2.F32 R15, -RZ, R57.H0_H0 ;  /* 0x20000039ff0f7230 */ /* 0x000fe40000004100 */
[-C--:B------:R-:W-:Y:S01]  /*7540*/  FMUL.FTZ R41, R13, R117.reuse ;  /* 0x000000750d297220 */ /* 0x080fe20000410000 */
[----:B------:R-:W-:Y:S02]  /*7550*/  HADD2.F32 R49, -RZ, R49.H1_H1 ;  /* 0x30000031ff317230 */ /* 0x000fe40000004100 */
[----:B------:R-:W-:Y:S01]  /*7560*/  FMUL.FTZ R50, R12, R117 ;  /* 0x000000750c327220 */ /* 0x000fe20000410000 */
[----:B------:R-:W-:Y:S01]  /*7570*/  HADD2.F32 R40, -RZ, R40.H1_H1 ;  /* 0x30000028ff287230 */ /* 0x000fe20000004100 */
[----:B------:R-:W-:Y:S01]  /*7580*/  F2FP.F16.F32.PACK_AB R59, R60, R59 ;  /* 0x0000003b3c3b723e */ /* 0x000fe200000000ff */
[----:B------:R-:W-:-:S02]  /*7590*/  HADD2.F32 R113, -RZ, R113.H0_H0 ;  /* 0x20000071ff717230 */ /* 0x000fc40000004100 */
        /* <DEDUP_REMOVED lines=8> */
[----:B------:R-:W-:Y:S01]  /*7620*/  F2FP.F16.F32.PACK_AB R52, R48, R43 ;  /* 0x0000002b3034723e */ /* 0x000fe200000000ff */
[----:B------:R-:W-:Y:S01]  /*7630*/  IMAD.MOV.U32 R43, RZ, RZ, R59 ;  /* 0x000000ffff2b7224 */ /* 0x000fe200078e003b */
[----:B------:R-:W-:-:S02]  /*7640*/  F2FP.F16.F32.PACK_AB R12, R51, R42 ;  /* 0x0000002a330c723e */ /* 0x000fc400000000ff */
[----:B------:R-:W-:Y:S01]  /*7650*/  F2FP.F16.F32.PACK_AB R14, R40, R41 ;  /* 0x00000029280e723e */ /* 0x000fe200000000ff */
[----:B------:R-:W-:Y:S01]  /*7660*/  IMAD.MOV.U32 R40, RZ, RZ, R52 ;  /* 0x000000ffff287224 */ /* 0x000fe200078e0034 */
[----:B------:R-:W-:Y:S01]  /*7670*/  F2FP.F16.F32.PACK_AB R13, R54, R55 ;  /* 0x00000037360d723e */ /* 0x000fe200000000ff */
[----:B------:R-:W-:Y:S01]  /*7680*/  IMAD.MOV.U32 R41, RZ, RZ, R53 ;  /* 0x000000ffff297224 */ /* 0x000fe200078e0035 */
[----:B------:R-:W-:-:S07]  /*7690*/  F2FP.F16.F32.PACK_AB R42, R49, R50 ;  /* 0x00000032312a723e */ /* 0x000fce00000000ff */
.L_x_1639:
[----:B------:R-:W-:Y:S05]  /*76a0*/  BSYNC B1 ;  /* 0x0000000000017941 */ /* 0x000fea0003800000 */
.L_x_1638:
[----:B0-----:R0:W-:Y:S01]  /*76b0*/  ST.E.128 desc[UR60][R46.64], R12 ;  /* 0x0000000c2e007985 */ /* 0x0011e2000c101d3c */
[----:B------:R-:W-:-:S13]  /*76c0*/  ISETP.GE.AND P0, PT, R11, R114, PT ;  /* 0x000000720b00720c */ /* 0x000fda0003f06270 */
[----:B------:R-:W-:Y:S05]  /*76d0*/  @P0 BRA `(.L_x_1602) ;  /* 0x00000004007c0947 */ /* 0x000fea0003800000 */
[----:B------:R-:W-:-:S05]  /*76e0*/  IMAD.WIDE R44, R11, 0x2, R44 ;  /* 0x000000020b2c7825 */ /* 0x000fca00078e022c */
[----:B--2---:R2:W-:Y:S01]  /*76f0*/  ST.E.128 desc[UR60][R44.64], R40 ;  /* 0x000000282c007985 */ /* 0x0045e2000c101d3c */
[----:B------:R-:W-:Y:S05]  /*7700*/  BRA `(.L_x_1602) ;  /* 0x0000000400707947 */ /* 0x000fea0003800000 */
.L_x_1575:
[----:B------:R-:W-:-:S13]  /*7710*/  ISETP.NE.AND P5, PT, R225, 0x3, PT ;  /* 0x00000003e100780c */ /* 0x000fda0003fa5270 */
[----:B------:R-:W-:Y:S05]  /*7720*/  @!P5 BRA `(.L_x_1640) ;  /* 0x000000000004d947 */ /* 0x000fea0003800000 */
[----:B------:R-:W-:Y:S01]  /*7730*/  BPT.TRAP 0x1 ;  /* 0x000000040000795c */ /* 0x000fe20000300000 */
.L_x_1640:
[----:B------:R-:W2:Y:S01]  /*7740*/  LDL R11, [R1+0x40] ;  /* 0x00004000010b7983 */ /* 0x000ea20000100800 */
[----:B------:R-:W-:Y:S01]  /*7750*/  LEA R89, R202, R18, 0x3 ;  /* 0x00000012ca597211 */ /* 0x000fe200078e18ff */
[----:B------:R-:W-:Y:S01]  /*7760*/  BSSY B1, `(.L_x_1641) ;  /* 0x0000005000017945 */ /* 0x000fe20003800000 */
[----:B------:R-:W-:Y:S02]  /*7770*/  SHF.R.S32.HI R99, RZ, 0x1f, R100 ;  /* 0x0000001fff637819 */ /* 0x000fe40000011464 */
[----:B--2---:R-:W-:-:S04]  /*7780*/  SHF.L.U32 R103, R11, 0x1f, RZ ;  /* 0x0000001f0b677819 */ /* 0x004fc800000006ff */
[----:B------:R-:W0:Y:S02]  /*7790*/  SYNCS.PHASECHK.TRANS64.TRYWAIT P0, [R89+URZ+0x30890], R103 ;  /* 0x03089067590075a7 */ /* 0x000e24000800017f */
[----:B0-----:R-:W-:Y:S05]  /*77a0*/  @!P0 BRA `(.L_x_1642) ;  /* 0x0000021800208947 */ /* 0x001fea0003800000 */
.L_x_2023:
[----:B------:R-:W-:Y:S05]  /*77b0*/  BSYNC B1 ;  /* 0x0000000000017941 */ /* 0x000fea0003800000 */
.L_x_1641:
[----:B------:R-:W2:Y:S01]  /*77c0*/  LDL R40, [R1+0xc] ;  /* 0x00000c0001287983 */ /* 0x000ea20000100800 */
        /* <DEDUP_REMOVED lines=22> */
[----:B--2---:R-:W-:-:S05]  /*7930*/  IMAD.IADD R50, R97, 0x1, -R40 ;  /* 0x0000000161327824 */ /* 0x004fca00078e0a28 */
[----:B------:R-:W-:Y:S01]  /*7940*/  ISETP.GE.AND P0, PT, R50, 0x1, PT ;  /* 0x000000013200780c */ /* 0x000fe20003f06270 */
[----:B------:R-:W-:-:S12]  /*7950*/  BRA.DIV UR4, `(.L_x_1643) ;  /* 0x0000021604c87947 */ /* 0x000fd8000b800000 */
[----:B------:R1:W2:Y:S04]  /*7960*/  SHFL.IDX PT, R40, R43, RZ, 0x181f ;  /* 0x00181fff2b287589 */ /* 0x0002a800000e0000 */
[----:B------:R1:W3:Y:S02]  /*7970*/  SHFL.IDX PT, R42, R41, RZ, 0x181f ;  /* 0x00181fff292a7589 */ /* 0x0002e400000e0000 */
.L_x_2027:
[----:B------:R-:W-:Y:S04]  /*7980*/  BSSY B1, `(.L_x_1644) ;  /* 0x0000018000017945 */ /* 0x000fe80003800000 */
[----:B------:R-:W-:Y:S05]  /*7990*/  @!P0 BRA `(.L_x_1645) ;  /* 0x0000000000588947 */ /* 0x000fea0003800000 */
[----:B------:R-:W4:Y:S01]  /*79a0*/  LDL R11, [R1] ;  /* 0x00000000010b7983 */ /* 0x000f220000100800 */
[----:B------:R-:W-:Y:S02]  /*79b0*/  ULDC UR4, c[0x0][0x2f4] ;  /* 0x0000bd0000047ab9 */ /* 0x000fe40000000800 */
[----:B------:R-:W-:Y:S02]  /*79c0*/  ISETP.GE.AND P4, PT, R16, UR4, PT ;  /* 0x0000000410007c0c */ /* 0x000fe4000bf86270 */
[----:B------:R-:W-:-:S11]  /*79d0*/  ISETP.GE.AND P0, PT, R205, UR4, PT ;  /* 0x00000004cd007c0c */ /* 0x000fd6000bf06270 */
[----:B------:R-:W5:Y:S01]  /*79e0*/  @!P4 LDS.128 R12, [R92+0x20400] ;  /* 0x020400005c0cc984 */ /* 0x000f620000000c00 */
[----:B---3--:R-:W-:-:S04]  /*79f0*/  @!P4 LEA R44, P6, R16, R42, 0x1 ;  /* 0x0000002a102cc211 */ /* 0x008fc800078c08ff */
[----:B--2---:R-:W-:Y:S02]  /*7a00*/  @!P4 LEA.HI.X R45, R16, R40, R17, 0x1, P6 ;  /* 0x00000028102dc211 */ /* 0x004fe400030f0c11 */
[----:B------:R-:W-:-:S04]  /*7a10*/  @!P0 LEA R46, P6, R203, R42, 0x1 ;  /* 0x0000002acb2e8211 */ /* 0x000fc800078c08ff */
[----:B------:R-:W-:Y:S01]  /*7a20*/  @!P0 LEA.HI.X R47, R203, R40, R224, 0x1, P6 ;  /* 0x00000028cb2f8211 */ /* 0x000fe200030f0ce0 */
[----:B-----5:R-:W-:Y:S01]  /*7a30*/  @!P4 ST.E.128 desc[UR60][R44.64], R12 ;  /* 0x0000000c2c00c985 */ /* 0x020fe2000c101d3c */
[----:B------:R-:W-:-:S03]  /*7a40*/  ISETP.GE.AND P4, PT, R19, UR4, PT ;  /* 0x0000000413007c0c */ /* 0x000fc6000bf86270 */
[----:B------:R-:W2:Y:S10]  /*7a50*/  @!P0 LDS.128 R12, [R92+0x22400] ;  /* 0x022400005c0c8984 */ /* 0x000eb40000000c00 */
[----:B------:R-:W-:Y:S01]  /*7a60*/  @!P4 LEA R48, P6, R19, R42, 0x1 ;  /* 0x0000002a1330c211 */ /* 0x000fe200078c08ff */
[----:B--2---:R-:W-:Y:S01]  /*7a70*/  @!P0 ST.E.128 desc[UR60][R46.64], R12 ;  /* 0x0000000c2e008985 */ /* 0x004fe2000c101d3c */
[----:B------:R-:W-:-:S03]  /*7a80*/  ISETP.GE.AND P0, PT, R23, UR4, PT ;  /* 0x0000000417007c0c */ /* 0x000fc6000bf06270 */
[----:B------:R-:W2:Y:S01]  /*7a90*/  @!P4 LDS.128 R12, [R92+0x24400] ;  /* 0x024400005c0cc984 */ /* 0x000ea20000000c00 */
[----:B----4-:R-:W-:-:S05]  /*7aa0*/  @!P4 LEA.HI.X R49, R19, R40, R11, 0x1, P6 ;  /* 0x000000281331c211 */ /* 0x010fca00030f0c0b */
[----:B--2---:R-:W-:Y:S04]  /*7ab0*/  @!P4 ST.E.128 desc[UR60][R48.64], R12 ;  /* 0x0000000c3000c985 */ /* 0x004fe8000c101d3c */
[C---:B------:R-:W-:Y:S01]  /*7ac0*/  @!P0 LEA R44, P4, R23.reuse, R42, 0x1 ;  /* 0x0000002a172c8211 */ /* 0x040fe200078808ff */
[----:B------:R-:W2:Y:S03]  /*7ad0*/  @!P0 LDS.128 R12, [R92+0x26400] ;  /* 0x026400005c0c8984 */ /* 0x000ea60000000c00 */
[----:B------:R-:W-:-:S05]  /*7ae0*/  @!P0 LEA.HI.X R45, R23, R40, R228, 0x1, P4 ;  /* 0x00000028172d8211 */ /* 0x000fca00020f0ce4 */
[----:B--2---:R4:W-:Y:S04]  /*7af0*/  @!P0 ST.E.128 desc[UR60][R44.64], R12 ;  /* 0x0000000c2c008985 */ /* 0x0049e8000c101d3c */
.L_x_1645:
[----:B------:R-:W-:Y:S05]  /*7b00*/  BSYNC B1 ;  /* 0x0000000000017941 */ /* 0x000fea0003800000 */
.L_x_1644:
[----:B------:R-:W-:-:S03]  /*7b10*/  UMOV UR4, 0xffffffff ;  /* 0xffffffff00047882 */ /* 0x000fc60000000000 */
[----:B------:R-:W-:Y:S05]  /*7b20*/  BRA.DIV UR4, `(.L_x_1646) ;  /* 0x0000021604a07947 */ /* 0x000fea000b800000 */
[----:B--2---:R2:W0:Y:S04]  /*7b30*/  SHFL.IDX PT, R40, R43, 0x1, 0x181f ;  /* 0x00381f002b287f89 */ /* 0x00442800000e0000 */
[----:B---3--:R2:W3:Y:S02]  /*7b40*/  SHFL.IDX PT, R42, R41, 0x1, 0x181f ;  /* 0x00381f00292a7f89 */ /* 0x0084e400000e0000 */
.L_x_2031:
[----:B------:R-:W-:-:S13]  /*7b50*/  ISETP.GE.AND P0, PT, R50, 0x21, PT ;  /* 0x000000213200780c */ /* 0x000fda0003f06270 */
[----:B------:R-:W-:Y:S05]  /*7b60*/  @!P0 BRA `(.L_x_1602) ;  /* 0x0000000000588947 */ /* 0x000fea0003800000 */
[----:B------:R-:W5:Y:S01]  /*7b70*/  LDL R11, [R1] ;  /* 0x00000000010b7983 */ /* 0x000f620000100800 */
[----:B------:R-:W-:Y:S02]  /*7b80*/  ULDC UR4, c[0x0][0x2f4] ;  /* 0x0000bd0000047ab9 */ /* 0x000fe40000000800 */
[----:B------:R-:W-:Y:S02]  /*7b90*/  ISETP.GE.AND P6, PT, R16, UR4, PT ;  /* 0x0000000410007c0c */ /* 0x000fe4000bfc6270 */
[----:B------:R-:W-:-:S11]  /*7ba0*/  ISETP.GE.AND P4, PT, R205, UR4, PT ;  /* 0x00000004cd007c0c */ /* 0x000fd6000bf86270 */
[----:B----4-:R-:W4:Y:S01]  /*7bb0*/  @!P6 LDS.128 R12, [R92+0x21400] ;  /* 0x021400005c0ce984 */ /* 0x010f220000000c00 */
[----:B---3--:R-:W-:-:S04]  /*7bc0*/  @!P6 LEA R44, P0, R16, R42, 0x1 ;  /* 0x0000002a102ce211 */ /* 0x008fc800078008ff */
[----:B0-----:R-:W-:Y:S02]  /*7bd0*/  @!P6 LEA.HI.X R45, R16, R40, R17, 0x1, P0 ;  /* 0x00000028102de211 */ /* 0x001fe400000f0c11 */
[----:B------:R-:W-:-:S03]  /*7be0*/  ISETP.GE.AND P0, PT, R19, UR4, PT ;  /* 0x0000000413007c0c */ /* 0x000fc6000bf06270 */
[----:B----4-:R-:W-:Y:S01]  /*7bf0*/  @!P6 ST.E.128 desc[UR60][R44.64], R12 ;  /* 0x0000000c2c00e985 */ /* 0x010fe2000c101d3c */
[----:B------:R-:W-:-:S03]  /*7c00*/  @!P4 LEA R46, P6, R203, R42, 0x1 ;  /* 0x0000002acb2ec211 */ /* 0x000fc600078c08ff */
[----:B------:R-:W0:Y:S01]  /*7c10*/  @!P4 LDS.128 R12, [R92+0x23400] ;  /* 0x023400005c0cc984 */ /* 0x000e220000000c00 */
[----:B------:R-:W-:-:S05]  /*7c20*/  @!P4 LEA.HI.X R47, R203, R40, R224, 0x1, P6 ;  /* 0x00000028cb2fc211 */ /* 0x000fca00030f0ce0 */
[----:B------:R-:W-:Y:S01]  /*7c30*/  @!P0 LEA R48, P6, R19, R42, 0x1 ;  /* 0x0000002a13308211 */ /* 0x000fe200078c08ff */
[----:B0-----:R-:W-:Y:S01]  /*7c40*/  @!P4 ST.E.128 desc[UR60][R46.64], R12 ;  /* 0x0000000c2e00c985 */ /* 0x001fe2000c101d3c */
[----:B------:R-:W-:-:S03]  /*7c50*/  ISETP.GE.AND P4, PT, R23, UR4, PT ;  /* 0x0000000417007c0c */ /* 0x000fc6000bf86270 */
[----:B------:R-:W0:Y:S01]  /*7c60*/  @!P0 LDS.128 R12, [R92+0x25400] ;  /* 0x025400005c0c8984 */ /* 0x000e220000000c00 */
[----:B-----5:R-:W-:-:S05]  /*7c70*/  @!P0 LEA.HI.X R49, R19, R40, R11, 0x1, P6 ;  /* 0x0000002813318211 */ /* 0x020fca00030f0c0b */
[----:B0-----:R-:W-:Y:S04]  /*7c80*/  @!P0 ST.E.128 desc[UR60][R48.64], R12 ;  /* 0x0000000c30008985 */ /* 0x001fe8000c101d3c */
[C---:B------:R-:W-:Y:S01]  /*7c90*/  @!P4 LEA R42, P0, R23.reuse, R42, 0x1 ;  /* 0x0000002a172ac211 */ /* 0x040fe200078008ff */
[----:B------:R-:W0:Y:S03]  /*7ca0*/  @!P4 LDS.128 R12, [R92+0x27400] ;  /* 0x027400005c0cc984 */ /* 0x000e260000000c00 */
[----:B-12---:R-:W-:-:S05]  /*7cb0*/  @!P4 LEA.HI.X R43, R23, R40, R228, 0x1, P0 ;  /* 0x00000028172bc211 */ /* 0x006fca00000f0ce4 */
[----:B0-----:R0:W-:Y:S04]  /*7cc0*/  @!P4 ST.E.128 desc[UR60][R42.64], R12 ;  /* 0x0000000c2a00c985 */ /* 0x0011e8000c101d3c */
.L_x_1602:
[----:B------:R-:W-:Y:S05]  /*7cd0*/  BSYNC B0 ;  /* 0x0000000000007941 */ /* 0x000fea0003800000 */
.L_x_1574:
[----:B0-2---:R-:W0:Y:S01]  /*7ce0*/  S2R R11, SR_TID.X ;  /* 0x00000000000b7919 */ /* 0x005e220000002100 */
[----:B------:R-:W-:Y:S01]  /*7cf0*/  @!PT LDS RZ, [RZ] ;  /* 0x00000000fffff984 */ /* 0x000fe20000000800 */
[----:B------:R-:W-:Y:S01]  /*7d00*/  @!PT LDS RZ, [RZ] ;  /* 0x00000000fffff984 */ /* 0x000fe20000000800 */
[----:B------:R-:W-:Y:S01]  /*7d10*/  @!PT LDS RZ, [RZ] ;  /* 0x00000000fffff984 */ /* 0x000fe20000000800 */
[----:B------:R-:W-:Y:S01]  /*7d20*/  @!PT LDS RZ, [RZ] ;  /* 0x00000000fffff984 */ /* 0x000fe20000000800 */
[----:B------:R2:W-:Y:S06]  /*7d30*/  MEMBAR.ALL.CTA ;  /* 0x0000000000007992 */ /* 0x0005ec0000008000 */
[----:B--2---:R-:W2:Y:S01]  /*7d40*/  FENCE.VIEW.ASYNC.S ;  /* 0x00000000000073c6 */ /* 0x004ea20000000000 */
[----:B------:R-:W-:Y:S05]  /*7d50*/  WARPSYNC.ALL ;  /* 0x0000000000007948 */ /* 0x000fea0003800000 */
[----:B------:R-:W-:Y:S01]  /*7d60*/  BSSY B0, `(.L_x_1647) ;  /* 0x0000009000007945 */ /* 0x000fe20003800000 */
[----:B0-----:R-:W-:Y:S01]  /*7d70*/  LOP3.LUT R11, R11, 0x7f, RZ, 0xc0, !PT ;  /* 0x0000007f0b0b7812 */ /* 0x001fe200078ec0ff */
[----:B--2---:R0:W-:Y:S03]  /*7d80*/  BAR.SYNC.DEFER_BLOCKING R96, 0x80 ;  /* 0x000200600000751d */ /* 0x0041e60000010000 */
[----:B------:R-:W-:-:S13]  /*7d90*/  ISETP.NE.AND P0, PT, R11, RZ, PT ;  /* 0x000000ff0b00720c */ /* 0x000fda0003f05270 */
[----:B------:R-:W-:-:S04]  /*7da0*/  @!P0 IADD3 R11, R89, 0x308a0, RZ ;  /* 0x000308a0590b8810 */ /* 0x000fc80007ffe0ff */
[----:B------:R-:W-:-:S04]  /*7db0*/  @!P0 PRMT R11, RZ, 0x654, R11 ;  /* 0x00000654ff0b8816 */ /* 0x000fc8000000000b */
[----:B------:R0:W-:Y:S01]  /*7dc0*/  @!P0 SYNCS.ARRIVE.TRANS64.RED.A1T0 RZ, [R11+URZ], RZ ;  /* 0x000000ff0bff89a7 */ /* 0x0001e2000810043f */
[----:B------:R-:W-:Y:S05]  /*7dd0*/  @!P5 BRA `(.L_x_1648) ;  /* 0x000000000004d947 */ /* 0x000fea0003800000 */
[----:B------:R-:W-:Y:S01]  /*7de0*/  BPT.TRAP 0x1 ;  /* 0x000000040000795c */ /* 0x000fe20000300000 */
.L_x_1648:
[----:B------:R-:W-:Y:S05]  /*7df0*/  BSYNC B0 ;  /* 0x0000000000007941 */ /* 0x000fea0003800000 */
.L_x_1647:
[----:B------:R-:W2:Y:S01]  /*7e00*/  SYNCS.PHASECHK.TRANS64.TRYWAIT P4, [R89+URZ+0x308b0], R103 ;  /* 0x0308b067590075a7 */ /* 0x000ea2000808017f */
[----:B------:R-:W-:Y:S04]  /*7e10*/  BSSY B0, `(.L_x_1649) ;  /* 0x0000002000007945 */ /* 0x000fe80003800000 */
[----:B--2---:R-:W-:Y:S05]  /*7e20*/  @!P4 BRA `(.L_x_1650) ;  /* 0x00000214002cc947 */ /* 0x004fea0003800000 */
.L_x_2032:
[----:B------:R-:W-:Y:S05]  /*7e30*/  BSYNC B0 ;  /* 0x0000000000007941 */ /* 0x000fea0003800000 */
.L_x_1649:
[----:B----4-:R-:W4:Y:S01]  /*7e40*/  LDL R14, [R1+0xc] ;  /* 0x00000c00010e7983 */ /* 0x010f220000100800 */
[----:B------:R-:W-:-:S03]  /*7e50*/  ULDC.64 UR4, c[0x0][0x328] ;  /* 0x0000ca0000047ab9 */ /* 0x000fc60000000a00 */
[----:B------:R0:W5:Y:S01]  /*7e60*/  LDL R49, [R1] ;  /* 0x0000000001317983 */ /* 0x0001620000100800 */
[----:B------:R-:W-:Y:S01]  /*7e70*/  IMAD R99, R99, UR4, RZ ;  /* 0x0000000463637c24 */ /* 0x000fe2000f8e02ff */
[----:B------:R-:W-:Y:S01]  /*7e80*/  BSSY B0, `(.L_x_1651) ;  /* 0x000002b000007945 */ /* 0x000fe20003800000 */
[----:B------:R-:W-:-:S04]  /*7e90*/  IMAD.WIDE.U32 R12, R100, UR4, RZ ;  /* 0x00000004640c7c25 */ /* 0x000fc8000f8e00ff */
[----:B------:R-:W-:Y:S01]  /*7ea0*/  IMAD R99, R100, UR5, R99 ;  /* 0x0000000564637c24 */ /* 0x000fe2000f8e0263 */
[----:B------:R-:W-:Y:S02]  /*7eb0*/  ULDC.64 UR4, c[0x0][0x338] ;  /* 0x0000ce0000047ab9 */ /* 0x000fe40000000a00 */
[----:B------:R-:W-:Y:S02]  /*7ec0*/  IMAD R98, R98, UR4, RZ ;  /* 0x0000000462627c24 */ /* 0x000fe4000f8e02ff */
[----:B------:R-:W-:Y:S02]  /*7ed0*/  IMAD.IADD R13, R13, 0x1, R99 ;  /* 0x000000010d0d7824 */ /* 0x000fe400078e0263 */
[C---:B0-----:R-:W-:Y:S02]  /*7ee0*/  IMAD R11, R101.reuse, UR5, R98 ;  /* 0x00000005650b7c24 */ /* 0x041fe4000f8e0262 */
        /* <DEDUP_REMOVED lines=10> */
[----:B------:R0:W0:Y:S04]  /*7f90*/  SHFL.IDX PT, R48, R46, RZ, 0x181f ;  /* 0x00181fff2e307589 */ /* 0x00002800000e0000 */
[----:B------:R0:W0:Y:S01]  /*7fa0*/  SHFL.IDX PT, R47, R11, RZ, 0x181f ;  /* 0x00181fff0b2f7589 */ /* 0x00002200000e0000 */
[----:B----4-:R-:W-:-:S05]  /*7fb0*/  IMAD.IADD R97, R97, 0x1, -R14 ;  /* 0x0000000161617824 */ /* 0x010fca00078e0a0e */
[----:B------:R-:W-:-:S13]  /*7fc0*/  ISETP.GE.AND P4, PT, R97, 0x1, PT ;  /* 0x000000016100780c */ /* 0x000fda0003f86270 */
[----:B0-----:R-:W-:Y:S05]  /*7fd0*/  @!P4 BRA `(.L_x_1652) ;  /* 0x000000000054c947 */ /* 0x001fea0003800000 */
[----:B------:R-:W-:Y:S02]  /*7fe0*/  ULDC UR4, c[0x0][0x2f4] ;  /* 0x0000bd0000047ab9 */ /* 0x000fe40000000800 */
[----:B------:R-:W-:Y:S02]  /*7ff0*/  ISETP.GE.AND P6, PT, R16, UR4, PT ;  /* 0x0000000410007c0c */ /* 0x000fe4000bfc6270 */
[----:B------:R-:W-:-:S11]  /*8000*/  ISETP.GE.AND P5, PT, R205, UR4, PT ;  /* 0x00000004cd007c0c */ /* 0x000fd6000bfa6270 */
[----:B------:R-:W0:Y:S01]  /*8010*/  @!P6 LDS.128 R12, [R92+0x400] ;  /* 0x000400005c0ce984 */ /* 0x000e220000000c00 */
[----:B------:R-:W-:-:S04]  /*8020*/  @!P6 LEA R40, P4, R16, R48, 0x1 ;  /* 0x000000301028e211 */ /* 0x000fc800078808ff */
[----:B-1----:R-:W-:Y:S02]  /*8030*/  @!P6 LEA.HI.X R41, R16, R47, R17, 0x1, P4 ;  /* 0x0000002f1029e211 */ /* 0x002fe400020f0c11 */
[----:B------:R-:W-:-:S03]  /*8040*/  ISETP.GE.AND P4, PT, R19, UR4, PT ;  /* 0x0000000413007c0c */ /* 0x000fc6000bf86270 */
[----:B0-----:R-:W-:Y:S01]  /*8050*/  @!P6 ST.E.128 desc[UR60][R40.64], R12 ;  /* 0x0000000c2800e985 */ /* 0x001fe2000c101d3c */
[----:B---3--:R-:W-:-:S03]  /*8060*/  @!P5 LEA R42, P6, R203, R48, 0x1 ;  /* 0x00000030cb2ad211 */ /* 0x008fc600078c08ff */
[----:B------:R-:W0:Y:S01]  /*8070*/  @!P5 LDS.128 R12, [R92+0x2400] ;  /* 0x002400005c0cd984 */ /* 0x000e220000000c00 */
[----:B------:R-:W-:-:S05]  /*8080*/  @!P5 LEA.HI.X R43, R203, R47, R224, 0x1, P6 ;  /* 0x0000002fcb2bd211 */ /* 0x000fca00030f0ce0 */
[----:B------:R-:W-:-:S04]  /*8090*/  @!P4 LEA R44, P6, R19, R48, 0x1 ;  /* 0x00000030132cc211 */ /* 0x000fc800078c08ff */
[----:B-----5:R-:W-:Y:S01]  /*80a0*/  @!P4 LEA.HI.X R45, R19, R47, R49, 0x1, P6 ;  /* 0x0000002f132dc211 */ /* 0x020fe200030f0c31 */
        /* <DEDUP_REMOVED lines=8> */
.L_x_1652:
[----:B------:R-:W-:Y:S05]  /*8130*/  BSYNC B0 ;  /* 0x0000000000007941 */ /* 0x000fea0003800000 */
.L_x_1651:
[----:B------:R-:W-:Y:S01]  /*8140*/  ISETP.GE.AND P4, PT, R97, 0x21, PT ;  /* 0x000000216100780c */ /* 0x000fe20003f86270 */
[----:B------:R-:W4:Y:S01]  /*8150*/  SHFL.IDX PT, R11, R11, 0x1, 0x181f ;  /* 0x00381f000b0b7f89 */ /* 0x000f2200000e0000 */
[----:B------:R-:W-:Y:S03]  /*8160*/  BSSY B0, `(.L_x_1653) ;  /* 0x0000018000007945 */ /* 0x000fe60003800000 */
[----:B------:R-:W0:Y:S08]  /*8170*/  SHFL.IDX PT, R46, R46, 0x1, 0x181f ;  /* 0x00381f002e2e7f89 */ /* 0x000e3000000e0000 */
[----:B------:R-:W-:Y:S05]  /*8180*/  @!P4 BRA `(.L_x_1654) ;  /* 0x000000000054c947 */ /* 0x000fea0003800000 */
[----:B------:R-:W-:Y:S02]  /*8190*/  ULDC UR4, c[0x0][0x2f4] ;  /* 0x0000bd0000047ab9 */ /* 0x000fe40000000800 */
[----:B------:R-:W-:Y:S02]  /*81a0*/  ISETP.GE.AND P6, PT, R16, UR4, PT ;  /* 0x0000000410007c0c */ /* 0x000fe4000bfc6270 */
[----:B------:R-:W-:-:S11]  /*81b0*/  ISETP.GE.AND P5, PT, R205, UR4, PT ;  /* 0x00000004cd007c0c */ /* 0x000fd6000bfa6270 */
[----:B0-----:R-:W0:Y:S01]  /*81c0*/  @!P6 LDS.128 R12, [R92+0x1400] ;  /* 0x001400005c0ce984 */ /* 0x001e220000000c00 */
[----:B------:R-:W-:-:S04]  /*81d0*/  @!P6 LEA R40, P4, R16, R46, 0x1 ;  /* 0x0000002e1028e211 */ /* 0x000fc800078808ff */
[----:B-1--4-:R-:W-:Y:S02]  /*81e0*/  @!P6 LEA.HI.X R41, R16, R11, R17, 0x1, P4 ;  /* 0x0000000b1029e211 */ /* 0x012fe400020f0c11 */
        /* <DEDUP_REMOVED lines=15> */
.L_x_1654:
[----:B------:R-:W-:Y:S05]  /*82e0*/  BSYNC B0 ;  /* 0x0000000000007941 */ /* 0x000fea0003800000 */
.L_x_1653:
[----:B0-----:R-:W3:Y:S01]  /*82f0*/  LDL.LU R12, [R1+0x40] ;  /* 0x00004000010c7983 */ /* 0x001ee20000300800 */
[----:B------:R-:W-:Y:S01]  /*8300*/  VIADD R202, R202, 0x1 ;  /* 0x00000001caca7836 */ /* 0x000fe20000000000 */
[----:B--2---:R-:W-:Y:S01]  /*8310*/  @!P0 IADD3 R89, R89, 0x308c0, RZ ;  /* 0x000308c059598810 */ /* 0x004fe20007ffe0ff */
[----:B------:R-:W-:Y:S01]  /*8320*/  @!PT LDS RZ, [RZ] ;  /* 0x00000000fffff984 */ /* 0x000fe20000000800 */
[----:B------:R-:W-:Y:S01]  /*8330*/  @!PT LDS RZ, [RZ] ;  /* 0x00000000fffff984 */ /* 0x000fe20000000800 */
[----:B------:R-:W-:Y:S01]  /*8340*/  @!PT LDS RZ, [RZ] ;  /* 0x00000000fffff984 */ /* 0x000fe20000000800 */
[----:B------:R-:W-:Y:S01]  /*8350*/  @!PT LDS RZ, [RZ] ;  /* 0x00000000fffff984 */ /* 0x000fe20000000800 */
[----:B------:R0:W-:Y:S06]  /*8360*/  MEMBAR.ALL.CTA ;  /* 0x0000000000007992 */ /* 0x0001ec0000008000 */
[----:B0-----:R-:W0:Y:S02]  /*8370*/  FENCE.VIEW.ASYNC.S ;  /* 0x00000000000073c6 */ /* 0x001e240000000000 */
[----:B0-----:R0:W-:Y:S01]  /*8380*/  BAR.SYNC.DEFER_BLOCKING R96, 0x80 ;  /* 0x000200600000751d */ /* 0x0011e20000010000 */
[----:B------:R-:W-:-:S02]  /*8390*/  ISETP.NE.AND P4, PT, R202, 0x2, PT ;  /* 0x00000002ca00780c */ /* 0x000fc40003f85270 */
[----:B------:R-:W-:Y:S02]  /*83a0*/  @!P0 PRMT R89, RZ, 0x654, R89 ;  /* 0x00000654ff598816 */ /* 0x000fe40000000059 */
[----:B----4-:R-:W-:Y:S02]  /*83b0*/  SEL R11, RZ, 0x1, P4 ;  /* 0x00000001ff0b7807 */ /* 0x010fe40002000000 */
[----:B------:R-:W-:Y:S01]  /*83c0*/  SEL R202, R202, RZ, P4 ;  /* 0x000000ffcaca7207 */ /* 0x000fe20002000000 */
[----:B------:R0:W-:Y:S01]  /*83d0*/  @!P0 SYNCS.ARRIVE.TRANS64.RED.A1T0 RZ, [R89+URZ], RZ ;  /* 0x000000ff59ff89a7 */ /* 0x0001e2000810043f */
[----:B------:R-:W-:Y:S02]  /*83e0*/  PLOP3.LUT P0, PT, PT, PT, PT, 0x8, 0x0 ;  /* 0x000000000000781c */ /* 0x000fe40003f0e170 */
[----:B---3--:R-:W-:-:S05]  /*83f0*/  LOP3.LUT R12, R12, R11, RZ, 0x3c, !PT ;  /* 0x0000000b0c0c7212 */ /* 0x008fca00078e3cff */
[----:B------:R0:W-:Y:S01]  /*8400*/  STL [R1+0x40], R12 ;  /* 0x0000400c01007387 */ /* 0x0001e20000100800 */
[----:B------:R-:W-:Y:S05]  /*8410*/  @P3 BRA `(.L_x_1655) ;  /* 0xffffffa000e83947 */ /* 0x000fea000383ffff */
.L_x_1569:
[----:B------:R-:W2:Y:S01]  /*8420*/  LDL R11, [R1+0x4c] ;  /* 0x00004c00010b7983 */ /* 0x000ea20000100800 */
[----:B------:R-:W3:Y:S01]  /*8430*/  LDC R0, c[0x0][0x448] ;  /* 0x00011200ff007b82 */ /* 0x000ee20000000800 */
[----:B------:R-:W-:Y:S01]  /*8440*/  IADD3 R5, R220, 0x1, -R219 ;  /* 0x00000001dc057810 */ /* 0x000fe20007ffe8db */
[----:B------:R-:W-:Y:S06]  /*8450*/  BSSY B0, `(.L_x_1656) ;  /* 0x000000d000007945 */ /* 0x000fec0003800000 */
[----:B------:R-:W4:Y:S01]  /*8460*/  LDC.64 R6, c[0x0][0x9e0] ;  /* 0x00027800ff067b82 */ /* 0x000f220000000a00 */
[----:B---3--:R-:W-:-:S02]  /*8470*/  ISETP.NE.AND P1, PT, R0, 0x1, PT ;  /* 0x000000010000780c */ /* 0x008fc40003f25270 */
[----:B----4-:R-:W-:-:S11]  /*8480*/  ISETP.GE.AND P2, PT, R7, 0x1, PT ;  /* 0x000000010700780c */ /* 0x010fd60003f46270 */
[----:B------:R-:W3:Y:S08]  /*8490*/  @P1 LDC R3, c[0x0][0x44c] ;  /* 0x00011300ff031b82 */ /* 0x000ef00000000800 */
[----:B------:R-:W4:Y:S01]  /*84a0*/  @P1 LDC R2, c[0x0][0x450] ;  /* 0x00011400ff021b82 */ /* 0x000f220000000800 */
[----:B--2---:R-:W-:-:S04]  /*84b0*/  VIADD R0, R11, 0x7f ;  /* 0x0000007f0b007836 */ /* 0x004fc80000000000 */
[----:B---3--:R-:W-:-:S05]  /*84c0*/  @P1 IMAD.HI.U32 R3, R0, R3, RZ ;  /* 0x0000000300031227 */ /* 0x008fca00078e00ff */
[----:B----4-:R-:W-:-:S05]  /*84d0*/  @P1 SHF.R.U32.HI R0, RZ, R2, R3 ;  /* 0x00000002ff001219 */ /* 0x010fca0000011603 */
[----:B------:R-:W-:Y:S01]  /*84e0*/  IMAD.IADD R3, R5, 0x1, R0 ;  /* 0x0000000105037824 */ /* 0x000fe200078e0200 */
[----:B------:R-:W-:Y:S06]  /*84f0*/  @P0 BRA `(.L_x_1657) ;  /* 0x0000000000080947 */ /* 0x000fec0003800000 */
[----:B------:R-:W2:Y:S02]  /*8500*/  FENCE.VIEW.ASYNC.G ;  /* 0x00000000000073c6 */ /* 0x000ea40000000100 */
[----:B--2---:R-:W-:Y:S06]  /*8510*/  BAR.ARV 0xc, 0x180 ;  /* 0x0306000000007b1d */ /* 0x004fec0000002000 */
.L_x_1657:
[----:B------:R-:W-:Y:S05]  /*8520*/  BSYNC B0 ;  /* 0x0000000000007941 */ /* 0x000fea0003800000 */
.L_x_1656:
[----:B------:R-:W-:Y:S01]  /*8530*/  IMAD.IADD R0, R3, 0x1, R6 ;  /* 0x0000000103007824 */ /* 0x000fe200078e0206 */
[----:B------:R-:W-:Y:S06]  /*8540*/  @!P2 BRA `(.L_x_1658) ;  /* 0x000000000048a947 */ /* 0x000fec0003800000 */
[C---:B------:R-:W-:Y:S01]  /*8550*/  ISETP.GT.AND P0, PT, R3.reuse, RZ, PT ;  /* 0x000000ff0300720c */ /* 0x040fe20003f04270 */
[----:B------:R-:W-:Y:S01]  /*8560*/  BSSY B0, `(.L_x_1659) ;  /* 0x000000e000007945 */ /* 0x000fe20003800000 */
[----:B------:R-:W-:-:S11]  /*8570*/  IADD3 R2, R3, -0x1, RZ ;  /* 0xffffffff03027810 */ /* 0x000fd60007ffe0ff */
[----:B------:R-:W-:Y:S05]  /*8580*/  @P0 BRA `(.L_x_1660) ;  /* 0x00000000001c0947 */ /* 0x000fea0003800000 */
[----:B------:R-:W-:Y:S01]  /*8590*/  ISETP.NE.AND P0, PT, R7, 0x1, PT ;  /* 0x000000010700780c */ /* 0x000fe20003f05270 */
[----:B------:R-:W-:-:S12]  /*85a0*/  IMAD.MOV R3, RZ, RZ, -R3 ;  /* 0x000000ffff037224 */ /* 0x000fd800078e0a03 */
[----:B------:R-:W2:Y:S02]  /*85b0*/  @P0 LDC.64 R4, c[0x0][0x9e8] ;  /* 0x00027a00ff040b82 */ /* 0x000ea40000000a00 */
[----:B--2---:R-:W-:-:S05]  /*85c0*/  @P0 IMAD.HI.U32 R2, R3, R4, RZ ;  /* 0x0000000403020227 */ /* 0x004fca00078e00ff */
[----:B------:R-:W-:-:S04]  /*85d0*/  @P0 SHF.R.U32.HI R3, RZ, R5, R2 ;  /* 0x00000005ff030219 */ /* 0x000fc80000011602 */
[----:B------:R-:W-:Y:S01]  /*85e0*/  LOP3.LUT R2, RZ, R3, RZ, 0x33, !PT ;  /* 0x00000003ff027212 */ /* 0x000fe200078e33ff */
[----:B------:R-:W-:Y:S06]  /*85f0*/  BRA `(.L_x_1661) ;  /* 0x0000000000107947 */ /* 0x000fec0003800000 */
.L_x_1660:
[----:B------:R-:W-:-:S13]  /*8600*/  ISETP.NE.AND P0, PT, R7, 0x1, PT ;  /* 0x000000010700780c */ /* 0x000fda0003f05270 */
[----:B------:R-:W2:Y:S02]  /*8610*/  @P0 LDC.64 R4, c[0x0][0x9e8] ;  /* 0x00027a00ff040b82 */ /* 0x000ea40000000a00 */
[----:B--2---:R-:W-:-:S05]  /*8620*/  @P0 IMAD.HI.U32 R4, R2, R4, RZ ;  /* 0x0000000402040227 */ /* 0x004fca00078e00ff */
[----:B------:R-:W-:-:S07]  /*8630*/  @P0 SHF.R.U32.HI R2, RZ, R5, R4 ;  /* 0x00000005ff020219 */ /* 0x000fce0000011604 */
.L_x_1661:
[----:B------:R-:W-:Y:S05]  /*8640*/  BSYNC B0 ;  /* 0x0000000000007941 */ /* 0x000fea0003800000 */
.L_x_1659:
[----:B------:R-:W-:-:S05]  /*8650*/  IMAD R3, R2, R7, R7 ;  /* 0x0000000702037224 */ /* 0x000fca00078e0207 */
[----:B------:R-:W-:-:S07]  /*8660*/  VIMNMX R0, R0, R3, PT ;  /* 0x0000000300007248 */ /* 0x000fce0003fe0100 */
.L_x_1658:
[----:B------:R-:W2:Y:S01]  /*8670*/  @P1 LDC R2, c[0x0][0x44c] ;  /* 0x00011300ff021b82 */ /* 0x000ea20000000800 */
[----:B------:R-:W-:Y:S01]  /*8680*/  VIADD R0, R0, 0x3f ;  /* 0x0000003f00007836 */ /* 0x000fe20000000000 */
[----:B------:R-:W-:Y:S01]  /*8690*/  ULDC UR4, c[0x0][0x9dc] ;  /* 0x0002770000047ab9 */ /* 0x000fe20000000800 */
[----:B------:R-:W-:-:S03]  /*86a0*/  IMAD.MOV.U32 R5, RZ, RZ, R11 ;  /* 0x000000ffff057224 */ /* 0x000fc600078e000b */
[----:B------:R-:W-:Y:S02]  /*86b0*/  SHF.R.S32.HI R3, RZ, 0x1f, R0 ;  /* 0x0000001fff037819 */ /* 0x000fe40000011400 */
[----:B------:R-:W3:Y:S02]  /*86c0*/  @P1 LDC R9, c[0x0][0x450] ;  /* 0x00011400ff091b82 */ /* 0x000ee40000000800 */
[----:B------:R-:W-:-:S04]  /*86d0*/  LEA.HI R3, R3, R0, RZ, 0x6 ;  /* 0x0000000003037211 */ /* 0x000fc800078f30ff */
[----:B------:R-:W-:-:S04]  /*86e0*/  SHF.R.S32.HI R0, RZ, 0x6, R3 ;  /* 0x00000006ff007819 */ /* 0x000fc80000011403 */
[----:B------:R-:W-:Y:S01]  /*86f0*/  VIMNMX R95, R95, R0, PT ;  /* 0x000000005f5f7248 */ /* 0x000fe20003fe0100 */
[----:B--2---:R-:W-:-:S05]  /*8700*/  @P1 IMAD.HI.U32 R2, R11, R2, RZ ;  /* 0x000000020b021227 */ /* 0x004fca00078e00ff */
[----:B---3--:R-:W-:-:S05]  /*8710*/  @P1 SHF.R.U32.HI R5, RZ, R9, R2 ;  /* 0x00000009ff051219 */ /* 0x008fca0000011602 */
[----:B------:R-:W-:-:S05]  /*8720*/  IMAD.IADD R2, R102, 0x1, R5 ;  /* 0x0000000166027824 */ /* 0x000fca00078e0205 */
[----:B------:R-:W-:Y:S01]  /*8730*/  IADD3 R3, R2, -UR4, RZ ;  /* 0x8000000402037c10 */ /* 0x000fe2000fffe0ff */
[----:B------:R-:W-:Y:S06]  /*8740*/  @!P2 BRA `(.L_x_1662) ;  /* 0x000000000044a947 */ /* 0x000fec0003800000 */
[----:B------:R-:W-:Y:S01]  /*8750*/  ISETP.GT.AND P0, PT, R2, -0x1, PT ;  /* 0xffffffff0200780c */ /* 0x000fe20003f04270 */
[----:B------:R-:W-:-:S12]  /*8760*/  BSSY B0, `(.L_x_1663) ;  /* 0x000000d000007945 */ /* 0x000fd80003800000 */
[----:B------:R-:W-:Y:S05]  /*8770*/  @P0 BRA `(.L_x_1664) ;  /* 0x00000000001c0947 */ /* 0x000fea0003800000 */
[----:B------:R-:W-:Y:S02]  /*8780*/  ISETP.NE.AND P0, PT, R7, 0x1, PT ;  /* 0x000000010700780c */ /* 0x000fe40003f05270 */
[----:B------:R-:W-:-:S11]  /*8790*/  LOP3.LUT R5, RZ, R2, RZ, 0x33, !PT ;  /* 0x00000002ff057212 */ /* 0x000fd600078e33ff */
[----:B------:R-:W2:Y:S02]  /*87a0*/  @P0 LDC.64 R8, c[0x0][0x9e8] ;  /* 0x00027a00ff080b82 */ /* 0x000ea40000000a00 */
[----:B--2---:R-:W-:-:S05]  /*87b0*/  @P0 IMAD.HI.U32 R0, R5, R8, RZ ;  /* 0x0000000805000227 */ /* 0x004fca00078e00ff */
[----:B------:R-:W-:-:S04]  /*87c0*/  @P0 SHF.R.U32.HI R5, RZ, R9, R0 ;  /* 0x00000009ff050219 */ /* 0x000fc80000011600 */
[----:B------:R-:W-:Y:S01]  /*87d0*/  LOP3.LUT R2, RZ, R5, RZ, 0x33, !PT ;  /* 0x00000005ff027212 */ /* 0x000fe200078e33ff */
[----:B------:R-:W-:Y:S06]  /*87e0*/  BRA `(.L_x_1665) ;  /* 0x0000000000107947 */ /* 0x000fec0003800000 */
.L_x_1664:
[----:B------:R-:W-:-:S13]  /*87f0*/  ISETP.NE.AND P0, PT, R7, 0x1, PT ;  /* 0x000000010700780c */ /* 0x000fda0003f05270 */
[----:B------:R-:W2:Y:S02]  /*8800*/  @P0 LDC.64 R4, c[0x0][0x9e8] ;  /* 0x00027a00ff040b82 */ /* 0x000ea40000000a00 */
[----:B--2---:R-:W-:-:S05]  /*8810*/  @P0 IMAD.HI.U32 R0, R2, R4, RZ ;  /* 0x0000000402000227 */ /* 0x004fca00078e00ff */
[----:B------:R-:W-:-:S07]  /*8820*/  @P0 SHF.R.U32.HI R2, RZ, R5, R0 ;  /* 0x00000005ff020219 */ /* 0x000fce0000011600 */
.L_x_1665:
[----:B------:R-:W-:Y:S05]  /*8830*/  BSYNC B0 ;  /* 0x0000000000007941 */ /* 0x000fea0003800000 */
.L_x_1663:
[----:B------:R-:W-:-:S05]  /*8840*/  IMAD R2, R2, R7, RZ ;  /* 0x0000000702027224 */ /* 0x000fca00078e02ff */
[----:B------:R-:W-:-:S07]  /*8850*/  VIMNMX R3, R3, R2, !PT ;  /* 0x0000000203037248 */ /* 0x000fce0007fe0100 */
.L_x_1662:
[----:B------:R-:W-:Y:S01]  /*8860*/  SHF.R.S32.HI R2, RZ, 0x1f, R3 ;  /* 0x0000001fff027819 */ /* 0x000fe20000011403 */
[----:B------:R-:W-:Y:S01]  /*8870*/  IMAD.MOV.U32 R0, RZ, RZ, RZ ;  /* 0x000000ffff007224 */ /* 0x000fe200078e00ff */
[----:B------:R-:W-:Y:S02]  /*8880*/  PLOP3.LUT P0, PT, PT, PT, PT, 0x80, 0x0 ;  /* 0x000000000000781c */ /* 0x000fe40003f0f070 */
[----:B------:R-:W-:Y:S02]  /*8890*/  CS2R R150, SRZ ;  /* 0x0000000000967805 */ /* 0x000fe4000001ff00 */
[----:B------:R-:W-:Y:S02]  /*88a0*/  LEA.HI R4, R2, R3, RZ, 0x6 ;  /* 0x0000000302047211 */ /* 0x000fe400078f30ff */
[----:B------:R-:W-:Y:S02]  /*88b0*/  CS2R R2, SRZ ;  /* 0x0000000000027805 */ /* 0x000fe4000001ff00 */
[----:B------:R-:W-:-:S02]  /*88c0*/  CS2R R148, SRZ ;  /* 0x0000000000947805 */ /* 0x000fc4000001ff00 */
[----:B------:R-:W-:Y:S02]  /*88d0*/  CS2R R146, SRZ ;  /* 0x0000000000927805 */ /* 0x000fe4000001ff00 */
[----:B------:R-:W-:Y:S02]  /*88e0*/  SHF.R.S32.HI R4, RZ, 0x6, R4 ;  /* 0x00000006ff047819 */ /* 0x000fe40000011404 */
[----:B------:R-:W-:Y:S02]  /*88f0*/  CS2R R144, SRZ ;  /* 0x0000000000907805 */ /* 0x000fe4000001ff00 */
[----:B------:R-:W-:Y:S02]  /*8900*/  CS2R R108, SRZ ;  /* 0x00000000006c7805 */ /* 0x000fe4000001ff00 */
[----:B-1----:R-:W-:Y:S02]  /*8910*/  CS2R R104, SRZ ;  /* 0x0000000000687805 */ /* 0x002fe4000001ff00 */
[----:B------:R-:W-:-:S02]  /*8920*/  VIMNMX R6, RZ, R4, !PT ;  /* 0x00000004ff067248 */ /* 0x000fc40007fe0100 */
[----:B------:R-:W-:Y:S02]  /*8930*/  CS2R R140, SRZ ;  /* 0x00000000008c7805 */ /* 0x000fe4000001ff00 */
[----:B------:R-:W-:Y:S02]  /*8940*/  CS2R R100, SRZ ;  /* 0x0000000000647805 */ /* 0x000fe4000001ff00 */
[----:B0-----:R-:W-:Y:S02]  /*8950*/  CS2R R96, SRZ ;  /* 0x0000000000607805 */ /* 0x001fe4000001ff00 */
[----:B------:R-:W-:Y:S01]  /*8960*/  ISETP.GT.AND P1, PT, R95, R6, PT ;  /* 0x000000065f00720c */ /* 0x000fe20003f24270 */
[----:B------:R0:W-:Y:S01]  /*8970*/  STL [R1+0x68], R6 ;  /* 0x0000680601007387 */ /* 0x0001e20000100800 */
        /* <DEDUP_REMOVED lines=20> */
[----:B-----5:R-:W-:-:S02]  /*8ac0*/  CS2R R48, SRZ ;  /* 0x0000000000307805 */ /* 0x020fc4000001ff00 */
        /* <DEDUP_REMOVED lines=34> */
[----:B------:R-:W-:Y:S01]  /*8cf0*/  CS2R R24, SRZ ;  /* 0x0000000000187805 */ /* 0x000fe2000001ff00 */
[----:B0-----:R-:W-:Y:S06]  /*8d00*/  @!P1 BRA `(.L_x_1666) ;  /* 0x0000015400a09947 */ /* 0x001fec0003800000 */
[----:B------:R-:W2:Y:S01]  /*8d10*/  LDL R6, [R1+0xac] ;  /* 0x0000ac0001067983 */ /* 0x000ea20000100800 */
[----:B------:R-:W-:Y:S03]  /*8d20*/  BSSY B6, `(.L_x_1667) ;  /* 0x000001c000067945 */ /* 0x000fe60003800000 */
[----:B--2---:R-:W0:Y:S02]  /*8d30*/  SHFL.IDX PT, R0, R6, RZ, 0x1f ;  /* 0x00001fff06007589 */ /* 0x004e2400000e0000 */
[----:B0-----:R-:W-:-:S04]  /*8d40*/  LEA.HI R2, R0, R0, RZ, 0x1 ;  /* 0x0000000000027211 */ /* 0x001fc800078f08ff */
[----:B------:R-:W-:Y:S02]  /*8d50*/  LOP3.LUT R3, R2, 0x1e, RZ, 0xc0, !PT ;  /* 0x0000001e02037812 */ /* 0x000fe400078ec0ff */
[----:B------:R-:W-:-:S03]  /*8d60*/  IADD3 R2, R18, 0x10400, RZ ;  /* 0x0001040012027810 */ /* 0x000fc60007ffe0ff */
[----:B------:R-:W-:Y:S01]  /*8d70*/  IMAD.IADD R3, R0, 0x1, -R3 ;  /* 0x0000000100037824 */ /* 0x000fe200078e0a03 */
[----:B------:R-:W-:-:S03]  /*8d80*/  LOP3.LUT P0, RZ, R2, 0x3ff, RZ, 0xc0, !PT ;  /* 0x000003ff02ff7812 */ /* 0x000fc6000780c0ff */
[----:B------:R-:W-:Y:S01]  /*8d90*/  IMAD R3, R3, 0x2000, R2 ;  /* 0x0000200003037824 */ /* 0x000fe200078e0202 */
[----:B------:R-:W-:-:S04]  /*8da0*/  P2R R24, PR, RZ, 0x1 ;  /* 0x00000001ff187803 */ /* 0x000fc80000000000 */
[----:B------:R-:W-:-:S04]  /*8db0*/  SHF.R.U32.HI R2, RZ, 0x4, R3 ;  /* 0x00000004ff027819 */ /* 0x000fc80000011603 */
[----:B------:R-:W-:Y:S01]  /*8dc0*/  LOP3.LUT R2, R2, 0x3fff, RZ, 0xc0, !PT ;  /* 0x00003fff02027812 */ /* 0x000fe200078ec0ff */
[----:B------:R-:W-:Y:S06]  /*8dd0*/  @!P0 BRA `(.L_x_1668) ;  /* 0x0000000000408947 */ /* 0x000fec0003800000 */
        /* <DEDUP_REMOVED lines=15> */
[----:B-1----:R-:W-:Y:S05]  /*8ed0*/  CALL.ABS.NOINC R14 ;  /* 0x000000000e007343 */ /* 0x002fea0003c00000 */
.L_x_1668:
[----:B------:R-:W-:Y:S05]  /*8ee0*/  BSYNC B6 ;  /* 0x0000000000067941 */ /* 0x000fea0003800000 */
.L_x_1667:
        /* <DEDUP_REMOVED lines=13> */
.L_x_1672:
[----:B-1----:R1:W2:Y:S02]  /*8fc0*/  SYNCS.PHASECHK.TRANS64.TRYWAIT P0, [R18+URZ+0x30800], R3 ;  /* 0x03080003120075a7 */ /* 0x0022a4000800017f */
[----:B--2---:R-:W-:Y:S05]  /*8fd0*/  @!P0 NANOSLEEP.SYNCS 0x989680 ;  /* 0x009896800000895d */ /* 0x004fea0003900000 */
[----:B------:R-:W2:Y:S02]  /*8fe0*/  @!P0 SYNCS.PHASECHK.TRANS64 P0, [R18+URZ+0x30800], R3 ;  /* 0x03080003120085a7 */ /* 0x000ea4000800007f */
[----:B--2---:R-:W-:Y:S05]  /*8ff0*/  @!P0 BRA `(.L_x_1672) ;  /* 0xfffffffc00f08947 */ /* 0x004fea000383ffff */
.L_x_1671:
[----:B------:R-:W-:Y:S05]  /*9000*/  BSYNC B0 ;  /* 0x0000000000007941 */ /* 0x000fea0003800000 */
.L_x_1670:
[----:B------:R-:W-:Y:S05]  /*9010*/  BRA `(.L_x_1673) ;  /* 0x0000009000a07947 */ /* 0x000fea0003800000 */
.L_x_1669:
[----:B------:R-:W-:Y:S01]  /*9020*/  ISETP.NE.AND P0, PT, R24, RZ, PT ;  /* 0x000000ff1800720c */ /* 0x000fe20003f05270 */
[----:B------:R-:W-:Y:S01]  /*9030*/  ULDC.64 UR4, c[0x0][0x3f8] ;  /* 0x0000fe0000047ab9 */ /* 0x000fe20000000a00 */
[----:B------:R-:W-:Y:S01]  /*9040*/  SHF.R.S32.HI R0, RZ, 0x1f, R94 ;  /* 0x0000001fff007819 */ /* 0x000fe2000001145e */
[----:B------:R-:W-:Y:S01]  /*9050*/  ULDC.64 UR6, c[0x0][0x408] ;  /* 0x0001020000067ab9 */ /* 0x000fe20000000a00 */
[----:B------:R-:W-:Y:S01]  /*9060*/  IMAD.WIDE.U32 R24, R94, UR4, RZ ;  /* 0x000000045e187c25 */ /* 0x000fe2000f8e00ff */
[----:B------:R-:W-:Y:S03]  /*9070*/  BSSY B6, `(.L_x_1674) ;  /* 0x0000019000067945 */ /* 0x000fe60003800000 */
[C---:B------:R-:W-:Y:S02]  /*9080*/  IMAD R3, R0.reuse, UR4, RZ ;  /* 0x0000000400037c24 */ /* 0x040fe4000f8e02ff */
[----:B------:R-:W-:-:S02]  /*9090*/  IMAD R5, R0, UR6, RZ ;  /* 0x0000000600057c24 */ /* 0x000fc4000f8e02ff */
[C---:B------:R-:W-:Y:S02]  /*90a0*/  IMAD R3, R94.reuse, UR5, R3 ;  /* 0x000000055e037c24 */ /* 0x040fe4000f8e0203 */
[C---:B------:R-:W-:Y:S02]  /*90b0*/  IMAD R5, R94.reuse, UR7, R5 ;  /* 0x000000075e057c24 */ /* 0x040fe4000f8e0205 */
[----:B------:R-:W-:-:S04]  /*90c0*/  IMAD.WIDE.U32 R26, R94, UR6, RZ ;  /* 0x000000065e1a7c25 */ /* 0x000fc8000f8e00ff */
[----:B------:R-:W-:Y:S02]  /*90d0*/  IMAD.IADD R29, R3, 0x1, R25 ;  /* 0x00000001031d7824 */ /* 0x000fe400078e0219 */
[----:B------:R-:W-:Y:S01]  /*90e0*/  IMAD.IADD R31, R5, 0x1, R27 ;  /* 0x00000001051f7824 */ /* 0x000fe200078e021b */
[----:B------:R-:W-:Y:S06]  /*90f0*/  @!P0 BRA `(.L_x_1675) ;  /* 0x0000000000408947 */ /* 0x000fec0003800000 */
[----:B------:R-:W-:Y:S01]  /*9100*/  MOV R0, 0x0 ;  /* 0x0000000000007802 */ /* 0x000fe20000000f00 */
[----:B------:R-:W-:Y:S01]  /*9110*/  ULDC.64 UR4, c[0x4][0x138] ;  /* 0x01004e0000047ab9 */ /* 0x000fe20000000a00 */
[----:B------:R-:W-:Y:S01]  /*9120*/  ULDC.64 UR6, c[0x4][0x140] ;  /* 0x0100500000067ab9 */ /* 0x000fe20000000a00 */
[----:B------:R-:W-:Y:S01]  /*9130*/  MOV R4, UR4 ;  /* 0x0000000400047c02 */ /* 0x000fe20008000f00 */
        /* <DEDUP_REMOVED lines=12> */
.L_x_1675:
[----:B------:R-:W-:Y:S05]  /*9200*/  BSYNC B6 ;  /* 0x0000000000067941 */ /* 0x000fea0003800000 */
.L_x_1674:
[----:B------:R-:W2:Y:S01]  /*9210*/  LDL R122, [R1+0x4c] ;  /* 0x00004c00017a7983 */ /* 0x000ea20000100800 */
[----:B------:R-:W-:-:S03]  /*9220*/  ULDC.U8 UR4, c[0x0][0x410] ;  /* 0x0001040000047ab9 */ /* 0x000fc60000000000 */
[----:B------:R-:W2:Y:S04]  /*9230*/  LDL R120, [R1+0xc] ;  /* 0x00000c0001787983 */ /* 0x000ea80000100800 */
[----:B------:R-:W3:Y:S01]  /*9240*/  LDL R21, [R1+0x70] ;  /* 0x0000700001157983 */ /* 0x000ee20000100800 */
[----:B------:R-:W-:Y:S01]  /*9250*/  ISETP.NE.AND P0, PT, RZ, UR4, PT ;  /* 0x00000004ff007c0c */ /* 0x000fe2000bf05270 */
[----:B------:R-:W-:Y:S01]  /*9260*/  BSSY B0, `(.L_x_1676) ;  /* 0x00008fb000007945 */ /* 0x000fe20003800000 */
[C---:B--2---:R-:W-:Y:S01]  /*9270*/  IMAD.IADD R84, R120.reuse, 0x1, R122 ;  /* 0x0000000178547824 */ /* 0x044fe200078e027a */
[C---:B------:R-:W-:Y:S01]  /*9280*/  IADD3 R20, R120.reuse, 0x40, RZ ;  /* 0x0000004078147810 */ /* 0x040fe20007ffe0ff */
[----:B------:R-:W-:Y:S02]  /*9290*/  VIADD R3, R120, 0x60 ;  /* 0x0000006078037836 */ /* 0x000fe40000000000 */
[----:B---3--:R-:W-:-:S07]  /*92a0*/  IMAD R7, R21, 0x20, R84 ;  /* 0x0000002015077824 */ /* 0x008fce00078e0254 */
[----:B------:R-:W-:Y:S05]  /*92b0*/  @!P0 BRA `(.L_x_1677) ;  /* 0x0000004400c48947 */ /* 0x000fea0003800000 */
[----:B------:R-:W0:Y:S01]  /*92c0*/  LDC R10, c[0x0][0x448] ;  /* 0x00011200ff0a7b82 */ /* 0x000e220000000800 */
[----:B------:R-:W-:Y:S01]  /*92d0*/  ULDC.64 UR4, c[0x0][0x3f8] ;  /* 0x0000fe0000047ab9 */ /* 0x000fe20000000a00 */
[----:B------:R-:W-:Y:S01]  /*92e0*/  ULDC.64 UR6, c[0x0][0x408] ;  /* 0x0001020000067ab9 */ /* 0x000fe20000000a00 */
[----:B------:R-:W-:Y:S01]  /*92f0*/  IMAD.MOV.U32 R4, RZ, RZ, R24 ;  /* 0x000000ffff047224 */ /* 0x000fe200078e0018 */
[----:B------:R-:W-:Y:S01]  /*9300*/  MOV R8, R26 ;  /* 0x0000001a00087202 */ /* 0x000fe20000000f00 */
[----:B------:R-:W-:Y:S01]  /*9310*/  IMAD.MOV.U32 R9, RZ, RZ, R31 ;  /* 0x000000ffff097224 */ /* 0x000fe200078e001f */
[C---:B------:R-:W-:Y:S01]  /*9320*/  IADD3 R68, R200.reuse, 0x40, RZ ;  /* 0x00000040c8447810 */ /* 0x040fe20007ffe0ff */
[C---:B------:R-:W-:Y:S02]  /*9330*/  VIADD R69, R200.reuse, 0x20 ;  /* 0x00000020c8457836 */ /* 0x040fe40000000000 */
[----:B------:R-:W-:Y:S01]  /*9340*/  VIADD R21, R200, 0x60 ;  /* 0x00000060c8157836 */ /* 0x000fe20000000000 */
[----:B------:R-:W-:-:S02]  /*9350*/  SHF.R.S32.HI R85, RZ, 0x1f, R68 ;  /* 0x0000001fff557819 */ /* 0x000fc40000011444 */
[----:B------:R-:W-:Y:S02]  /*9360*/  SHF.R.S32.HI R86, RZ, 0x1f, R69 ;  /* 0x0000001fff567819 */ /* 0x000fe40000011445 */
[----:B------:R-:W-:Y:S02]  /*9370*/  SHF.R.S32.HI R110, RZ, 0x1f, R21 ;  /* 0x0000001fff6e7819 */ /* 0x000fe40000011415 */
[----:B0-----:R-:W-:-:S13]  /*9380*/  ISETP.NE.AND P0, PT, R10, 0x1, PT ;  /* 0x000000010a00780c */ /* 0x001fda0003f05270 */
[----:B------:R-:W0:Y:S08]  /*9390*/  @P0 LDC R0, c[0x0][0x44c] ;  /* 0x00011300ff000b82 */ /* 0x000e300000000800 */
[----:B------:R-:W1:Y:S01]  /*93a0*/  @P0 LDC R5, c[0x0][0x450] ;  /* 0x00011400ff050b82 */ /* 0x000e620000000800 */
[----:B0-----:R-:W-:-:S05]  /*93b0*/  @P0 IMAD.HI.U32 R0, R7, R0, RZ ;  /* 0x0000000007000227 */ /* 0x001fca00078e00ff */
[----:B-1----:R-:W-:Y:S01]  /*93c0*/  @P0 SHF.R.U32.HI R7, RZ, R5, R0 ;  /* 0x00000005ff070219 */ /* 0x002fe20000011600 */
[----:B------:R-:W-:-:S03]  /*93d0*/  IMAD.MOV.U32 R5, RZ, RZ, R29 ;  /* 0x000000ffff057224 */ /* 0x000fc600078e001d */
[----:B------:R-:W-:Y:S01]  /*93e0*/  SHF.R.S32.HI R0, RZ, 0x1f, R7 ;  /* 0x0000001fff007819 */ /* 0x000fe20000011407 */
[----:B------:R-:W-:-:S04]  /*93f0*/  IMAD.WIDE.U32 R4, R7, UR4, R4 ;  /* 0x0000000407047c25 */ /* 0x000fc8000f8e0004 */
[C---:B------:R-:W-:Y:S02]  /*9400*/  IMAD R6, R0.reuse, UR4, RZ ;  /* 0x0000000400067c24 */ /* 0x040fe4000f8e02ff */
[----:B------:R-:W-:Y:S02]  /*9410*/  IMAD R0, R0, UR6, RZ ;  /* 0x0000000600007c24 */ /* 0x000fe4000f8e02ff */
[C---:B------:R-:W-:Y:S01]  /*9420*/  IMAD R11, R7.reuse, UR5, R6 ;  /* 0x00000005070b7c24 */ /* 0x040fe2000f8e0206 */
[----:B------:R-:W-:Y:S01]  /*9430*/  ULDC.64 UR4, c[0x0][0x3e8] ;  /* 0x0000fa0000047ab9 */ /* 0x000fe20000000a00 */
[C---:B------:R-:W-:Y:S01]  /*9440*/  IMAD.WIDE.U32 R8, R7.reuse, UR6, R8 ;  /* 0x0000000607087c25 */ /* 0x040fe2000f8e0008 */
[----:B------:R-:W-:Y:S01]  /*9450*/  LEA R6, P0, R4, UR4, 0x1 ;  /* 0x0000000404067c11 */ /* 0x000fe2000f8008ff */
[----:B------:R-:W-:Y:S02]  /*9460*/  UMOV UR4, 0xffffffff ;  /* 0xffffffff00047882 */ /* 0x000fe40000000000 */
[----:B------:R-:W-:Y:S01]  /*9470*/  IMAD R13, R7, UR7, R0 ;  /* 0x00000007070d7c24 */ /* 0x000fe2000f8e0200 */
[----:B------:R-:W-:Y:S01]  /*9480*/  ULDC.64 UR6, c[0x0][0x400] ;  /* 0x0001000000067ab9 */ /* 0x000fe20000000a00 */
[----:B------:R-:W-:Y:S01]  /*9490*/  IMAD.IADD R7, R5, 0x1, R11 ;  /* 0x0000000105077824 */ /* 0x000fe200078e020b */
[----:B------:R-:W-:Y:S01]  /*94a0*/  LEA R0, P1, R8, UR6, 0x1 ;  /* 0x0000000608007c11 */ /* 0x000fe2000f8208ff */
[----:B------:R-:W-:-:S03]  /*94b0*/  IMAD.IADD R5, R9, 0x1, R13 ;  /* 0x0000000109057824 */ /* 0x000fc600078e020d */
[----:B------:R-:W-:Y:S02]  /*94c0*/  LEA.HI.X R7, R4, UR5, R7, 0x1, P0 ;  /* 0x0000000504077c11 */ /* 0x000fe400080f0c07 */
[----:B------:R-:W-:Y:S01]  /*94d0*/  LEA.HI.X R8, R8, UR7, R5, 0x1, P1 ;  /* 0x0000000708087c11 */ /* 0x000fe200088f0c05 */
[----:B------:R-:W-:Y:S06]  /*94e0*/  BRA.DIV UR4, `(.L_x_1678) ;  /* 0x000001fe04907947 */ /* 0x000fec000b800000 */
[----:B------:R0:W1:Y:S04]  /*94f0*/  SHFL.IDX PT, R5, R7, RZ, 0x181f ;  /* 0x00181fff07057589 */ /* 0x00006800000e0000 */
[----:B------:R0:W2:Y:S04]  /*9500*/  SHFL.IDX PT, R4, R6, RZ, 0x181f ;  /* 0x00181fff06047589 */ /* 0x0000a800000e0000 */
[----:B------:R0:W3:Y:S04]  /*9510*/  SHFL.IDX PT, R9, R8, RZ, 0x181f ;  /* 0x00181fff08097589 */ /* 0x0000e800000e0000 */
[----:B------:R0:W4:Y:S02]  /*9520*/  SHFL.IDX PT, R14, R0, RZ, 0x181f ;  /* 0x00181fff000e7589 */ /* 0x00012400000e0000 */
.L_x_2038:
[----:B------:R-:W-:Y:S01]  /*9530*/  IMAD R107, R219, R10, RZ ;  /* 0x0000000adb6b7224 */ /* 0x000fe200078e02ff */
        /* <DEDUP_REMOVED lines=9> */
[----:B------:R-:W-:-:S03]  /*95d0*/  CS2R R78, SRZ ;  /* 0x00000000004e7805 */ /* 0x000fc6000001ff00 */
[----:B------:R-:W-:Y:S05]  /*95e0*/  @P0 BRA `(.L_x_1680) ;  /* 0x0000000000a80947 */ /* 0x000fea0003800000 */
[----:B------:R-:W-:Y:S01]  /*95f0*/  ULDC UR4, c[0x0][0x3f4] ;  /* 0x0000fd0000047ab9 */ /* 0x000fe20000000800 */
[----:B------:R-:W-:Y:S02]  /*9600*/  CS2R R80, SRZ ;  /* 0x0000000000507805 */ /* 0x000fe4000001ff00 */
[----:B------:R-:W-:Y:S02]  /*9610*/  ISETP.GE.AND P2, PT, R69, UR4, PT ;  /* 0x0000000445007c0c */ /* 0x000fe4000bf46270 */
[----:B------:R-:W-:Y:S02]  /*9620*/  CS2R R78, SRZ ;  /* 0x00000000004e7805 */ /* 0x000fe4000001ff00 */
[----:B------:R-:W-:Y:S02]  /*9630*/  ISETP.GE.AND P1, PT, R68, UR4, PT ;  /* 0x0000000444007c0c */ /* 0x000fe4000bf26270 */
[----:B------:R-:W-:Y:S02]  /*9640*/  ISETP.GE.AND P3, PT, R200, UR4, PT ;  /* 0x00000004c8007c0c */ /* 0x000fe4000bf66270 */
[----:B------:R-:W-:-:S05]  /*9650*/  ISETP.GE.AND P0, PT, R21, UR4, PT ;  /* 0x0000000415007c0c */ /* 0x000fca000bf06270 */
[C---:B------:R-:W-:Y:S01]  /*9660*/  @!P2 IMAD.SHL.U32 R27, R69.reuse, 0x2, RZ ;  /* 0x00000002451ba824 */ /* 0x040fe200078e00ff */
[----:B------:R-:W-:-:S03]  /*9670*/  @!P2 SHF.L.U64.HI R32, R69, 0x1, R86 ;  /* 0x000000014520a819 */ /* 0x000fc60000010256 */
[C---:B------:R-:W-:Y:S01]  /*9680*/  @!P1 IMAD.SHL.U32 R11, R68.reuse, 0x2, RZ ;  /* 0x00000002440b9824 */ /* 0x040fe200078e00ff */
[----:B------:R-:W-:Y:S02]  /*9690*/  @!P1 SHF.L.U64.HI R34, R68, 0x1, R85 ;  /* 0x0000000144229819 */ /* 0x000fe40000010255 */
[----:B--2---:R-:W-:Y:S01]  /*96a0*/  @!P2 IADD3 R24, P4, R4, R27, RZ ;  /* 0x0000001b0418a210 */ /* 0x004fe20007f9e0ff */
[----:B------:R-:W-:Y:S01]  /*96b0*/  @!P0 IMAD.SHL.U32 R31, R21, 0x2, RZ ;  /* 0x00000002151f8824 */ /* 0x000fe200078e00ff */
[----:B---3--:R-:W-:Y:S02]  /*96c0*/  @!P3 MOV R15, R9 ;  /* 0x00000009000fb202 */ /* 0x008fe40000000f00 */
[----:B----4-:R-:W-:Y:S01]  /*96d0*/  @!P2 IADD3 R26, P6, R14, R27, RZ ;  /* 0x0000001b0e1aa210 */ /* 0x010fe20007fde0ff */
[----:B-1----:R-:W-:Y:S01]  /*96e0*/  @!P2 IMAD.X R25, R5, 0x1, R32, P4 ;  /* 0x000000010519a824 */ /* 0x002fe200020e0620 */
[-C--:B------:R-:W-:Y:S01]  /*96f0*/  @!P1 IADD3 R28, P5, R4, R11.reuse, RZ ;  /* 0x0000000b041c9210 */ /* 0x080fe20007fbe0ff */
[----:B------:R-:W-:Y:S01]  /*9700*/  @!P3 IMAD.WIDE R12, R200, 0x2, R14 ;  /* 0x00000002c80cb825 */ /* 0x000fe200078e020e */
[----:B------:R-:W-:-:S03]  /*9710*/  @!P1 IADD3 R30, P4, R14, R11, RZ ;  /* 0x0000000b0e1e9210 */ /* 0x000fc60007f9e0ff */
[----:B------:R-:W-:Y:S01]  /*9720*/  @!P2 IMAD.X R27, R9, 0x1, R32, P6 ;  /* 0x00000001091ba824 */ /* 0x000fe200030e0620 */
[----:B------:R-:W-:Y:S01]  /*9730*/  @!P0 SHF.L.U64.HI R32, R21, 0x1, R110 ;  /* 0x0000000115208819 */ /* 0x000fe2000001026e */
[----:B------:R-:W-:Y:S01]  /*9740*/  @!P1 IMAD.X R29, R5, 0x1, R34, P5 ;  /* 0x00000001051d9824 */ /* 0x000fe200028e0622 */
[-C--:B------:R-:W-:Y:S01]  /*9750*/  @!P0 IADD3 R14, P5, R14, R31.reuse, RZ ;  /* 0x0000001f0e0e8210 */ /* 0x080fe20007fbe0ff */
[----:B------:R-:W-:Y:S01]  /*9760*/  @!P3 IMAD.WIDE R10, R200, 0x2, R4 ;  /* 0x00000002c80ab825 */ /* 0x000fe200078e0204 */
[----:B------:R-:W-:Y:S02]  /*9770*/  @!P0 IADD3 R4, P6, R4, R31, RZ ;  /* 0x0000001f04048210 */ /* 0x000fe40007fde0ff */
[----:B------:R-:W-:Y:S02]  /*9780*/  CS2R R76, SRZ ;  /* 0x00000000004c7805 */ /* 0x000fe4000001ff00 */
[----:B------:R-:W-:Y:S02]  /*9790*/  CS2R R74, SRZ ;  /* 0x00000000004a7805 */ /* 0x000fe4000001ff00 */
[----:B------:R-:W-:-:S02]  /*97a0*/  CS2R R72, SRZ ;  /* 0x0000000000487805 */ /* 0x000fc4000001ff00 */
[----:B------:R-:W-:Y:S02]  /*97b0*/  CS2R R70, SRZ ;  /* 0x0000000000467805 */ /* 0x000fe4000001ff00 */
[----:B------:R-:W-:Y:S02]  /*97c0*/  CS2R R60, SRZ ;  /* 0x00000000003c7805 */ /* 0x000fe4000001ff00 */
[----:B------:R-:W-:Y:S01]  /*97d0*/  CS2R R62, SRZ ;  /* 0x00000000003e7805 */ /* 0x000fe2000001ff00 */
[----:B------:R-:W-:Y:S01]  /*97e0*/  @!P1 IMAD.X R31, R9, 0x1, R34, P4 ;  /* 0x00000001091f9824 */ /* 0x000fe200020e0622 */
[----:B------:R-:W-:Y:S01]  /*97f0*/  @!P0 IADD3.X R5, R5, R32, RZ, P6, !PT ;  /* 0x0000002005058210 */ /* 0x000fe200037fe4ff */
[----:B------:R-:W-:Y:S01]  /*9800*/  @!P0 IMAD.X R15, R9, 0x1, R32, P5 ;  /* 0x00000001090f8824 */ /* 0x000fe200028e0620 */
[----:B------:R1:W5:Y:S04]  /*9810*/  @!P3 LD.E.64 R80, desc[UR60][R10.64] ;  /* 0x0000003c0a50b980 */ /* 0x000368000c101b00 */
[----:B------:R1:W5:Y:S04]  /*9820*/  @!P3 LD.E.64 R78, desc[UR60][R12.64] ;  /* 0x0000003c0c4eb980 */ /* 0x000368000c101b00 */
[----:B------:R1:W5:Y:S04]  /*9830*/  @!P2 LD.E.64 R76, desc[UR60][R24.64] ;  /* 0x0000003c184ca980 */ /* 0x000368000c101b00 */
[----:B------:R1:W5:Y:S04]  /*9840*/  @!P2 LD.E.64 R74, desc[UR60][R26.64] ;  /* 0x0000003c1a4aa980 */ /* 0x000368000c101b00 */
[----:B------:R1:W5:Y:S04]  /*9850*/  @!P1 LD.E.64 R72, desc[UR60][R28.64] ;  /* 0x0000003c1c489980 */ /* 0x000368000c101b00 */
[----:B------:R1:W5:Y:S04]  /*9860*/  @!P1 LD.E.64 R70, desc[UR60][R30.64] ;  /* 0x0000003c1e469980 */ /* 0x000368000c101b00 */
[----:B------:R1:W5:Y:S04]  /*9870*/  @!P0 LD.E.64 R60, desc[UR60][R4.64] ;  /* 0x0000003c043c8980 */ /* 0x000368000c101b00 */
[----:B------:R1:W5:Y:S02]  /*9880*/  @!P0 LD.E.64 R62, desc[UR60][R14.64] ;  /* 0x0000003c0e3e8980 */ /* 0x000364000c101b00 */
.L_x_1680:
[----:B------:R-:W-:Y:S05]  /*9890*/  BSYNC B1 ;  /* 0x0000000000017941 */ /* 0x000fea0003800000 */
.L_x_1679:
[----:B-12--5:R-:W-:Y:S01]  /*98a0*/  IMAD.MOV.U32 R4, RZ, RZ, R60 ;  /* 0x000000ffff047224 */ /* 0x026fe200078e003c */
[----:B------:R-:W-:Y:S01]  /*98b0*/  MOV R10, R73 ;  /* 0x00000049000a7202 */ /* 0x000fe20000000f00 */
[----:B------:R-:W-:Y:S01]  /*98c0*/  IMAD.MOV.U32 R5, RZ, RZ, R61 ;  /* 0x000000ffff057224 */ /* 0x000fe200078e003d */
[----:B------:R-:W-:Y:S01]  /*98d0*/  UMOV UR4, 0xffffffff ;  /* 0xffffffff00047882 */ /* 0x000fe20000000000 */
[----:B---3--:R-:W-:Y:S01]  /*98e0*/  IMAD.MOV.U32 R9, RZ, RZ, R72 ;  /* 0x000000ffff097224 */ /* 0x008fe200078e0048 */
[----:B------:R-:W-:Y:S02]  /*98f0*/  CS2R R48, SRZ ;  /* 0x0000000000307805 */ /* 0x000fe4000001ff00 */
[----:B------:R-:W-:Y:S01]  /*9900*/  PRMT R112, R5, 0x5410, R4 ;  /* 0x0000541005707816 */ /* 0x000fe20000000004 */
[----:B------:R-:W-:Y:S01]  /*9910*/  IMAD.MOV.U32 R4, RZ, RZ, R76 ;  /* 0x000000ffff047224 */ /* 0x000fe200078e004c */
[----:B------:R-:W-:Y:S01]  /*9920*/  PRMT R114, R9, 0x5410, R10 ;  /* 0x0000541009727816 */ /* 0x000fe2000000000a */
[----:B------:R-:W-:-:S02]  /*9930*/  IMAD.MOV.U32 R5, RZ, RZ, R77 ;  /* 0x000000ffff057224 */ /* 0x000fc400078e004d */
[----:B------:R-:W-:Y:S02]  /*9940*/  IMAD.MOV.U32 R9, RZ, RZ, R80 ;  /* 0x000000ffff097224 */ /* 0x000fe400078e0050 */
        /* <DEDUP_REMOVED lines=13> */
[----:B------:R-:W-:-:S05]  /*9a20*/  IMAD.MOV.U32 R10, RZ, RZ, R79 ;  /* 0x000000ffff0a7224 */ /* 0x000fca00078e004f */
[----:B------:R-:W-:Y:S01]  /*9a30*/  PRMT R119, R9, 0x5410, R10 ;  /* 0x0000541009777816 */ /* 0x000fe2000000000a */
[----:B------:R-:W-:Y:S06]  /*9a40*/  BRA.DIV UR4, `(.L_x_1681) ;  /* 0x000001fa04a87947 */ /* 0x000fec000b800000 */
[----:B------:R1:W2:Y:S04]  /*9a50*/  SHFL.IDX PT, R5, R7, 0x1, 0x181f ;  /* 0x00381f0007057f89 */ /* 0x0002a800000e0000 */
[----:B------:R1:W3:Y:S04]  /*9a60*/  SHFL.IDX PT, R4, R6, 0x1, 0x181f ;  /* 0x00381f0006047f89 */ /* 0x0002e800000e0000 */
[----:B------:R1:W0:Y:S04]  /*9a70*/  SHFL.IDX PT, R9, R8, 0x1, 0x181f ;  /* 0x00381f0008097f89 */ /* 0x00022800000e0000 */
[----:B----4-:R1:W4:Y:S02]  /*9a80*/  SHFL.IDX PT, R14, R0, 0x1, 0x181f ;  /* 0x00381f00000e7f89 */ /* 0x01032400000e0000 */
.L_x_2044:
[----:B------:R-:W-:Y:S01]  /*9a90*/  VIADD R10, R84, 0x20 ;  /* 0x00000020540a7836 */ /* 0x000fe20000000000 */
        /* <DEDUP_REMOVED lines=8> */
[----:B------:R-:W-:-:S05]  /*9b20*/  CS2R R66, SRZ ;  /* 0x0000000000427805 */ /* 0x000fca000001ff00 */
        /* <DEDUP_REMOVED lines=10> */
[----:B------:R-:W-:Y:S02]  /*9bd0*/  @!P1 SHF.L.U32 R11, R68, 0x1, RZ ;  /* 0x00000001440b9819 */ /* 0x000fe400000006ff */
[----:B------:R-:W-:Y:S01]  /*9be0*/  @!P0 IMAD.SHL.U32 R33, R21, 0x2, RZ ;  /* 0x0000000215218824 */ /* 0x000fe200078e00ff */
[-C--:B---3--:R-:W-:Y:S01]  /*9bf0*/  @!P2 IADD3 R28, P4, R4, R31.reuse, RZ ;  /* 0x0000001f041ca210 */ /* 0x088fe20007f9e0ff */
[----:B0-----:R-:W-:Y:S01]  /*9c00*/  @!P3 IMAD.MOV.U32 R15, RZ, RZ, R9 ;  /* 0x000000ffff0fb224 */ /* 0x001fe200078e0009 */
[----:B----4-:R-:W-:Y:S01]  /*9c10*/  @!P2 IADD3 R30, P6, R14, R31, RZ ;  /* 0x0000001f0e1ea210 */ /* 0x010fe20007fde0ff */
[----:B--2---:R-:W-:Y:S01]  /*9c20*/  @!P3 IMAD.WIDE R24, R200, 0x2, R4 ;  /* 0x00000002c818b825 */ /* 0x004fe200078e0204 */
[----:B------:R-:W-:Y:S02]  /*9c30*/  @!P1 SHF.L.U64.HI R34, R68, 0x1, R85 ;  /* 0x0000000144229819 */ /* 0x000fe40000010255 */
[-C--:B------:R-:W-:Y:S01]  /*9c40*/  @!P1 IADD3 R12, P5, R4, R11.reuse, RZ ;  /* 0x0000000b040c9210 */ /* 0x080fe20007fbe0ff */
[C---:B------:R-:W-:Y:S01]  /*9c50*/  @!P2 IMAD.X R29, R5.reuse, 0x1, R32, P4 ;  /* 0x00000001051da824 */ /* 0x040fe200020e0620 */
[----:B------:R-:W-:Y:S01]  /*9c60*/  @!P1 IADD3 R10, P4, R14, R11, RZ ;  /* 0x0000000b0e0a9210 */ /* 0x000fe20007f9e0ff */
[----:B------:R-:W-:Y:S01]  /*9c70*/  @!P3 IMAD.WIDE R26, R200, 0x2, R14 ;  /* 0x00000002c81ab825 */ /* 0x000fe200078e020e */
[----:B------:R-:W-:-:S02]  /*9c80*/  @!P1 IADD3.X R13, R5, R34, RZ, P5, !PT ;  /* 0x00000022050d9210 */ /* 0x000fc40002ffe4ff */
[----:B------:R-:W-:Y:S02]  /*9c90*/  CS2R R56, SRZ ;  /* 0x0000000000387805 */ /* 0x000fe4000001ff00 */
[-C--:B------:R-:W-:Y:S01]  /*9ca0*/  @!P0 IADD3 R14, P5, R14, R33.reuse, RZ ;  /* 0x000000210e0e8210 */ /* 0x080fe20007fbe0ff */
[----:B------:R-:W-:Y:S01]  /*9cb0*/  @!P2 IMAD.X R31, R9, 0x1, R32, P6 ;  /* 0x00000001091fa824 */ /* 0x000fe200030e0620 */
[----:B------:R-:W-:Y:S02]  /*9cc0*/  @!P0 IADD3 R4, P6, R4, R33, RZ ;  /* 0x0000002104048210 */ /* 0x000fe40007fde0ff */
[----:B------:R-:W-:Y:S02]  /*9cd0*/  CS2R R58, SRZ ;  /* 0x00000000003a7805 */ /* 0x000fe4000001ff00 */
[----:B------:R-:W-:Y:S02]  /*9ce0*/  @!P0 SHF.L.U64.HI R32, R21, 0x1, R110 ;  /* 0x0000000115208819 */ /* 0x000fe4000001026e */
[----:B------:R-:W-:-:S02]  /*9cf0*/  CS2R R54, SRZ ;  /* 0x0000000000367805 */ /* 0x000fc4000001ff00 */
[----:B------:R-:W-:Y:S02]  /*9d00*/  CS2R R52, SRZ ;  /* 0x0000000000347805 */ /* 0x000fe4000001ff00 */
[----:B------:R-:W-:Y:S02]  /*9d10*/  CS2R R48, SRZ ;  /* 0x0000000000307805 */ /* 0x000fe4000001ff00 */
[----:B------:R-:W-:Y:S01]  /*9d20*/  CS2R R50, SRZ ;  /* 0x0000000000327805 */ /* 0x000fe2000001ff00 */
[----:B------:R-:W-:Y:S01]  /*9d30*/  @!P1 IMAD.X R11, R9, 0x1, R34, P4 ;  /* 0x00000001090b9824 */ /* 0x000fe200020e0622 */
[----:B------:R0:W5:Y:S01]  /*9d40*/  @!P3 LD.E.64 R64, desc[UR60][R24.64] ;  /* 0x0000003c1840b980 */ /* 0x000162000c101b00 */
[--C-:B------:R-:W-:Y:S02]  /*9d50*/  @!P0 IMAD.X R5, R5, 0x1, R32.reuse, P6 ;  /* 0x0000000105058824 */ /* 0x100fe400030e0620 */
[----:B------:R-:W-:Y:S01]  /*9d60*/  @!P0 IMAD.X R15, R9, 0x1, R32, P5 ;  /* 0x00000001090f8824 */ /* 0x000fe200028e0620 */
[----:B------:R0:W5:Y:S04]  /*9d70*/  @!P3 LD.E.64 R66, desc[UR60][R26.64] ;  /* 0x0000003c1a42b980 */ /* 0x000168000c101b00 */
[----:B------:R0:W5:Y:S04]  /*9d80*/  @!P2 LD.E.64 R56, desc[UR60][R28.64] ;  /* 0x0000003c1c38a980 */ /* 0x000168000c101b00 */
[----:B------:R0:W5:Y:S04]  /*9d90*/  @!P2 LD.E.64 R58, desc[UR60][R30.64] ;  /* 0x0000003c1e3aa980 */ /* 0x000168000c101b00 */
[----:B------:R0:W5:Y:S04]  /*9da0*/  @!P1 LD.E.64 R54, desc[UR60][R12.64] ;  /* 0x0000003c0c369980 */ /* 0x000168000c101b00 */
[----:B------:R0:W5:Y:S04]  /*9db0*/  @!P1 LD.E.64 R52, desc[UR60][R10.64] ;  /* 0x0000003c0a349980 */ /* 0x000168000c101b00 */
[----:B------:R0:W5:Y:S04]  /*9dc0*/  @!P0 LD.E.64 R48, desc[UR60][R4.64] ;  /* 0x0000003c04308980 */ /* 0x000168000c101b00 */
[----:B------:R0:W5:Y:S02]  /*9dd0*/  @!P0 LD.E.64 R50, desc[UR60][R14.64] ;  /* 0x0000003c0e328980 */ /* 0x000164000c101b00 */
.L_x_1683:
[----:B------:R-:W-:Y:S05]  /*9de0*/  BSYNC B1 ;  /* 0x0000000000017941 */ /* 0x000fea0003800000 */
.L_x_1682:
[----:B0--3-5:R-:W-:Y:S01]  /*9df0*/  IMAD.MOV.U32 R4, RZ, RZ, R48 ;  /* 0x000000ffff047224 */ /* 0x029fe200078e0030 */
[----:B--2---:R-:W-:Y:S01]  /*9e00*/  MOV R5, R49 ;  /* 0x0000003100057202 */ /* 0x004fe20000000f00 */
[----:B------:R-:W-:Y:S01]  /*9e10*/  IMAD.MOV.U32 R9, RZ, RZ, R54 ;  /* 0x000000ffff097224 */ /* 0x000fe200078e0036 */
[----:B------:R-:W-:Y:S01]  /*9e20*/  UMOV UR4, 0xffffffff ;  /* 0xffffffff00047882 */ /* 0x000fe20000000000 */
[----:B------:R-:W-:Y:S01]  /*9e30*/  IMAD.MOV.U32 R10, RZ, RZ, R55 ;  /* 0x000000ffff0a7224 */ /* 0x000fe200078e0037 */
[----:B------:R-:W-:Y:S01]  /*9e40*/  PRMT R99, R4, 0x5410, R5 ;  /* 0x0000541004637816 */ /* 0x000fe20000000005 */
        /* <DEDUP_REMOVED lines=17> */
[----:B------:R-:W-:-:S04]  /*9f60*/  PRMT R108, R4, 0x5410, R5 ;  /* 0x00005410046c7816 */ /* 0x000fc80000000005 */
[----:B------:R-:W-:Y:S01]  /*9f70*/  PRMT R111, R9, 0x5410, R10 ;  /* 0x00005410096f7816 */ /* 0x000fe2000000000a */
[----:B------:R-:W-:Y:S06]  /*9f80*/  BRA.DIV UR4, `(.L_x_1684) ;  /* 0x000001f604c87947 */ /* 0x000fec000b800000 */
[----:B------:R0:W2:Y:S04]  /*9f90*/  SHFL.IDX PT, R5, R7, 0x2, 0x181f ;  /* 0x00581f0007057f89 */ /* 0x0000a800000e0000 */
[----:B------:R0:W3:Y:S04]  /*9fa0*/  SHFL.IDX PT, R4, R6, 0x2, 0x181f ;  /* 0x00581f0006047f89 */ /* 0x0000e800000e0000 */
[----:B------:R0:W0:Y:S04]  /*9fb0*/  SHFL.IDX PT, R9, R8, 0x2, 0x181f ;  /* 0x00581f0008097f89 */ /* 0x00002800000e0000 */
[----:B----4-:R4:W0:Y:S02]  /*9fc0*/  SHFL.IDX PT, R14, R0, 0x2, 0x181f ;  /* 0x00581f00000e7f89 */ /* 0x01082400000e0000 */
.L_x_2050:
[----:B------:R-:W-:Y:S01]  /*9fd0*/  IADD3 R10, R84, 0x40, RZ ;  /* 0x00000040540a7810 */ /* 0x000fe20007ffe0ff */
[----:B------:R-:W-:Y:S01]  /*9fe0*/  BSSY B1, `(.L_x_1685) ;  /* 0x0000035000017945 */ /* 0x000fe20003800000 */
[----:B------:R-:W-:Y:S02]  /*9ff0*/  CS2R R30, SRZ ;  /* 0x00000000001e7805 */ /* 0x000fe4000001ff00 */
[----:B------:R-:W-:Y:S02]  /*a000*/  CS2R R36, SRZ ;  /* 0x0000000000247805 */ /* 0x000fe4000001ff00 */
[----:B------:R-:W-:Y:S02]  /*a010*/  ISETP.GE.AND P0, PT, R10, R107, PT ;  /* 0x0000006b0a00720c */ /* 0x000fe40003f06270 */
[----:B------:R-:W-:Y:S02]  /*a020*/  CS2R R40, SRZ ;  /* 0x0000000000287805 */ /* 0x000fe4000001ff00 */
[----:B------:R-:W-:-:S02]  /*a030*/  CS2R R44, SRZ ;  /* 0x00000000002c7805 */ /* 0x000fc4000001ff00 */
[----:B------:R-:W-:Y:S02]  /*a040*/  CS2R R28, SRZ ;  /* 0x00000000001c7805 */ /* 0x000fe4000001ff00 */
[----:B------:R-:W-:Y:S02]  /*a050*/  CS2R R38, SRZ ;  /* 0x0000000000267805 */ /* 0x000fe4000001ff00 */
[----:B------:R-:W-:Y:S02]  /*a060*/  CS2R R42, SRZ ;  /* 0x00000000002a7805 */ /* 0x000fe4000001ff00 */
[----:B------:R-:W-:Y:S01]  /*a070*/  CS2R R46, SRZ ;  /* 0x00000000002e7805 */ /* 0x000fe2000001ff00 */
[----:B------:R-:W-:Y:S06]  /*a080*/  @P0 BRA `(.L_x_1686) ;  /* 0x0000000000a80947 */ /* 0x000fec0003800000 */
        /* <DEDUP_REMOVED lines=10> */
[----:B------:R-:W-:Y:S01]  /*a130*/  @!P1 SHF.L.U64.HI R34, R68, 0x1, R85 ;  /* 0x0000000144229819 */ /* 0x000fe20000010255 */
[----:B0-----:R-:W-:Y:S01]  /*a140*/  @!P3 IMAD.MOV.U32 R15, RZ, RZ, R9 ;  /* 0x000000ffff0fb224 */ /* 0x001fe200078e0009 */
[-C--:B------:R-:W-:Y:S01]  /*a150*/  @!P2 IADD3 R24, P6, R14, R25.reuse, RZ ;  /* 0x000000190e18a210 */ /* 0x080fe20007fde0ff */
[----:B------:R-:W-:Y:S01]  /*a160*/  @!P0 IMAD.SHL.U32 R33, R21, 0x2, RZ ;  /* 0x0000000215218824 */ /* 0x000fe200078e00ff */
[----:B---3--:R-:W-:Y:S01]  /*a170*/  @!P2 IADD3 R26, P4, R4, R25, RZ ;  /* 0x00000019041aa210 */ /* 0x008fe20007f9e0ff */
[----:B--2---:R-:W-:Y:S01]  /*a180*/  @!P3 IMAD.WIDE R28, R200, 0x2, R4 ;  /* 0x00000002c81cb825 */ /* 0x004fe200078e0204 */
[-C--:B------:R-:W-:Y:S02]  /*a190*/  @!P1 IADD3 R12, P5, R4, R11.reuse, RZ ;  /* 0x0000000b040c9210 */ /* 0x080fe40007fbe0ff */
[----:B------:R-:W-:Y:S01]  /*a1a0*/  @!P2 IADD3.X R27, R5, R32, RZ, P4, !PT ;  /* 0x00000020051ba210 */ /* 0x000fe200027fe4ff */
[----:B------:R-:W-:Y:S01]  /*a1b0*/  @!P3 IMAD.WIDE R30, R200, 0x2, R14 ;  /* 0x00000002c81eb825 */ /* 0x000fe200078e020e */
[----:B------:R-:W-:Y:S01]  /*a1c0*/  @!P1 IADD3 R10, P4, R14, R11, RZ ;  /* 0x0000000b0e0a9210 */ /* 0x000fe20007f9e0ff */
[----:B------:R0:W5:Y:S02]  /*a1d0*/  @!P3 LD.E.64 R44, desc[UR60][R28.64] ;  /* 0x0000003c1c2cb980 */ /* 0x000164000c101b00 */
[----:B------:R-:W-:Y:S01]  /*a1e0*/  @!P2 IMAD.X R25, R9, 0x1, R32, P6 ;  /* 0x000000010919a824 */ /* 0x000fe200030e0620 */
[-C--:B------:R-:W-:Y:S01]  /*a1f0*/  @!P0 IADD3 R4, P6, R4, R33.reuse, RZ ;  /* 0x0000002104048210 */ /* 0x080fe20007fde0ff */
[----:B------:R-:W-:Y:S01]  /*a200*/  @!P1 IMAD.X R13, R5, 0x1, R34, P5 ;  /* 0x00000001050d9824 */ /* 0x000fe200028e0622 */
[----:B------:R-:W-:Y:S01]  /*a210*/  @!P0 SHF.L.U64.HI R32, R21, 0x1, R110 ;  /* 0x0000000115208819 */ /* 0x000fe2000001026e */
[----:B------:R2:W5:Y:S01]  /*a220*/  @!P3 LD.E.64 R46, desc[UR60][R30.64] ;  /* 0x0000003c1e2eb980 */ /* 0x000562000c101b00 */
[----:B------:R-:W-:-:S02]  /*a230*/  @!P0 IADD3 R14, P5, R14, R33, RZ ;  /* 0x000000210e0e8210 */ /* 0x000fc40007fbe0ff */
[----:B------:R-:W-:Y:S02]  /*a240*/  CS2R R40, SRZ ;  /* 0x0000000000287805 */ /* 0x000fe4000001ff00 */
[----:B------:R-:W-:Y:S02]  /*a250*/  CS2R R42, SRZ ;  /* 0x00000000002a7805 */ /* 0x000fe4000001ff00 */
[----:B------:R-:W-:Y:S02]  /*a260*/  CS2R R36, SRZ ;  /* 0x0000000000247805 */ /* 0x000fe4000001ff00 */
[----:B------:R-:W-:Y:S02]  /*a270*/  CS2R R38, SRZ ;  /* 0x0000000000267805 */ /* 0x000fe4000001ff00 */
[----:B0-----:R-:W-:Y:S01]  /*a280*/  CS2R R28, SRZ ;  /* 0x00000000001c7805 */ /* 0x001fe2000001ff00 */
[C---:B------:R-:W-:Y:S01]  /*a290*/  @!P1 IMAD.X R11, R9.reuse, 0x1, R34, P4 ;  /* 0x00000001090b9824 */ /* 0x040fe200020e0622 */
[----:B------:R-:W-:Y:S01]  /*a2a0*/  @!P0 IADD3.X R15, R9, R32, RZ, P5, !PT ;  /* 0x00000020090f8210 */ /* 0x000fe20002ffe4ff */
[----:B------:R-:W-:Y:S01]  /*a2b0*/  @!P0 IMAD.X R5, R5, 0x1, R32, P6 ;  /* 0x0000000105058824 */ /* 0x000fe200030e0620 */
[----:B--2---:R-:W-:Y:S01]  /*a2c0*/  CS2R R30, SRZ ;  /* 0x00000000001e7805 */ /* 0x004fe2000001ff00 */
[----:B------:R0:W5:Y:S04]  /*a2d0*/  @!P2 LD.E.64 R40, desc[UR60][R26.64] ;  /* 0x0000003c1a28a980 */ /* 0x000168000c101b00 */
[----:B------:R0:W5:Y:S04]  /*a2e0*/  @!P2 LD.E.64 R42, desc[UR60][R24.64] ;  /* 0x0000003c182aa980 */ /* 0x000168000c101b00 */
[----:B------:R0:W5:Y:S04]  /*a2f0*/  @!P1 LD.E.64 R36, desc[UR60][R12.64] ;  /* 0x0000003c0c249980 */ /* 0x000168000c101b00 */
[----:B------:R0:W5:Y:S04]  /*a300*/  @!P1 LD.E.64 R38, desc[UR60][R10.64] ;  /* 0x0000003c0a269980 */ /* 0x000168000c101b00 */
[----:B------:R0:W5:Y:S04]  /*a310*/  @!P0 LD.E.64 R30, desc[UR60][R4.64] ;  /* 0x0000003c041e8980 */ /* 0x000168000c101b00 */
[----:B------:R0:W5:Y:S02]  /*a320*/  @!P0 LD.E.64 R28, desc[UR60][R14.64] ;  /* 0x0000003c0e1c8980 */ /* 0x000164000c101b00 */
.L_x_1686:
[----:B------:R-:W-:Y:S05]  /*a330*/  BSYNC B1 ;  /* 0x0000000000017941 */ /* 0x000fea0003800000 */
.L_x_1685:
[----:B0--3-5:R-:W-:Y:S01]  /*a340*/  IMAD.MOV.U32 R4, RZ, RZ, R30 ;  /* 0x000000ffff047224 */ /* 0x029fe200078e001e */
[----:B------:R-:W-:Y:S01]  /*a350*/  UMOV UR4, 0xffffffff ;  /* 0xffffffff00047882 */ /* 0x000fe20000000000 */
[----:B--2---:R-:W-:Y:S02]  /*a360*/  IMAD.MOV.U32 R5, RZ, RZ, R31 ;  /* 0x000000ffff057224 */ /* 0x004fe400078e001f */
        /* <DEDUP_REMOVED lines=20> */
[----:B------:R-:W-:Y:S02]  /*a4b0*/  PRMT R98, R4, 0x5410, R5 ;  /* 0x0000541004627816 */ /* 0x000fe40000000005 */
[----:B------:R-:W-:Y:S02]  /*a4c0*/  CS2R R4, SRZ ;  /* 0x0000000000047805 */ /* 0x000fe4000001ff00 */
[----:B------:R-:W-:Y:S01]  /*a4d0*/  PRMT R105, R9, 0x5410, R10 ;  /* 0x0000541009697816 */ /* 0x000fe2000000000a */
[----:B------:R-:W-:Y:S06]  /*a4e0*/  BRA.DIV UR4, `(.L_x_1687) ;  /* 0x000001f204e07947 */ /* 0x000fec000b800000 */
[----:B------:R0:W2:Y:S04]  /*a4f0*/  SHFL.IDX PT, R9, R7, 0x3, 0x181f ;  /* 0x00781f0007097f89 */ /* 0x0000a800000e0000 */
[----:B------:R0:W3:Y:S04]  /*a500*/  SHFL.IDX PT, R10, R6, 0x3, 0x181f ;  /* 0x00781f00060a7f89 */ /* 0x0000e800000e0000 */
[----:B------:R0:W0:Y:S04]  /*a510*/  SHFL.IDX PT, R83, R8, 0x3, 0x181f ;  /* 0x00781f0008537f89 */ /* 0x00002800000e0000 */
[----:B------:R0:W0:Y:S02]  /*a520*/  SHFL.IDX PT, R82, R0, 0x3, 0x181f ;  /* 0x00781f0000527f89 */ /* 0x00002400000e0000 */
.L_x_2056:
[----:B01----:R-:W4:Y:S01]  /*a530*/  LDL R6, [R1+0x7c] ;  /* 0x00007c0001067983 */ /* 0x003f220000100800 */
        /* <DEDUP_REMOVED lines=9> */
[----:B----4-:R-:W-:-:S04]  /*a5d0*/  LEA.HI R0, R6, R6, RZ, 0x1 ;  /* 0x0000000606007211 */ /* 0x010fc800078f08ff */
[----:B------:R-:W-:-:S05]  /*a5e0*/  LOP3.LUT R0, R0, 0xfffffffe, RZ, 0xc0, !PT ;  /* 0xfffffffe00007812 */ /* 0x000fca00078ec0ff */
[----:B------:R-:W-:Y:S01]  /*a5f0*/  IMAD.IADD R0, R6, 0x1, -R0 ;  /* 0x0000000106007824 */ /* 0x000fe200078e0a00 */
[----:B------:R-:W-:-:S04]  /*a600*/  CS2R R6, SRZ ;  /* 0x0000000000067805 */ /* 0x000fc8000001ff00 */
[----:B------:R-:W-:Y:S01]  /*a610*/  SHF.L.U32 R121, R0, 0x1f, RZ ;  /* 0x0000001f00797819 */ /* 0x000fe200000006ff */
        /* <DEDUP_REMOVED lines=10> */
[C---:B------:R-:W-:Y:S02]  /*a6c0*/  @!P1 SHF.L.U64.HI R12, R68.reuse, 0x1, R85 ;  /* 0x00000001440c9819 */ /* 0x040fe40000010255 */
[----:B---3--:R-:W-:Y:S01]  /*a6d0*/  @!P3 IMAD.MOV.U32 R8, RZ, RZ, R10 ;  /* 0x000000ffff08b224 */ /* 0x008fe200078e000a */
[----:B------:R-:W-:Y:S01]  /*a6e0*/  @!P1 SHF.L.U32 R85, R68, 0x1, RZ ;  /* 0x0000000144559819 */ /* 0x000fe200000006ff */
[----:B------:R-:W-:Y:S01]  /*a6f0*/  @!P0 IMAD.SHL.U32 R11, R21, 0x2, RZ ;  /* 0x00000002150b8824 */ /* 0x000fe200078e00ff */
[-C--:B------:R-:W-:Y:S01]  /*a700*/  @!P2 IADD3 R90, P4, R10, R89.reuse, RZ ;  /* 0x000000590a5aa210 */ /* 0x080fe20007f9e0ff */
[----:B--2---:R-:W-:Y:S01]  /*a710*/  @!P3 IMAD.WIDE R4, R200, 0x2, R8 ;  /* 0x00000002c804b825 */ /* 0x004fe200078e0208 */
[----:B------:R-:W-:Y:S02]  /*a720*/  @!P2 IADD3 R88, P6, R82, R89, RZ ;  /* 0x000000595258a210 */ /* 0x000fe40007fde0ff */
[-C--:B------:R-:W-:Y:S01]  /*a730*/  @!P1 IADD3 R86, P5, R10, R85.reuse, RZ ;  /* 0x000000550a569210 */ /* 0x080fe20007fbe0ff */
[C---:B------:R-:W-:Y:S01]  /*a740*/  @!P2 IMAD.X R91, R9.reuse, 0x1, R0, P4 ;  /* 0x00000001095ba824 */ /* 0x040fe200020e0600 */
[----:B------:R-:W-:Y:S01]  /*a750*/  @!P1 IADD3 R84, P4, R82, R85, RZ ;  /* 0x0000005552549210 */ /* 0x000fe20007f9e0ff */
[----:B------:R-:W-:Y:S01]  /*a760*/  @!P3 IMAD.WIDE R6, R200, 0x2, R82 ;  /* 0x00000002c806b825 */ /* 0x000fe200078e0252 */
[----:B------:R-:W-:Y:S01]  /*a770*/  @!P1 IADD3.X R87, R9, R12, RZ, P5, !PT ;  /* 0x0000000c09579210 */ /* 0x000fe20002ffe4ff */
[----:B------:R0:W5:Y:S01]  /*a780*/  @!P3 LD.E.64 R32, desc[UR60][R4.64] ;  /* 0x0000003c0420b980 */ /* 0x000162000c101b00 */
[-C--:B------:R-:W-:Y:S01]  /*a790*/  @!P0 IADD3 R82, P5, R82, R11.reuse, RZ ;  /* 0x0000000b52528210 */ /* 0x080fe20007fbe0ff */
[----:B------:R-:W-:Y:S01]  /*a7a0*/  @!P2 IMAD.X R89, R83, 0x1, R0, P6 ;  /* 0x000000015359a824 */ /* 0x000fe200030e0600 */
[----:B------:R-:W-:Y:S01]  /*a7b0*/  @!P0 IADD3 R10, P6, R10, R11, RZ ;  /* 0x0000000b0a0a8210 */ /* 0x000fe20007fde0ff */
[----:B------:R1:W5:Y:S01]  /*a7c0*/  @!P3 LD.E.64 R34, desc[UR60][R6.64] ;  /* 0x0000003c0622b980 */ /* 0x000362000c101b00 */
[----:B------:R-:W-:Y:S01]  /*a7d0*/  @!P0 SHF.L.U64.HI R110, R21, 0x1, R110 ;  /* 0x00000001156e8819 */ /* 0x000fe2000001026e */
[----:B------:R-:W-:Y:S01]  /*a7e0*/  @!P1 IMAD.X R85, R83, 0x1, R12, P4 ;  /* 0x0000000153559824 */ /* 0x000fe200020e060c */
[----:B------:R-:W-:-:S02]  /*a7f0*/  CS2R R24, SRZ ;  /* 0x0000000000187805 */ /* 0x000fc4000001ff00 */
[----:B------:R-:W-:Y:S02]  /*a800*/  CS2R R26, SRZ ;  /* 0x00000000001a7805 */ /* 0x000fe4000001ff00 */
[----:B------:R-:W-:Y:S02]  /*a810*/  CS2R R14, SRZ ;  /* 0x00000000000e7805 */ /* 0x000fe4000001ff00 */
[----:B------:R-:W-:Y:S02]  /*a820*/  CS2R R12, SRZ ;  /* 0x00000000000c7805 */ /* 0x000fe4000001ff00 */
[----:B0-----:R-:W-:Y:S01]  /*a830*/  CS2R R4, SRZ ;  /* 0x0000000000047805 */ /* 0x001fe2000001ff00 */
[--C-:B------:R-:W-:Y:S01]  /*a840*/  @!P0 IMAD.X R11, R9, 0x1, R110.reuse, P6 ;  /* 0x00000001090b8824 */ /* 0x100fe200030e066e */
[----:B------:R0:W5:Y:S01]  /*a850*/  @!P2 LD.E.64 R24, desc[UR60][R90.64] ;  /* 0x0000003c5a18a980 */ /* 0x000162000c101b00 */
[----:B-1----:R-:W-:Y:S01]  /*a860*/  CS2R R6, SRZ ;  /* 0x0000000000067805 */ /* 0x002fe2000001ff00 */
[----:B------:R-:W-:-:S02]  /*a870*/  @!P0 IMAD.X R83, R83, 0x1, R110, P5 ;  /* 0x0000000153538824 */ /* 0x000fc400028e066e */
[----:B------:R0:W5:Y:S04]  /*a880*/  @!P2 LD.E.64 R26, desc[UR60][R88.64] ;  /* 0x0000003c581aa980 */ /* 0x000168000c101b00 */
[----:B------:R0:W5:Y:S04]  /*a890*/  @!P1 LD.E.64 R14, desc[UR60][R86.64] ;  /* 0x0000003c560e9980 */ /* 0x000168000c101b00 */
[----:B------:R0:W5:Y:S04]  /*a8a0*/  @!P1 LD.E.64 R12, desc[UR60][R84.64] ;  /* 0x0000003c540c9980 */ /* 0x000168000c101b00 */
[----:B------:R0:W5:Y:S04]  /*a8b0*/  @!P0 LD.E.64 R4, desc[UR60][R10.64] ;  /* 0x0000003c0a048980 */ /* 0x000168000c101b00 */
[----:B------:R0:W5:Y:S02]  /*a8c0*/  @!P0 LD.E.64 R6, desc[UR60][R82.64] ;  /* 0x0000003c52068980 */ /* 0x000164000c101b00 */
.L_x_1689:
[----:B------:R-:W-:Y:S05]  /*a8d0*/  BSYNC B1 ;  /* 0x0000000000017941 */ /* 0x000fea0003800000 */
.L_x_1688:
[----:B------:R-:W1:Y:S01]  /*a8e0*/  SYNCS.PHASECHK.TRANS64.TRYWAIT P0, [R18+URZ+0x30800], R121 ;  /* 0x03080079120075a7 */ /* 0x000e62000800017f */
[----:B-----5:R-:W-:Y:S01]  /*a8f0*/  IMAD.MOV.U32 R0, RZ, RZ, R4 ;  /* 0x000000ffff007224 */ /* 0x020fe200078e0004 */
[----:B------:R-:W-:Y:S01]  /*a900*/  MOV R8, R5 ;  /* 0x0000000500087202 */ /* 0x000fe20000000f00 */
[----:B--2---:R-:W-:Y:S01]  /*a910*/  IMAD.MOV.U32 R9, RZ, RZ, R14 ;  /* 0x000000ffff097224 */ /* 0x004fe200078e000e */
[----:B0--3--:R-:W-:Y:S01]  /*a920*/  MOV R10, R32 ;  /* 0x00000020000a7202 */ /* 0x009fe20000000f00 */
[----:B------:R-:W-:Y:S01]  /*a930*/  IMAD.MOV.U32 R11, RZ, RZ, R27 ;  /* 0x000000ffff0b7224 */ /* 0x000fe200078e001b */
[----:B------:R-:W-:Y:S01]  /*a940*/  PRMT R83, R8, 0x5410, R0 ;  /* 0x0000541008537816 */ /* 0x000fe20000000000 */
[----:B------:R-:W-:Y:S01]  /*a950*/  IMAD.MOV.U32 R8, RZ, RZ, R24 ;  /* 0x000000ffff087224 */ /* 0x000fe200078e0018 */
[----:B------:R-:W-:Y:S01]  /*a960*/  PRMT R84, R9, 0x7610, R84 ;  /* 0x0000761009547816 */ /* 0x000fe20000000054 */
[----:B------:R-:W-:Y:S01]  /*a970*/  IMAD.MOV.U32 R9, RZ, RZ, R25 ;  /* 0x000000ffff097224 */ /* 0x000fe200078e0019 */
[----:B------:R-:W-:Y:S01]  /*a980*/  PRMT R88, R10, 0x7610, R88 ;  /* 0x000076100a587816 */ /* 0x000fe20000000058 */
[----:B------:R-:W-:Y:S01]  /*a990*/  IMAD.MOV.U32 R10, RZ, RZ, R7 ;  /* 0x000000ffff0a7224 */ /* 0x000fe200078e0007 */
[----:B------:R-:W-:Y:S01]  /*a9a0*/  BSSY B1, `(.L_x_1690) ;  /* 0x0000012000017945 */ /* 0x000fe20003800000 */
[----:B------:R-:W-:Y:S01]  /*a9b0*/  IMAD.MOV.U32 R0, RZ, RZ, R15 ;  /* 0x000000ffff007224 */ /* 0x000fe200078e000f */
[----:B------:R-:W-:Y:S01]  /*a9c0*/  PRMT R86, R9, 0x5410, R8 ;  /* 0x0000541009567816 */ /* 0x000fe20000000008 */
[----:B------:R-:W-:-:S02]  /*a9d0*/  IMAD.MOV.U32 R8, RZ, RZ, R33 ;  /* 0x000000ffff087224 */ /* 0x000fc400078e0021 */
[----:B------:R-:W-:Y:S01]  /*a9e0*/  IMAD.MOV.U32 R9, RZ, RZ, R6 ;  /* 0x000000ffff097224 */ /* 0x000fe200078e0006 */
[----:B------:R-:W-:Y:S02]  /*a9f0*/  PRMT R84, R84, 0x5410, R0 ;  /* 0x0000541054547816 */ /* 0x000fe40000000000 */
[----:B------:R-:W-:Y:S01]  /*aa00*/  PRMT R88, R88, 0x5410, R8 ;  /* 0x0000541058587816 */ /* 0x000fe20000000008 */
[----:B------:R-:W-:Y:S01]  /*aa10*/  IMAD.MOV.U32 R8, RZ, RZ, R12 ;  /* 0x000000ffff087224 */ /* 0x000fe200078e000c */
[----:B------:R-:W-:Y:S01]  /*aa20*/  PRMT R82, R10, 0x5410, R9 ;  /* 0x000054100a527816 */ /* 0x000fe20000000009 */
[----:B------:R-:W-:Y:S01]  /*aa30*/  IMAD.MOV.U32 R10, RZ, RZ, R26 ;  /* 0x000000ffff0a7224 */ /* 0x000fe200078e001a */
[----:B------:R-:W-:Y:S02]  /*aa40*/  MOV R9, R13 ;  /* 0x0000000d00097202 */ /* 0x000fe40000000f00 */
[----:B------:R-:W-:Y:S02]  /*aa50*/  VIADDMNMX R0, R107, -R122, 0x80, PT ;  /* 0x000000806b007446 */ /* 0x000fe4000380097a */
[----:B------:R-:W-:Y:S01]  /*aa60*/  PRMT R85, R8, 0x5410, R9 ;  /* 0x0000541008557816 */ /* 0x000fe20000000009 */
[----:B------:R-:W-:Y:S01]  /*aa70*/  IMAD.MOV.U32 R8, RZ, RZ, R34 ;  /* 0x000000ffff087224 */ /* 0x000fe200078e0022 */
[----:B------:R-:W-:Y:S01]  /*aa80*/  ISETP.GE.AND P1, PT, R120, R0, PT ;  /* 0x000000007800720c */ /* 0x000fe20003f26270 */
[----:B------:R-:W-:Y:S01]  /*aa90*/  IMAD.MOV.U32 R9, RZ, RZ, R35 ;  /* 0x000000ffff097224 */ /* 0x000fe200078e0023 */
[----:B------:R-:W-:Y:S01]  /*aaa0*/  PRMT R87, R11, 0x5410, R10 ;  /* 0x000054100b577816 */ /* 0x000fe2000000000a */
[----:B-1----:R-:W-:Y:S10]  /*aab0*/  @!P0 BRA `(.L_x_1691) ;  /* 0x000001ec00e08947 */ /* 0x002ff40003800000 */
.L_x_2057:
[----:B------:R-:W-:Y:S05]  /*aac0*/  BSYNC B1 ;  /* 0x0000000000017941 */ /* 0x000fea0003800000 */
.L_x_1690:
[----:B------:R-:W-:Y:S01]  /*aad0*/  BSSY B1, `(.L_x_1692) ;  /* 0x00000bb000017945 */ /* 0x000fe20003800000 */
[----:B------:R-:W-:-:S03]  /*aae0*/  PRMT R89, R8, 0x5410, R9 ;  /* 0x0000541008597816 */ /* 0x000fc60000000009 */
[----:B------:R-:W-:Y:S05]  /*aaf0*/  @P1 BRA `(.L_x_1693) ;  /* 0x0000000800e01947 */ /* 0x000fea0003800000 */
[----:B------:R1:W5:Y:S01]  /*ab00*/  LDL R125, [R1+0x60] ;  /* 0x00006000017d7983 */ /* 0x0003620000100800 */
[----:B------:R-:W2:Y:S01]  /*ab10*/  LDC R8, c[0x0][0x3f4] ;  /* 0x0000fd00ff087b82 */ /* 0x000ea20000000800 */
[----:B------:R-:W-:Y:S01]  /*ab20*/  BSSY B2, `(.L_x_1694) ;  /* 0x0000030000027945 */ /* 0x000fe20003800000 */
[-C--:B--2---:R-:W-:Y:S02]  /*ab30*/  ISETP.GE.AND P0, PT, R200, R8.reuse, PT ;  /* 0x00000008c800720c */ /* 0x084fe40003f06270 */
[-C--:B------:R-:W-:Y:S02]  /*ab40*/  ISETP.GE.AND P1, PT, R69, R8.reuse, PT ;  /* 0x000000084500720c */ /* 0x080fe40003f26270 */
[-C--:B------:R-:W-:Y:S02]  /*ab50*/  ISETP.GE.AND P2, PT, R68, R8.reuse, PT ;  /* 0x000000084400720c */ /* 0x080fe40003f46270 */
[----:B------:R-:W-:-:S07]  /*ab60*/  ISETP.GE.AND P3, PT, R21, R8, PT ;  /* 0x000000081500720c */ /* 0x000fce0003f66270 */
[----:B-1----:R-:W-:Y:S06]  /*ab70*/  @P0 BRA `(.L_x_1695) ;  /* 0x0000000000a80947 */ /* 0x002fec0003800000 */
[----:B-----5:R-:W1:Y:S01]  /*ab80*/  LDS.128 R8, [R125] ;  /* 0x000000007d087984 */ /* 0x020e620000000c00 */
[----:B------:R-:W-:Y:S01]  /*ab90*/  SHF.R.U32.HI R110, RZ, 0x10, R79 ;  /* 0x00000010ff6e7819 */ /* 0x000fe2000001164f */
[----:B------:R-:W-:Y:S01]  /*aba0*/  HADD2.F32 R90, -RZ, R118.H0_H0 ;  /* 0x20000076ff5a7230 */ /* 0x000fe20000004100 */
[--C-:B------:R-:W-:Y:S01]  /*abb0*/  SHF.R.U32.HI R91, RZ, 0x10, R81.reuse ;  /* 0x00000010ff5b7819 */ /* 0x100fe20000011651 */
[----:B------:R-:W-:Y:S01]  /*abc0*/  HADD2.F32 R107, -RZ, R119.H0_H0 ;  /* 0x20000077ff6b7230 */ /* 0x000fe20000004100 */
[----:B------:R-:W-:Y:S01]  /*abd0*/  SHF.R.U64 R124, R80, 0x10, R81 ;  /* 0x00000010507c7819 */ /* 0x000fe20000001251 */
[----:B------:R-:W-:Y:S01]  /*abe0*/  HADD2.F32 R110, -RZ, R110.H0_H0 ;  /* 0x2000006eff6e7230 */ /* 0x000fe20000004100 */
[----:B------:R-:W-:Y:S01]  /*abf0*/  SHF.R.U64 R123, R78, 0x10, R79 ;  /* 0x000000104e7b7819 */ /* 0x000fe2000000124f */
[----:B------:R-:W-:Y:S02]  /*ac00*/  HADD2.F32 R91, -RZ, R91.H0_H0 ;  /* 0x2000005bff5b7230 */ /* 0x000fe40000004100 */
[----:B------:R-:W-:-:S02]  /*ac10*/  HADD2.F32 R119, -RZ, R119.H1_H1 ;  /* 0x30000077ff777230 */ /* 0x000fc40000004100 */
[----:B------:R-:W-:Y:S02]  /*ac20*/  HADD2.F32 R118, -RZ, R118.H1_H1 ;  /* 0x30000076ff767230 */ /* 0x000fe40000004100 */
[--C-:B-1----:R-:W-:Y:S02]  /*ac30*/  HADD2.F32 R81, -RZ, R11.reuse.H1_H1 ;  /* 0x3000000bff517230 */ /* 0x102fe40000004100 */
[----:B------:R-:W-:Y:S02]  /*ac40*/  HADD2.F32 R80, -RZ, R11.H0_H0 ;  /* 0x2000000bff507230 */ /* 0x000fe40000004100 */
[--C-:B------:R-:W-:Y:S02]  /*ac50*/  HADD2.F32 R11, -RZ, R8.reuse.H0_H0 ;  /* 0x20000008ff0b7230 */ /* 0x100fe40000004100 */
[C---:B0-----:R-:W-:Y:S01]  /*ac60*/  FMUL.FTZ R121, R81.reuse, R110 ;  /* 0x0000006e51797220 */ /* 0x041fe20000410000 */
[----:B------:R-:W-:Y:S02]  /*ac70*/  HADD2.F32 R8, -RZ, R8.H1_H1 ;  /* 0x30000008ff087230 */ /* 0x000fe40000004100 */
[----:B------:R-:W-:Y:S01]  /*ac80*/  FMUL.FTZ R81, R81, R91 ;  /* 0x0000005b51517220 */ /* 0x000fe20000410000 */
[----:B------:R-:W-:-:S02]  /*ac90*/  HADD2.F32 R78, -RZ, R10.H0_H0 ;  /* 0x2000000aff4e7230 */ /* 0x000fc40000004100 */
[C---:B------:R-:W-:Y:S01]  /*aca0*/  FFMA.FTZ R121, R80.reuse, R91, -R121 ;  /* 0x0000005b50797223 */ /* 0x040fe20000010879 */
[----:B------:R-:W-:Y:S02]  /*acb0*/  HADD2.F32 R79, -RZ, R10.H1_H1 ;  /* 0x3000000aff4f7230 */ /* 0x000fe40000004100 */
[----:B------:R-:W-:Y:S01]  /*acc0*/  FFMA.FTZ R122, R80, R110, R81 ;  /* 0x0000006e507a7223 */ /* 0x000fe20000010051 */
[--C-:B------:R-:W-:Y:S02]  /*acd0*/  HADD2.F32 R10, -RZ, R9.reuse.H0_H0 ;  /* 0x20000009ff0a7230 */ /* 0x100fe40000004100 */
[C---:B------:R-:W-:Y:S01]  /*ace0*/  FMUL.FTZ R120, R8.reuse, R107 ;  /* 0x0000006b08787220 */ /* 0x040fe20000410000 */
[----:B------:R-:W-:Y:S01]  /*acf0*/  FMUL.FTZ R110, R8, R90 ;  /* 0x0000005a086e7220 */ /* 0x000fe20000410000 */
[----:B------:R-:W-:Y:S02]  /*ad00*/  HADD2.F32 R9, -RZ, R9.H1_H1 ;  /* 0x30000009ff097230 */ /* 0x000fe40000004100 */
[----:B------:R-:W-:Y:S01]  /*ad10*/  FMUL.FTZ R81, R79, R119 ;  /* 0x000000774f517220 */ /* 0x000fe20000410000 */
[----:B------:R-:W-:-:S02]  /*ad20*/  HADD2.F32 R80, -RZ, R123.H0_H0 ;  /* 0x2000007bff507230 */ /* 0x000fc40000004100 */
[C---:B------:R-:W-:Y:S01]  /*ad30*/  FFMA.FTZ R120, R11.reuse, R90, -R120 ;  /* 0x0000005a0b787223 */ /* 0x040fe20000010878 */
[----:B------:R-:W-:Y:S02]  /*ad40*/  HADD2.F32 R8, -RZ, R124.H0_H0 ;  /* 0x2000007cff087230 */ /* 0x000fe40000004100 */
[----:B------:R-:W-:Y:S01]  /*ad50*/  FFMA.FTZ R107, R11, R107, R110 ;  /* 0x0000006b0b6b7223 */ /* 0x000fe2000001006e */
[----:B------:R-:W-:Y:S01]  /*ad60*/  FMUL.FTZ R90, R79, R118 ;  /* 0x000000764f5a7220 */ /* 0x000fe20000410000 */
[C---:B------:R-:W-:Y:S01]  /*ad70*/  FMUL.FTZ R11, R9.reuse, R80 ;  /* 0x00000050090b7220 */ /* 0x040fe20000410000 */
[C---:B------:R-:W-:Y:S01]  /*ad80*/  FFMA.FTZ R81, R78.reuse, R118, -R81 ;  /* 0x000000764e517223 */ /* 0x040fe20000010851 */
[-C--:B------:R-:W-:Y:S01]  /*ad90*/  FMUL.FTZ R79, R9, R8.reuse ;  /* 0x00000008094f7220 */ /* 0x080fe20000410000 */
[----:B------:R-:W-:Y:S01]  /*ada0*/  FFMA.FTZ R90, R78, R119, R90 ;  /* 0x000000774e5a7223 */ /* 0x000fe2000001005a */
[----:B------:R-:W-:Y:S01]  /*adb0*/  FFMA.FTZ R9, R10, R8, -R11 ;  /* 0x000000080a097223 */ /* 0x000fe2000001080b */
[----:B------:R-:W-:Y:S01]  /*adc0*/  F2FP.F16.F32.PACK_AB R11, R122, R121 ;  /* 0x000000797a0b723e */ /* 0x000fe200000000ff */
[----:B------:R-:W-:Y:S01]  /*add0*/  FFMA.FTZ R80, R10, R80, R79 ;  /* 0x000000500a507223 */ /* 0x000fe2000001004f */
[----:B------:R-:W-:-:S02]  /*ade0*/  F2FP.F16.F32.PACK_AB R8, R107, R120 ;  /* 0x000000786b08723e */ /* 0x000fc400000000ff */
[----:B------:R-:W-:Y:S02]  /*adf0*/  F2FP.F16.F32.PACK_AB R10, R90, R81 ;  /* 0x000000515a0a723e */ /* 0x000fe400000000ff */
[----:B------:R-:W-:-:S05]  /*ae00*/  F2FP.F16.F32.PACK_AB R9, R80, R9 ;  /* 0x000000095009723e */ /* 0x000fca00000000ff */
[----:B------:R1:W-:Y:S02]  /*ae10*/  STS.128 [R125], R8 ;  /* 0x000000087d007388 */ /* 0x0003e40000000c00 */
.L_x_1695:
[----:B------:R-:W-:Y:S05]  /*ae20*/  BSYNC B2 ;  /* 0x0000000000027941 */ /* 0x000fea0003800000 */
.L_x_1694:
[----:B------:R-:W-:Y:S04]  /*ae30*/  BSSY B2, `(.L_x_1696) ;  /* 0x000002c000027945 */ /* 0x000fe80003800000 */
[----:B------:R-:W-:Y:S05]  /*ae40*/  @P1 BRA `(.L_x_1697) ;  /* 0x0000000000a81947 */ /* 0x000fea0003800000 */
[----:B-1---5:R-:W1:Y:S01]  /*ae50*/  LDS.128 R8, [R125+0x4000] ;  /* 0x004000007d087984 */ /* 0x022e620000000c00 */
[----:B------:R-:W-:Y:S01]  /*ae60*/  SHF.R.U32.HI R79, RZ, 0x10, R77 ;  /* 0x00000010ff4f7819 */ /* 0x000fe2000001164d */
[----:B------:R-:W-:Y:S01]  /*ae70*/  HADD2.F32 R78, -RZ, R116.H0_H0 ;  /* 0x20000074ff4e7230 */ /* 0x000fe20000004100 */
[----:B------:R-:W-:Y:S01]  /*ae80*/  SHF.R.U32.HI R81, RZ, 0x10, R75 ;  /* 0x00000010ff517819 */ /* 0x000fe2000001164b */
        /* <DEDUP_REMOVED lines=10> */
[C---:B------:R-:W-:Y:S01]  /*af30*/  FMUL.FTZ R110, R77.reuse, R79 ;  /* 0x0000004f4d6e7220 */ /* 0x040fe20000410000 */
[----:B------:R-:W-:Y:S02]  /*af40*/  HADD2.F32 R8, -RZ, R8.H1_H1 ;  /* 0x30000008ff087230 */ /* 0x000fe40000004100 */
[----:B------:R-:W-:Y:S01]  /*af50*/  FMUL.FTZ R91, R77, R81 ;  /* 0x000000514d5b7220 */ /* 0x000fe20000410000 */
[----:B------:R-:W-:-:S02]  /*af60*/  HADD2.F32 R74, -RZ, R10.H0_H0 ;  /* 0x2000000aff4a7230 */ /* 0x000fc40000004100 */
[----:B------:R-:W-:Y:S01]  /*af70*/  FFMA.FTZ R118, R76, R81, R110 ;  /* 0x000000514c767223 */ /* 0x000fe2000001006e */
[----:B------:R-:W-:Y:S02]  /*af80*/  HADD2.F32 R75, -RZ, R10.H1_H1 ;  /* 0x3000000aff4b7230 */ /* 0x000fe40000004100 */
[----:B------:R-:W-:Y:S01]  /*af90*/  FMUL.FTZ R90, R8, R80 ;  /* 0x00000050085a7220 */ /* 0x000fe20000410000 */
[--C-:B------:R-:W-:Y:S02]  /*afa0*/  HADD2.F32 R10, -RZ, R9.reuse.H0_H0 ;  /* 0x20000009ff0a7230 */ /* 0x100fe40000004100 */
[----:B------:R-:W-:Y:S01]  /*afb0*/  FFMA.FTZ R91, R76, R79, -R91 ;  /* 0x0000004f4c5b7223 */ /* 0x000fe2000001085b */
[-C--:B------:R-:W-:Y:S01]  /*afc0*/  FMUL.FTZ R110, R8, R78.reuse ;  /* 0x0000004e086e7220 */ /* 0x080fe20000410000 */
[----:B------:R-:W-:Y:S02]  /*afd0*/  HADD2.F32 R9, -RZ, R9.H1_H1 ;  /* 0x30000009ff097230 */ /* 0x000fe40000004100 */
[----:B------:R-:W-:Y:S01]  /*afe0*/  FFMA.FTZ R90, R11, R78, -R90 ;  /* 0x0000004e0b5a7223 */ /* 0x000fe2000001085a */
[----:B------:R-:W-:-:S02]  /*aff0*/  HADD2.F32 R76, -RZ, R107.H0_H0 ;  /* 0x2000006bff4c7230 */ /* 0x000fc40000004100 */
[----:B------:R-:W-:Y:S01]  /*b000*/  FFMA.FTZ R77, R11, R80, R110 ;  /* 0x000000500b4d7223 */ /* 0x000fe2000001006e */
[----:B------:R-:W-:Y:S02]  /*b010*/  HADD2.F32 R8, -RZ, R119.H0_H0 ;  /* 0x20000077ff087230 */ /* 0x000fe40000004100 */
[CC--:B------:R-:W-:Y:S01]  /*b020*/  FMUL.FTZ R79, R75.reuse, R117.reuse ;  /* 0x000000754b4f7220 */ /* 0x0c0fe20000410000 */
[----:B------:R-:W-:Y:S01]  /*b030*/  FMUL.FTZ R78, R75, R116 ;  /* 0x000000744b4e7220 */ /* 0x000fe20000410000 */
[C---:B------:R-:W-:Y:S01]  /*b040*/  FMUL.FTZ R11, R9.reuse, R76 ;  /* 0x0000004c090b7220 */ /* 0x040fe20000410000 */
[----:B------:R-:W-:Y:S01]  /*b050*/  FMUL.FTZ R75, R9, R8 ;  /* 0x00000008094b7220 */ /* 0x000fe20000410000 */
[C---:B------:R-:W-:Y:S01]  /*b060*/  FFMA.FTZ R79, R74.reuse, R116, -R79 ;  /* 0x000000744a4f7223 */ /* 0x040fe2000001084f */
[----:B------:R-:W-:Y:S01]  /*b070*/  FFMA.FTZ R78, R74, R117, R78 ;  /* 0x000000754a4e7223 */ /* 0x000fe2000001004e */
[C---:B------:R-:W-:Y:S01]  /*b080*/  FFMA.FTZ R9, R10.reuse, R8, -R11 ;  /* 0x000000080a097223 */ /* 0x040fe2000001080b */
[----:B------:R-:W-:Y:S01]  /*b090*/  FFMA.FTZ R76, R10, R76, R75 ;  /* 0x0000004c0a4c7223 */ /* 0x000fe2000001004b */
[----:B------:R-:W-:-:S02]  /*b0a0*/  F2FP.F16.F32.PACK_AB R11, R118, R91 ;  /* 0x0000005b760b723e */ /* 0x000fc400000000ff */
[----:B------:R-:W-:Y:S02]  /*b0b0*/  F2FP.F16.F32.PACK_AB R10, R78, R79 ;  /* 0x0000004f4e0a723e */ /* 0x000fe400000000ff */
[----:B------:R-:W-:Y:S02]  /*b0c0*/  F2FP.F16.F32.PACK_AB R8, R77, R90 ;  /* 0x0000005a4d08723e */ /* 0x000fe400000000ff */
[----:B------:R-:W-:-:S05]  /*b0d0*/  F2FP.F16.F32.PACK_AB R9, R76, R9 ;  /* 0x000000094c09723e */ /* 0x000fca00000000ff */
[----:B------:R2:W-:Y:S02]  /*b0e0*/  STS.128 [R125+0x4000], R8 ;  /* 0x004000087d007388 */ /* 0x0005e40000000c00 */
.L_x_1697:
[----:B------:R-:W-:Y:S05]  /*b0f0*/  BSYNC B2 ;  /* 0x0000000000027941 */ /* 0x000fea0003800000 */
.L_x_1696:
[----:B------:R-:W-:Y:S04]  /*b100*/  BSSY B2, `(.L_x_1698) ;  /* 0x000002c000027945 */ /* 0x000fe80003800000 */
[----:B------:R-:W-:Y:S05]  /*b110*/  @P2 BRA `(.L_x_1699) ;  /* 0x0000000000a82947 */ /* 0x000fea0003800000 */
[----:B-12--5:R-:W1:Y:S01]  /*b120*/  LDS.128 R8, [R125+0x8000] ;  /* 0x008000007d087984 */ /* 0x026e620000000c00 */
        /* <DEDUP_REMOVED lines=41> */
.L_x_1699:
[----:B------:R-:W-:Y:S05]  /*b3c0*/  BSYNC B2 ;  /* 0x0000000000027941 */ /* 0x000fea0003800000 */
.L_x_1698:
[----:B------:R-:W-:Y:S05]  /*b3d0*/  @P3 BRA `(.L_x_1693) ;  /* 0x0000000000a83947 */ /* 0x000fea0003800000 */
[----:B-123-5:R-:W1:Y:S01]  /*b3e0*/  LDS.128 R8, [R125+0xc000] ;  /* 0x00c000007d087984 */ /* 0x02ee620000000c00 */
[----:B------:R-:W-:Y:S01]  /*b3f0*/  SHF.R.U32.HI R71, RZ, 0x10, R61 ;  /* 0x00000010ff477819 */ /* 0x000fe2000001163d */
[----:B------:R-:W-:Y:S01]  /*b400*/  HADD2.F32 R70, -RZ, R112.H1_H1 ;  /* 0x30000070ff467230 */ /* 0x000fe20000004100 */
[--C-:B------:R-:W-:Y:S01]  /*b410*/  SHF.R.U32.HI R73, RZ, 0x10, R63.reuse ;  /* 0x00000010ff497819 */ /* 0x100fe2000001163f */
[----:B------:R-:W-:Y:S01]  /*b420*/  HADD2.F32 R72, -RZ, R113.H0_H0 ;  /* 0x20000071ff487230 */ /* 0x000fe20000004100 */
[----:B------:R-:W-:Y:S01]  /*b430*/  SHF.R.U64 R77, R62, 0x10, R63 ;  /* 0x000000103e4d7819 */ /* 0x000fe2000000123f */
[----:B------:R-:W-:Y:S01]  /*b440*/  HADD2.F32 R71, -RZ, R71.H0_H0 ;  /* 0x20000047ff477230 */ /* 0x000fe20000004100 */
[----:B------:R-:W-:Y:S01]  /*b450*/  SHF.R.U64 R79, R60, 0x10, R61 ;  /* 0x000000103c4f7819 */ /* 0x000fe2000000123d */
[----:B------:R-:W-:Y:S02]  /*b460*/  HADD2.F32 R73, -RZ, R73.H0_H0 ;  /* 0x20000049ff497230 */ /* 0x000fe40000004100 */
[----:B------:R-:W-:-:S02]  /*b470*/  HADD2.F32 R113, -RZ, R113.H1_H1 ;  /* 0x30000071ff717230 */ /* 0x000fc40000004100 */
[----:B------:R-:W-:Y:S02]  /*b480*/  HADD2.F32 R112, -RZ, R112.H0_H0 ;  /* 0x20000070ff707230 */ /* 0x000fe40000004100 */
        /* <DEDUP_REMOVED lines=31> */
.L_x_1693:
[----:B------:R-:W-:Y:S05]  /*b680*/  BSYNC B1 ;  /* 0x0000000000017941 */ /* 0x000fea0003800000 */
.L_x_1692:
[----:B-1234-:R-:W2:Y:S01]  /*b690*/  LDL R8, [R1+0xa0] ;  /* 0x0000a00001087983 */ /* 0x01eea20000100800 */
[----:B------:R-:W-:Y:S01]  /*b6a0*/  BSSY B1, `(.L_x_1700) ;  /* 0x00000bb000017945 */ /* 0x000fe20003800000 */
[----:B--2---:R-:W-:-:S13]  /*b6b0*/  ISETP.GE.AND P0, PT, R8, R0, PT ;  /* 0x000000000800720c */ /* 0x004fda0003f06270 */
        /* <DEDUP_REMOVED lines=9> */
[----:B-----5:R-:W1:Y:S01]  /*b750*/  LDS.128 R8, [R76+0x1000] ;  /* 0x001000004c087984 */ /* 0x020e620000000c00 */
[--C-:B------:R-:W-:Y:S01]  /*b760*/  SHF.R.U64 R75, R64, 0x10, R65.reuse ;  /* 0x00000010404b7819 */ /* 0x100fe20000001241 */
[--C-:B------:R-:W-:Y:S01]  /*b770*/  HADD2.F32 R64, -RZ, R109.reuse.H0_H0 ;  /* 0x2000006dff407230 */ /* 0x100fe20000004100 */
[----:B------:R-:W-:Y:S01]  /*b780*/  SHF.R.U32.HI R65, RZ, 0x10, R65 ;  /* 0x00000010ff417819 */ /* 0x000fe20000011641 */
[----:B------:R-:W-:Y:S01]  /*b790*/  HADD2.F32 R109, -RZ, R109.H1_H1 ;  /* 0x3000006dff6d7230 */ /* 0x000fe20000004100 */
[--C-:B------:R-:W-:Y:S01]  /*b7a0*/  SHF.R.U64 R73, R66, 0x10, R67.reuse ;  /* 0x0000001042497819 */ /* 0x100fe20000001243 */
[----:B------:R-:W-:Y:S01]  /*b7b0*/  HADD2.F32 R66, -RZ, R111.H0_H0 ;  /* 0x2000006fff427230 */ /* 0x000fe20000004100 */
[----:B------:R-:W-:Y:S01]  /*b7c0*/  SHF.R.U32.HI R67, RZ, 0x10, R67 ;  /* 0x00000010ff437819 */ /* 0x000fe20000011643 */
        /* <DEDUP_REMOVED lines=21> */
[C---:B------:R-:W-:Y:S01]  /*b920*/  FMUL.FTZ R65, R61.reuse, R111 ;  /* 0x0000006f3d417220 */ /* 0x040fe20000410000 */
[-C--:B------:R-:W-:Y:S01]  /*b930*/  FMUL.FTZ R64, R61, R109.reuse ;  /* 0x0000006d3d407220 */ /* 0x080fe20000410000 */
[C---:B------:R-:W-:Y:S01]  /*b940*/  FMUL.FTZ R11, R9.reuse, R62 ;  /* 0x0000003e090b7220 */ /* 0x040fe20000410000 */
[-C--:B------:R-:W-:Y:S01]  /*b950*/  FMUL.FTZ R61, R9, R8.reuse ;  /* 0x00000008093d7220 */ /* 0x080fe20000410000 */
        /* <DEDUP_REMOVED lines=9> */
.L_x_1703:
[----:B------:R-:W-:Y:S05]  /*b9f0*/  BSYNC B2 ;  /* 0x0000000000027941 */ /* 0x000fea0003800000 */
.L_x_1702:
[----:B------:R-:W-:Y:S04]  /*ba00*/  BSSY B2, `(.L_x_1704) ;  /* 0x000002c000027945 */ /* 0x000fe80003800000 */
[----:B------:R-:W-:Y:S05]  /*ba10*/  @P1 BRA `(.L_x_1705) ;  /* 0x0000000000a81947 */ /* 0x000fea0003800000 */
[----:B-1---5:R-:W1:Y:S01]  /*ba20*/  LDS.128 R8, [R76+0x5000] ;  /* 0x005000004c087984 */ /* 0x022e620000000c00 */
[----:B------:R-:W-:Y:S01]  /*ba30*/  SHF.R.U32.HI R61, RZ, 0x10, R57 ;  /* 0x00000010ff3d7819 */ /* 0x000fe20000011639 */
[----:B------:R-:W-:Y:S01]  /*ba40*/  HADD2.F32 R60, -RZ, R106.H0_H0 ;  /* 0x2000006aff3c7230 */ /* 0x000fe20000004100 */
[--C-:B------:R-:W-:Y:S01]  /*ba50*/  SHF.R.U32.HI R63, RZ, 0x10, R59.reuse ;  /* 0x00000010ff3f7819 */ /* 0x100fe2000001163b */
[--C-:B------:R-:W-:Y:S01]  /*ba60*/  HADD2.F32 R62, -RZ, R108.reuse.H0_H0 ;  /* 0x2000006cff3e7230 */ /* 0x100fe20000004100 */
        /* <DEDUP_REMOVED lines=37> */
.L_x_1705:
[----:B------:R-:W-:Y:S05]  /*bcc0*/  BSYNC B2 ;  /* 0x0000000000027941 */ /* 0x000fea0003800000 */
.L_x_1704:
        /* <DEDUP_REMOVED lines=44> */
.L_x_1707:
[----:B------:R-:W-:Y:S05]  /*bf90*/  BSYNC B2 ;  /* 0x0000000000027941 */ /* 0x000fea0003800000 */
.L_x_1706:
[----:B------:R-:W-:Y:S05]  /*bfa0*/  @P3 BRA `(.L_x_1701) ;  /* 0x0000000000a83947 */ /* 0x000fea0003800000 */
[----:B-123-5:R-:W1:Y:S01]  /*bfb0*/  LDS.128 R8, [R76+0xd000] ;  /* 0x00d000004c087984 */ /* 0x02ee620000000c00 */
        /* <DEDUP_REMOVED lines=41> */
.L_x_1701:
[----:B------:R-:W-:Y:S05]  /*c250*/  BSYNC B1 ;  /* 0x0000000000017941 */ /* 0x000fea0003800000 */
.L_x_1700:
[----:B------:R-:W-:Y:S01]  /*c260*/  ISETP.GE.AND P0, PT, R20, R0, PT ;  /* 0x000000001400720c */ /* 0x000fe20003f06270 */
[----:B------:R-:W-:-:S12]  /*c270*/  BSSY B1, `(.L_x_1708) ;  /* 0x00000ba000017945 */ /* 0x000fd80003800000 */
[----:B------:R-:W-:Y:S05]  /*c280*/  @P0 BRA `(.L_x_1709) ;  /* 0x0000000800e00947 */ /* 0x000fea0003800000 */
[----:B------:R0:W5:Y:S01]  /*c290*/  LDL R56, [R1+0x60] ;  /* 0x0000600001387983 */ /* 0x0001620000100800 */
[----:B-1234-:R-:W1:Y:S01]  /*c2a0*/  LDC R8, c[0x0][0x3f4] ;  /* 0x0000fd00ff087b82 */ /* 0x01ee620000000800 */
[----:B------:R-:W-:Y:S01]  /*c2b0*/  BSSY B2, `(.L_x_1710) ;  /* 0x0000030000027945 */ /* 0x000fe20003800000 */
[-C--:B-1----:R-:W-:Y:S02]  /*c2c0*/  ISETP.GE.AND P0, PT, R200, R8.reuse, PT ;  /* 0x00000008c800720c */ /* 0x082fe40003f06270 */
[-C--:B------:R-:W-:Y:S02]  /*c2d0*/  ISETP.GE.AND P1, PT, R69, R8.reuse, PT ;  /* 0x000000084500720c */ /* 0x080fe40003f26270 */
[-C--:B------:R-:W-:Y:S02]  /*c2e0*/  ISETP.GE.AND P2, PT, R68, R8.reuse, PT ;  /* 0x000000084400720c */ /* 0x080fe40003f46270 */
[----:B------:R-:W-:-:S07]  /*c2f0*/  ISETP.GE.AND P3, PT, R21, R8, PT ;  /* 0x000000081500720c */ /* 0x000fce0003f66270 */
[----:B0-----:R-:W-:Y:S06]  /*c300*/  @P0 BRA `(.L_x_1711) ;  /* 0x0000000000a80947 */ /* 0x001fec0003800000 */
[----:B-----5:R-:W0:Y:S01]  /*c310*/  LDS.128 R8, [R56+0x2000] ;  /* 0x0020000038087984 */ /* 0x020e220000000c00 */
[----:B------:R-:W-:Y:S01]  /*c320*/  SHF.R.U32.HI R50, RZ, 0x10, R47 ;  /* 0x00000010ff327819 */ /* 0x000fe2000001162f */
[--C-:B------:R-:W-:Y:S01]  /*c330*/  HADD2.F32 R49, -RZ, R105.reuse.H0_H0 ;  /* 0x20000069ff317230 */ /* 0x100fe20000004100 */
[--C-:B------:R-:W-:Y:S01]  /*c340*/  SHF.R.U32.HI R48, RZ, 0x10, R45.reuse ;  /* 0x00000010ff307819 */ /* 0x100fe2000001162d */
[----:B------:R-:W-:Y:S01]  /*c350*/  HADD2.F32 R105, -RZ, R105.H1_H1 ;  /* 0x30000069ff697230 */ /* 0x000fe20000004100 */
[----:B------:R-:W-:Y:S01]  /*c360*/  SHF.R.U64 R55, R44, 0x10, R45 ;  /* 0x000000102c377819 */ /* 0x000fe2000000122d */
[----:B------:R-:W-:Y:S01]  /*c370*/  HADD2.F32 R50, -RZ, R50.H0_H0 ;  /* 0x20000032ff327230 */ /* 0x000fe20000004100 */
[----:B------:R-:W-:Y:S01]  /*c380*/  SHF.R.U64 R54, R46, 0x10, R47 ;  /* 0x000000102e367819 */ /* 0x000fe2000000122f */
[----:B------:R-:W-:Y:S02]  /*c390*/  HADD2.F32 R48, -RZ, R48.H0_H0 ;  /* 0x20000030ff307230 */ /* 0x000fe40000004100 */
[----:B------:R-:W-:-:S02]  /*c3a0*/  HADD2.F32 R47, -RZ, R104.H0_H0 ;  /* 0x20000068ff2f7230 */ /* 0x000fc40000004100 */
[--C-:B0-----:R-:W-:Y:S02]  /*c3b0*/  HADD2.F32 R45, -RZ, R11.reuse.H0_H0 ;  /* 0x2000000bff2d7230 */ /* 0x101fe40000004100 */
[----:B------:R-:W-:Y:S02]  /*c3c0*/  HADD2.F32 R46, -RZ, R11.H1_H1 ;  /* 0x3000000bff2e7230 */ /* 0x000fe40000004100 */
[--C-:B------:R-:W-:Y:S02]  /*c3d0*/  HADD2.F32 R11, -RZ, R8.reuse.H0_H0 ;  /* 0x20000008ff0b7230 */ /* 0x100fe40000004100 */
[----:B------:R-:W-:Y:S02]  /*c3e0*/  HADD2.F32 R8, -RZ, R8.H1_H1 ;  /* 0x30000008ff087230 */ /* 0x000fe40000004100 */
[C---:B------:R-:W-:Y:S01]  /*c3f0*/  FMUL.FTZ R52, R46.reuse, R50 ;  /* 0x000000322e347220 */ /* 0x040fe20000410000 */
[----:B------:R-:W-:Y:S01]  /*c400*/  FMUL.FTZ R51, R46, R48 ;  /* 0x000000302e337220 */ /* 0x000fe20000410000 */
[----:B------:R-:W-:-:S02]  /*c410*/  HADD2.F32 R20, -RZ, R10.H0_H0 ;  /* 0x2000000aff147230 */ /* 0x000fc40000004100 */
[C---:B------:R-:W-:Y:S01]  /*c420*/  FMUL.FTZ R46, R8.reuse, R49 ;  /* 0x00000031082e7220 */ /* 0x040fe20000410000 */
[C---:B------:R-:W-:Y:S01]  /*c430*/  FFMA.FTZ R52, R45.reuse, R48, -R52 ;  /* 0x000000302d347223 */ /* 0x040fe20000010834 */
[----:B------:R-:W-:Y:S02]  /*c440*/  HADD2.F32 R44, -RZ, R10.H1_H1 ;  /* 0x3000000aff2c7230 */ /* 0x000fe40000004100 */
[-C--:B------:R-:W-:Y:S01]  /*c450*/  FMUL.FTZ R48, R8, R47.reuse ;  /* 0x0000002f08307220 */ /* 0x080fe20000410000 */
[--C-:B------:R-:W-:Y:S02]  /*c460*/  HADD2.F32 R10, -RZ, R9.reuse.H0_H0 ;  /* 0x20000009ff0a7230 */ /* 0x100fe40000004100 */
[----:B------:R-:W-:Y:S01]  /*c470*/  FFMA.FTZ R53, R45, R50, R51 ;  /* 0x000000322d357223 */ /* 0x000fe20000010033 */
[C---:B------:R-:W-:Y:S01]  /*c480*/  FFMA.FTZ R47, R11.reuse, R47, -R46 ;  /* 0x0000002f0b2f7223 */ /* 0x040fe2000001082e */
[----:B------:R-:W-:Y:S02]  /*c490*/  HADD2.F32 R9, -RZ, R9.H1_H1 ;  /* 0x30000009ff097230 */ /* 0x000fe40000004100 */
[----:B------:R-:W-:Y:S01]  /*c4a0*/  FFMA.FTZ R48, R11, R49, R48 ;  /* 0x000000310b307223 */ /* 0x000fe20000010030 */
[----:B------:R-:W-:-:S02]  /*c4b0*/  HADD2.F32 R45, -RZ, R104.H1_H1 ;  /* 0x30000068ff2d7230 */ /* 0x000fc40000004100 */
[C---:B------:R-:W-:Y:S01]  /*c4c0*/  FMUL.FTZ R51, R44.reuse, R105 ;  /* 0x000000692c337220 */ /* 0x040fe20000410000 */
[----:B------:R-:W-:Y:S02]  /*c4d0*/  HADD2.F32 R46, -RZ, R54.H0_H0 ;  /* 0x20000036ff2e7230 */ /* 0x000fe40000004100 */
[----:B------:R-:W-:Y:S02]  /*c4e0*/  HADD2.F32 R8, -RZ, R55.H0_H0 ;  /* 0x20000037ff087230 */ /* 0x000fe40000004100 */
[-C--:B------:R-:W-:Y:S01]  /*c4f0*/  FMUL.FTZ R44, R44, R45.reuse ;  /* 0x0000002d2c2c7220 */ /* 0x080fe20000410000 */
[C---:B------:R-:W-:Y:S01]  /*c500*/  FFMA.FTZ R51, R20.reuse, R45, -R51 ;  /* 0x0000002d14337223 */ /* 0x040fe20000010833 */
[C---:B------:R-:W-:Y:S01]  /*c510*/  FMUL.FTZ R11, R9.reuse, R46 ;  /* 0x0000002e090b7220 */ /* 0x040fe20000410000 */
[-C--:B------:R-:W-:Y:S01]  /*c520*/  FMUL.FTZ R49, R9, R8.reuse ;  /* 0x0000000809317220 */ /* 0x080fe20000410000 */
[----:B------:R-:W-:Y:S02]  /*c530*/  FFMA.FTZ R44, R20, R105, R44 ;  /* 0x00000069142c7223 */ /* 0x000fe4000001002c */
[C---:B------:R-:W-:Y:S01]  /*c540*/  FFMA.FTZ R9, R10.reuse, R8, -R11 ;  /* 0x000000080a097223 */ /* 0x040fe2000001080b */
[----:B------:R-:W-:Y:S01]  /*c550*/  F2FP.F16.F32.PACK_AB R11, R53, R52 ;  /* 0x00000034350b723e */ /* 0x000fe200000000ff */
[----:B------:R-:W-:Y:S01]  /*c560*/  FFMA.FTZ R46, R10, R46, R49 ;  /* 0x0000002e0a2e7223 */ /* 0x000fe20000010031 */
[----:B------:R-:W-:-:S02]  /*c570*/  F2FP.F16.F32.PACK_AB R8, R48, R47 ;  /* 0x0000002f3008723e */ /* 0x000fc400000000ff */
[----:B------:R-:W-:Y:S02]  /*c580*/  F2FP.F16.F32.PACK_AB R10, R44, R51 ;  /* 0x000000332c0a723e */ /* 0x000fe400000000ff */
[----:B------:R-:W-:-:S05]  /*c590*/  F2FP.F16.F32.PACK_AB R9, R46, R9 ;  /* 0x000000092e09723e */ /* 0x000fca00000000ff */
[----:B------:R0:W-:Y:S02]  /*c5a0*/  STS.128 [R56+0x2000], R8 ;  /* 0x0020000838007388 */ /* 0x0001e40000000c00 */
.L_x_1711:
[----:B------:R-:W-:Y:S05]  /*c5b0*/  BSYNC B2 ;  /* 0x0000000000027941 */ /* 0x000fea0003800000 */
.L_x_1710:
[----:B------:R-:W-:Y:S04]  /*c5c0*/  BSSY B2, `(.L_x_1712) ;  /* 0x000002c000027945 */ /* 0x000fe80003800000 */
[----:B------:R-:W-:Y:S05]  /*c5d0*/  @P1 BRA `(.L_x_1713) ;  /* 0x0000000000a81947 */ /* 0x000fea0003800000 */
[----:B0----5:R-:W0:Y:S01]  /*c5e0*/  LDS.128 R8, [R56+0x6000] ;  /* 0x0060000038087984 */ /* 0x021e220000000c00 */
[----:B------:R-:W-:Y:S01]  /*c5f0*/  SHF.R.U32.HI R44, RZ, 0x10, R41 ;  /* 0x00000010ff2c7819 */ /* 0x000fe20000011629 */
[----:B------:R-:W-:Y:S01]  /*c600*/  HADD2.F32 R45, -RZ, R98.H0_H0 ;  /* 0x20000062ff2d7230 */ /* 0x000fe20000004100 */
[----:B------:R-:W-:Y:S02]  /*c610*/  SHF.R.U32.HI R46, RZ, 0x10, R43 ;  /* 0x00000010ff2e7819 */ /* 0x000fe4000001162b */
[----:B------:R-:W-:Y:S01]  /*c620*/  SHF.R.U64 R51, R40, 0x10, R41 ;  /* 0x0000001028337819 */ /* 0x000fe20000001229 */
[----:B------:R-:W-:Y:S01]  /*c630*/  HADD2.F32 R44, -RZ, R44.H0_H0 ;  /* 0x2000002cff2c7230 */ /* 0x000fe20000004100 */
[----:B------:R-:W-:Y:S01]  /*c640*/  SHF.R.U64 R50, R42, 0x10, R43 ;  /* 0x000000102a327819 */ /* 0x000fe2000000122b */
[----:B------:R-:W-:Y:S02]  /*c650*/  HADD2.F32 R46, -RZ, R46.H0_H0 ;  /* 0x2000002eff2e7230 */ /* 0x000fe40000004100 */
[----:B------:R-:W-:-:S02]  /*c660*/  HADD2.F32 R43, -RZ, R97.H0_H0 ;  /* 0x20000061ff2b7230 */ /* 0x000fc40000004100 */
[----:B------:R-:W-:Y:S02]  /*c670*/  HADD2.F32 R97, -RZ, R97.H1_H1 ;  /* 0x30000061ff617230 */ /* 0x000fe40000004100 */
        /* <DEDUP_REMOVED lines=8> */
[----:B------:R-:W-:Y:S01]  /*c700*/  FFMA.FTZ R48, R41, R44, -R48 ;  /* 0x0000002c29307223 */ /* 0x000fe20000010830 */
[----:B------:R-:W-:Y:S02]  /*c710*/  HADD2.F32 R40, -RZ, R10.H1_H1 ;  /* 0x3000000aff287230 */ /* 0x000fe40000004100 */
[-C--:B------:R-:W-:Y:S01]  /*c720*/  FMUL.FTZ R44, R8, R43.reuse ;  /* 0x0000002b082c7220 */ /* 0x080fe20000410000 */
[----:B------:R-:W-:Y:S01]  /*c730*/  FFMA.FTZ R42, R11, R43, -R42 ;  /* 0x0000002b0b2a7223 */ /* 0x000fe2000001082a */
[--C-:B------:R-:W-:Y:S02]  /*c740*/  HADD2.F32 R10, -RZ, R9.reuse.H0_H0 ;  /* 0x20000009ff0a7230 */ /* 0x100fe40000004100 */
[----:B------:R-:W-:Y:S01]  /*c750*/  FFMA.FTZ R49, R41, R46, R47 ;  /* 0x0000002e29317223 */ /* 0x000fe2000001002f */
[----:B------:R-:W-:Y:S02]  /*c760*/  HADD2.F32 R43, -RZ, R98.H1_H1 ;  /* 0x30000062ff2b7230 */ /* 0x000fe40000004100 */
[----:B------:R-:W-:Y:S01]  /*c770*/  FFMA.FTZ R45, R11, R45, R44 ;  /* 0x0000002d0b2d7223 */ /* 0x000fe2000001002c */
[----:B------:R-:W-:-:S02]  /*c780*/  HADD2.F32 R9, -RZ, R9.H1_H1 ;  /* 0x30000009ff097230 */ /* 0x000fc40000004100 */
[C---:B------:R-:W-:Y:S01]  /*c790*/  FMUL.FTZ R44, R40.reuse, R97 ;  /* 0x00000061282c7220 */ /* 0x040fe20000410000 */
[----:B------:R-:W-:Y:S02]  /*c7a0*/  HADD2.F32 R41, -RZ, R50.H0_H0 ;  /* 0x20000032ff297230 */ /* 0x000fe40000004100 */
[-C--:B------:R-:W-:Y:S01]  /*c7b0*/  FMUL.FTZ R47, R40, R43.reuse ;  /* 0x0000002b282f7220 */ /* 0x080fe20000410000 */
[----:B------:R-:W-:Y:S02]  /*c7c0*/  HADD2.F32 R8, -RZ, R51.H0_H0 ;  /* 0x20000033ff087230 */ /* 0x000fe40000004100 */
[C---:B------:R-:W-:Y:S01]  /*c7d0*/  FFMA.FTZ R44, R20.reuse, R43, R44 ;  /* 0x0000002b142c7223 */ /* 0x040fe2000001002c */
[C---:B------:R-:W-:Y:S01]  /*c7e0*/  FMUL.FTZ R11, R9.reuse, R41 ;  /* 0x00000029090b7220 */ /* 0x040fe20000410000 */
[----:B------:R-:W-:Y:S01]  /*c7f0*/  FFMA.FTZ R47, R20, R97, -R47 ;  /* 0x00000061142f7223 */ /* 0x000fe2000001082f */
[-C--:B------:R-:W-:Y:S02]  /*c800*/  FMUL.FTZ R40, R9, R8.reuse ;  /* 0x0000000809287220 */ /* 0x080fe40000410000 */
[C---:B------:R-:W-:Y:S01]  /*c810*/  FFMA.FTZ R9, R10.reuse, R8, -R11 ;  /* 0x000000080a097223 */ /* 0x040fe2000001080b */
[----:B------:R-:W-:Y:S01]  /*c820*/  F2FP.F16.F32.PACK_AB R11, R49, R48 ;  /* 0x00000030310b723e */ /* 0x000fe200000000ff */
[----:B------:R-:W-:Y:S01]  /*c830*/  FFMA.FTZ R40, R10, R41, R40 ;  /* 0x000000290a287223 */ /* 0x000fe20000010028 */
[----:B------:R-:W-:-:S02]  /*c840*/  F2FP.F16.F32.PACK_AB R10, R44, R47 ;  /* 0x0000002f2c0a723e */ /* 0x000fc400000000ff */
[----:B------:R-:W-:Y:S02]  /*c850*/  F2FP.F16.F32.PACK_AB R8, R45, R42 ;  /* 0x0000002a2d08723e */ /* 0x000fe400000000ff */
[----:B------:R-:W-:-:S05]  /*c860*/  F2FP.F16.F32.PACK_AB R9, R40, R9 ;  /* 0x000000092809723e */ /* 0x000fca00000000ff */
[----:B------:R1:W-:Y:S02]  /*c870*/  STS.128 [R56+0x6000], R8 ;  /* 0x0060000838007388 */ /* 0x0003e40000000c00 */
.L_x_1713:
[----:B------:R-:W-:Y:S05]  /*c880*/  BSYNC B2 ;  /* 0x0000000000027941 */ /* 0x000fea0003800000 */
.L_x_1712:
[----:B------:R-:W-:Y:S04]  /*c890*/  BSSY B2, `(.L_x_1714) ;  /* 0x000002c000027945 */ /* 0x000fe80003800000 */
[----:B------:R-:W-:Y:S05]  /*c8a0*/  @P2 BRA `(.L_x_1715) ;  /* 0x0000000000a82947 */ /* 0x000fea0003800000 */
[----:B01---5:R-:W0:Y:S01]  /*c8b0*/  LDS.128 R8, [R56+0xa000] ;  /* 0x00a0000038087984 */ /* 0x023e220000000c00 */
[----:B------:R-:W-:Y:S01]  /*c8c0*/  SHF.R.U32.HI R40, RZ, 0x10, R37 ;  /* 0x00000010ff287819 */ /* 0x000fe20000011625 */
[----:B------:R-:W-:Y:S01]  /*c8d0*/  HADD2.F32 R41, -RZ, R96.H0_H0 ;  /* 0x20000060ff297230 */ /* 0x000fe20000004100 */
[----:B------:R-:W-:Y:S02]  /*c8e0*/  SHF.R.U32.HI R42, RZ, 0x10, R39 ;  /* 0x00000010ff2a7819 */ /* 0x000fe40000011627 */
[----:B------:R-:W-:Y:S01]  /*c8f0*/  SHF.R.U64 R46, R36, 0x10, R37 ;  /* 0x00000010242e7819 */ /* 0x000fe20000001225 */
[----:B------:R-:W-:Y:S01]  /*c900*/  HADD2.F32 R40, -RZ, R40.H0_H0 ;  /* 0x20000028ff287230 */ /* 0x000fe20000004100 */
[----:B------:R-:W-:Y:S01]  /*c910*/  SHF.R.U64 R45, R38, 0x10, R39 ;  /* 0x00000010262d7819 */ /* 0x000fe20000001227 */
[----:B------:R-:W-:Y:S02]  /*c920*/  HADD2.F32 R42, -RZ, R42.H0_H0 ;  /* 0x2000002aff2a7230 */ /* 0x000fe40000004100 */
[----:B------:R-:W-:-:S02]  /*c930*/  HADD2.F32 R39, -RZ, R94.H1_H1 ;  /* 0x3000005eff277230 */ /* 0x000fc40000004100 */
        /* <DEDUP_REMOVED lines=9> */
[----:B------:R-:W-:Y:S01]  /*c9d0*/  FFMA.FTZ R47, R37, R42, R43 ;  /* 0x0000002a252f7223 */ /* 0x000fe2000001002b */
[----:B------:R-:W-:Y:S02]  /*c9e0*/  HADD2.F32 R36, -RZ, R10.H1_H1 ;  /* 0x3000000aff247230 */ /* 0x000fe40000004100 */
[-C--:B------:R-:W-:Y:S01]  /*c9f0*/  FMUL.FTZ R42, R8, R39.reuse ;  /* 0x00000027082a7220 */ /* 0x080fe20000410000 */
[C---:B------:R-:W-:Y:S01]  /*ca00*/  FFMA.FTZ R40, R11.reuse, R39, -R38 ;  /* 0x000000270b287223 */ /* 0x040fe20000010826 */
[--C-:B------:R-:W-:Y:S02]  /*ca10*/  HADD2.F32 R10, -RZ, R9.reuse.H0_H0 ;  /* 0x20000009ff0a7230 */ /* 0x100fe40000004100 */
[----:B------:R-:W-:Y:S02]  /*ca20*/  HADD2.F32 R39, -RZ, R96.H1_H1 ;  /* 0x30000060ff277230 */ /* 0x000fe40000004100 */
[----:B------:R-:W-:Y:S01]  /*ca30*/  FFMA.FTZ R41, R11, R41, R42 ;  /* 0x000000290b297223 */ /* 0x000fe2000001002a */
[----:B------:R-:W-:-:S02]  /*ca40*/  HADD2.F32 R9, -RZ, R9.H1_H1 ;  /* 0x30000009ff097230 */ /* 0x000fc40000004100 */
[----:B------:R-:W-:Y:S02]  /*ca50*/  HADD2.F32 R37, -RZ, R94.H0_H0 ;  /* 0x2000005eff257230 */ /* 0x000fe40000004100 */
[----:B------:R-:W-:Y:S02]  /*ca60*/  HADD2.F32 R38, -RZ, R45.H0_H0 ;  /* 0x2000002dff267230 */ /* 0x000fe40000004100 */
[C---:B------:R-:W-:Y:S01]  /*ca70*/  FMUL.FTZ R45, R36.reuse, R39 ;  /* 0x00000027242d7220 */ /* 0x040fe20000410000 */
[----:B------:R-:W-:Y:S02]  /*ca80*/  HADD2.F32 R8, -RZ, R46.H0_H0 ;  /* 0x2000002eff087230 */ /* 0x000fe40000004100 */
        /* <DEDUP_REMOVED lines=8> */
[----:B------:R-:W-:-:S02]  /*cb10*/  F2FP.F16.F32.PACK_AB R8, R41, R40 ;  /* 0x000000282908723e */ /* 0x000fc400000000ff */
[----:B------:R-:W-:Y:S02]  /*cb20*/  F2FP.F16.F32.PACK_AB R10, R36, R45 ;  /* 0x0000002d240a723e */ /* 0x000fe400000000ff */
[----:B------:R-:W-:-:S05]  /*cb30*/  F2FP.F16.F32.PACK_AB R9, R38, R9 ;  /* 0x000000092609723e */ /* 0x000fca00000000ff */
[----:B------:R2:W-:Y:S02]  /*cb40*/  STS.128 [R56+0xa000], R8 ;  /* 0x00a0000838007388 */ /* 0x0005e40000000c00 */
.L_x_1715:
[----:B------:R-:W-:Y:S05]  /*cb50*/  BSYNC B2 ;  /* 0x0000000000027941 */ /* 0x000fea0003800000 */
.L_x_1714:
[----:B------:R-:W-:Y:S05]  /*cb60*/  @P3 BRA `(.L_x_1709) ;  /* 0x0000000000a83947 */ /* 0x000fea0003800000 */
[----:B012--5:R-:W0:Y:S01]  /*cb70*/  LDS.128 R8, [R56+0xe000] ;  /* 0x00e0000038087984 */ /* 0x027e220000000c00 */
[----:B------:R-:W-:Y:S01]  /*cb80*/  SHF.R.U32.HI R36, RZ, 0x10, R31 ;  /* 0x00000010ff247819 */ /* 0x000fe2000001161f */
[----:B------:R-:W-:Y:S01]  /*cb90*/  HADD2.F32 R37, -RZ, R92.H1_H1 ;  /* 0x3000005cff257230 */ /* 0x000fe20000004100 */
[----:B------:R-:W-:Y:S02]  /*cba0*/  SHF.R.U32.HI R38, RZ, 0x10, R29 ;  /* 0x00000010ff267819 */ /* 0x000fe4000001161d */
[----:B------:R-:W-:Y:S01]  /*cbb0*/  SHF.R.U64 R43, R30, 0x10, R31 ;  /* 0x000000101e2b7819 */ /* 0x000fe2000000121f */
[----:B------:R-:W-:Y:S01]  /*cbc0*/  HADD2.F32 R36, -RZ, R36.H0_H0 ;  /* 0x20000024ff247230 */ /* 0x000fe20000004100 */
[----:B------:R-:W-:Y:S01]  /*cbd0*/  SHF.R.U64 R42, R28, 0x10, R29 ;  /* 0x000000101c2a7819 */ /* 0x000fe2000000121d */
[----:B------:R-:W-:Y:S02]  /*cbe0*/  HADD2.F32 R38, -RZ, R38.H0_H0 ;  /* 0x20000026ff267230 */ /* 0x000fe40000004100 */
[----:B------:R-:W-:-:S02]  /*cbf0*/  HADD2.F32 R31, -RZ, R93.H1_H1 ;  /* 0x3000005dff1f7230 */ /* 0x000fc40000004100 */
[----:B------:R-:W-:Y:S02]  /*cc00*/  HADD2.F32 R93, -RZ, R93.H0_H0 ;  /* 0x2000005dff5d7230 */ /* 0x000fe40000004100 */
        /* <DEDUP_REMOVED lines=14> */
[----:B------:R-:W-:Y:S02]  /*ccf0*/  HADD2.F32 R31, -RZ, R92.H0_H0 ;  /* 0x2000005cff1f7230 */ /* 0x000fe40000004100 */
        /* <DEDUP_REMOVED lines=17> */
.L_x_1709:
[----:B------:R-:W-:Y:S05]  /*ce10*/  BSYNC B1 ;  /* 0x0000000000017941 */ /* 0x000fea0003800000 */
.L_x_1708:
[----:B------:R-:W-:-:S13]  /*ce20*/  ISETP.GE.AND P0, PT, R3, R0, PT ;  /* 0x000000000300720c */ /* 0x000fda0003f06270 */
[----:B------:R-:W-:Y:S05]  /*ce30*/  @P0 BRA `(.L_x_1716) ;  /* 0x0000005000f40947 */ /* 0x000fea0003800000 */
[----:B------:R0:W5:Y:S01]  /*ce40*/  LDL R37, [R1+0x60] ;  /* 0x0000600001257983 */ /* 0x0001620000100800 */
[----:B------:R-:W1:Y:S01]  /*ce50*/  LDC R0, c[0x0][0x3f4] ;  /* 0x0000fd00ff007b82 */ /* 0x000e620000000800 */
[----:B------:R-:W-:Y:S01]  /*ce60*/  BSSY B1, `(.L_x_1717) ;  /* 0x0000030000017945 */ /* 0x000fe20003800000 */
[-C--:B-1----:R-:W-:Y:S02]  /*ce70*/  ISETP.GE.AND P0, PT, R200, R0.reuse, PT ;  /* 0x00000000c800720c */ /* 0x082fe40003f06270 */
[-C--:B------:R-:W-:Y:S02]  /*ce80*/  ISETP.GE.AND P1, PT, R69, R0.reuse, PT ;  /* 0x000000004500720c */ /* 0x080fe40003f26270 */
[-C--:B------:R-:W-:Y:S02]  /*ce90*/  ISETP.GE.AND P2, PT, R68, R0.reuse, PT ;  /* 0x000000004400720c */ /* 0x080fe40003f46270 */
[----:B------:R-:W-:-:S07]  /*cea0*/  ISETP.GE.AND P3, PT, R21, R0, PT ;  /* 0x000000001500720c */ /* 0x000fce0003f66270 */
[----:B0-----:R-:W-:Y:S06]  /*ceb0*/  @P0 BRA `(.L_x_1718) ;  /* 0x0000000000a80947 */ /* 0x001fec0003800000 */
[----:B--2345:R-:W0:Y:S01]  /*cec0*/  LDS.128 R8, [R37+0x3000] ;  /* 0x0030000025087984 */ /* 0x03ce220000000c00 */
        /* <DEDUP_REMOVED lines=10> */
[--C-:B0-----:R-:W-:Y:S02]  /*cf70*/  HADD2.F32 R21, -RZ, R11.reuse.H1_H1 ;  /* 0x3000000bff157230 */ /* 0x101fe40000004100 */
[----:B------:R-:W-:Y:S02]  /*cf80*/  HADD2.F32 R20, -RZ, R11.H0_H0 ;  /* 0x2000000bff147230 */ /* 0x000fe40000004100 */
[--C-:B------:R-:W-:Y:S02]  /*cf90*/  HADD2.F32 R0, -RZ, R8.reuse.H0_H0 ;  /* 0x20000008ff007230 */ /* 0x100fe40000004100 */
[C---:B------:R-:W-:Y:S01]  /*cfa0*/  FMUL.FTZ R33, R21.reuse, R30 ;  /* 0x0000001e15217220 */ /* 0x040fe20000410000 */
[----:B------:R-:W-:Y:S02]  /*cfb0*/  HADD2.F32 R8, -RZ, R8.H1_H1 ;  /* 0x30000008ff087230 */ /* 0x000fe40000004100 */
[----:B------:R-:W-:Y:S01]  /*cfc0*/  FMUL.FTZ R35, R21, R28 ;  /* 0x0000001c15237220 */ /* 0x000fe20000410000 */
[----:B------:R-:W-:-:S02]  /*cfd0*/  HADD2.F32 R11, -RZ, R10.H0_H0 ;  /* 0x2000000aff0b7230 */ /* 0x000fc40000004100 */
[----:B------:R-:W-:Y:S01]  /*cfe0*/  FFMA.FTZ R32, R20, R28, -R33 ;  /* 0x0000001c14207223 */ /* 0x000fe20000010821 */
[----:B------:R-:W-:Y:S02]  /*cff0*/  HADD2.F32 R10, -RZ, R10.H1_H1 ;  /* 0x3000000aff0a7230 */ /* 0x000fe40000004100 */
[----:B------:R-:W-:Y:S01]  /*d000*/  FMUL.FTZ R21, R8, R31 ;  /* 0x0000001f08157220 */ /* 0x000fe20000410000 */
[--C-:B------:R-:W-:Y:S02]  /*d010*/  HADD2.F32 R3, -RZ, R9.reuse.H0_H0 ;  /* 0x20000009ff037230 */ /* 0x100fe40000004100 */
[----:B------:R-:W-:Y:S01]  /*d020*/  FFMA.FTZ R35, R20, R30, R35 ;  /* 0x0000001e14237223 */ /* 0x000fe20000010023 */
[-C--:B------:R-:W-:Y:S01]  /*d030*/  FMUL.FTZ R33, R8, R29.reuse ;  /* 0x0000001d08217220 */ /* 0x080fe20000410000 */
[----:B------:R-:W-:Y:S02]  /*d040*/  HADD2.F32 R9, -RZ, R9.H1_H1 ;  /* 0x30000009ff097230 */ /* 0x000fe40000004100 */
[----:B------:R-:W-:Y:S01]  /*d050*/  FFMA.FTZ R21, R0, R29, -R21 ;  /* 0x0000001d00157223 */ /* 0x000fe20000010815 */
[----:B------:R-:W-:-:S02]  /*d060*/  HADD2.F32 R20, -RZ, R34.H0_H0 ;  /* 0x20000022ff147230 */ /* 0x000fc40000004100 */
[C---:B------:R-:W-:Y:S01]  /*d070*/  FMUL.FTZ R28, R10.reuse, R89 ;  /* 0x000000590a1c7220 */ /* 0x040fe20000410000 */
[----:B------:R-:W-:Y:S02]  /*d080*/  HADD2.F32 R8, -RZ, R36.H0_H0 ;  /* 0x20000024ff087230 */ /* 0x000fe40000004100 */
[----:B------:R-:W-:Y:S01]  /*d090*/  FMUL.FTZ R30, R10, R88 ;  /* 0x000000580a1e7220 */ /* 0x000fe20000410000 */
[----:B------:R-:W-:Y:S01]  /*d0a0*/  FFMA.FTZ R0, R0, R31, R33 ;  /* 0x0000001f00007223 */ /* 0x000fe20000010021 */
[----:B------:R-:W-:Y:S01]  /*d0b0*/  FMUL.FTZ R10, R9, R20 ;  /* 0x00000014090a7220 */ /* 0x000fe20000410000 */
[----:B------:R-:W-:Y:S01]  /*d0c0*/  FFMA.FTZ R28, R11, R88, -R28 ;  /* 0x000000580b1c7223 */ /* 0x000fe2000001081c */
        /* <DEDUP_REMOVED lines=8> */
[----:B------:R0:W-:Y:S02]  /*d150*/  STS.128 [R37+0x3000], R8 ;  /* 0x0030000825007388 */ /* 0x0001e40000000c00 */
.L_x_1718:
[----:B------:R-:W-:Y:S05]  /*d160*/  BSYNC B1 ;  /* 0x0000000000017941 */ /* 0x000fea0003800000 */
.L_x_1717:
[----:B------:R-:W-:Y:S04]  /*d170*/  BSSY B1, `(.L_x_1719) ;  /* 0x000002c000017945 */ /* 0x000fe80003800000 */
[----:B------:R-:W-:Y:S05]  /*d180*/  @P1 BRA `(.L_x_1720) ;  /* 0x0000000000a81947 */ /* 0x000fea0003800000 */
[----:B0-2345:R-:W0:Y:S01]  /*d190*/  LDS.128 R8, [R37+0x7000] ;  /* 0x0070000025087984 */ /* 0x03de220000000c00 */
[----:B------:R-:W-:Y:S02]  /*d1a0*/  SHF.R.U64 R30, R26, 0x10, R27 ;  /* 0x000000101a1e7819 */ /* 0x000fe4000000121b */
[----:B------:R-:W-:Y:S02]  /*d1b0*/  SHF.R.U64 R32, R24, 0x10, R25 ;  /* 0x0000001018207819 */ /* 0x000fe40000001219 */
[----:B------:R-:W-:Y:S01]  /*d1c0*/  SHF.R.U32.HI R26, RZ, 0x10, R27 ;  /* 0x00000010ff1a7819 */ /* 0x000fe2000001161b */
[----:B------:R-:W-:Y:S01]  /*d1d0*/  HADD2.F32 R27, -RZ, R87.H1_H1 ;  /* 0x30000057ff1b7230 */ /* 0x000fe20000004100 */
[----:B------:R-:W-:Y:S01]  /*d1e0*/  SHF.R.U32.HI R24, RZ, 0x10, R25 ;  /* 0x00000010ff187819 */ /* 0x000fe20000011619 */
[----:B------:R-:W-:Y:S02]  /*d1f0*/  HADD2.F32 R25, -RZ, R86.H1_H1 ;  /* 0x30000056ff197230 */ /* 0x000fe40000004100 */
[----:B------:R-:W-:-:S02]  /*d200*/  HADD2.F32 R26, -RZ, R26.H0_H0 ;  /* 0x2000001aff1a7230 */ /* 0x000fc40000004100 */
[----:B------:R-:W-:Y:S02]  /*d210*/  HADD2.F32 R24, -RZ, R24.H0_H0 ;  /* 0x20000018ff187230 */ /* 0x000fe40000004100 */
[----:B------:R-:W-:Y:S02]  /*d220*/  HADD2.F32 R87, -RZ, R87.H0_H0 ;  /* 0x20000057ff577230 */ /* 0x000fe40000004100 */
[----:B------:R-:W-:Y:S02]  /*d230*/  HADD2.F32 R86, -RZ, R86.H0_H0 ;  /* 0x20000056ff567230 */ /* 0x000fe40000004100 */
[--C-:B0-----:R-:W-:Y:S02]  /*d240*/  HADD2.F32 R21, -RZ, R11.reuse.H1_H1 ;  /* 0x3000000bff157230 */ /* 0x101fe40000004100 */
[----:B------:R-:W-:Y:S02]  /*d250*/  HADD2.F32 R20, -RZ, R11.H0_H0 ;  /* 0x2000000bff147230 */ /* 0x000fe40000004100 */
[----:B------:R-:W-:-:S02]  /*d260*/  HADD2.F32 R0, -RZ, R8.H0_H0 ;  /* 0x20000008ff007230 */ /* 0x000fc40000004100 */
[C---:B------:R-:W-:Y:S01]  /*d270*/  FMUL.FTZ R29, R21.reuse, R26 ;  /* 0x0000001a151d7220 */ /* 0x040fe20000410000 */
[----:B------:R-:W-:Y:S02]  /*d280*/  HADD2.F32 R8, -RZ, R8.H1_H1 ;  /* 0x30000008ff087230 */ /* 0x000fe40000004100 */
[-C--:B------:R-:W-:Y:S01]  /*d290*/  FMUL.FTZ R31, R21, R24.reuse ;  /* 0x00000018151f7220 */ /* 0x080fe20000410000 */
[--C-:B------:R-:W-:Y:S02]  /*d2a0*/  HADD2.F32 R11, -RZ, R10.reuse.H0_H0 ;  /* 0x2000000aff0b7230 */ /* 0x100fe40000004100 */
[----:B------:R-:W-:Y:S01]  /*d2b0*/  FFMA.FTZ R28, R20, R24, -R29 ;  /* 0x00000018141c7223 */ /* 0x000fe2000001081d */
[----:B------:R-:W-:Y:S02]  /*d2c0*/  HADD2.F32 R10, -RZ, R10.H1_H1 ;  /* 0x3000000aff0a7230 */ /* 0x000fe40000004100 */
[----:B------:R-:W-:Y:S01]  /*d2d0*/  FMUL.FTZ R21, R8, R27 ;  /* 0x0000001b08157220 */ /* 0x000fe20000410000 */
[----:B------:R-:W-:-:S02]  /*d2e0*/  HADD2.F32 R3, -RZ, R9.H0_H0 ;  /* 0x20000009ff037230 */ /* 0x000fc40000004100 */
[----:B------:R-:W-:Y:S01]  /*d2f0*/  FFMA.FTZ R31, R20, R26, R31 ;  /* 0x0000001a141f7223 */ /* 0x000fe2000001001f */
[-C--:B------:R-:W-:Y:S01]  /*d300*/  FMUL.FTZ R29, R8, R25.reuse ;  /* 0x00000019081d7220 */ /* 0x080fe20000410000 */
[----:B------:R-:W-:Y:S02]  /*d310*/  HADD2.F32 R9, -RZ, R9.H1_H1 ;  /* 0x30000009ff097230 */ /* 0x000fe40000004100 */
[----:B------:R-:W-:Y:S01]  /*d320*/  FFMA.FTZ R21, R0, R25, -R21 ;  /* 0x0000001900157223 */ /* 0x000fe20000010815 */
[----:B------:R-:W-:Y:S02]  /*d330*/  HADD2.F32 R20, -RZ, R30.H0_H0 ;  /* 0x2000001eff147230 */ /* 0x000fe40000004100 */
        /* <DEDUP_REMOVED lines=15> */
.L_x_1720:
[----:B------:R-:W-:Y:S05]  /*d430*/  BSYNC B1 ;  /* 0x0000000000017941 */ /* 0x000fea0003800000 */
.L_x_1719:
[----:B------:R-:W-:Y:S04]  /*d440*/  BSSY B1, `(.L_x_1721) ;  /* 0x000002c000017945 */ /* 0x000fe80003800000 */
[----:B------:R-:W-:Y:S05]  /*d450*/  @P2 BRA `(.L_x_1722) ;  /* 0x0000000000a82947 */ /* 0x000fea0003800000 */
[----:B012345:R-:W0:Y:S01]  /*d460*/  LDS.128 R8, [R37+0xb000] ;  /* 0x00b0000025087984 */ /* 0x03fe220000000c00 */
[----:B------:R-:W-:Y:S01]  /*d470*/  SHF.R.U64 R28, R14, 0x10, R15 ;  /* 0x000000100e1c7819 */ /* 0x000fe2000000120f */
[--C-:B------:R-:W-:Y:S01]  /*d480*/  HADD2.F32 R21, -RZ, R85.reuse.H0_H0 ;  /* 0x20000055ff157230 */ /* 0x100fe20000004100 */
[----:B------:R-:W-:Y:S01]  /*d490*/  SHF.R.U32.HI R20, RZ, 0x10, R13 ;  /* 0x00000010ff147819 */ /* 0x000fe2000001160d */
[----:B------:R-:W-:Y:S01]  /*d4a0*/  HADD2.F32 R85, -RZ, R85.H1_H1 ;  /* 0x30000055ff557230 */ /* 0x000fe20000004100 */
[----:B------:R-:W-:Y:S01]  /*d4b0*/  SHF.R.U32.HI R14, RZ, 0x10, R15 ;  /* 0x00000010ff0e7819 */ /* 0x000fe2000001160f */
[----:B------:R-:W-:Y:S01]  /*d4c0*/  HADD2.F32 R15, -RZ, R84.H0_H0 ;  /* 0x20000054ff0f7230 */ /* 0x000fe20000004100 */
[----:B------:R-:W-:Y:S01]  /*d4d0*/  SHF.R.U64 R26, R12, 0x10, R13 ;  /* 0x000000100c1a7819 */ /* 0x000fe2000000120d */
[----:B------:R-:W-:Y:S02]  /*d4e0*/  HADD2.F32 R20, -RZ, R20.H0_H0 ;  /* 0x20000014ff147230 */ /* 0x000fe40000004100 */
[----:B------:R-:W-:-:S02]  /*d4f0*/  HADD2.F32 R14, -RZ, R14.H0_H0 ;  /* 0x2000000eff0e7230 */ /* 0x000fc40000004100 */
        /* <DEDUP_REMOVED lines=32> */
.L_x_1722:
[----:B------:R-:W-:Y:S05]  /*d700*/  BSYNC B1 ;  /* 0x0000000000017941 */ /* 0x000fea0003800000 */
.L_x_1721:
[----:B------:R-:W-:Y:S05]  /*d710*/  @P3 BRA `(.L_x_1716) ;  /* 0x0000004800bc3947 */ /* 0x000fea0003800000 */
[----:B012345:R-:W0:Y:S01]  /*d720*/  LDS.128 R8, [R37+0xf000] ;  /* 0x00f0000025087984 */ /* 0x03fe220000000c00 */
[--C-:B------:R-:W-:Y:S01]  /*d730*/  SHF.R.U64 R24, R4, 0x10, R5.reuse ;  /* 0x0000001004187819 */ /* 0x100fe20000001205 */
[----:B------:R-:W-:Y:S01]  /*d740*/  HADD2.F32 R13, -RZ, R82.H1_H1 ;  /* 0x30000052ff0d7230 */ /* 0x000fe20000004100 */
[----:B------:R-:W-:Y:S02]  /*d750*/  SHF.R.U32.HI R4, RZ, 0x10, R5 ;  /* 0x00000010ff047819 */ /* 0x000fe40000011605 */
[--C-:B------:R-:W-:Y:S02]  /*d760*/  SHF.R.U32.HI R12, RZ, 0x10, R7.reuse ;  /* 0x00000010ff0c7819 */ /* 0x100fe40000011607 */
[----:B------:R-:W-:Y:S01]  /*d770*/  SHF.R.U64 R20, R6, 0x10, R7 ;  /* 0x0000001006147819 */ /* 0x000fe20000001207 */
[----:B------:R-:W-:Y:S02]  /*d780*/  HADD2.F32 R6, -RZ, R4.H0_H0 ;  /* 0x20000004ff067230 */ /* 0x000fe40000004100 */
[----:B------:R-:W-:-:S02]  /*d790*/  HADD2.F32 R12, -RZ, R12.H0_H0 ;  /* 0x2000000cff0c7230 */ /* 0x000fc40000004100 */
[--C-:B------:R-:W-:Y:S02]  /*d7a0*/  HADD2.F32 R7, -RZ, R83.reuse.H1_H1 ;  /* 0x30000053ff077230 */ /* 0x100fe40000004100 */
[----:B------:R-:W-:Y:S02]  /*d7b0*/  HADD2.F32 R83, -RZ, R83.H0_H0 ;  /* 0x20000053ff537230 */ /* 0x000fe40000004100 */
[--C-:B0-----:R-:W-:Y:S02]  /*d7c0*/  HADD2.F32 R5, -RZ, R11.reuse.H0_H0 ;  /* 0x2000000bff057230 */ /* 0x101fe40000004100 */
[----:B------:R-:W-:Y:S02]  /*d7d0*/  HADD2.F32 R11, -RZ, R11.H1_H1 ;  /* 0x3000000bff0b7230 */ /* 0x000fe40000004100 */
[--C-:B------:R-:W-:Y:S02]  /*d7e0*/  HADD2.F32 R0, -RZ, R8.reuse.H0_H0 ;  /* 0x20000008ff007230 */ /* 0x100fe40000004100 */
[----:B------:R-:W-:-:S02]  /*d7f0*/  HADD2.F32 R8, -RZ, R8.H1_H1 ;  /* 0x30000008ff087230 */ /* 0x000fc40000004100 */
[C---:B------:R-:W-:Y:S01]  /*d800*/  FMUL.FTZ R14, R11.reuse, R12 ;  /* 0x0000000c0b0e7220 */ /* 0x040fe20000410000 */
[-C--:B------:R-:W-:Y:S01]  /*d810*/  FMUL.FTZ R15, R11, R6.reuse ;  /* 0x000000060b0f7220 */ /* 0x080fe20000410000 */
[--C-:B------:R-:W-:Y:S02]  /*d820*/  HADD2.F32 R4, -RZ, R10.reuse.H0_H0 ;  /* 0x2000000aff047230 */ /* 0x100fe40000004100 */
[C---:B------:R-:W-:Y:S01]  /*d830*/  FFMA.FTZ R14, R5.reuse, R6, -R14 ;  /* 0x00000006050e7223 */ /* 0x040fe2000001080e */
[----:B------:R-:W-:Y:S01]  /*d840*/  FFMA.FTZ R21, R5, R12, R15 ;  /* 0x0000000c05157223 */ /* 0x000fe2000001000f */
[----:B------:R-:W-:Y:S02]  /*d850*/  HADD2.F32 R10, -RZ, R10.H1_H1 ;  /* 0x3000000aff0a7230 */ /* 0x000fe40000004100 */
[C---:B------:R-:W-:Y:S01]  /*d860*/  FMUL.FTZ R11, R8.reuse, R13 ;  /* 0x0000000d080b7220 */ /* 0x040fe20000410000 */
[----:B------:R-:W-:Y:S02]  /*d870*/  HADD2.F32 R3, -RZ, R9.H0_H0 ;  /* 0x20000009ff037230 */ /* 0x000fe40000004100 */
[----:B------:R-:W-:Y:S01]  /*d880*/  FMUL.FTZ R15, R8, R7 ;  /* 0x00000007080f7220 */ /* 0x000fe20000410000 */
[----:B------:R-:W-:-:S02]  /*d890*/  HADD2.F32 R5, -RZ, R82.H0_H0 ;  /* 0x20000052ff057230 */ /* 0x000fc40000004100 */
[----:B------:R-:W-:Y:S01]  /*d8a0*/  FFMA.FTZ R11, R0, R7, -R11 ;  /* 0x00000007000b7223 */ /* 0x000fe2000001080b */
[----:B------:R-:W-:Y:S02]  /*d8b0*/  HADD2.F32 R9, -RZ, R9.H1_H1 ;  /* 0x30000009ff097230 */ /* 0x000fe40000004100 */
[C---:B------:R-:W-:Y:S01]  /*d8c0*/  FMUL.FTZ R12, R10.reuse, R83 ;  /* 0x000000530a0c7220 */ /* 0x040fe20000410000 */
[----:B------:R-:W-:Y:S02]  /*d8d0*/  HADD2.F32 R8, -RZ, R20.H0_H0 ;  /* 0x20000014ff087230 */ /* 0x000fe40000004100 */
[-C--:B------:R-:W-:Y:S01]  /*d8e0*/  FMUL.FTZ R7, R10, R5.reuse ;  /* 0x000000050a077220 */ /* 0x080fe20000410000 */
[----:B------:R-:W-:Y:S02]  /*d8f0*/  HADD2.F32 R6, -RZ, R24.H0_H0 ;  /* 0x20000018ff067230 */ /* 0x000fe40000004100 */
[----:B------:R-:W-:Y:S01]  /*d900*/  FFMA.FTZ R12, R4, R5, R12 ;  /* 0x00000005040c7223 */ /* 0x000fe2000001000c */
[----:B------:R-:W-:Y:S01]  /*d910*/  FFMA.FTZ R0, R0, R13, R15 ;  /* 0x0000000d00007223 */ /* 0x000fe2000001000f */
[C---:B------:R-:W-:Y:S01]  /*d920*/  FMUL.FTZ R10, R9.reuse, R8 ;  /* 0x00000008090a7220 */ /* 0x040fe20000410000 */
[----:B------:R-:W-:Y:S01]  /*d930*/  FFMA.FTZ R83, R4, R83, -R7 ;  /* 0x0000005304537223 */ /* 0x000fe20000010807 */
[----:B------:R-:W-:Y:S01]  /*d940*/  FMUL.FTZ R9, R9, R6 ;  /* 0x0000000609097220 */ /* 0x000fe20000410000 */
[----:B------:R-:W-:Y:S01]  /*d950*/  F2FP.F16.F32.PACK_AB R7, R21, R14 ;  /* 0x0000000e1507723e */ /* 0x000fe200000000ff */
[C---:B------:R-:W-:Y:S01]  /*d960*/  FFMA.FTZ R5, R3.reuse, R6, -R10 ;  /* 0x0000000603057223 */ /* 0x040fe2000001080a */
[----:B------:R-:W-:Y:S01]  /*d970*/  F2FP.F16.F32.PACK_AB R4, R0, R11 ;  /* 0x0000000b0004723e */ /* 0x000fe200000000ff */
[----:B------:R-:W-:Y:S01]  /*d980*/  FFMA.FTZ R8, R3, R8, R9 ;  /* 0x0000000803087223 */ /* 0x000fe20000010009 */
[----:B------:R-:W-:-:S04]  /*d990*/  F2FP.F16.F32.PACK_AB R6, R12, R83 ;  /* 0x000000530c06723e */ /* 0x000fc800000000ff */
[----:B------:R-:W-:-:S05]  /*d9a0*/  F2FP.F16.F32.PACK_AB R5, R8, R5 ;  /* 0x000000050805723e */ /* 0x000fca00000000ff */
[----:B------:R0:W-:Y:S01]  /*d9b0*/  STS.128 [R37+0xf000], R4 ;  /* 0x00f0000425007388 */ /* 0x0001e20000000c00 */
[----:B------:R-:W-:Y:S05]  /*d9c0*/  BRA `(.L_x_1716) ;  /* 0x0000004800107947 */ /* 0x000fea0003800000 */
.L_x_1677:
[----:B------:R-:W0:Y:S01]  /*d9d0*/  LDC R10, c[0x0][0x448] ;  /* 0x00011200ff0a7b82 */ /* 0x000e220000000800 */
[----:B------:R-:W-:Y:S01]  /*d9e0*/  ULDC.64 UR4, c[0x0][0x3f8] ;  /* 0x0000fe0000047ab9 */ /* 0x000fe20000000a00 */
[----:B------:R-:W-:Y:S01]  /*d9f0*/  MOV R25, R29 ;  /* 0x0000001d00197202 */ /* 0x000fe20000000f00 */
[----:B------:R-:W-:Y:S01]  /*da00*/  ULDC.64 UR6, c[0x0][0x408] ;  /* 0x0001020000067ab9 */ /* 0x000fe20000000a00 */
[----:B------:R-:W-:Y:S01]  /*da10*/  IMAD.MOV.U32 R27, RZ, RZ, R31 ;  /* 0x000000ffff1b7224 */ /* 0x000fe200078e001f */
[----:B0-----:R-:W-:-:S13]  /*da20*/  ISETP.NE.AND P0, PT, R10, 0x1, PT ;  /* 0x000000010a00780c */ /* 0x001fda0003f05270 */
[----:B------:R-:W0:Y:S08]  /*da30*/  @P0 LDC R0, c[0x0][0x44c] ;  /* 0x00011300ff000b82 */ /* 0x000e300000000800 */
[----:B------:R-:W1:Y:S01]  /*da40*/  @P0 LDC R5, c[0x0][0x450] ;  /* 0x00011400ff050b82 */ /* 0x000e620000000800 */
[----:B0-----:R-:W-:-:S05]  /*da50*/  @P0 IMAD.HI.U32 R0, R7, R0, RZ ;  /* 0x0000000007000227 */ /* 0x001fca00078e00ff */
[----:B-1----:R-:W-:-:S04]  /*da60*/  @P0 SHF.R.U32.HI R7, RZ, R5, R0 ;  /* 0x00000005ff070219 */ /* 0x002fc80000011600 */
        /* <DEDUP_REMOVED lines=21> */
.L_x_2063:
        /* <DEDUP_REMOVED lines=16> */
[----:B------:R-:W-:-:S09]  /*dcc0*/  ISETP.GE.AND P5, PT, R205, UR4, PT ;  /* 0x00000004cd007c0c */ /* 0x000fd2000bfa6270 */
[C---:B------:R-:W-:Y:S01]  /*dcd0*/  @!P4 IMAD.SHL.U32 R12, R16.reuse, 0x2, RZ ;  /* 0x00000002100cc824 */ /* 0x040fe200078e00ff */
[----:B------:R-:W-:-:S03]  /*dce0*/  @!P4 SHF.L.U64.HI R13, R16, 0x1, R17 ;  /* 0x00000001100dc819 */ /* 0x000fc60000010211 */
[----:B------:R-:W-:Y:S02]  /*dcf0*/  @!P5 SHF.L.U32 R15, R203, 0x1, RZ ;  /* 0x00000001cb0fd819 */ /* 0x000fe400000006ff */
[CC--:B--2---:R-:W-:Y:S02]  /*dd00*/  @!P4 IADD3 R10, P0, R7.reuse, R12.reuse, RZ ;  /* 0x0000000c070ac210 */ /* 0x0c4fe40007f1e0ff */
[----:B----4-:R-:W-:Y:S02]  /*dd10*/  @!P4 IADD3 R12, P1, R14, R12, RZ ;  /* 0x0000000c0e0cc210 */ /* 0x010fe40007f3e0ff */
[-C--:B------:R-:W-:Y:S01]  /*dd20*/  @!P5 IADD3 R24, P2, R7, R15.reuse, RZ ;  /* 0x0000000f0718d210 */ /* 0x080fe20007f5e0ff */
[----:B-1----:R-:W-:Y:S01]  /*dd30*/  @!P4 IMAD.X R11, R6, 0x1, R13, P0 ;  /* 0x00000001060bc824 */ /* 0x002fe200000e060d */
[----:B------:R-:W-:Y:S02]  /*dd40*/  @!P5 IADD3 R14, P3, R14, R15, RZ ;  /* 0x0000000f0e0ed210 */ /* 0x000fe40007f7e0ff */
[----:B------:R-:W-:-:S02]  /*dd50*/  CS2R R58, SRZ ;  /* 0x00000000003a7805 */ /* 0x000fc4000001ff00 */
[----:B------:R-:W-:Y:S02]  /*dd60*/  @!P5 SHF.L.U64.HI R7, R203, 0x1, R224 ;  /* 0x00000001cb07d819 */ /* 0x000fe400000102e0 */
[----:B------:R-:W-:Y:S02]  /*dd70*/  CS2R R56, SRZ ;  /* 0x0000000000387805 */ /* 0x000fe4000001ff00 */
[----:B------:R-:W-:Y:S02]  /*dd80*/  CS2R R70, SRZ ;  /* 0x0000000000467805 */ /* 0x000fe4000001ff00 */
[----:B------:R-:W-:Y:S02]  /*dd90*/  CS2R R68, SRZ ;  /* 0x0000000000447805 */ /* 0x000fe4000001ff00 */
[----:B------:R-:W-:Y:S02]  /*dda0*/  CS2R R62, SRZ ;  /* 0x00000000003e7805 */ /* 0x000fe4000001ff00 */
[----:B------:R-:W-:Y:S01]  /*ddb0*/  CS2R R60, SRZ ;  /* 0x00000000003c7805 */ /* 0x000fe2000001ff00 */
[----:B---3--:R-:W-:Y:S01]  /*ddc0*/  @!P4 IMAD.X R13, R9, 0x1, R13, P1 ;  /* 0x00000001090dc824 */ /* 0x008fe200008e060d */
[----:B------:R1:W5:Y:S01]  /*ddd0*/  @!P4 LD.E.128 R64, desc[UR60][R10.64] ;  /* 0x0000003c0a40c980 */ /* 0x000362000c101d00 */
[----:B------:R-:W-:-:S02]  /*dde0*/  @!P5 IMAD.X R25, R6, 0x1, R7, P2 ;  /* 0x000000010619d824 */ /* 0x000fc400010e0607 */
[----:B------:R-:W-:Y:S01]  /*ddf0*/  @!P5 IMAD.X R15, R9, 0x1, R7, P3 ;  /* 0x00000001090fd824 */ /* 0x000fe200018e0607 */
[----:B------:R1:W5:Y:S04]  /*de00*/  @!P4 LD.E.128 R56, desc[UR60][R12.64] ;  /* 0x0000003c0c38c980 */ /* 0x000368000c101d00 */
[----:B------:R1:W5:Y:S04]  /*de10*/  @!P5 LD.E.128 R68, desc[UR60][R24.64] ;  /* 0x0000003c1844d980 */ /* 0x000368000c101d00 */
[----:B------:R1:W5:Y:S02]  /*de20*/  @!P5 LD.E.128 R60, desc[UR60][R14.64] ;  /* 0x0000003c0e3cd980 */ /* 0x000364000c101d00 */
.L_x_1725:
[----:B------:R-:W-:Y:S05]  /*de30*/  BSYNC B1 ;  /* 0x0000000000017941 */ /* 0x000fea0003800000 */
.L_x_1724:
[----:B-1---5:R-:W-:Y:S01]  /*de40*/  MOV R6, R70 ;  /* 0x0000004600067202 */ /* 0x022fe20000000f00 */
[----:B--2---:R-:W-:Y:S01]  /*de50*/  IMAD.MOV.U32 R7, RZ, RZ, R71 ;  /* 0x000000ffff077224 */ /* 0x004fe200078e0047 */
[----:B------:R-:W-:Y:S01]  /*de60*/  UMOV UR4, 0xffffffff ;  /* 0xffffffff00047882 */ /* 0x000fe20000000000 */
[----:B---3--:R-:W-:Y:S01]  /*de70*/  IMAD.MOV.U32 R9, RZ, RZ, R68 ;  /* 0x000000ffff097224 */ /* 0x008fe200078e0044 */
[----:B------:R-:W-:Y:S01]  /*de80*/  PRMT R111, R111, 0x5410, R6 ;  /* 0x000054106f6f7816 */ /* 0x000fe20000000006 */
[----:B------:R-:W-:Y:S01]  /*de90*/  IMAD.MOV.U32 R10, RZ, RZ, R69 ;  /* 0x000000ffff0a7224 */ /* 0x000fe200078e0045 */
[----:B------:R-:W-:Y:S01]  /*dea0*/  CS2R R54, SRZ ;  /* 0x0000000000367805 */ /* 0x000fe2000001ff00 */
        /* <DEDUP_REMOVED lines=21> */
[----:B------:R-:W-:Y:S02]  /*e000*/  PRMT R116, R116, 0x5410, R6 ;  /* 0x0000541074747816 */ /* 0x000fe40000000006 */
[----:B------:R-:W-:Y:S02]  /*e010*/  PRMT R114, R7, 0x7610, R114 ;  /* 0x0000761007727816 */ /* 0x000fe40000000072 */
[----:B------:R-:W-:Y:S02]  /*e020*/  PRMT R118, R118, 0x5410, R9 ;  /* 0x0000541076767816 */ /* 0x000fe40000000009 */
[----:B------:R-:W-:Y:S01]  /*e030*/  PRMT R119, R10, 0x7610, R119 ;  /* 0x000076100a777816 */ /* 0x000fe20000000077 */
[----:B------:R-:W-:Y:S06]  /*e040*/  BRA.DIV UR4, `(.L_x_1726) ;  /* 0x000001be04007947 */ /* 0x000fec000b800000 */
[----:B------:R1:W2:Y:S04]  /*e050*/  SHFL.IDX PT, R6, R5, 0x1, 0x181f ;  /* 0x00381f0005067f89 */ /* 0x0002a800000e0000 */
[----:B------:R1:W3:Y:S04]  /*e060*/  SHFL.IDX PT, R7, R4, 0x1, 0x181f ;  /* 0x00381f0004077f89 */ /* 0x0002e800000e0000 */
[----:B------:R1:W0:Y:S04]  /*e070*/  SHFL.IDX PT, R9, R8, 0x1, 0x181f ;  /* 0x00381f0008097f89 */ /* 0x00022800000e0000 */
[----:B----4-:R1:W4:Y:S02]  /*e080*/  SHFL.IDX PT, R14, R0, 0x1, 0x181f ;  /* 0x00381f00000e7f89 */ /* 0x01032400000e0000 */
.L_x_2069:
        /* <DEDUP_REMOVED lines=18> */
[----:B------:R-:W-:Y:S01]  /*e1b0*/  @!P5 IMAD.SHL.U32 R15, R203, 0x2, RZ ;  /* 0x00000002cb0fd824 */ /* 0x000fe200078e00ff */
[CC--:B---3--:R-:W-:Y:S02]  /*e1c0*/  @!P4 IADD3 R10, P0, R7.reuse, R12.reuse, RZ ;  /* 0x0000000c070ac210 */ /* 0x0c8fe40007f1e0ff */
[----:B----4-:R-:W-:Y:S02]  /*e1d0*/  @!P4 IADD3 R12, P1, R14, R12, RZ ;  /* 0x0000000c0e0cc210 */ /* 0x010fe40007f3e0ff */
[-C--:B------:R-:W-:Y:S01]  /*e1e0*/  @!P5 IADD3 R24, P2, R7, R15.reuse, RZ ;  /* 0x0000000f0718d210 */ /* 0x080fe20007f5e0ff */
[----:B--2---:R-:W-:Y:S01]  /*e1f0*/  @!P4 IMAD.X R11, R6, 0x1, R13, P0 ;  /* 0x00000001060bc824 */ /* 0x004fe200000e060d */
[----:B------:R-:W-:Y:S02]  /*e200*/  @!P5 IADD3 R14, P3, R14, R15, RZ ;  /* 0x0000000f0e0ed210 */ /* 0x000fe40007f7e0ff */
[----:B------:R-:W-:Y:S02]  /*e210*/  @!P5 SHF.L.U64.HI R7, R203, 0x1, R224 ;  /* 0x00000001cb07d819 */ /* 0x000fe400000102e0 */
[----:B------:R-:W-:-:S02]  /*e220*/  CS2R R42, SRZ ;  /* 0x00000000002a7805 */ /* 0x000fc4000001ff00 */
[----:B------:R-:W-:Y:S02]  /*e230*/  CS2R R40, SRZ ;  /* 0x0000000000287805 */ /* 0x000fe4000001ff00 */
[----:B------:R-:W-:Y:S02]  /*e240*/  CS2R R54, SRZ ;  /* 0x0000000000367805 */ /* 0x000fe4000001ff00 */
[----:B------:R-:W-:Y:S02]  /*e250*/  CS2R R52, SRZ ;  /* 0x0000000000347805 */ /* 0x000fe4000001ff00 */
[----:B------:R-:W-:Y:S02]  /*e260*/  CS2R R46, SRZ ;  /* 0x00000000002e7805 */ /* 0x000fe4000001ff00 */
[----:B------:R-:W-:Y:S02]  /*e270*/  CS2R R44, SRZ ;  /* 0x00000000002c7805 */ /* 0x000fe4000001ff00 */
[C---:B0-----:R-:W-:Y:S01]  /*e280*/  @!P4 IADD3.X R13, R9.reuse, R13, RZ, P1, !PT ;  /* 0x0000000d090dc210 */ /* 0x041fe20000ffe4ff */
[--C-:B------:R-:W-:Y:S01]  /*e290*/  @!P5 IMAD.X R25, R6, 0x1, R7.reuse, P2 ;  /* 0x000000010619d824 */ /* 0x100fe200010e0607 */
[----:B------:R0:W5:Y:S01]  /*e2a0*/  @!P4 LD.E.128 R48, desc[UR60][R10.64] ;  /* 0x0000003c0a30c980 */ /* 0x000162000c101d00 */
[----:B------:R-:W-:-:S03]  /*e2b0*/  @!P5 IMAD.X R15, R9, 0x1, R7, P3 ;  /* 0x00000001090fd824 */ /* 0x000fc600018e0607 */
[----:B------:R0:W5:Y:S04]  /*e2c0*/  @!P4 LD.E.128 R40, desc[UR60][R12.64] ;  /* 0x0000003c0c28c980 */ /* 0x000168000c101d00 */
[----:B------:R0:W5:Y:S04]  /*e2d0*/  @!P5 LD.E.128 R52, desc[UR60][R24.64] ;  /* 0x0000003c1834d980 */ /* 0x000168000c101d00 */
[----:B------:R0:W5:Y:S02]  /*e2e0*/  @!P5 LD.E.128 R44, desc[UR60][R14.64] ;  /* 0x0000003c0e2cd980 */ /* 0x000164000c101d00 */
.L_x_1728:
[----:B------:R-:W-:Y:S05]  /*e2f0*/  BSYNC B1 ;  /* 0x0000000000017941 */ /* 0x000fea0003800000 */
.L_x_1727:
[----:B--2--5:R-:W-:Y:S01]  /*e300*/  IMAD.MOV.U32 R6, RZ, RZ, R54 ;  /* 0x000000ffff067224 */ /* 0x024fe200078e0036 */
[----:B0-----:R-:W-:Y:S01]  /*e310*/  MOV R9, R52 ;  /* 0x0000003400097202 */ /* 0x001fe20000000f00 */
[----:B---3--:R-:W-:Y:S01]  /*e320*/  IMAD.MOV.U32 R7, RZ, RZ, R55 ;  /* 0x000000ffff077224 */ /* 0x008fe200078e0037 */
[----:B------:R-:W-:Y:S01]  /*e330*/  UMOV UR4, 0xffffffff ;  /* 0xffffffff00047882 */ /* 0x000fe20000000000 */
        /* <DEDUP_REMOVED lines=25> */
[----:B----4-:R4:W0:Y:S02]  /*e4d0*/  SHFL.IDX PT, R14, R0, 0x2, 0x181f ;  /* 0x00581f00000e7f89 */ /* 0x01082400000e0000 */
.L_x_2075:
        /* <DEDUP_REMOVED lines=17> */
[----:B------:R-:W-:-:S07]  /*e5f0*/  CS2R R34, SRZ ;  /* 0x0000000000227805 */ /* 0x000fce000001ff00 */
[----:B------:R-:W-:-:S04]  /*e600*/  @!P5 IMAD.SHL.U32 R15, R203, 0x2, RZ ;  /* 0x00000002cb0fd824 */ /* 0x000fc800078e00ff */
[C---:B------:R-:W-:Y:S02]  /*e610*/  @!P4 SHF.L.U32 R10, R16.reuse, 0x1, RZ ;  /* 0x00000001100ac819 */ /* 0x040fe400000006ff */
[----:B------:R-:W-:Y:S02]  /*e620*/  @!P4 SHF.L.U64.HI R11, R16, 0x1, R17 ;  /* 0x00000001100bc819 */ /* 0x000fe40000010211 */
[CC--:B---3--:R-:W-:Y:S02]  /*e630*/  @!P4 IADD3 R72, P0, R7.reuse, R10.reuse, RZ ;  /* 0x0000000a0748c210 */ /* 0x0c8fe40007f1e0ff */
[----:B------:R-:W-:Y:S02]  /*e640*/  @!P5 IADD3 R12, P2, R7, R15, RZ ;  /* 0x0000000f070cd210 */ /* 0x000fe40007f5e0ff */
[----:B0-----:R-:W-:Y:S01]  /*e650*/  @!P4 IADD3 R10, P1, R14, R10, RZ ;  /* 0x0000000a0e0ac210 */ /* 0x001fe20007f3e0ff */
[----:B--2---:R-:W-:Y:S01]  /*e660*/  @!P4 IMAD.X R73, R6, 0x1, R11, P0 ;  /* 0x000000010649c824 */ /* 0x004fe200000e060b */
[----:B------:R-:W-:-:S02]  /*e670*/  @!P5 SHF.L.U64.HI R7, R203, 0x1, R224 ;  /* 0x00000001cb07d819 */ /* 0x000fc400000102e0 */
[----:B------:R-:W-:Y:S02]  /*e680*/  @!P5 IADD3 R14, P3, R14, R15, RZ ;  /* 0x0000000f0e0ed210 */ /* 0x000fe40007f7e0ff */
[----:B------:R-:W-:Y:S02]  /*e690*/  CS2R R32, SRZ ;  /* 0x0000000000207805 */ /* 0x000fe4000001ff00 */
[----:B------:R-:W-:Y:S02]  /*e6a0*/  CS2R R24, SRZ ;  /* 0x0000000000187805 */ /* 0x000fe4000001ff00 */
[----:B------:R-:W-:Y:S02]  /*e6b0*/  CS2R R26, SRZ ;  /* 0x00000000001a7805 */ /* 0x000fe4000001ff00 */
[----:B------:R-:W-:Y:S02]  /*e6c0*/  CS2R R38, SRZ ;  /* 0x0000000000267805 */ /* 0x000fe4000001ff00 */
[----:B------:R-:W-:Y:S01]  /*e6d0*/  CS2R R36, SRZ ;  /* 0x0000000000247805 */ /* 0x000fe2000001ff00 */
[C---:B------:R-:W-:Y:S01]  /*e6e0*/  @!P4 IMAD.X R11, R9.reuse, 0x1, R11, P1 ;  /* 0x00000001090bc824 */ /* 0x040fe200008e060b */
[----:B------:R-:W-:Y:S01]  /*e6f0*/  @!P5 IADD3.X R15, R9, R7, RZ, P3, !PT ;  /* 0x00000007090fd210 */ /* 0x000fe20001ffe4ff */
[----:B------:R-:W-:Y:S01]  /*e700*/  @!P5 IMAD.X R13, R6, 0x1, R7, P2 ;  /* 0x00000001060dd824 */ /* 0x000fe200010e0607 */
[----:B------:R0:W5:Y:S04]  /*e710*/  @!P4 LD.E.128 R28, desc[UR60][R72.64] ;  /* 0x0000003c481cc980 */ /* 0x000168000c101d00 */
[----:B------:R0:W5:Y:S04]  /*e720*/  @!P4 LD.E.128 R32, desc[UR60][R10.64] ;  /* 0x0000003c0a20c980 */ /* 0x000168000c101d00 */
[----:B------:R0:W5:Y:S04]  /*e730*/  @!P5 LD.E.128 R24, desc[UR60][R12.64] ;  /* 0x0000003c0c18d980 */ /* 0x000168000c101d00 */
[----:B------:R0:W5:Y:S02]  /*e740*/  @!P5 LD.E.128 R36, desc[UR60][R14.64] ;  /* 0x0000003c0e24d980 */ /* 0x000164000c101d00 */
.L_x_1731:
[----:B------:R-:W-:Y:S05]  /*e750*/  BSYNC B1 ;  /* 0x0000000000017941 */ /* 0x000fea0003800000 */
.L_x_1730:
[----:B--2--5:R-:W-:Y:S01]  /*e760*/  IMAD.MOV.U32 R6, RZ, RZ, R38 ;  /* 0x000000ffff067224 */ /* 0x024fe200078e0026 */
[----:B------:R-:W-:Y:S01]  /*e770*/  UMOV UR4, 0xffffffff ;  /* 0xffffffff00047882 */ /* 0x000fe20000000000 */
[----:B---3--:R-:W-:Y:S02]  /*e780*/  IMAD.MOV.U32 R7, RZ, RZ, R39 ;  /* 0x000000ffff077224 */ /* 0x008fe400078e0027 */
[----:B0-----:R-:W-:Y:S02]  /*e790*/  IMAD.MOV.U32 R9, RZ, RZ, R36 ;  /* 0x000000ffff097224 */ /* 0x001fe400078e0024 */
        /* <DEDUP_REMOVED lines=26> */
[----:B-1--4-:R-:W1:Y:S02]  /*e940*/  SHFL.IDX PT, R0, R0, 0x3, 0x181f ;  /* 0x00781f0000007f89 */ /* 0x012e6400000e0000 */
.L_x_2081:
[----:B------:R-:W4:Y:S01]  /*e950*/  LDL R13, [R1+0x7c] ;  /* 0x00007c00010d7983 */ /* 0x000f220000100800 */
[----:B------:R-:W-:Y:S01]  /*e960*/  VIADD R84, R84, 0x60 ;  /* 0x0000006054547836 */ /* 0x000fe20000000000 */
[----:B------:R-:W-:Y:S01]  /*e970*/  BSSY B1, `(.L_x_1733) ;  /* 0x0000029000017945 */ /* 0x000fe20003800000 */
[----:B0-----:R-:W-:Y:S02]  /*e980*/  CS2R R4, SRZ ;  /* 0x0000000000047805 */ /* 0x001fe4000001ff00 */
[----:B------:R-:W-:Y:S02]  /*e990*/  CS2R R10, SRZ ;  /* 0x00000000000a7805 */ /* 0x000fe4000001ff00 */
[----:B------:R-:W-:Y:S02]  /*e9a0*/  CS2R R14, SRZ ;  /* 0x00000000000e7805 */ /* 0x000fe4000001ff00 */
[----:B------:R-:W-:Y:S02]  /*e9b0*/  ISETP.GE.AND P0, PT, R84, R87, PT ;  /* 0x000000575400720c */ /* 0x000fe40003f06270 */
[----:B------:R-:W-:-:S02]  /*e9c0*/  CS2R R72, SRZ ;  /* 0x0000000000487805 */ /* 0x000fc4000001ff00 */
[----:B------:R-:W-:Y:S02]  /*e9d0*/  CS2R R74, SRZ ;  /* 0x00000000004a7805 */ /* 0x000fe4000001ff00 */
[----:B----4-:R-:W-:-:S04]  /*e9e0*/  LEA.HI R8, R13, R13, RZ, 0x1 ;  /* 0x0000000d0d087211 */ /* 0x010fc800078f08ff */
[----:B------:R-:W-:Y:S02]  /*e9f0*/  LOP3.LUT R12, R8, 0xfffffffe, RZ, 0xc0, !PT ;  /* 0xfffffffe080c7812 */ /* 0x000fe400078ec0ff */
[----:B------:R-:W-:-:S03]  /*ea00*/  CS2R R8, SRZ ;  /* 0x0000000000087805 */ /* 0x000fc6000001ff00 */
        /* <DEDUP_REMOVED lines=12> */
[-C--:B---3--:R-:W-:Y:S02]  /*ead0*/  @!P4 IADD3 R82, P0, R76, R79.reuse, RZ ;  /* 0x0000004f4c52c210 */ /* 0x088fe40007f1e0ff */
[----:B-1----:R-:W-:Y:S02]  /*eae0*/  @!P4 IADD3 R78, P1, R0, R79, RZ ;  /* 0x0000004f004ec210 */ /* 0x002fe40007f3e0ff */
[-C--:B------:R-:W-:Y:S01]  /*eaf0*/  @!P5 IADD3 R80, P2, R76, R5.reuse, RZ ;  /* 0x000000054c50d210 */ /* 0x080fe20007f5e0ff */
[--C-:B--2---:R-:W-:Y:S01]  /*eb00*/  @!P4 IMAD.X R83, R21, 0x1, R4.reuse, P0 ;  /* 0x000000011553c824 */ /* 0x104fe200000e0604 */
[----:B------:R-:W-:Y:S01]  /*eb10*/  @!P5 IADD3 R76, P3, R0, R5, RZ ;  /* 0x00000005004cd210 */ /* 0x000fe20007f7e0ff */
[----:B------:R-:W-:Y:S01]  /*eb20*/  @!P4 IMAD.X R79, R77, 0x1, R4, P1 ;  /* 0x000000014d4fc824 */ /* 0x000fe200008e0604 */
[----:B------:R-:W-:-:S02]  /*eb30*/  @!P5 SHF.L.U64.HI R0, R203, 0x1, R224 ;  /* 0x00000001cb00d819 */ /* 0x000fc400000102e0 */
[----:B------:R-:W-:Y:S02]  /*eb40*/  CS2R R10, SRZ ;  /* 0x00000000000a7805 */ /* 0x000fe4000001ff00 */
[----:B------:R-:W-:Y:S02]  /*eb50*/  CS2R R8, SRZ ;  /* 0x0000000000087805 */ /* 0x000fe4000001ff00 */
[----:B------:R-:W-:Y:S02]  /*eb60*/  CS2R R72, SRZ ;  /* 0x0000000000487805 */ /* 0x000fe4000001ff00 */
[----:B------:R-:W-:Y:S02]  /*eb70*/  CS2R R74, SRZ ;  /* 0x00000000004a7805 */ /* 0x000fe4000001ff00 */
[----:B------:R-:W-:Y:S02]  /*eb80*/  CS2R R6, SRZ ;  /* 0x0000000000067805 */ /* 0x000fe4000001ff00 */
[----:B------:R-:W-:Y:S01]  /*eb90*/  CS2R R4, SRZ ;  /* 0x0000000000047805 */ /* 0x000fe2000001ff00 */
[--C-:B------:R-:W-:Y:S01]  /*eba0*/  @!P5 IMAD.X R81, R21, 0x1, R0.reuse, P2 ;  /* 0x000000011551d824 */ /* 0x100fe200010e0600 */
[----:B------:R0:W5:Y:S01]  /*ebb0*/  @!P4 LD.E.128 R12, desc[UR60][R82.64] ;  /* 0x0000003c520cc980 */ /* 0x000162000c101d00 */
[----:B------:R-:W-:-:S03]  /*ebc0*/  @!P5 IMAD.X R77, R77, 0x1, R0, P3 ;  /* 0x000000014d4dd824 */ /* 0x000fc600018e0600 */
[----:B------:R0:W5:Y:S04]  /*ebd0*/  @!P4 LD.E.128 R8, desc[UR60][R78.64] ;  /* 0x0000003c4e08c980 */ /* 0x000168000c101d00 */
[----:B------:R0:W5:Y:S04]  /*ebe0*/  @!P5 LD.E.128 R72, desc[UR60][R80.64] ;  /* 0x0000003c5048d980 */ /* 0x000168000c101d00 */
[----:B------:R0:W5:Y:S02]  /*ebf0*/  @!P5 LD.E.128 R4, desc[UR60][R76.64] ;  /* 0x0000003c4c04d980 */ /* 0x000164000c101d00 */
.L_x_1734:
[----:B------:R-:W-:Y:S05]  /*ec00*/  BSYNC B1 ;  /* 0x0000000000017941 */ /* 0x000fea0003800000 */
.L_x_1733:
[----:B0-----:R-:W4:Y:S01]  /*ec10*/  LDL R79, [R1+0x4c] ;  /* 0x00004c00014f7983 */ /* 0x001f220000100800 */
[----:B------:R-:W0:Y:S03]  /*ec20*/  SYNCS.PHASECHK.TRANS64.TRYWAIT P0, [R18+URZ+0x30800], R115 ;  /* 0x03080073120075a7 */ /* 0x000e26000800017f */
[----:B------:R-:W4:Y:S01]  /*ec30*/  LDL R78, [R1+0xc] ;  /* 0x00000c00014e7983 */ /* 0x000f220000100800 */
[----:B--2--5:R-:W-:Y:S01]  /*ec40*/  IMAD.MOV.U32 R21, RZ, RZ, R7 ;  /* 0x000000ffff157224 */ /* 0x024fe200078e0007 */
[----:B-1----:R-:W-:Y:S01]  /*ec50*/  MOV R0, R6 ;  /* 0x0000000600007202 */ /* 0x002fe20000000f00 */
[----:B------:R-:W-:Y:S01]  /*ec60*/  IMAD.MOV.U32 R77, RZ, RZ, R10 ;  /* 0x000000ffff4d7224 */ /* 0x000fe200078e000a */
[----:B------:R-:W-:Y:S01]  /*ec70*/  BSSY B1, `(.L_x_1735) ;  /* 0x000001d000017945 */ /* 0x000fe20003800000 */
[----:B---3--:R-:W-:Y:S01]  /*ec80*/  IMAD.MOV.U32 R76, RZ, RZ, R5 ;  /* 0x000000ffff4c7224 */ /* 0x008fe200078e0005 */
        /* <DEDUP_REMOVED lines=10> */
[----:B------:R-:W-:Y:S02]  /*ed30*/  PRMT R93, R21, 0x5410, R76 ;  /* 0x00005410155d7816 */ /* 0x000fe4000000004c */
[----:B------:R-:W-:Y:S01]  /*ed40*/  PRMT R92, R92, 0x5410, R0 ;  /* 0x000054105c5c7816 */ /* 0x000fe20000000000 */
[----:B------:R-:W-:Y:S01]  /*ed50*/  IMAD.MOV.U32 R0, RZ, RZ, R13 ;  /* 0x000000ffff007224 */ /* 0x000fe200078e000d */
[----:B------:R-:W-:-:S04]  /*ed60*/  MOV R76, R14 ;  /* 0x0000000e004c7202 */ /* 0x000fc80000000f00 */
[----:B------:R-:W-:Y:S01]  /*ed70*/  PRMT R96, R76, 0x5410, R77 ;  /* 0x000054104c607816 */ /* 0x000fe2000000004d */
[----:B------:R-:W-:Y:S01]  /*ed80*/  IMAD.MOV.U32 R76, RZ, RZ, R72 ;  /* 0x000000ffff4c7224 */ /* 0x000fe200078e0048 */
[----:B------:R-:W-:Y:S01]  /*ed90*/  PRMT R94, R94, 0x5410, R0 ;  /* 0x000054105e5e7816 */ /* 0x000fe20000000000 */
[----:B------:R-:W-:Y:S01]  /*eda0*/  IMAD.MOV.U32 R77, RZ, RZ, R73 ;  /* 0x000000ffff4d7224 */ /* 0x000fe200078e0049 */
[----:B------:R-:W-:-:S04]  /*edb0*/  SHF.R.S32.HI R0, RZ, 0x1f, R205 ;  /* 0x0000001fff007819 */ /* 0x000fc800000114cd */
[----:B------:R-:W-:Y:S02]  /*edc0*/  PRMT R86, R76, 0x5410, R77 ;  /* 0x000054104c567816 */ /* 0x000fe4000000004d */
[----:B------:R-:W-:Y:S02]  /*edd0*/  LEA.HI R0, R0, R205, RZ, 0x3 ;  /* 0x000000cd00007211 */ /* 0x000fe400078f18ff */
[----:B------:R-:W-:Y:S02]  /*ede0*/  MOV R76, R75 ;  /* 0x0000004b004c7202 */ /* 0x000fe40000000f00 */
[----:B----4-:R-:W-:-:S04]  /*edf0*/  VIADDMNMX R21, R87, -R79, 0x80, PT ;  /* 0x0000008057157446 */ /* 0x010fc8000380094f */
[----:B------:R-:W-:Y:S01]  /*ee00*/  ISETP.GE.AND P1, PT, R78, R21, PT ;  /* 0x000000154e00720c */ /* 0x000fe20003f26270 */
[----:B------:R-:W-:-:S05]  /*ee10*/  IMAD.MOV.U32 R78, RZ, RZ, R74 ;  /* 0x000000ffff4e7224 */ /* 0x000fca00078e004a */
[----:B------:R-:W-:Y:S01]  /*ee20*/  PRMT R87, R78, 0x7610, R87 ;  /* 0x000076104e577816 */ /* 0x000fe20000000057 */
[----:B0-----:R-:W-:Y:S06]  /*ee30*/  @!P0 BRA `(.L_x_1736) ;  /* 0x000001b000d88947 */ /* 0x001fec0003800000 */
.L_x_2082:
[----:B------:R-:W-:Y:S05]  /*ee40*/  BSYNC B1 ;  /* 0x0000000000017941 */ /* 0x000fea0003800000 */
.L_x_1735:
[----:B------:R-:W-:Y:S01]  /*ee50*/  BSSY B1, `(.L_x_1737) ;  /* 0x00000cd000017945 */ /* 0x000fe20003800000 */
[----:B------:R-:W-:Y:S02]  /*ee60*/  PRMT R87, R87, 0x5410, R76 ;  /* 0x0000541057577816 */ /* 0x000fe4000000004c */
[----:B------:R-:W-:Y:S01]  /*ee70*/  SHF.R.S32.HI R0, RZ, 0x3, R0 ;  /* 0x00000003ff007819 */ /* 0x000fe20000011400 */
[----:B------:R-:W-:Y:S06]  /*ee80*/  @P1 BRA `(.L_x_1738) ;  /* 0x0000000c00241947 */ /* 0x000fec0003800000 */
[----:B------:R1:W5:Y:S01]  /*ee90*/  LDL R135, [R1+0x54] ;  /* 0x0000540001877983 */ /* 0x0003620000100800 */
[----:B0-----:R-:W0:Y:S03]  /*eea0*/  LDC R115, c[0x0][0x3f4] ;  /* 0x0000fd00ff737b82 */ /* 0x001e260000000800 */
[----:B------:R1:W5:Y:S04]  /*eeb0*/  LDL R134, [R1+0xa8] ;  /* 0x0000a80001867983 */ /* 0x0003680000100800 */
[----:B------:R1:W5:Y:S01]  /*eec0*/  LDL R133, [R1+0x5c] ;  /* 0x00005c0001857983 */ /* 0x0003620000100800 */
[----:B------:R-:W-:Y:S01]  /*eed0*/  BSSY B2, `(.L_x_1739) ;  /* 0x0000064000027945 */ /* 0x000fe20003800000 */
[----:B0-----:R-:W-:-:S02]  /*eee0*/  ISETP.GE.AND P0, PT, R16, R115, PT ;  /* 0x000000731000720c */ /* 0x001fc40003f06270 */
[----:B------:R-:W-:-:S11]  /*eef0*/  ISETP.GE.AND P1, PT, R205, R115, PT ;  /* 0x00000073cd00720c */ /* 0x000fd60003f26270 */
[----:B-1----:R-:W-:Y:S05]  /*ef00*/  @P0 BRA `(.L_x_1740) ;  /* 0x0000000400800947 */ /* 0x002fea0003800000 */
[----:B------:R-:W2:Y:S04]  /*ef10*/  LDL R77, [R1+0x70] ;  /* 0x00007000014d7983 */ /* 0x000ea80000100800 */
[----:B------:R-:W3:Y:S01]  /*ef20*/  LDL R136, [R1+0x60] ;  /* 0x0000600001887983 */ /* 0x000ee20000100800 */
[----:B------:R-:W-:Y:S01]  /*ef30*/  SHF.R.U32.HI R130, RZ, 0x10, R57 ;  /* 0x00000010ff827819 */ /* 0x000fe20000011639 */
[--C-:B------:R-:W-:Y:S01]  /*ef40*/  HADD2.F32 R129, -RZ, R119.reuse.H0_H0 ;  /* 0x20000077ff817230 */ /* 0x100fe20000004100 */
[--C-:B------:R-:W-:Y:S01]  /*ef50*/  SHF.R.U32.HI R127, RZ, 0x10, R65.reuse ;  /* 0x00000010ff7f7819 */ /* 0x100fe20000011641 */
[----:B------:R-:W-:Y:S01]  /*ef60*/  HADD2.F32 R126, -RZ, R119.H1_H1 ;  /* 0x30000077ff7e7230 */ /* 0x000fe20000004100 */
[----:B------:R-:W-:Y:S01]  /*ef70*/  SHF.R.U64 R64, R64, 0x10, R65 ;  /* 0x0000001040407819 */ /* 0x000fe20000001241 */
[----:B------:R-:W-:Y:S01]  /*ef80*/  HADD2.F32 R130, -RZ, R130.H0_H0 ;  /* 0x20000082ff827230 */ /* 0x000fe20000004100 */
[----:B------:R-:W-:Y:S01]  /*ef90*/  SHF.R.U64 R56, R56, 0x10, R57 ;  /* 0x0000001038387819 */ /* 0x000fe20000001239 */
[----:B------:R-:W-:Y:S01]  /*efa0*/  HADD2.F32 R127, -RZ, R127.H0_H0 ;  /* 0x2000007fff7f7230 */ /* 0x000fe20000004100 */
[----:B------:R-:W-:Y:S01]  /*efb0*/  SHF.R.U64 R57, R66, 0x10, R67 ;  /* 0x0000001042397819 */ /* 0x000fe20000001243 */
[----:B------:R-:W-:Y:S01]  /*efc0*/  HADD2.F32 R128, -RZ, R118.H1_H1 ;  /* 0x30000076ff807230 */ /* 0x000fe20000004100 */
[----:B------:R-:W-:-:S02]  /*efd0*/  SHF.R.U64 R58, R58, 0x10, R59 ;  /* 0x000000103a3a7819 */ /* 0x000fc4000000123b */
[----:B------:R-:W-:Y:S01]  /*efe0*/  SHF.R.U32.HI R66, RZ, 0x10, R67 ;  /* 0x00000010ff427819 */ /* 0x000fe20000011643 */
[----:B------:R-:W-:Y:S01]  /*eff0*/  HADD2.F32 R57, -RZ, R57.H0_H0 ;  /* 0x20000039ff397230 */ /* 0x000fe20000004100 */
[----:B------:R-:W-:-:S03]  /*f000*/  SHF.R.U32.HI R59, RZ, 0x10, R59 ;  /* 0x00000010ff3b7819 */ /* 0x000fc6000001163b */
[----:B------:R-:W-:Y:S01]  /*f010*/  HADD2.F32 R66, -RZ, R66.H0_H0 ;  /* 0x20000042ff427230 */ /* 0x000fe20000004100 */
[----:B--2---:R-:W-:-:S04]  /*f020*/  LEA.HI R76, R115, R77, RZ, 0x1d ;  /* 0x0000004d734c7211 */ /* 0x004fc800078fe8ff */
[----:B------:R-:W-:Y:S01]  /*f030*/  SHF.R.S32.HI R79, RZ, 0x1f, R76 ;  /* 0x0000001fff4f7819 */ /* 0x000fe2000001144c */
[----:B------:R-:W-:-:S03]  /*f040*/  IMAD.SHL.U32 R77, R76, 0x8, RZ ;  /* 0x000000084c4d7824 */ /* 0x000fc600078e00ff */
[----:B------:R-:W-:Y:S02]  /*f050*/  LEA.HI R79, R79, R76, RZ, 0x3 ;  /* 0x0000004c4f4f7211 */ /* 0x000fe400078f18ff */
[----:B-----5:R-:W-:-:S03]  /*f060*/  LOP3.LUT R77, R135, 0x38, R77, 0xf8, !PT ;  /* 0x00000038874d7812 */ /* 0x020fc600078ef84d */
[----:B------:R-:W-:Y:S01]  /*f070*/  IMAD.SHL.U32 R79, R79, 0x400, RZ ;  /* 0x000004004f4f7824 */ /* 0x000fe200078e00ff */
[----:B------:R-:W-:-:S04]  /*f080*/  LOP3.LUT R81, R77, R134, RZ, 0x3c, !PT ;  /* 0x000000864d517212 */ /* 0x000fc800078e3cff */
[----:B------:R-:W-:Y:S02]  /*f090*/  LOP3.LUT R80, R79, 0x7fffe000, RZ, 0xc0, !PT ;  /* 0x7fffe0004f507812 */ /* 0x000fe400078ec0ff */
[----:B---3--:R-:W0:Y:S02]  /*f0a0*/  LDS.128 R76, [R136] ;  /* 0x00000000884c7984 */ /* 0x008e240000000c00 */
[----:B------:R-:W-:-:S05]  /*f0b0*/  IADD3 R81, R81, R80, R133 ;  /* 0x0000005051517210 */ /* 0x000fca0007ffe085 */
[----:B------:R-:W-:-:S05]  /*f0c0*/  IMAD R117, R81, 0x2, R18 ;  /* 0x0000000251757824 */ /* 0x000fca00078e0212 */
[----:B------:R-:W1:Y:S01]  /*f0d0*/  LDS.128 R80, [R117+0x10400] ;  /* 0x0104000075507984 */ /* 0x000e620000000c00 */
[--C-:B0-----:R-:W-:Y:S02]  /*f0e0*/  HADD2.F32 R120, -RZ, R77.reuse.H0_H0 ;  /* 0x2000004dff787230 */ /* 0x101fe40000004100 */
[----:B------:R-:W-:Y:S02]  /*f0f0*/  HADD2.F32 R123, -RZ, R77.H1_H1 ;  /* 0x3000004dff7b7230 */ /* 0x000fe40000004100 */
[----:B------:R-:W-:Y:S02]  /*f100*/  HADD2.F32 R122, -RZ, R76.H0_H0 ;  /* 0x2000004cff7a7230 */ /* 0x000fe40000004100 */
[----:B------:R-:W-:Y:S02]  /*f110*/  HADD2.F32 R65, -RZ, R78.H0_H0 ;  /* 0x2000004eff417230 */ /* 0x000fe40000004100 */
[--C-:B------:R-:W-:Y:S02]  /*f120*/  HADD2.F32 R67, -RZ, R79.reuse.H0_H0 ;  /* 0x2000004fff437230 */ /* 0x100fe40000004100 */
[----:B------:R-:W-:-:S02]  /*f130*/  HADD2.F32 R79, -RZ, R79.H1_H1 ;  /* 0x3000004fff4f7230 */ /* 0x000fc40000004100 */
[--C-:B-1----:R-:W-:Y:S02]  /*f140*/  HADD2.F32 R77, -RZ, R81.reuse.H0_H0 ;  /* 0x20000051ff4d7230 */ /* 0x102fe40000004100 */
[----:B------:R-:W-:Y:S02]  /*f150*/  HADD2.F32 R124, -RZ, R81.H1_H1 ;  /* 0x30000051ff7c7230 */ /* 0x000fe40000004100 */
[----:B------:R-:W-:Y:S02]  /*f160*/  HADD2.F32 R119, -RZ, R80.H0_H0 ;  /* 0x20000050ff777230 */ /* 0x000fe40000004100 */
[C---:B------:R-:W-:Y:S01]  /*f170*/  FMUL.FTZ R81, R77.reuse, R129 ;  /* 0x000000814d517220 */ /* 0x040fe20000410000 */
[----:B------:R-:W-:Y:S01]  /*f180*/  FMUL.FTZ R131, R77, R126 ;  /* 0x0000007e4d837220 */ /* 0x000fe20000410000 */
[----:B------:R-:W-:Y:S01]  /*f190*/  FMUL.FTZ R132, R124, R130 ;  /* 0x000000827c847220 */ /* 0x000fe20000410000 */
[----:B------:R-:W-:Y:S02]  /*f1a0*/  HADD2.F32 R125, -RZ, R82.H0_H0 ;  /* 0x20000052ff7d7230 */ /* 0x000fe40000004100 */
[----:B------:R-:W-:Y:S01]  /*f1b0*/  FFMA.FTZ R77, R120, R126, -R81 ;  /* 0x0000007e784d7223 */ /* 0x000fe20000010851 */
[----:B------:R-:W-:-:S02]  /*f1c0*/  HADD2.F32 R126, -RZ, R118.H0_H0 ;  /* 0x20000076ff7e7230 */ /* 0x000fc40000004100 */
[----:B------:R-:W-:Y:S01]  /*f1d0*/  FFMA.FTZ R81, R120, R129, R131 ;  /* 0x0000008178517223 */ /* 0x000fe20000010083 */
[-C--:B------:R-:W-:Y:S01]  /*f1e0*/  FMUL.FTZ R120, R124, R127.reuse ;  /* 0x0000007f7c787220 */ /* 0x080fe20000410000 */
[----:B------:R-:W-:Y:S01]  /*f1f0*/  FFMA.FTZ R118, R123, R127, -R132 ;  /* 0x0000007f7b767223 */ /* 0x000fe20000010884 */
[C---:B------:R-:W-:Y:S01]  /*f200*/  FMUL.FTZ R127, R119.reuse, R128 ;  /* 0x00000080777f7220 */ /* 0x040fe20000410000 */
[----:B------:R-:W-:Y:S01]  /*f210*/  FMUL.FTZ R129, R119, R126 ;  /* 0x0000007e77817220 */ /* 0x000fe20000410000 */
[--C-:B------:R-:W-:Y:S02]  /*f220*/  HADD2.F32 R132, -RZ, R116.reuse.H1_H1 ;  /* 0x30000074ff847230 */ /* 0x100fe40000004100 */
[----:B------:R-:W-:Y:S01]  /*f230*/  FFMA.FTZ R120, R123, R130, R120 ;  /* 0x000000827b787223 */ /* 0x000fe20000010078 */
[----:B------:R-:W-:Y:S02]  /*f240*/  HADD2.F32 R124, -RZ, R116.H0_H0 ;  /* 0x20000074ff7c7230 */ /* 0x000fe40000004100 */
[C---:B------:R-:W-:Y:S01]  /*f250*/  FFMA.FTZ R119, R122.reuse, R126, -R127 ;  /* 0x0000007e7a777223 */ /* 0x040fe2000001087f */
[----:B------:R-:W-:Y:S01]  /*f260*/  FFMA.FTZ R116, R122, R128, R129 ;  /* 0x000000807a747223 */ /* 0x000fe20000010081 */
[----:B------:R-:W-:-:S02]  /*f270*/  HADD2.F32 R122, -RZ, R114.H1_H1 ;  /* 0x30000072ff7a7230 */ /* 0x000fc40000004100 */
[C---:B------:R-:W-:Y:S01]  /*f280*/  FMUL.FTZ R126, R125.reuse, R132 ;  /* 0x000000847d7e7220 */ /* 0x040fe20000410000 */
[--C-:B------:R-:W-:Y:S02]  /*f290*/  HADD2.F32 R121, -RZ, R83.reuse.H0_H0 ;  /* 0x20000053ff797230 */ /* 0x100fe40000004100 */
[-C--:B------:R-:W-:Y:S01]  /*f2a0*/  FMUL.FTZ R128, R125, R124.reuse ;  /* 0x0000007c7d807220 */ /* 0x080fe20000410000 */
[----:B------:R-:W-:Y:S02]  /*f2b0*/  HADD2.F32 R114, -RZ, R114.H0_H0 ;  /* 0x20000072ff727230 */ /* 0x000fe40000004100 */
[C---:B------:R-:W-:Y:S01]  /*f2c0*/  FFMA.FTZ R126, R65.reuse, R124, -R126 ;  /* 0x0000007c417e7223 */ /* 0x040fe2000001087e */
[----:B------:R-:W-:Y:S02]  /*f2d0*/  HADD2.F32 R83, -RZ, R83.H1_H1 ;  /* 0x30000053ff537230 */ /* 0x000fe40000004100 */
[----:B------:R-:W-:Y:S01]  /*f2e0*/  FFMA.FTZ R128, R65, R132, R128 ;  /* 0x0000008441807223 */ /* 0x000fe20000010080 */
[----:B------:R-:W-:-:S02]  /*f2f0*/  HADD2.F32 R124, -RZ, R59.H0_H0 ;  /* 0x2000003bff7c7230 */ /* 0x000fc40000004100 */
[C---:B------:R-:W-:Y:S01]  /*f300*/  FMUL.FTZ R130, R121.reuse, R114 ;  /* 0x0000007279827220 */ /* 0x040fe20000410000 */
[-C--:B------:R-:W-:Y:S01]  /*f310*/  FMUL.FTZ R121, R121, R122.reuse ;  /* 0x0000007a79797220 */ /* 0x080fe20000410000 */
[----:B------:R-:W-:Y:S02]  /*f320*/  HADD2.F32 R80, -RZ, R80.H1_H1 ;  /* 0x30000050ff507230 */ /* 0x000fe40000004100 */
[C---:B------:R-:W-:Y:S01]  /*f330*/  FFMA.FTZ R130, R67.reuse, R122, -R130 ;  /* 0x0000007a43827223 */ /* 0x040fe20000010882 */
[----:B------:R-:W-:Y:S01]  /*f340*/  FFMA.FTZ R114, R67, R114, R121 ;  /* 0x0000007243727223 */ /* 0x000fe20000010079 */
[----:B------:R-:W-:Y:S02]  /*f350*/  HADD2.F32 R82, -RZ, R82.H1_H1 ;  /* 0x30000052ff527230 */ /* 0x000fe40000004100 */
[C---:B------:R-:W-:Y:S01]  /*f360*/  FMUL.FTZ R132, R83.reuse, R124 ;  /* 0x0000007c53847220 */ /* 0x040fe20000410000 */
[----:B------:R-:W-:Y:S01]  /*f370*/  FMUL.FTZ R122, R83, R66 ;  /* 0x00000042537a7220 */ /* 0x000fe20000410000 */
[----:B------:R-:W-:-:S02]  /*f380*/  HADD2.F32 R65, -RZ, R56.H0_H0 ;  /* 0x20000038ff417230 */ /* 0x000fc40000004100 */
[----:B------:R-:W-:Y:S02]  /*f390*/  HADD2.F32 R67, -RZ, R58.H0_H0 ;  /* 0x2000003aff437230 */ /* 0x000fe40000004100 */
[C---:B------:R-:W-:Y:S01]  /*f3a0*/  FFMA.FTZ R123, R79.reuse, R66, -R132 ;  /* 0x000000424f7b7223 */ /* 0x040fe20000010884 */
[----:B------:R-:W-:Y:S02]  /*f3b0*/  HADD2.F32 R59, -RZ, R64.H0_H0 ;  /* 0x20000040ff3b7230 */ /* 0x000fe40000004100 */
[----:B------:R-:W-:Y:S01]  /*f3c0*/  FFMA.FTZ R125, R79, R124, R122 ;  /* 0x0000007c4f7d7223 */ /* 0x000fe2000001007a */
[----:B------:R-:W-:Y:S02]  /*f3d0*/  HADD2.F32 R76, -RZ, R76.H1_H1 ;  /* 0x3000004cff4c7230 */ /* 0x000fe40000004100 */
[----:B------:R-:W-:Y:S01]  /*f3e0*/  FMUL.FTZ R79, R80, R65 ;  /* 0x00000041504f7220 */ /* 0x000fe20000410000 */
[----:B------:R-:W-:Y:S02]  /*f3f0*/  HADD2.F32 R78, -RZ, R78.H1_H1 ;  /* 0x3000004eff4e7230 */ /* 0x000fe40000004100 */
        /* <DEDUP_REMOVED lines=17> */
.L_x_1740:
[----:B------:R-:W-:Y:S05]  /*f510*/  BSYNC B2 ;  /* 0x0000000000027941 */ /* 0x000fea0003800000 */
.L_x_1739:
[----:B------:R-:W-:Y:S05]  /*f520*/  @P1 BRA `(.L_x_1738) ;  /* 0x00000004007c1947 */ /* 0x000fea0003800000 */
[----:B------:R-:W2:Y:S01]  /*f530*/  LDL R120, [R1+0x9c] ;  /* 0x00009c0001787983 */ /* 0x000ea20000100800 */
[----:B------:R-:W-:Y:S01]  /*f540*/  LEA.HI R115, R115, R0, RZ, 0x1d ;  /* 0x0000000073737211 */ /* 0x000fe200078fe8ff */
[--C-:B------:R-:W-:Y:S01]  /*f550*/  HADD2.F32 R114, -RZ, R113.reuse.H0_H0 ;  /* 0x20000071ff727230 */ /* 0x100fe20000004100 */
[----:B------:R-:W-:Y:S01]  /*f560*/  SHF.R.U64 R68, R68, 0x10, R69 ;  /* 0x0000001044447819 */ /* 0x000fe20000001245 */
[----:B------:R-:W-:Y:S01]  /*f570*/  HADD2.F32 R82, -RZ, R113.H1_H1 ;  /* 0x30000071ff527230 */ /* 0x000fe20000004100 */
[----:B0-----:R-:W-:Y:S01]  /*f580*/  SHF.R.S32.HI R58, RZ, 0x1f, R115 ;  /* 0x0000001fff3a7819 */ /* 0x001fe20000011473 */
[----:B------:R-:W-:Y:S01]  /*f590*/  IMAD.SHL.U32 R56, R115, 0x8, RZ ;  /* 0x0000000873387824 */ /* 0x000fe200078e00ff */
[----:B------:R-:W-:Y:S02]  /*f5a0*/  SHF.R.U32.HI R81, RZ, 0x10, R69 ;  /* 0x00000010ff517819 */ /* 0x000fe40000011645 */
[----:B------:R-:W-:Y:S02]  /*f5b0*/  LEA.HI R58, R58, R115, RZ, 0x3 ;  /* 0x000000733a3a7211 */ /* 0x000fe400078f18ff */
[----:B-----5:R-:W-:Y:S01]  /*f5c0*/  LOP3.LUT R56, R135, 0x38, R56, 0xf8, !PT ;  /* 0x0000003887387812 */ /* 0x020fe200078ef838 */
[----:B------:R-:W-:Y:S01]  /*f5d0*/  HADD2.F32 R81, -RZ, R81.H0_H0 ;  /* 0x20000051ff517230 */ /* 0x000fe20000004100 */
[----:B------:R-:W-:-:S02]  /*f5e0*/  SHF.L.U32 R58, R58, 0xa, RZ ;  /* 0x0000000a3a3a7819 */ /* 0x000fc400000006ff */
[----:B------:R-:W-:Y:S02]  /*f5f0*/  LOP3.LUT R65, R56, R134, RZ, 0x3c, !PT ;  /* 0x0000008638417212 */ /* 0x000fe400078e3cff */
[----:B------:R-:W-:Y:S02]  /*f600*/  LOP3.LUT R64, R58, 0x7fffe000, RZ, 0xc0, !PT ;  /* 0x7fffe0003a407812 */ /* 0x000fe400078ec0ff */
[----:B------:R-:W-:Y:S02]  /*f610*/  SHF.R.U64 R69, R60, 0x10, R61 ;  /* 0x000000103c457819 */ /* 0x000fe4000000123d */
[----:B------:R-:W-:Y:S02]  /*f620*/  IADD3 R65, R65, R64, R133 ;  /* 0x0000004041417210 */ /* 0x000fe40007ffe085 */
[----:B------:R-:W-:Y:S01]  /*f630*/  SHF.R.U32.HI R83, RZ, 0x10, R61 ;  /* 0x00000010ff537819 */ /* 0x000fe2000001163d */
[----:B------:R-:W-:Y:S01]  /*f640*/  HADD2.F32 R69, -RZ, R69.H0_H0 ;  /* 0x20000045ff457230 */ /* 0x000fe20000004100 */
[----:B------:R-:W-:Y:S01]  /*f650*/  SHF.R.U64 R60, R70, 0x10, R71 ;  /* 0x00000010463c7819 */ /* 0x000fe20000001247 */
[----:B------:R-:W-:Y:S01]  /*f660*/  IMAD R76, R65, 0x2, R18 ;  /* 0x00000002414c7824 */ /* 0x000fe200078e0212 */
[--C-:B------:R-:W-:Y:S01]  /*f670*/  SHF.R.U64 R61, R62, 0x10, R63.reuse ;  /* 0x000000103e3d7819 */ /* 0x100fe2000000123f */
[----:B------:R-:W-:Y:S01]  /*f680*/  HADD2.F32 R83, -RZ, R83.H0_H0 ;  /* 0x20000053ff537230 */ /* 0x000fe20000004100 */
[----:B------:R-:W-:-:S02]  /*f690*/  SHF.R.U32.HI R117, RZ, 0x10, R63 ;  /* 0x00000010ff757819 */ /* 0x000fc4000001163f */
[----:B------:R-:W0:Y:S01]  /*f6a0*/  LDS.128 R64, [R76+0x10400] ;  /* 0x010400004c407984 */ /* 0x000e220000000c00 */
[----:B------:R-:W-:Y:S01]  /*f6b0*/  SHF.R.U32.HI R119, RZ, 0x10, R71 ;  /* 0x00000010ff777819 */ /* 0x000fe20000011647 */
[----:B0-----:R-:W-:Y:S02]  /*f6c0*/  HADD2.F32 R78, -RZ, R65.H1_H1 ;  /* 0x30000041ff4e7230 */ /* 0x001fe40000004100 */
[----:B------:R-:W-:Y:S02]  /*f6d0*/  HADD2.F32 R79, -RZ, R66.H0_H0 ;  /* 0x20000042ff4f7230 */ /* 0x000fe40000004100 */
[--C-:B------:R-:W-:Y:S02]  /*f6e0*/  HADD2.F32 R80, -RZ, R67.reuse.H0_H0 ;  /* 0x20000043ff507230 */ /* 0x100fe40000004100 */
[C---:B------:R-:W-:Y:S01]  /*f6f0*/  FMUL.FTZ R113, R78.reuse, R83 ;  /* 0x000000534e717220 */ /* 0x040fe20000410000 */
[----:B------:R-:W-:Y:S01]  /*f700*/  FMUL.FTZ R115, R78, R81 ;  /* 0x000000514e737220 */ /* 0x000fe20000410000 */
[----:B------:R-:W-:-:S02]  /*f710*/  HADD2.F32 R67, -RZ, R67.H1_H1 ;  /* 0x30000043ff437230 */ /* 0x000fc40000004100 */
[----:B------:R-:W-:Y:S01]  /*f720*/  HADD2.F32 R66, -RZ, R66.H1_H1 ;  /* 0x30000042ff427230 */ /* 0x000fe20000004100 */
[----:B--2---:R-:W0:Y:S02]  /*f730*/  LDS.128 R56, [R120] ;  /* 0x0000000078387984 */ /* 0x004e240000000c00 */
[--C-:B0-----:R-:W-:Y:S02]  /*f740*/  HADD2.F32 R63, -RZ, R57.reuse.H0_H0 ;  /* 0x20000039ff3f7230 */ /* 0x101fe40000004100 */
[----:B------:R-:W-:Y:S02]  /*f750*/  HADD2.F32 R70, -RZ, R57.H1_H1 ;  /* 0x30000039ff467230 */ /* 0x000fe40000004100 */
[----:B------:R-:W-:Y:S02]  /*f760*/  HADD2.F32 R57, -RZ, R65.H0_H0 ;  /* 0x20000041ff397230 */ /* 0x000fe40000004100 */
[----:B------:R-:W-:Y:S02]  /*f770*/  HADD2.F32 R65, -RZ, R64.H0_H0 ;  /* 0x20000040ff417230 */ /* 0x000fe40000004100 */
[----:B------:R-:W-:Y:S01]  /*f780*/  FFMA.FTZ R78, R70, R81, -R113 ;  /* 0x00000051464e7223 */ /* 0x000fe20000010871 */
[----:B------:R-:W-:-:S02]  /*f790*/  HADD2.F32 R62, -RZ, R56.H0_H0 ;  /* 0x20000038ff3e7230 */ /* 0x000fc40000004100 */
[C---:B------:R-:W-:Y:S01]  /*f7a0*/  FMUL.FTZ R116, R57.reuse, R114 ;  /* 0x0000007239747220 */ /* 0x040fe20000410000 */
[-C--:B------:R-:W-:Y:S01]  /*f7b0*/  FMUL.FTZ R118, R57, R82.reuse ;  /* 0x0000005239767220 */ /* 0x080fe20000410000 */
[----:B------:R-:W-:Y:S01]  /*f7c0*/  FFMA.FTZ R115, R70, R83, R115 ;  /* 0x0000005346737223 */ /* 0x000fe20000010073 */
[----:B------:R-:W-:Y:S02]  /*f7d0*/  HADD2.F32 R70, -RZ, R111.H1_H1 ;  /* 0x3000006fff467230 */ /* 0x000fe40000004100 */
[C---:B------:R-:W-:Y:S01]  /*f7e0*/  FFMA.FTZ R57, R63.reuse, R82, -R116 ;  /* 0x000000523f397223 */ /* 0x040fe20000010874 */
[----:B------:R-:W-:Y:S02]  /*f7f0*/  HADD2.F32 R82, -RZ, R110.H0_H0 ;  /* 0x2000006eff527230 */ /* 0x000fe40000004100 */
[----:B------:R-:W-:Y:S01]  /*f800*/  FFMA.FTZ R118, R63, R114, R118 ;  /* 0x000000723f767223 */ /* 0x000fe20000010076 */
[----:B------:R-:W-:Y:S02]  /*f810*/  HADD2.F32 R63, -RZ, R112.H0_H0 ;  /* 0x20000070ff3f7230 */ /* 0x000fe40000004100 */
[----:B------:R-:W-:Y:S01]  /*f820*/  FMUL.FTZ R114, R79, R70 ;  /* 0x000000464f727220 */ /* 0x000fe20000410000 */
[----:B------:R-:W-:-:S02]  /*f830*/  HADD2.F32 R110, -RZ, R110.H1_H1 ;  /* 0x3000006eff6e7230 */ /* 0x000fc40000004100 */
[CC--:B------:R-:W-:Y:S01]  /*f840*/  FMUL.FTZ R81, R65.reuse, R82.reuse ;  /* 0x0000005241517220 */ /* 0x0c0fe20000410000 */
[----:B------:R-:W-:Y:S02]  /*f850*/  HADD2.F32 R71, -RZ, R58.H0_H0 ;  /* 0x2000003aff477230 */ /* 0x000fe40000004100 */
[-C--:B------:R-:W-:Y:S01]  /*f860*/  FMUL.FTZ R65, R65, R63.reuse ;  /* 0x0000003f41417220 */ /* 0x080fe20000410000 */
[----:B------:R-:W-:Y:S02]  /*f870*/  HADD2.F32 R111, -RZ, R111.H0_H0 ;  /* 0x2000006fff6f7230 */ /* 0x000fe40000004100 */
[C---:B------:R-:W-:Y:S01]  /*f880*/  FFMA.FTZ R81, R62.reuse, R63, -R81 ;  /* 0x0000003f3e517223 */ /* 0x040fe20000010851 */
[----:B------:R-:W-:Y:S02]  /*f890*/  HADD2.F32 R77, -RZ, R59.H0_H0 ;  /* 0x2000003bff4d7230 */ /* 0x000fe40000004100 */
[----:B------:R-:W-:Y:S01]  /*f8a0*/  FFMA.FTZ R82, R62, R82, R65 ;  /* 0x000000523e527223 */ /* 0x000fe20000010041 */
[----:B------:R-:W-:Y:S01]  /*f8b0*/  FMUL.FTZ R62, R79, R110 ;  /* 0x0000006e4f3e7220 */ /* 0x000fe20000410000 */
[----:B------:R-:W-:-:S02]  /*f8c0*/  HADD2.F32 R112, -RZ, R112.H1_H1 ;  /* 0x30000070ff707230 */ /* 0x000fc40000004100 */
[C---:B------:R-:W-:Y:S01]  /*f8d0*/  FMUL.FTZ R116, R80.reuse, R111 ;  /* 0x0000006f50747220 */ /* 0x040fe20000410000 */
[----:B------:R-:W-:Y:S02]  /*f8e0*/  HADD2.F32 R59, -RZ, R59.H1_H1 ;  /* 0x3000003bff3b7230 */ /* 0x000fe40000004100 */
[C---:B------:R-:W-:Y:S01]  /*f8f0*/  FFMA.FTZ R79, R71.reuse, R70, -R62 ;  /* 0x00000046474f7223 */ /* 0x040fe2000001083e */
[----:B------:R-:W-:Y:S02]  /*f900*/  HADD2.F32 R70, -RZ, R117.H0_H0 ;  /* 0x20000075ff467230 */ /* 0x000fe40000004100 */
[----:B------:R-:W-:Y:S01]  /*f910*/  FMUL.FTZ R80, R80, R112 ;  /* 0x0000007050507220 */ /* 0x000fe20000410000 */
[----:B------:R-:W-:Y:S02]  /*f920*/  HADD2.F32 R62, -RZ, R119.H0_H0 ;  /* 0x20000077ff3e7230 */ /* 0x000fe40000004100 */
[----:B------:R-:W-:Y:S01]  /*f930*/  FFMA.FTZ R114, R71, R110, R114 ;  /* 0x0000006e47727223 */ /* 0x000fe20000010072 */
[----:B------:R-:W-:Y:S01]  /*f940*/  FFMA.FTZ R116, R77, R112, -R116 ;  /* 0x000000704d747223 */ /* 0x000fe20000010874 */
[----:B------:R-:W-:-:S02]  /*f950*/  HADD2.F32 R64, -RZ, R64.H1_H1 ;  /* 0x30000040ff407230 */ /* 0x000fc40000004100 */
[C---:B------:R-:W-:Y:S01]  /*f960*/  FMUL.FTZ R110, R67.reuse, R70 ;  /* 0x00000046436e7220 */ /* 0x040fe20000410000 */
[-C--:B------:R-:W-:Y:S01]  /*f970*/  FMUL.FTZ R112, R67, R62.reuse ;  /* 0x0000003e43707220 */ /* 0x080fe20000410000 */
[----:B------:R-:W-:Y:S02]  /*f980*/  HADD2.F32 R65, -RZ, R61.H0_H0 ;  /* 0x2000003dff417230 */ /* 0x000fe40000004100 */
[----:B------:R-:W-:Y:S01]  /*f990*/  FFMA.FTZ R80, R77, R111, R80 ;  /* 0x0000006f4d507223 */ /* 0x000fe20000010050 */
[----:B------:R-:W-:Y:S02]  /*f9a0*/  HADD2.F32 R63, -RZ, R68.H0_H0 ;  /* 0x20000044ff3f7230 */ /* 0x000fe40000004100 */
[C---:B------:R-:W-:Y:S01]  /*f9b0*/  FFMA.FTZ R71, R59.reuse, R62, -R110 ;  /* 0x0000003e3b477223 */ /* 0x040fe2000001086e */
[----:B------:R-:W-:Y:S02]  /*f9c0*/  HADD2.F32 R61, -RZ, R60.H0_H0 ;  /* 0x2000003cff3d7230 */ /* 0x000fe40000004100 */
[----:B------:R-:W-:Y:S01]  /*f9d0*/  FFMA.FTZ R77, R59, R70, R112 ;  /* 0x000000463b4d7223 */ /* 0x000fe20000010070 */
[----:B------:R-:W-:-:S02]  /*f9e0*/  HADD2.F32 R56, -RZ, R56.H1_H1 ;  /* 0x30000038ff387230 */ /* 0x000fc40000004100 */
        /* <DEDUP_REMOVED lines=19> */
.L_x_1738:
[----:B------:R-:W-:Y:S05]  /*fb20*/  BSYNC B1 ;  /* 0x0000000000017941 */ /* 0x000fea0003800000 */
.L_x_1737:
[----:B01----:R-:W2:Y:S01]  /*fb30*/  LDL R56, [R1+0xa0] ;  /* 0x0000a00001387983 */ /* 0x003ea20000100800 */
[----:B------:R-:W-:Y:S01]  /*fb40*/  BSSY B1, `(.L_x_1741) ;  /* 0x00000cc000017945 */ /* 0x000fe20003800000 */
[----:B--2---:R-:W-:-:S13]  /*fb50*/  ISETP.GE.AND P0, PT, R56, R21, PT ;  /* 0x000000153800720c */ /* 0x004fda0003f06270 */
[----:B------:R-:W-:Y:S05]  /*fb60*/  @P0 BRA `(.L_x_1742) ;  /* 0x0000000c00240947 */ /* 0x000fea0003800000 */
[----:B------:R0:W5:Y:S01]  /*fb70*/  LDL R112, [R1+0x50] ;  /* 0x0000500001707983 */ /* 0x0001620000100800 */
[----:B------:R-:W1:Y:S03]  /*fb80*/  LDC R65, c[0x0][0x3f4] ;  /* 0x0000fd00ff417b82 */ /* 0x000e660000000800 */
[----:B------:R0:W5:Y:S04]  /*fb90*/  LDL R111, [R1+0xa4] ;  /* 0x0000a400016f7983 */ /* 0x0001680000100800 */
[----:B------:R0:W5:Y:S01]  /*fba0*/  LDL R110, [R1+0x58] ;  /* 0x00005800016e7983 */ /* 0x0001620000100800 */
[----:B------:R-:W-:Y:S01]  /*fbb0*/  BSSY B2, `(.L_x_1743) ;  /* 0x0000064000027945 */ /* 0x000fe20003800000 */
[----:B-1----:R-:W-:-:S02]  /*fbc0*/  ISETP.GE.AND P0, PT, R16, R65, PT ;  /* 0x000000411000720c */ /* 0x002fc40003f06270 */
[----:B------:R-:W-:-:S11]  /*fbd0*/  ISETP.GE.AND P1, PT, R205, R65, PT ;  /* 0x00000041cd00720c */ /* 0x000fd60003f26270 */
[----:B0-----:R-:W-:Y:S05]  /*fbe0*/  @P0 BRA `(.L_x_1744) ;  /* 0x0000000400800947 */ /* 0x001fea0003800000 */
[----:B------:R-:W2:Y:S04]  /*fbf0*/  LDL R56, [R1+0x70] ;  /* 0x0000700001387983 */ /* 0x000ea80000100800 */
[----:B------:R-:W3:Y:S01]  /*fc00*/  LDL R113, [R1+0x98] ;  /* 0x0000980001717983 */ /* 0x000ee20000100800 */
[--C-:B------:R-:W-:Y:S01]  /*fc10*/  SHF.R.U64 R83, R48, 0x10, R49.reuse ;  /* 0x0000001030537819 */ /* 0x100fe20000001231 */
[----:B------:R-:W-:Y:S01]  /*fc20*/  HADD2.F32 R66, -RZ, R107.H1_H1 ;  /* 0x3000006bff427230 */ /* 0x000fe20000004100 */
[----:B------:R-:W-:Y:S01]  /*fc30*/  SHF.R.U32.HI R67, RZ, 0x10, R49 ;  /* 0x00000010ff437819 */ /* 0x000fe20000011631 */
[--C-:B------:R-:W-:Y:S01]  /*fc40*/  HADD2.F32 R68, -RZ, R109.reuse.H1_H1 ;  /* 0x3000006dff447230 */ /* 0x100fe20000004100 */
[--C-:B------:R-:W-:Y:S01]  /*fc50*/  SHF.R.U64 R79, R40, 0x10, R41.reuse ;  /* 0x00000010284f7819 */ /* 0x100fe20000001229 */
[----:B------:R-:W-:Y:S01]  /*fc60*/  HADD2.F32 R109, -RZ, R109.H0_H0 ;  /* 0x2000006dff6d7230 */ /* 0x000fe20000004100 */
[----:B------:R-:W-:Y:S01]  /*fc70*/  SHF.R.U32.HI R70, RZ, 0x10, R41 ;  /* 0x00000010ff467819 */ /* 0x000fe20000011629 */
[----:B------:R-:W-:Y:S01]  /*fc80*/  HADD2.F32 R107, -RZ, R107.H0_H0 ;  /* 0x2000006bff6b7230 */ /* 0x000fe20000004100 */
[----:B------:R-:W-:-:S02]  /*fc90*/  SHF.R.U64 R82, R50, 0x10, R51 ;  /* 0x0000001032527819 */ /* 0x000fc40000001233 */
[----:B------:R-:W-:Y:S01]  /*fca0*/  SHF.R.U32.HI R81, RZ, 0x10, R51 ;  /* 0x00000010ff517819 */ /* 0x000fe20000011633 */
[----:B------:R-:W-:Y:S01]  /*fcb0*/  HADD2.F32 R70, -RZ, R70.H0_H0 ;  /* 0x20000046ff467230 */ /* 0x000fe20000004100 */
[--C-:B------:R-:W-:Y:S02]  /*fcc0*/  SHF.R.U32.HI R71, RZ, 0x10, R43.reuse ;  /* 0x00000010ff477819 */ /* 0x100fe4000001162b */
[----:B------:R-:W-:Y:S02]  /*fcd0*/  SHF.R.U64 R77, R42, 0x10, R43 ;  /* 0x000000102a4d7819 */ /* 0x000fe4000000122b */
        /* <DEDUP_REMOVED lines=13> */
[----:B------:R-:W-:Y:S02]  /*fdb0*/  HADD2.F32 R40, -RZ, R56.H0_H0 ;  /* 0x20000038ff287230 */ /* 0x000fe40000004100 */
[----:B------:R-:W-:Y:S02]  /*fdc0*/  HADD2.F32 R57, -RZ, R57.H1_H1 ;  /* 0x30000039ff397230 */ /* 0x000fe40000004100 */
[----:B------:R-:W-:Y:S02]  /*fdd0*/  HADD2.F32 R42, -RZ, R58.H0_H0 ;  /* 0x2000003aff2a7230 */ /* 0x000fe40000004100 */
[--C-:B------:R-:W-:Y:S02]  /*fde0*/  HADD2.F32 R43, -RZ, R59.reuse.H0_H0 ;  /* 0x2000003bff2b7230 */ /* 0x100fe40000004100 */
[----:B------:R-:W-:-:S02]  /*fdf0*/  HADD2.F32 R59, -RZ, R59.H1_H1 ;  /* 0x3000003bff3b7230 */ /* 0x000fc40000004100 */
[--C-:B-1----:R-:W-:Y:S02]  /*fe00*/  HADD2.F32 R49, -RZ, R61.reuse.H0_H0 ;  /* 0x2000003dff317230 */ /* 0x102fe40000004100 */
[----:B------:R-:W-:Y:S02]  /*fe10*/  HADD2.F32 R48, -RZ, R60.H0_H0 ;  /* 0x2000003cff307230 */ /* 0x000fe40000004100 */
[----:B------:R-:W-:Y:S02]  /*fe20*/  HADD2.F32 R61, -RZ, R61.H1_H1 ;  /* 0x3000003dff3d7230 */ /* 0x000fe40000004100 */
[C---:B------:R-:W-:Y:S01]  /*fe30*/  FMUL.FTZ R76, R49.reuse, R68 ;  /* 0x00000044314c7220 */ /* 0x040fe20000410000 */
[-C--:B------:R-:W-:Y:S01]  /*fe40*/  FMUL.FTZ R78, R49, R66.reuse ;  /* 0x00000042314e7220 */ /* 0x080fe20000410000 */
[----:B------:R-:W-:Y:S02]  /*fe50*/  HADD2.F32 R49, -RZ, R108.H0_H0 ;  /* 0x2000006cff317230 */ /* 0x000fe40000004100 */
[C---:B------:R-:W-:Y:S01]  /*fe60*/  FFMA.FTZ R76, R41.reuse, R66, -R76 ;  /* 0x00000042294c7223 */ /* 0x040fe2000001084c */
[----:B------:R-:W-:Y:S01]  /*fe70*/  FFMA.FTZ R78, R41, R68, R78 ;  /* 0x00000044294e7223 */ /* 0x000fe2000001004e */
[----:B------:R-:W-:Y:S01]  /*fe80*/  FMUL.FTZ R41, R48, R109 ;  /* 0x0000006d30297220 */ /* 0x000fe20000410000 */
[----:B------:R-:W-:-:S02]  /*fe90*/  HADD2.F32 R66, -RZ, R67.H0_H0 ;  /* 0x20000043ff427230 */ /* 0x000fc40000004100 */
[-C--:B------:R-:W-:Y:S01]  /*fea0*/  FMUL.FTZ R48, R48, R107.reuse ;  /* 0x0000006b30307220 */ /* 0x080fe20000410000 */
[----:B------:R-:W-:Y:S02]  /*feb0*/  HADD2.F32 R51, -RZ, R63.H0_H0 ;  /* 0x2000003fff337230 */ /* 0x000fe40000004100 */
[----:B------:R-:W-:Y:S01]  /*fec0*/  FFMA.FTZ R107, R40, R107, -R41 ;  /* 0x0000006b286b7223 */ /* 0x000fe20000010829 */
[C---:B------:R-:W-:Y:S01]  /*fed0*/  FMUL.FTZ R80, R61.reuse, R70 ;  /* 0x000000463d507220 */ /* 0x040fe20000410000 */
[----:B------:R-:W-:Y:S02]  /*fee0*/  HADD2.F32 R41, -RZ, R106.H0_H0 ;  /* 0x2000006aff297230 */ /* 0x000fe40000004100 */
[-C--:B------:R-:W-:Y:S01]  /*fef0*/  FMUL.FTZ R68, R61, R66.reuse ;  /* 0x000000423d447220 */ /* 0x080fe20000410000 */
[----:B------:R-:W-:Y:S02]  /*ff00*/  HADD2.F32 R108, -RZ, R108.H1_H1 ;  /* 0x3000006cff6c7230 */ /* 0x000fe40000004100 */
[----:B------:R-:W-:Y:S01]  /*ff10*/  FFMA.FTZ R61, R57, R66, -R80 ;  /* 0x00000042393d7223 */ /* 0x000fe20000010850 */
[----:B------:R-:W-:-:S02]  /*ff20*/  HADD2.F32 R50, -RZ, R62.H0_H0 ;  /* 0x2000003eff327230 */ /* 0x000fc40000004100 */
[----:B------:R-:W-:Y:S01]  /*ff30*/  FFMA.FTZ R67, R57, R70, R68 ;  /* 0x0000004639437223 */ /* 0x000fe20000010044 */
[----:B------:R-:W-:Y:S02]  /*ff40*/  HADD2.F32 R106, -RZ, R106.H1_H1 ;  /* 0x3000006aff6a7230 */ /* 0x000fe40000004100 */
[----:B------:R-:W-:Y:S01]  /*ff50*/  FFMA.FTZ R109, R40, R109, R48 ;  /* 0x0000006d286d7223 */ /* 0x000fe20000010030 */
[C---:B------:R-:W-:Y:S01]  /*ff60*/  FMUL.FTZ R66, R51.reuse, R108 ;  /* 0x0000006c33427220 */ /* 0x040fe20000410000 */
[----:B------:R-:W-:Y:S02]  /*ff70*/  HADD2.F32 R63, -RZ, R63.H1_H1 ;  /* 0x3000003fff3f7230 */ /* 0x000fe40000004100 */
[C---:B------:R-:W-:Y:S01]  /*ff80*/  FMUL.FTZ R57, R50.reuse, R49 ;  /* 0x0000003132397220 */ /* 0x040fe20000410000 */
[----:B------:R-:W-:Y:S01]  /*ff90*/  FMUL.FTZ R69, R50, R41 ;  /* 0x0000002932457220 */ /* 0x000fe20000410000 */
[----:B------:R-:W-:Y:S02]  /*ffa0*/  HADD2.F32 R48, -RZ, R71.H0_H0 ;  /* 0x20000047ff307230 */ /* 0x000fe40000004100 */
[----:B------:R-:W-:Y:S01]  /*ffb0*/  FMUL.FTZ R51, R51, R106 ;  /* 0x0000006a33337220 */ /* 0x000fe20000410000 */
[----:B------:R-:W-:-:S02]  /*ffc0*/  HADD2.F32 R40, -RZ, R81.H0_H0 ;  /* 0x20000051ff287230 */ /* 0x000fc40000004100 */
[C---:B------:R-:W-:Y:S01]  /*ffd0*/  FFMA.FTZ R50, R42.reuse, R41, -R57 ;  /* 0x000000292a327223 */ /* 0x040fe20000010839 */
[----:B------:R-:W-:Y:S01]  /*ffe0*/  FFMA.FTZ R69, R42, R49, R69 ;  /* 0x000000312a457223 */ /* 0x000fe20000010045 */
[----:B------:R-:W-:Y:S01]  /*fff0*/  FFMA.FTZ R108, R43, R108, R51 ;  /* 0x0000006c2b6c7223 */ /* 0x000fe20000010033 */
[----:B------:R-:W-:Y:S02]  /*10000*/  HADD2.F32 R60, -RZ, R60.H1_H1 ;  /* 0x3000003cff3c7230 */ /* 0x000fe40000004100 */
[----:B------:R-:W-:Y:S01]  /*10010*/  FMUL.FTZ R42, R63, R48 ;  /* 0x000000303f2a7220 */ /* 0x000fe20000410000 */
[----:B------:R-:W-:Y:S02]  /*10020*/  HADD2.F32 R62, -RZ, R62.H1_H1 ;  /* 0x3000003eff3e7230 */ /* 0x000fe40000004100 */
[----:B------:R-:W-:Y:S01]  /*10030*/  FFMA.FTZ R66, R43, R106, -R66 ;  /* 0x0000006a2b427223 */ /* 0x000fe20000010842 */
[----:B------:R-:W-:Y:S01]  /*10040*/  FMUL.FTZ R68, R63, R40 ;  /* 0x000000283f447220 */ /* 0x000fe20000410000 */
[----:B------:R-:W-:-:S02]  /*10050*/  HADD2.F32 R49, -RZ, R79.H0_H0 ;  /* 0x2000004fff317230 */ /* 0x000fc40000004100 */
[C---:B------:R-:W-:Y:S01]  /*10060*/  FFMA.FTZ R63, R59.reuse, R40, -R42 ;  /* 0x000000283b3f7223 */ /* 0x040fe2000001082a */
[----:B------:R-:W-:Y:S02]  /*10070*/  HADD2.F32 R51, -RZ, R77.H0_H0 ;  /* 0x2000004dff337230 */ /* 0x000fe40000004100 */
[----:B------:R-:W-:Y:S01]  /*10080*/  FFMA.FTZ R71, R59, R48, R68 ;  /* 0x000000303b477223 */ /* 0x000fe20000010044 */
[----:B------:R-:W-:Y:S02]  /*10090*/  HADD2.F32 R41, -RZ, R83.H0_H0 ;  /* 0x20000053ff297230 */ /* 0x000fe40000004100 */
[----:B------:R-:W-:Y:S01]  /*100a0*/  FMUL.FTZ R57, R60, R49 ;  /* 0x000000313c397220 */ /* 0x000fe20000410000 */
[----:B------:R-:W-:Y:S02]  /*100b0*/  HADD2.F32 R43, -RZ, R82.H0_H0 ;  /* 0x20000052ff2b7230 */ /* 0x000fe40000004100 */
[----:B------:R-:W-:Y:S01]  /*100c0*/  FMUL.FTZ R59, R62, R51 ;  /* 0x000000333e3b7220 */ /* 0x000fe20000410000 */
[----:B------:R-:W-:-:S02]  /*100d0*/  HADD2.F32 R56, -RZ, R56.H1_H1 ;  /* 0x30000038ff387230 */ /* 0x000fc40000004100 */
[----:B------:R-:W-:Y:S01]  /*100e0*/  FMUL.FTZ R60, R60, R41 ;  /* 0x000000293c3c7220 */ /* 0x000fe20000410000 */
[----:B------:R-:W-:Y:S02]  /*100f0*/  HADD2.F32 R58, -RZ, R58.H1_H1 ;  /* 0x3000003aff3a7230 */ /* 0x000fe40000004100 */
[----:B------:R-:W-:Y:S01]  /*10100*/  FMUL.FTZ R62, R62, R43 ;  /* 0x0000002b3e3e7220 */ /* 0x000fe20000410000 */
        /* <DEDUP_REMOVED lines=14> */
.L_x_1744:
[----:B------:R-:W-:Y:S05]  /*101f0*/  BSYNC B2 ;  /* 0x0000000000027941 */ /* 0x000fea0003800000 */
.L_x_1743:
[----:B------:R-:W-:Y:S05]  /*10200*/  @P1 BRA `(.L_x_1742) ;  /* 0x00000004007c1947 */ /* 0x000fea0003800000 */
[----:B------:R-:W2:Y:S01]  /*10210*/  LDL R71, [R1+0x94] ;  /* 0x0000940001477983 */ /* 0x000ea20000100800 */
[----:B------:R-:W-:Y:S01]  /*10220*/  LEA.HI R65, R65, R0, RZ, 0x1d ;  /* 0x0000000041417211 */ /* 0x000fe200078fe8ff */
[----:B------:R-:W-:Y:S01]  /*10230*/  HADD2.F32 R57, -RZ, R103.H1_H1 ;  /* 0x30000067ff397230 */ /* 0x000fe20000004100 */
[----:B------:R-:W-:Y:S01]  /*10240*/  SHF.R.U32.HI R60, RZ, 0x10, R45 ;  /* 0x00000010ff3c7819 */ /* 0x000fe2000001162d */
[----:B------:R-:W-:Y:S01]  /*10250*/  HADD2.F32 R59, -RZ, R105.H1_H1 ;  /* 0x30000069ff3b7230 */ /* 0x000fe20000004100 */
[----:B0-----:R-:W-:Y:S02]  /*10260*/  SHF.R.S32.HI R42, RZ, 0x1f, R65 ;  /* 0x0000001fff2a7819 */ /* 0x001fe40000011441 */
[----:B------:R-:W-:Y:S01]  /*10270*/  SHF.L.U32 R40, R65, 0x3, RZ ;  /* 0x0000000341287819 */ /* 0x000fe200000006ff */
[----:B------:R-:W-:Y:S01]  /*10280*/  HADD2.F32 R60, -RZ, R60.H0_H0 ;  /* 0x2000003cff3c7230 */ /* 0x000fe20000004100 */
[----:B------:R-:W-:Y:S02]  /*10290*/  LEA.HI R42, R42, R65, RZ, 0x3 ;  /* 0x000000412a2a7211 */ /* 0x000fe400078f18ff */
[----:B-----5:R-:W-:-:S02]  /*102a0*/  LOP3.LUT R40, R112, 0x38, R40, 0xf8, !PT ;  /* 0x0000003870287812 */ /* 0x020fc400078ef828 */
[--C-:B------:R-:W-:Y:S01]  /*102b0*/  SHF.R.U64 R70, R52, 0x10, R53.reuse ;  /* 0x0000001034467819 */ /* 0x100fe20000001235 */
[----:B------:R-:W-:Y:S01]  /*102c0*/  IMAD.SHL.U32 R42, R42, 0x400, RZ ;  /* 0x000004002a2a7824 */ /* 0x000fe200078e00ff */
[----:B------:R-:W-:Y:S02]  /*102d0*/  LOP3.LUT R48, R40, R111, RZ, 0x3c, !PT ;  /* 0x0000006f28307212 */ /* 0x000fe400078e3cff */
[----:B------:R-:W-:Y:S02]  /*102e0*/  SHF.R.U32.HI R58, RZ, 0x10, R53 ;  /* 0x00000010ff3a7819 */ /* 0x000fe40000011635 */
[----:B------:R-:W-:Y:S02]  /*102f0*/  LOP3.LUT R49, R42, 0x7fffe000, RZ, 0xc0, !PT ;  /* 0x7fffe0002a317812 */ /* 0x000fe400078ec0ff */
[----:B------:R-:W-:Y:S02]  /*10300*/  SHF.R.U64 R68, R44, 0x10, R45 ;  /* 0x000000102c447819 */ /* 0x000fe4000000122d */
[----:B------:R-:W-:-:S02]  /*10310*/  IADD3 R49, R48, R49, R110 ;  /* 0x0000003130317210 */ /* 0x000fc40007ffe06e */
[--C-:B------:R-:W-:Y:S02]  /*10320*/  SHF.R.U64 R69, R54, 0x10, R55.reuse ;  /* 0x0000001036457819 */ /* 0x100fe40000001237 */
[----:B------:R-:W-:Y:S01]  /*10330*/  SHF.R.U32.HI R66, RZ, 0x10, R55 ;  /* 0x00000010ff427819 */ /* 0x000fe20000011637 */
[----:B------:R-:W-:Y:S01]  /*10340*/  IMAD R56, R49, 0x2, R18 ;  /* 0x0000000231387824 */ /* 0x000fe200078e0212 */
[--C-:B------:R-:W-:Y:S02]  /*10350*/  SHF.R.U32.HI R65, RZ, 0x10, R47.reuse ;  /* 0x00000010ff417819 */ /* 0x100fe4000001162f */
[----:B------:R-:W-:Y:S02]  /*10360*/  SHF.R.U64 R67, R46, 0x10, R47 ;  /* 0x000000102e437819 */ /* 0x000fe4000000122f */
[----:B------:R-:W0:Y:S02]  /*10370*/  LDS.128 R48, [R56+0x10400] ;  /* 0x0104000038307984 */ /* 0x000e240000000c00 */
[----:B0-----:R-:W-:-:S02]  /*10380*/  HADD2.F32 R52, -RZ, R49.H0_H0 ;  /* 0x20000031ff347230 */ /* 0x001fc40000004100 */
[----:B------:R-:W-:Y:S02]  /*10390*/  HADD2.F32 R53, -RZ, R49.H1_H1 ;  /* 0x30000031ff357230 */ /* 0x000fe40000004100 */
[----:B------:R-:W-:Y:S02]  /*103a0*/  HADD2.F32 R49, -RZ, R48.H0_H0 ;  /* 0x20000030ff317230 */ /* 0x000fe40000004100 */
[C---:B------:R-:W-:Y:S01]  /*103b0*/  FMUL.FTZ R61, R52.reuse, R59 ;  /* 0x0000003b343d7220 */ /* 0x040fe20000410000 */
[----:B------:R-:W-:Y:S01]  /*103c0*/  FMUL.FTZ R63, R52, R57 ;  /* 0x00000039343f7220 */ /* 0x000fe20000410000 */
[----:B------:R-:W-:Y:S02]  /*103d0*/  HADD2.F32 R52, -RZ, R58.H0_H0 ;  /* 0x2000003aff347230 */ /* 0x000fe40000004100 */
[----:B------:R-:W-:Y:S01]  /*103e0*/  FMUL.FTZ R62, R53, R60 ;  /* 0x0000003c353e7220 */ /* 0x000fe20000410000 */
[----:B------:R-:W-:Y:S02]  /*103f0*/  HADD2.F32 R58, -RZ, R105.H0_H0 ;  /* 0x20000069ff3a7230 */ /* 0x000fe40000004100 */
[----:B------:R-:W-:-:S02]  /*10400*/  HADD2.F32 R54, -RZ, R50.H0_H0 ;  /* 0x20000032ff367230 */ /* 0x000fc40000004100 */
[----:B------:R-:W-:Y:S01]  /*10410*/  FMUL.FTZ R64, R53, R52 ;  /* 0x0000003435407220 */ /* 0x000fe20000410000 */
[--C-:B------:R-:W-:Y:S02]  /*10420*/  HADD2.F32 R53, -RZ, R104.reuse.H0_H0 ;  /* 0x20000068ff357230 */ /* 0x100fe40000004100 */
[--C-:B------:R-:W-:Y:S02]  /*10430*/  HADD2.F32 R55, -RZ, R51.reuse.H0_H0 ;  /* 0x20000033ff377230 */ /* 0x100fe40000004100 */
[----:B------:R-:W-:Y:S02]  /*10440*/  HADD2.F32 R104, -RZ, R104.H1_H1 ;  /* 0x30000068ff687230 */ /* 0x000fe40000004100 */
[----:B------:R-:W-:Y:S02]  /*10450*/  HADD2.F32 R51, -RZ, R51.H1_H1 ;  /* 0x30000033ff337230 */ /* 0x000fe40000004100 */
[----:B------:R-:W-:Y:S02]  /*10460*/  HADD2.F32 R48, -RZ, R48.H1_H1 ;  /* 0x30000030ff307230 */ /* 0x000fe40000004100 */
[----:B------:R-:W-:Y:S01]  /*10470*/  HADD2.F32 R50, -RZ, R50.H1_H1 ;  /* 0x30000032ff327230 */ /* 0x000fe20000004100 */
[----:B--2---:R-:W0:Y:S02]  /*10480*/  LDS.128 R40, [R71] ;  /* 0x0000000047287984 */ /* 0x004e240000000c00 */
[----:B0-----:R-:W-:-:S02]  /*10490*/  HADD2.F32 R44, -RZ, R41.H0_H0 ;  /* 0x20000029ff2c7230 */ /* 0x001fc40000004100 */
[----:B------:R-:W-:Y:S02]  /*104a0*/  HADD2.F32 R45, -RZ, R41.H1_H1 ;  /* 0x30000029ff2d7230 */ /* 0x000fe40000004100 */
[----:B------:R-:W-:Y:S02]  /*104b0*/  HADD2.F32 R41, -RZ, R40.H0_H0 ;  /* 0x20000028ff297230 */ /* 0x000fe40000004100 */
[C---:B------:R-:W-:Y:S01]  /*104c0*/  FFMA.FTZ R61, R44.reuse, R57, -R61 ;  /* 0x000000392c3d7223 */ /* 0x040fe2000001083d */
[----:B------:R-:W-:Y:S01]  /*104d0*/  FFMA.FTZ R63, R44, R59, R63 ;  /* 0x0000003b2c3f7223 */ /* 0x000fe2000001003f */
[----:B------:R-:W-:Y:S02]  /*104e0*/  HADD2.F32 R44, -RZ, R103.H0_H0 ;  /* 0x20000067ff2c7230 */ /* 0x000fe40000004100 */
[----:B------:R-:W-:Y:S01]  /*104f0*/  FFMA.FTZ R62, R45, R52, -R62 ;  /* 0x000000342d3e7223 */ /* 0x000fe2000001083e */
[----:B------:R-:W-:Y:S01]  /*10500*/  FMUL.FTZ R52, R49, R58 ;  /* 0x0000003a31347220 */ /* 0x000fe20000410000 */
[----:B------:R-:W-:Y:S01]  /*10510*/  FFMA.FTZ R64, R45, R60, R64 ;  /* 0x0000003c2d407223 */ /* 0x000fe20000010040 */
[----:B------:R-:W-:-:S02]  /*10520*/  HADD2.F32 R45, -RZ, R101.H0_H0 ;  /* 0x20000065ff2d7230 */ /* 0x000fc40000004100 */
[-C--:B------:R-:W-:Y:S01]  /*10530*/  FMUL.FTZ R49, R49, R44.reuse ;  /* 0x0000002c31317220 */ /* 0x080fe20000410000 */
[----:B------:R-:W-:Y:S01]  /*10540*/  FFMA.FTZ R57, R41, R44, -R52 ;  /* 0x0000002c29397223 */ /* 0x000fe20000010834 */
[----:B------:R-:W-:Y:S02]  /*10550*/  HADD2.F32 R44, -RZ, R101.H1_H1 ;  /* 0x30000065ff2c7230 */ /* 0x000fe40000004100 */
[----:B------:R-:W-:Y:S01]  /*10560*/  FMUL.FTZ R60, R55, R104 ;  /* 0x00000068373c7220 */ /* 0x000fe20000410000 */
[----:B------:R-:W-:Y:S01]  /*10570*/  FFMA.FTZ R58, R41, R58, R49 ;  /* 0x0000003a293a7223 */ /* 0x000fe20000010031 */
[----:B------:R-:W-:Y:S02]  /*10580*/  HADD2.F32 R47, -RZ, R43.H0_H0 ;  /* 0x2000002bff2f7230 */ /* 0x000fe40000004100 */
[C---:B------:R-:W-:Y:S01]  /*10590*/  FMUL.FTZ R41, R54.reuse, R53 ;  /* 0x0000003536297220 */ /* 0x040fe20000410000 */
[----:B------:R-:W-:Y:S01]  /*105a0*/  FMUL.FTZ R49, R54, R45 ;  /* 0x0000002d36317220 */ /* 0x000fe20000410000 */
[----:B------:R-:W-:-:S02]  /*105b0*/  HADD2.F32 R46, -RZ, R42.H0_H0 ;  /* 0x2000002aff2e7230 */ /* 0x000fc40000004100 */
[-C--:B------:R-:W-:Y:S01]  /*105c0*/  FMUL.FTZ R55, R55, R44.reuse ;  /* 0x0000002c37377220 */ /* 0x080fe20000410000 */
[----:B------:R-:W-:Y:S02]  /*105d0*/  HADD2.F32 R54, -RZ, R65.H0_H0 ;  /* 0x20000041ff367230 */ /* 0x000fe40000004100 */
[C---:B------:R-:W-:Y:S01]  /*105e0*/  FFMA.FTZ R60, R47.reuse, R44, -R60 ;  /* 0x0000002c2f3c7223 */ /* 0x040fe2000001083c */
[----:B------:R-:W-:Y:S02]  /*105f0*/  HADD2.F32 R52, -RZ, R66.H0_H0 ;  /* 0x20000042ff347230 */ /* 0x000fe40000004100 */
[----:B------:R-:W-:Y:S01]  /*10600*/  FFMA.FTZ R55, R47, R104, R55 ;  /* 0x000000682f377223 */ /* 0x000fe20000010037 */
[----:B------:R-:W-:Y:S02]  /*10610*/  HADD2.F32 R43, -RZ, R43.H1_H1 ;  /* 0x3000002bff2b7230 */ /* 0x000fe40000004100 */
[----:B------:R-:W-:Y:S01]  /*10620*/  FFMA.FTZ R59, R46, R45, -R41 ;  /* 0x0000002d2e3b7223 */ /* 0x000fe20000010829 */
[C---:B------:R-:W-:Y:S01]  /*10630*/  FMUL.FTZ R66, R51.reuse, R54 ;  /* 0x0000003633427220 */ /* 0x040fe20000410000 */
[----:B------:R-:W-:Y:S01]  /*10640*/  FMUL.FTZ R44, R51, R52 ;  /* 0x00000034332c7220 */ /* 0x000fe20000410000 */
[----:B------:R-:W-:-:S02]  /*10650*/  HADD2.F32 R47, -RZ, R68.H0_H0 ;  /* 0x20000044ff2f7230 */ /* 0x000fc40000004100 */
[----:B------:R-:W-:Y:S01]  /*10660*/  FFMA.FTZ R46, R46, R53, R49 ;  /* 0x000000352e2e7223 */ /* 0x000fe20000010031 */
[----:B------:R-:W-:Y:S02]  /*10670*/  HADD2.F32 R41, -RZ, R70.H0_H0 ;  /* 0x20000046ff297230 */ /* 0x000fe40000004100 */
[C---:B------:R-:W-:Y:S01]  /*10680*/  FFMA.FTZ R65, R43.reuse, R52, -R66 ;  /* 0x000000342b417223 */ /* 0x040fe20000010842 */
[----:B------:R-:W-:Y:S02]  /*10690*/  HADD2.F32 R49, -RZ, R67.H0_H0 ;  /* 0x20000043ff317230 */ /* 0x000fe40000004100 */
[----:B------:R-:W-:Y:S01]  /*106a0*/  FFMA.FTZ R54, R43, R54, R44 ;  /* 0x000000362b367223 */ /* 0x000fe2000001002c */
[----:B------:R-:W-:Y:S02]  /*106b0*/  HADD2.F32 R45, -RZ, R69.H0_H0 ;  /* 0x20000045ff2d7230 */ /* 0x000fe40000004100 */
[----:B------:R-:W-:Y:S01]  /*106c0*/  FMUL.FTZ R43, R48, R47 ;  /* 0x0000002f302b7220 */ /* 0x000fe20000410000 */
[----:B------:R-:W-:-:S02]  /*106d0*/  HADD2.F32 R40, -RZ, R40.H1_H1 ;  /* 0x30000028ff287230 */ /* 0x000fc40000004100 */
[----:B------:R-:W-:Y:S01]  /*106e0*/  FMUL.FTZ R48, R48, R41 ;  /* 0x0000002930307220 */ /* 0x000fe20000410000 */
[----:B------:R-:W-:Y:S02]  /*106f0*/  HADD2.F32 R42, -RZ, R42.H1_H1 ;  /* 0x3000002aff2a7230 */ /* 0x000fe40000004100 */
[C---:B------:R-:W-:Y:S01]  /*10700*/  FMUL.FTZ R53, R50.reuse, R49 ;  /* 0x0000003132357220 */ /* 0x040fe20000410000 */
[----:B------:R-:W-:Y:S01]  /*10710*/  FMUL.FTZ R50, R50, R45 ;  /* 0x0000002d32327220 */ /* 0x000fe20000410000 */
[C---:B------:R-:W-:Y:S01]  /*10720*/  FFMA.FTZ R51, R40.reuse, R47, R48 ;  /* 0x0000002f28337223 */ /* 0x040fe20000010030 */
[----:B------:R-:W-:Y:S01]  /*10730*/  FFMA.FTZ R44, R40, R41, -R43 ;  /* 0x00000029282c7223 */ /* 0x000fe2000001082b */
        /* <DEDUP_REMOVED lines=12> */
.L_x_1742:
[----:B------:R-:W-:Y:S05]  /*10800*/  BSYNC B1 ;  /* 0x0000000000017941 */ /* 0x000fea0003800000 */
.L_x_1741:
[----:B------:R-:W-:Y:S01]  /*10810*/  ISETP.GE.AND P0, PT, R20, R21, PT ;  /* 0x000000151400720c */ /* 0x000fe20003f06270 */
[----:B------:R-:W-:-:S12]  /*10820*/  BSSY B1, `(.L_x_1745) ;  /* 0x00000cf000017945 */ /* 0x000fd80003800000 */
[----:B------:R-:W-:Y:S05]  /*10830*/  @P0 BRA `(.L_x_1746) ;  /* 0x0000000c00340947 */ /* 0x000fea0003800000 */
[----:B------:R-:W2:Y:S01]  /*10840*/  LDC R65, c[0x0][0x3f4] ;  /* 0x0000fd00ff417b82 */ /* 0x000ea20000000800 */
[----:B01----:R-:W-:Y:S01]  /*10850*/  SHF.R.S32.HI R41, RZ, 0x1f, R20 ;  /* 0x0000001fff297819 */ /* 0x003fe20000011414 */
        /* <DEDUP_REMOVED lines=9> */
[----:B------:R-:W-:Y:S05]  /*108f0*/  @P0 BRA `(.L_x_1748) ;  /* 0x0000000400800947 */ /* 0x000fea0003800000 */
        /* <DEDUP_REMOVED lines=11> */
[----:B------:R-:W-:Y:S02]  /*109b0*/  SHF.R.U32.HI R57, RZ, 0x10, R35 ;  /* 0x00000010ff397819 */ /* 0x000fe40000011623 */
[--C-:B------:R-:W-:Y:S02]  /*109c0*/  SHF.R.U32.HI R62, RZ, 0x10, R31.reuse ;  /* 0x00000010ff3e7819 */ /* 0x100fe4000001161f */
[----:B------:R-:W-:Y:S02]  /*109d0*/  SHF.R.U64 R63, R30, 0x10, R31 ;  /* 0x000000101e3f7819 */ /* 0x000fe4000000121f */
        /* <DEDUP_REMOVED lines=23> */
[----:B------:R-:W-:Y:S02]  /*10b50*/  HADD2.F32 R33, -RZ, R98.H0_H0 ;  /* 0x20000062ff217230 */ /* 0x000fe40000004100 */
[----:B------:R-:W-:Y:S01]  /*10b60*/  FMUL.FTZ R60, R45, R54 ;  /* 0x000000362d3c7220 */ /* 0x000fe20000410000 */
[----:B------:R-:W-:Y:S01]  /*10b70*/  FFMA.FTZ R56, R29, R50, -R56 ;  /* 0x000000321d387223 */ /* 0x000fe20000010838 */
[----:B------:R-:W-:-:S02]  /*10b80*/  HADD2.F32 R50, -RZ, R51.H0_H0 ;  /* 0x20000033ff327230 */ /* 0x000fc40000004100 */
[----:B------:R-:W-:Y:S01]  /*10b90*/  FFMA.FTZ R58, R29, R52, R58 ;  /* 0x000000341d3a7223 */ /* 0x000fe2000001003a */
[C---:B------:R-:W-:Y:S01]  /*10ba0*/  FMUL.FTZ R29, R32.reuse, R33 ;  /* 0x00000021201d7220 */ /* 0x040fe20000410000 */
[-C--:B------:R-:W-:Y:S01]  /*10bb0*/  FMUL.FTZ R32, R32, R99.reuse ;  /* 0x0000006320207220 */ /* 0x080fe20000410000 */
[----:B------:R-:W-:Y:S02]  /*10bc0*/  HADD2.F32 R34, -RZ, R46.H0_H0 ;  /* 0x2000002eff227230 */ /* 0x000fe40000004100 */
[-C--:B------:R-:W-:Y:S01]  /*10bd0*/  FMUL.FTZ R52, R45, R50.reuse ;  /* 0x000000322d347220 */ /* 0x080fe20000410000 */
[C---:B------:R-:W-:Y:S01]  /*10be0*/  FFMA.FTZ R51, R41.reuse, R50, -R60 ;  /* 0x0000003229337223 */ /* 0x040fe2000001083c */
[C---:B------:R-:W-:Y:S01]  /*10bf0*/  FFMA.FTZ R99, R28.reuse, R99, -R29 ;  /* 0x000000631c637223 */ /* 0x040fe2000001081d */
[----:B------:R-:W-:Y:S02]  /*10c00*/  HADD2.F32 R35, -RZ, R47.H0_H0 ;  /* 0x2000002fff237230 */ /* 0x000fe40000004100 */
[----:B------:R-:W-:Y:S01]  /*10c10*/  FFMA.FTZ R53, R41, R54, R52 ;  /* 0x0000003629357223 */ /* 0x000fe20000010034 */
[----:B------:R-:W-:Y:S01]  /*10c20*/  FFMA.FTZ R41, R28, R33, R32 ;  /* 0x000000211c297223 */ /* 0x000fe20000010020 */
[----:B------:R-:W-:-:S02]  /*10c30*/  HADD2.F32 R45, -RZ, R97.H0_H0 ;  /* 0x20000061ff2d7230 */ /* 0x000fc40000004100 */
[--C-:B------:R-:W-:Y:S02]  /*10c40*/  HADD2.F32 R29, -RZ, R100.reuse.H0_H0 ;  /* 0x20000064ff1d7230 */ /* 0x100fe40000004100 */
[----:B------:R-:W-:Y:S02]  /*10c50*/  HADD2.F32 R32, -RZ, R97.H1_H1 ;  /* 0x30000061ff207230 */ /* 0x000fe40000004100 */
[C---:B------:R-:W-:Y:S01]  /*10c60*/  FMUL.FTZ R33, R34.reuse, R45 ;  /* 0x0000002d22217220 */ /* 0x040fe20000410000 */
[----:B------:R-:W-:Y:S02]  /*10c70*/  HADD2.F32 R100, -RZ, R100.H1_H1 ;  /* 0x30000064ff647230 */ /* 0x000fe40000004100 */
[----:B------:R-:W-:Y:S01]  /*10c80*/  FMUL.FTZ R55, R34, R29 ;  /* 0x0000001d22377220 */ /* 0x000fe20000410000 */
[----:B------:R-:W-:Y:S02]  /*10c90*/  HADD2.F32 R47, -RZ, R47.H1_H1 ;  /* 0x3000002fff2f7230 */ /* 0x000fe40000004100 */
[----:B------:R-:W-:Y:S01]  /*10ca0*/  FMUL.FTZ R52, R35, R32 ;  /* 0x0000002023347220 */ /* 0x000fe20000410000 */
[----:B------:R-:W-:-:S02]  /*10cb0*/  HADD2.F32 R34, -RZ, R57.H0_H0 ;  /* 0x20000039ff227230 */ /* 0x000fc40000004100 */
[----:B------:R-:W-:Y:S01]  /*10cc0*/  FMUL.FTZ R35, R35, R100 ;  /* 0x0000006423237220 */ /* 0x000fe20000410000 */
[----:B------:R-:W-:Y:S02]  /*10cd0*/  HADD2.F32 R28, -RZ, R62.H0_H0 ;  /* 0x2000003eff1c7230 */ /* 0x000fe40000004100 */
        /* <DEDUP_REMOVED lines=34> */
.L_x_1748:
[----:B------:R-:W-:Y:S05]  /*10f00*/  BSYNC B2 ;  /* 0x0000000000027941 */ /* 0x000fea0003800000 */
.L_x_1747:
[----:B------:R-:W-:Y:S05]  /*10f10*/  @P1 BRA `(.L_x_1746) ;  /* 0x00000004007c1947 */ /* 0x000fea0003800000 */
[----:B------:R-:W2:Y:S01]  /*10f20*/  LDL R53, [R1+0x8c] ;  /* 0x00008c0001357983 */ /* 0x000ea20000100800 */
[----:B------:R-:W-:Y:S01]  /*10f30*/  LEA.HI R65, R65, R0, RZ, 0x1d ;  /* 0x0000000041417211 */ /* 0x000fe200078fe8ff */
[--C-:B------:R-:W-:Y:S01]  /*10f40*/  HADD2.F32 R41, -RZ, R89.reuse.H1_H1 ;  /* 0x30000059ff297230 */ /* 0x100fe20000004100 */
[----:B0-----:R-:W-:Y:S01]  /*10f50*/  SHF.R.U64 R49, R36, 0x10, R37 ;  /* 0x0000001024317819 */ /* 0x001fe20000001225 */
[--C-:B------:R-:W-:Y:S01]  /*10f60*/  HADD2.F32 R40, -RZ, R90.reuse.H1_H1 ;  /* 0x3000005aff287230 */ /* 0x100fe20000004100 */
[----:B------:R-:W-:Y:S01]  /*10f70*/  SHF.R.S32.HI R28, RZ, 0x1f, R65 ;  /* 0x0000001fff1c7819 */ /* 0x000fe20000011441 */
[----:B------:R-:W-:Y:S01]  /*10f80*/  IMAD.SHL.U32 R29, R65, 0x8, RZ ;  /* 0x00000008411d7824 */ /* 0x000fe200078e00ff */
[----:B------:R-:W-:Y:S01]  /*10f90*/  SHF.R.U32.HI R42, RZ, 0x10, R37 ;  /* 0x00000010ff2a7819 */ /* 0x000fe20000011625 */
[----:B------:R-:W-:Y:S01]  /*10fa0*/  HADD2.F32 R89, -RZ, R89.H0_H0 ;  /* 0x20000059ff597230 */ /* 0x000fe20000004100 */
[----:B------:R-:W-:Y:S01]  /*10fb0*/  LEA.HI R28, R28, R65, RZ, 0x3 ;  /* 0x000000411c1c7211 */ /* 0x000fe200078f18ff */
[----:B------:R-:W-:Y:S01]  /*10fc0*/  HADD2.F32 R90, -RZ, R90.H0_H0 ;  /* 0x2000005aff5a7230 */ /* 0x000fe20000004100 */
[----:B------:R-:W-:Y:S01]  /*10fd0*/  LOP3.LUT R29, R66, 0x38, R29, 0xf8, !PT ;  /* 0x00000038421d7812 */ /* 0x000fe200078ef81d */
[----:B------:R-:W-:Y:S01]  /*10fe0*/  HADD2.F32 R42, -RZ, R42.H0_H0 ;  /* 0x2000002aff2a7230 */ /* 0x000fe20000004100 */
[----:B------:R-:W-:Y:S01]  /*10ff0*/  SHF.R.U64 R52, R24, 0x10, R25 ;  /* 0x0000001018347819 */ /* 0x000fe20000001219 */
[----:B------:R-:W-:Y:S01]  /*11000*/  IMAD.SHL.U32 R28, R28, 0x400, RZ ;  /* 0x000004001c1c7824 */ /* 0x000fe200078e00ff */
[----:B------:R-:W-:-:S02]  /*11010*/  LOP3.LUT R33, R29, R48, RZ, 0x3c, !PT ;  /* 0x000000301d217212 */ /* 0x000fc400078e3cff */
[----:B------:R-:W-:Y:S02]  /*11020*/  SHF.R.U32.HI R43, RZ, 0x10, R25 ;  /* 0x00000010ff2b7819 */ /* 0x000fe40000011619 */
[----:B------:R-:W-:Y:S02]  /*11030*/  LOP3.LUT R32, R28, 0x7fffe000, RZ, 0xc0, !PT ;  /* 0x7fffe0001c207812 */ /* 0x000fe400078ec0ff */
[--C-:B------:R-:W-:Y:S02]  /*11040*/  SHF.R.U64 R47, R38, 0x10, R39.reuse ;  /* 0x00000010262f7819 */ /* 0x100fe40000001227 */
[----:B------:R-:W-:Y:S02]  /*11050*/  IADD3 R33, R33, R32, R20 ;  /* 0x0000002021217210 */ /* 0x000fe40007ffe014 */
[----:B------:R-:W-:Y:S02]  /*11060*/  SHF.R.U32.HI R45, RZ, 0x10, R39 ;  /* 0x00000010ff2d7819 */ /* 0x000fe40000011627 */
[----:B------:R-:W-:-:S02]  /*11070*/  LEA R20, R33, R18, 0x1 ;  /* 0x0000001221147211 */ /* 0x000fc400078e08ff */
[--C-:B------:R-:W-:Y:S02]  /*11080*/  SHF.R.U32.HI R50, RZ, 0x10, R27.reuse ;  /* 0x00000010ff327819 */ /* 0x100fe4000001161b */
[----:B------:R-:W-:Y:S01]  /*11090*/  SHF.R.U64 R51, R26, 0x10, R27 ;  /* 0x000000101a337819 */ /* 0x000fe2000000121b */
[----:B------:R-:W0:Y:S02]  /*110a0*/  LDS.128 R32, [R20+0x10400] ;  /* 0x0104000014207984 */ /* 0x000e240000000c00 */
[--C-:B0-----:R-:W-:Y:S02]  /*110b0*/  HADD2.F32 R36, -RZ, R33.reuse.H0_H0 ;  /* 0x20000021ff247230 */ /* 0x101fe40000004100 */
[----:B------:R-:W-:Y:S02]  /*110c0*/  HADD2.F32 R37, -RZ, R33.H1_H1 ;  /* 0x30000021ff257230 */ /* 0x000fe40000004100 */
[----:B------:R-:W-:Y:S02]  /*110d0*/  HADD2.F32 R33, -RZ, R32.H0_H0 ;  /* 0x20000020ff217230 */ /* 0x000fe40000004100 */
[C---:B------:R-:W-:Y:S01]  /*110e0*/  FMUL.FTZ R44, R36.reuse, R41 ;  /* 0x00000029242c7220 */ /* 0x040fe20000410000 */
[----:B------:R-:W-:Y:S01]  /*110f0*/  FMUL.FTZ R46, R36, R40 ;  /* 0x00000028242e7220 */ /* 0x000fe20000410000 */
[----:B------:R-:W-:-:S02]  /*11100*/  HADD2.F32 R36, -RZ, R43.H0_H0 ;  /* 0x2000002bff247230 */ /* 0x000fc40000004100 */
[----:B------:R-:W-:Y:S02]  /*11110*/  HADD2.F32 R38, -RZ, R34.H0_H0 ;  /* 0x20000022ff267230 */ /* 0x000fe40000004100 */
[--C-:B------:R-:W-:Y:S02]  /*11120*/  HADD2.F32 R39, -RZ, R35.reuse.H0_H0 ;  /* 0x20000023ff277230 */ /* 0x100fe40000004100 */
[----:B------:R-:W-:Y:S01]  /*11130*/  FMUL.FTZ R48, R37, R36 ;  /* 0x0000002425307220 */ /* 0x000fe20000410000 */
[----:B------:R-:W-:Y:S02]  /*11140*/  HADD2.F32 R35, -RZ, R35.H1_H1 ;  /* 0x30000023ff237230 */ /* 0x000fe40000004100 */
[----:B------:R-:W-:Y:S02]  /*11150*/  HADD2.F32 R32, -RZ, R32.H1_H1 ;  /* 0x30000020ff207230 */ /* 0x000fe40000004100 */
[----:B------:R-:W-:Y:S01]  /*11160*/  HADD2.F32 R34, -RZ, R34.H1_H1 ;  /* 0x30000022ff227230 */ /* 0x000fe20000004100 */
[----:B--2---:R-:W0:Y:S02]  /*11170*/  LDS.128 R28, [R53] ;  /* 0x00000000351c7984 */ /* 0x004e240000000c00 */
[----:B0-----:R-:W-:-:S02]  /*11180*/  HADD2.F32 R25, -RZ, R29.H0_H0 ;  /* 0x2000001dff197230 */ /* 0x001fc40000004100 */
[----:B------:R-:W-:Y:S02]  /*11190*/  HADD2.F32 R29, -RZ, R29.H1_H1 ;  /* 0x3000001dff1d7230 */ /* 0x000fe40000004100 */
[----:B------:R-:W-:Y:S02]  /*111a0*/  HADD2.F32 R24, -RZ, R28.H0_H0 ;  /* 0x2000001cff187230 */ /* 0x000fe40000004100 */
[----:B------:R-:W-:Y:S01]  /*111b0*/  FFMA.FTZ R44, R25, R40, -R44 ;  /* 0x00000028192c7223 */ /* 0x000fe2000001082c */
[----:B------:R-:W-:Y:S01]  /*111c0*/  FMUL.FTZ R40, R37, R42 ;  /* 0x0000002a25287220 */ /* 0x000fe20000410000 */
[----:B------:R-:W-:Y:S01]  /*111d0*/  FFMA.FTZ R46, R25, R41, R46 ;  /* 0x00000029192e7223 */ /* 0x000fe2000001002e */
[----:B------:R-:W-:Y:S01]  /*111e0*/  FMUL.FTZ R25, R33, R89 ;  /* 0x0000005921197220 */ /* 0x000fe20000410000 */
[----:B------:R-:W-:Y:S02]  /*111f0*/  HADD2.F32 R37, -RZ, R88.H0_H0 ;  /* 0x20000058ff257230 */ /* 0x000fe40000004100 */
[----:B------:R-:W-:Y:S01]  /*11200*/  FFMA.FTZ R41, R29, R36, -R40 ;  /* 0x000000241d297223 */ /* 0x000fe20000010828 */
[-C--:B------:R-:W-:Y:S01]  /*11210*/  FMUL.FTZ R36, R33, R90.reuse ;  /* 0x0000005a21247220 */ /* 0x080fe20000410000 */
[----:B------:R-:W-:Y:S01]  /*11220*/  FFMA.FTZ R90, R24, R90, -R25 ;  /* 0x0000005a185a7223 */ /* 0x000fe20000010819 */
[----:B------:R-:W-:-:S02]  /*11230*/  HADD2.F32 R25, -RZ, R91.H0_H0 ;  /* 0x2000005bff197230 */ /* 0x000fc40000004100 */
[----:B------:R-:W-:Y:S01]  /*11240*/  FFMA.FTZ R43, R29, R42, R48 ;  /* 0x0000002a1d2b7223 */ /* 0x000fe20000010030 */
[----:B------:R-:W-:Y:S01]  /*11250*/  FFMA.FTZ R89, R24, R89, R36 ;  /* 0x0000005918597223 */ /* 0x000fe20000010024 */
[----:B------:R-:W-:Y:S02]  /*11260*/  HADD2.F32 R88, -RZ, R88.H1_H1 ;  /* 0x30000058ff587230 */ /* 0x000fe40000004100 */
[C---:B------:R-:W-:Y:S01]  /*11270*/  FMUL.FTZ R29, R38.reuse, R37 ;  /* 0x00000025261d7220 */ /* 0x040fe20000410000 */
[----:B------:R-:W-:Y:S02]  /*11280*/  HADD2.F32 R24, -RZ, R91.H1_H1 ;  /* 0x3000005bff187230 */ /* 0x000fe40000004100 */
[----:B------:R-:W-:Y:S01]  /*11290*/  FMUL.FTZ R33, R38, R25 ;  /* 0x0000001926217220 */ /* 0x000fe20000410000 */
[----:B------:R-:W-:Y:S02]  /*112a0*/  HADD2.F32 R26, -RZ, R30.H0_H0 ;  /* 0x2000001eff1a7230 */ /* 0x000fe40000004100 */
        /* <DEDUP_REMOVED lines=9> */
[----:B------:R-:W-:Y:S01]  /*11340*/  FMUL.FTZ R26, R35, R38 ;  /* 0x00000026231a7220 */ /* 0x000fe20000410000 */
[----:B------:R-:W-:Y:S01]  /*11350*/  FFMA.FTZ R88, R27, R88, R39 ;  /* 0x000000581b587223 */ /* 0x000fe20000010027 */
        /* <DEDUP_REMOVED lines=27> */
.L_x_1746:
[----:B------:R-:W-:Y:S05]  /*11510*/  BSYNC B1 ;  /* 0x0000000000017941 */ /* 0x000fea0003800000 */
.L_x_1745:
[----:B------:R-:W-:-:S13]  /*11520*/  ISETP.GE.AND P0, PT, R3, R21, PT ;  /* 0x000000150300720c */ /* 0x000fda0003f06270 */
[----:B------:R-:W-:Y:S05]  /*11530*/  @P0 BRA `(.L_x_1716) ;  /* 0x0000000c00340947 */ /* 0x000fea0003800000 */
[----:B-1----:R-:W1:Y:S01]  /*11540*/  LDC R45, c[0x0][0x3f4] ;  /* 0x0000fd00ff2d7b82 */ /* 0x002e620000000800 */
[----:B--2---:R-:W-:Y:S01]  /*11550*/  SHF.R.S32.HI R24, RZ, 0x1f, R3 ;  /* 0x0000001fff187819 */ /* 0x004fe20000011403 */
[----:B------:R-:W-:Y:S01]  /*11560*/  IMAD.SHL.U32 R20, R3, 0x40, RZ ;  /* 0x0000004003147824 */ /* 0x000fe200078e00ff */
[----:B------:R-:W-:Y:S02]  /*11570*/  BSSY B1, `(.L_x_1749) ;  /* 0x0000069000017945 */ /* 0x000fe40003800000 */
[----:B------:R-:W-:Y:S02]  /*11580*/  LEA.HI R24, R24, R3, RZ, 0x3 ;  /* 0x0000000318187211 */ /* 0x000fe400078f18ff */
[----:B------:R-:W-:-:S03]  /*11590*/  LOP3.LUT R46, R20, 0x1c0, RZ, 0xc0, !PT ;  /* 0x000001c0142e7812 */ /* 0x000fc600078ec0ff */
[----:B------:R-:W-:Y:S01]  /*115a0*/  IMAD.SHL.U32 R24, R24, 0x40, RZ ;  /* 0x0000004018187824 */ /* 0x000fe200078e00ff */
[----:B------:R-:W-:-:S04]  /*115b0*/  SHF.R.U32.HI R47, RZ, 0x3, R46 ;  /* 0x00000003ff2f7819 */ /* 0x000fc8000001162e */
[----:B0-----:R-:W-:Y:S02]  /*115c0*/  LOP3.LUT R48, R24, 0xfffffe00, RZ, 0xc0, !PT ;  /* 0xfffffe0018307812 */ /* 0x001fe400078ec0ff */
[-C--:B-1----:R-:W-:Y:S02]  /*115d0*/  ISETP.GE.AND P0, PT, R16, R45.reuse, PT ;  /* 0x0000002d1000720c */ /* 0x082fe40003f06270 */
[----:B------:R-:W-:-:S11]  /*115e0*/  ISETP.GE.AND P1, PT, R205, R45, PT ;  /* 0x0000002dcd00720c */ /* 0x000fd60003f26270 */
[----:B------:R-:W-:Y:S05]  /*115f0*/  @P0 BRA `(.L_x_1750) ;  /* 0x0000000400800947 */ /* 0x000fea0003800000 */
[----:B------:R-:W2:Y:S04]  /*11600*/  LDL R25, [R1+0x70] ;  /* 0x0000700001197983 */ /* 0x000ea80000100800 */
[----:B------:R-:W3:Y:S01]  /*11610*/  LDL R49, [R1+0x88] ;  /* 0x0000880001317983 */ /* 0x000ee20000100800 */
[--C-:B------:R-:W-:Y:S01]  /*11620*/  SHF.R.U64 R44, R12, 0x10, R13.reuse ;  /* 0x000000100c2c7819 */ /* 0x100fe2000000120d */
[--C-:B------:R-:W-:Y:S01]  /*11630*/  HADD2.F32 R32, -RZ, R93.reuse.H1_H1 ;  /* 0x3000005dff207230 */ /* 0x100fe20000004100 */
[----:B------:R-:W-:Y:S01]  /*11640*/  SHF.R.U32.HI R21, RZ, 0x10, R13 ;  /* 0x00000010ff157819 */ /* 0x000fe2000001160d */
[----:B------:R-:W-:Y:S01]  /*11650*/  HADD2.F32 R93, -RZ, R93.H0_H0 ;  /* 0x2000005dff5d7230 */ /* 0x000fe20000004100 */
[--C-:B------:R-:W-:Y:S02]  /*11660*/  SHF.R.U64 R41, R8, 0x10, R9.reuse ;  /* 0x0000001008297819 */ /* 0x100fe40000001209 */
[----:B------:R-:W-:-:S02]  /*11670*/  SHF.R.U32.HI R34, RZ, 0x10, R9 ;  /* 0x00000010ff227819 */ /* 0x000fc40000011609 */
[--C-:B------:R-:W-:Y:S02]  /*11680*/  SHF.R.U64 R43, R14, 0x10, R15.reuse ;  /* 0x000000100e2b7819 */ /* 0x100fe4000000120f */
        /* <DEDUP_REMOVED lines=12> */
[----:B---3--:R-:W0:Y:S02]  /*11750*/  LDS.128 R24, [R49] ;  /* 0x0000000031187984 */ /* 0x008e240000000c00 */
[----:B------:R-:W-:Y:S01]  /*11760*/  IADD3 R3, R3, R20, R48 ;  /* 0x0000001403037210 */ /* 0x000fe20007ffe030 */
[----:B------:R-:W-:-:S03]  /*11770*/  HADD2.F32 R20, -RZ, R94.H1_H1 ;  /* 0x3000005eff147230 */ /* 0x000fc60000004100 */
[----:B------:R-:W-:-:S05]  /*11780*/  LEA R3, R3, R18, 0x1 ;  /* 0x0000001203037211 */ /* 0x000fca00078e08ff */
        /* <DEDUP_REMOVED lines=15> */
[----:B------:R-:W-:-:S02]  /*11880*/  HADD2.F32 R20, -RZ, R21.H0_H0 ;  /* 0x20000015ff147230 */ /* 0x000fc40000004100 */
[C---:B------:R-:W-:Y:S01]  /*11890*/  FMUL.FTZ R21, R12.reuse, R93 ;  /* 0x0000005d0c157220 */ /* 0x040fe20000410000 */
[----:B------:R-:W-:Y:S02]  /*118a0*/  HADD2.F32 R9, -RZ, R94.H0_H0 ;  /* 0x2000005eff097230 */ /* 0x000fe40000004100 */
[C---:B------:R-:W-:Y:S01]  /*118b0*/  FMUL.FTZ R40, R29.reuse, R34 ;  /* 0x000000221d287220 */ /* 0x040fe20000410000 */
[----:B------:R-:W-:Y:S02]  /*118c0*/  HADD2.F32 R15, -RZ, R31.H0_H0 ;  /* 0x2000001fff0f7230 */ /* 0x000fe40000004100 */
[----:B------:R-:W-:Y:S01]  /*118d0*/  FMUL.FTZ R32, R29, R20 ;  /* 0x000000141d207220 */ /* 0x000fe20000410000 */
[----:B------:R-:W-:Y:S02]  /*118e0*/  HADD2.F32 R92, -RZ, R92.H1_H1 ;  /* 0x3000005cff5c7230 */ /* 0x000fe40000004100 */
[-C--:B------:R-:W-:Y:S01]  /*118f0*/  FMUL.FTZ R12, R12, R9.reuse ;  /* 0x000000090c0c7220 */ /* 0x080fe20000410000 */
[----:B------:R-:W-:Y:S01]  /*11900*/  FFMA.FTZ R21, R8, R9, -R21 ;  /* 0x0000000908157223 */ /* 0x000fe20000010815 */
[----:B------:R-:W-:-:S02]  /*11910*/  HADD2.F32 R9, -RZ, R96.H0_H0 ;  /* 0x20000060ff097230 */ /* 0x000fc40000004100 */
[C---:B------:R-:W-:Y:S01]  /*11920*/  FFMA.FTZ R29, R25.reuse, R20, -R40 ;  /* 0x00000014191d7223 */ /* 0x040fe20000010828 */
[----:B------:R-:W-:Y:S02]  /*11930*/  HADD2.F32 R14, -RZ, R30.H0_H0 ;  /* 0x2000001eff0e7230 */ /* 0x000fe40000004100 */
[----:B------:R-:W-:Y:S01]  /*11940*/  FFMA.FTZ R33, R25, R34, R32 ;  /* 0x0000002219217223 */ /* 0x000fe20000010020 */
[----:B------:R-:W-:Y:S02]  /*11950*/  HADD2.F32 R96, -RZ, R96.H1_H1 ;  /* 0x30000060ff607230 */ /* 0x000fe40000004100 */
[----:B------:R-:W-:Y:S01]  /*11960*/  FFMA.FTZ R93, R8, R93, R12 ;  /* 0x0000005d085d7223 */ /* 0x000fe2000001000c */
[----:B------:R-:W-:Y:S01]  /*11970*/  FMUL.FTZ R20, R15, R92 ;  /* 0x0000005c0f147220 */ /* 0x000fe20000410000 */
[----:B------:R-:W-:Y:S02]  /*11980*/  HADD2.F32 R31, -RZ, R31.H1_H1 ;  /* 0x3000001fff1f7230 */ /* 0x000fe40000004100 */
[C---:B------:R-:W-:Y:S01]  /*11990*/  FMUL.FTZ R25, R14.reuse, R13 ;  /* 0x0000000d0e197220 */ /* 0x040fe20000410000 */
        /* <DEDUP_REMOVED lines=38> */
.L_x_1750:
[----:B------:R-:W-:Y:S05]  /*11c00*/  BSYNC B1 ;  /* 0x0000000000017941 */ /* 0x000fea0003800000 */
.L_x_1749:
[----:B------:R-:W-:Y:S05]  /*11c10*/  @P1 BRA `(.L_x_1716) ;  /* 0x00000004007c1947 */ /* 0x000fea0003800000 */
[----:B------:R-:W2:Y:S01]  /*11c20*/  LDL R38, [R1+0x84] ;  /* 0x0000840001267983 */ /* 0x000ea20000100800 */
[----:B------:R-:W-:Y:S01]  /*11c30*/  LEA.HI R0, R45, R0, RZ, 0x1d ;  /* 0x000000002d007211 */ /* 0x000fe200078fe8ff */
[----:B------:R-:W-:Y:S01]  /*11c40*/  HADD2.F32 R25, -RZ, R86.H1_H1 ;  /* 0x30000056ff197230 */ /* 0x000fe20000004100 */
[----:B------:R-:W-:Y:S01]  /*11c50*/  SHF.R.U32.HI R26, RZ, 0x10, R5 ;  /* 0x00000010ff1a7819 */ /* 0x000fe20000011605 */
[--C-:B------:R-:W-:Y:S01]  /*11c60*/  HADD2.F32 R27, -RZ, R85.reuse.H1_H1 ;  /* 0x30000055ff1b7230 */ /* 0x100fe20000004100 */
[----:B0-----:R-:W-:Y:S01]  /*11c70*/  SHF.R.S32.HI R9, RZ, 0x1f, R0 ;  /* 0x0000001fff097819 */ /* 0x001fe20000011400 */
[----:B------:R-:W-:Y:S01]  /*11c80*/  IMAD.SHL.U32 R3, R0, 0x8, RZ ;  /* 0x0000000800037824 */ /* 0x000fe200078e00ff */
[----:B------:R-:W-:Y:S01]  /*11c90*/  SHF.R.U64 R37, R72, 0x10, R73 ;  /* 0x0000001048257819 */ /* 0x000fe20000001249 */
[----:B------:R-:W-:Y:S01]  /*11ca0*/  HADD2.F32 R26, -RZ, R26.H0_H0 ;  /* 0x2000001aff1a7230 */ /* 0x000fe20000004100 */
[----:B------:R-:W-:Y:S01]  /*11cb0*/  LEA.HI R9, R9, R0, RZ, 0x3 ;  /* 0x0000000009097211 */ /* 0x000fe200078f18ff */
[----:B------:R-:W-:Y:S01]  /*11cc0*/  HADD2.F32 R85, -RZ, R85.H0_H0 ;  /* 0x20000055ff557230 */ /* 0x000fe20000004100 */
[----:B------:R-:W-:Y:S01]  /*11cd0*/  LOP3.LUT R0, R46, 0x38, R3, 0xf8, !PT ;  /* 0x000000382e007812 */ /* 0x000fe200078ef803 */
[----:B------:R-:W-:Y:S01]  /*11ce0*/  HADD2.F32 R86, -RZ, R86.H0_H0 ;  /* 0x20000056ff567230 */ /* 0x000fe20000004100 */
[----:B------:R-:W-:Y:S01]  /*11cf0*/  SHF.R.U32.HI R72, RZ, 0x10, R73 ;  /* 0x00000010ff487819 */ /* 0x000fe20000011649 */
[----:B------:R-:W-:Y:S01]  /*11d00*/  IMAD.SHL.U32 R9, R9, 0x400, RZ ;  /* 0x0000040009097824 */ /* 0x000fe200078e00ff */
[----:B------:R-:W-:-:S02]  /*11d10*/  LOP3.LUT R0, R0, R47, RZ, 0x3c, !PT ;  /* 0x0000002f00007212 */ /* 0x000fc400078e3cff */
[----:B------:R-:W-:Y:S02]  /*11d20*/  SHF.R.U64 R35, R4, 0x10, R5 ;  /* 0x0000001004237819 */ /* 0x000fe40000001205 */
[----:B------:R-:W-:Y:S02]  /*11d30*/  LOP3.LUT R3, R9, 0x7fffe000, RZ, 0xc0, !PT ;  /* 0x7fffe00009037812 */ /* 0x000fe400078ec0ff */
[--C-:B------:R-:W-:Y:S02]  /*11d40*/  SHF.R.U64 R34, R6, 0x10, R7.reuse ;  /* 0x0000001006227819 */ /* 0x100fe40000001207 */
[----:B------:R-:W-:Y:S02]  /*11d50*/  IADD3 R3, R0, R3, R48 ;  /* 0x0000000300037210 */ /* 0x000fe40007ffe030 */
[----:B------:R-:W-:Y:S02]  /*11d60*/  SHF.R.U32.HI R33, RZ, 0x10, R7 ;  /* 0x00000010ff217819 */ /* 0x000fe40000011607 */
[--C-:B------:R-:W-:Y:S01]  /*11d70*/  SHF.R.U64 R36, R74, 0x10, R75.reuse ;  /* 0x000000104a247819 */ /* 0x100fe2000000124b */
[----:B------:R-:W-:Y:S01]  /*11d80*/  IMAD R3, R3, 0x2, R18 ;  /* 0x0000000203037824 */ /* 0x000fe200078e0212 */
[----:B------:R-:W-:-:S04]  /*11d90*/  SHF.R.U32.HI R74, RZ, 0x10, R75 ;  /* 0x00000010ff4a7819 */ /* 0x000fc8000001164b */
[----:B------:R-:W0:Y:S02]  /*11da0*/  LDS.128 R12, [R3+0x10400] ;  /* 0x01040000030c7984 */ /* 0x000e240000000c00 */
[--C-:B0-----:R-:W-:Y:S02]  /*11db0*/  HADD2.F32 R20, -RZ, R13.reuse.H0_H0 ;  /* 0x2000000dff147230 */ /* 0x101fe40000004100 */
[----:B------:R-:W-:Y:S02]  /*11dc0*/  HADD2.F32 R13, -RZ, R13.H1_H1 ;  /* 0x3000000dff0d7230 */ /* 0x000fe40000004100 */
[----:B------:R-:W-:Y:S02]  /*11dd0*/  HADD2.F32 R7, -RZ, R12.H0_H0 ;  /* 0x2000000cff077230 */ /* 0x000fe40000004100 */
[C---:B------:R-:W-:Y:S01]  /*11de0*/  FMUL.FTZ R29, R20.reuse, R27 ;  /* 0x0000001b141d7220 */ /* 0x040fe20000410000 */
[----:B------:R-:W-:Y:S01]  /*11df0*/  FMUL.FTZ R31, R20, R25 ;  /* 0x00000019141f7220 */ /* 0x000fe20000410000 */
[----:B------:R-:W-:-:S02]  /*11e00*/  HADD2.F32 R20, -RZ, R72.H0_H0 ;  /* 0x20000048ff147230 */ /* 0x000fc40000004100 */
[----:B------:R-:W-:Y:S01]  /*11e10*/  FMUL.FTZ R28, R13, R26 ;  /* 0x0000001a0d1c7220 */ /* 0x000fe20000410000 */
[----:B------:R-:W-:Y:S02]  /*11e20*/  HADD2.F32 R21, -RZ, R14.H0_H0 ;  /* 0x2000000eff157230 */ /* 0x000fe40000004100 */
[--C-:B------:R-:W-:Y:S02]  /*11e30*/  HADD2.F32 R24, -RZ, R15.reuse.H0_H0 ;  /* 0x2000000fff187230 */ /* 0x100fe40000004100 */
        /* <DEDUP_REMOVED lines=9> */
[-C--:B------:R-:W-:Y:S01]  /*11ed0*/  FMUL.FTZ R4, R13, R20.reuse ;  /* 0x000000140d047220 */ /* 0x080fe20000410000 */
[----:B------:R-:W-:Y:S01]  /*11ee0*/  FFMA.FTZ R30, R9, R20, -R28 ;  /* 0x00000014091e7223 */ /* 0x000fe2000001081c */
[C---:B------:R-:W-:Y:S01]  /*11ef0*/  FMUL.FTZ R13, R7.reuse, R85 ;  /* 0x00000055070d7220 */ /* 0x040fe20000410000 */
[----:B------:R-:W-:Y:S02]  /*11f00*/  HADD2.F32 R20, -RZ, R84.H0_H0 ;  /* 0x20000054ff147230 */ /* 0x000fe40000004100 */
[----:B------:R-:W-:Y:S01]  /*11f10*/  FMUL.FTZ R28, R7, R86 ;  /* 0x00000056071c7220 */ /* 0x000fe20000410000 */
[----:B------:R-:W-:Y:S01]  /*11f20*/  FFMA.FTZ R26, R9, R26, R4 ;  /* 0x0000001a091a7223 */ /* 0x000fe20000010004 */
[----:B------:R-:W-:-:S02]  /*11f30*/  HADD2.F32 R5, -RZ, R10.H0_H0 ;  /* 0x2000000aff057230 */ /* 0x000fc40000004100 */
[C---:B------:R-:W-:Y:S01]  /*11f40*/  FFMA.FTZ R86, R0.reuse, R86, -R13 ;  /* 0x0000005600567223 */ /* 0x040fe2000001080d */
[--C-:B------:R-:W-:Y:S02]  /*11f50*/  HADD2.F32 R4, -RZ, R87.reuse.H0_H0 ;  /* 0x20000057ff047230 */ /* 0x100fe40000004100 */
[----:B------:R-:W-:Y:S01]  /*11f60*/  FFMA.FTZ R28, R0, R85, R28 ;  /* 0x00000055001c7223 */ /* 0x000fe2000001001c */
[----:B------:R-:W-:Y:S02]  /*11f70*/  HADD2.F32 R7, -RZ, R84.H1_H1 ;  /* 0x30000054ff077230 */ /* 0x000fe40000004100 */
[C---:B------:R-:W-:Y:S01]  /*11f80*/  FMUL.FTZ R0, R21.reuse, R20 ;  /* 0x0000001415007220 */ /* 0x040fe20000410000 */
[----:B------:R-:W-:Y:S02]  /*11f90*/  HADD2.F32 R87, -RZ, R87.H1_H1 ;  /* 0x30000057ff577230 */ /* 0x000fe40000004100 */
[----:B------:R-:W-:Y:S01]  /*11fa0*/  FMUL.FTZ R32, R21, R4 ;  /* 0x0000000415207220 */ /* 0x000fe20000410000 */
[----:B------:R-:W-:-:S02]  /*11fb0*/  HADD2.F32 R6, -RZ, R11.H0_H0 ;  /* 0x2000000bff067230 */ /* 0x000fc40000004100 */
[C---:B------:R-:W-:Y:S01]  /*11fc0*/  FFMA.FTZ R25, R5.reuse, R4, -R0 ;  /* 0x0000000405197223 */ /* 0x040fe20000010800 */
[C---:B------:R-:W-:Y:S01]  /*11fd0*/  FMUL.FTZ R9, R24.reuse, R7 ;  /* 0x0000000718097220 */ /* 0x040fe20000410000 */
[----:B------:R-:W-:Y:S02]  /*11fe0*/  HADD2.F32 R4, -RZ, R33.H0_H0 ;  /* 0x20000021ff047230 */ /* 0x000fe40000004100 */
[-C--:B------:R-:W-:Y:S01]  /*11ff0*/  FMUL.FTZ R24, R24, R87.reuse ;  /* 0x0000005718187220 */ /* 0x080fe20000410000 */
[----:B------:R-:W-:Y:S02]  /*12000*/  HADD2.F32 R0, -RZ, R74.H0_H0 ;  /* 0x2000004aff007230 */ /* 0x000fe40000004100 */
[----:B------:R-:W-:Y:S01]  /*12010*/  FFMA.FTZ R32, R5, R20, R32 ;  /* 0x0000001405207223 */ /* 0x000fe20000010020 */
[----:B------:R-:W-:Y:S02]  /*12020*/  HADD2.F32 R11, -RZ, R11.H1_H1 ;  /* 0x3000000bff0b7230 */ /* 0x000fe40000004100 */
[C---:B------:R-:W-:Y:S01]  /*12030*/  FFMA.FTZ R87, R6.reuse, R87, -R9 ;  /* 0x0000005706577223 */ /* 0x040fe20000010809 */
[----:B------:R-:W-:Y:S01]  /*12040*/  FFMA.FTZ R24, R6, R7, R24 ;  /* 0x0000000706187223 */ /* 0x000fe20000010018 */
[C---:B------:R-:W-:Y:S01]  /*12050*/  FMUL.FTZ R20, R15.reuse, R4 ;  /* 0x000000040f147220 */ /* 0x040fe20000410000 */
[----:B------:R-:W-:Y:S01]  /*12060*/  FMUL.FTZ R6, R15, R0 ;  /* 0x000000000f067220 */ /* 0x000fe20000410000 */
[----:B------:R-:W-:-:S02]  /*12070*/  HADD2.F32 R9, -RZ, R35.H0_H0 ;  /* 0x20000023ff097230 */ /* 0x000fc40000004100 */
[----:B------:R-:W-:Y:S02]  /*12080*/  HADD2.F32 R13, -RZ, R34.H0_H0 ;  /* 0x20000022ff0d7230 */ /* 0x000fe40000004100 */
[C---:B------:R-:W-:Y:S01]  /*12090*/  FFMA.FTZ R20, R11.reuse, R0, -R20 ;  /* 0x000000000b147223 */ /* 0x040fe20000010814 */
[----:B------:R-:W-:Y:S02]  /*120a0*/  HADD2.F32 R5, -RZ, R37.H0_H0 ;  /* 0x20000025ff057230 */ /* 0x000fe40000004100 */
[----:B------:R-:W-:Y:S01]  /*120b0*/  FFMA.FTZ R33, R11, R4, R6 ;  /* 0x000000040b217223 */ /* 0x000fe20000010006 */
[----:B------:R-:W-:Y:S02]  /*120c0*/  HADD2.F32 R7, -RZ, R36.H0_H0 ;  /* 0x20000024ff077230 */ /* 0x000fe40000004100 */
[----:B------:R-:W-:Y:S01]  /*120d0*/  FMUL.FTZ R11, R12, R9 ;  /* 0x000000090c0b7220 */ /* 0x000fe20000410000 */
[----:B------:R-:W-:Y:S02]  /*120e0*/  HADD2.F32 R8, -RZ, R8.H1_H1 ;  /* 0x30000008ff087230 */ /* 0x000fe40000004100 */
[----:B------:R-:W-:Y:S01]  /*120f0*/  FMUL.FTZ R27, R14, R13 ;  /* 0x0000000d0e1b7220 */ /* 0x000fe20000410000 */
[----:B------:R-:W-:-:S02]  /*12100*/  HADD2.F32 R10, -RZ, R10.H1_H1 ;  /* 0x3000000aff0a7230 */ /* 0x000fc40000004100 */
[----:B------:R-:W-:Y:S01]  /*12110*/  FMUL.FTZ R12, R12, R5 ;  /* 0x000000050c0c7220 */ /* 0x000fe20000410000 */
[----:B------:R-:W-:Y:S01]  /*12120*/  FMUL.FTZ R14, R14, R7 ;  /* 0x000000070e0e7220 */ /* 0x000fe20000410000 */
[----:B------:R-:W-:Y:S01]  /*12130*/  FFMA.FTZ R15, R8, R5, -R11 ;  /* 0x00000005080f7223 */ /* 0x000fe2000001080b */
[----:B------:R-:W-:Y:S01]  /*12140*/  F2FP.F16.F32.PACK_AB R11, R20, R87 ;  /* 0x00000057140b723e */ /* 0x000fe200000000ff */
[----:B------:R-:W-:Y:S01]  /*12150*/  FFMA.FTZ R0, R10, R7, -R27 ;  /* 0x000000070a007223 */ /* 0x000fe2000001081b */
[----:B------:R-:W-:Y:S01]  /*12160*/  FFMA.FTZ R21, R8, R9, R12 ;  /* 0x0000000908157223 */ /* 0x000fe2000001000c */
[----:B------:R-:W-:Y:S01]  /*12170*/  FFMA.FTZ R13, R10, R13, R14 ;  /* 0x0000000d0a0d7223 */ /* 0x000fe2000001000e */
[----:B------:R-:W-:Y:S02]  /*12180*/  F2FP.F16.F32.PACK_AB R9, R30, R29 ;  /* 0x0000001d1e09723e */ /* 0x000fe400000000ff */
[----:B------:R-:W-:Y:S02]  /*12190*/  F2FP.F16.F32.PACK_AB R8, R15, R86 ;  /* 0x000000560f08723e */ /* 0x000fe400000000ff */
[----:B------:R-:W-:-:S02]  /*121a0*/  F2FP.F16.F32.PACK_AB R10, R0, R25 ;  /* 0x00000019000a723e */ /* 0x000fc400000000ff */
[----:B------:R-:W-:Y:S02]  /*121b0*/  F2FP.F16.F32.PACK_AB R7, R33, R24 ;  /* 0x000000182107723e */ /* 0x000fe400000000ff */
[----:B------:R-:W-:Y:S01]  /*121c0*/  F2FP.F16.F32.PACK_AB R5, R26, R31 ;  /* 0x0000001f1a05723e */ /* 0x000fe200000000ff */
[----:B------:R3:W-:Y:S01]  /*121d0*/  STS.128 [R38], R8 ;  /* 0x0000000826007388 */ /* 0x0007e20000000c00 */
[----:B------:R-:W-:Y:S02]  /*121e0*/  F2FP.F16.F32.PACK_AB R4, R21, R28 ;  /* 0x0000001c1504723e */ /* 0x000fe400000000ff */
[----:B------:R-:W-:-:S05]  /*121f0*/  F2FP.F16.F32.PACK_AB R6, R13, R32 ;  /* 0x000000200d06723e */ /* 0x000fca00000000ff */
[----:B------:R3:W-:Y:S02]  /*12200*/  STS.128 [R3+0x10400], R4 ;  /* 0x0104000403007388 */ /* 0x0007e40000000c00 */
.L_x_1716:
[----:B------:R-:W-:Y:S05]  /*12210*/  BSYNC B0 ;  /* 0x0000000000007941 */ /* 0x000fea0003800000 */
.L_x_1676:
        /* <DEDUP_REMOVED lines=8> */
.L_x_1673:
[----:B------:R-:W-:-:S13]  /*122a0*/  ISETP.NE.AND P0, PT, R225, 0x3, PT ;  /* 0x00000003e100780c */ /* 0x000fda0003f05270 */
[----:B------:R-:W-:Y:S05]  /*122b0*/  @!P0 BRA `(.L_x_1751) ;  /* 0x0000000000048947 */ /* 0x000fea0003800000 */
[----:B------:R-:W-:Y:S01]  /*122c0*/  BPT.TRAP 0x1 ;  /* 0x000000040000795c */ /* 0x000fe20000300000 */
.L_x_1751:
[----:B0-234-:R-:W-:Y:S01]  /*122d0*/  IMAD R8, R204, 0x8, R18 ;  /* 0x00000008cc087824 */ /* 0x01dfe200078e0212 */
[----:B-1----:R-:W-:-:S04]  /*122e0*/  SHF.L.U32 R3, R218, 0x1f, RZ ;  /* 0x0000001fda037819 */ /* 0x002fc800000006ff */
[----:B------:R0:W1:Y:S01]  /*122f0*/  SYNCS.PHASECHK.TRANS64.TRYWAIT P1, [R8+URZ+0x30830], R3 ;  /* 0x03083003080075a7 */ /* 0x000062000802017f */
[----:B------:R-:W-:Y:S05]  /*12300*/  @!P0 BRA `(.L_x_1752) ;  /* 0x0000000000048947 */ /* 0x000fea0003800000 */
[----:B------:R-:W-:Y:S01]  /*12310*/  BPT.TRAP 0x1 ;  /* 0x000000040000795c */ /* 0x000fe20000300000 */
.L_x_1752:
[----:B------:R-:W-:Y:S01]  /*12320*/  IADD3 R0, R18, 0x20400, RZ ;  /* 0x0002040012007810 */ /* 0x000fe20007ffe0ff */
[----:B------:R-:W-:Y:S01]  /*12330*/  IMAD.MOV.U32 R7, RZ, RZ, 0x40000040 ;  /* 0x40000040ff077424 */ /* 0x000fe200078e00ff */
[----:B------:R-:W-:Y:S02]  /*12340*/  LOP3.LUT R6, R2, 0x10000, RZ, 0xfc, !PT ;  /* 0x0001000002067812 */ /* 0x000fe400078efcff */
[----:B------:R-:W-:-:S04]  /*12350*/  SHF.R.U32.HI R0, RZ, 0x4, R0 ;  /* 0x00000004ff007819 */ /* 0x000fc80000011600 */
[----:B------:R-:W-:-:S04]  /*12360*/  LOP3.LUT R0, R0, 0x3fff, RZ, 0xc0, !PT ;  /* 0x00003fff00007812 */ /* 0x000fc800078ec0ff */
[----:B------:R-:W-:-:S05]  /*12370*/  LOP3.LUT R0, R0, 0x10000, RZ, 0xfc, !PT ;  /* 0x0001000000007812 */ /* 0x000fca00078efcff */
[----:B------:R2:W-:Y:S01]  /*12380*/  STL [R1+0x44], R0 ;  /* 0x0000440001007387 */ /* 0x0005e20000100800 */
[----:B-1----:R-:W-:Y:S05]  /*12390*/  @P1 BRA `(.L_x_1753) ;  /* 0x0000000000081947 */ /* 0x002fea0003800000 */
[----:B------:R-:W1:Y:S02]  /*123a0*/  SYNCS.PHASECHK.TRANS64.TRYWAIT P1, [R8+URZ+0x30830], R3 ;  /* 0x03083003080075a7 */ /* 0x000e64000802017f */
[----:B-1----:R-:W-:Y:S05]  /*123b0*/  @!P1 BRA `(.L_x_1754) ;  /* 0x0000017c008c9947 */ /* 0x002fea0003800000 */
.L_x_1753:
[----:B--2---:R-:W2:Y:S01]  /*123c0*/  LDL R0, [R1+0x44] ;  /* 0x0000440001007983 */ /* 0x004ea20000100800 */
[----:B01----:R-:W-:Y:S01]  /*123d0*/  IMAD.MOV.U32 R3, RZ, RZ, 0x40000040 ;  /* 0x40000040ff037424 */ /* 0x003fe200078e00ff */
[----:B------:R-:W-:Y:S05]  /*123e0*/  WARPSYNC.ALL ;  /* 0x0000000000007948 */ /* 0x000fea0003800000 */
[C---:B------:R-:W-:Y:S01]  /*123f0*/  R2UR UR4, R6.reuse ;  /* 0x00000000060472ca */ /* 0x040fe200000e0000 */
[----:B-----5:R-:W-:Y:S01]  /*12400*/  WARPGROUP.ARRIVE ;  /* 0x00000000000079c5 */ /* 0x020fe20000000000 */
[----:B------:R-:W-:Y:S01]  /*12410*/  R2UR UR5, R7 ;  /* 0x00000000070572ca */ /* 0x000fe200000e0000 */
[C---:B------:R-:W-:Y:S01]  /*12420*/  VIADD R64, R6.reuse, 0x2 ;  /* 0x0000000206407836 */ /* 0x040fe20000000000 */
[----:B------:R-:W-:Y:S01]  /*12430*/  R2UR UR7, R3 ;  /* 0x00000000030772ca */ /* 0x000fe200000e0000 */
[----:B------:R-:W-:Y:S01]  /*12440*/  IMAD.MOV.U32 R65, RZ, RZ, 0x40000040 ;  /* 0x40000040ff417424 */ /* 0x000fe200078e00ff */
[----:B------:R-:W-:Y:S01]  /*12450*/  MOV R63, 0x40000040 ;  /* 0x40000040003f7802 */ /* 0x000fe20000000f00 */
[----:B------:R-:W-:Y:S01]  /*12460*/  IMAD.MOV.U32 R5, RZ, RZ, 0x40000040 ;  /* 0x40000040ff057424 */ /* 0x000fe200078e00ff */
[C---:B------:R-:W-:Y:S01]  /*12470*/  IADD3 R56, R6.reuse, 0x402, RZ ;  /* 0x0000040206387810 */ /* 0x040fe20007ffe0ff */
[C---:B------:R-:W-:Y:S01]  /*12480*/  VIADD R62, R6.reuse, 0x4 ;  /* 0x00000004063e7836 */ /* 0x040fe20000000000 */
[----:B------:R-:W-:Y:S01]  /*12490*/  MOV R215, 0x40000040 ;  /* 0x4000004000d77802 */ /* 0x000fe20000000f00 */
[C---:B------:R-:W-:Y:S01]  /*124a0*/  VIADD R60, R6.reuse, 0x6 ;  /* 0x00000006063c7836 */ /* 0x040fe20000000000 */
[C---:B------:R-:W-:Y:S01]  /*124b0*/  IADD3 R208, R6.reuse, 0x804, RZ ;  /* 0x0000080406d07810 */ /* 0x040fe20007ffe0ff */
[----:B------:R-:W-:Y:S01]  /*124c0*/  IMAD.MOV.U32 R61, RZ, RZ, 0x40000040 ;  /* 0x40000040ff3d7424 */ /* 0x000fe200078e00ff */
[----:B------:R-:W-:Y:S01]  /*124d0*/  MOV R21, 0x40000040 ;  /* 0x4000004000157802 */ /* 0x000fe20000000f00 */
[C---:B------:R-:W-:Y:S01]  /*124e0*/  VIADD R58, R6.reuse, 0x400 ;  /* 0x00000400063a7836 */ /* 0x040fe20000000000 */
[----:B------:R-:W-:Y:S01]  /*124f0*/  IADD3 R10, R6, 0xc06, RZ ;  /* 0x00000c06060a7810 */ /* 0x000fe20007ffe0ff */
[----:B------:R-:W-:Y:S01]  /*12500*/  IMAD.MOV.U32 R59, RZ, RZ, 0x40000040 ;  /* 0x40000040ff3b7424 */ /* 0x000fe200078e00ff */
[----:B------:R0:W-:Y:S01]  /*12510*/  STL.64 [R1+0x38], R64 ;  /* 0x0000384001007387 */ /* 0x0001e20000100a00 */
[----:B------:R-:W-:-:S02]  /*12520*/  IMAD.MOV.U32 R57, RZ, RZ, 0x40000040 ;  /* 0x40000040ff397424 */ /* 0x000fc400078e00ff */
[C---:B------:R-:W-:Y:S01]  /*12530*/  VIADD R216, R6.reuse, 0x404 ;  /* 0x0000040406d87836 */ /* 0x040fe20000000000 */
[----:B------:R0:W-:Y:S01]  /*12540*/  STL.64 [R1+0x30], R62 ;  /* 0x0000303e01007387 */ /* 0x0001e20000100a00 */
[----:B------:R-:W-:Y:S02]  /*12550*/  IMAD.MOV.U32 R217, RZ, RZ, 0x40000040 ;  /* 0x40000040ffd97424 */ /* 0x000fe400078e00ff */
[C---:B------:R-:W-:Y:S01]  /*12560*/  VIADD R214, R6.reuse, 0x406 ;  /* 0x0000040606d67836 */ /* 0x040fe20000000000 */
[----:B------:R0:W-:Y:S01]  /*12570*/  STL.64 [R1+0x28], R60 ;  /* 0x0000283c01007387 */ /* 0x0001e20000100a00 */
[C---:B------:R-:W-:Y:S02]  /*12580*/  VIADD R212, R6.reuse, 0x800 ;  /* 0x0000080006d47836 */ /* 0x040fe40000000000 */
[----:B------:R-:W-:Y:S01]  /*12590*/  IMAD.MOV.U32 R213, RZ, RZ, 0x40000040 ;  /* 0x40000040ffd57424 */ /* 0x000fe200078e00ff */
[----:B------:R0:W-:Y:S01]  /*125a0*/  STL.64 [R1+0x20], R58 ;  /* 0x0000203a01007387 */ /* 0x0001e20000100a00 */
[----:B------:R-:W-:-:S02]  /*125b0*/  VIADD R210, R6, 0x802 ;  /* 0x0000080206d27836 */ /* 0x000fc40000000000 */
[----:B------:R-:W-:Y:S01]  /*125c0*/  IMAD.MOV.U32 R211, RZ, RZ, 0x40000040 ;  /* 0x40000040ffd37424 */ /* 0x000fe200078e00ff */
[----:B------:R0:W-:Y:S01]  /*125d0*/  STL.64 [R1+0x18], R56 ;  /* 0x0000183801007387 */ /* 0x0001e20000100a00 */
[----:B------:R-:W-:Y:S02]  /*125e0*/  IMAD.MOV.U32 R209, RZ, RZ, 0x40000040 ;  /* 0x40000040ffd17424 */ /* 0x000fe400078e00ff */
[C---:B------:R-:W-:Y:S02]  /*125f0*/  VIADD R206, R6.reuse, 0x806 ;  /* 0x0000080606ce7836 */ /* 0x040fe40000000000 */
[----:B------:R-:W-:Y:S02]  /*12600*/  IMAD.MOV.U32 R207, RZ, RZ, 0x40000040 ;  /* 0x40000040ffcf7424 */ /* 0x000fe400078e00ff */
[C---:B------:R-:W-:Y:S02]  /*12610*/  VIADD R20, R6.reuse, 0xc00 ;  /* 0x00000c0006147836 */ /* 0x040fe40000000000 */
[----:B------:R-:W-:-:S02]  /*12620*/  VIADD R14, R6, 0xc02 ;  /* 0x00000c02060e7836 */ /* 0x000fc40000000000 */
[----:B------:R-:W-:Y:S02]  /*12630*/  IMAD.MOV.U32 R15, RZ, RZ, 0x40000040 ;  /* 0x40000040ff0f7424 */ /* 0x000fe400078e00ff */
[----:B------:R-:W-:Y:S02]  /*12640*/  VIADD R12, R6, 0xc04 ;  /* 0x00000c04060c7836 */ /* 0x000fe40000000000 */
[----:B------:R-:W-:Y:S02]  /*12650*/  IMAD.MOV.U32 R13, RZ, RZ, 0x40000040 ;  /* 0x40000040ff0d7424 */ /* 0x000fe400078e00ff */
[----:B------:R-:W-:Y:S02]  /*12660*/  IMAD.MOV.U32 R11, RZ, RZ, 0x40000040 ;  /* 0x40000040ff0b7424 */ /* 0x000fe400078e00ff */
[----:B------:R-:W-:Y:S02]  /*12670*/  IMAD.MOV.U32 R3, RZ, RZ, 0x40000040 ;  /* 0x40000040ff037424 */ /* 0x000fe400078e00ff */
[----:B--2---:R-:W-:-:S05]  /*12680*/  IMAD R2, R204, 0x800, R0 ;  /* 0x00000800cc027824 */ /* 0x004fca00078e0200 */
[C---:B------:R-:W-:Y:S02]  /*12690*/  R2UR UR6, R2.reuse ;  /* 0x00000000020672ca */ /* 0x040fe400000e0000 */
[----:B------:R-:W-:-:S11]  /*126a0*/  IADD3 R4, R2, 0x2, RZ ;  /* 0x0000000202047810 */ /* 0x000fd60007ffe0ff */
[----:B------:R-:W-:Y:S01]  /*126b0*/  HGMMA.64x64x16.F32 R24, gdesc[UR4], RZ, !UPT, gsb0 ;  /* 0x00e00000041879f0 */ /* 0x000fe2000c0008ff */
[----:B------:R-:W-:Y:S02]  /*126c0*/  R2UR UR4, R64 ;  /* 0x00000000400472ca */ /* 0x000fe400000e0000 */
[----:B------:R-:W-:Y:S02]  /*126d0*/  R2UR UR5, R65 ;  /* 0x00000000410572ca */ /* 0x000fe400000e0000 */
[----:B------:R-:W-:Y:S01]  /*126e0*/  R2UR UR6, R4 ;  /* 0x00000000040672ca */ /* 0x000fe200000e0000 */
[----:B------:R-:W-:Y:S01]  /*126f0*/  VIADD R4, R2, 0x4 ;  /* 0x0000000402047836 */ /* 0x000fe20000000000 */
[----:B------:R-:W-:Y:S01]  /*12700*/  R2UR UR7, R5 ;  /* 0x00000000050772ca */ /* 0x000fe200000e0000 */
[----:B------:R-:W-:Y:S01]  /*12710*/  IMAD.MOV.U32 R5, RZ, RZ, 0x40000040 ;  /* 0x40000040ff057424 */ /* 0x000fe200078e00ff */
[----:B------:R-:W-:Y:S02]  /*12720*/  WARPGROUP.DEPBAR.LE gsb0, 0x0 ;  /* 0x00008000000079c5 */ /* 0x000fe40000010000 */
[----:B------:R-:W-:-:S09]  /*12730*/  WARPGROUP.ARRIVE ;  /* 0x00000000000079c5 */ /* 0x000fd20000000000 */
[----:B------:R-:W-:Y:S01]  /*12740*/  HGMMA.64x64x16.F32 R24, gdesc[UR4], R24, gsb0 ;  /* 0x00e00000041879f0 */ /* 0x000fe20008000818 */
[----:B------:R-:W-:Y:S02]  /*12750*/  R2UR UR4, R62 ;  /* 0x000000003e0472ca */ /* 0x000fe400000e0000 */
[----:B------:R-:W-:Y:S02]  /*12760*/  R2UR UR5, R63 ;  /* 0x000000003f0572ca */ /* 0x000fe400000e0000 */
[----:B------:R-:W-:Y:S01]  /*12770*/  R2UR UR6, R4 ;  /* 0x00000000040672ca */ /* 0x000fe200000e0000 */
[----:B------:R-:W-:Y:S01]  /*12780*/  VIADD R4, R2, 0x6 ;  /* 0x0000000602047836 */ /* 0x000fe20000000000 */
[----:B------:R-:W-:Y:S02]  /*12790*/  R2UR UR7, R5 ;  /* 0x00000000050772ca */ /* 0x000fe400000e0000 */
[----:B------:R-:W-:Y:S01]  /*127a0*/  MOV R5, 0x40000040 ;  /* 0x4000004000057802 */ /* 0x000fe20000000f00 */
[----:B------:R-:W-:-:S02]  /*127b0*/  WARPGROUP.DEPBAR.LE gsb0, 0x0 ;  /* 0x00008000000079c5 */ /* 0x000fc40000010000 */
[----:B------:R-:W-:-:S08]  /*127c0*/  WARPGROUP.ARRIVE ;  /* 0x00000000000079c5 */ /* 0x000fd00000000000 */
[----:B------:R-:W-:Y:S01]  /*127d0*/  HGMMA.64x64x16.F32 R24, gdesc[UR4], R24, gsb0 ;  /* 0x00e00000041879f0 */ /* 0x000fe20008000818 */
        /* <DEDUP_REMOVED lines=20> */
[----:B------:R-:W-:Y:S02]  /*12920*/  R2UR UR6, R4 ;  /* 0x00000000040672ca */ /* 0x000fe400000e0000 */
[----:B------:R-:W-:Y:S01]  /*12930*/  R2UR UR7, R5 ;  /* 0x00000000050772ca */ /* 0x000fe200000e0000 */
[----:B------:R-:W-:Y:S01]  /*12940*/  IMAD.MOV.U32 R5, RZ, RZ, 0x40000040 ;  /* 0x40000040ff057424 */ /* 0x000fe200078e00ff */
[----:B------:R-:W-:Y:S01]  /*12950*/  IADD3 R4, R2, 0x204, RZ ;  /* 0x0000020402047810 */ /* 0x000fe20007ffe0ff */
        /* <DEDUP_REMOVED lines=69> */
[C---:B------:R-:W-:Y:S01]  /*12db0*/  VIADD R4, R2.reuse, 0x604 ;  /* 0x0000060402047836 */ /* 0x040fe20000000000 */
[----:B------:R-:W-:Y:S01]  /*12dc0*/  R2UR UR7, R5 ;  /* 0x00000000050772ca */ /* 0x000fe200000e0000 */
[----:B------:R-:W-:Y:S02]  /*12dd0*/  IMAD.MOV.U32 R5, RZ, RZ, 0x40000040 ;  /* 0x40000040ff057424 */ /* 0x000fe400078e00ff */
[----:B------:R-:W-:Y:S01]  /*12de0*/  VIADD R2, R2, 0x606 ;  /* 0x0000060602027836 */ /* 0x000fe20000000000 */
[----:B------:R-:W-:-:S02]  /*12df0*/  WARPGROUP.DEPBAR.LE gsb0, 0x0 ;  /* 0x00008000000079c5 */ /* 0x000fc40000010000 */
[----:B------:R-:W-:-:S07]  /*12e00*/  WARPGROUP.ARRIVE ;  /* 0x00000000000079c5 */ /* 0x000fce0000000000 */
[----:B------:R-:W-:Y:S01]  /*12e10*/  HGMMA.64x64x16.F32 R24, gdesc[UR4], R24, gsb0 ;  /* 0x00e00000041879f0 */ /* 0x000fe20008000818 */
[----:B------:R-:W-:Y:S02]  /*12e20*/  R2UR UR4, R12 ;  /* 0x000000000c0472ca */ /* 0x000fe400000e0000 */
[----:B------:R-:W-:Y:S02]  /*12e30*/  R2UR UR5, R13 ;  /* 0x000000000d0572ca */ /* 0x000fe400000e0000 */
[----:B------:R-:W-:Y:S02]  /*12e40*/  R2UR UR6, R4 ;  /* 0x00000000040672ca */ /* 0x000fe400000e0000 */
[----:B------:R-:W-:Y:S01]  /*12e50*/  R2UR UR7, R5 ;  /* 0x00000000050772ca */ /* 0x000fe200000e0000 */
[----:B------:R-:W-:Y:S02]  /*12e60*/  WARPGROUP.DEPBAR.LE gsb0, 0x0 ;  /* 0x00008000000079c5 */ /* 0x000fe40000010000 */
[----:B------:R-:W-:-:S10]  /*12e70*/  WARPGROUP.ARRIVE ;  /* 0x00000000000079c5 */ /* 0x000fd40000000000 */
[----:B------:R-:W-:Y:S01]  /*12e80*/  HGMMA.64x64x16.F32 R24, gdesc[UR4], R24, gsb0 ;  /* 0x00e00000041879f0 */ /* 0x000fe20008000818 */
[----:B------:R-:W-:Y:S02]  /*12e90*/  R2UR UR4, R10 ;  /* 0x000000000a0472ca */ /* 0x000fe400000e0000 */
[----:B------:R-:W-:Y:S02]  /*12ea0*/  R2UR UR5, R11 ;  /* 0x000000000b0572ca */ /* 0x000fe400000e0000 */
[----:B------:R-:W-:Y:S02]  /*12eb0*/  R2UR UR6, R2 ;  /* 0x00000000020672ca */ /* 0x000fe400000e0000 */
[----:B------:R-:W-:Y:S01]  /*12ec0*/  R2UR UR7, R3 ;  /* 0x00000000030772ca */ /* 0x000fe200000e0000 */
[----:B------:R-:W-:Y:S02]  /*12ed0*/  WARPGROUP.DEPBAR.LE gsb0, 0x0 ;  /* 0x00008000000079c5 */ /* 0x000fe40000010000 */
[----:B------:R-:W-:-:S10]  /*12ee0*/  WARPGROUP.ARRIVE ;  /* 0x00000000000079c5 */ /* 0x000fd40000000000 */
[----:B------:R-:W-:Y:S03]  /*12ef0*/  HGMMA.64x64x16.F32 R24, gdesc[UR4], R24, gsb0 ;  /* 0x00e00000041879f0 */ /* 0x000fe60008000818 */
[----:B------:R-:W-:Y:S02]  /*12f00*/  WARPGROUP.DEPBAR.LE gsb0, 0x0 ;  /* 0x00008000000079c5 */ /* 0x000fe40000010000 */
[----:B0-----:R-:W-:Y:S05]  /*12f10*/  @!P0 BRA `(.L_x_1755) ;  /* 0x0000000000048947 */ /* 0x001fea0003800000 */
[----:B------:R-:W-:Y:S01]  /*12f20*/  BPT.TRAP 0x1 ;  /* 0x000000040000795c */ /* 0x000fe20000300000 */
.L_x_1755:
[----:B------:R-:W2:Y:S01]  /*12f30*/  LDL R0, [R1+0x64] ;  /* 0x0000640001007983 */ /* 0x000ea20000100800 */
[----:B------:R-:W0:Y:S03]  /*12f40*/  LDC R72, c[0x0][0x448] ;  /* 0x00011200ff487b82 */ /* 0x000e260000000800 */
[----:B------:R-:W2:Y:S04]  /*12f50*/  LDL R70, [R1+0x4c] ;  /* 0x00004c0001467983 */ /* 0x000ea80000100800 */
[----:B------:R-:W3:Y:S01]  /*12f60*/  LDL R9, [R1+0x4] ;  /* 0x0000040001097983 */ /* 0x000ee20000100800 */
[----:B------:R-:W1:Y:S03]  /*12f70*/  LDC.64 R56, c[0x0][0x9e0] ;  /* 0x00027800ff387b82 */ /* 0x000e660000000a00 */
[----:B------:R-:W4:Y:S01]  /*12f80*/  LDL R65, [R1+0x8] ;  /* 0x0000080001417983 */ /* 0x000f220000100800 */
[----:B------:R-:W-:Y:S01]  /*12f90*/  LOP3.LUT R22, R22, 0xffffffbf, RZ, 0xc0, !PT ;  /* 0xffffffbf16167812 */ /* 0x000fe200078ec0ff */
[----:B------:R-:W-:Y:S01]  /*12fa0*/  ULDC UR4, c[0x0][0x9dc] ;  /* 0x0002770000047ab9 */ /* 0x000fe20000000800 */
[----:B0-----:R-:W-:-:S13]  /*12fb0*/  ISETP.NE.AND P1, PT, R72, 0x1, PT ;  /* 0x000000014800780c */ /* 0x001fda0003f25270 */
[----:B------:R-:W0:Y:S08]  /*12fc0*/  @P1 LDC R3, c[0x0][0x44c] ;  /* 0x00011300ff031b82 */ /* 0x000e300000000800 */
[----:B------:R-:W5:Y:S01]  /*12fd0*/  @P1 LDC R4, c[0x0][0x450] ;  /* 0x00011400ff041b82 */ /* 0x000f620000000800 */
[----:B------:R-:W-:Y:S01]  /*12fe0*/  @P1 LOP3.LUT R22, R22, 0x40, RZ, 0xfc, !PT ;  /* 0x0000004016161812 */ /* 0x000fe200078efcff */
[----:B------:R-:W-:-:S03]  /*12ff0*/  IMAD.U32 R223, RZ, RZ, UR4 ;  /* 0x00000004ffdf7e24 */ /* 0x000fc6000f8e00ff */
[----:B------:R-:W-:Y:S02]  /*13000*/  LOP3.LUT R22, R22, 0xffffffdf, RZ, 0xc0, !PT ;  /* 0xffffffdf16167812 */ /* 0x000fe400078ec0ff */
[----:B------:R-:W-:Y:S01]  /*13010*/  LEA R58, R95, 0xffffffc0, 0x6 ;  /* 0xffffffc05f3a7811 */ /* 0x000fe200078e30ff */
[----:B--2---:R-:W-:-:S04]  /*13020*/  IMAD.IADD R0, R0, 0x1, R70 ;  /* 0x0000000100007824 */ /* 0x004fc800078e0246 */
[----:B0-----:R-:W-:Y:S01]  /*13030*/  @P1 IMAD.HI.U32 R3, R0, R3, RZ ;  /* 0x0000000300031227 */ /* 0x001fe200078e00ff */
[----:B------:R-:W-:-:S04]  /*13040*/  MOV R2, R0 ;  /* 0x0000000000027202 */ /* 0x000fc80000000f00 */
[----:B-----5:R-:W-:Y:S01]  /*13050*/  @P1 SHF.R.U32.HI R2, RZ, R4, R3 ;  /* 0x00000004ff021219 */ /* 0x020fe20000011603 */
[----:B------:R-:W-:Y:S02]  /*13060*/  IMAD.MOV.U32 R4, RZ, RZ, -0x40 ;  /* 0xffffffc0ff047424 */ /* 0x000fe400078e00ff */
[----:B------:R-:W-:Y:S02]  /*13070*/  VIADD R0, R8, 0x30840 ;  /* 0x0003084008007836 */ /* 0x000fe40000000000 */
[----:B------:R-:W0:Y:S01]  /*13080*/  SHFL.IDX PT, R8, R2, RZ, 0x1c1f ;  /* 0x001c1fff02087589 */ /* 0x000e2200000e0000 */
[----:B------:R-:W-:-:S04]  /*13090*/  IMAD R5, R95, R4, 0x40 ;  /* 0x000000405f057424 */ /* 0x000fc800078e0204 */
[----:B------:R-:W-:Y:S01]  /*130a0*/  VIADD R3, R5, 0x1 ;  /* 0x0000000105037836 */ /* 0x000fe20000000000 */
[----:B---3--:R-:W-:Y:S02]  /*130b0*/  PRMT R0, R9, 0x654, R0 ;  /* 0x0000065409007816 */ /* 0x008fe40000000000 */
[----:B-1----:R-:W-:Y:S01]  /*130c0*/  ISETP.GE.AND P1, PT, R57, 0x1, PT ;  /* 0x000000013900780c */ /* 0x002fe20003f26270 */
[----:B----4-:R-:W-:Y:S01]  /*130d0*/  IMAD R3, R65, -0x2, R3 ;  /* 0xfffffffe41037824 */ /* 0x010fe200078e0203 */
[----:B------:R1:W-:Y:S01]  /*130e0*/  SYNCS.ARRIVE.TRANS64.RED.A1T0 RZ, [R0+URZ], RZ ;  /* 0x000000ff00ff79a7 */ /* 0x0003e2000810043f */
[----:B------:R-:W-:-:S03]  /*130f0*/  LOP3.LUT R4, RZ, R223, RZ, 0x33, !PT ;  /* 0x000000dfff047212 */ /* 0x000fc600078e33ff */
[----:B------:R-:W-:Y:S02]  /*13100*/  IADD3 R3, -R219, R3, R220 ;  /* 0x00000003db037210 */ /* 0x000fe40007ffe1dc */
[----:B-1----:R-:W-:-:S03]  /*13110*/  IADD3 R0, R220, R5, RZ ;  /* 0x00000005dc007210 */ /* 0x002fc60007ffe0ff */
[C---:B------:R-:W-:Y:S02]  /*13120*/  IMAD.IADD R60, R3.reuse, 0x1, R56 ;  /* 0x00000001033c7824 */ /* 0x040fe400078e0238 */
[----:B------:R-:W-:Y:S02]  /*13130*/  IMAD.IADD R61, R3, 0x1, R4 ;  /* 0x00000001033d7824 */ /* 0x000fe400078e0204 */
[----:B------:R-:W-:Y:S01]  /*13140*/  IMAD R59, R65, -0x2, R0 ;  /* 0xfffffffe413b7824 */ /* 0x000fe200078e0200 */
[----:B------:R-:W-:Y:S01]  /*13150*/  @P1 LOP3.LUT R22, R22, 0x20, RZ, 0xfc, !PT ;  /* 0x0000002016161812 */ /* 0x000fe200078efcff */
[----:B0-----:R-:W-:-:S03]  /*13160*/  IMAD.IADD R4, R61, 0x1, R8 ;  /* 0x000000013d047824 */ /* 0x001fc600078e0208 */
[----:B------:R-:W-:Y:S01]  /*13170*/  VIADDMNMX R0, R8, R60, R59, PT ;  /* 0x0000003c08007246 */ /* 0x000fe2000380013b */
[----:B------:R-:W-:Y:S06]  /*13180*/  @!P1 BRA `(.L_x_1756) ;  /* 0x0000000000509947 */ /* 0x000fec0003800000 */
[----:B------:R-:W-:Y:S01]  /*13190*/  IADD3 R3, -R219, R220, R8 ;  /* 0x000000dcdb037210 */ /* 0x000fe20007ffe108 */
[----:B------:R-:W-:Y:S03]  /*131a0*/  BSSY B0, `(.L_x_1757) ;  /* 0x000000e000007945 */ /* 0x000fe60003800000 */
[----:B------:R-:W-:-:S13]  /*131b0*/  ISETP.GT.AND P1, PT, R3, -0x1, PT ;  /* 0xffffffff0300780c */ /* 0x000fda0003f24270 */
        /* <DEDUP_REMOVED lines=8> */
.L_x_1758:
[----:B------:R-:W-:-:S13]  /*13240*/  ISETP.NE.AND P1, PT, R57, 0x1, PT ;  /* 0x000000013900780c */ /* 0x000fda0003f25270 */
[----:B------:R-:W0:Y:S02]  /*13250*/  @P1 LDC.64 R8, c[0x0][0x9e8] ;  /* 0x00027a00ff081b82 */ /* 0x000e240000000a00 */
[----:B0-----:R-:W-:-:S05]  /*13260*/  @P1 IMAD.HI.U32 R8, R3, R8, RZ ;  /* 0x0000000803081227 */ /* 0x001fca00078e00ff */
[----:B------:R-:W-:-:S07]  /*13270*/  @P1 SHF.R.U32.HI R3, RZ, R9, R8 ;  /* 0x00000009ff031219 */ /* 0x000fce0000011608 */
.L_x_1759:
[----:B------:R-:W-:Y:S05]  /*13280*/  BSYNC B0 ;  /* 0x0000000000007941 */ /* 0x000fea0003800000 */
.L_x_1757:
[----:B------:R-:W-:-:S04]  /*13290*/  IMAD R3, R3, R57, -R58 ;  /* 0x0000003903037224 */ /* 0x000fc800078e0a3a */
[----:B------:R-:W-:-:S05]  /*132a0*/  IMAD R3, R65, -0x2, R3 ;  /* 0xfffffffe41037824 */ /* 0x000fca00078e0203 */
[----:B------:R-:W-:Y:S02]  /*132b0*/  VIMNMX R4, R4, R3, !PT ;  /* 0x0000000304047248 */ /* 0x000fe40007fe0100 */
[----:B------:R-:W-:-:S07]  /*132c0*/  VIADDMNMX R0, R3, R57, R0, PT ;  /* 0x0000003903007246 */ /* 0x000fce0003800100 */
.L_x_1756:
[C---:B------:R-:W-:Y:S01]  /*132d0*/  ISETP.GE.AND P2, PT, R5.reuse, 0x9, PT ;  /* 0x000000090500780c */ /* 0x040fe20003f46270 */
[----:B------:R-:W0:Y:S01]  /*132e0*/  SHFL.IDX PT, R2, R2, 0x1, 0x1c1f ;  /* 0x003c1f0002027f89 */ /* 0x000e2200000e0000 */
[C---:B------:R-:W-:Y:S02]  /*132f0*/  ISETP.GE.AND P1, PT, R5.reuse, 0x2, PT ;  /* 0x000000020500780c */ /* 0x040fe40003f26270 */
[C---:B------:R-:W-:Y:S02]  /*13300*/  ISETP.GT.AND P3, PT, R4.reuse, 0x8, !P2 ;  /* 0x000000080400780c */ /* 0x040fe40005764270 */
[----:B------:R-:W-:Y:S02]  /*13310*/  ISETP.GT.AND P4, PT, R4, 0x1, !P1 ;  /* 0x000000010400780c */ /* 0x000fe40004f84270 */
[----:B------:R-:W-:Y:S02]  /*13320*/  ISETP.LT.OR P3, PT, R0, 0x9, P3 ;  /* 0x000000090000780c */ /* 0x000fe40001f61670 */
[----:B------:R-:W-:-:S02]  /*13330*/  ISETP.GE.AND P5, PT, R5, 0xa, PT ;  /* 0x0000000a0500780c */ /* 0x000fc40003fa6270 */
[----:B------:R-:W-:Y:S02]  /*13340*/  FSEL R73, R28, -INF , !P3 ;  /* 0xff8000001c497808 */ /* 0x000fe40005800000 */
[----:B------:R-:W-:Y:S02]  /*13350*/  ISETP.LT.OR P4, PT, R0, 0x2, P4 ;  /* 0x000000020000780c */ /* 0x000fe40002781670 */
[----:B------:R-:W-:Y:S02]  /*13360*/  ISETP.GT.AND P3, PT, R4, 0x9, !P5 ;  /* 0x000000090400780c */ /* 0x000fe40006f64270 */
[----:B------:R-:W-:Y:S02]  /*13370*/  FSEL R71, R25, -INF , !P4 ;  /* 0xff80000019477808 */ /* 0x000fe40006000000 */
        /* <DEDUP_REMOVED lines=26> */
[C---:B------:R-:W-:Y:S02]  /*13520*/  ISETP.GE.AND P4, PT, R5.reuse, 0x22, PT ;  /* 0x000000220500780c */ /* 0x040fe40003f86270 */
        /* <DEDUP_REMOVED lines=26> */
[----:B------:R-:W-:Y:S02]  /*136d0*/  ISETP.GE.AND P3, PT, R5, 0x39, PT ;  /* 0x000000390500780c */ /* 0x000fe40003f66270 */
[----:B------:R-:W-:Y:S02]  /*136e0*/  P2R R28, PR, RZ, 0x20 ;  /* 0x00000020ff1c7803 */ /* 0x000fe40000000000 */
[----:B------:R-:W-:-:S02]  /*136f0*/  ISETP.GT.AND P4, PT, R4, 0x38, !P3 ;  /* 0x000000380400780c */ /* 0x000fc40005f84270 */
[----:B------:R-:W-:Y:S02]  /*13700*/  ISETP.GE.AND P5, PT, R5, 0x3a, PT ;  /* 0x0000003a0500780c */ /* 0x000fe40003fa6270 */
[----:B------:R-:W-:-:S04]  /*13710*/  ISETP.LT.OR P4, PT, R0, 0x39, P4 ;  /* 0x000000390000780c */ /* 0x000fc80002781670 */
[----:B------:R-:W-:Y:S02]  /*13720*/  FSEL R3, R52, -INF , !P4 ;  /* 0xff80000034037808 */ /* 0x000fe40006000000 */
[----:B------:R-:W-:-:S04]  /*13730*/  ISETP.GT.AND P4, PT, R4, RZ, !P6 ;  /* 0x000000ff0400720c */ /* 0x000fc80007784270 */
[----:B------:R-:W-:-:S04]  /*13740*/  ISETP.LT.OR P4, PT, R0, 0x1, P4 ;  /* 0x000000010000780c */ /* 0x000fc80002781670 */
[----:B------:R-:W-:Y:S02]  /*13750*/  FSEL R69, R24, -INF , !P4 ;  /* 0xff80000018457808 */ /* 0x000fe40006000000 */
[----:B------:R-:W-:Y:S01]  /*13760*/  ISETP.GT.AND P4, PT, R4, 0x39, !P5 ;  /* 0x000000390400780c */ /* 0x000fe20006f84270 */
[----:B0-----:R-:W-:-:S03]  /*13770*/  IMAD.IADD R4, R61, 0x1, R2 ;  /* 0x000000013d047824 */ /* 0x001fc600078e0202 */
[----:B------:R-:W-:Y:S02]  /*13780*/  ISETP.LT.OR P4, PT, R0, 0x3a, P4 ;  /* 0x0000003a0000780c */ /* 0x000fe40002781670 */
[----:B------:R-:W-:Y:S02]  /*13790*/  VIADDMNMX R0, R2, R60, R59, PT ;  /* 0x0000003c02007246 */ /* 0x000fe4000380013b */
[----:B------:R-:W-:Y:S02]  /*137a0*/  FSEL R53, R53, -INF , !P4 ;  /* 0xff80000035357808 */ /* 0x000fe40006000000 */
[----:B------:R-:W-:-:S13]  /*137b0*/  ISETP.GE.AND P4, PT, R57, 0x1, PT ;  /* 0x000000013900780c */ /* 0x000fda0003f86270 */
[----:B------:R-:W-:Y:S05]  /*137c0*/  @!P4 BRA `(.L_x_1760) ;  /* 0x000000000050c947 */ /* 0x000fea0003800000 */
        /* <DEDUP_REMOVED lines=11> */
.L_x_1762:
[----:B------:R-:W-:-:S13]  /*13880*/  ISETP.NE.AND P4, PT, R57, 0x1, PT ;  /* 0x000000013900780c */ /* 0x000fda0003f85270 */
[----:B------:R-:W0:Y:S02]  /*13890*/  @P4 LDC.64 R60, c[0x0][0x9e8] ;  /* 0x00027a00ff3c4b82 */ /* 0x000e240000000a00 */
[----:B0-----:R-:W-:-:S05]  /*138a0*/  @P4 IMAD.HI.U32 R8, R2, R60, RZ ;  /* 0x0000003c02084227 */ /* 0x001fca00078e00ff */
[----:B------:R-:W-:-:S07]  /*138b0*/  @P4 SHF.R.U32.HI R2, RZ, R61, R8 ;  /* 0x0000003dff024219 */ /* 0x000fce0000011608 */
.L_x_1763:
[----:B------:R-:W-:Y:S05]  /*138c0*/  BSYNC B0 ;  /* 0x0000000000007941 */ /* 0x000fea0003800000 */
.L_x_1761:
[----:B------:R-:W-:-:S04]  /*138d0*/  IMAD R2, R2, R57, -R58 ;  /* 0x0000003902027224 */ /* 0x000fc800078e0a3a */
[----:B------:R-:W-:-:S05]  /*138e0*/  IMAD R5, R65, -0x2, R2 ;  /* 0xfffffffe41057824 */ /* 0x000fca00078e0202 */
[----:B------:R-:W-:Y:S02]  /*138f0*/  VIMNMX R4, R4, R5, !PT ;  /* 0x0000000504047248 */ /* 0x000fe40007fe0100 */
[----:B------:R-:W-:-:S07]  /*13900*/  VIADDMNMX R0, R5, R57, R0, PT ;  /* 0x0000003905007246 */ /* 0x000fce0003800100 */
.L_x_1760:
[----:B------:R-:W-:Y:S01]  /*13910*/  FMNMX.FTZ R2, R69, R71, !PT ;  /* 0x0000004745027209 */ /* 0x000fe20007810000 */
[----:B------:R-:W-:Y:S01]  /*13920*/  ULDC UR4, c[0x0][0x988] ;  /* 0x0002620000047ab9 */ /* 0x000fe20000000800 */
        /* <DEDUP_REMOVED lines=14> */
[C---:B------:R-:W-:Y:S02]  /*13a10*/  ISETP.GT.AND P2, PT, R4.reuse, 0x8, !P2 ;  /* 0x000000080400780c */ /* 0x040fe40005744270 */
[----:B------:R-:W-:Y:S02]  /*13a20*/  ISETP.GT.AND P1, PT, R4, 0x10, !P1 ;  /* 0x000000100400780c */ /* 0x000fe40004f24270 */
[----:B------:R-:W-:-:S02]  /*13a30*/  FMNMX.FTZ R2, R29, R2, !PT ;  /* 0x000000021d027209 */ /* 0x000fc40007810000 */
[C---:B------:R-:W-:Y:S02]  /*13a40*/  ISETP.LT.OR P2, PT, R0.reuse, 0x9, P2 ;  /* 0x000000090000780c */ /* 0x040fe40001741670 */
[----:B------:R-:W-:Y:S02]  /*13a50*/  ISETP.LT.OR P1, PT, R0, 0x11, P1 ;  /* 0x000000110000780c */ /* 0x000fe40000f21670 */
[----:B------:R-:W-:Y:S02]  /*13a60*/  FMNMX.FTZ R2, R41, R2, !PT ;  /* 0x0000000229027209 */ /* 0x000fe40007810000 */
[----:B------:R-:W-:Y:S02]  /*13a70*/  FSEL R59, R30, -INF , !P2 ;  /* 0xff8000001e3b7808 */ /* 0x000fe40005000000 */
[----:B------:R-:W-:Y:S02]  /*13a80*/  ISETP.NE.AND P2, PT, R63, RZ, PT ;  /* 0x000000ff3f00720c */ /* 0x000fe40003f45270 */
[----:B------:R-:W-:-:S02]  /*13a90*/  FSEL R63, R34, -INF , !P1 ;  /* 0xff800000223f7808 */ /* 0x000fc40004800000 */
[----:B------:R-:W-:Y:S02]  /*13aa0*/  FMNMX.FTZ R2, R25, R2, !PT ;  /* 0x0000000219027209 */ /* 0x000fe40007810000 */
[----:B------:R-:W-:Y:S02]  /*13ab0*/  ISETP.NE.AND P1, PT, R32, RZ, PT ;  /* 0x000000ff2000720c */ /* 0x000fe40003f25270 */
[----:B------:R-:W-:Y:S02]  /*13ac0*/  FMNMX.FTZ R2, R45, R2, !PT ;  /* 0x000000022d027209 */ /* 0x000fe40007810000 */
[----:B------:R-:W-:Y:S02]  /*13ad0*/  ISETP.GT.AND P1, PT, R4, 0x11, !P1 ;  /* 0x000000110400780c */ /* 0x000fe40004f24270 */
[----:B------:R-:W-:Y:S02]  /*13ae0*/  FMNMX.FTZ R2, R9, R2, !PT ;  /* 0x0000000209027209 */ /* 0x000fe40007810000 */
[----:B------:R-:W-:-:S02]  /*13af0*/  ISETP.LT.OR P1, PT, R0, 0x12, P1 ;  /* 0x000000120000780c */ /* 0x000fc40000f21670 */
[----:B------:R-:W-:Y:S02]  /*13b00*/  ISETP.GT.AND P6, PT, R4, RZ, !P6 ;  /* 0x000000ff0400720c */ /* 0x000fe400077c4270 */
[----:B------:R-:W-:Y:S02]  /*13b10*/  FMNMX.FTZ R2, R49, R2, !PT ;  /* 0x0000000231027209 */ /* 0x000fe40007810000 */
[----:B------:R-:W-:Y:S02]  /*13b20*/  FSEL R35, R35, -INF , !P1 ;  /* 0xff80000023237808 */ /* 0x000fe40004800000 */
[----:B------:R-:W-:Y:S02]  /*13b30*/  ISETP.NE.AND P1, PT, R64, RZ, PT ;  /* 0x000000ff4000720c */ /* 0x000fe40003f25270 */
[----:B------:R-:W-:Y:S02]  /*13b40*/  ISETP.LT.OR P6, PT, R0, 0x1, P6 ;  /* 0x000000010000780c */ /* 0x000fe400037c1670 */
[----:B------:R-:W-:-:S02]  /*13b50*/  FMNMX.FTZ R2, R3, R2, !PT ;  /* 0x0000000203027209 */ /* 0x000fc40007810000 */
[----:B------:R-:W-:Y:S02]  /*13b60*/  ISETP.GT.AND P1, PT, R4, 0x18, !P1 ;  /* 0x000000180400780c */ /* 0x000fe40004f24270 */
[----:B------:R-:W-:Y:S02]  /*13b70*/  FSEL R31, R26, -INF , !P6 ;  /* 0xff8000001a1f7808 */ /* 0x000fe40007000000 */
[----:B------:R-:W-:Y:S02]  /*13b80*/  FMNMX.FTZ R26, R53, R2, !PT ;  /* 0x00000002351a7209 */ /* 0x000fe40007810000 */
[----:B------:R-:W-:Y:S02]  /*13b90*/  ISETP.LT.OR P1, PT, R0, 0x19, P1 ;  /* 0x000000190000780c */ /* 0x000fe40000f21670 */
[----:B------:R-:W-:Y:S01]  /*13ba0*/  ISETP.NE.AND P4, PT, R44, RZ, PT ;  /* 0x000000ff2c00720c */ /* 0x000fe20003f85270 */
[----:B------:R-:W0:Y:S01]  /*13bb0*/  SHFL.BFLY PT, R5, R26, 0x2, 0x1f ;  /* 0x0c401f001a057f89 */ /* 0x000e2200000e0000 */
[----:B------:R-:W-:-:S02]  /*13bc0*/  FSEL R65, R38, -INF , !P1 ;  /* 0xff80000026417808 */ /* 0x000fc40004800000 */
[----:B------:R-:W-:Y:S02]  /*13bd0*/  ISETP.NE.AND P1, PT, R36, RZ, PT ;  /* 0x000000ff2400720c */ /* 0x000fe40003f25270 */
[----:B------:R-:W-:Y:S02]  /*13be0*/  MOV R2, UR4 ;  /* 0x0000000400027c02 */ /* 0x000fe40008000f00 */
[C---:B------:R-:W-:Y:S02]  /*13bf0*/  ISETP.GT.AND P1, PT, R4.reuse, 0x19, !P1 ;  /* 0x000000190400780c */ /* 0x040fe40004f24270 */
[----:B------:R-:W-:Y:S02]  /*13c00*/  ISETP.GT.AND P3, PT, R4, 0x38, !P3 ;  /* 0x000000380400780c */ /* 0x000fe40005f64270 */
[----:B------:R-:W-:Y:S02]  /*13c10*/  ISETP.LT.OR P1, PT, R0, 0x1a, P1 ;  /* 0x0000001a0000780c */ /* 0x000fe40000f21670 */
[----:B------:R-:W-:-:S02]  /*13c20*/  ISETP.GT.AND P5, PT, R4, 0x39, !P5 ;  /* 0x000000390400780c */ /* 0x000fc40006fa4270 */
[----:B------:R-:W-:Y:S02]  /*13c30*/  FSEL R39, R39, -INF , !P1 ;  /* 0xff80000027277808 */ /* 0x000fe40004800000 */
[----:B------:R-:W-:Y:S02]  /*13c40*/  ISETP.NE.AND P1, PT, R66, RZ, PT ;  /* 0x000000ff4200720c */ /* 0x000fe40003f25270 */
[----:B------:R-:W-:Y:S02]  /*13c50*/  ISETP.LT.OR P3, PT, R0, 0x39, P3 ;  /* 0x000000390000780c */ /* 0x000fe40001f61670 */
[----:B------:R-:W-:Y:S02]  /*13c60*/  ISETP.GT.AND P1, PT, R4, 0x20, !P1 ;  /* 0x000000200400780c */ /* 0x000fe40004f24270 */
[C---:B------:R-:W-:Y:S02]  /*13c70*/  ISETP.LT.OR P5, PT, R0.reuse, 0x3a, P5 ;  /* 0x0000003a0000780c */ /* 0x040fe40002fa1670 */
[----:B------:R-:W-:-:S02]  /*13c80*/  ISETP.LT.OR P1, PT, R0, 0x21, P1 ;  /* 0x000000210000780c */ /* 0x000fc40000f21670 */
[----:B0-----:R-:W-:Y:S02]  /*13c90*/  FMNMX.FTZ R28, R26, R5, !PT ;  /* 0x000000051a1c7209 */ /* 0x001fe40007810000 */
[----:B------:R-:W-:Y:S02]  /*13ca0*/  FSEL R67, R42, -INF , !P1 ;  /* 0xff8000002a437808 */ /* 0x000fe40004800000 */
[----:B------:R-:W-:Y:S01]  /*13cb0*/  ISETP.NE.AND P1, PT, R40, RZ, PT ;  /* 0x000000ff2800720c */ /* 0x000fe20003f25270 */
[----:B------:R-:W0:Y:S01]  /*13cc0*/  SHFL.BFLY PT, R5, R28, 0x1, 0x1f ;  /* 0x0c201f001c057f89 */ /* 0x000e2200000e0000 */
[----:B------:R-:W-:Y:S02]  /*13cd0*/  FSEL R55, R55, -INF , !P5 ;  /* 0xff80000037377808 */ /* 0x000fe40006800000 */
[----:B------:R-:W-:-:S04]  /*13ce0*/  ISETP.GT.AND P1, PT, R4, 0x21, !P1 ;  /* 0x000000210400780c */ /* 0x000fc80004f24270 */
[----:B------:R-:W-:-:S04]  /*13cf0*/  ISETP.LT.OR P1, PT, R0, 0x22, P1 ;  /* 0x000000220000780c */ /* 0x000fc80000f21670 */
[----:B------:R-:W-:Y:S02]  /*13d00*/  FSEL R43, R43, -INF , !P1 ;  /* 0xff8000002b2b7808 */ /* 0x000fe40004800000 */
[----:B------:R-:W-:Y:S02]  /*13d10*/  ISETP.GT.AND P1, PT, R4, 0x28, !P2 ;  /* 0x000000280400780c */ /* 0x000fe40005724270 */
[----:B------:R-:W-:Y:S02]  /*13d20*/  ISETP.NE.AND P2, PT, R68, RZ, PT ;  /* 0x000000ff4400720c */ /* 0x000fe40003f45270 */
[----:B------:R-:W-:-:S04]  /*13d30*/  ISETP.LT.OR P1, PT, R0, 0x29, P1 ;  /* 0x000000290000780c */ /* 0x000fc80000f21670 */
[----:B------:R-:W-:Y:S02]  /*13d40*/  FSEL R27, R46, -INF , !P1 ;  /* 0xff8000002e1b7808 */ /* 0x000fe40004800000 */
[----:B------:R-:W-:Y:S02]  /*13d50*/  ISETP.GT.AND P1, PT, R4, 0x29, !P4 ;  /* 0x000000290400780c */ /* 0x000fe40006724270 */
[----:B0-----:R-:W-:Y:S02]  /*13d60*/  FMNMX.FTZ R5, R28, R5, !PT ;  /* 0x000000051c057209 */ /* 0x001fe40007810000 */
[----:B------:R-:W-:Y:S02]  /*13d70*/  ISETP.LT.OR P1, PT, R0, 0x2a, P1 ;  /* 0x0000002a0000780c */ /* 0x000fe40000f21670 */
[----:B------:R-:W-:Y:S01]  /*13d80*/  ISETP.NE.AND P4, PT, R48, RZ, PT ;  /* 0x000000ff3000720c */ /* 0x000fe20003f85270 */
[----:B------:R-:W-:Y:S01]  /*13d90*/  FMUL.FTZ R24, R5, R2 ;  /* 0x0000000205187220 */ /* 0x000fe20000410000 */
[----:B------:R-:W-:-:S02]  /*13da0*/  FSEL R47, R47, -INF , !P1 ;  /* 0xff8000002f2f7808 */ /* 0x000fc40004800000 */
[----:B------:R-:W-:-:S04]  /*13db0*/  FSETP.NEU.FTZ.AND P1, PT, R5, -INF , PT ;  /* 0xff8000000500780b */ /* 0x000fc80003f3d000 */
[----:B------:R-:W-:Y:S02]  /*13dc0*/  FSEL R30, R24, RZ, P1 ;  /* 0x000000ff181e7208 */ /* 0x000fe40000800000 */
[----:B------:R-:W-:Y:S02]  /*13dd0*/  FMNMX.FTZ R24, R31, R8, !PT ;  /* 0x000000081f187209 */ /* 0x000fe40007810000 */
[C---:B------:R-:W-:Y:S01]  /*13de0*/  ISETP.GT.AND P1, PT, R4.reuse, 0x30, !P2 ;  /* 0x000000300400780c */ /* 0x040fe20005724270 */
[--C-:B------:R-:W-:Y:S01]  /*13df0*/  FFMA.FTZ R26, R71, R2, -R30.reuse ;  /* 0x00000002471a7223 */ /* 0x100fe2000001081e */
[----:B------:R-:W-:Y:S01]  /*13e00*/  FMNMX.FTZ R24, R59, R24, !PT ;  /* 0x000000183b187209 */ /* 0x000fe20007810000 */
[-CC-:B------:R-:W-:Y:S01]  /*13e10*/  FFMA.FTZ R28, R79, R2.reuse, -R30.reuse ;  /* 0x000000024f1c7223 */ /* 0x180fe2000001081e */
[----:B------:R-:W-:Y:S01]  /*13e20*/  ISETP.GT.AND P2, PT, R4, 0x31, !P4 ;  /* 0x000000310400780c */ /* 0x000fe20006744270 */
[--C-:B------:R-:W-:Y:S01]  /*13e30*/  FFMA.FTZ R4, R69, R2, -R30.reuse ;  /* 0x0000000245047223 */ /* 0x100fe2000001081e */
[----:B------:R-:W-:Y:S01]  /*13e40*/  FMNMX.FTZ R24, R61, R24, !PT ;  /* 0x000000183d187209 */ /* 0x000fe20007810000 */
[----:B------:R0:W-:Y:S01]  /*13e50*/  MUFU.EX2 R75, R26 ;  /* 0x0000001a004b7308 */ /* 0x0001e20000000800 */
[C---:B------:R-:W-:Y:S01]  /*13e60*/  ISETP.LT.OR P1, PT, R0.reuse, 0x31, P1 ;  /* 0x000000310000780c */ /* 0x040fe20000f21670 */
[--C-:B------:R-:W-:Y:S01]  /*13e70*/  FFMA.FTZ R37, R37, R2, -R30.reuse ;  /* 0x0000000225257223 */ /* 0x100fe2000001081e */
[----:B------:R-:W-:Y:S01]  /*13e80*/  FMNMX.FTZ R24, R63, R24, !PT ;  /* 0x000000183f187209 */ /* 0x000fe20007810000 */
[-CC-:B------:R-:W-:Y:S01]  /*13e90*/  FFMA.FTZ R33, R33, R2.reuse, -R30.reuse ;  /* 0x0000000221217223 */ /* 0x180fe2000001081e */
[----:B------:R-:W-:Y:S01]  /*13ea0*/  ISETP.LT.OR P2, PT, R0, 0x32, P2 ;  /* 0x000000320000780c */ /* 0x000fe20001741670 */
[--C-:B------:R-:W-:Y:S01]  /*13eb0*/  FFMA.FTZ R0, R73, R2, -R30.reuse ;  /* 0x0000000249007223 */ /* 0x100fe2000001081e */
[----:B------:R-:W-:Y:S01]  /*13ec0*/  FMNMX.FTZ R24, R35, R24, !PT ;  /* 0x0000001823187209 */ /* 0x000fe20007810000 */
[----:B------:R1:W-:Y:S01]  /*13ed0*/  MUFU.EX2 R196, R4 ;  /* 0x0000000400c47308 */ /* 0x0003e20000000800 */
[----:B------:R-:W-:Y:S01]  /*13ee0*/  FSEL R69, R50, -INF , !P1 ;  /* 0xff80000032457808 */ /* 0x000fe20004800000 */
[--C-:B0-----:R-:W-:Y:S01]  /*13ef0*/  FFMA.FTZ R26, R81, R2, -R30.reuse ;  /* 0x00000002511a7223 */ /* 0x101fe2000001081e */
[----:B------:R-:W-:Y:S01]  /*13f00*/  FMNMX.FTZ R24, R65, R24, !PT ;  /* 0x0000001841187209 */ /* 0x000fe20007810000 */
[-CC-:B------:R-:W-:Y:S01]  /*13f10*/  FFMA.FTZ R29, R29, R2.reuse, -R30.reuse ;  /* 0x000000021d1d7223 */ /* 0x180fe2000001081e */
[----:B------:R-:W-:Y:S01]  /*13f20*/  FSEL R51, R51, -INF , !P2 ;  /* 0xff80000033337808 */ /* 0x000fe20005000000 */
[--C-:B------:R-:W-:Y:S01]  /*13f30*/  FFMA.FTZ R41, R41, R2, -R30.reuse ;  /* 0x0000000229297223 */ /* 0x100fe2000001081e */
[----:B------:R-:W-:Y:S01]  /*13f40*/  FMNMX.FTZ R24, R39, R24, !PT ;  /* 0x0000001827187209 */ /* 0x000fe20007810000 */
[----:B------:R-:W-:Y:S01]  /*13f50*/  MUFU.EX2 R0, R0 ;  /* 0x0000000000007308 */ /* 0x000fe20000000800 */
[----:B------:R-:W-:Y:S01]  /*13f60*/  FSEL R71, R54, -INF , !P3 ;  /* 0xff80000036477808 */ /* 0x000fe20005800000 */
[--C-:B-1----:R-:W-:Y:S01]  /*13f70*/  FFMA.FTZ R4, R77, R2, -R30.reuse ;  /* 0x000000024d047223 */ /* 0x102fe2000001081e */
[----:B------:R-:W-:Y:S01]  /*13f80*/  FMNMX.FTZ R24, R67, R24, !PT ;  /* 0x0000001843187209 */ /* 0x000fe20007810000 */
[-CC-:B------:R-:W-:Y:S01]  /*13f90*/  FFMA.FTZ R25, R25, R2.reuse, -R30.reuse ;  /* 0x0000000219197223 */ /* 0x180fe2000001081e */
[----:B------:R-:W-:Y:S01]  /*13fa0*/  ISETP.NE.AND P4, PT, R72, 0x1, PT ;  /* 0x000000014800780c */ /* 0x000fe20003f85270 */
[--C-:B------:R-:W-:Y:S01]  /*13fb0*/  FFMA.FTZ R45, R45, R2, -R30.reuse ;  /* 0x000000022d2d7223 */ /* 0x100fe2000001081e */
[----:B------:R-:W-:Y:S01]  /*13fc0*/  FMNMX.FTZ R24, R43, R24, !PT ;  /* 0x000000182b187209 */ /* 0x000fe20007810000 */
[----:B------:R-:W0:Y:S01]  /*13fd0*/  MUFU.EX2 R77, R4 ;  /* 0x00000004004d7308 */ /* 0x000e220000000800 */
[-CC-:B------:R-:W-:Y:S01]  /*13fe0*/  FFMA.FTZ R9, R9, R2.reuse, -R30.reuse ;  /* 0x0000000209097223 */ /* 0x180fe2000001081e */
[--C-:B------:R-:W-:Y:S01]  /*13ff0*/  FFMA.FTZ R49, R49, R2, -R30.reuse ;  /* 0x0000000231317223 */ /* 0x100fe2000001081e */
[----:B------:R-:W-:Y:S01]  /*14000*/  FMNMX.FTZ R24, R27, R24, !PT ;  /* 0x000000181b187209 */ /* 0x000fe20007810000 */
[-CC-:B------:R-:W-:Y:S01]  /*14010*/  FFMA.FTZ R3, R3, R2.reuse, -R30.reuse ;  /* 0x0000000203037223 */ /* 0x180fe2000001081e */
[----:B------:R-:W-:-:S02]  /*14020*/  FFMA.FTZ R30, R53, R2, -R30 ;  /* 0x00000002351e7223 */ /* 0x000fc4000001081e */
[----:B------:R-:W-:Y:S01]  /*14030*/  FMNMX.FTZ R24, R47, R24, !PT ;  /* 0x000000182f187209 */ /* 0x000fe20007810000 */
[----:B------:R-:W-:Y:S02]  /*14040*/  MUFU.EX2 R28, R28 ;  /* 0x0000001c001c7308 */ /* 0x000fe40000000800 */
[----:B------:R-:W1:Y:S01]  /*14050*/  @P4 LDC R44, c[0x0][0x450] ;  /* 0x00011400ff2c4b82 */ /* 0x000e620000000800 */
[----:B------:R-:W-:-:S04]  /*14060*/  FMNMX.FTZ R24, R69, R24, !PT ;  /* 0x0000001845187209 */ /* 0x000fc80007810000 */
[----:B------:R-:W-:Y:S01]  /*14070*/  FMNMX.FTZ R24, R51, R24, !PT ;  /* 0x0000001833187209 */ /* 0x000fe20007810000 */
[----:B------:R-:W2:Y:S01]  /*14080*/  MUFU.EX2 R79, R26 ;  /* 0x0000001a004f7308 */ /* 0x000ea20000000800 */
[----:B0-----:R-:W-:Y:S02]  /*14090*/  F2FP.F16.F32.PACK_AB R198, R77, R0 ;  /* 0x000000004dc6723e */ /* 0x001fe400000000ff */
[----:B------:R-:W-:-:S04]  /*140a0*/  FMNMX.FTZ R24, R71, R24, !PT ;  /* 0x0000001847187209 */ /* 0x000fc80007810000 */
[----:B------:R-:W-:Y:S01]  /*140b0*/  FMNMX.FTZ R24, R55, R24, !PT ;  /* 0x0000001837187209 */ /* 0x000fe20007810000 */
[----:B------:R0:W-:Y:S04]  /*140c0*/  MUFU.EX2 R194, R37 ;  /* 0x0000002500c27308 */ /* 0x0001e80000000800 */
[----:B------:R-:W3:Y:S04]  /*140d0*/  SHFL.BFLY PT, R73, R24, 0x2, 0x1f ;  /* 0x0c401f0018497f89 */ /* 0x000ee800000e0000 */
[----:B------:R-:W-:Y:S01]  /*140e0*/  MUFU.EX2 R33, R33 ;  /* 0x0000002100217308 */ /* 0x000fe20000000800 */
[----:B0-----:R-:W-:Y:S01]  /*140f0*/  FADD.FTZ R37, R196, R75 ;  /* 0x0000004bc4257221 */ /* 0x001fe20000010000 */
[----:B--2---:R-:W-:-:S02]  /*14100*/  F2FP.F16.F32.PACK_AB R192, R79, R28 ;  /* 0x0000001c4fc0723e */ /* 0x004fc400000000ff */
[----:B------:R-:W-:Y:S01]  /*14110*/  F2FP.F16.F32.PACK_AB R196, R75, R196 ;  /* 0x000000c44bc4723e */ /* 0x000fe200000000ff */
[----:B------:R-:W-:-:S03]  /*14120*/  FADD.FTZ R38, R0, R37 ;  /* 0x0000002500267221 */ /* 0x000fc60000010000 */
[----:B------:R-:W-:Y:S08]  /*14130*/  MUFU.EX2 R29, R29 ;  /* 0x0000001d001d7308 */ /* 0x000ff00000000800 */
[----:B------:R0:W-:Y:S01]  /*14140*/  MUFU.EX2 R188, R41 ;  /* 0x0000002900bc7308 */ /* 0x0001e20000000800 */
[----:B---3--:R-:W-:-:S07]  /*14150*/  FMNMX.FTZ R73, R24, R73, !PT ;  /* 0x0000004918497209 */ /* 0x008fce0007810000 */
[----:B------:R-:W-:Y:S01]  /*14160*/  MUFU.EX2 R25, R25 ;  /* 0x0000001900197308 */ /* 0x000fe20000000800 */
[----:B------:R-:W2:Y:S01]  /*14170*/  SHFL.BFLY PT, R4, R73, 0x1, 0x1f ;  /* 0x0c201f0049047f89 */ /* 0x000ea200000e0000 */
[----:B0-----:R-:W0:Y:S06]  /*14180*/  @P4 LDC R41, c[0x0][0x44c] ;  /* 0x00011300ff294b82 */ /* 0x001e2c0000000800 */
[----:B------:R-:W-:Y:S08]  /*14190*/  MUFU.EX2 R190, R45 ;  /* 0x0000002d00be7308 */ /* 0x000ff00000000800 */
[----:B------:R-:W-:Y:S08]  /*141a0*/  MUFU.EX2 R9, R9 ;  /* 0x0000000900097308 */ /* 0x000ff00000000800 */
[----:B------:R-:W-:Y:S01]  /*141b0*/  MUFU.EX2 R184, R49 ;  /* 0x0000003100b87308 */ /* 0x000fe20000000800 */
[----:B--2---:R-:W-:Y:S01]  /*141c0*/  FMNMX.FTZ R4, R73, R4, !PT ;  /* 0x0000000449047209 */ /* 0x004fe20007810000 */
[----:B0-----:R-:W-:-:S03]  /*141d0*/  @P4 IMAD.HI.U32 R41, R70, R41, RZ ;  /* 0x0000002946294227 */ /* 0x001fc600078e00ff */
[C---:B------:R-:W-:Y:S01]  /*141e0*/  FSETP.NEU.FTZ.AND P1, PT, R4.reuse, -INF , PT ;  /* 0xff8000000400780b */ /* 0x040fe20003f3d000 */
[----:B------:R-:W-:Y:S02]  /*141f0*/  FMUL.FTZ R24, R4, R2 ;  /* 0x0000000204187220 */ /* 0x000fe40000410000 */
[----:B------:R-:W-:Y:S03]  /*14200*/  MUFU.EX2 R3, R3 ;  /* 0x0000000300037308 */ /* 0x000fe60000000800 */
[----:B------:R-:W-:-:S05]  /*14210*/  FSEL R24, R24, RZ, P1 ;  /* 0x000000ff18187208 */ /* 0x000fca0000800000 */
        /* <DEDUP_REMOVED lines=14> */
[----:B------:R-:W0:Y:S01]  /*14300*/  MUFU.EX2 R8, R8 ;  /* 0x0000000800087308 */ /* 0x000e220000000800 */
[-CC-:B------:R-:W-:Y:S01]  /*14310*/  FFMA.FTZ R51, R51, R2.reuse, -R24.reuse ;  /* 0x0000000233337223 */ /* 0x180fe20000010818 */
[-CC-:B------:R-:W-:Y:S01]  /*14320*/  FFMA.FTZ R71, R71, R2.reuse, -R24.reuse ;  /* 0x0000000247477223 */ /* 0x180fe20000010818 */
[----:B------:R-:W-:-:S05]  /*14330*/  FFMA.FTZ R55, R55, R2, -R24 ;  /* 0x0000000237377223 */ /* 0x000fca0000010818 */
[----:B------:R-:W-:Y:S08]  /*14340*/  MUFU.EX2 R59, R59 ;  /* 0x0000003b003b7308 */ /* 0x000ff00000000800 */
[----:B------:R-:W2:Y:S01]  /*14350*/  MUFU.EX2 R26, R61 ;  /* 0x0000003d001a7308 */ /* 0x000ea20000000800 */
[----:B0-----:R-:W-:-:S07]  /*14360*/  F2FP.F16.F32.PACK_AB R197, R8, R31 ;  /* 0x0000001f08c5723e */ /* 0x001fce00000000ff */
[----:B------:R-:W-:Y:S08]  /*14370*/  MUFU.EX2 R63, R63 ;  /* 0x0000003f003f7308 */ /* 0x000ff00000000800 */
[----:B------:R0:W3:Y:S01]  /*14380*/  MUFU.EX2 R32, R35 ;  /* 0x0000002300207308 */ /* 0x0000e20000000800 */
[----:B--2---:R-:W-:-:S07]  /*14390*/  F2FP.F16.F32.PACK_AB R199, R26, R59 ;  /* 0x0000003b1ac7723e */ /* 0x004fce00000000ff */
[----:B------:R-:W2:Y:S01]  /*143a0*/  MUFU.EX2 R65, R65 ;  /* 0x0000004100417308 */ /* 0x000ea20000000800 */
[----:B0-----:R-:W-:Y:S01]  /*143b0*/  FADD.FTZ R35, R77, R38 ;  /* 0x000000264d237221 */ /* 0x001fe20000010000 */
[----:B------:R-:W-:-:S03]  /*143c0*/  FADD.FTZ R38, R31, R8 ;  /* 0x000000081f267221 */ /* 0x000fc60000010000 */
[----:B------:R-:W-:Y:S01]  /*143d0*/  FADD.FTZ R40, R28, R35 ;  /* 0x000000231c287221 */ /* 0x000fe20000010000 */
[----:B------:R-:W-:Y:S02]  /*143e0*/  FADD.FTZ R35, R59, R38 ;  /* 0x000000263b237221 */ /* 0x000fe40000010000 */
[----:B------:R0:W4:Y:S01]  /*143f0*/  MUFU.EX2 R34, R39 ;  /* 0x0000002700227308 */ /* 0x0001220000000800 */
[----:B------:R-:W-:Y:S01]  /*14400*/  FADD.FTZ R42, R79, R40 ;  /* 0x000000284f2a7221 */ /* 0x000fe20000010000 */
[----:B------:R-:W-:Y:S01]  /*14410*/  FADD.FTZ R40, R26, R35 ;  /* 0x000000231a287221 */ /* 0x000fe20000010000 */
[----:B---3--:R-:W-:Y:S02]  /*14420*/  F2FP.F16.F32.PACK_AB R193, R32, R63 ;  /* 0x0000003f20c1723e */ /* 0x008fe400000000ff */
[----:B------:R-:W-:Y:S01]  /*14430*/  FADD.FTZ R37, R33, R42 ;  /* 0x0000002a21257221 */ /* 0x000fe20000010000 */
[----:B------:R-:W-:Y:S02]  /*14440*/  FADD.FTZ R35, R63, R40 ;  /* 0x000000283f237221 */ /* 0x000fe40000010000 */
[----:B------:R-:W3:Y:S01]  /*14450*/  MUFU.EX2 R67, R67 ;  /* 0x0000004300437308 */ /* 0x000ee20000000800 */
[----:B------:R-:W-:Y:S01]  /*14460*/  FADD.FTZ R42, R194, R37 ;  /* 0x00000025c22a7221 */ /* 0x000fe20000010000 */
[----:B------:R-:W-:Y:S01]  /*14470*/  FADD.FTZ R40, R32, R35 ;  /* 0x0000002320287221 */ /* 0x000fe20000010000 */
[----:B------:R-:W-:Y:S01]  /*14480*/  F2FP.F16.F32.PACK_AB R194, R194, R33 ;  /* 0x00000021c2c2723e */ /* 0x000fe200000000ff */
[----:B0-----:R-:W-:-:S02]  /*14490*/  IMAD.MOV.U32 R39, RZ, RZ, R70 ;  /* 0x000000ffff277224 */ /* 0x001fc400078e0046 */
[----:B------:R-:W-:Y:S01]  /*144a0*/  FADD.FTZ R37, R29, R42 ;  /* 0x0000002a1d257221 */ /* 0x000fe20000010000 */
[----:B--2---:R-:W-:Y:S01]  /*144b0*/  FADD.FTZ R35, R65, R40 ;  /* 0x0000002841237221 */ /* 0x004fe20000010000 */
[----:B-1----:R-:W-:Y:S01]  /*144c0*/  @P4 SHF.R.U32.HI R39, RZ, R44, R41 ;  /* 0x0000002cff274219 */ /* 0x002fe20000011629 */
[----:B------:R-:W0:Y:S01]  /*144d0*/  MUFU.EX2 R36, R43 ;  /* 0x0000002b00247308 */ /* 0x000e220000000800 */
[----:B------:R-:W-:Y:S01]  /*144e0*/  FADD.FTZ R42, R188, R37 ;  /* 0x00000025bc2a7221 */ /* 0x000fe20000010000 */
[----:B----4-:R-:W-:Y:S01]  /*144f0*/  FADD.FTZ R40, R34, R35 ;  /* 0x0000002322287221 */ /* 0x010fe20000010000 */
[----:B------:R-:W-:Y:S01]  /*14500*/  ISETP.GE.AND P4, PT, R57, 0x1, PT ;  /* 0x000000013900780c */ /* 0x000fe20003f86270 */
[----:B------:R-:W-:Y:S02]  /*14510*/  IMAD.IADD R39, R102, 0x1, R39 ;  /* 0x0000000166277824 */ /* 0x000fe400078e0227 */
[----:B------:R-:W-:Y:S01]  /*14520*/  FADD.FTZ R37, R25, R42 ;  /* 0x0000002a19257221 */ /* 0x000fe20000010000 */
[----:B------:R-:W-:Y:S01]  /*14530*/  F2FP.F16.F32.PACK_AB R188, R188, R29 ;  /* 0x0000001dbcbc723e */ /* 0x000fe200000000ff */
[----:B------:R-:W1:Y:S01]  /*14540*/  MUFU.EX2 R27, R27 ;  /* 0x0000001b001b7308 */ /* 0x000e620000000800 */
[----:B---3--:R-:W-:Y:S01]  /*14550*/  FADD.FTZ R35, R67, R40 ;  /* 0x0000002843237221 */ /* 0x008fe20000010000 */
[C---:B------:R-:W-:Y:S01]  /*14560*/  FADD.FTZ R40, R190.reuse, R37 ;  /* 0x00000025be287221 */ /* 0x040fe20000010000 */
[----:B------:R-:W-:Y:S01]  /*14570*/  F2FP.F16.F32.PACK_AB R190, R190, R25 ;  /* 0x00000019bebe723e */ /* 0x000fe200000000ff */
[----:B------:R-:W-:Y:S01]  /*14580*/  IMAD.IADD R56, R39, 0x1, R56 ;  /* 0x0000000127387824 */ /* 0x000fe200078e0238 */
[----:B------:R-:W-:-:S03]  /*14590*/  F2FP.F16.F32.PACK_AB R195, R34, R65 ;  /* 0x0000004122c3723e */ /* 0x000fc600000000ff */
[----:B------:R-:W2:Y:S01]  /*145a0*/  MUFU.EX2 R38, R47 ;  /* 0x0000002f00267308 */ /* 0x000ea20000000800 */
[C---:B0-----:R-:W-:Y:S01]  /*145b0*/  FADD.FTZ R0, R36.reuse, R35 ;  /* 0x0000002324007221 */ /* 0x041fe20000010000 */
[----:B------:R-:W-:Y:S01]  /*145c0*/  FADD.FTZ R35, R9, R40 ;  /* 0x0000002809237221 */ /* 0x000fe20000010000 */
[----:B------:R-:W-:-:S03]  /*145d0*/  F2FP.F16.F32.PACK_AB R189, R36, R67 ;  /* 0x0000004324bd723e */ /* 0x000fc600000000ff */
[C---:B------:R-:W-:Y:S01]  /*145e0*/  FADD.FTZ R40, R184.reuse, R35 ;  /* 0x00000023b8287221 */ /* 0x040fe20000010000 */
[----:B------:R-:W-:Y:S01]  /*145f0*/  F2FP.F16.F32.PACK_AB R184, R184, R9 ;  /* 0x00000009b8b8723e */ /* 0x000fe200000000ff */
[----:B------:R-:W0:Y:S01]  /*14600*/  MUFU.EX2 R69, R69 ;  /* 0x0000004500457308 */ /* 0x000e220000000800 */
[----:B-1----:R-:W-:Y:S01]  /*14610*/  FADD.FTZ R33, R27, R0 ;  /* 0x000000001b217221 */ /* 0x002fe20000010000 */
[----:B------:R-:W-:-:S06]  /*14620*/  FADD.FTZ R221, R3, R40 ;  /* 0x0000002803dd7221 */ /* 0x000fcc0000010000 */
        /* <DEDUP_REMOVED lines=9> */
[----:B--2---:R-:W-:Y:S01]  /*146c0*/  FADD.FTZ R9, R71, R8 ;  /* 0x0000000847097221 */ /* 0x004fe20000010000 */
[----:B------:R-:W-:Y:S02]  /*146d0*/  VIADD R8, R95, 0xfffffffe ;  /* 0xfffffffe5f087836 */ /* 0x000fe40000000000 */
[C---:B0-----:R-:W-:Y:S01]  /*146e0*/  FADD.FTZ R221, R30.reuse, R221 ;  /* 0x000000dd1edd7221 */ /* 0x041fe20000010000 */
[----:B------:R-:W-:Y:S01]  /*146f0*/  F2FP.F16.F32.PACK_AB R186, R30, R3 ;  /* 0x000000031eba723e */ /* 0x000fe200000000ff */
[C---:B-1----:R-:W-:Y:S01]  /*14700*/  FADD.FTZ R9, R0.reuse, R9 ;  /* 0x0000000900097221 */ /* 0x042fe20000010000 */
[----:B------:R-:W-:Y:S01]  /*14710*/  F2FP.F16.F32.PACK_AB R187, R0, R71 ;  /* 0x0000004700bb723e */ /* 0x000fe200000000ff */
[----:B------:R-:W-:Y:S06]  /*14720*/  @!P4 BRA `(.L_x_1764) ;  /* 0x000000000048c947 */ /* 0x000fec0003800000 */
[C---:B------:R-:W-:Y:S01]  /*14730*/  ISETP.GT.AND P1, PT, R39.reuse, RZ, PT ;  /* 0x000000ff2700720c */ /* 0x040fe20003f24270 */
[----:B------:R-:W-:Y:S01]  /*14740*/  BSSY B0, `(.L_x_1765) ;  /* 0x000000e000007945 */ /* 0x000fe20003800000 */
[----:B------:R-:W-:-:S11]  /*14750*/  IADD3 R0, R39, -0x1, RZ ;  /* 0xffffffff27007810 */ /* 0x000fd60007ffe0ff */
        /* <DEDUP_REMOVED lines=8> */
.L_x_1766:
[----:B------:R-:W-:-:S13]  /*147e0*/  ISETP.NE.AND P1, PT, R57, 0x1, PT ;  /* 0x000000013900780c */ /* 0x000fda0003f25270 */
[----:B------:R-:W0:Y:S02]  /*147f0*/  @P1 LDC.64 R24, c[0x0][0x9e8] ;  /* 0x00027a00ff181b82 */ /* 0x000e240000000a00 */
[----:B0-----:R-:W-:-:S05]  /*14800*/  @P1 IMAD.HI.U32 R24, R0, R24, RZ ;  /* 0x0000001800181227 */ /* 0x001fca00078e00ff */
[----:B------:R-:W-:-:S07]  /*14810*/  @P1 SHF.R.U32.HI R0, RZ, R25, R24 ;  /* 0x00000019ff001219 */ /* 0x000fce0000011618 */
.L_x_1767:
[----:B------:R-:W-:Y:S05]  /*14820*/  BSYNC B0 ;  /* 0x0000000000007941 */ /* 0x000fea0003800000 */
.L_x_1765:
[----:B------:R-:W-:-:S05]  /*14830*/  IMAD R57, R0, R57, R57 ;  /* 0x0000003900397224 */ /* 0x000fca00078e0239 */
[----:B------:R-:W-:-:S07]  /*14840*/  VIMNMX R56, R56, R57, PT ;  /* 0x0000003938387248 */ /* 0x000fce0003fe0100 */
.L_x_1764:
[----:B------:R-:W2:Y:S01]  /*14850*/  LDL R25, [R1+0x68] ;  /* 0x0000680001197983 */ /* 0x000ea20000100800 */
[----:B------:R-:W-:Y:S01]  /*14860*/  SHF.R.S32.HI R3, RZ, 0x1f, R56 ;  /* 0x0000001fff037819 */ /* 0x000fe20000011438 */
[----:B------:R-:W-:Y:S01]  /*14870*/  BSSY B1, `(.L_x_1768) ;  /* 0x000032b000017945 */ /* 0x000fe20003800000 */
[----:B------:R-:W-:Y:S01]  /*14880*/  IMAD.MOV.U32 R0, RZ, RZ, 0x3f800000 ;  /* 0x3f800000ff007424 */ /* 0x000fe200078e00ff */
[----:B------:R-:W-:Y:S02]  /*14890*/  CS2R R150, SRZ ;  /* 0x0000000000967805 */ /* 0x000fe4000001ff00 */
[----:B------:R-:W-:Y:S01]  /*148a0*/  LEA.HI R24, R3, R56, RZ, 0x6 ;  /* 0x0000003803187211 */ /* 0x000fe200078f30ff */
[----:B------:R-:W-:Y:S01]  /*148b0*/  IMAD.MOV.U32 R3, RZ, RZ, 0x3f800000 ;  /* 0x3f800000ff037424 */ /* 0x000fe200078e00ff */
[----:B------:R-:W-:Y:S02]  /*148c0*/  CS2R R148, SRZ ;  /* 0x0000000000947805 */ /* 0x000fe4000001ff00 */
[----:B------:R-:W-:-:S02]  /*148d0*/  CS2R R146, SRZ ;  /* 0x0000000000927805 */ /* 0x000fc4000001ff00 */
[----:B------:R-:W-:Y:S02]  /*148e0*/  SHF.R.S32.HI R24, RZ, 0x6, R24 ;  /* 0x00000006ff187819 */ /* 0x000fe40000011418 */
        /* <DEDUP_REMOVED lines=60> */
[----:B--2---:R-:W-:-:S04]  /*14cb0*/  VIMNMX R25, R25, R24, !PT ;  /* 0x0000001819197248 */ /* 0x004fc80007fe0100 */
[----:B------:R-:W-:Y:S01]  /*14cc0*/  ISETP.GE.AND P1, PT, R8, R25, PT ;  /* 0x000000190800720c */ /* 0x000fe20003f26270 */
[----:B------:R0:W-:Y:S02]  /*14cd0*/  STL [R1+0x10], R25 ;  /* 0x0000101901007387 */ /* 0x0001e40000100800 */
[----:B0-----:R-:W-:-:S10]  /*14ce0*/  CS2R R24, SRZ ;  /* 0x0000000000187805 */ /* 0x001fd4000001ff00 */
[----:B------:R-:W-:Y:S05]  /*14cf0*/  @!P1 BRA `(.L_x_1769) ;  /* 0x0000002c00889947 */ /* 0x000fea0003800000 */
[----:B------:R-:W-:Y:S01]  /*14d00*/  BSSY B0, `(.L_x_1770) ;  /* 0x00002dd000007945 */ /* 0x000fe20003800000 */
[----:B------:R-:W-:Y:S01]  /*14d10*/  IMAD.MOV.U32 R0, RZ, RZ, 0x3f800000 ;  /* 0x3f800000ff007424 */ /* 0x000fe200078e00ff */
[----:B------:R-:W-:-:S07]  /*14d20*/  MOV R151, RZ ;  /* 0x000000ff00977202 */ /* 0x000fce0000000f00 */
.L_x_1791:
[----:B------:R-:W-:-:S05]  /*14d30*/  VIADD R222, R204, 0x1 ;  /* 0x00000001ccde7836 */ /* 0x000fca0000000000 */
[----:B------:R-:W-:-:S04]  /*14d40*/  ISETP.NE.AND P1, PT, R222, 0x2, PT ;  /* 0x00000002de00780c */ /* 0x000fc80003f25270 */
[----:B------:R-:W-:Y:S02]  /*14d50*/  SEL R226, RZ, 0x1, P1 ;  /* 0x00000001ffe27807 */ /* 0x000fe40000800000 */
[----:B------:R-:W-:Y:S02]  /*14d60*/  SEL R222, R222, RZ, P1 ;  /* 0x000000ffdede7207 */ /* 0x000fe40000800000 */
[----:B------:R-:W-:Y:S01]  /*14d70*/  LOP3.LUT R226, R218, R226, RZ, 0x3c, !PT ;  /* 0x000000e2dae27212 */ /* 0x000fe200078e3cff */
[----:B------:R-:W-:Y:S06]  /*14d80*/  @!P0 BRA `(.L_x_1771) ;  /* 0x0000000000048947 */ /* 0x000fec0003800000 */
[----:B------:R-:W-:Y:S01]  /*14d90*/  BPT.TRAP 0x1 ;  /* 0x000000040000795c */ /* 0x000fe20000300000 */
.L_x_1771:
[----:B------:R-:W-:Y:S01]  /*14da0*/  IMAD R223, R222, 0x8, R18 ;  /* 0x00000008dedf7824 */ /* 0x000fe200078e0212 */
[----:B------:R-:W-:-:S04]  /*14db0*/  SHF.L.U32 R152, R226, 0x1f, RZ ;  /* 0x0000001fe2987819 */ /* 0x000fc800000006ff */
[----:B------:R0:W1:Y:S01]  /*14dc0*/  SYNCS.PHASECHK.TRANS64.TRYWAIT P1, [R223+URZ+0x30830], R152 ;  /* 0x03083098df0075a7 */ /* 0x000062000802017f */
[----:B------:R-:W-:Y:S05]  /*14dd0*/  @!P0 BRA `(.L_x_1772) ;  /* 0x0000000000048947 */ /* 0x000fea0003800000 */
[----:B------:R-:W-:Y:S01]  /*14de0*/  BPT.TRAP 0x1 ;  /* 0x000000040000795c */ /* 0x000fe20000300000 */
.L_x_1772:
[----:B------:R-:W2:Y:S01]  /*14df0*/  LDL R2, [R1+0x44] ;  /* 0x0000440001027983 */ /* 0x000ea20000100800 */
[----:B------:R-:W-:Y:S01]  /*14e00*/  BSSY B2, `(.L_x_1773) ;  /* 0x0000007000027945 */ /* 0x000fe20003800000 */
[----:B--2---:R-:W-:-:S04]  /*14e10*/  IMAD R2, R222, 0x800, R2 ;  /* 0x00000800de027824 */ /* 0x004fc800078e0202 */
[C---:B------:R-:W-:Y:S01]  /*14e20*/  VIADD R156, R2.reuse, 0x2 ;  /* 0x00000002029c7836 */ /* 0x040fe20000000000 */
[----:B------:R-:W-:Y:S01]  /*14e30*/  IADD3 R155, R2, 0x4, RZ ;  /* 0x00000004029b7810 */ /* 0x000fe20007ffe0ff */
[----:B-1----:R-:W-:Y:S06]  /*14e40*/  @P1 BRA `(.L_x_1774) ;  /* 0x0000000000081947 */ /* 0x002fec0003800000 */
[----:B------:R-:W1:Y:S02]  /*14e50*/  SYNCS.PHASECHK.TRANS64.TRYWAIT P1, [R223+URZ+0x30830], R152 ;  /* 0x03083098df0075a7 */ /* 0x000e64000802017f */
[----:B-1----:R-:W-:Y:S05]  /*14e60*/  @!P1 BRA `(.L_x_1775) ;  /* 0x0000015000f49947 */ /* 0x002fea0003800000 */
.L_x_1774:
[----:B------:R-:W-:Y:S05]  /*14e70*/  BSYNC B2 ;  /* 0x0000000000027941 */ /* 0x000fea0003800000 */
.L_x_1773:
[----:B------:R2:W-:Y:S04]  /*14e80*/  STL.64 [R1+0xd0], R18 ;  /* 0x0000d01201007387 */ /* 0x0005e80000100a00 */
[----:B--2---:R-:W2:Y:S04]  /*14e90*/  LDL.64 R18, [R1+0x38] ;  /* 0x0000380001127983 */ /* 0x004ea80000100a00 */
[----:B------:R3:W-:Y:S04]  /*14ea0*/  STL.64 [R1+0xc8], R16 ;  /* 0x0000c81001007387 */ /* 0x0007e80000100a00 */
[----:B---3--:R-:W3:Y:S04]  /*14eb0*/  LDL.64 R16, [R1+0x30] ;  /* 0x0000300001107983 */ /* 0x008ee80000100a00 */
[----:B------:R4:W-:Y:S04]  /*14ec0*/  STL.64 [R1+0xc0], R8 ;  /* 0x0000c00801007387 */ /* 0x0009e80000100a00 */
[----:B----4-:R-:W4:Y:S01]  /*14ed0*/  LDL.64 R8, [R1+0x28] ;  /* 0x0000280001087983 */ /* 0x010f220000100a00 */
[----:B01----:R-:W-:-:S02]  /*14ee0*/  IMAD.MOV.U32 R152, RZ, RZ, R2 ;  /* 0x000000ffff987224 */ /* 0x003fc400078e0002 */
[----:B------:R-:W-:Y:S01]  /*14ef0*/  VIADD R154, R2, 0x6 ;  /* 0x00000006029a7836 */ /* 0x000fe20000000000 */
[----:B------:R0:W-:Y:S02]  /*14f00*/  STL.64 [R1+0xb8], R4 ;  /* 0x0000b80401007387 */ /* 0x0001e40000100a00 */
[----:B------:R-:W-:Y:S01]  /*14f10*/  R2UR UR6, R152 ;  /* 0x00000000980672ca */ /* 0x000fe200000e0000 */
[----:B------:R-:W-:-:S05]  /*14f20*/  IMAD.MOV.U32 R152, RZ, RZ, R156 ;  /* 0x000000ffff987224 */ /* 0x000fca00078e009c */
[----:B------:R-:W-:Y:S02]  /*14f30*/  R2UR UR4, R152 ;  /* 0x00000000980472ca */ /* 0x000fe400000e0000 */
[----:B------:R-:W-:Y:S01]  /*14f40*/  MOV R152, R155 ;  /* 0x0000009b00987202 */ /* 0x000fe20000000f00 */
[----:B------:R-:W-:Y:S02]  /*14f50*/  IMAD.MOV.U32 R155, RZ, RZ, 0x40000040 ;  /* 0x40000040ff9b7424 */ /* 0x000fe400078e00ff */
[----:B------:R-:W-:Y:S01]  /*14f60*/  IMAD.MOV.U32 R153, RZ, RZ, 0x40000040 ;  /* 0x40000040ff997424 */ /* 0x000fe200078e00ff */
[----:B------:R-:W-:Y:S01]  /*14f70*/  R2UR UR8, R152 ;  /* 0x00000000980872ca */ /* 0x000fe200000e0000 */
[----:B------:R-:W-:Y:S01]  /*14f80*/  VIADD R152, R2, 0x200 ;  /* 0x0000020002987836 */ /* 0x000fe20000000000 */
[----:B------:R-:W-:Y:S01]  /*14f90*/  R2UR UR10, R154 ;  /* 0x000000009a0a72ca */ /* 0x000fe200000e0000 */
[----:B------:R-:W-:Y:S01]  /*14fa0*/  VIADD R156, R2, 0x204 ;  /* 0x00000204029c7836 */ /* 0x000fe20000000000 */
[----:B------:R-:W-:Y:S01]  /*14fb0*/  R2UR UR11, R155 ;  /* 0x000000009b0b72ca */ /* 0x000fe200000e0000 */
[----:B------:R-:W-:Y:S01]  /*14fc0*/  IMAD.MOV.U32 R157, RZ, RZ, 0x40000040 ;  /* 0x40000040ff9d7424 */ /* 0x000fe200078e00ff */
[----:B------:R-:W-:Y:S01]  /*14fd0*/  R2UR UR14, R152 ;  /* 0x00000000980e72ca */ /* 0x000fe200000e0000 */
[----:B0-----:R-:W4:Y:S01]  /*14fe0*/  LDL.64 R4, [R1+0x20] ;  /* 0x0000200001047983 */ /* 0x001f220000100a00 */
[C---:B------:R-:W-:Y:S01]  /*14ff0*/  IADD3 R152, R2.reuse, 0x206, RZ ;  /* 0x0000020602987810 */ /* 0x040fe20007ffe0ff */
[----:B------:R-:W-:Y:S01]  /*15000*/  VIADD R154, R2, 0x202 ;  /* 0x00000202029a7836 */ /* 0x000fe20000000000 */
[----:B------:R-:W-:Y:S01]  /*15010*/  R2UR UR5, R153 ;  /* 0x00000000990572ca */ /* 0x000fe200000e0000 */
[-C--:B------:R-:W-:Y:S01]  /*15020*/  FMUL.FTZ R24, R24, R3.reuse ;  /* 0x0000000318187220 */ /* 0x080fe20000410000 */
[----:B------:R-:W-:Y:S01]  /*15030*/  R2UR UR26, R152 ;  /* 0x00000000981a72ca */ /* 0x000fe200000e0000 */
[----:B------:R-:W-:Y:S01]  /*15040*/  VIADD R152, R2, 0x404 ;  /* 0x0000040402987836 */ /* 0x000fe20000000000 */
[----:B------:R-:W-:Y:S01]  /*15050*/  R2UR UR22, R156 ;  /* 0x000000009c1672ca */ /* 0x000fe200000e0000 */
[----:B------:R-:W-:Y:S01]  /*15060*/  VIADD R156, R2, 0x400 ;  /* 0x00000400029c7836 */ /* 0x000fe20000000000 */
[----:B------:R-:W-:Y:S01]  /*15070*/  R2UR UR18, R154 ;  /* 0x000000009a1272ca */ /* 0x000fe200000e0000 */
[----:B------:R-:W-:Y:S01]  /*15080*/  VIADD R154, R2, 0x402 ;  /* 0x00000402029a7836 */ /* 0x000fe20000000000 */
[----:B------:R-:W-:Y:S01]  /*15090*/  R2UR UR38, R152 ;  /* 0x00000000982672ca */ /* 0x000fe200000e0000 */
[----:B------:R-:W-:Y:S01]  /*150a0*/  VIADD R152, R2, 0x600 ;  /* 0x0000060002987836 */ /* 0x000fe20000000000 */
[----:B------:R-:W-:Y:S01]  /*150b0*/  R2UR UR30, R156 ;  /* 0x000000009c1e72ca */ /* 0x000fe200000e0000 */
[-C--:B------:R-:W-:Y:S01]  /*150c0*/  FMUL.FTZ R25, R25, R3.reuse ;  /* 0x0000000319197220 */ /* 0x080fe20000410000 */
[----:B------:R-:W-:Y:S01]  /*150d0*/  IADD3 R156, R2, 0x406, RZ ;  /* 0x00000406029c7810 */ /* 0x000fe20007ffe0ff */
[-C--:B------:R-:W-:Y:S01]  /*150e0*/  FMUL.FTZ R28, R28, R3.reuse ;  /* 0x000000031c1c7220 */ /* 0x080fe20000410000 */
[----:B------:R-:W-:Y:S01]  /*150f0*/  MOV R229, UR11 ;  /* 0x0000000b00e57c02 */ /* 0x000fe20008000f00 */
[----:B------:R-:W-:Y:S01]  /*15100*/  UMOV UR11, UR5 ;  /* 0x00000005000b7c82 */ /* 0x000fe20008000000 */
[----:B------:R-:W-:Y:S01]  /*15110*/  MOV R227, UR10 ;  /* 0x0000000a00e37c02 */ /* 0x000fe20008000f00 */
[----:B------:R-:W-:Y:S01]  /*15120*/  UMOV UR10, UR4 ;  /* 0x00000004000a7c82 */ /* 0x000fe20008000000 */
        /* <DEDUP_REMOVED lines=10> */
[----:B------:R-:W-:Y:S01]  /*151d0*/  R2UR UR5, R7 ;  /* 0x00000000070572ca */ /* 0x000fe200000e0000 */
[-C--:B------:R-:W-:Y:S01]  /*151e0*/  FMUL.FTZ R33, R33, R3.reuse ;  /* 0x0000000321217220 */ /* 0x080fe20000410000 */
[C---:B------:R-:W-:Y:S01]  /*151f0*/  R2UR UR9, R153.reuse ;  /* 0x00000000990972ca */ /* 0x040fe200000e0000 */
[-C--:B------:R-:W-:Y:S01]  /*15200*/  FMUL.FTZ R36, R36, R3.reuse ;  /* 0x0000000324247220 */ /* 0x080fe20000410000 */
[----:B------:R-:W-:Y:S01]  /*15210*/  R2UR UR15, R153 ;  /* 0x00000000990f72ca */ /* 0x000fe200000e0000 */
        /* <DEDUP_REMOVED lines=29> */
[----:B------:R-:W-:Y:S01]  /*153f0*/  WARPGROUP.ARRIVE ;  /* 0x00000000000079c5 */ /* 0x000fe20000000000 */
[-C--:B------:R-:W-:Y:S01]  /*15400*/  FMUL.FTZ R68, R68, R3.reuse ;  /* 0x0000000344447220 */ /* 0x080fe20000410000 */
[-C--:B------:R-:W-:Y:S01]  /*15410*/  FMUL.FTZ R69, R69, R3.reuse ;  /* 0x0000000345457220 */ /* 0x080fe20000410000 */
[-C--:B------:R-:W-:Y:S01]  /*15420*/  FMUL.FTZ R72, R72, R3.reuse ;  /* 0x0000000348487220 */ /* 0x080fe20000410000 */
[-C--:B------:R-:W-:Y:S01]  /*15430*/  FMUL.FTZ R73, R73, R3.reuse ;  /* 0x0000000349497220 */ /* 0x080fe20000410000 */
[-C--:B------:R-:W-:Y:S01]  /*15440*/  FMUL.FTZ R76, R76, R3.reuse ;  /* 0x000000034c4c7220 */ /* 0x080fe20000410000 */
[----:B------:R-:W-:Y:S01]  /*15450*/  HGMMA.64x64x16.F32 R152, gdesc[UR4], RZ, !UPT, gsb0 ;  /* 0x00e00000049879f0 */ /* 0x000fe2000c0008ff */
[----:B------:R-:W-:Y:S01]  /*15460*/  UMOV UR6, UR8 ;  /* 0x0000000800067c82 */ /* 0x000fe20008000000 */
[----:B------:R-:W-:Y:S01]  /*15470*/  UMOV UR7, UR9 ;  /* 0x0000000900077c82 */ /* 0x000fe20008000000 */
        /* <DEDUP_REMOVED lines=36> */
[----:B------:R-:W-:-:S02]  /*156c0*/  FMUL.FTZ R149, R149, R3 ;  /* 0x0000000395957220 */ /* 0x000fc40000410000 */
[----:B------:R-:W4:Y:S01]  /*156d0*/  LDL.64 R2, [R1+0x18] ;  /* 0x0000180001027983 */ /* 0x000f220000100a00 */
        /* <DEDUP_REMOVED lines=66> */
[----:B--2---:R-:W-:-:S02]  /*15b00*/  R2UR UR8, R18 ;  /* 0x00000000120872ca */ /* 0x004fc400000e0000 */
[----:B------:R-:W-:Y:S02]  /*15b10*/  R2UR UR9, R19 ;  /* 0x00000000130972ca */ /* 0x000fe400000e0000 */
[----:B------:R-:W-:Y:S01]  /*15b20*/  R2UR UR20, R216 ;  /* 0x00000000d81472ca */ /* 0x000fe200000e0000 */
[----:B------:R0:W5:Y:S10]  /*15b30*/  LDL.LU.64 R18, [R1+0xd0] ;  /* 0x0000d00001127983 */ /* 0x0001740000300a00 */
[----:B------:R-:W-:Y:S01]  /*15b40*/  HGMMA.64x64x16.F32 R152, gdesc[UR8], R152, gsb0 ;  /* 0x00e00000089879f0 */ /* 0x000fe20008000898 */
[----:B---3--:R-:W-:-:S02]  /*15b50*/  R2UR UR4, R16 ;  /* 0x00000000100472ca */ /* 0x008fc400000e0000 */
[----:B------:R-:W-:Y:S02]  /*15b60*/  R2UR UR5, R17 ;  /* 0x00000000110572ca */ /* 0x000fe400000e0000 */
[----:B------:R-:W-:Y:S01]  /*15b70*/  R2UR UR11, R229 ;  /* 0x00000000e50b72ca */ /* 0x000fe200000e0000 */
[----:B------:R0:W5:Y:S01]  /*15b80*/  LDL.LU.64 R16, [R1+0xc8] ;  /* 0x0000c80001107983 */ /* 0x0001620000300a00 */
[----:B------:R-:W-:Y:S01]  /*15b90*/  R2UR UR10, R227 ;  /* 0x00000000e30a72ca */ /* 0x000fe200000e0000 */
[----:B------:R-:W-:Y:S02]  /*15ba0*/  WARPGROUP.DEPBAR.LE gsb0, 0x0 ;  /* 0x00008000000079c5 */ /* 0x000fe40000010000 */
[----:B------:R-:W-:-:S06]  /*15bb0*/  WARPGROUP.ARRIVE ;  /* 0x00000000000079c5 */ /* 0x000fcc0000000000 */
[----:B------:R-:W-:Y:S01]  /*15bc0*/  HGMMA.64x64x16.F32 R152, gdesc[UR4], R152, gsb0 ;  /* 0x00e00000049879f0 */ /* 0x000fe20008000898 */
[----:B----4-:R-:W-:Y:S02]  /*15bd0*/  R2UR UR8, R8 ;  /* 0x00000000080872ca */ /* 0x010fe400000e0000 */
[----:B------:R-:W-:Y:S02]  /*15be0*/  R2UR UR9, R9 ;  /* 0x00000000090972ca */ /* 0x000fe400000e0000 */
[----:B------:R-:W-:Y:S01]  /*15bf0*/  R2UR UR12, R4 ;  /* 0x00000000040c72ca */ /* 0x000fe200000e0000 */
[----:B------:R0:W5:Y:S01]  /*15c00*/  LDL.LU.64 R8, [R1+0xc0] ;  /* 0x0000c00001087983 */ /* 0x0001620000300a00 */
[----:B------:R-:W-:Y:S02]  /*15c10*/  WARPGROUP.DEPBAR.LE gsb0, 0x0 ;  /* 0x00008000000079c5 */ /* 0x000fe40000010000 */
[----:B------:R-:W-:-:S07]  /*15c20*/  WARPGROUP.ARRIVE ;  /* 0x00000000000079c5 */ /* 0x000fce0000000000 */
[----:B------:R-:W-:Y:S01]  /*15c30*/  HGMMA.64x64x16.F32 R152, gdesc[UR8], R152, gsb0 ;  /* 0x00e00000089879f0 */ /* 0x000fe20008000898 */
[----:B------:R-:W-:Y:S02]  /*15c40*/  R2UR UR13, R5 ;  /* 0x00000000050d72ca */ /* 0x000fe400000e0000 */
[----:B------:R-:W-:Y:S01]  /*15c50*/  R2UR UR16, R2 ;  /* 0x00000000021072ca */ /* 0x000fe200000e0000 */
[----:B------:R0:W5:Y:S01]  /*15c60*/  LDL.LU.64 R4, [R1+0xb8] ;  /* 0x0000b80001047983 */ /* 0x0001620000300a00 */
[----:B------:R-:W-:Y:S02]  /*15c70*/  WARPGROUP.DEPBAR.LE gsb0, 0x0 ;  /* 0x00008000000079c5 */ /* 0x000fe40000010000 */
[----:B------:R-:W-:-:S07]  /*15c80*/  WARPGROUP.ARRIVE ;  /* 0x00000000000079c5 */ /* 0x000fce0000000000 */
[----:B------:R-:W-:Y:S01]  /*15c90*/  HGMMA.64x64x16.F32 R152, gdesc[UR12], R152, gsb0 ;  /* 0x00e000000c9879f0 */ /* 0x000fe20008000898 */
[----:B------:R-:W-:Y:S02]  /*15ca0*/  R2UR UR17, R3 ;  /* 0x00000000031172ca */ /* 0x000fe400000e0000 */
[----:B------:R-:W-:Y:S02]  /*15cb0*/  WARPGROUP.DEPBAR.LE gsb0, 0x0 ;  /* 0x00008000000079c5 */ /* 0x000fe40000010000 */
[----:B------:R-:W-:-:S09]  /*15cc0*/  WARPGROUP.ARRIVE ;  /* 0x00000000000079c5 */ /* 0x000fd20000000000 */
[----:B------:R-:W-:Y:S01]  /*15cd0*/  HGMMA.64x64x16.F32 R152, gdesc[UR16], R152, gsb0 ;  /* 0x00e00000109879f0 */ /* 0x000fe20008000898 */
[----:B------:R-:W-:Y:S02]  /*15ce0*/  R2UR UR21, R217 ;  /* 0x00000000d91572ca */ /* 0x000fe400000e0000 */
[----:B------:R-:W-:Y:S02]  /*15cf0*/  WARPGROUP.DEPBAR.LE gsb0, 0x0 ;  /* 0x00008000000079c5 */ /* 0x000fe40000010000 */
[----:B------:R-:W-:-:S09]  /*15d00*/  WARPGROUP.ARRIVE ;  /* 0x00000000000079c5 */ /* 0x000fd20000000000 */
[----:B------:R-:W-:Y:S01]  /*15d10*/  HGMMA.64x64x16.F32 R152, gdesc[UR20], R152, gsb0 ;  /* 0x00e00000149879f0 */ /* 0x000fe20008000898 */
[----:B------:R-:W-:Y:S02]  /*15d20*/  R2UR UR24, R214 ;  /* 0x00000000d61872ca */ /* 0x000fe400000e0000 */
[----:B------:R-:W-:Y:S01]  /*15d30*/  R2UR UR25, R215 ;  /* 0x00000000d71972ca */ /* 0x000fe200000e0000 */
[----:B------:R-:W-:Y:S02]  /*15d40*/  WARPGROUP.DEPBAR.LE gsb0, 0x0 ;  /* 0x00008000000079c5 */ /* 0x000fe40000010000 */
[----:B------:R-:W-:-:S10]  /*15d50*/  WARPGROUP.ARRIVE ;  /* 0x00000000000079c5 */ /* 0x000fd40000000000 */
        /* <DEDUP_REMOVED lines=44> */
.L_x_1776:
[----:B------:R-:W-:Y:S02]  /*16020*/  SHF.L.U32 R0, R218, 0x1f, RZ ;  /* 0x0000001fda007819 */ /* 0x000fe400000006ff */
[----:B-----5:R-:W-:-:S04]  /*16030*/  LEA R218, R204, R18, 0x3 ;  /* 0x00000012ccda7211 */ /* 0x020fc800078e18ff */
[----:B------:R0:W1:Y:S01]  /*16040*/  SYNCS.PHASECHK.TRANS64.TRYWAIT P1, [R218+URZ+0x30850], R0 ;  /* 0x03085000da0075a7 */ /* 0x000062000802017f */
[----:B------:R-:W-:Y:S05]  /*16050*/  @!P0 BRA `(.L_x_1777) ;  /* 0x0000000000048947 */ /* 0x000fea0003800000 */
[----:B------:R-:W-:Y:S01]  /*16060*/  BPT.TRAP 0x1 ;  /* 0x000000040000795c */ /* 0x000fe20000300000 */
.L_x_1777:
[----:B------:R-:W-:Y:S04]  /*16070*/  BSSY B2, `(.L_x_1778) ;  /* 0x0000004000027945 */ /* 0x000fe80003800000 */
[----:B-1----:R-:W-:Y:S05]  /*16080*/  @P1 BRA `(.L_x_1779) ;  /* 0x0000000000081947 */ /* 0x002fea0003800000 */
[----:B------:R-:W1:Y:S02]  /*16090*/  SYNCS.PHASECHK.TRANS64.TRYWAIT P1, [R218+URZ+0x30850], R0 ;  /* 0x03085000da0075a7 */ /* 0x000e64000802017f */
[----:B-1----:R-:W-:Y:S05]  /*160a0*/  @!P1 BRA `(.L_x_1780) ;  /* 0x0000014000789947 */ /* 0x002fea0003800000 */
.L_x_1779:
[----:B------:R-:W-:Y:S05]  /*160b0*/  BSYNC B2 ;  /* 0x0000000000027941 */ /* 0x000fea0003800000 */
.L_x_1778:
[----:B01----:R-:W-:Y:S01]  /*160c0*/  VIADD R0, R18, 0x400 ;  /* 0x0000040012007836 */ /* 0x003fe20000000000 */
[----:B------:R-:W-:Y:S01]  /*160d0*/  WARPGROUP.ARRIVE ;  /* 0x00000000000079c5 */ /* 0x000fe20000000000 */
[----:B------:R-:W-:-:S03]  /*160e0*/  IMAD.MOV.U32 R3, RZ, RZ, 0x40000040 ;  /* 0x40000040ff037424 */ /* 0x000fc600078e00ff */
[----:B------:R-:W-:Y:S02]  /*160f0*/  SHF.R.U32.HI R0, RZ, 0x4, R0 ;  /* 0x00000004ff007819 */ /* 0x000fe40000011600 */
[----:B------:R-:W-:Y:S01]  /*16100*/  R2UR UR7, R3 ;  /* 0x00000000030772ca */ /* 0x000fe200000e0000 */
[----:B------:R-:W-:Y:S01]  /*16110*/  IMAD.MOV.U32 R3, RZ, RZ, 0x40000040 ;  /* 0x40000040ff037424 */ /* 0x000fe200078e00ff */
[----:B------:R-:W-:-:S04]  /*16120*/  LOP3.LUT R0, R0, 0x3fff, RZ, 0xc0, !PT ;  /* 0x00003fff00007812 */ /* 0x000fc800078ec0ff */
[----:B------:R-:W-:-:S05]  /*16130*/  LOP3.LUT R0, R0, 0x2000000, RZ, 0xfc, !PT ;  /* 0x0200000000007812 */ /* 0x000fca00078efcff */
[----:B------:R-:W-:-:S05]  /*16140*/  IMAD R2, R204, 0x800, R0 ;  /* 0x00000800cc027824 */ /* 0x000fca00078e0200 */
[----:B------:R-:W-:-:S13]  /*16150*/  R2UR UR6, R2 ;  /* 0x00000000020672ca */ /* 0x000fda00000e0000 */
[----:B------:R-:W-:Y:S03]  /*16160*/  HGMMA.64x256x16.F32 R24, R196, gdesc[UR4].tnspB, R24, gsb0 ;  /* 0x43e00004c4187df0 */ /* 0x000fe60008000818 */
[----:B------:R-:W-:Y:S02]  /*16170*/  WARPGROUP.DEPBAR.LE gsb0, 0x0 ;  /* 0x00008000000079c5 */ /* 0x000fe40000010000 */
[----:B------:R-:W-:Y:S01]  /*16180*/  VIADD R196, R2, 0x80 ;  /* 0x0000008002c47836 */ /* 0x000fe20000000000 */
[----:B------:R-:W-:Y:S01]  /*16190*/  MOV R197, 0x40000040 ;  /* 0x4000004000c57802 */ /* 0x000fe20000000f00 */
[----:B------:R-:W-:-:S03]  /*161a0*/  WARPGROUP.ARRIVE ;  /* 0x00000000000079c5 */ /* 0x000fc60000000000 */
[----:B------:R-:W-:Y:S02]  /*161b0*/  R2UR UR6, R196 ;  /* 0x00000000c40672ca */ /* 0x000fe400000e0000 */
[----:B------:R-:W-:-:S15]  /*161c0*/  R2UR UR7, R197 ;  /* 0x00000000c50772ca */ /* 0x000fde00000e0000 */
[----:B------:R-:W-:-:S01]  /*161d0*/  NOP ;  /* 0x0000000000007918 */ /* 0x000fc20000000000 */
[----:B------:R-:W-:Y:S03]  /*161e0*/  HGMMA.64x256x16.F32 R24, R192, gdesc[UR4].tnspB, R24, gsb0 ;  /* 0x43e00004c0187df0 */ /* 0x000fe60008000818 */
[----:B------:R-:W-:Y:S02]  /*161f0*/  WARPGROUP.DEPBAR.LE gsb0, 0x0 ;  /* 0x00008000000079c5 */ /* 0x000fe40000010000 */
[C---:B------:R-:W-:Y:S01]  /*16200*/  VIADD R192, R2.reuse, 0x100 ;  /* 0x0000010002c07836 */ /* 0x040fe20000000000 */
[----:B------:R-:W-:Y:S01]  /*16210*/  WARPGROUP.ARRIVE ;  /* 0x00000000000079c5 */ /* 0x000fe20000000000 */
[----:B------:R-:W-:Y:S02]  /*16220*/  IMAD.MOV.U32 R193, RZ, RZ, 0x40000040 ;  /* 0x40000040ffc17424 */ /* 0x000fe400078e00ff */
[----:B------:R-:W-:Y:S01]  /*16230*/  VIADD R2, R2, 0x180 ;  /* 0x0000018002027836 */ /* 0x000fe20000000000 */
[----:B------:R-:W-:-:S02]  /*16240*/  R2UR UR6, R192 ;  /* 0x00000000c00672ca */ /* 0x000fc400000e0000 */
[----:B------:R-:W-:-:S15]  /*16250*/  R2UR UR7, R193 ;  /* 0x00000000c10772ca */ /* 0x000fde00000e0000 */
[----:B------:R-:W-:-:S01]  /*16260*/  NOP ;  /* 0x0000000000007918 */ /* 0x000fc20000000000 */
        /* <DEDUP_REMOVED lines=10> */
.L_x_1781:
[----:B------:R-:W2:Y:S01]  /*16310*/  LDL R184, [R1+0x4c] ;  /* 0x00004c0001b87983 */ /* 0x000ea20000100800 */
[----:B------:R-:W0:Y:S03]  /*16320*/  LDC R0, c[0x0][0x448] ;  /* 0x00011200ff007b82 */ /* 0x000e260000000800 */
[----:B------:R-:W2:Y:S04]  /*16330*/  LDL R3, [R1+0x64] ;  /* 0x0000640001037983 */ /* 0x000ea80000100800 */
[----:B------:R-:W3:Y:S04]  /*16340*/  LDL R191, [R1+0x4] ;  /* 0x0000040001bf7983 */ /* 0x000ee80000100800 */
[----:B------:R-:W4:Y:S01]  /*16350*/  LDL R192, [R1+0x8] ;  /* 0x0000080001c07983 */ /* 0x000f220000100800 */
[----:B------:R-:W-:Y:S01]  /*16360*/  VIADD R223, R223, 0x30840 ;  /* 0x00030840dfdf7836 */ /* 0x000fe20000000000 */
[----:B------:R-:W-:Y:S01]  /*16370*/  ULDC UR4, c[0x0][0x9dc] ;  /* 0x0002770000047ab9 */ /* 0x000fe20000000800 */
[----:B0-----:R-:W-:-:S13]  /*16380*/  ISETP.NE.AND P1, PT, R0, 0x1, PT ;  /* 0x000000010000780c */ /* 0x001fda0003f25270 */
[----:B------:R-:W0:Y:S08]  /*16390*/  @P1 LDC R2, c[0x0][0x44c] ;  /* 0x00011300ff021b82 */ /* 0x000e300000000800 */
[----:B------:R-:W1:Y:S01]  /*163a0*/  @P1 LDC R0, c[0x0][0x450] ;  /* 0x00011400ff001b82 */ /* 0x000e620000000800 */
[----:B------:R-:W-:Y:S02]  /*163b0*/  LOP3.LUT P5, RZ, R22, 0x20, RZ, 0xc0, !PT ;  /* 0x0000002016ff7812 */ /* 0x000fe400078ac0ff */
[----:B--2---:R-:W-:-:S05]  /*163c0*/  IADD3 R188, R3, R184, RZ ;  /* 0x000000b803bc7210 */ /* 0x004fca0007ffe0ff */
[----:B0-----:R-:W-:-:S05]  /*163d0*/  @P1 IMAD.HI.U32 R2, R188, R2, RZ ;  /* 0x00000002bc021227 */ /* 0x001fca00078e00ff */
[----:B-1----:R-:W-:Y:S01]  /*163e0*/  @P1 SHF.R.U32.HI R188, RZ, R0, R2 ;  /* 0x00000000ffbc1219 */ /* 0x002fe20000011602 */
[----:B------:R-:W-:Y:S01]  /*163f0*/  IMAD.SHL.U32 R0, R8, 0x40, RZ ;  /* 0x0000004008007824 */ /* 0x000fe200078e00ff */
[----:B---3--:R-:W-:-:S03]  /*16400*/  PRMT R223, R191, 0x654, R223 ;  /* 0x00000654bfdf7816 */ /* 0x008fc600000000df */
[----:B------:R-:W0:Y:S01]  /*16410*/  SHFL.IDX PT, R189, R188, RZ, 0x1c1f ;  /* 0x001c1fffbcbd7589 */ /* 0x000e2200000e0000 */
[----:B------:R-:W-:Y:S01]  /*16420*/  IADD3 R186, -R0, 0x1, RZ ;  /* 0x0000000100ba7810 */ /* 0x000fe20007ffe1ff */
[----:B------:R1:W-:Y:S04]  /*16430*/  SYNCS.ARRIVE.TRANS64.RED.A1T0 RZ, [R223+URZ], RZ ;  /* 0x000000ffdfff79a7 */ /* 0x0003e8000810043f */
[----:B----4-:R-:W-:Y:S02]  /*16440*/  IMAD R186, R192, -0x2, R186 ;  /* 0xfffffffec0ba7824 */ /* 0x010fe400078e02ba */
[----:B-1----:R-:W-:-:S03]  /*16450*/  IMAD.U32 R223, RZ, RZ, UR4 ;  /* 0x00000004ffdf7e24 */ /* 0x002fc6000f8e00ff */
[----:B------:R-:W-:Y:S01]  /*16460*/  IADD3 R186, -R219, R186, R220 ;  /* 0x000000badbba7210 */ /* 0x000fe20007ffe1dc */
[----:B------:R-:W-:Y:S01]  /*16470*/  ULDC UR4, c[0x0][0x9e0] ;  /* 0x0002780000047ab9 */ /* 0x000fe20000000800 */
[----:B------:R-:W-:-:S05]  /*16480*/  LOP3.LUT R187, RZ, R223, RZ, 0x33, !PT ;  /* 0x000000dfffbb7212 */ /* 0x000fca00078e33ff */
[----:B------:R-:W-:Y:S01]  /*16490*/  IMAD.IADD R187, R187, 0x1, R186 ;  /* 0x00000001bbbb7824 */ /* 0x000fe200078e02ba */
[----:B------:R-:W-:-:S03]  /*164a0*/  IADD3 R186, R186, UR4, RZ ;  /* 0x00000004baba7c10 */ /* 0x000fc6000fffe0ff */
[--C-:B0-----:R-:W-:Y:S02]  /*164b0*/  IMAD.IADD R184, R187, 0x1, R189.reuse ;  /* 0x00000001bbb87824 */ /* 0x101fe400078e02bd */
[----:B------:R-:W-:Y:S01]  /*164c0*/  IMAD.IADD R185, R186, 0x1, R189 ;  /* 0x00000001bab97824 */ /* 0x000fe200078e02bd */
[----:B------:R-:W-:Y:S06]  /*164d0*/  @!P5 BRA `(.L_x_1782) ;  /* 0x000000000060d947 */ /* 0x000fec0003800000 */
[----:B------:R-:W-:Y:S01]  /*164e0*/  IADD3 R189, -R219, R220, R189 ;  /* 0x000000dcdbbd7210 */ /* 0x000fe20007ffe1bd */
[----:B------:R-:W-:Y:S03]  /*164f0*/  BSSY B2, `(.L_x_1783) ;  /* 0x0000012000027945 */ /* 0x000fe60003800000 */
        /* <DEDUP_REMOVED lines=11> */
.L_x_1784:
[----:B------:R-:W-:Y:S02]  /*165b0*/  ULDC UR4, c[0x0][0x9e4] ;  /* 0x0002790000047ab9 */ /* 0x000fe40000000800 */
[----:B------:R-:W-:-:S05]  /*165c0*/  IMAD.U32 R190, RZ, RZ, UR4 ;  /* 0x00000004ffbe7e24 */ /* 0x000fca000f8e00ff */
[----:B------:R-:W-:-:S13]  /*165d0*/  ISETP.NE.AND P1, PT, R190, 0x1, PT ;  /* 0x00000001be00780c */ /* 0x000fda0003f25270 */
[----:B------:R-:W0:Y:S02]  /*165e0*/  @P1 LDC.64 R2, c[0x0][0x9e8] ;  /* 0x00027a00ff021b82 */ /* 0x000e240000000a00 */
[----:B0-----:R-:W-:-:S05]  /*165f0*/  @P1 IMAD.HI.U32 R2, R189, R2, RZ ;  /* 0x00000002bd021227 */ /* 0x001fca00078e00ff */
[----:B------:R-:W-:-:S07]  /*16600*/  @P1 SHF.R.U32.HI R189, RZ, R3, R2 ;  /* 0x00000003ffbd1219 */ /* 0x000fce0000011602 */
.L_x_1785:
[----:B------:R-:W-:Y:S05]  /*16610*/  BSYNC B2 ;  /* 0x0000000000027941 */ /* 0x000fea0003800000 */
.L_x_1783:
[----:B------:R-:W-:-:S04]  /*16620*/  IMAD R189, R189, R190, -R0 ;  /* 0x000000bebdbd7224 */ /* 0x000fc800078e0a00 */
[----:B------:R-:W-:-:S05]  /*16630*/  IMAD R189, R192, -0x2, R189 ;  /* 0xfffffffec0bd7824 */ /* 0x000fca00078e02bd */
[----:B------:R-:W-:Y:S02]  /*16640*/  VIMNMX R184, R184, R189, !PT ;  /* 0x000000bdb8b87248 */ /* 0x000fe40007fe0100 */
[----:B------:R-:W-:-:S07]  /*16650*/  VIADDMNMX R185, R189, R190, R185, PT ;  /* 0x000000bebdb97246 */ /* 0x000fce00038001b9 */
.L_x_1782:
[----:B------:R-:W-:Y:S01]  /*16660*/  ISETP.GT.AND P1, PT, R8, -0x1, PT ;  /* 0xffffffff0800780c */ /* 0x000fe20003f24270 */
[----:B------:R-:W0:Y:S03]  /*16670*/  SHFL.IDX PT, R188, R188, 0x1, 0x1c1f ;  /* 0x003c1f00bcbc7f89 */ /* 0x000e2600000e0000 */
[C---:B------:R-:W-:Y:S02]  /*16680*/  ISETP.GT.AND P2, PT, R184.reuse, RZ, P1 ;  /* 0x000000ffb800720c */ /* 0x040fe40000f44270 */
[C---:B------:R-:W-:Y:S02]  /*16690*/  ISETP.GT.AND P4, PT, R184.reuse, 0x1, P1 ;  /* 0x00000001b800780c */ /* 0x040fe40000f84270 */
[----:B------:R-:W-:Y:S02]  /*166a0*/  ISETP.LT.OR P3, PT, R185, 0x1, P2 ;  /* 0x00000001b900780c */ /* 0x000fe40001761670 */
[----:B------:R-:W-:-:S02]  /*166b0*/  ISETP.GT.AND P2, PT, R184, 0x8, P1 ;  /* 0x00000008b800780c */ /* 0x000fc40000f44270 */
[----:B------:R-:W-:Y:S02]  /*166c0*/  FSEL R152, R152, -INF , !P3 ;  /* 0xff80000098987808 */ /* 0x000fe40005800000 */
[----:B------:R-:W-:Y:S02]  /*166d0*/  ISETP.GT.AND P3, PT, R184, 0x9, P1 ;  /* 0x00000009b800780c */ /* 0x000fe40000f64270 */
[C---:B------:R-:W-:Y:S02]  /*166e0*/  ISETP.LT.OR P4, PT, R185.reuse, 0x2, P4 ;  /* 0x00000002b900780c */ /* 0x040fe40002781670 */
[C---:B------:R-:W-:Y:S02]  /*166f0*/  ISETP.LT.OR P2, PT, R185.reuse, 0x9, P2 ;  /* 0x00000009b900780c */ /* 0x040fe40001741670 */
[----:B------:R-:W-:Y:S02]  /*16700*/  ISETP.LT.OR P3, PT, R185, 0xa, P3 ;  /* 0x0000000ab900780c */ /* 0x000fe40001f61670 */
[----:B------:R-:W-:-:S02]  /*16710*/  FSEL R153, R153, -INF , !P4 ;  /* 0xff80000099997808 */ /* 0x000fc40006000000 */
[----:B------:R-:W-:Y:S01]  /*16720*/  FSEL R156, R156, -INF , !P2 ;  /* 0xff8000009c9c7808 */ /* 0x000fe20005000000 */
[----:B0-----:R-:W-:Y:S01]  /*16730*/  IMAD.IADD R187, R187, 0x1, R188 ;  /* 0x00000001bbbb7824 */ /* 0x001fe200078e02bc */
[----:B------:R-:W-:Y:S02]  /*16740*/  FSEL R157, R157, -INF , !P3 ;  /* 0xff8000009d9d7808 */ /* 0x000fe40005800000 */
[C---:B------:R-:W-:Y:S02]  /*16750*/  ISETP.GT.AND P4, PT, R184.reuse, 0x10, P1 ;  /* 0x00000010b800780c */ /* 0x040fe40000f84270 */
[C---:B------:R-:W-:Y:S02]  /*16760*/  ISETP.GT.AND P2, PT, R184.reuse, 0x11, P1 ;  /* 0x00000011b800780c */ /* 0x040fe40000f44270 */
[----:B------:R-:W-:Y:S02]  /*16770*/  ISETP.GT.AND P3, PT, R184, 0x18, P1 ;  /* 0x00000018b800780c */ /* 0x000fe40000f64270 */
[----:B------:R-:W-:-:S02]  /*16780*/  ISETP.LT.OR P4, PT, R185, 0x11, P4 ;  /* 0x00000011b900780c */ /* 0x000fc40002781670 */
[C---:B------:R-:W-:Y:S02]  /*16790*/  ISETP.LT.OR P2, PT, R185.reuse, 0x12, P2 ;  /* 0x00000012b900780c */ /* 0x040fe40001741670 */
[----:B------:R-:W-:Y:S02]  /*167a0*/  ISETP.LT.OR P3, PT, R185, 0x19, P3 ;  /* 0x00000019b900780c */ /* 0x000fe40001f61670 */
[----:B------:R-:W-:Y:S02]  /*167b0*/  FSEL R160, R160, -INF , !P4 ;  /* 0xff800000a0a07808 */ /* 0x000fe40006000000 */
[----:B------:R-:W-:Y:S02]  /*167c0*/  FSEL R161, R161, -INF , !P2 ;  /* 0xff800000a1a17808 */ /* 0x000fe40005000000 */
[----:B------:R-:W-:Y:S02]  /*167d0*/  FSEL R164, R164, -INF , !P3 ;  /* 0xff800000a4a47808 */ /* 0x000fe40005800000 */
[----:B------:R-:W-:-:S02]  /*167e0*/  ISETP.GT.AND P4, PT, R184, 0x19, P1 ;  /* 0x00000019b800780c */ /* 0x000fc40000f84270 */
[C---:B------:R-:W-:Y:S02]  /*167f0*/  ISETP.GT.AND P2, PT, R184.reuse, 0x20, P1 ;  /* 0x00000020b800780c */ /* 0x040fe40000f44270 */
[----:B------:R-:W-:Y:S02]  /*16800*/  ISETP.GT.AND P3, PT, R184, 0x21, P1 ;  /* 0x00000021b800780c */ /* 0x000fe40000f64270 */
[C---:B------:R-:W-:Y:S02]  /*16810*/  ISETP.LT.OR P4, PT, R185.reuse, 0x1a, P4 ;  /* 0x0000001ab900780c */ /* 0x040fe40002781670 */
[C---:B------:R-:W-:Y:S02]  /*16820*/  ISETP.LT.OR P2, PT, R185.reuse, 0x21, P2 ;  /* 0x00000021b900780c */ /* 0x040fe40001741670 */
[----:B------:R-:W-:Y:S02]  /*16830*/  ISETP.LT.OR P3, PT, R185, 0x22, P3 ;  /* 0x00000022b900780c */ /* 0x000fe40001f61670 */
[----:B------:R-:W-:-:S02]  /*16840*/  FSEL R165, R165, -INF , !P4 ;  /* 0xff800000a5a57808 */ /* 0x000fc40006000000 */
[----:B------:R-:W-:Y:S02]  /*16850*/  FSEL R168, R168, -INF , !P2 ;  /* 0xff800000a8a87808 */ /* 0x000fe40005000000 */
        /* <DEDUP_REMOVED lines=16> */
[----:B------:R-:W-:-:S02]  /*16960*/  IADD3 R186, R186, R188, RZ ;  /* 0x000000bcbaba7210 */ /* 0x000fc40007ffe0ff */
[----:B------:R-:W-:Y:S02]  /*16970*/  FSEL R177, R177, -INF , !P4 ;  /* 0xff800000b1b17808 */ /* 0x000fe40006000000 */
[----:B------:R-:W-:Y:S02]  /*16980*/  FSEL R180, R180, -INF , !P2 ;  /* 0xff800000b4b47808 */ /* 0x000fe40005000000 */
[----:B------:R-:W-:Y:S01]  /*16990*/  FSEL R181, R181, -INF , !P3 ;  /* 0xff800000b5b57808 */ /* 0x000fe20005800000 */
        /* <DEDUP_REMOVED lines=14> */
.L_x_1788:
[----:B------:R-:W-:Y:S02]  /*16a80*/  ULDC UR4, c[0x0][0x9e4] ;  /* 0x0002790000047ab9 */ /* 0x000fe40000000800 */
[----:B------:R-:W-:-:S05]  /*16a90*/  IMAD.U32 R184, RZ, RZ, UR4 ;  /* 0x00000004ffb87e24 */ /* 0x000fca000f8e00ff */
[----:B------:R-:W-:-:S13]  /*16aa0*/  ISETP.NE.AND P2, PT, R184, 0x1, PT ;  /* 0x00000001b800780c */ /* 0x000fda0003f45270 */
[----:B------:R-:W0:Y:S02]  /*16ab0*/  @P2 LDC.64 R2, c[0x0][0x9e8] ;  /* 0x00027a00ff022b82 */ /* 0x000e240000000a00 */
[----:B0-----:R-:W-:-:S05]  /*16ac0*/  @P2 IMAD.HI.U32 R2, R188, R2, RZ ;  /* 0x00000002bc022227 */ /* 0x001fca00078e00ff */
[----:B------:R-:W-:-:S07]  /*16ad0*/  @P2 SHF.R.U32.HI R188, RZ, R3, R2 ;  /* 0x00000003ffbc2219 */ /* 0x000fce0000011602 */
.L_x_1789:
[----:B------:R-:W-:Y:S05]  /*16ae0*/  BSYNC B2 ;  /* 0x0000000000027941 */ /* 0x000fea0003800000 */
.L_x_1787:
[----:B------:R-:W-:-:S04]  /*16af0*/  IMAD R0, R188, R184, -R0 ;  /* 0x000000b8bc007224 */ /* 0x000fc800078e0a00 */
[----:B------:R-:W-:-:S05]  /*16b00*/  IMAD R0, R192, -0x2, R0 ;  /* 0xfffffffec0007824 */ /* 0x000fca00078e0200 */
[----:B------:R-:W-:Y:S02]  /*16b10*/  VIMNMX R187, R187, R0, !PT ;  /* 0x00000000bbbb7248 */ /* 0x000fe40007fe0100 */
[----:B------:R-:W-:-:S07]  /*16b20*/  VIADDMNMX R186, R0, R184, R186, PT ;  /* 0x000000b800ba7246 */ /* 0x000fce00038001ba */
.L_x_1786:
[----:B------:R-:W-:Y:S01]  /*16b30*/  FMNMX.FTZ R2, R152, R5, !PT ;  /* 0x0000000598027209 */ /* 0x000fe20007810000 */
[----:B------:R-:W-:Y:S01]  /*16b40*/  ULDC UR4, c[0x0][0x988] ;  /* 0x0002620000047ab9 */ /* 0x000fe20000000800 */
[----:B------:R-:W-:Y:S02]  /*16b50*/  LOP3.LUT R22, R22, 0xffffdfff, RZ, 0xc0, !PT ;  /* 0xffffdfff16167812 */ /* 0x000fe400078ec0ff */
[----:B------:R-:W-:Y:S02]  /*16b60*/  FMNMX.FTZ R2, R153, R2, !PT ;  /* 0x0000000299027209 */ /* 0x000fe40007810000 */
[C---:B------:R-:W-:Y:S02]  /*16b70*/  ISETP.GT.AND P2, PT, R187.reuse, 0x1, P1 ;  /* 0x00000001bb00780c */ /* 0x040fe40000f44270 */
[----:B------:R-:W-:Y:S02]  /*16b80*/  FMNMX.FTZ R2, R156, R2, !PT ;  /* 0x000000029c027209 */ /* 0x000fe40007810000 */
[----:B------:R-:W-:-:S02]  /*16b90*/  ISETP.GT.AND P3, PT, R187, 0x8, P1 ;  /* 0x00000008bb00780c */ /* 0x000fc40000f64270 */
[----:B------:R-:W-:Y:S02]  /*16ba0*/  FMNMX.FTZ R2, R157, R2, !PT ;  /* 0x000000029d027209 */ /* 0x000fe40007810000 */
[----:B------:R-:W-:Y:S02]  /*16bb0*/  @P0 LOP3.LUT R22, R22, 0x2000, RZ, 0xfc, !PT ;  /* 0x0000200016160812 */ /* 0x000fe400078efcff */
[----:B------:R-:W-:Y:S02]  /*16bc0*/  FMNMX.FTZ R2, R160, R2, !PT ;  /* 0x00000002a0027209 */ /* 0x000fe40007810000 */
[----:B------:R-:W-:Y:S02]  /*16bd0*/  ISETP.GT.AND P0, PT, R187, 0x21, P1 ;  /* 0x00000021bb00780c */ /* 0x000fe40000f04270 */
[----:B------:R-:W-:Y:S02]  /*16be0*/  FMNMX.FTZ R2, R161, R2, !PT ;  /* 0x00000002a1027209 */ /* 0x000fe40007810000 */
[----:B------:R-:W-:-:S02]  /*16bf0*/  ISETP.LT.OR P2, PT, R186, 0x2, P2 ;  /* 0x00000002ba00780c */ /* 0x000fc40001741670 */
[----:B------:R-:W-:Y:S02]  /*16c00*/  FMNMX.FTZ R2, R164, R2, !PT ;  /* 0x00000002a4027209 */ /* 0x000fe40007810000 */
[----:B------:R-:W-:Y:S02]  /*16c10*/  ISETP.LT.OR P3, PT, R186, 0x9, P3 ;  /* 0x00000009ba00780c */ /* 0x000fe40001f61670 */
[----:B------:R-:W-:Y:S02]  /*16c20*/  FMNMX.FTZ R2, R165, R2, !PT ;  /* 0x00000002a5027209 */ /* 0x000fe40007810000 */
[----:B------:R-:W-:Y:S02]  /*16c30*/  FSEL R0, R155, -INF , !P2 ;  /* 0xff8000009b007808 */ /* 0x000fe40005000000 */
[----:B------:R-:W-:Y:S02]  /*16c40*/  FMNMX.FTZ R2, R168, R2, !PT ;  /* 0x00000002a8027209 */ /* 0x000fe40007810000 */
[----:B------:R-:W-:-:S02]  /*16c50*/  FSEL R158, R158, -INF , !P3 ;  /* 0xff8000009e9e7808 */ /* 0x000fc40005800000 */
[----:B------:R-:W-:Y:S02]  /*16c60*/  FMNMX.FTZ R2, R169, R2, !PT ;  /* 0x00000002a9027209 */ /* 0x000fe40007810000 */
[C---:B------:R-:W-:Y:S02]  /*16c70*/  ISETP.GT.AND P4, PT, R187.reuse, 0x9, P1 ;  /* 0x00000009bb00780c */ /* 0x040fe40000f84270 */
[----:B------:R-:W-:Y:S02]  /*16c80*/  FMNMX.FTZ R2, R172, R2, !PT ;  /* 0x00000002ac027209 */ /* 0x000fe40007810000 */
[----:B------:R-:W-:Y:S02]  /*16c90*/  ISETP.GT.AND P2, PT, R187, 0x10, P1 ;  /* 0x00000010bb00780c */ /* 0x000fe40000f44270 */
[----:B------:R-:W-:Y:S02]  /*16ca0*/  FMNMX.FTZ R2, R173, R2, !PT ;  /* 0x00000002ad027209 */ /* 0x000fe40007810000 */
[----:B------:R-:W-:-:S02]  /*16cb0*/  ISETP.GT.AND P3, PT, R187, 0x11, P1 ;  /* 0x00000011bb00780c */ /* 0x000fc40000f64270 */
[----:B------:R-:W-:Y:S02]  /*16cc0*/  FMNMX.FTZ R2, R176, R2, !PT ;  /* 0x00000002b0027209 */ /* 0x000fe40007810000 */
[----:B------:R-:W-:Y:S02]  /*16cd0*/  LOP3.LUT R22, R22, 0xffff7fff, RZ, 0xc0, !PT ;  /* 0xffff7fff16167812 */ /* 0x000fe400078ec0ff */
[----:B------:R-:W-:Y:S02]  /*16ce0*/  FMNMX.FTZ R2, R177, R2, !PT ;  /* 0x00000002b1027209 */ /* 0x000fe40007810000 */
[----:B------:R-:W-:Y:S02]  /*16cf0*/  ISETP.LT.OR P4, PT, R186, 0xa, P4 ;  /* 0x0000000aba00780c */ /* 0x000fe40002781670 */
[----:B------:R-:W-:Y:S02]  /*16d00*/  FMNMX.FTZ R2, R180, R2, !PT ;  /* 0x00000002b4027209 */ /* 0x000fe40007810000 */
[----:B------:R-:W-:-:S02]  /*16d10*/  ISETP.LT.OR P2, PT, R186, 0x11, P2 ;  /* 0x00000011ba00780c */ /* 0x000fc40001741670 */
[----:B------:R-:W-:Y:S02]  /*16d20*/  FMNMX.FTZ R2, R181, R2, !PT ;  /* 0x00000002b5027209 */ /* 0x000fe40007810000 */
[----:B------:R-:W-:Y:S02]  /*16d30*/  ISETP.LT.OR P3, PT, R186, 0x12, P3 ;  /* 0x00000012ba00780c */ /* 0x000fe40001f61670 */
[----:B------:R-:W-:Y:S01]  /*16d40*/  @P0 LOP3.LUT R22, R22, 0x8000, RZ, 0xfc, !PT ;  /* 0x0000800016160812 */ /* 0x000fe200078efcff */
[----:B------:R-:W0:Y:S01]  /*16d50*/  SHFL.BFLY PT, R3, R2, 0x2, 0x1f ;  /* 0x0c401f0002037f89 */ /* 0x000e2200000e0000 */
[----:B------:R-:W-:Y:S02]  /*16d60*/  ISETP.GT.AND P0, PT, R187, RZ, P1 ;  /* 0x000000ffbb00720c */ /* 0x000fe40000f04270 */
[----:B------:R-:W-:Y:S02]  /*16d70*/  FSEL R159, R159, -INF , !P4 ;  /* 0xff8000009f9f7808 */ /* 0x000fe40006000000 */
[----:B------:R-:W-:-:S02]  /*16d80*/  FSEL R162, R162, -INF , !P2 ;  /* 0xff800000a2a27808 */ /* 0x000fc40005000000 */
[----:B------:R-:W-:Y:S02]  /*16d90*/  FSEL R163, R163, -INF , !P3 ;  /* 0xff800000a3a37808 */ /* 0x000fe40005800000 */
[C---:B------:R-:W-:Y:S02]  /*16da0*/  ISETP.GT.AND P4, PT, R187.reuse, 0x18, P1 ;  /* 0x00000018bb00780c */ /* 0x040fe40000f84270 */
[C---:B------:R-:W-:Y:S02]  /*16db0*/  ISETP.GT.AND P2, PT, R187.reuse, 0x19, P1 ;  /* 0x00000019bb00780c */ /* 0x040fe40000f44270 */
[----:B------:R-:W-:Y:S02]  /*16dc0*/  ISETP.GT.AND P3, PT, R187, 0x20, P1 ;  /* 0x00000020bb00780c */ /* 0x000fe40000f64270 */
[C---:B------:R-:W-:Y:S02]  /*16dd0*/  ISETP.LT.OR P4, PT, R186.reuse, 0x19, P4 ;  /* 0x00000019ba00780c */ /* 0x040fe40002781670 */
[----:B------:R-:W-:-:S02]  /*16de0*/  ISETP.LT.OR P2, PT, R186, 0x1a, P2 ;  /* 0x0000001aba00780c */ /* 0x000fc40001741670 */
[----:B------:R-:W-:Y:S02]  /*16df0*/  ISETP.LT.OR P3, PT, R186, 0x21, P3 ;  /* 0x00000021ba00780c */ /* 0x000fe40001f61670 */
[----:B------:R-:W-:Y:S02]  /*16e00*/  LOP3.LUT R22, R22, 0xfffffff7, RZ, 0xc0, !PT ;  /* 0xfffffff716167812 */ /* 0x000fe400078ec0ff */
[----:B------:R-:W-:Y:S02]  /*16e10*/  FSEL R166, R166, -INF , !P4 ;  /* 0xff800000a6a67808 */ /* 0x000fe40006000000 */
[----:B------:R-:W-:Y:S02]  /*16e20*/  FSEL R167, R167, -INF , !P2 ;  /* 0xff800000a7a77808 */ /* 0x000fe40005000000 */
[----:B------:R-:W-:Y:S02]  /*16e30*/  FSEL R170, R170, -INF , !P3 ;  /* 0xff800000aaaa7808 */ /* 0x000fe40005800000 */
[----:B------:R-:W-:-:S02]  /*16e40*/  ISETP.GT.AND P2, PT, R187, 0x28, P1 ;  /* 0x00000028bb00780c */ /* 0x000fc40000f44270 */
[C---:B------:R-:W-:Y:S02]  /*16e50*/  ISETP.GT.AND P3, PT, R187.reuse, 0x29, P1 ;  /* 0x00000029bb00780c */ /* 0x040fe40000f64270 */
[C---:B------:R-:W-:Y:S02]  /*16e60*/  ISETP.GT.AND P4, PT, R187.reuse, 0x30, P1 ;  /* 0x00000030bb00780c */ /* 0x040fe40000f84270 */
[C---:B------:R-:W-:Y:S02]  /*16e70*/  ISETP.GT.AND P5, PT, R187.reuse, 0x31, P1 ;  /* 0x00000031bb00780c */ /* 0x040fe40000fa4270 */
[C---:B------:R-:W-:Y:S02]  /*16e80*/  ISETP.GT.AND P6, PT, R187.reuse, 0x38, P1 ;  /* 0x00000038bb00780c */ /* 0x040fe40000fc4270 */
[----:B------:R-:W-:Y:S02]  /*16e90*/  ISETP.GT.AND P1, PT, R187, 0x39, P1 ;  /* 0x00000039bb00780c */ /* 0x000fe40000f24270 */
[----:B------:R-:W-:-:S02]  /*16ea0*/  @P0 LOP3.LUT R22, R22, 0x8, RZ, 0xfc, !PT ;  /* 0x0000000816160812 */ /* 0x000fc400078efcff */
[----:B0-----:R-:W-:Y:S01]  /*16eb0*/  FMNMX.FTZ R3, R2, R3, !PT ;  /* 0x0000000302037209 */ /* 0x001fe20007810000 */
[----:B------:R-:W-:Y:S01]  /*16ec0*/  IMAD.U32 R2, RZ, RZ, UR4 ;  /* 0x00000004ff027e24 */ /* 0x000fe2000f8e00ff */
[C---:B------:R-:W-:Y:S02]  /*16ed0*/  LOP3.LUT P0, RZ, R22.reuse, 0x8000, RZ, 0xc0, !PT ;  /* 0x0000800016ff7812 */ /* 0x040fe4000780c0ff */
[----:B------:R-:W-:Y:S01]  /*16ee0*/  LOP3.LUT R22, R22, 0xfffffffd, RZ, 0xc0, !PT ;  /* 0xfffffffd16167812 */ /* 0x000fe200078ec0ff */
[----:B------:R-:W0:Y:S01]  /*16ef0*/  SHFL.BFLY PT, R155, R3, 0x1, 0x1f ;  /* 0x0c201f00039b7f89 */ /* 0x000e2200000e0000 */
[C---:B------:R-:W-:Y:S02]  /*16f00*/  ISETP.LT.OR P0, PT, R186.reuse, 0x22, P0 ;  /* 0x00000022ba00780c */ /* 0x040fe40000701670 */
[----:B------:R-:W-:Y:S02]  /*16f10*/  ISETP.LT.OR P4, PT, R186, 0x31, P4 ;  /* 0x00000031ba00780c */ /* 0x000fe40002781670 */
[----:B------:R-:W-:-:S02]  /*16f20*/  @P1 LOP3.LUT R22, R22, 0x2, RZ, 0xfc, !PT ;  /* 0x0000000216161812 */ /* 0x000fc400078efcff */
[----:B------:R-:W-:Y:S02]  /*16f30*/  ISETP.LT.OR P5, PT, R186, 0x32, P5 ;  /* 0x00000032ba00780c */ /* 0x000fe40002fa1670 */
[C---:B------:R-:W-:Y:S02]  /*16f40*/  LOP3.LUT P1, RZ, R22.reuse, 0x8, RZ, 0xc0, !PT ;  /* 0x0000000816ff7812 */ /* 0x040fe4000782c0ff */
[----:B------:R-:W-:Y:S02]  /*16f50*/  LOP3.LUT R22, R22, 0xffffffef, RZ, 0xc0, !PT ;  /* 0xffffffef16167812 */ /* 0x000fe400078ec0ff */
[----:B------:R-:W-:Y:S02]  /*16f60*/  ISETP.LT.OR P1, PT, R186, 0x1, P1 ;  /* 0x00000001ba00780c */ /* 0x000fe40000f21670 */
[----:B------:R-:W-:Y:S02]  /*16f70*/  @P0 LOP3.LUT R22, R22, 0x10, RZ, 0xfc, !PT ;  /* 0x0000001016160812 */ /* 0x000fe400078efcff */
[----:B------:R-:W-:-:S02]  /*16f80*/  ISETP.LT.OR P0, PT, R186, 0x29, P2 ;  /* 0x00000029ba00780c */ /* 0x000fc40001701670 */
[C---:B------:R-:W-:Y:S02]  /*16f90*/  LOP3.LUT P2, RZ, R22.reuse, 0x2, RZ, 0xc0, !PT ;  /* 0x0000000216ff7812 */ /* 0x040fe4000784c0ff */
[----:B------:R-:W-:Y:S02]  /*16fa0*/  LOP3.LUT R22, R22, 0xfffffffb, RZ, 0xc0, !PT ;  /* 0xfffffffb16167812 */ /* 0x000fe400078ec0ff */
[----:B------:R-:W-:Y:S02]  /*16fb0*/  FSEL R154, R154, -INF , !P1 ;  /* 0xff8000009a9a7808 */ /* 0x000fe40004800000 */
[----:B0-----:R-:W-:Y:S02]  /*16fc0*/  FMNMX.FTZ R155, R3, R155, !PT ;  /* 0x0000009b039b7209 */ /* 0x001fe40007810000 */
[----:B------:R-:W-:Y:S02]  /*16fd0*/  FSEL R178, R178, -INF , !P4 ;  /* 0xff800000b2b27808 */ /* 0x000fe40006000000 */
[----:B------:R-:W-:-:S02]  /*16fe0*/  ISETP.LT.OR P6, PT, R186, 0x39, P6 ;  /* 0x00000039ba00780c */ /* 0x000fc400037c1670 */
[----:B------:R-:W-:Y:S02]  /*16ff0*/  @P0 LOP3.LUT R22, R22, 0x4, RZ, 0xfc, !PT ;  /* 0x0000000416160812 */ /* 0x000fe400078efcff */
[----:B------:R-:W-:Y:S02]  /*17000*/  ISETP.LT.OR P0, PT, R186, 0x2a, P3 ;  /* 0x0000002aba00780c */ /* 0x000fe40001f01670 */
[C---:B------:R-:W-:Y:S02]  /*17010*/  FSETP.NEU.FTZ.AND P3, PT, R155.reuse, -INF , PT ;  /* 0xff8000009b00780b */ /* 0x040fe40003f7d000 */
[----:B------:R-:W-:Y:S02]  /*17020*/  LOP3.LUT R22, R22, 0xffffbfff, RZ, 0xc0, !PT ;  /* 0xffffbfff16167812 */ /* 0x000fe400078ec0ff */
[----:B------:R-:W-:Y:S02]  /*17030*/  FSEL R3, R155, RZ, P3 ;  /* 0x000000ff9b037208 */ /* 0x000fe40001800000 */
[----:B------:R-:W-:-:S02]  /*17040*/  FSEL R179, R179, -INF , !P5 ;  /* 0xff800000b3b37808 */ /* 0x000fc40006800000 */
[----:B------:R-:W-:Y:S01]  /*17050*/  ISETP.LT.OR P2, PT, R186, 0x3a, P2 ;  /* 0x0000003aba00780c */ /* 0x000fe20001741670 */
[----:B------:R-:W-:Y:S01]  /*17060*/  FADD.FTZ R3, -R3, R5 ;  /* 0x0000000503037221 */ /* 0x000fe20000010100 */
[-C--:B------:R-:W-:Y:S01]  /*17070*/  FMUL.FTZ R5, R155, R2.reuse ;  /* 0x000000029b057220 */ /* 0x080fe20000410000 */
[----:B------:R-:W-:Y:S02]  /*17080*/  @P0 LOP3.LUT R22, R22, 0x4000, RZ, 0xfc, !PT ;  /* 0x0000400016160812 */ /* 0x000fe400078efcff */
[----:B------:R-:W-:Y:S01]  /*17090*/  FSEL R182, R182, -INF , !P6 ;  /* 0xff800000b6b67808 */ /* 0x000fe20007000000 */
[-C--:B------:R-:W-:Y:S01]  /*170a0*/  FMUL.FTZ R3, R3, R2.reuse ;  /* 0x0000000203037220 */ /* 0x080fe20000410000 */
[----:B------:R-:W-:Y:S02]  /*170b0*/  FSEL R5, R5, RZ, P3 ;  /* 0x000000ff05057208 */ /* 0x000fe40001800000 */
[C---:B------:R-:W-:Y:S02]  /*170c0*/  LOP3.LUT P0, RZ, R22.reuse, 0x10, RZ, 0xc0, !PT ;  /* 0x0000001016ff7812 */ /* 0x040fe4000780c0ff */
[----:B------:R-:W-:Y:S01]  /*170d0*/  LOP3.LUT P3, RZ, R22, 0x4, RZ, 0xc0, !PT ;  /* 0x0000000416ff7812 */ /* 0x000fe2000786c0ff */
[-CC-:B------:R-:W-:Y:S01]  /*170e0*/  FFMA.FTZ R152, R152, R2.reuse, -R5.reuse ;  /* 0x0000000298987223 */ /* 0x180fe20000010805 */
        /* <DEDUP_REMOVED lines=14> */
[----:B------:R-:W-:Y:S01]  /*171d0*/  FFMA.FTZ R5, R181, R2, -R5 ;  /* 0x00000002b5057223 */ /* 0x000fe20000010805 */
[----:B------:R-:W-:Y:S01]  /*171e0*/  FMNMX.FTZ R181, R154, R4, !PT ;  /* 0x000000049ab57209 */ /* 0x000fe20007810000 */
[----:B------:R-:W-:Y:S01]  /*171f0*/  MUFU.EX2 R196, R152 ;  /* 0x0000009800c47308 */ /* 0x000fe20000000800 */
[----:B------:R-:W-:-:S02]  /*17200*/  FSEL R171, R171, -INF , !P0 ;  /* 0xff800000abab7808 */ /* 0x000fc40004000000 */
[----:B------:R-:W-:Y:S02]  /*17210*/  FMNMX.FTZ R181, R0, R181, !PT ;  /* 0x000000b500b57209 */ /* 0x000fe40007810000 */
[----:B------:R-:W-:Y:S02]  /*17220*/  LOP3.LUT P0, RZ, R22, 0x4000, RZ, 0xc0, !PT ;  /* 0x0000400016ff7812 */ /* 0x000fe4000780c0ff */
[----:B------:R-:W-:Y:S01]  /*17230*/  FMNMX.FTZ R181, R158, R181, !PT ;  /* 0x000000b59eb57209 */ /* 0x000fe20007810000 */
[----:B------:R-:W0:Y:S01]  /*17240*/  MUFU.EX2 R3, R3 ;  /* 0x0000000300037308 */ /* 0x000e220000000800 */
[----:B------:R-:W-:Y:S02]  /*17250*/  FSEL R174, R174, -INF , !P3 ;  /* 0xff800000aeae7808 */ /* 0x000fe40005800000 */
[----:B------:R-:W-:Y:S02]  /*17260*/  FMNMX.FTZ R181, R159, R181, !PT ;  /* 0x000000b59fb57209 */ /* 0x000fe40007810000 */
[----:B------:R-:W-:-:S02]  /*17270*/  FSEL R175, R175, -INF , !P0 ;  /* 0xff800000afaf7808 */ /* 0x000fc40004000000 */
[----:B------:R-:W-:Y:S01]  /*17280*/  FMNMX.FTZ R181, R162, R181, !PT ;  /* 0x000000b5a2b57209 */ /* 0x000fe20007810000 */
[----:B------:R-:W1:Y:S01]  /*17290*/  MUFU.EX2 R153, R153 ;  /* 0x0000009900997308 */ /* 0x000e620000000800 */
[----:B------:R-:W-:Y:S02]  /*172a0*/  FSEL R183, R183, -INF , !P2 ;  /* 0xff800000b7b77808 */ /* 0x000fe40005000000 */
[----:B------:R-:W-:Y:S02]  /*172b0*/  FMNMX.FTZ R181, R163, R181, !PT ;  /* 0x000000b5a3b57209 */ /* 0x000fe40007810000 */
[----:B------:R-:W-:Y:S02]  /*172c0*/  LOP3.LUT P0, RZ, R22, 0x2000, RZ, 0xc0, !PT ;  /* 0x0000200016ff7812 */ /* 0x000fe4000780c0ff */
[----:B------:R-:W-:Y:S01]  /*172d0*/  FMNMX.FTZ R181, R166, R181, !PT ;  /* 0x000000b5a6b57209 */ /* 0x000fe20007810000 */
[----:B------:R-:W2:Y:S01]  /*172e0*/  MUFU.EX2 R156, R156 ;  /* 0x0000009c009c7308 */ /* 0x000ea20000000800 */
[----:B0-----:R-:W-:-:S02]  /*172f0*/  FFMA.FTZ R221, R3, R221, R196 ;  /* 0x000000dd03dd7223 */ /* 0x001fc400000100c4 */
[----:B------:R-:W-:-:S04]  /*17300*/  FMNMX.FTZ R181, R167, R181, !PT ;  /* 0x000000b5a7b57209 */ /* 0x000fc80007810000 */
[----:B------:R-:W-:Y:S01]  /*17310*/  FMNMX.FTZ R181, R170, R181, !PT ;  /* 0x000000b5aab57209 */ /* 0x000fe20007810000 */
[----:B------:R-:W-:Y:S03]  /*17320*/  MUFU.EX2 R157, R157 ;  /* 0x0000009d009d7308 */ /* 0x000fe60000000800 */
        /* <DEDUP_REMOVED lines=9> */
[----:B------:R-:W-:-:S05]  /*173c0*/  FMNMX.FTZ R181, R183, R181, !PT ;  /* 0x000000b5b7b57209 */ /* 0x000fca0007810000 */
[----:B------:R-:W0:Y:S01]  /*173d0*/  SHFL.BFLY PT, R184, R181, 0x2, 0x1f ;  /* 0x0c401f00b5b87f89 */ /* 0x000e2200000e0000 */
        /* <DEDUP_REMOVED lines=9> */
[----:B0-----:R-:W-:-:S04]  /*17470*/  FMNMX.FTZ R152, R181, R184, !PT ;  /* 0x000000b8b5987209 */ /* 0x001fc80007810000 */
[----:B------:R-:W-:-:S03]  /*17480*/  FSETP.NEU.FTZ.AND P1, PT, R152, -INF , PT ;  /* 0xff8000009800780b */ /* 0x000fc60003f3d000 */
[----:B------:R-:W-:Y:S01]  /*17490*/  MUFU.EX2 R180, R180 ;  /* 0x000000b400b47308 */ /* 0x000fe20000000800 */
[----:B------:R-:W-:-:S05]  /*174a0*/  FSEL R181, R152, RZ, P1 ;  /* 0x000000ff98b57208 */ /* 0x000fca0000800000 */
[----:B------:R-:W-:Y:S01]  /*174b0*/  FADD.FTZ R4, -R181, R4 ;  /* 0x00000004b5047221 */ /* 0x000fe20000010100 */
[-C--:B------:R-:W-:Y:S01]  /*174c0*/  FMUL.FTZ R181, R152, R2.reuse ;  /* 0x0000000298b57220 */ /* 0x080fe20000410000 */
[----:B------:R-:W-:Y:S02]  /*174d0*/  MUFU.EX2 R5, R5 ;  /* 0x0000000500057308 */ /* 0x000fe40000000800 */
[----:B------:R-:W-:Y:S02]  /*174e0*/  FMUL.FTZ R4, R4, R2 ;  /* 0x0000000204047220 */ /* 0x000fe40000410000 */
[----:B------:R-:W-:-:S05]  /*174f0*/  FSEL R181, R181, RZ, P1 ;  /* 0x000000ffb5b57208 */ /* 0x000fca0000800000 */
        /* <DEDUP_REMOVED lines=17> */
[----:B------:R-:W-:-:S04]  /*17610*/  FFMA.FTZ R181, R183, R2, -R181 ;  /* 0x00000002b7b57223 */ /* 0x000fc800000108b5 */
[----:B------:R1:W0:Y:S08]  /*17620*/  MUFU.EX2 R0, R4 ;  /* 0x0000000400007308 */ /* 0x0002300000000800 */
[----:B------:R-:W3:Y:S01]  /*17630*/  MUFU.EX2 R158, R158 ;  /* 0x0000009e009e7308 */ /* 0x000ee20000000800 */
[----:B-1----:R-:W-:-:S04]  /*17640*/  FADD.FTZ R4, R153, R221 ;  /* 0x000000dd99047221 */ /* 0x002fc80000010000 */
[----:B--2---:R-:W-:-:S03]  /*17650*/  FADD.FTZ R4, R156, R4 ;  /* 0x000000049c047221 */ /* 0x004fc60000010000 */
[----:B------:R-:W1:Y:S01]  /*17660*/  MUFU.EX2 R159, R159 ;  /* 0x0000009f009f7308 */ /* 0x000e620000000800 */
[----:B0-----:R-:W-:Y:S01]  /*17670*/  FFMA.FTZ R9, R0, R9, R154 ;  /* 0x0000000900097223 */ /* 0x001fe2000001009a */
[----:B------:R-:W-:-:S03]  /*17680*/  FADD.FTZ R4, R157, R4 ;  /* 0x000000049d047221 */ /* 0x000fc60000010000 */
[----:B------:R-:W-:Y:S01]  /*17690*/  FADD.FTZ R9, R197, R9 ;  /* 0x00000009c5097221 */ /* 0x000fe20000010000 */
[----:B------:R-:W-:Y:S02]  /*176a0*/  FADD.FTZ R4, R160, R4 ;  /* 0x00000004a0047221 */ /* 0x000fe40000010000 */
[----:B------:R-:W0:Y:S01]  /*176b0*/  MUFU.EX2 R162, R162 ;  /* 0x000000a200a27308 */ /* 0x000e220000000800 */
[----:B---3--:R-:W-:Y:S01]  /*176c0*/  FADD.FTZ R9, R158, R9 ;  /* 0x000000099e097221 */ /* 0x008fe20000010000 */
[----:B------:R-:W-:-:S04]  /*176d0*/  FADD.FTZ R4, R161, R4 ;  /* 0x00000004a1047221 */ /* 0x000fc80000010000 */
[----:B------:R-:W-:Y:S02]  /*176e0*/  FADD.FTZ R4, R164, R4 ;  /* 0x00000004a4047221 */ /* 0x000fe40000010000 */
[----:B------:R-:W2:Y:S01]  /*176f0*/  MUFU.EX2 R163, R163 ;  /* 0x000000a300a37308 */ /* 0x000ea20000000800 */
[----:B-1----:R-:W-:Y:S01]  /*17700*/  FADD.FTZ R9, R159, R9 ;  /* 0x000000099f097221 */ /* 0x002fe20000010000 */
[----:B------:R-:W-:-:S04]  /*17710*/  FADD.FTZ R4, R165, R4 ;  /* 0x00000004a5047221 */ /* 0x000fc80000010000 */
[----:B------:R-:W-:Y:S02]  /*17720*/  FADD.FTZ R4, R168, R4 ;  /* 0x00000004a8047221 */ /* 0x000fe40000010000 */
[----:B------:R-:W1:Y:S01]  /*17730*/  MUFU.EX2 R166, R166 ;  /* 0x000000a600a67308 */ /* 0x000e620000000800 */
[----:B0-----:R-:W-:Y:S01]  /*17740*/  FADD.FTZ R9, R162, R9 ;  /* 0x00000009a2097221 */ /* 0x001fe20000010000 */
[----:B------:R-:W-:-:S04]  /*17750*/  FADD.FTZ R4, R169, R4 ;  /* 0x00000004a9047221 */ /* 0x000fc80000010000 */
[----:B------:R-:W-:Y:S02]  /*17760*/  FADD.FTZ R4, R172, R4 ;  /* 0x00000004ac047221 */ /* 0x000fe40000010000 */
[----:B------:R-:W0:Y:S01]  /*17770*/  MUFU.EX2 R167, R167 ;  /* 0x000000a700a77308 */ /* 0x000e220000000800 */
[----:B--2---:R-:W-:Y:S01]  /*17780*/  FADD.FTZ R9, R163, R9 ;  /* 0x00000009a3097221 */ /* 0x004fe20000010000 */
        /* <DEDUP_REMOVED lines=8> */
[----:B------:R-:W-:-:S06]  /*17810*/  FADD.FTZ R221, R5, R4 ;  /* 0x0000000405dd7221 */ /* 0x000fcc0000010000 */
        /* <DEDUP_REMOVED lines=11> */
[----:B0-----:R-:W-:-:S04]  /*178d0*/  FADD.FTZ R9, R179, R9 ;  /* 0x00000009b3097221 */ /* 0x001fc80000010000 */
[----:B--2---:R-:W-:-:S04]  /*178e0*/  FADD.FTZ R9, R182, R9 ;  /* 0x00000009b6097221 */ /* 0x004fc80000010000 */
[----:B-1----:R-:W-:Y:S01]  /*178f0*/  FADD.FTZ R9, R181, R9 ;  /* 0x00000009b5097221 */ /* 0x002fe20000010000 */
[----:B------:R-:W-:Y:S06]  /*17900*/  @!P0 BRA `(.L_x_1790) ;  /* 0x0000000000048947 */ /* 0x000fec0003800000 */
[----:B------:R-:W-:Y:S01]  /*17910*/  BPT.TRAP 0x1 ;  /* 0x000000040000795c */ /* 0x000fe20000300000 */
.L_x_1790:
[----:B------:R-:W2:Y:S01]  /*17920*/  LDL R4, [R1+0x10] ;  /* 0x0000100001047983 */ /* 0x000ea20000100800 */
[----:B------:R-:W-:Y:S02]  /*17930*/  IADD3 R218, R218, 0x30860, RZ ;  /* 0x00030860dada7810 */ /* 0x000fe40007ffe0ff */
[----:B------:R-:W-:Y:S01]  /*17940*/  F2FP.F16.F32.PACK_AB R186, R5, R180 ;  /* 0x000000b405ba723e */ /* 0x000fe200000000ff */
[----:B------:R-:W-:Y:S01]  /*17950*/  IMAD.MOV.U32 R5, RZ, RZ, R155 ;  /* 0x000000ffff057224 */ /* 0x000fe200078e009b */
[----:B------:R-:W-:Y:S02]  /*17960*/  PRMT R218, R191, 0x654, R218 ;  /* 0x00000654bfda7816 */ /* 0x000fe400000000da */
[----:B------:R-:W-:Y:S02]  /*17970*/  F2FP.F16.F32.PACK_AB R196, R153, R196 ;  /* 0x000000c499c4723e */ /* 0x000fe400000000ff */
[----:B------:R0:W-:Y:S01]  /*17980*/  SYNCS.ARRIVE.TRANS64.RED.A1T0 RZ, [R218+URZ], RZ ;  /* 0x000000ffdaff79a7 */ /* 0x0001e2000810043f */
[----:B------:R-:W-:-:S02]  /*17990*/  F2FP.F16.F32.PACK_AB R197, R197, R154 ;  /* 0x0000009ac5c5723e */ /* 0x000fc400000000ff */
[----:B------:R-:W-:Y:S02]  /*179a0*/  F2FP.F16.F32.PACK_AB R198, R157, R156 ;  /* 0x0000009c9dc6723e */ /* 0x000fe400000000ff */
[----:B------:R-:W-:Y:S02]  /*179b0*/  F2FP.F16.F32.PACK_AB R199, R159, R158 ;  /* 0x0000009e9fc7723e */ /* 0x000fe400000000ff */
[----:B------:R-:W-:Y:S01]  /*179c0*/  F2FP.F16.F32.PACK_AB R192, R161, R160 ;  /* 0x000000a0a1c0723e */ /* 0x000fe200000000ff */
[----:B0-----:R-:W-:Y:S01]  /*179d0*/  IMAD.MOV.U32 R218, RZ, RZ, R226 ;  /* 0x000000ffffda7224 */ /* 0x001fe200078e00e2 */
        /* <DEDUP_REMOVED lines=10> */
[----:B------:R-:W-:Y:S02]  /*17a80*/  MOV R204, R222 ;  /* 0x000000de00cc7202 */ /* 0x000fe40000000f00 */
[C---:B--2---:R-:W-:Y:S01]  /*17a90*/  ISETP.GT.AND P1, PT, R8.reuse, R4, PT ;  /* 0x000000040800720c */ /* 0x044fe20003f24270 */
[----:B------:R-:W-:Y:S02]  /*17aa0*/  VIADD R8, R8, 0xffffffff ;  /* 0xffffffff08087836 */ /* 0x000fe40000000000 */
[----:B------:R-:W-:-:S10]  /*17ab0*/  IMAD.MOV.U32 R4, RZ, RZ, R152 ;  /* 0x000000ffff047224 */ /* 0x000fd400078e0098 */
[----:B------:R-:W-:Y:S05]  /*17ac0*/  @P1 BRA `(.L_x_1791) ;  /* 0xffffffd000981947 */ /* 0x000fea000383ffff */
[----:B------:R-:W-:Y:S05]  /*17ad0*/  BSYNC B0 ;  /* 0x0000000000007941 */ /* 0x000fea0003800000 */
.L_x_1770:
[----:B------:R-:W-:Y:S02]  /*17ae0*/  IMAD.MOV.U32 R4, RZ, RZ, R152 ;  /* 0x000000ffff047224 */ /* 0x000fe400078e0098 */
[----:B------:R-:W-:Y:S02]  /*17af0*/  IMAD.MOV.U32 R5, RZ, RZ, R155 ;  /* 0x000000ffff057224 */ /* 0x000fe400078e009b */
[----:B------:R-:W-:Y:S02]  /*17b00*/  IMAD.MOV.U32 R204, RZ, RZ, R222 ;  /* 0x000000ffffcc7224 */ /* 0x000fe400078e00de */
[----:B------:R-:W-:-:S07]  /*17b10*/  IMAD.MOV.U32 R218, RZ, RZ, R226 ;  /* 0x000000ffffda7224 */ /* 0x000fce00078e00e2 */
.L_x_1769:
[----:B------:R-:W-:Y:S05]  /*17b20*/  BSYNC B1 ;  /* 0x0000000000017941 */ /* 0x000fea0003800000 */
.L_x_1768:
[----:B------:R-:W2:Y:S01]  /*17b30*/  LDL R153, [R1+0x4c] ;  /* 0x00004c0001997983 */ /* 0x000ea20000100800 */
[----:B------:R-:W0:Y:S01]  /*17b40*/  LDC R152, c[0x0][0x448] ;  /* 0x00011200ff987b82 */ /* 0x000e220000000800 */
[----:B------:R-:W-:-:S07]  /*17b50*/  LOP3.LUT R22, R22, 0xffffffdf, RZ, 0xc0, !PT ;  /* 0xffffffdf16167812 */ /* 0x000fce00078ec0ff */
[----:B------:R-:W1:Y:S01]  /*17b60*/  LDC R155, c[0x0][0x9e4] ;  /* 0x00027900ff9b7b82 */ /* 0x000e620000000800 */
[----:B0-----:R-:W-:-:S13]  /*17b70*/  ISETP.NE.AND P1, PT, R152, 0x1, PT ;  /* 0x000000019800780c */ /* 0x001fda0003f25270 */
[----:B------:R-:W0:Y:S01]  /*17b80*/  @P1 LDC R154, c[0x0][0x44c] ;  /* 0x00011300ff9a1b82 */ /* 0x000e220000000800 */
[----:B------:R-:W-:-:S04]  /*17b90*/  @P1 LOP3.LUT R22, R22, 0x20, RZ, 0xfc, !PT ;  /* 0x0000002016161812 */ /* 0x000fc800078efcff */
[----:B------:R-:W-:-:S03]  /*17ba0*/  LOP3.LUT R22, R22, 0xffffffbf, RZ, 0xc0, !PT ;  /* 0xffffffbf16167812 */ /* 0x000fc600078ec0ff */
[----:B------:R-:W3:Y:S01]  /*17bb0*/  @P1 LDC R152, c[0x0][0x450] ;  /* 0x00011400ff981b82 */ /* 0x000ee20000000800 */
[----:B--2---:R-:W-:-:S05]  /*17bc0*/  IADD3 R153, R153, 0x7f, RZ ;  /* 0x0000007f99997810 */ /* 0x004fca0007ffe0ff */
[----:B0-----:R-:W-:-:S05]  /*17bd0*/  @P1 IMAD.HI.U32 R154, R153, R154, RZ ;  /* 0x0000009a999a1227 */ /* 0x001fca00078e00ff */
[----:B---3--:R-:W-:Y:S02]  /*17be0*/  @P1 SHF.R.U32.HI R153, RZ, R152, R154 ;  /* 0x00000098ff991219 */ /* 0x008fe4000001169a */
[----:B-1----:R-:W-:Y:S02]  /*17bf0*/  ISETP.GE.AND P1, PT, R155, 0x1, PT ;  /* 0x000000019b00780c */ /* 0x002fe40003f26270 */
[----:B------:R-:W-:-:S05]  /*17c00*/  IADD3 R152, R220, 0x1, -R219 ;  /* 0x00000001dc987810 */ /* 0x000fca0007ffe8db */
[----:B------:R-:W-:-:S04]  /*17c10*/  IMAD.IADD R153, R152, 0x1, R153 ;  /* 0x0000000198997824 */ /* 0x000fc800078e0299 */
[----:B------:R-:W-:Y:S02]  /*17c20*/  IMAD.IADD R223, R153, 0x1, -R223 ;  /* 0x0000000199df7824 */ /* 0x000fe400078e0adf */
[----:B------:R-:W-:Y:S01]  /*17c30*/  @P1 LOP3.LUT R22, R22, 0x40, RZ, 0xfc, !PT ;  /* 0x0000004016161812 */ /* 0x000fe200078efcff */
[----:B------:R-:W-:Y:S06]  /*17c40*/  @!P1 BRA `(.L_x_1792) ;  /* 0x0000000000489947 */ /* 0x000fec0003800000 */
[----:B------:R-:W-:Y:S01]  /*17c50*/  IMAD.MOV.U32 R154, RZ, RZ, R153 ;  /* 0x000000ffff9a7224 */ /* 0x000fe200078e0099 */
[----:B------:R-:W-:Y:S04]  /*17c60*/  BSSY B0, `(.L_x_1793) ;  /* 0x000000e000007945 */ /* 0x000fe80003800000 */
        /* <DEDUP_REMOVED lines=9> */
.L_x_1794:
[----:B------:R-:W-:-:S13]  /*17d00*/  ISETP.NE.AND P1, PT, R155, 0x1, PT ;  /* 0x000000019b00780c */ /* 0x000fda0003f25270 */
[----:B------:R-:W0:Y:S02]  /*17d10*/  @P1 LDC.64 R152, c[0x0][0x9e8] ;  /* 0x00027a00ff981b82 */ /* 0x000e240000000a00 */
[----:B0-----:R-:W-:-:S05]  /*17d20*/  @P1 IMAD.HI.U32 R152, R154, R152, RZ ;  /* 0x000000989a981227 */ /* 0x001fca00078e00ff */
[----:B------:R-:W-:-:S07]  /*17d30*/  @P1 SHF.R.U32.HI R154, RZ, R153, R152 ;  /* 0x00000099ff9a1219 */ /* 0x000fce0000011698 */
.L_x_1795:
[----:B------:R-:W-:Y:S05]  /*17d40*/  BSYNC B0 ;  /* 0x0000000000007941 */ /* 0x000fea0003800000 */
.L_x_1793:
[----:B------:R-:W-:-:S05]  /*17d50*/  IMAD R154, R154, R155, RZ ;  /* 0x0000009b9a9a7224 */ /* 0x000fca00078e02ff */
[----:B------:R-:W-:-:S07]  /*17d60*/  VIMNMX R223, R223, R154, !PT ;  /* 0x0000009adfdf7248 */ /* 0x000fce0007fe0100 */
.L_x_1792:
[----:B------:R-:W2:Y:S01]  /*17d70*/  LDL R153, [R1+0x68] ;  /* 0x0000680001997983 */ /* 0x000ea20000100800 */
[----:B------:R-:W-:Y:S01]  /*17d80*/  VIADD R223, R223, 0x3f ;  /* 0x0000003fdfdf7836 */ /* 0x000fe20000000000 */
[----:B------:R-:W-:Y:S04]  /*17d90*/  BSSY B0, `(.L_x_1796) ;  /* 0x0000224000007945 */ /* 0x000fe80003800000 */
[----:B------:R-:W-:-:S04]  /*17da0*/  SHF.R.S32.HI R152, RZ, 0x1f, R223 ;  /* 0x0000001fff987819 */ /* 0x000fc800000114df */
[----:B------:R-:W-:-:S04]  /*17db0*/  LEA.HI R152, R152, R223, RZ, 0x6 ;  /* 0x000000df98987211 */ /* 0x000fc800078f30ff */
[----:B------:R-:W-:-:S04]  /*17dc0*/  SHF.R.S32.HI R152, RZ, 0x6, R152 ;  /* 0x00000006ff987819 */ /* 0x000fc80000011498 */
[----:B--2---:R-:W-:-:S04]  /*17dd0*/  VIMNMX R153, R153, R152, !PT ;  /* 0x0000009899997248 */ /* 0x004fc80007fe0100 */
[----:B------:R-:W-:Y:S01]  /*17de0*/  ISETP.GE.AND P1, PT, R8, R153, PT ;  /* 0x000000990800720c */ /* 0x000fe20003f26270 */
[----:B------:R0:W-:-:S12]  /*17df0*/  STL [R1+0x48], R153 ;  /* 0x0000489901007387 */ /* 0x0001d80000100800 */
[----:B0-----:R-:W-:Y:S05]  /*17e00*/  @!P1 BRA `(.L_x_1797) ;  /* 0x0000002000709947 */ /* 0x001fea0003800000 */
[----:B------:R-:W-:Y:S01]  /*17e10*/  BSSY B1, `(.L_x_1798) ;  /* 0x000021a000017945 */ /* 0x000fe20003800000 */
[----:B------:R-:W-:Y:S01]  /*17e20*/  IMAD.MOV.U32 R227, RZ, RZ, R8 ;  /* 0x000000ffffe37224 */ /* 0x000fe200078e0008 */
[----:B------:R-:W-:Y:S01]  /*17e30*/  MOV R226, R4 ;  /* 0x0000000400e27202 */ /* 0x000fe20000000f00 */
[----:B------:R-:W-:Y:S02]  /*17e40*/  IMAD.MOV.U32 R222, RZ, RZ, R5 ;  /* 0x000000ffffde7224 */ /* 0x000fe400078e0005 */
[----:B------:R-:W-:Y:S02]  /*17e50*/  IMAD.MOV.U32 R8, RZ, RZ, R218 ;  /* 0x000000ffff087224 */ /* 0x000fe400078e00da */
[----:B------:R-:W-:-:S07]  /*17e60*/  IMAD.MOV.U32 R229, RZ, RZ, R204 ;  /* 0x000000ffffe57224 */ /* 0x000fce00078e00cc */
.L_x_1811:
[----:B------:R-:W-:-:S04]  /*17e70*/  ISETP.NE.AND P1, PT, R229, 0x1, PT ;  /* 0x00000001e500780c */ /* 0x000fc80003f25270 */
[----:B------:R-:W-:-:S04]  /*17e80*/  SEL R218, RZ, 0x1, P1 ;  /* 0x00000001ffda7807 */ /* 0x000fc80000800000 */
[----:B------:R-:W-:Y:S01]  /*17e90*/  LOP3.LUT R218, R8, R218, RZ, 0x3c, !PT ;  /* 0x000000da08da7212 */ /* 0x000fe200078e3cff */
[----:B------:R-:W-:Y:S06]  /*17ea0*/  @!P0 BRA `(.L_x_1799) ;  /* 0x0000000000048947 */ /* 0x000fec0003800000 */
[----:B------:R-:W-:Y:S01]  /*17eb0*/  BPT.TRAP 0x1 ;  /* 0x000000040000795c */ /* 0x000fe20000300000 */
.L_x_1799:
[----:B------:R-:W-:Y:S02]  /*17ec0*/  IADD3 R204, R229, 0x1, RZ ;  /* 0x00000001e5cc7810 */ /* 0x000fe40007ffe0ff */
[----:B------:R-:W-:Y:S02]  /*17ed0*/  SHF.L.U32 R4, R218, 0x1f, RZ ;  /* 0x0000001fda047819 */ /* 0x000fe400000006ff */
[----:B------:R-:W-:-:S04]  /*17ee0*/  ISETP.NE.AND P1, PT, R204, 0x2, PT ;  /* 0x00000002cc00780c */ /* 0x000fc80003f25270 */
[----:B------:R-:W-:-:S05]  /*17ef0*/  SEL R204, R204, RZ, P1 ;  /* 0x000000ffcccc7207 */ /* 0x000fca0000800000 */
[----:B------:R-:W-:-:S04]  /*17f00*/  IMAD R223, R204, 0x8, R18 ;  /* 0x00000008ccdf7824 */ /* 0x000fc800078e0212 */
[----:B------:R0:W1:Y:S01]  /*17f10*/  SYNCS.PHASECHK.TRANS64.TRYWAIT P1, [R223+URZ+0x30830], R4 ;  /* 0x03083004df0075a7 */ /* 0x000062000802017f */
[----:B------:R-:W-:Y:S05]  /*17f20*/  @!P0 BRA `(.L_x_1800) ;  /* 0x0000000000048947 */ /* 0x000fea0003800000 */
[----:B------:R-:W-:Y:S01]  /*17f30*/  BPT.TRAP 0x1 ;  /* 0x000000040000795c */ /* 0x000fe20000300000 */
.L_x_1800:
[----:B------:R-:W2:Y:S01]  /*17f40*/  LDL R2, [R1+0x44] ;  /* 0x0000440001027983 */ /* 0x000ea20000100800 */
[----:B------:R-:W-:Y:S01]  /*17f50*/  BSSY B2, `(.L_x_1801) ;  /* 0x0000007000027945 */ /* 0x000fe20003800000 */
[----:B--2---:R-:W-:-:S04]  /*17f60*/  IMAD R2, R204, 0x800, R2 ;  /* 0x00000800cc027824 */ /* 0x004fc800078e0202 */
[C---:B------:R-:W-:Y:S02]  /*17f70*/  VIADD R154, R2.reuse, 0x2 ;  /* 0x00000002029a7836 */ /* 0x040fe40000000000 */
[----:B------:R-:W-:Y:S01]  /*17f80*/  VIADD R153, R2, 0x4 ;  /* 0x0000000402997836 */ /* 0x000fe20000000000 */
[----:B-1----:R-:W-:Y:S06]  /*17f90*/  @P1 BRA `(.L_x_1802) ;  /* 0x0000000000081947 */ /* 0x002fec0003800000 */
[----:B------:R-:W1:Y:S02]  /*17fa0*/  SYNCS.PHASECHK.TRANS64.TRYWAIT P1, [R223+URZ+0x30830], R4 ;  /* 0x03083004df0075a7 */ /* 0x000e64000802017f */
[----:B-1----:R-:W-:Y:S05]  /*17fb0*/  @!P1 BRA `(.L_x_1803) ;  /* 0x0000012000c89947 */ /* 0x002fea0003800000 */
.L_x_1802:
[----:B------:R-:W-:Y:S05]  /*17fc0*/  BSYNC B2 ;  /* 0x0000000000027941 */ /* 0x000fea0003800000 */
.L_x_1801:
[----:B------:R-:W-:Y:S04]  /*17fd0*/  STL.64 [R1+0xd0], R22 ;  /* 0x0000d01601007387 */ /* 0x000fe80000100a00 */
[----:B------:R-:W-:Y:S04]  /*17fe0*/  STL [R1+0xc8], R18 ;  /* 0x0000c81201007387 */ /* 0x000fe80000100800 */
[----:B------:R2:W-:Y:S04]  /*17ff0*/  STL.64 [R1+0xc0], R16 ;  /* 0x0000c01001007387 */ /* 0x0005e80000100a00 */
[----:B--2---:R-:W2:Y:S04]  /*18000*/  LDL.64 R16, [R1+0x30] ;  /* 0x0000300001107983 */ /* 0x004ea80000100a00 */
[----:B------:R3:W-:Y:S04]  /*18010*/  STL.64 [R1+0xb8], R8 ;  /* 0x0000b80801007387 */ /* 0x0007e80000100a00 */
[----:B------:R-:W4:Y:S01]  /*18020*/  LDL.64 R22, [R1+0x38] ;  /* 0x0000380001167983 */ /* 0x000f220000100a00 */
[----:B01----:R-:W-:-:S04]  /*18030*/  MOV R4, R2 ;  /* 0x0000000200047202 */ /* 0x003fc80000000f00 */
[----:B------:R-:W-:Y:S01]  /*18040*/  R2UR UR6, R4 ;  /* 0x00000000040672ca */ /* 0x000fe200000e0000 */
[----:B------:R-:W-:Y:S02]  /*18050*/  IMAD.MOV.U32 R4, RZ, RZ, R154 ;  /* 0x000000ffff047224 */ /* 0x000fe400078e009a */
[----:B------:R-:W-:Y:S01]  /*18060*/  VIADD R152, R2, 0x6 ;  /* 0x0000000602987836 */ /* 0x000fe20000000000 */
[----:B---3--:R-:W3:Y:S01]  /*18070*/  LDL.64 R8, [R1+0x28] ;  /* 0x0000280001087983 */ /* 0x008ee20000100a00 */
[----:B------:R-:W-:Y:S01]  /*18080*/  IMAD.MOV.U32 R5, RZ, RZ, 0x40000040 ;  /* 0x40000040ff057424 */ /* 0x000fe200078e00ff */
[----:B------:R-:W-:Y:S01]  /*18090*/  R2UR UR4, R4 ;  /* 0x00000000040472ca */ /* 0x000fe200000e0000 */
[----:B------:R-:W-:Y:S01]  /*180a0*/  IMAD.MOV.U32 R4, RZ, RZ, R153 ;  /* 0x000000ffff047224 */ /* 0x000fe200078e0099 */
[----:B------:R-:W-:Y:S01]  /*180b0*/  R2UR UR10, R152 ;  /* 0x00000000980a72ca */ /* 0x000fe200000e0000 */
[----:B------:R-:W-:Y:S01]  /*180c0*/  IMAD.MOV.U32 R153, RZ, RZ, 0x40000040 ;  /* 0x40000040ff997424 */ /* 0x000fe200078e00ff */
[----:B------:R-:W-:-:S02]  /*180d0*/  R2UR UR7, R5 ;  /* 0x00000000050772ca */ /* 0x000fc400000e0000 */
[----:B------:R-:W-:Y:S02]  /*180e0*/  R2UR UR8, R4 ;  /* 0x00000000040872ca */ /* 0x000fe400000e0000 */
[----:B------:R-:W-:Y:S02]  /*180f0*/  R2UR UR11, R153 ;  /* 0x00000000990b72ca */ /* 0x000fe400000e0000 */
[C---:B------:R-:W-:Y:S01]  /*18100*/  IADD3 R4, R2.reuse, 0x200, RZ ;  /* 0x0000020002047810 */ /* 0x040fe20007ffe0ff */
[----:B------:R-:W-:Y:S01]  /*18110*/  VIADD R154, R2, 0x204 ;  /* 0x00000204029a7836 */ /* 0x000fe20000000000 */
[C---:B------:R-:W-:Y:S02]  /*18120*/  R2UR UR5, R5.reuse ;  /* 0x00000000050572ca */ /* 0x040fe400000e0000 */
[----:B------:R-:W-:Y:S01]  /*18130*/  R2UR UR14, R4 ;  /* 0x00000000040e72ca */ /* 0x000fe200000e0000 */
[----:B------:R-:W-:Y:S01]  /*18140*/  VIADD R4, R2, 0x206 ;  /* 0x0000020602047836 */ /* 0x000fe20000000000 */
[----:B------:R-:W-:Y:S01]  /*18150*/  R2UR UR22, R154 ;  /* 0x000000009a1672ca */ /* 0x000fe200000e0000 */
[----:B------:R-:W-:Y:S01]  /*18160*/  FMUL.FTZ R24, R24, R3 ;  /* 0x0000000318187220 */ /* 0x000fe20000410000 */
[----:B------:R-:W-:-:S02]  /*18170*/  R2UR UR9, R5 ;  /* 0x00000000050972ca */ /* 0x000fc400000e0000 */
[----:B------:R-:W-:Y:S02]  /*18180*/  R2UR UR26, R4 ;  /* 0x00000000041a72ca */ /* 0x000fe400000e0000 */
[----:B------:R-:W-:Y:S01]  /*18190*/  MOV R152, UR11 ;  /* 0x0000000b00987c02 */ /* 0x000fe20008000f00 */
[C---:B------:R-:W-:Y:S02]  /*181a0*/  VIADD R4, R2.reuse, 0x404 ;  /* 0x0000040402047836 */ /* 0x040fe40000000000 */
[----:B------:R-:W-:Y:S02]  /*181b0*/  VIADD R154, R2, 0x400 ;  /* 0x00000400029a7836 */ /* 0x000fe40000000000 */
[----:B------:R0:W-:Y:S01]  /*181c0*/  STL [R1+0x14], R152 ;  /* 0x0000149801007387 */ /* 0x0001e20000100800 */
[----:B------:R-:W-:Y:S02]  /*181d0*/  R2UR UR38, R4 ;  /* 0x00000000042672ca */ /* 0x000fe400000e0000 */
[----:B------:R-:W-:-:S02]  /*181e0*/  IADD3 R4, R2, 0x600, RZ ;  /* 0x0000060002047810 */ /* 0x000fc40007ffe0ff */
[----:B------:R-:W-:Y:S01]  /*181f0*/  R2UR UR30, R154 ;  /* 0x000000009a1e72ca */ /* 0x000fe200000e0000 */
[----:B0-----:R-:W-:Y:S01]  /*18200*/  VIADD R152, R2, 0x202 ;  /* 0x0000020202987836 */ /* 0x001fe20000000000 */
[----:B------:R-:W-:Y:S01]  /*18210*/  R2UR UR46, R4 ;  /* 0x00000000042e72ca */ /* 0x000fe200000e0000 */
[----:B------:R-:W-:-:S03]  /*18220*/  VIADD R154, R2, 0x406 ;  /* 0x00000406029a7836 */ /* 0x000fc60000000000 */
[----:B------:R-:W-:Y:S01]  /*18230*/  R2UR UR18, R152 ;  /* 0x00000000981272ca */ /* 0x000fe200000e0000 */
[C---:B------:R-:W-:Y:S02]  /*18240*/  VIADD R152, R2.reuse, 0x402 ;  /* 0x0000040202987836 */ /* 0x040fe40000000000 */
[----:B------:R-:W-:Y:S01]  /*18250*/  VIADD R4, R2, 0x606 ;  /* 0x0000060602047836 */ /* 0x000fe20000000000 */
[----:B------:R-:W-:Y:S01]  /*18260*/  R2UR UR42, R154 ;  /* 0x000000009a2a72ca */ /* 0x000fe200000e0000 */
[----:B------:R-:W-:Y:S01]  /*18270*/  VIADD R154, R2, 0x602 ;  /* 0x00000602029a7836 */ /* 0x000fe20000000000 */
[----:B------:R-:W-:Y:S01]  /*18280*/  R2UR UR34, R152 ;  /* 0x00000000982272ca */ /* 0x000fe200000e0000 */
[----:B------:R-:W-:Y:S01]  /*18290*/  VIADD R152, R2, 0x604 ;  /* 0x0000060402987836 */ /* 0x000fe20000000000 */
        /* <DEDUP_REMOVED lines=69> */
[----:B------:R-:W3:Y:S01]  /*186f0*/  LDL.64 R4, [R1+0x18] ;  /* 0x0000180001047983 */ /* 0x000ee20000100a00 */
[-C--:B------:R-:W-:Y:S01]  /*18700*/  FMUL.FTZ R26, R26, R0.reuse ;  /* 0x000000001a1a7220 */ /* 0x080fe20000410000 */
[-C--:B------:R-:W-:Y:S01]  /*18710*/  FMUL.FTZ R27, R27, R0.reuse ;  /* 0x000000001b1b7220 */ /* 0x080fe20000410000 */
[-C--:B------:R-:W-:Y:S01]  /*18720*/  FMUL.FTZ R30, R30, R0.reuse ;  /* 0x000000001e1e7220 */ /* 0x080fe20000410000 */
[----:B------:R-:W3:Y:S01]  /*18730*/  LDL.64 R2, [R1+0x20] ;  /* 0x0000200001027983 */ /* 0x000ee20000100a00 */
        /* <DEDUP_REMOVED lines=61> */
[----:B------:R-:W3:Y:S01]  /*18b10*/  LDL.LU R0, [R1+0x14] ;  /* 0x0000140001007983 */ /* 0x000ee20000300800 */
[----:B------:R-:W-:Y:S01]  /*18b20*/  MOV R18, UR10 ;  /* 0x0000000a00127c02 */ /* 0x000fe20008000f00 */
[----:B------:R-:W-:Y:S01]  /*18b30*/  UMOV UR10, UR4 ;  /* 0x00000004000a7c82 */ /* 0x000fe20008000000 */
[----:B------:R-:W-:Y:S01]  /*18b40*/  UMOV UR11, UR5 ;  /* 0x00000005000b7c82 */ /* 0x000fe20008000000 */
[----:B------:R-:W-:Y:S02]  /*18b50*/  R2UR UR4, R6 ;  /* 0x00000000060472ca */ /* 0x000fe400000e0000 */
[----:B------:R-:W-:Y:S02]  /*18b60*/  R2UR UR5, R7 ;  /* 0x00000000070572ca */ /* 0x000fe400000e0000 */
[----:B------:R-:W-:Y:S02]  /*18b70*/  MOV R155, 0x40000040 ;  /* 0x40000040009b7802 */ /* 0x000fe40000000f00 */
[----:B------:R-:W-:-:S02]  /*18b80*/  R2UR UR19, R153 ;  /* 0x00000000991372ca */ /* 0x000fc400000e0000 */
[C---:B------:R-:W-:Y:S02]  /*18b90*/  R2UR UR23, R155.reuse ;  /* 0x000000009b1772ca */ /* 0x040fe400000e0000 */
[----:B------:R-:W-:Y:S02]  /*18ba0*/  R2UR UR31, R155 ;  /* 0x000000009b1f72ca */ /* 0x000fe400000e0000 */
[----:B------:R-:W-:Y:S02]  /*18bb0*/  R2UR UR35, R153 ;  /* 0x00000000992372ca */ /* 0x000fe400000e0000 */
[C---:B------:R-:W-:Y:S02]  /*18bc0*/  R2UR UR43, R155.reuse ;  /* 0x000000009b2b72ca */ /* 0x040fe400000e0000 */
[----:B------:R-:W-:Y:S02]  /*18bd0*/  R2UR UR50, R154 ;  /* 0x000000009a3272ca */ /* 0x000fe400000e0000 */
[----:B------:R-:W-:-:S02]  /*18be0*/  R2UR UR51, R155 ;  /* 0x000000009b3372ca */ /* 0x000fc400000e0000 */
[----:B------:R-:W-:Y:S02]  /*18bf0*/  R2UR UR54, R152 ;  /* 0x00000000983672ca */ /* 0x000fe400000e0000 */
[----:B------:R-:W-:Y:S02]  /*18c00*/  R2UR UR55, R153 ;  /* 0x00000000993772ca */ /* 0x000fe400000e0000 */
[----:B------:R-:W-:-:S06]  /*18c10*/  WARPGROUP.ARRIVE ;  /* 0x00000000000079c5 */ /* 0x000fcc0000000000 */
[----:B------:R-:W-:Y:S01]  /*18c20*/  HGMMA.64x64x16.F32 R152, gdesc[UR4], RZ, !UPT, gsb0 ;  /* 0x00e00000049879f0 */ /* 0x000fe2000c0008ff */
[----:B------:R-:W-:Y:S01]  /*18c30*/  UMOV UR6, UR8 ;  /* 0x0000000800067c82 */ /* 0x000fe20008000000 */
[----:B------:R-:W-:Y:S01]  /*18c40*/  UMOV UR7, UR9 ;  /* 0x0000000900077c82 */ /* 0x000fe20008000000 */
[----:B----4-:R-:W-:Y:S02]  /*18c50*/  R2UR UR8, R22 ;  /* 0x00000000160872ca */ /* 0x010fe400000e0000 */
[----:B------:R-:W-:Y:S02]  /*18c60*/  R2UR UR9, R23 ;  /* 0x00000000170972ca */ /* 0x000fe400000e0000 */
[----:B--2---:R-:W-:Y:S01]  /*18c70*/  R2UR UR4, R16 ;  /* 0x00000000100472ca */ /* 0x004fe200000e0000 */
        /* <DEDUP_REMOVED lines=9> */
[----:B---3--:R-:W-:Y:S01]  /*18d10*/  R2UR UR8, R8 ;  /* 0x00000000080872ca */ /* 0x008fe200000e0000 */
[----:B------:R0:W5:Y:S01]  /*18d20*/  LDL.LU R18, [R1+0xc8] ;  /* 0x0000c80001127983 */ /* 0x0001620000300800 */
[----:B------:R-:W-:Y:S02]  /*18d30*/  R2UR UR9, R9 ;  /* 0x00000000090972ca */ /* 0x000fe400000e0000 */
[----:B------:R-:W-:Y:S01]  /*18d40*/  R2UR UR20, R216 ;  /* 0x00000000d81472ca */ /* 0x000fe200000e0000 */
[----:B------:R0:W5:Y:S01]  /*18d50*/  LDL.LU.64 R16, [R1+0xc0] ;  /* 0x0000c00001107983 */ /* 0x0001620000300a00 */
[----:B------:R-:W-:Y:S02]  /*18d60*/  R2UR UR21, R217 ;  /* 0x00000000d91572ca */ /* 0x000fe400000e0000 */
[----:B------:R-:W-:Y:S01]  /*18d70*/  R2UR UR24, R214 ;  /* 0x00000000d61872ca */ /* 0x000fe200000e0000 */
[----:B------:R0:W5:Y:S01]  /*18d80*/  LDL.LU.64 R8, [R1+0xb8] ;  /* 0x0000b80001087983 */ /* 0x0001620000300a00 */
[----:B------:R-:W-:-:S02]  /*18d90*/  WARPGROUP.DEPBAR.LE gsb0, 0x0 ;  /* 0x00008000000079c5 */ /* 0x000fc40000010000 */
[----:B------:R-:W-:Y:S01]  /*18da0*/  WARPGROUP.ARRIVE ;  /* 0x00000000000079c5 */ /* 0x000fe20000000000 */
[----:B------:R-:W-:-:S13]  /*18db0*/  R2UR UR11, R0 ;  /* 0x00000000000b72ca */ /* 0x000fda00000e0000 */
        /* <DEDUP_REMOVED lines=12> */
[----:B------:R-:W-:-:S06]  /*18e80*/  WARPGROUP.ARRIVE ;  /* 0x00000000000079c5 */ /* 0x000fcc0000000000 */
        /* <DEDUP_REMOVED lines=48> */
.L_x_1804:
[----:B-----5:R-:W-:Y:S01]  /*19190*/  SHF.L.U32 R0, R8, 0x1f, RZ ;  /* 0x0000001f08007819 */ /* 0x020fe200000006ff */
[----:B------:R-:W-:-:S04]  /*191a0*/  IMAD R8, R229, 0x8, R18 ;  /* 0x00000008e5087824 */ /* 0x000fc800078e0212 */
[----:B------:R0:W1:Y:S01]  /*191b0*/  SYNCS.PHASECHK.TRANS64.TRYWAIT P1, [R8+URZ+0x30850], R0 ;  /* 0x03085000080075a7 */ /* 0x000062000802017f */
[----:B------:R-:W-:Y:S05]  /*191c0*/  @!P0 BRA `(.L_x_1805) ;  /* 0x0000000000048947 */ /* 0x000fea0003800000 */
[----:B------:R-:W-:Y:S01]  /*191d0*/  BPT.TRAP 0x1 ;  /* 0x000000040000795c */ /* 0x000fe20000300000 */
.L_x_1805:
[----:B------:R-:W-:Y:S04]  /*191e0*/  BSSY B2, `(.L_x_1806) ;  /* 0x0000004000027945 */ /* 0x000fe80003800000 */
[----:B-1----:R-:W-:Y:S05]  /*191f0*/  @P1 BRA `(.L_x_1807) ;  /* 0x0000000000081947 */ /* 0x002fea0003800000 */
[----:B------:R-:W1:Y:S02]  /*19200*/  SYNCS.PHASECHK.TRANS64.TRYWAIT P1, [R8+URZ+0x30850], R0 ;  /* 0x03085000080075a7 */ /* 0x000e64000802017f */
[----:B-1----:R-:W-:Y:S05]  /*19210*/  @!P1 BRA `(.L_x_1808) ;  /* 0x0000011000449947 */ /* 0x002fea0003800000 */
.L_x_1807:
[----:B------:R-:W-:Y:S05]  /*19220*/  BSYNC B2 ;  /* 0x0000000000027941 */ /* 0x000fea0003800000 */
.L_x_1806:
[----:B01----:R-:W-:Y:S01]  /*19230*/  IADD3 R0, R18, 0x400, RZ ;  /* 0x0000040012007810 */ /* 0x003fe20007ffe0ff */
[----:B------:R-:W-:Y:S01]  /*19240*/  IMAD.MOV.U32 R3, RZ, RZ, 0x40000040 ;  /* 0x40000040ff037424 */ /* 0x000fe200078e00ff */
[----:B------:R-:W-:Y:S01]  /*19250*/  WARPGROUP.ARRIVE ;  /* 0x00000000000079c5 */ /* 0x000fe20000000000 */
[----:B------:R-:W-:Y:S01]  /*19260*/  IMAD.MOV.U32 R5, RZ, RZ, 0x40000040 ;  /* 0x40000040ff057424 */ /* 0x000fe200078e00ff */
        /* <DEDUP_REMOVED lines=12> */
[C---:B------:R-:W-:Y:S01]  /*19330*/  IADD3 R4, R2.reuse, 0x100, RZ ;  /* 0x0000010002047810 */ /* 0x040fe20007ffe0ff */
[----:B------:R-:W-:Y:S01]  /*19340*/  VIADD R2, R2, 0x180 ;  /* 0x0000018002027836 */ /* 0x000fe20000000000 */
[----:B------:R-:W-:Y:S02]  /*19350*/  WARPGROUP.DEPBAR.LE gsb0, 0x0 ;  /* 0x00008000000079c5 */ /* 0x000fe40000010000 */
[----:B------:R-:W-:-:S15]  /*19360*/  WARPGROUP.ARRIVE ;  /* 0x00000000000079c5 */ /* 0x000fde0000000000 */
[----:B------:R-:W-:-:S04]  /*19370*/  NOP ;  /* 0x0000000000007918 */ /* 0x000fc80000000000 */
        /* <DEDUP_REMOVED lines=16> */
.L_x_1809:
[----:B------:R-:W2:Y:S01]  /*19480*/  LDL R185, [R1+0x4] ;  /* 0x0000040001b97983 */ /* 0x000ea20000100800 */
[----:B------:R-:W-:Y:S01]  /*19490*/  FMNMX.FTZ R0, R152, R222, !PT ;  /* 0x000000de98007209 */ /* 0x000fe20007810000 */
[----:B------:R-:W-:Y:S01]  /*194a0*/  ULDC UR4, c[0x0][0x988] ;  /* 0x0002620000047ab9 */ /* 0x000fe20000000800 */
[----:B------:R-:W-:Y:S02]  /*194b0*/  VIADD R223, R223, 0x30840 ;  /* 0x00030840dfdf7836 */ /* 0x000fe40000000000 */
[----:B------:R-:W-:-:S04]  /*194c0*/  FMNMX.FTZ R0, R153, R0, !PT ;  /* 0x0000000099007209 */ /* 0x000fc80007810000 */
        /* <DEDUP_REMOVED lines=13> */
[----:B------:R-:W-:-:S05]  /*195a0*/  FMNMX.FTZ R0, R181, R0, !PT ;  /* 0x00000000b5007209 */ /* 0x000fca0007810000 */
[----:B------:R-:W0:Y:S02]  /*195b0*/  SHFL.BFLY PT, R2, R0, 0x2, 0x1f ;  /* 0x0c401f0000027f89 */ /* 0x000e2400000e0000 */
[----:B0-----:R-:W-:Y:S02]  /*195c0*/  FMNMX.FTZ R2, R0, R2, !PT ;  /* 0x0000000200027209 */ /* 0x001fe40007810000 */
[----:B------:R-:W-:-:S03]  /*195d0*/  FMNMX.FTZ R0, R154, R226, !PT ;  /* 0x000000e29a007209 */ /* 0x000fc60007810000 */
[----:B------:R-:W0:Y:S01]  /*195e0*/  SHFL.BFLY PT, R5, R2, 0x1, 0x1f ;  /* 0x0c201f0002057f89 */ /* 0x000e2200000e0000 */
[----:B------:R-:W-:-:S04]  /*195f0*/  FMNMX.FTZ R0, R155, R0, !PT ;  /* 0x000000009b007209 */ /* 0x000fc80007810000 */
[----:B------:R-:W-:-:S04]  /*19600*/  FMNMX.FTZ R0, R158, R0, !PT ;  /* 0x000000009e007209 */ /* 0x000fc80007810000 */
[----:B------:R-:W-:-:S04]  /*19610*/  FMNMX.FTZ R0, R159, R0, !PT ;  /* 0x000000009f007209 */ /* 0x000fc80007810000 */
[----:B------:R-:W-:-:S04]  /*19620*/  FMNMX.FTZ R0, R162, R0, !PT ;  /* 0x00000000a2007209 */ /* 0x000fc80007810000 */
[----:B------:R-:W-:-:S04]  /*19630*/  FMNMX.FTZ R0, R163, R0, !PT ;  /* 0x00000000a3007209 */ /* 0x000fc80007810000 */
[----:B------:R-:W-:Y:S02]  /*19640*/  FMNMX.FTZ R0, R166, R0, !PT ;  /* 0x00000000a6007209 */ /* 0x000fe40007810000 */
[----:B0-----:R-:W-:Y:S02]  /*19650*/  FMNMX.FTZ R5, R2, R5, !PT ;  /* 0x0000000502057209 */ /* 0x001fe40007810000 */
[----:B------:R-:W-:-:S03]  /*19660*/  FMNMX.FTZ R0, R167, R0, !PT ;  /* 0x00000000a7007209 */ /* 0x000fc60007810000 */
[----:B------:R-:W-:Y:S01]  /*19670*/  FADD.FTZ R3, -R5, R222 ;  /* 0x000000de05037221 */ /* 0x000fe20000010100 */
        /* <DEDUP_REMOVED lines=9> */
[----:B0-----:R-:W-:-:S05]  /*19710*/  FMNMX.FTZ R2, R0, R2, !PT ;  /* 0x0000000200027209 */ /* 0x001fca0007810000 */
[----:B------:R-:W0:Y:S02]  /*19720*/  SHFL.BFLY PT, R4, R2, 0x1, 0x1f ;  /* 0x0c201f0002047f89 */ /* 0x000e2400000e0000 */
[----:B0-----:R-:W-:Y:S02]  /*19730*/  FMNMX.FTZ R4, R2, R4, !PT ;  /* 0x0000000402047209 */ /* 0x001fe40007810000 */
[----:B------:R-:W-:-:S03]  /*19740*/  MOV R2, UR4 ;  /* 0x0000000400027c02 */ /* 0x000fc60008000f00 */
[----:B------:R-:W-:Y:S02]  /*19750*/  FADD.FTZ R0, -R4, R226 ;  /* 0x000000e204007221 */ /* 0x000fe40000010100 */
[-C--:B------:R-:W-:Y:S01]  /*19760*/  FMUL.FTZ R184, R5, R2.reuse ;  /* 0x0000000205b87220 */ /* 0x080fe20000410000 */
[-C--:B------:R-:W-:Y:S01]  /*19770*/  FMUL.FTZ R3, R3, R2.reuse ;  /* 0x0000000203037220 */ /* 0x080fe20000410000 */
[-C--:B------:R-:W-:Y:S02]  /*19780*/  FMUL.FTZ R0, R0, R2.reuse ;  /* 0x0000000200007220 */ /* 0x080fe40000410000 */
        /* <DEDUP_REMOVED lines=15> */
[-C--:B------:R-:W-:Y:S01]  /*19880*/  FFMA.FTZ R181, R181, R2.reuse, -R184 ;  /* 0x00000002b5b57223 */ /* 0x080fe200000108b8 */
[-C--:B------:R-:W-:Y:S01]  /*19890*/  FMUL.FTZ R184, R4, R2.reuse ;  /* 0x0000000204b87220 */ /* 0x080fe20000410000 */
[----:B------:R-:W-:Y:S03]  /*198a0*/  MUFU.EX2 R3, R3 ;  /* 0x0000000300037308 */ /* 0x000fe60000000800 */
        /* <DEDUP_REMOVED lines=18> */
[----:B------:R-:W1:Y:S01]  /*199d0*/  MUFU.EX2 R197, R154 ;  /* 0x0000009a00c57308 */ /* 0x000e620000000800 */
[----:B0-----:R-:W-:-:S07]  /*199e0*/  FFMA.FTZ R221, R3, R221, R152 ;  /* 0x000000dd03dd7223 */ /* 0x001fce0000010098 */
[----:B------:R-:W0:Y:S08]  /*199f0*/  MUFU.EX2 R153, R153 ;  /* 0x0000009900997308 */ /* 0x000e300000000800 */
[----:B------:R-:W3:Y:S01]  /*19a00*/  MUFU.EX2 R155, R155 ;  /* 0x0000009b009b7308 */ /* 0x000ee20000000800 */
[----:B-1----:R-:W-:-:S07]  /*19a10*/  FFMA.FTZ R9, R0, R9, R197 ;  /* 0x0000000900097223 */ /* 0x002fce00000100c5 */
[----:B------:R-:W1:Y:S01]  /*19a20*/  MUFU.EX2 R156, R156 ;  /* 0x0000009c009c7308 */ /* 0x000e620000000800 */
[----:B0-----:R-:W-:-:S07]  /*19a30*/  FADD.FTZ R221, R153, R221 ;  /* 0x000000dd99dd7221 */ /* 0x001fce0000010000 */
[----:B------:R-:W0:Y:S01]  /*19a40*/  MUFU.EX2 R158, R158 ;  /* 0x0000009e009e7308 */ /* 0x000e220000000800 */
[----:B---3--:R-:W-:Y:S01]  /*19a50*/  FADD.FTZ R154, R155, R9 ;  /* 0x000000099b9a7221 */ /* 0x008fe20000010000 */
[----:B--2---:R-:W-:-:S06]  /*19a60*/  PRMT R223, R185, 0x654, R223 ;  /* 0x00000654b9df7816 */ /* 0x004fcc00000000df */
[----:B------:R-:W2:Y:S01]  /*19a70*/  MUFU.EX2 R157, R157 ;  /* 0x0000009d009d7308 */ /* 0x000ea20000000800 */
[----:B-1----:R-:W-:Y:S01]  /*19a80*/  FADD.FTZ R9, R156, R221 ;  /* 0x000000dd9c097221 */ /* 0x002fe20000010000 */
[----:B------:R1:W-:Y:S06]  /*19a90*/  SYNCS.ARRIVE.TRANS64.RED.A1T0 RZ, [R223+URZ], RZ ;  /* 0x000000ffdfff79a7 */ /* 0x0003ec000810043f */
[----:B------:R-:W3:Y:S01]  /*19aa0*/  MUFU.EX2 R159, R159 ;  /* 0x0000009f009f7308 */ /* 0x000ee20000000800 */
[----:B0-----:R-:W-:-:S07]  /*19ab0*/  FADD.FTZ R154, R158, R154 ;  /* 0x0000009a9e9a7221 */ /* 0x001fce0000010000 */
[----:B------:R-:W0:Y:S01]  /*19ac0*/  MUFU.EX2 R160, R160 ;  /* 0x000000a000a07308 */ /* 0x000e220000000800 */
[----:B--2---:R-:W-:-:S07]  /*19ad0*/  FADD.FTZ R9, R157, R9 ;  /* 0x000000099d097221 */ /* 0x004fce0000010000 */
[----:B------:R-:W2:Y:S01]  /*19ae0*/  MUFU.EX2 R162, R162 ;  /* 0x000000a200a27308 */ /* 0x000ea20000000800 */
[----:B---3--:R-:W-:-:S07]  /*19af0*/  FADD.FTZ R154, R159, R154 ;  /* 0x0000009a9f9a7221 */ /* 0x008fce0000010000 */
        /* <DEDUP_REMOVED lines=43> */
[----:B0-----:R-:W-:Y:S01]  /*19db0*/  FADD.FTZ R182, R187, R182 ;  /* 0x000000b6bbb67221 */ /* 0x001fe20000010000 */
[----:B--2---:R-:W-:-:S03]  /*19dc0*/  FADD.FTZ R221, R181, R9 ;  /* 0x00000009b5dd7221 */ /* 0x004fc60000010000 */
[----:B---3--:R-:W-:Y:S01]  /*19dd0*/  FADD.FTZ R9, R154, R182 ;  /* 0x000000b69a097221 */ /* 0x008fe20000010000 */
[----:B-1----:R-:W-:Y:S06]  /*19de0*/  @!P0 BRA `(.L_x_1810) ;  /* 0x0000000000048947 */ /* 0x002fec0003800000 */
[----:B------:R-:W-:Y:S01]  /*19df0*/  BPT.TRAP 0x1 ;  /* 0x000000040000795c */ /* 0x000fe20000300000 */
.L_x_1810:
[----:B------:R-:W2:Y:S01]  /*19e00*/  LDL R182, [R1+0x48] ;  /* 0x0000480001b67983 */ /* 0x000ea20000100800 */
[----:B------:R-:W-:Y:S01]  /*19e10*/  VIADD R8, R8, 0x30860 ;  /* 0x0003086008087836 */ /* 0x000fe20000000000 */
[----:B------:R-:W-:Y:S01]  /*19e20*/  F2FP.F16.F32.PACK_AB R196, R153, R152 ;  /* 0x0000009899c4723e */ /* 0x000fe200000000ff */
[----:B------:R-:W-:Y:S01]  /*19e30*/  IMAD.MOV.U32 R226, RZ, RZ, R4 ;  /* 0x000000ffffe27224 */ /* 0x000fe200078e0004 */
[----:B------:R-:W-:Y:S01]  /*19e40*/  F2FP.F16.F32.PACK_AB R197, R155, R197 ;  /* 0x000000c59bc5723e */ /* 0x000fe200000000ff */
[----:B------:R-:W-:Y:S01]  /*19e50*/  IMAD.MOV.U32 R222, RZ, RZ, R5 ;  /* 0x000000ffffde7224 */ /* 0x000fe200078e0005 */
[----:B------:R-:W-:Y:S01]  /*19e60*/  PRMT R8, R185, 0x654, R8 ;  /* 0x00000654b9087816 */ /* 0x000fe20000000008 */
[----:B------:R-:W-:Y:S01]  /*19e70*/  IMAD.MOV.U32 R229, RZ, RZ, R204 ;  /* 0x000000ffffe57224 */ /* 0x000fe200078e00cc */
[----:B------:R-:W-:Y:S02]  /*19e80*/  F2FP.F16.F32.PACK_AB R198, R157, R156 ;  /* 0x0000009c9dc6723e */ /* 0x000fe400000000ff */
        /* <DEDUP_REMOVED lines=14> */
[----:B0-----:R-:W-:Y:S02]  /*19f70*/  MOV R8, R218 ;  /* 0x000000da00087202 */ /* 0x001fe40000000f00 */
[C---:B--2---:R-:W-:Y:S01]  /*19f80*/  ISETP.GT.AND P1, PT, R227.reuse, R182, PT ;  /* 0x000000b6e300720c */ /* 0x044fe20003f24270 */
[----:B------:R-:W-:-:S12]  /*19f90*/  VIADD R227, R227, 0xffffffff ;  /* 0xffffffffe3e37836 */ /* 0x000fd80000000000 */
[----:B------:R-:W-:Y:S05]  /*19fa0*/  @P1 BRA `(.L_x_1811) ;  /* 0xffffffdc00b01947 */ /* 0x000fea000383ffff */
[----:B------:R-:W-:Y:S05]  /*19fb0*/  BSYNC B1 ;  /* 0x0000000000017941 */ /* 0x000fea0003800000 */
.L_x_1798:
[----:B------:R-:W-:-:S07]  /*19fc0*/  IMAD.MOV.U32 R8, RZ, RZ, R227 ;  /* 0x000000ffff087224 */ /* 0x000fce00078e00e3 */
.L_x_1797:
[----:B------:R-:W-:Y:S05]  /*19fd0*/  BSYNC B0 ;  /* 0x0000000000007941 */ /* 0x000fea0003800000 */
.L_x_1796:
[----:B------:R-:W2:Y:S01]  /*19fe0*/  LDL R152, [R1+0x68] ;  /* 0x0000680001987983 */ /* 0x000ea20000100800 */
[----:B------:R-:W-:Y:S01]  /*19ff0*/  BSSY B0, `(.L_x_1812) ;  /* 0x00002e4000007945 */ /* 0x000fe20003800000 */
[----:B--2---:R-:W-:-:S13]  /*1a000*/  ISETP.GE.AND P1, PT, R8, R152, PT ;  /* 0x000000980800720c */ /* 0x004fda0003f26270 */
[----:B------:R-:W-:Y:S05]  /*1a010*/  @!P1 BRA `(.L_x_1813) ;  /* 0x0000002c00849947 */ /* 0x000fea0003800000 */
[----:B------:R-:W-:Y:S01]  /*1a020*/  IMAD.MOV.U32 R227, RZ, RZ, R4 ;  /* 0x000000ffffe37224 */ /* 0x000fe200078e0004 */
[----:B------:R-:W-:Y:S01]  /*1a030*/  MOV R222, R218 ;  /* 0x000000da00de7202 */ /* 0x000fe20000000f00 */
[----:B------:R-:W-:Y:S02]  /*1a040*/  IMAD.MOV.U32 R226, RZ, RZ, R5 ;  /* 0x000000ffffe27224 */ /* 0x000fe400078e0005 */
[----:B------:R-:W-:-:S07]  /*1a050*/  IMAD.MOV.U32 R229, RZ, RZ, R204 ;  /* 0x000000ffffe57224 */ /* 0x000fce00078e00cc */
.L_x_1834:
[----:B------:R-:W-:-:S04]  /*1a060*/  ISETP.NE.AND P1, PT, R229, 0x1, PT ;  /* 0x00000001e500780c */ /* 0x000fc80003f25270 */
[----:B------:R-:W-:-:S04]  /*1a070*/  SEL R218, RZ, 0x1, P1 ;  /* 0x00000001ffda7807 */ /* 0x000fc80000800000 */
[----:B------:R-:W-:Y:S01]  /*1a080*/  LOP3.LUT R218, R222, R218, RZ, 0x3c, !PT ;  /* 0x000000dadeda7212 */ /* 0x000fe200078e3cff */
[----:B------:R-:W-:Y:S06]  /*1a090*/  @!P0 BRA `(.L_x_1814) ;  /* 0x0000000000048947 */ /* 0x000fec0003800000 */
[----:B------:R-:W-:Y:S01]  /*1a0a0*/  BPT.TRAP 0x1 ;  /* 0x000000040000795c */ /* 0x000fe20000300000 */
.L_x_1814:
[----:B------:R-:W-:Y:S01]  /*1a0b0*/  VIADD R204, R229, 0x1 ;  /* 0x00000001e5cc7836 */ /* 0x000fe20000000000 */
[----:B------:R-:W-:-:S04]  /*1a0c0*/  SHF.L.U32 R4, R218, 0x1f, RZ ;  /* 0x0000001fda047819 */ /* 0x000fc800000006ff */
[----:B------:R-:W-:-:S04]  /*1a0d0*/  ISETP.NE.AND P1, PT, R204, 0x2, PT ;  /* 0x00000002cc00780c */ /* 0x000fc80003f25270 */
[----:B------:R-:W-:-:S05]  /*1a0e0*/  SEL R204, R204, RZ, P1 ;  /* 0x000000ffcccc7207 */ /* 0x000fca0000800000 */
[----:B------:R-:W-:-:S04]  /*1a0f0*/  IMAD R223, R204, 0x8, R18 ;  /* 0x00000008ccdf7824 */ /* 0x000fc800078e0212 */
[----:B------:R0:W1:Y:S01]  /*1a100*/  SYNCS.PHASECHK.TRANS64.TRYWAIT P1, [R223+URZ+0x30830], R4 ;  /* 0x03083004df0075a7 */ /* 0x000062000802017f */
[----:B------:R-:W-:Y:S05]  /*1a110*/  @!P0 BRA `(.L_x_1815) ;  /* 0x0000000000048947 */ /* 0x000fea0003800000 */
[----:B------:R-:W-:Y:S01]  /*1a120*/  BPT.TRAP 0x1 ;  /* 0x000000040000795c */ /* 0x000fe20000300000 */
.L_x_1815:
        /* <DEDUP_REMOVED lines=8> */
.L_x_1817:
[----:B------:R-:W-:Y:S05]  /*1a1b0*/  BSYNC B1 ;  /* 0x0000000000017941 */ /* 0x000fea0003800000 */
.L_x_1816:
[----:B------:R-:W-:Y:S04]  /*1a1c0*/  STL.64 [R1+0xd0], R22 ;  /* 0x0000d01601007387 */ /* 0x000fe80000100a00 */
[----:B------:R-:W-:Y:S04]  /*1a1d0*/  STL [R1+0xc8], R18 ;  /* 0x0000c81201007387 */ /* 0x000fe80000100800 */
[----:B------:R2:W-:Y:S04]  /*1a1e0*/  STL.64 [R1+0xc0], R16 ;  /* 0x0000c01001007387 */ /* 0x0005e80000100a00 */
[----:B--2---:R-:W2:Y:S04]  /*1a1f0*/  LDL.64 R16, [R1+0x30] ;  /* 0x0000300001107983 */ /* 0x004ea80000100a00 */
[----:B------:R3:W-:Y:S04]  /*1a200*/  STL.64 [R1+0xb8], R8 ;  /* 0x0000b80801007387 */ /* 0x0007e80000100a00 */
[----:B------:R-:W4:Y:S01]  /*1a210*/  LDL.64 R22, [R1+0x38] ;  /* 0x0000380001167983 */ /* 0x000f220000100a00 */
[----:B01----:R-:W-:-:S05]  /*1a220*/  IMAD.MOV.U32 R4, RZ, RZ, R2 ;  /* 0x000000ffff047224 */ /* 0x003fca00078e0002 */
[----:B------:R-:W-:Y:S02]  /*1a230*/  R2UR UR6, R4 ;  /* 0x00000000040672ca */ /* 0x000fe400000e0000 */
[----:B------:R-:W-:Y:S01]  /*1a240*/  MOV R4, R154 ;  /* 0x0000009a00047202 */ /* 0x000fe20000000f00 */
[----:B------:R-:W-:Y:S01]  /*1a250*/  VIADD R152, R2, 0x6 ;  /* 0x0000000602987836 */ /* 0x000fe20000000000 */
[----:B---3--:R-:W3:Y:S01]  /*1a260*/  LDL.64 R8, [R1+0x28] ;  /* 0x0000280001087983 */ /* 0x008ee20000100a00 */
[----:B------:R-:W-:Y:S01]  /*1a270*/  IMAD.MOV.U32 R5, RZ, RZ, 0x40000040 ;  /* 0x40000040ff057424 */ /* 0x000fe200078e00ff */
[----:B------:R-:W-:Y:S01]  /*1a280*/  R2UR UR4, R4 ;  /* 0x00000000040472ca */ /* 0x000fe200000e0000 */
[----:B------:R-:W-:Y:S01]  /*1a290*/  IMAD.MOV.U32 R4, RZ, RZ, R153 ;  /* 0x000000ffff047224 */ /* 0x000fe200078e0099 */
[----:B------:R-:W-:Y:S01]  /*1a2a0*/  R2UR UR10, R152 ;  /* 0x00000000980a72ca */ /* 0x000fe200000e0000 */
[----:B------:R-:W-:Y:S01]  /*1a2b0*/  IMAD.MOV.U32 R153, RZ, RZ, 0x40000040 ;  /* 0x40000040ff997424 */ /* 0x000fe200078e00ff */
[----:B------:R-:W-:-:S02]  /*1a2c0*/  IADD3 R154, R2, 0x204, RZ ;  /* 0x00000204029a7810 */ /* 0x000fc40007ffe0ff */
[----:B------:R-:W-:Y:S01]  /*1a2d0*/  R2UR UR8, R4 ;  /* 0x00000000040872ca */ /* 0x000fe200000e0000 */
[----:B------:R-:W-:Y:S01]  /*1a2e0*/  VIADD R4, R2, 0x200 ;  /* 0x0000020002047836 */ /* 0x000fe20000000000 */
[----:B------:R-:W-:Y:S01]  /*1a2f0*/  R2UR UR11, R153 ;  /* 0x00000000990b72ca */ /* 0x000fe200000e0000 */
[-C--:B------:R-:W-:Y:S01]  /*1a300*/  FMUL.FTZ R24, R24, R3.reuse ;  /* 0x0000000318187220 */ /* 0x080fe20000410000 */
[----:B------:R-:W-:Y:S02]  /*1a310*/  R2UR UR7, R5 ;  /* 0x00000000050772ca */ /* 0x000fe400000e0000 */
[----:B------:R-:W-:Y:S01]  /*1a320*/  R2UR UR14, R4 ;  /* 0x00000000040e72ca */ /* 0x000fe200000e0000 */
[----:B------:R-:W-:Y:S01]  /*1a330*/  VIADD R4, R2, 0x206 ;  /* 0x0000020602047836 */ /* 0x000fe20000000000 */
[----:B------:R-:W-:Y:S01]  /*1a340*/  R2UR UR22, R154 ;  /* 0x000000009a1672ca */ /* 0x000fe200000e0000 */
[----:B------:R-:W-:Y:S01]  /*1a350*/  FMUL.FTZ R25, R25, R3 ;  /* 0x0000000319197220 */ /* 0x000fe20000410000 */
[----:B------:R-:W-:-:S02]  /*1a360*/  R2UR UR5, R5 ;  /* 0x00000000050572ca */ /* 0x000fc400000e0000 */
[----:B------:R-:W-:Y:S01]  /*1a370*/  R2UR UR26, R4 ;  /* 0x00000000041a72ca */ /* 0x000fe200000e0000 */
[----:B------:R-:W-:Y:S01]  /*1a380*/  FMUL.FTZ R28, R28, R3 ;  /* 0x000000031c1c7220 */ /* 0x000fe20000410000 */
[----:B------:R-:W-:Y:S02]  /*1a390*/  R2UR UR9, R5 ;  /* 0x00000000050972ca */ /* 0x000fe400000e0000 */
[----:B------:R-:W-:Y:S02]  /*1a3a0*/  MOV R152, UR11 ;  /* 0x0000000b00987c02 */ /* 0x000fe40008000f00 */
[C---:B------:R-:W-:Y:S01]  /*1a3b0*/  IADD3 R4, R2.reuse, 0x404, RZ ;  /* 0x0000040402047810 */ /* 0x040fe20007ffe0ff */
[----:B------:R-:W-:Y:S02]  /*1a3c0*/  VIADD R154, R2, 0x400 ;  /* 0x00000400029a7836 */ /* 0x000fe40000000000 */
[----:B------:R0:W-:Y:S01]  /*1a3d0*/  STL [R1+0x14], R152 ;  /* 0x0000149801007387 */ /* 0x0001e20000100800 */
[----:B------:R-:W-:Y:S01]  /*1a3e0*/  R2UR UR38, R4 ;  /* 0x00000000042672ca */ /* 0x000fe200000e0000 */
[----:B------:R-:W-:Y:S01]  /*1a3f0*/  VIADD R4, R2, 0x600 ;  /* 0x0000060002047836 */ /* 0x000fe20000000000 */
[----:B------:R-:W-:Y:S01]  /*1a400*/  R2UR UR30, R154 ;  /* 0x000000009a1e72ca */ /* 0x000fe200000e0000 */
[----:B------:R-:W-:-:S02]  /*1a410*/  VIADD R154, R2, 0x406 ;  /* 0x00000406029a7836 */ /* 0x000fc40000000000 */
[----:B0-----:R-:W-:Y:S01]  /*1a420*/  VIADD R152, R2, 0x202 ;  /* 0x0000020202987836 */ /* 0x001fe20000000000 */
[----:B------:R-:W-:Y:S02]  /*1a430*/  R2UR UR46, R4 ;  /* 0x00000000042e72ca */ /* 0x000fe400000e0000 */
[----:B------:R-:W-:Y:S02]  /*1a440*/  IADD3 R4, R2, 0x606, RZ ;  /* 0x0000060602047810 */ /* 0x000fe40007ffe0ff */
[----:B------:R-:W-:Y:S01]  /*1a450*/  R2UR UR18, R152 ;  /* 0x00000000981272ca */ /* 0x000fe200000e0000 */
[----:B------:R-:W-:Y:S01]  /*1a460*/  VIADD R152, R2, 0x402 ;  /* 0x0000040202987836 */ /* 0x000fe20000000000 */
[----:B------:R-:W-:Y:S01]  /*1a470*/  R2UR UR42, R154 ;  /* 0x000000009a2a72ca */ /* 0x000fe200000e0000 */
[----:B------:R-:W-:Y:S01]  /*1a480*/  VIADD R154, R2, 0x602 ;  /* 0x00000602029a7836 */ /* 0x000fe20000000000 */
[----:B------:R-:W-:Y:S01]  /*1a490*/  R2UR UR15, R5 ;  /* 0x00000000050f72ca */ /* 0x000fe200000e0000 */
[-C--:B------:R-:W-:Y:S01]  /*1a4a0*/  FMUL.FTZ R29, R29, R3.reuse ;  /* 0x000000031d1d7220 */ /* 0x080fe20000410000 */
[----:B------:R-:W-:Y:S01]  /*1a4b0*/  R2UR UR34, R152 ;  /* 0x00000000982272ca */ /* 0x000fe200000e0000 */
[----:B------:R-:W-:Y:S01]  /*1a4c0*/  VIADD R152, R2, 0x604 ;  /* 0x0000060402987836 */ /* 0x000fe20000000000 */
        /* <DEDUP_REMOVED lines=135> */
[----:B------:R-:W-:Y:S01]  /*1ad40*/  R2UR UR4, R6 ;  /* 0x00000000060472ca */ /* 0x000fe200000e0000 */
[----:B------:R-:W-:Y:S01]  /*1ad50*/  IMAD.MOV.U32 R155, RZ, RZ, 0x40000040 ;  /* 0x40000040ff9b7424 */ /* 0x000fe200078e00ff */
[----:B------:R-:W-:Y:S02]  /*1ad60*/  R2UR UR5, R7 ;  /* 0x00000000070572ca */ /* 0x000fe400000e0000 */
[----:B------:R-:W-:Y:S02]  /*1ad70*/  R2UR UR19, R153 ;  /* 0x00000000991372ca */ /* 0x000fe400000e0000 */
[----:B------:R-:W-:-:S02]  /*1ad80*/  R2UR UR23, R155 ;  /* 0x000000009b1772ca */ /* 0x000fc400000e0000 */
[----:B------:R-:W-:Y:S02]  /*1ad90*/  R2UR UR31, R155 ;  /* 0x000000009b1f72ca */ /* 0x000fe400000e0000 */
[----:B------:R-:W-:Y:S02]  /*1ada0*/  R2UR UR35, R153 ;  /* 0x00000000992372ca */ /* 0x000fe400000e0000 */
[C---:B------:R-:W-:Y:S02]  /*1adb0*/  R2UR UR43, R155.reuse ;  /* 0x000000009b2b72ca */ /* 0x040fe400000e0000 */
[----:B------:R-:W-:Y:S02]  /*1adc0*/  R2UR UR50, R154 ;  /* 0x000000009a3272ca */ /* 0x000fe400000e0000 */
[----:B------:R-:W-:Y:S02]  /*1add0*/  R2UR UR51, R155 ;  /* 0x000000009b3372ca */ /* 0x000fe400000e0000 */
[----:B------:R-:W-:-:S02]  /*1ade0*/  R2UR UR54, R152 ;  /* 0x00000000983672ca */ /* 0x000fc400000e0000 */
[----:B------:R-:W-:Y:S02]  /*1adf0*/  R2UR UR55, R153 ;  /* 0x00000000993772ca */ /* 0x000fe400000e0000 */
[----:B------:R-:W-:-:S06]  /*1ae00*/  WARPGROUP.ARRIVE ;  /* 0x00000000000079c5 */ /* 0x000fcc0000000000 */
[----:B------:R-:W-:Y:S01]  /*1ae10*/  HGMMA.64x64x16.F32 R152, gdesc[UR4], RZ, !UPT, gsb0 ;  /* 0x00e00000049879f0 */ /* 0x000fe2000c0008ff */
[----:B------:R-:W-:Y:S01]  /*1ae20*/  UMOV UR6, UR8 ;  /* 0x0000000800067c82 */ /* 0x000fe20008000000 */
[----:B------:R-:W-:Y:S01]  /*1ae30*/  UMOV UR7, UR9 ;  /* 0x0000000900077c82 */ /* 0x000fe20008000000 */
[----:B----4-:R-:W-:Y:S02]  /*1ae40*/  R2UR UR8, R22 ;  /* 0x00000000160872ca */ /* 0x010fe400000e0000 */
[----:B------:R-:W-:Y:S01]  /*1ae50*/  R2UR UR9, R23 ;  /* 0x00000000170972ca */ /* 0x000fe200000e0000 */
[----:B------:R-:W-:Y:S02]  /*1ae60*/  WARPGROUP.DEPBAR.LE gsb0, 0x0 ;  /* 0x00008000000079c5 */ /* 0x000fe40000010000 */
[----:B------:R-:W-:Y:S01]  /*1ae70*/  WARPGROUP.ARRIVE ;  /* 0x00000000000079c5 */ /* 0x000fe20000000000 */
[----:B--2---:R-:W-:Y:S01]  /*1ae80*/  R2UR UR4, R16 ;  /* 0x00000000100472ca */ /* 0x004fe200000e0000 */
[----:B------:R0:W5:Y:S08]  /*1ae90*/  LDL.LU.64 R22, [R1+0xd0] ;  /* 0x0000d00001167983 */ /* 0x0001700000300a00 */
[----:B------:R-:W-:Y:S01]  /*1aea0*/  HGMMA.64x64x16.F32 R152, gdesc[UR8], R152, gsb0 ;  /* 0x00e00000089879f0 */ /* 0x000fe20008000898 */
[----:B------:R-:W-:-:S02]  /*1aeb0*/  R2UR UR5, R17 ;  /* 0x00000000110572ca */ /* 0x000fc400000e0000 */
        /* <DEDUP_REMOVED lines=76> */
.L_x_1819:
[----:B------:R-:W-:Y:S01]  /*1b380*/  SHF.L.U32 R0, R222, 0x1f, RZ ;  /* 0x0000001fde007819 */ /* 0x000fe200000006ff */
[----:B-----5:R-:W-:-:S04]  /*1b390*/  IMAD R222, R229, 0x8, R18 ;  /* 0x00000008e5de7824 */ /* 0x020fc800078e0212 */
[----:B------:R0:W1:Y:S01]  /*1b3a0*/  SYNCS.PHASECHK.TRANS64.TRYWAIT P1, [R222+URZ+0x30850], R0 ;  /* 0x03085000de0075a7 */ /* 0x000062000802017f */
[----:B------:R-:W-:Y:S05]  /*1b3b0*/  @!P0 BRA `(.L_x_1820) ;  /* 0x0000000000048947 */ /* 0x000fea0003800000 */
[----:B------:R-:W-:Y:S01]  /*1b3c0*/  BPT.TRAP 0x1 ;  /* 0x000000040000795c */ /* 0x000fe20000300000 */
.L_x_1820:
[----:B------:R-:W-:Y:S04]  /*1b3d0*/  BSSY B1, `(.L_x_1821) ;  /* 0x0000004000017945 */ /* 0x000fe80003800000 */
[----:B-1----:R-:W-:Y:S05]  /*1b3e0*/  @P1 BRA `(.L_x_1822) ;  /* 0x0000000000081947 */ /* 0x002fea0003800000 */
[----:B------:R-:W1:Y:S02]  /*1b3f0*/  SYNCS.PHASECHK.TRANS64.TRYWAIT P1, [R222+URZ+0x30850], R0 ;  /* 0x03085000de0075a7 */ /* 0x000e64000802017f */
[----:B-1----:R-:W-:Y:S05]  /*1b400*/  @!P1 BRA `(.L_x_1823) ;  /* 0x000000ec00f09947 */ /* 0x002fea0003800000 */
.L_x_1822:
[----:B------:R-:W-:Y:S05]  /*1b410*/  BSYNC B1 ;  /* 0x0000000000017941 */ /* 0x000fea0003800000 */
.L_x_1821:
[----:B01----:R-:W-:Y:S01]  /*1b420*/  VIADD R0, R18, 0x400 ;  /* 0x0000040012007836 */ /* 0x003fe20000000000 */
[----:B------:R-:W-:Y:S01]  /*1b430*/  WARPGROUP.ARRIVE ;  /* 0x00000000000079c5 */ /* 0x000fe20000000000 */
[----:B------:R-:W-:Y:S02]  /*1b440*/  IMAD.MOV.U32 R3, RZ, RZ, 0x40000040 ;  /* 0x40000040ff037424 */ /* 0x000fe400078e00ff */
[----:B------:R-:W-:Y:S01]  /*1b450*/  IMAD.MOV.U32 R5, RZ, RZ, 0x40000040 ;  /* 0x40000040ff057424 */ /* 0x000fe200078e00ff */
[----:B------:R-:W-:Y:S02]  /*1b460*/  SHF.R.U32.HI R0, RZ, 0x4, R0 ;  /* 0x00000004ff007819 */ /* 0x000fe40000011600 */
[----:B------:R-:W-:Y:S02]  /*1b470*/  R2UR UR7, R3 ;  /* 0x00000000030772ca */ /* 0x000fe400000e0000 */
[----:B------:R-:W-:Y:S02]  /*1b480*/  LOP3.LUT R0, R0, 0x3fff, RZ, 0xc0, !PT ;  /* 0x00003fff00007812 */ /* 0x000fe400078ec0ff */
[----:B------:R-:W-:-:S02]  /*1b490*/  MOV R3, 0x40000040 ;  /* 0x4000004000037802 */ /* 0x000fc40000000f00 */
[----:B------:R-:W-:-:S05]  /*1b4a0*/  LOP3.LUT R0, R0, 0x2000000, RZ, 0xfc, !PT ;  /* 0x0200000000007812 */ /* 0x000fca00078efcff */
[----:B------:R-:W-:-:S05]  /*1b4b0*/  IMAD R2, R229, 0x800, R0 ;  /* 0x00000800e5027824 */ /* 0x000fca00078e0200 */
[C---:B------:R-:W-:Y:S02]  /*1b4c0*/  R2UR UR6, R2.reuse ;  /* 0x00000000020672ca */ /* 0x040fe400000e0000 */
[----:B------:R-:W-:-:S11]  /*1b4d0*/  IADD3 R4, R2, 0x80, RZ ;  /* 0x0000008002047810 */ /* 0x000fd60007ffe0ff */
[----:B------:R-:W-:Y:S01]  /*1b4e0*/  HGMMA.64x256x16.F32 R24, R196, gdesc[UR4].tnspB, R24, gsb0 ;  /* 0x43e00004c4187df0 */ /* 0x000fe20008000818 */
[----:B------:R-:W-:Y:S01]  /*1b4f0*/  R2UR UR6, R4 ;  /* 0x00000000040672ca */ /* 0x000fe200000e0000 */
[C---:B------:R-:W-:Y:S01]  /*1b500*/  VIADD R4, R2.reuse, 0x100 ;  /* 0x0000010002047836 */ /* 0x040fe20000000000 */
[----:B------:R-:W-:Y:S01]  /*1b510*/  R2UR UR7, R5 ;  /* 0x00000000050772ca */ /* 0x000fe200000e0000 */
[----:B------:R-:W-:Y:S02]  /*1b520*/  IMAD.MOV.U32 R5, RZ, RZ, 0x40000040 ;  /* 0x40000040ff057424 */ /* 0x000fe400078e00ff */
        /* <DEDUP_REMOVED lines=20> */
.L_x_1824:
[----:B------:R-:W2:Y:S01]  /*1b670*/  LDL R4, [R1+0x4c] ;  /* 0x00004c0001047983 */ /* 0x000ea20000100800 */
[----:B------:R-:W0:Y:S01]  /*1b680*/  LDC R0, c[0x0][0x448] ;  /* 0x00011200ff007b82 */ /* 0x000e220000000800 */
[----:B------:R-:W-:Y:S02]  /*1b690*/  ULDC UR4, c[0x0][0x9dc] ;  /* 0x0002770000047ab9 */ /* 0x000fe40000000800 */
[----:B------:R-:W2:Y:S04]  /*1b6a0*/  LDL R3, [R1+0x64] ;  /* 0x0000640001037983 */ /* 0x000ea80000100800 */
[----:B------:R-:W3:Y:S04]  /*1b6b0*/  LDL R190, [R1+0x8] ;  /* 0x0000080001be7983 */ /* 0x000ee80000100800 */
[----:B------:R-:W4:Y:S01]  /*1b6c0*/  LDL R189, [R1+0x4] ;  /* 0x0000040001bd7983 */ /* 0x000f220000100800 */
[----:B------:R-:W-:Y:S01]  /*1b6d0*/  VIADD R223, R223, 0x30840 ;  /* 0x00030840dfdf7836 */ /* 0x000fe20000000000 */
[----:B------:R-:W-:Y:S01]  /*1b6e0*/  ULOP3.LUT UR4, URZ, UR4, URZ, 0x33, !UPT ;  /* 0x000000043f047292 */ /* 0x000fe2000f8e333f */
[----:B------:R-:W-:Y:S01]  /*1b6f0*/  ULDC UR5, c[0x0][0x9e0] ;  /* 0x0002780000057ab9 */ /* 0x000fe20000000800 */
[----:B0-----:R-:W-:-:S13]  /*1b700*/  ISETP.NE.AND P1, PT, R0, 0x1, PT ;  /* 0x000000010000780c */ /* 0x001fda0003f25270 */
[----:B------:R-:W0:Y:S08]  /*1b710*/  @P1 LDC R2, c[0x0][0x44c] ;  /* 0x00011300ff021b82 */ /* 0x000e300000000800 */
[----:B------:R-:W1:Y:S01]  /*1b720*/  @P1 LDC R0, c[0x0][0x450] ;  /* 0x00011400ff001b82 */ /* 0x000e620000000800 */
[----:B--2---:R-:W-:-:S07]  /*1b730*/  IMAD.IADD R186, R3, 0x1, R4 ;  /* 0x0000000103ba7824 */ /* 0x004fce00078e0204 */
[----:B------:R-:W2:Y:S01]  /*1b740*/  LDC R3, c[0x0][0x9e4] ;  /* 0x00027900ff037b82 */ /* 0x000ea20000000800 */
[----:B0-----:R-:W-:Y:S01]  /*1b750*/  @P1 IMAD.HI.U32 R2, R186, R2, RZ ;  /* 0x00000002ba021227 */ /* 0x001fe200078e00ff */
[----:B----4-:R-:W-:-:S04]  /*1b760*/  PRMT R223, R189, 0x654, R223 ;  /* 0x00000654bddf7816 */ /* 0x010fc800000000df */
[----:B-1----:R-:W-:Y:S01]  /*1b770*/  @P1 SHF.R.U32.HI R186, RZ, R0, R2 ;  /* 0x00000000ffba1219 */ /* 0x002fe20000011602 */
[----:B------:R-:W-:Y:S01]  /*1b780*/  IMAD.SHL.U32 R0, R8, 0x40, RZ ;  /* 0x0000004008007824 */ /* 0x000fe200078e00ff */
[----:B------:R0:W-:Y:S03]  /*1b790*/  SYNCS.ARRIVE.TRANS64.RED.A1T0 RZ, [R223+URZ], RZ ;  /* 0x000000ffdfff79a7 */ /* 0x0001e6000810043f */
[----:B------:R-:W1:Y:S01]  /*1b7a0*/  SHFL.IDX PT, R187, R186, RZ, 0x1c1f ;  /* 0x001c1fffbabb7589 */ /* 0x000e6200000e0000 */
[----:B------:R-:W-:-:S05]  /*1b7b0*/  IADD3 R2, -R0, 0x1, RZ ;  /* 0x0000000100027810 */ /* 0x000fca0007ffe1ff */
[----:B---3--:R-:W-:Y:S01]  /*1b7c0*/  IMAD R2, R190, -0x2, R2 ;  /* 0xfffffffebe027824 */ /* 0x008fe200078e0202 */
[----:B--2---:R-:W-:-:S04]  /*1b7d0*/  ISETP.GE.AND P5, PT, R3, 0x1, PT ;  /* 0x000000010300780c */ /* 0x004fc80003fa6270 */
[----:B------:R-:W-:-:S05]  /*1b7e0*/  IADD3 R184, -R219, R2, R220 ;  /* 0x00000002dbb87210 */ /* 0x000fca0007ffe1dc */
[C---:B------:R-:W-:Y:S01]  /*1b7f0*/  VIADD R185, R184.reuse, UR5 ;  /* 0x00000005b8b97c36 */ /* 0x040fe20008000000 */
[----:B------:R-:W-:-:S03]  /*1b800*/  IADD3 R184, R184, UR4, RZ ;  /* 0x00000004b8b87c10 */ /* 0x000fc6000fffe0ff */
[--C-:B-1----:R-:W-:Y:S02]  /*1b810*/  IMAD.IADD R5, R185, 0x1, R187.reuse ;  /* 0x00000001b9057824 */ /* 0x102fe400078e02bb */
[----:B------:R-:W-:Y:S01]  /*1b820*/  IMAD.IADD R4, R184, 0x1, R187 ;  /* 0x00000001b8047824 */ /* 0x000fe200078e02bb */
[----:B0-----:R-:W-:Y:S06]  /*1b830*/  @!P5 BRA `(.L_x_1825) ;  /* 0x000000000060d947 */ /* 0x001fec0003800000 */
        /* <DEDUP_REMOVED lines=13> */
.L_x_1827:
[----:B------:R-:W-:Y:S02]  /*1b910*/  ULDC UR4, c[0x0][0x9e4] ;  /* 0x0002790000047ab9 */ /* 0x000fe40000000800 */
[----:B------:R-:W-:-:S05]  /*1b920*/  IMAD.U32 R188, RZ, RZ, UR4 ;  /* 0x00000004ffbc7e24 */ /* 0x000fca000f8e00ff */
[----:B------:R-:W-:-:S13]  /*1b930*/  ISETP.NE.AND P1, PT, R188, 0x1, PT ;  /* 0x00000001bc00780c */ /* 0x000fda0003f25270 */
[----:B------:R-:W0:Y:S02]  /*1b940*/  @P1 LDC.64 R2, c[0x0][0x9e8] ;  /* 0x00027a00ff021b82 */ /* 0x000e240000000a00 */
[----:B0-----:R-:W-:-:S05]  /*1b950*/  @P1 IMAD.HI.U32 R2, R187, R2, RZ ;  /* 0x00000002bb021227 */ /* 0x001fca00078e00ff */
[----:B------:R-:W-:-:S07]  /*1b960*/  @P1 SHF.R.U32.HI R187, RZ, R3, R2 ;  /* 0x00000003ffbb1219 */ /* 0x000fce0000011602 */
.L_x_1828:
[----:B------:R-:W-:Y:S05]  /*1b970*/  BSYNC B1 ;  /* 0x0000000000017941 */ /* 0x000fea0003800000 */
.L_x_1826:
[----:B------:R-:W-:-:S04]  /*1b980*/  IMAD R187, R187, R188, -R0 ;  /* 0x000000bcbbbb7224 */ /* 0x000fc800078e0a00 */
[----:B------:R-:W-:-:S05]  /*1b990*/  IMAD R187, R190, -0x2, R187 ;  /* 0xfffffffebebb7824 */ /* 0x000fca00078e02bb */
[----:B------:R-:W-:Y:S02]  /*1b9a0*/  VIMNMX R4, R4, R187, !PT ;  /* 0x000000bb04047248 */ /* 0x000fe40007fe0100 */
[----:B------:R-:W-:-:S07]  /*1b9b0*/  VIADDMNMX R5, R187, R188, R5, PT ;  /* 0x000000bcbb057246 */ /* 0x000fce0003800105 */
.L_x_1825:
        /* <DEDUP_REMOVED lines=66> */
.L_x_1831:
[----:B------:R-:W-:Y:S02]  /*1bde0*/  ULDC UR4, c[0x0][0x9e4] ;  /* 0x0002790000047ab9 */ /* 0x000fe40000000800 */
[----:B------:R-:W-:-:S05]  /*1bdf0*/  IMAD.U32 R4, RZ, RZ, UR4 ;  /* 0x00000004ff047e24 */ /* 0x000fca000f8e00ff */
[----:B------:R-:W-:-:S13]  /*1be00*/  ISETP.NE.AND P2, PT, R4, 0x1, PT ;  /* 0x000000010400780c */ /* 0x000fda0003f45270 */
[----:B------:R-:W0:Y:S02]  /*1be10*/  @P2 LDC.64 R2, c[0x0][0x9e8] ;  /* 0x00027a00ff022b82 */ /* 0x000e240000000a00 */
[----:B0-----:R-:W-:-:S05]  /*1be20*/  @P2 IMAD.HI.U32 R2, R186, R2, RZ ;  /* 0x00000002ba022227 */ /* 0x001fca00078e00ff */
[----:B------:R-:W-:-:S07]  /*1be30*/  @P2 SHF.R.U32.HI R186, RZ, R3, R2 ;  /* 0x00000003ffba2219 */ /* 0x000fce0000011602 */
.L_x_1832:
[----:B------:R-:W-:Y:S05]  /*1be40*/  BSYNC B1 ;  /* 0x0000000000017941 */ /* 0x000fea0003800000 */
.L_x_1830:
[----:B------:R-:W-:-:S04]  /*1be50*/  IMAD R0, R186, R4, -R0 ;  /* 0x00000004ba007224 */ /* 0x000fc800078e0a00 */
[----:B------:R-:W-:-:S05]  /*1be60*/  IMAD R0, R190, -0x2, R0 ;  /* 0xfffffffebe007824 */ /* 0x000fca00078e0200 */
[----:B------:R-:W-:Y:S02]  /*1be70*/  VIMNMX R184, R184, R0, !PT ;  /* 0x00000000b8b87248 */ /* 0x000fe40007fe0100 */
[----:B------:R-:W-:-:S07]  /*1be80*/  VIADDMNMX R185, R0, R4, R185, PT ;  /* 0x0000000400b97246 */ /* 0x000fce00038001b9 */
.L_x_1829:
[----:B------:R-:W-:Y:S01]  /*1be90*/  FMNMX.FTZ R0, R152, R226, !PT ;  /* 0x000000e298007209 */ /* 0x000fe20007810000 */
[----:B------:R-:W-:Y:S01]  /*1bea0*/  ULDC UR4, c[0x0][0x988] ;  /* 0x0002620000047ab9 */ /* 0x000fe20000000800 */
[----:B------:R-:W-:Y:S02]  /*1beb0*/  LOP3.LUT R22, R22, 0xffffdfff, RZ, 0xc0, !PT ;  /* 0xffffdfff16167812 */ /* 0x000fe400078ec0ff */
[----:B------:R-:W-:Y:S02]  /*1bec0*/  FMNMX.FTZ R0, R153, R0, !PT ;  /* 0x0000000099007209 */ /* 0x000fe40007810000 */
[----:B------:R-:W-:Y:S02]  /*1bed0*/  ISETP.GT.AND P2, PT, R184, 0x1, P1 ;  /* 0x00000001b800780c */ /* 0x000fe40000f44270 */
[----:B------:R-:W-:Y:S02]  /*1bee0*/  FMNMX.FTZ R0, R156, R0, !PT ;  /* 0x000000009c007209 */ /* 0x000fe40007810000 */
[----:B------:R-:W-:-:S02]  /*1bef0*/  ISETP.GT.AND P3, PT, R184, 0x8, P1 ;  /* 0x00000008b800780c */ /* 0x000fc40000f64270 */
[----:B------:R-:W-:Y:S02]  /*1bf00*/  FMNMX.FTZ R0, R157, R0, !PT ;  /* 0x000000009d007209 */ /* 0x000fe40007810000 */
[----:B------:R-:W-:Y:S02]  /*1bf10*/  @P0 LOP3.LUT R22, R22, 0x2000, RZ, 0xfc, !PT ;  /* 0x0000200016160812 */ /* 0x000fe400078efcff */
[----:B------:R-:W-:Y:S02]  /*1bf20*/  FMNMX.FTZ R0, R160, R0, !PT ;  /* 0x00000000a0007209 */ /* 0x000fe40007810000 */
[----:B------:R-:W-:Y:S02]  /*1bf30*/  ISETP.LT.OR P2, PT, R185, 0x2, P2 ;  /* 0x00000002b900780c */ /* 0x000fe40001741670 */
[----:B------:R-:W-:Y:S02]  /*1bf40*/  FMNMX.FTZ R0, R161, R0, !PT ;  /* 0x00000000a1007209 */ /* 0x000fe40007810000 */
[----:B------:R-:W-:-:S02]  /*1bf50*/  ISETP.LT.OR P3, PT, R185, 0x9, P3 ;  /* 0x00000009b900780c */ /* 0x000fc40001f61670 */
[----:B------:R-:W-:Y:S02]  /*1bf60*/  FMNMX.FTZ R0, R164, R0, !PT ;  /* 0x00000000a4007209 */ /* 0x000fe40007810000 */
[----:B------:R-:W-:Y:S02]  /*1bf70*/  ISETP.GT.AND P0, PT, R184, 0x21, P1 ;  /* 0x00000021b800780c */ /* 0x000fe40000f04270 */
[----:B------:R-:W-:Y:S02]  /*1bf80*/  FMNMX.FTZ R0, R165, R0, !PT ;  /* 0x00000000a5007209 */ /* 0x000fe40007810000 */
[----:B------:R-:W-:Y:S02]  /*1bf90*/  FSEL R155, R155, -INF , !P2 ;  /* 0xff8000009b9b7808 */ /* 0x000fe40005000000 */
[----:B------:R-:W-:Y:S02]  /*1bfa0*/  FMNMX.FTZ R0, R168, R0, !PT ;  /* 0x00000000a8007209 */ /* 0x000fe40007810000 */
[----:B------:R-:W-:-:S02]  /*1bfb0*/  FSEL R158, R158, -INF , !P3 ;  /* 0xff8000009e9e7808 */ /* 0x000fc40005800000 */
[----:B------:R-:W-:Y:S02]  /*1bfc0*/  FMNMX.FTZ R0, R169, R0, !PT ;  /* 0x00000000a9007209 */ /* 0x000fe40007810000 */
[----:B------:R-:W-:Y:S02]  /*1bfd0*/  ISETP.GT.AND P4, PT, R184, 0x9, P1 ;  /* 0x00000009b800780c */ /* 0x000fe40000f84270 */
[----:B------:R-:W-:Y:S02]  /*1bfe0*/  FMNMX.FTZ R0, R172, R0, !PT ;  /* 0x00000000ac007209 */ /* 0x000fe40007810000 */
[C---:B------:R-:W-:Y:S02]  /*1bff0*/  ISETP.GT.AND P2, PT, R184.reuse, 0x10, P1 ;  /* 0x00000010b800780c */ /* 0x040fe40000f44270 */
[----:B------:R-:W-:Y:S02]  /*1c000*/  FMNMX.FTZ R0, R173, R0, !PT ;  /* 0x00000000ad007209 */ /* 0x000fe40007810000 */
[----:B------:R-:W-:-:S02]  /*1c010*/  ISETP.GT.AND P3, PT, R184, 0x11, P1 ;  /* 0x00000011b800780c */ /* 0x000fc40000f64270 */
[----:B------:R-:W-:Y:S02]  /*1c020*/  FMNMX.FTZ R0, R176, R0, !PT ;  /* 0x00000000b0007209 */ /* 0x000fe40007810000 */
[----:B------:R-:W-:Y:S02]  /*1c030*/  ISETP.LT.OR P4, PT, R185, 0xa, P4 ;  /* 0x0000000ab900780c */ /* 0x000fe40002781670 */
[----:B------:R-:W-:Y:S02]  /*1c040*/  FMNMX.FTZ R0, R177, R0, !PT ;  /* 0x00000000b1007209 */ /* 0x000fe40007810000 */
[C---:B------:R-:W-:Y:S02]  /*1c050*/  ISETP.LT.OR P2, PT, R185.reuse, 0x11, P2 ;  /* 0x00000011b900780c */ /* 0x040fe40001741670 */
[----:B------:R-:W-:Y:S02]  /*1c060*/  ISETP.LT.OR P3, PT, R185, 0x12, P3 ;  /* 0x00000012b900780c */ /* 0x000fe40001f61670 */
[----:B------:R-:W-:-:S02]  /*1c070*/  LOP3.LUT R22, R22, 0xffff7fff, RZ, 0xc0, !PT ;  /* 0xffff7fff16167812 */ /* 0x000fc400078ec0ff */
[----:B------:R-:W-:Y:S02]  /*1c080*/  FMNMX.FTZ R0, R180, R0, !PT ;  /* 0x00000000b4007209 */ /* 0x000fe40007810000 */
[----:B------:R-:W-:Y:S02]  /*1c090*/  FSEL R159, R159, -INF , !P4 ;  /* 0xff8000009f9f7808 */ /* 0x000fe40006000000 */
[----:B------:R-:W-:Y:S02]  /*1c0a0*/  FSEL R162, R162, -INF , !P2 ;  /* 0xff800000a2a27808 */ /* 0x000fe40005000000 */
[----:B------:R-:W-:Y:S02]  /*1c0b0*/  FSEL R163, R163, -INF , !P3 ;  /* 0xff800000a3a37808 */ /* 0x000fe40005800000 */
[C---:B------:R-:W-:Y:S02]  /*1c0c0*/  ISETP.GT.AND P4, PT, R184.reuse, 0x18, P1 ;  /* 0x00000018b800780c */ /* 0x040fe40000f84270 */
[----:B------:R-:W-:-:S02]  /*1c0d0*/  ISETP.GT.AND P2, PT, R184, 0x19, P1 ;  /* 0x00000019b800780c */ /* 0x000fc40000f44270 */
[----:B------:R-:W-:Y:S02]  /*1c0e0*/  ISETP.GT.AND P3, PT, R184, 0x20, P1 ;  /* 0x00000020b800780c */ /* 0x000fe40000f64270 */
[----:B------:R-:W-:Y:S02]  /*1c0f0*/  @P0 LOP3.LUT R22, R22, 0x8000, RZ, 0xfc, !PT ;  /* 0x0000800016160812 */ /* 0x000fe400078efcff */
[----:B------:R-:W-:Y:S02]  /*1c100*/  ISETP.GT.AND P0, PT, R184, RZ, P1 ;  /* 0x000000ffb800720c */ /* 0x000fe40000f04270 */
[----:B------:R-:W-:Y:S02]  /*1c110*/  FMNMX.FTZ R0, R181, R0, !PT ;  /* 0x00000000b5007209 */ /* 0x000fe40007810000 */
[C---:B------:R-:W-:Y:S02]  /*1c120*/  ISETP.LT.OR P4, PT, R185.reuse, 0x19, P4 ;  /* 0x00000019b900780c */ /* 0x040fe40002781670 */
[C---:B------:R-:W-:Y:S01]  /*1c130*/  ISETP.LT.OR P2, PT, R185.reuse, 0x1a, P2 ;  /* 0x0000001ab900780c */ /* 0x040fe20001741670 */
[----:B------:R-:W0:Y:S01]  /*1c140*/  SHFL.BFLY PT, R2, R0, 0x2, 0x1f ;  /* 0x0c401f0000027f89 */ /* 0x000e2200000e0000 */
[----:B------:R-:W-:-:S02]  /*1c150*/  ISETP.LT.OR P3, PT, R185, 0x21, P3 ;  /* 0x00000021b900780c */ /* 0x000fc40001f61670 */
[----:B------:R-:W-:Y:S02]  /*1c160*/  FSEL R166, R166, -INF , !P4 ;  /* 0xff800000a6a67808 */ /* 0x000fe40006000000 */
[----:B------:R-:W-:Y:S02]  /*1c170*/  FSEL R167, R167, -INF , !P2 ;  /* 0xff800000a7a77808 */ /* 0x000fe40005000000 */
[----:B------:R-:W-:Y:S02]  /*1c180*/  FSEL R170, R170, -INF , !P3 ;  /* 0xff800000aaaa7808 */ /* 0x000fe40005800000 */
[C---:B------:R-:W-:Y:S02]  /*1c190*/  ISETP.GT.AND P2, PT, R184.reuse, 0x28, P1 ;  /* 0x00000028b800780c */ /* 0x040fe40000f44270 */
[C---:B------:R-:W-:Y:S02]  /*1c1a0*/  ISETP.GT.AND P3, PT, R184.reuse, 0x29, P1 ;  /* 0x00000029b800780c */ /* 0x040fe40000f64270 */
[----:B------:R-:W-:-:S02]  /*1c1b0*/  ISETP.GT.AND P4, PT, R184, 0x30, P1 ;  /* 0x00000030b800780c */ /* 0x000fc40000f84270 */
[C---:B------:R-:W-:Y:S02]  /*1c1c0*/  ISETP.GT.AND P5, PT, R184.reuse, 0x31, P1 ;  /* 0x00000031b800780c */ /* 0x040fe40000fa4270 */
[----:B------:R-:W-:Y:S02]  /*1c1d0*/  ISETP.GT.AND P6, PT, R184, 0x38, P1 ;  /* 0x00000038b800780c */ /* 0x000fe40000fc4270 */
[----:B------:R-:W-:Y:S02]  /*1c1e0*/  LOP3.LUT R22, R22, 0xfffffff7, RZ, 0xc0, !PT ;  /* 0xfffffff716167812 */ /* 0x000fe400078ec0ff */
[----:B------:R-:W-:Y:S02]  /*1c1f0*/  ISETP.GT.AND P1, PT, R184, 0x39, P1 ;  /* 0x00000039b800780c */ /* 0x000fe40000f24270 */
[----:B------:R-:W-:Y:S02]  /*1c200*/  @P0 LOP3.LUT R22, R22, 0x8, RZ, 0xfc, !PT ;  /* 0x0000000816160812 */ /* 0x000fe400078efcff */
[----:B0-----:R-:W-:-:S02]  /*1c210*/  FMNMX.FTZ R2, R0, R2, !PT ;  /* 0x0000000200027209 */ /* 0x001fc40007810000 */
[C---:B------:R-:W-:Y:S02]  /*1c220*/  LOP3.LUT P0, RZ, R22.reuse, 0x8000, RZ, 0xc0, !PT ;  /* 0x0000800016ff7812 */ /* 0x040fe4000780c0ff */
[----:B------:R-:W-:Y:S01]  /*1c230*/  LOP3.LUT R22, R22, 0xfffffffd, RZ, 0xc0, !PT ;  /* 0xfffffffd16167812 */ /* 0x000fe200078ec0ff */
[----:B------:R-:W0:Y:S01]  /*1c240*/  SHFL.BFLY PT, R5, R2, 0x1, 0x1f ;  /* 0x0c201f0002057f89 */ /* 0x000e2200000e0000 */
[C---:B------:R-:W-:Y:S02]  /*1c250*/  ISETP.LT.OR P0, PT, R185.reuse, 0x22, P0 ;  /* 0x00000022b900780c */ /* 0x040fe40000701670 */
[C---:B------:R-:W-:Y:S02]  /*1c260*/  ISETP.LT.OR P4, PT, R185.reuse, 0x31, P4 ;  /* 0x00000031b900780c */ /* 0x040fe40002781670 */
[----:B------:R-:W-:Y:S02]  /*1c270*/  @P1 LOP3.LUT R22, R22, 0x2, RZ, 0xfc, !PT ;  /* 0x0000000216161812 */ /* 0x000fe400078efcff */
[----:B------:R-:W-:-:S02]  /*1c280*/  ISETP.LT.OR P5, PT, R185, 0x32, P5 ;  /* 0x00000032b900780c */ /* 0x000fc40002fa1670 */
[C---:B------:R-:W-:Y:S02]  /*1c290*/  LOP3.LUT P1, RZ, R22.reuse, 0x8, RZ, 0xc0, !PT ;  /* 0x0000000816ff7812 */ /* 0x040fe4000782c0ff */
[----:B------:R-:W-:Y:S02]  /*1c2a0*/  LOP3.LUT R22, R22, 0xffffffef, RZ, 0xc0, !PT ;  /* 0xffffffef16167812 */ /* 0x000fe400078ec0ff */
[C---:B------:R-:W-:Y:S02]  /*1c2b0*/  ISETP.LT.OR P1, PT, R185.reuse, 0x1, P1 ;  /* 0x00000001b900780c */ /* 0x040fe40000f21670 */
[----:B------:R-:W-:Y:S02]  /*1c2c0*/  @P0 LOP3.LUT R22, R22, 0x10, RZ, 0xfc, !PT ;  /* 0x0000001016160812 */ /* 0x000fe400078efcff */
[----:B------:R-:W-:Y:S02]  /*1c2d0*/  FSEL R154, R154, -INF , !P1 ;  /* 0xff8000009a9a7808 */ /* 0x000fe40004800000 */
[----:B------:R-:W-:-:S02]  /*1c2e0*/  ISETP.LT.OR P0, PT, R185, 0x29, P2 ;  /* 0x00000029b900780c */ /* 0x000fc40001701670 */
[----:B------:R-:W-:Y:S02]  /*1c2f0*/  FMNMX.FTZ R4, R154, R227, !PT ;  /* 0x000000e39a047209 */ /* 0x000fe40007810000 */
[C---:B------:R-:W-:Y:S02]  /*1c300*/  LOP3.LUT P2, RZ, R22.reuse, 0x2, RZ, 0xc0, !PT ;  /* 0x0000000216ff7812 */ /* 0x040fe4000784c0ff */
[----:B------:R-:W-:Y:S02]  /*1c310*/  FMNMX.FTZ R4, R155, R4, !PT ;  /* 0x000000049b047209 */ /* 0x000fe40007810000 */
[----:B------:R-:W-:Y:S02]  /*1c320*/  LOP3.LUT R22, R22, 0xfffffffb, RZ, 0xc0, !PT ;  /* 0xfffffffb16167812 */ /* 0x000fe400078ec0ff */
[----:B------:R-:W-:Y:S02]  /*1c330*/  FMNMX.FTZ R4, R158, R4, !PT ;  /* 0x000000049e047209 */ /* 0x000fe40007810000 */
[----:B0-----:R-:W-:Y:S01]  /*1c340*/  FMNMX.FTZ R5, R2, R5, !PT ;  /* 0x0000000502057209 */ /* 0x001fe20007810000 */
[----:B------:R-:W-:Y:S01]  /*1c350*/  IMAD.U32 R2, RZ, RZ, UR4 ;  /* 0x00000004ff027e24 */ /* 0x000fe2000f8e00ff */
[----:B------:R-:W-:-:S02]  /*1c360*/  @P0 LOP3.LUT R22, R22, 0x4, RZ, 0xfc, !PT ;  /* 0x0000000416160812 */ /* 0x000fc400078efcff */
[----:B------:R-:W-:Y:S01]  /*1c370*/  ISETP.LT.OR P0, PT, R185, 0x2a, P3 ;  /* 0x0000002ab900780c */ /* 0x000fe20001f01670 */
[----:B------:R-:W-:Y:S01]  /*1c380*/  FMUL.FTZ R3, R5, R2 ;  /* 0x0000000205037220 */ /* 0x000fe20000410000 */
[----:B------:R-:W-:Y:S02]  /*1c390*/  FMNMX.FTZ R4, R159, R4, !PT ;  /* 0x000000049f047209 */ /* 0x000fe40007810000 */
[----:B------:R-:W-:Y:S02]  /*1c3a0*/  LOP3.LUT R22, R22, 0xffffbfff, RZ, 0xc0, !PT ;  /* 0xffffbfff16167812 */ /* 0x000fe400078ec0ff */
[----:B------:R-:W-:Y:S02]  /*1c3b0*/  FMNMX.FTZ R4, R162, R4, !PT ;  /* 0x00000004a2047209 */ /* 0x000fe40007810000 */
[----:B------:R-:W-:Y:S02]  /*1c3c0*/  FSETP.NEU.FTZ.AND P3, PT, R5, -INF , PT ;  /* 0xff8000000500780b */ /* 0x000fe40003f7d000 */
[----:B------:R-:W-:-:S02]  /*1c3d0*/  FMNMX.FTZ R4, R163, R4, !PT ;  /* 0x00000004a3047209 */ /* 0x000fc40007810000 */
[----:B------:R-:W-:Y:S02]  /*1c3e0*/  FSEL R0, R5, RZ, P3 ;  /* 0x000000ff05007208 */ /* 0x000fe40001800000 */
[----:B------:R-:W-:Y:S02]  /*1c3f0*/  @P0 LOP3.LUT R22, R22, 0x4000, RZ, 0xfc, !PT ;  /* 0x0000400016160812 */ /* 0x000fe400078efcff */
[----:B------:R-:W-:Y:S01]  /*1c400*/  FMNMX.FTZ R4, R166, R4, !PT ;  /* 0x00000004a6047209 */ /* 0x000fe20007810000 */
[----:B------:R-:W-:Y:S01]  /*1c410*/  FADD.FTZ R0, -R0, R226 ;  /* 0x000000e200007221 */ /* 0x000fe20000010100 */
[----:B------:R-:W-:Y:S02]  /*1c420*/  LOP3.LUT P0, RZ, R22, 0x10, RZ, 0xc0, !PT ;  /* 0x0000001016ff7812 */ /* 0x000fe4000780c0ff */
[----:B------:R-:W-:Y:S01]  /*1c430*/  FMNMX.FTZ R4, R167, R4, !PT ;  /* 0x00000004a7047209 */ /* 0x000fe20007810000 */
[----:B------:R-:W-:Y:S01]  /*1c440*/  FMUL.FTZ R184, R0, R2 ;  /* 0x0000000200b87220 */ /* 0x000fe20000410000 */
[----:B------:R-:W-:-:S02]  /*1c450*/  FSEL R3, R3, RZ, P3 ;  /* 0x000000ff03037208 */ /* 0x000fc40001800000 */
[----:B------:R-:W-:Y:S02]  /*1c460*/  LOP3.LUT P3, RZ, R22, 0x4, RZ, 0xc0, !PT ;  /* 0x0000000416ff7812 */ /* 0x000fe4000786c0ff */
[----:B------:R-:W-:Y:S01]  /*1c470*/  FSEL R171, R171, -INF , !P0 ;  /* 0xff800000abab7808 */ /* 0x000fe20004000000 */
[--C-:B------:R-:W-:Y:S01]  /*1c480*/  FFMA.FTZ R152, R152, R2, -R3.reuse ;  /* 0x0000000298987223 */ /* 0x100fe20000010803 */
[----:B------:R-:W-:Y:S01]  /*1c490*/  FMNMX.FTZ R4, R170, R4, !PT ;  /* 0x00000004aa047209 */ /* 0x000fe20007810000 */
[-CC-:B------:R-:W-:Y:S01]  /*1c4a0*/  FFMA.FTZ R153, R153, R2.reuse, -R3.reuse ;  /* 0x0000000299997223 */ /* 0x180fe20000010803 */
[----:B------:R-:W-:Y:S01]  /*1c4b0*/  LOP3.LUT P0, RZ, R22, 0x4000, RZ, 0xc0, !PT ;  /* 0x0000400016ff7812 */ /* 0x000fe2000780c0ff */
[-CC-:B------:R-:W-:Y:S01]  /*1c4c0*/  FFMA.FTZ R156, R156, R2.reuse, -R3.reuse ;  /* 0x000000029c9c7223 */ /* 0x180fe20000010803 */
[----:B------:R-:W-:Y:S01]  /*1c4d0*/  FSEL R174, R174, -INF , !P3 ;  /* 0xff800000aeae7808 */ /* 0x000fe20005800000 */
[--C-:B------:R-:W-:Y:S01]  /*1c4e0*/  FFMA.FTZ R157, R157, R2, -R3.reuse ;  /* 0x000000029d9d7223 */ /* 0x100fe20000010803 */
[----:B------:R-:W-:Y:S01]  /*1c4f0*/  FMNMX.FTZ R4, R171, R4, !PT ;  /* 0x00000004ab047209 */ /* 0x000fe20007810000 */
        /* <DEDUP_REMOVED lines=9> */
[----:B------:R-:W-:Y:S01]  /*1c590*/  ISETP.LT.OR P6, PT, R185, 0x39, P6 ;  /* 0x00000039b900780c */ /* 0x000fe200037c1670 */
        /* <DEDUP_REMOVED lines=11> */
[----:B------:R-:W-:Y:S01]  /*1c650*/  FSEL R183, R183, -INF , !P2 ;  /* 0xff800000b7b77808 */ /* 0x000fe20005000000 */
[----:B------:R-:W-:Y:S01]  /*1c660*/  FFMA.FTZ R3, R181, R2, -R3 ;  /* 0x00000002b5037223 */ /* 0x000fe20000010803 */
[----:B------:R-:W-:Y:S01]  /*1c670*/  FMNMX.FTZ R4, R182, R4, !PT ;  /* 0x00000004b6047209 */ /* 0x000fe20007810000 */
[----:B------:R-:W-:Y:S01]  /*1c680*/  MUFU.EX2 R152, R152 ;  /* 0x0000009800987308 */ /* 0x000fe20000000800 */
[----:B------:R-:W-:-:S02]  /*1c690*/  LOP3.LUT P0, RZ, R22, 0x2000, RZ, 0xc0, !PT ;  /* 0x0000200016ff7812 */ /* 0x000fc4000780c0ff */
[----:B------:R-:W-:-:S05]  /*1c6a0*/  FMNMX.FTZ R4, R183, R4, !PT ;  /* 0x00000004b7047209 */ /* 0x000fca0007810000 */
[----:B------:R-:W0:Y:S01]  /*1c6b0*/  SHFL.BFLY PT, R181, R4, 0x2, 0x1f ;  /* 0x0c401f0004b57f89 */ /* 0x000e2200000e0000 */
        /* <DEDUP_REMOVED lines=10> */
[C---:B------:R-:W-:Y:S01]  /*1c760*/  FSETP.NEU.FTZ.AND P1, PT, R4.reuse, -INF , PT ;  /* 0xff8000000400780b */ /* 0x040fe20003f3d000 */
[C---:B-1----:R-:W-:Y:S02]  /*1c770*/  FMUL.FTZ R3, R4.reuse, R2 ;  /* 0x0000000204037220 */ /* 0x042fe40000410000 */
[----:B------:R-:W-:Y:S01]  /*1c780*/  MUFU.EX2 R165, R165 ;  /* 0x000000a500a57308 */ /* 0x000fe20000000800 */
[----:B------:R-:W-:Y:S02]  /*1c790*/  FSEL R181, R4, RZ, P1 ;  /* 0x000000ff04b57208 */ /* 0x000fe40000800000 */
[----:B------:R-:W-:-:S03]  /*1c7a0*/  FSEL R0, R3, RZ, P1 ;  /* 0x000000ff03007208 */ /* 0x000fc60000800000 */
[----:B------:R-:W-:Y:S02]  /*1c7b0*/  FADD.FTZ R181, -R181, R227 ;  /* 0x000000e3b5b57221 */ /* 0x000fe40000010100 */
[----:B------:R-:W0:Y:S01]  /*1c7c0*/  MUFU.EX2 R3, R184 ;  /* 0x000000b800037308 */ /* 0x000e220000000800 */
[-CC-:B------:R-:W-:Y:S01]  /*1c7d0*/  FFMA.FTZ R154, R154, R2.reuse, -R0.reuse ;  /* 0x000000029a9a7223 */ /* 0x180fe20000010800 */
[-CC-:B------:R-:W-:Y:S01]  /*1c7e0*/  FFMA.FTZ R155, R155, R2.reuse, -R0.reuse ;  /* 0x000000029b9b7223 */ /* 0x180fe20000010800 */
[-C--:B------:R-:W-:Y:S01]  /*1c7f0*/  FMUL.FTZ R181, R181, R2.reuse ;  /* 0x00000002b5b57220 */ /* 0x080fe20000410000 */
        /* <DEDUP_REMOVED lines=14> */
[----:B------:R-:W-:Y:S01]  /*1c8e0*/  MUFU.EX2 R154, R154 ;  /* 0x0000009a009a7308 */ /* 0x000fe20000000800 */
[----:B0-----:R-:W-:-:S04]  /*1c8f0*/  FFMA.FTZ R221, R3, R221, R152 ;  /* 0x000000dd03dd7223 */ /* 0x001fc80000010098 */
[----:B------:R-:W-:-:S03]  /*1c900*/  FADD.FTZ R221, R153, R221 ;  /* 0x000000dd99dd7221 */ /* 0x000fc60000010000 */
[----:B------:R-:W0:Y:S08]  /*1c910*/  MUFU.EX2 R0, R181 ;  /* 0x000000b500007308 */ /* 0x000e300000000800 */
[----:B------:R-:W1:Y:S08]  /*1c920*/  MUFU.EX2 R155, R155 ;  /* 0x0000009b009b7308 */ /* 0x000e700000000800 */
[----:B------:R-:W2:Y:S01]  /*1c930*/  MUFU.EX2 R158, R158 ;  /* 0x0000009e009e7308 */ /* 0x000ea20000000800 */
[----:B0-----:R-:W-:-:S07]  /*1c940*/  FFMA.FTZ R9, R0, R9, R154 ;  /* 0x0000000900097223 */ /* 0x001fce000001009a */
[----:B------:R-:W0:Y:S01]  /*1c950*/  MUFU.EX2 R159, R159 ;  /* 0x0000009f009f7308 */ /* 0x000e220000000800 */
[----:B-1----:R-:W-:Y:S01]  /*1c960*/  FADD.FTZ R181, R155, R9 ;  /* 0x000000099bb57221 */ /* 0x002fe20000010000 */
[----:B------:R-:W-:-:S04]  /*1c970*/  FADD.FTZ R9, R156, R221 ;  /* 0x000000dd9c097221 */ /* 0x000fc80000010000 */
[----:B------:R-:W-:Y:S02]  /*1c980*/  FADD.FTZ R9, R157, R9 ;  /* 0x000000099d097221 */ /* 0x000fe40000010000 */
[----:B------:R-:W1:Y:S01]  /*1c990*/  MUFU.EX2 R162, R162 ;  /* 0x000000a200a27308 */ /* 0x000e620000000800 */
[----:B--2---:R-:W-:Y:S01]  /*1c9a0*/  FADD.FTZ R181, R158, R181 ;  /* 0x000000b59eb57221 */ /* 0x004fe20000010000 */
[----:B------:R-:W-:-:S04]  /*1c9b0*/  FADD.FTZ R9, R160, R9 ;  /* 0x00000009a0097221 */ /* 0x000fc80000010000 */
[----:B------:R-:W-:Y:S02]  /*1c9c0*/  FADD.FTZ R9, R161, R9 ;  /* 0x00000009a1097221 */ /* 0x000fe40000010000 */
[----:B------:R-:W2:Y:S01]  /*1c9d0*/  MUFU.EX2 R163, R163 ;  /* 0x000000a300a37308 */ /* 0x000ea20000000800 */
[----:B0-----:R-:W-:Y:S01]  /*1c9e0*/  FADD.FTZ R181, R159, R181 ;  /* 0x000000b59fb57221 */ /* 0x001fe20000010000 */
[----:B------:R-:W-:-:S04]  /*1c9f0*/  FADD.FTZ R9, R164, R9 ;  /* 0x00000009a4097221 */ /* 0x000fc80000010000 */
[----:B------:R-:W-:Y:S02]  /*1ca00*/  FADD.FTZ R9, R165, R9 ;  /* 0x00000009a5097221 */ /* 0x000fe40000010000 */
        /* <DEDUP_REMOVED lines=33> */
[----:B--2---:R-:W-:-:S04]  /*1cc20*/  FADD.FTZ R9, R180, R9 ;  /* 0x00000009b4097221 */ /* 0x004fc80000010000 */
[----:B------:R-:W-:Y:S01]  /*1cc30*/  FADD.FTZ R221, R186, R9 ;  /* 0x00000009badd7221 */ /* 0x000fe20000010000 */
[----:B0-----:R-:W-:-:S04]  /*1cc40*/  FADD.FTZ R181, R182, R181 ;  /* 0x000000b5b6b57221 */ /* 0x001fc80000010000 */
[----:B-1----:R-:W-:Y:S01]  /*1cc50*/  FADD.FTZ R9, R183, R181 ;  /* 0x000000b5b7097221 */ /* 0x002fe20000010000 */
[----:B------:R-:W-:Y:S06]  /*1cc60*/  @!P0 BRA `(.L_x_1833) ;  /* 0x0000000000048947 */ /* 0x000fec0003800000 */
[----:B------:R-:W-:Y:S01]  /*1cc70*/  BPT.TRAP 0x1 ;  /* 0x000000040000795c */ /* 0x000fe20000300000 */
.L_x_1833:
[----:B------:R-:W2:Y:S01]  /*1cc80*/  LDL R181, [R1+0x68] ;  /* 0x0000680001b57983 */ /* 0x000ea20000100800 */
[----:B------:R-:W-:Y:S01]  /*1cc90*/  IADD3 R222, R222, 0x30860, RZ ;  /* 0x00030860dede7810 */ /* 0x000fe20007ffe0ff */
[----:B------:R-:W-:Y:S01]  /*1cca0*/  IMAD.MOV.U32 R227, RZ, RZ, R4 ;  /* 0x000000ffffe37224 */ /* 0x000fe200078e0004 */
        /* <DEDUP_REMOVED lines=22> */
[----:B------:R-:W-:-:S12]  /*1ce10*/  VIADD R8, R8, 0xffffffff ;  /* 0xffffffff08087836 */ /* 0x000fd80000000000 */
[----:B------:R-:W-:Y:S05]  /*1ce20*/  @P1 BRA `(.L_x_1834) ;  /* 0xffffffd0008c1947 */ /* 0x000fea000383ffff */
.L_x_1813:
[----:B------:R-:W-:Y:S05]  /*1ce30*/  BSYNC B0 ;  /* 0x0000000000007941 */ /* 0x000fea0003800000 */
.L_x_1812:
        /* <DEDUP_REMOVED lines=131> */
.L_x_1835:
[----:B------:R-:W-:Y:S01]  /*1d670*/  IMAD R8, R204, 0x8, R18 ;  /* 0x00000008cc087824 */ /* 0x000fe200078e0212 */
[----:B------:R-:W-:-:S04]  /*1d680*/  SHF.L.U32 R3, R218, 0x1f, RZ ;  /* 0x0000001fda037819 */ /* 0x000fc800000006ff */
[----:B------:R0:W1:Y:S01]  /*1d690*/  SYNCS.PHASECHK.TRANS64.TRYWAIT P1, [R8+URZ+0x30850], R3 ;  /* 0x03085003080075a7 */ /* 0x000062000802017f */
[----:B------:R-:W-:Y:S05]  /*1d6a0*/  @!P0 BRA `(.L_x_1836) ;  /* 0x0000000000048947 */ /* 0x000fea0003800000 */
[----:B------:R-:W-:Y:S01]  /*1d6b0*/  BPT.TRAP 0x1 ;  /* 0x000000040000795c */ /* 0x000fe20000300000 */
.L_x_1836:
        /* <DEDUP_REMOVED lines=9> */
.L_x_1838:
[----:B------:R-:W-:Y:S05]  /*1d750*/  BSYNC B0 ;  /* 0x0000000000007941 */ /* 0x000fea0003800000 */
.L_x_1837:
[----:B------:R-:W-:Y:S01]  /*1d760*/  IMAD.MOV.U32 R6, RZ, RZ, R0 ;  /* 0x000000ffff067224 */ /* 0x000fe200078e0000 */
[----:B------:R-:W-:Y:S01]  /*1d770*/  MOV R7, 0x40000040 ;  /* 0x4000004000077802 */ /* 0x000fe20000000f00 */
[----:B------:R-:W-:-:S03]  /*1d780*/  WARPGROUP.ARRIVE ;  /* 0x00000000000079c5 */ /* 0x000fc60000000000 */
[----:B------:R-:W-:Y:S01]  /*1d790*/  R2UR UR6, R6 ;  /* 0x00000000060672ca */ /* 0x000fe200000e0000 */
[----:B------:R-:W-:Y:S01]  /*1d7a0*/  VIADD R6, R0, 0x80 ;  /* 0x0000008000067836 */ /* 0x000fe20000000000 */
[----:B------:R-:W-:Y:S01]  /*1d7b0*/  R2UR UR7, R7 ;  /* 0x00000000070772ca */ /* 0x000fe200000e0000 */
[----:B------:R-:W-:-:S12]  /*1d7c0*/  IMAD.MOV.U32 R7, RZ, RZ, 0x40000040 ;  /* 0x40000040ff077424 */ /* 0x000fd800078e00ff */
[----:B------:R-:W-:Y:S01]  /*1d7d0*/  HGMMA.64x256x16.F32 R24, R196, gdesc[UR4].tnspB, R24, gsb0 ;  /* 0x43e00004c4187df0 */ /* 0x000fe20008000818 */
[----:B------:R-:W-:Y:S01]  /*1d7e0*/  R2UR UR6, R6 ;  /* 0x00000000060672ca */ /* 0x000fe200000e0000 */
[----:B------:R-:W-:Y:S01]  /*1d7f0*/  VIADD R6, R0, 0x100 ;  /* 0x0000010000067836 */ /* 0x000fe20000000000 */
[----:B------:R-:W-:Y:S01]  /*1d800*/  R2UR UR7, R7 ;  /* 0x00000000070772ca */ /* 0x000fe200000e0000 */
[----:B------:R-:W-:Y:S01]  /*1d810*/  IMAD.MOV.U32 R7, RZ, RZ, 0x40000040 ;  /* 0x40000040ff077424 */ /* 0x000fe200078e00ff */
[----:B------:R-:W-:Y:S02]  /*1d820*/  WARPGROUP.DEPBAR.LE gsb0, 0x0 ;  /* 0x00008000000079c5 */ /* 0x000fe40000010000 */
[----:B------:R-:W-:-:S15]  /*1d830*/  WARPGROUP.ARRIVE ;  /* 0x00000000000079c5 */ /* 0x000fde0000000000 */
[----:B------:R-:W-:-:S06]  /*1d840*/  NOP ;  /* 0x0000000000007918 */ /* 0x000fcc0000000000 */
[----:B------:R-:W-:Y:S01]  /*1d850*/  HGMMA.64x256x16.F32 R24, R192, gdesc[UR4].tnspB, R24, gsb0 ;  /* 0x43e00004c0187df0 */ /* 0x000fe20008000818 */
[----:B------:R-:W-:Y:S02]  /*1d860*/  R2UR UR6, R6 ;  /* 0x00000000060672ca */ /* 0x000fe400000e0000 */
[----:B------:R-:W-:Y:S01]  /*1d870*/  R2UR UR7, R7 ;  /* 0x00000000070772ca */ /* 0x000fe200000e0000 */
[----:B------:R-:W-:Y:S01]  /*1d880*/  IMAD.MOV.U32 R7, RZ, RZ, 0x40000040 ;  /* 0x40000040ff077424 */ /* 0x000fe200078e00ff */
[----:B------:R-:W-:Y:S02]  /*1d890*/  IADD3 R6, R0, 0x180, RZ ;  /* 0x0000018000067810 */ /* 0x000fe40007ffe0ff */
[----:B------:R-:W2:Y:S02]  /*1d8a0*/  SHFL.BFLY PT, R0, R221, 0x2, 0x1f ;  /* 0x0c401f00dd007f89 */ /* 0x000ea400000e0000 */
[----:B--2---:R-:W-:-:S05]  /*1d8b0*/  FADD.FTZ R0, R0, R221 ;  /* 0x000000dd00007221 */ /* 0x004fca0000010000 */
[----:B01----:R-:W0:Y:S02]  /*1d8c0*/  SHFL.BFLY PT, R3, R0, 0x1, 0x1f ;  /* 0x0c201f0000037f89 */ /* 0x003e2400000e0000 */
[----:B0-----:R-:W-:Y:S01]  /*1d8d0*/  FADD.FTZ R13, R0, R3 ;  /* 0x00000003000d7221 */ /* 0x001fe20000010000 */
[----:B------:R-:W-:Y:S02]  /*1d8e0*/  IMAD.MOV.U32 R3, RZ, RZ, -0x800000 ;  /* 0xff800000ff037424 */ /* 0x000fe400078e00ff */
[----:B------:R-:W-:Y:S02]  /*1d8f0*/  IMAD.MOV.U32 R0, RZ, RZ, -0x800000 ;  /* 0xff800000ff007424 */ /* 0x000fe400078e00ff */
[----:B------:R-:W-:-:S13]  /*1d900*/  FSETP.NE.FTZ.AND P1, PT, R13, RZ, PT ;  /* 0x000000ff0d00720b */ /* 0x000fda0003f35000 */
[----:B------:R-:W0:Y:S02]  /*1d910*/  @P1 MUFU.LG2 R11, R13 ;  /* 0x0000000d000b1308 */ /* 0x000e240000000c00 */
[----:B0-----:R-:W-:Y:S01]  /*1d920*/  @P1 FMUL.FTZ R11, R11, 0.69314718246459960938 ;  /* 0x3f3172180b0b1820 */ /* 0x001fe20000410000 */
[----:B------:R-:W-:Y:S02]  /*1d930*/  WARPGROUP.DEPBAR.LE gsb0, 0x0 ;  /* 0x00008000000079c5 */ /* 0x000fe40000010000 */
[----:B------:R-:W-:-:S06]  /*1d940*/  WARPGROUP.ARRIVE ;  /* 0x00000000000079c5 */ /* 0x000fcc0000000000 */
[----:B------:R-:W-:Y:S01]  /*1d950*/  HGMMA.64x256x16.F32 R24, R188, gdesc[UR4].tnspB, R24, gsb0 ;  /* 0x43e00004bc187df0 */ /* 0x000fe20008000818 */
[----:B------:R-:W-:Y:S02]  /*1d960*/  R2UR UR6, R6 ;  /* 0x00000000060672ca */ /* 0x000fe400000e0000 */
[----:B------:R-:W-:Y:S01]  /*1d970*/  R2UR UR7, R7 ;  /* 0x00000000070772ca */ /* 0x000fe200000e0000 */
[----:B------:R-:W0:Y:S02]  /*1d980*/  SHFL.BFLY PT, R6, R9, 0x2, 0x1f ;  /* 0x0c401f0009067f89 */ /* 0x000e2400000e0000 */
[----:B0-----:R-:W-:-:S05]  /*1d990*/  FADD.FTZ R10, R6, R9 ;  /* 0x00000009060a7221 */ /* 0x001fca0000010000 */
[----:B------:R-:W0:Y:S02]  /*1d9a0*/  SHFL.BFLY PT, R7, R10, 0x1, 0x1f ;  /* 0x0c201f000a077f89 */ /* 0x000e2400000e0000 */
[----:B0-----:R-:W-:Y:S01]  /*1d9b0*/  FADD.FTZ R14, R10, R7 ;  /* 0x000000070a0e7221 */ /* 0x001fe20000010000 */
[----:B------:R-:W-:Y:S01]  /*1d9c0*/  CS2R R6, SRZ ;  /* 0x0000000000067805 */ /* 0x000fe2000001ff00 */
[----:B------:R-:W-:-:S03]  /*1d9d0*/  @P1 FMUL.FTZ R10, R2, 0.69314718246459960938 ;  /* 0x3f317218020a1820 */ /* 0x000fc60000410000 */
[----:B------:R-:W-:Y:S01]  /*1d9e0*/  FSETP.NE.FTZ.AND P2, PT, R14, RZ, PT ;  /* 0x000000ff0e00720b */ /* 0x000fe20003f55000 */
[----:B------:R-:W-:Y:S01]  /*1d9f0*/  @P1 FFMA.FTZ R3, R10, R5, R11 ;  /* 0x000000050a031223 */ /* 0x000fe2000001000b */
        /* <DEDUP_REMOVED lines=12> */
.L_x_1840:
[----:B------:R-:W2:Y:S01]  /*1dac0*/  LDL.LU R2, [R1+0x4] ;  /* 0x0000040001027983 */ /* 0x000ea20000300800 */
[----:B------:R-:W-:Y:S02]  /*1dad0*/  VIADD R4, R8, 0x30860 ;  /* 0x0003086008047836 */ /* 0x000fe40000000000 */
[-C--:B------:R-:W-:Y:S01]  /*1dae0*/  FMUL.FTZ R24, R24, R7.reuse ;  /* 0x0000000718187220 */ /* 0x080fe20000410000 */
[----:B------:R-:W-:Y:S01]  /*1daf0*/  FMUL.FTZ R25, R25, R7 ;  /* 0x0000000719197220 */ /* 0x000fe20000410000 */
[----:B------:R-:W3:Y:S01]  /*1db00*/  LDL.LU R18, [R1+0x7c] ;  /* 0x00007c0001127983 */ /* 0x000ee20000300800 */
[----:B------:R-:W-:Y:S01]  /*1db10*/  IADD3 R204, R204, 0x1, RZ ;  /* 0x00000001cccc7810 */ /* 0x000fe20007ffe0ff */
[----:B------:R-:W-:-:S03]  /*1db20*/  FMUL.FTZ R14, R27, R6 ;  /* 0x000000061b0e7220 */ /* 0x000fc60000410000 */
[----:B------:R-:W-:Y:S01]  /*1db30*/  ISETP.NE.AND P1, PT, R204, 0x2, PT ;  /* 0x00000002cc00780c */ /* 0x000fe20003f25270 */
[-C--:B------:R-:W-:Y:S01]  /*1db40*/  FMUL.FTZ R172, R112, R7.reuse ;  /* 0x0000000770ac7220 */ /* 0x080fe20000410000 */
[-C--:B------:R-:W-:Y:S02]  /*1db50*/  FMUL.FTZ R173, R116, R7.reuse ;  /* 0x0000000774ad7220 */ /* 0x080fe40000410000 */
        /* <DEDUP_REMOVED lines=122> */
[----:B------:R-:W-:-:S02]  /*1e300*/  LOP3.LUT R218, R218, R27, RZ, 0x3c, !PT ;  /* 0x0000001bdada7212 */ /* 0x000fc400078e3cff */
[----:B------:R-:W-:Y:S02]  /*1e310*/  SEL R204, R204, RZ, P1 ;  /* 0x000000ffcccc7207 */ /* 0x000fe40000800000 */
[----:B--2---:R-:W-:Y:S01]  /*1e320*/  PRMT R4, R2, 0x654, R4 ;  /* 0x0000065402047816 */ /* 0x004fe20000000004 */
[----:B---3--:R-:W-:Y:S02]  /*1e330*/  VIADD R18, R18, 0x1 ;  /* 0x0000000112127836 */ /* 0x008fe40000000000 */
[----:B------:R-:W-:Y:S01]  /*1e340*/  FMUL.FTZ R2, R37, R7 ;  /* 0x0000000725027220 */ /* 0x000fe20000410000 */
[----:B------:R0:W-:Y:S02]  /*1e350*/  SYNCS.ARRIVE.TRANS64.RED.A1T0 RZ, [R4+URZ], RZ ;  /* 0x000000ff04ff79a7 */ /* 0x0001e4000810043f */
[----:B------:R1:W-:Y:S01]  /*1e360*/  STL [R1+0x7c], R18 ;  /* 0x00007c1201007387 */ /* 0x0003e20000100800 */
[-C--:B------:R-:W-:Y:S01]  /*1e370*/  FMUL.FTZ R7, R38, R6.reuse ;  /* 0x0000000626077220 */ /* 0x080fe20000410000 */
[----:B0-----:R-:W-:-:S07]  /*1e380*/  FMUL.FTZ R4, R26, R6 ;  /* 0x000000061a047220 */ /* 0x001fce0000410000 */
.L_x_1666:
[----:B------:R-:W0:Y:S08]  /*1e390*/  S2UR UR4, SR_CgaCtaId ;  /* 0x00000000000479c3 */ /* 0x000e300000008800 */
[----:B------:R-:W-:Y:S01]  /*1e3a0*/  BAR.SYNC.DEFER_BLOCKING 0x5, 0x180 ;  /* 0x0146000000007b1d */ /* 0x000fe20000010000 */
[----:B-1----:R-:W-:-:S05]  /*1e3b0*/  MOV R18, 0x400 ;  /* 0x0000040000127802 */ /* 0x002fca0000000f00 */
[----:B------:R-:W-:Y:S01]  /*1e3c0*/  BSSY B0, `(.L_x_1841) ;  /* 0x00002d0000007945 */ /* 0x000fe20003800000 */
[----:B0-----:R-:W-:-:S05]  /*1e3d0*/  IMAD.U32 R6, RZ, RZ, UR4 ;  /* 0x00000004ff067e24 */ /* 0x001fca000f8e00ff */
[----:B------:R0:W-:Y:S01]  /*1e3e0*/  STL [R1+0x4], R6 ;  /* 0x0000040601007387 */ /* 0x0001e20000100800 */
[----:B------:R-:W-:-:S05]  /*1e3f0*/  LEA R18, R6, R18, 0x18 ;  /* 0x0000001206127211 */ /* 0x000fca00078ec0ff */
[----:B------:R0:W1:Y:S01]  /*1e400*/  LDS.128 R36, [R18+0x308d0] ;  /* 0x0308d00012247984 */ /* 0x0000620000000c00 */
[----:B------:R-:W-:Y:S06]  /*1e410*/  BAR.ARV 0x4, 0x180 ;  /* 0x0106000000007b1d */ /* 0x000fec0000002000 */
[----:B------:R-:W-:Y:S05]  /*1e420*/  @P0 BRA `(.L_x_1842) ;  /* 0x0000001c00d80947 */ /* 0x000fea0003800000 */
[----:B0-----:R-:W2:Y:S04]  /*1e430*/  LDL R6, [R1+0xb4] ;  /* 0x0000b40001067983 */ /* 0x001ea80000100800 */
[----:B------:R-:W3:Y:S01]  /*1e440*/  LDL R180, [R1+0x78] ;  /* 0x0000780001b47983 */ /* 0x000ee20000100800 */
[----:B------:R-:W0:Y:S01]  /*1e450*/  S2R R27, SR_SWINHI ;  /* 0x00000000001b7919 */ /* 0x000e220000002f00 */
[----:B------:R-:W-:Y:S01]  /*1e460*/  F2FP.F16.F32.PACK_AB R24, R25, R24 ;  /* 0x000000181918723e */ /* 0x000fe200000000ff */
[----:B------:R-:W-:Y:S01]  /*1e470*/  ULDC.64 UR4, c[0x0][0xc00] ;  /* 0x0003000000047ab9 */ /* 0x000fe20000000a00 */
[----:B------:R-:W4:Y:S01]  /*1e480*/  LDL R178, [R1+0x74] ;  /* 0x0000740001b27983 */ /* 0x000f220000100800 */
        /* <DEDUP_REMOVED lines=26> */
[----:B------:R-:W-:Y:S01]  /*1e630*/  BAR.SYNC.DEFER_BLOCKING 0x1, 0x100 ;  /* 0x0044000000007b1d */ /* 0x000fe20000010000 */
[----:B--2---:R-:W-:-:S03]  /*1e640*/  IMAD.WIDE R134, R6, 0x2, R34 ;  /* 0x0000000206867825 */ /* 0x004fc600078e0222 */
[C---:B------:R-:W-:Y:S02]  /*1e650*/  IADD3 R95, P1, R134.reuse, 0x20, RZ ;  /* 0x00000020865f7810 */ /* 0x040fe40007f3e0ff */
[----:B------:R-:W-:Y:S02]  /*1e660*/  IADD3 R103, P0, R134, 0x40, RZ ;  /* 0x0000004086677810 */ /* 0x000fe40007f1e0ff */
[----:B------:R-:W-:Y:S02]  /*1e670*/  LOP3.LUT R94, R95, 0x380, RZ, 0xc0, !PT ;  /* 0x000003805f5e7812 */ /* 0x000fe400078ec0ff */
[----:B------:R-:W-:Y:S02]  /*1e680*/  LOP3.LUT R102, R103, 0x380, RZ, 0xc0, !PT ;  /* 0x0000038067667812 */ /* 0x000fe400078ec0ff */
[----:B------:R-:W-:Y:S02]  /*1e690*/  SHF.R.U64 R94, R94, 0x3, RZ ;  /* 0x000000035e5e7819 */ /* 0x000fe400000012ff */
[----:B------:R-:W-:-:S02]  /*1e6a0*/  IADD3 R119, P5, R134, 0x4040, RZ ;  /* 0x0000404086777810 */ /* 0x000fc40007fbe0ff */
[----:B------:R-:W-:Y:S01]  /*1e6b0*/  LOP3.LUT R94, R94, R95, RZ, 0x3c, !PT ;  /* 0x0000005f5e5e7212 */ /* 0x000fe200078e3cff */
[--C-:B------:R-:W-:Y:S01]  /*1e6c0*/  IMAD.X R95, RZ, RZ, R135.reuse, P1 ;  /* 0x000000ffff5f7224 */ /* 0x100fe200008e0687 */
[----:B------:R-:W-:Y:S02]  /*1e6d0*/  SHF.R.U64 R102, R102, 0x3, RZ ;  /* 0x0000000366667819 */ /* 0x000fe400000012ff */
[C---:B------:R-:W-:Y:S02]  /*1e6e0*/  IADD3 R123, P1, R134.reuse, 0x8000, RZ ;  /* 0x00008000867b7810 */ /* 0x040fe40007f3e0ff */
[----:B------:R-:W-:Y:S02]  /*1e6f0*/  IADD3 R121, P2, R134, 0x4060, RZ ;  /* 0x0000406086797810 */ /* 0x000fe40007f5e0ff */
[----:B------:R-:W-:Y:S02]  /*1e700*/  LOP3.LUT R118, R119, 0x380, RZ, 0xc0, !PT ;  /* 0x0000038077767812 */ /* 0x000fe400078ec0ff */
[----:B------:R-:W-:Y:S01]  /*1e710*/  LOP3.LUT R102, R102, R103, RZ, 0x3c, !PT ;  /* 0x0000006766667212 */ /* 0x000fe200078e3cff */
[----:B------:R-:W-:Y:S01]  /*1e720*/  IMAD.X R103, RZ, RZ, R135, P0 ;  /* 0x000000ffff677224 */ /* 0x000fe200000e0687 */
[----:B------:R-:W-:-:S02]  /*1e730*/  LOP3.LUT R122, R123, 0x380, RZ, 0xc0, !PT ;  /* 0x000003807b7a7812 */ /* 0x000fc400078ec0ff */
[C---:B------:R-:W-:Y:S02]  /*1e740*/  LOP3.LUT R27, R134.reuse, 0x380, RZ, 0xc0, !PT ;  /* 0x00000380861b7812 */ /* 0x040fe400078ec0ff */
[C---:B------:R-:W-:Y:S02]  /*1e750*/  IADD3 R107, P4, R134.reuse, 0x60, RZ ;  /* 0x00000060866b7810 */ /* 0x040fe40007f9e0ff */
[C---:B------:R-:W-:Y:S02]  /*1e760*/  IADD3 R111, P3, R134.reuse, 0x4000, RZ ;  /* 0x00004000866f7810 */ /* 0x040fe40007f7e0ff */
[----:B------:R-:W-:Y:S02]  /*1e770*/  LOP3.LUT R120, R121, 0x380, RZ, 0xc0, !PT ;  /* 0x0000038079787812 */ /* 0x000fe400078ec0ff */
[----:B------:R-:W-:Y:S02]  /*1e780*/  IADD3 R125, P0, R134, 0x8020, RZ ;  /* 0x00008020867d7810 */ /* 0x000fe40007f1e0ff */
[----:B------:R-:W-:-:S02]  /*1e790*/  SHF.R.U64 R118, R118, 0x3, RZ ;  /* 0x0000000376767819 */ /* 0x000fc400000012ff */
[----:B------:R-:W-:Y:S02]  /*1e7a0*/  SHF.R.U64 R122, R122, 0x3, RZ ;  /* 0x000000037a7a7819 */ /* 0x000fe400000012ff */
[----:B------:R-:W-:Y:S02]  /*1e7b0*/  SHF.R.U64 R27, R27, 0x3, RZ ;  /* 0x000000031b1b7819 */ /* 0x000fe400000012ff */
[----:B------:R-:W-:Y:S02]  /*1e7c0*/  LOP3.LUT R106, R107, 0x380, RZ, 0xc0, !PT ;  /* 0x000003806b6a7812 */ /* 0x000fe400078ec0ff */
[----:B------:R-:W-:Y:S02]  /*1e7d0*/  IADD3 R115, P6, R134, 0x4020, RZ ;  /* 0x0000402086737810 */ /* 0x000fe40007fde0ff */
[----:B------:R-:W-:Y:S02]  /*1e7e0*/  LOP3.LUT R110, R111, 0x380, RZ, 0xc0, !PT ;  /* 0x000003806f6e7812 */ /* 0x000fe400078ec0ff */
[----:B------:R-:W-:-:S02]  /*1e7f0*/  SHF.R.U64 R120, R120, 0x3, RZ ;  /* 0x0000000378787819 */ /* 0x000fc400000012ff */
[----:B------:R-:W-:Y:S02]  /*1e800*/  LOP3.LUT R124, R125, 0x380, RZ, 0xc0, !PT ;  /* 0x000003807d7c7812 */ /* 0x000fe400078ec0ff */
[----:B------:R-:W-:Y:S01]  /*1e810*/  LOP3.LUT R118, R118, R119, RZ, 0x3c, !PT ;  /* 0x0000007776767212 */ /* 0x000fe200078e3cff */
[--C-:B------:R-:W-:Y:S01]  /*1e820*/  IMAD.X R119, RZ, RZ, R135.reuse, P5 ;  /* 0x000000ffff777224 */ /* 0x100fe200028e0687 */
[----:B------:R-:W-:Y:S01]  /*1e830*/  LOP3.LUT R122, R122, R123, RZ, 0x3c, !PT ;  /* 0x0000007b7a7a7212 */ /* 0x000fe200078e3cff */
[--C-:B------:R-:W-:Y:S01]  /*1e840*/  IMAD.X R123, RZ, RZ, R135.reuse, P1 ;  /* 0x000000ffff7b7224 */ /* 0x100fe200008e0687 */
[----:B------:R-:W-:Y:S01]  /*1e850*/  LOP3.LUT R26, R27, R134, RZ, 0x3c, !PT ;  /* 0x000000861b1a7212 */ /* 0x000fe200078e3cff */
[----:B------:R-:W-:Y:S01]  /*1e860*/  IMAD.MOV.U32 R27, RZ, RZ, R135 ;  /* 0x000000ffff1b7224 */ /* 0x000fe200078e0087 */
[----:B------:R-:W-:Y:S02]  /*1e870*/  SHF.R.U64 R106, R106, 0x3, RZ ;  /* 0x000000036a6a7819 */ /* 0x000fe400000012ff */
[----:B------:R-:W-:-:S02]  /*1e880*/  LOP3.LUT R114, R115, 0x380, RZ, 0xc0, !PT ;  /* 0x0000038073727812 */ /* 0x000fc400078ec0ff */
[----:B------:R-:W-:Y:S02]  /*1e890*/  IADD3 R177, P5, R134, 0xc020, RZ ;  /* 0x0000c02086b17810 */ /* 0x000fe40007fbe0ff */
[----:B------:R-:W-:Y:S02]  /*1e8a0*/  SHF.R.U64 R110, R110, 0x3, RZ ;  /* 0x000000036e6e7819 */ /* 0x000fe400000012ff */
[----:B------:R-:W-:Y:S02]  /*1e8b0*/  LOP3.LUT R120, R120, R121, RZ, 0x3c, !PT ;  /* 0x0000007978787212 */ /* 0x000fe400078e3cff */
[----:B------:R-:W-:Y:S02]  /*1e8c0*/  SHF.R.U64 R124, R124, 0x3, RZ ;  /* 0x000000037c7c7819 */ /* 0x000fe400000012ff */
[----:B------:R-:W-:Y:S02]  /*1e8d0*/  IADD3 R181, P1, R134, 0xc060, RZ ;  /* 0x0000c06086b57810 */ /* 0x000fe40007f3e0ff */
[----:B------:R-:W-:-:S02]  /*1e8e0*/  IADD3.X R121, RZ, R135, RZ, P2, !PT ;  /* 0x00000087ff797210 */ /* 0x000fc400017fe4ff */
[----:B------:R-:W-:Y:S02]  /*1e8f0*/  IADD3 R179, P2, R134, 0xc040, RZ ;  /* 0x0000c04086b37810 */ /* 0x000fe40007f5e0ff */
[----:B------:R-:W-:Y:S02]  /*1e900*/  LOP3.LUT R106, R106, R107, RZ, 0x3c, !PT ;  /* 0x0000006b6a6a7212 */ /* 0x000fe400078e3cff */
[----:B------:R-:W-:Y:S02]  /*1e910*/  SHF.R.U64 R114, R114, 0x3, RZ ;  /* 0x0000000372727819 */ /* 0x000fe400000012ff */
[----:B------:R-:W-:Y:S02]  /*1e920*/  LOP3.LUT R4, R177, 0x380, RZ, 0xc0, !PT ;  /* 0x00000380b1047812 */ /* 0x000fe400078ec0ff */
[----:B------:R-:W-:Y:S01]  /*1e930*/  LOP3.LUT R110, R110, R111, RZ, 0x3c, !PT ;  /* 0x0000006f6e6e7212 */ /* 0x000fe200078e3cff */
[----:B------:R-:W-:Y:S01]  /*1e940*/  IMAD.X R111, RZ, RZ, R135, P3 ;  /* 0x000000ffff6f7224 */ /* 0x000fe200018e0687 */
[----:B------:R-:W-:-:S02]  /*1e950*/  IADD3.X R107, RZ, R135, RZ, P4, !PT ;  /* 0x00000087ff6b7210 */ /* 0x000fc400027fe4ff */
[----:B------:R-:W-:Y:S01]  /*1e960*/  LOP3.LUT R124, R124, R125, RZ, 0x3c, !PT ;  /* 0x0000007d7c7c7212 */ /* 0x000fe200078e3cff */
[----:B------:R-:W-:Y:S01]  /*1e970*/  IMAD.X R125, RZ, RZ, R135, P0 ;  /* 0x000000ffff7d7224 */ /* 0x000fe200000e0687 */
[----:B------:R-:W-:Y:S02]  /*1e980*/  MOV R6, R26 ;  /* 0x0000001a00067202 */ /* 0x000fe40000000f00 */
[----:B------:R-:W-:Y:S02]  /*1e990*/  LOP3.LUT R14, R181, 0x380, RZ, 0xc0, !PT ;  /* 0x00000380b50e7812 */ /* 0x000fe400078ec0ff */
[----:B------:R-:W-:Y:S02]  /*1e9a0*/  IADD3 R127, P4, R134, 0x8040, RZ ;  /* 0x00008040867f7810 */ /* 0x000fe40007f9e0ff */
[----:B------:R-:W-:Y:S02]  /*1e9b0*/  F2FP.F16.F32.PACK_AB R27, R12, R30 ;  /* 0x0000001e0c1b723e */ /* 0x000fe400000000ff */
[----:B------:R-:W-:-:S02]  /*1e9c0*/  IADD3 R129, P3, R134, 0x8060, RZ ;  /* 0x0000806086817810 */ /* 0x000fc40007f7e0ff */
[----:B------:R-:W-:Y:S02]  /*1e9d0*/  F2FP.F16.F32.PACK_AB R26, R29, R28 ;  /* 0x0000001c1d1a723e */ /* 0x000fe400000000ff */
[----:B------:R-:W-:Y:S02]  /*1e9e0*/  LOP3.LUT R12, R179, 0x380, RZ, 0xc0, !PT ;  /* 0x00000380b30c7812 */ /* 0x000fe400078ec0ff */
[----:B------:R-:W-:Y:S02]  /*1e9f0*/  ISETP.NE.U32.AND P0, PT, RZ, UR4, PT ;  /* 0x00000004ff007c0c */ /* 0x000fe4000bf05070 */
[----:B------:R-:W-:Y:S01]  /*1ea00*/  LOP3.LUT R114, R114, R115, RZ, 0x3c, !PT ;  /* 0x0000007372727212 */ /* 0x000fe200078e3cff */
[----:B------:R-:W-:Y:S01]  /*1ea10*/  IMAD.X R115, RZ, RZ, R135, P6 ;  /* 0x000000ffff737224 */ /* 0x000fe200030e0687 */
[----:B------:R-:W-:Y:S02]  /*1ea20*/  SHF.R.U64 R4, R4, 0x3, RZ ;  /* 0x0000000304047819 */ /* 0x000fe400000012ff */
[----:B------:R-:W-:-:S02]  /*1ea30*/  SHF.R.U64 R14, R14, 0x3, RZ ;  /* 0x000000030e0e7819 */ /* 0x000fc400000012ff */
[----:B------:R-:W-:Y:S02]  /*1ea40*/  IADD3 R131, P6, R134, 0xc000, RZ ;  /* 0x0000c00086837810 */ /* 0x000fe40007fde0ff */
[----:B------:R-:W-:Y:S01]  /*1ea50*/  LOP3.LUT R126, R127, 0x380, RZ, 0xc0, !PT ;  /* 0x000003807f7e7812 */ /* 0x000fe200078ec0ff */
[--C-:B------:R-:W-:Y:S01]  /*1ea60*/  IMAD.X R29, RZ, RZ, R135.reuse, P1 ;  /* 0x000000ffff1d7224 */ /* 0x100fe200008e0687 */
[----:B------:R-:W-:Y:S01]  /*1ea70*/  LOP3.LUT R128, R129, 0x380, RZ, 0xc0, !PT ;  /* 0x0000038081807812 */ /* 0x000fe200078ec0ff */
[----:B------:R0:W-:Y:S01]  /*1ea80*/  STSM.16.M88.4 [R6], R24 ;  /* 0x0000001806007844 */ /* 0x0001e20000000200 */
[----:B------:R-:W-:Y:S02]  /*1ea90*/  SHF.R.U64 R12, R12, 0x3, RZ ;  /* 0x000000030c0c7819 */ /* 0x000fe400000012ff */
[----:B------:R-:W-:Y:S01]  /*1eaa0*/  ISETP.NE.AND.EX P0, PT, RZ, UR5, PT, P0 ;  /* 0x00000005ff007c0c */ /* 0x000fe2000bf05300 */
[----:B------:R-:W-:Y:S01]  /*1eab0*/  ULDC.64 UR4, c[0x0][0xc08] ;  /* 0x0003020000047ab9 */ /* 0x000fe20000000a00 */
[----:B------:R-:W-:Y:S01]  /*1eac0*/  LOP3.LUT R138, R4, R177, RZ, 0x3c, !PT ;  /* 0x000000b1048a7212 */ /* 0x000fe200078e3cff */
[----:B------:R-:W-:Y:S01]  /*1ead0*/  IMAD.X R143, RZ, RZ, R135, P2 ;  /* 0x000000ffff8f7224 */ /* 0x000fe200010e0687 */
[----:B------:R-:W-:-:S02]  /*1eae0*/  LOP3.LUT R28, R14, R181, RZ, 0x3c, !PT ;  /* 0x000000b50e1c7212 */ /* 0x000fc400078e3cff */
[----:B------:R-:W-:Y:S02]  /*1eaf0*/  MOV R94, R94 ;  /* 0x0000005e005e7202 */ /* 0x000fe40000000f00 */
[----:B------:R-:W-:Y:S02]  /*1eb00*/  F2FP.F16.F32.PACK_AB R4, R33, R153 ;  /* 0x000000992104723e */ /* 0x000fe400000000ff */
[----:B------:R-:W-:Y:S02]  /*1eb10*/  LOP3.LUT R130, R131, 0x380, RZ, 0xc0, !PT ;  /* 0x0000038083827812 */ /* 0x000fe400078ec0ff */
[----:B------:R-:W-:Y:S02]  /*1eb20*/  SHF.R.U64 R126, R126, 0x3, RZ ;  /* 0x000000037e7e7819 */ /* 0x000fe400000012ff */
[----:B0-----:R-:W-:Y:S02]  /*1eb30*/  F2FP.F16.F32.PACK_AB R6, R2, R154 ;  /* 0x0000009a0206723e */ /* 0x001fe400000000ff */
[----:B------:R-:W-:-:S02]  /*1eb40*/  ISETP.NE.U32.AND P2, PT, RZ, UR4, PT ;  /* 0x00000004ff007c0c */ /* 0x000fc4000bf45070 */
[----:B------:R-:W-:Y:S02]  /*1eb50*/  SHF.R.U64 R128, R128, 0x3, RZ ;  /* 0x0000000380807819 */ /* 0x000fe400000012ff */
[----:B------:R-:W-:Y:S02]  /*1eb60*/  LOP3.LUT R142, R12, R179, RZ, 0x3c, !PT ;  /* 0x000000b30c8e7212 */ /* 0x000fe400078e3cff */
[----:B------:R-:W-:Y:S02]  /*1eb70*/  MOV R102, R102 ;  /* 0x0000006600667202 */ /* 0x000fe40000000f00 */
[----:B------:R-:W-:Y:S02]  /*1eb80*/  MOV R106, R106 ;  /* 0x0000006a006a7202 */ /* 0x000fe40000000f00 */
[----:B------:R-:W-:Y:S02]  /*1eb90*/  F2FP.F16.F32.PACK_AB R12, R49, R157 ;  /* 0x0000009d310c723e */ /* 0x000fe400000000ff */
[----:B------:R-:W-:Y:S01]  /*1eba0*/  F2FP.F16.F32.PACK_AB R14, R53, R52 ;  /* 0x00000034350e723e */ /* 0x000fe200000000ff */
[----:B------:R0:W-:Y:S01]  /*1ebb0*/  STSM.16.M88.4 [R94], R4 ;  /* 0x000000045e007844 */ /* 0x0001e20000000200 */
[----:B------:R-:W-:-:S02]  /*1ebc0*/  MOV R110, R110 ;  /* 0x0000006e006e7202 */ /* 0x000fc40000000f00 */
[----:B------:R-:W-:Y:S02]  /*1ebd0*/  MOV R2, R28 ;  /* 0x0000001c00027202 */ /* 0x000fe40000000f00 */
[----:B------:R-:W-:Y:S02]  /*1ebe0*/  F2FP.F16.F32.PACK_AB R24, R57, R158 ;  /* 0x0000009e3918723e */ /* 0x000fe400000000ff */
[----:B------:R-:W-:Y:S02]  /*1ebf0*/  F2FP.F16.F32.PACK_AB R25, R59, R58 ;  /* 0x0000003a3b19723e */ /* 0x000fe400000000ff */
[----:B------:R-:W-:Y:S02]  /*1ec00*/  F2FP.F16.F32.PACK_AB R26, R61, R159 ;  /* 0x0000009f3d1a723e */ /* 0x000fe400000000ff */
[----:B------:R-:W-:Y:S02]  /*1ec10*/  F2FP.F16.F32.PACK_AB R27, R63, R62 ;  /* 0x0000003e3f1b723e */ /* 0x000fe400000000ff */
[----:B------:R-:W-:-:S02]  /*1ec20*/  SHF.R.U64 R130, R130, 0x3, RZ ;  /* 0x0000000382827819 */ /* 0x000fc400000012ff */
[----:B------:R-:W-:Y:S01]  /*1ec30*/  LOP3.LUT R126, R126, R127, RZ, 0x3c, !PT ;  /* 0x0000007f7e7e7212 */ /* 0x000fe200078e3cff */
[--C-:B------:R-:W-:Y:S01]  /*1ec40*/  IMAD.X R127, RZ, RZ, R135.reuse, P4 ;  /* 0x000000ffff7f7224 */ /* 0x100fe200020e0687 */
[----:B------:R-:W-:Y:S02]  /*1ec50*/  MOV R114, R114 ;  /* 0x0000007200727202 */ /* 0x000fe40000000f00 */
[----:B------:R-:W-:Y:S02]  /*1ec60*/  F2FP.F16.F32.PACK_AB R28, R65, R160 ;  /* 0x000000a0411c723e */ /* 0x000fe400000000ff */
[----:B------:R-:W-:Y:S02]  /*1ec70*/  F2FP.F16.F32.PACK_AB R29, R67, R66 ;  /* 0x00000042431d723e */ /* 0x000fe400000000ff */
[----:B------:R-:W-:Y:S02]  /*1ec80*/  F2FP.F16.F32.PACK_AB R30, R69, R161 ;  /* 0x000000a1451e723e */ /* 0x000fe400000000ff */
[----:B------:R-:W-:Y:S01]  /*1ec90*/  ISETP.NE.AND.EX P2, PT, RZ, UR5, PT, P2 ;  /* 0x00000005ff007c0c */ /* 0x000fe2000bf45320 */
[----:B------:R2:W-:Y:S01]  /*1eca0*/  STSM.16.M88.4 [R102], R8 ;  /* 0x0000000866007844 */ /* 0x0005e20000000200 */
[----:B------:R-:W-:Y:S01]  /*1ecb0*/  LOP3.LUT R128, R128, R129, RZ, 0x3c, !PT ;  /* 0x0000008180807212 */ /* 0x000fe200078e3cff */
[----:B------:R-:W-:Y:S01]  /*1ecc0*/  IMAD.X R129, RZ, RZ, R135, P3 ;  /* 0x000000ffff817224 */ /* 0x000fe200018e0687 */
[----:B------:R-:W-:-:S02]  /*1ecd0*/  MOV R118, R118 ;  /* 0x0000007600767202 */ /* 0x000fc40000000f00 */
[----:B0-----:R-:W-:Y:S02]  /*1ece0*/  F2FP.F16.F32.PACK_AB R4, R73, R162 ;  /* 0x000000a24904723e */ /* 0x001fe400000000ff */
[----:B------:R-:W-:Y:S02]  /*1ecf0*/  F2FP.F16.F32.PACK_AB R5, R75, R74 ;  /* 0x0000004a4b05723e */ /* 0x000fe400000000ff */
[----:B------:R-:W-:Y:S02]  /*1ed00*/  F2FP.F16.F32.PACK_AB R6, R77, R163 ;  /* 0x000000a34d06723e */ /* 0x000fe400000000ff */
[----:B------:R-:W-:Y:S01]  /*1ed10*/  F2FP.F16.F32.PACK_AB R7, R79, R78 ;  /* 0x0000004e4f07723e */ /* 0x000fe200000000ff */
[----:B------:R0:W-:Y:S01]  /*1ed20*/  STSM.16.M88.4 [R106], R12 ;  /* 0x0000000c6a007844 */ /* 0x0001e20000000200 */
[----:B------:R-:W-:Y:S01]  /*1ed30*/  MOV R120, R120 ;  /* 0x0000007800787202 */ /* 0x000fe20000000f00 */
[----:B------:R-:W-:Y:S01]  /*1ed40*/  IMAD.X R139, RZ, RZ, R135, P5 ;  /* 0x000000ffff8b7224 */ /* 0x000fe200028e0687 */
[----:B------:R-:W-:Y:S01]  /*1ed50*/  LOP3.LUT R130, R130, R131, RZ, 0x3c, !PT ;  /* 0x0000008382827212 */ /* 0x000fe200078e3cff */
[----:B------:R-:W-:Y:S01]  /*1ed60*/  STSM.16.M88.4 [R110], R24 ;  /* 0x000000186e007844 */ /* 0x000fe20000000200 */
[----:B--2---:R-:W-:-:S02]  /*1ed70*/  F2FP.F16.F32.PACK_AB R8, R81, R164 ;  /* 0x000000a45108723e */ /* 0x004fc400000000ff */
[----:B------:R-:W-:Y:S02]  /*1ed80*/  F2FP.F16.F32.PACK_AB R9, R83, R82 ;  /* 0x000000525309723e */ /* 0x000fe400000000ff */
[----:B------:R-:W-:Y:S02]  /*1ed90*/  F2FP.F16.F32.PACK_AB R10, R85, R165 ;  /* 0x000000a5550a723e */ /* 0x000fe400000000ff */
[----:B------:R-:W-:Y:S01]  /*1eda0*/  F2FP.F16.F32.PACK_AB R11, R87, R86 ;  /* 0x00000056570b723e */ /* 0x000fe200000000ff */
[----:B------:R-:W-:Y:S01]  /*1edb0*/  STSM.16.M88.4 [R114], R28 ;  /* 0x0000001c72007844 */ /* 0x000fe20000000200 */
[----:B------:R-:W-:Y:S02]  /*1edc0*/  MOV R122, R122 ;  /* 0x0000007a007a7202 */ /* 0x000fe40000000f00 */
[----:B------:R-:W-:Y:S02]  /*1edd0*/  IADD3.X R131, RZ, R135, RZ, P6, !PT ;  /* 0x00000087ff837210 */ /* 0x000fe400037fe4ff */
[----:B0-----:R-:W-:-:S02]  /*1ede0*/  F2FP.F16.F32.PACK_AB R12, R89, R166 ;  /* 0x000000a6590c723e */ /* 0x001fc400000000ff */
[----:B------:R-:W-:Y:S02]  /*1edf0*/  F2FP.F16.F32.PACK_AB R13, R91, R90 ;  /* 0x0000005a5b0d723e */ /* 0x000fe400000000ff */
[----:B------:R-:W-:Y:S02]  /*1ee00*/  F2FP.F16.F32.PACK_AB R14, R93, R167 ;  /* 0x000000a75d0e723e */ /* 0x000fe400000000ff */
[----:B------:R-:W-:Y:S01]  /*1ee10*/  F2FP.F16.F32.PACK_AB R15, R21, R20 ;  /* 0x00000014150f723e */ /* 0x000fe200000000ff */
[----:B------:R0:W-:Y:S01]  /*1ee20*/  STSM.16.M88.4 [R118], R4 ;  /* 0x0000000476007844 */ /* 0x0001e20000000200 */
[----:B------:R-:W-:Y:S02]  /*1ee30*/  MOV R124, R124 ;  /* 0x0000007c007c7202 */ /* 0x000fe40000000f00 */
[----:B------:R-:W-:Y:S02]  /*1ee40*/  F2FP.F16.F32.PACK_AB R52, R97, R168 ;  /* 0x000000a86134723e */ /* 0x000fe400000000ff */
[----:B------:R-:W-:-:S02]  /*1ee50*/  F2FP.F16.F32.PACK_AB R53, R99, R98 ;  /* 0x000000626335723e */ /* 0x000fc400000000ff */
[----:B------:R-:W-:Y:S01]  /*1ee60*/  MOV R126, R126 ;  /* 0x0000007e007e7202 */ /* 0x000fe20000000f00 */
[----:B------:R2:W-:Y:S01]  /*1ee70*/  STSM.16.M88.4 [R120], R8 ;  /* 0x0000000878007844 */ /* 0x0005e20000000200 */
[----:B------:R-:W-:Y:S02]  /*1ee80*/  MOV R128, R128 ;  /* 0x0000008000807202 */ /* 0x000fe40000000f00 */
[----:B------:R-:W-:Y:S01]  /*1ee90*/  MOV R130, R130 ;  /* 0x0000008200827202 */ /* 0x000fe20000000f00 */
[----:B------:R3:W-:Y:S01]  /*1eea0*/  STSM.16.M88.4 [R122], R12 ;  /* 0x0000000c7a007844 */ /* 0x0007e20000000200 */
[----:B-1----:R-:W-:Y:S02]  /*1eeb0*/  MOV R36, R138 ;  /* 0x0000008a00247202 */ /* 0x002fe40000000f00 */
[----:B0-----:R-:W-:Y:S02]  /*1eec0*/  F2FP.F16.F32.PACK_AB R4, R113, R172 ;  /* 0x000000ac7104723e */ /* 0x001fe400000000ff */
[----:B------:R-:W-:-:S02]  /*1eed0*/  F2FP.F16.F32.PACK_AB R5, R56, R50 ;  /* 0x000000323805723e */ /* 0x000fc400000000ff */
[----:B------:R-:W-:Y:S02]  /*1eee0*/  F2FP.F16.F32.PACK_AB R6, R117, R173 ;  /* 0x000000ad7506723e */ /* 0x000fe400000000ff */
[----:B------:R-:W-:Y:S01]  /*1eef0*/  F2FP.F16.F32.PACK_AB R7, R64, R60 ;  /* 0x0000003c4007723e */ /* 0x000fe200000000ff */
[----:B------:R-:W-:Y:S01]  /*1ef00*/  STSM.16.M88.4 [R124], R52 ;  /* 0x000000347c007844 */ /* 0x000fe20000000200 */
[----:B--2---:R-:W-:Y:S02]  /*1ef10*/  F2FP.F16.F32.PACK_AB R8, R112, R174 ;  /* 0x000000ae7008723e */ /* 0x004fe400000000ff */
[----:B------:R-:W-:Y:S02]  /*1ef20*/  F2FP.F16.F32.PACK_AB R9, R71, R68 ;  /* 0x000000444709723e */ /* 0x000fe400000000ff */
[----:B------:R-:W-:Y:S02]  /*1ef30*/  F2FP.F16.F32.PACK_AB R10, R116, R175 ;  /* 0x000000af740a723e */ /* 0x000fe400000000ff */
[----:B------:R-:W-:Y:S01]  /*1ef40*/  F2FP.F16.F32.PACK_AB R11, R76, R72 ;  /* 0x000000484c0b723e */ /* 0x000fe200000000ff */
[----:B------:R-:W-:Y:S01]  /*1ef50*/  STSM.16.M88.4 [R126], R40 ;  /* 0x000000287e007844 */ /* 0x000fe20000000200 */
[----:B------:R-:W-:Y:S01]  /*1ef60*/  F2FP.F16.F32.PACK_AB R153, R84, R80 ;  /* 0x000000505499723e */ /* 0x000fe200000000ff */
[----:B---3--:R-:W0:Y:S01]  /*1ef70*/  LDC.64 R12, c[0x0][0xc00] ;  /* 0x00030000ff0c7b82 */ /* 0x008e220000000a00 */
[----:B------:R-:W-:Y:S01]  /*1ef80*/  F2FP.F16.F32.PACK_AB R154, R133, R132 ;  /* 0x00000084859a723e */ /* 0x000fe200000000ff */
[----:B------:R1:W-:Y:S01]  /*1ef90*/  STSM.16.M88.4 [R128], R4 ;  /* 0x0000000480007844 */ /* 0x0003e20000000200 */
[----:B------:R-:W-:-:S02]  /*1efa0*/  MOV R142, R142 ;  /* 0x0000008e008e7202 */ /* 0x000fc40000000f00 */
[----:B------:R-:W-:Y:S02]  /*1efb0*/  F2FP.F16.F32.PACK_AB R138, R141, R140 ;  /* 0x0000008c8d8a723e */ /* 0x000fe400000000ff */
[----:B------:R-:W-:Y:S01]  /*1efc0*/  F2FP.F16.F32.PACK_AB R139, R108, R104 ;  /* 0x000000686c8b723e */ /* 0x000fe200000000ff */
[----:B------:R-:W-:Y:S01]  /*1efd0*/  STSM.16.M88.4 [R130], R8 ;  /* 0x0000000882007844 */ /* 0x000fe20000000200 */
[----:B------:R-:W-:Y:S01]  /*1efe0*/  ULDC UR4, c[0x0][0xa88] ;  /* 0x0002a20000047ab9 */ /* 0x000fe20000000800 */
[----:B------:R-:W-:Y:S01]  /*1eff0*/  IMAD.MOV.U32 R20, RZ, RZ, RZ ;  /* 0x000000ffff147224 */ /* 0x000fe200078e00ff */
[----:B------:R-:W2:Y:S01]  /*1f000*/  LDC R80, c[0x0][0xbe8] ;  /* 0x0002fa00ff507b82 */ /* 0x000ea20000000800 */
[----:B------:R-:W-:Y:S04]  /*1f010*/  STSM.16.M88.4 [R36], R152 ;  /* 0x0000009824007844 */ /* 0x000fe80000000200 */
[----:B------:R-:W-:Y:S03]  /*1f020*/  STSM.16.M88.4 [R142], R136 ;  /* 0x000000888e007844 */ /* 0x000fe60000000200 */
[----:B-1----:R-:W1:Y:S01]  /*1f030*/  @P2 LDC.64 R4, c[0x0][0xc08] ;  /* 0x00030200ff042b82 */ /* 0x002e620000000a00 */
[----:B------:R4:W-:Y:S01]  /*1f040*/  STSM.16.M88.4 [R2], R144 ;  /* 0x0000009002007844 */ /* 0x0009e20000000200 */
[----:B------:R-:W-:Y:S01]  /*1f050*/  MOV R7, UR4 ;  /* 0x0000000400077c02 */ /* 0x000fe20008000f00 */
[----:B0-----:R-:W-:-:S05]  /*1f060*/  IMAD.WIDE R12, R180, 0x4, R12 ;  /* 0x00000004b40c7825 */ /* 0x001fca00078e020c */
[----:B------:R-:W-:Y:S01]  /*1f070*/  BAR.SYNC.DEFER_BLOCKING 0x1, 0x100 ;  /* 0x0044000000007b1d */ /* 0x000fe20000010000 */
[----:B-1----:R-:W-:-:S05]  /*1f080*/  @P2 IMAD.WIDE R4, R180, 0x4, R4 ;  /* 0x00000004b4042825 */ /* 0x002fca00078e0204 */
[----:B------:R0:W5:Y:S04]  /*1f090*/  @P0 LDG.E R20, desc[UR60][R12.64] ;  /* 0x0000003c0c140981 */ /* 0x000168000c1e1900 */
[----:B------:R0:W5:Y:S01]  /*1f0a0*/  @P2 LDG.E R7, desc[UR60][R4.64] ;  /* 0x0000003c04072981 */ /* 0x000162000c1e1900 */
[----:B--2---:R-:W-:-:S13]  /*1f0b0*/  ISETP.NE.AND P1, PT, R80, 0x1, PT ;  /* 0x000000015000780c */ /* 0x004fda0003f25270 */
[----:B------:R-:W1:Y:S08]  /*1f0c0*/  @P1 LDC R6, c[0x0][0xbec] ;  /* 0x0002fb00ff061b82 */ /* 0x000e700000000800 */
[----:B------:R-:W2:Y:S01]  /*1f0d0*/  @P1 LDC R15, c[0x0][0xbf0] ;  /* 0x0002fc00ff0f1b82 */ /* 0x000ea20000000800 */
[----:B----4-:R-:W-:Y:S01]  /*1f0e0*/  SHF.R.S32.HI R2, RZ, 0x1f, R178 ;  /* 0x0000001fff027819 */ /* 0x010fe200000114b2 */
[----:B0-----:R-:W-:Y:S06]  /*1f0f0*/  @P2 BRA `(.L_x_1843) ;  /* 0x0000000000102947 */ /* 0x001fec0003800000 */
[----:B------:R-:W-:Y:S05]  /*1f100*/  @!P0 BRA `(.L_x_1843) ;  /* 0x00000000000c8947 */ /* 0x000fea0003800000 */
[----:B------:R-:W3:Y:S04]  /*1f110*/  LDG.E R4, desc[UR60][R12.64] ;  /* 0x0000003c0c047981 */ /* 0x000ee8000c1e1900 */
[----:B-----5:R-:W3:Y:S02]  /*1f120*/  LDG.E R7, desc[UR60][R12.64+0x4] ;  /* 0x0000043c0c077981 */ /* 0x020ee4000c1e1900 */
[----:B---3--:R-:W-:-:S07]  /*1f130*/  IMAD.IADD R7, R7, 0x1, -R4 ;  /* 0x0000000107077824 */ /* 0x008fce00078e0a04 */
.L_x_1843:
[----:B------:R-:W3:Y:S01]  /*1f140*/  LDL R5, [R1+0x64] ;  /* 0x0000640001057983 */ /* 0x000ee20000100800 */
[----:B------:R-:W-:-:S03]  /*1f150*/  ULDC.64 UR4, c[0x0][0xb90] ;  /* 0x0002e40000047ab9 */ /* 0x000fc60000000a00 */
[----:B------:R-:W4:Y:S01]  /*1f160*/  LDL R87, [R1+0x70] ;  /* 0x0000700001577983 */ /* 0x000f220000100800 */
[----:B-----5:R-:W-:Y:S02]  /*1f170*/  SHF.R.S32.HI R21, RZ, 0x1f, R20 ;  /* 0x0000001fff157819 */ /* 0x020fe40000011414 */
[----:B------:R-:W-:Y:S01]  /*1f180*/  SHF.R.S32.HI R36, RZ, 0x1f, R180 ;  /* 0x0000001fff247819 */ /* 0x000fe200000114b4 */
[----:B------:R-:W3:Y:S01]  /*1f190*/  LDL.LU R86, [R1+0x4c] ;  /* 0x00004c0001567983 */ /* 0x000ee20000300800 */
[----:B------:R-:W-:Y:S01]  /*1f1a0*/  SEL R81, R180, RZ, !P0 ;  /* 0x000000ffb4517207 */ /* 0x000fe20004000000 */
[----:B------:R-:W-:Y:S01]  /*1f1b0*/  IMAD R82, R7, R80, RZ ;  /* 0x0000005007527224 */ /* 0x000fe200078e02ff */
[----:B------:R-:W0:Y:S01]  /*1f1c0*/  @P1 LDC R83, c[0x0][0xbec] ;  /* 0x0002fb00ff531b82 */ /* 0x000e220000000800 */
[----:B------:R-:W4:Y:S01]  /*1f1d0*/  LDL R84, [R1+0xc] ;  /* 0x00000c0001547983 */ /* 0x000f220000100800 */
[----:B------:R-:W-:Y:S01]  /*1f1e0*/  IMAD R4, R2, UR4, RZ ;  /* 0x0000000402047c24 */ /* 0x000fe2000f8e02ff */
[----:B------:R-:W-:-:S02]  /*1f1f0*/  SEL R36, R36, RZ, !P0 ;  /* 0x000000ff24247207 */ /* 0x000fc40004000000 */
[----:B------:R-:W2:Y:S01]  /*1f200*/  LDL R14, [R1+0xb0] ;  /* 0x0000b000010e7983 */ /* 0x000ea20000100800 */
[C---:B------:R-:W-:Y:S02]  /*1f210*/  IMAD R13, R178.reuse, UR5, R4 ;  /* 0x00000005b20d7c24 */ /* 0x040fe4000f8e0204 */
[----:B------:R-:W0:Y:S01]  /*1f220*/  @P1 LDC R85, c[0x0][0xbf0] ;  /* 0x0002fc00ff551b82 */ /* 0x000e220000000800 */
[----:B------:R-:W2:Y:S01]  /*1f230*/  LDL R10, [R1+0x80] ;  /* 0x00008000010a7983 */ /* 0x000ea20000100800 */
[----:B---3--:R-:W-:Y:S02]  /*1f240*/  IMAD.IADD R25, R5, 0x1, R86 ;  /* 0x0000000105197824 */ /* 0x008fe400078e0256 */
[----:B------:R-:W-:Y:S01]  /*1f250*/  IMAD.WIDE.U32 R4, R178, UR4, R20 ;  /* 0x00000004b2047c25 */ /* 0x000fe2000f8e0014 */
[----:B------:R-:W-:-:S03]  /*1f260*/  ULDC.64 UR4, c[0x0][0xb98] ;  /* 0x0002e60000047ab9 */ /* 0x000fc60000000a00 */
[----:B-1----:R-:W-:-:S04]  /*1f270*/  @P1 IMAD.HI.U32 R6, R25, R6, RZ ;  /* 0x0000000619061227 */ /* 0x002fc800078e00ff */
[----:B----4-:R-:W-:Y:S02]  /*1f280*/  IMAD R11, R84, 0x8, R87 ;  /* 0x00000008540b7824 */ /* 0x010fe400078e0257 */
[----:B------:R-:W-:Y:S01]  /*1f290*/  IMAD.MOV.U32 R9, RZ, RZ, R25 ;  /* 0x000000ffff097224 */ /* 0x000fe200078e0019 */
[----:B--2---:R-:W-:Y:S01]  /*1f2a0*/  @P1 SHF.R.U32.HI R9, RZ, R15, R6 ;  /* 0x0000000fff091219 */ /* 0x004fe20000011606 */
[----:B------:R-:W-:Y:S01]  /*1f2b0*/  IMAD.IADD R5, R5, 0x1, R13 ;  /* 0x0000000105057824 */ /* 0x000fe200078e020d */
[----:B------:R-:W-:-:S03]  /*1f2c0*/  SHF.L.U32 R11, R11, 0x3, RZ ;  /* 0x000000030b0b7819 */ /* 0x000fc600000006ff */
[----:B------:R-:W-:Y:S02]  /*1f2d0*/  IMAD.MOV R13, RZ, RZ, -R9 ;  /* 0x000000ffff0d7224 */ /* 0x000fe400078e0a09 */
[----:B------:R-:W-:-:S04]  /*1f2e0*/  IMAD.WIDE R34, R11, 0x2, R34 ;  /* 0x000000020b227825 */ /* 0x000fc800078e0222 */
[----:B------:R-:W-:Y:S02]  /*1f2f0*/  IMAD R6, R36, UR4, RZ ;  /* 0x0000000424067c24 */ /* 0x000fe4000f8e02ff */
[----:B------:R-:W-:-:S04]  /*1f300*/  IMAD.WIDE.U32 R4, R81, UR4, R4 ;  /* 0x0000000451047c25 */ /* 0x000fc8000f8e0004 */
[----:B------:R-:W-:Y:S01]  /*1f310*/  IMAD R11, R80, R13, R25 ;  /* 0x0000000d500b7224 */ /* 0x000fe200078e0219 */
[----:B------:R-:W-:Y:S01]  /*1f320*/  SHF.R.S32.HI R13, RZ, 0x1f, R9 ;  /* 0x0000001fff0d7819 */ /* 0x000fe20000011409 */
[----:B------:R-:W-:Y:S01]  /*1f330*/  IMAD R8, R81, UR5, R6 ;  /* 0x0000000551087c24 */ /* 0x000fe2000f8e0206 */
[----:B------:R-:W-:Y:S01]  /*1f340*/  IADD3 R4, P0, R9, R4, RZ ;  /* 0x0000000409047210 */ /* 0x000fe20007f1e0ff */
[----:B------:R-:W-:Y:S01]  /*1f350*/  ULDC.64 UR4, c[0x0][0xb88] ;  /* 0x0002e20000047ab9 */ /* 0x000fe20000000a00 */
        /* <DEDUP_REMOVED lines=8> */
[----:B------:R-:W-:Y:S02]  /*1f3e0*/  LEA.HI.X R4, R4, UR5, R5, 0x2, P0 ;  /* 0x0000000504047c11 */ /* 0x000fe400080f1405 */
[C---:B------:R-:W-:Y:S01]  /*1f3f0*/  IADD3 R33, P2, R34.reuse, 0x5000, RZ ;  /* 0x0000500022217810 */ /* 0x040fe20007f5e0ff */
[----:B------:R-:W-:Y:S01]  /*1f400*/  SHFL.IDX PT, R54, R6, RZ, 0x1c1f ;  /* 0x001c1fff06367589 */ /* 0x000fe200000e0000 */
[----:B------:R-:W-:Y:S01]  /*1f410*/  IADD3 R25, P0, R34, 0x3000, RZ ;  /* 0x0000300022197810 */ /* 0x000fe20007f1e0ff */
[----:B------:R-:W-:Y:S01]  /*1f420*/  IMAD.IADD R15, R14, 0x1, R86 ;  /* 0x000000010e0f7824 */ /* 0x000fe200078e0256 */
[----:B------:R-:W-:Y:S02]  /*1f430*/  ULDC.64 UR4, c[0x0][0xaa0] ;  /* 0x0002a80000047ab9 */ /* 0x000fe40000000a00 */
[----:B------:R-:W-:Y:S02]  /*1f440*/  LOP3.LUT R24, R25, 0x380, RZ, 0xc0, !PT ;  /* 0x0000038019187812 */ /* 0x000fe400078ec0ff */
[----:B------:R-:W-:-:S02]  /*1f450*/  LOP3.LUT R32, R33, 0x380, RZ, 0xc0, !PT ;  /* 0x0000038021207812 */ /* 0x000fc400078ec0ff */
[----:B------:R-:W-:Y:S02]  /*1f460*/  SHF.R.U64 R24, R24, 0x3, RZ ;  /* 0x0000000318187819 */ /* 0x000fe400000012ff */
[----:B------:R-:W-:Y:S02]  /*1f470*/  SHF.R.U64 R32, R32, 0x3, RZ ;  /* 0x0000000320207819 */ /* 0x000fe400000012ff */
[----:B------:R-:W-:Y:S01]  /*1f480*/  LOP3.LUT R24, R24, R25, RZ, 0x3c, !PT ;  /* 0x0000001918187212 */ /* 0x000fe200078e3cff */
[--C-:B------:R-:W-:Y:S01]  /*1f490*/  IMAD.X R25, RZ, RZ, R35.reuse, P0 ;  /* 0x000000ffff197224 */ /* 0x100fe200000e0623 */
[----:B------:R-:W-:Y:S02]  /*1f4a0*/  IADD3 R53, P0, R34, 0x9000, RZ ;  /* 0x0000900022357810 */ /* 0x000fe40007f1e0ff */
[----:B------:R-:W-:Y:S01]  /*1f4b0*/  LOP3.LUT R32, R32, R33, RZ, 0x3c, !PT ;  /* 0x0000002120207212 */ /* 0x000fe200078e3cff */
[----:B------:R-:W-:Y:S01]  /*1f4c0*/  IMAD.X R33, RZ, RZ, R35, P2 ;  /* 0x000000ffff217224 */ /* 0x000fe200010e0623 */
[----:B------:R-:W-:-:S02]  /*1f4d0*/  LOP3.LUT R52, R53, 0x380, RZ, 0xc0, !PT ;  /* 0x0000038035347812 */ /* 0x000fc400078ec0ff */
[----:B------:R-:W-:Y:S01]  /*1f4e0*/  IADD3 R61, P2, R34, 0xb000, RZ ;  /* 0x0000b000223d7810 */ /* 0x000fe20007f5e0ff */
[----:B------:R-:W1:Y:S01]  /*1f4f0*/  SHFL.IDX PT, R55, R4, RZ, 0x1c1f ;  /* 0x001c1fff04377589 */ /* 0x000e6200000e0000 */
[----:B------:R-:W-:Y:S02]  /*1f500*/  SHF.R.U64 R52, R52, 0x3, RZ ;  /* 0x0000000334347819 */ /* 0x000fe400000012ff */
[----:B------:R-:W-:Y:S02]  /*1f510*/  LOP3.LUT R60, R61, 0x380, RZ, 0xc0, !PT ;  /* 0x000003803d3c7812 */ /* 0x000fe400078ec0ff */
[----:B------:R-:W-:Y:S01]  /*1f520*/  LOP3.LUT R52, R52, R53, RZ, 0x3c, !PT ;  /* 0x0000003534347212 */ /* 0x000fe200078e3cff */
[----:B------:R-:W-:Y:S01]  /*1f530*/  IMAD.X R53, RZ, RZ, R35, P0 ;  /* 0x000000ffff357224 */ /* 0x000fe200000e0623 */
[----:B------:R-:W-:Y:S02]  /*1f540*/  SHF.R.U64 R60, R60, 0x3, RZ ;  /* 0x000000033c3c7819 */ /* 0x000fe400000012ff */
[----:B------:R-:W-:-:S02]  /*1f550*/  LOP3.LUT P0, RZ, R10, 0x3, RZ, 0xc0, !PT ;  /* 0x000000030aff7812 */ /* 0x000fc4000780c0ff */
[----:B------:R-:W-:Y:S01]  /*1f560*/  LOP3.LUT R60, R60, R61, RZ, 0x3c, !PT ;  /* 0x0000003d3c3c7212 */ /* 0x000fe200078e3cff */
[----:B------:R-:W-:Y:S01]  /*1f570*/  IMAD.X R61, RZ, RZ, R35, P2 ;  /* 0x000000ffff3d7224 */ /* 0x000fe200010e0623 */
[C---:B------:R-:W-:Y:S01]  /*1f580*/  ISETP.GE.OR P2, PT, R15.reuse, R82, P0 ;  /* 0x000000520f00720c */ /* 0x040fe20000746670 */
[----:B------:R-:W-:Y:S04]  /*1f590*/  SHFL.IDX PT, R58, R6, 0x1, 0x1c1f ;  /* 0x003c1f00063a7f89 */ /* 0x000fe800000e0000 */
[----:B------:R-:W2:Y:S01]  /*1f5a0*/  SHFL.IDX PT, R59, R4, 0x1, 0x1c1f ;  /* 0x003c1f00043b7f89 */ /* 0x000ea200000e0000 */
[----:B------:R-:W-:-:S05]  /*1f5b0*/  VIADD R5, R15, 0x8 ;  /* 0x000000080f057836 */ /* 0x000fca0000000000 */
[----:B------:R-:W-:Y:S02]  /*1f5c0*/  ISETP.GE.OR P0, PT, R5, R82, P0 ;  /* 0x000000520500720c */ /* 0x000fe40000706670 */
[----:B-1----:R1:W-:Y:S02]  /*1f5d0*/  @!P2 ST.E desc[UR60][R54.64], R3 ;  /* 0x000000033600a985 */ /* 0x0023e4000c10193c */
[----:B-1----:R-:W-:-:S04]  /*1f5e0*/  IMAD R3, R21, UR4, RZ ;  /* 0x0000000415037c24 */ /* 0x002fc8000f8e02ff */
[C---:B------:R-:W-:Y:S02]  /*1f5f0*/  IMAD R3, R20.reuse, UR5, R3 ;  /* 0x0000000514037c24 */ /* 0x040fe4000f8e0203 */
[----:B------:R-:W-:Y:S01]  /*1f600*/  IMAD.WIDE.U32 R20, R20, UR4, RZ ;  /* 0x0000000414147c25 */ /* 0x000fe2000f8e00ff */
[----:B------:R-:W-:-:S03]  /*1f610*/  ULDC.64 UR4, c[0x0][0xae8] ;  /* 0x0002ba0000047ab9 */ /* 0x000fc60000000a00 */
[----:B------:R-:W-:Y:S02]  /*1f620*/  IMAD.IADD R3, R21, 0x1, R3 ;  /* 0x0000000115037824 */ /* 0x000fe400078e0203 */
[----:B------:R-:W-:Y:S01]  /*1f630*/  IMAD R21, R87, 0x20, R84 ;  /* 0x0000002057157824 */ /* 0x000fe200078e0254 */
[----:B--2---:R1:W-:Y:S01]  /*1f640*/  @!P0 ST.E desc[UR60][R58.64], R0 ;  /* 0x000000003a008985 */ /* 0x0043e2000c10193c */
[----:B------:R-:W-:Y:S02]  /*1f650*/  IADD3 R87, R84, R86, RZ ;  /* 0x0000005654577210 */ /* 0x000fe40007ffe0ff */
[C---:B------:R-:W-:Y:S02]  /*1f660*/  IADD3 R9, P5, R34.reuse, 0x1000, RZ ;  /* 0x0000100022097810 */ /* 0x040fe40007fbe0ff */
[C---:B------:R-:W-:Y:S02]  /*1f670*/  IADD3 R13, P4, R34.reuse, 0x2000, RZ ;  /* 0x00002000220d7810 */ /* 0x040fe40007f9e0ff */
[----:B------:R-:W-:-:S02]  /*1f680*/  IADD3 R29, P3, R34, 0x4000, RZ ;  /* 0x00004000221d7810 */ /* 0x000fc40007f7e0ff */
[C---:B------:R-:W-:Y:S02]  /*1f690*/  IADD3 R41, P6, R34.reuse, 0x6000, RZ ;  /* 0x0000600022297810 */ /* 0x040fe40007fde0ff */
[----:B------:R-:W-:Y:S01]  /*1f6a0*/  LOP3.LUT R11, R34, 0x380, RZ, 0xc0, !PT ;  /* 0x00000380220b7812 */ /* 0x000fe200078ec0ff */
[----:B-1----:R-:W-:Y:S01]  /*1f6b0*/  IMAD R0, R2, UR4, RZ ;  /* 0x0000000402007c24 */ /* 0x002fe2000f8e02ff */
[----:B------:R-:W5:Y:S01]  /*1f6c0*/  LD.E.128 R24, desc[UR60][R24.64] ;  /* 0x0000003c18187980 */ /* 0x000f62000c101d00 */
[----:B------:R-:W-:Y:S01]  /*1f6d0*/  IMAD.MOV.U32 R2, RZ, RZ, R20 ;  /* 0x000000ffff027224 */ /* 0x000fe200078e0014 */
[----:B------:R-:W-:Y:S02]  /*1f6e0*/  IADD3 R20, R86, R21, RZ ;  /* 0x0000001556147210 */ /* 0x000fe40007ffe0ff */
[----:B------:R1:W5:Y:S01]  /*1f6f0*/  LDL R86, [R1] ;  /* 0x0000000001567983 */ /* 0x0003620000100800 */
[----:B------:R-:W-:Y:S02]  /*1f700*/  LOP3.LUT R8, R9, 0x380, RZ, 0xc0, !PT ;  /* 0x0000038009087812 */ /* 0x000fe400078ec0ff */
[----:B------:R-:W-:Y:S01]  /*1f710*/  LOP3.LUT R12, R13, 0x380, RZ, 0xc0, !PT ;  /* 0x000003800d0c7812 */ /* 0x000fe200078ec0ff */
[----:B------:R-:W-:Y:S01]  /*1f720*/  IMAD.MOV.U32 R5, RZ, RZ, R35 ;  /* 0x000000ffff057224 */ /* 0x000fe200078e0023 */
[----:B------:R-:W-:Y:S01]  /*1f730*/  LOP3.LUT R28, R29, 0x380, RZ, 0xc0, !PT ;  /* 0x000003801d1c7812 */ /* 0x000fe200078ec0ff */
[----:B------:R-:W5:Y:S01]  /*1f740*/  LD.E.128 R52, desc[UR60][R52.64] ;  /* 0x0000003c34347980 */ /* 0x000f62000c101d00 */
[----:B------:R-:W-:-:S02]  /*1f750*/  SHF.R.U64 R8, R8, 0x3, RZ ;  /* 0x0000000308087819 */ /* 0x000fc400000012ff */
[----:B------:R-:W-:Y:S01]  /*1f760*/  SHF.R.U64 R12, R12, 0x3, RZ ;  /* 0x000000030c0c7819 */ /* 0x000fe200000012ff */
[----:B------:R-:W5:Y:S01]  /*1f770*/  LD.E.128 R60, desc[UR60][R60.64] ;  /* 0x0000003c3c3c7980 */ /* 0x000f62000c101d00 */
[----:B------:R-:W-:Y:S02]  /*1f780*/  SHF.R.U64 R28, R28, 0x3, RZ ;  /* 0x000000031c1c7819 */ /* 0x000fe400000012ff */
[----:B------:R-:W-:Y:S01]  /*1f790*/  LOP3.LUT R8, R8, R9, RZ, 0x3c, !PT ;  /* 0x0000000908087212 */ /* 0x000fe200078e3cff */
[--C-:B------:R-:W-:Y:S01]  /*1f7a0*/  IMAD.X R9, RZ, RZ, R35.reuse, P5 ;  /* 0x000000ffff097224 */ /* 0x100fe200028e0623 */
[----:B------:R-:W-:Y:S02]  /*1f7b0*/  LOP3.LUT R12, R12, R13, RZ, 0x3c, !PT ;  /* 0x0000000d0c0c7212 */ /* 0x000fe400078e3cff */
[----:B------:R-:W-:Y:S01]  /*1f7c0*/  LOP3.LUT R28, R28, R29, RZ, 0x3c, !PT ;  /* 0x0000001d1c1c7212 */ /* 0x000fe200078e3cff */
[----:B------:R-:W-:Y:S01]  /*1f7d0*/  IMAD.X R29, RZ, RZ, R35, P3 ;  /* 0x000000ffff1d7224 */ /* 0x000fe200018e0623 */
[----:B------:R-:W-:-:S02]  /*1f7e0*/  IADD3.X R13, RZ, R35, RZ, P4, !PT ;  /* 0x00000023ff0d7210 */ /* 0x000fc400027fe4ff */
[C---:B------:R-:W-:Y:S02]  /*1f7f0*/  IADD3 R45, P5, R34.reuse, 0x7000, RZ ;  /* 0x00007000222d7810 */ /* 0x040fe40007fbe0ff */
[----:B------:R-:W-:Y:S02]  /*1f800*/  IADD3 R49, P4, R34, 0x8000, RZ ;  /* 0x0000800022317810 */ /* 0x000fe40007f9e0ff */
[----:B------:R-:W-:Y:S01]  /*1f810*/  LOP3.LUT R40, R41, 0x380, RZ, 0xc0, !PT ;  /* 0x0000038029287812 */ /* 0x000fe200078ec0ff */
[----:B------:R-:W-:Y:S01]  /*1f820*/  IMAD R21, R178, UR5, R0 ;  /* 0x00000005b2157c24 */ /* 0x000fe2000f8e0200 */
[----:B------:R-:W-:Y:S01]  /*1f830*/  IADD3 R57, P3, R34, 0xa000, RZ ;  /* 0x0000a00022397810 */ /* 0x000fe20007f7e0ff */
[----:B------:R-:W-:Y:S01]  /*1f840*/  IMAD.WIDE.U32 R2, R178, UR4, R2 ;  /* 0x00000004b2027c25 */ /* 0x000fe2000f8e0002 */
[----:B------:R-:W-:Y:S01]  /*1f850*/  LOP3.LUT R44, R45, 0x380, RZ, 0xc0, !PT ;  /* 0x000003802d2c7812 */ /* 0x000fe200078ec0ff */
[----:B------:R-:W-:Y:S01]  /*1f860*/  ULDC.64 UR4, c[0x0][0xaf0] ;  /* 0x0002bc0000047ab9 */ /* 0x000fe20000000a00 */
[----:B------:R-:W-:Y:S01]  /*1f870*/  LOP3.LUT R48, R49, 0x380, RZ, 0xc0, !PT ;  /* 0x0000038031307812 */ /* 0x000fe200078ec0ff */
[----:B------:R-:W5:Y:S01]  /*1f880*/  LD.E.128 R12, desc[UR60][R12.64] ;  /* 0x0000003c0c0c7980 */ /* 0x000f62000c101d00 */
[----:B------:R-:W-:-:S02]  /*1f890*/  LOP3.LUT R56, R57, 0x380, RZ, 0xc0, !PT ;  /* 0x0000038039387812 */ /* 0x000fc400078ec0ff */
[----:B------:R-:W-:Y:S01]  /*1f8a0*/  SHF.R.U64 R40, R40, 0x3, RZ ;  /* 0x0000000328287819 */ /* 0x000fe200000012ff */
[----:B------:R-:W5:Y:S01]  /*1f8b0*/  LD.E.128 R28, desc[UR60][R28.64] ;  /* 0x0000003c1c1c7980 */ /* 0x000f62000c101d00 */
[----:B------:R-:W-:Y:S02]  /*1f8c0*/  SHF.R.U64 R44, R44, 0x3, RZ ;  /* 0x000000032c2c7819 */ /* 0x000fe400000012ff */
[----:B------:R-:W-:Y:S02]  /*1f8d0*/  SHF.R.U64 R48, R48, 0x3, RZ ;  /* 0x0000000330307819 */ /* 0x000fe400000012ff */
[----:B------:R-:W-:Y:S02]  /*1f8e0*/  SHF.R.U64 R56, R56, 0x3, RZ ;  /* 0x0000000338387819 */ /* 0x000fe400000012ff */
[----:B------:R-:W-:Y:S01]  /*1f8f0*/  LOP3.LUT R40, R40, R41, RZ, 0x3c, !PT ;  /* 0x0000002928287212 */ /* 0x000fe200078e3cff */
[----:B------:R-:W-:Y:S01]  /*1f900*/  IMAD.X R41, RZ, RZ, R35, P6 ;  /* 0x000000ffff297224 */ /* 0x000fe200030e0623 */
[----:B------:R-:W-:-:S02]  /*1f910*/  LOP3.LUT R44, R44, R45, RZ, 0x3c, !PT ;  /* 0x0000002d2c2c7212 */ /* 0x000fc400078e3cff */
[----:B------:R-:W-:Y:S01]  /*1f920*/  LOP3.LUT R48, R48, R49, RZ, 0x3c, !PT ;  /* 0x0000003130307212 */ /* 0x000fe200078e3cff */
[----:B------:R-:W-:Y:S01]  /*1f930*/  IMAD.X R49, RZ, RZ, R35, P4 ;  /* 0x000000ffff317224 */ /* 0x000fe200020e0623 */
[----:B------:R-:W-:Y:S01]  /*1f940*/  LOP3.LUT R56, R56, R57, RZ, 0x3c, !PT ;  /* 0x0000003938387212 */ /* 0x000fe200078e3cff */
[----:B0-----:R-:W-:Y:S01]  /*1f950*/  @P1 IMAD.HI.U32 R0, R20, R83, RZ ;  /* 0x0000005314001227 */ /* 0x001fe200078e00ff */
[-C--:B------:R-:W-:Y:S01]  /*1f960*/  IADD3.X R45, RZ, R35.reuse, RZ, P5, !PT ;  /* 0x00000023ff2d7210 */ /* 0x080fe20002ffe4ff */
[----:B------:R-:W5:Y:S01]  /*1f970*/  LD.E.128 R40, desc[UR60][R40.64] ;  /* 0x0000003c28287980 */ /* 0x000f62000c101d00 */
[C---:B------:R-:W-:Y:S02]  /*1f980*/  IADD3 R65, P6, R34.reuse, 0xc000, RZ ;  /* 0x0000c00022417810 */ /* 0x040fe40007fde0ff */
[C---:B------:R-:W-:Y:S01]  /*1f990*/  IADD3 R69, P5, R34.reuse, 0xd000, RZ ;  /* 0x0000d00022457810 */ /* 0x040fe20007fbe0ff */
[----:B------:R-:W-:Y:S01]  /*1f9a0*/  IMAD.IADD R3, R3, 0x1, R21 ;  /* 0x0000000103037824 */ /* 0x000fe200078e0215 */
[----:B------:R-:W-:Y:S01]  /*1f9b0*/  IADD3 R73, P4, R34, 0xe000, RZ ;  /* 0x0000e00022497810 */ /* 0x000fe20007f9e0ff */
[----:B------:R-:W-:Y:S01]  /*1f9c0*/  IMAD R36, R36, UR4, RZ ;  /* 0x0000000424247c24 */ /* 0x000fe2000f8e02ff */
[----:B------:R-:W-:Y:S01]  /*1f9d0*/  IADD3.X R57, RZ, R35, RZ, P3, !PT ;  /* 0x00000023ff397210 */ /* 0x000fe20001ffe4ff */
[----:B------:R-:W5:Y:S01]  /*1f9e0*/  LD.E.128 R44, desc[UR60][R44.64] ;  /* 0x0000003c2c2c7980 */ /* 0x000f62000c101d00 */
[----:B------:R-:W-:-:S02]  /*1f9f0*/  IADD3 R7, P3, R34, 0xf000, RZ ;  /* 0x0000f00022077810 */ /* 0x000fc40007f7e0ff */
[----:B------:R-:W-:Y:S01]  /*1fa00*/  LOP3.LUT R64, R65, 0x380, RZ, 0xc0, !PT ;  /* 0x0000038041407812 */ /* 0x000fe200078ec0ff */
[----:B------:R-:W5:Y:S01]  /*1fa10*/  LD.E.128 R48, desc[UR60][R48.64] ;  /* 0x0000003c30307980 */ /* 0x000f62000c101d00 */
[----:B------:R-:W-:Y:S02]  /*1fa20*/  LOP3.LUT R68, R69, 0x380, RZ, 0xc0, !PT ;  /* 0x0000038045447812 */ /* 0x000fe400078ec0ff */
[----:B------:R-:W-:Y:S01]  /*1fa30*/  LOP3.LUT R72, R73, 0x380, RZ, 0xc0, !PT ;  /* 0x0000038049487812 */ /* 0x000fe200078ec0ff */
[----:B------:R-:W-:Y:S01]  /*1fa40*/  IMAD.MOV.U32 R21, RZ, RZ, R20 ;  /* 0x000000ffff157224 */ /* 0x000fe200078e0014 */
[----:B------:R-:W-:Y:S02]  /*1fa50*/  LOP3.LUT R6, R7, 0x380, RZ, 0xc0, !PT ;  /* 0x0000038007067812 */ /* 0x000fe400078ec0ff */
[----:B------:R-:W-:Y:S01]  /*1fa60*/  SHF.R.U64 R11, R11, 0x3, RZ ;  /* 0x000000030b0b7819 */ /* 0x000fe200000012ff */
[C---:B------:R-:W-:Y:S01]  /*1fa70*/  IMAD R83, R81.reuse, UR5, R36 ;  /* 0x0000000551537c24 */ /* 0x040fe2000f8e0224 */
[----:B------:R-:W-:Y:S01]  /*1fa80*/  SHF.R.U64 R64, R64, 0x3, RZ ;  /* 0x0000000340407819 */ /* 0x000fe200000012ff */
[----:B------:R-:W-:Y:S01]  /*1fa90*/  IMAD.WIDE.U32 R2, R81, UR4, R2 ;  /* 0x0000000451027c25 */ /* 0x000fe2000f8e0002 */
[----:B------:R-:W-:Y:S01]  /*1faa0*/  SHF.R.U64 R68, R68, 0x3, RZ ;  /* 0x0000000344447819 */ /* 0x000fe200000012ff */
[----:B------:R-:W-:Y:S01]  /*1fab0*/  ULDC.64 UR4, c[0x0][0xae0] ;  /* 0x0002b80000047ab9 */ /* 0x000fe20000000a00 */
[----:B------:R-:W-:Y:S01]  /*1fac0*/  SHF.R.U64 R72, R72, 0x3, RZ ;  /* 0x0000000348487819 */ /* 0x000fe200000012ff */
[----:B------:R-:W5:Y:S01]  /*1fad0*/  LD.E.128 R56, desc[UR60][R56.64] ;  /* 0x0000003c38387980 */ /* 0x000f62000c101d00 */
[----:B------:R-:W-:-:S02]  /*1fae0*/  @P1 SHF.R.U32.HI R21, RZ, R85, R0 ;  /* 0x00000055ff151219 */ /* 0x000fc40000011600 */
[----:B------:R-:W-:Y:S02]  /*1faf0*/  SHF.R.U64 R6, R6, 0x3, RZ ;  /* 0x0000000306067819 */ /* 0x000fe400000012ff */
[----:B------:R-:W-:Y:S01]  /*1fb00*/  LOP3.LUT R64, R64, R65, RZ, 0x3c, !PT ;  /* 0x0000004140407212 */ /* 0x000fe200078e3cff */
[--C-:B------:R-:W-:Y:S01]  /*1fb10*/  IMAD.X R65, RZ, RZ, R35.reuse, P6 ;  /* 0x000000ffff417224 */ /* 0x100fe200030e0623 */
[----:B------:R-:W-:Y:S01]  /*1fb20*/  LOP3.LUT R68, R68, R69, RZ, 0x3c, !PT ;  /* 0x0000004544447212 */ /* 0x000fe200078e3cff */
[--C-:B------:R-:W-:Y:S01]  /*1fb30*/  IMAD.X R69, RZ, RZ, R35.reuse, P5 ;  /* 0x000000ffff457224 */ /* 0x100fe200028e0623 */
[----:B------:R-:W-:Y:S01]  /*1fb40*/  LOP3.LUT R72, R72, R73, RZ, 0x3c, !PT ;  /* 0x0000004948487212 */ /* 0x000fe200078e3cff */
[----:B------:R-:W-:Y:S01]  /*1fb50*/  IMAD.X R73, RZ, RZ, R35, P4 ;  /* 0x000000ffff497224 */ /* 0x000fe200020e0623 */
[--C-:B------:R-:W-:Y:S01]  /*1fb60*/  SHF.R.S32.HI R0, RZ, 0x1f, R21.reuse ;  /* 0x0000001fff007819 */ /* 0x100fe20000011415 */
[----:B------:R-:W-:Y:S01]  /*1fb70*/  IMAD.MOV R81, RZ, RZ, -R21 ;  /* 0x000000ffff517224 */ /* 0x000fe200078e0a15 */
[----:B------:R-:W-:Y:S01]  /*1fb80*/  LOP3.LUT R4, R11, R34, RZ, 0x3c, !PT ;  /* 0x000000220b047212 */ /* 0x000fe200078e3cff */
[----:B------:R-:W5:Y:S01]  /*1fb90*/  LD.E.128 R64, desc[UR60][R64.64] ;  /* 0x0000003c40407980 */ /* 0x000f62000c101d00 */
[----:B------:R-:W-:-:S02]  /*1fba0*/  IADD3.X R77, RZ, R35, RZ, P3, !PT ;  /* 0x00000023ff4d7210 */ /* 0x000fc40001ffe4ff */
[----:B------:R-:W-:Y:S01]  /*1fbb0*/  LOP3.LUT R76, R6, R7, RZ, 0x3c, !PT ;  /* 0x00000007064c7212 */ /* 0x000fe200078e3cff */
[----:B------:R-:W-:Y:S01]  /*1fbc0*/  IMAD R0, R0, UR4, RZ ;  /* 0x0000000400007c24 */ /* 0x000fe2000f8e02ff */
[----:B------:R-:W5:Y:S01]  /*1fbd0*/  LD.E.128 R4, desc[UR60][R4.64] ;  /* 0x0000003c04047980 */ /* 0x000f62000c101d00 */
[----:B------:R-:W-:Y:S02]  /*1fbe0*/  IMAD R81, R80, R81, R20 ;  /* 0x0000005150517224 */ /* 0x000fe400078e0214 */
[----:B------:R-:W-:Y:S01]  /*1fbf0*/  IMAD.IADD R3, R3, 0x1, R83 ;  /* 0x0000000103037824 */ /* 0x000fe200078e0253 */
[----:B------:R-:W5:Y:S01]  /*1fc00*/  LD.E.128 R8, desc[UR60][R8.64] ;  /* 0x0000003c08087980 */ /* 0x000f62000c101d00 */
[----:B------:R-:W-:-:S03]  /*1fc10*/  IMAD R83, R21, UR5, R0 ;  /* 0x0000000515537c24 */ /* 0x000fc6000f8e0200 */
[----:B------:R-:W5:Y:S01]  /*1fc20*/  LD.E.128 R32, desc[UR60][R32.64] ;  /* 0x0000003c20207980 */ /* 0x000f62000c101d00 */
[----:B------:R-:W-:-:S03]  /*1fc30*/  SHF.R.S32.HI R0, RZ, 0x1f, R81 ;  /* 0x0000001fff007819 */ /* 0x000fc60000011451 */
[----:B------:R-:W5:Y:S04]  /*1fc40*/  LD.E.128 R68, desc[UR60][R68.64] ;  /* 0x0000003c44447980 */ /* 0x000f68000c101d00 */
[----:B------:R-:W5:Y:S04]  /*1fc50*/  LD.E.128 R72, desc[UR60][R72.64] ;  /* 0x0000003c48487980 */ /* 0x000f68000c101d00 */
[----:B------:R-:W5:Y:S01]  /*1fc60*/  LD.E.128 R76, desc[UR60][R76.64] ;  /* 0x0000003c4c4c7980 */ /* 0x000f62000c101d00 */
[----:B------:R-:W-:Y:S01]  /*1fc70*/  IMAD.WIDE.U32 R2, R21, UR4, R2 ;  /* 0x0000000415027c25 */ /* 0x000fe2000f8e0002 */
[----:B------:R-:W-:Y:S01]  /*1fc80*/  ULDC.64 UR4, c[0x0][0xad8] ;  /* 0x0002b60000047ab9 */ /* 0x000fe20000000a00 */
        /* <DEDUP_REMOVED lines=8> */
[----:B------:R-:W-:Y:S01]  /*1fd10*/  IMAD.WIDE.U32 R2, R81, UR4, R2 ;  /* 0x0000000451027c25 */ /* 0x000fe2000f8e0002 */
[----:B------:R-:W-:-:S03]  /*1fd20*/  ISETP.GE.AND P2, PT, R87, R82, PT ;  /* 0x000000525700720c */ /* 0x000fc60003f46270 */
[----:B------:R-:W-:Y:S01]  /*1fd30*/  IMAD R83, R81, UR5, R0 ;  /* 0x0000000551537c24 */ /* 0x000fe2000f8e0200 */
[----:B------:R-:W-:Y:S01]  /*1fd40*/  ULDC.64 UR4, c[0x0][0xa80] ;  /* 0x0002a00000047ab9 */ /* 0x000fe20000000a00 */
[----:B------:R-:W-:Y:S01]  /*1fd50*/  VIADD R0, R18, 0x30820 ;  /* 0x0003082012007836 */ /* 0x000fe20000000000 */
[C---:B------:R-:W-:Y:S01]  /*1fd60*/  LEA R36, P3, R2.reuse, UR4, 0x1 ;  /* 0x0000000402247c11 */ /* 0x040fe2000f8608ff */
[----:B------:R-:W-:Y:S01]  /*1fd70*/  VIADD R21, R87, 0x20 ;  /* 0x0000002057157836 */ /* 0x000fe20000000000 */
[----:B------:R-:W-:Y:S02]  /*1fd80*/  IADD3 R3, R3, R83, RZ ;  /* 0x0000005303037210 */ /* 0x000fe40007ffe0ff */
[----:B------:R-:W-:Y:S02]  /*1fd90*/  PRMT R0, RZ, 0x654, R0 ;  /* 0x00000654ff007816 */ /* 0x000fe40000000000 */
[----:B------:R-:W-:Y:S02]  /*1fda0*/  LEA.HI.X R83, R2, UR5, R3, 0x1, P3 ;  /* 0x0000000502537c11 */ /* 0x000fe400098f0c03 */
[-C--:B------:R-:W-:Y:S01]  /*1fdb0*/  ISETP.GE.AND P1, PT, R21, R82.reuse, PT ;  /* 0x000000521500720c */ /* 0x080fe20003f26270 */
[----:B------:R-:W-:Y:S01]  /*1fdc0*/  VIADD R21, R87, 0x40 ;  /* 0x0000004057157836 */ /* 0x000fe20000000000 */
[----:B0-----:R1:W0:Y:S01]  /*1fdd0*/  SHFL.IDX PT, R84, R36, RZ, 0x181f ;  /* 0x00181fff24547589 */ /* 0x00122200000e0000 */
[----:B------:R-:W-:Y:S01]  /*1fde0*/  BSSY B1, `(.L_x_1844) ;  /* 0x0000016000017945 */ /* 0x000fe20003800000 */
[----:B------:R2:W-:Y:S02]  /*1fdf0*/  SYNCS.ARRIVE.TRANS64.RED.A1T0 RZ, [R0+URZ], RZ ;  /* 0x000000ff00ff79a7 */ /* 0x0005e4000810043f */
[----:B------:R-:W-:Y:S01]  /*1fe00*/  ISETP.GE.AND P0, PT, R21, R82, PT ;  /* 0x000000521500720c */ /* 0x000fe20003f06270 */
[----:B--2---:R1:W2:Y:S01]  /*1fe10*/  SHFL.IDX PT, R0, R83, RZ, 0x181f ;  /* 0x00181fff53007589 */ /* 0x0042a200000e0000 */
[----:B------:R-:W-:Y:S11]  /*1fe20*/  @P2 BRA `(.L_x_1845) ;  /* 0x0000000000442947 */ /* 0x000ff60003800000 */
        /* <DEDUP_REMOVED lines=17> */
.L_x_1845:
[----:B------:R-:W-:Y:S05]  /*1ff40*/  BSYNC B1 ;  /* 0x0000000000017941 */ /* 0x000fea0003800000 */
.L_x_1844:
        /* <DEDUP_REMOVED lines=9> */
[CC--:B---3--:R-:W-:Y:S02]  /*1ffe0*/  @!P4 LEA R2, P6, R16.reuse, R20.reuse, 0x1 ;  /* 0x000000141002c211 */ /* 0x0c8fe400078c08ff */
        /* <DEDUP_REMOVED lines=11> */
.L_x_1847:
[----:B------:R-:W-:Y:S05]  /*200a0*/  BSYNC B1 ;  /* 0x0000000000017941 */ /* 0x000fea0003800000 */
.L_x_1846:
        /* <DEDUP_REMOVED lines=9> */
[CC--:B---3--:R-:W-:Y:S02]  /*20140*/  @!P3 LEA R2, P6, R16.reuse, R8.reuse, 0x1 ;  /* 0x000000081002b211 */ /* 0x0c8fe400078c08ff */
        /* <DEDUP_REMOVED lines=11> */
.L_x_1849:
[----:B------:R-:W-:Y:S05]  /*20200*/  BSYNC B1 ;  /* 0x0000000000017941 */ /* 0x000fea0003800000 */
.L_x_1848:
[----:B0-----:R-:W-:Y:S01]  /*20210*/  VIADD R3, R87, 0x60 ;  /* 0x0000006057037836 */ /* 0x001fe20000000000 */
[----:B-12-4-:R-:W4:Y:S04]  /*20220*/  SHFL.IDX PT, R83, R83, 0x3, 0x181f ;  /* 0x00781f0053537f89 */ /* 0x016f2800000e0000 */
[----:B------:R-:W-:Y:S01]  /*20230*/  ISETP.GE.AND P0, PT, R3, R82, PT ;  /* 0x000000520300720c */ /* 0x000fe20003f06270 */
[----:B------:R-:W0:-:S12]  /*20240*/  SHFL.IDX PT, R36, R36, 0x3, 0x181f ;  /* 0x00781f0024247f89 */ /* 0x000e1800000e0000 */
[----:B------:R-:W-:Y:S05]  /*20250*/  @P0 BRA `(.L_x_1850) ;  /* 0x0000000c00980947 */ /* 0x000fea0003800000 */
[----:B------:R-:W-:Y:S02]  /*20260*/  ULDC UR4, c[0x0][0xac8] ;  /* 0x0002b20000047ab9 */ /* 0x000fe40000000800 */
[----:B------:R-:W-:Y:S02]  /*20270*/  ISETP.GE.AND P3, PT, R16, UR4, PT ;  /* 0x0000000410007c0c */ /* 0x000fe4000bf66270 */
[----:B------:R-:W-:Y:S02]  /*20280*/  ISETP.GE.AND P4, PT, R205, UR4, PT ;  /* 0x00000004cd007c0c */ /* 0x000fe4000bf86270 */
[----:B------:R-:W-:-:S09]  /*20290*/  ISETP.GE.AND P5, PT, R19, UR4, PT ;  /* 0x0000000413007c0c */ /* 0x000fd2000bfa6270 */
[CC--:B0-----:R-:W-:Y:S02]  /*202a0*/  @!P3 LEA R2, P0, R16.reuse, R36.reuse, 0x1 ;  /* 0x000000241002b211 */ /* 0x0c1fe400078008ff */
[-C--:B------:R-:W-:Y:S02]  /*202b0*/  @!P4 LEA R4, P1, R203, R36.reuse, 0x1 ;  /* 0x00000024cb04c211 */ /* 0x080fe400078208ff */
[----:B------:R-:W-:Y:S02]  /*202c0*/  @!P5 LEA R6, P2, R19, R36, 0x1 ;  /* 0x000000241306d211 */ /* 0x000fe400078408ff */
[-C--:B----4-:R-:W-:Y:S02]  /*202d0*/  @!P3 LEA.HI.X R3, R16, R83.reuse, R17, 0x1, P0 ;  /* 0x000000531003b211 */ /* 0x090fe400000f0c11 */
        /* <DEDUP_REMOVED lines=11> */
.L_x_1842:
[----:B------:R-:W2:Y:S01]  /*20390*/  LDL R9, [R1+0x78] ;  /* 0x0000780001097983 */ /* 0x000ea20000100800 */
[----:B------:R-:W-:Y:S01]  /*203a0*/  ULDC.64 UR4, c[0x0][0xc00] ;  /* 0x0003000000047ab9 */ /* 0x000fe20000000a00 */
[----:B------:R-:W2:Y:S01]  /*203b0*/  LDC.64 R2, c[0x0][0xc00] ;  /* 0x00030000ff027b82 */ /* 0x000ea20000000a00 */
[----:B------:R-:W-:Y:S01]  /*203c0*/  ISETP.NE.U32.AND P0, PT, RZ, UR4, PT ;  /* 0x00000004ff007c0c */ /* 0x000fe2000bf05070 */
[----:B0-----:R-:W-:-:S03]  /*203d0*/  IMAD.MOV.U32 R6, RZ, RZ, RZ ;  /* 0x000000ffff067224 */ /* 0x001fc600078e00ff */
[----:B------:R-:W-:Y:S01]  /*203e0*/  ISETP.NE.AND.EX P0, PT, RZ, UR5, PT, P0 ;  /* 0x00000005ff007c0c */ /* 0x000fe2000bf05300 */
[----:B------:R-:W-:Y:S02]  /*203f0*/  ULDC.64 UR4, c[0x0][0xc08] ;  /* 0x0003020000047ab9 */ /* 0x000fe40000000a00 */
[----:B------:R-:W-:Y:S01]  /*20400*/  ISETP.NE.U32.AND P1, PT, RZ, UR4, PT ;  /* 0x00000004ff007c0c */ /* 0x000fe2000bf25070 */
[----:B------:R-:W0:Y:S03]  /*20410*/  LDC R25, c[0x0][0xbe8] ;  /* 0x0002fa00ff197b82 */ /* 0x000e260000000800 */
[----:B------:R-:W-:-:S13]  /*20420*/  ISETP.NE.AND.EX P1, PT, RZ, UR5, PT, P1 ;  /* 0x00000005ff007c0c */ /* 0x000fda000bf25310 */
[----:B------:R-:W3:Y:S01]  /*20430*/  @P1 LDC.64 R4, c[0x0][0xc08] ;  /* 0x00030200ff041b82 */ /* 0x000ee20000000a00 */
[----:B------:R-:W-:Y:S02]  /*20440*/  ULDC UR4, c[0x0][0xa88] ;  /* 0x0002a20000047ab9 */ /* 0x000fe40000000800 */
[----:B------:R-:W-:Y:S01]  /*20450*/  IMAD.U32 R0, RZ, RZ, UR4 ;  /* 0x00000004ff007e24 */ /* 0x000fe2000f8e00ff */
[----:B------:R-:W4:Y:S01]  /*20460*/  S2R R8, SR_TID.X ;  /* 0x0000000000087919 */ /* 0x000f220000002100 */
[----:B--2---:R-:W-:-:S04]  /*20470*/  IMAD.WIDE R2, R9, 0x4, R2 ;  /* 0x0000000409027825 */ /* 0x004fc800078e0202 */
[----:B---3--:R-:W-:Y:S01]  /*20480*/  @P1 IMAD.WIDE R4, R9, 0x4, R4 ;  /* 0x0000000409041825 */ /* 0x008fe200078e0204 */
[----:B------:R2:W5:Y:S04]  /*20490*/  @P0 LDG.E R6, desc[UR60][R2.64] ;  /* 0x0000003c02060981 */ /* 0x000568000c1e1900 */
[----:B------:R2:W5:Y:S01]  /*204a0*/  @P1 LDG.E R0, desc[UR60][R4.64] ;  /* 0x0000003c04001981 */ /* 0x000562000c1e1900 */
[----:B0-----:R-:W-:Y:S01]  /*204b0*/  ISETP.NE.AND P2, PT, R25, 0x1, PT ;  /* 0x000000011900780c */ /* 0x001fe20003f45270 */
[----:B----4-:R-:W-:-:S05]  /*204c0*/  VIADD R7, R8, 0xffffff80 ;  /* 0xffffff8008077836 */ /* 0x010fca0000000000 */
[----:B------:R-:W-:Y:S02]  /*204d0*/  ISETP.GE.AND P3, PT, R7, 0x80, PT ;  /* 0x000000800700780c */ /* 0x000fe40003f66270 */
[----:B------:R-:W-:-:S05]  /*204e0*/  SHF.R.S32.HI R7, RZ, 0x1f, R9 ;  /* 0x0000001fff077819 */ /* 0x000fca0000011409 */
[----:B------:R-:W0:Y:S08]  /*204f0*/  @P2 LDC R14, c[0x0][0xbec] ;  /* 0x0002fb00ff0e2b82 */ /* 0x000e300000000800 */
[----:B------:R-:W3:Y:S01]  /*20500*/  @P2 LDC R27, c[0x0][0xbf0] ;  /* 0x0002fc00ff1b2b82 */ /* 0x000ee20000000800 */
[----:B--2---:R-:W-:Y:S05]  /*20510*/  @P1 BRA `(.L_x_1851) ;  /* 0x0000000000101947 */ /* 0x004fea0003800000 */
[----:B------:R-:W-:Y:S05]  /*20520*/  @!P0 BRA `(.L_x_1851) ;  /* 0x00000000000c8947 */ /* 0x000fea0003800000 */
[----:B------:R-:W2:Y:S04]  /*20530*/  LDG.E R5, desc[UR60][R2.64] ;  /* 0x0000003c02057981 */ /* 0x000ea8000c1e1900 */
[----:B-----5:R-:W2:Y:S02]  /*20540*/  LDG.E R0, desc[UR60][R2.64+0x4] ;  /* 0x0000043c02007981 */ /* 0x020ea4000c1e1900 */
[----:B--2---:R-:W-:-:S07]  /*20550*/  IADD3 R0, -R5, R0, RZ ;  /* 0x0000000005007210 */ /* 0x004fce0007ffe1ff */
.L_x_1851:
[----:B------:R-:W2:Y:S04]  /*20560*/  LDL R24, [R1+0x74] ;  /* 0x0000740001187983 */ /* 0x000ea80000100800 */
[----:B------:R4:W5:Y:S01]  /*20570*/  LDL R20, [R1+0x4c] ;  /* 0x00004c0001147983 */ /* 0x0009620000100800 */
[----:B------:R-:W-:Y:S01]  /*20580*/  BSSY B1, `(.L_x_1852) ;  /* 0x000002c000017945 */ /* 0x000fe20003800000 */
[----:B------:R-:W-:Y:S02]  /*20590*/  SEL R13, R9, RZ, !P0 ;  /* 0x000000ff090d7207 */ /* 0x000fe40004000000 */
[----:B------:R-:W-:Y:S02]  /*205a0*/  SEL R12, R7, RZ, !P0 ;  /* 0x000000ff070c7207 */ /* 0x000fe40004000000 */
[----:B-----5:R-:W-:-:S02]  /*205b0*/  SHF.R.S32.HI R11, RZ, 0x1f, R6 ;  /* 0x0000001fff0b7819 */ /* 0x020fc40000011406 */
[----:B--2---:R-:W-:Y:S01]  /*205c0*/  SHF.R.S32.HI R10, RZ, 0x1f, R24 ;  /* 0x0000001fff0a7819 */ /* 0x004fe20000011418 */
[----:B----4-:R-:W-:Y:S06]  /*205d0*/  @P3 BRA `(.L_x_1853) ;  /* 0x0000000000983947 */ /* 0x010fec0003800000 */
[----:B------:R-:W2:Y:S01]  /*205e0*/  LDC R9, c[0x0][0xbe8] ;  /* 0x0002fa00ff097b82 */ /* 0x000ea20000000800 */
[----:B------:R-:W-:Y:S01]  /*205f0*/  IADD3 R8, R20, -0x80, R8 ;  /* 0xffffff8014087810 */ /* 0x000fe20007ffe008 */
[----:B--2---:R-:W-:-:S05]  /*20600*/  IMAD R2, R0, R9, RZ ;  /* 0x0000000900027224 */ /* 0x004fca00078e02ff */
[----:B------:R-:W-:-:S13]  /*20610*/  ISETP.GE.AND P0, PT, R8, R2, PT ;  /* 0x000000020800720c */ /* 0x000fda0003f06270 */
[----:B------:R-:W-:Y:S05]  /*20620*/  @P0 BRA `(.L_x_1853) ;  /* 0x0000000000840947 */ /* 0x000fea0003800000 */
[----:B------:R-:W-:Y:S01]  /*20630*/  ISETP.NE.AND P0, PT, R9, 0x1, PT ;  /* 0x000000010900780c */ /* 0x000fe20003f05270 */
[----:B------:R-:W-:Y:S01]  /*20640*/  ULDC.64 UR4, c[0x0][0xb90] ;  /* 0x0002e40000047ab9 */ /* 0x000fe20000000a00 */
[----:B------:R-:W-:Y:S02]  /*20650*/  IMAD.MOV.U32 R2, RZ, RZ, R6 ;  /* 0x000000ffff027224 */ /* 0x000fe400078e0006 */
[----:B------:R-:W-:Y:S02]  /*20660*/  IMAD R7, R10, UR4, RZ ;  /* 0x000000040a077c24 */ /* 0x000fe4000f8e02ff */
[----:B------:R-:W-:Y:S02]  /*20670*/  IMAD.MOV.U32 R3, RZ, RZ, R11 ;  /* 0x000000ffff037224 */ /* 0x000fe400078e000b */
[----:B------:R-:W-:Y:S02]  /*20680*/  IMAD.MOV.U32 R5, RZ, RZ, R8 ;  /* 0x000000ffff057224 */ /* 0x000fe400078e0008 */
[----:B------:R-:W-:-:S03]  /*20690*/  IMAD.WIDE.U32 R2, R24, UR4, R2 ;  /* 0x0000000418027c25 */ /* 0x000fc6000f8e0002 */
[----:B------:R-:W2:Y:S01]  /*206a0*/  @P0 LDC R15, c[0x0][0xbec] ;  /* 0x0002fb00ff0f0b82 */ /* 0x000ea20000000800 */
[----:B------:R-:W-:Y:S01]  /*206b0*/  IMAD R7, R24, UR5, R7 ;  /* 0x0000000518077c24 */ /* 0x000fe2000f8e0207 */
[----:B------:R-:W-:-:S03]  /*206c0*/  ULDC.64 UR4, c[0x0][0xb98] ;  /* 0x0002e60000047ab9 */ /* 0x000fc60000000a00 */
[----:B------:R-:W-:-:S03]  /*206d0*/  IMAD.IADD R3, R3, 0x1, R7 ;  /* 0x0000000103037824 */ /* 0x000fc600078e0207 */
[----:B------:R-:W4:Y:S01]  /*206e0*/  @P0 LDC R21, c[0x0][0xbf0] ;  /* 0x0002fc00ff150b82 */ /* 0x000f220000000800 */
[----:B------:R-:W-:-:S04]  /*206f0*/  IMAD.WIDE.U32 R2, R13, UR4, R2 ;  /* 0x000000040d027c25 */ /* 0x000fc8000f8e0002 */
[----:B--2---:R-:W-:-:S05]  /*20700*/  @P0 IMAD.HI.U32 R4, R8, R15, RZ ;  /* 0x0000000f08040227 */ /* 0x004fca00078e00ff */
        /* <DEDUP_REMOVED lines=19> */
.L_x_1853:
[----:B------:R-:W-:Y:S05]  /*20840*/  BSYNC B1 ;  /* 0x0000000000017941 */ /* 0x000fea0003800000 */
.L_x_1852:
[----:B--2---:R-:W2:Y:S01]  /*20850*/  LDL R4, [R1+0x70] ;  /* 0x0000700001047983 */ /* 0x004ea20000100800 */
[----:B------:R-:W-:-:S03]  /*20860*/  ULDC.64 UR4, c[0x0][0xaa0] ;  /* 0x0002a80000047ab9 */ /* 0x000fc60000000a00 */
[----:B------:R-:W2:Y:S04]  /*20870*/  LDL R8, [R1+0xc] ;  /* 0x00000c0001087983 */ /* 0x000ea80000100800 */
[----:B------:R4:W5:Y:S01]  /*20880*/  LDL R15, [R1] ;  /* 0x00000000010f7983 */ /* 0x0009620000100800 */
        /* <DEDUP_REMOVED lines=15> */
[----:B------:R-:W-:Y:S01]  /*20980*/  BSSY B1, `(.L_x_1854) ;  /* 0x0000031000017945 */ /* 0x000fe20003800000 */
[----:B--2---:R-:W-:-:S05]  /*20990*/  IMAD R4, R4, 0x20, R8 ;  /* 0x0000002004047824 */ /* 0x004fca00078e0208 */
[----:B------:R-:W-:-:S05]  /*209a0*/  IADD3 R9, R20, R4, RZ ;  /* 0x0000000414097210 */ /* 0x000fca0007ffe0ff */
[----:B0-----:R-:W-:-:S04]  /*209b0*/  @P2 IMAD.HI.U32 R4, R9, R14, RZ ;  /* 0x0000000e09042227 */ /* 0x001fc800078e00ff */
[----:B------:R-:W-:Y:S01]  /*209c0*/  IMAD.MOV.U32 R5, RZ, RZ, R9 ;  /* 0x000000ffff057224 */ /* 0x000fe200078e0009 */
[----:B---3--:R-:W-:-:S04]  /*209d0*/  @P2 SHF.R.U32.HI R5, RZ, R27, R4 ;  /* 0x0000001bff052219 */ /* 0x008fc80000011604 */
[--C-:B------:R-:W-:Y:S01]  /*209e0*/  SHF.R.S32.HI R4, RZ, 0x1f, R5.reuse ;  /* 0x0000001fff047819 */ /* 0x100fe20000011405 */
[----:B------:R-:W-:-:S04]  /*209f0*/  IMAD.MOV R6, RZ, RZ, -R5 ;  /* 0x000000ffff067224 */ /* 0x000fc800078e0a05 */
[----:B------:R-:W-:Y:S02]  /*20a00*/  IMAD R4, R4, UR4, RZ ;  /* 0x0000000404047c24 */ /* 0x000fe4000f8e02ff */
[----:B------:R-:W-:Y:S02]  /*20a10*/  IMAD R7, R25, R6, R9 ;  /* 0x0000000619077224 */ /* 0x000fe400078e0209 */
[C---:B------:R-:W-:Y:S02]  /*20a20*/  IMAD R9, R5.reuse, UR5, R4 ;  /* 0x0000000505097c24 */ /* 0x040fe4000f8e0204 */
[----:B------:R-:W-:Y:S01]  /*20a30*/  IMAD.WIDE.U32 R2, R5, UR4, R2 ;  /* 0x0000000405027c25 */ /* 0x000fe2000f8e0002 */
[----:B------:R-:W-:Y:S01]  /*20a40*/  SHF.R.S32.HI R4, RZ, 0x1f, R7 ;  /* 0x0000001fff047819 */ /* 0x000fe20000011407 */
[----:B------:R-:W-:-:S03]  /*20a50*/  ULDC.64 UR4, c[0x0][0xad8] ;  /* 0x0002b60000047ab9 */ /* 0x000fc60000000a00 */
[----:B------:R-:W-:Y:S01]  /*20a60*/  IADD3 R3, R3, R9, RZ ;  /* 0x0000000903037210 */ /* 0x000fe20007ffe0ff */
[----:B------:R-:W-:Y:S02]  /*20a70*/  IMAD R4, R4, UR4, RZ ;  /* 0x0000000404047c24 */ /* 0x000fe4000f8e02ff */
[----:B------:R-:W-:Y:S02]  /*20a80*/  IMAD.IADD R6, R8, 0x1, R20 ;  /* 0x0000000108067824 */ /* 0x000fe400078e0214 */
[----:B------:R-:W-:Y:S02]  /*20a90*/  IMAD R25, R0, R25, RZ ;  /* 0x0000001900197224 */ /* 0x000fe400078e02ff */
        /* <DEDUP_REMOVED lines=10> */
[----:B------:R4:W0:Y:S02]  /*20b40*/  SHFL.IDX PT, R2, R4, RZ, 0x181f ;  /* 0x00181fff04027589 */ /* 0x00082400000e0000 */
        /* <DEDUP_REMOVED lines=11> */
[----:B------:R3:W-:Y:S01]  /*20c00*/  @!P5 ST.E.128 desc[UR60][R8.64], RZ ;  /* 0x000000ff0800d985 */ /* 0x0007e2000c101d3c */
[----:B------:R-:W-:Y:S02]  /*20c10*/  @!P4 LEA.HI.X R11, R203, R0, R224, 0x1, P6 ;  /* 0x00000000cb0bc211 */ /* 0x000fe400030f0ce0 */
[----:B------:R-:W-:-:S03]  /*20c20*/  @!P3 LEA R12, P6, R19, R2, 0x1 ;  /* 0x00000002130cb211 */ /* 0x000fc600078c08ff */
[----:B------:R3:W-:Y:S01]  /*20c30*/  @!P4 ST.E.128 desc[UR60][R10.64], RZ ;  /* 0x000000ff0a00c985 */ /* 0x0007e2000c101d3c */
[----:B-----5:R-:W-:Y:S02]  /*20c40*/  @!P3 LEA.HI.X R13, R19, R0, R15, 0x1, P6 ;  /* 0x00000000130db211 */ /* 0x020fe400030f0c0f */
[----:B------:R-:W-:-:S03]  /*20c50*/  @!P2 LEA R2, P6, R23, R2, 0x1 ;  /* 0x000000021702a211 */ /* 0x000fc600078c08ff */
[----:B------:R3:W-:Y:S01]  /*20c60*/  @!P3 ST.E.128 desc[UR60][R12.64], RZ ;  /* 0x000000ff0c00b985 */ /* 0x0007e2000c101d3c */
[----:B------:R-:W-:-:S05]  /*20c70*/  @!P2 LEA.HI.X R3, R23, R0, R228, 0x1, P6 ;  /* 0x000000001703a211 */ /* 0x000fca00030f0ce4 */
[----:B------:R3:W-:Y:S04]  /*20c80*/  @!P2 ST.E.128 desc[UR60][R2.64], RZ ;  /* 0x000000ff0200a985 */ /* 0x0007e8000c101d3c */
.L_x_1855:
[----:B------:R-:W-:Y:S05]  /*20c90*/  BSYNC B1 ;  /* 0x0000000000017941 */ /* 0x000fea0003800000 */
.L_x_1854:
[----:B--2---:R2:W1:Y:S01]  /*20ca0*/  SHFL.IDX PT, R0, R5, 0x1, 0x181f ;  /* 0x00381f0005007f89 */ /* 0x00446200000e0000 */
[----:B------:R-:W-:Y:S03]  /*20cb0*/  BSSY B1, `(.L_x_1856) ;  /* 0x0000014000017945 */ /* 0x000fe60003800000 */
[----:B0--3--:R2:W0:Y:S01]  /*20cc0*/  SHFL.IDX PT, R2, R4, 0x1, 0x181f ;  /* 0x00381f0004027f89 */ /* 0x00942200000e0000 */
[----:B------:R-:W-:Y:S05]  /*20cd0*/  @P1 BRA `(.L_x_1857) ;  /* 0x0000000000441947 */ /* 0x000fea0003800000 */
[----:B------:R-:W-:Y:S02]  /*20ce0*/  ULDC UR4, c[0x0][0xac8] ;  /* 0x0002b20000047ab9 */ /* 0x000fe40000000800 */
[----:B------:R-:W-:Y:S02]  /*20cf0*/  ISETP.GE.AND P4, PT, R16, UR4, PT ;  /* 0x0000000410007c0c */ /* 0x000fe4000bf86270 */
[----:B------:R-:W-:Y:S02]  /*20d00*/  ISETP.GE.AND P3, PT, R205, UR4, PT ;  /* 0x00000004cd007c0c */ /* 0x000fe4000bf66270 */
[----:B------:R-:W-:Y:S02]  /*20d10*/  ISETP.GE.AND P2, PT, R19, UR4, PT ;  /* 0x0000000413007c0c */ /* 0x000fe4000bf46270 */
[----:B------:R-:W-:-:S07]  /*20d20*/  ISETP.GE.AND P1, PT, R23, UR4, PT ;  /* 0x0000000417007c0c */ /* 0x000fce000bf26270 */
[CC--:B0-----:R-:W-:Y:S02]  /*20d30*/  @!P4 LEA R8, P6, R16.reuse, R2.reuse, 0x1 ;  /* 0x000000021008c211 */ /* 0x0c1fe400078c08ff */
[----:B------:R-:W-:Y:S02]  /*20d40*/  @!P3 LEA R10, P5, R203, R2, 0x1 ;  /* 0x00000002cb0ab211 */ /* 0x000fe400078a08ff */
[----:B-1----:R-:W-:Y:S02]  /*20d50*/  @!P4 LEA.HI.X R9, R16, R0, R17, 0x1, P6 ;  /* 0x000000001009c211 */ /* 0x002fe400030f0c11 */
[----:B------:R-:W-:Y:S02]  /*20d60*/  @!P2 LEA R12, P6, R19, R2, 0x1 ;  /* 0x00000002130ca211 */ /* 0x000fe400078c08ff */
[----:B------:R-:W-:Y:S01]  /*20d70*/  @!P3 LEA.HI.X R11, R203, R0, R224, 0x1, P5 ;  /* 0x00000000cb0bb211 */ /* 0x000fe200028f0ce0 */
[----:B------:R3:W-:Y:S01]  /*20d80*/  @!P4 ST.E.128 desc[UR60][R8.64], RZ ;  /* 0x000000ff0800c985 */ /* 0x0007e2000c101d3c */
[----:B------:R-:W-:-:S02]  /*20d90*/  @!P1 LEA R2, P5, R23, R2, 0x1 ;  /* 0x0000000217029211 */ /* 0x000fc400078a08ff */
[-C--:B-----5:R-:W-:Y:S01]  /*20da0*/  @!P2 LEA.HI.X R13, R19, R0.reuse, R15, 0x1, P6 ;  /* 0x00000000130da211 */ /* 0x0a0fe200030f0c0f */
[----:B------:R3:W-:Y:S01]  /*20db0*/  @!P3 ST.E.128 desc[UR60][R10.64], RZ ;  /* 0x000000ff0a00b985 */ /* 0x0007e2000c101d3c */
[----:B------:R-:W-:-:S03]  /*20dc0*/  @!P1 LEA.HI.X R3, R23, R0, R228, 0x1, P5 ;  /* 0x0000000017039211 */ /* 0x000fc600028f0ce4 */
[----:B------:R3:W-:Y:S04]  /*20dd0*/  @!P2 ST.E.128 desc[UR60][R12.64], RZ ;  /* 0x000000ff0c00a985 */ /* 0x0007e8000c101d3c */
[----:B------:R3:W-:Y:S02]  /*20de0*/  @!P1 ST.E.128 desc[UR60][R2.64], RZ ;  /* 0x000000ff02009985 */ /* 0x0007e4000c101d3c */
.L_x_1857:
[----:B------:R-:W-:Y:S05]  /*20df0*/  BSYNC B1 ;  /* 0x0000000000017941 */ /* 0x000fea0003800000 */
.L_x_1856:
[----:B-1----:R1:W1:Y:S01]  /*20e00*/  SHFL.IDX PT, R0, R5, 0x2, 0x181f ;  /* 0x00581f0005007f89 */ /* 0x00226200000e0000 */
[----:B------:R-:W-:Y:S03]  /*20e10*/  BSSY B1, `(.L_x_1858) ;  /* 0x0000014000017945 */ /* 0x000fe60003800000 */
[----:B0--3--:R0:W3:Y:S01]  /*20e20*/  SHFL.IDX PT, R2, R4, 0x2, 0x181f ;  /* 0x00581f0004027f89 */ /* 0x0090e200000e0000 */
        /* <DEDUP_REMOVED lines=9> */
[----:B-1----:R-:W-:Y:S02]  /*20ec0*/  @!P3 LEA.HI.X R9, R16, R0, R17, 0x1, P6 ;  /* 0x000000001009b211 */ /* 0x002fe400030f0c11 */
[----:B------:R-:W-:Y:S02]  /*20ed0*/  @!P0 LEA R2, P6, R23, R2, 0x1 ;  /* 0x0000000217028211 */ /* 0x000fe400078c08ff */
[-C--:B------:R-:W-:Y:S01]  /*20ee0*/  @!P2 LEA.HI.X R11, R203, R0.reuse, R224, 0x1, P5 ;  /* 0x00000000cb0ba211 */ /* 0x080fe200028f0ce0 */
[----:B------:R1:W-:Y:S01]  /*20ef0*/  @!P3 ST.E.128 desc[UR60][R8.64], RZ ;  /* 0x000000ff0800b985 */ /* 0x0003e2000c101d3c */
[----:B-----5:R-:W-:-:S02]  /*20f00*/  @!P1 LEA.HI.X R13, R19, R0, R15, 0x1, P4 ;  /* 0x00000000130d9211 */ /* 0x020fc400020f0c0f */
[----:B------:R-:W-:Y:S01]  /*20f10*/  @!P0 LEA.HI.X R3, R23, R0, R228, 0x1, P6 ;  /* 0x0000000017038211 */ /* 0x000fe200030f0ce4 */
[----:B------:R1:W-:Y:S04]  /*20f20*/  @!P2 ST.E.128 desc[UR60][R10.64], RZ ;  /* 0x000000ff0a00a985 */ /* 0x0003e8000c101d3c */
[----:B------:R1:W-:Y:S04]  /*20f30*/  @!P1 ST.E.128 desc[UR60][R12.64], RZ ;  /* 0x000000ff0c009985 */ /* 0x0003e8000c101d3c */
[----:B------:R1:W-:Y:S02]  /*20f40*/  @!P0 ST.E.128 desc[UR60][R2.64], RZ ;  /* 0x000000ff02008985 */ /* 0x0003e4000c101d3c */
.L_x_1859:
[----:B------:R-:W-:Y:S05]  /*20f50*/  BSYNC B1 ;  /* 0x0000000000017941 */ /* 0x000fea0003800000 */
.L_x_1858:
[----:B-1----:R-:W-:Y:S01]  /*20f60*/  IADD3 R0, R6, 0x60, RZ ;  /* 0x0000006006007810 */ /* 0x002fe20007ffe0ff */
[----:B--2-4-:R-:W1:Y:S03]  /*20f70*/  SHFL.IDX PT, R5, R5, 0x3, 0x181f ;  /* 0x00781f0005057f89 */ /* 0x014e6600000e0000 */
[----:B------:R-:W-:Y:S01]  /*20f80*/  ISETP.GE.AND P0, PT, R0, R25, PT ;  /* 0x000000190000720c */ /* 0x000fe20003f06270 */
[----:B---3--:R2:W3:-:S12]  /*20f90*/  SHFL.IDX PT, R2, R4, 0x3, 0x181f ;  /* 0x00781f0004027f89 */ /* 0x0084d800000e0000 */
[----:B--2---:R-:W-:Y:S05]  /*20fa0*/  @P0 BRA `(.L_x_1850) ;  /* 0x0000000000440947 */ /* 0x004fea0003800000 */
[----:B------:R-:W-:Y:S02]  /*20fb0*/  ULDC UR4, c[0x0][0xac8] ;  /* 0x0002b20000047ab9 */ /* 0x000fe40000000800 */
[----:B------:R-:W-:Y:S02]  /*20fc0*/  ISETP.GE.AND P3, PT, R16, UR4, PT ;  /* 0x0000000410007c0c */ /* 0x000fe4000bf66270 */
[----:B------:R-:W-:Y:S02]  /*20fd0*/  ISETP.GE.AND P2, PT, R205, UR4, PT ;  /* 0x00000004cd007c0c */ /* 0x000fe4000bf46270 */
[----:B------:R-:W-:Y:S02]  /*20fe0*/  ISETP.GE.AND P1, PT, R19, UR4, PT ;  /* 0x0000000413007c0c */ /* 0x000fe4000bf26270 */
[----:B------:R-:W-:-:S07]  /*20ff0*/  ISETP.GE.AND P0, PT, R23, UR4, PT ;  /* 0x0000000417007c0c */ /* 0x000fce000bf06270 */
[CC--:B---3--:R-:W-:Y:S02]  /*21000*/  @!P3 LEA R6, P6, R16.reuse, R2.reuse, 0x1 ;  /* 0x000000021006b211 */ /* 0x0c8fe400078c08ff */
[-C--:B------:R-:W-:Y:S02]  /*21010*/  @!P2 LEA R8, P5, R203, R2.reuse, 0x1 ;  /* 0x00000002cb08a211 */ /* 0x080fe400078a08ff */
[-C--:B------:R-:W-:Y:S02]  /*21020*/  @!P1 LEA R10, P4, R19, R2.reuse, 0x1 ;  /* 0x00000002130a9211 */ /* 0x080fe400078808ff */
[-C--:B-1----:R-:W-:Y:S02]  /*21030*/  @!P3 LEA.HI.X R7, R16, R5.reuse, R17, 0x1, P6 ;  /* 0x000000051007b211 */ /* 0x082fe400030f0c11 */
        /* <DEDUP_REMOVED lines=8> */
.L_x_1850:
[----:B------:R-:W-:Y:S05]  /*210c0*/  BSYNC B0 ;  /* 0x0000000000007941 */ /* 0x000fea0003800000 */
.L_x_1841:
[----:B------:R-:W-:Y:S02]  /*210d0*/  ULDC UR4, c[0x0][0xc3c] ;  /* 0x00030f0000047ab9 */ /* 0x000fe40000000800 */
[----:B------:R-:W-:-:S13]  /*210e0*/  ISETP.GE.AND P0, PT, R39, UR4, PT ;  /* 0x0000000427007c0c */ /* 0x000fda000bf06270 */
[----:B------:R-:W-:Y:S05]  /*210f0*/  @!P0 BRA `(.L_x_1860) ;  /* 0xfffffe0000bc8947 */ /* 0x000fea000383ffff */
[----:B------:R-:W-:Y:S05]  /*21100*/  BRA `(.L_x_1557) ;  /* 0x0000007800687947 */ /* 0x000fea0003800000 */
.L_x_1555:
        /* <DEDUP_REMOVED lines=16> */
.L_x_1861:
        /* <DEDUP_REMOVED lines=31> */
[----:B------:R-:W1:Y:S02]  /*21400*/  SHFL.IDX PT, R6, R8, 0x1f, 0x1f ;  /* 0x03e01f0008067f89 */ /* 0x000e6400000e0000 */
[----:B-1----:R-:W-:-:S04]  /*21410*/  IMAD R6, R6, UR5, RZ ;  /* 0x0000000506067c24 */ /* 0x002fc8000f8e02ff */
[----:B------:R-:W-:Y:S01]  /*21420*/  IMAD.MOV.U32 R3, RZ, RZ, R6 ;  /* 0x000000ffff037224 */ /* 0x000fe200078e0006 */
[----:B0-----:R-:W-:-:S13]  /*21430*/  ISETP.GT.AND P6, PT, R6, UR6, PT ;  /* 0x0000000606007c0c */ /* 0x001fda000bfc4270 */
[----:B------:R-:W-:Y:S05]  /*21440*/  @P6 BRA `(.L_x_1863) ;  /* 0x0000000000986947 */ /* 0x000fea0003800000 */
[----:B------:R-:W0:Y:S01]  /*21450*/  LDC R10, c[0x0][0xc3c] ;  /* 0x00030f00ff0a7b82 */ /* 0x000e220000000800 */
[----:B------:R-:W-:Y:S01]  /*21460*/  IMAD.MOV.U32 R6, RZ, RZ, R3 ;  /* 0x000000ffff067224 */ /* 0x000fe200078e0003 */
[----:B------:R-:W-:Y:S01]  /*21470*/  UMOV UR4, URZ ;  /* 0x0000003f00047c82 */ /* 0x000fe20008000000 */
[----:B------:R-:W-:Y:S01]  /*21480*/  ULDC UR7, c[0x0][0xc3c] ;  /* 0x00030f0000077ab9 */ /* 0x000fe20000000800 */
[----:B------:R-:W-:-:S05]  /*21490*/  ULDC UR5, c[0x0][0xc38] ;  /* 0x00030e0000057ab9 */ /* 0x000fca0000000800 */
.L_x_1867:
[----:B------:R-:W-:Y:S01]  /*214a0*/  UIADD3 UR4, UR4, 0x1f, URZ ;  /* 0x0000001f04047890 */ /* 0x000fe2000fffe03f */
[----:B------:R-:W-:-:S05]  /*214b0*/  MOV R19, UR7 ;  /* 0x0000000700137c02 */ /* 0x000fca0008000f00 */
        /* <DEDUP_REMOVED lines=10> */
.L_x_1866:
[----:B------:R-:W-:Y:S05]  /*21560*/  BSYNC B0 ;  /* 0x0000000000007941 */ /* 0x000fea0003800000 */
.L_x_1865:
        /* <DEDUP_REMOVED lines=20> */
.L_x_1863:
[----:B------:R-:W-:-:S04]  /*216b0*/  IMAD.IADD R13, R6, 0x1, -R3 ;  /* 0x00000001060d7824 */ /* 0x000fc800078e0a03 */
[----:B------:R-:W-:-:S05]  /*216c0*/  IMAD R2, R8, UR5, R13 ;  /* 0x0000000508027c24 */ /* 0x000fca000f8e020d */
[----:B------:R-:W-:Y:S02]  /*216d0*/  ISETP.GT.AND P0, PT, R2, UR6, PT ;  /* 0x0000000602007c0c */ /* 0x000fe4000bf04270 */
[----:B------:R-:W0:Y:S11]  /*216e0*/  LDC.64 R2, c[0x0][0xc90] ;  /* 0x00032400ff027b82 */ /* 0x000e360000000a00 */
[----:B------:R-:W-:-:S04]  /*216f0*/  VOTE.ANY R9, PT, !P0 ;  /* 0x0000000000097806 */ /* 0x000fc800040e0100 */
[----:B------:R-:W1:Y:S02]  /*21700*/  POPC R15, R9 ;  /* 0x00000009000f7309 */ /* 0x000e640000000000 */
[----:B-1----:R-:W-:-:S05]  /*21710*/  IADD3 R19, R15, UR4, RZ ;  /* 0x000000040f137c10 */ /* 0x002fca000fffe0ff */
        /* <DEDUP_REMOVED lines=13> */
.L_x_1868:
[----:B---3--:R-:W-:Y:S01]  /*217f0*/  IMAD R16, R16, UR5, R13 ;  /* 0x0000000510107c24 */ /* 0x008fe2000f8e020d */
[----:B------:R-:W-:Y:S01]  /*21800*/  IABS R2, R6 ;  /* 0x0000000600027213 */ /* 0x000fe20000000000 */
[----:B01----:R-:W-:-:S03]  /*21810*/  IMAD.MOV R11, RZ, RZ, -R3 ;  /* 0x000000ffff0b7224 */ /* 0x003fc600078e0a03 */
[----:B--2---:R-:W-:Y:S01]  /*21820*/  IADD3 R9, -R16, UR6, RZ ;  /* 0x0000000610097c10 */ /* 0x004fe2000fffe1ff */
[----:B------:R-:W-:Y:S01]  /*21830*/  IMAD.MOV R10, RZ, RZ, -R2 ;  /* 0x000000ffff0a7224 */ /* 0x000fe200078e0a02 */
[----:B------:R-:W-:Y:S01]  /*21840*/  MOV R2, RZ ;  /* 0x000000ff00027202 */ /* 0x000fe20000000f00 */
[----:B------:R-:W-:Y:S01]  /*21850*/  IMAD R11, R11, R12, RZ ;  /* 0x0000000c0b0b7224 */ /* 0x000fe200078e02ff */
        /* <DEDUP_REMOVED lines=16> */
[----:B------:R-:W-:Y:S02]  /*21960*/  IMAD R8, R7, R2, RZ ;  /* 0x0000000207087224 */ /* 0x000fe400078e02ff */
[----:B------:R-:W-:Y:S02]  /*21970*/  IMAD.MOV R2, RZ, RZ, -R2 ;  /* 0x000000ffff027224 */ /* 0x000fe400078e0a02 */
[----:B------:R-:W-:Y:S02]  /*21980*/  IMAD.MOV R10, RZ, RZ, -R8 ;  /* 0x000000ffff0a7224 */ /* 0x000fe400078e0a08 */
[----:B------:R-:W-:Y:S02]  /*21990*/  IMAD R13, R6, R2, R9 ;  /* 0x00000002060d7224 */ /* 0x000fe400078e0209 */
[----:B------:R-:W-:Y:S01]  /*219a0*/  IMAD.MOV.U32 R2, RZ, RZ, RZ ;  /* 0x000000ffff027224 */ /* 0x000fe200078e00ff */
[----:B------:R-:W-:-:S04]  /*219b0*/  VIADDMNMX R18, R10, UR5, R7, PT ;  /* 0x000000050a127c46 */ /* 0x000fc8000b800107 */
[-C--:B------:R-:W-:Y:S02]  /*219c0*/  IABS R10, R18.reuse ;  /* 0x00000012000a7213 */ /* 0x080fe40000000000 */
[----:B------:R-:W-:Y:S02]  /*219d0*/  IABS R6, R18 ;  /* 0x0000001200067213 */ /* 0x000fe40000000000 */
[----:B------:R-:W0:Y:S08]  /*219e0*/  I2F.RP R7, R10 ;  /* 0x0000000a00077306 */ /* 0x000e300000209400 */
[----:B0-----:R-:W0:Y:S02]  /*219f0*/  MUFU.RCP R7, R7 ;  /* 0x0000000700077308 */ /* 0x001e240000001000 */
[----:B0-----:R-:W-:-:S06]  /*21a00*/  VIADD R3, R7, 0xffffffe ;  /* 0x0ffffffe07037836 */ /* 0x001fcc0000000000 */
[----:B------:R-:W0:Y:S02]  /*21a10*/  F2I.FTZ.U32.TRUNC.NTZ R3, R3 ;  /* 0x0000000300037305 */ /* 0x000e24000021f000 */
[----:B0-----:R-:W-:-:S05]  /*21a20*/  IADD3 R11, RZ, -R3, RZ ;  /* 0x80000003ff0b7210 */ /* 0x001fca0007ffe0ff */
        /* <DEDUP_REMOVED lines=8> */
[----:B------:R-:W-:Y:S01]  /*21ab0*/  @!P1 IMAD.IADD R3, R3, 0x1, -R10 ;  /* 0x0000000103039824 */ /* 0x000fe200078e0a0a */
[----:B------:R-:W-:Y:S02]  /*21ac0*/  @!P1 IADD3 R2, R2, 0x1, RZ ;  /* 0x0000000102029810 */ /* 0x000fe40007ffe0ff */
[----:B------:R-:W-:Y:S02]  /*21ad0*/  ISETP.NE.AND P1, PT, R18, RZ, PT ;  /* 0x000000ff1200720c */ /* 0x000fe40003f25270 */
[----:B------:R-:W-:Y:S02]  /*21ae0*/  ISETP.GE.U32.AND P0, PT, R3, R10, PT ;  /* 0x0000000a0300720c */ /* 0x000fe40003f06070 */
[----:B------:R-:W-:-:S04]  /*21af0*/  LOP3.LUT R3, R13, R18, RZ, 0x3c, !PT ;  /* 0x000000120d037212 */ /* 0x000fc800078e3cff */
[----:B------:R-:W-:Y:S01]  /*21b00*/  ISETP.GE.AND P2, PT, R3, RZ, PT ;  /* 0x000000ff0300720c */ /* 0x000fe20003f46270 */
[----:B------:R-:W-:-:S06]  /*21b10*/  IMAD.IADD R3, R13, 0x1, R8 ;  /* 0x000000010d037824 */ /* 0x000fcc00078e0208 */
[----:B------:R-:W-:-:S06]  /*21b20*/  @P0 VIADD R2, R2, 0x1 ;  /* 0x0000000102020836 */ /* 0x000fcc0000000000 */
[----:B------:R-:W-:Y:S01]  /*21b30*/  @!P2 IMAD.MOV R2, RZ, RZ, -R2 ;  /* 0x000000ffff02a224 */ /* 0x000fe200078e0a02 */
[----:B------:R-:W-:Y:S01]  /*21b40*/  @!P1 LOP3.LUT R2, RZ, R18, RZ, 0x33, !PT ;  /* 0x00000012ff029212 */ /* 0x000fe200078e33ff */
[----:B------:R-:W-:-:S03]  /*21b50*/  IMAD.MOV R18, RZ, RZ, -R18 ;  /* 0x000000ffff127224 */ /* 0x000fc600078e0a12 */
[----:B------:R-:W-:Y:S01]  /*21b60*/  LOP3.LUT R17, RZ, R2, RZ, 0x33, !PT ;  /* 0x00000002ff117212 */ /* 0x000fe200078e33ff */
[----:B------:R-:W-:-:S03]  /*21b70*/  IMAD R18, R2, R18, R3 ;  /* 0x0000001202127224 */ /* 0x000fc600078e0203 */
[----:B------:R-:W-:Y:S01]  /*21b80*/  IADD3 R17, R4, R17, RZ ;  /* 0x0000001104117210 */ /* 0x000fe20007ffe0ff */
[----:B------:R-:W-:Y:S06]  /*21b90*/  BRA `(.L_x_1869) ;  /* 0x00000000000c7947 */ /* 0x000fec0003800000 */
.L_x_1864:
[----:B------:R-:W-:Y:S02]  /*21ba0*/  IMAD.MOV.U32 R17, RZ, RZ, RZ ;  /* 0x000000ffff117224 */ /* 0x000fe400078e00ff */
[----:B------:R-:W-:Y:S02]  /*21bb0*/  IMAD.U32 R16, RZ, RZ, UR6 ;  /* 0x00000006ff107e24 */ /* 0x000fe4000f8e00ff */
[----:B------:R-:W-:-:S07]  /*21bc0*/  IMAD.MOV.U32 R18, RZ, RZ, RZ ;  /* 0x000000ffff127224 */ /* 0x000fce00078e00ff */
.L_x_1869:
[----:B------:R-:W-:-:S13]  /*21bd0*/  ISETP.NE.AND P0, PT, R5, RZ, PT ;  /* 0x000000ff0500720c */ /* 0x000fda0003f05270 */
[----:B------:R-:W0:Y:S01]  /*21be0*/  @!P0 S2R R3, SR_CgaCtaId ;  /* 0x0000000000038919 */ /* 0x000e220000008800 */
[----:B------:R-:W-:-:S04]  /*21bf0*/  @!P0 MOV R2, 0x400 ;  /* 0x0000040000028802 */ /* 0x000fc80000000f00 */
[----:B0-----:R-:W-:-:S05]  /*21c00*/  @!P0 LEA R2, R3, R2, 0x18 ;  /* 0x0000000203028211 */ /* 0x001fca00078ec0ff */
[----:B------:R0:W-:Y:S01]  /*21c10*/  @!P0 STS.128 [R2+0x308d0], R16 ;  /* 0x0308d01002008388 */ /* 0x0001e20000000c00 */
[----:B------:R-:W-:Y:S06]  /*21c20*/  BAR.ARV 0x5, 0x180 ;  /* 0x0146000000007b1d */ /* 0x000fec0000002000 */
.L_x_1862:
[----:B------:R2:W-:Y:S01]  /*21c30*/  STL [R1+0x34], RZ ;  /* 0x000034ff01007387 */ /* 0x0005e20000100800 */
[----:B------:R-:W-:Y:S01]  /*21c40*/  ULDC UR4, c[0x0][0xc3c] ;  /* 0x00030f0000047ab9 */ /* 0x000fe20000000800 */
[----:B------:R-:W-:Y:S01]  /*21c50*/  IMAD.MOV.U32 R29, RZ, RZ, 0x1 ;  /* 0x00000001ff1d7424 */ /* 0x000fe200078e00ff */
[----:B-1----:R-:W-:Y:S02]  /*21c60*/  ISETP.GE.AND P0, PT, R19, UR4, PT ;  /* 0x0000000413007c0c */ /* 0x002fe4000bf06270 */
[----:B------:R-:W-:-:S11]  /*21c70*/  MOV R25, RZ ;  /* 0x000000ff00197202 */ /* 0x000fd60000000f00 */
[----:B--2---:R-:W-:Y:S05]  /*21c80*/  @P0 BRA `(.L_x_1870) ;  /* 0x0000006800ac0947 */ /* 0x004fea0003800000 */
[----:B------:R-:W2:Y:S01]  /*21c90*/  LDL R4, [R1+0x20] ;  /* 0x0000200001047983 */ /* 0x000ea20000100800 */
[C---:B------:R-:W-:Y:S01]  /*21ca0*/  IMAD.SHL.U32 R37, R0.reuse, 0x8, RZ ;  /* 0x0000000800257824 */ /* 0x040fe200078e00ff */
[----:B0-----:R-:W-:Y:S01]  /*21cb0*/  LOP3.LUT R2, R0, 0x7f, RZ, 0xc0, !PT ;  /* 0x0000007f00027812 */ /* 0x001fe200078ec0ff */
[----:B------:R-:W0:Y:S01]  /*21cc0*/  S2UR UR5, SR_CgaCtaId ;  /* 0x00000000000579c3 */ /* 0x000e220000008800 */
[----:B------:R-:W-:Y:S01]  /*21cd0*/  UMOV UR4, 0x400 ;  /* 0x0000040000047882 */ /* 0x000fe20000000000 */
[----:B------:R-:W-:Y:S01]  /*21ce0*/  BSSY B8, `(.L_x_1870) ;  /* 0x00006a5000087945 */ /* 0x000fe20003800000 */
[----:B------:R-:W-:Y:S01]  /*21cf0*/  LOP3.LUT R3, R37, 0x1f8, RZ, 0xc0, !PT ;  /* 0x000001f825037812 */ /* 0x000fe200078ec0ff */
[----:B------:R-:W-:Y:S01]  /*21d00*/  IMAD.SHL.U32 R34, R2, 0x8, RZ ;  /* 0x0000000802227824 */ /* 0x000fe200078e00ff */
[----:B------:R-:W-:Y:S01]  /*21d10*/  SHF.R.U32.HI R2, RZ, 0x3, R2 ;  /* 0x00000003ff027819 */ /* 0x000fe20000011602 */
[----:B------:R-:W-:Y:S01]  /*21d20*/  IMAD.MOV.U32 R30, RZ, RZ, 0x1 ;  /* 0x00000001ff1e7424 */ /* 0x000fe200078e00ff */
[----:B------:R-:W-:Y:S01]  /*21d30*/  LOP3.LUT R3, R3, 0x38, R0, 0x78, !PT ;  /* 0x0000003803037812 */ /* 0x000fe200078e7800 */
[----:B------:R-:W-:Y:S01]  /*21d40*/  IMAD.SHL.U32 R0, R0, 0x10, RZ ;  /* 0x0000001000007824 */ /* 0x000fe200078e00ff */
[----:B------:R-:W-:Y:S01]  /*21d50*/  LOP3.LUT R37, R37, 0x38, RZ, 0xc0, !PT ;  /* 0x0000003825257812 */ /* 0x000fe200078ec0ff */
[----:B------:R-:W-:Y:S01]  /*21d60*/  IMAD.MOV.U32 R25, RZ, RZ, RZ ;  /* 0x000000ffff197224 */ /* 0x000fe200078e00ff */
[----:B------:R-:W-:Y:S01]  /*21d70*/  LOP3.LUT R34, R3, 0x200, R34, 0xf8, !PT ;  /* 0x0000020003227812 */ /* 0x000fe200078ef822 */
[----:B------:R-:W-:Y:S01]  /*21d80*/  IMAD.MOV.U32 R29, RZ, RZ, 0x1 ;  /* 0x00000001ff1d7424 */ /* 0x000fe200078e00ff */
[----:B------:R-:W-:Y:S01]  /*21d90*/  LOP3.LUT R0, R2, 0x70, R0, 0xf8, !PT ;  /* 0x0000007002007812 */ /* 0x000fe200078ef800 */
[----:B------:R-:W-:Y:S01]  /*21da0*/  ULDC.64 UR36, c[0x0][0x198] ;  /* 0x0000660000247ab9 */ /* 0x000fe20000000a00 */
[----:B------:R-:W-:Y:S01]  /*21db0*/  MOV R27, RZ ;  /* 0x000000ff001b7202 */ /* 0x000fe20000000f00 */
[----:B------:R-:W-:Y:S01]  /*21dc0*/  ULDC UR38, c[0x0][0xc] ;  /* 0x0000030000267ab9 */ /* 0x000fe20000000800 */
[----:B------:R-:W-:-:S02]  /*21dd0*/  LOP3.LUT R2, R37, 0x80, RZ, 0xfc, !PT ;  /* 0x0000008025027812 */ /* 0x000fc400078efcff */
[----:B------:R-:W-:Y:S01]  /*21de0*/  LOP3.LUT R0, R37, 0xc0, RZ, 0xfc, !PT ;  /* 0x000000c025007812 */ /* 0x000fe200078efcff */
[----:B0-----:R-:W-:-:S06]  /*21df0*/  ULEA UR4, UR5, UR4, 0x18 ;  /* 0x0000000405047291 */ /* 0x001fcc000f8ec03f */
[----:B------:R-:W-:-:S04]  /*21e00*/  IMAD.U32 R23, RZ, RZ, UR4 ;  /* 0x00000004ff177e24 */ /* 0x000fc8000f8e00ff */
[----:B------:R-:W-:Y:S01]  /*21e10*/  IMAD R36, R34, 0x2, R23 ;  /* 0x0000000222247824 */ /* 0x000fe200078e0217 */
[----:B--2---:R-:W-:-:S05]  /*21e20*/  LOP3.LUT R3, R4, 0x2, RZ, 0xfc, !PT ;  /* 0x0000000204037812 */ /* 0x004fca00078efcff */
[----:B------:R0:W-:Y:S04]  /*21e30*/  STL [R1+0x44], R3 ;  /* 0x0000440301007387 */ /* 0x0001e80000100800 */
[----:B------:R1:W-:Y:S01]  /*21e40*/  STL [R1+0x34], RZ ;  /* 0x000034ff01007387 */ /* 0x0003e20000100800 */
[----:B0-----:R-:W-:-:S07]  /*21e50*/  LOP3.LUT R3, R37, 0x40, RZ, 0xfc, !PT ;  /* 0x0000004025037812 */ /* 0x001fce00078efcff */
.L_x_1993:
[----:B------:R-:W-:Y:S05]  /*21e60*/  YIELD ;  /* 0x0000000000007946 */ /* 0x000fea0003800000 */
[----:B------:R-:W-:Y:S01]  /*21e70*/  ULDC.64 UR4, c[0x0][0xa28] ;  /* 0x00028a0000047ab9 */ /* 0x000fe20000000a00 */
[----:B------:R-:W-:Y:S01]  /*21e80*/  MOV R11, RZ ;  /* 0x000000ff000b7202 */ /* 0x000fe20000000f00 */
[----:B0-----:R-:W0:Y:S01]  /*21e90*/  LDC.64 R4, c[0x0][0xa00] ;  /* 0x00028000ff047b82 */ /* 0x001e220000000a00 */
[----:B------:R-:W-:Y:S01]  /*21ea0*/  ISETP.NE.U32.AND P0, PT, RZ, UR4, PT ;  /* 0x00000004ff007c0c */ /* 0x000fe2000bf05070 */
[----:B------:R-:W-:-:S03]  /*21eb0*/  ULDC.64 UR6, c[0x0][0xa10] ;  /* 0x0002840000067ab9 */ /* 0x000fc60000000a00 */
[----:B------:R-:W-:Y:S01]  /*21ec0*/  ISETP.NE.AND.EX P0, PT, RZ, UR5, PT, P0 ;  /* 0x00000005ff007c0c */ /* 0x000fe2000bf05300 */
[----:B------:R-:W-:-:S12]  /*21ed0*/  ULDC.64 UR4, c[0x0][0xa18] ;  /* 0x0002860000047ab9 */ /* 0x000fd80000000a00 */
[----:B--2---:R-:W2:Y:S01]  /*21ee0*/  @P0 LDC.64 R2, c[0x0][0xa28] ;  /* 0x00028a00ff020b82 */ /* 0x004ea20000000a00 */
[----:B------:R-:W-:Y:S01]  /*21ef0*/  ISETP.NE.U32.AND P1, PT, RZ, UR6, PT ;  /* 0x00000006ff007c0c */ /* 0x000fe2000bf25070 */
[----:B--2---:R-:W-:-:S05]  /*21f00*/  @P0 IMAD.WIDE R2, R19, 0x4, R2 ;  /* 0x0000000413020825 */ /* 0x004fca00078e0202 */
[----:B------:R2:W3:Y:S01]  /*21f10*/  @P0 LDG.E R11, desc[UR60][R2.64] ;  /* 0x0000003c020b0981 */ /* 0x0004e2000c1e1900 */
[----:B------:R-:W-:Y:S01]  /*21f20*/  ISETP.NE.U32.AND P0, PT, RZ, UR4, PT ;  /* 0x00000004ff007c0c */ /* 0x000fe2000bf05070 */
[----:B------:R-:W-:Y:S01]  /*21f30*/  IMAD.MOV.U32 R35, RZ, RZ, RZ ;  /* 0x000000ffff237224 */ /* 0x000fe200078e00ff */
[----:B------:R-:W-:Y:S01]  /*21f40*/  ISETP.NE.AND.EX P1, PT, RZ, UR7, PT, P1 ;  /* 0x00000007ff007c0c */ /* 0x000fe2000bf25310 */
[----:B------:R-:W-:Y:S01]  /*21f50*/  IMAD.MOV.U32 R0, RZ, RZ, RZ ;  /* 0x000000ffff007224 */ /* 0x000fe200078e00ff */
[----:B------:R-:W-:Y:S01]  /*21f60*/  ISETP.NE.AND.EX P2, PT, RZ, UR5, PT, P0 ;  /* 0x00000005ff007c0c */ /* 0x000fe2000bf45300 */
[----:B------:R-:W-:Y:S01]  /*21f70*/  ULDC.64 UR4, c[0x0][0xa00] ;  /* 0x0002800000047ab9 */ /* 0x000fe20000000a00 */
[----:B0-----:R-:W-:Y:S01]  /*21f80*/  IMAD.WIDE R4, R19, 0x4, R4 ;  /* 0x0000000413047825 */ /* 0x001fe200078e0204 */
[----:B------:R-:W-:Y:S01]  /*21f90*/  ISETP.NE.U32.AND P0, PT, RZ, UR4, PT ;  /* 0x00000004ff007c0c */ /* 0x000fe2000bf05070 */
[----:B--2---:R-:W0:Y:S03]  /*21fa0*/  LDC.64 R2, c[0x0][0xa10] ;  /* 0x00028400ff027b82 */ /* 0x004e260000000a00 */
[----:B------:R-:W-:-:S06]  /*21fb0*/  ISETP.NE.AND.EX P0, PT, RZ, UR5, PT, P0 ;  /* 0x00000005ff007c0c */ /* 0x000fcc000bf05300 */
[----:B------:R-:W2:Y:S07]  /*21fc0*/  @P2 LDC.64 R6, c[0x0][0xa18] ;  /* 0x00028600ff062b82 */ /* 0x000eae0000000a00 */
[----:B------:R-:W5:Y:S01]  /*21fd0*/  @P0 LDG.E R35, desc[UR60][R4.64] ;  /* 0x0000003c04230981 */ /* 0x000f62000c1e1900 */
[----:B0-----:R-:W-:-:S05]  /*21fe0*/  IMAD.WIDE R2, R19, 0x4, R2 ;  /* 0x0000000413027825 */ /* 0x001fca00078e0202 */
[----:B------:R-:W5:Y:S01]  /*21ff0*/  @P1 LDG.E R0, desc[UR60][R2.64] ;  /* 0x0000003c02001981 */ /* 0x000f62000c1e1900 */
[----:B------:R-:W-:Y:S02]  /*22000*/  ULDC UR4, c[0x0][0x288] ;  /* 0x0000a20000047ab9 */ /* 0x000fe40000000800 */
[----:B------:R-:W-:Y:S01]  /*22010*/  IMAD.U32 R31, RZ, RZ, UR4 ;  /* 0x00000004ff1f7e24 */ /* 0x000fe2000f8e00ff */
[----:B------:R-:W-:Y:S02]  /*22020*/  ULDC.64 UR4, c[0x0][0x418] ;  /* 0x0001060000047ab9 */ /* 0x000fe40000000a00 */
[----:B------:R-:W-:-:S03]  /*22030*/  UISETP.NE.U32.AND UP0, UPT, UR4, URZ, UPT ;  /* 0x0000003f0400728c */ /* 0x000fc6000bf05070 */
[----:B------:R-:W-:Y:S01]  /*22040*/  ULDC UR4, c[0x0][0x424] ;  /* 0x0001090000047ab9 */ /* 0x000fe20000000800 */
[----:B------:R-:W-:Y:S01]  /*22050*/  UISETP.NE.AND.EX UP0, UPT, UR5, URZ, UPT, UP0 ;  /* 0x0000003f0500728c */ /* 0x000fe2000bf05300 */
[----:B--2---:R-:W-:Y:S02]  /*22060*/  @P2 IMAD.WIDE R6, R19, 0x4, R6 ;  /* 0x0000000413062825 */ /* 0x004fe400078e0206 */
[----:B------:R-:W-:Y:S01]  /*22070*/  ULDC UR5, c[0x0][0x2f0] ;  /* 0x0000bc0000057ab9 */ /* 0x000fe20000000800 */
[----:B------:R-:W-:Y:S02]  /*22080*/  USEL UR4, UR4, 0x1, UP0 ;  /* 0x0000000104047887 */ /* 0x000fe40008000000 */
[----:B------:R0:W5:Y:S02]  /*22090*/  @P2 LDG.E R31, desc[UR60][R6.64] ;  /* 0x0000003c061f2981 */ /* 0x000164000c1e1900 */
[----:B------:R-:W-:-:S03]  /*220a0*/  UIMAD UR4, UR4, UR5, URZ ;  /* 0x00000005040472a4 */ /* 0x000fc6000f8e023f */
[----:B------:R-:W-:-:S03]  /*220b0*/  ULDC UR5, c[0x0][0x348] ;  /* 0x0000d20000057ab9 */ /* 0x000fc60000000800 */
[----:B------:R-:W-:Y:S01]  /*220c0*/  MOV R9, UR4 ;  /* 0x0000000400097c02 */ /* 0x000fe20008000f00 */
[----:B0-----:R-:W-:Y:S01]  /*220d0*/  IMAD.U32 R6, RZ, RZ, UR5 ;  /* 0x00000005ff067e24 */ /* 0x001fe2000f8e00ff */
[----:B---3--:R0:W-:Y:S01]  /*220e0*/  STL [R1+0x10], R11 ;  /* 0x0000100b01007387 */ /* 0x0081e20000100800 */
[----:B------:R-:W-:Y:S05]  /*220f0*/  @P2 BRA `(.L_x_1871) ;  /* 0x0000000000102947 */ /* 0x000fea0003800000 */
[----:B------:R-:W-:Y:S05]  /*22100*/  @!P0 BRA `(.L_x_1871) ;  /* 0x00000000000c8947 */ /* 0x000fea0003800000 */
[----:B------:R-:W2:Y:S04]  /*22110*/  LDG.E R8, desc[UR60][R4.64] ;  /* 0x0000003c04087981 */ /* 0x000ea8000c1e1900 */
[----:B-----5:R-:W2:Y:S02]  /*22120*/  LDG.E R31, desc[UR60][R4.64+0x4] ;  /* 0x0000043c041f7981 */ /* 0x020ea4000c1e1900 */
[----:B--2---:R-:W-:-:S07]  /*22130*/  IMAD.IADD R31, R31, 0x1, -R8 ;  /* 0x000000011f1f7824 */ /* 0x004fce00078e0a08 */
.L_x_1871:
[----:B------:R-:W-:Y:S02]  /*22140*/  ULDC.64 UR4, c[0x0][0xa20] ;  /* 0x0002880000047ab9 */ /* 0x000fe40000000a00 */
[----:B------:R-:W-:-:S04]  /*22150*/  ISETP.NE.U32.AND P0, PT, RZ, UR4, PT ;  /* 0x00000004ff007c0c */ /* 0x000fc8000bf05070 */
[----:B------:R-:W-:-:S13]  /*22160*/  ISETP.NE.AND.EX P0, PT, RZ, UR5, PT, P0 ;  /* 0x00000005ff007c0c */ /* 0x000fda000bf05300 */
[----:B------:R-:W-:Y:S05]  /*22170*/  @!P0 BRA `(.L_x_1872) ;  /* 0x0000000000108947 */ /* 0x000fea0003800000 */
[----:B------:R-:W2:Y:S02]  /*22180*/  LDC.64 R4, c[0x0][0xa20] ;  /* 0x00028800ff047b82 */ /* 0x000ea40000000a00 */
[----:B--2---:R-:W-:-:S05]  /*22190*/  IMAD.WIDE R4, R19, 0x4, R4 ;  /* 0x0000000413047825 */ /* 0x004fca00078e0204 */
[----:B------:R2:W5:Y:S01]  /*221a0*/  LDG.E R9, desc[UR60][R4.64] ;  /* 0x0000003c04097981 */ /* 0x000562000c1e1900 */
[----:B------:R-:W-:Y:S05]  /*221b0*/  BRA `(.L_x_1873) ;  /* 0x0000000000247947 */ /* 0x000fea0003800000 */
.L_x_1872:
[----:B------:R-:W-:Y:S02]  /*221c0*/  ULDC.64 UR4, c[0x0][0xa08] ;  /* 0x0002820000047ab9 */ /* 0x000fe40000000a00 */
[----:B------:R-:W-:-:S04]  /*221d0*/  ISETP.NE.U32.AND P0, PT, RZ, UR4, PT ;  /* 0x00000004ff007c0c */ /* 0x000fc8000bf05070 */
[----:B------:R-:W-:-:S13]  /*221e0*/  ISETP.NE.AND.EX P0, PT, RZ, UR5, PT, P0 ;  /* 0x00000005ff007c0c */ /* 0x000fda000bf05300 */
[----:B------:R-:W-:Y:S05]  /*221f0*/  @!P0 BRA `(.L_x_1873) ;  /* 0x0000000000148947 */ /* 0x000fea0003800000 */
[----:B------:R-:W2:Y:S02]  /*22200*/  LDC.64 R4, c[0x0][0xa08] ;  /* 0x00028200ff047b82 */ /* 0x000ea40000000a00 */
[----:B--2---:R-:W-:-:S05]  /*22210*/  IMAD.WIDE R4, R19, 0x4, R4 ;  /* 0x0000000413047825 */ /* 0x004fca00078e0204 */
[----:B------:R-:W2:Y:S04]  /*22220*/  LDG.E R9, desc[UR60][R4.64] ;  /* 0x0000003c04097981 */ /* 0x000ea8000c1e1900 */
[----:B------:R-:W2:Y:S02]  /*22230*/  LDG.E R8, desc[UR60][R4.64+0x4] ;  /* 0x0000043c04087981 */ /* 0x000ea4000c1e1900 */
[----:B--2---:R-:W-:-:S07]  /*22240*/  IMAD.IADD R9, R8, 0x1, -R9 ;  /* 0x0000000108097824 */ /* 0x004fce00078e0a09 */
.L_x_1873:
[----:B------:R-:W3:Y:S01]  /*22250*/  @P1 LDG.E R8, desc[UR60][R2.64] ;  /* 0x0000003c02081981 */ /* 0x000ee2000c1e1900 */
[----:B--2---:R-:W2:Y:S03]  /*22260*/  LDC R4, c[0x0][0x448] ;  /* 0x00011200ff047b82 */ /* 0x004ea60000000800 */
[----:B------:R-:W3:Y:S01]  /*22270*/  @P1 LDG.E R5, desc[UR60][R2.64+0x4] ;  /* 0x0000043c02051981 */ /* 0x000ee2000c1e1900 */
[----:B-----5:R-:W-:Y:S02]  /*22280*/  IMAD.IADD R9, R9, 0x1, -R11 ;  /* 0x0000000109097824 */ /* 0x020fe400078e0a0b */
[----:B------:R-:W-:-:S05]  /*22290*/  IMAD.SHL.U32 R28, R17, 0x80, RZ ;  /* 0x00000080111c7824 */ /* 0x000fca00078e00ff */
[----:B------:R-:W-:Y:S02]  /*222a0*/  IADD3 R7, R28, 0x7f, RZ ;  /* 0x0000007f1c077810 */ /* 0x000fe40007ffe0ff */
[----:B--2---:R-:W-:-:S13]  /*222b0*/  ISETP.NE.AND P2, PT, R4, 0x1, PT ;  /* 0x000000010400780c */ /* 0x004fda0003f45270 */
[----:B------:R-:W2:Y:S08]  /*222c0*/  @P2 LDC R10, c[0x0][0x44c] ;  /* 0x00011300ff0a2b82 */ /* 0x000eb00000000800 */
[----:B------:R-:W4:Y:S01]  /*222d0*/  @P2 LDC R4, c[0x0][0x450] ;  /* 0x00011400ff042b82 */ /* 0x000f220000000800 */
[----:B---3--:R-:W-:Y:S02]  /*222e0*/  @P1 IMAD.IADD R6, R5, 0x1, -R8 ;  /* 0x0000000105061824 */ /* 0x008fe400078e0a08 */
[----:B--2---:R-:W-:-:S04]  /*222f0*/  @P2 IMAD.HI.U32 R5, R7, R10, RZ ;  /* 0x0000000a07052227 */ /* 0x004fc800078e00ff */
[----:B------:R-:W-:Y:S01]  /*22300*/  IMAD.IADD R12, R9, 0x1, R6 ;  /* 0x00000001090c7824 */ /* 0x000fe200078e0206 */
[----:B----4-:R-:W-:-:S03]  /*22310*/  @P2 SHF.R.U32.HI R7, RZ, R4, R5 ;  /* 0x00000004ff072219 */ /* 0x010fc60000011605 */
[C---:B------:R-:W-:Y:S01]  /*22320*/  VIADD R2, R12.reuse, 0x3f ;  /* 0x0000003f0c027836 */ /* 0x040fe20000000000 */
[----:B------:R2:W-:Y:S01]  /*22330*/  STL [R1+0xc], R12 ;  /* 0x00000c0c01007387 */ /* 0x0005e20000100800 */
[----:B------:R-:W-:-:S03]  /*22340*/  IADD3 R8, R12, 0x1, -R31 ;  /* 0x000000010c087810 */ /* 0x000fc60007ffe81f */
[----:B------:R-:W-:Y:S02]  /*22350*/  SHF.R.S32.HI R3, RZ, 0x1f, R2 ;  /* 0x0000001fff037819 */ /* 0x000fe40000011402 */
[----:B------:R-:W-:Y:S02]  /*22360*/  IMAD.IADD R7, R8, 0x1, R7 ;  /* 0x0000000108077824 */ /* 0x000fe400078e0207 */
[----:B------:R-:W-:Y:S02]  /*22370*/  LEA.HI R10, R3, R2, RZ, 0x6 ;  /* 0x00000002030a7211 */ /* 0x000fe400078f30ff */
[----:B------:R-:W3:Y:S02]  /*22380*/  LDC.64 R2, c[0x0][0x9e0] ;  /* 0x00027800ff027b82 */ /* 0x000ee40000000a00 */
[----:B------:R-:W-:Y:S02]  /*22390*/  SHF.R.S32.HI R10, RZ, 0x6, R10 ;  /* 0x00000006ff0a7819 */ /* 0x000fe4000001140a */
[----:B---3--:R-:W-:-:S02]  /*223a0*/  ISETP.GE.AND P3, PT, R3, 0x1, PT ;  /* 0x000000010300780c */ /* 0x008fc40003f66270 */
[----:B------:R-:W-:-:S11]  /*223b0*/  IADD3 R2, R7, R2, RZ ;  /* 0x0000000207027210 */ /* 0x000fd60007ffe0ff */
[----:B--2---:R-:W-:Y:S05]  /*223c0*/  @!P3 BRA `(.L_x_1874) ;  /* 0x000000000048b947 */ /* 0x004fea0003800000 */
[C---:B------:R-:W-:Y:S01]  /*223d0*/  ISETP.GT.AND P0, PT, R7.reuse, RZ, PT ;  /* 0x000000ff0700720c */ /* 0x040fe20003f04270 */
[----:B------:R-:W-:Y:S01]  /*223e0*/  BSSY B0, `(.L_x_1875) ;  /* 0x000000e000007945 */ /* 0x000fe20003800000 */
[----:B0-----:R-:W-:-:S11]  /*223f0*/  VIADD R11, R7, 0xffffffff ;  /* 0xffffffff070b7836 */ /* 0x001fd60000000000 */
        /* <DEDUP_REMOVED lines=8> */
.L_x_1876:
[----:B------:R-:W-:-:S13]  /*22480*/  ISETP.NE.AND P0, PT, R3, 0x1, PT ;  /* 0x000000010300780c */ /* 0x000fda0003f05270 */
[----:B------:R-:W0:Y:S02]  /*22490*/  @P0 LDC.64 R4, c[0x0][0x9e8] ;  /* 0x00027a00ff040b82 */ /* 0x000e240000000a00 */
[----:B0-----:R-:W-:-:S05]  /*224a0*/  @P0 IMAD.HI.U32 R4, R11, R4, RZ ;  /* 0x000000040b040227 */ /* 0x001fca00078e00ff */
[----:B------:R-:W-:-:S07]  /*224b0*/  @P0 SHF.R.U32.HI R11, RZ, R5, R4 ;  /* 0x00000005ff0b0219 */ /* 0x000fce0000011604 */
.L_x_1877:
[----:B------:R-:W-:Y:S05]  /*224c0*/  BSYNC B0 ;  /* 0x0000000000007941 */ /* 0x000fea0003800000 */
.L_x_1875:
[----:B------:R-:W-:-:S05]  /*224d0*/  IMAD R11, R11, R3, R3 ;  /* 0x000000030b0b7224 */ /* 0x000fca00078e0203 */
[----:B------:R-:W-:-:S07]  /*224e0*/  VIMNMX R2, R2, R11, PT ;  /* 0x0000000b02027248 */ /* 0x000fce0003fe0100 */
.L_x_1874:
[----:B------:R-:W2:Y:S01]  /*224f0*/  @P2 LDC R7, c[0x0][0x44c] ;  /* 0x00011300ff072b82 */ /* 0x000ea20000000800 */
[----:B------:R-:W-:Y:S01]  /*22500*/  IMAD.MOV.U32 R4, RZ, RZ, R28 ;  /* 0x000000ffff047224 */ /* 0x000fe200078e001c */
[----:B------:R-:W-:-:S06]  /*22510*/  ULDC UR4, c[0x0][0x9dc] ;  /* 0x0002770000047ab9 */ /* 0x000fcc0000000800 */
[----:B------:R-:W3:Y:S01]  /*22520*/  @P2 LDC R5, c[0x0][0x450] ;  /* 0x00011400ff052b82 */ /* 0x000ee20000000800 */
[----:B--2---:R-:W-:-:S05]  /*22530*/  @P2 IMAD.HI.U32 R7, R28, R7, RZ ;  /* 0x000000071c072227 */ /* 0x004fca00078e00ff */
[----:B---3--:R-:W-:Y:S01]  /*22540*/  @P2 SHF.R.U32.HI R4, RZ, R5, R7 ;  /* 0x00000005ff042219 */ /* 0x008fe20000011607 */
[----:B------:R-:W-:-:S05]  /*22550*/  IMAD.IADD R7, R12, 0x1, -R31 ;  /* 0x000000010c077824 */ /* 0x000fca00078e0a1f */
[----:B------:R-:W-:-:S05]  /*22560*/  IADD3 R12, R7, R4, RZ ;  /* 0x00000004070c7210 */ /* 0x000fca0007ffe0ff */
[----:B0-----:R-:W-:Y:S01]  /*22570*/  VIADD R11, R12, -UR4 ;  /* 0x800000040c0b7c36 */ /* 0x001fe20008000000 */
        /* <DEDUP_REMOVED lines=11> */
.L_x_1880:
[----:B------:R-:W-:-:S13]  /*22630*/  ISETP.NE.AND P0, PT, R3, 0x1, PT ;  /* 0x000000010300780c */ /* 0x000fda0003f05270 */
[----:B------:R-:W0:Y:S02]  /*22640*/  @P0 LDC.64 R4, c[0x0][0x9e8] ;  /* 0x00027a00ff040b82 */ /* 0x000e240000000a00 */
[----:B0-----:R-:W-:-:S05]  /*22650*/  @P0 IMAD.HI.U32 R4, R12, R4, RZ ;  /* 0x000000040c040227 */ /* 0x001fca00078e00ff */
[----:B------:R-:W-:-:S07]  /*22660*/  @P0 SHF.R.U32.HI R12, RZ, R5, R4 ;  /* 0x00000005ff0c0219 */ /* 0x000fce0000011604 */
.L_x_1881:
[----:B------:R-:W-:Y:S05]  /*22670*/  BSYNC B0 ;  /* 0x0000000000007941 */ /* 0x000fea0003800000 */
.L_x_1879:
[----:B------:R-:W-:-:S05]  /*22680*/  IMAD R12, R12, R3, RZ ;  /* 0x000000030c0c7224 */ /* 0x000fca00078e02ff */
[----:B------:R-:W-:-:S07]  /*22690*/  VIMNMX R11, R11, R12, !PT ;  /* 0x0000000c0b0b7248 */ /* 0x000fce0007fe0100 */
.L_x_1878:
[----:B------:R-:W-:Y:S01]  /*226a0*/  VIADD R2, R2, 0x3f ;  /* 0x0000003f02027836 */ /* 0x000fe20000000000 */
[----:B------:R-:W-:Y:S01]  /*226b0*/  SHF.R.S32.HI R4, RZ, 0x1f, R11 ;  /* 0x0000001fff047819 */ /* 0x000fe2000001140b */
[----:B------:R-:W-:Y:S03]  /*226c0*/  BSSY B0, `(.L_x_1882) ;  /* 0x0000196000007945 */ /* 0x000fe60003800000 */
[----:B------:R-:W-:Y:S02]  /*226d0*/  SHF.R.S32.HI R3, RZ, 0x1f, R2 ;  /* 0x0000001fff037819 */ /* 0x000fe40000011402 */
[----:B------:R-:W-:Y:S02]  /*226e0*/  LEA.HI R4, R4, R11, RZ, 0x6 ;  /* 0x0000000b04047211 */ /* 0x000fe400078f30ff */
[----:B------:R-:W-:Y:S02]  /*226f0*/  LEA.HI R2, R3, R2, RZ, 0x6 ;  /* 0x0000000203027211 */ /* 0x000fe400078f30ff */
[----:B------:R-:W-:-:S02]  /*22700*/  SHF.R.S32.HI R4, RZ, 0x6, R4 ;  /* 0x00000006ff047819 */ /* 0x000fc40000011404 */
[----:B------:R-:W-:Y:S02]  /*22710*/  SHF.R.S32.HI R3, RZ, 0x6, R2 ;  /* 0x00000006ff037819 */ /* 0x000fe40000011402 */
[----:B------:R-:W-:Y:S02]  /*22720*/  VIMNMX R2, RZ, R4, !PT ;  /* 0x00000004ff027248 */ /* 0x000fe40007fe0100 */
[----:B------:R-:W-:-:S03]  /*22730*/  VIMNMX R4, R10, R3, PT ;  /* 0x000000030a047248 */ /* 0x000fc60003fe0100 */
[--C-:B------:R-:W-:Y:S02]  /*22740*/  IMAD R2, R2, 0x40, -R9.reuse ;  /* 0x0000004002027824 */ /* 0x100fe400078e0a09 */
[----:B------:R-:W-:-:S03]  /*22750*/  IMAD R9, R4, 0x40, -R9 ;  /* 0x0000004004097824 */ /* 0x000fc600078e0a09 */
[----:B------:R-:W-:Y:S02]  /*22760*/  VIMNMX R2, RZ, R2, !PT ;  /* 0x00000002ff027248 */ /* 0x000fe40007fe0100 */
[----:B------:R-:W-:Y:S02]  /*22770*/  VIMNMX R9, R9, R6, PT ;  /* 0x0000000609097248 */ /* 0x000fe40003fe0100 */
[----:B------:R-:W-:Y:S02]  /*22780*/  SHF.R.U32.HI R5, RZ, 0x6, R2 ;  /* 0x00000006ff057819 */ /* 0x000fe40000011602 */
[----:B------:R-:W-:-:S13]  /*22790*/  ISETP.GT.AND P0, PT, R9, R2, PT ;  /* 0x000000020900720c */ /* 0x000fda0003f04270 */
[----:B------:R-:W-:-:S04]  /*227a0*/  @P0 IADD3 R3, R9, 0x3f, RZ ;  /* 0x0000003f09030810 */ /* 0x000fc80007ffe0ff */
[----:B------:R-:W-:-:S04]  /*227b0*/  @P0 SHF.R.S32.HI R2, RZ, 0x1f, R3 ;  /* 0x0000001fff020819 */ /* 0x000fc80000011403 */
[----:B------:R-:W-:Y:S01]  /*227c0*/  @P0 LEA.HI R3, R2, R3, RZ, 0x6 ;  /* 0x0000000302030211 */ /* 0x000fe200078f30ff */
[----:B------:R-:W-:-:S03]  /*227d0*/  IMAD.MOV.U32 R2, RZ, RZ, R5 ;  /* 0x000000ffff027224 */ /* 0x000fc600078e0005 */
[----:B------:R-:W-:Y:S02]  /*227e0*/  @P0 SHF.R.S32.HI R2, RZ, 0x6, R3 ;  /* 0x00000006ff020819 */ /* 0x000fe40000011403 */
        /* <DEDUP_REMOVED lines=9> */
[----:B------:R0:W2:Y:S02]  /*22880*/  SHFL.IDX PT, R14, R3, RZ, 0x1f ;  /* 0x00001fff030e7589 */ /* 0x0000a400000e0000 */
.L_x_2085:
[----:B--2---:R-:W-:Y:S02]  /*22890*/  ISETP.NE.AND P0, PT, R14, RZ, PT ;  /* 0x000000ff0e00720c */ /* 0x004fe40003f05270 */
[----:B------:R-:W-:-:S11]  /*228a0*/  PLOP3.LUT P6, PT, PT, PT, PT, 0x8, 0x0 ;  /* 0x000000000000781c */ /* 0x000fd60003fce170 */
[----:B------:R-:W-:Y:S05]  /*228b0*/  @P0 BRA `(.L_x_1885) ;  /* 0x00000000000c0947 */ /* 0x000fea0003800000 */
[----:B------:R-:W-:-:S03]  /*228c0*/  UMOV UR4, 0xffffffff ;  /* 0xffffffff00047882 */ /* 0x000fc60000000000 */
[----:B------:R-:W-:Y:S05]  /*228d0*/  BRA.DIV UR4, `(.L_x_1886) ;  /* 0x0000007e04187947 */ /* 0x000fea000b800000 */
[----:B------:R-:W-:-:S13]  /*228e0*/  ELECT P6, URZ, PT ;  /* 0x00000000003f782f */ /* 0x000fda00038c0000 */
.L_x_1885:
[----:B0-----:R-:W2:Y:S01]  /*228f0*/  LDL R3, [R1+0x34] ;  /* 0x0000340001037983 */ /* 0x001ea20000100800 */
[----:B------:R-:W-:Y:S01]  /*22900*/  BSSY B1, `(.L_x_1887) ;  /* 0x0000008000017945 */ /* 0x000fe20003800000 */
[----:B--2---:R-:W-:-:S05]  /*22910*/  VIADD R3, R3, 0x1 ;  /* 0x0000000103037836 */ /* 0x004fca0000000000 */
[----:B------:R-:W-:-:S04]  /*22920*/  LEA.HI R6, R3, R3, RZ, 0x1 ;  /* 0x0000000303067211 */ /* 0x000fc800078f08ff */
[----:B------:R-:W-:-:S05]  /*22930*/  LOP3.LUT R6, R6, 0xfffffffe, RZ, 0xc0, !PT ;  /* 0xfffffffe06067812 */ /* 0x000fca00078ec0ff */
[----:B------:R-:W-:-:S05]  /*22940*/  IMAD.IADD R6, R3, 0x1, -R6 ;  /* 0x0000000103067824 */ /* 0x000fca00078e0a06 */
[----:B------:R-:W-:-:S04]  /*22950*/  SHF.L.U32 R6, R6, 0x1f, RZ ;  /* 0x0000001f06067819 */ /* 0x000fc800000006ff */
[----:B------:R-:W0:Y:S02]  /*22960*/  SYNCS.PHASECHK.TRANS64.TRYWAIT P0, [R23+URZ+0x30820], R6 ;  /* 0x03082006170075a7 */ /* 0x000e24000800017f */
[----:B0-----:R-:W-:Y:S05]  /*22970*/  @!P0 BRA `(.L_x_1888) ;  /* 0x0000007c00108947 */ /* 0x001fea0003800000 */
.L_x_2088:
[----:B------:R-:W-:Y:S05]  /*22980*/  BSYNC B1 ;  /* 0x0000000000017941 */ /* 0x000fea0003800000 */
.L_x_1887:
[----:B------:R-:W-:Y:S04]  /*22990*/  BSSY B1, `(.L_x_1889) ;  /* 0x00000ac000017945 */ /* 0x000fe80003800000 */
[----:B------:R-:W-:Y:S05]  /*229a0*/  @!P6 BRA `(.L_x_1890) ;  /* 0x0000000800a8e947 */ /* 0x000fea0003800000 */
[----:B------:R-:W-:Y:S01]  /*229b0*/  IMAD R13, R27, 0x8, R23 ;  /* 0x000000081b0d7824 */ /* 0x000fe200078e0217 */
[----:B------:R-:W-:Y:S01]  /*229c0*/  SHF.L.U32 R12, R30, 0x1f, RZ ;  /* 0x0000001f1e0c7819 */ /* 0x000fe200000006ff */
[----:B------:R-:W2:Y:S01]  /*229d0*/  S2R R3, SR_TID.X ;  /* 0x0000000000037919 */ /* 0x000ea20000002100 */
[----:B------:R-:W-:Y:S02]  /*229e0*/  BSSY B2, `(.L_x_1891) ;  /* 0x0000005000027945 */ /* 0x000fe40003800000 */
[----:B------:R-:W3:Y:S01]  /*229f0*/  SYNCS.PHASECHK.TRANS64.TRYWAIT P0, [R13+URZ+0x308a0], R12 ;  /* 0x0308a00c0d0075a7 */ /* 0x000ee2000800017f */
[----:B--2---:R-:W-:-:S04]  /*22a00*/  LOP3.LUT R3, R3, 0x7f, RZ, 0xc0, !PT ;  /* 0x0000007f03037812 */ /* 0x004fc800078ec0ff */
[----:B------:R-:W-:Y:S01]  /*22a10*/  ISETP.NE.AND P1, PT, R3, RZ, PT ;  /* 0x000000ff0300720c */ /* 0x000fe20003f25270 */
[----:B---3--:R-:W-:-:S12]  /*22a20*/  @!P0 BRA `(.L_x_1892) ;  /* 0x0000007800f88947 */ /* 0x008fd80003800000 */
.L_x_2089:
[----:B------:R-:W-:Y:S05]  /*22a30*/  BSYNC B2 ;  /* 0x0000000000027941 */ /* 0x000fea0003800000 */
.L_x_1891:
[----:B------:R-:W-:Y:S04]  /*22a40*/  BSSY B2, `(.L_x_1893) ;  /* 0x0000009000027945 */ /* 0x000fe80003800000 */
[----:B------:R-:W-:Y:S05]  /*22a50*/  @P1 BRA `(.L_x_1894) ;  /* 0x00000000001c1947 */ /* 0x000fea0003800000 */
[----:B0-----:R-:W0:Y:S01]  /*22a60*/  S2R R6, SR_TID.X ;  /* 0x0000000000067919 */ /* 0x001e220000002100 */
[----:B------:R-:W-:-:S04]  /*22a70*/  MOV R3, 0x8000 ;  /* 0x0000800000037802 */ /* 0x000fc80000000f00 */
[----:B------:R3:W-:Y:S01]  /*22a80*/  SYNCS.ARRIVE.TRANS64 RZ, [R13+URZ+0x30890], R3 ;  /* 0x030890030dff79a7 */ /* 0x0007e2000800003f */
[----:B0-----:R-:W-:-:S04]  /*22a90*/  LOP3.LUT R6, R6, 0x1f, RZ, 0xc0, !PT ;  /* 0x0000001f06067812 */ /* 0x001fc800078ec0ff */
[----:B------:R-:W-:-:S13]  /*22aa0*/  ISETP.NE.AND P0, PT, R6, RZ, PT ;  /* 0x000000ff0600720c */ /* 0x000fda0003f05270 */
[----:B---3--:R-:W-:Y:S05]  /*22ab0*/  @!P0 BRA `(.L_x_1894) ;  /* 0x0000000000048947 */ /* 0x008fea0003800000 */
[----:B------:R-:W-:Y:S01]  /*22ac0*/  BPT.TRAP 0x1 ;  /* 0x000000040000795c */ /* 0x000fe20000300000 */
.L_x_1894:
[----:B------:R-:W-:Y:S05]  /*22ad0*/  BSYNC B2 ;  /* 0x0000000000027941 */ /* 0x000fea0003800000 */
.L_x_1893:
[----:B------:R-:W-:Y:S01]  /*22ae0*/  IMAD.MOV.U32 R17, RZ, RZ, RZ ;  /* 0x000000ffff117224 */ /* 0x000fe200078e00ff */
[----:B------:R-:W-:Y:S01]  /*22af0*/  UIADD3 UR4, UP0, UR36, 0x570, URZ ;  /* 0x0000057024047890 */ /* 0x000fe2000ff1e03f */
[----:B------:R-:W-:Y:S01]  /*22b00*/  IMAD R11, R2, 0x40, R0 ;  /* 0x00000040020b7824 */ /* 0x000fe200078e0200 */
[----:B------:R-:W-:Y:S01]  /*22b10*/  PLOP3.LUT P0, PT, PT, PT, PT, 0x80, 0x0 ;  /* 0x000000000000781c */ /* 0x000fe20003f0f070 */
[----:B------:R-:W-:Y:S01]  /*22b20*/  IMAD R9, R27, 0x8000, R23 ;  /* 0x000080001b097824 */ /* 0x000fe200078e0217 */
[----:B------:R-:W-:Y:S01]  /*22b30*/  R2UR UR10, R17 ;  /* 0x00000000110a72ca */ /* 0x000fe200000e0000 */
[----:B------:R-:W-:Y:S01]  /*22b40*/  VIADD R11, R11, 0xffffffc0 ;  /* 0xffffffc00b0b7836 */ /* 0x000fe20000000000 */
[----:B0-----:R-:W-:Y:S01]  /*22b50*/  SHF.L.U32 R6, R27, 0xe, RZ ;  /* 0x0000000e1b067819 */ /* 0x001fe200000006ff */
[----:B------:R-:W-:Y:S01]  /*22b60*/  VIADD R3, R13, 0x30890 ;  /* 0x000308900d037836 */ /* 0x000fe20000000000 */
[----:B------:R-:W-:Y:S01]  /*22b70*/  UIADD3.X UR5, URZ, UR37, URZ, UP0, !UPT ;  /* 0x000000253f057290 */ /* 0x000fe200087fe43f */
[----:B------:R-:W-:Y:S01]  /*22b80*/  VIADD R14, R9, 0x20400 ;  /* 0x00020400090e7836 */ /* 0x000fe20000000000 */
[----:B------:R-:W-:Y:S01]  /*22b90*/  UMOV UR6, 0x0 ;  /* 0x0000000000067882 */ /* 0x000fe20000000000 */
[----:B------:R-:W-:-:S09]  /*22ba0*/  UMOV UR7, 0x12f00000 ;  /* 0x12f0000000077882 */ /* 0x000fd20000000000 */
.L_x_1895:
        /* <DEDUP_REMOVED lines=16> */
.L_x_1896:
        /* <DEDUP_REMOVED lines=16> */
.L_x_1897:
        /* <DEDUP_REMOVED lines=16> */
.L_x_1898:
        /* <DEDUP_REMOVED lines=13> */
.L_x_2090:
[----:B------:R-:W-:Y:S05]  /*22f80*/  BSYNC B2 ;  /* 0x0000000000027941 */ /* 0x000fea0003800000 */
.L_x_1899:
[----:B------:R-:W-:Y:S01]  /*22f90*/  BSSY B2, `(.L_x_1901) ;  /* 0x000000b000027945 */ /* 0x000fe20003800000 */
[----:B------:R-:W-:Y:S01]  /*22fa0*/  IMAD.MOV.U32 R14, RZ, RZ, 0x0 ;  /* 0x00000000ff0e7424 */ /* 0x000fe200078e00ff */
[----:B------:R-:W-:Y:S02]  /*22fb0*/  MOV R15, 0x12f00000 ;  /* 0x12f00000000f7802 */ /* 0x000fe40000000f00 */
[----:B------:R-:W-:Y:S05]  /*22fc0*/  @P1 BRA `(.L_x_1902) ;  /* 0x00000000001c1947 */ /* 0x000fea0003800000 */
[----:B------:R-:W3:Y:S01]  /*22fd0*/  S2R R9, SR_TID.X ;  /* 0x0000000000097919 */ /* 0x000ee20000002100 */
[----:B------:R-:W-:-:S04]  /*22fe0*/  IMAD.MOV.U32 R3, RZ, RZ, 0x8000 ;  /* 0x00008000ff037424 */ /* 0x000fc800078e00ff */
[----:B------:R4:W-:Y:S01]  /*22ff0*/  SYNCS.ARRIVE.TRANS64 RZ, [R13+URZ+0x308b0], R3 ;  /* 0x0308b0030dff79a7 */ /* 0x0009e2000800003f */
[----:B---3--:R-:W-:-:S04]  /*23000*/  LOP3.LUT R9, R9, 0x1f, RZ, 0xc0, !PT ;  /* 0x0000001f09097812 */ /* 0x008fc800078ec0ff */
[----:B------:R-:W-:-:S13]  /*23010*/  ISETP.NE.AND P0, PT, R9, RZ, PT ;  /* 0x000000ff0900720c */ /* 0x000fda0003f05270 */
[----:B----4-:R-:W-:Y:S05]  /*23020*/  @!P0 BRA `(.L_x_1902) ;  /* 0x0000000000048947 */ /* 0x010fea0003800000 */
[----:B------:R-:W-:Y:S01]  /*23030*/  BPT.TRAP 0x1 ;  /* 0x000000040000795c */ /* 0x000fe20000300000 */
.L_x_1902:
[----:B------:R-:W-:Y:S05]  /*23040*/  BSYNC B2 ;  /* 0x0000000000027941 */ /* 0x000fea0003800000 */
.L_x_1901:
[----:B------:R-:W-:Y:S01]  /*23050*/  R2UR UR10, R17 ;  /* 0x00000000110a72ca */ /* 0x000fe200000e0000 */
[----:B------:R-:W-:Y:S01]  /*23060*/  IMAD R6, R6, 0x2, R23 ;  /* 0x0000000206067824 */ /* 0x000fe200078e0217 */
[----:B------:R-:W-:Y:S01]  /*23070*/  R2UR UR6, R14 ;  /* 0x000000000e0672ca */ /* 0x000fe200000e0000 */
[----:B------:R-:W-:Y:S01]  /*23080*/  UIADD3 UR4, UP0, UR36, 0x670, URZ ;  /* 0x0000067024047890 */ /* 0x000fe2000ff1e03f */
[----:B------:R-:W-:Y:S01]  /*23090*/  R2UR UR7, R15 ;  /* 0x000000000f0772ca */ /* 0x000fe200000e0000 */
[----:B0-2---:R-:W-:Y:S01]  /*230a0*/  VIADD R13, R13, 0x308b0 ;  /* 0x000308b00d0d7836 */ /* 0x005fe20000000000 */
[----:B------:R-:W-:Y:S01]  /*230b0*/  PLOP3.LUT P0, PT, PT, PT, PT, 0x80, 0x0 ;  /* 0x000000000000781c */ /* 0x000fe20003f0f070 */
[----:B------:R-:W-:Y:S01]  /*230c0*/  VIADD R3, R6, 0x400 ;  /* 0x0000040006037836 */ /* 0x000fe20000000000 */
[----:B------:R-:W-:-:S12]  /*230d0*/  UIADD3.X UR5, URZ, UR37, URZ, UP0, !UPT ;  /* 0x000000253f057290 */ /* 0x000fd800087fe43f */
.L_x_1903:
        /* <DEDUP_REMOVED lines=15> */
.L_x_1904:
        /* <DEDUP_REMOVED lines=15> */
.L_x_1905:
        /* <DEDUP_REMOVED lines=15> */
.L_x_1906:
        /* <DEDUP_REMOVED lines=9> */
[----:B--2---:R-:W-:Y:S05]  /*23440*/  @P0 BRA.U.ANY `(.L_x_1906) ;  /* 0xfffffffd00d80947 */ /* 0x004fea000393ffff */
.L_x_1890:
[----:B------:R-:W-:Y:S05]  /*23450*/  BSYNC B1 ;  /* 0x0000000000017941 */ /* 0x000fea0003800000 */
.L_x_1889:
        /* <DEDUP_REMOVED lines=9> */
.L_x_1925:
[----:B------:R-:W-:Y:S05]  /*234f0*/  YIELD ;  /* 0x0000000000007946 */ /* 0x000fea0003800000 */
[----:B------:R-:W-:Y:S04]  /*23500*/  BSSY B1, `(.L_x_1907) ;  /* 0x00000a9000017945 */ /* 0x000fe80003800000 */
[----:B------:R-:W-:Y:S05]  /*23510*/  @!P6 BRA `(.L_x_1908) ;  /* 0x00000008009ce947 */ /* 0x000fea0003800000 */
[----:B0-----:R-:W-:Y:S01]  /*23520*/  LEA R6, R27, R23, 0x3 ;  /* 0x000000171b067211 */ /* 0x001fe200078e18ff */
[----:B------:R-:W0:Y:S01]  /*23530*/  S2R R2, SR_TID.X ;  /* 0x0000000000027919 */ /* 0x000e220000002100 */
[----:B------:R-:W-:Y:S01]  /*23540*/  SHF.L.U32 R3, R30, 0x1f, RZ ;  /* 0x0000001f1e037819 */ /* 0x000fe200000006ff */
[----:B------:R-:W-:Y:S03]  /*23550*/  BSSY B2, `(.L_x_1909) ;  /* 0x0000005000027945 */ /* 0x000fe60003800000 */
[----:B------:R-:W2:Y:S01]  /*23560*/  SYNCS.PHASECHK.TRANS64.TRYWAIT P1, [R6+URZ+0x308a0], R3 ;  /* 0x0308a003060075a7 */ /* 0x000ea2000802017f */
[----:B0-----:R-:W-:-:S04]  /*23570*/  LOP3.LUT R2, R2, 0x7f, RZ, 0xc0, !PT ;  /* 0x0000007f02027812 */ /* 0x001fc800078ec0ff */
[----:B------:R-:W-:Y:S01]  /*23580*/  ISETP.NE.AND P2, PT, R2, RZ, PT ;  /* 0x000000ff0200720c */ /* 0x000fe20003f45270 */
[----:B--2---:R-:W-:-:S12]  /*23590*/  @!P1 BRA `(.L_x_1910) ;  /* 0x0000007000449947 */ /* 0x004fd80003800000 */
.L_x_2091:
[----:B------:R-:W-:Y:S05]  /*235a0*/  BSYNC B2 ;  /* 0x0000000000027941 */ /* 0x000fea0003800000 */
.L_x_1909:
[----:B------:R-:W-:Y:S04]  /*235b0*/  BSSY B2, `(.L_x_1911) ;  /* 0x0000009000027945 */ /* 0x000fe80003800000 */
        /* <DEDUP_REMOVED lines=8> */
.L_x_1912:
[----:B------:R-:W-:Y:S05]  /*23640*/  BSYNC B2 ;  /* 0x0000000000027941 */ /* 0x000fea0003800000 */
.L_x_1911:
[----:B------:R-:W-:Y:S01]  /*23650*/  IMAD.MOV.U32 R14, RZ, RZ, RZ ;  /* 0x000000ffff0e7224 */ /* 0x000fe200078e00ff */
[----:B------:R-:W-:Y:S01]  /*23660*/  UIADD3 UR4, UP0, UR36, 0x570, URZ ;  /* 0x0000057024047890 */ /* 0x000fe2000ff1e03f */
[----:B------:R-:W-:Y:S01]  /*23670*/  IMAD R11, R27, 0x8000, R23 ;  /* 0x000080001b0b7824 */ /* 0x000fe200078e0217 */
[----:B------:R-:W-:Y:S01]  /*23680*/  PLOP3.LUT P1, PT, PT, PT, PT, 0x80, 0x0 ;  /* 0x000000000000781c */ /* 0x000fe20003f2f070 */
[----:B------:R-:W-:Y:S01]  /*23690*/  IMAD R12, R9, 0x40, R0 ;  /* 0x00000040090c7824 */ /* 0x000fe200078e0200 */
[----:B------:R-:W-:Y:S01]  /*236a0*/  R2UR UR10, R14 ;  /* 0x000000000e0a72ca */ /* 0x000fe200000e0000 */
[----:B------:R-:W-:Y:S01]  /*236b0*/  VIADD R13, R11, 0x20400 ;  /* 0x000204000b0d7836 */ /* 0x000fe20000000000 */
[----:B------:R-:W-:Y:S01]  /*236c0*/  IADD3 R2, R6, 0x30890, RZ ;  /* 0x0003089006027810 */ /* 0x000fe20007ffe0ff */
[----:B------:R-:W-:Y:S01]  /*236d0*/  UIADD3.X UR5, URZ, UR37, URZ, UP0, !UPT ;  /* 0x000000253f057290 */ /* 0x000fe200087fe43f */
[----:B------:R-:W-:Y:S01]  /*236e0*/  UMOV UR6, 0x0 ;  /* 0x0000000000067882 */ /* 0x000fe20000000000 */
[----:B------:R-:W-:-:S10]  /*236f0*/  UMOV UR7, 0x12f00000 ;  /* 0x12f0000000077882 */ /* 0x000fd40000000000 */
.L_x_1913:
        /* <DEDUP_REMOVED lines=10> */
[----:B------:R-:W-:Y:S01]  /*237a0*/  IMAD.MOV.U32 R20, RZ, RZ, 0x40 ;  /* 0x00000040ff147424 */ /* 0x000fe200078e00ff */
[----:B------:R-:W-:Y:S01]  /*237b0*/  PLOP3.LUT P1, PT, PT, PT, PT, 0x80, 0x0 ;  /* 0x000000000000781c */ /* 0x000fe20003f2f070 */
[----:B------:R-:W-:Y:S01]  /*237c0*/  VIADD R13, R11, 0x22400 ;  /* 0x000224000b0d7836 */ /* 0x000fe20000000000 */
[----:B------:R-:W-:Y:S01]  /*237d0*/  UMOV UR6, 0x0 ;  /* 0x0000000000067882 */ /* 0x000fe20000000000 */
[----:B------:R-:W-:Y:S01]  /*237e0*/  UMOV UR7, 0x12f00000 ;  /* 0x12f0000000077882 */ /* 0x000fe20000000000 */
[----:B------:R-:W-:-:S15]  /*237f0*/  R2UR UR10, R20 ;  /* 0x00000000140a72ca */ /* 0x000fde00000e0000 */
.L_x_1914:
        /* <DEDUP_REMOVED lines=12> */
[----:B------:R-:W-:Y:S01]  /*238c0*/  UMOV UR6, 0x0 ;  /* 0x0000000000067882 */ /* 0x000fe20000000000 */
[----:B------:R-:W-:Y:S01]  /*238d0*/  IADD3 R13, R11, 0x24400, RZ ;  /* 0x000244000b0d7810 */ /* 0x000fe20007ffe0ff */
[----:B------:R-:W-:Y:S01]  /*238e0*/  UMOV UR7, 0x12f00000 ;  /* 0x12f0000000077882 */ /* 0x000fe20000000000 */
[----:B------:R-:W-:-:S15]  /*238f0*/  R2UR UR10, R17 ;  /* 0x00000000110a72ca */ /* 0x000fde00000e0000 */
.L_x_1915:
        /* <DEDUP_REMOVED lines=16> */
.L_x_1916:
        /* <DEDUP_REMOVED lines=10> */
[----:B------:R-:W2:Y:S01]  /*23aa0*/  SYNCS.PHASECHK.TRANS64.TRYWAIT P1, [R6+URZ+0x308c0], R3 ;  /* 0x0308c003060075a7 */ /* 0x000ea2000802017f */
[----:B------:R-:W-:Y:S04]  /*23ab0*/  BSSY B2, `(.L_x_1917) ;  /* 0x0000002000027945 */ /* 0x000fe80003800000 */
[----:B--2---:R-:W-:Y:S05]  /*23ac0*/  @!P1 BRA `(.L_x_1918) ;  /* 0x0000006c000c9947 */ /* 0x004fea0003800000 */
.L_x_2092:
[----:B------:R-:W-:Y:S05]  /*23ad0*/  BSYNC B2 ;  /* 0x0000000000027941 */ /* 0x000fea0003800000 */
.L_x_1917:
[----:B------:R-:W-:Y:S01]  /*23ae0*/  BSSY B2, `(.L_x_1919) ;  /* 0x000000b000027945 */ /* 0x000fe20003800000 */
[----:B------:R-:W-:Y:S02]  /*23af0*/  IMAD.MOV.U32 R2, RZ, RZ, 0x0 ;  /* 0x00000000ff027424 */ /* 0x000fe400078e00ff */
[----:B0-2---:R-:W-:Y:S01]  /*23b00*/  IMAD.MOV.U32 R3, RZ, RZ, 0x12f00000 ;  /* 0x12f00000ff037424 */ /* 0x005fe200078e00ff */
[----:B------:R-:W-:Y:S06]  /*23b10*/  @P2 BRA `(.L_x_1920) ;  /* 0x00000000001c2947 */ /* 0x000fec0003800000 */
[----:B------:R-:W0:Y:S01]  /*23b20*/  S2R R21, SR_TID.X ;  /* 0x0000000000157919 */ /* 0x000e220000002100 */
[----:B------:R-:W-:-:S04]  /*23b30*/  MOV R13, 0x8000 ;  /* 0x00008000000d7802 */ /* 0x000fc80000000f00 */
[----:B------:R2:W-:Y:S01]  /*23b40*/  SYNCS.ARRIVE.TRANS64 RZ, [R6+URZ+0x308b0], R13 ;  /* 0x0308b00d06ff79a7 */ /* 0x0005e2000800003f */
[----:B0-----:R-:W-:-:S04]  /*23b50*/  LOP3.LUT R21, R21, 0x1f, RZ, 0xc0, !PT ;  /* 0x0000001f15157812 */ /* 0x001fc800078ec0ff */
[----:B------:R-:W-:-:S13]  /*23b60*/  ISETP.NE.AND P1, PT, R21, RZ, PT ;  /* 0x000000ff1500720c */ /* 0x000fda0003f25270 */
[----:B--2---:R-:W-:Y:S05]  /*23b70*/  @!P1 BRA `(.L_x_1920) ;  /* 0x0000000000049947 */ /* 0x004fea0003800000 */
[----:B------:R-:W-:Y:S01]  /*23b80*/  BPT.TRAP 0x1 ;  /* 0x000000040000795c */ /* 0x000fe20000300000 */
.L_x_1920:
[----:B------:R-:W-:Y:S05]  /*23b90*/  BSYNC B2 ;  /* 0x0000000000027941 */ /* 0x000fea0003800000 */
.L_x_1919:
[----:B------:R-:W-:Y:S01]  /*23ba0*/  R2UR UR10, R14 ;  /* 0x000000000e0a72ca */ /* 0x000fe200000e0000 */
[----:B------:R-:W-:Y:S01]  /*23bb0*/  UIADD3 UR4, UP0, UR36, 0x670, URZ ;  /* 0x0000067024047890 */ /* 0x000fe2000ff1e03f */
[----:B------:R-:W-:Y:S01]  /*23bc0*/  R2UR UR6, R2 ;  /* 0x00000000020672ca */ /* 0x000fe200000e0000 */
[----:B------:R-:W-:Y:S01]  /*23bd0*/  VIADD R6, R6, 0x308b0 ;  /* 0x000308b006067836 */ /* 0x000fe20000000000 */
[----:B------:R-:W-:Y:S01]  /*23be0*/  R2UR UR7, R3 ;  /* 0x00000000030772ca */ /* 0x000fe200000e0000 */
[----:B------:R-:W-:Y:S01]  /*23bf0*/  VIADD R13, R11, 0x400 ;  /* 0x000004000b0d7836 */ /* 0x000fe20000000000 */
[----:B------:R-:W-:Y:S01]  /*23c00*/  PLOP3.LUT P1, PT, PT, PT, PT, 0x80, 0x0 ;  /* 0x000000000000781c */ /* 0x000fe20003f2f070 */
[----:B------:R-:W-:-:S12]  /*23c10*/  UIADD3.X UR5, URZ, UR37, URZ, UP0, !UPT ;  /* 0x000000253f057290 */ /* 0x000fd800087fe43f */
.L_x_1921:
        /* <DEDUP_REMOVED lines=15> */
.L_x_1922:
        /* <DEDUP_REMOVED lines=15> */
.L_x_1923:
        /* <DEDUP_REMOVED lines=15> */
.L_x_1924:
        /* <DEDUP_REMOVED lines=10> */
.L_x_1908:
[----:B------:R-:W-:Y:S05]  /*23f90*/  BSYNC B1 ;  /* 0x0000000000017941 */ /* 0x000fea0003800000 */
.L_x_1907:
[----:B------:R-:W-:Y:S01]  /*23fa0*/  ISETP.GT.AND P2, PT, R9, R5, PT ;  /* 0x000000050900720c */ /* 0x000fe20003f44270 */
[----:B------:R-:W-:Y:S02]  /*23fb0*/  VIADD R27, R27, 0x1 ;  /* 0x000000011b1b7836 */ /* 0x000fe40000000000 */
[----:B------:R-:W-:-:S03]  /*23fc0*/  VIADD R9, R9, 0xffffffff ;  /* 0xffffffff09097836 */ /* 0x000fc60000000000 */
[----:B------:R-:W-:-:S04]  /*23fd0*/  ISETP.NE.AND P1, PT, R27, 0x2, PT ;  /* 0x000000021b00780c */ /* 0x000fc80003f25270 */
[----:B------:R-:W-:Y:S02]  /*23fe0*/  SEL R3, RZ, 0x1, P1 ;  /* 0x00000001ff037807 */ /* 0x000fe40000800000 */
[----:B------:R-:W-:Y:S02]  /*23ff0*/  SEL R27, R27, RZ, P1 ;  /* 0x000000ff1b1b7207 */ /* 0x000fe40000800000 */
[----:B------:R-:W-:Y:S01]  /*24000*/  LOP3.LUT R30, R30, R3, RZ, 0x3c, !PT ;  /* 0x000000031e1e7212 */ /* 0x000fe200078e3cff */
[----:B------:R-:W-:Y:S06]  /*24010*/  @P2 BRA `(.L_x_1925) ;  /* 0xfffffff400342947 */ /* 0x000fec000383ffff */
.L_x_1883:
[----:B------:R-:W-:Y:S05]  /*24020*/  BSYNC B0 ;  /* 0x0000000000007941 */ /* 0x000fea0003800000 */
.L_x_1882:
[----:B------:R-:W2:Y:S01]  /*24030*/  LDC R0, c[0x0][0x448] ;  /* 0x00011200ff007b82 */ /* 0x000ea20000000800 */
[----:B------:R-:W-:Y:S01]  /*24040*/  VIADD R5, R28, 0x7f ;  /* 0x0000007f1c057836 */ /* 0x000fe20000000000 */
[----:B------:R-:W-:Y:S06]  /*24050*/  @!P0 WARPSYNC.ALL ;  /* 0x0000000000008948 */ /* 0x000fec0003800000 */
[----:B------:R-:W-:Y:S01]  /*24060*/  @!P0 BAR.SYNC.DEFER_BLOCKING 0xc, 0x180 ;  /* 0x0306000000008b1d */ /* 0x000fe20000010000 */
[----:B--2---:R-:W-:-:S13]  /*24070*/  ISETP.NE.AND P1, PT, R0, 0x1, PT ;  /* 0x000000010000780c */ /* 0x004fda0003f25270 */
[----:B------:R-:W2:Y:S08]  /*24080*/  @P1 LDC R0, c[0x0][0x44c] ;  /* 0x00011300ff001b82 */ /* 0x000eb00000000800 */
[----:B------:R-:W3:Y:S01]  /*24090*/  @P1 LDC R3, c[0x0][0x450] ;  /* 0x00011400ff031b82 */ /* 0x000ee20000000800 */
[----:B--2---:R-:W-:-:S05]  /*240a0*/  @P1 IMAD.HI.U32 R0, R5, R0, RZ ;  /* 0x0000000005001227 */ /* 0x004fca00078e00ff */
[----:B---3--:R-:W-:Y:S02]  /*240b0*/  @P1 SHF.R.U32.HI R5, RZ, R3, R0 ;  /* 0x00000003ff051219 */ /* 0x008fe40000011600 */
[----:B------:R-:W2:Y:S03]  /*240c0*/  LDC.64 R2, c[0x0][0x9e0] ;  /* 0x00027800ff027b82 */ /* 0x000ea60000000a00 */
[----:B------:R-:W-:Y:S01]  /*240d0*/  IMAD.IADD R9, R8, 0x1, R5 ;  /* 0x0000000108097824 */ /* 0x000fe200078e0205 */
[----:B--2---:R-:W-:-:S04]  /*240e0*/  ISETP.GE.AND P2, PT, R3, 0x1, PT ;  /* 0x000000010300780c */ /* 0x004fc80003f46270 */
[----:B------:R-:W-:-:S09]  /*240f0*/  IADD3 R2, R9, R2, RZ ;  /* 0x0000000209027210 */ /* 0x000fd20007ffe0ff */
[----:B------:R-:W-:Y:S05]  /*24100*/  @!P2 BRA `(.L_x_1926) ;  /* 0x000000000048a947 */ /* 0x000fea0003800000 */
[C---:B------:R-:W-:Y:S01]  /*24110*/  ISETP.GT.AND P0, PT, R9.reuse, RZ, PT ;  /* 0x000000ff0900720c */ /* 0x040fe20003f04270 */
[----:B------:R-:W-:Y:S01]  /*24120*/  BSSY B0, `(.L_x_1927) ;  /* 0x000000e000007945 */ /* 0x000fe20003800000 */
[----:B------:R-:W-:-:S11]  /*24130*/  VIADD R0, R9, 0xffffffff ;  /* 0xffffffff09007836 */ /* 0x000fd60000000000 */
        /* <DEDUP_REMOVED lines=8> */
.L_x_1928:
[----:B------:R-:W-:-:S13]  /*241c0*/  ISETP.NE.AND P0, PT, R3, 0x1, PT ;  /* 0x000000010300780c */ /* 0x000fda0003f05270 */
[----:B------:R-:W2:Y:S02]  /*241d0*/  @P0 LDC.64 R4, c[0x0][0x9e8] ;  /* 0x00027a00ff040b82 */ /* 0x000ea40000000a00 */
[----:B--2---:R-:W-:-:S05]  /*241e0*/  @P0 IMAD.HI.U32 R4, R0, R4, RZ ;  /* 0x0000000400040227 */ /* 0x004fca00078e00ff */
[----:B------:R-:W-:-:S07]  /*241f0*/  @P0 SHF.R.U32.HI R0, RZ, R5, R4 ;  /* 0x00000005ff000219 */ /* 0x000fce0000011604 */
.L_x_1929:
[----:B------:R-:W-:Y:S05]  /*24200*/  BSYNC B0 ;  /* 0x0000000000007941 */ /* 0x000fea0003800000 */
.L_x_1927:
[----:B------:R-:W-:-:S05]  /*24210*/  IMAD R5, R0, R3, R3 ;  /* 0x0000000300057224 */ /* 0x000fca00078e0203 */
[----:B------:R-:W-:-:S07]  /*24220*/  VIMNMX R2, R2, R5, PT ;  /* 0x0000000502027248 */ /* 0x000fce0003fe0100 */
.L_x_1926:
[----:B------:R-:W-:Y:S01]  /*24230*/  VIADD R2, R2, 0x3f ;  /* 0x0000003f02027836 */ /* 0x000fe20000000000 */
[----:B------:R-:W2:Y:S01]  /*24240*/  @P1 LDC R9, c[0x0][0x44c] ;  /* 0x00011300ff091b82 */ /* 0x000ea20000000800 */
[----:B------:R-:W-:-:S03]  /*24250*/  ULDC UR4, c[0x0][0x9dc] ;  /* 0x0002770000047ab9 */ /* 0x000fc60000000800 */
[----:B------:R-:W-:-:S04]  /*24260*/  SHF.R.S32.HI R5, RZ, 0x1f, R2 ;  /* 0x0000001fff057819 */ /* 0x000fc80000011402 */
[----:B------:R-:W3:Y:S01]  /*24270*/  @P1 LDC R0, c[0x0][0x450] ;  /* 0x00011400ff001b82 */ /* 0x000ee20000000800 */
[----:B------:R-:W-:Y:S01]  /*24280*/  LEA.HI R5, R5, R2, RZ, 0x6 ;  /* 0x0000000205057211 */ /* 0x000fe200078f30ff */
[----:B------:R-:W-:-:S03]  /*24290*/  IMAD.MOV.U32 R2, RZ, RZ, R28 ;  /* 0x000000ffff027224 */ /* 0x000fc600078e001c */
[----:B------:R-:W-:-:S04]  /*242a0*/  SHF.R.S32.HI R5, RZ, 0x6, R5 ;  /* 0x00000006ff057819 */ /* 0x000fc80000011405 */
[----:B------:R-:W-:-:S05]  /*242b0*/  VIMNMX R26, R10, R5, PT ;  /* 0x000000050a1a7248 */ /* 0x000fca0003fe0100 */
[----:B------:R4:W-:Y:S01]  /*242c0*/  STL [R1+0x30], R26 ;  /* 0x0000301a01007387 */ /* 0x0009e20000100800 */
[----:B--2---:R-:W-:-:S05]  /*242d0*/  @P1 IMAD.HI.U32 R9, R28, R9, RZ ;  /* 0x000000091c091227 */ /* 0x004fca00078e00ff */
[----:B---3--:R-:W-:-:S04]  /*242e0*/  @P1 SHF.R.U32.HI R2, RZ, R0, R9 ;  /* 0x00000000ff021219 */ /* 0x008fc80000011609 */
[----:B------:R-:W-:-:S05]  /*242f0*/  IADD3 R7, R7, R2, RZ ;  /* 0x0000000207077210 */ /* 0x000fca0007ffe0ff */
[----:B------:R-:W-:Y:S01]  /*24300*/  VIADD R0, R7, -UR4 ;  /* 0x8000000407007c36 */ /* 0x000fe20008000000 */
[----:B----4-:R-:W-:Y:S06]  /*24310*/  @!P2 BRA `(.L_x_1930) ;  /* 0x000000000044a947 */ /* 0x010fec0003800000 */
        /* <DEDUP_REMOVED lines=10> */
.L_x_1932:
[----:B------:R-:W-:-:S13]  /*243c0*/  ISETP.NE.AND P0, PT, R3, 0x1, PT ;  /* 0x000000010300780c */ /* 0x000fda0003f05270 */
[----:B------:R-:W2:Y:S02]  /*243d0*/  @P0 LDC.64 R4, c[0x0][0x9e8] ;  /* 0x00027a00ff040b82 */ /* 0x000ea40000000a00 */
[----:B--2---:R-:W-:-:S05]  /*243e0*/  @P0 IMAD.HI.U32 R4, R7, R4, RZ ;  /* 0x0000000407040227 */ /* 0x004fca00078e00ff */
[----:B------:R-:W-:-:S07]  /*243f0*/  @P0 SHF.R.U32.HI R7, RZ, R5, R4 ;  /* 0x00000005ff070219 */ /* 0x000fce0000011604 */
.L_x_1933:
[----:B------:R-:W-:Y:S05]  /*24400*/  BSYNC B0 ;  /* 0x0000000000007941 */ /* 0x000fea0003800000 */
.L_x_1931:
[----:B------:R-:W-:-:S05]  /*24410*/  IMAD R3, R7, R3, RZ ;  /* 0x0000000307037224 */ /* 0x000fca00078e02ff */
[----:B------:R-:W-:-:S07]  /*24420*/  VIMNMX R0, R0, R3, !PT ;  /* 0x0000000300007248 */ /* 0x000fce0007fe0100 */
.L_x_1930:
[----:B------:R-:W-:Y:S01]  /*24430*/  SHF.R.S32.HI R3, RZ, 0x1f, R0 ;  /* 0x0000001fff037819 */ /* 0x000fe20000011400 */
[----:B------:R-:W-:Y:S03]  /*24440*/  BSSY B7, `(.L_x_1934) ;  /* 0x000036d000077945 */ /* 0x000fe60003800000 */
[----:B------:R-:W-:-:S04]  /*24450*/  LEA.HI R3, R3, R0, RZ, 0x6 ;  /* 0x0000000003037211 */ /* 0x000fc800078f30ff */
[----:B------:R-:W-:-:S04]  /*24460*/  SHF.R.S32.HI R3, RZ, 0x6, R3 ;  /* 0x00000006ff037819 */ /* 0x000fc80000011403 */
[----:B------:R-:W-:-:S04]  /*24470*/  VIMNMX R2, RZ, R3, !PT ;  /* 0x00000003ff027248 */ /* 0x000fc80007fe0100 */
[----:B------:R-:W-:Y:S01]  /*24480*/  ISETP.GT.AND P0, PT, R26, R2, PT ;  /* 0x000000021a00720c */ /* 0x000fe20003f04270 */
[----:B------:R2:W-:-:S12]  /*24490*/  STL [R1+0x14], R2 ;  /* 0x0000140201007387 */ /* 0x0005d80000100800 */
[----:B--2---:R-:W-:Y:S05]  /*244a0*/  @P0 BRA `(.L_x_1935) ;  /* 0x0000000000440947 */ /* 0x004fea0003800000 */
[----:B------:R-:W2:Y:S02]  /*244b0*/  S2R R2, SR_TID.X ;  /* 0x0000000000027919 */ /* 0x000ea40000002100 */
[----:B--2---:R-:W-:-:S04]  /*244c0*/  LOP3.LUT R2, R2, 0x7f, RZ, 0xc0, !PT ;  /* 0x0000007f02027812 */ /* 0x004fc800078ec0ff */
[----:B------:R-:W-:-:S13]  /*244d0*/  ISETP.NE.AND P0, PT, R2, RZ, PT ;  /* 0x000000ff0200720c */ /* 0x000fda0003f05270 */
[----:B------:R-:W-:Y:S05]  /*244e0*/  @P0 BRA `(.L_x_1936) ;  /* 0x0000003400880947 */ /* 0x000fea0003800000 */
[----:B------:R-:W2:Y:S01]  /*244f0*/  S2R R5, SR_LANEID ;  /* 0x0000000000057919 */ /* 0x000ea20000000000 */
[----:B------:R-:W-:Y:S01]  /*24500*/  VOTEU.ANY UR4, UPT, PT ;  /* 0x0000000000047886 */ /* 0x000fe200038e0100 */
[----:B------:R-:W3:Y:S01]  /*24510*/  LDC.64 R2, c[0x0][0xc60] ;  /* 0x00031800ff027b82 */ /* 0x000ee20000000a00 */
[----:B------:R-:W2:Y:S02]  /*24520*/  FLO.U32 R0, UR4 ;  /* 0x0000000400007d00 */ /* 0x000ea400080e0000 */
[----:B--2---:R-:W-:-:S06]  /*24530*/  ISETP.EQ.U32.AND P0, PT, R0, R5, PT ;  /* 0x000000050000720c */ /* 0x004fcc0003f02070 */
[----:B------:R-:W3:Y:S07]  /*24540*/  POPC R5, UR4 ;  /* 0x0000000400057d09 */ /* 0x000eee0008000000 */
[----:B---3--:R-:W2:Y:S01]  /*24550*/  @P0 ATOMG.E.ADD.STRONG.GPU PT, R3, desc[UR60][R2.64], R5 ;  /* 0x00000005020309a8 */ /* 0x008ea200081ee1fc */
[----:B------:R-:W3:Y:S02]  /*24560*/  S2R R4, SR_LTMASK ;  /* 0x0000000000047919 */ /* 0x000ee40000003900 */
[----:B---3--:R-:W-:-:S04]  /*24570*/  LOP3.LUT R4, R4, UR4, RZ, 0xc0, !PT ;  /* 0x0000000404047c12 */ /* 0x008fc8000f8ec0ff */
[----:B------:R-:W3:Y:S01]  /*24580*/  POPC R7, R4 ;  /* 0x0000000400077309 */ /* 0x000ee20000000000 */
[----:B--2---:R-:W3:Y:S02]  /*24590*/  SHFL.IDX PT, R0, R3, R0, 0x1f ;  /* 0x00001f0003007589 */ /* 0x004ee400000e0000 */
[----:B---3--:R-:W-:Y:S01]  /*245a0*/  IADD3 R16, R0, UR38, R7 ;  /* 0x0000002600107c10 */ /* 0x008fe2000fffe007 */
[----:B------:R-:W-:Y:S06]  /*245b0*/  BRA `(.L_x_1936) ;  /* 0x0000003400547947 */ /* 0x000fec0003800000 */
.L_x_1935:
        /* <DEDUP_REMOVED lines=8> */
[----:B------:R-:W-:Y:S01]  /*24640*/  IMAD.U32 R4, RZ, RZ, UR6 ;  /* 0x00000006ff047e24 */ /* 0x000fe2000f8e00ff */
[----:B0-----:R-:W-:Y:S01]  /*24650*/  MOV R6, UR8 ;  /* 0x0000000800067c02 */ /* 0x001fe20008000f00 */
[----:B------:R-:W0:Y:S01]  /*24660*/  LDC.64 R2, c[0x4][R2] ;  /* 0x0100000002027b82 */ /* 0x000e220000000a00 */
[----:B------:R-:W-:Y:S01]  /*24670*/  IMAD.U32 R5, RZ, RZ, UR7 ;  /* 0x00000007ff057e24 */ /* 0x000fe2000f8e00ff */
[----:B------:R-:W-:Y:S01]  /*24680*/  MOV R12, 0x1 ;  /* 0x00000001000c7802 */ /* 0x000fe20000000f00 */
[----:B------:R-:W-:Y:S02]  /*24690*/  IMAD.U32 R7, RZ, RZ, UR9 ;  /* 0x00000009ff077e24 */ /* 0x000fe4000f8e00ff */
[----:B------:R-:W-:-:S02]  /*246a0*/  IMAD.U32 R10, RZ, RZ, UR4 ;  /* 0x00000004ff0a7e24 */ /* 0x000fc4000f8e00ff */
[----:B------:R-:W-:Y:S02]  /*246b0*/  IMAD.U32 R11, RZ, RZ, UR5 ;  /* 0x00000005ff0b7e24 */ /* 0x000fe4000f8e00ff */
[----:B------:R-:W-:Y:S02]  /*246c0*/  IMAD.MOV.U32 R8, RZ, RZ, 0x70 ;  /* 0x00000070ff087424 */ /* 0x000fe400078e00ff */
[----:B------:R-:W-:-:S07]  /*246d0*/  IMAD.MOV.U32 R13, RZ, RZ, RZ ;  /* 0x000000ffff0d7224 */ /* 0x000fce00078e00ff */
[----:B------:R-:W-:-:S07]  /*246e0*/  LEPC R20, `(.L_x_1938) ;  /* 0x000000001014794e */ /* 0x000fce0000000000 */
[----:B01----:R-:W-:Y:S05]  /*246f0*/  CALL.ABS.NOINC R2 ;  /* 0x0000000002007343 */ /* 0x003fea0003c00000 */
.L_x_1938:
[----:B------:R-:W-:Y:S05]  /*24700*/  BSYNC B6 ;  /* 0x0000000000067941 */ /* 0x000fea0003800000 */
.L_x_1937:
        /* <DEDUP_REMOVED lines=8> */
[----:B------:R2:W3:Y:S01]  /*24790*/  LDC.64 R2, c[0x4][R17] ;  /* 0x0100000011027b82 */ /* 0x0004e20000000a00 */
[----:B------:R-:W-:Y:S01]  /*247a0*/  IMAD.U32 R4, RZ, RZ, UR6 ;  /* 0x00000006ff047e24 */ /* 0x000fe2000f8e00ff */
[----:B0-----:R-:W-:Y:S01]  /*247b0*/  MOV R6, UR8 ;  /* 0x0000000800067c02 */ /* 0x001fe20008000f00 */
[----:B------:R-:W-:Y:S01]  /*247c0*/  IMAD.U32 R5, RZ, RZ, UR7 ;  /* 0x00000007ff057e24 */ /* 0x000fe2000f8e00ff */
[----:B------:R-:W-:Y:S01]  /*247d0*/  MOV R12, 0x1 ;  /* 0x00000001000c7802 */ /* 0x000fe20000000f00 */
[----:B------:R-:W-:Y:S02]  /*247e0*/  IMAD.U32 R7, RZ, RZ, UR9 ;  /* 0x00000009ff077e24 */ /* 0x000fe4000f8e00ff */
[----:B------:R-:W-:-:S02]  /*247f0*/  IMAD.U32 R10, RZ, RZ, UR4 ;  /* 0x00000004ff0a7e24 */ /* 0x000fc4000f8e00ff */
[----:B------:R-:W-:Y:S02]  /*24800*/  IMAD.U32 R11, RZ, RZ, UR5 ;  /* 0x00000005ff0b7e24 */ /* 0x000fe4000f8e00ff */
[----:B------:R-:W-:Y:S02]  /*24810*/  IMAD.MOV.U32 R8, RZ, RZ, 0x70 ;  /* 0x00000070ff087424 */ /* 0x000fe400078e00ff */
[----:B--2---:R-:W-:-:S07]  /*24820*/  IMAD.MOV.U32 R13, RZ, RZ, RZ ;  /* 0x000000ffff0d7224 */ /* 0x004fce00078e00ff */
[----:B------:R-:W-:-:S07]  /*24830*/  LEPC R20, `(.L_x_1941) ;  /* 0x000000001014794e */ /* 0x000fce0000000000 */
[----:B-1-3--:R-:W-:Y:S05]  /*24840*/  CALL.ABS.NOINC R2 ;  /* 0x0000000002007343 */ /* 0x00afea0003c00000 */
.L_x_1941:
[----:B------:R0:W1:Y:S01]  /*24850*/  LDC.64 R2, c[0x4][R17] ;  /* 0x0100000011027b82 */ /* 0x0000620000000a00 */
[----:B------:R-:W-:Y:S01]  /*24860*/  ULDC.64 UR4, c[0x4][0x138] ;  /* 0x01004e0000047ab9 */ /* 0x000fe20000000a00 */
[----:B------:R-:W-:Y:S01]  /*24870*/  ULDC.64 UR6, c[0x4][0x140] ;  /* 0x0100500000067ab9 */ /* 0x000fe20000000a00 */
[----:B------:R-:W-:Y:S01]  /*24880*/  ULDC.64 UR8, c[0x4][0xd0] ;  /* 0x0100340000087ab9 */ /* 0x000fe20000000a00 */
[----:B------:R-:W-:Y:S01]  /*24890*/  IMAD.U32 R4, RZ, RZ, UR4 ;  /* 0x00000004ff047e24 */ /* 0x000fe2000f8e00ff */
[----:B------:R-:W-:Y:S01]  /*248a0*/  MOV R7, UR7 ;  /* 0x0000000700077c02 */ /* 0x000fe20008000f00 */
[----:B------:R-:W-:Y:S01]  /*248b0*/  IMAD.U32 R5, RZ, RZ, UR5 ;  /* 0x00000005ff057e24 */ /* 0x000fe2000f8e00ff */
[----:B------:R-:W-:Y:S01]  /*248c0*/  MOV R13, RZ ;  /* 0x000000ff000d7202 */ /* 0x000fe20000000f00 */
[----:B------:R-:W-:Y:S02]  /*248d0*/  IMAD.U32 R6, RZ, RZ, UR6 ;  /* 0x00000006ff067e24 */ /* 0x000fe4000f8e00ff */
[----:B------:R-:W-:-:S02]  /*248e0*/  IMAD.U32 R10, RZ, RZ, UR8 ;  /* 0x00000008ff0a7e24 */ /* 0x000fc4000f8e00ff */
[----:B------:R-:W-:Y:S02]  /*248f0*/  IMAD.U32 R11, RZ, RZ, UR9 ;  /* 0x00000009ff0b7e24 */ /* 0x000fe4000f8e00ff */
[----:B------:R-:W-:Y:S02]  /*24900*/  IMAD.MOV.U32 R8, RZ, RZ, 0x70 ;  /* 0x00000070ff087424 */ /* 0x000fe400078e00ff */
[----:B0-----:R-:W-:-:S07]  /*24910*/  IMAD.MOV.U32 R12, RZ, RZ, 0x1 ;  /* 0x00000001ff0c7424 */ /* 0x001fce00078e00ff */
[----:B------:R-:W-:-:S07]  /*24920*/  LEPC R20, `(.L_x_1940) ;  /* 0x000000001014794e */ /* 0x000fce0000000000 */
[----:B-1----:R-:W-:Y:S05]  /*24930*/  CALL.ABS.NOINC R2 ;  /* 0x0000000002007343 */ /* 0x002fea0003c00000 */
.L_x_1940:
[----:B------:R-:W-:Y:S05]  /*24940*/  BSYNC B6 ;  /* 0x0000000000067941 */ /* 0x000fea0003800000 */
.L_x_1939:
[----:B------:R-:W-:Y:S01]  /*24950*/  ULDC.64 UR4, c[0x0][0x9f8] ;  /* 0x00027e0000047ab9 */ /* 0x000fe20000000a00 */
[----:B------:R-:W2:Y:S01]  /*24960*/  LDL R24, [R1+0xc] ;  /* 0x00000c0001187983 */ /* 0x000ea20000100800 */
[----:B------:R-:W-:-:S03]  /*24970*/  ISETP.NE.U32.AND P0, PT, RZ, UR4, PT ;  /* 0x00000004ff007c0c */ /* 0x000fc6000bf05070 */
[----:B------:R-:W3:Y:S01]  /*24980*/  LDL R21, [R1+0x10] ;  /* 0x0000100001157983 */ /* 0x000ee20000100800 */
[----:B------:R-:W-:Y:S01]  /*24990*/  ISETP.NE.AND.EX P0, PT, RZ, UR5, PT, P0 ;  /* 0x00000005ff007c0c */ /* 0x000fe2000bf05300 */
[----:B------:R-:W-:Y:S01]  /*249a0*/  IMAD.MOV.U32 R33, RZ, RZ, R19 ;  /* 0x000000ffff217224 */ /* 0x000fe200078e0013 */
[----:B------:R-:W4:Y:S01]  /*249b0*/  LDC R7, c[0x0][0x430] ;  /* 0x00010c00ff077b82 */ /* 0x000f220000000800 */
[----:B------:R-:W3:Y:S01]  /*249c0*/  LDL R17, [R1+0x44] ;  /* 0x0000440001117983 */ /* 0x000ee20000100800 */
[----:B------:R-:W0:Y:S01]  /*249d0*/  S2R R20, SR_TID.X ;  /* 0x0000000000147919 */ /* 0x000e220000002100 */
[----:B------:R-:W-:Y:S01]  /*249e0*/  VIADD R8, R26, 0xffffffff ;  /* 0xffffffff1a087836 */ /* 0x000fe20000000000 */
[----:B------:R-:W-:Y:S01]  /*249f0*/  LOP3.LUT R22, R22, 0xfffffffe, RZ, 0xc0, !PT ;  /* 0xfffffffe16167812 */ /* 0x000fe200078ec0ff */
[----:B------:R-:W-:-:S06]  /*24a00*/  ULDC UR4, c[0x0][0x2f4] ;  /* 0x0000bd0000047ab9 */ /* 0x000fcc0000000800 */
[----:B------:R-:W1:Y:S02]  /*24a10*/  @P0 LDC.64 R2, c[0x0][0x9f8] ;  /* 0x00027e00ff020b82 */ /* 0x000e640000000a00 */
[----:B-1----:R-:W-:Y:S01]  /*24a20*/  @P0 IMAD.WIDE R2, R19, 0x4, R2 ;  /* 0x0000000413020825 */ /* 0x002fe200078e0202 */
[----:B0-----:R-:W-:-:S04]  /*24a30*/  LOP3.LUT R20, R20, 0x7f, RZ, 0xc0, !PT ;  /* 0x0000007f14147812 */ /* 0x001fc800078ec0ff */
[----:B------:R0:W3:Y:S01]  /*24a40*/  @P0 LDG.E R33, desc[UR60][R2.64] ;  /* 0x0000003c02210981 */ /* 0x0000e2000c1e1900 */
[----:B------:R-:W-:Y:S02]  /*24a50*/  SHF.R.U32.HI R32, RZ, 0x3, R20 ;  /* 0x00000003ff207819 */ /* 0x000fe40000011614 */
[----:B------:R-:W1:Y:S01]  /*24a60*/  S2R R20, SR_TID.X ;  /* 0x0000000000147919 */ /* 0x000e620000002100 */
[----:B----4-:R-:W-:-:S13]  /*24a70*/  ISETP.NE.AND P1, PT, R7, 0x1, PT ;  /* 0x000000010700780c */ /* 0x010fda0003f25270 */
[----:B------:R-:W4:Y:S08]  /*24a80*/  @P1 LDC R6, c[0x0][0x434] ;  /* 0x00010d00ff061b82 */ /* 0x000f300000000800 */
[----:B------:R-:W4:Y:S01]  /*24a90*/  @P1 LDC R0, c[0x0][0x438] ;  /* 0x00010e00ff001b82 */ /* 0x000f220000000800 */
[----:B-1----:R-:W-:-:S05]  /*24aa0*/  IMAD.SHL.U32 R20, R20, 0x10, RZ ;  /* 0x0000001014147824 */ /* 0x002fca00078e00ff */
[----:B------:R-:W-:-:S05]  /*24ab0*/  LOP3.LUT R20, R32, 0x70, R20, 0xf8, !PT ;  /* 0x0000007020147812 */ /* 0x000fca00078ef814 */
[----:B------:R-:W-:Y:S01]  /*24ac0*/  IMAD R5, R8, 0x40, R20 ;  /* 0x0000004008057824 */ /* 0x000fe200078e0214 */
[----:B------:R-:W-:-:S04]  /*24ad0*/  LOP3.LUT R11, R37, 0x40, RZ, 0xfc, !PT ;  /* 0x00000040250b7812 */ /* 0x000fc800078efcff */
[----:B------:R-:W-:Y:S02]  /*24ae0*/  ISETP.GE.AND P3, PT, R11, UR4, PT ;  /* 0x000000040b007c0c */ /* 0x000fe4000bf66270 */
[----:B------:R-:W-:-:S04]  /*24af0*/  LOP3.LUT R10, R37, 0x80, RZ, 0xfc, !PT ;  /* 0x00000080250a7812 */ /* 0x000fc800078efcff */
[----:B------:R-:W-:Y:S01]  /*24b00*/  ISETP.GE.AND P2, PT, R10, UR4, PT ;  /* 0x000000040a007c0c */ /* 0x000fe2000bf46270 */
[----:B------:R-:W-:Y:S01]  /*24b10*/  UMOV UR5, 0xffffffff ;  /* 0xffffffff00057882 */ /* 0x000fe20000000000 */
[----:B--2---:R-:W-:-:S04]  /*24b20*/  ISETP.GE.AND P0, PT, R5, R24, PT ;  /* 0x000000180500720c */ /* 0x004fc80003f06270 */
[----:B------:R-:W-:Y:S02]  /*24b30*/  ISETP.GT.U32.OR P0, PT, R20, 0x3f, P0 ;  /* 0x0000003f1400780c */ /* 0x000fe40000704470 */
[----:B---3--:R-:W-:-:S11]  /*24b40*/  IADD3 R5, R5, R21, RZ ;  /* 0x0000001505057210 */ /* 0x008fd60007ffe0ff */
[----:B0-----:R-:W0:Y:S01]  /*24b50*/  @!P0 LDC.64 R2, c[0x0][0x428] ;  /* 0x00010a00ff028b82 */ /* 0x001e220000000a00 */
[----:B----4-:R-:W-:-:S04]  /*24b60*/  @P1 IMAD.HI.U32 R6, R5, R6, RZ ;  /* 0x0000000605061227 */ /* 0x010fc800078e00ff */
[----:B------:R-:W-:Y:S01]  /*24b70*/  IMAD.MOV.U32 R4, RZ, RZ, R5 ;  /* 0x000000ffff047224 */ /* 0x000fe200078e0005 */
[----:B------:R-:W-:-:S05]  /*24b80*/  @P1 SHF.R.U32.HI R4, RZ, R0, R6 ;  /* 0x00000000ff041219 */ /* 0x000fca0000011606 */
[----:B------:R-:W-:-:S04]  /*24b90*/  IMAD.MOV R0, RZ, RZ, -R4 ;  /* 0x000000ffff007224 */ /* 0x000fc800078e0a04 */
[----:B------:R-:W-:Y:S01]  /*24ba0*/  IMAD R0, R7, R0, R5 ;  /* 0x0000000007007224 */ /* 0x000fe200078e0205 */
[--C-:B------:R-:W-:Y:S02]  /*24bb0*/  @!P0 SHF.R.S32.HI R5, RZ, 0x1f, R4.reuse ;  /* 0x0000001fff058819 */ /* 0x100fe40000011404 */
[----:B------:R-:W-:Y:S01]  /*24bc0*/  SHF.R.S32.HI R9, RZ, 0x1f, R33 ;  /* 0x0000001fff097819 */ /* 0x000fe20000011421 */
[----:B0-----:R-:W-:-:S04]  /*24bd0*/  @!P0 IMAD.WIDE.U32 R4, R33, R2, R4 ;  /* 0x0000000221048225 */ /* 0x001fc800078e0004 */
[----:B------:R-:W-:-:S04]  /*24be0*/  @!P0 IMAD R6, R9, R2, RZ ;  /* 0x0000000209068224 */ /* 0x000fc800078e02ff */
[----:B------:R-:W-:Y:S02]  /*24bf0*/  @!P0 IMAD R7, R33, R3, R6 ;  /* 0x0000000321078224 */ /* 0x000fe400078e0206 */
[----:B------:R-:W0:Y:S02]  /*24c00*/  @!P0 LDC.64 R2, c[0x0][0x418] ;  /* 0x00010600ff028b82 */ /* 0x000e240000000a00 */
[----:B------:R-:W-:Y:S01]  /*24c10*/  @!P0 IMAD.IADD R7, R5, 0x1, R7 ;  /* 0x0000000105078824 */ /* 0x000fe200078e0207 */
[----:B0-----:R-:W-:Y:S01]  /*24c20*/  @!P0 LEA R6, P1, R4, R2, 0x2 ;  /* 0x0000000204068211 */ /* 0x001fe200078210ff */
[----:B------:R-:W-:-:S03]  /*24c30*/  IMAD.MOV.U32 R2, RZ, RZ, RZ ;  /* 0x000000ffff027224 */ /* 0x000fc600078e00ff */
[----:B------:R-:W-:Y:S02]  /*24c40*/  @!P0 LEA.HI.X R7, R4, R3, R7, 0x2, P1 ;  /* 0x0000000304078211 */ /* 0x000fe400008f1407 */
[----:B------:R-:W-:-:S03]  /*24c50*/  ISETP.GT.U32.AND P1, PT, R20, 0x3f, PT ;  /* 0x0000003f1400780c */ /* 0x000fc60003f24070 */
[----:B------:R0:W5:Y:S01]  /*24c60*/  @!P0 LDG.E R2, desc[UR60][R6.64] ;  /* 0x0000003c06028981 */ /* 0x000162000c1e1900 */
[----:B------:R-:W-:-:S09]  /*24c70*/  ISETP.NE.AND P0, PT, R17, 0x3, PT ;  /* 0x000000031100780c */ /* 0x000fd20003f05270 */
[----:B------:R-:W-:Y:S02]  /*24c80*/  @P1 LOP3.LUT R22, R22, 0x1, RZ, 0xfc, !PT ;  /* 0x0000000116161812 */ /* 0x000fe400078efcff */
[----:B------:R-:W-:Y:S02]  /*24c90*/  ISETP.GE.AND P1, PT, R37, UR4, PT ;  /* 0x0000000425007c0c */ /* 0x000fe4000bf26270 */
[----:B------:R-:W-:-:S04]  /*24ca0*/  LOP3.LUT R22, R22, 0xffffffdf, RZ, 0xc0, !PT ;  /* 0xffffffdf16167812 */ /* 0x000fc800078ec0ff */
[----:B------:R-:W-:-:S04]  /*24cb0*/  @P0 LOP3.LUT R22, R22, 0x20, RZ, 0xfc, !PT ;  /* 0x0000002016160812 */ /* 0x000fc800078efcff */
[----:B------:R-:W-:-:S04]  /*24cc0*/  LOP3.LUT R22, R22, 0xffffffef, RZ, 0xc0, !PT ;  /* 0xffffffef16167812 */ /* 0x000fc800078ec0ff */
[----:B------:R-:W-:Y:S01]  /*24cd0*/  @P1 LOP3.LUT R22, R22, 0x10, RZ, 0xfc, !PT ;  /* 0x0000001016161812 */ /* 0x000fe200078efcff */
[----:B------:R1:W-:Y:S03]  /*24ce0*/  STL [R1+0x18], R9 ;  /* 0x0000180901007387 */ /* 0x0003e60000100800 */
[----:B------:R-:W-:-:S04]  /*24cf0*/  LOP3.LUT R22, R22, 0xfffffff7, RZ, 0xc0, !PT ;  /* 0xfffffff716167812 */ /* 0x000fc800078ec0ff */
[----:B------:R-:W-:Y:S02]  /*24d00*/  @P3 LOP3.LUT R22, R22, 0x8, RZ, 0xfc, !PT ;  /* 0x0000000816163812 */ /* 0x000fe400078efcff */
[----:B-1----:R-:W-:Y:S02]  /*24d10*/  LOP3.LUT R9, R37, 0xc0, RZ, 0xfc, !PT ;  /* 0x000000c025097812 */ /* 0x002fe400078efcff */
[----:B------:R-:W-:Y:S02]  /*24d20*/  LOP3.LUT R22, R22, 0xfffffffd, RZ, 0xc0, !PT ;  /* 0xfffffffd16167812 */ /* 0x000fe400078ec0ff */
[----:B------:R-:W-:Y:S02]  /*24d30*/  ISETP.GE.AND P1, PT, R9, UR4, PT ;  /* 0x0000000409007c0c */ /* 0x000fe4000bf26270 */
[----:B------:R-:W-:-:S04]  /*24d40*/  LOP3.LUT R22, R22, 0xfffffffb, RZ, 0xc0, !PT ;  /* 0xfffffffb16167812 */ /* 0x000fc800078ec0ff */
[----:B------:R-:W-:-:S07]  /*24d50*/  @P2 LOP3.LUT R22, R22, 0x4, RZ, 0xfc, !PT ;  /* 0x0000000416162812 */ /* 0x000fce00078efcff */
[----:B------:R-:W-:Y:S01]  /*24d60*/  @P1 LOP3.LUT R22, R22, 0x2, RZ, 0xfc, !PT ;  /* 0x0000000216161812 */ /* 0x000fe200078efcff */
[----:B0-----:R-:W-:Y:S06]  /*24d70*/  BRA.DIV UR5, `(.L_x_1942) ;  /* 0x0000005a05747947 */ /* 0x001fec000b800000 */
.L_x_2095:
[----:B------:R-:W-:Y:S02]  /*24d80*/  SHF.R.S32.HI R32, RZ, 0x1f, R18 ;  /* 0x0000001fff207819 */ /* 0x000fe40000011412 */
[----:B------:R-:W-:Y:S01]  /*24d90*/  MOV R26, R8 ;  /* 0x00000008001a7202 */ /* 0x000fe20000000f00 */
[----:B------:R-:W-:Y:S06]  /*24da0*/  @!P0 BRA `(.L_x_1943) ;  /* 0x0000000000048947 */ /* 0x000fec0003800000 */
[----:B------:R-:W-:Y:S01]  /*24db0*/  BPT.TRAP 0x1 ;  /* 0x000000040000795c */ /* 0x000fe20000300000 */
.L_x_1943:
        /* <DEDUP_REMOVED lines=19> */
[C---:B------:R-:W-:Y:S02]  /*24ef0*/  LEA R17, P0, R4.reuse, UR4, 0x1 ;  /* 0x0000000404117c11 */ /* 0x040fe4000f8008ff */
[----:B------:R-:W-:Y:S02]  /*24f00*/  SHF.L.U32 R5, R29, 0x1f, RZ ;  /* 0x0000001f1d057819 */ /* 0x000fe400000006ff */
[----:B------:R-:W-:Y:S01]  /*24f10*/  LEA.HI.X R24, R4, UR5, R24, 0x1, P0 ;  /* 0x0000000504187c11 */ /* 0x000fe200080f0c18 */
[----:B------:R-:W-:-:S07]  /*24f20*/  IMAD R4, R25, 0x8, R23 ;  /* 0x0000000819047824 */ /* 0x000fce00078e0217 */
[----:B------:R-:W0:Y:S02]  /*24f30*/  SYNCS.PHASECHK.TRANS64.TRYWAIT P0, [R4+URZ+0x30840], R5 ;  /* 0x03084005040075a7 */ /* 0x000e24000800017f */
[----:B0-----:R-:W-:Y:S05]  /*24f40*/  @!P0 BRA `(.L_x_1945) ;  /* 0x0000005800348947 */ /* 0x001fea0003800000 */
.L_x_2096:
[----:B------:R-:W-:Y:S05]  /*24f50*/  BSYNC B0 ;  /* 0x0000000000007941 */ /* 0x000fea0003800000 */
.L_x_1944:
[----:B------:R-:W0:Y:S01]  /*24f60*/  LDL R11, [R1+0xc] ;  /* 0x00000c00010b7983 */ /* 0x000e220000100800 */
[----:B------:R-:W-:Y:S01]  /*24f70*/  ULDC.64 UR4, c[0x0][0x300] ;  /* 0x0000c00000047ab9 */ /* 0x000fe20000000a00 */
[----:B------:R-:W-:Y:S01]  /*24f80*/  LOP3.LUT P5, RZ, R22, 0x10, RZ, 0xc0, !PT ;  /* 0x0000001016ff7812 */ /* 0x000fe200078ac0ff */
[----:B------:R-:W-:Y:S01]  /*24f90*/  IMAD R3, R3, UR4, RZ ;  /* 0x0000000403037c24 */ /* 0x000fe2000f8e02ff */
[----:B------:R-:W1:Y:S01]  /*24fa0*/  S2R R10, SR_TID.X ;  /* 0x00000000000a7919 */ /* 0x000e620000002100 */
[----:B------:R-:W-:Y:S01]  /*24fb0*/  IMAD.WIDE.U32 R6, R0, UR4, RZ ;  /* 0x0000000400067c25 */ /* 0x000fe2000f8e00ff */
[C---:B------:R-:W-:Y:S02]  /*24fc0*/  LOP3.LUT P4, RZ, R22.reuse, 0x8, RZ, 0xc0, !PT ;  /* 0x0000000816ff7812 */ /* 0x040fe4000788c0ff */
[----:B------:R-:W-:Y:S01]  /*24fd0*/  LOP3.LUT P3, RZ, R22, 0x4, RZ, 0xc0, !PT ;  /* 0x0000000416ff7812 */ /* 0x000fe2000786c0ff */
[----:B------:R-:W-:Y:S01]  /*24fe0*/  IMAD R3, R0, UR5, R3 ;  /* 0x0000000500037c24 */ /* 0x000fe2000f8e0203 */
[----:B------:R-:W-:Y:S01]  /*24ff0*/  ULDC.64 UR4, c[0x0][0x310] ;  /* 0x0000c40000047ab9 */ /* 0x000fe20000000a00 */
[----:B------:R-:W-:Y:S01]  /*25000*/  LOP3.LUT P2, RZ, R22, 0x2, RZ, 0xc0, !PT ;  /* 0x0000000216ff7812 */ /* 0x000fe2000784c0ff */
[----:B------:R-:W-:-:S02]  /*25010*/  IMAD R9, R9, UR4, RZ ;  /* 0x0000000409097c24 */ /* 0x000fc4000f8e02ff */
[----:B------:R-:W-:-:S03]  /*25020*/  IADD3 R7, R7, R3, RZ ;  /* 0x0000000307077210 */ /* 0x000fc60007ffe0ff */
[----:B------:R-:W-:-:S04]  /*25030*/  IMAD.WIDE.U32 R6, R2, UR4, R6 ;  /* 0x0000000402067c25 */ /* 0x000fc8000f8e0006 */
[----:B------:R-:W-:Y:S01]  /*25040*/  IMAD R2, R2, UR5, R9 ;  /* 0x0000000502027c24 */ /* 0x000fe2000f8e0209 */
[----:B------:R-:W-:Y:S02]  /*25050*/  ULDC.64 UR4, c[0x0][0x308] ;  /* 0x0000c20000047ab9 */ /* 0x000fe40000000a00 */
[----:B------:R-:W-:Y:S02]  /*25060*/  IMAD R0, R32, UR4, RZ ;  /* 0x0000000420007c24 */ /* 0x000fe4000f8e02ff */
[----:B------:R-:W-:Y:S01]  /*25070*/  IMAD.IADD R3, R7, 0x1, R2 ;  /* 0x0000000107037824 */ /* 0x000fe200078e0202 */
[----:B------:R-:W-:Y:S01]  /*25080*/  LEA R7, R25, R34, 0xe ;  /* 0x0000002219077211 */ /* 0x000fe200078e70ff */
[----:B------:R-:W-:Y:S02]  /*25090*/  IMAD.MOV.U32 R2, RZ, RZ, R6 ;  /* 0x000000ffff027224 */ /* 0x000fe400078e0006 */
[C---:B------:R-:W-:Y:S02]  /*250a0*/  IMAD R0, R18.reuse, UR5, R0 ;  /* 0x0000000512007c24 */ /* 0x040fe4000f8e0200 */
[----:B------:R-:W-:Y:S01]  /*250b0*/  IMAD.WIDE.U32 R2, R18, UR4, R2 ;  /* 0x0000000412027c25 */ /* 0x000fe2000f8e0002 */
[----:B------:R-:W-:Y:S01]  /*250c0*/  ULDC.64 UR4, c[0x0][0x2e8] ;  /* 0x0000ba0000047ab9 */ /* 0x000fe20000000a00 */
[----:B-1----:R-:W-:-:S02]  /*250d0*/  LOP3.LUT R10, R10, 0x7f, RZ, 0xc0, !PT ;  /* 0x0000007f0a0a7812 */ /* 0x002fc400078ec0ff */
[----:B------:R-:W-:Y:S01]  /*250e0*/  IMAD.IADD R6, R3, 0x1, R0 ;  /* 0x0000000103067824 */ /* 0x000fe200078e0200 */
[C---:B------:R-:W-:Y:S01]  /*250f0*/  LEA R0, P0, R2.reuse, UR4, 0x1 ;  /* 0x0000000402007c11 */ /* 0x040fe2000f8008ff */
[----:B------:R-:W-:Y:S01]  /*25100*/  UMOV UR4, 0xffffffff ;  /* 0xffffffff00047882 */ /* 0x000fe20000000000 */
[----:B------:R-:W-:Y:S02]  /*25110*/  SHF.R.U32.HI R10, RZ, 0x3, R10 ;  /* 0x00000003ff0a7819 */ /* 0x000fe4000001160a */
[----:B------:R-:W-:Y:S01]  /*25120*/  LEA.HI.X R6, R2, UR5, R6, 0x1, P0 ;  /* 0x0000000502067c11 */ /* 0x000fe200080f0c06 */
[----:B0-----:R-:W-:-:S04]  /*25130*/  IMAD R5, R8, -0x40, R11 ;  /* 0xffffffc008057824 */ /* 0x001fc800078e020b */
        /* <DEDUP_REMOVED lines=37> */
.L_x_2106:
[----:B------:R-:W-:-:S13]  /*25390*/  ISETP.GE.AND P0, PT, R5, 0x31, PT ;  /* 0x000000310500780c */ /* 0x000fda0003f06270 */
[----:B0-----:R-:W-:Y:S01]  /*253a0*/  @P0 LEA R2, P1, R37, R0, 0x1 ;  /* 0x0000000025020211 */ /* 0x001fe200078208ff */
[----:B------:R-:W-:-:S04]  /*253b0*/  @P0 IMAD R7, R7, 0x2, R23 ;  /* 0x0000000207070824 */ /* 0x000fc800078e0217 */
[----:B--2---:R-:W-:-:S05]  /*253c0*/  @P0 IMAD.X R3, RZ, RZ, R8, P1 ;  /* 0x000000ffff030224 */ /* 0x004fca00008e0608 */
        /* <DEDUP_REMOVED lines=9> */
.L_x_1947:
[----:B------:R-:W-:Y:S02]  /*25460*/  PLOP3.LUT P1, PT, P1, P0, PT, 0xa2, 0x0 ;  /* 0x000000000000781c */ /* 0x000fe40000f21472 */
[----:B------:R-:W-:-:S08]  /*25470*/  @P0 R2UR P1, UR4, R4 ;  /* 0x00000000040402ca */ /* 0x000fd00000020000 */
[----:B------:R-:W-:-:S05]  /*25480*/  @P0 PLOP3.LUT P0, PT, P1, PT, PT, 0x80, 0x0 ;  /* 0x000000000000081c */ /* 0x000fca0000f0f070 */
[----:B------:R-:W-:Y:S01]  /*25490*/  @!P1 SYNCS.ARRIVE.TRANS64.RED.A0T1 RZ, [UR4+0x30830], RZ ;  /* 0x030830ffffff99a7 */ /* 0x000fe20008200404 */
[----:B------:R-:W-:Y:S07]  /*254a0*/  @!P1 ARRIVES.LDGSTSBAR.64.TRANSCNT [UR4+0x30830] ;  /* 0x03083000ff0099b0 */ /* 0x000fee0008000a84 */
[----:B------:R-:W-:Y:S05]  /*254b0*/  @P0 BRA.U.ANY `(.L_x_1947) ;  /* 0xfffffffd00e80947 */ /* 0x000fea000393ffff */
[----:B------:R-:W-:Y:S01]  /*254c0*/  NOP ;  /* 0x0000000000007918 */ /* 0x000fe20000000000 */
[----:B------:R-:W2:Y:S02]  /*254d0*/  LDL R0, [R1+0x44] ;  /* 0x0000440001007983 */ /* 0x000ea40000100800 */
[----:B--2---:R-:W-:-:S13]  /*254e0*/  ISETP.NE.AND P2, PT, R0, 0x3, PT ;  /* 0x000000030000780c */ /* 0x004fda0003f45270 */
[----:B------:R-:W-:Y:S05]  /*254f0*/  @!P2 BRA `(.L_x_1948) ;  /* 0x000000000004a947 */ /* 0x000fea0003800000 */
[----:B------:R-:W-:Y:S01]  /*25500*/  BPT.TRAP 0x1 ;  /* 0x000000040000795c */ /* 0x000fe20000300000 */
.L_x_1948:
[----:B------:R1:W-:Y:S02]  /*25510*/  SYNCS.ARRIVE.TRANS64.A1T0 RZ, [R4+URZ+0x30830], RZ ;  /* 0x030830ff04ff79a7 */ /* 0x0003e4000810003f */
[----:B------:R-:W-:Y:S05]  /*25520*/  WARPSYNC.ALL ;  /* 0x0000000000007948 */ /* 0x000fea0003800000 */
[----:B------:R-:W-:Y:S01]  /*25530*/  ULDC.64 UR4, c[0x0][0xa00] ;  /* 0x0002800000047ab9 */ /* 0x000fe20000000a00 */
[----:B------:R-:W-:Y:S01]  /*25540*/  VIADD R0, R23, 0x10400 ;  /* 0x0001040017007836 */ /* 0x000fe20000000000 */
[----:B------:R-:W-:Y:S01]  /*25550*/  BAR.SYNC.DEFER_BLOCKING 0x8, 0x180 ;  /* 0x0206000000007b1d */ /* 0x000fe20000010000 */
[----:B------:R-:W-:-:S03]  /*25560*/  ISETP.NE.U32.AND P0, PT, RZ, UR4, PT ;  /* 0x00000004ff007c0c */ /* 0x000fc6000bf05070 */
[----:B------:R-:W-:Y:S02]  /*25570*/  LOP3.LUT P1, RZ, R0, 0x3ff, RZ, 0xc0, !PT ;  /* 0x000003ff00ff7812 */ /* 0x000fe4000782c0ff */
[----:B------:R-:W-:Y:S01]  /*25580*/  ISETP.NE.AND.EX P0, PT, RZ, UR5, PT, P0 ;  /* 0x00000005ff007c0c */ /* 0x000fe2000bf05300 */
[----:B------:R-:W-:Y:S01]  /*25590*/  ULDC.64 UR4, c[0x0][0x298] ;  /* 0x0000a60000047ab9 */ /* 0x000fe20000000a00 */
[----:B------:R-:W-:Y:S01]  /*255a0*/  SHF.R.S32.HI R0, RZ, 0x1f, R19 ;  /* 0x0000001fff007819 */ /* 0x000fe20000011413 */
[----:B------:R-:W-:Y:S01]  /*255b0*/  BSSY B6, `(.L_x_1949) ;  /* 0x000001c000067945 */ /* 0x000fe20003800000 */
[----:B0-----:R-:W-:Y:S02]  /*255c0*/  SEL R2, R19, RZ, !P0 ;  /* 0x000000ff13027207 */ /* 0x001fe40004000000 */
[----:B------:R-:W-:-:S05]  /*255d0*/  SEL R0, R0, RZ, !P0 ;  /* 0x000000ff00007207 */ /* 0x000fca0004000000 */
[----:B------:R0:W-:Y:S04]  /*255e0*/  STL [R1+0x38], R0 ;  /* 0x0000380001007387 */ /* 0x0001e80000100800 */
[----:B------:R2:W-:Y:S01]  /*255f0*/  STL [R1+0x24], R2 ;  /* 0x0000240201007387 */ /* 0x0005e20000100800 */
[----:B0-----:R-:W-:Y:S01]  /*25600*/  SHF.R.S32.HI R0, RZ, 0x1f, R35 ;  /* 0x0000001fff007819 */ /* 0x001fe20000011423 */
[----:B--2---:R-:W-:-:S04]  /*25610*/  IMAD.WIDE.U32 R2, R35, UR4, RZ ;  /* 0x0000000423027c25 */ /* 0x004fc8000f8e00ff */
[----:B------:R-:W-:Y:S01]  /*25620*/  IMAD R0, R0, UR4, RZ ;  /* 0x0000000400007c24 */ /* 0x000fe2000f8e02ff */
[----:B------:R0:W-:Y:S03]  /*25630*/  STL.64 [R1+0x28], R2 ;  /* 0x0000280201007387 */ /* 0x0001e60000100a00 */
[----:B------:R-:W-:-:S05]  /*25640*/  IMAD R0, R35, UR5, R0 ;  /* 0x0000000523007c24 */ /* 0x000fca000f8e0200 */
[----:B------:R-:W-:Y:S01]  /*25650*/  IADD3 R35, R3, R0, RZ ;  /* 0x0000000003237210 */ /* 0x000fe20007ffe0ff */
[----:B------:R-:W-:Y:S06]  /*25660*/  @!P1 BRA `(.L_x_1950) ;  /* 0x0000000000409947 */ /* 0x000fec0003800000 */
[----:B0-----:R-:W-:Y:S01]  /*25670*/  MOV R2, 0x0 ;  /* 0x0000000000027802 */ /* 0x001fe20000000f00 */
[----:B------:R-:W-:Y:S01]  /*25680*/  ULDC.64 UR4, c[0x4][0x138] ;  /* 0x01004e0000047ab9 */ /* 0x000fe20000000a00 */
[----:B------:R-:W-:Y:S01]  /*25690*/  ULDC.64 UR6, c[0x4][0x140] ;  /* 0x0100500000067ab9 */ /* 0x000fe20000000a00 */
[----:B------:R-:W-:Y:S01]  /*256a0*/  ULDC.64 UR8, c[0x4][0xb0] ;  /* 0x01002c0000087ab9 */ /* 0x000fe20000000a00 */
[----:B-1----:R-:W-:Y:S01]  /*256b0*/  IMAD.U32 R4, RZ, RZ, UR4 ;  /* 0x00000004ff047e24 */ /* 0x002fe2000f8e00ff */
[----:B------:R-:W-:Y:S01]  /*256c0*/  MOV R10, UR8 ;  /* 0x00000008000a7c02 */ /* 0x000fe20008000f00 */
[----:B------:R-:W0:Y:S01]  /*256d0*/  LDC.64 R2, c[0x4][R2] ;  /* 0x0100000002027b82 */ /* 0x000e220000000a00 */
[----:B------:R-:W-:Y:S02]  /*256e0*/  IMAD.U32 R5, RZ, RZ, UR5 ;  /* 0x00000005ff057e24 */ /* 0x000fe4000f8e00ff */
[----:B------:R-:W-:Y:S02]  /*256f0*/  IMAD.U32 R6, RZ, RZ, UR6 ;  /* 0x00000006ff067e24 */ /* 0x000fe4000f8e00ff */
[----:B------:R-:W-:-:S02]  /*25700*/  IMAD.U32 R7, RZ, RZ, UR7 ;  /* 0x00000007ff077e24 */ /* 0x000fc4000f8e00ff */
[----:B------:R-:W-:Y:S02]  /*25710*/  IMAD.U32 R11, RZ, RZ, UR9 ;  /* 0x00000009ff0b7e24 */ /* 0x000fe4000f8e00ff */
[----:B------:R-:W-:Y:S02]  /*25720*/  IMAD.MOV.U32 R8, RZ, RZ, 0x70 ;  /* 0x00000070ff087424 */ /* 0x000fe400078e00ff */
[----:B------:R-:W-:Y:S02]  /*25730*/  IMAD.MOV.U32 R12, RZ, RZ, 0x1 ;  /* 0x00000001ff0c7424 */ /* 0x000fe400078e00ff */
[----:B------:R-:W-:-:S07]  /*25740*/  IMAD.MOV.U32 R13, RZ, RZ, RZ ;  /* 0x000000ffff0d7224 */ /* 0x000fce00078e00ff */
[----:B------:R-:W-:-:S07]  /*25750*/  LEPC R20, `(.L_x_1950) ;  /* 0x000000001014794e */ /* 0x000fce0000000000 */
[----:B0-----:R-:W-:Y:S05]  /*25760*/  CALL.ABS.NOINC R2 ;  /* 0x0000000002007343 */ /* 0x001fea0003c00000 */
.L_x_1950:
[----:B------:R-:W-:Y:S05]  /*25770*/  BSYNC B6 ;  /* 0x0000000000067941 */ /* 0x000fea0003800000 */
.L_x_1949:
[----:B------:R-:W2:Y:S01]  /*25780*/  LDL.LU R20, [R1+0x38] ;  /* 0x0000380001147983 */ /* 0x000ea20000300800 */
[----:B------:R-:W-:Y:S01]  /*25790*/  ULDC.64 UR4, c[0x0][0x2d8] ;  /* 0x0000b60000047ab9 */ /* 0x000fe20000000a00 */
[----:B------:R-:W3:Y:S02]  /*257a0*/  LDC R7, c[0x0][0x448] ;  /* 0x00011200ff077b82 */ /* 0x000ee40000000800 */
[----:B------:R-:W4:Y:S04]  /*257b0*/  LDL.LU R21, [R1+0x24] ;  /* 0x0000240001157983 */ /* 0x000f280000300800 */
[----:B0-----:R-:W5:Y:S01]  /*257c0*/  LDL.LU.64 R2, [R1+0x28] ;  /* 0x0000280001027983 */ /* 0x001f620000300a00 */
[----:B------:R-:W-:Y:S01]  /*257d0*/  IMAD R0, R32, UR4, RZ ;  /* 0x0000000420007c24 */ /* 0x000fe2000f8e02ff */
[----:B------:R-:W-:-:S02]  /*257e0*/  LOP3.LUT R10, R37, 0x40, RZ, 0xfc, !PT ;  /* 0x00000040250a7812 */ /* 0x000fc400078efcff */
[C---:B------:R-:W-:Y:S01]  /*257f0*/  LOP3.LUT R8, R37.reuse, 0x80, RZ, 0xfc, !PT ;  /* 0x0000008025087812 */ /* 0x040fe200078efcff */
[----:B------:R-:W-:Y:S01]  /*25800*/  IMAD R0, R18, UR5, R0 ;  /* 0x0000000512007c24 */ /* 0x000fe2000f8e0200 */
[----:B------:R-:W-:Y:S02]  /*25810*/  LOP3.LUT R9, R37, 0xc0, RZ, 0xfc, !PT ;  /* 0x000000c025097812 */ /* 0x000fe400078efcff */
[----:B---3--:R-:W-:-:S13]  /*25820*/  ISETP.NE.AND P0, PT, R7, 0x1, PT ;  /* 0x000000010700780c */ /* 0x008fda0003f05270 */
[----:B------:R-:W0:Y:S08]  /*25830*/  @P0 LDC R5, c[0x0][0x44c] ;  /* 0x00011300ff050b82 */ /* 0x000e300000000800 */
[----:B------:R-:W3:Y:S01]  /*25840*/  @P0 LDC R6, c[0x0][0x450] ;  /* 0x00011400ff060b82 */ /* 0x000ee20000000800 */
[----:B-----5:R-:W-:-:S03]  /*25850*/  MOV R3, R35 ;  /* 0x0000002300037202 */ /* 0x020fc60000000f00 */
[----:B------:R-:W-:Y:S01]  /*25860*/  IMAD.WIDE.U32 R2, R18, UR4, R2 ;  /* 0x0000000412027c25 */ /* 0x000fe2000f8e0002 */
[----:B------:R-:W-:-:S03]  /*25870*/  ULDC.64 UR4, c[0x0][0x2e0] ;  /* 0x0000b80000047ab9 */ /* 0x000fc60000000a00 */
[----:B------:R-:W-:Y:S02]  /*25880*/  IMAD.IADD R3, R3, 0x1, R0 ;  /* 0x0000000103037824 */ /* 0x000fe400078e0200 */
[----:B--2---:R-:W-:Y:S02]  /*25890*/  IMAD R0, R20, UR4, RZ ;  /* 0x0000000414007c24 */ /* 0x004fe4000f8e02ff */
[----:B------:R-:W2:Y:S01]  /*258a0*/  S2R R20, SR_TID.X ;  /* 0x0000000000147919 */ /* 0x000ea20000002100 */
[----:B----4-:R-:W-:-:S04]  /*258b0*/  IMAD.WIDE.U32 R2, R21, UR4, R2 ;  /* 0x0000000415027c25 */ /* 0x010fc8000f8e0002 */
[----:B------:R-:W-:Y:S01]  /*258c0*/  IMAD R0, R21, UR5, R0 ;  /* 0x0000000515007c24 */ /* 0x000fe2000f8e0200 */
[----:B------:R-:W-:-:S03]  /*258d0*/  ULDC.64 UR4, c[0x0][0x2d0] ;  /* 0x0000b40000047ab9 */ /* 0x000fc60000000a00 */
[----:B------:R-:W-:Y:S01]  /*258e0*/  IMAD.IADD R3, R3, 0x1, R0 ;  /* 0x0000000103037824 */ /* 0x000fe200078e0200 */
[----:B--2---:R-:W-:-:S04]  /*258f0*/  LOP3.LUT R20, R20, 0x7f, RZ, 0xc0, !PT ;  /* 0x0000007f14147812 */ /* 0x004fc800078ec0ff */
[----:B------:R-:W-:Y:S02]  /*25900*/  SHF.R.U32.HI R21, RZ, 0x3, R20 ;  /* 0x00000003ff157819 */ /* 0x000fe40000011614 */
[----:B------:R-:W2:Y:S02]  /*25910*/  S2R R20, SR_TID.X ;  /* 0x0000000000147919 */ /* 0x000ea40000002100 */
[----:B--2---:R-:W-:-:S05]  /*25920*/  IMAD.SHL.U32 R20, R20, 0x10, RZ ;  /* 0x0000001014147824 */ /* 0x004fca00078e00ff */
[----:B------:R-:W-:-:S05]  /*25930*/  LOP3.LUT R20, R21, 0x70, R20, 0xf8, !PT ;  /* 0x0000007015147812 */ /* 0x000fca00078ef814 */
[----:B------:R-:W-:Y:S02]  /*25940*/  IMAD.IADD R0, R20, 0x1, R28 ;  /* 0x0000000114007824 */ /* 0x000fe400078e021c */
[----:B------:R-:W2:Y:S02]  /*25950*/  S2R R20, SR_TID.X ;  /* 0x0000000000147919 */ /* 0x000ea40000002100 */
[----:B0-----:R-:W-:Y:S01]  /*25960*/  @P0 IMAD.HI.U32 R5, R0, R5, RZ ;  /* 0x0000000500050227 */ /* 0x001fe200078e00ff */
[----:B-1----:R-:W-:-:S04]  /*25970*/  MOV R4, R0 ;  /* 0x0000000000047202 */ /* 0x002fc80000000f00 */
[----:B---3--:R-:W-:-:S05]  /*25980*/  @P0 SHF.R.U32.HI R4, RZ, R6, R5 ;  /* 0x00000006ff040219 */ /* 0x008fca0000011605 */
[----:B------:R-:W-:Y:S02]  /*25990*/  IMAD.MOV R5, RZ, RZ, -R4 ;  /* 0x000000ffff057224 */ /* 0x000fe400078e0a04 */
[----:B------:R-:W-:-:S04]  /*259a0*/  IMAD.WIDE.U32 R2, R4, UR4, R2 ;  /* 0x0000000404027c25 */ /* 0x000fc8000f8e0002 */
[----:B------:R-:W-:Y:S01]  /*259b0*/  IMAD R0, R7, R5, R0 ;  /* 0x0000000507007224 */ /* 0x000fe200078e0200 */
[----:B------:R-:W-:-:S05]  /*259c0*/  SHF.R.S32.HI R5, RZ, 0x1f, R4 ;  /* 0x0000001fff057819 */ /* 0x000fca0000011404 */
[----:B------:R-:W-:-:S04]  /*259d0*/  IMAD R5, R5, UR4, RZ ;  /* 0x0000000405057c24 */ /* 0x000fc8000f8e02ff */
[----:B------:R-:W-:Y:S01]  /*259e0*/  IMAD R5, R4, UR5, R5 ;  /* 0x0000000504057c24 */ /* 0x000fe2000f8e0205 */
[----:B------:R-:W-:Y:S01]  /*259f0*/  SHF.R.S32.HI R4, RZ, 0x1f, R0 ;  /* 0x0000001fff047819 */ /* 0x000fe20000011400 */
[----:B------:R-:W-:Y:S02]  /*25a00*/  ULDC.64 UR4, c[0x0][0x2c8] ;  /* 0x0000b20000047ab9 */ /* 0x000fe40000000a00 */
[----:B------:R-:W-:Y:S01]  /*25a10*/  IMAD.IADD R3, R3, 0x1, R5 ;  /* 0x0000000103037824 */ /* 0x000fe200078e0205 */
[----:B--2---:R-:W-:Y:S01]  /*25a20*/  LOP3.LUT R20, R20, 0x7f, RZ, 0xc0, !PT ;  /* 0x0000007f14147812 */ /* 0x004fe200078ec0ff */
[----:B------:R-:W-:Y:S02]  /*25a30*/  IMAD R4, R4, UR4, RZ ;  /* 0x0000000404047c24 */ /* 0x000fe4000f8e02ff */
[----:B------:R-:W-:-:S04]  /*25a40*/  IMAD.WIDE.U32 R2, R0, UR4, R2 ;  /* 0x0000000400027c25 */ /* 0x000fc8000f8e0002 */
[----:B------:R-:W-:Y:S01]  /*25a50*/  IMAD R0, R0, UR5, R4 ;  /* 0x0000000500007c24 */ /* 0x000fe2000f8e0204 */
[----:B------:R-:W-:Y:S02]  /*25a60*/  ULDC.64 UR4, c[0x0][0x280] ;  /* 0x0000a00000047ab9 */ /* 0x000fe40000000a00 */
[C---:B------:R-:W-:Y:S01]  /*25a70*/  LEA R4, P0, R2.reuse, UR4, 0x1 ;  /* 0x0000000402047c11 */ /* 0x040fe2000f8008ff */
[----:B------:R-:W-:Y:S01]  /*25a80*/  IMAD.IADD R0, R3, 0x1, R0 ;  /* 0x0000000103007824 */ /* 0x000fe200078e0200 */
[----:B------:R-:W-:Y:S02]  /*25a90*/  ULDC UR4, c[0x0][0x2b8] ;  /* 0x0000ae0000047ab9 */ /* 0x000fe40000000800 */
[----:B------:R-:W-:Y:S02]  /*25aa0*/  ISETP.GE.AND P4, PT, R37, UR4, PT ;  /* 0x0000000425007c0c */ /* 0x000fe4000bf86270 */
[----:B------:R-:W-:Y:S01]  /*25ab0*/  LEA.HI.X R0, R2, UR5, R0, 0x1, P0 ;  /* 0x0000000502007c11 */ /* 0x000fe200080f0c00 */
[----:B------:R-:W-:Y:S01]  /*25ac0*/  UMOV UR5, 0xffffffff ;  /* 0xffffffff00057882 */ /* 0x000fe20000000000 */
[----:B------:R-:W-:-:S02]  /*25ad0*/  ISETP.GE.AND P3, PT, R10, UR4, PT ;  /* 0x000000040a007c0c */ /* 0x000fc4000bf66270 */
[----:B------:R-:W-:Y:S02]  /*25ae0*/  ISETP.GE.AND P2, PT, R8, UR4, PT ;  /* 0x0000000408007c0c */ /* 0x000fe4000bf46270 */
[----:B------:R-:W-:Y:S02]  /*25af0*/  ISETP.GE.AND P1, PT, R9, UR4, PT ;  /* 0x0000000409007c0c */ /* 0x000fe4000bf26270 */
[----:B------:R-:W-:Y:S01]  /*25b00*/  SHF.R.U32.HI R8, RZ, 0x3, R20 ;  /* 0x00000003ff087819 */ /* 0x000fe20000011614 */
[----:B------:R-:W-:Y:S10]  /*25b10*/  BRA.DIV UR5, `(.L_x_1951) ;  /* 0x0000005205b07947 */ /* 0x000ff4000b800000 */
[----:B------:R-:W0:Y:S01]  /*25b20*/  SHFL.IDX PT, R3, R4, RZ, 0x181f ;  /* 0x00181fff04037589 */ /* 0x000e2200000e0000 */
[----:B------:R-:W-:Y:S02]  /*25b30*/  IMAD R5, R31, R7, RZ ;  /* 0x000000071f057224 */ /* 0x000fe400078e02ff */
[----:B------:R-:W-:Y:S01]  /*25b40*/  IMAD.IADD R28, R8, 0x1, R28 ;  /* 0x00000001081c7824 */ /* 0x000fe200078e021c */
[----:B------:R-:W1:Y:S03]  /*25b50*/  SHFL.IDX PT, R2, R0, RZ, 0x181f ;  /* 0x00181fff00027589 */ /* 0x000e6600000e0000 */
[C---:B------:R-:W-:Y:S01]  /*25b60*/  VIADD R6, R28.reuse, 0x10 ;  /* 0x000000101c067836 */ /* 0x040fe20000000000 */
[----:B------:R-:W-:Y:S01]  /*25b70*/  ISETP.GE.AND P0, PT, R28, R5, PT ;  /* 0x000000051c00720c */ /* 0x000fe20003f06270 */
[----:B------:R-:W-:-:S12]  /*25b80*/  SHFL.IDX PT, R14, R4, 0x7, 0x181f ;  /* 0x00f81f00040e7f89 */ /* 0x000fd800000e0000 */
[----:B0-----:R-:W-:-:S04]  /*25b90*/  @!P0 LEA R3, P5, R37, R3, 0x1 ;  /* 0x0000000325038211 */ /* 0x001fc800078a08ff */
[----:B-1----:R-:W-:-:S04]  /*25ba0*/  @!P0 IADD3.X R2, RZ, R2, RZ, P5, !PT ;  /* 0x00000002ff028210 */ /* 0x002fc80002ffe4ff */
[----:B------:R-:W-:-:S04]  /*25bb0*/  @!P0 LOP3.LUT R3, R3, R2, RZ, 0x3c, !PT ;  /* 0x0000000203038212 */ /* 0x000fc800078e3cff */
[----:B------:R-:W-:-:S04]  /*25bc0*/  @!P0 LOP3.LUT R2, R3, R2, RZ, 0x3c, !PT ;  /* 0x0000000203028212 */ /* 0x000fc800078e3cff */
[----:B------:R-:W-:-:S05]  /*25bd0*/  @!P0 LOP3.LUT R3, R3, R2, RZ, 0x3c, !PT ;  /* 0x0000000203038212 */ /* 0x000fca00078e3cff */
[----:B------:R-:W-:Y:S04]  /*25be0*/  @!P0 LDGSTS.E.BYPASS.LTC128B.128 [R36+0x10400], desc[UR60][R2.64], !P4 ;  /* 0x1040000002248fae */ /* 0x000fe8000e101d7c */
[----:B------:R-:W-:Y:S04]  /*25bf0*/  @!P0 LDGSTS.E.BYPASS.LTC128B.128 [R36+0x14400], desc[UR60][R2.64+0x80], !P3 ;  /* 0x1440008002248fae */ /* 0x000fe8000d901d7c */
[----:B------:R-:W-:Y:S04]  /*25c00*/  @!P0 LDGSTS.E.BYPASS.LTC128B.128 [R36+0x18400], desc[UR60][R2.64+0x100], !P2 ;  /* 0x1840010002248fae */ /* 0x000fe8000d101d7c */
[----:B------:R0:W-:Y:S01]  /*25c10*/  @!P0 LDGSTS.E.BYPASS.LTC128B.128 [R36+0x1c400], desc[UR60][R2.64+0x180], !P1 ;  /* 0x1c40018002248fae */ /* 0x0001e2000c901d7c */
[----:B------:R-:W-:Y:S01]  /*25c20*/  ISETP.GE.AND P0, PT, R6, R5, PT ;  /* 0x000000050600720c */ /* 0x000fe20003f06270 */
[----:B------:R-:W-:-:S02]  /*25c30*/  VIADD R6, R28, 0x20 ;  /* 0x000000201c067836 */ /* 0x000fc40000000000 */
[----:B0-----:R-:W0:Y:S04]  /*25c40*/  SHFL.IDX PT, R3, R4, 0x1, 0x181f ;  /* 0x00381f0004037f89 */ /* 0x001e2800000e0000 */
[----:B------:R-:W1:Y:S06]  /*25c50*/  SHFL.IDX PT, R2, R0, 0x1, 0x181f ;  /* 0x00381f0000027f89 */ /* 0x000e6c00000e0000 */
[----:B0-----:R-:W-:-:S05]  /*25c60*/  @!P0 LEA R3, P5, R37, R3, 0x1 ;  /* 0x0000000325038211 */ /* 0x001fca00078a08ff */
[----:B-1----:R-:W-:-:S05]  /*25c70*/  @!P0 IMAD.X R2, RZ, RZ, R2, P5 ;  /* 0x000000ffff028224 */ /* 0x002fca00028e0602 */
[----:B------:R-:W-:-:S04]  /*25c80*/  @!P0 LOP3.LUT R3, R3, R2, RZ, 0x3c, !PT ;  /* 0x0000000203038212 */ /* 0x000fc800078e3cff */
[----:B------:R-:W-:-:S04]  /*25c90*/  @!P0 LOP3.LUT R2, R3, R2, RZ, 0x3c, !PT ;  /* 0x0000000203028212 */ /* 0x000fc800078e3cff */
[----:B------:R-:W-:-:S05]  /*25ca0*/  @!P0 LOP3.LUT R3, R3, R2, RZ, 0x3c, !PT ;  /* 0x0000000203038212 */ /* 0x000fca00078e3cff */
[----:B------:R-:W-:Y:S04]  /*25cb0*/  @!P0 LDGSTS.E.BYPASS.LTC128B.128 [R36+0x10c00], desc[UR60][R2.64], !P4 ;  /* 0x10c0000002248fae */ /* 0x000fe8000e101d7c */
[----:B------:R-:W-:Y:S04]  /*25cc0*/  @!P0 LDGSTS.E.BYPASS.LTC128B.128 [R36+0x14c00], desc[UR60][R2.64+0x80], !P3 ;  /* 0x14c0008002248fae */ /* 0x000fe8000d901d7c */
[----:B------:R-:W-:Y:S04]  /*25cd0*/  @!P0 LDGSTS.E.BYPASS.LTC128B.128 [R36+0x18c00], desc[UR60][R2.64+0x100], !P2 ;  /* 0x18c0010002248fae */ /* 0x000fe8000d101d7c */
[----:B------:R0:W-:Y:S01]  /*25ce0*/  @!P0 LDGSTS.E.BYPASS.LTC128B.128 [R36+0x1cc00], desc[UR60][R2.64+0x180], !P1 ;  /* 0x1cc0018002248fae */ /* 0x0001e2000c901d7c */
[----:B------:R-:W-:-:S02]  /*25cf0*/  ISETP.GE.AND P0, PT, R6, R5, PT ;  /* 0x000000050600720c */ /* 0x000fc40003f06270 */
[----:B------:R-:W-:Y:S01]  /*25d00*/  IADD3 R6, R28, 0x30, RZ ;  /* 0x000000301c067810 */ /* 0x000fe20007ffe0ff */
        /* <DEDUP_REMOVED lines=50> */
[----:B------:R-:W-:-:S03]  /*26030*/  ISETP.GE.AND P0, PT, R6, R5, PT ;  /* 0x000000050600720c */ /* 0x000fc60003f06270 */
[----:B------:R-:W-:Y:S04]  /*26040*/  SHFL.IDX PT, R6, R0, 0x7, 0x181f ;  /* 0x00f81f0000067f89 */ /* 0x000fe800000e0000 */
[----:B0-----:R-:W0:Y:S04]  /*26050*/  SHFL.IDX PT, R3, R4, 0x6, 0x181f ;  /* 0x00d81f0004037f89 */ /* 0x001e2800000e0000 */
[----:B------:R-:W1:Y:S02]  /*26060*/  SHFL.IDX PT, R2, R0, 0x6, 0x181f ;  /* 0x00d81f0000027f89 */ /* 0x000e6400000e0000 */
[----:B0-----:R-:W-:-:S05]  /*26070*/  @!P0 LEA R3, P5, R37, R3, 0x1 ;  /* 0x0000000325038211 */ /* 0x001fca00078a08ff */
[----:B-1----:R-:W-:-:S05]  /*26080*/  @!P0 IMAD.X R2, RZ, RZ, R2, P5 ;  /* 0x000000ffff028224 */ /* 0x002fca00028e0602 */
[----:B------:R-:W-:-:S04]  /*26090*/  @!P0 LOP3.LUT R3, R3, R2, RZ, 0x3c, !PT ;  /* 0x0000000203038212 */ /* 0x000fc800078e3cff */
[----:B------:R-:W-:-:S04]  /*260a0*/  @!P0 LOP3.LUT R2, R3, R2, RZ, 0x3c, !PT ;  /* 0x0000000203028212 */ /* 0x000fc800078e3cff */
[----:B------:R-:W-:-:S05]  /*260b0*/  @!P0 LOP3.LUT R3, R3, R2, RZ, 0x3c, !PT ;  /* 0x0000000203038212 */ /* 0x000fca00078e3cff */
[----:B------:R0:W-:Y:S04]  /*260c0*/  @!P0 LDGSTS.E.BYPASS.LTC128B.128 [R36+0x13400], desc[UR60][R2.64], !P4 ;  /* 0x1340000002248fae */ /* 0x0001e8000e101d7c */
[----:B------:R0:W-:Y:S04]  /*260d0*/  @!P0 LDGSTS.E.BYPASS.LTC128B.128 [R36+0x17400], desc[UR60][R2.64+0x80], !P3 ;  /* 0x1740008002248fae */ /* 0x0001e8000d901d7c */
[----:B------:R0:W-:Y:S04]  /*260e0*/  @!P0 LDGSTS.E.BYPASS.LTC128B.128 [R36+0x1b400], desc[UR60][R2.64+0x100], !P2 ;  /* 0x1b40010002248fae */ /* 0x0001e8000d101d7c */
[----:B------:R0:W-:Y:S02]  /*260f0*/  @!P0 LDGSTS.E.BYPASS.LTC128B.128 [R36+0x1f400], desc[UR60][R2.64+0x180], !P1 ;  /* 0x1f40018002248fae */ /* 0x0001e4000c901d7c */
.L_x_2123:
[----:B------:R-:W-:Y:S01]  /*26100*/  VIADD R28, R28, 0x70 ;  /* 0x000000701c1c7836 */ /* 0x000fe20000000000 */
[----:B------:R-:W-:Y:S04]  /*26110*/  BSSY B0, `(.L_x_1952) ;  /* 0x000000c000007945 */ /* 0x000fe80003800000 */
[----:B------:R-:W-:-:S13]  /*26120*/  ISETP.GE.AND P0, PT, R28, R5, PT ;  /* 0x000000051c00720c */ /* 0x000fda0003f06270 */
[----:B------:R-:W-:Y:S05]  /*26130*/  @P0 BRA `(.L_x_1953) ;  /* 0x0000000000240947 */ /* 0x000fea0003800000 */
[----:B0-----:R-:W-:-:S05]  /*26140*/  LEA R2, P0, R37, R14, 0x1 ;  /* 0x0000000e25027211 */ /* 0x001fca00078008ff */
        /* <DEDUP_REMOVED lines=8> */
.L_x_1953:
[----:B------:R-:W-:Y:S05]  /*261d0*/  BSYNC B0 ;  /* 0x0000000000007941 */ /* 0x000fea0003800000 */
.L_x_1952:
[----:B------:R-:W-:Y:S01]  /*261e0*/  NOP ;  /* 0x0000000000007918 */ /* 0x000fe20000000000 */
[----:B------:R-:W-:-:S13]  /*261f0*/  PLOP3.LUT P0, PT, PT, PT, PT, 0x80, 0x0 ;  /* 0x000000000000781c */ /* 0x000fda0003f0f070 */
.L_x_1954:
[----:B------:R-:W-:Y:S02]  /*26200*/  PLOP3.LUT P1, PT, P1, P0, PT, 0xa2, 0x0 ;  /* 0x000000000000781c */ /* 0x000fe40000f21472 */
[----:B------:R-:W-:-:S08]  /*26210*/  @P0 R2UR P1, UR4, R23 ;  /* 0x00000000170402ca */ /* 0x000fd00000020000 */
[----:B------:R-:W-:-:S05]  /*26220*/  @P0 PLOP3.LUT P0, PT, P1, PT, PT, 0x80, 0x0 ;  /* 0x000000000000081c */ /* 0x000fca0000f0f070 */
[----:B------:R-:W-:Y:S01]  /*26230*/  @!P1 SYNCS.ARRIVE.TRANS64.RED.A0T1 RZ, [UR4+0x30800], RZ ;  /* 0x030800ffffff99a7 */ /* 0x000fe20008200404 */
[----:B------:R-:W-:Y:S07]  /*26240*/  @!P1 ARRIVES.LDGSTSBAR.64.TRANSCNT [UR4+0x30800] ;  /* 0x03080000ff0099b0 */ /* 0x000fee0008000a84 */
[----:B------:R-:W-:Y:S05]  /*26250*/  @P0 BRA.U.ANY `(.L_x_1954) ;  /* 0xfffffffd00e80947 */ /* 0x000fea000393ffff */
[----:B01----:R-:W2:Y:S04]  /*26260*/  LDL.LU R3, [R1+0x34] ;  /* 0x0000340001037983 */ /* 0x003ea80000300800 */
[----:B------:R-:W3:Y:S01]  /*26270*/  LDL.LU R2, [R1+0x30] ;  /* 0x0000300001027983 */ /* 0x000ee20000300800 */
[----:B--2---:R-:W-:-:S04]  /*26280*/  IADD3 R3, R3, 0x1, RZ ;  /* 0x0000000103037810 */ /* 0x004fc80007ffe0ff */
[----:B------:R-:W-:Y:S01]  /*26290*/  LEA.HI R0, R3, R3, RZ, 0x1 ;  /* 0x0000000303007211 */ /* 0x000fe200078f08ff */
[----:B------:R0:W-:Y:S01]  /*262a0*/  STL [R1+0x34], R3 ;  /* 0x0000340301007387 */ /* 0x0001e20000100800 */
[----:B---3--:R-:W-:Y:S02]  /*262b0*/  VIADD R4, R2, 0xfffffffe ;  /* 0xfffffffe02047836 */ /* 0x008fe40000000000 */
        /* <DEDUP_REMOVED lines=8> */
.L_x_2124:
[----:B------:R-:W-:Y:S05]  /*26340*/  BSYNC B0 ;  /* 0x0000000000007941 */ /* 0x000fea0003800000 */
.L_x_1955:
[----:B------:R-:W2:Y:S01]  /*26350*/  LDL R2, [R1+0x14] ;  /* 0x0000140001027983 */ /* 0x000ea20000100800 */
[----:B------:R-:W-:Y:S01]  /*26360*/  BSSY B0, `(.L_x_1957) ;  /* 0x0000105000007945 */ /* 0x000fe20003800000 */
[----:B--2---:R-:W-:-:S13]  /*26370*/  ISETP.GE.AND P0, PT, R4, R2, PT ;  /* 0x000000020400720c */ /* 0x004fda0003f06270 */
[----:B------:R-:W-:Y:S05]  /*26380*/  @!P0 BRA `(.L_x_1958) ;  /* 0x0000001000088947 */ /* 0x000fea0003800000 */
[C---:B------:R-:W-:Y:S01]  /*26390*/  LOP3.LUT R5, R37.reuse, 0x40, RZ, 0xfc, !PT ;  /* 0x0000004025057812 */ /* 0x040fe200078efcff */
[----:B------:R-:W-:Y:S01]  /*263a0*/  ULDC UR4, c[0x0][0x2f4] ;  /* 0x0000bd0000047ab9 */ /* 0x000fe20000000800 */
[C---:B------:R-:W-:Y:S01]  /*263b0*/  LOP3.LUT R3, R37.reuse, 0x80, RZ, 0xfc, !PT ;  /* 0x0000008025037812 */ /* 0x040fe200078efcff */
[----:B------:R-:W-:Y:S01]  /*263c0*/  IMAD.MOV.U32 R6, RZ, RZ, R25 ;  /* 0x000000ffff067224 */ /* 0x000fe200078e0019 */
[C---:B------:R-:W-:Y:S01]  /*263d0*/  LOP3.LUT R2, R37.reuse, 0xc0, RZ, 0xfc, !PT ;  /* 0x000000c025027812 */ /* 0x040fe200078efcff */
[----:B------:R-:W-:Y:S01]  /*263e0*/  IMAD.MOV.U32 R10, RZ, RZ, R29 ;  /* 0x000000ffff0a7224 */ /* 0x000fe200078e001d */
[----:B------:R-:W-:Y:S02]  /*263f0*/  MOV R31, R26 ;  /* 0x0000001a001f7202 */ /* 0x000fe40000000f00 */
[----:B------:R-:W-:Y:S02]  /*26400*/  ISETP.GE.AND P4, PT, R37, UR4, PT ;  /* 0x0000000425007c0c */ /* 0x000fe4000bf86270 */
[----:B------:R-:W-:-:S02]  /*26410*/  ISETP.GE.AND P3, PT, R5, UR4, PT ;  /* 0x0000000405007c0c */ /* 0x000fc4000bf66270 */
[----:B------:R-:W-:Y:S02]  /*26420*/  ISETP.GE.AND P2, PT, R3, UR4, PT ;  /* 0x0000000403007c0c */ /* 0x000fe4000bf46270 */
[----:B------:R-:W-:-:S13]  /*26430*/  ISETP.GE.AND P1, PT, R2, UR4, PT ;  /* 0x0000000402007c0c */ /* 0x000fda000bf26270 */
.L_x_1971:
[----:B------:R-:W2:Y:S01]  /*26440*/  LDL R3, [R1+0x10] ;  /* 0x0000100001037983 */ /* 0x000ea20000100800 */
[----:B------:R-:W1:Y:S03]  /*26450*/  LDC R5, c[0x0][0x430] ;  /* 0x00010c00ff057b82 */ /* 0x000e660000000800 */
[----:B------:R-:W3:Y:S04]  /*26460*/  LDL R12, [R1+0x18] ;  /* 0x00001800010c7983 */ /* 0x000ee80000100800 */
[----:B------:R-:W4:Y:S01]  /*26470*/  LDL R11, [R1+0x44] ;  /* 0x00004400010b7983 */ /* 0x000f220000100800 */
[----:B0-----:R-:W0:Y:S01]  /*26480*/  S2R R0, SR_TID.X ;  /* 0x0000000000007919 */ /* 0x001e220000002100 */
[----:B------:R-:W0:Y:S01]  /*26490*/  S2R R8, SR_TID.X ;  /* 0x0000000000087919 */ /* 0x000e220000002100 */
[----:B-1----:R-:W-:-:S13]  /*264a0*/  ISETP.NE.AND P0, PT, R5, 0x1, PT ;  /* 0x000000010500780c */ /* 0x002fda0003f05270 */
[----:B------:R-:W1:Y:S01]  /*264b0*/  @P0 LDC R2, c[0x0][0x434] ;  /* 0x00010d00ff020b82 */ /* 0x000e620000000800 */
[----:B0-----:R-:W-:Y:S01]  /*264c0*/  LOP3.LUT R0, R0, 0x7f, RZ, 0xc0, !PT ;  /* 0x0000007f00007812 */ /* 0x001fe200078ec0ff */
[----:B------:R-:W-:-:S03]  /*264d0*/  IMAD.SHL.U32 R8, R8, 0x10, RZ ;  /* 0x0000001008087824 */ /* 0x000fc600078e00ff */
[----:B------:R-:W-:-:S04]  /*264e0*/  SHF.R.U32.HI R0, RZ, 0x3, R0 ;  /* 0x00000003ff007819 */ /* 0x000fc80000011600 */
[----:B------:R-:W-:Y:S02]  /*264f0*/  LOP3.LUT R8, R0, 0x70, R8, 0xf8, !PT ;  /* 0x0000007000087812 */ /* 0x000fe400078ef808 */
[----:B------:R-:W0:Y:S02]  /*26500*/  @P0 LDC R0, c[0x0][0x438] ;  /* 0x00010e00ff000b82 */ /* 0x000e240000000800 */
[----:B------:R-:W-:Y:S01]  /*26510*/  ISETP.GT.U32.AND P5, PT, R8, 0x3f, PT ;  /* 0x0000003f0800780c */ /* 0x000fe20003fa4070 */
[----:B------:R-:W-:Y:S01]  /*26520*/  VIADD R25, R6, 0x1 ;  /* 0x0000000106197836 */ /* 0x000fe20000000000 */
[----:B------:R-:W-:Y:S05]  /*26530*/  YIELD ;  /* 0x0000000000007946 */ /* 0x000fea0003800000 */
[----:B------:R-:W-:-:S02]  /*26540*/  IMAD.MOV.U32 R26, RZ, RZ, R4 ;  /* 0x000000ffff1a7224 */ /* 0x000fc400078e0004 */
[----:B--2---:R-:W-:-:S04]  /*26550*/  IMAD R3, R4, 0x40, R3 ;  /* 0x0000004004037824 */ /* 0x004fc800078e0203 */
[----:B------:R-:W-:Y:S02]  /*26560*/  IMAD.IADD R3, R8, 0x1, R3 ;  /* 0x0000000108037824 */ /* 0x000fe400078e0203 */
[----:B------:R-:W3:Y:S02]  /*26570*/  @!P5 LDC.64 R8, c[0x0][0x428] ;  /* 0x00010a00ff08db82 */ /* 0x000ee40000000a00 */
[----:B-1----:R-:W-:-:S04]  /*26580*/  @P0 IMAD.HI.U32 R7, R3, R2, RZ ;  /* 0x0000000203070227 */ /* 0x002fc800078e00ff */
[----:B------:R-:W-:Y:S01]  /*26590*/  IMAD.MOV.U32 R2, RZ, RZ, R3 ;  /* 0x000000ffff027224 */ /* 0x000fe200078e0003 */
[----:B0-----:R-:W-:-:S04]  /*265a0*/  @P0 SHF.R.U32.HI R2, RZ, R0, R7 ;  /* 0x00000000ff020219 */ /* 0x001fc80000011607 */
[----:B------:R-:W-:-:S05]  /*265b0*/  IADD3 R0, -R2, RZ, RZ ;  /* 0x000000ff02007210 */ /* 0x000fca0007ffe1ff */
[----:B------:R-:W-:Y:S01]  /*265c0*/  IMAD R5, R5, R0, R3 ;  /* 0x0000000005057224 */ /* 0x000fe200078e0203 */
[--C-:B------:R-:W-:Y:S01]  /*265d0*/  @!P5 SHF.R.S32.HI R3, RZ, 0x1f, R2.reuse ;  /* 0x0000001fff03d819 */ /* 0x100fe20000011402 */
[-C--:B---3--:R-:W-:Y:S02]  /*265e0*/  @!P5 IMAD R0, R12, R8.reuse, RZ ;  /* 0x000000080c00d224 */ /* 0x088fe400078e02ff */
[----:B------:R-:W-:-:S04]  /*265f0*/  @!P5 IMAD.WIDE.U32 R2, R33, R8, R2 ;  /* 0x000000082102d225 */ /* 0x000fc800078e0002 */
[----:B------:R-:W-:Y:S02]  /*26600*/  @!P5 IMAD R0, R33, R9, R0 ;  /* 0x000000092100d224 */ /* 0x000fe400078e0200 */
[----:B------:R-:W0:Y:S02]  /*26610*/  @!P5 LDC.64 R8, c[0x0][0x418] ;  /* 0x00010600ff08db82 */ /* 0x000e240000000a00 */
[----:B------:R-:W-:Y:S01]  /*26620*/  @!P5 IMAD.IADD R0, R0, 0x1, R3 ;  /* 0x000000010000d824 */ /* 0x000fe200078e0203 */
[----:B0-----:R-:W-:-:S04]  /*26630*/  @!P5 LEA R8, P0, R2, R8, 0x2 ;  /* 0x000000080208d211 */ /* 0x001fc800078010ff */
[----:B------:R-:W-:Y:S01]  /*26640*/  @!P5 LEA.HI.X R9, R2, R9, R0, 0x2, P0 ;  /* 0x000000090209d211 */ /* 0x000fe200000f1400 */
[----:B------:R-:W-:-:S06]  /*26650*/  IMAD.MOV.U32 R0, RZ, RZ, RZ ;  /* 0x000000ffff007224 */ /* 0x000fcc00078e00ff */
[----:B------:R0:W5:Y:S01]  /*26660*/  @!P5 LDG.E R0, desc[UR60][R8.64] ;  /* 0x0000003c0800d981 */ /* 0x000162000c1e1900 */
[----:B----4-:R-:W-:Y:S02]  /*26670*/  ISETP.NE.AND P5, PT, R11, 0x3, PT ;  /* 0x000000030b00780c */ /* 0x010fe40003fa5270 */
[----:B------:R-:W-:-:S04]  /*26680*/  ISETP.NE.AND P0, PT, R25, 0x2, PT ;  /* 0x000000021900780c */ /* 0x000fc80003f05270 */
[----:B------:R-:W-:Y:S02]  /*26690*/  SEL R29, RZ, 0x1, P0 ;  /* 0x00000001ff1d7807 */ /* 0x000fe40000000000 */
[----:B------:R-:W-:Y:S02]  /*266a0*/  SEL R25, R25, RZ, P0 ;  /* 0x000000ff19197207 */ /* 0x000fe40000000000 */
[----:B------:R-:W-:-:S03]  /*266b0*/  LOP3.LUT R29, R10, R29, RZ, 0x3c, !PT ;  /* 0x0000001d0a1d7212 */ /* 0x000fc600078e3cff */
[----:B0-----:R-:W-:Y:S05]  /*266c0*/  @!P5 BRA `(.L_x_1959) ;  /* 0x000000000004d947 */ /* 0x001fea0003800000 */
[----:B------:R-:W-:Y:S01]  /*266d0*/  BPT.TRAP 0x1 ;  /* 0x000000040000795c */ /* 0x000fe20000300000 */
.L_x_1959:
[----:B------:R-:W-:Y:S01]  /*266e0*/  LEA R7, R25, R23, 0x3 ;  /* 0x0000001719077211 */ /* 0x000fe200078e18ff */
[----:B------:R-:W-:Y:S01]  /*266f0*/  BSSY B1, `(.L_x_1960) ;  /* 0x0000004000017945 */ /* 0x000fe20003800000 */
[----:B------:R-:W-:-:S04]  /*26700*/  SHF.L.U32 R2, R29, 0x1f, RZ ;  /* 0x0000001f1d027819 */ /* 0x000fc800000006ff */
[----:B------:R-:W0:Y:S02]  /*26710*/  SYNCS.PHASECHK.TRANS64.TRYWAIT P0, [R7+URZ+0x30840], R2 ;  /* 0x03084002070075a7 */ /* 0x000e24000800017f */
[----:B0-----:R-:W-:Y:S05]  /*26720*/  @!P0 BRA `(.L_x_1961) ;  /* 0x0000005000b48947 */ /* 0x001fea0003800000 */
.L_x_2125:
[----:B------:R-:W-:Y:S05]  /*26730*/  BSYNC B1 ;  /* 0x0000000000017941 */ /* 0x000fea0003800000 */
.L_x_1960:
        /* <DEDUP_REMOVED lines=61> */
.L_x_2135:
[----:B------:R-:W-:Y:S02]  /*26b10*/  LOP3.LUT R22, R22, 0xffffdfff, RZ, 0xc0, !PT ;  /* 0xffffdfff16167812 */ /* 0x000fe400078ec0ff */
[----:B--2---:R-:W-:Y:S02]  /*26b20*/  IADD3 R2, P0, R2, R4, RZ ;  /* 0x0000000402027210 */ /* 0x004fe40007f1e0ff */
[----:B------:R-:W-:Y:S02]  /*26b30*/  @P1 LOP3.LUT R22, R22, 0x2000, RZ, 0xfc, !PT ;  /* 0x0000200016161812 */ /* 0x000fe400078efcff */
[----:B------:R-:W-:Y:S02]  /*26b40*/  IADD3.X R3, RZ, R35, RZ, P0, !PT ;  /* 0x00000023ff037210 */ /* 0x000fe400007fe4ff */
[C---:B------:R-:W-:Y:S02]  /*26b50*/  LOP3.LUT P1, RZ, R22.reuse, 0x10, RZ, 0xc0, !PT ;  /* 0x0000001016ff7812 */ /* 0x040fe4000782c0ff */
[----:B------:R-:W-:-:S02]  /*26b60*/  LOP3.LUT P0, RZ, R22, 0x8, RZ, 0xc0, !PT ;  /* 0x0000000816ff7812 */ /* 0x000fc4000780c0ff */
        /* <DEDUP_REMOVED lines=11> */
.L_x_1963:
[----:B------:R-:W-:Y:S02]  /*26c20*/  PLOP3.LUT P5, PT, P5, P0, PT, 0xa2, 0x0 ;  /* 0x000000000000781c */ /* 0x000fe40002fa1472 */
[----:B------:R-:W-:-:S08]  /*26c30*/  @P0 R2UR P5, UR4, R7 ;  /* 0x00000000070402ca */ /* 0x000fd000000a0000 */
[----:B------:R-:W-:-:S05]  /*26c40*/  @P0 PLOP3.LUT P0, PT, P5, PT, PT, 0x80, 0x0 ;  /* 0x000000000000081c */ /* 0x000fca0002f0f070 */
[----:B------:R-:W-:Y:S01]  /*26c50*/  @!P5 SYNCS.ARRIVE.TRANS64.RED.A0T1 RZ, [UR4+0x30830], RZ ;  /* 0x030830ffffffd9a7 */ /* 0x000fe20008200404 */
[----:B------:R-:W-:Y:S07]  /*26c60*/  @!P5 ARRIVES.LDGSTSBAR.64.TRANSCNT [UR4+0x30830] ;  /* 0x03083000ff00d9b0 */ /* 0x000fee0008000a84 */
[----:B------:R-:W-:Y:S05]  /*26c70*/  @P0 BRA.U.ANY `(.L_x_1963) ;  /* 0xfffffffd00e80947 */ /* 0x000fea000393ffff */
[----:B------:R-:W-:Y:S01]  /*26c80*/  NOP ;  /* 0x0000000000007918 */ /* 0x000fe20000000000 */
[----:B-1----:R-:W2:Y:S02]  /*26c90*/  LDL R2, [R1+0x44] ;  /* 0x0000440001027983 */ /* 0x002ea40000100800 */
[----:B--2---:R-:W-:-:S13]  /*26ca0*/  ISETP.NE.AND P6, PT, R2, 0x3, PT ;  /* 0x000000030200780c */ /* 0x004fda0003fc5270 */
[----:B------:R-:W-:Y:S05]  /*26cb0*/  @!P6 BRA `(.L_x_1964) ;  /* 0x000000000004e947 */ /* 0x000fea0003800000 */
[----:B------:R-:W-:Y:S01]  /*26cc0*/  BPT.TRAP 0x1 ;  /* 0x000000040000795c */ /* 0x000fe20000300000 */
.L_x_1964:
[----:B------:R1:W-:Y:S01]  /*26cd0*/  SYNCS.ARRIVE.TRANS64.A1T0 RZ, [R7+URZ+0x30830], RZ ;  /* 0x030830ff07ff79a7 */ /* 0x0003e2000810003f */
[----:B------:R-:W-:Y:S05]  /*26ce0*/  @!P6 BRA `(.L_x_1965) ;  /* 0x000000000004e947 */ /* 0x000fea0003800000 */
[----:B------:R-:W-:Y:S01]  /*26cf0*/  BPT.TRAP 0x1 ;  /* 0x000000040000795c */ /* 0x000fe20000300000 */
.L_x_1965:
[----:B------:R-:W-:Y:S01]  /*26d00*/  SHF.L.U32 R2, R10, 0x1f, RZ ;  /* 0x0000001f0a027819 */ /* 0x000fe200000006ff */
[----:B-1----:R-:W-:Y:S01]  /*26d10*/  IMAD R7, R6, 0x8, R23 ;  /* 0x0000000806077824 */ /* 0x002fe200078e0217 */
[----:B------:R-:W-:Y:S03]  /*26d20*/  BSSY B1, `(.L_x_1966) ;  /* 0x0000003000017945 */ /* 0x000fe60003800000 */
[----:B------:R-:W1:Y:S02]  /*26d30*/  SYNCS.PHASECHK.TRANS64.TRYWAIT P0, [R7+URZ+0x30860], R2 ;  /* 0x03086002070075a7 */ /* 0x000e64000800017f */
[----:B-1----:R-:W-:Y:S05]  /*26d40*/  @!P0 BRA `(.L_x_1967) ;  /* 0x0000005000b48947 */ /* 0x002fea0003800000 */
.L_x_2136:
[----:B------:R-:W-:Y:S05]  /*26d50*/  BSYNC B1 ;  /* 0x0000000000017941 */ /* 0x000fea0003800000 */
.L_x_1966:
        /* <DEDUP_REMOVED lines=10> */
[----:B------:R-:W-:-:S03]  /*26e00*/  LEA R6, R6, R23, 0x1 ;  /* 0x0000001706067211 */ /* 0x000fc600078e08ff */
        /* <DEDUP_REMOVED lines=38> */
.L_x_2146:
[----:B-1----:R-:W-:Y:S01]  /*27070*/  IADD3 R2, P0, R2, R4, RZ ;  /* 0x0000000402027210 */ /* 0x002fe20007f1e0ff */
        /* <DEDUP_REMOVED lines=22> */
[----:B------:R-:W-:-:S03]  /*271e0*/  NOP ;  /* 0x0000000000007918 */ /* 0x000fc60000000000 */
[----:B------:R-:W-:Y:S01]  /*271f0*/  IADD3 R3, R3, R5, RZ ;  /* 0x0000000503037210 */ /* 0x000fe20007ffe0ff */
[----:B------:R-:W-:-:S04]  /*27200*/  IMAD R5, R32, UR4, RZ ;  /* 0x0000000420057c24 */ /* 0x000fc8000f8e02ff */
[C---:B------:R-:W-:Y:S02]  /*27210*/  IMAD R5, R18.reuse, UR5, R5 ;  /* 0x0000000512057c24 */ /* 0x040fe4000f8e0205 */
[----:B------:R-:W-:Y:S01]  /*27220*/  IMAD.WIDE.U32 R2, R18, UR4, R2 ;  /* 0x0000000412027c25 */ /* 0x000fe2000f8e0002 */
[----:B------:R-:W-:-:S03]  /*27230*/  ULDC.64 UR4, c[0x0][0x318] ;  /* 0x0000c60000047ab9 */ /* 0x000fc60000000a00 */
[----:B------:R-:W-:Y:S01]  /*27240*/  IMAD.IADD R3, R5, 0x1, R3 ;  /* 0x0000000105037824 */ /* 0x000fe200078e0203 */
[----:B0-----:R-:W-:-:S04]  /*27250*/  LEA R17, P0, R2, UR4, 0x1 ;  /* 0x0000000402117c11 */ /* 0x001fc8000f8008ff */
[----:B------:R-:W-:Y:S02]  /*27260*/  LEA.HI.X R24, R2, UR5, R3, 0x1, P0 ;  /* 0x0000000502187c11 */ /* 0x000fe400080f0c03 */
[----:B------:R-:W-:-:S13]  /*27270*/  PLOP3.LUT P0, PT, PT, PT, PT, 0x80, 0x0 ;  /* 0x000000000000781c */ /* 0x000fda0003f0f070 */
.L_x_1969:
        /* <DEDUP_REMOVED lines=11> */
.L_x_1970:
[----:B------:R-:W2:Y:S01]  /*27330*/  LDL R0, [R1+0x14] ;  /* 0x0000140001007983 */ /* 0x000ea20000100800 */
[----:B------:R1:W-:Y:S01]  /*27340*/  SYNCS.ARRIVE.TRANS64.A1T0 RZ, [R7+URZ+0x30850], RZ ;  /* 0x030850ff07ff79a7 */ /* 0x0003e2000810003f */
[C---:B------:R-:W-:Y:S01]  /*27350*/  VIADD R4, R26.reuse, 0xffffffff ;  /* 0xffffffff1a047836 */ /* 0x040fe20000000000 */
[----:B------:R-:W-:Y:S01]  /*27360*/  MOV R31, R26 ;  /* 0x0000001a001f7202 */ /* 0x000fe20000000f00 */
[----:B------:R-:W-:Y:S02]  /*27370*/  IMAD.MOV.U32 R6, RZ, RZ, R25 ;  /* 0x000000ffff067224 */ /* 0x000fe400078e0019 */
[----:B------:R-:W-:Y:S01]  /*27380*/  IMAD.MOV.U32 R10, RZ, RZ, R29 ;  /* 0x000000ffff0a7224 */ /* 0x000fe200078e001d */
[----:B--2---:R-:W-:-:S13]  /*27390*/  ISETP.GT.AND P0, PT, R26, R0, PT ;  /* 0x000000001a00720c */ /* 0x004fda0003f04270 */
[----:B-1----:R-:W-:Y:S05]  /*273a0*/  @P0 BRA `(.L_x_1971) ;  /* 0xfffffff000240947 */ /* 0x002fea000383ffff */
.L_x_1958:
[----:B------:R-:W-:Y:S05]  /*273b0*/  BSYNC B0 ;  /* 0x0000000000007941 */ /* 0x000fea0003800000 */
.L_x_1957:
        /* <DEDUP_REMOVED lines=8> */
[----:B------:R-:W0:Y:S02]  /*27440*/  FLO.U32 R0, UR4 ;  /* 0x0000000400007d00 */ /* 0x000e2400080e0000 */
[----:B0-----:R-:W-:-:S06]  /*27450*/  ISETP.EQ.U32.AND P0, PT, R0, R5, PT ;  /* 0x000000050000720c */ /* 0x001fcc0003f02070 */
[----:B------:R-:W1:Y:S07]  /*27460*/  POPC R5, UR4 ;  /* 0x0000000400057d09 */ /* 0x000e6e0008000000 */
[----:B-1----:R-:W2:Y:S01]  /*27470*/  @P0 ATOMG.E.ADD.STRONG.GPU PT, R3, desc[UR60][R2.64], R5 ;  /* 0x00000005020309a8 */ /* 0x002ea200081ee1fc */
[----:B------:R-:W0:Y:S02]  /*27480*/  S2R R4, SR_LTMASK ;  /* 0x0000000000047919 */ /* 0x000e240000003900 */
[----:B0-----:R-:W-:-:S04]  /*27490*/  LOP3.LUT R4, R4, UR4, RZ, 0xc0, !PT ;  /* 0x0000000404047c12 */ /* 0x001fc8000f8ec0ff */
[----:B------:R-:W0:Y:S01]  /*274a0*/  POPC R7, R4 ;  /* 0x0000000400077309 */ /* 0x000e220000000000 */
[----:B--2---:R-:W0:Y:S02]  /*274b0*/  SHFL.IDX PT, R0, R3, R0, 0x1f ;  /* 0x00001f0003007589 */ /* 0x004e2400000e0000 */
[----:B0-----:R-:W-:-:S07]  /*274c0*/  IADD3 R16, R0, UR38, R7 ;  /* 0x0000002600107c10 */ /* 0x001fce000fffe007 */
.L_x_1973:
[----:B------:R-:W-:Y:S05]  /*274d0*/  BSYNC B0 ;  /* 0x0000000000007941 */ /* 0x000fea0003800000 */
.L_x_1972:
[----:B------:R-:W2:Y:S02]  /*274e0*/  LDL R0, [R1+0x44] ;  /* 0x0000440001007983 */ /* 0x000ea40000100800 */
[----:B--2---:R-:W-:-:S13]  /*274f0*/  ISETP.NE.AND P0, PT, R0, 0x3, PT ;  /* 0x000000030000780c */ /* 0x004fda0003f05270 */
[----:B------:R-:W-:Y:S05]  /*27500*/  @!P0 BRA `(.L_x_1974) ;  /* 0x0000000000048947 */ /* 0x000fea0003800000 */
[----:B------:R-:W-:Y:S01]  /*27510*/  BPT.TRAP 0x1 ;  /* 0x000000040000795c */ /* 0x000fe20000300000 */
.L_x_1974:
[----:B------:R-:W2:Y:S01]  /*27520*/  LDL.LU R0, [R1+0xc] ;  /* 0x00000c0001007983 */ /* 0x000ea20000300800 */
[----:B------:R-:W-:Y:S01]  /*27530*/  IMAD R4, R25, 0x8, R23 ;  /* 0x0000000819047824 */ /* 0x000fe200078e0217 */
[----:B------:R-:W-:Y:S01]  /*27540*/  SHF.L.U32 R3, R29, 0x1f, RZ ;  /* 0x0000001f1d037819 */ /* 0x000fe200000006ff */
[----:B------:R-:W-:Y:S03]  /*27550*/  BSSY B0, `(.L_x_1975) ;  /* 0x0000004000007945 */ /* 0x000fe60003800000 */
[----:B------:R-:W0:Y:S01]  /*27560*/  SYNCS.PHASECHK.TRANS64.TRYWAIT P0, [R4+URZ+0x30860], R3 ;  /* 0x03086003040075a7 */ /* 0x000e22000800017f */
[----:B--2---:R-:W-:Y:S01]  /*27570*/  IMAD R5, R26, -0x40, R0 ;  /* 0xffffffc01a057824 */ /* 0x004fe200078e0200 */
[----:B0-----:R-:W-:Y:S06]  /*27580*/  @!P0 BRA `(.L_x_1976) ;  /* 0x0000005000348947 */ /* 0x001fec0003800000 */
.L_x_2147:
[----:B------:R-:W-:Y:S05]  /*27590*/  BSYNC B0 ;  /* 0x0000000000007941 */ /* 0x000fea0003800000 */
.L_x_1975:
[----:B------:R-:W1:Y:S01]  /*275a0*/  S2R R0, SR_TID.X ;  /* 0x0000000000007919 */ /* 0x000e620000002100 */
[----:B------:R-:W-:Y:S01]  /*275b0*/  UMOV UR4, 0xffffffff ;  /* 0xffffffff00047882 */ /* 0x000fe20000000000 */
[----:B-1----:R-:W-:-:S04]  /*275c0*/  LOP3.LUT R0, R0, 0x7f, RZ, 0xc0, !PT ;  /* 0x0000007f00007812 */ /* 0x002fc800078ec0ff */
[----:B------:R-:W-:-:S05]  /*275d0*/  SHF.R.U32.HI R0, RZ, 0x3, R0 ;  /* 0x00000003ff007819 */ /* 0x000fca0000011600 */
[----:B------:R-:W-:Y:S02]  /*275e0*/  IMAD.IADD R5, R5, 0x1, -R0 ;  /* 0x0000000105057824 */ /* 0x000fe400078e0a00 */
[----:B------:R-:W-:Y:S01]  /*275f0*/  IMAD R0, R25, 0x4000, R34 ;  /* 0x0000400019007824 */ /* 0x000fe200078e0222 */
[----:B------:R-:W-:Y:S06]  /*27600*/  BRA.DIV UR4, `(.L_x_1977) ;  /* 0x0000005204287947 */ /* 0x000fec000b800000 */
[----:B------:R-:W1:Y:S01]  /*27610*/  SHFL.IDX PT, R14, R17, RZ, 0x181f ;  /* 0x00181fff110e7589 */ /* 0x000e6200000e0000 */
[----:B------:R-:W-:Y:S01]  /*27620*/  ULDC UR4, c[0x0][0x2f4] ;  /* 0x0000bd0000047ab9 */ /* 0x000fe20000000800 */
[C---:B------:R-:W-:Y:S01]  /*27630*/  IMAD.SHL.U32 R8, R37.reuse, 0x2, RZ ;  /* 0x0000000225087824 */ /* 0x040fe200078e00ff */
[C---:B------:R-:W-:Y:S01]  /*27640*/  ISETP.GE.AND P3, PT, R37.reuse, UR4, PT ;  /* 0x0000000425007c0c */ /* 0x040fe2000bf66270 */
[----:B0-----:R-:W0:Y:S01]  /*27650*/  SHFL.IDX PT, R3, R24, RZ, 0x181f ;  /* 0x00181fff18037589 */ /* 0x001e2200000e0000 */
[----:B------:R-:W-:Y:S02]  /*27660*/  LOP3.LUT R2, R37, 0x40, RZ, 0xfc, !PT ;  /* 0x0000004025027812 */ /* 0x000fe400078efcff */
        /* <DEDUP_REMOVED lines=21> */
[C---:B------:R-:W-:Y:S01]  /*277c0*/  ISETP.LT.OR P4, PT, R5.reuse, 0x11, P3 ;  /* 0x000000110500780c */ /* 0x040fe20001f81670 */
[----:B--2---:R-:W0:Y:S04]  /*277d0*/  SHFL.IDX PT, R6, R24, 0x2, 0x181f ;  /* 0x00581f0018067f89 */ /* 0x004e2800000e0000 */
        /* <DEDUP_REMOVED lines=19> */
.L_x_2157:
        /* <DEDUP_REMOVED lines=15> */
.L_x_1978:
[----:B------:R-:W-:Y:S02]  /*27a00*/  PLOP3.LUT P1, PT, P1, P0, PT, 0xa2, 0x0 ;  /* 0x000000000000781c */ /* 0x000fe40000f21472 */
[----:B------:R-:W-:-:S08]  /*27a10*/  @P0 R2UR P1, UR4, R4 ;  /* 0x00000000040402ca */ /* 0x000fd00000020000 */
[----:B------:R-:W-:-:S05]  /*27a20*/  @P0 PLOP3.LUT P0, PT, P1, PT, PT, 0x80, 0x0 ;  /* 0x000000000000081c */ /* 0x000fca0000f0f070 */
[----:B------:R-:W-:Y:S01]  /*27a30*/  @!P1 SYNCS.ARRIVE.TRANS64.RED.A0T1 RZ, [UR4+0x30850], RZ ;  /* 0x030850ffffff99a7 */ /* 0x000fe20008200404 */
[----:B------:R-:W-:Y:S07]  /*27a40*/  @!P1 ARRIVES.LDGSTSBAR.64.TRANSCNT [UR4+0x30850] ;  /* 0x03085000ff0099b0 */ /* 0x000fee0008000a84 */
[----:B------:R-:W-:Y:S05]  /*27a50*/  @P0 BRA.U.ANY `(.L_x_1978) ;  /* 0xfffffffd00e80947 */ /* 0x000fea000393ffff */
[----:B------:R-:W-:Y:S01]  /*27a60*/  NOP ;  /* 0x0000000000007918 */ /* 0x000fe20000000000 */
[----:B0-----:R-:W2:Y:S02]  /*27a70*/  LDL R0, [R1+0x44] ;  /* 0x0000440001007983 */ /* 0x001ea40000100800 */
[----:B--2---:R-:W-:-:S13]  /*27a80*/  ISETP.NE.AND P2, PT, R0, 0x3, PT ;  /* 0x000000030000780c */ /* 0x004fda0003f45270 */
[----:B------:R-:W-:Y:S05]  /*27a90*/  @!P2 BRA `(.L_x_1979) ;  /* 0x000000000004a947 */ /* 0x000fea0003800000 */
[----:B------:R-:W-:Y:S01]  /*27aa0*/  BPT.TRAP 0x1 ;  /* 0x000000040000795c */ /* 0x000fe20000300000 */
.L_x_1979:
[----:B------:R2:W-:Y:S01]  /*27ab0*/  SYNCS.ARRIVE.TRANS64.A1T0 RZ, [R4+URZ+0x30850], RZ ;  /* 0x030850ff04ff79a7 */ /* 0x0005e2000810003f */
[----:B------:R-:W-:-:S04]  /*27ac0*/  IADD3 R25, R25, 0x1, RZ ;  /* 0x0000000119197810 */ /* 0x000fc80007ffe0ff */
[----:B------:R-:W-:-:S04]  /*27ad0*/  ISETP.NE.AND P0, PT, R25, 0x2, PT ;  /* 0x000000021900780c */ /* 0x000fc80003f05270 */
[----:B------:R-:W-:Y:S02]  /*27ae0*/  SEL R0, RZ, 0x1, P0 ;  /* 0x00000001ff007807 */ /* 0x000fe40000000000 */
[----:B------:R-:W-:Y:S02]  /*27af0*/  SEL R25, R25, RZ, P0 ;  /* 0x000000ff19197207 */ /* 0x000fe40000000000 */
[----:B--2---:R-:W-:-:S07]  /*27b00*/  LOP3.LUT R29, R29, R0, RZ, 0x3c, !PT ;  /* 0x000000001d1d7212 */ /* 0x004fce00078e3cff */
.L_x_1936:
[----:B------:R-:W-:Y:S05]  /*27b10*/  BSYNC B7 ;  /* 0x0000000000077941 */ /* 0x000fea0003800000 */
.L_x_1934:
[----:B------:R-:W-:-:S13]  /*27b20*/  LOP3.LUT P0, RZ, R22, 0x40, RZ, 0xc0, !PT ;  /* 0x0000004016ff7812 */ /* 0x000fda000780c0ff */
[----:B------:R-:W-:Y:S05]  /*27b30*/  @!P0 BRA `(.L_x_1980) ;  /* 0x0000000000248947 */ /* 0x000fea0003800000 */
[----:B------:R-:W-:Y:S05]  /*27b40*/  WARPSYNC.ALL ;  /* 0x0000000000007948 */ /* 0x000fea0003800000 */
[----:B------:R-:W2:Y:S08]  /*27b50*/  S2UR UR5, SR_CgaCtaId ;  /* 0x00000000000579c3 */ /* 0x000eb00000008800 */
[----:B------:R-:W-:Y:S06]  /*27b60*/  BAR.SYNC.DEFER_BLOCKING 0x5, 0x180 ;  /* 0x0146000000007b1d */ /* 0x000fec0000010000 */
[----:B------:R-:W-:-:S02]  /*27b70*/  UMOV UR4, 0x400 ;  /* 0x0000040000047882 */ /* 0x000fc40000000000 */
[----:B--2---:R-:W-:-:S06]  /*27b80*/  ULEA UR4, UR5, UR4, 0x18 ;  /* 0x0000000405047291 */ /* 0x004fcc000f8ec03f */
[----:B0-----:R-:W-:-:S05]  /*27b90*/  IMAD.U32 R23, RZ, RZ, UR4 ;  /* 0x00000004ff177e24 */ /* 0x001fca000f8e00ff */
[----:B------:R2:W3:Y:S01]  /*27ba0*/  LDS.128 R16, [R23+0x308d0] ;  /* 0x0308d00017107984 */ /* 0x0004e20000000c00 */
[----:B------:R-:W-:Y:S06]  /*27bb0*/  BAR.ARV 0x4, 0x180 ;  /* 0x0106000000007b1d */ /* 0x000fec0000002000 */
[----:B------:R-:W-:Y:S05]  /*27bc0*/  BRA `(.L_x_1981) ;  /* 0x0000000800cc7947 */ /* 0x000fea0003800000 */
.L_x_1980:
[----:B------:R-:W2:Y:S01]  /*27bd0*/  S2R R8, SR_TID.X ;  /* 0x0000000000087919 */ /* 0x000ea20000002100 */
[----:B------:R-:W-:Y:S01]  /*27be0*/  UMOV UR4, 0xffffffff ;  /* 0xffffffff00047882 */ /* 0x000fe20000000000 */
[----:B--2---:R-:W-:-:S04]  /*27bf0*/  LOP3.LUT R8, R8, 0x1f, RZ, 0xc0, !PT ;  /* 0x0000001f08087812 */ /* 0x004fc800078ec0ff */
[----:B------:R-:W-:Y:S01]  /*27c00*/  ISETP.NE.AND P0, PT, R8, 0x1f, PT ;  /* 0x0000001f0800780c */ /* 0x000fe20003f05270 */
[----:B------:R-:W-:-:S12]  /*27c10*/  BRA.DIV UR4, `(.L_x_1982) ;  /* 0x00000052044c7947 */ /* 0x000fd8000b800000 */
[----:B------:R-:W-:Y:S01]  /*27c20*/  IMAD.IADD R5, R19, 0x1, R8 ;  /* 0x0000000113057824 */ /* 0x000fe200078e0208 */
[----:B------:R-:W-:-:S04]  /*27c30*/  ULDC UR4, c[0x0][0xc3c] ;  /* 0x00030f0000047ab9 */ /* 0x000fc80000000800 */
[----:B------:R-:W-:-:S13]  /*27c40*/  ISETP.GE.OR P1, PT, R5, UR4, !P0 ;  /* 0x0000000405007c0c */ /* 0x000fda000c726670 */
[----:B------:R-:W2:Y:S02]  /*27c50*/  @!P1 LDC.64 R2, c[0x0][0xc80] ;  /* 0x00032000ff029b82 */ /* 0x000ea40000000a00 */
[----:B--2---:R-:W-:-:S06]  /*27c60*/  @!P1 IMAD.WIDE R2, R5, 0x4, R2 ;  /* 0x0000000405029825 */ /* 0x004fcc00078e0202 */
[----:B------:R-:W2:Y:S01]  /*27c70*/  @!P1 LDG.E R2, desc[UR60][R2.64] ;  /* 0x0000003c02029981 */ /* 0x000ea2000c1e1900 */
[----:B------:R-:W-:Y:S01]  /*27c80*/  IMAD.MOV.U32 R17, RZ, RZ, RZ ;  /* 0x000000ffff117224 */ /* 0x000fe200078e00ff */
[C---:B------:R-:W-:Y:S02]  /*27c90*/  ISETP.GE.U32.AND P2, PT, R8.reuse, 0x2, PT ;  /* 0x000000020800780c */ /* 0x040fe40003f46070 */
[C---:B------:R-:W-:Y:S01]  /*27ca0*/  ISETP.GE.U32.AND P3, PT, R8.reuse, 0x4, PT ;  /* 0x000000040800780c */ /* 0x040fe20003f66070 */
[----:B------:R-:W-:Y:S01]  /*27cb0*/  SHFL.IDX PT, R0, R16, RZ, 0x1f ;  /* 0x00001fff10007589 */ /* 0x000fe200000e0000 */
[C---:B------:R-:W-:Y:S02]  /*27cc0*/  ISETP.GE.U32.AND P4, PT, R8.reuse, 0x8, PT ;  /* 0x000000080800780c */ /* 0x040fe40003f86070 */
[C---:B------:R-:W-:Y:S01]  /*27cd0*/  ISETP.GE.U32.AND P5, PT, R8.reuse, 0x10, PT ;  /* 0x000000100800780c */ /* 0x040fe20003fa6070 */
[----:B--2---:R-:W-:Y:S01]  /*27ce0*/  @!P1 IMAD.MOV.U32 R17, RZ, RZ, R2 ;  /* 0x000000ffff119224 */ /* 0x004fe200078e0002 */
[----:B------:R-:W-:-:S04]  /*27cf0*/  ISETP.NE.AND P1, PT, R8, RZ, PT ;  /* 0x000000ff0800720c */ /* 0x000fc80003f25270 */
[----:B------:R-:W2:Y:S02]  /*27d00*/  SHFL.UP PT, R14, R17, 0x1, RZ ;  /* 0x04200000110e7989 */ /* 0x000ea400000e00ff */
[----:B--2---:R-:W-:-:S04]  /*27d10*/  SEL R4, R14, RZ, P1 ;  /* 0x000000ff0e047207 */ /* 0x004fc80000800000 */
[----:B------:R-:W-:-:S05]  /*27d20*/  IADD3 R4, R17, R4, RZ ;  /* 0x0000000411047210 */ /* 0x000fca0007ffe0ff */
[----:B------:R-:W2:Y:S02]  /*27d30*/  SHFL.UP PT, R14, R4, 0x2, RZ ;  /* 0x04400000040e7989 */ /* 0x000ea400000e00ff */
[----:B--2---:R-:W-:-:S05]  /*27d40*/  SEL R5, R14, RZ, P2 ;  /* 0x000000ff0e057207 */ /* 0x004fca0001000000 */
[----:B0-----:R-:W-:Y:S02]  /*27d50*/  IMAD.IADD R6, R4, 0x1, R5 ;  /* 0x0000000104067824 */ /* 0x001fe400078e0205 */
[----:B------:R-:W-:Y:S04]  /*27d60*/  SHFL.IDX PT, R5, R16, 0x1, 0x1f ;  /* 0x00201f0010057f89 */ /* 0x000fe800000e0000 */
        /* <DEDUP_REMOVED lines=9> */
[----:B------:R0:W2:Y:S02]  /*27e00*/  SHFL.IDX PT, R14, R2, 0x1f, 0x1f ;  /* 0x03e01f00020e7f89 */ /* 0x0000a400000e0000 */
.L_x_2167:
[----:B------:R-:W-:Y:S02]  /*27e10*/  ULDC UR4, c[0x0][0xc38] ;  /* 0x00030e0000047ab9 */ /* 0x000fe40000000800 */
[----:B------:R-:W-:-:S05]  /*27e20*/  MOV R4, UR4 ;  /* 0x0000000400047c02 */ /* 0x000fca0008000f00 */
[----:B--2---:R-:W-:-:S04]  /*27e30*/  IMAD R14, R14, R4, RZ ;  /* 0x000000040e0e7224 */ /* 0x004fc800078e02ff */
[----:B------:R-:W-:-:S05]  /*27e40*/  IMAD.IADD R5, R5, 0x1, R14 ;  /* 0x0000000105057824 */ /* 0x000fca00078e020e */
[----:B------:R-:W-:-:S13]  /*27e50*/  ISETP.GT.AND P6, PT, R5, R0, PT ;  /* 0x000000000500720c */ /* 0x000fda0003fc4270 */
[----:B------:R-:W-:Y:S05]  /*27e60*/  @P6 BRA `(.L_x_1983) ;  /* 0x00000000009c6947 */ /* 0x000fea0003800000 */
.L_x_1988:
[----:B0-----:R-:W0:Y:S01]  /*27e70*/  LDC R2, c[0x0][0xc3c] ;  /* 0x00030f00ff027b82 */ /* 0x001e220000000800 */
[----:B------:R-:W-:-:S05]  /*27e80*/  VIADD R19, R19, 0x1f ;  /* 0x0000001f13137836 */ /* 0x000fca0000000000 */
[----:B0-----:R-:W-:-:S13]  /*27e90*/  ISETP.GE.AND P6, PT, R19, R2, PT ;  /* 0x000000021300720c */ /* 0x001fda0003fc6270 */
[----:B------:R-:W-:Y:S05]  /*27ea0*/  @P6 BRA `(.L_x_1984) ;  /* 0x0000000400d06947 */ /* 0x000fea0003800000 */
[----:B------:R-:W0:Y:S01]  /*27eb0*/  S2R R3, SR_TID.X ;  /* 0x0000000000037919 */ /* 0x000e220000002100 */
[----:B------:R-:W-:Y:S01]  /*27ec0*/  BSSY B0, `(.L_x_1985) ;  /* 0x0000009000007945 */ /* 0x000fe20003800000 */
[----:B------:R-:W-:Y:S01]  /*27ed0*/  IMAD.MOV.U32 R17, RZ, RZ, RZ ;  /* 0x000000ffff117224 */ /* 0x000fe200078e00ff */
[----:B0-----:R-:W-:-:S05]  /*27ee0*/  LOP3.LUT R3, R3, 0x1f, RZ, 0xc0, !PT ;  /* 0x0000001f03037812 */ /* 0x001fca00078ec0ff */
[----:B------:R-:W-:-:S05]  /*27ef0*/  IMAD.IADD R7, R19, 0x1, R3 ;  /* 0x0000000113077824 */ /* 0x000fca00078e0203 */
[----:B------:R-:W-:-:S13]  /*27f00*/  ISETP.GE.OR P6, PT, R7, R2, !P0 ;  /* 0x000000020700720c */ /* 0x000fda00047c6670 */
[----:B------:R-:W-:Y:S05]  /*27f10*/  @P6 BRA `(.L_x_1986) ;  /* 0x00000000000c6947 */ /* 0x000fea0003800000 */
[----:B------:R-:W0:Y:S02]  /*27f20*/  LDC.64 R2, c[0x0][0xc80] ;  /* 0x00032000ff027b82 */ /* 0x000e240000000a00 */
[----:B0-----:R-:W-:-:S05]  /*27f30*/  IMAD.WIDE R2, R7, 0x4, R2 ;  /* 0x0000000407027825 */ /* 0x001fca00078e0202 */
[----:B------:R0:W5:Y:S02]  /*27f40*/  LDG.E R17, desc[UR60][R2.64] ;  /* 0x0000003c02117981 */ /* 0x000164000c1e1900 */
.L_x_1986:
[----:B------:R-:W-:Y:S05]  /*27f50*/  BSYNC B0 ;  /* 0x0000000000007941 */ /* 0x000fea0003800000 */
.L_x_1985:
[----:B------:R-:W-:-:S03]  /*27f60*/  UMOV UR4, 0xffffffff ;  /* 0xffffffff00047882 */ /* 0x000fc60000000000 */
[----:B------:R-:W-:Y:S05]  /*27f70*/  BRA.DIV UR4, `(.L_x_1987) ;  /* 0x0000005204987947 */ /* 0x000fea000b800000 */
[----:B-----5:R-:W2:Y:S02]  /*27f80*/  SHFL.UP PT, R14, R17, 0x1, RZ ;  /* 0x04200000110e7989 */ /* 0x020ea400000e00ff */
[----:B--2---:R-:W-:-:S04]  /*27f90*/  SEL R14, R14, RZ, P1 ;  /* 0x000000ff0e0e7207 */ /* 0x004fc80000800000 */
[----:B------:R-:W-:-:S05]  /*27fa0*/  IADD3 R13, R17, R14, RZ ;  /* 0x0000000e110d7210 */ /* 0x000fca0007ffe0ff */
        /* <DEDUP_REMOVED lines=13> */
.L_x_2175:
[----:B------:R-:W-:Y:S02]  /*28080*/  ULDC UR4, c[0x0][0xc38] ;  /* 0x00030e0000047ab9 */ /* 0x000fe40000000800 */
[----:B------:R-:W-:-:S05]  /*28090*/  MOV R4, UR4 ;  /* 0x0000000400047c02 */ /* 0x000fca0008000f00 */
[----:B--2---:R-:W-:-:S04]  /*280a0*/  IMAD R14, R14, R4, RZ ;  /* 0x000000040e0e7224 */ /* 0x004fc800078e02ff */
[----:B------:R-:W-:-:S05]  /*280b0*/  IMAD.IADD R5, R14, 0x1, R5 ;  /* 0x000000010e057824 */ /* 0x000fca00078e0205 */
[----:B------:R-:W-:-:S13]  /*280c0*/  ISETP.GT.AND P6, PT, R5, R0, PT ;  /* 0x000000000500720c */ /* 0x000fda0003fc4270 */
[----:B------:R-:W-:Y:S05]  /*280d0*/  @!P6 BRA `(.L_x_1988) ;  /* 0xfffffffc0064e947 */ /* 0x000fea000383ffff */
.L_x_1983:
        /* <DEDUP_REMOVED lines=8> */
.L_x_2179:
[----:B------:R-:W-:Y:S01]  /*28160*/  ISETP.NE.AND P0, PT, R3, RZ, PT ;  /* 0x000000ff0300720c */ /* 0x000fe20003f05270 */
[----:B------:R-:W-:-:S12]  /*28170*/  IMAD.MOV.U32 R14, RZ, RZ, RZ ;  /* 0x000000ffff0e7224 */ /* 0x000fd800078e00ff */
[----:B------:R-:W-:Y:S05]  /*28180*/  @!P0 BRA `(.L_x_1990) ;  /* 0x0000000000108947 */ /* 0x000fea0003800000 */
[----:B------:R-:W-:Y:S01]  /*28190*/  UMOV UR4, 0xffffffff ;  /* 0xffffffff00047882 */ /* 0x000fe20000000000 */
[----:B------:R-:W-:Y:S02]  /*281a0*/  VIADD R12, R6, 0xffffffff ;  /* 0xffffffff060c7836 */ /* 0x000fe40000000000 */
[----:B------:R-:W-:Y:S05]  /*281b0*/  BRA.DIV UR4, `(.L_x_1991) ;  /* 0x00000056040c7947 */ /* 0x000fea000b800000 */
[----:B------:R4:W0:Y:S02]  /*281c0*/  SHFL.IDX PT, R14, R2, R12, 0x1f ;  /* 0x00001f0c020e7589 */ /* 0x00082400000e0000 */
.L_x_1990:
[----:B0---4-:R-:W0:Y:S01]  /*281d0*/  LDC.64 R2, c[0x0][0xc90] ;  /* 0x00032400ff027b82 */ /* 0x011e220000000a00 */
[----:B------:R-:W-:-:S05]  /*281e0*/  IADD3 R19, R6, R19, RZ ;  /* 0x0000001306137210 */ /* 0x000fca0007ffe0ff */
[----:B0-----:R-:W-:-:S05]  /*281f0*/  IMAD.WIDE R2, R19, 0x4, R2 ;  /* 0x0000000413027825 */ /* 0x001fca00078e0202 */
[----:B------:R0:W2:Y:S01]  /*28200*/  LDG.E R7, desc[UR60][R2.64] ;  /* 0x0000003c02077981 */ /* 0x0000a2000c1e1900 */
[----:B------:R-:W-:Y:S02]  /*28210*/  IMAD R16, R14, R4, R5 ;  /* 0x000000040e107224 */ /* 0x000fe400078e0205 */
[----:B0-----:R-:W-:Y:S02]  /*28220*/  IMAD.MOV.U32 R2, RZ, RZ, RZ ;  /* 0x000000ffff027224 */ /* 0x001fe400078e00ff */
        /* <DEDUP_REMOVED lines=25> */
[----:B------:R-:W-:Y:S02]  /*283c0*/  IMAD R0, R7, R2, RZ ;  /* 0x0000000207007224 */ /* 0x000fe400078e02ff */
[----:B------:R-:W-:-:S03]  /*283d0*/  IMAD.MOV R2, RZ, RZ, -R2 ;  /* 0x000000ffff027224 */ /* 0x000fc600078e0a02 */
[----:B------:R-:W-:Y:S01]  /*283e0*/  IADD3 R3, -R0, RZ, RZ ;  /* 0x000000ff00037210 */ /* 0x000fe20007ffe1ff */
[----:B------:R-:W-:-:S03]  /*283f0*/  IMAD R5, R6, R2, R5 ;  /* 0x0000000206057224 */ /* 0x000fc600078e0205 */
[----:B------:R-:W-:-:S04]  /*28400*/  VIADDMNMX R4, R3, R4, R7, PT ;  /* 0x0000000403047246 */ /* 0x000fc80003800107 */
[-C--:B------:R-:W-:Y:S02]  /*28410*/  IABS R7, R4.reuse ;  /* 0x0000000400077213 */ /* 0x080fe40000000000 */
[----:B------:R-:W-:Y:S02]  /*28420*/  IABS R6, R4 ;  /* 0x0000000400067213 */ /* 0x000fe40000000000 */
[----:B------:R-:W0:Y:S02]  /*28430*/  I2F.RP R8, R7 ;  /* 0x0000000700087306 */ /* 0x000e240000209400 */
[----:B------:R-:W-:-:S06]  /*28440*/  IADD3 R6, RZ, -R6, RZ ;  /* 0x80000006ff067210 */ /* 0x000fcc0007ffe0ff */
        /* <DEDUP_REMOVED lines=8> */
[C---:B------:R-:W-:Y:S02]  /*284d0*/  LOP3.LUT R3, R5.reuse, R4, RZ, 0x3c, !PT ;  /* 0x0000000405037212 */ /* 0x040fe400078e3cff */
[----:B------:R-:W-:Y:S01]  /*284e0*/  IADD3 R5, R5, R0, RZ ;  /* 0x0000000005057210 */ /* 0x000fe20007ffe0ff */
        /* <DEDUP_REMOVED lines=16> */
.L_x_1984:
[----:B------:R-:W-:Y:S01]  /*285f0*/  UMOV UR4, URZ ;  /* 0x0000003f00047c82 */ /* 0x000fe20008000000 */
[----:B------:R-:W-:Y:S01]  /*28600*/  UMOV UR5, URZ ;  /* 0x0000003f00057c82 */ /* 0x000fe20008000000 */
[----:B------:R-:W-:Y:S01]  /*28610*/  ULDC UR6, c[0x0][0xc3c] ;  /* 0x00030f0000067ab9 */ /* 0x000fe20000000800 */
[----:B------:R-:W-:Y:S01]  /*28620*/  IMAD.MOV.U32 R16, RZ, RZ, R0 ;  /* 0x000000ffff107224 */ /* 0x000fe200078e0000 */
[----:B------:R-:W-:Y:S01]  /*28630*/  MOV R18, UR5 ;  /* 0x0000000500127c02 */ /* 0x000fe20008000f00 */
[----:B------:R-:W-:Y:S02]  /*28640*/  IMAD.U32 R17, RZ, RZ, UR4 ;  /* 0x00000004ff117e24 */ /* 0x000fe4000f8e00ff */
[----:B------:R-:W-:-:S07]  /*28650*/  IMAD.U32 R19, RZ, RZ, UR6 ;  /* 0x00000006ff137e24 */ /* 0x000fce000f8e00ff */
.L_x_1992:
[----:B------:R-:W0:Y:S01]  /*28660*/  S2R R0, SR_TID.X ;  /* 0x0000000000007919 */ /* 0x000e220000002100 */
[----:B------:R-:W-:Y:S05]  /*28670*/  WARPSYNC.ALL ;  /* 0x0000000000007948 */ /* 0x000fea0003800000 */
[----:B------:R-:W-:Y:S01]  /*28680*/  BAR.SYNC.DEFER_BLOCKING 0x4, 0x180 ;  /* 0x0106000000007b1d */ /* 0x000fe20000010000 */
[----:B0-----:R-:W-:-:S04]  /*28690*/  LOP3.LUT R0, R0, 0x1f, RZ, 0xc0, !PT ;  /* 0x0000001f00007812 */ /* 0x001fc800078ec0ff */
[----:B------:R-:W-:-:S13]  /*286a0*/  ISETP.NE.AND P0, PT, R0, RZ, PT ;  /* 0x000000ff0000720c */ /* 0x000fda0003f05270 */
[----:B------:R-:W0:Y:S01]  /*286b0*/  @!P0 S2R R3, SR_CgaCtaId ;  /* 0x0000000000038919 */ /* 0x000e220000008800 */
[----:B------:R-:W-:-:S04]  /*286c0*/  @!P0 MOV R0, 0x400 ;  /* 0x0000040000008802 */ /* 0x000fc80000000f00 */
[----:B0-----:R-:W-:-:S05]  /*286d0*/  @!P0 LEA R23, R3, R0, 0x18 ;  /* 0x0000000003178211 */ /* 0x001fca00078ec0ff */
[----:B------:R0:W-:Y:S01]  /*286e0*/  @!P0 STS.128 [R23+0x308d0], R16 ;  /* 0x0308d01017008388 */ /* 0x0001e20000000c00 */
[----:B------:R-:W-:Y:S06]  /*286f0*/  BAR.ARV 0x5, 0x180 ;  /* 0x0146000000007b1d */ /* 0x000fec0000002000 */
.L_x_1981:
[----:B------:R-:W-:Y:S02]  /*28700*/  ULDC UR4, c[0x0][0xc3c] ;  /* 0x00030f0000047ab9 */ /* 0x000fe40000000800 */
[----:B---3--:R-:W-:-:S13]  /*28710*/  ISETP.GE.AND P0, PT, R19, UR4, PT ;  /* 0x0000000413007c0c */ /* 0x008fda000bf06270 */
[----:B------:R-:W-:Y:S05]  /*28720*/  @!P0 BRA `(.L_x_1993) ;  /* 0xffffff9400cc8947 */ /* 0x000fea000383ffff */
[----:B------:R-:W-:Y:S05]  /*28730*/  BSYNC B8 ;  /* 0x0000000000087941 */ /* 0x000fea0003800000 */
.L_x_1870:
[----:B------:R-:W3:Y:S01]  /*28740*/  LDL.LU R0, [R1+0x34] ;  /* 0x0000340001007983 */ /* 0x000ee20000300800 */
[----:B------:R-:W-:Y:S01]  /*28750*/  BSSY B0, `(.L_x_1994) ;  /* 0x000000b000007945 */ /* 0x000fe20003800000 */
[----:B------:R-:W4:Y:S01]  /*28760*/  S2R R5, SR_CgaCtaId ;  /* 0x0000000000057919 */ /* 0x000f220000008800 */
[----:B---3--:R-:W-:-:S05]  /*28770*/  VIADD R0, R0, 0x1 ;  /* 0x0000000100007836 */ /* 0x008fca0000000000 */
[----:B0-----:R-:W-:-:S04]  /*28780*/  LEA.HI R2, R0, R0, RZ, 0x1 ;  /* 0x0000000000027211 */ /* 0x001fc800078f08ff */
[----:B------:R-:W-:Y:S02]  /*28790*/  LOP3.LUT R3, R2, 0xfffffffe, RZ, 0xc0, !PT ;  /* 0xfffffffe02037812 */ /* 0x000fe400078ec0ff */
[----:B------:R-:W-:-:S03]  /*287a0*/  MOV R2, 0x400 ;  /* 0x0000040000027802 */ /* 0x000fc60000000f00 */
[----:B------:R-:W-:Y:S01]  /*287b0*/  IMAD.IADD R0, R0, 0x1, -R3 ;  /* 0x0000000100007824 */ /* 0x000fe200078e0a03 */
[----:B----4-:R-:W-:-:S04]  /*287c0*/  LEA R5, R5, R2, 0x18 ;  /* 0x0000000205057211 */ /* 0x010fc800078ec0ff */
[----:B------:R-:W-:-:S04]  /*287d0*/  SHF.L.U32 R0, R0, 0x1f, RZ ;  /* 0x0000001f00007819 */ /* 0x000fc800000006ff */
[----:B------:R-:W0:Y:S02]  /*287e0*/  SYNCS.PHASECHK.TRANS64.TRYWAIT P0, [R5+URZ+0x30820], R0 ;  /* 0x03082000050075a7 */ /* 0x000e24000800017f */
[----:B0-----:R-:W-:Y:S05]  /*287f0*/  @!P0 BRA `(.L_x_1995) ;  /* 0x0000004c00a08947 */ /* 0x001fea0003800000 */
.L_x_2182:
[----:B------:R-:W-:Y:S05]  /*28800*/  BSYNC B0 ;  /* 0x0000000000007941 */ /* 0x000fea0003800000 */
.L_x_1994:
[----:B------:R-:W-:-:S03]  /*28810*/  UMOV UR4, 0xffffffff ;  /* 0xffffffff00047882 */ /* 0x000fc60000000000 */
[----:B------:R-:W-:Y:S05]  /*28820*/  BRA.DIV UR4, `(.L_x_1996) ;  /* 0x0000004e04a87947 */ /* 0x000fea000b800000 */
[----:B0-----:R-:W0:Y:S02]  /*28830*/  S2R R0, SR_TID.X ;  /* 0x0000000000007919 */ /* 0x001e240000002100 */
[----:B0-----:R-:W-:-:S04]  /*28840*/  SHF.R.U32.HI R0, RZ, 0x5, R0 ;  /* 0x00000005ff007819 */ /* 0x001fc80000011600 */
[----:B------:R-:W-:-:S05]  /*28850*/  LOP3.LUT R0, R0, 0x3, RZ, 0xc0, !PT ;  /* 0x0000000300007812 */ /* 0x000fca00078ec0ff */
[----:B------:R0:W3:Y:S02]  /*28860*/  SHFL.IDX PT, R14, R0, RZ, 0x1f ;  /* 0x00001fff000e7589 */ /* 0x0000e400000e0000 */
.L_x_2185:
[----:B---3--:R-:W-:-:S13]  /*28870*/  ISETP.NE.AND P0, PT, R14, RZ, PT ;  /* 0x000000ff0e00720c */ /* 0x008fda0003f05270 */
[----:B------:R-:W-:Y:S05]  /*28880*/  @P0 BRA `(.L_x_1557) ;  /* 0x0000000000880947 */ /* 0x000fea0003800000 */
[----:B------:R-:W-:-:S03]  /*28890*/  UMOV UR4, 0xffffffff ;  /* 0xffffffff00047882 */ /* 0x000fc60000000000 */
[----:B------:R-:W-:Y:S05]  /*288a0*/  BRA.DIV UR4, `(.L_x_1997) ;  /* 0x0000004e04bc7947 */ /* 0x000fea000b800000 */
[----:B------:R-:W-:-:S13]  /*288b0*/  ELECT P6, URZ, PT ;  /* 0x00000000003f782f */ /* 0x000fda00038c0000 */
.L_x_2188:
[----:B------:R-:W-:Y:S05]  /*288c0*/  @!P6 BRA `(.L_x_1557) ;  /* 0x000000000078e947 */ /* 0x000fea0003800000 */
[----:B0-----:R-:W3:Y:S02]  /*288d0*/  LDL.LU R0, [R1+0x20] ;  /* 0x0000200001007983 */ /* 0x001ee40000300800 */
[----:B---3--:R-:W-:-:S04]  /*288e0*/  LOP3.LUT R0, R0, 0x2, RZ, 0xfc, !PT ;  /* 0x0000000200007812 */ /* 0x008fc800078efcff */
[----:B------:R-:W-:-:S13]  /*288f0*/  ISETP.NE.AND P0, PT, R0, 0x3, PT ;  /* 0x000000030000780c */ /* 0x000fda0003f05270 */
[----:B------:R-:W-:Y:S05]  /*28900*/  @!P0 BRA `(.L_x_1998) ;  /* 0x0000000000048947 */ /* 0x000fea0003800000 */
[----:B------:R-:W-:Y:S01]  /*28910*/  BPT.TRAP 0x1 ;  /* 0x000000040000795c */ /* 0x000fe20000300000 */
.L_x_1998:
[----:B------:R-:W-:Y:S01]  /*28920*/  IMAD R3, R25, 0x8, R5 ;  /* 0x0000000819037824 */ /* 0x000fe200078e0205 */
[----:B------:R-:W-:Y:S02]  /*28930*/  SHF.L.U32 R2, R29, 0x1f, RZ ;  /* 0x0000001f1d027819 */ /* 0x000fe400000006ff */
[----:B------:R-:W-:Y:S02]  /*28940*/  IADD3 R25, R25, 0x1, RZ ;  /* 0x0000000119197810 */ /* 0x000fe40007ffe0ff */
[----:B------:R-:W0:Y:S02]  /*28950*/  SYNCS.PHASECHK.TRANS64.TRYWAIT P1, [R3+URZ+0x30840], R2 ;  /* 0x03084002030075a7 */ /* 0x000e24000802017f */
[----:B------:R-:W-:-:S04]  /*28960*/  ISETP.NE.AND P2, PT, R25, 0x2, PT ;  /* 0x000000021900780c */ /* 0x000fc80003f45270 */
[----:B------:R-:W-:Y:S01]  /*28970*/  SEL R0, RZ, 0x1, P2 ;  /* 0x00000001ff007807 */ /* 0x000fe20001000000 */
[----:B0-----:R-:W-:Y:S08]  /*28980*/  @!P1 BRA `(.L_x_1999) ;  /* 0x0000004c00a49947 */ /* 0x001ff00003800000 */
.L_x_2189:
[----:B------:R-:W-:Y:S02]  /*28990*/  SEL R25, R25, RZ, P2 ;  /* 0x000000ff19197207 */ /* 0x000fe40001000000 */
[----:B------:R-:W-:Y:S01]  /*289a0*/  LOP3.LUT R0, R29, R0, RZ, 0x3c, !PT ;  /* 0x000000001d007212 */ /* 0x000fe200078e3cff */
[----:B------:R-:W-:Y:S06]  /*289b0*/  @!P0 BRA `(.L_x_2000) ;  /* 0x0000000000048947 */ /* 0x000fec0003800000 */
[----:B------:R-:W-:Y:S01]  /*289c0*/  BPT.TRAP 0x1 ;  /* 0x000000040000795c */ /* 0x000fe20000300000 */
.L_x_2000:
[----:B------:R-:W-:Y:S01]  /*289d0*/  IMAD R25, R25, 0x8, R5 ;  /* 0x0000000819197824 */ /* 0x000fe200078e0205 */
[----:B------:R-:W-:-:S04]  /*289e0*/  SHF.L.U32 R0, R0, 0x1f, RZ ;  /* 0x0000001f00007819 */ /* 0x000fc800000006ff */
[----:B------:R-:W3:Y:S02]  /*289f0*/  SYNCS.PHASECHK.TRANS64.TRYWAIT P1, [R25+URZ+0x30840], R0 ;  /* 0x03084000190075a7 */ /* 0x000ee4000802017f */
[----:B---3--:R-:W-:Y:S05]  /*28a00*/  @!P1 BRA `(.L_x_2001) ;  /* 0x0000004c00989947 */ /* 0x008fea0003800000 */
.L_x_2190:
[----:B------:R-:W-:Y:S05]  /*28a10*/  @!P0 BRA `(.L_x_2002) ;  /* 0x0000000000048947 */ /* 0x000fea0003800000 */
[----:B------:R-:W-:Y:S01]  /*28a20*/  BPT.TRAP 0x1 ;  /* 0x000000040000795c */ /* 0x000fe20000300000 */
.L_x_2002:
[----:B------:R-:W4:Y:S02]  /*28a30*/  SYNCS.PHASECHK.TRANS64.TRYWAIT P1, [R3+URZ+0x30860], R2 ;  /* 0x03086002030075a7 */ /* 0x000f24000802017f */
[----:B----4-:R-:W-:Y:S05]  /*28a40*/  @!P1 BRA `(.L_x_2003) ;  /* 0x0000004c009c9947 */ /* 0x010fea0003800000 */
.L_x_2191:
[----:B------:R-:W-:Y:S05]  /*28a50*/  @!P0 BRA `(.L_x_2004) ;  /* 0x0000000000048947 */ /* 0x000fea0003800000 */
[----:B------:R-:W-:Y:S01]  /*28a60*/  BPT.TRAP 0x1 ;  /* 0x000000040000795c */ /* 0x000fe20000300000 */
.L_x_2004:
[----:B------:R0:W0:Y:S02]  /*28a70*/  SYNCS.PHASECHK.TRANS64.TRYWAIT P0, [R25+URZ+0x30860], R0 ;  /* 0x03086000190075a7 */ /* 0x000024000800017f */
[----:B0-----:R-:W-:Y:S05]  /*28a80*/  @!P0 NANOSLEEP.SYNCS 0x989680 ;  /* 0x009896800000895d */ /* 0x001fea0003900000 */
[----:B------:R-:W0:Y:S02]  /*28a90*/  @!P0 SYNCS.PHASECHK.TRANS64 P0, [R25+URZ+0x30860], R0 ;  /* 0x03086000190085a7 */ /* 0x000e24000800007f */
[----:B0-----:R-:W-:Y:S05]  /*28aa0*/  @!P0 BRA `(.L_x_2004) ;  /* 0xfffffffc00f08947 */ /* 0x001fea000383ffff */
.L_x_1557:
[----:B------:R-:W-:Y:S05]  /*28ab0*/  BSYNC B9 ;  /* 0x0000000000097941 */ /* 0x000fea0003800000 */
.L_x_1554:
[----:B------:R-:W-:Y:S05]  /*28ac0*/  EXIT ;  /* 0x000000000000794d */ /* 0x000fea0003800000 */
.L_x_1583:
[----:B0-----:R0:W1:Y:S02]  /*28ad0*/  SYNCS.PHASECHK.TRANS64.TRYWAIT P6, [R89+URZ+0x30890], R103 ;  /* 0x03089067590075a7 */ /* 0x00106400080c017f */
[----:B-1----:R-:W-:Y:S05]  /*28ae0*/  @!P6 NANOSLEEP.SYNCS 0x989680 ;  /* 0x009896800000e95d */ /* 0x002fea0003900000 */
[----:B------:R-:W1:Y:S02]  /*28af0*/  @!P6 SYNCS.PHASECHK.TRANS64 P6, [R89+URZ+0x30890], R103 ;  /* 0x030890675900e5a7 */ /* 0x000e6400080c007f */
[----:B-1----:R-:W-:Y:S05]  /*28b00*/  @!P6 BRA `(.L_x_1583) ;  /* 0xfffffffc00f0e947 */ /* 0x002fea000383ffff */
[----:B------:R-:W-:Y:S05]  /*28b10*/  BRA `(.L_x_2005) ;  /* 0xfffffda800847947 */ /* 0x000fea000383ffff */
.L_x_1584:
[----:B------:R-:W-:Y:S01]  /*28b20*/  BSSY B1, `(.L_x_2006) ;  /* 0x0000008000017945 */ /* 0x000fe20003800000 */
[----:B------:R-:W-:Y:S01]  /*28b30*/  IMAD.MOV.U32 R13, RZ, RZ, R112 ;  /* 0x000000ffff0d7224 */ /* 0x000fe200078e0070 */
[----:B------:R-:W-:Y:S01]  /*28b40*/  MOV R11, 0x181f ;  /* 0x0000181f000b7802 */ /* 0x000fe20000000f00 */
[----:B------:R-:W-:Y:S02]  /*28b50*/  IMAD.MOV.U32 R12, RZ, RZ, RZ ;  /* 0x000000ffff0c7224 */ /* 0x000fe400078e00ff */
[----:B------:R-:W-:-:S07]  /*28b60*/  IMAD.MOV.U32 R15, RZ, RZ, -0x1 ;  /* 0xffffffffff0f7424 */ /* 0x000fce00078e00ff */
[----:B0-----:R-:W-:Y:S05]  /*28b70*/  WARPSYNC.COLLECTIVE R15, `(.L_x_2007) ;  /* 0x000000000f087348 */ /* 0x001fea0003c00000 */
[----:B------:R1:W2:Y:S02]  /*28b80*/  SHFL.IDX P6, R14, R13, R12, R11 ;  /* 0x0000000c0d0e7389 */ /* 0x0002a400000c000b */
[----:B012---:R-:W-:Y:S01]  /*28b90*/  ENDCOLLECTIVE ;  /* 0x000000000000791b */ /* 0x007fe20003800000 */
.L_x_2007:
[----:B------:R-:W-:Y:S05]  /*28ba0*/  BSYNC B1 ;  /* 0x0000000000017941 */ /* 0x000fea0003800000 */
.L_x_2006:
        /* <DEDUP_REMOVED lines=8> */
.L_x_2008:
[----:B------:R-:W-:Y:S01]  /*28c30*/  IMAD.MOV.U32 R106, RZ, RZ, R14 ;  /* 0x000000ffff6a7224 */ /* 0x000fe200078e000e */
[----:B------:R-:W-:Y:S06]  /*28c40*/  BRA `(.L_x_2009) ;  /* 0xfffffda8004c7947 */ /* 0x000fec000383ffff */
.L_x_1601:
[----:B------:R-:W-:Y:S01]  /*28c50*/  BSSY B1, `(.L_x_2010) ;  /* 0x0000008000017945 */ /* 0x000fe20003800000 */
[----:B0---4-:R-:W-:Y:S01]  /*28c60*/  MOV R13, R112 ;  /* 0x00000070000d7202 */ /* 0x011fe20000000f00 */
[----:B------:R-:W-:Y:S02]  /*28c70*/  IMAD.MOV.U32 R12, RZ, RZ, 0x1 ;  /* 0x00000001ff0c7424 */ /* 0x000fe400078e00ff */
[----:B------:R-:W-:Y:S02]  /*28c80*/  IMAD.MOV.U32 R11, RZ, RZ, 0x181f ;  /* 0x0000181fff0b7424 */ /* 0x000fe400078e00ff */
[----:B------:R-:W-:-:S07]  /*28c90*/  IMAD.MOV.U32 R15, RZ, RZ, -0x1 ;  /* 0xffffffffff0f7424 */ /* 0x000fce00078e00ff */
[----:B-123--:R-:W-:Y:S05]  /*28ca0*/  WARPSYNC.COLLECTIVE R15, `(.L_x_2011) ;  /* 0x000000000f087348 */ /* 0x00efea0003c00000 */
[----:B------:R0:W4:Y:S02]  /*28cb0*/  SHFL.IDX P6, R14, R13, R12, R11 ;  /* 0x0000000c0d0e7389 */ /* 0x00012400000c000b */
[----:B01234-:R-:W-:Y:S01]  /*28cc0*/  ENDCOLLECTIVE ;  /* 0x000000000000791b */ /* 0x01ffe20003800000 */
.L_x_2011:
[----:B------:R-:W-:Y:S05]  /*28cd0*/  BSYNC B1 ;  /* 0x0000000000017941 */ /* 0x000fea0003800000 */
.L_x_2010:
[----:B------:R-:W-:Y:S01]  /*28ce0*/  IMAD.MOV.U32 R13, RZ, RZ, R105 ;  /* 0x000000ffff0d7224 */ /* 0x000fe200078e0069 */
[----:B------:R-:W-:Y:S01]  /*28cf0*/  MOV R15, 0xffffffff ;  /* 0xffffffff000f7802 */ /* 0x000fe20000000f00 */
[----:B------:R-:W-:Y:S01]  /*28d00*/  IMAD.MOV.U32 R12, RZ, RZ, 0x1 ;  /* 0x00000001ff0c7424 */ /* 0x000fe200078e00ff */
[----:B------:R-:W-:Y:S01]  /*28d10*/  MOV R112, R14 ;  /* 0x0000000e00707202 */ /* 0x000fe20000000f00 */
[----:B------:R-:W-:-:S07]  /*28d20*/  IMAD.MOV.U32 R11, RZ, RZ, 0x181f ;  /* 0x0000181fff0b7424 */ /* 0x000fce00078e00ff */
[----:B------:R-:W-:Y:S05]  /*28d30*/  WARPSYNC.COLLECTIVE R15, `(.L_x_2012) ;  /* 0x000000000f087348 */ /* 0x000fea0003c00000 */
[----:B------:R0:W1:Y:S02]  /*28d40*/  SHFL.IDX P6, R14, R13, R12, R11 ;  /* 0x0000000c0d0e7389 */ /* 0x00006400000c000b */
[----:B01----:R-:W-:Y:S01]  /*28d50*/  ENDCOLLECTIVE ;  /* 0x000000000000791b */ /* 0x003fe20003800000 */
.L_x_2012:
[----:B------:R-:W-:Y:S01]  /*28d60*/  IMAD.MOV.U32 R56, RZ, RZ, R14 ;  /* 0x000000ffff387224 */ /* 0x000fe200078e000e */
[----:B------:R-:W-:Y:S06]  /*28d70*/  BRA `(.L_x_2013) ;  /* 0xfffffdb400587947 */ /* 0x000fec000383ffff */
.L_x_1623:
[----:B0-----:R0:W1:Y:S02]  /*28d80*/  SYNCS.PHASECHK.TRANS64.TRYWAIT P6, [R89+URZ+0x30890], R103 ;  /* 0x03089067590075a7 */ /* 0x00106400080c017f */
[----:B-1----:R-:W-:Y:S05]  /*28d90*/  @!P6 NANOSLEEP.SYNCS 0x989680 ;  /* 0x009896800000e95d */ /* 0x002fea0003900000 */
[----:B------:R-:W1:Y:S02]  /*28da0*/  @!P6 SYNCS.PHASECHK.TRANS64 P6, [R89+URZ+0x30890], R103 ;  /* 0x030890675900e5a7 */ /* 0x000e6400080c007f */
[----:B-1----:R-:W-:Y:S05]  /*28db0*/  @!P6 BRA `(.L_x_1623) ;  /* 0xfffffffc00f0e947 */ /* 0x002fea000383ffff */
[----:B------:R-:W-:Y:S05]  /*28dc0*/  BRA `(.L_x_2014) ;  /* 0xfffffdc800a07947 */ /* 0x000fea000383ffff */
.L_x_1624:
        /* <DEDUP_REMOVED lines=8> */
.L_x_2016:
[----:B------:R-:W-:Y:S05]  /*28e50*/  BSYNC B1 ;  /* 0x0000000000017941 */ /* 0x000fea0003800000 */
.L_x_2015:
        /* <DEDUP_REMOVED lines=8> */
.L_x_2017:
[----:B------:R-:W-:Y:S01]  /*28ee0*/  IMAD.MOV.U32 R106, RZ, RZ, R14 ;  /* 0x000000ffff6a7224 */ /* 0x000fe200078e000e */
[----:B------:R-:W-:Y:S06]  /*28ef0*/  BRA `(.L_x_2018) ;  /* 0xfffffdc8006c7947 */ /* 0x000fec000383ffff */
.L_x_1633:
[----:B------:R-:W-:Y:S01]  /*28f00*/  BSSY B1, `(.L_x_2019) ;  /* 0x0000008000017945 */ /* 0x000fe20003800000 */
[----:B---3--:R-:W-:Y:S01]  /*28f10*/  MOV R13, R112 ;  /* 0x00000070000d7202 */ /* 0x008fe20000000f00 */
[----:B------:R-:W-:Y:S02]  /*28f20*/  IMAD.MOV.U32 R12, RZ, RZ, 0x1 ;  /* 0x00000001ff0c7424 */ /* 0x000fe400078e00ff */
[----:B--2---:R-:W-:Y:S02]  /*28f30*/  IMAD.MOV.U32 R11, RZ, RZ, 0x181f ;  /* 0x0000181fff0b7424 */ /* 0x004fe400078e00ff */
[----:B------:R-:W-:-:S07]  /*28f40*/  IMAD.MOV.U32 R15, RZ, RZ, -0x1 ;  /* 0xffffffffff0f7424 */ /* 0x000fce00078e00ff */
[----:B01----:R-:W-:Y:S05]  /*28f50*/  WARPSYNC.COLLECTIVE R15, `(.L_x_2020) ;  /* 0x000000000f087348 */ /* 0x003fea0003c00000 */
[----:B------:R2:W3:Y:S02]  /*28f60*/  SHFL.IDX P6, R14, R13, R12, R11 ;  /* 0x0000000c0d0e7389 */ /* 0x0004e400000c000b */
[----:B0123--:R-:W-:Y:S01]  /*28f70*/  ENDCOLLECTIVE ;  /* 0x000000000000791b */ /* 0x00ffe20003800000 */
.L_x_2020:
[----:B------:R-:W-:Y:S05]  /*28f80*/  BSYNC B1 ;  /* 0x0000000000017941 */ /* 0x000fea0003800000 */
.L_x_2019:
        /* <DEDUP_REMOVED lines=8> */
.L_x_2021:
[----:B------:R-:W-:Y:S01]  /*29010*/  IMAD.MOV.U32 R44, RZ, RZ, R14 ;  /* 0x000000ffff2c7224 */ /* 0x000fe200078e000e */
[----:B------:R-:W-:Y:S06]  /*29020*/  BRA `(.L_x_2022) ;  /* 0xfffffdd400f47947 */ /* 0x000fec000383ffff */
.L_x_1642:
[----:B0-----:R0:W1:Y:S02]  /*29030*/  SYNCS.PHASECHK.TRANS64.TRYWAIT P0, [R89+URZ+0x30890], R103 ;  /* 0x03089067590075a7 */ /* 0x001064000800017f */
[----:B-1----:R-:W-:Y:S05]  /*29040*/  @!P0 NANOSLEEP.SYNCS 0x989680 ;  /* 0x009896800000895d */ /* 0x002fea0003900000 */
[----:B------:R-:W1:Y:S02]  /*29050*/  @!P0 SYNCS.PHASECHK.TRANS64 P0, [R89+URZ+0x30890], R103 ;  /* 0x03089067590085a7 */ /* 0x000e64000800007f */
[----:B-1----:R-:W-:Y:S05]  /*29060*/  @!P0 BRA `(.L_x_1642) ;  /* 0xfffffffc00f08947 */ /* 0x002fea000383ffff */
[----:B------:R-:W-:Y:S05]  /*29070*/  BRA `(.L_x_2023) ;  /* 0xfffffde400cc7947 */ /* 0x000fea000383ffff */
.L_x_1643:
        /* <DEDUP_REMOVED lines=8> */
.L_x_2025:
[----:B------:R-:W-:Y:S05]  /*29100*/  BSYNC B1 ;  /* 0x0000000000017941 */ /* 0x000fea0003800000 */
.L_x_2024:
        /* <DEDUP_REMOVED lines=8> */
.L_x_2026:
[----:B------:R-:W-:Y:S01]  /*29190*/  IMAD.MOV.U32 R42, RZ, RZ, R14 ;  /* 0x000000ffff2a7224 */ /* 0x000fe200078e000e */
[----:B------:R-:W-:Y:S06]  /*291a0*/  BRA `(.L_x_2027) ;  /* 0xfffffde400f47947 */ /* 0x000fec000383ffff */
.L_x_1646:
[----:B------:R-:W-:Y:S01]  /*291b0*/  BSSY B1, `(.L_x_2028) ;  /* 0x0000008000017945 */ /* 0x000fe20003800000 */
[----:B----4-:R-:W-:Y:S01]  /*291c0*/  MOV R13, R43 ;  /* 0x0000002b000d7202 */ /* 0x010fe20000000f00 */
[----:B------:R-:W-:Y:S02]  /*291d0*/  IMAD.MOV.U32 R12, RZ, RZ, 0x1 ;  /* 0x00000001ff0c7424 */ /* 0x000fe400078e00ff */
[----:B------:R-:W-:Y:S02]  /*291e0*/  IMAD.MOV.U32 R11, RZ, RZ, 0x181f ;  /* 0x0000181fff0b7424 */ /* 0x000fe400078e00ff */
[----:B------:R-:W-:-:S07]  /*291f0*/  IMAD.MOV.U32 R15, RZ, RZ, -0x1 ;  /* 0xffffffffff0f7424 */ /* 0x000fce00078e00ff */
[----:B0123--:R-:W-:Y:S05]  /*29200*/  WARPSYNC.COLLECTIVE R15, `(.L_x_2029) ;  /* 0x000000000f087348 */ /* 0x00ffea0003c00000 */
[----:B------:R4:W0:Y:S02]  /*29210*/  SHFL.IDX P6, R14, R13, R12, R11 ;  /* 0x0000000c0d0e7389 */ /* 0x00082400000c000b */
[----:B01234-:R-:W-:Y:S01]  /*29220*/  ENDCOLLECTIVE ;  /* 0x000000000000791b */ /* 0x01ffe20003800000 */
.L_x_2029:
[----:B------:R-:W-:Y:S05]  /*29230*/  BSYNC B1 ;  /* 0x0000000000017941 */ /* 0x000fea0003800000 */
.L_x_2028:
        /* <DEDUP_REMOVED lines=8> */
.L_x_2030:
[----:B------:R-:W-:Y:S01]  /*292c0*/  IMAD.MOV.U32 R42, RZ, RZ, R14 ;  /* 0x000000ffff2a7224 */ /* 0x000fe200078e000e */
[----:B------:R-:W-:Y:S06]  /*292d0*/  BRA `(.L_x_2031) ;  /* 0xfffffde8001c7947 */ /* 0x000fec000383ffff */
.L_x_1650:
[----:B--2---:R2:W0:Y:S02]  /*292e0*/  SYNCS.PHASECHK.TRANS64.TRYWAIT P4, [R89+URZ+0x308b0], R103 ;  /* 0x0308b067590075a7 */ /* 0x004424000808017f */
[----:B0-----:R-:W-:Y:S05]  /*292f0*/  @!P4 NANOSLEEP.SYNCS 0x989680 ;  /* 0x009896800000c95d */ /* 0x001fea0003900000 */
[----:B------:R-:W0:Y:S02]  /*29300*/  @!P4 SYNCS.PHASECHK.TRANS64 P4, [R89+URZ+0x308b0], R103 ;  /* 0x0308b0675900c5a7 */ /* 0x000e24000808007f */
[----:B0-----:R-:W-:Y:S05]  /*29310*/  @!P4 BRA `(.L_x_1650) ;  /* 0xfffffffc00f0c947 */ /* 0x001fea000383ffff */
[----:B------:R-:W-:Y:S05]  /*29320*/  BRA `(.L_x_2032) ;  /* 0xfffffde800c07947 */ /* 0x000fea000383ffff */
.L_x_1678:
        /* <DEDUP_REMOVED lines=8> */
.L_x_2034:
[----:B------:R-:W-:Y:S05]  /*293b0*/  BSYNC B1 ;  /* 0x0000000000017941 */ /* 0x000fea0003800000 */
.L_x_2033:
        /* <DEDUP_REMOVED lines=8> */
.L_x_2035:
[----:B------:R-:W-:Y:S01]  /*29440*/  MOV R13, R8 ;  /* 0x00000008000d7202 */ /* 0x000fe20000000f00 */
[----:B------:R-:W-:-:S07]  /*29450*/  IMAD.MOV.U32 R4, RZ, RZ, R14 ;  /* 0x000000ffff047224 */ /* 0x000fce00078e000e */
[----:B------:R-:W-:Y:S05]  /*29460*/  WARPSYNC.COLLECTIVE R15, `(.L_x_2036) ;  /* 0x000000000f087348 */ /* 0x000fea0003c00000 */
[----:B------:R0:W1:Y:S02]  /*29470*/  SHFL.IDX P6, R14, R13, R12, R11 ;  /* 0x0000000c0d0e7389 */ /* 0x00006400000c000b */
[----:B01----:R-:W-:Y:S01]  /*29480*/  ENDCOLLECTIVE ;  /* 0x000000000000791b */ /* 0x003fe20003800000 */
.L_x_2036:
[----:B------:R-:W-:Y:S02]  /*29490*/  IMAD.MOV.U32 R13, RZ, RZ, R0 ;  /* 0x000000ffff0d7224 */ /* 0x000fe400078e0000 */
[----:B------:R-:W-:-:S07]  /*294a0*/  IMAD.MOV.U32 R9, RZ, RZ, R14 ;  /* 0x000000ffff097224 */ /* 0x000fce00078e000e */
[----:B------:R-:W-:Y:S05]  /*294b0*/  WARPSYNC.COLLECTIVE R15, `(.L_x_2037) ;  /* 0x000000000f087348 */ /* 0x000fea0003c00000 */
[----:B------:R0:W1:Y:S02]  /*294c0*/  SHFL.IDX P6, R14, R13, R12, R11 ;  /* 0x0000000c0d0e7389 */ /* 0x00006400000c000b */
[----:B01----:R-:W-:Y:S01]  /*294d0*/  ENDCOLLECTIVE ;  /* 0x000000000000791b */ /* 0x003fe20003800000 */
.L_x_2037:
[----:B------:R-:W-:Y:S05]  /*294e0*/  BRA `(.L_x_2038) ;  /* 0xfffffe0000107947 */ /* 0x000fea000383ffff */
.L_x_1681:
[----:B------:R-:W-:Y:S01]  /*294f0*/  BSSY B1, `(.L_x_2039) ;  /* 0x0000008000017945 */ /* 0x000fe20003800000 */
[----:B------:R-:W-:Y:S01]  /*29500*/  IMAD.MOV.U32 R13, RZ, RZ, R7 ;  /* 0x000000ffff0d7224 */ /* 0x000fe200078e0007 */
[----:B------:R-:W-:Y:S01]  /*29510*/  MOV R12, 0x1 ;  /* 0x00000001000c7802 */ /* 0x000fe20000000f00 */
[----:B------:R-:W-:Y:S02]  /*29520*/  IMAD.MOV.U32 R11, RZ, RZ, 0x181f ;  /* 0x0000181fff0b7424 */ /* 0x000fe400078e00ff */
[----:B------:R-:W-:-:S07]  /*29530*/  IMAD.MOV.U32 R15, RZ, RZ, -0x1 ;  /* 0xffffffffff0f7424 */ /* 0x000fce00078e00ff */
[----:B0---4-:R-:W-:Y:S05]  /*29540*/  WARPSYNC.COLLECTIVE R15, `(.L_x_2040) ;  /* 0x000000000f087348 */ /* 0x011fea0003c00000 */
[----:B----4-:R1:W2:Y:S02]  /*29550*/  SHFL.IDX P6, R14, R13, R12, R11 ;  /* 0x0000000c0d0e7389 */ /* 0x0102a400000c000b */
[----:B012---:R-:W-:Y:S01]  /*29560*/  ENDCOLLECTIVE ;  /* 0x000000000000791b */ /* 0x007fe20003800000 */
.L_x_2040:
[----:B------:R-:W-:Y:S05]  /*29570*/  BSYNC B1 ;  /* 0x0000000000017941 */ /* 0x000fea0003800000 */
.L_x_2039:
[----:B------:R-:W-:Y:S01]  /*29580*/  MOV R13, R6 ;  /* 0x00000006000d7202 */ /* 0x000fe20000000f00 */
[----:B------:R-:W-:Y:S02]  /*29590*/  IMAD.MOV.U32 R12, RZ, RZ, 0x1 ;  /* 0x00000001ff0c7424 */ /* 0x000fe400078e00ff */
[----:B------:R-:W-:Y:S02]  /*295a0*/  IMAD.MOV.U32 R11, RZ, RZ, 0x181f ;  /* 0x0000181fff0b7424 */ /* 0x000fe400078e00ff */
[----:B------:R-:W-:Y:S02]  /*295b0*/  IMAD.MOV.U32 R15, RZ, RZ, -0x1 ;  /* 0xffffffffff0f7424 */ /* 0x000fe400078e00ff */
[----:B------:R-:W-:-:S07]  /*295c0*/  IMAD.MOV.U32 R5, RZ, RZ, R14 ;  /* 0x000000ffff057224 */ /* 0x000fce00078e000e */
[----:B------:R-:W-:Y:S05]  /*295d0*/  WARPSYNC.COLLECTIVE R15, `(.L_x_2041) ;  /* 0x000000000f087348 */ /* 0x000fea0003c00000 */
[----:B------:R0:W1:Y:S02]  /*295e0*/  SHFL.IDX P6, R14, R13, R12, R11 ;  /* 0x0000000c0d0e7389 */ /* 0x00006400000c000b */
[----:B01----:R-:W-:Y:S01]  /*295f0*/  ENDCOLLECTIVE ;  /* 0x000000000000791b */ /* 0x003fe20003800000 */
.L_x_2041:
[----:B------:R-:W-:Y:S01]  /*29600*/  IMAD.MOV.U32 R13, RZ, RZ, R8 ;  /* 0x000000ffff0d7224 */ /* 0x000fe200078e0008 */
[----:B------:R-:W-:-:S07]  /*29610*/  MOV R4, R14 ;  /* 0x0000000e00047202 */ /* 0x000fce0000000f00 */
[----:B------:R-:W-:Y:S05]  /*29620*/  WARPSYNC.COLLECTIVE R15, `(.L_x_2042) ;  /* 0x000000000f087348 */ /* 0x000fea0003c00000 */
[----:B------:R0:W1:Y:S02]  /*29630*/  SHFL.IDX P6, R14, R13, R12, R11 ;  /* 0x0000000c0d0e7389 */ /* 0x00006400000c000b */
[----:B01----:R-:W-:Y:S01]  /*29640*/  ENDCOLLECTIVE ;  /* 0x000000000000791b */ /* 0x003fe20003800000 */
.L_x_2042:
[----:B------:R-:W-:Y:S02]  /*29650*/  IMAD.MOV.U32 R13, RZ, RZ, R0 ;  /* 0x000000ffff0d7224 */ /* 0x000fe400078e0000 */
[----:B------:R-:W-:-:S07]  /*29660*/  IMAD.MOV.U32 R9, RZ, RZ, R14 ;  /* 0x000000ffff097224 */ /* 0x000fce00078e000e */
[----:B------:R-:W-:Y:S05]  /*29670*/  WARPSYNC.COLLECTIVE R15, `(.L_x_2043) ;  /* 0x000000000f087348 */ /* 0x000fea0003c00000 */
[----:B------:R0:W1:Y:S02]  /*29680*/  SHFL.IDX P6, R14, R13, R12, R11 ;  /* 0x0000000c0d0e7389 */ /* 0x00006400000c000b */
[----:B01----:R-:W-:Y:S01]  /*29690*/  ENDCOLLECTIVE ;  /* 0x000000000000791b */ /* 0x003fe20003800000 */
.L_x_2043:
[----:B------:R-:W-:Y:S05]  /*296a0*/  BRA `(.L_x_2044) ;  /* 0xfffffe0000f87947 */ /* 0x000fea000383ffff */
.L_x_1684:
[----:B------:R-:W-:Y:S01]  /*296b0*/  BSSY B1, `(.L_x_2045) ;  /* 0x0000008000017945 */ /* 0x000fe20003800000 */
[----:B------:R-:W-:Y:S01]  /*296c0*/  MOV R13, R7 ;  /* 0x00000007000d7202 */ /* 0x000fe20000000f00 */
[----:B------:R-:W-:Y:S02]  /*296d0*/  IMAD.MOV.U32 R12, RZ, RZ, 0x2 ;  /* 0x00000002ff0c7424 */ /* 0x000fe400078e00ff */
[----:B------:R-:W-:Y:S02]  /*296e0*/  IMAD.MOV.U32 R11, RZ, RZ, 0x181f ;  /* 0x0000181fff0b7424 */ /* 0x000fe400078e00ff */
[----:B------:R-:W-:-:S07]  /*296f0*/  IMAD.MOV.U32 R15, RZ, RZ, -0x1 ;  /* 0xffffffffff0f7424 */ /* 0x000fce00078e00ff */
[----:B-1--4-:R-:W-:Y:S05]  /*29700*/  WARPSYNC.COLLECTIVE R15, `(.L_x_2046) ;  /* 0x000000000f087348 */ /* 0x012fea0003c00000 */
[----:B----4-:R0:W2:Y:S02]  /*29710*/  SHFL.IDX P6, R14, R13, R12, R11 ;  /* 0x0000000c0d0e7389 */ /* 0x0100a400000c000b */
[----:B012---:R-:W-:Y:S01]  /*29720*/  ENDCOLLECTIVE ;  /* 0x000000000000791b */ /* 0x007fe20003800000 */
.L_x_2046:
[----:B------:R-:W-:Y:S05]  /*29730*/  BSYNC B1 ;  /* 0x0000000000017941 */ /* 0x000fea0003800000 */
.L_x_2045:
        /* <DEDUP_REMOVED lines=8> */
.L_x_2047:
[----:B------:R-:W-:Y:S02]  /*297c0*/  IMAD.MOV.U32 R13, RZ, RZ, R8 ;  /* 0x000000ffff0d7224 */ /* 0x000fe400078e0008 */
[----:B------:R-:W-:-:S07]  /*297d0*/  IMAD.MOV.U32 R4, RZ, RZ, R14 ;  /* 0x000000ffff047224 */ /* 0x000fce00078e000e */
[----:B------:R-:W-:Y:S05]  /*297e0*/  WARPSYNC.COLLECTIVE R15, `(.L_x_2048) ;  /* 0x000000000f087348 */ /* 0x000fea0003c00000 */
[----:B------:R0:W1:Y:S02]  /*297f0*/  SHFL.IDX P6, R14, R13, R12, R11 ;  /* 0x0000000c0d0e7389 */ /* 0x00006400000c000b */
[----:B01----:R-:W-:Y:S01]  /*29800*/  ENDCOLLECTIVE ;  /* 0x000000000000791b */ /* 0x003fe20003800000 */
.L_x_2048:
[----:B------:R-:W-:Y:S01]  /*29810*/  MOV R13, R0 ;  /* 0x00000000000d7202 */ /* 0x000fe20000000f00 */
[----:B------:R-:W-:-:S07]  /*29820*/  IMAD.MOV.U32 R9, RZ, RZ, R14 ;  /* 0x000000ffff097224 */ /* 0x000fce00078e000e */
[----:B------:R-:W-:Y:S05]  /*29830*/  WARPSYNC.COLLECTIVE R15, `(.L_x_2049) ;  /* 0x000000000f087348 */ /* 0x000fea0003c00000 */
[----:B------:R0:W1:Y:S02]  /*29840*/  SHFL.IDX P6, R14, R13, R12, R11 ;  /* 0x0000000c0d0e7389 */ /* 0x00006400000c000b */
[----:B01----:R-:W-:Y:S01]  /*29850*/  ENDCOLLECTIVE ;  /* 0x000000000000791b */ /* 0x003fe20003800000 */
.L_x_2049:
[----:B------:R-:W-:Y:S05]  /*29860*/  BRA `(.L_x_2050) ;  /* 0xfffffe0400d87947 */ /* 0x000fea000383ffff */
.L_x_1687:
[----:B------:R-:W-:Y:S01]  /*29870*/  BSSY B1, `(.L_x_2051) ;  /* 0x0000008000017945 */ /* 0x000fe20003800000 */
[----:B------:R-:W-:Y:S01]  /*29880*/  IMAD.MOV.U32 R13, RZ, RZ, R7 ;  /* 0x000000ffff0d7224 */ /* 0x000fe200078e0007 */
[----:B------:R-:W-:Y:S01]  /*29890*/  MOV R15, 0xffffffff ;  /* 0xffffffff000f7802 */ /* 0x000fe20000000f00 */
[----:B------:R-:W-:Y:S02]  /*298a0*/  IMAD.MOV.U32 R12, RZ, RZ, 0x3 ;  /* 0x00000003ff0c7424 */ /* 0x000fe400078e00ff */
[----:B------:R-:W-:-:S07]  /*298b0*/  IMAD.MOV.U32 R11, RZ, RZ, 0x181f ;  /* 0x0000181fff0b7424 */ /* 0x000fce00078e00ff */
[----:B-1--4-:R-:W-:Y:S05]  /*298c0*/  WARPSYNC.COLLECTIVE R15, `(.L_x_2052) ;  /* 0x000000000f087348 */ /* 0x012fea0003c00000 */
[----:B------:R0:W2:Y:S02]  /*298d0*/  SHFL.IDX P6, R14, R13, R12, R11 ;  /* 0x0000000c0d0e7389 */ /* 0x0000a400000c000b */
[----:B012-4-:R-:W-:Y:S01]  /*298e0*/  ENDCOLLECTIVE ;  /* 0x000000000000791b */ /* 0x017fe20003800000 */
.L_x_2052:
[----:B------:R-:W-:Y:S05]  /*298f0*/  BSYNC B1 ;  /* 0x0000000000017941 */ /* 0x000fea0003800000 */
.L_x_2051:
[----:B------:R-:W-:Y:S01]  /*29900*/  IMAD.MOV.U32 R13, RZ, RZ, R6 ;  /* 0x000000ffff0d7224 */ /* 0x000fe200078e0006 */
[----:B------:R-:W-:Y:S01]  /*29910*/  MOV R11, 0x181f ;  /* 0x0000181f000b7802 */ /* 0x000fe20000000f00 */
[----:B------:R-:W-:Y:S02]  /*29920*/  IMAD.MOV.U32 R12, RZ, RZ, 0x3 ;  /* 0x00000003ff0c7424 */ /* 0x000fe400078e00ff */
[----:B------:R-:W-:Y:S02]  /*29930*/  IMAD.MOV.U32 R15, RZ, RZ, -0x1 ;  /* 0xffffffffff0f7424 */ /* 0x000fe400078e00ff */
[----:B------:R-:W-:-:S07]  /*29940*/  IMAD.MOV.U32 R9, RZ, RZ, R14 ;  /* 0x000000ffff097224 */ /* 0x000fce00078e000e */
[----:B------:R-:W-:Y:S05]  /*29950*/  WARPSYNC.COLLECTIVE R15, `(.L_x_2053) ;  /* 0x000000000f087348 */ /* 0x000fea0003c00000 */
[----:B------:R0:W1:Y:S02]  /*29960*/  SHFL.IDX P6, R14, R13, R12, R11 ;  /* 0x0000000c0d0e7389 */ /* 0x00006400000c000b */
[----:B01----:R-:W-:Y:S01]  /*29970*/  ENDCOLLECTIVE ;  /* 0x000000000000791b */ /* 0x003fe20003800000 */
.L_x_2053:
[----:B------:R-:W-:Y:S02]  /*29980*/  IMAD.MOV.U32 R13, RZ, RZ, R8 ;  /* 0x000000ffff0d7224 */ /* 0x000fe400078e0008 */
[----:B------:R-:W-:-:S07]  /*29990*/  IMAD.MOV.U32 R10, RZ, RZ, R14 ;  /* 0x000000ffff0a7224 */ /* 0x000fce00078e000e */
[----:B------:R-:W-:Y:S05]  /*299a0*/  WARPSYNC.COLLECTIVE R15, `(.L_x_2054) ;  /* 0x000000000f087348 */ /* 0x000fea0003c00000 */
[----:B------:R0:W1:Y:S02]  /*299b0*/  SHFL.IDX P6, R14, R13, R12, R11 ;  /* 0x0000000c0d0e7389 */ /* 0x00006400000c000b */
[----:B01----:R-:W-:Y:S01]  /*299c0*/  ENDCOLLECTIVE ;  /* 0x000000000000791b */ /* 0x003fe20003800000 */
.L_x_2054:
[----:B------:R-:W-:Y:S01]  /*299d0*/  IMAD.MOV.U32 R13, RZ, RZ, R0 ;  /* 0x000000ffff0d7224 */ /* 0x000fe200078e0000 */
[----:B------:R-:W-:-:S07]  /*299e0*/  MOV R83, R14 ;  /* 0x0000000e00537202 */ /* 0x000fce0000000f00 */
[----:B------:R-:W-:Y:S05]  /*299f0*/  WARPSYNC.COLLECTIVE R15, `(.L_x_2055) ;  /* 0x000000000f087348 */ /* 0x000fea0003c00000 */
[----:B------:R0:W1:Y:S02]  /*29a00*/  SHFL.IDX P6, R14, R13, R12, R11 ;  /* 0x0000000c0d0e7389 */ /* 0x00006400000c000b */
[----:B01----:R-:W-:Y:S01]  /*29a10*/  ENDCOLLECTIVE ;  /* 0x000000000000791b */ /* 0x003fe20003800000 */
.L_x_2055:
[----:B------:R-:W-:Y:S01]  /*29a20*/  IMAD.MOV.U32 R82, RZ, RZ, R14 ;  /* 0x000000ffff527224 */ /* 0x000fe200078e000e */
[----:B------:R-:W-:Y:S06]  /*29a30*/  BRA `(.L_x_2056) ;  /* 0xfffffe0800bc7947 */ /* 0x000fec000383ffff */
.L_x_1691:
[----:B0-----:R0:W1:Y:S02]  /*29a40*/  SYNCS.PHASECHK.TRANS64.TRYWAIT P0, [R18+URZ+0x30800], R121 ;  /* 0x03080079120075a7 */ /* 0x001064000800017f */
[----:B-1----:R-:W-:Y:S05]  /*29a50*/  @!P0 NANOSLEEP.SYNCS 0x989680 ;  /* 0x009896800000895d */ /* 0x002fea0003900000 */
[----:B------:R-:W1:Y:S02]  /*29a60*/  @!P0 SYNCS.PHASECHK.TRANS64 P0, [R18+URZ+0x30800], R121 ;  /* 0x03080079120085a7 */ /* 0x000e64000800007f */
[----:B-1----:R-:W-:Y:S05]  /*29a70*/  @!P0 BRA `(.L_x_1691) ;  /* 0xfffffffc00f08947 */ /* 0x002fea000383ffff */
[----:B------:R-:W-:Y:S05]  /*29a80*/  BRA `(.L_x_2057) ;  /* 0xfffffe10000c7947 */ /* 0x000fea000383ffff */
.L_x_1723:
        /* <DEDUP_REMOVED lines=8> */
.L_x_2059:
[----:B------:R-:W-:Y:S05]  /*29b10*/  BSYNC B1 ;  /* 0x0000000000017941 */ /* 0x000fea0003800000 */
.L_x_2058:
[----:B------:R-:W-:Y:S01]  /*29b20*/  MOV R13, R4 ;  /* 0x00000004000d7202 */ /* 0x000fe20000000f00 */
[----:B------:R-:W-:Y:S02]  /*29b30*/  IMAD.MOV.U32 R12, RZ, RZ, RZ ;  /* 0x000000ffff0c7224 */ /* 0x000fe400078e00ff */
[----:B------:R-:W-:Y:S02]  /*29b40*/  IMAD.MOV.U32 R11, RZ, RZ, 0x181f ;  /* 0x0000181fff0b7424 */ /* 0x000fe400078e00ff */
[----:B------:R-:W-:Y:S02]  /*29b50*/  IMAD.MOV.U32 R15, RZ, RZ, -0x1 ;  /* 0xffffffffff0f7424 */ /* 0x000fe400078e00ff */
[----:B------:R-:W-:-:S07]  /*29b60*/  IMAD.MOV.U32 R6, RZ, RZ, R14 ;  /* 0x000000ffff067224 */ /* 0x000fce00078e000e */
[----:B------:R-:W-:Y:S05]  /*29b70*/  WARPSYNC.COLLECTIVE R15, `(.L_x_2060) ;  /* 0x000000000f087348 */ /* 0x000fea0003c00000 */
[----:B------:R0:W1:Y:S02]  /*29b80*/  SHFL.IDX P6, R14, R13, R12, R11 ;  /* 0x0000000c0d0e7389 */ /* 0x00006400000c000b */
[----:B01----:R-:W-:Y:S01]  /*29b90*/  ENDCOLLECTIVE ;  /* 0x000000000000791b */ /* 0x003fe20003800000 */
.L_x_2060:
[----:B------:R-:W-:Y:S01]  /*29ba0*/  IMAD.MOV.U32 R13, RZ, RZ, R8 ;  /* 0x000000ffff0d7224 */ /* 0x000fe200078e0008 */
[----:B------:R-:W-:-:S07]  /*29bb0*/  MOV R7, R14 ;  /* 0x0000000e00077202 */ /* 0x000fce0000000f00 */
[----:B------:R-:W-:Y:S05]  /*29bc0*/  WARPSYNC.COLLECTIVE R15, `(.L_x_2061) ;  /* 0x000000000f087348 */ /* 0x000fea0003c00000 */
[----:B------:R0:W1:Y:S02]  /*29bd0*/  SHFL.IDX P6, R14, R13, R12, R11 ;  /* 0x0000000c0d0e7389 */ /* 0x00006400000c000b */
[----:B01----:R-:W-:Y:S01]  /*29be0*/  ENDCOLLECTIVE ;  /* 0x000000000000791b */ /* 0x003fe20003800000 */
.L_x_2061:
[----:B------:R-:W-:Y:S02]  /*29bf0*/  IMAD.MOV.U32 R13, RZ, RZ, R0 ;  /* 0x000000ffff0d7224 */ /* 0x000fe400078e0000 */
[----:B------:R-:W-:-:S07]  /*29c00*/  IMAD.MOV.U32 R9, RZ, RZ, R14 ;  /* 0x000000ffff097224 */ /* 0x000fce00078e000e */
[----:B------:R-:W-:Y:S05]  /*29c10*/  WARPSYNC.COLLECTIVE R15, `(.L_x_2062) ;  /* 0x000000000f087348 */ /* 0x000fea0003c00000 */
[----:B------:R0:W1:Y:S02]  /*29c20*/  SHFL.IDX P6, R14, R13, R12, R11 ;  /* 0x0000000c0d0e7389 */ /* 0x00006400000c000b */
[----:B01----:R-:W-:Y:S01]  /*29c30*/  ENDCOLLECTIVE ;  /* 0x000000000000791b */ /* 0x003fe20003800000 */
.L_x_2062:
[----:B------:R-:W-:Y:S05]  /*29c40*/  BRA `(.L_x_2063) ;  /* 0xfffffe3c00dc7947 */ /* 0x000fea000383ffff */
.L_x_1726:
[----:B------:R-:W-:Y:S01]  /*29c50*/  BSSY B1, `(.L_x_2064) ;  /* 0x0000008000017945 */ /* 0x000fe20003800000 */
[----:B------:R-:W-:Y:S01]  /*29c60*/  MOV R13, R5 ;  /* 0x00000005000d7202 */ /* 0x000fe20000000f00 */
[----:B------:R-:W-:Y:S02]  /*29c70*/  IMAD.MOV.U32 R12, RZ, RZ, 0x1 ;  /* 0x00000001ff0c7424 */ /* 0x000fe400078e00ff */
[----:B------:R-:W-:Y:S02]  /*29c80*/  IMAD.MOV.U32 R11, RZ, RZ, 0x181f ;  /* 0x0000181fff0b7424 */ /* 0x000fe400078e00ff */
[----:B------:R-:W-:-:S07]  /*29c90*/  IMAD.MOV.U32 R15, RZ, RZ, -0x1 ;  /* 0xffffffffff0f7424 */ /* 0x000fce00078e00ff */
[----:B0---4-:R-:W-:Y:S05]  /*29ca0*/  WARPSYNC.COLLECTIVE R15, `(.L_x_2065) ;  /* 0x000000000f087348 */ /* 0x011fea0003c00000 */
[----:B----4-:R1:W2:Y:S02]  /*29cb0*/  SHFL.IDX P6, R14, R13, R12, R11 ;  /* 0x0000000c0d0e7389 */ /* 0x0102a400000c000b */
[----:B012---:R-:W-:Y:S01]  /*29cc0*/  ENDCOLLECTIVE ;  /* 0x000000000000791b */ /* 0x007fe20003800000 */
.L_x_2065:
[----:B------:R-:W-:Y:S05]  /*29cd0*/  BSYNC B1 ;  /* 0x0000000000017941 */ /* 0x000fea0003800000 */
.L_x_2064:
        /* <DEDUP_REMOVED lines=8> */
.L_x_2066:
[----:B------:R-:W-:Y:S02]  /*29d60*/  IMAD.MOV.U32 R13, RZ, RZ, R8 ;  /* 0x000000ffff0d7224 */ /* 0x000fe400078e0008 */
[----:B------:R-:W-:-:S07]  /*29d70*/  IMAD.MOV.U32 R7, RZ, RZ, R14 ;  /* 0x000000ffff077224 */ /* 0x000fce00078e000e */
[----:B------:R-:W-:Y:S05]  /*29d80*/  WARPSYNC.COLLECTIVE R15, `(.L_x_2067) ;  /* 0x000000000f087348 */ /* 0x000fea0003c00000 */
[----:B------:R0:W1:Y:S02]  /*29d90*/  SHFL.IDX P6, R14, R13, R12, R11 ;  /* 0x0000000c0d0e7389 */ /* 0x00006400000c000b */
[----:B01----:R-:W-:Y:S01]  /*29da0*/  ENDCOLLECTIVE ;  /* 0x000000000000791b */ /* 0x003fe20003800000 */
.L_x_2067:
[----:B------:R-:W-:Y:S01]  /*29db0*/  MOV R13, R0 ;  /* 0x00000000000d7202 */ /* 0x000fe20000000f00 */
[----:B------:R-:W-:-:S07]  /*29dc0*/  IMAD.MOV.U32 R9, RZ, RZ, R14 ;  /* 0x000000ffff097224 */ /* 0x000fce00078e000e */
[----:B------:R-:W-:Y:S05]  /*29dd0*/  WARPSYNC.COLLECTIVE R15, `(.L_x_2068) ;  /* 0x000000000f087348 */ /* 0x000fea0003c00000 */
[----:B------:R0:W1:Y:S02]  /*29de0*/  SHFL.IDX P6, R14, R13, R12, R11 ;  /* 0x0000000c0d0e7389 */ /* 0x00006400000c000b */
[----:B01----:R-:W-:Y:S01]  /*29df0*/  ENDCOLLECTIVE ;  /* 0x000000000000791b */ /* 0x003fe20003800000 */
.L_x_2068:
[----:B------:R-:W-:Y:S05]  /*29e00*/  BRA `(.L_x_2069) ;  /* 0xfffffe4000a07947 */ /* 0x000fea000383ffff */
.L_x_1729:
[----:B------:R-:W-:Y:S01]  /*29e10*/  BSSY B1, `(.L_x_2070) ;  /* 0x0000008000017945 */ /* 0x000fe20003800000 */
[----:B------:R-:W-:Y:S01]  /*29e20*/  IMAD.MOV.U32 R13, RZ, RZ, R5 ;  /* 0x000000ffff0d7224 */ /* 0x000fe200078e0005 */
[----:B------:R-:W-:Y:S01]  /*29e30*/  MOV R15, 0xffffffff ;  /* 0xffffffff000f7802 */ /* 0x000fe20000000f00 */
[----:B------:R-:W-:Y:S02]  /*29e40*/  IMAD.MOV.U32 R12, RZ, RZ, 0x2 ;  /* 0x00000002ff0c7424 */ /* 0x000fe400078e00ff */
[----:B------:R-:W-:-:S07]  /*29e50*/  IMAD.MOV.U32 R11, RZ, RZ, 0x181f ;  /* 0x0000181fff0b7424 */ /* 0x000fce00078e00ff */
[----:B-1--4-:R-:W-:Y:S05]  /*29e60*/  WARPSYNC.COLLECTIVE R15, `(.L_x_2071) ;  /* 0x000000000f087348 */ /* 0x012fea0003c00000 */
[----:B----4-:R0:W2:Y:S02]  /*29e70*/  SHFL.IDX P6, R14, R13, R12, R11 ;  /* 0x0000000c0d0e7389 */ /* 0x0100a400000c000b */
[----:B012---:R-:W-:Y:S01]  /*29e80*/  ENDCOLLECTIVE ;  /* 0x000000000000791b */ /* 0x007fe20003800000 */
.L_x_2071:
[----:B------:R-:W-:Y:S05]  /*29e90*/  BSYNC B1 ;  /* 0x0000000000017941 */ /* 0x000fea0003800000 */
.L_x_2070:
        /* <DEDUP_REMOVED lines=8> */
.L_x_2072:
[----:B------:R-:W-:Y:S02]  /*29f20*/  IMAD.MOV.U32 R13, RZ, RZ, R8 ;  /* 0x000000ffff0d7224 */ /* 0x000fe400078e0008 */
[----:B------:R-:W-:-:S07]  /*29f30*/  IMAD.MOV.U32 R7, RZ, RZ, R14 ;  /* 0x000000ffff077224 */ /* 0x000fce00078e000e */
[----:B------:R-:W-:Y:S05]  /*29f40*/  WARPSYNC.COLLECTIVE R15, `(.L_x_2073) ;  /* 0x000000000f087348 */ /* 0x000fea0003c00000 */
[----:B------:R0:W1:Y:S02]  /*29f50*/  SHFL.IDX P6, R14, R13, R12, R11 ;  /* 0x0000000c0d0e7389 */ /* 0x00006400000c000b */
[----:B01----:R-:W-:Y:S01]  /*29f60*/  ENDCOLLECTIVE ;  /* 0x000000000000791b */ /* 0x003fe20003800000 */
.L_x_2073:
[----:B------:R-:W-:Y:S01]  /*29f70*/  IMAD.MOV.U32 R13, RZ, RZ, R0 ;  /* 0x000000ffff0d7224 */ /* 0x000fe200078e0000 */
[----:B------:R-:W-:-:S07]  /*29f80*/  MOV R9, R14 ;  /* 0x0000000e00097202 */ /* 0x000fce0000000f00 */
[----:B------:R-:W-:Y:S05]  /*29f90*/  WARPSYNC.COLLECTIVE R15, `(.L_x_2074) ;  /* 0x000000000f087348 */ /* 0x000fea0003c00000 */
[----:B------:R0:W1:Y:S02]  /*29fa0*/  SHFL.IDX P6, R14, R13, R12, R11 ;  /* 0x0000000c0d0e7389 */ /* 0x00006400000c000b */
[----:B01----:R-:W-:Y:S01]  /*29fb0*/  ENDCOLLECTIVE ;  /* 0x000000000000791b */ /* 0x003fe20003800000 */
.L_x_2074:
[----:B------:R-:W-:Y:S05]  /*29fc0*/  BRA `(.L_x_2075) ;  /* 0xfffffe4400447947 */ /* 0x000fea000383ffff */
.L_x_1732:
[----:B------:R-:W-:Y:S01]  /*29fd0*/  BSSY B1, `(.L_x_2076) ;  /* 0x0000008000017945 */ /* 0x000fe20003800000 */
[----:B------:R-:W-:Y:S01]  /*29fe0*/  IMAD.MOV.U32 R13, RZ, RZ, R5 ;  /* 0x000000ffff0d7224 */ /* 0x000fe200078e0005 */
[----:B------:R-:W-:Y:S01]  /*29ff0*/  MOV R11, 0x181f ;  /* 0x0000181f000b7802 */ /* 0x000fe20000000f00 */
[----:B------:R-:W-:Y:S02]  /*2a000*/  IMAD.MOV.U32 R12, RZ, RZ, 0x3 ;  /* 0x00000003ff0c7424 */ /* 0x000fe400078e00ff */
[----:B------:R-:W-:-:S07]  /*2a010*/  IMAD.MOV.U32 R15, RZ, RZ, -0x1 ;  /* 0xffffffffff0f7424 */ /* 0x000fce00078e00ff */
[----:B-1--4-:R-:W-:Y:S05]  /*2a020*/  WARPSYNC.COLLECTIVE R15, `(.L_x_2077) ;  /* 0x000000000f087348 */ /* 0x012fea0003c00000 */
[----:B------:R0:W2:Y:S02]  /*2a030*/  SHFL.IDX P6, R14, R13, R12, R11 ;  /* 0x0000000c0d0e7389 */ /* 0x0000a400000c000b */
[----:B012-4-:R-:W-:Y:S01]  /*2a040*/  ENDCOLLECTIVE ;  /* 0x000000000000791b */ /* 0x017fe20003800000 */
.L_x_2077:
[----:B------:R-:W-:Y:S05]  /*2a050*/  BSYNC B1 ;  /* 0x0000000000017941 */ /* 0x000fea0003800000 */
.L_x_2076:
        /* <DEDUP_REMOVED lines=8> */
.L_x_2078:
[----:B------:R-:W-:Y:S01]  /*2a0e0*/  MOV R13, R8 ;  /* 0x00000008000d7202 */ /* 0x000fe20000000f00 */
[----:B------:R-:W-:-:S07]  /*2a0f0*/  IMAD.MOV.U32 R76, RZ, RZ, R14 ;  /* 0x000000ffff4c7224 */ /* 0x000fce00078e000e */
[----:B------:R-:W-:Y:S05]  /*2a100*/  WARPSYNC.COLLECTIVE R15, `(.L_x_2079) ;  /* 0x000000000f087348 */ /* 0x000fea0003c00000 */
[----:B------:R0:W1:Y:S02]  /*2a110*/  SHFL.IDX P6, R14, R13, R12, R11 ;  /* 0x0000000c0d0e7389 */ /* 0x00006400000c000b */
[----:B01----:R-:W-:Y:S01]  /*2a120*/  ENDCOLLECTIVE ;  /* 0x000000000000791b */ /* 0x003fe20003800000 */
.L_x_2079:
[----:B------:R-:W-:Y:S02]  /*2a130*/  IMAD.MOV.U32 R13, RZ, RZ, R0 ;  /* 0x000000ffff0d7224 */ /* 0x000fe400078e0000 */
[----:B------:R-:W-:-:S07]  /*2a140*/  IMAD.MOV.U32 R77, RZ, RZ, R14 ;  /* 0x000000ffff4d7224 */ /* 0x000fce00078e000e */
[----:B------:R-:W-:Y:S05]  /*2a150*/  WARPSYNC.COLLECTIVE R15, `(.L_x_2080) ;  /* 0x000000000f087348 */ /* 0x000fea0003c00000 */
[----:B------:R0:W1:Y:S02]  /*2a160*/  SHFL.IDX P6, R14, R13, R12, R11 ;  /* 0x0000000c0d0e7389 */ /* 0x00006400000c000b */
[----:B01----:R-:W-:Y:S01]  /*2a170*/  ENDCOLLECTIVE ;  /* 0x000000000000791b */ /* 0x003fe20003800000 */
.L_x_2080:
[----:B------:R-:W-:Y:S01]  /*2a180*/  IMAD.MOV.U32 R0, RZ, RZ, R14 ;  /* 0x000000ffff007224 */ /* 0x000fe200078e000e */
[----:B------:R-:W-:Y:S06]  /*2a190*/  BRA `(.L_x_2081) ;  /* 0xfffffe4400ec7947 */ /* 0x000fec000383ffff */
.L_x_1736:
[----:B0-----:R0:W1:Y:S02]  /*2a1a0*/  SYNCS.PHASECHK.TRANS64.TRYWAIT P0, [R18+URZ+0x30800], R115 ;  /* 0x03080073120075a7 */ /* 0x001064000800017f */
[----:B-1----:R-:W-:Y:S05]  /*2a1b0*/  @!P0 NANOSLEEP.SYNCS 0x989680 ;  /* 0x009896800000895d */ /* 0x002fea0003900000 */
[----:B------:R-:W1:Y:S02]  /*2a1c0*/  @!P0 SYNCS.PHASECHK.TRANS64 P0, [R18+URZ+0x30800], R115 ;  /* 0x03080073120085a7 */ /* 0x000e64000800007f */
[----:B-1----:R-:W-:Y:S05]  /*2a1d0*/  @!P0 BRA `(.L_x_1736) ;  /* 0xfffffffc00f08947 */ /* 0x002fea000383ffff */
[----:B------:R-:W-:Y:S05]  /*2a1e0*/  BRA `(.L_x_2082) ;  /* 0xfffffe4c00147947 */ /* 0x000fea000383ffff */
.L_x_1754:
[----:B-1----:R1:W3:Y:S02]  /*2a1f0*/  SYNCS.PHASECHK.TRANS64.TRYWAIT P1, [R8+URZ+0x30830], R3 ;  /* 0x03083003080075a7 */ /* 0x0022e4000802017f */
[----:B---3--:R-:W-:Y:S05]  /*2a200*/  @!P1 NANOSLEEP.SYNCS 0x989680 ;  /* 0x009896800000995d */ /* 0x008fea0003900000 */
[----:B------:R-:W3:Y:S02]  /*2a210*/  @!P1 SYNCS.PHASECHK.TRANS64 P1, [R8+URZ+0x30830], R3 ;  /* 0x03083003080095a7 */ /* 0x000ee4000802007f */
[----:B---3--:R-:W-:Y:S05]  /*2a220*/  @!P1 BRA `(.L_x_1754) ;  /* 0xfffffffc00f09947 */ /* 0x008fea000383ffff */
[----:B------:R-:W-:Y:S05]  /*2a230*/  BRA `(.L_x_1753) ;  /* 0xfffffe8000607947 */ /* 0x000fea000383ffff */
.L_x_1775:
[----:B-1----:R1:W2:Y:S02]  /*2a240*/  SYNCS.PHASECHK.TRANS64.TRYWAIT P1, [R223+URZ+0x30830], R152 ;  /* 0x03083098df0075a7 */ /* 0x0022a4000802017f */
[----:B--2---:R-:W-:Y:S05]  /*2a250*/  @!P1 NANOSLEEP.SYNCS 0x989680 ;  /* 0x009896800000995d */ /* 0x004fea0003900000 */
[----:B------:R-:W2:Y:S02]  /*2a260*/  @!P1 SYNCS.PHASECHK.TRANS64 P1, [R223+URZ+0x30830], R152 ;  /* 0x03083098df0095a7 */ /* 0x000ea4000802007f */
[----:B--2---:R-:W-:Y:S05]  /*2a270*/  @!P1 BRA `(.L_x_1775) ;  /* 0xfffffffc00f09947 */ /* 0x004fea000383ffff */
[----:B------:R-:W-:Y:S05]  /*2a280*/  BRA `(.L_x_1774) ;  /* 0xfffffea800f87947 */ /* 0x000fea000383ffff */
.L_x_1780:
[----:B-1----:R1:W2:Y:S02]  /*2a290*/  SYNCS.PHASECHK.TRANS64.TRYWAIT P1, [R218+URZ+0x30850], R0 ;  /* 0x03085000da0075a7 */ /* 0x0022a4000802017f */
[----:B--2---:R-:W-:Y:S05]  /*2a2a0*/  @!P1 NANOSLEEP.SYNCS 0x989680 ;  /* 0x009896800000995d */ /* 0x004fea0003900000 */
[----:B------:R-:W2:Y:S02]  /*2a2b0*/  @!P1 SYNCS.PHASECHK.TRANS64 P1, [R218+URZ+0x30850], R0 ;  /* 0x03085000da0095a7 */ /* 0x000ea4000802007f */
[----:B--2---:R-:W-:Y:S05]  /*2a2c0*/  @!P1 BRA `(.L_x_1780) ;  /* 0xfffffffc00f09947 */ /* 0x004fea000383ffff */
[----:B------:R-:W-:Y:S05]  /*2a2d0*/  BRA `(.L_x_1779) ;  /* 0xfffffebc00747947 */ /* 0x000fea000383ffff */
.L_x_1803:
[----:B-1----:R1:W2:Y:S02]  /*2a2e0*/  SYNCS.PHASECHK.TRANS64.TRYWAIT P1, [R223+URZ+0x30830], R4 ;  /* 0x03083004df0075a7 */ /* 0x0022a4000802017f */
[----:B--2---:R-:W-:Y:S05]  /*2a2f0*/  @!P1 NANOSLEEP.SYNCS 0x989680 ;  /* 0x009896800000995d */ /* 0x004fea0003900000 */
[----:B------:R-:W2:Y:S02]  /*2a300*/  @!P1 SYNCS.PHASECHK.TRANS64 P1, [R223+URZ+0x30830], R4 ;  /* 0x03083004df0095a7 */ /* 0x000ea4000802007f */
[----:B--2---:R-:W-:Y:S05]  /*2a310*/  @!P1 BRA `(.L_x_1803) ;  /* 0xfffffffc00f09947 */ /* 0x004fea000383ffff */
[----:B------:R-:W-:Y:S05]  /*2a320*/  BRA `(.L_x_1802) ;  /* 0xfffffedc00247947 */ /* 0x000fea000383ffff */
.L_x_1808:
[----:B-1----:R1:W2:Y:S02]  /*2a330*/  SYNCS.PHASECHK.TRANS64.TRYWAIT P1, [R8+URZ+0x30850], R0 ;  /* 0x03085000080075a7 */ /* 0x0022a4000802017f */
[----:B--2---:R-:W-:Y:S05]  /*2a340*/  @!P1 NANOSLEEP.SYNCS 0x989680 ;  /* 0x009896800000995d */ /* 0x004fea0003900000 */
[----:B------:R-:W2:Y:S02]  /*2a350*/  @!P1 SYNCS.PHASECHK.TRANS64 P1, [R8+URZ+0x30850], R0 ;  /* 0x03085000080095a7 */ /* 0x000ea4000802007f */
[----:B--2---:R-:W-:Y:S05]  /*2a360*/  @!P1 BRA `(.L_x_1808) ;  /* 0xfffffffc00f09947 */ /* 0x004fea000383ffff */
[----:B------:R-:W-:Y:S05]  /*2a370*/  BRA `(.L_x_1807) ;  /* 0xfffffeec00a87947 */ /* 0x000fea000383ffff */
.L_x_1818:
[----:B-1----:R1:W2:Y:S02]  /*2a380*/  SYNCS.PHASECHK.TRANS64.TRYWAIT P1, [R223+URZ+0x30830], R4 ;  /* 0x03083004df0075a7 */ /* 0x0022a4000802017f */
[----:B--2---:R-:W-:Y:S05]  /*2a390*/  @!P1 NANOSLEEP.SYNCS 0x989680 ;  /* 0x009896800000995d */ /* 0x004fea0003900000 */
[----:B------:R-:W2:Y:S02]  /*2a3a0*/  @!P1 SYNCS.PHASECHK.TRANS64 P1, [R223+URZ+0x30830], R4 ;  /* 0x03083004df0095a7 */ /* 0x000ea4000802007f */
[----:B--2---:R-:W-:Y:S05]  /*2a3b0*/  @!P1 BRA `(.L_x_1818) ;  /* 0xfffffffc00f09947 */ /* 0x004fea000383ffff */
[----:B------:R-:W-:Y:S05]  /*2a3c0*/  BRA `(.L_x_1817) ;  /* 0xfffffefc00787947 */ /* 0x000fea000383ffff */
.L_x_1823:
[----:B-1----:R1:W2:Y:S02]  /*2a3d0*/  SYNCS.PHASECHK.TRANS64.TRYWAIT P1, [R222+URZ+0x30850], R0 ;  /* 0x03085000de0075a7 */ /* 0x0022a4000802017f */
[----:B--2---:R-:W-:Y:S05]  /*2a3e0*/  @!P1 NANOSLEEP.SYNCS 0x989680 ;  /* 0x009896800000995d */ /* 0x004fea0003900000 */
[----:B------:R-:W2:Y:S02]  /*2a3f0*/  @!P1 SYNCS.PHASECHK.TRANS64 P1, [R222+URZ+0x30850], R0 ;  /* 0x03085000de0095a7 */ /* 0x000ea4000802007f */
[----:B--2---:R-:W-:Y:S05]  /*2a400*/  @!P1 BRA `(.L_x_1823) ;  /* 0xfffffffc00f09947 */ /* 0x004fea000383ffff */
[----:B------:R-:W-:Y:S05]  /*2a410*/  BRA `(.L_x_1822) ;  /* 0xffffff0c00fc7947 */ /* 0x000fea000383ffff */
.L_x_1839:
[----:B-1----:R1:W2:Y:S02]  /*2a420*/  SYNCS.PHASECHK.TRANS64.TRYWAIT P1, [R8+URZ+0x30850], R3 ;  /* 0x03085003080075a7 */ /* 0x0022a4000802017f */
[----:B--2---:R-:W-:Y:S05]  /*2a430*/  @!P1 NANOSLEEP.SYNCS 0x989680 ;  /* 0x009896800000995d */ /* 0x004fea0003900000 */
[----:B------:R-:W2:Y:S02]  /*2a440*/  @!P1 SYNCS.PHASECHK.TRANS64 P1, [R8+URZ+0x30850], R3 ;  /* 0x03085003080095a7 */ /* 0x000ea4000802007f */
[----:B--2---:R-:W-:Y:S05]  /*2a450*/  @!P1 BRA `(.L_x_1839) ;  /* 0xfffffffc00f09947 */ /* 0x004fea000383ffff */
[----:B------:R-:W-:Y:S05]  /*2a460*/  BRA `(.L_x_1838) ;  /* 0xffffff3000b87947 */ /* 0x000fea000383ffff */
.L_x_1884:
[----:B------:R-:W0:Y:S01]  /*2a470*/  S2R R12, SR_TID.X ;  /* 0x00000000000c7919 */ /* 0x000e220000002100 */
[----:B------:R-:W-:Y:S01]  /*2a480*/  BSSY B1, `(.L_x_2083) ;  /* 0x000000a000017945 */ /* 0x000fe20003800000 */
[----:B------:R-:W-:Y:S02]  /*2a490*/  IMAD.MOV.U32 R11, RZ, RZ, 0x1f ;  /* 0x0000001fff0b7424 */ /* 0x000fe400078e00ff */
[----:B------:R-:W-:Y:S01]  /*2a4a0*/  IMAD.MOV.U32 R15, RZ, RZ, -0x1 ;  /* 0xffffffffff0f7424 */ /* 0x000fe200078e00ff */
[----:B0-----:R-:W-:-:S04]  /*2a4b0*/  SHF.R.U32.HI R12, RZ, 0x5, R12 ;  /* 0x00000005ff0c7819 */ /* 0x001fc8000001160c */
[----:B------:R-:W-:-:S04]  /*2a4c0*/  LOP3.LUT R12, R12, 0x3, RZ, 0xc0, !PT ;  /* 0x000000030c0c7812 */ /* 0x000fc800078ec0ff */
[----:B------:R-:W-:Y:S01]  /*2a4d0*/  MOV R13, R12 ;  /* 0x0000000c000d7202 */ /* 0x000fe20000000f00 */
[----:B------:R-:W-:-:S07]  /*2a4e0*/  IMAD.MOV.U32 R12, RZ, RZ, RZ ;  /* 0x000000ffff0c7224 */ /* 0x000fce00078e00ff */
[----:B-1----:R-:W-:Y:S05]  /*2a4f0*/  WARPSYNC.COLLECTIVE R15, `(.L_x_2084) ;  /* 0x000000000f087348 */ /* 0x002fea0003c00000 */
[----:B------:R0:W2:Y:S02]  /*2a500*/  SHFL.IDX P6, R14, R13, R12, R11 ;  /* 0x0000000c0d0e7389 */ /* 0x0000a400000c000b */
[----:B012---:R-:W-:Y:S01]  /*2a510*/  ENDCOLLECTIVE ;  /* 0x000000000000791b */ /* 0x007fe20003800000 */
.L_x_2084:
[----:B------:R-:W-:Y:S05]  /*2a520*/  BSYNC B1 ;  /* 0x0000000000017941 */ /* 0x000fea0003800000 */
.L_x_2083:
[----:B------:R-:W-:Y:S05]  /*2a530*/  BRA `(.L_x_2085) ;  /* 0xffffff8000d47947 */ /* 0x000fea000383ffff */
.L_x_1886:
[----:B------:R-:W-:Y:S01]  /*2a540*/  BSSY B1, `(.L_x_2086) ;  /* 0x0000006000017945 */ /* 0x000fe20003800000 */
[----:B------:R-:W-:-:S07]  /*2a550*/  MOV R15, 0xffffffff ;  /* 0xffffffff000f7802 */ /* 0x000fce0000000f00 */
[----:B01----:R-:W-:Y:S05]  /*2a560*/  WARPSYNC.COLLECTIVE R15, `(.L_x_2087) ;  /* 0x000000000f0c7348 */ /* 0x003fea0003c00000 */
[----:B------:R-:W-:Y:S02]  /*2a570*/  ELECT P6, UR62, PT ;  /* 0x00000000003e782f */ /* 0x000fe400038c0000 */
[----:B------:R-:W-:Y:S01]  /*2a580*/  MOV R14, UR62 ;  /* 0x0000003e000e7c02 */ /* 0x000fe20008000f00 */
[----:B01----:R-:W-:Y:S10]  /*2a590*/  ENDCOLLECTIVE ;  /* 0x000000000000791b */ /* 0x003ff40003800000 */
.L_x_2087:
[----:B------:R-:W-:Y:S05]  /*2a5a0*/  BSYNC B1 ;  /* 0x0000000000017941 */ /* 0x000fea0003800000 */
.L_x_2086:
[----:B------:R-:W-:Y:S05]  /*2a5b0*/  BRA `(.L_x_1885) ;  /* 0xffffff8000cc7947 */ /* 0x000fea000383ffff */
.L_x_1888:
[----:B0-----:R0:W2:Y:S02]  /*2a5c0*/  SYNCS.PHASECHK.TRANS64.TRYWAIT P0, [R23+URZ+0x30820], R6 ;  /* 0x03082006170075a7 */ /* 0x0010a4000800017f */
[----:B--2---:R-:W-:Y:S05]  /*2a5d0*/  @!P0 NANOSLEEP.SYNCS 0x989680 ;  /* 0x009896800000895d */ /* 0x004fea0003900000 */
[----:B------:R-:W2:Y:S02]  /*2a5e0*/  @!P0 SYNCS.PHASECHK.TRANS64 P0, [R23+URZ+0x30820], R6 ;  /* 0x03082006170085a7 */ /* 0x000ea4000800007f */
[----:B--2---:R-:W-:Y:S05]  /*2a5f0*/  @!P0 BRA `(.L_x_1888) ;  /* 0xfffffffc00f08947 */ /* 0x004fea000383ffff */
[----:B------:R-:W-:Y:S05]  /*2a600*/  BRA `(.L_x_2088) ;  /* 0xffffff8000dc7947 */ /* 0x000fea000383ffff */
.L_x_1892:
[----:B--2---:R2:W3:Y:S02]  /*2a610*/  SYNCS.PHASECHK.TRANS64.TRYWAIT P0, [R13+URZ+0x308a0], R12 ;  /* 0x0308a00c0d0075a7 */ /* 0x0044e4000800017f */
[----:B---3--:R-:W-:Y:S05]  /*2a620*/  @!P0 NANOSLEEP.SYNCS 0x989680 ;  /* 0x009896800000895d */ /* 0x008fea0003900000 */
[----:B------:R-:W3:Y:S02]  /*2a630*/  @!P0 SYNCS.PHASECHK.TRANS64 P0, [R13+URZ+0x308a0], R12 ;  /* 0x0308a00c0d0085a7 */ /* 0x000ee4000800007f */
[----:B---3--:R-:W-:Y:S05]  /*2a640*/  @!P0 BRA `(.L_x_1892) ;  /* 0xfffffffc00f08947 */ /* 0x008fea000383ffff */
[----:B------:R-:W-:Y:S05]  /*2a650*/  BRA `(.L_x_2089) ;  /* 0xffffff8000f47947 */ /* 0x000fea000383ffff */
.L_x_1900:
[----:B0-----:R0:W3:Y:S02]  /*2a660*/  SYNCS.PHASECHK.TRANS64.TRYWAIT P0, [R13+URZ+0x308c0], R12 ;  /* 0x0308c00c0d0075a7 */ /* 0x0010e4000800017f */
[----:B---3--:R-:W-:Y:S05]  /*2a670*/  @!P0 NANOSLEEP.SYNCS 0x989680 ;  /* 0x009896800000895d */ /* 0x008fea0003900000 */
[----:B------:R-:W3:Y:S02]  /*2a680*/  @!P0 SYNCS.PHASECHK.TRANS64 P0, [R13+URZ+0x308c0], R12 ;  /* 0x0308c00c0d0085a7 */ /* 0x000ee4000800007f */
[----:B---3--:R-:W-:Y:S05]  /*2a690*/  @!P0 BRA `(.L_x_1900) ;  /* 0xfffffffc00f08947 */ /* 0x008fea000383ffff */
[----:B------:R-:W-:Y:S05]  /*2a6a0*/  BRA `(.L_x_2090) ;  /* 0xffffff8800347947 */ /* 0x000fea000383ffff */
.L_x_1910:
[----:B0-----:R0:W2:Y:S02]  /*2a6b0*/  SYNCS.PHASECHK.TRANS64.TRYWAIT P1, [R6+URZ+0x308a0], R3 ;  /* 0x0308a003060075a7 */ /* 0x0010a4000802017f */
[----:B--2---:R-:W-:Y:S05]  /*2a6c0*/  @!P1 NANOSLEEP.SYNCS 0x989680 ;  /* 0x009896800000995d */ /* 0x004fea0003900000 */
[----:B------:R-:W2:Y:S02]  /*2a6d0*/  @!P1 SYNCS.PHASECHK.TRANS64 P1, [R6+URZ+0x308a0], R3 ;  /* 0x0308a003060095a7 */ /* 0x000ea4000802007f */
[----:B--2---:R-:W-:Y:S05]  /*2a6e0*/  @!P1 BRA `(.L_x_1910) ;  /* 0xfffffffc00f09947 */ /* 0x004fea000383ffff */
[----:B------:R-:W-:Y:S05]  /*2a6f0*/  BRA `(.L_x_2091) ;  /* 0xffffff8c00a87947 */ /* 0x000fea000383ffff */
.L_x_1918:
[----:B--2---:R2:W3:Y:S02]  /*2a700*/  SYNCS.PHASECHK.TRANS64.TRYWAIT P1, [R6+URZ+0x308c0], R3 ;  /* 0x0308c003060075a7 */ /* 0x0044e4000802017f */
[----:B---3--:R-:W-:Y:S05]  /*2a710*/  @!P1 NANOSLEEP.SYNCS 0x989680 ;  /* 0x009896800000995d */ /* 0x008fea0003900000 */
[----:B------:R-:W3:Y:S02]  /*2a720*/  @!P1 SYNCS.PHASECHK.TRANS64 P1, [R6+URZ+0x308c0], R3 ;  /* 0x0308c003060095a7 */ /* 0x000ee4000802007f */
[----:B---3--:R-:W-:Y:S05]  /*2a730*/  @!P1 BRA `(.L_x_1918) ;  /* 0xfffffffc00f09947 */ /* 0x008fea000383ffff */
[----:B------:R-:W-:Y:S05]  /*2a740*/  BRA `(.L_x_2092) ;  /* 0xffffff9000e07947 */ /* 0x000fea000383ffff */
.L_x_1942:
[----:B------:R-:W0:Y:S01]  /*2a750*/  S2R R9, SR_TID.X ;  /* 0x0000000000097919 */ /* 0x000e220000002100 */
[----:B------:R-:W-:Y:S01]  /*2a760*/  BSSY B0, `(.L_x_2093) ;  /* 0x000000a000007945 */ /* 0x000fe20003800000 */
[----:B------:R-:W-:Y:S01]  /*2a770*/  IMAD.MOV.U32 R12, RZ, RZ, RZ ;  /* 0x000000ffff0c7224 */ /* 0x000fe200078e00ff */
[----:B------:R-:W-:Y:S01]  /*2a780*/  MOV R15, 0xffffffff ;  /* 0xffffffff000f7802 */ /* 0x000fe20000000f00 */
[----:B------:R-:W-:Y:S01]  /*2a790*/  IMAD.MOV.U32 R11, RZ, RZ, 0x1f ;  /* 0x0000001fff0b7424 */ /* 0x000fe200078e00ff */
[----:B0-----:R-:W-:-:S04]  /*2a7a0*/  SHF.R.U32.HI R9, RZ, 0x5, R9 ;  /* 0x00000005ff097819 */ /* 0x001fc80000011609 */
[----:B------:R-:W-:-:S05]  /*2a7b0*/  LOP3.LUT R9, R9, 0x3, RZ, 0xc0, !PT ;  /* 0x0000000309097812 */ /* 0x000fca00078ec0ff */
[----:B------:R-:W-:-:S07]  /*2a7c0*/  IMAD.MOV.U32 R13, RZ, RZ, R9 ;  /* 0x000000ffff0d7224 */ /* 0x000fce00078e0009 */
[----:B-----5:R-:W-:Y:S05]  /*2a7d0*/  WARPSYNC.COLLECTIVE R15, `(.L_x_2094) ;  /* 0x000000000f087348 */ /* 0x020fea0003c00000 */
[----:B------:R0:W1:Y:S02]  /*2a7e0*/  SHFL.IDX P6, R14, R13, R12, R11 ;  /* 0x0000000c0d0e7389 */ /* 0x00006400000c000b */
[----:B01---5:R-:W-:Y:S01]  /*2a7f0*/  ENDCOLLECTIVE ;  /* 0x000000000000791b */ /* 0x023fe20003800000 */
.L_x_2094:
[----:B------:R-:W-:Y:S05]  /*2a800*/  BSYNC B0 ;  /* 0x0000000000007941 */ /* 0x000fea0003800000 */
.L_x_2093:
[----:B------:R-:W-:Y:S05]  /*2a810*/  BRA `(.L_x_2095) ;  /* 0xffffffa400587947 */ /* 0x000fea000383ffff */
.L_x_1945:
[----:B0-----:R0:W1:Y:S02]  /*2a820*/  SYNCS.PHASECHK.TRANS64.TRYWAIT P0, [R4+URZ+0x30840], R5 ;  /* 0x03084005040075a7 */ /* 0x001064000800017f */
[----:B-1----:R-:W-:Y:S05]  /*2a830*/  @!P0 NANOSLEEP.SYNCS 0x989680 ;  /* 0x009896800000895d */ /* 0x002fea0003900000 */
[----:B------:R-:W1:Y:S02]  /*2a840*/  @!P0 SYNCS.PHASECHK.TRANS64 P0, [R4+URZ+0x30840], R5 ;  /* 0x03084005040085a7 */ /* 0x000e64000800007f */
[----:B-1----:R-:W-:Y:S05]  /*2a850*/  @!P0 BRA `(.L_x_1945) ;  /* 0xfffffffc00f08947 */ /* 0x002fea000383ffff */
[----:B------:R-:W-:Y:S05]  /*2a860*/  BRA `(.L_x_2096) ;  /* 0xffffffa400b87947 */ /* 0x000fea000383ffff */
.L_x_1946:
        /* <DEDUP_REMOVED lines=8> */
.L_x_2098:
[----:B------:R-:W-:Y:S05]  /*2a8f0*/  BSYNC B0 ;  /* 0x0000000000007941 */ /* 0x000fea0003800000 */
.L_x_2097:
[----:B------:R-:W-:Y:S01]  /*2a900*/  IMAD.MOV.U32 R13, RZ, RZ, R0 ;  /* 0x000000ffff0d7224 */ /* 0x000fe200078e0000 */
[----:B------:R-:W-:Y:S01]  /*2a910*/  MOV R11, 0x181f ;  /* 0x0000181f000b7802 */ /* 0x000fe20000000f00 */
[----:B------:R-:W-:Y:S01]  /*2a920*/  IMAD.MOV.U32 R12, RZ, RZ, RZ ;  /* 0x000000ffff0c7224 */ /* 0x000fe200078e00ff */
[----:B------:R-:W-:Y:S01]  /*2a930*/  @P0 LEA R9, R7, R23, 0x1 ;  /* 0x0000001707090211 */ /* 0x000fe200078e08ff */
[----:B------:R-:W-:Y:S02]  /*2a940*/  IMAD.MOV.U32 R15, RZ, RZ, -0x1 ;  /* 0xffffffffff0f7424 */ /* 0x000fe400078e00ff */
[----:B------:R-:W-:-:S07]  /*2a950*/  IMAD.MOV.U32 R2, RZ, RZ, R14 ;  /* 0x000000ffff027224 */ /* 0x000fce00078e000e */
[----:B------:R-:W-:Y:S05]  /*2a960*/  WARPSYNC.COLLECTIVE R15, `(.L_x_2099) ;  /* 0x000000000f087348 */ /* 0x000fea0003c00000 */
[----:B------:R0:W1:Y:S02]  /*2a970*/  SHFL.IDX P6, R14, R13, R12, R11 ;  /* 0x0000000c0d0e7389 */ /* 0x00006400000c000b */
[----:B01----:R-:W-:Y:S01]  /*2a980*/  ENDCOLLECTIVE ;  /* 0x000000000000791b */ /* 0x003fe20003800000 */
.L_x_2099:
[----:B------:R-:W-:Y:S02]  /*2a990*/  IMAD.MOV.U32 R13, RZ, RZ, R6 ;  /* 0x000000ffff0d7224 */ /* 0x000fe400078e0006 */
[----:B------:R-:W-:Y:S02]  /*2a9a0*/  IMAD.MOV.U32 R12, RZ, RZ, 0x1 ;  /* 0x00000001ff0c7424 */ /* 0x000fe400078e00ff */
[----:B------:R-:W-:-:S07]  /*2a9b0*/  IMAD.MOV.U32 R3, RZ, RZ, R14 ;  /* 0x000000ffff037224 */ /* 0x000fce00078e000e */
[----:B------:R-:W-:Y:S05]  /*2a9c0*/  WARPSYNC.COLLECTIVE R15, `(.L_x_2100) ;  /* 0x000000000f087348 */ /* 0x000fea0003c00000 */
[----:B------:R0:W1:Y:S02]  /*2a9d0*/  SHFL.IDX P6, R14, R13, R12, R11 ;  /* 0x0000000c0d0e7389 */ /* 0x00006400000c000b */
[----:B01----:R-:W-:Y:S01]  /*2a9e0*/  ENDCOLLECTIVE ;  /* 0x000000000000791b */ /* 0x003fe20003800000 */
.L_x_2100:
[----:B------:R-:W-:-:S05]  /*2a9f0*/  @P0 LEA R3, P1, R37, R3, 0x1 ;  /* 0x0000000325030211 */ /* 0x000fca00078208ff */
[----:B------:R-:W-:-:S05]  /*2aa00*/  @P0 IMAD.X R2, RZ, RZ, R2, P1 ;  /* 0x000000ffff020224 */ /* 0x000fca00008e0602 */
[----:B------:R-:W-:Y:S02]  /*2aa10*/  @P0 LOP3.LUT R3, R3, R2, RZ, 0x3c, !PT ;  /* 0x0000000203030212 */ /* 0x000fe400078e3cff */
[----:B------:R-:W-:Y:S02]  /*2aa20*/  MOV R13, R0 ;  /* 0x00000000000d7202 */ /* 0x000fe40000000f00 */
[----:B------:R-:W-:-:S04]  /*2aa30*/  @P0 LOP3.LUT R2, R3, R2, RZ, 0x3c, !PT ;  /* 0x0000000203020212 */ /* 0x000fc800078e3cff */
[----:B------:R-:W-:Y:S01]  /*2aa40*/  @P0 LOP3.LUT R3, R3, R2, RZ, 0x3c, !PT ;  /* 0x0000000203030212 */ /* 0x000fe200078e3cff */
[----:B------:R-:W-:-:S07]  /*2aa50*/  IMAD.MOV.U32 R8, RZ, RZ, R14 ;  /* 0x000000ffff087224 */ /* 0x000fce00078e000e */
[----:B------:R-:W-:Y:S05]  /*2aa60*/  WARPSYNC.COLLECTIVE R15, `(.L_x_2101) ;  /* 0x000000000f087348 */ /* 0x000fea0003c00000 */
[----:B------:R0:W1:Y:S02]  /*2aa70*/  SHFL.IDX P6, R14, R13, R12, R11 ;  /* 0x0000000c0d0e7389 */ /* 0x00006400000c000b */
[----:B01----:R-:W-:Y:S01]  /*2aa80*/  ENDCOLLECTIVE ;  /* 0x000000000000791b */ /* 0x003fe20003800000 */
.L_x_2101:
[----:B------:R-:W-:Y:S01]  /*2aa90*/  @!PT LDS RZ, [RZ] ;  /* 0x00000000fffff984 */ /* 0x000fe20000000800 */
[----:B------:R-:W-:Y:S01]  /*2aaa0*/  @!PT LDS RZ, [RZ] ;  /* 0x00000000fffff984 */ /* 0x000fe20000000800 */
[----:B------:R-:W-:Y:S01]  /*2aab0*/  @!PT LDS RZ, [RZ] ;  /* 0x00000000fffff984 */ /* 0x000fe20000000800 */
[----:B------:R-:W-:Y:S04]  /*2aac0*/  @P0 LDGSTS.E.BYPASS.LTC128B.128 [R9+0x20400], desc[UR60][R2.64], !P5 ;  /* 0x2040000002090fae */ /* 0x000fe8000e901d7c */
[----:B------:R-:W-:Y:S04]  /*2aad0*/  @P0 LDGSTS.E.BYPASS.LTC128B.128 [R9+0x22400], desc[UR60][R2.64+0x80], !P4 ;  /* 0x2240008002090fae */ /* 0x000fe8000e101d7c */
[----:B------:R-:W-:Y:S01]  /*2aae0*/  @P0 LDGSTS.E.BYPASS.LTC128B.128 [R9+0x24400], desc[UR60][R2.64+0x100], !P3 ;  /* 0x2440010002090fae */ /* 0x000fe2000d901d7c */
[----:B------:R-:W-:Y:S01]  /*2aaf0*/  MOV R13, R6 ;  /* 0x00000006000d7202 */ /* 0x000fe20000000f00 */
[----:B------:R-:W-:-:S02]  /*2ab00*/  IMAD.MOV.U32 R12, RZ, RZ, 0x2 ;  /* 0x00000002ff0c7424 */ /* 0x000fc400078e00ff */
[----:B------:R0:W-:Y:S01]  /*2ab10*/  @P0 LDGSTS.E.BYPASS.LTC128B.128 [R9+0x26400], desc[UR60][R2.64+0x180], !P2 ;  /* 0x2640018002090fae */ /* 0x0001e2000d101d7c */
[----:B------:R-:W-:Y:S01]  /*2ab20*/  ISETP.GE.AND P0, PT, R5, 0x11, PT ;  /* 0x000000110500780c */ /* 0x000fe20003f06270 */
[----:B0-----:R-:W-:-:S12]  /*2ab30*/  IMAD.MOV.U32 R2, RZ, RZ, R14 ;  /* 0x000000ffff027224 */ /* 0x001fd800078e000e */
[----:B------:R-:W-:Y:S05]  /*2ab40*/  WARPSYNC.COLLECTIVE R15, `(.L_x_2102) ;  /* 0x000000000f087348 */ /* 0x000fea0003c00000 */
[----:B------:R0:W1:Y:S02]  /*2ab50*/  SHFL.IDX P6, R14, R13, R12, R11 ;  /* 0x0000000c0d0e7389 */ /* 0x00006400000c000b */
[----:B01----:R-:W-:Y:S01]  /*2ab60*/  ENDCOLLECTIVE ;  /* 0x000000000000791b */ /* 0x003fe20003800000 */
.L_x_2102:
        /* <DEDUP_REMOVED lines=16> */
.L_x_2103:
[----:B------:R-:W-:Y:S02]  /*2ac70*/  @P0 IMAD R9, R7, 0x2, R23 ;  /* 0x0000000207090824 */ /* 0x000fe400078e0217 */
[----:B------:R-:W-:Y:S01]  /*2ac80*/  IMAD.MOV.U32 R13, RZ, RZ, R6 ;  /* 0x000000ffff0d7224 */ /* 0x000fe200078e0006 */
[----:B------:R-:W-:Y:S02]  /*2ac90*/  MOV R12, 0x3 ;  /* 0x00000003000c7802 */ /* 0x000fe40000000f00 */
[----:B------:R-:W-:-:S07]  /*2aca0*/  MOV R2, R14 ;  /* 0x0000000e00027202 */ /* 0x000fce0000000f00 */
[----:B------:R-:W-:Y:S05]  /*2acb0*/  WARPSYNC.COLLECTIVE R15, `(.L_x_2104) ;  /* 0x000000000f087348 */ /* 0x000fea0003c00000 */
[----:B------:R0:W1:Y:S02]  /*2acc0*/  SHFL.IDX P6, R14, R13, R12, R11 ;  /* 0x0000000c0d0e7389 */ /* 0x00006400000c000b */
[----:B01----:R-:W-:Y:S01]  /*2acd0*/  ENDCOLLECTIVE ;  /* 0x000000000000791b */ /* 0x003fe20003800000 */
.L_x_2104:
        /* <DEDUP_REMOVED lines=14> */
.L_x_2105:
[----:B------:R-:W-:Y:S01]  /*2adc0*/  IMAD.MOV.U32 R0, RZ, RZ, R14 ;  /* 0x000000ffff007224 */ /* 0x000fe200078e000e */
[----:B------:R-:W-:Y:S06]  /*2add0*/  BRA `(.L_x_2106) ;  /* 0xffffffa4006c7947 */ /* 0x000fec000383ffff */
.L_x_1951:
[----:B------:R-:W-:Y:S01]  /*2ade0*/  MOV R13, R0 ;  /* 0x00000000000d7202 */ /* 0x000fe20000000f00 */
        /* <DEDUP_REMOVED lines=8> */
.L_x_2107:
[C---:B------:R-:W-:Y:S01]  /*2ae70*/  VIADD R6, R28.reuse, 0x10 ;  /* 0x000000101c067836 */ /* 0x040fe20000000000 */
[----:B------:R-:W-:Y:S01]  /*2ae80*/  ISETP.GE.AND P0, PT, R28, R5, PT ;  /* 0x000000051c00720c */ /* 0x000fe20003f06270 */
[----:B------:R-:W-:Y:S01]  /*2ae90*/  IMAD.MOV.U32 R13, RZ, RZ, R4 ;  /* 0x000000ffff0d7224 */ /* 0x000fe200078e0004 */
[----:B------:R-:W-:-:S11]  /*2aea0*/  MOV R2, R14 ;  /* 0x0000000e00027202 */ /* 0x000fd60000000f00 */
[----:B------:R-:W-:Y:S05]  /*2aeb0*/  WARPSYNC.COLLECTIVE R15, `(.L_x_2108) ;  /* 0x000000000f087348 */ /* 0x000fea0003c00000 */
[----:B------:R0:W1:Y:S02]  /*2aec0*/  SHFL.IDX P6, R14, R13, R12, R11 ;  /* 0x0000000c0d0e7389 */ /* 0x00006400000c000b */
[----:B01----:R-:W-:Y:S01]  /*2aed0*/  ENDCOLLECTIVE ;  /* 0x000000000000791b */ /* 0x003fe20003800000 */
.L_x_2108:
[----:B------:R-:W-:Y:S02]  /*2aee0*/  IMAD.MOV.U32 R13, RZ, RZ, R0 ;  /* 0x000000ffff0d7224 */ /* 0x000fe400078e0000 */
[----:B------:R-:W-:Y:S02]  /*2aef0*/  IMAD.MOV.U32 R12, RZ, RZ, 0x1 ;  /* 0x00000001ff0c7424 */ /* 0x000fe400078e00ff */
[----:B------:R-:W-:-:S07]  /*2af00*/  IMAD.MOV.U32 R3, RZ, RZ, R14 ;  /* 0x000000ffff037224 */ /* 0x000fce00078e000e */
[----:B------:R-:W-:Y:S05]  /*2af10*/  WARPSYNC.COLLECTIVE R15, `(.L_x_2109) ;  /* 0x000000000f087348 */ /* 0x000fea0003c00000 */
[----:B------:R0:W1:Y:S02]  /*2af20*/  SHFL.IDX P6, R14, R13, R12, R11 ;  /* 0x0000000c0d0e7389 */ /* 0x00006400000c000b */
[----:B01----:R-:W-:Y:S01]  /*2af30*/  ENDCOLLECTIVE ;  /* 0x000000000000791b */ /* 0x003fe20003800000 */
.L_x_2109:
[----:B------:R-:W-:-:S04]  /*2af40*/  @!P0 LEA R3, P5, R37, R3, 0x1 ;  /* 0x0000000325038211 */ /* 0x000fc800078a08ff */
[----:B------:R-:W-:-:S04]  /*2af50*/  @!P0 IADD3.X R2, RZ, R2, RZ, P5, !PT ;  /* 0x00000002ff028210 */ /* 0x000fc80002ffe4ff */
[----:B------:R-:W-:Y:S01]  /*2af60*/  @!P0 LOP3.LUT R3, R3, R2, RZ, 0x3c, !PT ;  /* 0x0000000203038212 */ /* 0x000fe200078e3cff */
[----:B------:R-:W-:-:S03]  /*2af70*/  IMAD.MOV.U32 R13, RZ, RZ, R4 ;  /* 0x000000ffff0d7224 */ /* 0x000fc600078e0004 */
[----:B------:R-:W-:-:S04]  /*2af80*/  @!P0 LOP3.LUT R2, R3, R2, RZ, 0x3c, !PT ;  /* 0x0000000203028212 */ /* 0x000fc800078e3cff */
[----:B------:R-:W-:-:S05]  /*2af90*/  @!P0 LOP3.LUT R3, R3, R2, RZ, 0x3c, !PT ;  /* 0x0000000203038212 */ /* 0x000fca00078e3cff */
        /* <DEDUP_REMOVED lines=12> */
.L_x_2110:
[----:B------:R-:W-:Y:S02]  /*2b060*/  IMAD.MOV.U32 R13, RZ, RZ, R0 ;  /* 0x000000ffff0d7224 */ /* 0x000fe400078e0000 */
[----:B------:R-:W-:Y:S02]  /*2b070*/  IMAD.MOV.U32 R12, RZ, RZ, 0x2 ;  /* 0x00000002ff0c7424 */ /* 0x000fe400078e00ff */
[----:B------:R-:W-:-:S07]  /*2b080*/  IMAD.MOV.U32 R3, RZ, RZ, R14 ;  /* 0x000000ffff037224 */ /* 0x000fce00078e000e */
[----:B------:R-:W-:Y:S05]  /*2b090*/  WARPSYNC.COLLECTIVE R15, `(.L_x_2111) ;  /* 0x000000000f087348 */ /* 0x000fea0003c00000 */
[----:B------:R0:W1:Y:S02]  /*2b0a0*/  SHFL.IDX P6, R14, R13, R12, R11 ;  /* 0x0000000c0d0e7389 */ /* 0x00006400000c000b */
[----:B01----:R-:W-:Y:S01]  /*2b0b0*/  ENDCOLLECTIVE ;  /* 0x000000000000791b */ /* 0x003fe20003800000 */
.L_x_2111:
[----:B------:R-:W-:-:S05]  /*2b0c0*/  @!P0 LEA R3, P5, R37, R3, 0x1 ;  /* 0x0000000325038211 */ /* 0x000fca00078a08ff */
[----:B------:R-:W-:-:S05]  /*2b0d0*/  @!P0 IMAD.X R2, RZ, RZ, R2, P5 ;  /* 0x000000ffff028224 */ /* 0x000fca00028e0602 */
[----:B------:R-:W-:Y:S02]  /*2b0e0*/  @!P0 LOP3.LUT R3, R3, R2, RZ, 0x3c, !PT ;  /* 0x0000000203038212 */ /* 0x000fe400078e3cff */
[----:B------:R-:W-:Y:S02]  /*2b0f0*/  MOV R13, R4 ;  /* 0x00000004000d7202 */ /* 0x000fe40000000f00 */
        /* <DEDUP_REMOVED lines=8> */
[----:B------:R0:W-:Y:S02]  /*2b180*/  @!P0 LDGSTS.E.BYPASS.LTC128B.128 [R36+0x1cc00], desc[UR60][R2.64+0x180], !P1 ;  /* 0x1cc0018002248fae */ /* 0x0001e4000c901d7c */
[----:B0-----:R-:W-:-:S04]  /*2b190*/  IADD3 R2, R28, 0x20, RZ ;  /* 0x000000201c027810 */ /* 0x001fc80007ffe0ff */
[----:B------:R-:W-:Y:S01]  /*2b1a0*/  ISETP.GE.AND P0, PT, R2, R5, PT ;  /* 0x000000050200720c */ /* 0x000fe20003f06270 */
[----:B------:R-:W-:-:S12]  /*2b1b0*/  IMAD.MOV.U32 R2, RZ, RZ, R14 ;  /* 0x000000ffff027224 */ /* 0x000fd800078e000e */
[----:B------:R-:W-:Y:S05]  /*2b1c0*/  WARPSYNC.COLLECTIVE R15, `(.L_x_2112) ;  /* 0x000000000f087348 */ /* 0x000fea0003c00000 */
[----:B------:R0:W1:Y:S02]  /*2b1d0*/  SHFL.IDX P6, R14, R13, R12, R11 ;  /* 0x0000000c0d0e7389 */ /* 0x00006400000c000b */
[----:B01----:R-:W-:Y:S01]  /*2b1e0*/  ENDCOLLECTIVE ;  /* 0x000000000000791b */ /* 0x003fe20003800000 */
.L_x_2112:
[----:B------:R-:W-:Y:S01]  /*2b1f0*/  MOV R13, R0 ;  /* 0x00000000000d7202 */ /* 0x000fe20000000f00 */
[----:B------:R-:W-:Y:S02]  /*2b200*/  IMAD.MOV.U32 R12, RZ, RZ, 0x3 ;  /* 0x00000003ff0c7424 */ /* 0x000fe400078e00ff */
[----:B------:R-:W-:-:S07]  /*2b210*/  IMAD.MOV.U32 R3, RZ, RZ, R14 ;  /* 0x000000ffff037224 */ /* 0x000fce00078e000e */
[----:B------:R-:W-:Y:S05]  /*2b220*/  WARPSYNC.COLLECTIVE R15, `(.L_x_2113) ;  /* 0x000000000f087348 */ /* 0x000fea0003c00000 */
[----:B------:R0:W1:Y:S02]  /*2b230*/  SHFL.IDX P6, R14, R13, R12, R11 ;  /* 0x0000000c0d0e7389 */ /* 0x00006400000c000b */
[----:B01----:R-:W-:Y:S01]  /*2b240*/  ENDCOLLECTIVE ;  /* 0x000000000000791b */ /* 0x003fe20003800000 */
.L_x_2113:
[----:B------:R-:W-:-:S05]  /*2b250*/  @!P0 LEA R3, P5, R37, R3, 0x1 ;  /* 0x0000000325038211 */ /* 0x000fca00078a08ff */
[----:B------:R-:W-:-:S05]  /*2b260*/  @!P0 IMAD.X R2, RZ, RZ, R2, P5 ;  /* 0x000000ffff028224 */ /* 0x000fca00028e0602 */
        /* <DEDUP_REMOVED lines=11> */
[----:B0-----:R-:W-:-:S05]  /*2b320*/  VIADD R2, R28, 0x30 ;  /* 0x000000301c027836 */ /* 0x001fca0000000000 */
[----:B------:R-:W-:Y:S01]  /*2b330*/  ISETP.GE.AND P0, PT, R2, R5, PT ;  /* 0x000000050200720c */ /* 0x000fe20003f06270 */
[----:B------:R-:W-:-:S12]  /*2b340*/  IMAD.MOV.U32 R2, RZ, RZ, R14 ;  /* 0x000000ffff027224 */ /* 0x000fd800078e000e */
[----:B------:R-:W-:Y:S05]  /*2b350*/  WARPSYNC.COLLECTIVE R15, `(.L_x_2114) ;  /* 0x000000000f087348 */ /* 0x000fea0003c00000 */
[----:B------:R0:W1:Y:S02]  /*2b360*/  SHFL.IDX P6, R14, R13, R12, R11 ;  /* 0x0000000c0d0e7389 */ /* 0x00006400000c000b */
[----:B01----:R-:W-:Y:S01]  /*2b370*/  ENDCOLLECTIVE ;  /* 0x000000000000791b */ /* 0x003fe20003800000 */
.L_x_2114:
[----:B------:R-:W-:Y:S01]  /*2b380*/  IMAD.MOV.U32 R13, RZ, RZ, R0 ;  /* 0x000000ffff0d7224 */ /* 0x000fe200078e0000 */
[----:B------:R-:W-:Y:S02]  /*2b390*/  MOV R12, 0x4 ;  /* 0x00000004000c7802 */ /* 0x000fe40000000f00 */
[----:B------:R-:W-:-:S07]  /*2b3a0*/  MOV R3, R14 ;  /* 0x0000000e00037202 */ /* 0x000fce0000000f00 */
[----:B------:R-:W-:Y:S05]  /*2b3b0*/  WARPSYNC.COLLECTIVE R15, `(.L_x_2115) ;  /* 0x000000000f087348 */ /* 0x000fea0003c00000 */
[----:B------:R0:W1:Y:S02]  /*2b3c0*/  SHFL.IDX P6, R14, R13, R12, R11 ;  /* 0x0000000c0d0e7389 */ /* 0x00006400000c000b */
[----:B01----:R-:W-:Y:S01]  /*2b3d0*/  ENDCOLLECTIVE ;  /* 0x000000000000791b */ /* 0x003fe20003800000 */
.L_x_2115:
        /* <DEDUP_REMOVED lines=19> */
.L_x_2116:
[----:B------:R-:W-:Y:S02]  /*2b510*/  IMAD.MOV.U32 R13, RZ, RZ, R0 ;  /* 0x000000ffff0d7224 */ /* 0x000fe400078e0000 */
[----:B------:R-:W-:Y:S02]  /*2b520*/  IMAD.MOV.U32 R12, RZ, RZ, 0x5 ;  /* 0x00000005ff0c7424 */ /* 0x000fe400078e00ff */
[----:B------:R-:W-:-:S07]  /*2b530*/  IMAD.MOV.U32 R3, RZ, RZ, R14 ;  /* 0x000000ffff037224 */ /* 0x000fce00078e000e */
[----:B------:R-:W-:Y:S05]  /*2b540*/  WARPSYNC.COLLECTIVE R15, `(.L_x_2117) ;  /* 0x000000000f087348 */ /* 0x000fea0003c00000 */
[----:B------:R0:W1:Y:S02]  /*2b550*/  SHFL.IDX P6, R14, R13, R12, R11 ;  /* 0x0000000c0d0e7389 */ /* 0x00006400000c000b */
[----:B01----:R-:W-:Y:S01]  /*2b560*/  ENDCOLLECTIVE ;  /* 0x000000000000791b */ /* 0x003fe20003800000 */
.L_x_2117:
        /* <DEDUP_REMOVED lines=14> */
[----:B------:R-:W-:Y:S02]  /*2b650*/  ISETP.GE.AND P0, PT, R2, R5, PT ;  /* 0x000000050200720c */ /* 0x000fe40003f06270 */
[----:B------:R-:W-:-:S11]  /*2b660*/  MOV R2, R14 ;  /* 0x0000000e00027202 */ /* 0x000fd60000000f00 */
[----:B------:R-:W-:Y:S05]  /*2b670*/  WARPSYNC.COLLECTIVE R15, `(.L_x_2118) ;  /* 0x000000000f087348 */ /* 0x000fea0003c00000 */
[----:B------:R0:W1:Y:S02]  /*2b680*/  SHFL.IDX P6, R14, R13, R12, R11 ;  /* 0x0000000c0d0e7389 */ /* 0x00006400000c000b */
[----:B01----:R-:W-:Y:S01]  /*2b690*/  ENDCOLLECTIVE ;  /* 0x000000000000791b */ /* 0x003fe20003800000 */
.L_x_2118:
[----:B------:R-:W-:Y:S02]  /*2b6a0*/  IMAD.MOV.U32 R13, RZ, RZ, R0 ;  /* 0x000000ffff0d7224 */ /* 0x000fe400078e0000 */
[----:B------:R-:W-:Y:S02]  /*2b6b0*/  IMAD.MOV.U32 R12, RZ, RZ, 0x6 ;  /* 0x00000006ff0c7424 */ /* 0x000fe400078e00ff */
[----:B------:R-:W-:-:S07]  /*2b6c0*/  IMAD.MOV.U32 R3, RZ, RZ, R14 ;  /* 0x000000ffff037224 */ /* 0x000fce00078e000e */
[----:B------:R-:W-:Y:S05]  /*2b6d0*/  WARPSYNC.COLLECTIVE R15, `(.L_x_2119) ;  /* 0x000000000f087348 */ /* 0x000fea0003c00000 */
[----:B------:R0:W1:Y:S02]  /*2b6e0*/  SHFL.IDX P6, R14, R13, R12, R11 ;  /* 0x0000000c0d0e7389 */ /* 0x00006400000c000b */
[----:B01----:R-:W-:Y:S01]  /*2b6f0*/  ENDCOLLECTIVE ;  /* 0x000000000000791b */ /* 0x003fe20003800000 */
.L_x_2119:
        /* <DEDUP_REMOVED lines=19> */
.L_x_2120:
[----:B------:R-:W-:Y:S01]  /*2b830*/  IMAD.MOV.U32 R13, RZ, RZ, R0 ;  /* 0x000000ffff0d7224 */ /* 0x000fe200078e0000 */
[----:B------:R-:W-:Y:S01]  /*2b840*/  MOV R12, 0x7 ;  /* 0x00000007000c7802 */ /* 0x000fe20000000f00 */
[----:B------:R-:W-:-:S07]  /*2b850*/  IMAD.MOV.U32 R3, RZ, RZ, R14 ;  /* 0x000000ffff037224 */ /* 0x000fce00078e000e */
[----:B------:R-:W-:Y:S05]  /*2b860*/  WARPSYNC.COLLECTIVE R15, `(.L_x_2121) ;  /* 0x000000000f087348 */ /* 0x000fea0003c00000 */
[----:B------:R0:W1:Y:S02]  /*2b870*/  SHFL.IDX P6, R14, R13, R12, R11 ;  /* 0x0000000c0d0e7389 */ /* 0x00006400000c000b */
[----:B01----:R-:W-:Y:S01]  /*2b880*/  ENDCOLLECTIVE ;  /* 0x000000000000791b */ /* 0x003fe20003800000 */
.L_x_2121:
[----:B------:R-:W-:-:S05]  /*2b890*/  @!P0 LEA R3, P5, R37, R3, 0x1 ;  /* 0x0000000325038211 */ /* 0x000fca00078a08ff */
[----:B------:R-:W-:-:S05]  /*2b8a0*/  @!P0 IMAD.X R2, RZ, RZ, R2, P5 ;  /* 0x000000ffff028224 */ /* 0x000fca00028e0602 */
[----:B------:R-:W-:Y:S01]  /*2b8b0*/  @!P0 LOP3.LUT R3, R3, R2, RZ, 0x3c, !PT ;  /* 0x0000000203038212 */ /* 0x000fe200078e3cff */
[----:B------:R-:W-:-:S03]  /*2b8c0*/  IMAD.MOV.U32 R13, RZ, RZ, R4 ;  /* 0x000000ffff0d7224 */ /* 0x000fc600078e0004 */
[----:B------:R-:W-:-:S04]  /*2b8d0*/  @!P0 LOP3.LUT R2, R3, R2, RZ, 0x3c, !PT ;  /* 0x0000000203028212 */ /* 0x000fc800078e3cff */
[----:B------:R-:W-:Y:S01]  /*2b8e0*/  @!P0 LOP3.LUT R3, R3, R2, RZ, 0x3c, !PT ;  /* 0x0000000203038212 */ /* 0x000fe200078e3cff */
[----:B------:R-:W-:-:S04]  /*2b8f0*/  IMAD.MOV.U32 R6, RZ, RZ, R14 ;  /* 0x000000ffff067224 */ /* 0x000fc800078e000e */
        /* <DEDUP_REMOVED lines=10> */
.L_x_2122:
[----:B------:R-:W-:Y:S05]  /*2b9a0*/  BRA `(.L_x_2123) ;  /* 0xffffffa400d47947 */ /* 0x000fea000383ffff */
.L_x_1956:
[----:B0-----:R0:W1:Y:S02]  /*2b9b0*/  SYNCS.PHASECHK.TRANS64.TRYWAIT P0, [R23+URZ+0x30820], R0 ;  /* 0x03082000170075a7 */ /* 0x001064000800017f */
[----:B-1----:R-:W-:Y:S05]  /*2b9c0*/  @!P0 NANOSLEEP.SYNCS 0x989680 ;  /* 0x009896800000895d */ /* 0x002fea0003900000 */
[----:B------:R-:W1:Y:S02]  /*2b9d0*/  @!P0 SYNCS.PHASECHK.TRANS64 P0, [R23+URZ+0x30820], R0 ;  /* 0x03082000170085a7 */ /* 0x000e64000800007f */
[----:B-1----:R-:W-:Y:S05]  /*2b9e0*/  @!P0 BRA `(.L_x_1956) ;  /* 0xfffffffc00f08947 */ /* 0x002fea000383ffff */
[----:B------:R-:W-:Y:S05]  /*2b9f0*/  BRA `(.L_x_2124) ;  /* 0xffffffa800507947 */ /* 0x000fea000383ffff */
.L_x_1961:
[----:B0-----:R0:W1:Y:S02]  /*2ba00*/  SYNCS.PHASECHK.TRANS64.TRYWAIT P0, [R7+URZ+0x30840], R2 ;  /* 0x03084002070075a7 */ /* 0x001064000800017f */
[----:B-1----:R-:W-:Y:S05]  /*2ba10*/  @!P0 NANOSLEEP.SYNCS 0x989680 ;  /* 0x009896800000895d */ /* 0x002fea0003900000 */
[----:B------:R-:W1:Y:S02]  /*2ba20*/  @!P0 SYNCS.PHASECHK.TRANS64 P0, [R7+URZ+0x30840], R2 ;  /* 0x03084002070085a7 */ /* 0x000e64000800007f */
[----:B-1----:R-:W-:Y:S05]  /*2ba30*/  @!P0 BRA `(.L_x_1961) ;  /* 0xfffffffc00f08947 */ /* 0x002fea000383ffff */
[----:B------:R-:W-:Y:S05]  /*2ba40*/  BRA `(.L_x_2125) ;  /* 0xffffffac00387947 */ /* 0x000fea000383ffff */
.L_x_1962:
        /* <DEDUP_REMOVED lines=8> */
.L_x_2127:
[----:B------:R-:W-:Y:S05]  /*2bad0*/  BSYNC B1 ;  /* 0x0000000000017941 */ /* 0x000fea0003800000 */
.L_x_2126:
[----:B------:R-:W-:Y:S01]  /*2bae0*/  MOV R13, R8 ;  /* 0x00000008000d7202 */ /* 0x000fe20000000f00 */
[----:B------:R-:W-:Y:S01]  /*2baf0*/  IMAD.MOV.U32 R12, RZ, RZ, RZ ;  /* 0x000000ffff0c7224 */ /* 0x000fe200078e00ff */
[----:B------:R-:W-:Y:S01]  /*2bb00*/  LOP3.LUT R22, R22, 0xffff7fff, RZ, 0xc0, !PT ;  /* 0xffff7fff16167812 */ /* 0x000fe200078ec0ff */
[----:B------:R-:W-:Y:S02]  /*2bb10*/  IMAD.MOV.U32 R11, RZ, RZ, 0x181f ;  /* 0x0000181fff0b7424 */ /* 0x000fe400078e00ff */
[----:B------:R-:W-:Y:S01]  /*2bb20*/  IMAD.MOV.U32 R15, RZ, RZ, -0x1 ;  /* 0xffffffffff0f7424 */ /* 0x000fe200078e00ff */
[----:B------:R-:W-:Y:S01]  /*2bb30*/  @P3 LOP3.LUT R22, R22, 0x8000, RZ, 0xfc, !PT ;  /* 0x0000800016163812 */ /* 0x000fe200078efcff */
[----:B------:R-:W-:Y:S02]  /*2bb40*/  IMAD.MOV.U32 R3, RZ, RZ, R14 ;  /* 0x000000ffff037224 */ /* 0x000fe400078e000e */
[----:B------:R-:W-:-:S07]  /*2bb50*/  IMAD.SHL.U32 R4, R37, 0x2, RZ ;  /* 0x0000000225047824 */ /* 0x000fce00078e00ff */
[----:B------:R-:W-:Y:S05]  /*2bb60*/  WARPSYNC.COLLECTIVE R15, `(.L_x_2128) ;  /* 0x000000000f087348 */ /* 0x000fea0003c00000 */
[----:B------:R0:W1:Y:S02]  /*2bb70*/  SHFL.IDX P6, R14, R13, R12, R11 ;  /* 0x0000000c0d0e7389 */ /* 0x00006400000c000b */
[----:B01----:R-:W-:Y:S01]  /*2bb80*/  ENDCOLLECTIVE ;  /* 0x000000000000791b */ /* 0x003fe20003800000 */
.L_x_2128:
[C---:B------:R-:W-:Y:S01]  /*2bb90*/  LOP3.LUT P3, RZ, R22.reuse, 0x10, RZ, 0xc0, !PT ;  /* 0x0000001016ff7812 */ /* 0x040fe2000786c0ff */
[----:B------:R-:W-:Y:S01]  /*2bba0*/  IMAD R9, R9, 0x2, R23 ;  /* 0x0000000209097824 */ /* 0x000fe200078e0217 */
[----:B------:R-:W-:-:S04]  /*2bbb0*/  LOP3.LUT R22, R22, 0xffffbfff, RZ, 0xc0, !PT ;  /* 0xffffbfff16167812 */ /* 0x000fc800078ec0ff */
[----:B------:R-:W-:-:S04]  /*2bbc0*/  @P2 LOP3.LUT R22, R22, 0x4000, RZ, 0xfc, !PT ;  /* 0x0000400016162812 */ /* 0x000fc800078efcff */
[C---:B------:R-:W-:Y:S02]  /*2bbd0*/  LOP3.LUT P2, RZ, R22.reuse, 0x8, RZ, 0xc0, !PT ;  /* 0x0000000816ff7812 */ /* 0x040fe4000784c0ff */
[----:B------:R-:W-:Y:S01]  /*2bbe0*/  LOP3.LUT R22, R22, 0xffffdfff, RZ, 0xc0, !PT ;  /* 0xffffdfff16167812 */ /* 0x000fe200078ec0ff */
[----:B------:R-:W-:Y:S01]  /*2bbf0*/  IMAD.MOV.U32 R12, RZ, RZ, 0x1 ;  /* 0x00000001ff0c7424 */ /* 0x000fe200078e00ff */
[----:B------:R-:W-:Y:S02]  /*2bc00*/  MOV R13, R21 ;  /* 0x00000015000d7202 */ /* 0x000fe40000000f00 */
[----:B------:R-:W-:-:S04]  /*2bc10*/  @P1 LOP3.LUT R22, R22, 0x2000, RZ, 0xfc, !PT ;  /* 0x0000200016161812 */ /* 0x000fc800078efcff */
[----:B------:R-:W-:Y:S02]  /*2bc20*/  LOP3.LUT P1, RZ, R22, 0x4, RZ, 0xc0, !PT ;  /* 0x0000000416ff7812 */ /* 0x000fe4000782c0ff */
[----:B------:R-:W-:-:S11]  /*2bc30*/  MOV R2, R14 ;  /* 0x0000000e00027202 */ /* 0x000fd60000000f00 */
[----:B------:R-:W-:Y:S05]  /*2bc40*/  WARPSYNC.COLLECTIVE R15, `(.L_x_2129) ;  /* 0x000000000f087348 */ /* 0x000fea0003c00000 */
[----:B------:R0:W1:Y:S02]  /*2bc50*/  SHFL.IDX P6, R14, R13, R12, R11 ;  /* 0x0000000c0d0e7389 */ /* 0x00006400000c000b */
[----:B01----:R-:W-:Y:S01]  /*2bc60*/  ENDCOLLECTIVE ;  /* 0x000000000000791b */ /* 0x003fe20003800000 */
.L_x_2129:
        /* <DEDUP_REMOVED lines=14> */
.L_x_2130:
[----:B------:R-:W-:Y:S02]  /*2bd50*/  IMAD.MOV.U32 R13, RZ, RZ, R21 ;  /* 0x000000ffff0d7224 */ /* 0x000fe400078e0015 */
[----:B------:R-:W-:Y:S01]  /*2bd60*/  IMAD.MOV.U32 R12, RZ, RZ, 0x2 ;  /* 0x00000002ff0c7424 */ /* 0x000fe200078e00ff */
[----:B------:R-:W-:-:S07]  /*2bd70*/  MOV R2, R14 ;  /* 0x0000000e00027202 */ /* 0x000fce0000000f00 */
[----:B------:R-:W-:Y:S05]  /*2bd80*/  WARPSYNC.COLLECTIVE R15, `(.L_x_2131) ;  /* 0x000000000f087348 */ /* 0x000fea0003c00000 */
[----:B------:R0:W1:Y:S02]  /*2bd90*/  SHFL.IDX P6, R14, R13, R12, R11 ;  /* 0x0000000c0d0e7389 */ /* 0x00006400000c000b */
[----:B01----:R-:W-:Y:S01]  /*2bda0*/  ENDCOLLECTIVE ;  /* 0x000000000000791b */ /* 0x003fe20003800000 */
.L_x_2131:
        /* <DEDUP_REMOVED lines=14> */
.L_x_2132:
[----:B------:R-:W-:Y:S01]  /*2be90*/  MOV R13, R21 ;  /* 0x00000015000d7202 */ /* 0x000fe20000000f00 */
[----:B------:R-:W-:Y:S02]  /*2bea0*/  IMAD.MOV.U32 R12, RZ, RZ, 0x3 ;  /* 0x00000003ff0c7424 */ /* 0x000fe400078e00ff */
[----:B------:R-:W-:-:S07]  /*2beb0*/  IMAD.MOV.U32 R2, RZ, RZ, R14 ;  /* 0x000000ffff027224 */ /* 0x000fce00078e000e */
[----:B------:R-:W-:Y:S05]  /*2bec0*/  WARPSYNC.COLLECTIVE R15, `(.L_x_2133) ;  /* 0x000000000f087348 */ /* 0x000fea0003c00000 */
[----:B------:R0:W1:Y:S02]  /*2bed0*/  SHFL.IDX P6, R14, R13, R12, R11 ;  /* 0x0000000c0d0e7389 */ /* 0x00006400000c000b */
[----:B01----:R-:W-:Y:S01]  /*2bee0*/  ENDCOLLECTIVE ;  /* 0x000000000000791b */ /* 0x003fe20003800000 */
.L_x_2133:
        /* <DEDUP_REMOVED lines=17> */
.L_x_2134:
[----:B------:R-:W-:Y:S01]  /*2c000*/  MOV R2, R14 ;  /* 0x0000000e00027202 */ /* 0x000fe20000000f00 */
[----:B------:R-:W-:Y:S06]  /*2c010*/  BRA `(.L_x_2135) ;  /* 0xffffffa800bc7947 */ /* 0x000fec000383ffff */
.L_x_1967:
[----:B-1----:R1:W2:Y:S02]  /*2c020*/  SYNCS.PHASECHK.TRANS64.TRYWAIT P0, [R7+URZ+0x30860], R2 ;  /* 0x03086002070075a7 */ /* 0x0022a4000800017f */
[----:B--2---:R-:W-:Y:S05]  /*2c030*/  @!P0 NANOSLEEP.SYNCS 0x989680 ;  /* 0x009896800000895d */ /* 0x004fea0003900000 */
[----:B------:R-:W2:Y:S02]  /*2c040*/  @!P0 SYNCS.PHASECHK.TRANS64 P0, [R7+URZ+0x30860], R2 ;  /* 0x03086002070085a7 */ /* 0x000ea4000800007f */
[----:B--2---:R-:W-:Y:S05]  /*2c050*/  @!P0 BRA `(.L_x_1967) ;  /* 0xfffffffc00f08947 */ /* 0x004fea000383ffff */
[----:B------:R-:W-:Y:S05]  /*2c060*/  BRA `(.L_x_2136) ;  /* 0xffffffac00387947 */ /* 0x000fea000383ffff */
.L_x_1968:
[----:B------:R-:W-:Y:S01]  /*2c070*/  BSSY B1, `(.L_x_2137) ;  /* 0x0000008000017945 */ /* 0x000fe20003800000 */
[----:B------:R-:W-:Y:S01]  /*2c080*/  IMAD.MOV.U32 R13, RZ, RZ, R24 ;  /* 0x000000ffff0d7224 */ /* 0x000fe200078e0018 */
[----:B------:R-:W-:Y:S01]  /*2c090*/  MOV R15, 0xffffffff ;  /* 0xffffffff000f7802 */ /* 0x000fe20000000f00 */
[----:B------:R-:W-:Y:S02]  /*2c0a0*/  IMAD.MOV.U32 R12, RZ, RZ, RZ ;  /* 0x000000ffff0c7224 */ /* 0x000fe400078e00ff */
[----:B------:R-:W-:-:S07]  /*2c0b0*/  IMAD.MOV.U32 R11, RZ, RZ, 0x181f ;  /* 0x0000181fff0b7424 */ /* 0x000fce00078e00ff */
[----:B-1----:R-:W-:Y:S05]  /*2c0c0*/  WARPSYNC.COLLECTIVE R15, `(.L_x_2138) ;  /* 0x000000000f087348 */ /* 0x002fea0003c00000 */
[----:B------:R0:W2:Y:S02]  /*2c0d0*/  SHFL.IDX P6, R14, R13, R12, R11 ;  /* 0x0000000c0d0e7389 */ /* 0x0000a400000c000b */
[----:B012---:R-:W-:Y:S01]  /*2c0e0*/  ENDCOLLECTIVE ;  /* 0x000000000000791b */ /* 0x007fe20003800000 */
.L_x_2138:
[----:B------:R-:W-:Y:S05]  /*2c0f0*/  BSYNC B1 ;  /* 0x0000000000017941 */ /* 0x000fea0003800000 */
.L_x_2137:
[----:B------:R-:W-:Y:S01]  /*2c100*/  IMAD.MOV.U32 R13, RZ, RZ, R17 ;  /* 0x000000ffff0d7224 */ /* 0x000fe200078e0011 */
[----:B------:R-:W-:Y:S01]  /*2c110*/  MOV R11, 0x181f ;  /* 0x0000181f000b7802 */ /* 0x000fe20000000f00 */
[----:B------:R-:W-:Y:S01]  /*2c120*/  IMAD.MOV.U32 R12, RZ, RZ, RZ ;  /* 0x000000ffff0c7224 */ /* 0x000fe200078e00ff */
[----:B------:R-:W-:Y:S01]  /*2c130*/  LEA R6, R6, R23, 0x1 ;  /* 0x0000001706067211 */ /* 0x000fe200078e08ff */
[----:B------:R-:W-:Y:S02]  /*2c140*/  IMAD.MOV.U32 R15, RZ, RZ, -0x1 ;  /* 0xffffffffff0f7424 */ /* 0x000fe400078e00ff */
[----:B------:R-:W-:-:S07]  /*2c150*/  IMAD.MOV.U32 R3, RZ, RZ, R14 ;  /* 0x000000ffff037224 */ /* 0x000fce00078e000e */
[----:B------:R-:W-:Y:S05]  /*2c160*/  WARPSYNC.COLLECTIVE R15, `(.L_x_2139) ;  /* 0x000000000f087348 */ /* 0x000fea0003c00000 */
[----:B------:R0:W1:Y:S02]  /*2c170*/  SHFL.IDX P6, R14, R13, R12, R11 ;  /* 0x0000000c0d0e7389 */ /* 0x00006400000c000b */
[----:B01----:R-:W-:Y:S01]  /*2c180*/  ENDCOLLECTIVE ;  /* 0x000000000000791b */ /* 0x003fe20003800000 */
.L_x_2139:
[----:B------:R-:W-:Y:S02]  /*2c190*/  IMAD.MOV.U32 R13, RZ, RZ, R24 ;  /* 0x000000ffff0d7224 */ /* 0x000fe400078e0018 */
[----:B------:R-:W-:Y:S02]  /*2c1a0*/  IMAD.MOV.U32 R12, RZ, RZ, 0x1 ;  /* 0x00000001ff0c7424 */ /* 0x000fe400078e00ff */
[----:B------:R-:W-:-:S07]  /*2c1b0*/  IMAD.MOV.U32 R2, RZ, RZ, R14 ;  /* 0x000000ffff027224 */ /* 0x000fce00078e000e */
[----:B------:R-:W-:Y:S05]  /*2c1c0*/  WARPSYNC.COLLECTIVE R15, `(.L_x_2140) ;  /* 0x000000000f087348 */ /* 0x000fea0003c00000 */
[----:B------:R0:W1:Y:S02]  /*2c1d0*/  SHFL.IDX P6, R14, R13, R12, R11 ;  /* 0x0000000c0d0e7389 */ /* 0x00006400000c000b */
[----:B01----:R-:W-:Y:S01]  /*2c1e0*/  ENDCOLLECTIVE ;  /* 0x000000000000791b */ /* 0x003fe20003800000 */
.L_x_2140:
        /* <DEDUP_REMOVED lines=18> */
.L_x_2141:
[----:B------:R-:W-:Y:S01]  /*2c310*/  IMAD.MOV.U32 R13, RZ, RZ, R24 ;  /* 0x000000ffff0d7224 */ /* 0x000fe200078e0018 */
[----:B------:R-:W-:Y:S01]  /*2c320*/  MOV R12, 0x2 ;  /* 0x00000002000c7802 */ /* 0x000fe20000000f00 */
[----:B------:R-:W-:-:S07]  /*2c330*/  IMAD.MOV.U32 R2, RZ, RZ, R14 ;  /* 0x000000ffff027224 */ /* 0x000fce00078e000e */
[----:B------:R-:W-:Y:S05]  /*2c340*/  WARPSYNC.COLLECTIVE R15, `(.L_x_2142) ;  /* 0x000000000f087348 */ /* 0x000fea0003c00000 */
[----:B------:R0:W1:Y:S02]  /*2c350*/  SHFL.IDX P6, R14, R13, R12, R11 ;  /* 0x0000000c0d0e7389 */ /* 0x00006400000c000b */
[----:B01----:R-:W-:Y:S01]  /*2c360*/  ENDCOLLECTIVE ;  /* 0x000000000000791b */ /* 0x003fe20003800000 */
.L_x_2142:
        /* <DEDUP_REMOVED lines=18> */
.L_x_2143:
[----:B------:R-:W-:Y:S02]  /*2c490*/  IMAD.MOV.U32 R13, RZ, RZ, R24 ;  /* 0x000000ffff0d7224 */ /* 0x000fe400078e0018 */
[----:B------:R-:W-:Y:S02]  /*2c4a0*/  IMAD.MOV.U32 R12, RZ, RZ, 0x3 ;  /* 0x00000003ff0c7424 */ /* 0x000fe400078e00ff */
[----:B------:R-:W-:-:S07]  /*2c4b0*/  IMAD.MOV.U32 R2, RZ, RZ, R14 ;  /* 0x000000ffff027224 */ /* 0x000fce00078e000e */
[----:B------:R-:W-:Y:S05]  /*2c4c0*/  WARPSYNC.COLLECTIVE R15, `(.L_x_2144) ;  /* 0x000000000f087348 */ /* 0x000fea0003c00000 */
[----:B------:R0:W1:Y:S02]  /*2c4d0*/  SHFL.IDX P6, R14, R13, R12, R11 ;  /* 0x0000000c0d0e7389 */ /* 0x00006400000c000b */
[----:B01----:R-:W-:Y:S01]  /*2c4e0*/  ENDCOLLECTIVE ;  /* 0x000000000000791b */ /* 0x003fe20003800000 */
.L_x_2144:
[----:B------:R-:W-:-:S04]  /*2c4f0*/  IADD3 R2, P0, R2, R4, RZ ;  /* 0x0000000402027210 */ /* 0x000fc80007f1e0ff */
        /* <DEDUP_REMOVED lines=12> */
.L_x_2145:
        /* <DEDUP_REMOVED lines=10> */
.L_x_1976:
[----:B0-----:R0:W1:Y:S02]  /*2c660*/  SYNCS.PHASECHK.TRANS64.TRYWAIT P0, [R4+URZ+0x30860], R3 ;  /* 0x03086003040075a7 */ /* 0x001064000800017f */
[----:B-1----:R-:W-:Y:S05]  /*2c670*/  @!P0 NANOSLEEP.SYNCS 0x989680 ;  /* 0x009896800000895d */ /* 0x002fea0003900000 */
[----:B------:R-:W1:Y:S02]  /*2c680*/  @!P0 SYNCS.PHASECHK.TRANS64 P0, [R4+URZ+0x30860], R3 ;  /* 0x03086003040085a7 */ /* 0x000e64000800007f */
[----:B-1----:R-:W-:Y:S05]  /*2c690*/  @!P0 BRA `(.L_x_1976) ;  /* 0xfffffffc00f08947 */ /* 0x002fea000383ffff */
[----:B------:R-:W-:Y:S05]  /*2c6a0*/  BRA `(.L_x_2147) ;  /* 0xffffffac00b87947 */ /* 0x000fea000383ffff */
.L_x_1977:
        /* <DEDUP_REMOVED lines=8> */
.L_x_2149:
[----:B------:R-:W-:Y:S05]  /*2c730*/  BSYNC B0 ;  /* 0x0000000000007941 */ /* 0x000fea0003800000 */
.L_x_2148:
[----:B------:R-:W-:Y:S01]  /*2c740*/  IMAD.MOV.U32 R13, RZ, RZ, R17 ;  /* 0x000000ffff0d7224 */ /* 0x000fe200078e0011 */
[----:B------:R-:W-:Y:S01]  /*2c750*/  MOV R12, RZ ;  /* 0x000000ff000c7202 */ /* 0x000fe20000000f00 */
[----:B------:R-:W-:Y:S01]  /*2c760*/  IMAD.MOV.U32 R11, RZ, RZ, 0x181f ;  /* 0x0000181fff0b7424 */ /* 0x000fe200078e00ff */
[C---:B------:R-:W-:Y:S01]  /*2c770*/  LOP3.LUT R7, R37.reuse, 0x40, RZ, 0xfc, !PT ;  /* 0x0000004025077812 */ /* 0x040fe200078efcff */
[----:B------:R-:W-:Y:S01]  /*2c780*/  IMAD.MOV.U32 R15, RZ, RZ, -0x1 ;  /* 0xffffffffff0f7424 */ /* 0x000fe200078e00ff */
[C---:B------:R-:W-:Y:S01]  /*2c790*/  LOP3.LUT R6, R37.reuse, 0x80, RZ, 0xfc, !PT ;  /* 0x0000008025067812 */ /* 0x040fe200078efcff */
[----:B------:R-:W-:Y:S02]  /*2c7a0*/  IMAD.MOV.U32 R3, RZ, RZ, R14 ;  /* 0x000000ffff037224 */ /* 0x000fe400078e000e */
[----:B------:R-:W-:-:S07]  /*2c7b0*/  IMAD.SHL.U32 R8, R37, 0x2, RZ ;  /* 0x0000000225087824 */ /* 0x000fce00078e00ff */
[----:B------:R-:W-:Y:S05]  /*2c7c0*/  WARPSYNC.COLLECTIVE R15, `(.L_x_2150) ;  /* 0x000000000f087348 */ /* 0x000fea0003c00000 */
[----:B------:R0:W1:Y:S02]  /*2c7d0*/  SHFL.IDX P6, R14, R13, R12, R11 ;  /* 0x0000000c0d0e7389 */ /* 0x00006400000c000b */
[----:B01----:R-:W-:Y:S01]  /*2c7e0*/  ENDCOLLECTIVE ;  /* 0x000000000000791b */ /* 0x003fe20003800000 */
.L_x_2150:
[----:B------:R-:W-:Y:S01]  /*2c7f0*/  ULDC UR4, c[0x0][0x2f4] ;  /* 0x0000bd0000047ab9 */ /* 0x000fe20000000800 */
[----:B------:R-:W-:Y:S01]  /*2c800*/  IMAD R0, R0, 0x2, R23 ;  /* 0x0000000200007824 */ /* 0x000fe200078e0217 */
[----:B------:R-:W-:Y:S02]  /*2c810*/  ISETP.GE.AND P3, PT, R37, UR4, PT ;  /* 0x0000000425007c0c */ /* 0x000fe4000bf66270 */
[----:B------:R-:W-:Y:S02]  /*2c820*/  ISETP.GE.AND P2, PT, R7, UR4, PT ;  /* 0x0000000407007c0c */ /* 0x000fe4000bf46270 */
[----:B------:R-:W-:Y:S02]  /*2c830*/  ISETP.LT.OR P4, PT, R5, 0x1, P3 ;  /* 0x000000010500780c */ /* 0x000fe40001f81670 */
[----:B------:R-:W-:Y:S02]  /*2c840*/  ISETP.GE.AND P1, PT, R6, UR4, PT ;  /* 0x0000000406007c0c */ /* 0x000fe4000bf26270 */
[----:B------:R-:W-:Y:S01]  /*2c850*/  LOP3.LUT R6, R37, 0xc0, RZ, 0xfc, !PT ;  /* 0x000000c025067812 */ /* 0x000fe200078efcff */
[----:B------:R-:W-:-:S02]  /*2c860*/  IMAD.MOV.U32 R13, RZ, RZ, R24 ;  /* 0x000000ffff0d7224 */ /* 0x000fc400078e0018 */
[----:B------:R-:W-:Y:S01]  /*2c870*/  IMAD.MOV.U32 R12, RZ, RZ, 0x1 ;  /* 0x00000001ff0c7424 */ /* 0x000fe200078e00ff */
[----:B------:R-:W-:-:S04]  /*2c880*/  IADD3 R2, P0, R14, R8, RZ ;  /* 0x000000080e027210 */ /* 0x000fc80007f1e0ff */
[----:B------:R-:W-:Y:S02]  /*2c890*/  IADD3.X R3, RZ, R3, RZ, P0, !PT ;  /* 0x00000003ff037210 */ /* 0x000fe400007fe4ff */
[----:B------:R-:W-:-:S03]  /*2c8a0*/  ISETP.LT.OR P0, PT, R5, 0x1, P2 ;  /* 0x000000010500780c */ /* 0x000fc60001701670 */
[----:B------:R-:W-:Y:S01]  /*2c8b0*/  @!PT LDS RZ, [RZ] ;  /* 0x00000000fffff984 */ /* 0x000fe20000000800 */
[----:B------:R-:W-:Y:S01]  /*2c8c0*/  @!PT LDS RZ, [RZ] ;  /* 0x00000000fffff984 */ /* 0x000fe20000000800 */
[----:B------:R-:W-:Y:S01]  /*2c8d0*/  @!PT LDS RZ, [RZ] ;  /* 0x00000000fffff984 */ /* 0x000fe20000000800 */
[----:B------:R0:W-:Y:S01]  /*2c8e0*/  LDGSTS.E.BYPASS.LTC128B.128 [R0+0x400], desc[UR60][R2.64], !P4 ;  /* 0x0040000002007fae */ /* 0x0001e2000e101d7c */
[----:B------:R-:W-:-:S09]  /*2c8f0*/  ISETP.LT.OR P4, PT, R5, 0x1, P1 ;  /* 0x000000010500780c */ /* 0x000fd20000f81670 */
[----:B------:R0:W-:Y:S01]  /*2c900*/  LDGSTS.E.BYPASS.LTC128B.128 [R0+0x2400], desc[UR60][R2.64+0x80], !P0 ;  /* 0x0240008002007fae */ /* 0x0001e2000c101d7c */
[----:B------:R-:W-:-:S13]  /*2c910*/  ISETP.GE.AND P0, PT, R6, UR4, PT ;  /* 0x0000000406007c0c */ /* 0x000fda000bf06270 */
[----:B0-----:R-:W-:Y:S05]  /*2c920*/  WARPSYNC.COLLECTIVE R15, `(.L_x_2151) ;  /* 0x000000000f087348 */ /* 0x001fea0003c00000 */
[----:B------:R1:W2:Y:S02]  /*2c930*/  SHFL.IDX P6, R14, R13, R12, R11 ;  /* 0x0000000c0d0e7389 */ /* 0x0002a400000c000b */
[----:B012---:R-:W-:Y:S01]  /*2c940*/  ENDCOLLECTIVE ;  /* 0x000000000000791b */ /* 0x007fe20003800000 */
.L_x_2151:
[----:B------:R-:W-:Y:S01]  /*2c950*/  @!PT LDS RZ, [RZ] ;  /* 0x00000000fffff984 */ /* 0x000fe20000000800 */
[----:B------:R-:W-:Y:S01]  /*2c960*/  @!PT LDS RZ, [RZ] ;  /* 0x00000000fffff984 */ /* 0x000fe20000000800 */
[----:B------:R-:W-:Y:S01]  /*2c970*/  @!PT LDS RZ, [RZ] ;  /* 0x00000000fffff984 */ /* 0x000fe20000000800 */
[----:B------:R-:W-:Y:S01]  /*2c980*/  LDGSTS.E.BYPASS.LTC128B.128 [R0+0x4400], desc[UR60][R2.64+0x100], !P4 ;  /* 0x0440010002007fae */ /* 0x000fe2000e101d7c */
[----:B------:R-:W-:Y:S01]  /*2c990*/  ISETP.LT.OR P4, PT, R5, 0x1, P0 ;  /* 0x000000010500780c */ /* 0x000fe20000781670 */
[----:B------:R-:W-:-:S12]  /*2c9a0*/  IMAD.MOV.U32 R13, RZ, RZ, R17 ;  /* 0x000000ffff0d7224 */ /* 0x000fd800078e0011 */
[----:B------:R0:W-:Y:S02]  /*2c9b0*/  LDGSTS.E.BYPASS.LTC128B.128 [R0+0x6400], desc[UR60][R2.64+0x180], !P4 ;  /* 0x0640018002007fae */ /* 0x0001e4000e101d7c */
[----:B0-----:R-:W-:-:S07]  /*2c9c0*/  MOV R3, R14 ;  /* 0x0000000e00037202 */ /* 0x001fce0000000f00 */
[----:B------:R-:W-:Y:S05]  /*2c9d0*/  WARPSYNC.COLLECTIVE R15, `(.L_x_2152) ;  /* 0x000000000f087348 */ /* 0x000fea0003c00000 */
[----:B------:R0:W1:Y:S02]  /*2c9e0*/  SHFL.IDX P6, R14, R13, R12, R11 ;  /* 0x0000000c0d0e7389 */ /* 0x00006400000c000b */
[----:B01----:R-:W-:Y:S01]  /*2c9f0*/  ENDCOLLECTIVE ;  /* 0x000000000000791b */ /* 0x003fe20003800000 */
.L_x_2152:
[----:B------:R-:W-:Y:S01]  /*2ca00*/  IMAD.MOV.U32 R13, RZ, RZ, R24 ;  /* 0x000000ffff0d7224 */ /* 0x000fe200078e0018 */
[----:B------:R-:W-:Y:S02]  /*2ca10*/  MOV R12, 0x2 ;  /* 0x00000002000c7802 */ /* 0x000fe40000000f00 */
[----:B------:R-:W-:-:S13]  /*2ca20*/  IADD3 R2, P4, R14, R8, RZ ;  /* 0x000000080e027210 */ /* 0x000fda0007f9e0ff */
[----:B------:R-:W-:Y:S05]  /*2ca30*/  WARPSYNC.COLLECTIVE R15, `(.L_x_2153) ;  /* 0x000000000f087348 */ /* 0x000fea0003c00000 */
[----:B------:R0:W1:Y:S02]  /*2ca40*/  SHFL.IDX P6, R14, R13, R12, R11 ;  /* 0x0000000c0d0e7389 */ /* 0x00006400000c000b */
[----:B01----:R-:W-:Y:S01]  /*2ca50*/  ENDCOLLECTIVE ;  /* 0x000000000000791b */ /* 0x003fe20003800000 */
.L_x_2153:
        /* <DEDUP_REMOVED lines=12> */
.L_x_2154:
        /* <DEDUP_REMOVED lines=14> */
.L_x_2155:
        /* <DEDUP_REMOVED lines=12> */
.L_x_2156:
        /* <DEDUP_REMOVED lines=9> */
.L_x_1982:
[----:B------:R-:W-:Y:S01]  /*2cd50*/  BSSY B0, `(.L_x_2158) ;  /* 0x0000008000007945 */ /* 0x000fe20003800000 */
[----:B------:R-:W-:Y:S01]  /*2cd60*/  MOV R13, R16 ;  /* 0x00000010000d7202 */ /* 0x000fe20000000f00 */
[----:B------:R-:W-:Y:S02]  /*2cd70*/  IMAD.MOV.U32 R12, RZ, RZ, RZ ;  /* 0x000000ffff0c7224 */ /* 0x000fe400078e00ff */
[----:B------:R-:W-:Y:S02]  /*2cd80*/  IMAD.MOV.U32 R11, RZ, RZ, 0x1f ;  /* 0x0000001fff0b7424 */ /* 0x000fe400078e00ff */
[----:B------:R-:W-:-:S07]  /*2cd90*/  IMAD.MOV.U32 R15, RZ, RZ, -0x1 ;  /* 0xffffffffff0f7424 */ /* 0x000fce00078e00ff */
[----:B01----:R-:W-:Y:S05]  /*2cda0*/  WARPSYNC.COLLECTIVE R15, `(.L_x_2159) ;  /* 0x000000000f087348 */ /* 0x003fea0003c00000 */
[----:B------:R2:W3:Y:S02]  /*2cdb0*/  SHFL.IDX P6, R14, R13, R12, R11 ;  /* 0x0000000c0d0e7389 */ /* 0x0004e400000c000b */
[----:B0123--:R-:W-:Y:S01]  /*2cdc0*/  ENDCOLLECTIVE ;  /* 0x000000000000791b */ /* 0x00ffe20003800000 */
.L_x_2159:
[----:B------:R-:W-:Y:S05]  /*2cdd0*/  BSYNC B0 ;  /* 0x0000000000007941 */ /* 0x000fea0003800000 */
.L_x_2158:
[----:B------:R-:W-:Y:S01]  /*2cde0*/  IMAD.MOV.U32 R13, RZ, RZ, R16 ;  /* 0x000000ffff0d7224 */ /* 0x000fe200078e0010 */
[----:B------:R-:W-:Y:S01]  /*2cdf0*/  MOV R15, 0xffffffff ;  /* 0xffffffff000f7802 */ /* 0x000fe20000000f00 */
[----:B------:R-:W-:Y:S01]  /*2ce00*/  IMAD.MOV.U32 R12, RZ, RZ, 0x1 ;  /* 0x00000001ff0c7424 */ /* 0x000fe200078e00ff */
[----:B------:R-:W-:Y:S01]  /*2ce10*/  MOV R0, R14 ;  /* 0x0000000e00007202 */ /* 0x000fe20000000f00 */
[----:B------:R-:W-:Y:S02]  /*2ce20*/  IMAD.MOV.U32 R11, RZ, RZ, 0x1f ;  /* 0x0000001fff0b7424 */ /* 0x000fe400078e00ff */
[----:B------:R-:W-:-:S07]  /*2ce30*/  IMAD.IADD R7, R19, 0x1, R8 ;  /* 0x0000000113077824 */ /* 0x000fce00078e0208 */
[----:B------:R-:W-:Y:S05]  /*2ce40*/  WARPSYNC.COLLECTIVE R15, `(.L_x_2160) ;  /* 0x000000000f087348 */ /* 0x000fea0003c00000 */
[----:B------:R0:W1:Y:S02]  /*2ce50*/  SHFL.IDX P6, R14, R13, R12, R11 ;  /* 0x0000000c0d0e7389 */ /* 0x00006400000c000b */
[----:B01----:R-:W-:Y:S01]  /*2ce60*/  ENDCOLLECTIVE ;  /* 0x000000000000791b */ /* 0x003fe20003800000 */
.L_x_2160:
        /* <DEDUP_REMOVED lines=18> */
.L_x_2161:
[----:B------:R-:W-:Y:S01]  /*2cf90*/  IMAD.MOV.U32 R12, RZ, RZ, 0x2 ;  /* 0x00000002ff0c7424 */ /* 0x000fe200078e00ff */
[----:B------:R-:W-:-:S05]  /*2cfa0*/  SEL R4, R14, RZ, P1 ;  /* 0x000000ff0e047207 */ /* 0x000fca0000800000 */
[----:B------:R-:W-:-:S05]  /*2cfb0*/  IMAD.IADD R4, R17, 0x1, R4 ;  /* 0x0000000111047824 */ /* 0x000fca00078e0204 */
[----:B------:R-:W-:-:S07]  /*2cfc0*/  MOV R13, R4 ;  /* 0x00000004000d7202 */ /* 0x000fce0000000f00 */
[----:B------:R-:W-:Y:S05]  /*2cfd0*/  WARPSYNC.COLLECTIVE R15, `(.L_x_2162) ;  /* 0x000000000f087348 */ /* 0x000fea0003c00000 */
[----:B------:R0:W1:Y:S02]  /*2cfe0*/  SHFL.UP P6, R14, R13, R12, R11 ;  /* 0x0400000c0d0e7389 */ /* 0x00006400000c000b */
[----:B01----:R-:W-:Y:S01]  /*2cff0*/  ENDCOLLECTIVE ;  /* 0x000000000000791b */ /* 0x003fe20003800000 */
.L_x_2162:
[----:B------:R-:W-:Y:S02]  /*2d000*/  MOV R12, 0x4 ;  /* 0x00000004000c7802 */ /* 0x000fe40000000f00 */
[----:B------:R-:W-:-:S05]  /*2d010*/  SEL R3, R14, RZ, P2 ;  /* 0x000000ff0e037207 */ /* 0x000fca0001000000 */
[----:B------:R-:W-:-:S04]  /*2d020*/  IMAD.IADD R6, R4, 0x1, R3 ;  /* 0x0000000104067824 */ /* 0x000fc800078e0203 */
[----:B------:R-:W-:-:S07]  /*2d030*/  IMAD.MOV.U32 R13, RZ, RZ, R6 ;  /* 0x000000ffff0d7224 */ /* 0x000fce00078e0006 */
[----:B------:R-:W-:Y:S05]  /*2d040*/  WARPSYNC.COLLECTIVE R15, `(.L_x_2163) ;  /* 0x000000000f087348 */ /* 0x000fea0003c00000 */
[----:B------:R0:W1:Y:S02]  /*2d050*/  SHFL.UP P6, R14, R13, R12, R11 ;  /* 0x0400000c0d0e7389 */ /* 0x00006400000c000b */
[----:B01----:R-:W-:Y:S01]  /*2d060*/  ENDCOLLECTIVE ;  /* 0x000000000000791b */ /* 0x003fe20003800000 */
.L_x_2163:
[----:B------:R-:W-:Y:S01]  /*2d070*/  IMAD.MOV.U32 R12, RZ, RZ, 0x8 ;  /* 0x00000008ff0c7424 */ /* 0x000fe200078e00ff */
[----:B------:R-:W-:-:S05]  /*2d080*/  SEL R3, R14, RZ, P3 ;  /* 0x000000ff0e037207 */ /* 0x000fca0001800000 */
[----:B------:R-:W-:-:S04]  /*2d090*/  IMAD.IADD R2, R6, 0x1, R3 ;  /* 0x0000000106027824 */ /* 0x000fc800078e0203 */
[----:B------:R-:W-:-:S07]  /*2d0a0*/  IMAD.MOV.U32 R13, RZ, RZ, R2 ;  /* 0x000000ffff0d7224 */ /* 0x000fce00078e0002 */
[----:B------:R-:W-:Y:S05]  /*2d0b0*/  WARPSYNC.COLLECTIVE R15, `(.L_x_2164) ;  /* 0x000000000f087348 */ /* 0x000fea0003c00000 */
[----:B------:R0:W1:Y:S02]  /*2d0c0*/  SHFL.UP P6, R14, R13, R12, R11 ;  /* 0x0400000c0d0e7389 */ /* 0x00006400000c000b */
[----:B01----:R-:W-:Y:S01]  /*2d0d0*/  ENDCOLLECTIVE ;  /* 0x000000000000791b */ /* 0x003fe20003800000 */
.L_x_2164:
[----:B------:R-:W-:Y:S01]  /*2d0e0*/  IMAD.MOV.U32 R12, RZ, RZ, 0x10 ;  /* 0x00000010ff0c7424 */ /* 0x000fe200078e00ff */
[----:B------:R-:W-:-:S04]  /*2d0f0*/  SEL R3, R14, RZ, P4 ;  /* 0x000000ff0e037207 */ /* 0x000fc80002000000 */
[----:B------:R-:W-:-:S05]  /*2d100*/  IADD3 R3, R2, R3, RZ ;  /* 0x0000000302037210 */ /* 0x000fca0007ffe0ff */
[----:B------:R-:W-:-:S07]  /*2d110*/  IMAD.MOV.U32 R13, RZ, RZ, R3 ;  /* 0x000000ffff0d7224 */ /* 0x000fce00078e0003 */
[----:B------:R-:W-:Y:S05]  /*2d120*/  WARPSYNC.COLLECTIVE R15, `(.L_x_2165) ;  /* 0x000000000f087348 */ /* 0x000fea0003c00000 */
[----:B------:R0:W1:Y:S02]  /*2d130*/  SHFL.UP P6, R14, R13, R12, R11 ;  /* 0x0400000c0d0e7389 */ /* 0x00006400000c000b */
[----:B01----:R-:W-:Y:S01]  /*2d140*/  ENDCOLLECTIVE ;  /* 0x000000000000791b */ /* 0x003fe20003800000 */
.L_x_2165:
[----:B------:R-:W-:Y:S02]  /*2d150*/  IMAD.MOV.U32 R12, RZ, RZ, 0x1f ;  /* 0x0000001fff0c7424 */ /* 0x000fe400078e00ff */
[----:B------:R-:W-:Y:S01]  /*2d160*/  IMAD.MOV.U32 R11, RZ, RZ, 0x1f ;  /* 0x0000001fff0b7424 */ /* 0x000fe200078e00ff */
[----:B------:R-:W-:-:S05]  /*2d170*/  SEL R2, R14, RZ, P5 ;  /* 0x000000ff0e027207 */ /* 0x000fca0002800000 */
[----:B------:R-:W-:-:S05]  /*2d180*/  IMAD.IADD R2, R3, 0x1, R2 ;  /* 0x0000000103027824 */ /* 0x000fca00078e0202 */
[----:B------:R-:W-:-:S07]  /*2d190*/  MOV R13, R2 ;  /* 0x00000002000d7202 */ /* 0x000fce0000000f00 */
[----:B------:R-:W-:Y:S05]  /*2d1a0*/  WARPSYNC.COLLECTIVE R15, `(.L_x_2166) ;  /* 0x000000000f087348 */ /* 0x000fea0003c00000 */
[----:B------:R0:W1:Y:S02]  /*2d1b0*/  SHFL.IDX P6, R14, R13, R12, R11 ;  /* 0x0000000c0d0e7389 */ /* 0x00006400000c000b */
[----:B01----:R-:W-:Y:S01]  /*2d1c0*/  ENDCOLLECTIVE ;  /* 0x000000000000791b */ /* 0x003fe20003800000 */
.L_x_2166:
[----:B------:R-:W-:Y:S05]  /*2d1d0*/  BRA `(.L_x_2167) ;  /* 0xffffffac000c7947 */ /* 0x000fea000383ffff */
.L_x_1987:
[----:B------:R-:W-:Y:S01]  /*2d1e0*/  BSSY B0, `(.L_x_2168) ;  /* 0x0000008000007945 */ /* 0x000fe20003800000 */
[----:B-----5:R-:W-:Y:S01]  /*2d1f0*/  IMAD.MOV.U32 R13, RZ, RZ, R17 ;  /* 0x000000ffff0d7224 */ /* 0x020fe200078e0011 */
[----:B------:R-:W-:Y:S01]  /*2d200*/  MOV R12, 0x1 ;  /* 0x00000001000c7802 */ /* 0x000fe20000000f00 */
[----:B------:R-:W-:Y:S02]  /*2d210*/  IMAD.MOV.U32 R11, RZ, RZ, RZ ;  /* 0x000000ffff0b7224 */ /* 0x000fe400078e00ff */
[----:B------:R-:W-:-:S07]  /*2d220*/  IMAD.MOV.U32 R15, RZ, RZ, -0x1 ;  /* 0xffffffffff0f7424 */ /* 0x000fce00078e00ff */
[----:B01----:R-:W-:Y:S05]  /*2d230*/  WARPSYNC.COLLECTIVE R15, `(.L_x_2169) ;  /* 0x000000000f087348 */ /* 0x003fea0003c00000 */
[----:B------:R2:W3:Y:S02]  /*2d240*/  SHFL.UP P6, R14, R13, R12, R11 ;  /* 0x0400000c0d0e7389 */ /* 0x0004e400000c000b */
[----:B0123--:R-:W-:Y:S01]  /*2d250*/  ENDCOLLECTIVE ;  /* 0x000000000000791b */ /* 0x00ffe20003800000 */
.L_x_2169:
[----:B------:R-:W-:Y:S05]  /*2d260*/  BSYNC B0 ;  /* 0x0000000000007941 */ /* 0x000fea0003800000 */
.L_x_2168:
        /* <DEDUP_REMOVED lines=8> */
.L_x_2170:
[----:B------:R-:W-:Y:S01]  /*2d2f0*/  IMAD.MOV.U32 R12, RZ, RZ, 0x4 ;  /* 0x00000004ff0c7424 */ /* 0x000fe200078e00ff */
[----:B------:R-:W-:-:S05]  /*2d300*/  SEL R2, R14, RZ, P2 ;  /* 0x000000ff0e027207 */ /* 0x000fca0001000000 */
[----:B------:R-:W-:-:S05]  /*2d310*/  IMAD.IADD R2, R13, 0x1, R2 ;  /* 0x000000010d027824 */ /* 0x000fca00078e0202 */
[----:B------:R-:W-:-:S07]  /*2d320*/  MOV R13, R2 ;  /* 0x00000002000d7202 */ /* 0x000fce0000000f00 */
[----:B------:R-:W-:Y:S05]  /*2d330*/  WARPSYNC.COLLECTIVE R15, `(.L_x_2171) ;  /* 0x000000000f087348 */ /* 0x000fea0003c00000 */
[----:B------:R0:W1:Y:S02]  /*2d340*/  SHFL.UP P6, R14, R13, R12, R11 ;  /* 0x0400000c0d0e7389 */ /* 0x00006400000c000b */
[----:B01----:R-:W-:Y:S01]  /*2d350*/  ENDCOLLECTIVE ;  /* 0x000000000000791b */ /* 0x003fe20003800000 */
.L_x_2171:
[----:B------:R-:W-:Y:S02]  /*2d360*/  MOV R12, 0x8 ;  /* 0x00000008000c7802 */ /* 0x000fe40000000f00 */
[----:B------:R-:W-:-:S05]  /*2d370*/  SEL R3, R14, RZ, P3 ;  /* 0x000000ff0e037207 */ /* 0x000fca0001800000 */
[----:B------:R-:W-:-:S04]  /*2d380*/  IMAD.IADD R3, R2, 0x1, R3 ;  /* 0x0000000102037824 */ /* 0x000fc800078e0203 */
[----:B------:R-:W-:-:S07]  /*2d390*/  IMAD.MOV.U32 R13, RZ, RZ, R3 ;  /* 0x000000ffff0d7224 */ /* 0x000fce00078e0003 */
[----:B------:R-:W-:Y:S05]  /*2d3a0*/  WARPSYNC.COLLECTIVE R15, `(.L_x_2172) ;  /* 0x000000000f087348 */ /* 0x000fea0003c00000 */
[----:B------:R0:W1:Y:S02]  /*2d3b0*/  SHFL.UP P6, R14, R13, R12, R11 ;  /* 0x0400000c0d0e7389 */ /* 0x00006400000c000b */
[----:B01----:R-:W-:Y:S01]  /*2d3c0*/  ENDCOLLECTIVE ;  /* 0x000000000000791b */ /* 0x003fe20003800000 */
.L_x_2172:
[----:B------:R-:W-:Y:S01]  /*2d3d0*/  IMAD.MOV.U32 R12, RZ, RZ, 0x10 ;  /* 0x00000010ff0c7424 */ /* 0x000fe200078e00ff */
[----:B------:R-:W-:-:S05]  /*2d3e0*/  SEL R4, R14, RZ, P4 ;  /* 0x000000ff0e047207 */ /* 0x000fca0002000000 */
[----:B------:R-:W-:-:S04]  /*2d3f0*/  IMAD.IADD R4, R3, 0x1, R4 ;  /* 0x0000000103047824 */ /* 0x000fc800078e0204 */
[----:B------:R-:W-:-:S07]  /*2d400*/  IMAD.MOV.U32 R13, RZ, RZ, R4 ;  /* 0x000000ffff0d7224 */ /* 0x000fce00078e0004 */
[----:B------:R-:W-:Y:S05]  /*2d410*/  WARPSYNC.COLLECTIVE R15, `(.L_x_2173) ;  /* 0x000000000f087348 */ /* 0x000fea0003c00000 */
[----:B------:R0:W1:Y:S02]  /*2d420*/  SHFL.UP P6, R14, R13, R12, R11 ;  /* 0x0400000c0d0e7389 */ /* 0x00006400000c000b */
[----:B01----:R-:W-:Y:S01]  /*2d430*/  ENDCOLLECTIVE ;  /* 0x000000000000791b */ /* 0x003fe20003800000 */
.L_x_2173:
[----:B------:R-:W-:Y:S02]  /*2d440*/  IMAD.MOV.U32 R12, RZ, RZ, 0x1f ;  /* 0x0000001fff0c7424 */ /* 0x000fe400078e00ff */
[----:B------:R-:W-:Y:S01]  /*2d450*/  IMAD.MOV.U32 R11, RZ, RZ, 0x1f ;  /* 0x0000001fff0b7424 */ /* 0x000fe200078e00ff */
[----:B------:R-:W-:-:S04]  /*2d460*/  SEL R3, R14, RZ, P5 ;  /* 0x000000ff0e037207 */ /* 0x000fc80002800000 */
[----:B------:R-:W-:-:S05]  /*2d470*/  IADD3 R2, R4, R3, RZ ;  /* 0x0000000304027210 */ /* 0x000fca0007ffe0ff */
[----:B------:R-:W-:-:S07]  /*2d480*/  IMAD.MOV.U32 R13, RZ, RZ, R2 ;  /* 0x000000ffff0d7224 */ /* 0x000fce00078e0002 */
[----:B------:R-:W-:Y:S05]  /*2d490*/  WARPSYNC.COLLECTIVE R15, `(.L_x_2174) ;  /* 0x000000000f087348 */ /* 0x000fea0003c00000 */
[----:B------:R0:W1:Y:S02]  /*2d4a0*/  SHFL.IDX P6, R14, R13, R12, R11 ;  /* 0x0000000c0d0e7389 */ /* 0x00006400000c000b */
[----:B01----:R-:W-:Y:S01]  /*2d4b0*/  ENDCOLLECTIVE ;  /* 0x000000000000791b */ /* 0x003fe20003800000 */
.L_x_2174:
[----:B------:R-:W-:Y:S05]  /*2d4c0*/  BRA `(.L_x_2175) ;  /* 0xffffffa800ec7947 */ /* 0x000fea000383ffff */
.L_x_1989:
[----:B------:R-:W-:Y:S01]  /*2d4d0*/  BSSY B0, `(.L_x_2176) ;  /* 0x0000006000007945 */ /* 0x000fe20003800000 */
[----:B------:R-:W-:Y:S02]  /*2d4e0*/  PLOP3.LUT P6, PT, P6, PT, PT, 0x8, 0x0 ;  /* 0x000000000000781c */ /* 0x000fe400037ce170 */
[----:B------:R-:W-:-:S11]  /*2d4f0*/  MOV R15, 0xffffffff ;  /* 0xffffffff000f7802 */ /* 0x000fd60000000f00 */
[----:B01----:R-:W-:Y:S05]  /*2d500*/  WARPSYNC.COLLECTIVE R15, `(.L_x_2177) ;  /* 0x000000000f087348 */ /* 0x003fea0003c00000 */
[----:B------:R-:W-:Y:S01]  /*2d510*/  VOTE.ANY R14, PT, P6 ;  /* 0x00000000000e7806 */ /* 0x000fe200030e0100 */
[----:B01----:R-:W-:Y:S06]  /*2d520*/  ENDCOLLECTIVE ;  /* 0x000000000000791b */ /* 0x003fec0003800000 */
.L_x_2177:
[----:B------:R-:W-:Y:S05]  /*2d530*/  BSYNC B0 ;  /* 0x0000000000007941 */ /* 0x000fea0003800000 */
.L_x_2176:
[----:B------:R-:W-:Y:S01]  /*2d540*/  IMAD.MOV.U32 R3, RZ, RZ, R14 ;  /* 0x000000ffff037224 */ /* 0x000fe200078e000e */
[----:B------:R-:W-:Y:S01]  /*2d550*/  MOV R11, 0x1f ;  /* 0x0000001f000b7802 */ /* 0x000fe20000000f00 */
[----:B------:R-:W-:Y:S02]  /*2d560*/  IMAD.MOV.U32 R13, RZ, RZ, R17 ;  /* 0x000000ffff0d7224 */ /* 0x000fe400078e0011 */
[----:B------:R-:W0:Y:S01]  /*2d570*/  POPC R6, R3 ;  /* 0x0000000300067309 */ /* 0x000e220000000000 */
[----:B------:R-:W-:Y:S02]  /*2d580*/  IMAD.MOV.U32 R15, RZ, RZ, -0x1 ;  /* 0xffffffffff0f7424 */ /* 0x000fe400078e00ff */
[----:B0-----:R-:W-:-:S07]  /*2d590*/  IMAD.MOV.U32 R12, RZ, RZ, R6 ;  /* 0x000000ffff0c7224 */ /* 0x001fce00078e0006 */
[----:B------:R-:W-:Y:S05]  /*2d5a0*/  WARPSYNC.COLLECTIVE R15, `(.L_x_2178) ;  /* 0x000000000f087348 */ /* 0x000fea0003c00000 */
[----:B------:R0:W1:Y:S02]  /*2d5b0*/  SHFL.IDX P6, R14, R13, R12, R11 ;  /* 0x0000000c0d0e7389 */ /* 0x00006400000c000b */
[----:B01----:R-:W-:Y:S01]  /*2d5c0*/  ENDCOLLECTIVE ;  /* 0x000000000000791b */ /* 0x003fe20003800000 */
.L_x_2178:
[----:B------:R-:W-:Y:S01]  /*2d5d0*/  IMAD.MOV.U32 R17, RZ, RZ, R14 ;  /* 0x000000ffff117224 */ /* 0x000fe200078e000e */
[----:B------:R-:W-:Y:S06]  /*2d5e0*/  BRA `(.L_x_2179) ;  /* 0xffffffa800dc7947 */ /* 0x000fec000383ffff */
.L_x_1991:
[----:B------:R-:W-:Y:S01]  /*2d5f0*/  BSSY B0, `(.L_x_2180) ;  /* 0x0000007000007945 */ /* 0x000fe20003800000 */
[----:B------:R-:W-:Y:S01]  /*2d600*/  IMAD.MOV.U32 R13, RZ, RZ, R2 ;  /* 0x000000ffff0d7224 */ /* 0x000fe200078e0002 */
[----:B------:R-:W-:Y:S01]  /*2d610*/  MOV R11, 0x1f ;  /* 0x0000001f000b7802 */ /* 0x000fe20000000f00 */
[----:B------:R-:W-:-:S07]  /*2d620*/  IMAD.MOV.U32 R15, RZ, RZ, -0x1 ;  /* 0xffffffffff0f7424 */ /* 0x000fce00078e00ff */
[----:B0123--:R-:W-:Y:S05]  /*2d630*/  WARPSYNC.COLLECTIVE R15, `(.L_x_2181) ;  /* 0x000000000f087348 */ /* 0x00ffea0003c00000 */
[----:B------:R4:W0:Y:S02]  /*2d640*/  SHFL.IDX P6, R14, R13, R12, R11 ;  /* 0x0000000c0d0e7389 */ /* 0x00082400000c000b */
[----:B01234-:R-:W-:Y:S01]  /*2d650*/  ENDCOLLECTIVE ;  /* 0x000000000000791b */ /* 0x01ffe20003800000 */
.L_x_2181:
[----:B------:R-:W-:Y:S05]  /*2d660*/  BSYNC B0 ;  /* 0x0000000000007941 */ /* 0x000fea0003800000 */
.L_x_2180:
[----:B------:R-:W-:Y:S05]  /*2d670*/  BRA `(.L_x_1990) ;  /* 0xffffffa800d47947 */ /* 0x000fea000383ffff */
.L_x_1995:
[----:B0-----:R0:W3:Y:S02]  /*2d680*/  SYNCS.PHASECHK.TRANS64.TRYWAIT P0, [R5+URZ+0x30820], R0 ;  /* 0x03082000050075a7 */ /* 0x0010e4000800017f */
[----:B---3--:R-:W-:Y:S05]  /*2d690*/  @!P0 NANOSLEEP.SYNCS 0x989680 ;  /* 0x009896800000895d */ /* 0x008fea0003900000 */
[----:B------:R-:W3:Y:S02]  /*2d6a0*/  @!P0 SYNCS.PHASECHK.TRANS64 P0, [R5+URZ+0x30820], R0 ;  /* 0x03082000050085a7 */ /* 0x000ee4000800007f */
[----:B---3--:R-:W-:Y:S05]  /*2d6b0*/  @!P0 BRA `(.L_x_1995) ;  /* 0xfffffffc00f08947 */ /* 0x008fea000383ffff */
[----:B------:R-:W-:Y:S05]  /*2d6c0*/  BRA `(.L_x_2182) ;  /* 0xffffffb0004c7947 */ /* 0x000fea000383ffff */
.L_x_1996:
[----:B------:R-:W3:Y:S01]  /*2d6d0*/  S2R R2, SR_TID.X ;  /* 0x0000000000027919 */ /* 0x000ee20000002100 */
[----:B------:R-:W-:Y:S01]  /*2d6e0*/  BSSY B0, `(.L_x_2183) ;  /* 0x000000a000007945 */ /* 0x000fe20003800000 */
[----:B------:R-:W-:Y:S01]  /*2d6f0*/  IMAD.MOV.U32 R12, RZ, RZ, RZ ;  /* 0x000000ffff0c7224 */ /* 0x000fe200078e00ff */
[----:B------:R-:W-:Y:S01]  /*2d700*/  MOV R11, 0x1f ;  /* 0x0000001f000b7802 */ /* 0x000fe20000000f00 */
[----:B------:R-:W-:Y:S01]  /*2d710*/  IMAD.MOV.U32 R15, RZ, RZ, -0x1 ;  /* 0xffffffffff0f7424 */ /* 0x000fe200078e00ff */
[----:B---3--:R-:W-:-:S04]  /*2d720*/  SHF.R.U32.HI R2, RZ, 0x5, R2 ;  /* 0x00000005ff027819 */ /* 0x008fc80000011602 */
[----:B------:R-:W-:-:S05]  /*2d730*/  LOP3.LUT R2, R2, 0x3, RZ, 0xc0, !PT ;  /* 0x0000000302027812 */ /* 0x000fca00078ec0ff */
[----:B------:R-:W-:-:S07]  /*2d740*/  IMAD.MOV.U32 R13, RZ, RZ, R2 ;  /* 0x000000ffff0d7224 */ /* 0x000fce00078e0002 */
[----:B012---:R-:W-:Y:S05]  /*2d750*/  WARPSYNC.COLLECTIVE R15, `(.L_x_2184) ;  /* 0x000000000f087348 */ /* 0x007fea0003c00000 */
[----:B------:R3:W4:Y:S02]  /*2d760*/  SHFL.IDX P6, R14, R13, R12, R11 ;  /* 0x0000000c0d0e7389 */ /* 0x00072400000c000b */
[----:B01234-:R-:W-:Y:S01]  /*2d770*/  ENDCOLLECTIVE ;  /* 0x000000000000791b */ /* 0x01ffe20003800000 */
.L_x_2184:
[----:B------:R-:W-:Y:S05]  /*2d780*/  BSYNC B0 ;  /* 0x0000000000007941 */ /* 0x000fea0003800000 */
.L_x_2183:
[----:B------:R-:W-:Y:S05]  /*2d790*/  BRA `(.L_x_2185) ;  /* 0xffffffb000347947 */ /* 0x000fea000383ffff */
.L_x_1997:
[----:B------:R-:W-:Y:S01]  /*2d7a0*/  BSSY B0, `(.L_x_2186) ;  /* 0x0000006000007945 */ /* 0x000fe20003800000 */
[----:B------:R-:W-:-:S07]  /*2d7b0*/  IMAD.MOV.U32 R15, RZ, RZ, -0x1 ;  /* 0xffffffffff0f7424 */ /* 0x000fce00078e00ff */
[----:B012---:R-:W-:Y:S05]  /*2d7c0*/  WARPSYNC.COLLECTIVE R15, `(.L_x_2187) ;  /* 0x000000000f0c7348 */ /* 0x007fea0003c00000 */
[----:B------:R-:W-:Y:S02]  /*2d7d0*/  ELECT P6, UR62, PT ;  /* 0x00000000003e782f */ /* 0x000fe400038c0000 */
[----:B------:R-:W-:Y:S01]  /*2d7e0*/  MOV R14, UR62 ;  /* 0x0000003e000e7c02 */ /* 0x000fe20008000f00 */
[----:B012---:R-:W-:Y:S10]  /*2d7f0*/  ENDCOLLECTIVE ;  /* 0x000000000000791b */ /* 0x007ff40003800000 */
.L_x_2187:
[----:B------:R-:W-:Y:S05]  /*2d800*/  BSYNC B0 ;  /* 0x0000000000007941 */ /* 0x000fea0003800000 */
.L_x_2186:
[----:B------:R-:W-:Y:S05]  /*2d810*/  BRA `(.L_x_2188) ;  /* 0xffffffb000287947 */ /* 0x000fea000383ffff */
.L_x_1999:
[----:B0-----:R0:W3:Y:S02]  /*2d820*/  SYNCS.PHASECHK.TRANS64.TRYWAIT P1, [R3+URZ+0x30840], R2 ;  /* 0x03084002030075a7 */ /* 0x0010e4000802017f */
[----:B---3--:R-:W-:Y:S05]  /*2d830*/  @!P1 NANOSLEEP.SYNCS 0x989680 ;  /* 0x009896800000995d */ /* 0x008fea0003900000 */
[----:B------:R-:W3:Y:S02]  /*2d840*/  @!P1 SYNCS.PHASECHK.TRANS64 P1, [R3+URZ+0x30840], R2 ;  /* 0x03084002030095a7 */ /* 0x000ee4000802007f */
[----:B---3--:R-:W-:Y:S05]  /*2d850*/  @!P1 BRA `(.L_x_1999) ;  /* 0xfffffffc00f09947 */ /* 0x008fea000383ffff */
[----:B------:R-:W-:Y:S05]  /*2d860*/  BRA `(.L_x_2189) ;  /* 0xffffffb000487947 */ /* 0x000fea000383ffff */
.L_x_2001:
[----:B---3--:R3:W4:Y:S02]  /*2d870*/  SYNCS.PHASECHK.TRANS64.TRYWAIT P1, [R25+URZ+0x30840], R0 ;  /* 0x03084000190075a7 */ /* 0x008724000802017f */
[----:B----4-:R-:W-:Y:S05]  /*2d880*/  @!P1 NANOSLEEP.SYNCS 0x989680 ;  /* 0x009896800000995d */ /* 0x010fea0003900000 */
[----:B------:R-:W4:Y:S02]  /*2d890*/  @!P1 SYNCS.PHASECHK.TRANS64 P1, [R25+URZ+0x30840], R0 ;  /* 0x03084000190095a7 */ /* 0x000f24000802007f */
[----:B----4-:R-:W-:Y:S05]  /*2d8a0*/  @!P1 BRA `(.L_x_2001) ;  /* 0xfffffffc00f09947 */ /* 0x010fea000383ffff */
[----:B------:R-:W-:Y:S05]  /*2d8b0*/  BRA `(.L_x_2190) ;  /* 0xffffffb000547947 */ /* 0x000fea000383ffff */
.L_x_2003:
[----:B----4-:R4:W0:Y:S02]  /*2d8c0*/  SYNCS.PHASECHK.TRANS64.TRYWAIT P1, [R3+URZ+0x30860], R2 ;  /* 0x03086002030075a7 */ /* 0x010824000802017f */
[----:B0-----:R-:W-:Y:S05]  /*2d8d0*/  @!P1 NANOSLEEP.SYNCS 0x989680 ;  /* 0x009896800000995d */ /* 0x001fea0003900000 */
[----:B------:R-:W0:Y:S02]  /*2d8e0*/  @!P1 SYNCS.PHASECHK.TRANS64 P1, [R3+URZ+0x30860], R2 ;  /* 0x03086002030095a7 */ /* 0x000e24000802007f */
[----:B0-----:R-:W-:Y:S05]  /*2d8f0*/  @!P1 BRA `(.L_x_2003) ;  /* 0xfffffffc00f09947 */ /* 0x001fea000383ffff */
[----:B------:R-:W-:Y:S05]  /*2d900*/  BRA `(.L_x_2191) ;  /* 0xffffffb000507947 */ /* 0x000fea000383ffff */
.L_x_2192:
        /* <DEDUP_REMOVED lines=15> */
.L_x_15841:


//--------------------- .text._ZN7cutlass13device_kernelIN5flash11enable_sm90INS1_16FlashAttnFwdSm90INS1_25CollectiveMainloopFwdSm90ILi2EN4cute5tupleIJNS5_1CILi1EEES8_S8_EEENS6_IJNS7_ILi128EEENS7_ILi80EEENS7_ILi256EEEEEELi256ENS_6half_tEfNS_4arch4Sm90ELb1ELb0ELb0ELb0ELb1ELb0ELb0ELb1ELb1ELb1ELb0ELb0EEENS1_21CollectiveEpilogueFwdINS6_IJSA_SC_SB_EEES9_SE_SG_Li256ELb0ELb1ELb0ELb0EEENS1_30DynamicPersistentTileSchedulerILi256ELi128ELb0ELb1ELb1EEEEEEEEEvNT_6ParamsE --------------------------
	.section	.text._ZN7cutlass13device_kernelIN5flash11enable_sm90INS1_16FlashAttnFwdSm90INS1_25CollectiveMainloopFwdSm90ILi2EN4cute5tupleIJNS5_1CILi1EEES8_S8_EEENS6_IJNS7_ILi128EEENS7_ILi80EEENS7_ILi256EEEEEELi256ENS_6half_tEfNS_4arch4Sm90ELb1ELb0ELb0ELb0ELb1ELb0ELb0ELb1ELb1ELb1ELb0ELb0EEENS1_21CollectiveEpilogueFwdINS6_IJSA_SC_SB_EEES9_SE_SG_Li256ELb0ELb1ELb0ELb0EEENS1_30DynamicPersistentTileSchedulerILi256ELi128ELb0ELb1ELb1EEEEEEEEEvNT_6ParamsE,"ax",@progbits
	.align	128
.text._ZN7cutlass13device_kernelIN5flash11enable_sm90INS1_16FlashAttnFwdSm90INS1_25CollectiveMainloopFwdSm90ILi2EN4cute5tupleIJNS5_1CILi1EEES8_S8_EEENS6_IJNS7_ILi128EEENS7_ILi80EEENS7_ILi256EEEEEELi256ENS_6half_tEfNS_4arch4Sm90ELb1ELb0ELb0ELb0ELb1ELb0ELb0ELb1ELb1ELb1ELb0ELb0EEENS1_21CollectiveEpilogueFwdINS6_IJSA_SC_SB_EEES9_SE_SG_Li256ELb0ELb1ELb0ELb0EEENS1_30DynamicPersistentTileSchedulerILi256ELi128ELb0ELb1ELb1EEEEEEEEEvNT_6ParamsE:
        .type           _ZN7cutlass13device_kernelIN5flash11enable_sm90INS1_16FlashAttnFwdSm90INS1_25CollectiveMainloopFwdSm90ILi2EN4cute5tupleIJNS5_1CILi1EEES8_S8_EEENS6_IJNS7_ILi128EEENS7_ILi80EEENS7_ILi256EEEEEELi256ENS_6half_tEfNS_4arch4Sm90ELb1ELb0ELb0ELb0ELb1ELb0ELb0ELb1ELb1ELb1ELb0ELb0EEENS1_21CollectiveEpilogueFwdINS6_IJSA_SC_SB_EEES9_SE_SG_Li256ELb0ELb1ELb0ELb0EEENS1_30DynamicPersistentTileSchedulerILi256ELi128ELb0ELb1ELb1EEEEEEEEEvNT_6ParamsE,@function
        .size           _ZN7cutlass13device_kernelIN5flash11enable_sm90INS1_16FlashAttnFwdSm90INS1_25CollectiveMainloopFwdSm90ILi2EN4cute5tupleIJNS5_1CILi1EEES8_S8_EEENS6_IJNS7_ILi128EEENS7_ILi80EEENS7_ILi256EEEEEELi256ENS_6half_tEfNS_4arch4Sm90ELb1ELb0ELb0ELb0ELb1ELb0ELb0ELb1ELb1ELb1ELb0ELb0EEENS1_21CollectiveEpilogueFwdINS6_IJSA_SC_SB_EEES9_SE_SG_Li256ELb0ELb1ELb0ELb0EEENS1_30DynamicPersistentTileSchedulerILi256ELi128ELb0ELb1ELb1EEEEEEEEEvNT_6ParamsE,(.L_x_15842 - _ZN7cutlass13device_kernelIN5flash11enable_sm90INS1_16FlashAttnFwdSm90INS1_25CollectiveMainloopFwdSm90ILi2EN4cute5tupleIJNS5_1CILi1EEES8_S8_EEENS6_IJNS7_ILi128EEENS7_ILi80EEENS7_ILi256EEEEEELi256ENS_6half_tEfNS_4arch4Sm90ELb1ELb0ELb0ELb0ELb1ELb0ELb0ELb1ELb1ELb1ELb0ELb0EEENS1_21CollectiveEpilogueFwdINS6_IJSA_SC_SB_EEES9_SE_SG_Li256ELb0ELb1ELb0ELb0EEENS1_30DynamicPersistentTileSchedulerILi256ELi128ELb0ELb1ELb1EEEEEEEEEvNT_6ParamsE)
        .other          _ZN7cutlass13device_kernelIN5flash11enable_sm90INS1_16FlashAttnFwdSm90INS1_25CollectiveMainloopFwdSm90ILi2EN4cute5tupleIJNS5_1CILi1EEES8_S8_EEENS6_IJNS7_ILi128EEENS7_ILi80EEENS7_ILi256EEEEEELi256ENS_6half_tEfNS_4arch4Sm90ELb1ELb0ELb0ELb0ELb1ELb0ELb0ELb1ELb1ELb1ELb0ELb0EEENS1_21CollectiveEpilogueFwdINS6_IJSA_SC_SB_EEES9_SE_SG_Li256ELb0ELb1ELb0ELb0EEENS1_30DynamicPersistentTileSchedulerILi256ELi128ELb0ELb1ELb1EEEEEEEEEvNT_6ParamsE,@"STO_CUDA_ENTRY STV_DEFAULT"
_ZN7cutlass13device_kernelIN5flash11enable_sm90INS1_16FlashAttnFwdSm90INS1_25CollectiveMainloopFwdSm90ILi2EN4cute5tupleIJNS5_1CILi1EEES8_S8_EEENS6_IJNS7_ILi128EEENS7_ILi80EEENS7_ILi256EEEEEELi256ENS_6half_tEfNS_4arch4Sm90ELb1ELb0ELb0ELb0ELb1ELb0ELb0ELb1ELb1ELb1ELb0ELb0EEENS1_21CollectiveEpilogueFwdINS6_IJSA_SC_SB_EEES9_SE_SG_Li256ELb0ELb1ELb0ELb0EEENS1_30DynamicPersistentTileSchedulerILi256ELi128ELb0ELb1ELb1EEEEEEEEEvNT_6ParamsE:
        /* <DEDUP_REMOVED lines=45> */
.L_x_2193:
        /* <DEDUP_REMOVED lines=22> */
.L_x_2194:
        /* <DEDUP_REMOVED lines=18> */
.L_x_2195:
        /* <DEDUP_REMOVED lines=22> */
.L_x_2196:
        /* <DEDUP_REMOVED lines=23> */
.L_x_2197:
        /* <DEDUP_REMOVED lines=10> */
.L_x_2199:
        /* <DEDUP_REMOVED lines=10> */
[----:B------:R-:W2:Y:S01]  /*0960*/  LDL R3, [R1+0x4] ;  /* 0x0000040001037983 */ /* 0x000ea20000100800 */
[----:B------:R-:W-:Y:S01]  /*0970*/  UMOV UR36, URZ ;  /* 0x0000003f00247c82 */ /* 0x000fe20008000000 */
[----:B0-----:R-:W0:Y:S02]  /*0980*/  S2R R2, SR_TID.X ;  /* 0x0000000000027919 */ /* 0x001e240000002100 */
[----:B0-----:R-:W-:-:S05]  /*0990*/  VIADD R12, R2, 0xffffff80 ;  /* 0xffffff80020c7836 */ /* 0x001fca0000000000 */
[----:B------:R-:W-:-:S04]  /*09a0*/  SHF.R.S32.HI R0, RZ, 0x1f, R12 ;  /* 0x0000001fff007819 */ /* 0x000fc8000001140c */
[CC--:B------:R-:W-:Y:S02]  /*09b0*/  LEA.HI R2, R0.reuse, R12.reuse, RZ, 0x7 ;  /* 0x0000000c00027211 */ /* 0x0c0fe400078f38ff */
[-C--:B------:R-:W-:Y:S02]  /*09c0*/  LEA.HI R4, R0, R12.reuse, RZ, 0x5 ;  /* 0x0000000c00047211 */ /* 0x080fe400078f28ff */
[----:B------:R-:W-:Y:S02]  /*09d0*/  LOP3.LUT R224, R2, 0xffffff80, RZ, 0xc0, !PT ;  /* 0xffffff8002e07812 */ /* 0x000fe400078ec0ff */
[----:B------:R-:W-:Y:S01]  /*09e0*/  LEA.HI R11, R0, R12, RZ, 0x2 ;  /* 0x0000000c000b7211 */ /* 0x000fe200078f10ff */
[----:B------:R-:W-:Y:S01]  /*09f0*/  IMAD.SHL.U32 R5, R4, 0x20, RZ ;  /* 0x0000002004057824 */ /* 0x000fe200078e00ff */
[----:B------:R-:W-:Y:S01]  /*0a00*/  SHF.R.S32.HI R225, RZ, 0x7, R2 ;  /* 0x00000007ffe17819 */ /* 0x000fe20000011402 */
[----:B------:R-:W-:Y:S01]  /*0a10*/  IMAD.IADD R224, R12, 0x1, -R224 ;  /* 0x000000010ce07824 */ /* 0x000fe200078e0ae0 */
[----:B------:R-:W-:-:S02]  /*0a20*/  LOP3.LUT R11, R11, 0xfffffffc, RZ, 0xc0, !PT ;  /* 0xfffffffc0b0b7812 */ /* 0x000fc400078ec0ff */
[----:B------:R-:W-:Y:S02]  /*0a30*/  LEA.HI R2, R2, R225, RZ, 0x1 ;  /* 0x000000e102027211 */ /* 0x000fe400078f08ff */
[----:B------:R-:W-:Y:S01]  /*0a40*/  SHF.R.S32.HI R7, RZ, 0x1f, R224 ;  /* 0x0000001fff077819 */ /* 0x000fe200000114e0 */
[----:B------:R-:W-:Y:S01]  /*0a50*/  IMAD.IADD R11, R12, 0x1, -R11 ;  /* 0x000000010c0b7824 */ /* 0x000fe200078e0a0b */
[----:B------:R-:W-:Y:S02]  /*0a60*/  LOP3.LUT R5, R5, 0xfffffc00, RZ, 0xc0, !PT ;  /* 0xfffffc0005057812 */ /* 0x000fe400078ec0ff */
[CC--:B------:R-:W-:Y:S02]  /*0a70*/  LEA.HI R8, R7.reuse, R224.reuse, RZ, 0x2 ;  /* 0x000000e007087211 */ /* 0x0c0fe400078f10ff */
[----:B------:R-:W-:Y:S02]  /*0a80*/  LEA.HI R7, R7, R224, RZ, 0x5 ;  /* 0x000000e007077211 */ /* 0x000fe400078f28ff */
[----:B------:R-:W-:-:S02]  /*0a90*/  SHF.R.S32.HI R9, RZ, 0x2, R8 ;  /* 0x00000002ff097819 */ /* 0x000fc40000011408 */
[----:B------:R-:W-:Y:S02]  /*0aa0*/  SHF.R.S32.HI R10, RZ, 0x1f, R8 ;  /* 0x0000001fff0a7819 */ /* 0x000fe40000011408 */
[----:B------:R-:W-:Y:S02]  /*0ab0*/  SHF.R.S32.HI R7, RZ, 0x5, R7 ;  /* 0x00000005ff077819 */ /* 0x000fe40000011407 */
[----:B------:R-:W-:Y:S02]  /*0ac0*/  LEA.HI R10, R10, R9, RZ, 0x3 ;  /* 0x000000090a0a7211 */ /* 0x000fe400078f18ff */
[----:B------:R-:W-:Y:S02]  /*0ad0*/  LOP3.LUT R2, R2, 0x3fffffe, RZ, 0xc0, !PT ;  /* 0x03fffffe02027812 */ /* 0x000fe400078ec0ff */
[----:B------:R-:W-:-:S03]  /*0ae0*/  LOP3.LUT R10, R10, 0xfffffff8, RZ, 0xc0, !PT ;  /* 0xfffffff80a0a7812 */ /* 0x000fc600078ec0ff */
[----:B------:R-:W-:Y:S02]  /*0af0*/  IMAD.IADD R2, R225, 0x1, -R2 ;  /* 0x00000001e1027824 */ /* 0x000fe400078e0a02 */
[----:B------:R-:W-:-:S04]  /*0b00*/  IMAD.IADD R10, R9, 0x1, -R10 ;  /* 0x00000001090a7824 */ /* 0x000fc800078e0a0a */
[----:B------:R-:W-:-:S04]  /*0b10*/  IMAD R7, R7, 0x10, R10 ;  /* 0x0000001007077824 */ /* 0x000fc800078e020a */
[----:B------:R-:W-:Y:S01]  /*0b20*/  IMAD R226, R2, 0x40, R7 ;  /* 0x0000004002e27824 */ /* 0x000fe200078e0207 */
[----:B--2---:R-:W-:Y:S02]  /*0b30*/  R2UR UR5, R3 ;  /* 0x00000000030572ca */ /* 0x004fe400000e0000 */
[CC--:B------:R-:W-:Y:S02]  /*0b40*/  LEA.HI R3, R0.reuse, R12.reuse, RZ, 0x4 ;  /* 0x0000000c00037211 */ /* 0x0c0fe400078f20ff */
[----:B------:R-:W-:Y:S02]  /*0b50*/  LEA.HI R0, R0, R12, RZ, 0x3 ;  /* 0x0000000c00007211 */ /* 0x000fe400078f18ff */
[----:B------:R-:W-:Y:S02]  /*0b60*/  SHF.R.S32.HI R6, RZ, 0x4, R3 ;  /* 0x00000004ff067819 */ /* 0x000fe40000011403 */
[C---:B------:R-:W-:Y:S02]  /*0b70*/  LOP3.LUT R4, R3.reuse, 0x3fffff0, RZ, 0xc0, !PT ;  /* 0x03fffff003047812 */ /* 0x040fe400078ec0ff */
[----:B------:R-:W-:-:S02]  /*0b80*/  LEA.HI R3, R3, R6, RZ, 0x1 ;  /* 0x0000000603037211 */ /* 0x000fc400078f08ff */
[----:B------:R-:W-:Y:S01]  /*0b90*/  LOP3.LUT R219, R0, 0xfffffff8, RZ, 0xc0, !PT ;  /* 0xfffffff800db7812 */ /* 0x000fe200078ec0ff */
[C---:B------:R-:W-:Y:S01]  /*0ba0*/  IMAD.IADD R4, R12.reuse, 0x1, -R4 ;  /* 0x000000010c047824 */ /* 0x040fe200078e0a04 */
[----:B------:R-:W-:Y:S01]  /*0bb0*/  LOP3.LUT R3, R3, 0x1ffffffe, RZ, 0xc0, !PT ;  /* 0x1ffffffe03037812 */ /* 0x000fe200078ec0ff */
[----:B------:R-:W-:Y:S01]  /*0bc0*/  ULOP3.LUT UR6, UR5, 0x1, URZ, 0xfc, !UPT ;  /* 0x0000000105067892 */ /* 0x000fe2000f8efc3f */
[----:B------:R-:W-:Y:S01]  /*0bd0*/  IADD3 R219, R12, -R219, RZ ;  /* 0x800000db0cdb7210 */ /* 0x000fe20007ffe0ff */
[----:B------:R-:W-:Y:S01]  /*0be0*/  IMAD R4, R4, 0x40, R5 ;  /* 0x0000004004047824 */ /* 0x000fe200078e0205 */
[----:B------:R-:W-:Y:S01]  /*0bf0*/  LEA.HI R5, R11, R11, RZ, 0x1 ;  /* 0x0000000b0b057211 */ /* 0x000fe200078f08ff */
[----:B------:R-:W-:Y:S01]  /*0c00*/  IMAD.IADD R3, R6, 0x1, -R3 ;  /* 0x0000000106037824 */ /* 0x000fe200078e0a03 */
[----:B------:R-:W-:Y:S01]  /*0c10*/  UMOV UR5, URZ ;  /* 0x0000003f00057c82 */ /* 0x000fe20008000000 */
[----:B------:R-:W-:Y:S01]  /*0c20*/  IMAD.SHL.U32 R22, R219, 0x8, RZ ;  /* 0x00000008db167824 */ /* 0x000fe200078e00ff */
[----:B------:R-:W-:Y:S01]  /*0c30*/  LOP3.LUT R6, R5, 0x1ffffffe, RZ, 0xc0, !PT ;  /* 0x1ffffffe05067812 */ /* 0x000fe200078ec0ff */
[----:B------:R-:W-:Y:S01]  /*0c40*/  IMAD R227, R3, 0x8, R4 ;  /* 0x0000000803e37824 */ /* 0x000fe200078e0204 */
[----:B------:R-:W-:Y:S01]  /*0c50*/  LOP3.LUT R3, R8, 0x7ffffffc, RZ, 0xc0, !PT ;  /* 0x7ffffffc08037812 */ /* 0x000fe200078ec0ff */
[----:B------:R-:W-:Y:S01]  /*0c60*/  IMAD.U32 R2, RZ, RZ, UR6 ;  /* 0x00000006ff027e24 */ /* 0x000fe2000f8e00ff */
[----:B------:R-:W-:Y:S01]  /*0c70*/  SHF.R.S32.HI R222, RZ, 0x3, R0 ;  /* 0x00000003ffde7819 */ /* 0x000fe20000011400 */
[C---:B------:R-:W-:Y:S01]  /*0c80*/  VIADD R217, R22.reuse, 0x40 ;  /* 0x0000004016d97836 */ /* 0x040fe20000000000 */
[----:B------:R-:W-:Y:S01]  /*0c90*/  SHF.R.S32.HI R0, RZ, 0x1f, R22 ;  /* 0x0000001fff007819 */ /* 0x000fe20000011416 */
[C---:B------:R-:W-:Y:S01]  /*0ca0*/  VIADD R216, R22.reuse, 0x80 ;  /* 0x0000008016d87836 */ /* 0x040fe20000000000 */
[----:B------:R0:W-:Y:S01]  /*0cb0*/  STL [R1], R2 ;  /* 0x0000000201007387 */ /* 0x0001e20000100800 */
[----:B------:R-:W-:Y:S01]  /*0cc0*/  VIADD R218, R22, 0xc0 ;  /* 0x000000c016da7836 */ /* 0x000fe20000000000 */
[----:B------:R-:W-:Y:S01]  /*0cd0*/  SHF.R.S32.HI R4, RZ, 0x1f, R217 ;  /* 0x0000001fff047819 */ /* 0x000fe200000114d9 */
[----:B------:R-:W-:-:S02]  /*0ce0*/  IMAD.IADD R215, R11, 0x1, -R6 ;  /* 0x000000010bd77824 */ /* 0x000fc400078e0a06 */
[----:B------:R-:W-:Y:S01]  /*0cf0*/  IMAD.U32 R223, RZ, RZ, UR5 ;  /* 0x00000005ffdf7e24 */ /* 0x000fe2000f8e00ff */
[----:B------:R-:W-:Y:S01]  /*0d00*/  SHF.R.S32.HI R0, RZ, 0x1f, R218 ;  /* 0x0000001fff007819 */ /* 0x000fe200000114da */
[----:B------:R-:W-:Y:S02]  /*0d10*/  IMAD.IADD R214, R224, 0x1, -R3 ;  /* 0x00000001e0d67824 */ /* 0x000fe400078e0a03 */
[----:B------:R-:W-:Y:S01]  /*0d20*/  IMAD R215, R215, 0x8, R226 ;  /* 0x00000008d7d77824 */ /* 0x000fe200078e02e2 */
[----:B0-----:R-:W-:Y:S01]  /*0d30*/  SHF.R.S32.HI R2, RZ, 0x1f, R216 ;  /* 0x0000001fff027819 */ /* 0x001fe200000114d8 */
[----:B------:R-:W-:-:S07]  /*0d40*/  IMAD.U32 R17, RZ, RZ, UR5 ;  /* 0x00000005ff117e24 */ /* 0x000fce000f8e00ff */
.L_x_2256:
        /* <DEDUP_REMOVED lines=21> */
.L_x_2200:
[----:B------:R-:W-:Y:S01]  /*0ea0*/  ULDC UR8, c[0x0][0xc54] ;  /* 0x0003150000087ab9 */ /* 0x000fe20000000800 */
[----:B------:R-:W-:Y:S01]  /*0eb0*/  UMOV UR4, UR9 ;  /* 0x0000000900047c82 */ /* 0x000fe20008000000 */
[----:B------:R-:W-:-:S11]  /*0ec0*/  UISETP.NE.AND UP0, UPT, UR8, 0x1, UPT ;  /* 0x000000010800788c */ /* 0x000fd6000bf05270 */
[----:B------:R-:W-:Y:S02]  /*0ed0*/  @UP0 ULDC.64 UR10, c[0x0][0xc58] ;  /* 0x00031600000a0ab9 */ /* 0x000fe40000000a00 */
[----:B------:R-:W-:-:S04]  /*0ee0*/  UIMAD.WIDE.U32 UR6, UR9, UR10, URZ ;  /* 0x0000000a090672a5 */ /* 0x000fc8000f8e003f */
[----:B------:R-:W-:-:S04]  /*0ef0*/  @UP0 USHF.R.U32.HI UR4, URZ, UR11, UR7 ;  /* 0x0000000b3f040299 */ /* 0x000fc80008011607 */
[----:B------:R-:W-:-:S12]  /*0f00*/  UIMAD UR6, UR4, UR8, URZ ;  /* 0x00000008040672a4 */ /* 0x000fd8000f8e023f */
.L_x_2201:
[----:B------:R-:W-:Y:S01]  /*0f10*/  ULDC.64 UR10, c[0x0][0x418] ;  /* 0x00010600000a7ab9 */ /* 0x000fe20000000a00 */
[----:B------:R-:W-:Y:S01]  /*0f20*/  ULOP3.LUT UR4, URZ, UR4, URZ, 0x33, !UPT ;  /* 0x000000043f047292 */ /* 0x000fe2000f8e333f */
[----:B------:R-:W-:Y:S01]  /*0f30*/  PLOP3.LUT P0, PT, PT, PT, PT, 0x80, 0x0 ;  /* 0x000000000000781c */ /* 0x000fe20003f0f070 */
[----:B------:R-:W-:Y:S01]  /*0f40*/  UISETP.NE.U32.AND UP0, UPT, UR10, URZ, UPT ;  /* 0x0000003f0a00728c */ /* 0x000fe2000bf05070 */
[----:B------:R-:W-:Y:S01]  /*0f50*/  CS2R R2, SRZ ;  /* 0x0000000000027805 */ /* 0x000fe2000001ff00 */
[----:B------:R-:W-:Y:S01]  /*0f60*/  UIADD3 UR10, UR9, -UR6, URZ ;  /* 0x80000006090a7290 */ /* 0x000fe2000fffe03f */
[----:B------:R-:W-:Y:S01]  /*0f70*/  IMAD.MOV.U32 R0, RZ, RZ, RZ ;  /* 0x000000ffff007224 */ /* 0x000fe200078e00ff */
[----:B------:R-:W-:Y:S01]  /*0f80*/  ULDC UR7, c[0x0][0x448] ;  /* 0x0001120000077ab9 */ /* 0x000fe20000000800 */
[----:B------:R-:W-:Y:S01]  /*0f90*/  ULDC UR6, c[0x0][0xc3c] ;  /* 0x00030f0000067ab9 */ /* 0x000fe20000000800 */
[----:B------:R-:W-:Y:S01]  /*0fa0*/  UISETP.NE.AND UP2, UPT, UR7, 0x1, UPT ;  /* 0x000000010700788c */ /* 0x000fe2000bf45270 */
[----:B------:R-:W-:Y:S01]  /*0fb0*/  CS2R R164, SRZ ;  /* 0x0000000000a47805 */ /* 0x000fe2000001ff00 */
[----:B------:R-:W-:Y:S01]  /*0fc0*/  UIADD3 UR4, UR4, UR6, URZ ;  /* 0x0000000604047290 */ /* 0x000fe2000fffe03f */
[----:B------:R-:W-:Y:S01]  /*0fd0*/  CS2R R162, SRZ ;  /* 0x0000000000a27805 */ /* 0x000fe2000001ff00 */
[----:B------:R-:W-:Y:S01]  /*0fe0*/  UP2UR UR6, UPR, URZ, 0x4 ;  /* 0x000000043f067883 */ /* 0x000fe20008000000 */
[----:B------:R-:W-:Y:S01]  /*0ff0*/  CS2R R148, SRZ ;  /* 0x0000000000947805 */ /* 0x000fe2000001ff00 */
[----:B------:R-:W-:Y:S01]  /*1000*/  USHF.L.U32 UR4, UR4, 0x7, URZ ;  /* 0x0000000704047899 */ /* 0x000fe2000800063f */
[----:B------:R-:W-:Y:S01]  /*1010*/  CS2R R160, SRZ ;  /* 0x0000000000a07805 */ /* 0x000fe2000001ff00 */
[----:B------:R-:W-:Y:S01]  /*1020*/  UISETP.NE.AND.EX UP0, UPT, UR11, URZ, UPT, UP0 ;  /* 0x0000003f0b00728c */ /* 0x000fe2000bf05300 */
[----:B------:R-:W-:-:S02]  /*1030*/  CS2R R144, SRZ ;  /* 0x0000000000907805 */ /* 0x000fc4000001ff00 */
[----:B------:R-:W-:Y:S01]  /*1040*/  MOV R212, UR6 ;  /* 0x0000000600d47c02 */ /* 0x000fe20008000f00 */
[----:B------:R-:W-:Y:S01]  /*1050*/  ULDC UR9, c[0x0][0x424] ;  /* 0x0001090000097ab9 */ /* 0x000fe20000000800 */
[----:B------:R-:W-:Y:S01]  /*1060*/  IMAD.U32 R213, RZ, RZ, UR4 ;  /* 0x00000004ffd57e24 */ /* 0x000fe2000f8e00ff */
[----:B------:R-:W-:Y:S01]  /*1070*/  UIADD3 UR4, UR4, 0x7f, URZ ;  /* 0x0000007f04047890 */ /* 0x000fe2000fffe03f */
[----:B------:R-:W-:Y:S01]  /*1080*/  CS2R R128, SRZ ;  /* 0x0000000000807805 */ /* 0x000fe2000001ff00 */
[----:B------:R-:W-:Y:S01]  /*1090*/  ULDC UR8, c[0x0][0x288] ;  /* 0x0000a20000087ab9 */ /* 0x000fe20000000800 */
[----:B------:R-:W-:Y:S01]  /*10a0*/  @UP2 ULDC UR6, c[0x0][0x44c] ;  /* 0x0001130000062ab9 */ /* 0x000fe20000000800 */
[----:B------:R-:W-:Y:S01]  /*10b0*/  UIADD3 UR8, -UR8, 0x50, URZ ;  /* 0x0000005008087890 */ /* 0x000fe2000fffe13f */
[----:B------:R-:W-:Y:S01]  /*10c0*/  CS2R R140, SRZ ;  /* 0x00000000008c7805 */ /* 0x000fe2000001ff00 */
[----:B------:R-:W-:Y:S01]  /*10d0*/  UIMAD.WIDE.U32 UR6, UR4, UR6, URZ ;  /* 0x00000006040672a5 */ /* 0x000fe2000f8e003f */
[----:B------:R-:W-:Y:S01]  /*10e0*/  CS2R R124, SRZ ;  /* 0x00000000007c7805 */ /* 0x000fe2000001ff00 */
[----:B------:R-:W-:Y:S01]  /*10f0*/  USEL UR14, UR9, 0x1, UP0 ;  /* 0x00000001090e7887 */ /* 0x000fe20008000000 */
[----:B------:R-:W-:Y:S01]  /*1100*/  CS2R R96, SRZ ;  /* 0x0000000000607805 */ /* 0x000fe2000001ff00 */
[----:B------:R-:W-:Y:S01]  /*1110*/  ULDC UR12, c[0x0][0x2f0] ;  /* 0x0000bc00000c7ab9 */ /* 0x000fe20000000800 */
[----:B------:R-:W-:Y:S01]  /*1120*/  @UP2 ULDC UR9, c[0x0][0x450] ;  /* 0x0001140000092ab9 */ /* 0x000fe20000000800 */
[----:B------:R-:W-:Y:S01]  /*1130*/  UIMAD UR8, UR14, UR12, UR8 ;  /* 0x0000000c0e0872a4 */ /* 0x000fe2000f8e0208 */
[----:B------:R-:W-:Y:S01]  /*1140*/  CS2R R136, SRZ ;  /* 0x0000000000887805 */ /* 0x000fe2000001ff00 */
[----:B------:R-:W-:Y:S01]  /*1150*/  @UP2 USHF.R.U32.HI UR4, URZ, UR9, UR7 ;  /* 0x000000093f042299 */ /* 0x000fe20008011607 */
[----:B------:R-:W-:Y:S01]  /*1160*/  IMAD.U32 R23, RZ, RZ, UR14 ;  /* 0x0000000eff177e24 */ /* 0x000fe2000f8e00ff */
[----:B------:R-:W-:Y:S01]  /*1170*/  UIMAD UR6, UR14, UR12, 0x4f ;  /* 0x0000004f0e0674a4 */ /* 0x000fe2000f8e020c */
[----:B------:R-:W-:Y:S01]  /*1180*/  CS2R R92, SRZ ;  /* 0x00000000005c7805 */ /* 0x000fe2000001ff00 */
[----:B------:R-:W-:Y:S01]  /*1190*/  UIADD3 UR8, UR8, UR4, URZ ;  /* 0x0000000408087290 */ /* 0x000fe2000fffe03f */
[----:B------:R-:W-:Y:S01]  /*11a0*/  CS2R R88, SRZ ;  /* 0x0000000000587805 */ /* 0x000fe2000001ff00 */
[----:B------:R-:W-:Y:S01]  /*11b0*/  UIMAD.WIDE UR6, UR6, 0x66666667, URZ ;  /* 0x66666667060678a5 */ /* 0x000fe2000f8e023f */
[----:B------:R-:W-:Y:S01]  /*11c0*/  CS2R R132, SRZ ;  /* 0x0000000000847805 */ /* 0x000fe2000001ff00 */
[----:B------:R-:W-:Y:S01]  /*11d0*/  UIMAD.WIDE UR8, UR8, 0x66666667, URZ ;  /* 0x66666667080878a5 */ /* 0x000fe2000f8e023f */
[----:B------:R-:W-:Y:S01]  /*11e0*/  CS2R R84, SRZ ;  /* 0x0000000000547805 */ /* 0x000fe2000001ff00 */
[----:B------:R-:W-:Y:S01]  /*11f0*/  ULDC UR13, c[0x0][0xc54] ;  /* 0x00031500000d7ab9 */ /* 0x000fe20000000800 */
[----:B------:R-:W-:Y:S01]  /*1200*/  USHF.R.U32.HI UR4, URZ, 0x1f, UR7 ;  /* 0x0000001f3f047899 */ /* 0x000fe20008011607 */
[----:B------:R-:W-:Y:S01]  /*1210*/  CS2R R80, SRZ ;  /* 0x0000000000507805 */ /* 0x000fe2000001ff00 */
[----:B------:R-:W-:Y:S01]  /*1220*/  UIMAD UR12, UR5, UR13, UR10 ;  /* 0x0000000d050c72a4 */ /* 0x000fe2000f8e020a */
[----:B------:R-:W-:Y:S01]  /*1230*/  CS2R R194, SRZ ;  /* 0x0000000000c27805 */ /* 0x000fe2000001ff00 */
[----:B------:R-:W-:Y:S01]  /*1240*/  USHF.R.U32.HI UR5, URZ, 0x1f, UR9 ;  /* 0x0000001f3f057899 */ /* 0x000fe20008011609 */
[----:B------:R-:W-:Y:S01]  /*1250*/  CS2R R76, SRZ ;  /* 0x00000000004c7805 */ /* 0x000fe2000001ff00 */
[----:B------:R-:W-:Y:S01]  /*1260*/  ULDC UR11, c[0x0][0xc48] ;  /* 0x00031200000b7ab9 */ /* 0x000fe20000000800 */
[----:B------:R-:W-:Y:S01]  /*1270*/  ULEA.HI.SX32 UR7, UR7, UR4, 0x1b ;  /* 0x0000000407077291 */ /* 0x000fe2000f8fda3f */
[----:B------:R-:W-:Y:S01]  /*1280*/  CS2R R72, SRZ ;  /* 0x0000000000487805 */ /* 0x000fe2000001ff00 */
[----:B------:R-:W-:Y:S01]  /*1290*/  UISETP.NE.AND UP1, UPT, UR11, 0x1, UPT ;  /* 0x000000010b00788c */ /* 0x000fe2000bf25270 */
[----:B------:R-:W-:Y:S01]  /*12a0*/  CS2R R68, SRZ ;  /* 0x0000000000447805 */ /* 0x000fe2000001ff00 */
[----:B------:R-:W-:Y:S01]  /*12b0*/  ULEA.HI.SX32 UR9, UR9, UR5, 0x1b ;  /* 0x0000000509097291 */ /* 0x000fe2000f8fda3f */
[----:B------:R-:W-:Y:S01]  /*12c0*/  CS2R R64, SRZ ;  /* 0x0000000000407805 */ /* 0x000fe2000001ff00 */
[----:B------:R-:W-:Y:S01]  /*12d0*/  UMOV UR14, UR12 ;  /* 0x0000000c000e7c82 */ /* 0x000fe20008000000 */
[----:B------:R-:W-:Y:S01]  /*12e0*/  CS2R R170, SRZ ;  /* 0x0000000000aa7805 */ /* 0x000fe2000001ff00 */
[----:B------:R-:W-:Y:S01]  /*12f0*/  UISETP.LT.AND UP0, UPT, UR7, UR9, UPT ;  /* 0x000000090700728c */ /* 0x000fe2000bf01270 */
[----:B------:R-:W-:-:S02]  /*1300*/  CS2R R192, SRZ ;  /* 0x0000000000c07805 */ /* 0x000fc4000001ff00 */
[----:B------:R-:W-:Y:S02]  /*1310*/  CS2R R60, SRZ ;  /* 0x00000000003c7805 */ /* 0x000fe4000001ff00 */
[----:B------:R-:W-:Y:S01]  /*1320*/  CS2R R56, SRZ ;  /* 0x0000000000387805 */ /* 0x000fe2000001ff00 */
[----:B------:R-:W-:Y:S01]  /*1330*/  USEL UR60, UR7, UR9, UP0 ;  /* 0x00000009073c7287 */ /* 0x000fe20008000000 */
[----:B------:R-:W-:Y:S01]  /*1340*/  CS2R R168, SRZ ;  /* 0x0000000000a87805 */ /* 0x000fe2000001ff00 */
[----:B------:R-:W-:Y:S01]  /*1350*/  @UP1 ULDC UR10, c[0x0][0xc4c] ;  /* 0x00031300000a1ab9 */ /* 0x000fe20000000800 */
[----:B------:R-:W-:Y:S01]  /*1360*/  @UP1 ULDC UR6, c[0x0][0xc50] ;  /* 0x0003140000061ab9 */ /* 0x000fe20000000800 */
[----:B------:R-:W-:Y:S01]  /*1370*/  UIMAD.WIDE.U32 UR4, UR12, UR10, URZ ;  /* 0x0000000a0c0472a5 */ /* 0x000fe2000f8e003f */
[----:B------:R-:W-:Y:S01]  /*1380*/  CS2R R52, SRZ ;  /* 0x0000000000347805 */ /* 0x000fe2000001ff00 */
[----:B------:R-:W-:Y:S01]  /*1390*/  UISETP.GE.AND UP0, UPT, UR60, 0x1, UPT ;  /* 0x000000013c00788c */ /* 0x000fe2000bf06270 */
[----:B------:R-:W-:Y:S01]  /*13a0*/  CS2R R48, SRZ ;  /* 0x0000000000307805 */ /* 0x000fe2000001ff00 */
[----:B------:R-:W-:Y:S01]  /*13b0*/  @UP1 USHF.R.U32.HI UR14, URZ, UR6, UR5 ;  /* 0x000000063f0e1299 */ /* 0x000fe20008011605 */
[----:B------:R-:W-:-:S02]  /*13c0*/  CS2R R190, SRZ ;  /* 0x0000000000be7805 */ /* 0x000fc4000001ff00 */
[----:B------:R-:W-:Y:S02]  /*13d0*/  CS2R R44, SRZ ;  /* 0x00000000002c7805 */ /* 0x000fe4000001ff00 */
[----:B------:R-:W-:Y:S02]  /*13e0*/  CS2R R40, SRZ ;  /* 0x0000000000287805 */ /* 0x000fe4000001ff00 */
[----:B------:R-:W-:Y:S01]  /*13f0*/  PLOP3.LUT P1, PT, PT, PT, UP0, 0x80, 0x0 ;  /* 0x000000000000781c */ /* 0x000fe20003f2f008 */
[----:B------:R-:W-:Y:S02]  /*1400*/  UIADD3 UR4, -UR14, URZ, URZ ;  /* 0x0000003f0e047290 */ /* 0x000fe4000fffe13f */
[----:B------:R-:W-:Y:S01]  /*1410*/  IMAD.U32 R221, RZ, RZ, UR14 ;  /* 0x0000000effdd7e24 */ /* 0x000fe2000f8e00ff */
[----:B------:R-:W-:Y:S02]  /*1420*/  CS2R R166, SRZ ;  /* 0x0000000000a67805 */ /* 0x000fe4000001ff00 */
[----:B------:R-:W-:Y:S01]  /*1430*/  CS2R R36, SRZ ;  /* 0x0000000000247805 */ /* 0x000fe2000001ff00 */
[----:B------:R-:W-:Y:S01]  /*1440*/  UIMAD UR4, UR11, UR4, UR12 ;  /* 0x000000040b0472a4 */ /* 0x000fe2000f8e020c */
[----:B------:R-:W-:-:S02]  /*1450*/  CS2R R32, SRZ ;  /* 0x0000000000207805 */ /* 0x000fc4000001ff00 */
[----:B------:R-:W-:Y:S01]  /*1460*/  CS2R R188, SRZ ;  /* 0x0000000000bc7805 */ /* 0x000fe2000001ff00 */
[----:B------:R-:W-:Y:S01]  /*1470*/  IMAD.MOV.U32 R16, RZ, RZ, RZ ;  /* 0x000000ffff107224 */ /* 0x000fe200078e00ff */
[----:B------:R-:W-:Y:S02]  /*1480*/  CS2R R98, SRZ ;  /* 0x0000000000627805 */ /* 0x000fe4000001ff00 */
[----:B------:R-:W-:Y:S01]  /*1490*/  CS2R R186, SRZ ;  /* 0x0000000000ba7805 */ /* 0x000fe2000001ff00 */
[----:B------:R-:W-:Y:S01]  /*14a0*/  IMAD.U32 R220, RZ, RZ, UR4 ;  /* 0x00000004ffdc7e24 */ /* 0x000fe2000f8e00ff */
        /* <DEDUP_REMOVED lines=33> */
[----:B------:R-:W-:Y:S02]  /*16c0*/  UIADD3 UR6, UR7, 0x14400, URZ ;  /* 0x0001440007067890 */ /* 0x000fe4000fffe03f */
[----:B------:R-:W-:Y:S02]  /*16d0*/  IMAD.U32 R16, RZ, RZ, UR7 ;  /* 0x00000007ff107e24 */ /* 0x000fe4000f8e00ff */
        /* <DEDUP_REMOVED lines=25> */
.L_x_2203:
[----:B------:R-:W2:Y:S01]  /*1870*/  LDL R2, [R1] ;  /* 0x0000000001027983 */ /* 0x000ea20000100800 */
[----:B------:R-:W-:Y:S02]  /*1880*/  R2UR UR7, R223 ;  /* 0x00000000df0772ca */ /* 0x000fe400000e0000 */
[----:B------:R-:W-:-:S11]  /*1890*/  R2UR UR6, R16 ;  /* 0x00000000100672ca */ /* 0x000fd600000e0000 */
[----:B------:R-:W-:-:S04]  /*18a0*/  ULEA.HI UR4, UR7, UR7, URZ, 0x1 ;  /* 0x0000000707047291 */ /* 0x000fc8000f8f083f */
[----:B------:R-:W-:-:S04]  /*18b0*/  ULOP3.LUT UR4, UR4, 0xfffffffe, URZ, 0xc0, !UPT ;  /* 0xfffffffe04047892 */ /* 0x000fc8000f8ec03f */
[----:B------:R-:W-:-:S06]  /*18c0*/  UIADD3 UR4, UR7, -UR4, URZ ;  /* 0x8000000407047290 */ /* 0x000fcc000fffe03f */
[----:B------:R-:W-:-:S05]  /*18d0*/  IMAD.U32 R0, RZ, RZ, UR4 ;  /* 0x00000004ff007e24 */ /* 0x000fca000f8e00ff */
[----:B------:R-:W-:-:S04]  /*18e0*/  SHF.L.U32 R0, R0, 0x1f, RZ ;  /* 0x0000001f00007819 */ /* 0x000fc800000006ff */
[----:B------:R-:W0:Y:S01]  /*18f0*/  SYNCS.PHASECHK.TRANS64.TRYWAIT P1, [UR6+0x38800], R0 ;  /* 0x03880000ff0075a7 */ /* 0x000e220008020146 */
[----:B--2---:R-:W-:-:S13]  /*1900*/  R2UR UR5, R2 ;  /* 0x00000000020572ca */ /* 0x004fda00000e0000 */
[----:B------:R-:W-:-:S05]  /*1910*/  IMAD.U32 R2, RZ, RZ, UR5 ;  /* 0x00000005ff027e24 */ /* 0x000fca000f8e00ff */
[----:B------:R-:W-:Y:S01]  /*1920*/  ISETP.NE.AND P0, PT, R2, 0x3, PT ;  /* 0x000000030200780c */ /* 0x000fe20003f05270 */
[----:B0-----:R-:W-:-:S12]  /*1930*/  @!P1 BRA `(.L_x_2204) ;  /* 0x0000013800cc9947 */ /* 0x001fd80003800000 */
.L_x_2322:
[----:B------:R-:W-:Y:S05]  /*1940*/  @!P0 BRA `(.L_x_2205) ;  /* 0x0000000000048947 */ /* 0x000fea0003800000 */
[----:B------:R-:W-:Y:S01]  /*1950*/  BPT.TRAP 0x1 ;  /* 0x000000040000795c */ /* 0x000fe20000300000 */
.L_x_2205:
[----:B------:R-:W-:Y:S01]  /*1960*/  R2UR UR5, R17 ;  /* 0x00000000110572ca */ /* 0x000fe200000e0000 */
[----:B0-----:R-:W-:Y:S01]  /*1970*/  IMAD.U32 R0, RZ, RZ, UR36 ;  /* 0x00000024ff007e24 */ /* 0x001fe2000f8e00ff */
[----:B------:R-:W-:-:S11]  /*1980*/  R2UR UR4, R16 ;  /* 0x00000000100472ca */ /* 0x000fd600000e0000 */
[----:B------:R-:W-:Y:S02]  /*1990*/  IMAD.U32 R3, RZ, RZ, UR5 ;  /* 0x00000005ff037e24 */ /* 0x000fe4000f8e00ff */
[----:B------:R-:W-:-:S03]  /*19a0*/  LEA R0, R0, UR4, 0x3 ;  /* 0x0000000400007c11 */ /* 0x000fc6000f8e18ff */
[----:B------:R-:W-:-:S04]  /*19b0*/  SHF.L.U32 R3, R3, 0x1f, RZ ;  /* 0x0000001f03037819 */ /* 0x000fc800000006ff */
[----:B------:R0:W1:Y:S01]  /*19c0*/  SYNCS.PHASECHK.TRANS64.TRYWAIT P1, [R0+URZ+0x38830], R3 ;  /* 0x03883003000075a7 */ /* 0x000062000802017f */
[----:B------:R-:W-:Y:S05]  /*19d0*/  @!P0 BRA `(.L_x_2206) ;  /* 0x0000000000048947 */ /* 0x000fea0003800000 */
[----:B------:R-:W-:Y:S01]  /*19e0*/  BPT.TRAP 0x1 ;  /* 0x000000040000795c */ /* 0x000fe20000300000 */
.L_x_2206:
[----:B-1----:R-:W-:Y:S05]  /*19f0*/  @P1 BRA `(.L_x_2207) ;  /* 0x0000000000081947 */ /* 0x002fea0003800000 */
[----:B------:R-:W1:Y:S02]  /*1a00*/  SYNCS.PHASECHK.TRANS64.TRYWAIT P1, [R0+URZ+0x38830], R3 ;  /* 0x03883003000075a7 */ /* 0x000e64000802017f */
[----:B-1----:R-:W-:Y:S05]  /*1a10*/  @!P1 BRA `(.L_x_2208) ;  /* 0x0000013800b09947 */ /* 0x002fea0003800000 */
.L_x_2207:
[----:B------:R-:W-:Y:S05]  /*1a20*/  WARPSYNC.ALL ;  /* 0x0000000000007948 */ /* 0x000fea0003800000 */
[----:B------:R-:W-:Y:S01]  /*1a30*/  R2UR UR4, R16 ;  /* 0x00000000100472ca */ /* 0x000fe200000e0000 */
[----:B------:R-:W-:Y:S01]  /*1a40*/  ULOP3.LUT UR5, UR37, 0x10000, URZ, 0xfc, !UPT ;  /* 0x0001000025057892 */ /* 0x000fe2000f8efc3f */
[----:B------:R-:W-:Y:S01]  /*1a50*/  WARPGROUP.ARRIVE ;  /* 0x00000000000079c5 */ /* 0x000fe20000000000 */
[----:B------:R-:W-:Y:S01]  /*1a60*/  UMOV UR17, 0x40000040 ;  /* 0x4000004000117882 */ /* 0x000fe20000000000 */
[----:B------:R-:W-:Y:S01]  /*1a70*/  UMOV UR19, 0x40000040 ;  /* 0x4000004000137882 */ /* 0x000fe20000000000 */
[----:B------:R-:W-:Y:S01]  /*1a80*/  UMOV UR9, UR17 ;  /* 0x0000001100097c82 */ /* 0x000fe20008000000 */
[----:B------:R-:W-:Y:S01]  /*1a90*/  UMOV UR11, 0x40000040 ;  /* 0x40000040000b7882 */ /* 0x000fe20000000000 */
[----:B------:R-:W-:Y:S01]  /*1aa0*/  UMOV UR13, UR17 ;  /* 0x00000011000d7c82 */ /* 0x000fe20008000000 */
[----:B------:R-:W-:Y:S01]  /*1ab0*/  UMOV UR16, UR5 ;  /* 0x0000000500107c82 */ /* 0x000fe20008000000 */
[----:B------:R-:W-:Y:S01]  /*1ac0*/  UMOV UR15, 0x40000040 ;  /* 0x40000040000f7882 */ /* 0x000fe20000000000 */
[----:B------:R-:W-:Y:S01]  /*1ad0*/  UMOV UR8, UR16 ;  /* 0x0000001000087c82 */ /* 0x000fe20008000000 */
[----:B------:R-:W-:Y:S01]  /*1ae0*/  UMOV UR12, UR16 ;  /* 0x00000010000c7c82 */ /* 0x000fe20008000000 */
[----:B------:R-:W-:Y:S01]  /*1af0*/  IMAD.U32 R14, RZ, RZ, UR16 ;  /* 0x00000010ff0e7e24 */ /* 0x000fe2000f8e00ff */
[----:B------:R-:W-:Y:S01]  /*1b00*/  UIADD3 UR4, UR4, 0x24400, URZ ;  /* 0x0002440004047890 */ /* 0x000fe2000fffe03f */
[----:B------:R-:W-:Y:S01]  /*1b10*/  IMAD.U32 R15, RZ, RZ, UR17 ;  /* 0x00000011ff0f7e24 */ /* 0x000fe2000f8e00ff */
[----:B------:R-:W-:Y:S01]  /*1b20*/  UMOV UR23, 0x40000040 ;  /* 0x4000004000177882 */ /* 0x000fe20000000000 */
[----:B------:R-:W-:Y:S01]  /*1b30*/  UMOV UR27, 0x40000040 ;  /* 0x40000040001b7882 */ /* 0x000fe20000000000 */
[----:B------:R-:W-:Y:S01]  /*1b40*/  USHF.R.U32.HI UR4, URZ, 0x4, UR4 ;  /* 0x000000043f047899 */ /* 0x000fe20008011604 */
[----:B------:R-:W-:Y:S01]  /*1b50*/  MOV R4, UR39 ;  /* 0x0000002700047c02 */ /* 0x000fe20008000f00 */
[----:B------:R-:W-:Y:S01]  /*1b60*/  UMOV UR31, 0x40000040 ;  /* 0x40000040001f7882 */ /* 0x000fe20000000000 */
[----:B------:R-:W-:Y:S01]  /*1b70*/  UMOV UR35, 0x40000040 ;  /* 0x4000004000237882 */ /* 0x000fe20000000000 */
[----:B------:R-:W-:Y:S01]  /*1b80*/  ULOP3.LUT UR4, UR4, 0x3fff, URZ, 0xc0, !UPT ;  /* 0x00003fff04047892 */ /* 0x000fe2000f8ec03f */
[----:B------:R-:W-:Y:S01]  /*1b90*/  MOV R5, UR38 ;  /* 0x0000002600057c02 */ /* 0x000fe20008000f00 */
[----:B------:R-:W-:Y:S01]  /*1ba0*/  UMOV UR43, 0x40000040 ;  /* 0x40000040002b7882 */ /* 0x000fe20000000000 */
[----:B------:R-:W-:Y:S01]  /*1bb0*/  UMOV UR47, 0x40000040 ;  /* 0x40000040002f7882 */ /* 0x000fe20000000000 */
[----:B------:R-:W-:Y:S01]  /*1bc0*/  ULOP3.LUT UR6, UR4, 0x10000, URZ, 0xfc, !UPT ;  /* 0x0001000004067892 */ /* 0x000fe2000f8efc3f */
[----:B------:R-:W-:Y:S01]  /*1bd0*/  MOV R18, UR36 ;  /* 0x0000002400127c02 */ /* 0x000fe20008000f00 */
[----:B------:R-:W-:Y:S01]  /*1be0*/  UMOV UR51, 0x40000040 ;  /* 0x4000004000337882 */ /* 0x000fe20000000000 */
[----:B------:R-:W-:Y:S01]  /*1bf0*/  UMOV UR55, 0x40000040 ;  /* 0x4000004000377882 */ /* 0x000fe20000000000 */
[----:B------:R-:W-:-:S02]  /*1c00*/  UIMAD UR4, UR36, 0xa00, UR6 ;  /* 0x00000a00240478a4 */ /* 0x000fc4000f8e0206 */
[----:B------:R-:W-:Y:S01]  /*1c10*/  IMAD.U32 R19, RZ, RZ, UR6 ;  /* 0x00000006ff137e24 */ /* 0x000fe2000f8e00ff */
[----:B------:R-:W-:Y:S01]  /*1c20*/  UMOV UR59, 0x40000040 ;  /* 0x40000040003b7882 */ /* 0x000fe20000000000 */
[----:B------:R-:W-:Y:S02]  /*1c30*/  UIADD3 UR10, UR4, 0x80, URZ ;  /* 0x00000080040a7890 */ /* 0x000fe4000fffe03f */
[----:B------:R-:W-:Y:S02]  /*1c40*/  UIADD3 UR14, UR4, 0x100, URZ ;  /* 0x00000100040e7890 */ /* 0x000fe4000fffe03f */
[----:B------:R-:W-:Y:S01]  /*1c50*/  UMOV UR18, UR4 ;  /* 0x0000000400127c82 */ /* 0x000fe20008000000 */
[----:B------:R-:W-:Y:S01]  /*1c60*/  UIADD3 UR6, UR4, 0x180, URZ ;  /* 0x0000018004067890 */ /* 0x000fe2000fffe03f */
[----:B------:R-:W-:Y:S01]  /*1c70*/  HGMMA.64x16x16.F32 R56, gdesc[UR16], RZ, !UPT, gsb0 ;  /* 0x00200000103879f0 */ /* 0x000fe2000c0008ff */
[----:B------:R-:W-:Y:S01]  /*1c80*/  UIADD3 UR7, UR4, 0x200, URZ ;  /* 0x0000020004077890 */ /* 0x000fe2000fffe03f */
[----:B------:R-:W-:Y:S01]  /*1c90*/  UMOV UR19, 0x40000040 ;  /* 0x4000004000137882 */ /* 0x000fe20000000000 */
[----:B------:R-:W-:-:S02]  /*1ca0*/  UIADD3 UR22, UR4, 0x384, URZ ;  /* 0x0000038404167890 */ /* 0x000fc4000fffe03f */
[----:B------:R-:W-:Y:S02]  /*1cb0*/  UIADD3 UR26, UR4, 0x386, URZ ;  /* 0x00000386041a7890 */ /* 0x000fe4000fffe03f */
[----:B------:R-:W-:Y:S02]  /*1cc0*/  UIADD3 UR30, UR4, 0x600, URZ ;  /* 0x00000600041e7890 */ /* 0x000fe4000fffe03f */
[----:B------:R-:W-:Y:S02]  /*1cd0*/  UIADD3 UR34, UR4, 0x602, URZ ;  /* 0x0000060204227890 */ /* 0x000fe4000fffe03f */
[----:B------:R-:W-:Y:S02]  /*1ce0*/  UIADD3 UR42, UR4, 0x584, URZ ;  /* 0x00000584042a7890 */ /* 0x000fe4000fffe03f */
[----:B------:R-:W-:Y:S02]  /*1cf0*/  UIADD3 UR46, UR4, 0x586, URZ ;  /* 0x00000586042e7890 */ /* 0x000fe4000fffe03f */
[----:B------:R-:W-:-:S02]  /*1d00*/  UIADD3 UR50, UR4, 0x800, URZ ;  /* 0x0000080004327890 */ /* 0x000fc4000fffe03f */
[----:B------:R-:W-:Y:S02]  /*1d10*/  UIADD3 UR54, UR4, 0x802, URZ ;  /* 0x0000080204367890 */ /* 0x000fe4000fffe03f */
        /* <DEDUP_REMOVED lines=177> */
[----:B------:R-:W-:Y:S02]  /*2830*/  MOV R2, UR13 ;  /* 0x0000000d00027c02 */ /* 0x000fe40008000f00 */
[----:B01----:R-:W-:Y:S01]  /*2840*/  MOV R3, UR12 ;  /* 0x0000000c00037c02 */ /* 0x003fe20008000f00 */
        /* <DEDUP_REMOVED lines=272> */
[----:B------:R-:W-:Y:S01]  /*3950*/  MOV R6, UR12 ;  /* 0x0000000c00067c02 */ /* 0x000fe20008000f00 */
        /* <DEDUP_REMOVED lines=35> */
[----:B------:R-:W-:-:S07]  /*3b90*/  UIADD3 UR6, UR4, 0x786, URZ ;  /* 0x0000078604067890 */ /* 0x000fce000fffe03f */
[----:B------:R-:W-:Y:S01]  /*3ba0*/  UMOV UR14, UR6 ;  /* 0x00000006000e7c82 */ /* 0x000fe20008000000 */
[----:B------:R-:W-:Y:S01]  /*3bb0*/  UIADD3 UR6, UR4, 0x906, URZ ;  /* 0x0000090604067890 */ /* 0x000fe2000fffe03f */
[----:B------:R-:W-:Y:S02]  /*3bc0*/  WARPGROUP.DEPBAR.LE gsb0, 0x0 ;  /* 0x00008000000079c5 */ /* 0x000fe40000010000 */
[----:B------:R-:W-:-:S06]  /*3bd0*/  WARPGROUP.ARRIVE ;  /* 0x00000000000079c5 */ /* 0x000fcc0000000000 */
[----:B------:R-:W-:Y:S01]  /*3be0*/  HGMMA.64x16x16.F32 R32, gdesc[UR52], R32, gsb0 ;  /* 0x00200000342079f0 */ /* 0x000fe20008000820 */
[----:B------:R-:W-:Y:S01]  /*3bf0*/  UMOV UR54, UR7 ;  /* 0x0000000700367c82 */ /* 0x000fe20008000000 */
[----:B------:R-:W-:Y:S01]  /*3c00*/  UMOV UR55, 0x40000040 ;  /* 0x4000004000377882 */ /* 0x000fe20000000000 */
        /* <DEDUP_REMOVED lines=35> */
.L_x_2209:
[----:B------:R-:W-:Y:S01]  /*3e40*/  R2UR UR4, R212 ;  /* 0x00000000d40472ca */ /* 0x000fe200000e0000 */
[----:B------:R-:W-:Y:S01]  /*3e50*/  ULDC UR10, c[0x0][0x2f0] ;  /* 0x0000bc00000a7ab9 */ /* 0x000fe20000000800 */
[----:B------:R-:W-:Y:S01]  /*3e60*/  R2UR UR7, R213 ;  /* 0x00000000d50772ca */ /* 0x000fe200000e0000 */
[----:B------:R-:W-:Y:S01]  /*3e70*/  IMAD.U32 R4, RZ, RZ, UR10 ;  /* 0x0000000aff047e24 */ /* 0x000fe2000f8e00ff */
[----:B------:R-:W-:Y:S01]  /*3e80*/  R2UR UR18, R23 ;  /* 0x00000000171272ca */ /* 0x000fe200000e0000 */
[----:B------:R-:W-:Y:S01]  /*3e90*/  ULDC UR14, c[0x0][0x288] ;  /* 0x0000a200000e7ab9 */ /* 0x000fe20000000800 */
[----:B------:R-:W-:Y:S02]  /*3ea0*/  CS2R R150, SRZ ;  /* 0x0000000000967805 */ /* 0x000fe4000001ff00 */
[----:B------:R-:W-:Y:S02]  /*3eb0*/  CS2R R148, SRZ ;  /* 0x0000000000947805 */ /* 0x000fe4000001ff00 */
[----:B------:R-:W-:-:S02]  /*3ec0*/  CS2R R146, SRZ ;  /* 0x0000000000927805 */ /* 0x000fc4000001ff00 */
[----:B------:R-:W-:Y:S02]  /*3ed0*/  CS2R R144, SRZ ;  /* 0x0000000000907805 */ /* 0x000fe4000001ff00 */
[----:B------:R-:W-:Y:S02]  /*3ee0*/  CS2R R142, SRZ ;  /* 0x00000000008e7805 */ /* 0x000fe4000001ff00 */
[----:B------:R-:W-:Y:S02]  /*3ef0*/  CS2R R140, SRZ ;  /* 0x00000000008c7805 */ /* 0x000fe4000001ff00 */
[----:B------:R-:W-:Y:S01]  /*3f00*/  CS2R R138, SRZ ;  /* 0x00000000008a7805 */ /* 0x000fe2000001ff00 */
[----:B------:R-:W-:Y:S01]  /*3f10*/  UISETP.NE.AND UP0, UPT, UR4, URZ, UPT ;  /* 0x0000003f0400728c */ /* 0x000fe2000bf05270 */
[----:B------:R-:W-:Y:S01]  /*3f20*/  CS2R R136, SRZ ;  /* 0x0000000000887805 */ /* 0x000fe2000001ff00 */
[----:B------:R-:W-:Y:S01]  /*3f30*/  VIADD R2, R215, UR7 ;  /* 0x00000007d7027c36 */ /* 0x000fe20008000000 */
[----:B------:R-:W-:Y:S01]  /*3f40*/  UMOV UR11, UR7 ;  /* 0x00000007000b7c82 */ /* 0x000fe20008000000 */
[----:B------:R-:W-:-:S02]  /*3f50*/  CS2R R134, SRZ ;  /* 0x0000000000867805 */ /* 0x000fc4000001ff00 */
[----:B------:R-:W-:Y:S02]  /*3f60*/  CS2R R132, SRZ ;  /* 0x0000000000847805 */ /* 0x000fe4000001ff00 */
[----:B------:R-:W-:Y:S02]  /*3f70*/  PLOP3.LUT P1, PT, PT, PT, UP0, 0x80, 0x0 ;  /* 0x000000000000781c */ /* 0x000fe40003f2f008 */
[----:B------:R-:W-:Y:S02]  /*3f80*/  CS2R R130, SRZ ;  /* 0x0000000000827805 */ /* 0x000fe4000001ff00 */
[----:B------:R-:W-:Y:S02]  /*3f90*/  PLOP3.LUT P2, PT, PT, PT, UP0, 0x80, 0x0 ;  /* 0x000000000000781c */ /* 0x000fe40003f4f008 */
[----:B------:R-:W-:Y:S02]  /*3fa0*/  CS2R R128, SRZ ;  /* 0x0000000000807805 */ /* 0x000fe4000001ff00 */
[----:B------:R-:W-:Y:S01]  /*3fb0*/  CS2R R126, SRZ ;  /* 0x00000000007e7805 */ /* 0x000fe2000001ff00 */
[----:B------:R-:W-:Y:S01]  /*3fc0*/  @UP0 ULDC UR4, c[0x0][0x44c] ;  /* 0x0001130000040ab9 */ /* 0x000fe20000000800 */
[----:B------:R-:W-:Y:S01]  /*3fd0*/  @UP0 ULDC UR6, c[0x0][0x44c] ;  /* 0x0001130000060ab9 */ /* 0x000fe20000000800 */
[----:B------:R-:W-:Y:S01]  /*3fe0*/  @UP0 ULDC UR15, c[0x0][0x450] ;  /* 0x00011400000f0ab9 */ /* 0x000fe20000000800 */
[----:B------:R-:W-:Y:S01]  /*3ff0*/  UIMAD.WIDE.U32 UR6, UR7, UR6, URZ ;  /* 0x00000006070672a5 */ /* 0x000fe2000f8e003f */
[----:B------:R-:W-:-:S02]  /*4000*/  CS2R R124, SRZ ;  /* 0x00000000007c7805 */ /* 0x000fc4000001ff00 */
[----:B------:R-:W-:Y:S02]  /*4010*/  CS2R R122, SRZ ;  /* 0x00000000007a7805 */ /* 0x000fe4000001ff00 */
[----:B------:R-:W-:Y:S01]  /*4020*/  CS2R R120, SRZ ;  /* 0x0000000000787805 */ /* 0x000fe2000001ff00 */
[----:B------:R-:W-:Y:S01]  /*4030*/  @UP0 USHF.R.U32.HI UR11, URZ, UR15, UR7 ;  /* 0x0000000f3f0b0299 */ /* 0x000fe20008011607 */
[----:B------:R-:W-:Y:S01]  /*4040*/  @P1 IMAD.HI.U32 R3, R2, UR4, RZ ;  /* 0x0000000402031c27 */ /* 0x000fe2000f8e00ff */
[----:B------:R-:W-:Y:S01]  /*4050*/  @UP0 ULDC UR4, c[0x0][0x450] ;  /* 0x0001140000040ab9 */ /* 0x000fe20000000800 */
[----:B------:R-:W-:Y:S02]  /*4060*/  CS2R R118, SRZ ;  /* 0x0000000000767805 */ /* 0x000fe4000001ff00 */
[----:B------:R-:W-:Y:S02]  /*4070*/  CS2R R116, SRZ ;  /* 0x0000000000747805 */ /* 0x000fe4000001ff00 */
[----:B------:R-:W-:-:S02]  /*4080*/  CS2R R114, SRZ ;  /* 0x0000000000727805 */ /* 0x000fc4000001ff00 */
[----:B------:R-:W-:Y:S01]  /*4090*/  @P2 SHF.R.U32.HI R2, RZ, UR4, R3 ;  /* 0x00000004ff022c19 */ /* 0x000fe20008011603 */
[----:B------:R-:W-:Y:S01]  /*40a0*/  UIMAD UR4, UR60, -0x50, URZ ;  /* 0xffffffb03c0478a4 */ /* 0x000fe2000f8e023f */
[----:B------:R-:W-:Y:S01]  /*40b0*/  CS2R R112, SRZ ;  /* 0x0000000000707805 */ /* 0x000fe2000001ff00 */
[----:B------:R-:W-:Y:S01]  /*40c0*/  UIADD3 UR60, UR60, -0x2, URZ ;  /* 0xfffffffe3c3c7890 */ /* 0x000fe2000fffe03f */
[----:B------:R-:W-:Y:S01]  /*40d0*/  CS2R R110, SRZ ;  /* 0x00000000006e7805 */ /* 0x000fe2000001ff00 */
[----:B------:R-:W0:Y:S01]  /*40e0*/  SHFL.IDX PT, R5, R2, 0x1, 0x1c1f ;  /* 0x003c1f0002057f89 */ /* 0x000e2200000e0000 */
[----:B------:R-:W-:Y:S01]  /*40f0*/  UIADD3 UR5, UR4, 0x51, URZ ;  /* 0x0000005104057890 */ /* 0x000fe2000fffe03f */
[----:B------:R-:W-:Y:S01]  /*4100*/  CS2R R108, SRZ ;  /* 0x00000000006c7805 */ /* 0x000fe2000001ff00 */
[----:B------:R-:W-:Y:S01]  /*4110*/  UIMAD UR4, UR18, UR10, UR4 ;  /* 0x0000000a120472a4 */ /* 0x000fe2000f8e0204 */
[----:B------:R-:W1:Y:S01]  /*4120*/  SHFL.IDX PT, R2, R2, RZ, 0x1c1f ;  /* 0x001c1fff02027589 */ /* 0x000e6200000e0000 */
[----:B------:R-:W-:Y:S01]  /*4130*/  UIMAD UR10, UR18, UR10, -UR14 ;  /* 0x0000000a120a72a4 */ /* 0x000fe2000f8e0a0e */
[----:B------:R-:W-:Y:S01]  /*4140*/  CS2R R106, SRZ ;  /* 0x00000000006a7805 */ /* 0x000fe2000001ff00 */
[----:B------:R-:W-:Y:S01]  /*4150*/  IMAD.U32 R3, RZ, RZ, UR5 ;  /* 0x00000005ff037e24 */ /* 0x000fe2000f8e00ff */
[----:B------:R-:W-:Y:S01]  /*4160*/  UIADD3 UR4, UR4, 0x50, URZ ;  /* 0x0000005004047890 */ /* 0x000fe2000fffe03f */
[----:B------:R-:W-:Y:S01]  /*4170*/  CS2R R104, SRZ ;  /* 0x0000000000687805 */ /* 0x000fe2000001ff00 */
[----:B------:R-:W-:Y:S01]  /*4180*/  ULDC UR5, c[0x0][0x988] ;  /* 0x0002620000057ab9 */ /* 0x000fe20000000800 */
[----:B------:R-:W-:Y:S01]  /*4190*/  IMAD R3, R214, -0x2, R3 ;  /* 0xfffffffed6037824 */ /* 0x000fe200078e0203 */
[----:B------:R-:W-:Y:S01]  /*41a0*/  UIADD3 UR6, UR10, UR11, URZ ;  /* 0x0000000b0a067290 */ /* 0x000fe2000fffe03f */
[----:B------:R-:W-:Y:S01]  /*41b0*/  CS2R R102, SRZ ;  /* 0x0000000000667805 */ /* 0x000fe2000001ff00 */
[----:B------:R-:W-:Y:S01]  /*41c0*/  IMAD.U32 R21, RZ, RZ, UR4 ;  /* 0x00000004ff157e24 */ /* 0x000fe2000f8e00ff */
[----:B------:R-:W-:Y:S01]  /*41d0*/  R2UR UR4, R0 ;  /* 0x00000000000472ca */ /* 0x000fe200000e0000 */
[----:B------:R-:W-:Y:S01]  /*41e0*/  IMAD R4, R4, UR18, R3 ;  /* 0x0000001204047c24 */ /* 0x000fe2000f8e0203 */
[----:B------:R-:W-:Y:S01]  /*41f0*/  UIMAD.WIDE UR6, UR6, 0x66666667, URZ ;  /* 0x66666667060678a5 */ /* 0x000fe2000f8e023f */
[----:B------:R-:W-:Y:S01]  /*4200*/  IMAD R3, R214, -0x2, R21 ;  /* 0xfffffffed6037824 */ /* 0x000fe200078e0215 */
[----:B------:R-:W2:Y:S01]  /*4210*/  S2UR UR18, SR_CgaCtaId ;  /* 0x00000000001279c3 */ /* 0x000ea20000008800 */
[----:B------:R-:W-:Y:S01]  /*4220*/  CS2R R100, SRZ ;  /* 0x0000000000647805 */ /* 0x000fe2000001ff00 */
[----:B------:R-:W-:Y:S01]  /*4230*/  USHF.R.U32.HI UR6, URZ, 0x1f, UR7 ;  /* 0x0000001f3f067899 */ /* 0x000fe20008011607 */
[----:B------:R-:W-:-:S02]  /*4240*/  CS2R R98, SRZ ;  /* 0x0000000000627805 */ /* 0x000fc4000001ff00 */
[----:B------:R-:W-:Y:S02]  /*4250*/  CS2R R96, SRZ ;  /* 0x0000000000607805 */ /* 0x000fe4000001ff00 */
[----:B0-----:R-:W-:Y:S01]  /*4260*/  IADD3 R18, R5, -UR14, R4 ;  /* 0x8000000e05127c10 */ /* 0x001fe2000fffe004 */
[----:B------:R-:W-:Y:S01]  /*4270*/  VIADD R4, R4, -UR14 ;  /* 0x8000000e04047c36 */ /* 0x000fe20008000000 */
[----:B------:R-:W-:Y:S01]  /*4280*/  ULEA.HI.SX32 UR6, UR7, UR6, 0x1b ;  /* 0x0000000607067291 */ /* 0x000fe2000f8fda3f */
[----:B------:R-:W-:Y:S02]  /*4290*/  CS2R R94, SRZ ;  /* 0x00000000005e7805 */ /* 0x000fe4000001ff00 */
[----:B------:R-:W-:Y:S01]  /*42a0*/  VIMNMX R18, R3, R18, PT ;  /* 0x0000001203127248 */ /* 0x000fe20003fe0100 */
[----:B------:R-:W-:Y:S01]  /*42b0*/  UIADD3 UR4, UR4, 0x38840, URZ ;  /* 0x0003884004047890 */ /* 0x000fe2000fffe03f */
[----:B-1----:R-:W-:Y:S01]  /*42c0*/  VIADDMNMX R4, R2, R4, R3, PT ;  /* 0x0000000402047246 */ /* 0x002fe20003800103 */
[----:B------:R-:W-:Y:S01]  /*42d0*/  UISETP.LT.AND UP0, UPT, URZ, UR6, UPT ;  /* 0x000000063f00728c */ /* 0x000fe2000bf01270 */
[----:B------:R-:W-:-:S02]  /*42e0*/  ISETP.GT.AND P1, PT, R18, RZ, PT ;  /* 0x000000ff1200720c */ /* 0x000fc40003f24270 */
[----:B------:R-:W-:Y:S02]  /*42f0*/  CS2R R92, SRZ ;  /* 0x00000000005c7805 */ /* 0x000fe4000001ff00 */
[C---:B------:R-:W-:Y:S01]  /*4300*/  ISETP.GT.AND P2, PT, R18.reuse, 0x1, PT ;  /* 0x000000011200780c */ /* 0x040fe20003f44270 */
[----:B------:R-:W-:Y:S01]  /*4310*/  USEL UR10, URZ, UR6, !UP0 ;  /* 0x000000063f0a7287 */ /* 0x000fe2000c000000 */
[----:B------:R-:W-:Y:S02]  /*4320*/  ISETP.GT.AND P3, PT, R18, 0x8, PT ;  /* 0x000000081200780c */ /* 0x000fe40003f64270 */
[----:B------:R-:W-:Y:S02]  /*4330*/  CS2R R90, SRZ ;  /* 0x00000000005a7805 */ /* 0x000fe4000001ff00 */
[----:B------:R-:W-:Y:S01]  /*4340*/  FSEL R58, R58, -INF , P1 ;  /* 0xff8000003a3a7808 */ /* 0x000fe20000800000 */
[----:B------:R-:W-:Y:S01]  /*4350*/  UISETP.GE.AND UP0, UPT, UR60, UR10, UPT ;  /* 0x0000000a3c00728c */ /* 0x000fe2000bf06270 */
[----:B------:R-:W-:-:S02]  /*4360*/  FSEL R59, R59, -INF , P2 ;  /* 0xff8000003b3b7808 */ /* 0x000fc40001000000 */
[----:B------:R-:W-:Y:S02]  /*4370*/  CS2R R88, SRZ ;  /* 0x0000000000587805 */ /* 0x000fe4000001ff00 */
[----:B------:R-:W-:Y:S01]  /*4380*/  ISETP.GT.AND P1, PT, R18, 0x9, PT ;  /* 0x000000091200780c */ /* 0x000fe20003f24270 */
[----:B--2---:R-:W-:Y:S01]  /*4390*/  UPRMT UR4, UR18, 0x654, UR4 ;  /* 0x0000065412047896 */ /* 0x004fe20008000004 */
[----:B------:R-:W-:Y:S02]  /*43a0*/  FSEL R62, R62, -INF , P3 ;  /* 0xff8000003e3e7808 */ /* 0x000fe40001800000 */
[----:B------:R-:W-:Y:S02]  /*43b0*/  CS2R R86, SRZ ;  /* 0x0000000000567805 */ /* 0x000fe4000001ff00 */
[----:B------:R-:W-:Y:S02]  /*43c0*/  FMNMX.FTZ R5, R58, R59, !PT ;  /* 0x0000003b3a057209 */ /* 0x000fe40007810000 */
[----:B------:R-:W-:-:S02]  /*43d0*/  CS2R R84, SRZ ;  /* 0x0000000000547805 */ /* 0x000fc4000001ff00 */
[----:B------:R-:W-:Y:S02]  /*43e0*/  ISETP.GT.AND P2, PT, R18, 0x10, PT ;  /* 0x000000101200780c */ /* 0x000fe40003f44270 */
[----:B------:R-:W-:Y:S02]  /*43f0*/  CS2R R82, SRZ ;  /* 0x0000000000527805 */ /* 0x000fe4000001ff00 */
[----:B------:R-:W-:Y:S02]  /*4400*/  FSEL R63, R63, -INF , P1 ;  /* 0xff8000003f3f7808 */ /* 0x000fe40000800000 */
[----:B------:R-:W-:Y:S02]  /*4410*/  CS2R R80, SRZ ;  /* 0x0000000000507805 */ /* 0x000fe4000001ff00 */
[----:B------:R-:W-:Y:S01]  /*4420*/  FMNMX.FTZ R20, R62, R5, !PT ;  /* 0x000000053e147209 */ /* 0x000fe20007810000 */
[----:B------:R-:W-:Y:S01]  /*4430*/  SYNCS.ARRIVE.TRANS64.RED.A1T0 RZ, [UR4], RZ ;  /* 0x000000ffffff79a7 */ /* 0x000fe20008100404 */
[----:B------:R-:W-:-:S02]  /*4440*/  ISETP.GT.AND P1, PT, R18, 0x11, PT ;  /* 0x000000111200780c */ /* 0x000fc40003f24270 */
[----:B------:R-:W-:Y:S02]  /*4450*/  CS2R R78, SRZ ;  /* 0x00000000004e7805 */ /* 0x000fe4000001ff00 */
[----:B------:R-:W-:Y:S02]  /*4460*/  FSEL R50, R50, -INF , P2 ;  /* 0xff80000032327808 */ /* 0x000fe40001000000 */
[----:B------:R-:W-:Y:S02]  /*4470*/  CS2R R76, SRZ ;  /* 0x00000000004c7805 */ /* 0x000fe4000001ff00 */
[----:B------:R-:W-:Y:S02]  /*4480*/  FMNMX.FTZ R5, R63, R20, !PT ;  /* 0x000000143f057209 */ /* 0x000fe40007810000 */
[----:B------:R-:W-:Y:S02]  /*4490*/  CS2R R74, SRZ ;  /* 0x00000000004a7805 */ /* 0x000fe4000001ff00 */
        /* <DEDUP_REMOVED lines=9> */
[----:B------:R-:W-:Y:S02]  /*4530*/  FMNMX.FTZ R5, R51, R20, !PT ;  /* 0x0000001433057209 */ /* 0x000fe40007810000 */
[----:B------:R-:W-:Y:S02]  /*4540*/  ISETP.GT.AND P2, PT, R18, 0x20, PT ;  /* 0x000000201200780c */ /* 0x000fe40003f44270 */
[----:B------:R-:W-:Y:S02]  /*4550*/  FSEL R55, R55, -INF , P1 ;  /* 0xff80000037377808 */ /* 0x000fe40000800000 */
[----:B------:R-:W-:-:S02]  /*4560*/  FMNMX.FTZ R20, R54, R5, !PT ;  /* 0x0000000536147209 */ /* 0x000fc40007810000 */
[----:B------:R-:W-:Y:S02]  /*4570*/  ISETP.GT.AND P1, PT, R18, 0x21, PT ;  /* 0x000000211200780c */ /* 0x000fe40003f24270 */
        /* <DEDUP_REMOVED lines=32> */
[----:B------:R-:W-:Y:S02]  /*4780*/  FSEL R31, R31, -INF , P1 ;  /* 0xff8000001f1f7808 */ /* 0x000fe40000800000 */
[----:B------:R-:W-:Y:S02]  /*4790*/  FMNMX.FTZ R18, R30, R5, !PT ;  /* 0x000000051e127209 */ /* 0x000fe40007810000 */
[----:B------:R-:W-:-:S02]  /*47a0*/  ISETP.GT.AND P1, PT, R4, RZ, PT ;  /* 0x000000ff0400720c */ /* 0x000fc40003f24270 */
[----:B------:R-:W-:Y:S02]  /*47b0*/  FMNMX.FTZ R18, R31, R18, !PT ;  /* 0x000000121f127209 */ /* 0x000fe40007810000 */
[C---:B------:R-:W-:Y:S02]  /*47c0*/  ISETP.GT.AND P2, PT, R4.reuse, 0x1, PT ;  /* 0x000000010400780c */ /* 0x040fe40003f44270 */
[----:B------:R-:W-:Y:S01]  /*47d0*/  ISETP.GT.AND P3, PT, R4, 0x8, PT ;  /* 0x000000080400780c */ /* 0x000fe20003f64270 */
[----:B------:R-:W0:Y:S01]  /*47e0*/  SHFL.BFLY PT, R5, R18, 0x2, 0x1f ;  /* 0x0c401f0012057f89 */ /* 0x000e2200000e0000 */
[----:B------:R-:W-:Y:S02]  /*47f0*/  FSEL R56, R56, -INF , P1 ;  /* 0xff80000038387808 */ /* 0x000fe40000800000 */
[----:B------:R-:W-:Y:S02]  /*4800*/  FSEL R57, R57, -INF , P2 ;  /* 0xff80000039397808 */ /* 0x000fe40001000000 */
[----:B------:R-:W-:-:S02]  /*4810*/  ISETP.GT.AND P1, PT, R4, 0x9, PT ;  /* 0x000000090400780c */ /* 0x000fc40003f24270 */
[----:B------:R-:W-:Y:S02]  /*4820*/  FSEL R60, R60, -INF , P3 ;  /* 0xff8000003c3c7808 */ /* 0x000fe40001800000 */
[----:B------:R-:W-:Y:S02]  /*4830*/  FMNMX.FTZ R3, R56, R57, !PT ;  /* 0x0000003938037209 */ /* 0x000fe40007810000 */
[----:B------:R-:W-:Y:S02]  /*4840*/  FSEL R61, R61, -INF , P1 ;  /* 0xff8000003d3d7808 */ /* 0x000fe40000800000 */
[----:B------:R-:W-:Y:S02]  /*4850*/  ISETP.GT.AND P1, PT, R4, 0x10, PT ;  /* 0x000000100400780c */ /* 0x000fe40003f24270 */
[----:B------:R-:W-:Y:S02]  /*4860*/  FMNMX.FTZ R2, R60, R3, !PT ;  /* 0x000000033c027209 */ /* 0x000fe40007810000 */
[----:B------:R-:W-:-:S02]  /*4870*/  ISETP.GT.AND P2, PT, R4, 0x11, PT ;  /* 0x000000110400780c */ /* 0x000fc40003f44270 */
[----:B------:R-:W-:Y:S02]  /*4880*/  FSEL R48, R48, -INF , P1 ;  /* 0xff80000030307808 */ /* 0x000fe40000800000 */
[----:B------:R-:W-:Y:S02]  /*4890*/  FMNMX.FTZ R3, R61, R2, !PT ;  /* 0x000000023d037209 */ /* 0x000fe40007810000 */
[----:B------:R-:W-:Y:S02]  /*48a0*/  ISETP.GT.AND P1, PT, R4, 0x18, PT ;  /* 0x000000180400780c */ /* 0x000fe40003f24270 */
[----:B------:R-:W-:Y:S02]  /*48b0*/  FSEL R49, R49, -INF , P2 ;  /* 0xff80000031317808 */ /* 0x000fe40001000000 */
[----:B------:R-:W-:Y:S02]  /*48c0*/  FMNMX.FTZ R2, R48, R3, !PT ;  /* 0x0000000330027209 */ /* 0x000fe40007810000 */
[----:B0-----:R-:W-:-:S02]  /*48d0*/  FMNMX.FTZ R20, R18, R5, !PT ;  /* 0x0000000512147209 */ /* 0x001fc40007810000 */
[----:B------:R-:W-:Y:S02]  /*48e0*/  ISETP.GT.AND P3, PT, R4, 0x19, PT ;  /* 0x000000190400780c */ /* 0x000fe40003f64270 */
[----:B------:R-:W-:Y:S01]  /*48f0*/  FSEL R52, R52, -INF , P1 ;  /* 0xff80000034347808 */ /* 0x000fe20000800000 */
[----:B------:R-:W0:Y:S01]  /*4900*/  SHFL.BFLY PT, R21, R20, 0x1, 0x1f ;  /* 0x0c201f0014157f89 */ /* 0x000e2200000e0000 */
[----:B------:R-:W-:Y:S02]  /*4910*/  FMNMX.FTZ R5, R49, R2, !PT ;  /* 0x0000000231057209 */ /* 0x000fe40007810000 */
[----:B------:R-:W-:Y:S02]  /*4920*/  FSEL R53, R53, -INF , P3 ;  /* 0xff80000035357808 */ /* 0x000fe40001800000 */
[----:B------:R-:W-:Y:S02]  /*4930*/  ISETP.GT.AND P1, PT, R4, 0x20, PT ;  /* 0x000000200400780c */ /* 0x000fe40003f24270 */
        /* <DEDUP_REMOVED lines=36> */
[----:B0-----:R-:W-:-:S02]  /*4b80*/  FMNMX.FTZ R3, R20, R21, !PT ;  /* 0x0000001514037209 */ /* 0x001fc40007810000 */
[----:B------:R-:W-:Y:S02]  /*4b90*/  FMNMX.FTZ R2, R29, R2, !PT ;  /* 0x000000021d027209 */ /* 0x000fe40007810000 */
[C---:B------:R-:W-:Y:S01]  /*4ba0*/  FSETP.NEU.FTZ.AND P4, PT, R3.reuse, -INF , PT ;  /* 0xff8000000300780b */ /* 0x040fe20003f9d000 */
[----:B------:R-:W-:Y:S02]  /*4bb0*/  FMUL.FTZ R18, R3, UR5 ;  /* 0x0000000503127c20 */ /* 0x000fe40008410000 */
[----:B------:R-:W0:Y:S03]  /*4bc0*/  SHFL.BFLY PT, R5, R2, 0x2, 0x1f ;  /* 0x0c401f0002057f89 */ /* 0x000e2600000e0000 */
[----:B------:R-:W-:-:S05]  /*4bd0*/  FSEL R18, R18, RZ, P4 ;  /* 0x000000ff12127208 */ /* 0x000fca0002000000 */
        /* <DEDUP_REMOVED lines=16> */
[----:B0-----:R-:W-:Y:S01]  /*4ce0*/  FMNMX.FTZ R5, R2, R5, !PT ;  /* 0x0000000502057209 */ /* 0x001fe20007810000 */
[--C-:B------:R-:W-:Y:S01]  /*4cf0*/  FFMA.FTZ R38, R38, UR5, -R18.reuse ;  /* 0x0000000526267c23 */ /* 0x100fe20008010812 */
[--C-:B------:R-:W-:Y:S01]  /*4d00*/  FFMA.FTZ R39, R39, UR5, -R18.reuse ;  /* 0x0000000527277c23 */ /* 0x100fe20008010812 */
[--C-:B------:R-:W-:Y:S01]  /*4d10*/  FFMA.FTZ R26, R26, UR5, -R18.reuse ;  /* 0x000000051a1a7c23 */ /* 0x100fe20008010812 */
[--C-:B------:R-:W-:Y:S01]  /*4d20*/  FFMA.FTZ R27, R27, UR5, -R18.reuse ;  /* 0x000000051b1b7c23 */ /* 0x100fe20008010812 */
[----:B------:R-:W0:Y:S01]  /*4d30*/  SHFL.BFLY PT, R4, R5, 0x1, 0x1f ;  /* 0x0c201f0005047f89 */ /* 0x000e2200000e0000 */
[----:B------:R-:W2:Y:S01]  /*4d40*/  MUFU.EX2 R62, R62 ;  /* 0x0000003e003e7308 */ /* 0x000ea20000000800 */
[--C-:B------:R-:W-:Y:S01]  /*4d50*/  FFMA.FTZ R30, R30, UR5, -R18.reuse ;  /* 0x000000051e1e7c23 */ /* 0x100fe20008010812 */
[----:B------:R-:W-:-:S06]  /*4d60*/  FFMA.FTZ R18, R31, UR5, -R18 ;  /* 0x000000051f127c23 */ /* 0x000fcc0008010812 */
[----:B------:R-:W3:Y:S01]  /*4d70*/  MUFU.EX2 R63, R63 ;  /* 0x0000003f003f7308 */ /* 0x000ee20000000800 */
[----:B-1----:R-:W-:Y:S01]  /*4d80*/  FADD.FTZ R21, R58, R59 ;  /* 0x0000003b3a157221 */ /* 0x002fe20000010000 */
[----:B------:R-:W-:Y:S02]  /*4d90*/  F2FP.F16.F32.PACK_AB R209, R59, R58 ;  /* 0x0000003a3bd1723e */ /* 0x000fe400000000ff */
[----:B------:R-:W-:-:S04]  /*4da0*/  CS2R R58, SRZ ;  /* 0x00000000003a7805 */ /* 0x000fc8000001ff00 */
[----:B------:R-:W-:Y:S01]  /*4db0*/  MUFU.EX2 R50, R50 ;  /* 0x0000003200327308 */ /* 0x000fe20000000800 */
[----:B--2---:R-:W-:Y:S01]  /*4dc0*/  FADD.FTZ R64, R62, R21 ;  /* 0x000000153e407221 */ /* 0x004fe20000010000 */
[----:B0-----:R-:W-:-:S06]  /*4dd0*/  FMNMX.FTZ R4, R5, R4, !PT ;  /* 0x0000000405047209 */ /* 0x001fcc0007810000 */
[----:B------:R-:W0:Y:S01]  /*4de0*/  MUFU.EX2 R51, R51 ;  /* 0x0000003300337308 */ /* 0x000e220000000800 */
[C---:B---3--:R-:W-:Y:S01]  /*4df0*/  FADD.FTZ R21, R63.reuse, R64 ;  /* 0x000000403f157221 */ /* 0x048fe20000010000 */
[----:B------:R-:W-:Y:S02]  /*4e00*/  F2FP.F16.F32.PACK_AB R211, R63, R62 ;  /* 0x0000003e3fd3723e */ /* 0x000fe400000000ff */
[----:B------:R-:W-:Y:S01]  /*4e10*/  CS2R R64, SRZ ;  /* 0x0000000000407805 */ /* 0x000fe2000001ff00 */
[C---:B------:R-:W-:Y:S01]  /*4e20*/  FMUL.FTZ R2, R4.reuse, UR5 ;  /* 0x0000000504027c20 */ /* 0x040fe20008410000 */
[----:B------:R-:W-:Y:S02]  /*4e30*/  FSETP.NEU.FTZ.AND P1, PT, R4, -INF , PT ;  /* 0xff8000000400780b */ /* 0x000fe40003f3d000 */
[----:B------:R-:W-:Y:S01]  /*4e40*/  CS2R R62, SRZ ;  /* 0x00000000003e7805 */ /* 0x000fe2000001ff00 */
[----:B------:R-:W-:Y:S01]  /*4e50*/  MUFU.EX2 R54, R54 ;  /* 0x0000003600367308 */ /* 0x000fe20000000800 */
[----:B------:R-:W-:-:S02]  /*4e60*/  FSEL R2, R2, RZ, P1 ;  /* 0x000000ff02027208 */ /* 0x000fc40000800000 */
[----:B------:R-:W-:-:S03]  /*4e70*/  PLOP3.LUT P1, PT, PT, PT, UP0, 0x80, 0x0 ;  /* 0x000000000000781c */ /* 0x000fc60003f2f008 */
        /* <DEDUP_REMOVED lines=21> */
[----:B------:R-:W-:Y:S01]  /*4fd0*/  FFMA.FTZ R2, R29, UR5, -R2 ;  /* 0x000000051d027c23 */ /* 0x000fe20008010802 */
[----:B------:R-:W2:Y:S01]  /*4fe0*/  MUFU.EX2 R60, R60 ;  /* 0x0000003c003c7308 */ /* 0x000ea20000000800 */
[----:B0-----:R-:W-:-:S07]  /*4ff0*/  F2FP.F16.F32.PACK_AB R205, R51, R50 ;  /* 0x0000003233cd723e */ /* 0x001fce00000000ff */
[----:B------:R-:W0:Y:S01]  /*5000*/  MUFU.EX2 R61, R61 ;  /* 0x0000003d003d7308 */ /* 0x000e220000000800 */
[----:B-1----:R-:W-:Y:S01]  /*5010*/  FADD.FTZ R5, R56, R57 ;  /* 0x0000003938057221 */ /* 0x002fe20000010000 */
[----:B------:R-:W-:Y:S02]  /*5020*/  F2FP.F16.F32.PACK_AB R208, R57, R56 ;  /* 0x0000003839d0723e */ /* 0x000fe400000000ff */
[----:B------:R-:W-:-:S04]  /*5030*/  CS2R R56, SRZ ;  /* 0x0000000000387805 */ /* 0x000fc8000001ff00 */
[----:B------:R-:W1:Y:S01]  /*5040*/  MUFU.EX2 R48, R48 ;  /* 0x0000003000307308 */ /* 0x000e620000000800 */
[----:B--2---:R-:W-:-:S07]  /*5050*/  FADD.FTZ R20, R60, R5 ;  /* 0x000000053c147221 */ /* 0x004fce0000010000 */
[----:B------:R-:W2:Y:S01]  /*5060*/  MUFU.EX2 R49, R49 ;  /* 0x0000003100317308 */ /* 0x000ea20000000800 */
[C---:B0-----:R-:W-:Y:S01]  /*5070*/  FADD.FTZ R5, R61.reuse, R20 ;  /* 0x000000143d057221 */ /* 0x041fe20000010000 */
[----:B------:R-:W-:Y:S01]  /*5080*/  FADD.FTZ R20, R50, R21 ;  /* 0x0000001532147221 */ /* 0x000fe20000010000 */
[----:B------:R-:W-:Y:S02]  /*5090*/  F2FP.F16.F32.PACK_AB R210, R61, R60 ;  /* 0x0000003c3dd2723e */ /* 0x000fe400000000ff */
[----:B------:R-:W-:Y:S01]  /*50a0*/  CS2R R60, SRZ ;  /* 0x00000000003c7805 */ /* 0x000fe2000001ff00 */
[----:B------:R-:W-:Y:S01]  /*50b0*/  FADD.FTZ R21, R51, R20 ;  /* 0x0000001433157221 */ /* 0x000fe20000010000 */
[----:B------:R-:W-:Y:S01]  /*50c0*/  CS2R R50, SRZ ;  /* 0x0000000000327805 */ /* 0x000fe2000001ff00 */
[----:B------:R-:W0:Y:S01]  /*50d0*/  MUFU.EX2 R52, R52 ;  /* 0x0000003400347308 */ /* 0x000e220000000800 */
[----:B-1----:R-:W-:Y:S01]  /*50e0*/  FADD.FTZ R0, R48, R5 ;  /* 0x0000000530007221 */ /* 0x002fe20000010000 */
[----:B------:R-:W-:-:S06]  /*50f0*/  FADD.FTZ R20, R54, R21 ;  /* 0x0000001536147221 */ /* 0x000fcc0000010000 */
[----:B------:R-:W1:Y:S01]  /*5100*/  MUFU.EX2 R53, R53 ;  /* 0x0000003500357308 */ /* 0x000e620000000800 */
[C---:B--2---:R-:W-:Y:S01]  /*5110*/  FADD.FTZ R5, R49.reuse, R0 ;  /* 0x0000000031057221 */ /* 0x044fe20000010000 */
[----:B------:R-:W-:Y:S02]  /*5120*/  F2FP.F16.F32.PACK_AB R204, R49, R48 ;  /* 0x0000003031cc723e */ /* 0x000fe400000000ff */
[----:B------:R-:W-:-:S04]  /*5130*/  CS2R R48, SRZ ;  /* 0x0000000000307805 */ /* 0x000fc8000001ff00 */
[----:B------:R-:W2:Y:S01]  /*5140*/  MUFU.EX2 R55, R55 ;  /* 0x0000003700377308 */ /* 0x000ea20000000800 */
[----:B0-----:R-:W-:-:S07]  /*5150*/  FADD.FTZ R0, R52, R5 ;  /* 0x0000000534007221 */ /* 0x001fce0000010000 */
[----:B------:R-:W0:Y:S01]  /*5160*/  MUFU.EX2 R40, R40 ;  /* 0x0000002800287308 */ /* 0x000e220000000800 */
[C---:B-1----:R-:W-:Y:S01]  /*5170*/  FADD.FTZ R5, R53.reuse, R0 ;  /* 0x0000000035057221 */ /* 0x042fe20000010000 */
[----:B------:R-:W-:Y:S02]  /*5180*/  F2FP.F16.F32.PACK_AB R206, R53, R52 ;  /* 0x0000003435ce723e */ /* 0x000fe400000000ff */
[----:B------:R-:W-:-:S04]  /*5190*/  CS2R R52, SRZ ;  /* 0x0000000000347805 */ /* 0x000fc8000001ff00 */
[----:B------:R-:W1:Y:S01]  /*51a0*/  MUFU.EX2 R42, R42 ;  /* 0x0000002a002a7308 */ /* 0x000e620000000800 */
[C---:B--2---:R-:W-:Y:S01]  /*51b0*/  FADD.FTZ R21, R55.reuse, R20 ;  /* 0x0000001437157221 */ /* 0x044fe20000010000 */
[----:B------:R-:W-:Y:S02]  /*51c0*/  F2FP.F16.F32.PACK_AB R207, R55, R54 ;  /* 0x0000003637cf723e */ /* 0x000fe400000000ff */
[----:B------:R-:W-:-:S04]  /*51d0*/  CS2R R54, SRZ ;  /* 0x0000000000367805 */ /* 0x000fc8000001ff00 */
[----:B------:R-:W2:Y:S01]  /*51e0*/  MUFU.EX2 R41, R41 ;  /* 0x0000002900297308 */ /* 0x000ea20000000800 */
[----:B0-----:R-:W-:-:S07]  /*51f0*/  FADD.FTZ R0, R40, R5 ;  /* 0x0000000528007221 */ /* 0x001fce0000010000 */
[----:B------:R-:W0:Y:S01]  /*5200*/  MUFU.EX2 R43, R43 ;  /* 0x0000002b002b7308 */ /* 0x000e220000000800 */
[----:B-1----:R-:W-:-:S07]  /*5210*/  FADD.FTZ R20, R42, R21 ;  /* 0x000000152a147221 */ /* 0x002fce0000010000 */
[----:B------:R-:W1:Y:S01]  /*5220*/  MUFU.EX2 R44, R44 ;  /* 0x0000002c002c7308 */ /* 0x000e620000000800 */
[C---:B--2---:R-:W-:Y:S01]  /*5230*/  FADD.FTZ R5, R41.reuse, R0 ;  /* 0x0000000029057221 */ /* 0x044fe20000010000 */
[----:B------:R-:W-:Y:S02]  /*5240*/  F2FP.F16.F32.PACK_AB R200, R41, R40 ;  /* 0x0000002829c8723e */ /* 0x000fe400000000ff */
[----:B------:R-:W-:-:S04]  /*5250*/  CS2R R40, SRZ ;  /* 0x0000000000287805 */ /* 0x000fc8000001ff00 */
[----:B------:R-:W2:Y:S01]  /*5260*/  MUFU.EX2 R46, R46 ;  /* 0x0000002e002e7308 */ /* 0x000ea20000000800 */
[C---:B0-----:R-:W-:Y:S01]  /*5270*/  FADD.FTZ R21, R43.reuse, R20 ;  /* 0x000000142b157221 */ /* 0x041fe20000010000 */
[----:B------:R-:W-:Y:S02]  /*5280*/  F2FP.F16.F32.PACK_AB R201, R43, R42 ;  /* 0x0000002a2bc9723e */ /* 0x000fe400000000ff */
[----:B------:R-:W-:-:S04]  /*5290*/  CS2R R42, SRZ ;  /* 0x00000000002a7805 */ /* 0x000fc8000001ff00 */
[----:B------:R-:W0:Y:S01]  /*52a0*/  MUFU.EX2 R45, R45 ;  /* 0x0000002d002d7308 */ /* 0x000e220000000800 */
[----:B-1----:R-:W-:-:S07]  /*52b0*/  FADD.FTZ R0, R44, R5 ;  /* 0x000000052c007221 */ /* 0x002fce0000010000 */
[----:B------:R-:W1:Y:S01]  /*52c0*/  MUFU.EX2 R47, R47 ;  /* 0x0000002f002f7308 */ /* 0x000e620000000800 */
[----:B--2---:R-:W-:-:S07]  /*52d0*/  FADD.FTZ R20, R46, R21 ;  /* 0x000000152e147221 */ /* 0x004fce0000010000 */
[----:B------:R-:W2:Y:S01]  /*52e0*/  MUFU.EX2 R32, R32 ;  /* 0x0000002000207308 */ /* 0x000ea20000000800 */
[C---:B0-----:R-:W-:Y:S01]  /*52f0*/  FADD.FTZ R5, R45.reuse, R0 ;  /* 0x000000002d057221 */ /* 0x041fe20000010000 */
[----:B------:R-:W-:Y:S02]  /*5300*/  F2FP.F16.F32.PACK_AB R202, R45, R44 ;  /* 0x0000002c2dca723e */ /* 0x000fe400000000ff */
[----:B------:R-:W-:-:S04]  /*5310*/  CS2R R44, SRZ ;  /* 0x00000000002c7805 */ /* 0x000fc8000001ff00 */
[----:B------:R-:W0:Y:S01]  /*5320*/  MUFU.EX2 R34, R34 ;  /* 0x0000002200227308 */ /* 0x000e220000000800 */
[C---:B-1----:R-:W-:Y:S01]  /*5330*/  FADD.FTZ R21, R47.reuse, R20 ;  /* 0x000000142f157221 */ /* 0x042fe20000010000 */
[----:B------:R-:W-:Y:S02]  /*5340*/  F2FP.F16.F32.PACK_AB R203, R47, R46 ;  /* 0x0000002e2fcb723e */ /* 0x000fe400000000ff */
[----:B------:R-:W-:-:S04]  /*5350*/  CS2R R46, SRZ ;  /* 0x00000000002e7805 */ /* 0x000fc8000001ff00 */
[----:B------:R-:W1:Y:S01]  /*5360*/  MUFU.EX2 R33, R33 ;  /* 0x0000002100217308 */ /* 0x000e620000000800 */
[----:B--2---:R-:W-:-:S07]  /*5370*/  FADD.FTZ R0, R32, R5 ;  /* 0x0000000520007221 */ /* 0x004fce0000010000 */
        /* <DEDUP_REMOVED lines=18> */
[----:B------:R-:W-:Y:S01]  /*54a0*/  MUFU.EX2 R26, R26 ;  /* 0x0000001a001a7308 */ /* 0x000fe20000000800 */
[C---:B0-----:R-:W-:Y:S01]  /*54b0*/  FADD.FTZ R29, R39.reuse, R20 ;  /* 0x00000014271d7221 */ /* 0x041fe20000010000 */
[----:B------:R-:W-:Y:S01]  /*54c0*/  IMAD.U32 R20, RZ, RZ, UR10 ;  /* 0x0000000aff147e24 */ /* 0x000fe2000f8e00ff */
[----:B------:R-:W-:Y:S02]  /*54d0*/  F2FP.F16.F32.PACK_AB R199, R39, R38 ;  /* 0x0000002627c7723e */ /* 0x000fe400000000ff */
[----:B------:R-:W-:-:S03]  /*54e0*/  CS2R R38, SRZ ;  /* 0x0000000000267805 */ /* 0x000fc6000001ff00 */
[----:B------:R-:W0:Y:S01]  /*54f0*/  MUFU.EX2 R25, R25 ;  /* 0x0000001900197308 */ /* 0x000e220000000800 */
[----:B-1----:R-:W-:-:S07]  /*5500*/  FADD.FTZ R0, R24, R21 ;  /* 0x0000001518007221 */ /* 0x002fce0000010000 */
[----:B------:R-:W1:Y:S08]  /*5510*/  MUFU.EX2 R27, R27 ;  /* 0x0000001b001b7308 */ /* 0x000e700000000800 */
[----:B------:R-:W2:Y:S01]  /*5520*/  MUFU.EX2 R28, R28 ;  /* 0x0000001c001c7308 */ /* 0x000ea20000000800 */
[C---:B0-----:R-:W-:Y:S01]  /*5530*/  FADD.FTZ R21, R25.reuse, R0 ;  /* 0x0000000019157221 */ /* 0x041fe20000010000 */
[----:B------:R-:W-:-:S02]  /*5540*/  F2FP.F16.F32.PACK_AB R192, R25, R24 ;  /* 0x0000001819c0723e */ /* 0x000fc400000000ff */
[----:B------:R-:W-:-:S04]  /*5550*/  CS2R R24, SRZ ;  /* 0x0000000000187805 */ /* 0x000fc8000001ff00 */
[----:B------:R-:W0:Y:S01]  /*5560*/  MUFU.EX2 R30, R30 ;  /* 0x0000001e001e7308 */ /* 0x000e220000000800 */
[----:B-1----:R-:W-:-:S07]  /*5570*/  F2FP.F16.F32.PACK_AB R193, R27, R26 ;  /* 0x0000001a1bc1723e */ /* 0x002fce00000000ff */
[----:B------:R1:W3:Y:S08]  /*5580*/  MUFU.EX2 R5, R2 ;  /* 0x0000000200057308 */ /* 0x0002f00000000800 */
[----:B------:R2:W4:Y:S01]  /*5590*/  MUFU.EX2 R195, R18 ;  /* 0x0000001200c37308 */ /* 0x0005220000000800 */
[----:B-1----:R-:W-:-:S04]  /*55a0*/  FADD.FTZ R2, R26, R29 ;  /* 0x0000001d1a027221 */ /* 0x002fc80000010000 */
[----:B------:R-:W-:Y:S01]  /*55b0*/  FADD.FTZ R29, R27, R2 ;  /* 0x000000021b1d7221 */ /* 0x000fe20000010000 */
[----:B------:R-:W-:Y:S01]  /*55c0*/  IMAD.MOV.U32 R2, RZ, RZ, 0x3f800000 ;  /* 0x3f800000ff027424 */ /* 0x000fe200078e00ff */
[----:B------:R-:W-:Y:S01]  /*55d0*/  CS2R R26, SRZ ;  /* 0x00000000001a7805 */ /* 0x000fe2000001ff00 */
[----:B--2---:R-:W-:Y:S01]  /*55e0*/  FADD.FTZ R18, R28, R21 ;  /* 0x000000151c127221 */ /* 0x004fe20000010000 */
[----:B0-----:R-:W-:Y:S01]  /*55f0*/  FADD.FTZ R0, R30, R29 ;  /* 0x0000001d1e007221 */ /* 0x001fe20000010000 */
[C---:B---3--:R-:W-:Y:S02]  /*5600*/  F2FP.F16.F32.PACK_AB R194, R5.reuse, R28 ;  /* 0x0000001c05c2723e */ /* 0x048fe400000000ff */
[----:B------:R-:W-:Y:S01]  /*5610*/  CS2R R28, SRZ ;  /* 0x00000000001c7805 */ /* 0x000fe2000001ff00 */
[----:B------:R-:W-:Y:S01]  /*5620*/  FADD.FTZ R18, R5, R18 ;  /* 0x0000001205127221 */ /* 0x000fe20000010000 */
[C---:B----4-:R-:W-:Y:S01]  /*5630*/  FADD.FTZ R5, R195.reuse, R0 ;  /* 0x00000000c3057221 */ /* 0x050fe20000010000 */
[----:B------:R-:W-:Y:S01]  /*5640*/  F2FP.F16.F32.PACK_AB R195, R195, R30 ;  /* 0x0000001ec3c3723e */ /* 0x000fe200000000ff */
[----:B------:R-:W-:Y:S01]  /*5650*/  IMAD.MOV.U32 R0, RZ, RZ, 0x3f800000 ;  /* 0x3f800000ff007424 */ /* 0x000fe200078e00ff */
[----:B------:R-:W-:Y:S01]  /*5660*/  CS2R R30, SRZ ;  /* 0x00000000001e7805 */ /* 0x000fe2000001ff00 */
[----:B------:R-:W-:Y:S06]  /*5670*/  @!P1 BRA `(.L_x_2210) ;  /* 0x0000003c00889947 */ /* 0x000fec0003800000 */
[----:B------:R-:W-:Y:S01]  /*5680*/  R2UR UR4, R17 ;  /* 0x00000000110472ca */ /* 0x000fe200000e0000 */
[----:B------:R-:W-:Y:S01]  /*5690*/  IMAD.MOV.U32 R21, RZ, RZ, R3 ;  /* 0x000000ffff157224 */ /* 0x000fe200078e0003 */
[----:B------:R-:W-:Y:S01]  /*56a0*/  MOV R151, RZ ;  /* 0x000000ff00977202 */ /* 0x000fe20000000f00 */
[----:B------:R-:W-:Y:S01]  /*56b0*/  IMAD.MOV.U32 R228, RZ, RZ, R4 ;  /* 0x000000ffffe47224 */ /* 0x000fe200078e0004 */
[----:B------:R-:W-:Y:S01]  /*56c0*/  UMOV UR37, UR36 ;  /* 0x0000002400257c82 */ /* 0x000fe20008000000 */
[----:B------:R-:W-:-:S08]  /*56d0*/  IMAD.MOV.U32 R2, RZ, RZ, 0x3f800000 ;  /* 0x3f800000ff027424 */ /* 0x000fd000078e00ff */
[----:B------:R-:W-:-:S07]  /*56e0*/  IMAD.U32 R229, RZ, RZ, UR4 ;  /* 0x00000004ffe57e24 */ /* 0x000fce000f8e00ff */
.L_x_2221:
[----:B------:R-:W-:Y:S01]  /*56f0*/  R2UR UR5, R229 ;  /* 0x00000000e50572ca */ /* 0x000fe200000e0000 */
[----:B------:R-:W-:-:S04]  /*5700*/  UISETP.NE.AND UP0, UPT, UR37, 0x1, UPT ;  /* 0x000000012500788c */ /* 0x000fc8000bf05270 */
[----:B------:R-:W-:-:S08]  /*5710*/  USEL UR4, URZ, 0x1, UP0 ;  /* 0x000000013f047887 */ /* 0x000fd00008000000 */
[----:B------:R-:W-:-:S06]  /*5720*/  ULOP3.LUT UR4, UR5, UR4, URZ, 0x3c, !UPT ;  /* 0x0000000405047292 */ /* 0x000fcc000f8e3c3f */
[----:B------:R-:W-:Y:S01]  /*5730*/  IMAD.U32 R17, RZ, RZ, UR4 ;  /* 0x00000004ff117e24 */ /* 0x000fe2000f8e00ff */
[----:B------:R-:W-:Y:S06]  /*5740*/  @!P0 BRA `(.L_x_2211) ;  /* 0x0000000000048947 */ /* 0x000fec0003800000 */
[----:B------:R-:W-:Y:S01]  /*5750*/  BPT.TRAP 0x1 ;  /* 0x000000040000795c */ /* 0x000fe20000300000 */
.L_x_2211:
[----:B------:R-:W-:Y:S01]  /*5760*/  R2UR UR5, R16 ;  /* 0x00000000100572ca */ /* 0x000fe200000e0000 */
[----:B------:R-:W-:Y:S01]  /*5770*/  UIADD3 UR36, UR37, 0x1, URZ ;  /* 0x0000000125247890 */ /* 0x000fe2000fffe03f */
[----:B------:R-:W-:-:S03]  /*5780*/  R2UR UR4, R17 ;  /* 0x00000000110472ca */ /* 0x000fc600000e0000 */
[----:B------:R-:W-:-:S04]  /*5790*/  UISETP.NE.AND UP0, UPT, UR36, 0x2, UPT ;  /* 0x000000022400788c */ /* 0x000fc8000bf05270 */
[----:B------:R-:W-:-:S04]  /*57a0*/  USEL UR36, UR36, URZ, UP0 ;  /* 0x0000003f24247287 */ /* 0x000fc80008000000 */
[----:B------:R-:W-:Y:S02]  /*57b0*/  ULEA UR61, UR36, UR5, 0x3 ;  /* 0x00000005243d7291 */ /* 0x000fe4000f8e183f */
[----:B------:R-:W-:-:S05]  /*57c0*/  IMAD.U32 R3, RZ, RZ, UR4 ;  /* 0x00000004ff037e24 */ /* 0x000fca000f8e00ff */
[----:B------:R-:W-:-:S04]  /*57d0*/  SHF.L.U32 R3, R3, 0x1f, RZ ;  /* 0x0000001f03037819 */ /* 0x000fc800000006ff */
[----:B------:R0:W1:Y:S01]  /*57e0*/  SYNCS.PHASECHK.TRANS64.TRYWAIT P1, [UR61+0x38830], R3 ;  /* 0x03883003ff0075a7 */ /* 0x000062000802017d */
[----:B------:R-:W-:Y:S05]  /*57f0*/  @!P0 BRA `(.L_x_2212) ;  /* 0x0000000000048947 */ /* 0x000fea0003800000 */
[----:B------:R-:W-:Y:S01]  /*5800*/  BPT.TRAP 0x1 ;  /* 0x000000040000795c */ /* 0x000fe20000300000 */
.L_x_2212:
[----:B-1----:R-:W-:Y:S05]  /*5810*/  @P1 BRA `(.L_x_2213) ;  /* 0x0000000000081947 */ /* 0x002fea0003800000 */
[----:B------:R-:W1:Y:S02]  /*5820*/  SYNCS.PHASECHK.TRANS64.TRYWAIT P1, [UR61+0x38830], R3 ;  /* 0x03883003ff0075a7 */ /* 0x000e64000802017d */
[----:B-1----:R-:W-:Y:S05]  /*5830*/  @!P1 BRA `(.L_x_2214) ;  /* 0x000000fc003c9947 */ /* 0x002fea0003800000 */
.L_x_2213:
        /* <DEDUP_REMOVED lines=23> */
[----:B------:R-:W-:Y:S01]  /*59b0*/  UIADD3 UR58, UR4, 0x80, URZ ;  /* 0x00000080043a7890 */ /* 0x000fe2000fffe03f */
[-C--:B------:R-:W-:Y:S01]  /*59c0*/  FMUL.FTZ R28, R28, R0.reuse ;  /* 0x000000001c1c7220 */ /* 0x080fe20000410000 */
        /* <DEDUP_REMOVED lines=57> */
[----:B------:R-:W-:Y:S01]  /*5d60*/  UIADD3 UR58, UR4, 0x100, URZ ;  /* 0x00000100043a7890 */ /* 0x000fe2000fffe03f */
[-C--:B------:R-:W-:Y:S01]  /*5d70*/  FMUL.FTZ R109, R109, R0.reuse ;  /* 0x000000006d6d7220 */ /* 0x080fe20000410000 */
[----:B------:R-:W-:Y:S01]  /*5d80*/  UMOV UR56, UR6 ;  /* 0x0000000600387c82 */ /* 0x000fe20008000000 */
[----:B------:R-:W-:Y:S01]  /*5d90*/  UMOV UR57, UR7 ;  /* 0x0000000700397c82 */ /* 0x000fe20008000000 */
        /* <DEDUP_REMOVED lines=95> */
[----:B------:R-:W-:Y:S01]  /*6390*/  UIADD3 UR58, UR4, 0x200, URZ ;  /* 0x00000200043a7890 */ /* 0x000fe2000fffe03f */
[----:B------:R-:W-:Y:S01]  /*63a0*/  UMOV UR56, UR6 ;  /* 0x0000000600387c82 */ /* 0x000fe20008000000 */
[----:B------:R-:W-:Y:S01]  /*63b0*/  UMOV UR57, UR7 ;  /* 0x0000000700397c82 */ /* 0x000fe20008000000 */
[----:B------:R-:W-:Y:S01]  /*63c0*/  UMOV UR59, 0x40000040 ;  /* 0x40000040003b7882 */ /* 0x000fe20000000000 */
        /* <DEDUP_REMOVED lines=141> */
[----:B------:R-:W-:Y:S02]  /*6ca0*/  UIADD3 UR10, UR4, 0x986, URZ ;  /* 0x00000986040a7890 */ /* 0x000fe4000fffe03f */
        /* <DEDUP_REMOVED lines=23> */
[----:B------:R-:W-:Y:S02]  /*6e20*/  R2UR UR14, R6 ;  /* 0x00000000060e72ca */ /* 0x000fe400000e0000 */
[----:B------:R-:W-:-:S11]  /*6e30*/  R2UR UR15, R7 ;  /* 0x00000000070f72ca */ /* 0x000fd600000e0000 */
[----:B------:R-:W-:Y:S02]  /*6e40*/  UMOV UR56, UR14 ;  /* 0x0000000e00387c82 */ /* 0x000fe40008000000 */
[----:B------:R-:W-:Y:S01]  /*6e50*/  UMOV UR57, UR15 ;  /* 0x0000000f00397c82 */ /* 0x000fe20008000000 */
[----:B------:R-:W-:Y:S01]  /*6e60*/  UMOV UR5, UR15 ;  /* 0x0000000f00057c82 */ /* 0x000fe20008000000 */
        /* <DEDUP_REMOVED lines=22> */
[----:B------:R-:W-:Y:S03]  /*6fd0*/  HGMMA.64x16x16.F32 R152, gdesc[UR16], R152, gsb0 ;  /* 0x00200000109879f0 */ /* 0x000fe60008000898 */
        /* <DEDUP_REMOVED lines=215> */
.L_x_2215:
[----:B------:R-:W-:Y:S02]  /*7d50*/  R2UR UR4, R16 ;  /* 0x00000000100472ca */ /* 0x000fe400000e0000 */
[----:B------:R-:W-:-:S11]  /*7d60*/  R2UR UR5, R229 ;  /* 0x00000000e50572ca */ /* 0x000fd600000e0000 */
[----:B------:R-:W-:Y:S02]  /*7d70*/  ULEA UR4, UR37, UR4, 0x3 ;  /* 0x0000000425047291 */ /* 0x000fe4000f8e183f */
[----:B------:R-:W-:-:S05]  /*7d80*/  IMAD.U32 R0, RZ, RZ, UR5 ;  /* 0x00000005ff007e24 */ /* 0x000fca000f8e00ff */
[----:B------:R-:W-:-:S04]  /*7d90*/  SHF.L.U32 R0, R0, 0x1f, RZ ;  /* 0x0000001f00007819 */ /* 0x000fc800000006ff */
[----:B------:R2:W3:Y:S01]  /*7da0*/  SYNCS.PHASECHK.TRANS64.TRYWAIT P1, [UR4+0x38850], R0 ;  /* 0x03885000ff0075a7 */ /* 0x0004e20008020144 */
[----:B------:R-:W-:Y:S05]  /*7db0*/  @!P0 BRA `(.L_x_2216) ;  /* 0x0000000000048947 */ /* 0x000fea0003800000 */
[----:B------:R-:W-:Y:S01]  /*7dc0*/  BPT.TRAP 0x1 ;  /* 0x000000040000795c */ /* 0x000fe20000300000 */
.L_x_2216:
[----:B---3--:R-:W-:Y:S05]  /*7dd0*/  @P1 BRA `(.L_x_2217) ;  /* 0x0000000000081947 */ /* 0x008fea0003800000 */
[----:B------:R-:W3:Y:S02]  /*7de0*/  SYNCS.PHASECHK.TRANS64.TRYWAIT P1, [UR4+0x38850], R0 ;  /* 0x03885000ff0075a7 */ /* 0x000ee40008020144 */
[----:B---3--:R-:W-:Y:S05]  /*7df0*/  @!P1 BRA `(.L_x_2218) ;  /* 0x000000d400e49947 */ /* 0x008fea0003800000 */
.L_x_2217:
[----:B------:R-:W-:Y:S01]  /*7e00*/  R2UR UR5, R16 ;  /* 0x00000000100572ca */ /* 0x000fe200000e0000 */
[----:B------:R-:W-:Y:S01]  /*7e10*/  WARPGROUP.ARRIVE ;  /* 0x00000000000079c5 */ /* 0x000fe20000000000 */
[----:B------:R-:W-:-:S11]  /*7e20*/  UMOV UR7, 0x40000040 ;  /* 0x4000004000077882 */ /* 0x000fd60000000000 */
[----:B------:R-:W-:-:S04]  /*7e30*/  UIADD3 UR5, UR5, 0x400, URZ ;  /* 0x0000040005057890 */ /* 0x000fc8000fffe03f */
        /* <DEDUP_REMOVED lines=33> */
.L_x_2219:
[----:B------:R-:W-:Y:S01]  /*8050*/  R2UR UR6, R212 ;  /* 0x00000000d40672ca */ /* 0x000fe200000e0000 */
[----:B------:R-:W4:Y:S01]  /*8060*/  LDC R193, c[0x0][0x2f0] ;  /* 0x0000bc00ffc17b82 */ /* 0x000f220000000800 */
[----:B------:R-:W-:Y:S01]  /*8070*/  R2UR UR5, R213 ;  /* 0x00000000d50572ca */ /* 0x000fe200000e0000 */
[----:B------:R-:W-:Y:S01]  /*8080*/  IMAD.MOV.U32 R195, RZ, RZ, -0x2 ;  /* 0xfffffffeffc37424 */ /* 0x000fe200078e00ff */
[----:B------:R-:W-:Y:S01]  /*8090*/  R2UR UR7, R23 ;  /* 0x00000000170772ca */ /* 0x000fe200000e0000 */
[----:B------:R-:W-:-:S08]  /*80a0*/  UIADD3 UR61, UR61, 0x38840, URZ ;  /* 0x000388403d3d7890 */ /* 0x000fd0000fffe03f */
[----:B------:R-:W-:Y:S02]  /*80b0*/  UISETP.NE.AND UP0, UPT, UR6, URZ, UPT ;  /* 0x0000003f0600728c */ /* 0x000fe4000bf05270 */
[----:B--23--:R-:W-:Y:S01]  /*80c0*/  VIADD R0, R215, UR5 ;  /* 0x00000005d7007c36 */ /* 0x00cfe20008000000 */
[----:B------:R-:W-:-:S03]  /*80d0*/  ULDC UR6, c[0x0][0x288] ;  /* 0x0000a20000067ab9 */ /* 0x000fc60000000800 */
[----:B------:R-:W-:Y:S02]  /*80e0*/  PLOP3.LUT P1, PT, PT, PT, UP0, 0x80, 0x0 ;  /* 0x000000000000781c */ /* 0x000fe40003f2f008 */
[----:B------:R-:W-:-:S03]  /*80f0*/  PLOP3.LUT P2, PT, PT, PT, UP0, 0x80, 0x0 ;  /* 0x000000000000781c */ /* 0x000fc60003f4f008 */
[----:B------:R-:W-:-:S08]  /*8100*/  @UP0 ULDC UR5, c[0x0][0x44c] ;  /* 0x0001130000050ab9 */ /* 0x000fd00000000800 */
[----:B------:R-:W-:Y:S01]  /*8110*/  @P1 IMAD.HI.U32 R2, R0, UR5, RZ ;  /* 0x0000000500021c27 */ /* 0x000fe2000f8e00ff */
[----:B------:R-:W-:-:S04]  /*8120*/  @UP0 ULDC UR5, c[0x0][0x450] ;  /* 0x0001140000050ab9 */ /* 0x000fc80000000800 */
[----:B------:R-:W-:Y:S01]  /*8130*/  @P2 SHF.R.U32.HI R0, RZ, UR5, R2 ;  /* 0x00000005ff002c19 */ /* 0x000fe20008011602 */
[----:B------:R-:W-:Y:S02]  /*8140*/  UMOV UR5, 0x1 ;  /* 0x0000000100057882 */ /* 0x000fe40000000000 */
[----:B------:R-:W-:Y:S02]  /*8150*/  UIMAD UR5, UR60, -0x50, UR5 ;  /* 0xffffffb03c0578a4 */ /* 0x000fe4000f8e0205 */
[----:B01----:R-:W0:Y:S04]  /*8160*/  SHFL.IDX PT, R3, R0, RZ, 0x1c1f ;  /* 0x001c1fff00037589 */ /* 0x003e2800000e0000 */
[----:B------:R-:W-:Y:S01]  /*8170*/  IMAD R2, R214, R195, UR5 ;  /* 0x00000005d6027e24 */ /* 0x000fe2000f8e02c3 */
[----:B------:R-:W-:-:S03]  /*8180*/  ULDC UR5, c[0x0][0x988] ;  /* 0x0002620000057ab9 */ /* 0x000fc60000000800 */
[----:B----4-:R-:W-:-:S05]  /*8190*/  IMAD R2, R193, UR7, R2 ;  /* 0x00000007c1027c24 */ /* 0x010fca000f8e0202 */
[----:B0-----:R-:W-:-:S04]  /*81a0*/  IADD3 R3, R3, -UR6, R2 ;  /* 0x8000000603037c10 */ /* 0x001fc8000fffe002 */
[C---:B------:R-:W-:Y:S02]  /*81b0*/  ISETP.GT.AND P1, PT, R3.reuse, RZ, PT ;  /* 0x000000ff0300720c */ /* 0x040fe40003f24270 */
[C---:B------:R-:W-:Y:S02]  /*81c0*/  ISETP.GT.AND P2, PT, R3.reuse, 0x1, PT ;  /* 0x000000010300780c */ /* 0x040fe40003f44270 */
[----:B------:R-:W-:Y:S02]  /*81d0*/  FSEL R184, R184, -INF , P1 ;  /* 0xff800000b8b87808 */ /* 0x000fe40000800000 */
        /* <DEDUP_REMOVED lines=56> */
[----:B------:R-:W0:Y:S02]  /*8560*/  SHFL.IDX PT, R3, R0, 0x1, 0x1c1f ;  /* 0x003c1f0000037f89 */ /* 0x000e2400000e0000 */
[----:B------:R-:W-:-:S05]  /*8570*/  FMNMX.FTZ R192, R157, R4, !PT ;  /* 0x000000049dc07209 */ /* 0x000fca0007810000 */
[----:B------:R-:W1:Y:S01]  /*8580*/  SHFL.BFLY PT, R193, R192, 0x2, 0x1f ;  /* 0x0c401f00c0c17f89 */ /* 0x000e6200000e0000 */
[----:B0-----:R-:W-:Y:S01]  /*8590*/  IADD3 R2, R3, -UR6, R2 ;  /* 0x8000000603027c10 */ /* 0x001fe2000fffe002 */
[----:B------:R-:W0:Y:S03]  /*85a0*/  S2UR UR6, SR_CgaCtaId ;  /* 0x00000000000679c3 */ /* 0x000e260000008800 */
[C---:B------:R-:W-:Y:S02]  /*85b0*/  ISETP.GT.AND P1, PT, R2.reuse, RZ, PT ;  /* 0x000000ff0200720c */ /* 0x040fe40003f24270 */
[----:B------:R-:W-:Y:S02]  /*85c0*/  ISETP.GT.AND P2, PT, R2, 0x1, PT ;  /* 0x000000010200780c */ /* 0x000fe40003f44270 */
[----:B-1----:R-:W-:Y:S02]  /*85d0*/  FMNMX.FTZ R193, R192, R193, !PT ;  /* 0x000000c1c0c17209 */ /* 0x002fe40007810000 */
[----:B------:R-:W-:-:S02]  /*85e0*/  FSEL R186, R186, -INF , P1 ;  /* 0xff800000baba7808 */ /* 0x000fc40000800000 */
[----:B------:R-:W-:Y:S01]  /*85f0*/  ISETP.GT.AND P1, PT, R2, 0x8, PT ;  /* 0x000000080200780c */ /* 0x000fe20003f24270 */
[----:B------:R-:W1:Y:S01]  /*8600*/  SHFL.BFLY PT, R194, R193, 0x1, 0x1f ;  /* 0x0c201f00c1c27f89 */ /* 0x000e6200000e0000 */
[----:B------:R-:W-:Y:S02]  /*8610*/  FSEL R187, R187, -INF , P2 ;  /* 0xff800000bbbb7808 */ /* 0x000fe40001000000 */
[----:B------:R-:W-:Y:S02]  /*8620*/  FMNMX.FTZ R4, R186, R21, !PT ;  /* 0x00000015ba047209 */ /* 0x000fe40007810000 */
[----:B------:R-:W-:Y:S02]  /*8630*/  ISETP.GT.AND P2, PT, R2, 0x9, PT ;  /* 0x000000090200780c */ /* 0x000fe40003f44270 */
[----:B------:R-:W-:Y:S02]  /*8640*/  FSEL R190, R190, -INF , P1 ;  /* 0xff800000bebe7808 */ /* 0x000fe40000800000 */
[----:B------:R-:W-:-:S02]  /*8650*/  FMNMX.FTZ R3, R187, R4, !PT ;  /* 0x00000004bb037209 */ /* 0x000fc40007810000 */
[----:B------:R-:W-:Y:S01]  /*8660*/  FSEL R191, R191, -INF , P2 ;  /* 0xff800000bfbf7808 */ /* 0x000fe20001000000 */
[----:B0-----:R-:W-:Y:S01]  /*8670*/  UPRMT UR61, UR6, 0x654, UR61 ;  /* 0x00000654063d7896 */ /* 0x001fe2000800003d */
[----:B------:R-:W-:Y:S02]  /*8680*/  ISETP.GT.AND P1, PT, R2, 0x10, PT ;  /* 0x000000100200780c */ /* 0x000fe40003f24270 */
[----:B------:R-:W-:Y:S02]  /*8690*/  FMNMX.FTZ R0, R190, R3, !PT ;  /* 0x00000003be007209 */ /* 0x000fe40007810000 */
[----:B------:R-:W-:Y:S02]  /*86a0*/  ISETP.GT.AND P2, PT, R2, 0x11, PT ;  /* 0x000000110200780c */ /* 0x000fe40003f44270 */
[----:B------:R-:W-:Y:S02]  /*86b0*/  FSEL R178, R178, -INF , P1 ;  /* 0xff800000b2b27808 */ /* 0x000fe40000800000 */
[----:B------:R-:W-:Y:S01]  /*86c0*/  FMNMX.FTZ R3, R191, R0, !PT ;  /* 0x00000000bf037209 */ /* 0x000fe20007810000 */
[----:B------:R-:W-:Y:S01]  /*86d0*/  SYNCS.ARRIVE.TRANS64.RED.A1T0 RZ, [UR61], RZ ;  /* 0x000000ffffff79a7 */ /* 0x000fe2000810043d */
[----:B------:R-:W-:-:S02]  /*86e0*/  ISETP.GT.AND P3, PT, R2, 0x18, PT ;  /* 0x000000180200780c */ /* 0x000fc40003f64270 */
[----:B-1----:R-:W-:Y:S02]  /*86f0*/  FMNMX.FTZ R4, R193, R194, !PT ;  /* 0x000000c2c1047209 */ /* 0x002fe40007810000 */
[----:B------:R-:W-:Y:S02]  /*8700*/  FSEL R179, R179, -INF , P2 ;  /* 0xff800000b3b37808 */ /* 0x000fe40001000000 */
[----:B------:R-:W-:Y:S01]  /*8710*/  FMNMX.FTZ R0, R178, R3, !PT ;  /* 0x00000003b2007209 */ /* 0x000fe20007810000 */
[C---:B------:R-:W-:Y:S01]  /*8720*/  FMUL.FTZ R192, R4.reuse, UR5 ;  /* 0x0000000504c07c20 */ /* 0x040fe20008410000 */
[----:B------:R-:W-:Y:S02]  /*8730*/  FSETP.NEU.FTZ.AND P1, PT, R4, -INF , PT ;  /* 0xff8000000400780b */ /* 0x000fe40003f3d000 */
[----:B------:R-:W-:Y:S02]  /*8740*/  ISETP.GT.AND P4, PT, R2, 0x19, PT ;  /* 0x000000190200780c */ /* 0x000fe40003f84270 */
[----:B------:R-:W-:-:S02]  /*8750*/  FSEL R182, R182, -INF , P3 ;  /* 0xff800000b6b67808 */ /* 0x000fc40001800000 */
[----:B------:R-:W-:Y:S02]  /*8760*/  FMNMX.FTZ R3, R179, R0, !PT ;  /* 0x00000000b3037209 */ /* 0x000fe40007810000 */
[----:B------:R-:W-:Y:S02]  /*8770*/  FSEL R0, R192, RZ, P1 ;  /* 0x000000ffc0007208 */ /* 0x000fe40000800000 */
[----:B------:R-:W-:Y:S02]  /*8780*/  ISETP.GT.AND P2, PT, R2, 0x20, PT ;  /* 0x000000200200780c */ /* 0x000fe40003f44270 */
[----:B------:R-:W-:Y:S01]  /*8790*/  FSEL R183, R183, -INF , P4 ;  /* 0xff800000b7b77808 */ /* 0x000fe20002000000 */
[--C-:B------:R-:W-:Y:S01]  /*87a0*/  FFMA.FTZ R208, R184, UR5, -R0.reuse ;  /* 0x00000005b8d07c23 */ /* 0x100fe20008010800 */
[----:B------:R-:W-:Y:S01]  /*87b0*/  FMNMX.FTZ R192, R182, R3, !PT ;  /* 0x00000003b6c07209 */ /* 0x000fe20007810000 */
[--C-:B------:R-:W-:Y:S01]  /*87c0*/  FFMA.FTZ R185, R185, UR5, -R0.reuse ;  /* 0x00000005b9b97c23 */ /* 0x100fe20008010800 */
[----:B------:R-:W-:Y:S01]  /*87d0*/  ISETP.GT.AND P3, PT, R2, 0x21, PT ;  /* 0x000000210200780c */ /* 0x000fe20003f64270 */
[--C-:B------:R-:W-:Y:S01]  /*87e0*/  FFMA.FTZ R210, R188, UR5, -R0.reuse ;  /* 0x00000005bcd27c23 */ /* 0x100fe20008010800 */
        /* <DEDUP_REMOVED lines=16> */
[----:B------:R-:W-:Y:S01]  /*88f0*/  FSEL R184, R175, -INF , P3 ;  /* 0xff800000afb87808 */ /* 0x000fe20001800000 */
[--C-:B------:R-:W-:Y:S01]  /*8900*/  FFMA.FTZ R176, R181, UR5, -R0.reuse ;  /* 0x00000005b5b07c23 */ /* 0x100fe20008010800 */
[----:B------:R-:W-:Y:S01]  /*8910*/  ISETP.GT.AND P2, PT, R2, 0x30, PT ;  /* 0x000000300200780c */ /* 0x000fe20003f44270 */
[----:B------:R0:W-:Y:S01]  /*8920*/  MUFU.EX2 R175, R185 ;  /* 0x000000b900af7308 */ /* 0x0001e20000000800 */
[----:B------:R-:W-:Y:S01]  /*8930*/  FMNMX.FTZ R3, R174, R3, !PT ;  /* 0x00000003ae037209 */ /* 0x000fe20007810000 */
[--C-:B------:R-:W-:Y:S01]  /*8940*/  FFMA.FTZ R202, R172, UR5, -R0.reuse ;  /* 0x00000005acca7c23 */ /* 0x100fe20008010800 */
[----:B------:R-:W-:Y:S01]  /*8950*/  ISETP.GT.AND P3, PT, R2, 0x31, PT ;  /* 0x000000310200780c */ /* 0x000fe20003f64270 */
[--C-:B------:R-:W-:Y:S01]  /*8960*/  FFMA.FTZ R196, R160, UR5, -R0.reuse ;  /* 0x00000005a0c47c23 */ /* 0x100fe20008010800 */
[----:B------:R-:W-:Y:S01]  /*8970*/  FSEL R162, R162, -INF , P2 ;  /* 0xff800000a2a27808 */ /* 0x000fe20001000000 */
[--C-:B------:R-:W-:Y:S01]  /*8980*/  FFMA.FTZ R198, R164, UR5, -R0.reuse ;  /* 0x00000005a4c67c23 */ /* 0x100fe20008010800 */
[----:B------:R-:W-:Y:S01]  /*8990*/  FMNMX.FTZ R3, R184, R3, !PT ;  /* 0x00000003b8037209 */ /* 0x000fe20007810000 */
[----:B------:R-:W-:Y:S01]  /*89a0*/  FFMA.FTZ R153, R157, UR5, -R0 ;  /* 0x000000059d997c23 */ /* 0x000fe20008010800 */
[----:B------:R-:W-:Y:S01]  /*89b0*/  ISETP.GT.AND P2, PT, R2, 0x38, PT ;  /* 0x000000380200780c */ /* 0x000fe20003f44270 */
[----:B------:R-:W-:Y:S01]  /*89c0*/  MUFU.EX2 R208, R208 ;  /* 0x000000d000d07308 */ /* 0x000fe20000000800 */
[----:B------:R-:W-:-:S02]  /*89d0*/  FSEL R163, R163, -INF , P3 ;  /* 0xff800000a3a37808 */ /* 0x000fc40001800000 */
[----:B------:R-:W-:Y:S02]  /*89e0*/  FMNMX.FTZ R188, R162, R3, !PT ;  /* 0x00000003a2bc7209 */ /* 0x000fe40007810000 */
[----:B------:R-:W-:Y:S02]  /*89f0*/  ISETP.GT.AND P3, PT, R2, 0x39, PT ;  /* 0x000000390200780c */ /* 0x000fe40003f64270 */
[----:B0-----:R-:W-:Y:S01]  /*8a00*/  FSEL R185, R166, -INF , P2 ;  /* 0xff800000a6b97808 */ /* 0x001fe20001000000 */
[----:B------:R-:W-:Y:S01]  /*8a10*/  FFMA.FTZ R166, R189, UR5, -R0 ;  /* 0x00000005bda67c23 */ /* 0x000fe20008010800 */
[----:B------:R-:W-:Y:S01]  /*8a20*/  FMNMX.FTZ R188, R163, R188, !PT ;  /* 0x000000bca3bc7209 */ /* 0x000fe20007810000 */
[----:B------:R-:W-:Y:S01]  /*8a30*/  MUFU.EX2 R210, R210 ;  /* 0x000000d200d27308 */ /* 0x000fe20000000800 */
[----:B------:R-:W-:Y:S02]  /*8a40*/  FSEL R167, R167, -INF , P3 ;  /* 0xff800000a7a77808 */ /* 0x000fe40001800000 */
[----:B------:R-:W-:-:S02]  /*8a50*/  ISETP.GT.AND P2, PT, R2, 0x40, PT ;  /* 0x000000400200780c */ /* 0x000fc40003f44270 */
[----:B------:R-:W-:Y:S02]  /*8a60*/  FMNMX.FTZ R188, R185, R188, !PT ;  /* 0x000000bcb9bc7209 */ /* 0x000fe40007810000 */
[----:B------:R-:W-:Y:S01]  /*8a70*/  ISETP.GT.AND P3, PT, R2, 0x41, PT ;  /* 0x000000410200780c */ /* 0x000fe20003f64270 */
[----:B------:R-:W-:Y:S01]  /*8a80*/  MUFU.EX2 R166, R166 ;  /* 0x000000a600a67308 */ /* 0x000fe20000000800 */
[----:B------:R-:W-:Y:S02]  /*8a90*/  FSEL R154, R154, -INF , P2 ;  /* 0xff8000009a9a7808 */ /* 0x000fe40001000000 */
[----:B------:R-:W-:Y:S02]  /*8aa0*/  FMNMX.FTZ R3, R167, R188, !PT ;  /* 0x000000bca7037209 */ /* 0x000fe40007810000 */
[----:B------:R-:W-:Y:S02]  /*8ab0*/  ISETP.GT.AND P2, PT, R2, 0x48, PT ;  /* 0x000000480200780c */ /* 0x000fe40003f44270 */
[----:B------:R-:W-:Y:S01]  /*8ac0*/  FSEL R188, R155, -INF , P3 ;  /* 0xff8000009bbc7808 */ /* 0x000fe20001800000 */
[----:B------:R-:W-:Y:S01]  /*8ad0*/  FFMA.FTZ R155, R165, UR5, -R0 ;  /* 0x00000005a59b7c23 */ /* 0x000fe20008010800 */
[----:B------:R-:W-:Y:S01]  /*8ae0*/  FMNMX.FTZ R3, R154, R3, !PT ;  /* 0x000000039a037209 */ /* 0x000fe20007810000 */
[----:B------:R-:W-:Y:S01]  /*8af0*/  MUFU.EX2 R204, R204 ;  /* 0x000000cc00cc7308 */ /* 0x000fe20000000800 */
[----:B------:R-:W-:-:S02]  /*8b00*/  ISETP.GT.AND P3, PT, R2, 0x49, PT ;  /* 0x000000490200780c */ /* 0x000fc40003f64270 */
[----:B------:R-:W-:Y:S01]  /*8b10*/  FSEL R189, R158, -INF , P2 ;  /* 0xff8000009ebd7808 */ /* 0x000fe20001000000 */
[--C-:B------:R-:W-:Y:S01]  /*8b20*/  FFMA.FTZ R158, R161, UR5, -R0.reuse ;  /* 0x00000005a19e7c23 */ /* 0x100fe20008010800 */
[----:B------:R-:W-:Y:S02]  /*8b30*/  FMNMX.FTZ R2, R188, R3, !PT ;  /* 0x00000003bc027209 */ /* 0x000fe40007810000 */
[----:B------:R-:W-:Y:S01]  /*8b40*/  FSEL R193, R159, -INF , P3 ;  /* 0xff8000009fc17808 */ /* 0x000fe20001800000 */
[----:B------:R-:W-:Y:S01]  /*8b50*/  FFMA.FTZ R159, R173, UR5, -R0 ;  /* 0x00000005ad9f7c23 */ /* 0x000fe20008010800 */
[----:B------:R-:W-:Y:S01]  /*8b60*/  FMNMX.FTZ R2, R189, R2, !PT ;  /* 0x00000002bd027209 */ /* 0x000fe20007810000 */
[----:B------:R-:W-:Y:S01]  /*8b70*/  MUFU.EX2 R177, R177 ;  /* 0x000000b100b17308 */ /* 0x000fe20000000800 */
[----:B------:R-:W-:Y:S02]  /*8b80*/  FSEL R165, R4, RZ, P1 ;  /* 0x000000ff04a57208 */ /* 0x000fe40000800000 */
[----:B------:R-:W-:-:S03]  /*8b90*/  FMNMX.FTZ R2, R193, R2, !PT ;  /* 0x00000002c1027209 */ /* 0x000fc60007810000 */
[----:B------:R-:W-:Y:S02]  /*8ba0*/  FADD.FTZ R165, -R165, R228 ;  /* 0x000000e4a5a57221 */ /* 0x000fe40000010100 */
[----:B------:R-:W0:Y:S01]  /*8bb0*/  SHFL.BFLY PT, R3, R2, 0x2, 0x1f ;  /* 0x0c401f0002037f89 */ /* 0x000e2200000e0000 */
[----:B------:R-:W-:Y:S01]  /*8bc0*/  MUFU.EX2 R206, R206 ;  /* 0x000000ce00ce7308 */ /* 0x000fe20000000800 */
[----:B------:R-:W-:-:S07]  /*8bd0*/  FMUL.FTZ R0, R165, UR5 ;  /* 0x00000005a5007c20 */ /* 0x000fce0008410000 */
[----:B------:R-:W1:Y:S08]  /*8be0*/  MUFU.EX2 R0, R0 ;  /* 0x0000000000007308 */ /* 0x000e700000000800 */
[----:B------:R-:W-:Y:S01]  /*8bf0*/  MUFU.EX2 R176, R176 ;  /* 0x000000b000b07308 */ /* 0x000fe20000000800 */
[----:B0-----:R-:W-:-:S07]  /*8c00*/  FMNMX.FTZ R169, R2, R3, !PT ;  /* 0x0000000302a97209 */ /* 0x001fce0007810000 */
[----:B------:R-:W-:Y:S01]  /*8c10*/  MUFU.EX2 R200, R200 ;  /* 0x000000c800c87308 */ /* 0x000fe20000000800 */
[----:B-1----:R-:W-:Y:S01]  /*8c20*/  FFMA.FTZ R18, R0, R18, R208 ;  /* 0x0000001200127223 */ /* 0x002fe200000100d0 */
[----:B------:R-:W0:Y:S06]  /*8c30*/  SHFL.BFLY PT, R2, R169, 0x1, 0x1f ;  /* 0x0c201f00a9027f89 */ /* 0x000e2c00000e0000 */
[----:B------:R-:W-:Y:S08]  /*8c40*/  MUFU.EX2 R168, R168 ;  /* 0x000000a800a87308 */ /* 0x000ff00000000800 */
[----:B------:R-:W-:Y:S08]  /*8c50*/  MUFU.EX2 R202, R202 ;  /* 0x000000ca00ca7308 */ /* 0x000ff00000000800 */
[----:B------:R-:W-:Y:S01]  /*8c60*/  MUFU.EX2 R159, R159 ;  /* 0x0000009f009f7308 */ /* 0x000fe20000000800 */
[----:B0-----:R-:W-:-:S04]  /*8c70*/  FMNMX.FTZ R3, R169, R2, !PT ;  /* 0x00000002a9037209 */ /* 0x001fc80007810000 */
[C---:B------:R-:W-:Y:S01]  /*8c80*/  FSETP.NEU.FTZ.AND P2, PT, R3.reuse, -INF , PT ;  /* 0xff8000000300780b */ /* 0x040fe20003f5d000 */
[C---:B------:R-:W-:Y:S02]  /*8c90*/  FMUL.FTZ R156, R3.reuse, UR5 ;  /* 0x00000005039c7c20 */ /* 0x040fe40008410000 */
[----:B------:R-:W-:Y:S01]  /*8ca0*/  MUFU.EX2 R196, R196 ;  /* 0x000000c400c47308 */ /* 0x000fe20000000800 */
[----:B------:R-:W-:Y:S02]  /*8cb0*/  FSEL R2, R3, RZ, P2 ;  /* 0x000000ff03027208 */ /* 0x000fe40001000000 */
[----:B------:R-:W-:-:S03]  /*8cc0*/  FSEL R156, R156, RZ, P2 ;  /* 0x000000ff9c9c7208 */ /* 0x000fc60001000000 */
[----:B------:R-:W-:Y:S01]  /*8cd0*/  FADD.FTZ R2, -R2, R21 ;  /* 0x0000001502027221 */ /* 0x000fe20000010100 */
[----:B------:R-:W-:Y:S01]  /*8ce0*/  FADD.FTZ R21, R175, R18 ;  /* 0x00000012af157221 */ /* 0x000fe20000010000 */
[--C-:B------:R-:W-:Y:S01]  /*8cf0*/  FFMA.FTZ R209, R186, UR5, -R156.reuse ;  /* 0x00000005bad17c23 */ /* 0x100fe2000801089c */
[--C-:B------:R-:W-:Y:S01]  /*8d00*/  FFMA.FTZ R164, R187, UR5, -R156.reuse ;  /* 0x00000005bba47c23 */ /* 0x100fe2000801089c */
[----:B------:R-:W-:Y:S01]  /*8d10*/  FMUL.FTZ R2, R2, UR5 ;  /* 0x0000000502027c20 */ /* 0x000fe20008410000 */
[--C-:B------:R-:W-:Y:S01]  /*8d20*/  FFMA.FTZ R211, R190, UR5, -R156.reuse ;  /* 0x00000005bed37c23 */ /* 0x100fe2000801089c */
[--C-:B------:R-:W-:Y:S01]  /*8d30*/  FFMA.FTZ R161, R191, UR5, -R156.reuse ;  /* 0x00000005bfa17c23 */ /* 0x100fe2000801089c */
[--C-:B------:R-:W-:Y:S01]  /*8d40*/  FFMA.FTZ R205, R178, UR5, -R156.reuse ;  /* 0x00000005b2cd7c23 */ /* 0x100fe2000801089c */
[----:B------:R-:W-:Y:S01]  /*8d50*/  MUFU.EX2 R209, R209 ;  /* 0x000000d100d17308 */ /* 0x000fe20000000800 */
[--C-:B------:R-:W-:Y:S01]  /*8d60*/  FFMA.FTZ R160, R179, UR5, -R156.reuse ;  /* 0x00000005b3a07c23 */ /* 0x100fe2000801089c */
[--C-:B------:R-:W-:Y:S01]  /*8d70*/  FFMA.FTZ R207, R182, UR5, -R156.reuse ;  /* 0x00000005b6cf7c23 */ /* 0x100fe2000801089c */
[--C-:B------:R-:W-:Y:S01]  /*8d80*/  FFMA.FTZ R157, R183, UR5, -R156.reuse ;  /* 0x00000005b79d7c23 */ /* 0x100fe2000801089c */
[----:B------:R-:W-:Y:S01]  /*8d90*/  FADD.FTZ R21, R210, R21 ;  /* 0x00000015d2157221 */ /* 0x000fe20000010000 */
[--C-:B------:R-:W-:Y:S01]  /*8da0*/  FFMA.FTZ R201, R170, UR5, -R156.reuse ;  /* 0x00000005aac97c23 */ /* 0x100fe2000801089c */
[--C-:B------:R-:W-:Y:S01]  /*8db0*/  FFMA.FTZ R169, R171, UR5, -R156.reuse ;  /* 0x00000005aba97c23 */ /* 0x100fe2000801089c */
[--C-:B------:R-:W-:Y:S01]  /*8dc0*/  FFMA.FTZ R197, R162, UR5, -R156.reuse ;  /* 0x00000005a2c57c23 */ /* 0x100fe2000801089c */
        /* <DEDUP_REMOVED lines=10> */
[----:B------:R-:W-:-:S03]  /*8e70*/  FFMA.FTZ R162, R167, UR5, -R156 ;  /* 0x00000005a7a27c23 */ /* 0x000fc6000801089c */
[----:B------:R-:W-:-:S03]  /*8e80*/  FADD.FTZ R21, R206, R21 ;  /* 0x00000015ce157221 */ /* 0x000fc60000010000 */
[----:B------:R-:W2:Y:S01]  /*8e90*/  MUFU.EX2 R211, R211 ;  /* 0x000000d300d37308 */ /* 0x000ea20000000800 */
[----:B0-----:R-:W-:-:S07]  /*8ea0*/  FFMA.FTZ R5, R2, R5, R209 ;  /* 0x0000000502057223 */ /* 0x001fce00000100d1 */
        /* <DEDUP_REMOVED lines=10> */
[----:B------:R-:W-:Y:S01]  /*8f50*/  FADD.FTZ R5, R176, R21 ;  /* 0x00000015b0057221 */ /* 0x000fe20000010000 */
[--C-:B------:R-:W-:Y:S01]  /*8f60*/  FFMA.FTZ R21, R154, UR5, -R156.reuse ;  /* 0x000000059a157c23 */ /* 0x100fe2000801089c */
[--C-:B------:R-:W-:Y:S01]  /*8f70*/  FFMA.FTZ R154, R188, UR5, -R156.reuse ;  /* 0x00000005bc9a7c23 */ /* 0x100fe2000801089c */
[----:B------:R-:W-:Y:S01]  /*8f80*/  FFMA.FTZ R156, R193, UR5, -R156 ;  /* 0x00000005c19c7c23 */ /* 0x000fe2000801089c */
[----:B------:R-:W-:Y:S02]  /*8f90*/  FADD.FTZ R5, R200, R5 ;  /* 0x00000005c8057221 */ /* 0x000fe40000010000 */
[----:B------:R-:W2:Y:S01]  /*8fa0*/  MUFU.EX2 R201, R201 ;  /* 0x000000c900c97308 */ /* 0x000ea20000000800 */
[----:B0-----:R-:W-:Y:S01]  /*8fb0*/  FADD.FTZ R18, R207, R18 ;  /* 0x00000012cf127221 */ /* 0x001fe20000010000 */
[----:B------:R-:W-:-:S04]  /*8fc0*/  FADD.FTZ R5, R168, R5 ;  /* 0x00000005a8057221 */ /* 0x000fc80000010000 */
[----:B------:R-:W-:Y:S02]  /*8fd0*/  FADD.FTZ R170, R202, R5 ;  /* 0x00000005caaa7221 */ /* 0x000fe40000010000 */
[----:B------:R-:W0:Y:S01]  /*8fe0*/  MUFU.EX2 R169, R169 ;  /* 0x000000a900a97308 */ /* 0x000e220000000800 */
[----:B-1----:R-:W-:Y:S01]  /*8ff0*/  FADD.FTZ R18, R157, R18 ;  /* 0x000000129d127221 */ /* 0x002fe20000010000 */
[----:B------:R-:W-:-:S04]  /*9000*/  FADD.FTZ R5, R159, R170 ;  /* 0x000000aa9f057221 */ /* 0x000fc80000010000 */
[----:B------:R-:W-:Y:S02]  /*9010*/  FADD.FTZ R5, R196, R5 ;  /* 0x00000005c4057221 */ /* 0x000fe40000010000 */
        /* <DEDUP_REMOVED lines=38> */
.L_x_2220:
[----:B------:R-:W0:Y:S01]  /*9280*/  S2UR UR7, SR_CgaCtaId ;  /* 0x00000000000779c3 */ /* 0x000e220000008800 */
[----:B------:R-:W-:Y:S01]  /*9290*/  R2UR UR6, R20 ;  /* 0x00000000140672ca */ /* 0x000fe200000e0000 */
[----:B------:R-:W-:Y:S01]  /*92a0*/  UIADD3 UR4, UR4, 0x38860, URZ ;  /* 0x0003886004047890 */ /* 0x000fe2000fffe03f */
[----:B------:R-:W-:Y:S01]  /*92b0*/  F2FP.F16.F32.PACK_AB R193, R154, R21 ;  /* 0x000000159ac1723e */ /* 0x000fe200000000ff */
[----:B------:R-:W-:Y:S01]  /*92c0*/  UMOV UR37, UR36 ;  /* 0x0000002400257c82 */ /* 0x000fe20008000000 */
[----:B------:R-:W-:Y:S01]  /*92d0*/  F2FP.F16.F32.PACK_AB R208, R175, R208 ;  /* 0x000000d0afd0723e */ /* 0x000fe200000000ff */
[----:B------:R-:W-:Y:S01]  /*92e0*/  IMAD.MOV.U32 R21, RZ, RZ, R3 ;  /* 0x000000ffff157224 */ /* 0x000fe200078e0003 */
[----:B------:R-:W-:Y:S01]  /*92f0*/  F2FP.F16.F32.PACK_AB R209, R164, R209 ;  /* 0x000000d1a4d1723e */ /* 0x000fe200000000ff */
[----:B------:R-:W-:Y:S01]  /*9300*/  IMAD.MOV.U32 R228, RZ, RZ, R4 ;  /* 0x000000ffffe47224 */ /* 0x000fe200078e0004 */
[----:B------:R-:W-:Y:S02]  /*9310*/  F2FP.F16.F32.PACK_AB R210, R166, R210 ;  /* 0x000000d2a6d2723e */ /* 0x000fe400000000ff */
[----:B------:R-:W-:-:S02]  /*9320*/  F2FP.F16.F32.PACK_AB R211, R161, R211 ;  /* 0x000000d3a1d3723e */ /* 0x000fc400000000ff */
[----:B------:R-:W-:Y:S01]  /*9330*/  F2FP.F16.F32.PACK_AB R204, R177, R204 ;  /* 0x000000ccb1cc723e */ /* 0x000fe200000000ff */
[----:B------:R-:W-:Y:S01]  /*9340*/  UISETP.GT.AND UP0, UPT, UR60, UR6, UPT ;  /* 0x000000063c00728c */ /* 0x000fe2000bf04270 */
[----:B------:R-:W-:Y:S01]  /*9350*/  F2FP.F16.F32.PACK_AB R205, R160, R205 ;  /* 0x000000cda0cd723e */ /* 0x000fe200000000ff */
[----:B------:R-:W-:Y:S01]  /*9360*/  UIADD3 UR60, UR60, -0x1, URZ ;  /* 0xffffffff3c3c7890 */ /* 0x000fe2000fffe03f */
[----:B------:R-:W-:Y:S02]  /*9370*/  F2FP.F16.F32.PACK_AB R206, R176, R206 ;  /* 0x000000ceb0ce723e */ /* 0x000fe400000000ff */
[----:B------:R-:W-:Y:S02]  /*9380*/  F2FP.F16.F32.PACK_AB R207, R157, R207 ;  /* 0x000000cf9dcf723e */ /* 0x000fe400000000ff */
[----:B------:R-:W-:Y:S02]  /*9390*/  PLOP3.LUT P1, PT, PT, PT, UP0, 0x80, 0x0 ;  /* 0x000000000000781c */ /* 0x000fe40003f2f008 */
[----:B------:R-:W-:Y:S01]  /*93a0*/  F2FP.F16.F32.PACK_AB R200, R168, R200 ;  /* 0x000000c8a8c8723e */ /* 0x000fe200000000ff */
[----:B0-----:R-:W-:Y:S01]  /*93b0*/  UPRMT UR4, UR7, 0x654, UR4 ;  /* 0x0000065407047896 */ /* 0x001fe20008000004 */
[----:B------:R-:W-:-:S02]  /*93c0*/  F2FP.F16.F32.PACK_AB R201, R169, R201 ;  /* 0x000000c9a9c9723e */ /* 0x000fc400000000ff */
[----:B------:R-:W-:Y:S02]  /*93d0*/  F2FP.F16.F32.PACK_AB R202, R159, R202 ;  /* 0x000000ca9fca723e */ /* 0x000fe400000000ff */
[----:B------:R-:W-:Y:S02]  /*93e0*/  F2FP.F16.F32.PACK_AB R203, R165, R203 ;  /* 0x000000cba5cb723e */ /* 0x000fe400000000ff */
[----:B------:R-:W-:Y:S02]  /*93f0*/  F2FP.F16.F32.PACK_AB R196, R158, R196 ;  /* 0x000000c49ec4723e */ /* 0x000fe400000000ff */
[----:B------:R-:W-:Y:S01]  /*9400*/  SYNCS.ARRIVE.TRANS64.RED.A1T0 RZ, [UR4], RZ ;  /* 0x000000ffffff79a7 */ /* 0x000fe20008100404 */
[----:B------:R-:W-:Y:S02]  /*9410*/  R2UR UR4, R17 ;  /* 0x00000000110472ca */ /* 0x000fe400000e0000 */
[----:B------:R-:W-:Y:S02]  /*9420*/  F2FP.F16.F32.PACK_AB R197, R163, R197 ;  /* 0x000000c5a3c5723e */ /* 0x000fe400000000ff */
[----:B------:R-:W-:-:S02]  /*9430*/  F2FP.F16.F32.PACK_AB R198, R155, R198 ;  /* 0x000000c69bc6723e */ /* 0x000fc400000000ff */
[----:B------:R-:W-:Y:S02]  /*9440*/  F2FP.F16.F32.PACK_AB R199, R162, R199 ;  /* 0x000000c7a2c7723e */ /* 0x000fe400000000ff */
[----:B------:R-:W-:Y:S02]  /*9450*/  F2FP.F16.F32.PACK_AB R192, R152, R192 ;  /* 0x000000c098c0723e */ /* 0x000fe400000000ff */
[----:B------:R-:W-:Y:S02]  /*9460*/  F2FP.F16.F32.PACK_AB R194, R153, R194 ;  /* 0x000000c299c2723e */ /* 0x000fe400000000ff */
[----:B------:R-:W-:Y:S01]  /*9470*/  F2FP.F16.F32.PACK_AB R195, R156, R195 ;  /* 0x000000c39cc3723e */ /* 0x000fe200000000ff */
[----:B------:R-:W-:Y:S01]  /*9480*/  IMAD.U32 R229, RZ, RZ, UR4 ;  /* 0x00000004ffe57e24 */ /* 0x000fe2000f8e00ff */
[----:B------:R-:W-:Y:S06]  /*9490*/  @P1 BRA `(.L_x_2221) ;  /* 0xffffffc000941947 */ /* 0x000fec000383ffff */
.L_x_2210:
[----:B------:R-:W-:-:S13]  /*94a0*/  ISETP.LE.AND P1, PT, RZ, UR60, PT ;  /* 0x0000003cff007c0c */ /* 0x000fda000bf23270 */
[----:B------:R-:W-:Y:S05]  /*94b0*/  @!P1 BRA `(.L_x_2222) ;  /* 0x0000003800b89947 */ /* 0x000fea0003800000 */
[----:B------:R-:W-:Y:S01]  /*94c0*/  R2UR UR61, R17 ;  /* 0x00000000113d72ca */ /* 0x000fe200000e0000 */
[----:B------:R-:W-:Y:S01]  /*94d0*/  IMAD.MOV.U32 R20, RZ, RZ, R3 ;  /* 0x000000ffff147224 */ /* 0x000fe200078e0003 */
[----:B------:R-:W-:Y:S01]  /*94e0*/  UMOV UR37, UR36 ;  /* 0x0000002400257c82 */ /* 0x000fe20008000000 */
[----:B------:R-:W-:-:S12]  /*94f0*/  IMAD.MOV.U32 R21, RZ, RZ, R4 ;  /* 0x000000ffff157224 */ /* 0x000fd800078e0004 */
.L_x_2233:
[----:B------:R-:W-:-:S04]  /*9500*/  UIADD3 UR36, UR37, 0x1, URZ ;  /* 0x0000000125247890 */ /* 0x000fc8000fffe03f */
[----:B------:R-:W-:-:S04]  /*9510*/  UISETP.NE.AND UP0, UPT, UR36, 0x2, UPT ;  /* 0x000000022400788c */ /* 0x000fc8000bf05270 */
[----:B------:R-:W-:Y:S02]  /*9520*/  USEL UR4, URZ, 0x1, UP0 ;  /* 0x000000013f047887 */ /* 0x000fe40008000000 */
[----:B------:R-:W-:Y:S02]  /*9530*/  USEL UR36, UR36, URZ, UP0 ;  /* 0x0000003f24247287 */ /* 0x000fe40008000000 */
[----:B------:R-:W-:-:S06]  /*9540*/  ULOP3.LUT UR4, UR61, UR4, URZ, 0x3c, !UPT ;  /* 0x000000043d047292 */ /* 0x000fcc000f8e3c3f */
[----:B------:R-:W-:Y:S01]  /*9550*/  IMAD.U32 R17, RZ, RZ, UR4 ;  /* 0x00000004ff117e24 */ /* 0x000fe2000f8e00ff */
[----:B------:R-:W-:Y:S06]  /*9560*/  @!P0 BRA `(.L_x_2223) ;  /* 0x0000000000048947 */ /* 0x000fec0003800000 */
[----:B------:R-:W-:Y:S01]  /*9570*/  BPT.TRAP 0x1 ;  /* 0x000000040000795c */ /* 0x000fe20000300000 */
.L_x_2223:
[----:B------:R-:W-:Y:S02]  /*9580*/  R2UR UR4, R16 ;  /* 0x00000000100472ca */ /* 0x000fe400000e0000 */
[----:B------:R-:W-:-:S11]  /*9590*/  R2UR UR5, R17 ;  /* 0x00000000110572ca */ /* 0x000fd600000e0000 */
[----:B------:R-:W-:Y:S02]  /*95a0*/  ULEA UR4, UR36, UR4, 0x3 ;  /* 0x0000000424047291 */ /* 0x000fe4000f8e183f */
[----:B------:R-:W-:-:S05]  /*95b0*/  IMAD.U32 R3, RZ, RZ, UR5 ;  /* 0x00000005ff037e24 */ /* 0x000fca000f8e00ff */
[----:B------:R-:W-:-:S04]  /*95c0*/  SHF.L.U32 R3, R3, 0x1f, RZ ;  /* 0x0000001f03037819 */ /* 0x000fc800000006ff */
[----:B------:R0:W1:Y:S01]  /*95d0*/  SYNCS.PHASECHK.TRANS64.TRYWAIT P1, [UR4+0x38830], R3 ;  /* 0x03883003ff0075a7 */ /* 0x0000620008020144 */
[----:B------:R-:W-:Y:S05]  /*95e0*/  @!P0 BRA `(.L_x_2224) ;  /* 0x0000000000048947 */ /* 0x000fea0003800000 */
[----:B------:R-:W-:Y:S01]  /*95f0*/  BPT.TRAP 0x1 ;  /* 0x000000040000795c */ /* 0x000fe20000300000 */
.L_x_2224:
[----:B-1----:R-:W-:Y:S05]  /*9600*/  @P1 BRA `(.L_x_2225) ;  /* 0x0000000000081947 */ /* 0x002fea0003800000 */
[----:B------:R-:W1:Y:S02]  /*9610*/  SYNCS.PHASECHK.TRANS64.TRYWAIT P1, [UR4+0x38830], R3 ;  /* 0x03883003ff0075a7 */ /* 0x000e640008020144 */
[----:B-1----:R-:W-:Y:S05]  /*9620*/  @!P1 BRA `(.L_x_2226) ;  /* 0x000000bc00f09947 */ /* 0x002fea0003800000 */
.L_x_2225:
        /* <DEDUP_REMOVED lines=618> */
[----:B------:R-:W-:-:S03]  /*bcd0*/  UIADD3 UR6, UR4, 0x886, URZ ;  /* 0x0000088604067890 */ /* 0x000fc6000fffe03f */
        /* <DEDUP_REMOVED lines=37> */
.L_x_2227:
[----:B------:R-:W-:Y:S01]  /*bf30*/  R2UR UR4, R16 ;  /* 0x00000000100472ca */ /* 0x000fe200000e0000 */
[----:B------:R-:W-:-:S05]  /*bf40*/  IMAD.U32 R0, RZ, RZ, UR61 ;  /* 0x0000003dff007e24 */ /* 0x000fca000f8e00ff */
[----:B------:R-:W-:-:S07]  /*bf50*/  SHF.L.U32 R0, R0, 0x1f, RZ ;  /* 0x0000001f00007819 */ /* 0x000fce00000006ff */
[----:B------:R-:W-:-:S09]  /*bf60*/  ULEA UR4, UR37, UR4, 0x3 ;  /* 0x0000000425047291 */ /* 0x000fd2000f8e183f */
[----:B------:R2:W3:Y:S01]  /*bf70*/  SYNCS.PHASECHK.TRANS64.TRYWAIT P1, [UR4+0x38850], R0 ;  /* 0x03885000ff0075a7 */ /* 0x0004e20008020144 */
[----:B------:R-:W-:Y:S05]  /*bf80*/  @!P0 BRA `(.L_x_2228) ;  /* 0x0000000000048947 */ /* 0x000fea0003800000 */
[----:B------:R-:W-:Y:S01]  /*bf90*/  BPT.TRAP 0x1 ;  /* 0x000000040000795c */ /* 0x000fe20000300000 */
.L_x_2228:
[----:B---3--:R-:W-:Y:S05]  /*bfa0*/  @P1 BRA `(.L_x_2229) ;  /* 0x0000000000081947 */ /* 0x008fea0003800000 */
[----:B------:R-:W3:Y:S02]  /*bfb0*/  SYNCS.PHASECHK.TRANS64.TRYWAIT P1, [UR4+0x38850], R0 ;  /* 0x03885000ff0075a7 */ /* 0x000ee40008020144 */
[----:B---3--:R-:W-:Y:S05]  /*bfc0*/  @!P1 BRA `(.L_x_2230) ;  /* 0x0000009400a09947 */ /* 0x008fea0003800000 */
.L_x_2229:
        /* <DEDUP_REMOVED lines=37> */
.L_x_2231:
[----:B---3--:R-:W-:Y:S01]  /*c220*/  FMNMX.FTZ R2, R186, R20, !PT ;  /* 0x00000014ba027209 */ /* 0x008fe20007810000 */
[----:B------:R-:W-:Y:S01]  /*c230*/  ULDC UR5, c[0x0][0x988] ;  /* 0x0002620000057ab9 */ /* 0x000fe20000000800 */
[----:B--2---:R-:W-:Y:S01]  /*c240*/  FMNMX.FTZ R0, R184, R21, !PT ;  /* 0x00000015b8007209 */ /* 0x004fe20007810000 */
[----:B------:R-:W2:Y:S01]  /*c250*/  S2UR UR7, SR_CgaCtaId ;  /* 0x00000000000779c3 */ /* 0x000ea20000008800 */
[----:B------:R-:W-:Y:S02]  /*c260*/  FMNMX.FTZ R23, R187, R2, !PT ;  /* 0x00000002bb177209 */ /* 0x000fe40007810000 */
[----:B01----:R-:W-:Y:S02]  /*c270*/  FMNMX.FTZ R3, R185, R0, !PT ;  /* 0x00000000b9037209 */ /* 0x003fe40007810000 */
        /* <DEDUP_REMOVED lines=36> */
[----:B------:R-:W-:Y:S01]  /*c4c0*/  R2UR UR6, R16 ;  /* 0x00000000100672ca */ /* 0x000fe200000e0000 */
[----:B------:R-:W0:Y:S04]  /*c4d0*/  SHFL.BFLY PT, R193, R2, 0x2, 0x1f ;  /* 0x0c401f0002c17f89 */ /* 0x000e2800000e0000 */
[----:B------:R-:W1:Y:S08]  /*c4e0*/  SHFL.BFLY PT, R3, R0, 0x2, 0x1f ;  /* 0x0c401f0000037f89 */ /* 0x000e7000000e0000 */
[----:B------:R-:W-:-:S04]  /*c4f0*/  ULEA UR6, UR36, UR6, 0x3 ;  /* 0x0000000624067291 */ /* 0x000fc8000f8e183f */
[----:B------:R-:W-:-:S04]  /*c500*/  UIADD3 UR6, UR6, 0x38840, URZ ;  /* 0x0003884006067890 */ /* 0x000fc8000fffe03f */
[----:B--2---:R-:W-:Y:S01]  /*c510*/  UPRMT UR6, UR7, 0x654, UR6 ;  /* 0x0000065407067896 */ /* 0x004fe20008000006 */
[----:B0-----:R-:W-:Y:S02]  /*c520*/  FMNMX.FTZ R193, R2, R193, !PT ;  /* 0x000000c102c17209 */ /* 0x001fe40007810000 */
[----:B-1----:R-:W-:-:S03]  /*c530*/  FMNMX.FTZ R23, R0, R3, !PT ;  /* 0x0000000300177209 */ /* 0x002fc60007810000 */
[----:B------:R-:W0:Y:S03]  /*c540*/  SHFL.BFLY PT, R192, R193, 0x1, 0x1f ;  /* 0x0c201f00c1c07f89 */ /* 0x000e2600000e0000 */
[----:B------:R-:W-:Y:S01]  /*c550*/  SYNCS.ARRIVE.TRANS64.RED.A1T0 RZ, [UR6], RZ ;  /* 0x000000ffffff79a7 */ /* 0x000fe20008100406 */
[----:B------:R-:W1:Y:S01]  /*c560*/  SHFL.BFLY PT, R4, R23, 0x1, 0x1f ;  /* 0x0c201f0017047f89 */ /* 0x000e6200000e0000 */
[----:B0-----:R-:W-:Y:S02]  /*c570*/  FMNMX.FTZ R3, R193, R192, !PT ;  /* 0x000000c0c1037209 */ /* 0x001fe40007810000 */
[----:B-1----:R-:W-:-:S03]  /*c580*/  FMNMX.FTZ R4, R23, R4, !PT ;  /* 0x0000000417047209 */ /* 0x002fc60007810000 */
[----:B------:R-:W-:-:S04]  /*c590*/  FADD.FTZ R20, -R3, R20 ;  /* 0x0000001403147221 */ /* 0x000fc80000010100 */
[----:B------:R-:W-:Y:S01]  /*c5a0*/  FMUL.FTZ R2, R20, UR5 ;  /* 0x0000000514027c20 */ /* 0x000fe20008410000 */
[C---:B------:R-:W-:Y:S01]  /*c5b0*/  FMUL.FTZ R20, R4.reuse, UR5 ;  /* 0x0000000504147c20 */ /* 0x040fe20008410000 */
[----:B------:R-:W-:-:S03]  /*c5c0*/  FADD.FTZ R21, -R4, R21 ;  /* 0x0000001504157221 */ /* 0x000fc60000010100 */
[--C-:B------:R-:W-:Y:S01]  /*c5d0*/  FFMA.FTZ R192, R152, UR5, -R20.reuse ;  /* 0x0000000598c07c23 */ /* 0x100fe20008010814 */
[----:B------:R-:W-:Y:S01]  /*c5e0*/  FMUL.FTZ R152, R3, UR5 ;  /* 0x0000000503987c20 */ /* 0x000fe20008410000 */
[--C-:B------:R-:W-:Y:S01]  /*c5f0*/  FFMA.FTZ R208, R184, UR5, -R20.reuse ;  /* 0x00000005b8d07c23 */ /* 0x100fe20008010814 */
[----:B------:R-:W-:Y:S01]  /*c600*/  FMUL.FTZ R21, R21, UR5 ;  /* 0x0000000515157c20 */ /* 0x000fe20008410000 */
[----:B------:R-:W-:Y:S01]  /*c610*/  FFMA.FTZ R185, R185, UR5, -R20 ;  /* 0x00000005b9b97c23 */ /* 0x000fe20008010814 */
[----:B------:R-:W-:Y:S01]  /*c620*/  FFMA.FTZ R209, R186, UR5, -R152 ;  /* 0x00000005bad17c23 */ /* 0x000fe20008010898 */
[----:B------:R-:W-:Y:S01]  /*c630*/  FFMA.FTZ R206, R180, UR5, -R20 ;  /* 0x00000005b4ce7c23 */ /* 0x000fe20008010814 */
[----:B------:R-:W-:Y:S01]  /*c640*/  FFMA.FTZ R180, R187, UR5, -R152 ;  /* 0x00000005bbb47c23 */ /* 0x000fe20008010898 */
[----:B------:R0:W-:Y:S01]  /*c650*/  MUFU.EX2 R0, R21 ;  /* 0x0000001500007308 */ /* 0x0001e20000000800 */
[----:B------:R-:W-:Y:S01]  /*c660*/  FFMA.FTZ R210, R188, UR5, -R20 ;  /* 0x00000005bcd27c23 */ /* 0x000fe20008010814 */
[----:B------:R-:W-:Y:S01]  /*c670*/  FFMA.FTZ R211, R190, UR5, -R152 ;  /* 0x00000005bed37c23 */ /* 0x000fe20008010898 */
[--C-:B------:R-:W-:Y:S01]  /*c680*/  FFMA.FTZ R200, R168, UR5, -R20.reuse ;  /* 0x00000005a8c87c23 */ /* 0x100fe20008010814 */
[--C-:B------:R-:W-:Y:S01]  /*c690*/  FFMA.FTZ R184, R189, UR5, -R20.reuse ;  /* 0x00000005bdb87c23 */ /* 0x100fe20008010814 */
[----:B------:R-:W-:Y:S01]  /*c6a0*/  FFMA.FTZ R168, R173, UR5, -R20 ;  /* 0x00000005ada87c23 */ /* 0x000fe20008010814 */
[----:B------:R-:W-:Y:S01]  /*c6b0*/  FFMA.FTZ R173, R191, UR5, -R152 ;  /* 0x00000005bfad7c23 */ /* 0x000fe20008010898 */
[----:B------:R-:W-:Y:S01]  /*c6c0*/  FFMA.FTZ R204, R176, UR5, -R20 ;  /* 0x00000005b0cc7c23 */ /* 0x000fe20008010814 */
[----:B------:R-:W1:Y:S01]  /*c6d0*/  MUFU.EX2 R208, R208 ;  /* 0x000000d000d07308 */ /* 0x000e620000000800 */
[----:B------:R-:W-:Y:S01]  /*c6e0*/  FFMA.FTZ R205, R178, UR5, -R152 ;  /* 0x00000005b2cd7c23 */ /* 0x000fe20008010898 */
[--C-:B------:R-:W-:Y:S01]  /*c6f0*/  FFMA.FTZ R177, R177, UR5, -R20.reuse ;  /* 0x00000005b1b17c23 */ /* 0x100fe20008010814 */
[----:B------:R-:W-:Y:S01]  /*c700*/  FFMA.FTZ R202, R172, UR5, -R20 ;  /* 0x00000005acca7c23 */ /* 0x000fe20008010814 */
[--C-:B------:R-:W-:Y:S01]  /*c710*/  FFMA.FTZ R172, R179, UR5, -R152.reuse ;  /* 0x00000005b3ac7c23 */ /* 0x100fe20008010898 */
[----:B------:R-:W-:Y:S01]  /*c720*/  FFMA.FTZ R207, R182, UR5, -R152 ;  /* 0x00000005b6cf7c23 */ /* 0x000fe20008010898 */
[--C-:B0-----:R-:W-:Y:S01]  /*c730*/  FFMA.FTZ R21, R153, UR5, -R20.reuse ;  /* 0x0000000599157c23 */ /* 0x101fe20008010814 */
[--C-:B------:R-:W-:Y:S01]  /*c740*/  FFMA.FTZ R176, R181, UR5, -R20.reuse ;  /* 0x00000005b5b07c23 */ /* 0x100fe20008010814 */
[----:B------:R-:W-:Y:S01]  /*c750*/  MUFU.EX2 R2, R2 ;  /* 0x0000000200027308 */ /* 0x000fe20000000800 */
[----:B------:R-:W-:Y:S01]  /*c760*/  FFMA.FTZ R23, R165, UR5, -R20 ;  /* 0x00000005a5177c23 */ /* 0x000fe20008010814 */
[--C-:B------:R-:W-:Y:S01]  /*c770*/  FFMA.FTZ R165, R183, UR5, -R152.reuse ;  /* 0x00000005b7a57c23 */ /* 0x100fe20008010898 */
[----:B------:R-:W-:Y:S01]  /*c780*/  FFMA.FTZ R201, R170, UR5, -R152 ;  /* 0x00000005aac97c23 */ /* 0x000fe20008010898 */
[--C-:B------:R-:W-:Y:S01]  /*c790*/  FFMA.FTZ R169, R169, UR5, -R20.reuse ;  /* 0x00000005a9a97c23 */ /* 0x100fe20008010814 */
[----:B------:R-:W-:Y:S01]  /*c7a0*/  FFMA.FTZ R198, R164, UR5, -R20 ;  /* 0x00000005a4c67c23 */ /* 0x000fe20008010814 */
[----:B------:R-:W-:Y:S01]  /*c7b0*/  FFMA.FTZ R164, R171, UR5, -R152 ;  /* 0x00000005aba47c23 */ /* 0x000fe20008010898 */
[----:B------:R-:W-:Y:S01]  /*c7c0*/  FFMA.FTZ R194, R156, UR5, -R20 ;  /* 0x000000059cc27c23 */ /* 0x000fe20008010814 */
[----:B------:R-:W0:Y:S01]  /*c7d0*/  MUFU.EX2 R209, R209 ;  /* 0x000000d100d17308 */ /* 0x000e220000000800 */
[----:B-1----:R-:W-:Y:S01]  /*c7e0*/  FFMA.FTZ R18, R0, R18, R208 ;  /* 0x0000001200127223 */ /* 0x002fe200000100d0 */
[----:B------:R-:W-:Y:S01]  /*c7f0*/  FFMA.FTZ R203, R174, UR5, -R152 ;  /* 0x00000005aecb7c23 */ /* 0x000fe20008010898 */
[--C-:B------:R-:W-:Y:S01]  /*c800*/  FFMA.FTZ R196, R160, UR5, -R20.reuse ;  /* 0x00000005a0c47c23 */ /* 0x100fe20008010814 */
[----:B------:R-:W-:Y:S01]  /*c810*/  FFMA.FTZ R160, R161, UR5, -R20 ;  /* 0x00000005a1a07c23 */ /* 0x000fe20008010814 */
[--C-:B------:R-:W-:Y:S01]  /*c820*/  FFMA.FTZ R161, R175, UR5, -R152.reuse ;  /* 0x00000005afa17c23 */ /* 0x100fe20008010898 */
[----:B------:R-:W-:Y:S01]  /*c830*/  FFMA.FTZ R197, R162, UR5, -R152 ;  /* 0x00000005a2c57c23 */ /* 0x000fe20008010898 */
[----:B------:R-:W-:Y:S01]  /*c840*/  FFMA.FTZ R20, R157, UR5, -R20 ;  /* 0x000000059d147c23 */ /* 0x000fe20008010814 */
[----:B------:R-:W1:Y:S01]  /*c850*/  MUFU.EX2 R185, R185 ;  /* 0x000000b900b97308 */ /* 0x000e620000000800 */
[--C-:B------:R-:W-:Y:S01]  /*c860*/  FFMA.FTZ R157, R163, UR5, -R152.reuse ;  /* 0x00000005a39d7c23 */ /* 0x100fe20008010898 */
[--C-:B------:R-:W-:Y:S01]  /*c870*/  FFMA.FTZ R193, R154, UR5, -R152.reuse ;  /* 0x000000059ac17c23 */ /* 0x100fe20008010898 */
[--C-:B------:R-:W-:Y:S01]  /*c880*/  FFMA.FTZ R199, R166, UR5, -R152.reuse ;  /* 0x00000005a6c77c23 */ /* 0x100fe20008010898 */
[----:B------:R-:W-:-:S04]  /*c890*/  FFMA.FTZ R195, R158, UR5, -R152 ;  /* 0x000000059ec37c23 */ /* 0x000fc80008010898 */
        /* <DEDUP_REMOVED lines=20> */
[----:B------:R-:W-:-:S06]  /*c9e0*/  FFMA.FTZ R156, R167, UR5, -R152 ;  /* 0x00000005a79c7c23 */ /* 0x000fcc0008010898 */
        /* <DEDUP_REMOVED lines=60> */
.L_x_2232:
[----:B------:R-:W0:Y:S01]  /*cdb0*/  S2UR UR6, SR_CgaCtaId ;  /* 0x00000000000679c3 */ /* 0x000e220000008800 */
[----:B------:R-:W-:Y:S01]  /*cdc0*/  UIADD3 UR4, UR4, 0x38860, URZ ;  /* 0x0003886004047890 */ /* 0x000fe2000fffe03f */
[----:B------:R-:W-:Y:S01]  /*cdd0*/  ISETP.LT.AND P1, PT, RZ, UR60, PT ;  /* 0x0000003cff007c0c */ /* 0x000fe2000bf21270 */
[----:B------:R-:W-:Y:S01]  /*cde0*/  UIADD3 UR60, UR60, -0x1, URZ ;  /* 0xffffffff3c3c7890 */ /* 0x000fe2000fffe03f */
[----:B------:R-:W-:Y:S01]  /*cdf0*/  R2UR UR61, R17 ;  /* 0x00000000113d72ca */ /* 0x000fe200000e0000 */
[----:B------:R-:W-:Y:S01]  /*ce00*/  UMOV UR37, UR36 ;  /* 0x0000002400257c82 */ /* 0x000fe20008000000 */
        /* <DEDUP_REMOVED lines=16> */
[----:B------:R-:W-:Y:S02]  /*cf10*/  F2FP.F16.F32.PACK_AB R203, R161, R203 ;  /* 0x000000cba1cb723e */ /* 0x000fe400000000ff */
[----:B------:R-:W-:Y:S02]  /*cf20*/  F2FP.F16.F32.PACK_AB R196, R160, R196 ;  /* 0x000000c4a0c4723e */ /* 0x000fe400000000ff */
[----:B------:R-:W-:-:S02]  /*cf30*/  F2FP.F16.F32.PACK_AB R197, R157, R197 ;  /* 0x000000c59dc5723e */ /* 0x000fc400000000ff */
[----:B------:R-:W-:Y:S02]  /*cf40*/  F2FP.F16.F32.PACK_AB R198, R23, R198 ;  /* 0x000000c617c6723e */ /* 0x000fe400000000ff */
[----:B------:R-:W-:Y:S02]  /*cf50*/  F2FP.F16.F32.PACK_AB R199, R156, R199 ;  /* 0x000000c79cc7723e */ /* 0x000fe400000000ff */
[----:B------:R-:W-:Y:S02]  /*cf60*/  F2FP.F16.F32.PACK_AB R193, R153, R193 ;  /* 0x000000c199c1723e */ /* 0x000fe400000000ff */
[----:B------:R-:W-:Y:S02]  /*cf70*/  F2FP.F16.F32.PACK_AB R195, R152, R195 ;  /* 0x000000c398c3723e */ /* 0x000fe400000000ff */
[----:B------:R-:W-:Y:S01]  /*cf80*/  MOV R20, R3 ;  /* 0x0000000300147202 */ /* 0x000fe20000000f00 */
[----:B------:R-:W-:Y:S06]  /*cf90*/  @P1 BRA `(.L_x_2233) ;  /* 0xffffffc400581947 */ /* 0x000fec000383ffff */
.L_x_2222:
        /* <DEDUP_REMOVED lines=131> */
.L_x_2234:
        /* <DEDUP_REMOVED lines=8> */
.L_x_2235:
[----:B-1----:R-:W-:Y:S05]  /*d850*/  @P1 BRA `(.L_x_2236) ;  /* 0x0000000000081947 */ /* 0x002fea0003800000 */
[----:B------:R-:W1:Y:S02]  /*d860*/  SYNCS.PHASECHK.TRANS64.TRYWAIT P1, [UR7+0x38850], R0 ;  /* 0x03885000ff0075a7 */ /* 0x000e640008020147 */
[----:B-1----:R-:W-:Y:S05]  /*d870*/  @!P1 BRA `(.L_x_2237) ;  /* 0x0000007c008c9947 */ /* 0x002fea0003800000 */
.L_x_2236:
[----:B------:R-:W-:Y:S01]  /*d880*/  R2UR UR4, R16 ;  /* 0x00000000100472ca */ /* 0x000fe200000e0000 */
[----:B------:R-:W-:Y:S01]  /*d890*/  WARPGROUP.ARRIVE ;  /* 0x00000000000079c5 */ /* 0x000fe20000000000 */
[----:B------:R-:W-:Y:S01]  /*d8a0*/  UMOV UR11, 0x40000040 ;  /* 0x40000040000b7882 */ /* 0x000fe20000000000 */
[----:B-1----:R-:W1:Y:S01]  /*d8b0*/  SHFL.BFLY PT, R7, R18, 0x2, 0x1f ;  /* 0x0c401f0012077f89 */ /* 0x002e6200000e0000 */
[----:B------:R-:W-:Y:S02]  /*d8c0*/  IMAD.MOV.U32 R6, RZ, RZ, RZ ;  /* 0x000000ffff067224 */ /* 0x000fe400078e00ff */
[----:B------:R-:W-:Y:S01]  /*d8d0*/  IMAD.U32 R13, RZ, RZ, UR5 ;  /* 0x00000005ff0d7e24 */ /* 0x000fe2000f8e00ff */
[----:B0-----:R-:W0:Y:S06]  /*d8e0*/  SHFL.BFLY PT, R0, R5, 0x2, 0x1f ;  /* 0x0c401f0005007f89 */ /* 0x001e2c00000e0000 */
[----:B------:R-:W-:-:S04]  /*d8f0*/  UIADD3 UR4, UR4, 0x400, URZ ;  /* 0x0000040004047890 */ /* 0x000fc8000fffe03f */
[----:B------:R-:W-:-:S04]  /*d900*/  USHF.R.U32.HI UR4, URZ, 0x4, UR4 ;  /* 0x000000043f047899 */ /* 0x000fc80008011604 */
[----:B------:R-:W-:-:S04]  /*d910*/  ULOP3.LUT UR4, UR4, 0x3fff, URZ, 0xc0, !UPT ;  /* 0x00003fff04047892 */ /* 0x000fc8000f8ec03f */
[----:B------:R-:W-:Y:S01]  /*d920*/  ULOP3.LUT UR4, UR4, 0x2800000, URZ, 0xfc, !UPT ;  /* 0x0280000004047892 */ /* 0x000fe2000f8efc3f */
[----:B-1----:R-:W-:-:S03]  /*d930*/  FADD.FTZ R7, R7, R18 ;  /* 0x0000001207077221 */ /* 0x002fc60000010000 */
[----:B------:R-:W-:Y:S01]  /*d940*/  UIMAD UR4, UR36, 0xa00, UR4 ;  /* 0x00000a00240478a4 */ /* 0x000fe2000f8e0204 */
[----:B0-----:R-:W-:Y:S01]  /*d950*/  FADD.FTZ R2, R0, R5 ;  /* 0x0000000500027221 */ /* 0x001fe20000010000 */
[----:B------:R-:W-:Y:S02]  /*d960*/  IMAD.MOV.U32 R5, RZ, RZ, RZ ;  /* 0x000000ffff057224 */ /* 0x000fe400078e00ff */
[----:B------:R-:W-:Y:S01]  /*d970*/  UIADD3 UR6, UR4, 0x80, URZ ;  /* 0x0000008004067890 */ /* 0x000fe2000fffe03f */
[----:B------:R-:W0:Y:S02]  /*d980*/  SHFL.BFLY PT, R0, R7, 0x1, 0x1f ;  /* 0x0c201f0007007f89 */ /* 0x000e2400000e0000 */
[----:B------:R-:W-:Y:S02]  /*d990*/  UMOV UR10, UR4 ;  /* 0x00000004000a7c82 */ /* 0x000fe40008000000 */
[----:B------:R-:W-:Y:S01]  /*d9a0*/  HGMMA.64x256x16.F32 R24, R208, gdesc[UR8].tnspB, R24, gsb0 ;  /* 0x43e00008d0187df0 */ /* 0x000fe20008000818 */
[----:B------:R-:W-:Y:S01]  /*d9b0*/  UMOV UR11, 0x40000040 ;  /* 0x40000040000b7882 */ /* 0x000fe20000000000 */
[----:B------:R-:W-:Y:S01]  /*d9c0*/  UMOV UR10, UR6 ;  /* 0x00000006000a7c82 */ /* 0x000fe20008000000 */
[----:B------:R-:W-:Y:S01]  /*d9d0*/  UIADD3 UR6, UR4, 0x100, URZ ;  /* 0x0000010004067890 */ /* 0x000fe2000fffe03f */
[----:B------:R-:W1:Y:S01]  /*d9e0*/  SHFL.BFLY PT, R9, R2, 0x1, 0x1f ;  /* 0x0c201f0002097f89 */ /* 0x000e6200000e0000 */
[----:B0-----:R-:W-:Y:S01]  /*d9f0*/  FADD.FTZ R11, R7, R0 ;  /* 0x00000000070b7221 */ /* 0x001fe20000010000 */
[----:B------:R-:W-:-:S02]  /*da00*/  IMAD.U32 R7, RZ, RZ, UR5 ;  /* 0x00000005ff077e24 */ /* 0x000fc4000f8e00ff */
[----:B------:R-:W-:Y:S02]  /*da10*/  IMAD.MOV.U32 R0, RZ, RZ, -0x800000 ;  /* 0xff800000ff007424 */ /* 0x000fe400078e00ff */
[----:B------:R-:W-:Y:S01]  /*da20*/  FSETP.NE.FTZ.AND P1, PT, R11, RZ, PT ;  /* 0x000000ff0b00720b */ /* 0x000fe20003f35000 */
[----:B-1----:R-:W-:Y:S01]  /*da30*/  FADD.FTZ R12, R2, R9 ;  /* 0x00000009020c7221 */ /* 0x002fe20000010000 */
[----:B------:R-:W-:-:S04]  /*da40*/  IMAD.MOV.U32 R2, RZ, RZ, -0x800000 ;  /* 0xff800000ff027424 */ /* 0x000fc800078e00ff */
[----:B------:R-:W-:-:S07]  /*da50*/  FSETP.NE.FTZ.AND P2, PT, R12, RZ, PT ;  /* 0x000000ff0c00720b */ /* 0x000fce0003f55000 */
[----:B------:R-:W0:Y:S01]  /*da60*/  @P1 MUFU.LG2 R8, R11 ;  /* 0x0000000b00081308 */ /* 0x000e220000000c00 */
[----:B------:R-:W-:-:S07]  /*da70*/  @P1 FMUL.FTZ R7, R7, 0.69314718246459960938 ;  /* 0x3f31721807071820 */ /* 0x000fce0000410000 */
[----:B------:R-:W1:Y:S01]  /*da80*/  @P2 MUFU.LG2 R9, R12 ;  /* 0x0000000c00092308 */ /* 0x000e620000000c00 */
[----:B------:R-:W-:-:S07]  /*da90*/  @P2 FMUL.FTZ R13, R13, 0.69314718246459960938 ;  /* 0x3f3172180d0d2820 */ /* 0x000fce0000410000 */
        /* <DEDUP_REMOVED lines=32> */
.L_x_2238:
[----:B------:R-:W0:Y:S01]  /*dca0*/  S2UR UR8, SR_CgaCtaId ;  /* 0x00000000000879c3 */ /* 0x000e220000008800 */
[----:B------:R-:W-:Y:S01]  /*dcb0*/  UIADD3 UR4, UR7, 0x38860, URZ ;  /* 0x0003886007047890 */ /* 0x000fe2000fffe03f */
[----:B------:R-:W-:Y:S01]  /*dcc0*/  R2UR UR6, R223 ;  /* 0x00000000df0672ca */ /* 0x000fe200000e0000 */
[----:B------:R-:W-:Y:S01]  /*dcd0*/  UIADD3 UR36, UR36, 0x1, URZ ;  /* 0x0000000124247890 */ /* 0x000fe2000fffe03f */
[----:B------:R-:W-:Y:S01]  /*dce0*/  R2UR UR5, R17 ;  /* 0x00000000110572ca */ /* 0x000fe200000e0000 */
        /* <DEDUP_REMOVED lines=138> */
.L_x_2202:
[----:B------:R-:W0:Y:S08]  /*e590*/  S2UR UR5, SR_CgaCtaId ;  /* 0x00000000000579c3 */ /* 0x000e300000008800 */
[----:B------:R-:W-:Y:S06]  /*e5a0*/  BAR.SYNC.DEFER_BLOCKING 0x5, 0x180 ;  /* 0x0146000000007b1d */ /* 0x000fec0000010000 */
[----:B------:R-:W-:Y:S01]  /*e5b0*/  UMOV UR4, 0x400 ;  /* 0x0000040000047882 */ /* 0x000fe20000000000 */
[----:B------:R-:W-:Y:S01]  /*e5c0*/  BSSY B0, `(.L_x_2239) ;  /* 0x00002a5000007945 */ /* 0x000fe20003800000 */
[----:B0-----:R-:W-:-:S09]  /*e5d0*/  ULEA UR13, UR5, UR4, 0x18 ;  /* 0x00000004050d7291 */ /* 0x001fd2000f8ec03f */
[----:B------:R-:W0:Y:S02]  /*e5e0*/  LDS R4, [UR13+0x388d0] ;  /* 0x0388d00dff047984 */ /* 0x000e240008000800 */
[----:B0-----:R-:W-:Y:S01]  /*e5f0*/  R2UR UR4, R4 ;  /* 0x00000000040472ca */ /* 0x001fe200000e0000 */
[----:B------:R-:W-:Y:S06]  /*e600*/  BAR.ARV 0x4, 0x180 ;  /* 0x0106000000007b1d */ /* 0x000fec0000002000 */
[----:B------:R-:W-:Y:S08]  /*e610*/  @P0 BRA `(.L_x_2240) ;  /* 0x0000001c00700947 */ /* 0x000ff00003800000 */
[----:B------:R-:W0:Y:S01]  /*e620*/  S2UR UR5, SR_SWINHI ;  /* 0x00000000000579c3 */ /* 0x000e220000002f00 */
[----:B------:R-:W-:Y:S01]  /*e630*/  IMAD.MOV.U32 R18, RZ, RZ, 0x2 ;  /* 0x00000002ff127424 */ /* 0x000fe200078e00ff */
[----:B------:R-:W-:Y:S01]  /*e640*/  LEA R156, R222, R22, 0x6 ;  /* 0x00000016de9c7211 */ /* 0x000fe200078e30ff */
[----:B------:R-:W-:Y:S01]  /*e650*/  IMAD.MOV.U32 R157, RZ, RZ, 0x2 ;  /* 0x00000002ff9d7424 */ /* 0x000fe200078e00ff */
[----:B------:R-:W-:-:S04]  /*e660*/  R2UR UR11, R220 ;  /* 0x00000000dc0b72ca */ /* 0x000fc800000e0000 */
[----:B------:R-:W-:Y:S01]  /*e670*/  BAR.SYNC.DEFER_BLOCKING 0x1, 0x100 ;  /* 0x0044000000007b1d */ /* 0x000fe20000010000 */
[----:B------:R-:W-:Y:S02]  /*e680*/  R2UR UR14, R213 ;  /* 0x00000000d50e72ca */ /* 0x000fe400000e0000 */
[----:B------:R-:W-:Y:S02]  /*e690*/  F2FP.F16.F32.PACK_AB R24, R25, R24 ;  /* 0x000000181918723e */ /* 0x000fe400000000ff */
[----:B------:R-:W-:Y:S01]  /*e6a0*/  R2UR UR15, R221 ;  /* 0x00000000dd0f72ca */ /* 0x000fe200000e0000 */
[----:B------:R-:W-:Y:S01]  /*e6b0*/  ULDC.64 UR8, c[0x0][0xb90] ;  /* 0x0002e40000087ab9 */ /* 0x000fe20000000a00 */
[----:B------:R-:W-:Y:S02]  /*e6c0*/  F2FP.F16.F32.PACK_AB R25, R27, R26 ;  /* 0x0000001a1b19723e */ /* 0x000fe400000000ff */
[----:B------:R-:W-:Y:S02]  /*e6d0*/  F2FP.F16.F32.PACK_AB R27, R31, R30 ;  /* 0x0000001e1f1b723e */ /* 0x000fe400000000ff */
[----:B------:R-:W-:Y:S01]  /*e6e0*/  F2FP.F16.F32.PACK_AB R26, R29, R28 ;  /* 0x0000001c1d1a723e */ /* 0x000fe200000000ff */
[----:B------:R-:W-:Y:S01]  /*e6f0*/  USHF.R.S32.HI UR10, URZ, 0x1f, UR11 ;  /* 0x0000001f3f0a7899 */ /* 0x000fe2000801140b */
[----:B------:R-:W-:-:S02]  /*e700*/  F2FP.F16.F32.PACK_AB R161, R162, R161 ;  /* 0x000000a1a2a1723e */ /* 0x000fc400000000ff */
[----:B------:R-:W-:Y:S02]  /*e710*/  F2FP.F16.F32.PACK_AB R162, R149, R148 ;  /* 0x0000009495a2723e */ /* 0x000fe400000000ff */
[----:B------:R-:W-:Y:S01]  /*e720*/  F2FP.F16.F32.PACK_AB R163, R165, R163 ;  /* 0x000000a3a5a3723e */ /* 0x000fe200000000ff */
[----:B------:R-:W-:Y:S01]  /*e730*/  USHF.R.S32.HI UR12, URZ, 0x1f, UR15 ;  /* 0x0000001f3f0c7899 */ /* 0x000fe2000801140f */
[----:B------:R-:W-:Y:S01]  /*e740*/  UMOV UR6, UR13 ;  /* 0x0000000d00067c82 */ /* 0x000fe20008000000 */
[----:B0-----:R-:W-:Y:S01]  /*e750*/  UMOV UR7, UR5 ;  /* 0x0000000500077c82 */ /* 0x001fe20008000000 */
[----:B------:R-:W-:Y:S01]  /*e760*/  UIMAD UR5, UR10, UR8, URZ ;  /* 0x000000080a0572a4 */ /* 0x000fe2000f8e023f */
[----:B------:R-:W-:-:S03]  /*e770*/  IMAD.WIDE R18, R227, R18, UR6 ;  /* 0x00000006e3127e25 */ /* 0x000fc6000f8e0212 */
[----:B------:R-:W-:Y:S01]  /*e780*/  UIMAD UR5, UR11, UR9, UR5 ;  /* 0x000000090b0572a4 */ /* 0x000fe2000f8e0205 */
[----:B------:R-:W-:Y:S01]  /*e790*/  IMAD.WIDE R156, R156, R157, UR6 ;  /* 0x000000069c9c7e25 */ /* 0x000fe2000f8e029d */
[C---:B------:R-:W-:Y:S01]  /*e7a0*/  IADD3 R109, P2, R18.reuse, 0x8020, RZ ;  /* 0x00008020126d7810 */ /* 0x040fe20007f5e0ff */
[----:B------:R-:W-:Y:S01]  /*e7b0*/  UIMAD.WIDE.U32 UR6, UR11, UR8, URZ ;  /* 0x000000080b0672a5 */ /* 0x000fe2000f8e003f */
[C---:B------:R-:W-:Y:S02]  /*e7c0*/  LOP3.LUT R159, R18.reuse, 0x380, RZ, 0xc0, !PT ;  /* 0x00000380129f7812 */ /* 0x040fe400078ec0ff */
[C---:B------:R-:W-:Y:S01]  /*e7d0*/  IADD3 R135, P4, R18.reuse, 0xc040, RZ ;  /* 0x0000c04012877810 */ /* 0x040fe20007f9e0ff */
[----:B------:R-:W-:Y:S01]  /*e7e0*/  IMAD.X R147, RZ, RZ, R19, P2 ;  /* 0x000000ffff937224 */ /* 0x000fe200010e0613 */
[C---:B------:R-:W-:Y:S01]  /*e7f0*/  IADD3 R15, P3, R18.reuse, 0xc060, RZ ;  /* 0x0000c060120f7810 */ /* 0x040fe20007f7e0ff */
[----:B------:R-:W-:Y:S01]  /*e800*/  ULDC.64 UR8, c[0x0][0xb98] ;  /* 0x0002e60000087ab9 */ /* 0x000fe20000000a00 */
[----:B------:R-:W-:Y:S01]  /*e810*/  LOP3.LUT R10, R109, 0x380, RZ, 0xc0, !PT ;  /* 0x000003806d0a7812 */ /* 0x000fe200078ec0ff */
[----:B------:R-:W-:Y:S01]  /*e820*/  UIADD3 UR7, UR7, UR5, URZ ;  /* 0x0000000507077290 */ /* 0x000fe2000fffe03f */
[----:B------:R-:W-:Y:S01]  /*e830*/  SHF.R.U64 R159, R159, 0x3, RZ ;  /* 0x000000039f9f7819 */ /* 0x000fe200000012ff */
[----:B------:R-:W-:Y:S01]  /*e840*/  UIMAD UR5, UR12, UR8, URZ ;  /* 0x000000080c0572a4 */ /* 0x000fe2000f8e023f */
[----:B------:R-:W-:Y:S01]  /*e850*/  LOP3.LUT R134, R135, 0x380, RZ, 0xc0, !PT ;  /* 0x0000038087867812 */ /* 0x000fe200078ec0ff */
[----:B------:R-:W-:Y:S01]  /*e860*/  UIMAD.WIDE.U32 UR6, UR15, UR8, UR6 ;  /* 0x000000080f0672a5 */ /* 0x000fe2000f8e0006 */
[----:B------:R-:W-:Y:S01]  /*e870*/  IADD3 R4, P2, R18, 0x4000, RZ ;  /* 0x0000400012047810 */ /* 0x000fe20007f5e0ff */
[----:B------:R-:W-:Y:S01]  /*e880*/  UIMAD UR5, UR15, UR9, UR5 ;  /* 0x000000090f0572a4 */ /* 0x000fe2000f8e0205 */
[----:B------:R-:W-:-:S02]  /*e890*/  LOP3.LUT R14, R15, 0x380, RZ, 0xc0, !PT ;  /* 0x000003800f0e7812 */ /* 0x000fc400078ec0ff */
[----:B------:R-:W-:Y:S01]  /*e8a0*/  IADD3 R115, P6, R18, 0xc000, RZ ;  /* 0x0000c00012737810 */ /* 0x000fe20007fde0ff */
[--C-:B------:R-:W-:Y:S01]  /*e8b0*/  IMAD.X R127, RZ, RZ, R19.reuse, P2 ;  /* 0x000000ffff7f7224 */ /* 0x100fe200010e0613 */
[----:B------:R-:W-:Y:S01]  /*e8c0*/  SHF.R.U64 R10, R10, 0x3, RZ ;  /* 0x000000030a0a7819 */ /* 0x000fe200000012ff */
[----:B------:R-:W-:Y:S01]  /*e8d0*/  ULDC.64 UR8, c[0x0][0xae8] ;  /* 0x0002ba0000087ab9 */ /* 0x000fe20000000a00 */
[----:B------:R-:W-:Y:S01]  /*e8e0*/  IADD3 R113, P0, R18, 0x8060, RZ ;  /* 0x0000806012717810 */ /* 0x000fe20007f1e0ff */
[--C-:B------:R-:W-:Y:S01]  /*e8f0*/  IMAD.X R143, RZ, RZ, R19.reuse, P6 ;  /* 0x000000ffff8f7224 */ /* 0x100fe200030e0613 */
[----:B------:R-:W-:Y:S01]  /*e900*/  LOP3.LUT R158, R159, R18, RZ, 0x3c, !PT ;  /* 0x000000129f9e7212 */ /* 0x000fe200078e3cff */
[--C-:B------:R-:W-:Y:S01]  /*e910*/  IMAD.MOV.U32 R159, RZ, RZ, R19.reuse ;  /* 0x000000ffff9f7224 */ /* 0x100fe200078e0013 */
[----:B------:R-:W-:Y:S01]  /*e920*/  SHF.R.U64 R134, R134, 0x3, RZ ;  /* 0x0000000386867819 */ /* 0x000fe200000012ff */
[----:B------:R-:W-:Y:S01]  /*e930*/  IMAD.X R151, RZ, RZ, R19, P0 ;  /* 0x000000ffff977224 */ /* 0x000fe200000e0613 */
[----:B------:R-:W-:-:S02]  /*e940*/  SHF.R.U64 R14, R14, 0x3, RZ ;  /* 0x000000030e0e7819 */ /* 0x000fc400000012ff */
[----:B------:R-:W-:Y:S02]  /*e950*/  LOP3.LUT R8, R115, 0x380, RZ, 0xc0, !PT ;  /* 0x0000038073087812 */ /* 0x000fe400078ec0ff */
[----:B------:R-:W-:Y:S02]  /*e960*/  LOP3.LUT R146, R10, R109, RZ, 0x3c, !PT ;  /* 0x0000006d0a927212 */ /* 0x000fe400078e3cff */
[----:B------:R-:W-:Y:S02]  /*e970*/  LOP3.LUT R6, R113, 0x380, RZ, 0xc0, !PT ;  /* 0x0000038071067812 */ /* 0x000fe400078ec0ff */
[----:B------:R-:W-:Y:S02]  /*e980*/  IADD3 R109, P2, R156, 0x7000, RZ ;  /* 0x000070009c6d7810 */ /* 0x000fe40007f5e0ff */
[----:B------:R-:W-:Y:S01]  /*e990*/  LOP3.LUT R134, R134, R135, RZ, 0x3c, !PT ;  /* 0x0000008786867212 */ /* 0x000fe200078e3cff */
[--C-:B------:R-:W-:Y:S01]  /*e9a0*/  IMAD.X R135, RZ, RZ, R19.reuse, P4 ;  /* 0x000000ffff877224 */ /* 0x100fe200020e0613 */
[----:B------:R-:W-:Y:S01]  /*e9b0*/  LOP3.LUT R14, R14, R15, RZ, 0x3c, !PT ;  /* 0x0000000f0e0e7212 */ /* 0x000fe200078e3cff */
[----:B------:R-:W-:Y:S01]  /*e9c0*/  IMAD.X R15, RZ, RZ, R19, P3 ;  /* 0x000000ffff0f7224 */ /* 0x000fe200018e0613 */
[----:B------:R-:W-:-:S02]  /*e9d0*/  SHF.R.U64 R8, R8, 0x3, RZ ;  /* 0x0000000308087819 */ /* 0x000fc400000012ff */
[----:B------:R-:W-:Y:S02]  /*e9e0*/  MOV R159, R158 ;  /* 0x0000009e009f7202 */ /* 0x000fe40000000f00 */
[----:B------:R-:W-:Y:S01]  /*e9f0*/  IADD3 R107, P4, R18, 0x8000, RZ ;  /* 0x00008000126b7810 */ /* 0x000fe20007f9e0ff */
[----:B------:R-:W0:Y:S01]  /*ea00*/  LDC R158, c[0x0][0xbe8] ;  /* 0x0002fa00ff9e7b82 */ /* 0x000e220000000800 */
[----:B------:R-:W-:Y:S01]  /*ea10*/  SHF.R.U64 R6, R6, 0x3, RZ ;  /* 0x0000000306067819 */ /* 0x000fe200000012ff */
[----:B------:R1:W-:Y:S01]  /*ea20*/  STSM.16.M88.4 [R159], R24 ;  /* 0x000000189f007844 */ /* 0x0003e20000000200 */
[----:B------:R-:W-:Y:S01]  /*ea30*/  LOP3.LUT R108, R109, 0x380, RZ, 0xc0, !PT ;  /* 0x000003806d6c7812 */ /* 0x000fe200078ec0ff */
[----:B------:R-:W-:Y:S01]  /*ea40*/  IMAD.X R155, RZ, RZ, R19, P4 ;  /* 0x000000ffff9b7224 */ /* 0x000fe200020e0613 */
[----:B------:R-:W-:Y:S02]  /*ea50*/  IADD3 R21, P3, R18, 0x20, RZ ;  /* 0x0000002012157810 */ /* 0x000fe40007f7e0ff */
[----:B------:R-:W-:-:S02]  /*ea60*/  LOP3.LUT R142, R8, R115, RZ, 0x3c, !PT ;  /* 0x00000073088e7212 */ /* 0x000fc400078e3cff */
[C---:B------:R-:W-:Y:S01]  /*ea70*/  IADD3 R139, P5, R18.reuse, 0xc020, RZ ;  /* 0x0000c020128b7810 */ /* 0x040fe20007fbe0ff */
[--C-:B------:R-:W-:Y:S01]  /*ea80*/  IMAD.X R153, RZ, RZ, R19.reuse, P3 ;  /* 0x000000ffff997224 */ /* 0x100fe200018e0613 */
[----:B------:R-:W-:Y:S02]  /*ea90*/  IADD3 R111, P1, R18, 0x8040, RZ ;  /* 0x00008040126f7810 */ /* 0x000fe40007f3e0ff */
[----:B------:R-:W-:Y:S02]  /*eaa0*/  LOP3.LUT R150, R6, R113, RZ, 0x3c, !PT ;  /* 0x0000007106967212 */ /* 0x000fe400078e3cff */
[----:B------:R-:W-:Y:S01]  /*eab0*/  LOP3.LUT R8, R107, 0x380, RZ, 0xc0, !PT ;  /* 0x000003806b087812 */ /* 0x000fe200078ec0ff */
[----:B------:R-:W-:Y:S01]  /*eac0*/  IMAD.X R131, RZ, RZ, R19, P1 ;  /* 0x000000ffff837224 */ /* 0x000fe200008e0613 */
[----:B------:R-:W-:Y:S02]  /*ead0*/  SHF.R.U64 R108, R108, 0x3, RZ ;  /* 0x000000036c6c7819 */ /* 0x000fe400000012ff */
[----:B------:R-:W-:-:S02]  /*eae0*/  LOP3.LUT R6, R21, 0x380, RZ, 0xc0, !PT ;  /* 0x0000038015067812 */ /* 0x000fc400078ec0ff */
[----:B------:R-:W-:Y:S02]  /*eaf0*/  LOP3.LUT R138, R139, 0x380, RZ, 0xc0, !PT ;  /* 0x000003808b8a7812 */ /* 0x000fe400078ec0ff */
[----:B------:R-:W-:Y:S02]  /*eb00*/  SHF.R.U64 R8, R8, 0x3, RZ ;  /* 0x0000000308087819 */ /* 0x000fe400000012ff */
[----:B------:R-:W-:Y:S01]  /*eb10*/  LOP3.LUT R108, R108, R109, RZ, 0x3c, !PT ;  /* 0x0000006d6c6c7212 */ /* 0x000fe200078e3cff */
[----:B------:R-:W-:Y:S01]  /*eb20*/  IMAD.X R109, RZ, RZ, R157, P2 ;  /* 0x000000ffff6d7224 */ /* 0x000fe200010e069d */
[----:B------:R-:W-:Y:S02]  /*eb30*/  IADD3 R101, P0, R18, 0x4020, RZ ;  /* 0x0000402012657810 */ /* 0x000fe40007f1e0ff */
[----:B------:R-:W-:Y:S02]  /*eb40*/  SHF.R.U64 R6, R6, 0x3, RZ ;  /* 0x0000000306067819 */ /* 0x000fe400000012ff */
[----:B------:R-:W-:Y:S01]  /*eb50*/  IADD3 R23, P1, R18, 0x40, RZ ;  /* 0x0000004012177810 */ /* 0x000fe20007f3e0ff */
[----:B------:R-:W-:Y:S01]  /*eb60*/  IMAD.X R9, RZ, RZ, R19, P0 ;  /* 0x000000ffff097224 */ /* 0x000fe200000e0613 */
[----:B------:R-:W-:-:S02]  /*eb70*/  IADD3 R123, P2, R156, 0xe000, RZ ;  /* 0x0000e0009c7b7810 */ /* 0x000fc40007f5e0ff */
[----:B------:R-:W-:Y:S01]  /*eb80*/  SHF.R.U64 R138, R138, 0x3, RZ ;  /* 0x000000038a8a7819 */ /* 0x000fe200000012ff */
[----:B------:R-:W-:Y:S01]  /*eb90*/  IMAD.X R7, RZ, RZ, R19, P1 ;  /* 0x000000ffff077224 */ /* 0x000fe200008e0613 */
[----:B------:R-:W-:Y:S02]  /*eba0*/  LOP3.LUT R154, R8, R107, RZ, 0x3c, !PT ;  /* 0x0000006b089a7212 */ /* 0x000fe400078e3cff */
[----:B------:R-:W-:Y:S02]  /*ebb0*/  LOP3.LUT R152, R6, R21, RZ, 0x3c, !PT ;  /* 0x0000001506987212 */ /* 0x000fe400078e3cff */
[----:B------:R-:W-:Y:S02]  /*ebc0*/  LOP3.LUT R8, R101, 0x380, RZ, 0xc0, !PT ;  /* 0x0000038065087812 */ /* 0x000fe400078ec0ff */
[----:B------:R-:W-:Y:S02]  /*ebd0*/  LOP3.LUT R6, R23, 0x380, RZ, 0xc0, !PT ;  /* 0x0000038017067812 */ /* 0x000fe400078ec0ff */
[----:B------:R-:W-:-:S02]  /*ebe0*/  LOP3.LUT R122, R123, 0x380, RZ, 0xc0, !PT ;  /* 0x000003807b7a7812 */ /* 0x000fc400078ec0ff */
[----:B------:R-:W-:Y:S02]  /*ebf0*/  LOP3.LUT R138, R138, R139, RZ, 0x3c, !PT ;  /* 0x0000008b8a8a7212 */ /* 0x000fe400078e3cff */
[----:B------:R-:W-:Y:S02]  /*ec00*/  IADD3.X R139, RZ, R19, RZ, P5, !PT ;  /* 0x00000013ff8b7210 */ /* 0x000fe40002ffe4ff */
[----:B------:R-:W-:Y:S02]  /*ec10*/  SHF.R.U64 R8, R8, 0x3, RZ ;  /* 0x0000000308087819 */ /* 0x000fe400000012ff */
[C---:B------:R-:W-:Y:S02]  /*ec20*/  IADD3 R105, P5, R18.reuse, 0x4060, RZ ;  /* 0x0000406012697810 */ /* 0x040fe40007fbe0ff */
[C---:B------:R-:W-:Y:S02]  /*ec30*/  IADD3 R103, P6, R18.reuse, 0x4040, RZ ;  /* 0x0000404012677810 */ /* 0x040fe40007fde0ff */
[----:B------:R-:W-:Y:S01]  /*ec40*/  IADD3 R20, P3, R18, 0x60, RZ ;  /* 0x0000006012147810 */ /* 0x000fe20007f7e0ff */
[--C-:B------:R-:W-:Y:S01]  /*ec50*/  IMAD.X R13, RZ, RZ, R19.reuse, P5 ;  /* 0x000000ffff0d7224 */ /* 0x100fe200028e0613 */
[----:B------:R-:W-:Y:S01]  /*ec60*/  SHF.R.U64 R6, R6, 0x3, RZ ;  /* 0x0000000306067819 */ /* 0x000fe200000012ff */
[--C-:B------:R-:W-:Y:S01]  /*ec70*/  IMAD.X R11, RZ, RZ, R19.reuse, P6 ;  /* 0x000000ffff0b7224 */ /* 0x100fe200030e0613 */
[----:B------:R-:W-:Y:S01]  /*ec80*/  SHF.R.U64 R122, R122, 0x3, RZ ;  /* 0x000000037a7a7819 */ /* 0x000fe200000012ff */
[----:B------:R-:W-:Y:S01]  /*ec90*/  IMAD.X R5, RZ, RZ, R19, P3 ;  /* 0x000000ffff057224 */ /* 0x000fe200018e0613 */
[----:B------:R-:W-:-:S02]  /*eca0*/  LOP3.LUT R8, R8, R101, RZ, 0x3c, !PT ;  /* 0x0000006508087212 */ /* 0x000fc400078e3cff */
[----:B------:R-:W-:Y:S02]  /*ecb0*/  LOP3.LUT R6, R6, R23, RZ, 0x3c, !PT ;  /* 0x0000001706067212 */ /* 0x000fe400078e3cff */
[----:B------:R-:W-:Y:S02]  /*ecc0*/  LOP3.LUT R101, R4, 0x380, RZ, 0xc0, !PT ;  /* 0x0000038004657812 */ /* 0x000fe400078ec0ff */
[----:B------:R-:W-:Y:S01]  /*ecd0*/  LOP3.LUT R122, R122, R123, RZ, 0x3c, !PT ;  /* 0x0000007b7a7a7212 */ /* 0x000fe200078e3cff */
[----:B------:R-:W-:Y:S01]  /*ece0*/  IMAD.X R123, RZ, RZ, R157, P2 ;  /* 0x000000ffff7b7224 */ /* 0x000fe200010e069d */
[----:B------:R-:W-:Y:S02]  /*ecf0*/  LOP3.LUT R23, R20, 0x380, RZ, 0xc0, !PT ;  /* 0x0000038014177812 */ /* 0x000fe400078ec0ff */
[----:B------:R-:W-:Y:S02]  /*ed00*/  IADD3 R19, P3, R156, 0x1000, RZ ;  /* 0x000010009c137810 */ /* 0x000fe40007f7e0ff */
[----:B0-----:R-:W-:-:S02]  /*ed10*/  ISETP.NE.AND P2, PT, R158, 0x1, PT ;  /* 0x000000019e00780c */ /* 0x001fc40003f45270 */
[----:B------:R-:W-:Y:S02]  /*ed20*/  SHF.R.U64 R101, R101, 0x3, RZ ;  /* 0x0000000365657819 */ /* 0x000fe400000012ff */
[----:B------:R-:W-:Y:S02]  /*ed30*/  SHF.R.U64 R23, R23, 0x3, RZ ;  /* 0x0000000317177819 */ /* 0x000fe400000012ff */
[----:B------:R-:W-:Y:S02]  /*ed40*/  LOP3.LUT R18, R19, 0x380, RZ, 0xc0, !PT ;  /* 0x0000038013127812 */ /* 0x000fe400078ec0ff */
[----:B------:R-:W-:Y:S02]  /*ed50*/  LOP3.LUT R12, R111, 0x380, RZ, 0xc0, !PT ;  /* 0x000003806f0c7812 */ /* 0x000fe400078ec0ff */
[----:B------:R-:W-:Y:S02]  /*ed60*/  LOP3.LUT R126, R101, R4, RZ, 0x3c, !PT ;  /* 0x00000004657e7212 */ /* 0x000fe400078e3cff */
[----:B------:R-:W-:-:S02]  /*ed70*/  LOP3.LUT R4, R23, R20, RZ, 0x3c, !PT ;  /* 0x0000001417047212 */ /* 0x000fc400078e3cff */
[----:B------:R-:W-:Y:S02]  /*ed80*/  SHF.R.U64 R18, R18, 0x3, RZ ;  /* 0x0000000312127819 */ /* 0x000fe400000012ff */
[----:B------:R-:W-:Y:S02]  /*ed90*/  SHF.R.U64 R12, R12, 0x3, RZ ;  /* 0x000000030c0c7819 */ /* 0x000fe400000012ff */
[----:B------:R-:W-:Y:S02]  /*eda0*/  MOV R142, R142 ;  /* 0x0000008e008e7202 */ /* 0x000fe40000000f00 */
[----:B------:R-:W-:Y:S02]  /*edb0*/  MOV R143, R4 ;  /* 0x00000004008f7202 */ /* 0x000fe40000000f00 */
[----:B------:R-:W-:Y:S01]  /*edc0*/  LOP3.LUT R18, R18, R19, RZ, 0x3c, !PT ;  /* 0x0000001312127212 */ /* 0x000fe200078e3cff */
[----:B------:R-:W-:Y:S01]  /*edd0*/  IMAD.X R19, RZ, RZ, R157, P3 ;  /* 0x000000ffff137224 */ /* 0x000fe200018e069d */
[----:B------:R-:W-:-:S02]  /*ede0*/  F2FP.F16.F32.PACK_AB R5, R35, R34 ;  /* 0x000000222305723e */ /* 0x000fc400000000ff */
[----:B------:R-:W-:Y:S01]  /*edf0*/  LOP3.LUT R130, R12, R111, RZ, 0x3c, !PT ;  /* 0x0000006f0c827212 */ /* 0x000fe200078e3cff */
[----:B------:R-:W0:Y:S01]  /*ee00*/  @P2 LDC R34, c[0x0][0xbec] ;  /* 0x0002fb00ff222b82 */ /* 0x000e220000000800 */
[----:B------:R-:W-:Y:S02]  /*ee10*/  IADD3 R111, P3, R156, 0x8000, RZ ;  /* 0x000080009c6f7810 */ /* 0x000fe40007f7e0ff */
[----:B------:R-:W-:Y:S02]  /*ee20*/  LOP3.LUT R12, R105, 0x380, RZ, 0xc0, !PT ;  /* 0x00000380690c7812 */ /* 0x000fe400078ec0ff */
[----:B------:R-:W-:Y:S02]  /*ee30*/  LOP3.LUT R110, R111, 0x380, RZ, 0xc0, !PT ;  /* 0x000003806f6e7812 */ /* 0x000fe400078ec0ff */
[----:B------:R-:W-:Y:S01]  /*ee40*/  SHF.R.U64 R12, R12, 0x3, RZ ;  /* 0x000000030c0c7819 */ /* 0x000fe200000012ff */
[----:B------:R-:W2:Y:S01]  /*ee50*/  @P2 LDC R35, c[0x0][0xbf0] ;  /* 0x0002fc00ff232b82 */ /* 0x000ea20000000800 */
[----:B------:R-:W-:-:S02]  /*ee60*/  SHF.R.U64 R110, R110, 0x3, RZ ;  /* 0x000000036e6e7819 */ /* 0x000fc400000012ff */
[----:B------:R-:W-:Y:S02]  /*ee70*/  LOP3.LUT R12, R12, R105, RZ, 0x3c, !PT ;  /* 0x000000690c0c7212 */ /* 0x000fe400078e3cff */
[----:B------:R-:W-:Y:S02]  /*ee80*/  IADD3 R105, P0, R156, 0x5000, RZ ;  /* 0x000050009c697810 */ /* 0x000fe40007f1e0ff */
[----:B------:R-:W-:Y:S01]  /*ee90*/  LOP3.LUT R110, R110, R111, RZ, 0x3c, !PT ;  /* 0x0000006f6e6e7212 */ /* 0x000fe200078e3cff */
[----:B------:R-:W-:Y:S01]  /*eea0*/  IMAD.X R111, RZ, RZ, R157, P3 ;  /* 0x000000ffff6f7224 */ /* 0x000fe200018e069d */
[----:B------:R-:W-:Y:S02]  /*eeb0*/  LOP3.LUT R10, R103, 0x380, RZ, 0xc0, !PT ;  /* 0x00000380670a7812 */ /* 0x000fe400078ec0ff */
[----:B------:R-:W-:Y:S02]  /*eec0*/  IADD3 R30, P3, R156, 0xf000, RZ ;  /* 0x0000f0009c1e7810 */ /* 0x000fe40007f7e0ff */
[----:B------:R-:W-:-:S02]  /*eed0*/  LOP3.LUT R104, R105, 0x380, RZ, 0xc0, !PT ;  /* 0x0000038069687812 */ /* 0x000fc400078ec0ff */
[----:B------:R-:W-:Y:S01]  /*eee0*/  MOV R146, R146 ;  /* 0x0000009200927202 */ /* 0x000fe20000000f00 */
[----:B------:R-:W-:Y:S01]  /*eef0*/  IMAD.X R31, RZ, RZ, R157, P3 ;  /* 0x000000ffff1f7224 */ /* 0x000fe200018e069d */
[----:B------:R-:W-:Y:S02]  /*ef00*/  MOV R147, R6 ;  /* 0x0000000600937202 */ /* 0x000fe40000000f00 */
[----:B------:R-:W-:Y:S02]  /*ef10*/  SHF.R.U64 R10, R10, 0x3, RZ ;  /* 0x000000030a0a7819 */ /* 0x000fe400000012ff */
[----:B------:R-:W-:Y:S02]  /*ef20*/  LOP3.LUT R23, R30, 0x380, RZ, 0xc0, !PT ;  /* 0x000003801e177812 */ /* 0x000fe400078ec0ff */
[----:B------:R-:W-:Y:S01]  /*ef30*/  F2FP.F16.F32.PACK_AB R6, R37, R172 ;  /* 0x000000ac2506723e */ /* 0x000fe200000000ff */
[----:B------:R-:W-:Y:S01]  /*ef40*/  VIADD R37, R215, UR14 ;  /* 0x0000000ed7257c36 */ /* 0x000fe20008000000 */
[----:B------:R-:W-:-:S02]  /*ef50*/  SHF.R.U64 R104, R104, 0x3, RZ ;  /* 0x0000000368687819 */ /* 0x000fc400000012ff */
[----:B------:R-:W-:Y:S01]  /*ef60*/  LOP3.LUT R10, R10, R103, RZ, 0x3c, !PT ;  /* 0x000000670a0a7212 */ /* 0x000fe200078e3cff */
[----:B0-----:R-:W-:Y:S01]  /*ef70*/  @P2 IMAD.HI.U32 R34, R37, R34, RZ ;  /* 0x0000002225222227 */ /* 0x001fe200078e00ff */
[----:B------:R-:W-:Y:S02]  /*ef80*/  SHF.R.U64 R23, R23, 0x3, RZ ;  /* 0x0000000317177819 */ /* 0x000fe400000012ff */
[----:B------:R-:W-:Y:S01]  /*ef90*/  LOP3.LUT R104, R104, R105, RZ, 0x3c, !PT ;  /* 0x0000006968687212 */ /* 0x000fe200078e3cff */
[----:B------:R-:W-:Y:S01]  /*efa0*/  IMAD.X R105, RZ, RZ, R157, P0 ;  /* 0x000000ffff697224 */ /* 0x000fe200000e069d */
[----:B------:R-:W-:Y:S02]  /*efb0*/  MOV R134, R134 ;  /* 0x0000008600867202 */ /* 0x000fe40000000f00 */
[----:B------:R-:W-:Y:S02]  /*efc0*/  MOV R138, R138 ;  /* 0x0000008a008a7202 */ /* 0x000fe40000000f00 */
[----:B------:R-:W-:-:S02]  /*efd0*/  IADD3 R119, P0, R156, 0xc000, RZ ;  /* 0x0000c0009c777810 */ /* 0x000fc40007f1e0ff */
[----:B------:R-:W-:Y:S02]  /*efe0*/  LOP3.LUT R30, R23, R30, RZ, 0x3c, !PT ;  /* 0x0000001e171e7212 */ /* 0x000fe400078e3cff */
[----:B------:R-:W-:Y:S02]  /*eff0*/  MOV R130, R130 ;  /* 0x0000008200827202 */ /* 0x000fe40000000f00 */
[----:B------:R-:W-:Y:S02]  /*f000*/  MOV R152, R152 ;  /* 0x0000009800987202 */ /* 0x000fe40000000f00 */
[----:B------:R-:W-:Y:S02]  /*f010*/  MOV R135, R10 ;  /* 0x0000000a00877202 */ /* 0x000fe40000000f00 */
[----:B------:R-:W-:Y:S02]  /*f020*/  MOV R139, R8 ;  /* 0x00000008008b7202 */ /* 0x000fe40000000f00 */
[----:B------:R-:W-:Y:S01]  /*f030*/  F2FP.F16.F32.PACK_AB R4, R33, R171 ;  /* 0x000000ab2104723e */ /* 0x000fe200000000ff */
[----:B------:R-:W-:Y:S01]  /*f040*/  IMAD.MOV.U32 R33, RZ, RZ, R37 ;  /* 0x000000ffff217224 */ /* 0x000fe200078e0025 */
[----:B------:R-:W-:-:S02]  /*f050*/  F2FP.F16.F32.PACK_AB R7, R39, R38 ;  /* 0x000000262707723e */ /* 0x000fc400000000ff */
[----:B------:R-:W-:Y:S02]  /*f060*/  MOV R23, R14 ;  /* 0x0000000e00177202 */ /* 0x000fe40000000f00 */
[----:B------:R-:W-:Y:S01]  /*f070*/  MOV R131, R12 ;  /* 0x0000000c00837202 */ /* 0x000fe20000000f00 */
[----:B------:R0:W-:Y:S01]  /*f080*/  STSM.16.M88.4 [R152], R4 ;  /* 0x0000000498007844 */ /* 0x0001e20000000200 */
[----:B------:R-:W-:Y:S02]  /*f090*/  F2FP.F16.F32.PACK_AB R8, R41, R173 ;  /* 0x000000ad2908723e */ /* 0x000fe400000000ff */
[----:B------:R-:W-:Y:S02]  /*f0a0*/  F2FP.F16.F32.PACK_AB R9, R43, R42 ;  /* 0x0000002a2b09723e */ /* 0x000fe400000000ff */
[----:B------:R-:W-:Y:S02]  /*f0b0*/  F2FP.F16.F32.PACK_AB R10, R45, R174 ;  /* 0x000000ae2d0a723e */ /* 0x000fe400000000ff */
[----:B------:R-:W-:-:S02]  /*f0c0*/  F2FP.F16.F32.PACK_AB R11, R47, R46 ;  /* 0x0000002e2f0b723e */ /* 0x000fc400000000ff */
[----:B------:R-:W-:Y:S02]  /*f0d0*/  F2FP.F16.F32.PACK_AB R12, R49, R175 ;  /* 0x000000af310c723e */ /* 0x000fe400000000ff */
[----:B------:R-:W-:Y:S01]  /*f0e0*/  F2FP.F16.F32.PACK_AB R13, R51, R50 ;  /* 0x00000032330d723e */ /* 0x000fe200000000ff */
[----:B------:R3:W-:Y:S01]  /*f0f0*/  STSM.16.M88.4 [R147], R8 ;  /* 0x0000000893007844 */ /* 0x0007e20000000200 */
[----:B------:R-:W-:Y:S02]  /*f100*/  F2FP.F16.F32.PACK_AB R14, R53, R176 ;  /* 0x000000b0350e723e */ /* 0x000fe400000000ff */
[----:B------:R-:W-:Y:S02]  /*f110*/  F2FP.F16.F32.PACK_AB R15, R55, R54 ;  /* 0x00000036370f723e */ /* 0x000fe400000000ff */
[----:B--2---:R-:W-:Y:S02]  /*f120*/  @P2 SHF.R.U32.HI R33, RZ, R35, R34 ;  /* 0x00000023ff212219 */ /* 0x004fe40000011622 */
[----:B------:R-:W-:Y:S01]  /*f130*/  LOP3.LUT R118, R119, 0x380, RZ, 0xc0, !PT ;  /* 0x0000038077767812 */ /* 0x000fe200078ec0ff */
[----:B------:R2:W-:Y:S01]  /*f140*/  STSM.16.M88.4 [R143], R12 ;  /* 0x0000000c8f007844 */ /* 0x0005e20000000200 */
[----:B------:R-:W-:Y:S01]  /*f150*/  MOV R126, R126 ;  /* 0x0000007e007e7202 */ /* 0x000fe20000000f00 */
[----:B------:R-:W-:Y:S01]  /*f160*/  IMAD.MOV R35, RZ, RZ, -R33 ;  /* 0x000000ffff237224 */ /* 0x000fe200078e0a21 */
[----:B-1----:R-:W-:-:S02]  /*f170*/  F2FP.F16.F32.PACK_AB R24, R57, R177 ;  /* 0x000000b13918723e */ /* 0x002fc400000000ff */
[----:B------:R-:W-:Y:S01]  /*f180*/  F2FP.F16.F32.PACK_AB R25, R59, R58 ;  /* 0x0000003a3b19723e */ /* 0x000fe200000000ff */
[----:B------:R-:W-:Y:S01]  /*f190*/  IMAD R35, R158, R35, R37 ;  /* 0x000000239e237224 */ /* 0x000fe200078e0225 */
[----:B------:R-:W-:Y:S02]  /*f1a0*/  F2FP.F16.F32.PACK_AB R26, R61, R178 ;  /* 0x000000b23d1a723e */ /* 0x000fe400000000ff */
[----:B------:R-:W-:Y:S02]  /*f1b0*/  F2FP.F16.F32.PACK_AB R27, R63, R62 ;  /* 0x0000003e3f1b723e */ /* 0x000fe400000000ff */
[----:B0-----:R-:W-:Y:S02]  /*f1c0*/  F2FP.F16.F32.PACK_AB R4, R65, R179 ;  /* 0x000000b34104723e */ /* 0x001fe400000000ff */
[----:B------:R-:W-:Y:S01]  /*f1d0*/  F2FP.F16.F32.PACK_AB R5, R67, R66 ;  /* 0x000000424305723e */ /* 0x000fe200000000ff */
[----:B------:R-:W-:Y:S01]  /*f1e0*/  STSM.16.M88.4 [R126], R24 ;  /* 0x000000187e007844 */ /* 0x000fe20000000200 */
[----:B------:R-:W-:-:S02]  /*f1f0*/  F2FP.F16.F32.PACK_AB R6, R69, R180 ;  /* 0x000000b44506723e */ /* 0x000fc400000000ff */
[----:B------:R-:W-:Y:S02]  /*f200*/  F2FP.F16.F32.PACK_AB R7, R71, R70 ;  /* 0x000000464707723e */ /* 0x000fe400000000ff */
[----:B------:R-:W-:Y:S02]  /*f210*/  IADD3 R107, P1, R156, 0x6000, RZ ;  /* 0x000060009c6b7810 */ /* 0x000fe40007f3e0ff */
[----:B---3--:R-:W-:Y:S01]  /*f220*/  F2FP.F16.F32.PACK_AB R8, R73, R181 ;  /* 0x000000b54908723e */ /* 0x008fe200000000ff */
[----:B------:R-:W-:Y:S01]  /*f230*/  STSM.16.M88.4 [R139], R4 ;  /* 0x000000048b007844 */ /* 0x000fe20000000200 */
[----:B------:R-:W-:Y:S02]  /*f240*/  F2FP.F16.F32.PACK_AB R9, R75, R74 ;  /* 0x0000004a4b09723e */ /* 0x000fe400000000ff */
[----:B------:R-:W-:Y:S02]  /*f250*/  F2FP.F16.F32.PACK_AB R10, R77, R182 ;  /* 0x000000b64d0a723e */ /* 0x000fe400000000ff */
[----:B------:R-:W-:-:S02]  /*f260*/  F2FP.F16.F32.PACK_AB R11, R79, R78 ;  /* 0x0000004e4f0b723e */ /* 0x000fc400000000ff */
[----:B------:R-:W-:Y:S02]  /*f270*/  SHF.R.U64 R118, R118, 0x3, RZ ;  /* 0x0000000376767819 */ /* 0x000fe400000012ff */
[----:B--2---:R-:W-:Y:S01]  /*f280*/  F2FP.F16.F32.PACK_AB R12, R81, R183 ;  /* 0x000000b7510c723e */ /* 0x004fe200000000ff */
[----:B------:R0:W-:Y:S01]  /*f290*/  STSM.16.M88.4 [R135], R8 ;  /* 0x0000000887007844 */ /* 0x0001e20000000200 */
[----:B------:R-:W-:Y:S02]  /*f2a0*/  F2FP.F16.F32.PACK_AB R13, R83, R82 ;  /* 0x00000052530d723e */ /* 0x000fe400000000ff */
[----:B------:R-:W-:Y:S02]  /*f2b0*/  F2FP.F16.F32.PACK_AB R14, R85, R184 ;  /* 0x000000b8550e723e */ /* 0x000fe400000000ff */
[----:B------:R-:W-:Y:S02]  /*f2c0*/  F2FP.F16.F32.PACK_AB R15, R87, R86 ;  /* 0x00000056570f723e */ /* 0x000fe400000000ff */
[----:B------:R-:W-:-:S02]  /*f2d0*/  LOP3.LUT R106, R107, 0x380, RZ, 0xc0, !PT ;  /* 0x000003806b6a7812 */ /* 0x000fc400078ec0ff */
[----:B------:R-:W-:Y:S01]  /*f2e0*/  LOP3.LUT R118, R118, R119, RZ, 0x3c, !PT ;  /* 0x0000007776767212 */ /* 0x000fe200078e3cff */
[----:B------:R-:W-:Y:S01]  /*f2f0*/  IMAD.X R119, RZ, RZ, R157, P0 ;  /* 0x000000ffff777224 */ /* 0x000fe200000e069d */
[----:B------:R1:W-:Y:S01]  /*f300*/  STSM.16.M88.4 [R131], R12 ;  /* 0x0000000c83007844 */ /* 0x0003e20000000200 */
[----:B------:R-:W-:Y:S02]  /*f310*/  SHF.R.U64 R106, R106, 0x3, RZ ;  /* 0x000000036a6a7819 */ /* 0x000fe400000012ff */
[----:B------:R-:W-:Y:S01]  /*f320*/  MOV R154, R154 ;  /* 0x0000009a009a7202 */ /* 0x000fe20000000f00 */
[----:B0-----:R-:W-:Y:S01]  /*f330*/  IMAD.U32 R10, RZ, RZ, UR5 ;  /* 0x00000005ff0a7e24 */ /* 0x001fe2000f8e00ff */
[----:B------:R-:W-:Y:S01]  /*f340*/  SHF.R.S32.HI R9, RZ, 0x1f, R33 ;  /* 0x0000001fff097819 */ /* 0x000fe20000011421 */
[----:B------:R-:W-:Y:S01]  /*f350*/  ULDC UR5, c[0x0][0xa88] ;  /* 0x0002a20000057ab9 */ /* 0x000fe20000000800 */
[----:B------:R-:W-:Y:S02]  /*f360*/  SHF.R.S32.HI R8, RZ, 0x1f, R35 ;  /* 0x0000001fff087819 */ /* 0x000fe40000011423 */
[----:B------:R-:W-:Y:S01]  /*f370*/  LOP3.LUT R106, R106, R107, RZ, 0x3c, !PT ;  /* 0x0000006b6a6a7212 */ /* 0x000fe200078e3cff */
[----:B------:R-:W-:Y:S01]  /*f380*/  IMAD.X R107, RZ, RZ, R157, P1 ;  /* 0x000000ffff6b7224 */ /* 0x000fe200008e069d */
[----:B------:R-:W-:-:S02]  /*f390*/  IADD3 R121, P1, R156, 0xd000, RZ ;  /* 0x0000d0009c797810 */ /* 0x000fc40007f3e0ff */
[----:B------:R-:W-:Y:S02]  /*f3a0*/  F2FP.F16.F32.PACK_AB R24, R89, R185 ;  /* 0x000000b95918723e */ /* 0x000fe400000000ff */
[----:B-1----:R-:W-:Y:S01]  /*f3b0*/  IADD3 R12, P0, R33, UR6, RZ ;  /* 0x00000006210c7c10 */ /* 0x002fe2000ff1e0ff */
[----:B------:R-:W-:Y:S01]  /*f3c0*/  VIADD R14, R226, UR14 ;  /* 0x0000000ee20e7c36 */ /* 0x000fe20008000000 */
[----:B------:R-:W-:Y:S02]  /*f3d0*/  F2FP.F16.F32.PACK_AB R25, R91, R90 ;  /* 0x0000005a5b19723e */ /* 0x000fe400000000ff */
[----:B------:R-:W-:Y:S01]  /*f3e0*/  IADD3.X R13, R9, UR7, R10, P0, !PT ;  /* 0x00000007090d7c10 */ /* 0x000fe200087fe40a */
[----:B------:R-:W-:Y:S01]  /*f3f0*/  ULDC.64 UR6, c[0x0][0xb88] ;  /* 0x0002e20000067ab9 */ /* 0x000fe20000000a00 */
[----:B------:R-:W-:Y:S01]  /*f400*/  F2FP.F16.F32.PACK_AB R26, R93, R186 ;  /* 0x000000ba5d1a723e */ /* 0x000fe200000000ff */
[----:B------:R-:W-:Y:S01]  /*f410*/  IMAD R8, R8, UR6, RZ ;  /* 0x0000000608087c24 */ /* 0x000fe2000f8e02ff */
[----:B------:R-:W-:Y:S01]  /*f420*/  F2FP.F16.F32.PACK_AB R27, R95, R94 ;  /* 0x0000005e5f1b723e */ /* 0x000fe200000000ff */
[----:B------:R-:W-:Y:S01]  /*f430*/  IMAD.WIDE.U32 R12, R35, UR6, R12 ;  /* 0x00000006230c7c25 */ /* 0x000fe2000f8e000c */
[----:B------:R-:W-:-:S02]  /*f440*/  F2FP.F16.F32.PACK_AB R4, R97, R187 ;  /* 0x000000bb6104723e */ /* 0x000fc400000000ff */
[----:B------:R-:W-:Y:S01]  /*f450*/  F2FP.F16.F32.PACK_AB R5, R99, R98 ;  /* 0x000000626305723e */ /* 0x000fe200000000ff */
[----:B------:R-:W-:Y:S01]  /*f460*/  IMAD R35, R35, UR7, R8 ;  /* 0x0000000723237c24 */ /* 0x000fe2000f8e0208 */
[----:B------:R-:W-:Y:S01]  /*f470*/  F2FP.F16.F32.PACK_AB R6, R164, R188 ;  /* 0x000000bca406723e */ /* 0x000fe200000000ff */
[----:B------:R-:W-:Y:S01]  /*f480*/  STSM.16.M88.4 [R154], R24 ;  /* 0x000000189a007844 */ /* 0x000fe20000000200 */
[----:B------:R-:W-:Y:S01]  /*f490*/  F2FP.F16.F32.PACK_AB R7, R16, R3 ;  /* 0x000000031007723e */ /* 0x000fe200000000ff */
[----:B------:R-:W-:Y:S01]  /*f4a0*/  ULDC.64 UR6, c[0x0][0xb50] ;  /* 0x0002d40000067ab9 */ /* 0x000fe20000000a00 */
[----:B------:R-:W-:Y:S01]  /*f4b0*/  LOP3.LUT R120, R121, 0x380, RZ, 0xc0, !PT ;  /* 0x0000038079787812 */ /* 0x000fe200078ec0ff */
[----:B------:R-:W-:Y:S01]  /*f4c0*/  IMAD R3, R158, UR5, RZ ;  /* 0x000000059e037c24 */ /* 0x000fe2000f8e02ff */
[----:B------:R-:W-:Y:S01]  /*f4d0*/  LEA R16, P3, R12, UR6, 0x2 ;  /* 0x000000060c107c11 */ /* 0x000fe2000f8610ff */
[----:B------:R0:W-:Y:S01]  /*f4e0*/  STSM.16.M88.4 [R146], R4 ;  /* 0x0000000492007844 */ /* 0x0001e20000000200 */
[----:B------:R-:W-:-:S02]  /*f4f0*/  SHF.R.U64 R120, R120, 0x3, RZ ;  /* 0x0000000378787819 */ /* 0x000fc400000012ff */
[----:B------:R-:W-:Y:S02]  /*f500*/  LOP3.LUT P0, RZ, R224, 0x3, RZ, 0xc0, !PT ;  /* 0x00000003e0ff7812 */ /* 0x000fe4000780c0ff */
[----:B------:R-:W-:Y:S02]  /*f510*/  F2FP.F16.F32.PACK_AB R8, R166, R189 ;  /* 0x000000bda608723e */ /* 0x000fe400000000ff */
[----:B------:R-:W-:Y:S02]  /*f520*/  F2FP.F16.F32.PACK_AB R9, R36, R32 ;  /* 0x000000202409723e */ /* 0x000fe400000000ff */
[----:B------:R-:W-:Y:S02]  /*f530*/  F2FP.F16.F32.PACK_AB R10, R167, R190 ;  /* 0x000000bea70a723e */ /* 0x000fe400000000ff */
[----:B------:R-:W-:Y:S02]  /*f540*/  F2FP.F16.F32.PACK_AB R11, R44, R40 ;  /* 0x000000282c0b723e */ /* 0x000fe400000000ff */
[----:B------:R-:W-:-:S02]  /*f550*/  LOP3.LUT R120, R120, R121, RZ, 0x3c, !PT ;  /* 0x0000007978787212 */ /* 0x000fc400078e3cff */
[----:B------:R-:W-:Y:S01]  /*f560*/  IADD3.X R121, RZ, R157, RZ, P1, !PT ;  /* 0x0000009dff797210 */ /* 0x000fe20000ffe4ff */
[----:B0-----:R-:W-:Y:S01]  /*f570*/  IMAD.IADD R5, R13, 0x1, R35 ;  /* 0x000000010d057824 */ /* 0x001fe200078e0223 */
[C---:B------:R-:W-:Y:S01]  /*f580*/  ISETP.GE.OR P1, PT, R14.reuse, R3, P0 ;  /* 0x000000030e00720c */ /* 0x040fe20000726670 */
[----:B------:R-:W-:Y:S01]  /*f590*/  VIADD R4, R14, 0x8 ;  /* 0x000000080e047836 */ /* 0x000fe20000000000 */
[----:B------:R-:W-:Y:S01]  /*f5a0*/  MOV R150, R150 ;  /* 0x0000009600967202 */ /* 0x000fe20000000f00 */
[----:B------:R0:W-:Y:S01]  /*f5b0*/  STSM.16.M88.4 [R130], R8 ;  /* 0x0000000882007844 */ /* 0x0001e20000000200 */
[----:B------:R-:W-:Y:S02]  /*f5c0*/  LEA.HI.X R27, R12, UR7, R5, 0x2, P3 ;  /* 0x000000070c1b7c11 */ /* 0x000fe400098f1405 */
[----:B------:R-:W-:Y:S02]  /*f5d0*/  ISETP.GE.OR P0, PT, R4, R3, P0 ;  /* 0x000000030400720c */ /* 0x000fe40000706670 */
[----:B------:R-:W-:Y:S01]  /*f5e0*/  F2FP.F16.F32.PACK_AB R4, R168, R191 ;  /* 0x000000bfa804723e */ /* 0x000fe200000000ff */
[----:B------:R-:W-:Y:S01]  /*f5f0*/  SHFL.IDX PT, R49, R27, RZ, 0x1c1f ;  /* 0x001c1fff1b317589 */ /* 0x000fe200000e0000 */
[----:B------:R-:W-:-:S02]  /*f600*/  F2FP.F16.F32.PACK_AB R5, R52, R48 ;  /* 0x000000303405723e */ /* 0x000fc400000000ff */
[----:B------:R-:W-:Y:S01]  /*f610*/  F2FP.F16.F32.PACK_AB R6, R169, R192 ;  /* 0x000000c0a906723e */ /* 0x000fe200000000ff */
[----:B------:R1:W-:Y:S01]  /*f620*/  SHFL.IDX PT, R53, R27, 0x1, 0x1c1f ;  /* 0x003c1f001b357f89 */ /* 0x0003e200000e0000 */
[----:B------:R-:W-:Y:S02]  /*f630*/  F2FP.F16.F32.PACK_AB R7, R60, R56 ;  /* 0x000000383c07723e */ /* 0x000fe400000000ff */
[----:B------:R-:W-:Y:S01]  /*f640*/  F2FP.F16.F32.PACK_AB R12, R129, R195 ;  /* 0x000000c3810c723e */ /* 0x000fe200000000ff */
[----:B------:R-:W2:Y:S01]  /*f650*/  SHFL.IDX PT, R48, R16, RZ, 0x1c1f ;  /* 0x001c1fff10307589 */ /* 0x000ea200000e0000 */
[----:B------:R-:W-:Y:S02]  /*f660*/  F2FP.F16.F32.PACK_AB R13, R84, R80 ;  /* 0x00000050540d723e */ /* 0x000fe400000000ff */
[----:B0-----:R-:W-:Y:S01]  /*f670*/  F2FP.F16.F32.PACK_AB R8, R170, R193 ;  /* 0x000000c1aa08723e */ /* 0x001fe200000000ff */
[----:B------:R-:W-:Y:S01]  /*f680*/  STSM.16.M88.4 [R150], R4 ;  /* 0x0000000496007844 */ /* 0x000fe20000000200 */
[----:B------:R-:W-:-:S02]  /*f690*/  F2FP.F16.F32.PACK_AB R9, R68, R64 ;  /* 0x000000404409723e */ /* 0x000fc400000000ff */
[----:B------:R-:W-:Y:S01]  /*f6a0*/  F2FP.F16.F32.PACK_AB R10, R125, R194 ;  /* 0x000000c27d0a723e */ /* 0x000fe200000000ff */
[----:B------:R-:W0:Y:S01]  /*f6b0*/  SHFL.IDX PT, R52, R16, 0x1, 0x1c1f ;  /* 0x003c1f0010347f89 */ /* 0x000e2200000e0000 */
        /* <DEDUP_REMOVED lines=8> */
[----:B-1----:R-:W-:Y:S02]  /*f740*/  F2FP.F16.F32.PACK_AB R27, R160, R128 ;  /* 0x00000080a01b723e */ /* 0x002fe400000000ff */
[----:B------:R-:W-:Y:S02]  /*f750*/  F2FP.F16.F32.PACK_AB R160, R145, R144 ;  /* 0x0000009091a0723e */ /* 0x000fe400000000ff */
[C---:B------:R-:W-:Y:S01]  /*f760*/  IADD3 R100, P4, R156.reuse, 0x2000, RZ ;  /* 0x000020009c647810 */ /* 0x040fe20007f9e0ff */
[----:B------:R-:W-:Y:S01]  /*f770*/  STSM.16.M88.4 [R134], R24 ;  /* 0x0000001886007844 */ /* 0x000fe20000000200 */
[----:B------:R-:W-:Y:S02]  /*f780*/  IADD3 R101, P5, R156, 0x3000, RZ ;  /* 0x000030009c657810 */ /* 0x000fe40007fbe0ff */
[----:B------:R-:W-:Y:S01]  /*f790*/  LOP3.LUT R21, R100, 0x380, RZ, 0xc0, !PT ;  /* 0x0000038064157812 */ /* 0x000fe200078ec0ff */
[----:B------:R1:W-:Y:S01]  /*f7a0*/  STSM.16.M88.4 [R23], R160 ;  /* 0x000000a017007844 */ /* 0x0003e20000000200 */
[----:B------:R-:W-:-:S02]  /*f7b0*/  IADD3 R103, P6, R156, 0x4000, RZ ;  /* 0x000040009c677810 */ /* 0x000fc40007fde0ff */
[----:B------:R-:W-:Y:S01]  /*f7c0*/  SHF.R.U64 R21, R21, 0x3, RZ ;  /* 0x0000000315157819 */ /* 0x000fe200000012ff */
[----:B------:R-:W-:Y:S01]  /*f7d0*/  BAR.SYNC.DEFER_BLOCKING 0x1, 0x100 ;  /* 0x0044000000007b1d */ /* 0x000fe20000010000 */
[----:B------:R-:W-:Y:S02]  /*f7e0*/  LOP3.LUT R102, R103, 0x380, RZ, 0xc0, !PT ;  /* 0x0000038067667812 */ /* 0x000fe400078ec0ff */
[----:B------:R-:W-:Y:S01]  /*f7f0*/  LOP3.LUT R20, R21, R100, RZ, 0x3c, !PT ;  /* 0x0000006415147212 */ /* 0x000fe200078e3cff */
[----:B------:R-:W-:Y:S01]  /*f800*/  UIMAD UR5, UR10, UR8, URZ ;  /* 0x000000080a0572a4 */ /* 0x000fe2000f8e023f */
[----:B------:R-:W-:Y:S01]  /*f810*/  LOP3.LUT R100, R101, 0x380, RZ, 0xc0, !PT ;  /* 0x0000038065647812 */ /* 0x000fe200078ec0ff */
[----:B------:R-:W-:Y:S01]  /*f820*/  IMAD.X R21, RZ, RZ, R157, P4 ;  /* 0x000000ffff157224 */ /* 0x000fe200020e069d */
[----:B------:R-:W-:Y:S02]  /*f830*/  SHF.R.U64 R102, R102, 0x3, RZ ;  /* 0x0000000366667819 */ /* 0x000fe400000012ff */
[----:B------:R-:W-:-:S02]  /*f840*/  SHF.R.U64 R100, R100, 0x3, RZ ;  /* 0x0000000364647819 */ /* 0x000fc400000012ff */
[----:B------:R-:W-:Y:S01]  /*f850*/  LOP3.LUT R29, R156, 0x380, RZ, 0xc0, !PT ;  /* 0x000003809c1d7812 */ /* 0x000fe200078ec0ff */
[----:B-1----:R-:W1:Y:S01]  /*f860*/  @P2 LDC R23, c[0x0][0xbf0] ;  /* 0x0002fc00ff172b82 */ /* 0x002e620000000800 */
[----:B------:R-:W-:Y:S01]  /*f870*/  LOP3.LUT R100, R100, R101, RZ, 0x3c, !PT ;  /* 0x0000006564647212 */ /* 0x000fe200078e3cff */
[--C-:B------:R-:W-:Y:S01]  /*f880*/  IMAD.X R101, RZ, RZ, R157.reuse, P5 ;  /* 0x000000ffff657224 */ /* 0x100fe200028e069d */
[----:B------:R-:W-:Y:S01]  /*f890*/  LOP3.LUT R102, R102, R103, RZ, 0x3c, !PT ;  /* 0x0000006766667212 */ /* 0x000fe200078e3cff */
[----:B------:R-:W-:Y:S01]  /*f8a0*/  IMAD.X R103, RZ, RZ, R157, P6 ;  /* 0x000000ffff677224 */ /* 0x000fe200030e069d */
[----:B--2---:R2:W-:Y:S01]  /*f8b0*/  @!P1 ST.E desc[UR38][R48.64], R0 ;  /* 0x0000000030009985 */ /* 0x0045e2000c101926 */
[----:B------:R-:W-:Y:S01]  /*f8c0*/  UIMAD.WIDE.U32 UR6, UR11, UR8, URZ ;  /* 0x000000080b0672a5 */ /* 0x000fe2000f8e003f */
[C---:B------:R-:W-:Y:S02]  /*f8d0*/  IADD3 R113, P4, R156.reuse, 0x9000, RZ ;  /* 0x000090009c717810 */ /* 0x040fe40007f9e0ff */
[----:B0-----:R0:W-:Y:S01]  /*f8e0*/  @!P0 ST.E desc[UR38][R52.64], R2 ;  /* 0x0000000234008985 */ /* 0x0011e2000c101926 */
[----:B------:R-:W-:Y:S01]  /*f8f0*/  UIMAD UR5, UR11, UR9, UR5 ;  /* 0x000000090b0572a4 */ /* 0x000fe2000f8e0205 */
[----:B------:R-:W-:-:S02]  /*f900*/  IADD3 R115, P5, R156, 0xa000, RZ ;  /* 0x0000a0009c737810 */ /* 0x000fc40007fbe0ff */
[----:B------:R3:W5:Y:S01]  /*f910*/  LD.E.128 R36, desc[UR38][R18.64] ;  /* 0x0000002612247980 */ /* 0x000762000c101d00 */
[----:B------:R-:W-:Y:S01]  /*f920*/  IADD3 R117, P6, R156, 0xb000, RZ ;  /* 0x0000b0009c757810 */ /* 0x000fe20007fde0ff */
[----:B------:R-:W-:Y:S01]  /*f930*/  ULDC.64 UR10, c[0x0][0xaf0] ;  /* 0x0002bc00000a7ab9 */ /* 0x000fe20000000a00 */
[----:B------:R-:W-:Y:S01]  /*f940*/  SHF.R.U64 R29, R29, 0x3, RZ ;  /* 0x000000031d1d7819 */ /* 0x000fe200000012ff */
[----:B--2---:R-:W-:Y:S01]  /*f950*/  IMAD R0, R219, 0x20, R222 ;  /* 0x00000020db007824 */ /* 0x004fe200078e02de */
[----:B------:R-:W-:Y:S01]  /*f960*/  UIADD3 UR7, UR7, UR5, URZ ;  /* 0x0000000507077290 */ /* 0x000fe2000fffe03f */
[----:B------:R-:W-:Y:S01]  /*f970*/  LOP3.LUT R112, R113, 0x380, RZ, 0xc0, !PT ;  /* 0x0000038071707812 */ /* 0x000fe200078ec0ff */
[----:B------:R2:W5:Y:S01]  /*f980*/  LD.E.128 R40, desc[UR38][R20.64] ;  /* 0x0000002614287980 */ /* 0x000562000c101d00 */
[----:B------:R-:W-:Y:S01]  /*f990*/  LOP3.LUT R114, R115, 0x380, RZ, 0xc0, !PT ;  /* 0x0000038073727812 */ /* 0x000fe200078ec0ff */
[----:B---3--:R-:W3:Y:S01]  /*f9a0*/  @P2 LDC R19, c[0x0][0xbec] ;  /* 0x0002fb00ff132b82 */ /* 0x008ee20000000800 */
[----:B0-----:R-:W-:Y:S01]  /*f9b0*/  VIADD R2, R0, UR14 ;  /* 0x0000000e00027c36 */ /* 0x001fe20008000000 */
[----:B------:R-:W-:Y:S01]  /*f9c0*/  UIMAD UR8, UR12, UR10, URZ ;  /* 0x0000000a0c0872a4 */ /* 0x000fe2000f8e023f */
[----:B------:R-:W-:Y:S01]  /*f9d0*/  LOP3.LUT R116, R117, 0x380, RZ, 0xc0, !PT ;  /* 0x0000038075747812 */ /* 0x000fe200078ec0ff */
[----:B------:R-:W-:Y:S01]  /*f9e0*/  UIMAD.WIDE.U32 UR6, UR15, UR10, UR6 ;  /* 0x0000000a0f0672a5 */ /* 0x000fe2000f8e0006 */
[----:B------:R-:W-:Y:S01]  /*f9f0*/  SHF.R.U64 R112, R112, 0x3, RZ ;  /* 0x0000000370707819 */ /* 0x000fe200000012ff */
[----:B------:R0:W5:Y:S01]  /*fa00*/  LD.E.128 R4, desc[UR38][R100.64] ;  /* 0x0000002664047980 */ /* 0x000162000c101d00 */
[----:B--2---:R-:W-:Y:S01]  /*fa10*/  IMAD.MOV.U32 R21, RZ, RZ, R2 ;  /* 0x000000ffff157224 */ /* 0x004fe200078e0002 */
[----:B------:R-:W-:Y:S01]  /*fa20*/  UIMAD UR5, UR15, UR11, UR8 ;  /* 0x0000000b0f0572a4 */ /* 0x000fe2000f8e0208 */
[----:B------:R-:W-:Y:S01]  /*fa30*/  SHF.R.U64 R114, R114, 0x3, RZ ;  /* 0x0000000372727819 */ /* 0x000fe200000012ff */
[----:B------:R0:W5:Y:S01]  /*fa40*/  LD.E.128 R8, desc[UR38][R102.64] ;  /* 0x0000002666087980 */ /* 0x000162000c101d00 */
[----:B------:R-:W-:Y:S01]  /*fa50*/  SHF.R.U64 R116, R116, 0x3, RZ ;  /* 0x0000000374747819 */ /* 0x000fe200000012ff */
[----:B------:R-:W-:Y:S01]  /*fa60*/  UIADD3 UR5, UR7, UR5, URZ ;  /* 0x0000000507057290 */ /* 0x000fe2000fffe03f */
[----:B------:R-:W-:Y:S01]  /*fa70*/  LOP3.LUT R28, R29, R156, RZ, 0x3c, !PT ;  /* 0x0000009c1d1c7212 */ /* 0x000fe200078e3cff */
[--C-:B------:R-:W-:Y:S01]  /*fa80*/  IMAD.MOV.U32 R29, RZ, RZ, R157.reuse ;  /* 0x000000ffff1d7224 */ /* 0x100fe200078e009d */
[----:B------:R-:W-:Y:S01]  /*fa90*/  LOP3.LUT R112, R112, R113, RZ, 0x3c, !PT ;  /* 0x0000007170707212 */ /* 0x000fe200078e3cff */
[--C-:B------:R-:W-:Y:S01]  /*faa0*/  IMAD.X R113, RZ, RZ, R157.reuse, P4 ;  /* 0x000000ffff717224 */ /* 0x100fe200020e069d */
[----:B------:R-:W-:Y:S01]  /*fab0*/  LOP3.LUT R114, R114, R115, RZ, 0x3c, !PT ;  /* 0x0000007372727212 */ /* 0x000fe200078e3cff */
[--C-:B------:R-:W-:Y:S01]  /*fac0*/  IMAD.X R115, RZ, RZ, R157.reuse, P5 ;  /* 0x000000ffff737224 */ /* 0x100fe200028e069d */
[----:B------:R-:W-:Y:S01]  /*fad0*/  LOP3.LUT R116, R116, R117, RZ, 0x3c, !PT ;  /* 0x0000007574747212 */ /* 0x000fe200078e3cff */
[----:B------:R-:W-:Y:S01]  /*fae0*/  IMAD.X R117, RZ, RZ, R157, P6 ;  /* 0x000000ffff757224 */ /* 0x000fe200030e069d */
[----:B------:R-:W-:Y:S01]  /*faf0*/  ULDC.64 UR8, c[0x0][0xae0] ;  /* 0x0002b80000087ab9 */ /* 0x000fe20000000a00 */
[----:B------:R0:W5:Y:S01]  /*fb00*/  LD.E.128 R32, desc[UR38][R28.64] ;  /* 0x000000261c207980 */ /* 0x000162000c101d00 */
[----:B---3--:R-:W-:-:S03]  /*fb10*/  @P2 IMAD.HI.U32 R0, R2, R19, RZ ;  /* 0x0000001302002227 */ /* 0x008fc600078e00ff */
[----:B------:R0:W5:Y:S02]  /*fb20*/  LD.E.128 R12, desc[UR38][R104.64] ;  /* 0x00000026680c7980 */ /* 0x000164000c101d00 */
[----:B-1----:R-:W-:Y:S01]  /*fb30*/  @P2 SHF.R.U32.HI R21, RZ, R23, R0 ;  /* 0x00000017ff152219 */ /* 0x002fe20000011600 */
[----:B------:R-:W-:Y:S01]  /*fb40*/  IMAD.U32 R18, RZ, RZ, UR6 ;  /* 0x00000006ff127e24 */ /* 0x000fe2000f8e00ff */
[----:B------:R0:W5:Y:S02]  /*fb50*/  LD.E.128 R24, desc[UR38][R106.64] ;  /* 0x000000266a187980 */ /* 0x000164000c101d00 */
[----:B------:R-:W-:Y:S02]  /*fb60*/  SHF.R.S32.HI R0, RZ, 0x1f, R21 ;  /* 0x0000001fff007819 */ /* 0x000fe40000011415 */
[----:B------:R-:W-:Y:S01]  /*fb70*/  IADD3 R23, -R21, RZ, RZ ;  /* 0x000000ff15177210 */ /* 0x000fe20007ffe1ff */
[----:B------:R-:W-:Y:S01]  /*fb80*/  IMAD.U32 R19, RZ, RZ, UR7 ;  /* 0x00000007ff137e24 */ /* 0x000fe2000f8e00ff */
[----:B------:R0:W5:Y:S01]  /*fb90*/  LD.E.128 R44, desc[UR38][R108.64] ;  /* 0x000000266c2c7980 */ /* 0x000162000c101d00 */
[----:B------:R-:W-:Y:S01]  /*fba0*/  IMAD R0, R0, UR8, RZ ;  /* 0x0000000800007c24 */ /* 0x000fe2000f8e02ff */
[----:B------:R-:W-:Y:S01]  /*fbb0*/  ULDC.64 UR6, c[0x0][0xad8] ;  /* 0x0002b60000067ab9 */ /* 0x000fe20000000a00 */
[----:B------:R-:W-:Y:S01]  /*fbc0*/  IMAD R23, R158, R23, R2 ;  /* 0x000000179e177224 */ /* 0x000fe200078e0202 */
[----:B------:R0:W5:Y:S01]  /*fbd0*/  LD.E.128 R64, desc[UR38][R110.64] ;  /* 0x000000266e407980 */ /* 0x000162000c101d00 */
[----:B------:R-:W-:-:S02]  /*fbe0*/  IMAD.U32 R19, RZ, RZ, UR5 ;  /* 0x00000005ff137e24 */ /* 0x000fc4000f8e00ff */
[----:B------:R-:W-:Y:S01]  /*fbf0*/  IMAD R77, R21, UR9, R0 ;  /* 0x00000009154d7c24 */ /* 0x000fe2000f8e0200 */
[----:B------:R0:W5:Y:S01]  /*fc00*/  LD.E.128 R48, desc[UR38][R112.64] ;  /* 0x0000002670307980 */ /* 0x000162000c101d00 */
[----:B------:R-:W-:-:S03]  /*fc10*/  SHF.R.S32.HI R0, RZ, 0x1f, R23 ;  /* 0x0000001fff007819 */ /* 0x000fc60000011417 */
[----:B------:R0:W5:Y:S01]  /*fc20*/  LD.E.128 R52, desc[UR38][R114.64] ;  /* 0x0000002672347980 */ /* 0x000162000c101d00 */
[----:B------:R-:W-:-:S03]  /*fc30*/  IMAD.WIDE.U32 R18, R21, UR8, R18 ;  /* 0x0000000815127c25 */ /* 0x000fc6000f8e0012 */
[----:B------:R0:W5:Y:S04]  /*fc40*/  LD.E.128 R56, desc[UR38][R116.64] ;  /* 0x0000002674387980 */ /* 0x000168000c101d00 */
[----:B------:R0:W5:Y:S04]  /*fc50*/  LD.E.128 R72, desc[UR38][R118.64] ;  /* 0x0000002676487980 */ /* 0x000168000c101d00 */
[----:B------:R0:W5:Y:S04]  /*fc60*/  LD.E.128 R68, desc[UR38][R120.64] ;  /* 0x0000002678447980 */ /* 0x000168000c101d00 */
[----:B------:R0:W5:Y:S04]  /*fc70*/  LD.E.128 R60, desc[UR38][R122.64] ;  /* 0x000000267a3c7980 */ /* 0x000168000c101d00 */
[----:B------:R-:W5:Y:S01]  /*fc80*/  LD.E.128 R28, desc[UR38][R30.64] ;  /* 0x000000261e1c7980 */ /* 0x000f62000c101d00 */
[----:B------:R-:W-:Y:S01]  /*fc90*/  @!PT LDS RZ, [RZ] ;  /* 0x00000000fffff984 */ /* 0x000fe20000000800 */
[----:B------:R-:W-:Y:S01]  /*fca0*/  @!PT LDS RZ, [RZ] ;  /* 0x00000000fffff984 */ /* 0x000fe20000000800 */
[----:B------:R-:W-:Y:S01]  /*fcb0*/  @!PT LDS RZ, [RZ] ;  /* 0x00000000fffff984 */ /* 0x000fe20000000800 */
[----:B------:R-:W-:Y:S01]  /*fcc0*/  @!PT LDS RZ, [RZ] ;  /* 0x00000000fffff984 */ /* 0x000fe20000000800 */
[----:B------:R1:W-:Y:S06]  /*fcd0*/  MEMBAR.ALL.CTA ;  /* 0x0000000000007992 */ /* 0x0003ec0000008000 */
[----:B-1----:R-:W1:Y:S01]  /*fce0*/  FENCE.VIEW.ASYNC.S ;  /* 0x00000000000073c6 */ /* 0x002e620000000000 */
[----:B------:R-:W-:-:S02]  /*fcf0*/  IMAD.IADD R19, R19, 0x1, R77 ;  /* 0x0000000113137824 */ /* 0x000fc400078e024d */
[----:B------:R-:W-:Y:S02]  /*fd00*/  IMAD R2, R0, UR6, RZ ;  /* 0x0000000600027c24 */ /* 0x000fe4000f8e02ff */
[----:B------:R-:W-:Y:S01]  /*fd10*/  VIADD R80, R222, UR14 ;  /* 0x0000000ede507c36 */ /* 0x000fe20008000000 */
[----:B------:R-:W-:Y:S01]  /*fd20*/  UIADD3 UR5, UR13, 0x38820, URZ ;  /* 0x000388200d057890 */ /* 0x000fe2000fffe03f */
[C---:B------:R-:W-:Y:S02]  /*fd30*/  IMAD R21, R23.reuse, UR7, R2 ;  /* 0x0000000717157c24 */ /* 0x040fe4000f8e0202 */
[----:B------:R-:W-:Y:S01]  /*fd40*/  IMAD.WIDE.U32 R18, R23, UR6, R18 ;  /* 0x0000000617127c25 */ /* 0x000fe2000f8e0012 */
[----:B------:R-:W-:Y:S01]  /*fd50*/  ISETP.GE.AND P2, PT, R80, R3, PT ;  /* 0x000000035000720c */ /* 0x000fe20003f46270 */
[----:B------:R-:W-:Y:S01]  /*fd60*/  ULDC.64 UR6, c[0x0][0xa80] ;  /* 0x0002a00000067ab9 */ /* 0x000fe20000000a00 */
[----:B------:R-:W-:Y:S01]  /*fd70*/  UPRMT UR5, URZ, 0x654, UR5 ;  /* 0x000006543f057896 */ /* 0x000fe20008000005 */
[----:B------:R-:W-:Y:S01]  /*fd80*/  IMAD.IADD R19, R19, 0x1, R21 ;  /* 0x0000000113137824 */ /* 0x000fe200078e0215 */
[----:B------:R-:W-:Y:S01]  /*fd90*/  LEA R2, P3, R18, UR6, 0x1 ;  /* 0x0000000612027c11 */ /* 0x000fe2000f8608ff */
[----:B------:R-:W-:-:S03]  /*fda0*/  VIADD R0, R80, 0x20 ;  /* 0x0000002050007836 */ /* 0x000fc60000000000 */
[----:B------:R-:W-:Y:S02]  /*fdb0*/  LEA.HI.X R16, R18, UR7, R19, 0x1, P3 ;  /* 0x0000000712107c11 */ /* 0x000fe400098f0c13 */
[-C--:B------:R-:W-:Y:S01]  /*fdc0*/  ISETP.GE.AND P1, PT, R0, R3.reuse, PT ;  /* 0x000000030000720c */ /* 0x080fe20003f26270 */
[----:B------:R-:W-:Y:S01]  /*fdd0*/  VIADD R0, R80, 0x40 ;  /* 0x0000004050007836 */ /* 0x000fe20000000000 */
[----:B-1----:R0:W1:Y:S01]  /*fde0*/  SHFL.IDX PT, R79, R2, RZ, 0x181f ;  /* 0x00181fff024f7589 */ /* 0x00206200000e0000 */
[----:B------:R-:W-:Y:S01]  /*fdf0*/  BSSY B1, `(.L_x_2241) ;  /* 0x000001a000017945 */ /* 0x000fe20003800000 */
[----:B------:R-:W-:Y:S02]  /*fe00*/  SYNCS.ARRIVE.TRANS64.RED.A1T0 RZ, [UR5], RZ ;  /* 0x000000ffffff79a7 */ /* 0x000fe40008100405 */
[----:B------:R0:W2:Y:S01]  /*fe10*/  SHFL.IDX PT, R23, R16, RZ, 0x181f ;  /* 0x00181fff10177589 */ /* 0x0000a200000e0000 */
[----:B------:R-:W-:Y:S02]  /*fe20*/  ISETP.GE.AND P0, PT, R0, R3, PT ;  /* 0x000000030000720c */ /* 0x000fe40003f06270 */
[----:B------:R-:W-:-:S02]  /*fe30*/  SHF.R.S32.HI R196, RZ, 0x1f, R218 ;  /* 0x0000001fffc47819 */ /* 0x000fc400000114da */
[----:B------:R-:W-:Y:S02]  /*fe40*/  SHF.R.S32.HI R197, RZ, 0x1f, R216 ;  /* 0x0000001fffc57819 */ /* 0x000fe400000114d8 */
[----:B------:R-:W-:Y:S02]  /*fe50*/  SHF.R.S32.HI R198, RZ, 0x1f, R217 ;  /* 0x0000001fffc67819 */ /* 0x000fe400000114d9 */
[----:B------:R-:W-:Y:S01]  /*fe60*/  SHF.R.S32.HI R199, RZ, 0x1f, R22 ;  /* 0x0000001fffc77819 */ /* 0x000fe20000011416 */
[----:B0-----:R-:W-:Y:S06]  /*fe70*/  @P2 BRA `(.L_x_2242) ;  /* 0x0000000000442947 */ /* 0x001fec0003800000 */
        /* <DEDUP_REMOVED lines=17> */
.L_x_2242:
[----:B------:R-:W-:Y:S05]  /*ff90*/  BSYNC B1 ;  /* 0x0000000000017941 */ /* 0x000fea0003800000 */
.L_x_2241:
[----:B0-----:R0:W3:Y:S01]  /*ffa0*/  SHFL.IDX PT, R21, R16, 0x1, 0x181f ;  /* 0x00381f0010157f89 */ /* 0x0010e200000e0000 */
[----:B------:R-:W-:Y:S03]  /*ffb0*/  BSSY B1, `(.L_x_2243) ;  /* 0x0000014000017945 */ /* 0x000fe60003800000 */
[----:B------:R0:W4:Y:S01]  /*ffc0*/  SHFL.IDX PT, R19, R2, 0x1, 0x181f ;  /* 0x00381f0002137f89 */ /* 0x00012200000e0000 */
[----:B------:R-:W-:Y:S05]  /*ffd0*/  @P1 BRA `(.L_x_2244) ;  /* 0x0000000000441947 */ /* 0x000fea0003800000 */
[----:B------:R-:W-:Y:S02]  /*ffe0*/  ULDC UR5, c[0x0][0xac8] ;  /* 0x0002b20000057ab9 */ /* 0x000fe40000000800 */
[----:B------:R-:W-:Y:S02]  /*fff0*/  ISETP.GE.AND P4, PT, R22, UR5, PT ;  /* 0x0000000516007c0c */ /* 0x000fe4000bf86270 */
[----:B------:R-:W-:Y:S02]  /*10000*/  ISETP.GE.AND P3, PT, R217, UR5, PT ;  /* 0x00000005d9007c0c */ /* 0x000fe4000bf66270 */
[----:B------:R-:W-:Y:S02]  /*10010*/  ISETP.GE.AND P2, PT, R216, UR5, PT ;  /* 0x00000005d8007c0c */ /* 0x000fe4000bf46270 */
[----:B------:R-:W-:-:S07]  /*10020*/  ISETP.GE.AND P1, PT, R218, UR5, PT ;  /* 0x00000005da007c0c */ /* 0x000fce000bf26270 */
[CC--:B----45:R-:W-:Y:S02]  /*10030*/  @!P4 LEA R8, P6, R22.reuse, R19.reuse, 0x1 ;  /* 0x000000131608c211 */ /* 0x0f0fe400078c08ff */
[C---:B------:R-:W-:Y:S02]  /*10040*/  @!P3 LEA R10, P5, R217.reuse, R19, 0x1 ;  /* 0x00000013d90ab211 */ /* 0x040fe400078a08ff */
[----:B---3--:R-:W-:Y:S02]  /*10050*/  @!P4 LEA.HI.X R9, R22, R21, R199, 0x1, P6 ;  /* 0x000000151609c211 */ /* 0x008fe400030f0cc7 */
        /* <DEDUP_REMOVED lines=9> */
.L_x_2244:
[----:B------:R-:W-:Y:S05]  /*100f0*/  BSYNC B1 ;  /* 0x0000000000017941 */ /* 0x000fea0003800000 */
.L_x_2243:
[----:B---3-5:R3:W0:Y:S01]  /*10100*/  SHFL.IDX PT, R15, R16, 0x2, 0x181f ;  /* 0x00581f00100f7f89 */ /* 0x02862200000e0000 */
        /* <DEDUP_REMOVED lines=8> */
[-C--:B0-----:R-:W-:Y:S02]  /*10190*/  @!P3 LEA R8, P6, R22, R11.reuse, 0x1 ;  /* 0x0000000b1608b211 */ /* 0x081fe400078c08ff */
[CC--:B------:R-:W-:Y:S02]  /*101a0*/  @!P2 LEA R10, P5, R217.reuse, R11.reuse, 0x1 ;  /* 0x0000000bd90aa211 */ /* 0x0c0fe400078a08ff */
[----:B------:R-:W-:Y:S02]  /*101b0*/  @!P1 LEA R12, P4, R216, R11, 0x1 ;  /* 0x0000000bd80c9211 */ /* 0x000fe400078808ff */
[----:B------:R-:W-:Y:S02]  /*101c0*/  @!P3 LEA.HI.X R9, R22, R15, R199, 0x1, P6 ;  /* 0x0000000f1609b211 */ /* 0x000fe400030f0cc7 */
        /* <DEDUP_REMOVED lines=8> */
.L_x_2246:
[----:B------:R-:W-:Y:S05]  /*10250*/  BSYNC B1 ;  /* 0x0000000000017941 */ /* 0x000fea0003800000 */
.L_x_2245:
[----:B------:R-:W-:Y:S01]  /*10260*/  VIADD R0, R80, 0x60 ;  /* 0x0000006050007836 */ /* 0x000fe20000000000 */
[----:B0-----:R0:W0:Y:S04]  /*10270*/  SHFL.IDX PT, R13, R16, 0x3, 0x181f ;  /* 0x00781f00100d7f89 */ /* 0x00102800000e0000 */
[----:B------:R-:W-:Y:S01]  /*10280*/  ISETP.GE.AND P0, PT, R0, R3, PT ;  /* 0x000000030000720c */ /* 0x000fe20003f06270 */
[----:B------:R0:W0:-:S12]  /*10290*/  SHFL.IDX PT, R15, R2, 0x3, 0x181f ;  /* 0x00781f00020f7f89 */ /* 0x00001800000e0000 */
[----:B------:R-:W-:Y:S05]  /*102a0*/  @P0 BRA `(.L_x_2247) ;  /* 0x0000000c00580947 */ /* 0x000fea0003800000 */
[----:B------:R-:W-:Y:S02]  /*102b0*/  ULDC UR5, c[0x0][0xac8] ;  /* 0x0002b20000057ab9 */ /* 0x000fe40000000800 */
[----:B------:R-:W-:Y:S02]  /*102c0*/  ISETP.GE.AND P3, PT, R22, UR5, PT ;  /* 0x0000000516007c0c */ /* 0x000fe4000bf66270 */
[----:B------:R-:W-:Y:S02]  /*102d0*/  ISETP.GE.AND P4, PT, R217, UR5, PT ;  /* 0x00000005d9007c0c */ /* 0x000fe4000bf86270 */
[----:B------:R-:W-:-:S09]  /*102e0*/  ISETP.GE.AND P5, PT, R216, UR5, PT ;  /* 0x00000005d8007c0c */ /* 0x000fd2000bfa6270 */
[-C--:B0--3--:R-:W-:Y:S02]  /*102f0*/  @!P3 LEA R2, P0, R22, R15.reuse, 0x1 ;  /* 0x0000000f1602b211 */ /* 0x089fe400078008ff */
[CC--:B------:R-:W-:Y:S02]  /*10300*/  @!P4 LEA R8, P1, R217.reuse, R15.reuse, 0x1 ;  /* 0x0000000fd908c211 */ /* 0x0c0fe400078208ff */
[----:B------:R-:W-:Y:S02]  /*10310*/  @!P5 LEA R10, P2, R216, R15, 0x1 ;  /* 0x0000000fd80ad211 */ /* 0x000fe400078408ff */
[-C--:B------:R-:W-:Y:S02]  /*10320*/  @!P3 LEA.HI.X R3, R22, R13.reuse, R199, 0x1, P0 ;  /* 0x0000000d1603b211 */ /* 0x080fe400000f0cc7 */
        /* <DEDUP_REMOVED lines=11> */
.L_x_2240:
[----:B------:R-:W0:Y:S01]  /*103e0*/  LDC R8, c[0x0][0xbe8] ;  /* 0x0002fa00ff087b82 */ /* 0x000e220000000800 */
[----:B------:R-:W1:Y:S01]  /*103f0*/  S2R R0, SR_TID.X ;  /* 0x0000000000007919 */ /* 0x000e620000002100 */
[----:B------:R-:W-:Y:S01]  /*10400*/  R2UR UR6, R220 ;  /* 0x00000000dc0672ca */ /* 0x000fe200000e0000 */
[----:B------:R-:W-:Y:S01]  /*10410*/  BSSY B1, `(.L_x_2248) ;  /* 0x0000036000017945 */ /* 0x000fe20003800000 */
[----:B------:R-:W-:Y:S01]  /*10420*/  R2UR UR5, R221 ;  /* 0x00000000dd0572ca */ /* 0x000fe200000e0000 */
[----:B------:R-:W-:-:S10]  /*10430*/  IMAD R6, R219, 0x20, R222 ;  /* 0x00000020db067824 */ /* 0x000fd400078e02de */
[----:B------:R-:W-:Y:S02]  /*10440*/  USHF.R.S32.HI UR8, URZ, 0x1f, UR6 ;  /* 0x0000001f3f087899 */ /* 0x000fe40008011406 */
[----:B------:R-:W-:Y:S01]  /*10450*/  USHF.R.S32.HI UR9, URZ, 0x1f, UR5 ;  /* 0x0000001f3f097899 */ /* 0x000fe20008011405 */
[----:B0-----:R-:W-:Y:S01]  /*10460*/  ISETP.NE.AND P1, PT, R8, 0x1, PT ;  /* 0x000000010800780c */ /* 0x001fe20003f25270 */
[----:B-1----:R-:W-:-:S12]  /*10470*/  VIADD R0, R0, 0xffffff80 ;  /* 0xffffff8000007836 */ /* 0x002fd80000000000 */
[----:B------:R-:W0:Y:S01]  /*10480*/  @P1 LDC R9, c[0x0][0xbec] ;  /* 0x0002fb00ff091b82 */ /* 0x000e220000000800 */
[----:B------:R-:W-:-:S07]  /*10490*/  ISETP.GE.AND P0, PT, R0, 0x80, PT ;  /* 0x000000800000780c */ /* 0x000fce0003f06270 */
[----:B------:R-:W1:Y:S06]  /*104a0*/  @P1 LDC R11, c[0x0][0xbf0] ;  /* 0x0002fc00ff0b1b82 */ /* 0x000e6c0000000800 */
[----:B------:R-:W-:Y:S05]  /*104b0*/  @P0 BRA `(.L_x_2249) ;  /* 0x0000000000ac0947 */ /* 0x000fea0003800000 */
[----:B------:R-:W2:Y:S01]  /*104c0*/  S2R R0, SR_TID.X ;  /* 0x0000000000007919 */ /* 0x000ea20000002100 */
[----:B------:R-:W3:Y:S01]  /*104d0*/  LDC R3, c[0x0][0xbe8] ;  /* 0x0002fa00ff037b82 */ /* 0x000ee20000000800 */
[----:B------:R-:W-:-:S13]  /*104e0*/  R2UR UR5, R213 ;  /* 0x00000000d50572ca */ /* 0x000fda00000e0000 */
        /* <DEDUP_REMOVED lines=23> */
[----:B---3--:R-:W-:-:S04]  /*10660*/  @P0 SHF.R.U32.HI R2, RZ, R7, R0 ;  /* 0x00000007ff020219 */ /* 0x008fc80000011600 */
[----:B------:R-:W-:-:S05]  /*10670*/  IADD3 R5, -R2, RZ, RZ ;  /* 0x000000ff02057210 */ /* 0x000fca0007ffe1ff */
        /* <DEDUP_REMOVED lines=15> */
.L_x_2249:
[----:B------:R-:W-:Y:S05]  /*10770*/  BSYNC B1 ;  /* 0x0000000000017941 */ /* 0x000fea0003800000 */
.L_x_2248:
[----:B------:R-:W-:Y:S01]  /*10780*/  R2UR UR12, R213 ;  /* 0x00000000d50c72ca */ /* 0x000fe200000e0000 */
[----:B------:R-:W-:Y:S01]  /*10790*/  ULDC.64 UR10, c[0x0][0xae8] ;  /* 0x0002ba00000a7ab9 */ /* 0x000fe20000000a00 */
[----:B------:R-:W-:Y:S01]  /*107a0*/  R2UR UR14, R220 ;  /* 0x00000000dc0e72ca */ /* 0x000fe200000e0000 */
[----:B------:R-:W-:Y:S01]  /*107b0*/  UIMAD UR5, UR8, UR10, URZ ;  /* 0x0000000a080572a4 */ /* 0x000fe2000f8e023f */
[----:B------:R-:W-:Y:S01]  /*107c0*/  R2UR UR13, R221 ;  /* 0x00000000dd0d72ca */ /* 0x000fe200000e0000 */
[----:B------:R-:W-:Y:S01]  /*107d0*/  BSSY B1, `(.L_x_2250) ;  /* 0x0000041000017945 */ /* 0x000fe20003800000 */
[----:B------:R-:W-:Y:S02]  /*107e0*/  SHF.R.S32.HI R16, RZ, 0x1f, R218 ;  /* 0x0000001fff107819 */ /* 0x000fe400000114da */
[----:B------:R-:W-:Y:S02]  /*107f0*/  SHF.R.S32.HI R18, RZ, 0x1f, R216 ;  /* 0x0000001fff127819 */ /* 0x000fe400000114d8 */
[----:B------:R-:W-:-:S02]  /*10800*/  SHF.R.S32.HI R19, RZ, 0x1f, R217 ;  /* 0x0000001fff137819 */ /* 0x000fc400000114d9 */
[----:B------:R-:W-:Y:S01]  /*10810*/  SHF.R.S32.HI R20, RZ, 0x1f, R22 ;  /* 0x0000001fff147819 */ /* 0x000fe20000011416 */
[----:B------:R-:W-:Y:S02]  /*10820*/  VIADD R6, R6, UR12 ;  /* 0x0000000c06067c36 */ /* 0x000fe40008000000 */
[----:B------:R-:W-:Y:S02]  /*10830*/  UIMAD.WIDE.U32 UR6, UR14, UR10, URZ ;  /* 0x0000000a0e0672a5 */ /* 0x000fe4000f8e003f */
[----:B------:R-:W-:Y:S01]  /*10840*/  UIMAD UR5, UR14, UR11, UR5 ;  /* 0x0000000b0e0572a4 */ /* 0x000fe2000f8e0205 */
[----:B0-----:R-:W-:Y:S02]  /*10850*/  @P1 IMAD.HI.U32 R0, R6, R9, RZ ;  /* 0x0000000906001227 */ /* 0x001fe400078e00ff */
[----:B------:R-:W-:Y:S01]  /*10860*/  ULDC.64 UR10, c[0x0][0xaf0] ;  /* 0x0002bc00000a7ab9 */ /* 0x000fe20000000a00 */
[----:B------:R-:W-:Y:S01]  /*10870*/  UIADD3 UR7, UR7, UR5, URZ ;  /* 0x0000000507077290 */ /* 0x000fe2000fffe03f */
[----:B--2---:R-:W-:Y:S01]  /*10880*/  IMAD.MOV.U32 R5, RZ, RZ, R6 ;  /* 0x000000ffff057224 */ /* 0x004fe200078e0006 */
[----:B------:R-:W-:Y:S01]  /*10890*/  UIMAD UR5, UR9, UR10, URZ ;  /* 0x0000000a090572a4 */ /* 0x000fe2000f8e023f */
[----:B-1----:R-:W-:Y:S01]  /*108a0*/  @P1 SHF.R.U32.HI R5, RZ, R11, R0 ;  /* 0x0000000bff051219 */ /* 0x002fe20000011600 */
        /* <DEDUP_REMOVED lines=18> */
[----:B------:R-:W-:Y:S02]  /*109d0*/  VIADD R6, R222, UR12 ;  /* 0x0000000cde067c36 */ /* 0x000fe40008000000 */
        /* <DEDUP_REMOVED lines=10> */
[----:B------:R-:W-:Y:S01]  /*10a80*/  LEA.HI.X R5, R2, UR7, R3, 0x1, P3 ;  /* 0x0000000702057c11 */ /* 0x000fe200098f0c03 */
[----:B------:R0:W1:Y:S03]  /*10a90*/  SHFL.IDX PT, R7, R4, RZ, 0x181f ;  /* 0x00181fff04077589 */ /* 0x00006600000e0000 */
[----:B------:R-:W-:Y:S01]  /*10aa0*/  ISETP.GE.AND P0, PT, R0, R9, PT ;  /* 0x000000090000720c */ /* 0x000fe20003f06270 */
[----:B------:R0:W2:Y:S01]  /*10ab0*/  SHFL.IDX PT, R3, R5, RZ, 0x181f ;  /* 0x00181fff05037589 */ /* 0x0000a200000e0000 */
[----:B------:R-:W-:Y:S11]  /*10ac0*/  @P2 BRA `(.L_x_2251) ;  /* 0x0000000000442947 */ /* 0x000ff60003800000 */
        /* <DEDUP_REMOVED lines=17> */
.L_x_2251:
[----:B------:R-:W-:Y:S05]  /*10be0*/  BSYNC B1 ;  /* 0x0000000000017941 */ /* 0x000fea0003800000 */
.L_x_2250:
[----:B--23--:R2:W3:Y:S01]  /*10bf0*/  SHFL.IDX PT, R3, R5, 0x1, 0x181f ;  /* 0x00381f0005037f89 */ /* 0x00c4e200000e0000 */
[----:B------:R-:W-:Y:S03]  /*10c00*/  BSSY B1, `(.L_x_2252) ;  /* 0x0000014000017945 */ /* 0x000fe60003800000 */
[----:B-1----:R2:W1:Y:S01]  /*10c10*/  SHFL.IDX PT, R7, R4, 0x1, 0x181f ;  /* 0x00381f0004077f89 */ /* 0x00246200000e0000 */
[----:B------:R-:W-:Y:S05]  /*10c20*/  @P1 BRA `(.L_x_2253) ;  /* 0x0000000000441947 */ /* 0x000fea0003800000 */
[----:B------:R-:W-:Y:S02]  /*10c30*/  ULDC UR5, c[0x0][0xac8] ;  /* 0x0002b20000057ab9 */ /* 0x000fe40000000800 */
[----:B------:R-:W-:Y:S02]  /*10c40*/  ISETP.GE.AND P4, PT, R22, UR5, PT ;  /* 0x0000000516007c0c */ /* 0x000fe4000bf86270 */
[----:B------:R-:W-:Y:S02]  /*10c50*/  ISETP.GE.AND P3, PT, R217, UR5, PT ;  /* 0x00000005d9007c0c */ /* 0x000fe4000bf66270 */
[----:B------:R-:W-:Y:S02]  /*10c60*/  ISETP.GE.AND P2, PT, R216, UR5, PT ;  /* 0x00000005d8007c0c */ /* 0x000fe4000bf46270 */
[----:B------:R-:W-:-:S07]  /*10c70*/  ISETP.GE.AND P1, PT, R218, UR5, PT ;  /* 0x00000005da007c0c */ /* 0x000fce000bf26270 */
[CC--:B-1----:R-:W-:Y:S02]  /*10c80*/  @!P4 LEA R10, P6, R22.reuse, R7.reuse, 0x1 ;  /* 0x00000007160ac211 */ /* 0x0c2fe400078c08ff */
[C---:B------:R-:W-:Y:S02]  /*10c90*/  @!P3 LEA R12, P5, R217.reuse, R7, 0x1 ;  /* 0x00000007d90cb211 */ /* 0x040fe400078a08ff */
[----:B---3--:R-:W-:Y:S02]  /*10ca0*/  @!P4 LEA.HI.X R11, R22, R3, R20, 0x1, P6 ;  /* 0x00000003160bc211 */ /* 0x008fe400030f0c14 */
        /* <DEDUP_REMOVED lines=9> */
.L_x_2253:
[----:B------:R-:W-:Y:S05]  /*10d40*/  BSYNC B1 ;  /* 0x0000000000017941 */ /* 0x000fea0003800000 */
.L_x_2252:
[----:B---34-:R3:W4:Y:S01]  /*10d50*/  SHFL.IDX PT, R3, R5, 0x2, 0x181f ;  /* 0x00581f0005037f89 */ /* 0x01872200000e0000 */
        /* <DEDUP_REMOVED lines=8> */
[-C--:B-1----:R-:W-:Y:S02]  /*10de0*/  @!P3 LEA R10, P6, R22, R7.reuse, 0x1 ;  /* 0x00000007160ab211 */ /* 0x082fe400078c08ff */
[CC--:B------:R-:W-:Y:S02]  /*10df0*/  @!P2 LEA R12, P5, R217.reuse, R7.reuse, 0x1 ;  /* 0x00000007d90ca211 */ /* 0x0c0fe400078a08ff */
[----:B------:R-:W-:Y:S02]  /*10e00*/  @!P1 LEA R14, P4, R216, R7, 0x1 ;  /* 0x00000007d80e9211 */ /* 0x000fe400078808ff */
[----:B----4-:R-:W-:Y:S02]  /*10e10*/  @!P3 LEA.HI.X R11, R22, R3, R20, 0x1, P6 ;  /* 0x00000003160bb211 */ /* 0x010fe400030f0c14 */
        /* <DEDUP_REMOVED lines=8> */
.L_x_2255:
[----:B------:R-:W-:Y:S05]  /*10ea0*/  BSYNC B1 ;  /* 0x0000000000017941 */ /* 0x000fea0003800000 */
.L_x_2254:
[----:B------:R-:W-:Y:S01]  /*10eb0*/  VIADD R0, R6, 0x60 ;  /* 0x0000006006007836 */ /* 0x000fe20000000000 */
[----:B0-23--:R-:W0:Y:S04]  /*10ec0*/  SHFL.IDX PT, R5, R5, 0x3, 0x181f ;  /* 0x00781f0005057f89 */ /* 0x00de2800000e0000 */
[----:B------:R-:W-:Y:S01]  /*10ed0*/  ISETP.GE.AND P0, PT, R0, R9, PT ;  /* 0x000000090000720c */ /* 0x000fe20003f06270 */
[----:B-1--4-:R1:W2:-:S12]  /*10ee0*/  SHFL.IDX PT, R3, R4, 0x3, 0x181f ;  /* 0x00781f0004037f89 */ /* 0x01229800000e0000 */
[----:B-1----:R-:W-:Y:S05]  /*10ef0*/  @P0 BRA `(.L_x_2247) ;  /* 0x0000000000440947 */ /* 0x002fea0003800000 */
[----:B------:R-:W-:Y:S02]  /*10f00*/  ULDC UR5, c[0x0][0xac8] ;  /* 0x0002b20000057ab9 */ /* 0x000fe40000000800 */
[----:B------:R-:W-:Y:S02]  /*10f10*/  ISETP.GE.AND P3, PT, R22, UR5, PT ;  /* 0x0000000516007c0c */ /* 0x000fe4000bf66270 */
[----:B------:R-:W-:Y:S02]  /*10f20*/  ISETP.GE.AND P2, PT, R217, UR5, PT ;  /* 0x00000005d9007c0c */ /* 0x000fe4000bf46270 */
[----:B------:R-:W-:Y:S02]  /*10f30*/  ISETP.GE.AND P1, PT, R216, UR5, PT ;  /* 0x00000005d8007c0c */ /* 0x000fe4000bf26270 */
[----:B------:R-:W-:-:S07]  /*10f40*/  ISETP.GE.AND P0, PT, R218, UR5, PT ;  /* 0x00000005da007c0c */ /* 0x000fce000bf06270 */
[-C--:B--2---:R-:W-:Y:S02]  /*10f50*/  @!P3 LEA R6, P6, R22, R3.reuse, 0x1 ;  /* 0x000000031606b211 */ /* 0x084fe400078c08ff */
[CC--:B------:R-:W-:Y:S02]  /*10f60*/  @!P2 LEA R8, P5, R217.reuse, R3.reuse, 0x1 ;  /* 0x00000003d908a211 */ /* 0x0c0fe400078a08ff */
        /* <DEDUP_REMOVED lines=10> */
.L_x_2247:
[----:B------:R-:W-:Y:S05]  /*11010*/  BSYNC B0 ;  /* 0x0000000000007941 */ /* 0x000fea0003800000 */
.L_x_2239:
[----:B------:R-:W-:Y:S02]  /*11020*/  ULDC UR5, c[0x0][0xc38] ;  /* 0x00030e0000057ab9 */ /* 0x000fe40000000800 */
[----:B------:R-:W-:-:S06]  /*11030*/  UISETP.GE.AND UP0, UPT, UR4, UR5, UPT ;  /* 0x000000050400728c */ /* 0x000fcc000bf06270 */
[----:B------:R-:W-:-:S13]  /*11040*/  PLOP3.LUT P0, PT, PT, PT, UP0, 0x80, 0x0 ;  /* 0x000000000000781c */ /* 0x000fda0003f0f008 */
[----:B------:R-:W-:Y:S05]  /*11050*/  @!P0 BRA `(.L_x_2256) ;  /* 0xfffffefc003c8947 */ /* 0x000fea000383ffff */
[----:B------:R-:W-:Y:S05]  /*11060*/  EXIT ;  /* 0x000000000000794d */ /* 0x000fea0003800000 */
.L_x_2198:
        /* <DEDUP_REMOVED lines=16> */
[----:B------:R-:W-:Y:S01]  /*11170*/  ULDC UR9, c[0x0][0x2b8] ;  /* 0x0000ae0000097ab9 */ /* 0x000fe20000000800 */
[----:B------:R-:W-:Y:S01]  /*11180*/  LOP3.LUT R16, R16, 0xfffffff7, RZ, 0xc0, !PT ;  /* 0xfffffff710107812 */ /* 0x000fe200078ec0ff */
[----:B------:R-:W0:Y:S01]  /*11190*/  S2UR UR8, SR_CgaCtaId ;  /* 0x00000000000879c3 */ /* 0x000e220000008800 */
[----:B------:R-:W1:Y:S01]  /*111a0*/  S2R R3, SR_TID.X ;  /* 0x0000000000037919 */ /* 0x000e620000002100 */
[----:B------:R-:W-:Y:S01]  /*111b0*/  ULDC.64 UR4, c[0x0][0x418] ;  /* 0x0001060000047ab9 */ /* 0x000fe20000000a00 */
[----:B------:R-:W-:Y:S01]  /*111c0*/  ULDC UR40, c[0x0][0x288] ;  /* 0x0000a20000287ab9 */ /* 0x000fe20000000800 */
[----:B------:R-:W-:Y:S01]  /*111d0*/  UISETP.NE.U32.AND UP0, UPT, UR4, URZ, UPT ;  /* 0x0000003f0400728c */ /* 0x000fe2000bf05070 */
[----:B------:R3:W-:Y:S01]  /*111e0*/  STL [R1], RZ ;  /* 0x000000ff01007387 */ /* 0x0007e20000100800 */
[----:B------:R-:W-:Y:S01]  /*111f0*/  ULDC UR37, c[0x0][0x448] ;  /* 0x0001120000257ab9 */ /* 0x000fe20000000800 */
[----:B------:R-:W-:Y:S01]  /*11200*/  ULDC UR4, c[0x0][0x424] ;  /* 0x0001090000047ab9 */ /* 0x000fe20000000800 */
[----:B------:R-:W-:Y:S01]  /*11210*/  UISETP.NE.AND.EX UP0, UPT, UR5, URZ, UPT, UP0 ;  /* 0x0000003f0500728c */ /* 0x000fe2000bf05300 */
[----:B------:R-:W-:Y:S01]  /*11220*/  IMAD.U32 R34, RZ, RZ, UR10 ;  /* 0x0000000aff227e24 */ /* 0x000fe2000f8e00ff */
[----:B------:R-:W-:Y:S01]  /*11230*/  UIMAD UR37, UR37, UR40, URZ ;  /* 0x00000028252572a4 */ /* 0x000fe2000f8e023f */
[----:B------:R-:W-:Y:S01]  /*11240*/  IMAD.MOV.U32 R26, RZ, RZ, 0x1 ;  /* 0x00000001ff1a7424 */ /* 0x000fe200078e00ff */
[----:B------:R-:W-:Y:S01]  /*11250*/  USEL UR4, UR4, 0x1, UP0 ;  /* 0x0000000104047887 */ /* 0x000fe20008000000 */
[----:B------:R-:W-:Y:S01]  /*11260*/  IMAD.MOV.U32 R23, RZ, RZ, RZ ;  /* 0x000000ffff177224 */ /* 0x000fe200078e00ff */
[----:B------:R-:W-:Y:S01]  /*11270*/  UMOV UR5, 0x400 ;  /* 0x0000040000057882 */ /* 0x000fe20000000000 */
[----:B------:R-:W-:Y:S01]  /*11280*/  ULDC UR46, c[0x0][0xc] ;  /* 0x00000300002e7ab9 */ /* 0x000fe20000000800 */
[----:B0-----:R-:W-:-:S06]  /*11290*/  ULEA UR8, UR8, UR5, 0x18 ;  /* 0x0000000508087291 */ /* 0x001fcc000f8ec03f */
[----:B------:R-:W-:Y:S02]  /*112a0*/  IMAD.U32 R17, RZ, RZ, UR8 ;  /* 0x00000008ff117e24 */ /* 0x000fe4000f8e00ff */
[----:B-1----:R-:W-:-:S05]  /*112b0*/  IMAD.SHL.U32 R37, R3, 0x8, RZ ;  /* 0x0000000803257824 */ /* 0x002fca00078e00ff */
[----:B------:R-:W-:-:S04]  /*112c0*/  LOP3.LUT R0, R37, 0x1f8, RZ, 0xc0, !PT ;  /* 0x000001f825007812 */ /* 0x000fc800078ec0ff */
[----:B------:R-:W-:-:S04]  /*112d0*/  LOP3.LUT R0, R0, 0x38, R3, 0x78, !PT ;  /* 0x0000003800007812 */ /* 0x000fc800078e7803 */
[----:B------:R-:W-:Y:S02]  /*112e0*/  LOP3.LUT R30, R0, 0x200, R37, 0xf8, !PT ;  /* 0x00000200001e7812 */ /* 0x000fe400078ef825 */
[----:B------:R-:W-:-:S03]  /*112f0*/  LOP3.LUT R37, R37, 0x38, RZ, 0xc0, !PT ;  /* 0x0000003825257812 */ /* 0x000fc600078ec0ff */
[----:B------:R-:W-:Y:S01]  /*11300*/  IMAD R31, R30, 0x2, R17 ;  /* 0x000000021e1f7824 */ /* 0x000fe200078e0211 */
[C---:B------:R-:W-:Y:S02]  /*11310*/  LOP3.LUT R0, R37.reuse, 0x40, RZ, 0xfc, !PT ;  /* 0x0000004025007812 */ /* 0x040fe400078efcff */
[----:B------:R-:W-:Y:S02]  /*11320*/  LOP3.LUT R2, R37, 0x80, RZ, 0xfc, !PT ;  /* 0x0000008025027812 */ /* 0x000fe400078efcff */
[----:B------:R-:W-:Y:S02]  /*11330*/  ISETP.GE.AND P1, PT, R0, UR9, PT ;  /* 0x0000000900007c0c */ /* 0x000fe4000bf26270 */
[----:B--2---:R-:W-:Y:S02]  /*11340*/  R2UR UR6, R4 ;  /* 0x00000000040672ca */ /* 0x004fe400000e0000 */
[C---:B------:R-:W-:Y:S01]  /*11350*/  LOP3.LUT R4, R3.reuse, 0x7f, RZ, 0xc0, !PT ;  /* 0x0000007f03047812 */ /* 0x040fe200078ec0ff */
[----:B------:R-:W-:-:S03]  /*11360*/  IMAD.SHL.U32 R3, R3, 0x10, RZ ;  /* 0x0000001003037824 */ /* 0x000fc600078e00ff */
[----:B------:R-:W-:-:S07]  /*11370*/  SHF.R.U32.HI R36, RZ, 0x3, R4 ;  /* 0x00000003ff247819 */ /* 0x000fce0000011604 */
[----:B------:R-:W-:-:S03]  /*11380*/  ULOP3.LUT UR47, UR6, 0x2, URZ, 0xfc, !UPT ;  /* 0x00000002062f7892 */ /* 0x000fc6000f8efc3f */
[----:B------:R-:W-:Y:S02]  /*11390*/  ULDC.64 UR6, c[0x0][0x2f0] ;  /* 0x0000bc0000067ab9 */ /* 0x000fe40000000a00 */
[C---:B------:R-:W-:Y:S01]  /*113a0*/  ISETP.GE.AND P2, PT, R0.reuse, UR7, PT ;  /* 0x0000000700007c0c */ /* 0x040fe2000bf46270 */
[----:B------:R-:W-:Y:S01]  /*113b0*/  UIMAD UR36, UR4, UR6, URZ ;  /* 0x00000006042472a4 */ /* 0x000fe2000f8e023f */
[----:B------:R-:W-:Y:S02]  /*113c0*/  ISETP.GE.AND P0, PT, R0, UR7, PT ;  /* 0x0000000700007c0c */ /* 0x000fe4000bf06270 */
[----:B------:R-:W-:Y:S01]  /*113d0*/  LOP3.LUT R0, R36, 0x70, R3, 0xf8, !PT ;  /* 0x0000007024007812 */ /* 0x000fe200078ef803 */
[----:B------:R-:W-:Y:S01]  /*113e0*/  UIADD3 UR4, UR36, 0x4f, URZ ;  /* 0x0000004f24047890 */ /* 0x000fe2000fffe03f */
[----:B------:R-:W-:Y:S01]  /*113f0*/  LOP3.LUT R0, R37, 0xc0, RZ, 0xfc, !PT ;  /* 0x000000c025007812 */ /* 0x000fe200078efcff */
[----:B------:R-:W-:Y:S02]  /*11400*/  UIADD3 UR40, UR36, 0x50, -UR40 ;  /* 0x0000005024287890 */ /* 0x000fe4000fffe828 */
[----:B------:R-:W-:-:S04]  /*11410*/  UIMAD.WIDE UR4, UR4, 0x66666667, URZ ;  /* 0x66666667040478a5 */ /* 0x000fc8000f8e023f */
[----:B------:R-:W-:Y:S01]  /*11420*/  @P2 LOP3.LUT R16, R16, 0x8, RZ, 0xfc, !PT ;  /* 0x0000000810102812 */ /* 0x000fe200078efcff */
[----:B------:R-:W-:Y:S01]  /*11430*/  USHF.R.U32.HI UR41, URZ, 0x1f, UR5 ;  /* 0x0000001f3f297899 */ /* 0x000fe20008011605 */
[----:B------:R-:W-:Y:S02]  /*11440*/  ISETP.GE.AND P2, PT, R2, UR7, PT ;  /* 0x0000000702007c0c */ /* 0x000fe4000bf46270 */
[----:B------:R-:W-:Y:S01]  /*11450*/  LOP3.LUT R16, R16, 0xffffdfff, RZ, 0xc0, !PT ;  /* 0xffffdfff10107812 */ /* 0x000fe200078ec0ff */
[----:B------:R-:W-:-:S03]  /*11460*/  ULEA.HI.SX32 UR41, UR5, UR41, 0x1b ;  /* 0x0000002905297291 */ /* 0x000fc6000f8fda3f */
        /* <DEDUP_REMOVED lines=28> */
[----:B---3--:R-:W-:-:S07]  /*11630*/  @P0 LOP3.LUT R16, R16, 0x4000, RZ, 0xfc, !PT ;  /* 0x0000400010100812 */ /* 0x008fce00078efcff */
.L_x_2308:
        /* <DEDUP_REMOVED lines=22> */
.L_x_2258:
[----:B------:R-:W-:Y:S01]  /*117a0*/  ULDC UR8, c[0x0][0xc54] ;  /* 0x0003150000087ab9 */ /* 0x000fe20000000800 */
[----:B------:R-:W-:Y:S01]  /*117b0*/  UMOV UR6, UR7 ;  /* 0x0000000700067c82 */ /* 0x000fe20008000000 */
[----:B------:R-:W-:-:S11]  /*117c0*/  UISETP.NE.AND UP0, UPT, UR8, 0x1, UPT ;  /* 0x000000010800788c */ /* 0x000fd6000bf05270 */
[----:B------:R-:W-:Y:S02]  /*117d0*/  @UP0 ULDC.64 UR10, c[0x0][0xc58] ;  /* 0x00031600000a0ab9 */ /* 0x000fe40000000a00 */
[----:B------:R-:W-:-:S04]  /*117e0*/  UIMAD.WIDE.U32 UR4, UR7, UR10, URZ ;  /* 0x0000000a070472a5 */ /* 0x000fc8000f8e003f */
[----:B------:R-:W-:-:S04]  /*117f0*/  @UP0 USHF.R.U32.HI UR6, URZ, UR11, UR5 ;  /* 0x0000000b3f060299 */ /* 0x000fc80008011605 */
[----:B------:R-:W-:-:S12]  /*11800*/  UIMAD UR4, UR6, UR8, URZ ;  /* 0x00000008060472a4 */ /* 0x000fd8000f8e023f */
.L_x_2259:
        /* <DEDUP_REMOVED lines=25> */
[----:B------:R-:W-:Y:S01]  /*119a0*/  UP2UR UR48, UPR, URZ, 0x4 ;  /* 0x000000043f307883 */ /* 0x000fe20008000000 */
[----:B------:R-:W-:Y:S01]  /*119b0*/  BSSY B7, `(.L_x_2260) ;  /* 0x0000356000077945 */ /* 0x000fe20003800000 */
[----:B------:R-:W-:-:S04]  /*119c0*/  USHF.L.U32 UR6, UR44, 0x7, URZ ;  /* 0x000000072c067899 */ /* 0x000fc8000800063f */
[----:B------:R-:W-:Y:S01]  /*119d0*/  UIADD3 UR6, UR6, 0x7f, URZ ;  /* 0x0000007f06067890 */ /* 0x000fe2000fffe03f */
[----:B------:R-:W-:Y:S01]  /*119e0*/  @UP2 ULDC UR4, c[0x0][0x44c] ;  /* 0x0001130000042ab9 */ /* 0x000fe20000000800 */
[----:B------:R-:W-:Y:S02]  /*119f0*/  @UP2 ULDC UR7, c[0x0][0x450] ;  /* 0x0001140000072ab9 */ /* 0x000fe40000000800 */
[----:B------:R-:W-:-:S04]  /*11a00*/  UIMAD.WIDE.U32 UR4, UR6, UR4, URZ ;  /* 0x00000004060472a5 */ /* 0x000fc8000f8e003f */
[----:B------:R-:W-:-:S04]  /*11a10*/  @UP2 USHF.R.U32.HI UR6, URZ, UR7, UR5 ;  /* 0x000000073f062299 */ /* 0x000fc80008011605 */
[----:B------:R-:W-:-:S04]  /*11a20*/  UIADD3 UR4, UR40, UR6, URZ ;  /* 0x0000000628047290 */ /* 0x000fc8000fffe03f */
[----:B------:R-:W-:-:S04]  /*11a30*/  UIMAD.WIDE UR4, UR4, 0x66666667, URZ ;  /* 0x66666667040478a5 */ /* 0x000fc8000f8e023f */
[----:B------:R-:W-:-:S04]  /*11a40*/  USHF.R.U32.HI UR4, URZ, 0x1f, UR5 ;  /* 0x0000001f3f047899 */ /* 0x000fc80008011605 */
[----:B------:R-:W-:-:S04]  /*11a50*/  ULEA.HI.SX32 UR4, UR5, UR4, 0x1b ;  /* 0x0000000405047291 */ /* 0x000fc8000f8fda3f */
[----:B------:R-:W-:-:S04]  /*11a60*/  UISETP.LT.AND UP0, UPT, UR41, UR4, UPT ;  /* 0x000000042900728c */ /* 0x000fc8000bf01270 */
[----:B------:R-:W-:-:S06]  /*11a70*/  USEL UR45, UR41, UR4, UP0 ;  /* 0x00000004292d7287 */ /* 0x000fcc0008000000 */
[----:B------:R-:W-:-:S13]  /*11a80*/  ISETP.LT.AND P0, PT, RZ, UR45, PT ;  /* 0x0000002dff007c0c */ /* 0x000fda000bf01270 */
[----:B0-----:R-:W-:Y:S05]  /*11a90*/  @P0 BRA `(.L_x_2261) ;  /* 0x0000000000440947 */ /* 0x001fea0003800000 */
        /* <DEDUP_REMOVED lines=17> */
.L_x_2261:
[----:B------:R-:W-:Y:S01]  /*11bb0*/  IADD3 R0, R17, 0x24400, RZ ;  /* 0x0002440011007810 */ /* 0x000fe20007ffe0ff */
[----:B------:R-:W-:Y:S03]  /*11bc0*/  BSSY B6, `(.L_x_2263) ;  /* 0x0000013000067945 */ /* 0x000fe60003800000 */
        /* <DEDUP_REMOVED lines=17> */
[----:B0----5:R-:W-:Y:S05]  /*11ce0*/  CALL.ABS.NOINC R2 ;  /* 0x0000000002007343 */ /* 0x021fea0003c00000 */
.L_x_2264:
[----:B------:R-:W-:Y:S05]  /*11cf0*/  BSYNC B6 ;  /* 0x0000000000067941 */ /* 0x000fea0003800000 */
.L_x_2263:
        /* <DEDUP_REMOVED lines=19> */
[----:B-1---5:R-:W-:Y:S05]  /*11e30*/  CALL.ABS.NOINC R2 ;  /* 0x0000000002007343 */ /* 0x022fea0003c00000 */
.L_x_2267:
[----:B------:R0:W1:Y:S01]  /*11e40*/  LDC.64 R2, c[0x4][R18] ;  /* 0x0100000012027b82 */ /* 0x0000620000000a00 */
[----:B------:R-:W-:Y:S01]  /*11e50*/  ULDC.64 UR4, c[0x4][0x138] ;  /* 0x01004e0000047ab9 */ /* 0x000fe20000000a00 */
[----:B------:R-:W-:Y:S01]  /*11e60*/  ULDC.64 UR6, c[0x4][0x140] ;  /* 0x0100500000067ab9 */ /* 0x000fe20000000a00 */
[----:B------:R-:W-:Y:S01]  /*11e70*/  IMAD.U32 R4, RZ, RZ, UR4 ;  /* 0x00000004ff047e24 */ /* 0x000fe2000f8e00ff */
[----:B------:R-:W-:Y:S01]  /*11e80*/  MOV R13, RZ ;  /* 0x000000ff000d7202 */ /* 0x000fe20000000f00 */
[----:B------:R-:W-:Y:S01]  /*11e90*/  IMAD.U32 R5, RZ, RZ, UR5 ;  /* 0x00000005ff057e24 */ /* 0x000fe2000f8e00ff */
[----:B------:R-:W-:Y:S01]  /*11ea0*/  ULDC.64 UR4, c[0x4][0xa8] ;  /* 0x01002a0000047ab9 */ /* 0x000fe20000000a00 */
[----:B------:R-:W-:Y:S02]  /*11eb0*/  IMAD.U32 R6, RZ, RZ, UR6 ;  /* 0x00000006ff067e24 */ /* 0x000fe4000f8e00ff */
[----:B------:R-:W-:Y:S02]  /*11ec0*/  IMAD.U32 R7, RZ, RZ, UR7 ;  /* 0x00000007ff077e24 */ /* 0x000fe4000f8e00ff */
[----:B------:R-:W-:-:S02]  /*11ed0*/  IMAD.U32 R10, RZ, RZ, UR4 ;  /* 0x00000004ff0a7e24 */ /* 0x000fc4000f8e00ff */
[----:B------:R-:W-:Y:S02]  /*11ee0*/  IMAD.U32 R11, RZ, RZ, UR5 ;  /* 0x00000005ff0b7e24 */ /* 0x000fe4000f8e00ff */
[----:B------:R-:W-:Y:S02]  /*11ef0*/  IMAD.MOV.U32 R8, RZ, RZ, 0x70 ;  /* 0x00000070ff087424 */ /* 0x000fe400078e00ff */
[----:B0-----:R-:W-:-:S07]  /*11f00*/  IMAD.MOV.U32 R12, RZ, RZ, 0x1 ;  /* 0x00000001ff0c7424 */ /* 0x001fce00078e00ff */
[----:B------:R-:W-:-:S07]  /*11f10*/  LEPC R20, `(.L_x_2266) ;  /* 0x000000001014794e */ /* 0x000fce0000000000 */
[----:B-1----:R-:W-:Y:S05]  /*11f20*/  CALL.ABS.NOINC R2 ;  /* 0x0000000002007343 */ /* 0x002fea0003c00000 */
.L_x_2266:
[----:B------:R-:W-:Y:S05]  /*11f30*/  BSYNC B6 ;  /* 0x0000000000067941 */ /* 0x000fea0003800000 */
.L_x_2265:
        /* <DEDUP_REMOVED lines=9> */
[----:B------:R-:W-:Y:S01]  /*11fd0*/  ULDC UR4, c[0x0][0xc48] ;  /* 0x0003120000047ab9 */ /* 0x000fe20000000800 */
[----:B------:R-:W-:-:S05]  /*11fe0*/  IMAD.U32 R3, RZ, RZ, UR5 ;  /* 0x00000005ff037e24 */ /* 0x000fca000f8e00ff */
[----:B------:R1:W5:Y:S01]  /*11ff0*/  @P0 LDG.E R29, desc[UR38][R2.64] ;  /* 0x00000026021d0981 */ /* 0x000362000c1e1900 */
[----:B------:R-:W-:Y:S01]  /*12000*/  UMOV UR5, 0xffffffff ;  /* 0xffffffff00057882 */ /* 0x000fe20000000000 */
[----:B------:R-:W-:Y:S02]  /*12010*/  IMAD.U32 R22, RZ, RZ, UR4 ;  /* 0x00000004ff167e24 */ /* 0x000fe4000f8e00ff */
[----:B------:R-:W-:Y:S05]  /*12020*/  BRA.DIV UR5, `(.L_x_2268) ;  /* 0x0000003605b87947 */ /* 0x000fea000b800000 */
.L_x_2324:
[----:B------:R-:W2:Y:S01]  /*12030*/  S2R R0, SR_TID.X ;  /* 0x0000000000007919 */ /* 0x000ea20000002100 */
[----:B------:R-:W-:Y:S01]  /*12040*/  UIADD3 UR4, UR45, -0x1, URZ ;  /* 0xffffffff2d047890 */ /* 0x000fe2000fffe03f */
[----:B0-----:R-:W-:Y:S02]  /*12050*/  ISETP.NE.AND P1, PT, R10, 0x1, PT ;  /* 0x000000010a00780c */ /* 0x001fe40003f25270 */
[----:B-----5:R-:W-:Y:S02]  /*12060*/  SHF.R.S32.HI R33, RZ, 0x1f, R29 ;  /* 0x0000001fff217819 */ /* 0x020fe4000001141d */
[----:B------:R-:W-:Y:S01]  /*12070*/  LOP3.LUT R16, R16, 0xfffffbff, RZ, 0xc0, !PT ;  /* 0xfffffbff10107812 */ /* 0x000fe200078ec0ff */
[----:B------:R-:W-:-:S08]  /*12080*/  IMAD.U32 R7, RZ, RZ, UR4 ;  /* 0x00000004ff077e24 */ /* 0x000fd0000f8e00ff */
[----:B-1----:R-:W0:Y:S01]  /*12090*/  @P1 LDC R3, c[0x0][0x434] ;  /* 0x00010d00ff031b82 */ /* 0x002e220000000800 */
[----:B------:R-:W-:-:S07]  /*120a0*/  @P1 LOP3.LUT R16, R16, 0x400, RZ, 0xfc, !PT ;  /* 0x0000040010101812 */ /* 0x000fce00078efcff */
[----:B------:R-:W1:Y:S01]  /*120b0*/  @P1 LDC R5, c[0x0][0x438] ;  /* 0x00010e00ff051b82 */ /* 0x000e620000000800 */
[----:B--2---:R-:W-:-:S05]  /*120c0*/  IMAD.SHL.U32 R8, R0, 0x10, RZ ;  /* 0x0000001000087824 */ /* 0x004fca00078e00ff */
[----:B------:R-:W-:-:S05]  /*120d0*/  LOP3.LUT R8, R36, 0x70, R8, 0xf8, !PT ;  /* 0x0000007024087812 */ /* 0x000fca00078ef808 */
[----:B------:R-:W-:-:S04]  /*120e0*/  IMAD R7, R7, 0x50, R8 ;  /* 0x0000005007077824 */ /* 0x000fc800078e0208 */
[C---:B------:R-:W-:Y:S01]  /*120f0*/  IMAD.IADD R0, R7.reuse, 0x1, R32 ;  /* 0x0000000107007824 */ /* 0x040fe200078e0220 */
[----:B------:R-:W-:-:S03]  /*12100*/  ISETP.GE.AND P0, PT, R7, UR36, PT ;  /* 0x0000002407007c0c */ /* 0x000fc6000bf06270 */
[----:B0-----:R-:W-:Y:S01]  /*12110*/  @P1 IMAD.HI.U32 R2, R0, R3, RZ ;  /* 0x0000000300021227 */ /* 0x001fe200078e00ff */
[----:B------:R-:W-:-:S03]  /*12120*/  ISETP.GT.U32.OR P0, PT, R8, 0x4f, P0 ;  /* 0x0000004f0800780c */ /* 0x000fc60000704470 */
[----:B------:R-:W-:Y:S01]  /*12130*/  IMAD.MOV.U32 R9, RZ, RZ, R0 ;  /* 0x000000ffff097224 */ /* 0x000fe200078e0000 */
[----:B-1----:R-:W-:-:S09]  /*12140*/  @P1 SHF.R.U32.HI R9, RZ, R5, R2 ;  /* 0x00000005ff091219 */ /* 0x002fd20000011602 */
[----:B------:R-:W0:Y:S01]  /*12150*/  @!P0 LDC.64 R6, c[0x0][0x428] ;  /* 0x00010a00ff068b82 */ /* 0x000e220000000a00 */
[----:B------:R-:W-:-:S07]  /*12160*/  @!P0 SHF.R.S32.HI R3, RZ, 0x1f, R9 ;  /* 0x0000001fff038819 */ /* 0x000fce0000011409 */
[----:B------:R-:W1:Y:S01]  /*12170*/  @!P0 LDC.64 R4, c[0x0][0x418] ;  /* 0x00010600ff048b82 */ /* 0x000e620000000a00 */
[----:B0-----:R-:W-:-:S04]  /*12180*/  @!P0 IMAD R2, R33, R6, RZ ;  /* 0x0000000621028224 */ /* 0x001fc800078e02ff */
[----:B------:R-:W-:Y:S02]  /*12190*/  @!P0 IMAD R7, R29, R7, R2 ;  /* 0x000000071d078224 */ /* 0x000fe400078e0202 */
[----:B------:R-:W-:-:S04]  /*121a0*/  @!P0 IMAD.MOV.U32 R2, RZ, RZ, R9 ;  /* 0x000000ffff028224 */ /* 0x000fc800078e0009 */
[----:B------:R-:W-:-:S04]  /*121b0*/  @!P0 IMAD.WIDE.U32 R2, R29, R6, R2 ;  /* 0x000000061d028225 */ /* 0x000fc800078e0002 */
[----:B------:R-:W-:Y:S01]  /*121c0*/  @!P0 IMAD.IADD R3, R3, 0x1, R7 ;  /* 0x0000000103038824 */ /* 0x000fe200078e0207 */
[----:B-1----:R-:W-:Y:S01]  /*121d0*/  @!P0 LEA R4, P1, R2, R4, 0x2 ;  /* 0x0000000402048211 */ /* 0x002fe200078210ff */
[----:B------:R-:W-:-:S03]  /*121e0*/  IMAD.MOV.U32 R6, RZ, RZ, RZ ;  /* 0x000000ffff067224 */ /* 0x000fc600078e00ff */
[----:B------:R-:W-:Y:S01]  /*121f0*/  @!P0 LEA.HI.X R5, R2, R5, R3, 0x2, P1 ;  /* 0x0000000502058211 */ /* 0x000fe200008f1403 */
[----:B------:R-:W-:-:S04]  /*12200*/  IMAD.MOV R7, RZ, RZ, -R9 ;  /* 0x000000ffff077224 */ /* 0x000fc800078e0a09 */
[----:B------:R0:W5:Y:S01]  /*12210*/  @!P0 LDG.E R6, desc[UR38][R4.64] ;  /* 0x0000002604068981 */ /* 0x000162000c1e1900 */
[----:B------:R-:W-:Y:S01]  /*12220*/  ISETP.GT.U32.AND P0, PT, R8, 0x4f, PT ;  /* 0x0000004f0800780c */ /* 0x000fe20003f04070 */
[----:B------:R-:W-:Y:S01]  /*12230*/  IMAD R3, RZ, RZ, -UR43 ;  /* 0x8000002bff037e24 */ /* 0x000fe2000f8e02ff */
[----:B------:R-:W-:Y:S01]  /*12240*/  LOP3.LUT R16, R16, 0xfffffdff, RZ, 0xc0, !PT ;  /* 0xfffffdff10107812 */ /* 0x000fe200078ec0ff */
[----:B------:R-:W-:Y:S02]  /*12250*/  IMAD.U32 R24, RZ, RZ, UR4 ;  /* 0x00000004ff187e24 */ /* 0x000fe4000f8e00ff */
[----:B------:R-:W-:Y:S02]  /*12260*/  IMAD R22, R22, R3, UR42 ;  /* 0x0000002a16167e24 */ /* 0x000fe4000f8e0203 */
[----:B0-----:R-:W-:Y:S01]  /*12270*/  IMAD R5, R10, R7, R0 ;  /* 0x000000070a057224 */ /* 0x001fe200078e0200 */
[----:B------:R-:W-:Y:S02]  /*12280*/  MOV R0, UR47 ;  /* 0x0000002f00007c02 */ /* 0x000fe40008000f00 */
[----:B------:R-:W-:-:S02]  /*12290*/  SHF.R.S32.HI R28, RZ, 0x1f, R22 ;  /* 0x0000001fff1c7819 */ /* 0x000fc40000011416 */
[----:B------:R-:W-:-:S13]  /*122a0*/  ISETP.NE.AND P2, PT, R0, 0x3, PT ;  /* 0x000000030000780c */ /* 0x000fda0003f45270 */
[----:B------:R-:W-:-:S04]  /*122b0*/  @P2 LOP3.LUT R16, R16, 0x200, RZ, 0xfc, !PT ;  /* 0x0000020010102812 */ /* 0x000fc800078efcff */
[----:B------:R-:W-:-:S04]  /*122c0*/  LOP3.LUT R16, R16, 0xfffffffe, RZ, 0xc0, !PT ;  /* 0xfffffffe10107812 */ /* 0x000fc800078ec0ff */
[----:B------:R-:W-:Y:S01]  /*122d0*/  @P0 LOP3.LUT R16, R16, 0x1, RZ, 0xfc, !PT ;  /* 0x0000000110100812 */ /* 0x000fe200078efcff */
[----:B------:R-:W-:Y:S06]  /*122e0*/  @!P2 BRA `(.L_x_2269) ;  /* 0x000000000004a947 */ /* 0x000fec0003800000 */
[----:B------:R-:W-:Y:S01]  /*122f0*/  BPT.TRAP 0x1 ;  /* 0x000000040000795c */ /* 0x000fe20000300000 */
.L_x_2269:
[----:B------:R-:W-:Y:S01]  /*12300*/  SHF.R.S32.HI R7, RZ, 0x1f, R5 ;  /* 0x0000001fff077819 */ /* 0x000fe20000011405 */
[----:B------:R-:W-:Y:S01]  /*12310*/  ULDC.64 UR4, c[0x0][0x328] ;  /* 0x0000ca0000047ab9 */ /* 0x000fe20000000a00 */
[----:B-----5:R-:W-:Y:S01]  /*12320*/  SHF.R.S32.HI R4, RZ, 0x1f, R6 ;  /* 0x0000001fff047819 */ /* 0x020fe20000011406 */
[----:B------:R-:W-:Y:S01]  /*12330*/  IMAD.WIDE.U32 R2, R5, UR4, RZ ;  /* 0x0000000405027c25 */ /* 0x000fe2000f8e00ff */
[----:B------:R-:W-:Y:S03]  /*12340*/  BSSY B0, `(.L_x_2270) ;  /* 0x0000015000007945 */ /* 0x000fe60003800000 */
[----:B------:R-:W-:-:S04]  /*12350*/  IMAD R0, R7, UR4, RZ ;  /* 0x0000000407007c24 */ /* 0x000fc8000f8e02ff */
[----:B------:R-:W-:Y:S01]  /*12360*/  IMAD R9, R5, UR5, R0 ;  /* 0x0000000505097c24 */ /* 0x000fe2000f8e0200 */
[----:B------:R-:W-:Y:S01]  /*12370*/  ULDC.64 UR4, c[0x0][0x338] ;  /* 0x0000ce0000047ab9 */ /* 0x000fe20000000a00 */
[----:B------:R-:W-:Y:S02]  /*12380*/  IMAD R0, R23, 0x8, R17 ;  /* 0x0000000817007824 */ /* 0x000fe400078e0211 */
        /* <DEDUP_REMOVED lines=16> */
.L_x_2325:
[----:B------:R-:W-:Y:S05]  /*12490*/  BSYNC B0 ;  /* 0x0000000000007941 */ /* 0x000fea0003800000 */
.L_x_2270:
        /* <DEDUP_REMOVED lines=9> */
[----:B------:R-:W-:Y:S01]  /*12530*/  ULDC.64 UR4, c[0x0][0x308] ;  /* 0x0000c20000047ab9 */ /* 0x000fe20000000a00 */
[----:B------:R-:W-:Y:S02]  /*12540*/  IMAD.MOV.U32 R7, RZ, RZ, -0x50 ;  /* 0xffffffb0ff077424 */ /* 0x000fe400078e00ff */
[----:B------:R-:W-:Y:S02]  /*12550*/  IMAD.IADD R3, R3, 0x1, R5 ;  /* 0x0000000103037824 */ /* 0x000fe400078e0205 */
[----:B------:R-:W-:Y:S02]  /*12560*/  IMAD R5, R28, UR4, RZ ;  /* 0x000000041c057c24 */ /* 0x000fe4000f8e02ff */
[----:B------:R-:W-:-:S04]  /*12570*/  IMAD.WIDE.U32 R2, R22, UR4, R2 ;  /* 0x0000000416027c25 */ /* 0x000fc8000f8e0002 */
[----:B------:R-:W-:Y:S01]  /*12580*/  IMAD R5, R22, UR5, R5 ;  /* 0x0000000516057c24 */ /* 0x000fe2000f8e0205 */
[----:B------:R-:W-:Y:S01]  /*12590*/  ULDC.64 UR4, c[0x0][0x2e8] ;  /* 0x0000ba0000047ab9 */ /* 0x000fe20000000a00 */
[----:B------:R-:W-:Y:S01]  /*125a0*/  IMAD R7, R24, R7, UR36 ;  /* 0x0000002418077e24 */ /* 0x000fe2000f8e0207 */
[C---:B------:R-:W-:Y:S01]  /*125b0*/  LEA R4, P0, R2.reuse, UR4, 0x1 ;  /* 0x0000000402047c11 */ /* 0x040fe2000f8008ff */
[----:B------:R-:W-:Y:S01]  /*125c0*/  IMAD.IADD R3, R3, 0x1, R5 ;  /* 0x0000000103037824 */ /* 0x000fe200078e0205 */
[----:B------:R-:W-:Y:S01]  /*125d0*/  UMOV UR4, 0xffffffff ;  /* 0xffffffff00047882 */ /* 0x000fe20000000000 */
[----:B------:R-:W-:Y:S02]  /*125e0*/  IMAD.IADD R7, R7, 0x1, -R36 ;  /* 0x0000000107077824 */ /* 0x000fe400078e0a24 */
[----:B------:R-:W-:Y:S01]  /*125f0*/  IMAD R5, R23, 0x5000, R30 ;  /* 0x0000500017057824 */ /* 0x000fe200078e021e */
[----:B------:R-:W-:Y:S02]  /*12600*/  LEA.HI.X R6, R2, UR5, R3, 0x1, P0 ;  /* 0x0000000502067c11 */ /* 0x000fe400080f0c03 */
[----:B------:R-:W-:Y:S01]  /*12610*/  ISETP.GE.AND P0, PT, R7, 0x1, PT ;  /* 0x000000010700780c */ /* 0x000fe20003f06270 */
[----:B------:R-:W-:-:S12]  /*12620*/  BRA.DIV UR4, `(.L_x_2272) ;  /* 0x0000003204787947 */ /* 0x000fd8000b800000 */
[----:B------:R-:W0:Y:S01]  /*12630*/  SHFL.IDX PT, R14, R4, RZ, 0x181f ;  /* 0x00181fff040e7589 */ /* 0x000e2200000e0000 */
[C---:B------:R-:W-:Y:S01]  /*12640*/  LOP3.LUT P5, RZ, R16.reuse, 0x10, RZ, 0xc0, !PT ;  /* 0x0000001010ff7812 */ /* 0x040fe200078ac0ff */
[----:B------:R-:W-:Y:S01]  /*12650*/  @P0 IMAD R9, R5, 0x2, R17 ;  /* 0x0000000205090824 */ /* 0x000fe200078e0211 */
[C---:B------:R-:W-:Y:S01]  /*12660*/  LOP3.LUT P4, RZ, R16.reuse, 0x8, RZ, 0xc0, !PT ;  /* 0x0000000810ff7812 */ /* 0x040fe2000788c0ff */
[----:B------:R-:W1:Y:S01]  /*12670*/  SHFL.IDX PT, R2, R6, RZ, 0x181f ;  /* 0x00181fff06027589 */ /* 0x000e6200000e0000 */
[C---:B------:R-:W-:Y:S02]  /*12680*/  LOP3.LUT P3, RZ, R16.reuse, 0x4, RZ, 0xc0, !PT ;  /* 0x0000000410ff7812 */ /* 0x040fe4000786c0ff */
[----:B------:R-:W-:Y:S01]  /*12690*/  LOP3.LUT P2, RZ, R16, 0x2, RZ, 0xc0, !PT ;  /* 0x0000000210ff7812 */ /* 0x000fe2000784c0ff */
        /* <DEDUP_REMOVED lines=11> */
[----:B------:R-:W-:-:S03]  /*12750*/  @P0 IMAD R25, R5, 0x2, R17 ;  /* 0x0000000205190824 */ /* 0x000fc600078e0211 */
[----:B------:R-:W-:Y:S01]  /*12760*/  @P0 IADD3.X R21, RZ, R8, RZ, P1, !PT ;  /* 0x00000008ff150210 */ /* 0x000fe20000ffe4ff */
[----:B-1----:R-:W-:Y:S01]  /*12770*/  @P0 IMAD.MOV.U32 R2, RZ, RZ, R14 ;  /* 0x000000ffff020224 */ /* 0x002fe200078e000e */
[----:B------:R-:W-:Y:S03]  /*12780*/  SHFL.IDX PT, R8, R6, 0x2, 0x181f ;  /* 0x00581f0006087f89 */ /* 0x000fe600000e0000 */
[----:B------:R-:W-:Y:S01]  /*12790*/  @P0 IMAD.MOV.U32 R3, RZ, RZ, R21 ;  /* 0x000000ffff030224 */ /* 0x000fe200078e0015 */
        /* <DEDUP_REMOVED lines=10> */
[----:B------:R-:W-:Y:S01]  /*12840*/  SHFL.IDX PT, R8, R6, 0x3, 0x181f ;  /* 0x00781f0006087f89 */ /* 0x000fe200000e0000 */
[----:B------:R-:W-:-:S03]  /*12850*/  @P0 IMAD.MOV.U32 R3, RZ, RZ, R9 ;  /* 0x000000ffff030224 */ /* 0x000fc600078e0009 */
        /* <DEDUP_REMOVED lines=17> */
.L_x_2337:
[----:B------:R-:W-:Y:S01]  /*12970*/  ISETP.GE.AND P0, PT, R7, 0x41, PT ;  /* 0x000000410700780c */ /* 0x000fe20003f06270 */
[----:B------:R-:W-:-:S12]  /*12980*/  BSSY B0, `(.L_x_2273) ;  /* 0x0000010000007945 */ /* 0x000fd80003800000 */
[----:B------:R-:W-:Y:S05]  /*12990*/  @!P0 BRA `(.L_x_2274) ;  /* 0x0000000000388947 */ /* 0x000fea0003800000 */
[C---:B------:R-:W-:Y:S01]  /*129a0*/  LOP3.LUT P4, RZ, R16.reuse, 0x10, RZ, 0xc0, !PT ;  /* 0x0000001010ff7812 */ /* 0x040fe2000788c0ff */
[----:B------:R-:W-:Y:S01]  /*129b0*/  IMAD R5, R5, 0x2, R17 ;  /* 0x0000000205057824 */ /* 0x000fe200078e0211 */
[C---:B------:R-:W-:Y:S02]  /*129c0*/  LOP3.LUT P3, RZ, R16.reuse, 0x8, RZ, 0xc0, !PT ;  /* 0x0000000810ff7812 */ /* 0x040fe4000786c0ff */
[C---:B------:R-:W-:Y:S02]  /*129d0*/  LOP3.LUT P2, RZ, R16.reuse, 0x4, RZ, 0xc0, !PT ;  /* 0x0000000410ff7812 */ /* 0x040fe4000784c0ff */
[----:B------:R-:W-:Y:S02]  /*129e0*/  LOP3.LUT P1, RZ, R16, 0x2, RZ, 0xc0, !PT ;  /* 0x0000000210ff7812 */ /* 0x000fe4000782c0ff */
[----:B0-2---:R-:W-:-:S05]  /*129f0*/  LEA R2, P0, R37, R14, 0x1 ;  /* 0x0000000e25027211 */ /* 0x005fca00078008ff */
        /* <DEDUP_REMOVED lines=8> */
.L_x_2274:
[----:B------:R-:W-:Y:S05]  /*12a80*/  BSYNC B0 ;  /* 0x0000000000007941 */ /* 0x000fea0003800000 */
.L_x_2273:
[----:B------:R-:W-:Y:S01]  /*12a90*/  NOP ;  /* 0x0000000000007918 */ /* 0x000fe20000000000 */
[----:B------:R-:W-:-:S13]  /*12aa0*/  PLOP3.LUT P0, PT, PT, PT, PT, 0x80, 0x0 ;  /* 0x000000000000781c */ /* 0x000fda0003f0f070 */
.L_x_2275:
        /* <DEDUP_REMOVED lines=10> */
.L_x_2276:
[----:B------:R4:W-:Y:S02]  /*12b50*/  SYNCS.ARRIVE.TRANS64.A1T0 RZ, [R0+URZ+0x38830], RZ ;  /* 0x038830ff00ff79a7 */ /* 0x0009e4000810003f */
[----:B------:R-:W-:Y:S05]  /*12b60*/  WARPSYNC.ALL ;  /* 0x0000000000007948 */ /* 0x000fea0003800000 */
[----:B------:R-:W-:Y:S01]  /*12b70*/  BSSY B6, `(.L_x_2277) ;  /* 0x0000015000067945 */ /* 0x000fe20003800000 */
[----:B----4-:R-:W-:Y:S01]  /*12b80*/  IADD3 R0, R17, 0x14400, RZ ;  /* 0x0001440011007810 */ /* 0x010fe20007ffe0ff */
[----:B------:R-:W-:Y:S03]  /*12b90*/  BAR.SYNC.DEFER_BLOCKING 0x8, 0x180 ;  /* 0x0206000000007b1d */ /* 0x000fe60000010000 */
[----:B------:R-:W-:-:S13]  /*12ba0*/  LOP3.LUT P0, RZ, R0, 0x3ff, RZ, 0xc0, !PT ;  /* 0x000003ff00ff7812 */ /* 0x000fda000780c0ff */
[----:B------:R-:W-:Y:S05]  /*12bb0*/  @!P0 BRA `(.L_x_2278) ;  /* 0x0000000000408947 */ /* 0x000fea0003800000 */
[----:B0--3--:R-:W-:Y:S01]  /*12bc0*/  MOV R2, 0x0 ;  /* 0x0000000000027802 */ /* 0x009fe20000000f00 */
[----:B------:R-:W-:Y:S01]  /*12bd0*/  ULDC.64 UR6, c[0x4][0x138] ;  /* 0x01004e0000067ab9 */ /* 0x000fe20000000a00 */
[----:B------:R-:W-:Y:S01]  /*12be0*/  ULDC.64 UR8, c[0x4][0x140] ;  /* 0x0100500000087ab9 */ /* 0x000fe20000000a00 */
[----:B------:R-:W-:Y:S01]  /*12bf0*/  ULDC.64 UR4, c[0x4][0xb0] ;  /* 0x01002c0000047ab9 */ /* 0x000fe20000000a00 */
[----:B------:R-:W-:Y:S02]  /*12c00*/  IMAD.U32 R4, RZ, RZ, UR6 ;  /* 0x00000006ff047e24 */ /* 0x000fe4000f8e00ff */
[----:B------:R-:W0:Y:S01]  /*12c10*/  LDC.64 R2, c[0x4][R2] ;  /* 0x0100000002027b82 */ /* 0x000e220000000a00 */
[----:B------:R-:W-:Y:S02]  /*12c20*/  IMAD.U32 R5, RZ, RZ, UR7 ;  /* 0x00000007ff057e24 */ /* 0x000fe4000f8e00ff */
[----:B------:R-:W-:Y:S02]  /*12c30*/  IMAD.U32 R6, RZ, RZ, UR8 ;  /* 0x00000008ff067e24 */ /* 0x000fe4000f8e00ff */
[----:B------:R-:W-:-:S02]  /*12c40*/  IMAD.U32 R7, RZ, RZ, UR9 ;  /* 0x00000009ff077e24 */ /* 0x000fc4000f8e00ff */
[----:B------:R-:W-:Y:S02]  /*12c50*/  IMAD.U32 R10, RZ, RZ, UR4 ;  /* 0x00000004ff0a7e24 */ /* 0x000fe4000f8e00ff */
[----:B------:R-:W-:Y:S02]  /*12c60*/  IMAD.U32 R11, RZ, RZ, UR5 ;  /* 0x00000005ff0b7e24 */ /* 0x000fe4000f8e00ff */
[----:B-1----:R-:W-:Y:S02]  /*12c70*/  IMAD.MOV.U32 R8, RZ, RZ, 0x70 ;  /* 0x00000070ff087424 */ /* 0x002fe400078e00ff */
[----:B------:R-:W-:Y:S02]  /*12c80*/  IMAD.MOV.U32 R12, RZ, RZ, 0x1 ;  /* 0x00000001ff0c7424 */ /* 0x000fe400078e00ff */
[----:B------:R-:W-:-:S07]  /*12c90*/  IMAD.MOV.U32 R13, RZ, RZ, RZ ;  /* 0x000000ffff0d7224 */ /* 0x000fce00078e00ff */
[----:B------:R-:W-:-:S07]  /*12ca0*/  LEPC R20, `(.L_x_2278) ;  /* 0x000000001014794e */ /* 0x000fce0000000000 */
[----:B0-2---:R-:W-:Y:S05]  /*12cb0*/  CALL.ABS.NOINC R2 ;  /* 0x0000000002007343 */ /* 0x005fea0003c00000 */
.L_x_2278:
[----:B------:R-:W-:Y:S05]  /*12cc0*/  BSYNC B6 ;  /* 0x0000000000067941 */ /* 0x000fea0003800000 */
.L_x_2277:
[----:B0--3--:R-:W0:Y:S01]  /*12cd0*/  S2R R2, SR_TID.X ;  /* 0x0000000000027919 */ /* 0x009e220000002100 */
[----:B------:R-:W-:Y:S01]  /*12ce0*/  UISETP.NE.AND UP0, UPT, UR48, URZ, UPT ;  /* 0x0000003f3000728c */ /* 0x000fe2000bf05270 */
[----:B------:R-:W-:Y:S01]  /*12cf0*/  IMAD.U32 R0, RZ, RZ, UR44 ;  /* 0x0000002cff007e24 */ /* 0x000fe2000f8e00ff */
[----:B------:R-:W-:Y:S01]  /*12d00*/  R2UR UR6, R28 ;  /* 0x000000001c0672ca */ /* 0x000fe200000e0000 */
[----:B------:R-:W-:Y:S01]  /*12d10*/  ULDC.64 UR8, c[0x0][0x2d8] ;  /* 0x0000b60000087ab9 */ /* 0x000fe20000000a00 */
[----:B------:R-:W-:Y:S02]  /*12d20*/  R2UR UR7, R22 ;  /* 0x00000000160772ca */ /* 0x000fe400000e0000 */
[----:B------:R-:W-:Y:S02]  /*12d30*/  PLOP3.LUT P0, PT, PT, PT, UP0, 0x80, 0x0 ;  /* 0x000000000000781c */ /* 0x000fe40003f0f008 */
[C---:B------:R-:W-:Y:S02]  /*12d40*/  LOP3.LUT P2, RZ, R16.reuse, 0x4000, RZ, 0xc0, !PT ;  /* 0x0000400010ff7812 */ /* 0x040fe4000784c0ff */
[C---:B------:R-:W-:Y:S01]  /*12d50*/  LOP3.LUT P3, RZ, R16.reuse, 0x2000, RZ, 0xc0, !PT ;  /* 0x0000200010ff7812 */ /* 0x040fe2000786c0ff */
[----:B------:R-:W-:Y:S01]  /*12d60*/  @UP0 ULDC UR4, c[0x0][0x44c] ;  /* 0x0001130000040ab9 */ /* 0x000fe20000000800 */
[----:B------:R-:W-:-:S02]  /*12d70*/  LOP3.LUT P4, RZ, R16, 0x1000, RZ, 0xc0, !PT ;  /* 0x0000100010ff7812 */ /* 0x000fc4000788c0ff */
[----:B------:R-:W-:Y:S01]  /*12d80*/  LOP3.LUT P5, RZ, R16, 0x800, RZ, 0xc0, !PT ;  /* 0x0000080010ff7812 */ /* 0x000fe200078ac0ff */
[----:B------:R-:W-:-:S04]  /*12d90*/  UIMAD UR6, UR6, UR8, URZ ;  /* 0x00000008060672a4 */ /* 0x000fc8000f8e023f */
[----:B------:R-:W-:Y:S02]  /*12da0*/  UIMAD UR7, UR7, UR9, UR6 ;  /* 0x00000009070772a4 */ /* 0x000fe4000f8e0206 */
[----:B------:R-:W-:Y:S01]  /*12db0*/  USHF.R.S32.HI UR6, URZ, 0x1f, UR43 ;  /* 0x0000001f3f067899 */ /* 0x000fe2000801142b */
[----:B0-----:R-:W-:-:S05]  /*12dc0*/  IMAD.SHL.U32 R2, R2, 0x10, RZ ;  /* 0x0000001002027824 */ /* 0x001fca00078e00ff */
[----:B------:R-:W-:-:S05]  /*12dd0*/  LOP3.LUT R2, R36, 0x70, R2, 0xf8, !PT ;  /* 0x0000007024027812 */ /* 0x000fca00078ef802 */
[----:B------:R-:W-:-:S04]  /*12de0*/  IMAD R0, R0, 0x80, R2 ;  /* 0x0000008000007824 */ /* 0x000fc800078e0202 */
[----:B------:R-:W-:Y:S01]  /*12df0*/  @P0 IMAD.HI.U32 R3, R0, UR4, RZ ;  /* 0x0000000400030c27 */ /* 0x000fe2000f8e00ff */
[----:B------:R-:W-:Y:S01]  /*12e00*/  PLOP3.LUT P0, PT, PT, PT, UP0, 0x80, 0x0 ;  /* 0x000000000000781c */ /* 0x000fe20003f0f008 */
[----:B------:R-:W-:Y:S02]  /*12e10*/  @UP0 ULDC UR4, c[0x0][0x450] ;  /* 0x0001140000040ab9 */ /* 0x000fe40000000800 */
[----:B------:R-:W-:-:S10]  /*12e20*/  IMAD.MOV.U32 R2, RZ, RZ, R0 ;  /* 0x000000ffff027224 */ /* 0x000fd400078e0000 */
[----:B------:R-:W-:Y:S02]  /*12e30*/  @P0 SHF.R.U32.HI R2, RZ, UR4, R3 ;  /* 0x00000004ff020c19 */ /* 0x000fe40008011603 */
[----:B------:R-:W-:Y:S02]  /*12e40*/  R2UR UR4, R22 ;  /* 0x00000000160472ca */ /* 0x000fe400000e0000 */
[----:B------:R-:W-:-:S11]  /*12e50*/  IADD3 R5, -R2, RZ, RZ ;  /* 0x000000ff02057210 */ /* 0x000fd60007ffe1ff */
        /* <DEDUP_REMOVED lines=27> */
[----:B--2---:R-:W0:Y:S01]  /*13010*/  SHFL.IDX PT, R14, R5, RZ, 0x181f ;  /* 0x00181fff050e7589 */ /* 0x004e2200000e0000 */
[----:B------:R-:W-:-:S03]  /*13020*/  IMAD.U32 R3, RZ, RZ, UR44 ;  /* 0x0000002cff037e24 */ /* 0x000fc6000f8e00ff */
[----:B------:R-:W2:Y:S01]  /*13030*/  SHFL.IDX PT, R2, R4, RZ, 0x181f ;  /* 0x00181fff04027589 */ /* 0x000ea200000e0000 */
[----:B------:R-:W-:-:S03]  /*13040*/  IMAD R0, R3, 0x80, R36 ;  /* 0x0000008003007824 */ /* 0x000fc600078e0224 */
[----:B------:R-:W-:Y:S01]  /*13050*/  SHFL.IDX PT, R6, R4, 0x1, 0x181f ;  /* 0x00381f0004067f89 */ /* 0x000fe200000e0000 */
[C---:B------:R-:W-:Y:S01]  /*13060*/  VIADD R7, R0.reuse, 0x10 ;  /* 0x0000001000077836 */ /* 0x040fe20000000000 */
[----:B------:R-:W-:-:S13]  /*13070*/  ISETP.GE.AND P0, PT, R0, UR37, PT ;  /* 0x0000002500007c0c */ /* 0x000fda000bf06270 */
[----:B0-----:R-:W-:-:S05]  /*13080*/  @!P0 LEA R14, P1, R37, R14, 0x1 ;  /* 0x0000000e250e8211 */ /* 0x001fca00078208ff */
[----:B--2---:R-:W-:Y:S02]  /*13090*/  @!P0 IMAD.X R3, RZ, RZ, R2, P1 ;  /* 0x000000ffff038224 */ /* 0x004fe400008e0602 */
        /* <DEDUP_REMOVED lines=20> */
[----:B--2---:R-:W-:Y:S01]  /*131e0*/  @!P0 MOV R2, R14 ;  /* 0x0000000e00028202 */ /* 0x004fe20000000f00 */
[----:B------:R-:W-:Y:S01]  /*131f0*/  @!P0 IMAD.X R7, RZ, RZ, R6, P1 ;  /* 0x000000ffff078224 */ /* 0x000fe200008e0606 */
[----:B------:R-:W0:Y:S03]  /*13200*/  SHFL.IDX PT, R14, R5, 0x3, 0x181f ;  /* 0x00781f00050e7f89 */ /* 0x000e2600000e0000 */
[----:B------:R-:W-:Y:S01]  /*13210*/  @!P0 IMAD.MOV.U32 R3, RZ, RZ, R7 ;  /* 0x000000ffff038224 */ /* 0x000fe200078e0007 */
[----:B------:R-:W2:Y:S01]  /*13220*/  SHFL.IDX PT, R6, R4, 0x3, 0x181f ;  /* 0x00781f0004067f89 */ /* 0x000ea200000e0000 */
[----:B------:R-:W-:-:S03]  /*13230*/  VIADD R7, R0, 0x30 ;  /* 0x0000003000077836 */ /* 0x000fc60000000000 */
[----:B------:R-:W-:Y:S04]  /*13240*/  @!P0 LDGSTS.E.BYPASS.LTC128B.128 [R31+0x15400], desc[UR38][R2.64], !P2 ;  /* 0x15400000021f8fae */ /* 0x000fe8000d101d66 */
[----:B------:R-:W-:Y:S04]  /*13250*/  @!P0 LDGSTS.E.BYPASS.LTC128B.128 [R31+0x19400], desc[UR38][R2.64+0x80], !P3 ;  /* 0x19400080021f8fae */ /* 0x000fe8000d901d66 */
[----:B------:R-:W-:Y:S04]  /*13260*/  @!P0 LDGSTS.E.BYPASS.LTC128B.128 [R31+0x1d400], desc[UR38][R2.64+0x100], !P4 ;  /* 0x1d400100021f8fae */ /* 0x000fe8000e101d66 */
[----:B------:R3:W-:Y:S01]  /*13270*/  @!P0 LDGSTS.E.BYPASS.LTC128B.128 [R31+0x21400], desc[UR38][R2.64+0x180], !P5 ;  /* 0x21400180021f8fae */ /* 0x0007e2000e901d66 */
[----:B------:R-:W-:-:S13]  /*13280*/  ISETP.GE.AND P0, PT, R7, UR37, PT ;  /* 0x0000002507007c0c */ /* 0x000fda000bf06270 */
[----:B0-----:R-:W-:-:S05]  /*13290*/  @!P0 LEA R14, P1, R37, R14, 0x1 ;  /* 0x0000000e250e8211 */ /* 0x001fca00078208ff */
[----:B--2---:R-:W-:Y:S02]  /*132a0*/  @!P0 IMAD.X R7, RZ, RZ, R6, P1 ;  /* 0x000000ffff078224 */ /* 0x004fe400008e0606 */
[----:B---3--:R-:W-:Y:S01]  /*132b0*/  @!P0 IMAD.MOV.U32 R2, RZ, RZ, R14 ;  /* 0x000000ffff028224 */ /* 0x008fe200078e000e */
        /* <DEDUP_REMOVED lines=25> */
[----:B------:R-:W-:Y:S01]  /*13450*/  @!P0 IMAD.MOV.U32 R3, RZ, RZ, R7 ;  /* 0x000000ffff038224 */ /* 0x000fe200078e0007 */
[----:B------:R-:W-:Y:S02]  /*13460*/  IADD3 R7, R0, 0x60, RZ ;  /* 0x0000006000077810 */ /* 0x000fe40007ffe0ff */
        /* <DEDUP_REMOVED lines=9> */
[----:B------:R0:W2:Y:S01]  /*13500*/  SHFL.IDX PT, R6, R4, 0x7, 0x181f ;  /* 0x00f81f0004067f89 */ /* 0x0000a200000e0000 */
[----:B------:R-:W-:-:S03]  /*13510*/  @!P0 IMAD.MOV.U32 R3, RZ, RZ, R7 ;  /* 0x000000ffff038224 */ /* 0x000fc600078e0007 */
[----:B------:R0:W3:Y:S04]  /*13520*/  SHFL.IDX PT, R14, R5, 0x7, 0x181f ;  /* 0x00f81f00050e7f89 */ /* 0x0000e800000e0000 */
[----:B------:R0:W-:Y:S04]  /*13530*/  @!P0 LDGSTS.E.BYPASS.LTC128B.128 [R31+0x17400], desc[UR38][R2.64], !P2 ;  /* 0x17400000021f8fae */ /* 0x0001e8000d101d66 */
[----:B------:R0:W-:Y:S04]  /*13540*/  @!P0 LDGSTS.E.BYPASS.LTC128B.128 [R31+0x1b400], desc[UR38][R2.64+0x80], !P3 ;  /* 0x1b400080021f8fae */ /* 0x0001e8000d901d66 */
[----:B------:R0:W-:Y:S04]  /*13550*/  @!P0 LDGSTS.E.BYPASS.LTC128B.128 [R31+0x1f400], desc[UR38][R2.64+0x100], !P4 ;  /* 0x1f400100021f8fae */ /* 0x0001e8000e101d66 */
[----:B------:R0:W-:Y:S02]  /*13560*/  @!P0 LDGSTS.E.BYPASS.LTC128B.128 [R31+0x23400], desc[UR38][R2.64+0x180], !P5 ;  /* 0x23400180021f8fae */ /* 0x0001e4000e901d66 */
.L_x_2354:
[----:B------:R-:W-:-:S05]  /*13570*/  VIADD R0, R0, 0x70 ;  /* 0x0000007000007836 */ /* 0x000fca0000000000 */
[----:B------:R-:W-:-:S13]  /*13580*/  ISETP.GE.AND P0, PT, R0, UR37, PT ;  /* 0x0000002500007c0c */ /* 0x000fda000bf06270 */
[----:B0--3--:R-:W-:-:S05]  /*13590*/  @!P0 LEA R2, P1, R37, R14, 0x1 ;  /* 0x0000000e25028211 */ /* 0x009fca00078208ff */
        /* <DEDUP_REMOVED lines=10> */
.L_x_2280:
        /* <DEDUP_REMOVED lines=18> */
.L_x_2355:
[----:B------:R-:W-:Y:S05]  /*13760*/  BSYNC B0 ;  /* 0x0000000000007941 */ /* 0x000fea0003800000 */
.L_x_2281:
[----:B------:R-:W-:-:S06]  /*13770*/  UISETP.GE.AND UP0, UPT, UR45, 0x2, UPT ;  /* 0x000000022d00788c */ /* 0x000fcc000bf06270 */
[----:B------:R-:W-:-:S13]  /*13780*/  PLOP3.LUT P0, PT, PT, PT, UP0, 0x40, 0x0 ;  /* 0x000000000000781c */ /* 0x000fda0003f0e808 */
[----:B------:R-:W-:Y:S05]  /*13790*/  @P0 BRA `(.L_x_2283) ;  /* 0x0000000c00fc0947 */ /* 0x000fea0003800000 */
[----:B------:R-:W-:Y:S01]  /*137a0*/  UIADD3 UR4, UR45, -0x2, URZ ;  /* 0xfffffffe2d047890 */ /* 0x000fe2000fffe03f */
[----:B------:R-:W-:Y:S01]  /*137b0*/  BSSY B0, `(.L_x_2283) ;  /* 0x00000fd000007945 */ /* 0x000fe20003800000 */
[----:B------:R-:W-:Y:S02]  /*137c0*/  IMAD.MOV.U32 R10, RZ, RZ, R26 ;  /* 0x000000ffff0a7224 */ /* 0x000fe400078e001a */
[----:B------:R-:W-:Y:S02]  /*137d0*/  IMAD.MOV.U32 R7, RZ, RZ, R23 ;  /* 0x000000ffff077224 */ /* 0x000fe400078e0017 */
[----:B------:R-:W-:Y:S02]  /*137e0*/  IMAD.MOV.U32 R27, RZ, RZ, R24 ;  /* 0x000000ffff1b7224 */ /* 0x000fe400078e0018 */
[----:B0-----:R-:W-:-:S07]  /*137f0*/  IMAD.U32 R0, RZ, RZ, UR4 ;  /* 0x00000004ff007e24 */ /* 0x001fce000f8e00ff */
.L_x_2296:
[----:B------:R-:W0:Y:S01]  /*13800*/  S2R R2, SR_TID.X ;  /* 0x0000000000027919 */ /* 0x000e220000002100 */
[----:B------:R-:W2:Y:S01]  /*13810*/  LDC R3, c[0x0][0x430] ;  /* 0x00010c00ff037b82 */ /* 0x000ea20000000800 */
[----:B------:R-:W-:Y:S01]  /*13820*/  IMAD R6, R0, 0x50, R32 ;  /* 0x0000005000067824 */ /* 0x000fe200078e0220 */
[----:B------:R-:W-:Y:S01]  /*13830*/  LOP3.LUT P1, RZ, R16, 0x200, RZ, 0xc0, !PT ;  /* 0x0000020010ff7812 */ /* 0x000fe2000782c0ff */
[----:B------:R-:W-:Y:S01]  /*13840*/  VIADD R23, R7, 0x1 ;  /* 0x0000000107177836 */ /* 0x000fe20000000000 */
[----:B--2---:R-:W-:Y:S01]  /*13850*/  ISETP.NE.AND P0, PT, R3, 0x1, PT ;  /* 0x000000010300780c */ /* 0x004fe20003f05270 */
[----:B0-----:R-:W-:-:S05]  /*13860*/  IMAD.SHL.U32 R2, R2, 0x10, RZ ;  /* 0x0000001002027824 */ /* 0x001fca00078e00ff */
[----:B------:R-:W-:-:S07]  /*13870*/  LOP3.LUT R2, R36, 0x70, R2, 0xf8, !PT ;  /* 0x0000007024027812 */ /* 0x000fce00078ef802 */
[----:B------:R-:W0:Y:S01]  /*13880*/  @P0 LDC R3, c[0x0][0x434] ;  /* 0x00010d00ff030b82 */ /* 0x000e220000000800 */
[C---:B------:R-:W-:Y:S01]  /*13890*/  ISETP.GT.U32.AND P2, PT, R2.reuse, 0x4f, PT ;  /* 0x0000004f0200780c */ /* 0x040fe20003f44070 */
[----:B------:R-:W-:-:S06]  /*138a0*/  IMAD.IADD R6, R2, 0x1, R6 ;  /* 0x0000000102067824 */ /* 0x000fcc00078e0206 */
[----:B------:R-:W2:Y:S01]  /*138b0*/  @P0 LDC R9, c[0x0][0x438] ;  /* 0x00010e00ff090b82 */ /* 0x000ea20000000800 */
[----:B------:R-:W-:-:S07]  /*138c0*/  MOV R11, R6 ;  /* 0x00000006000b7202 */ /* 0x000fce0000000f00 */
[----:B------:R-:W3:Y:S01]  /*138d0*/  @!P2 LDC.64 R4, c[0x0][0x428] ;  /* 0x00010a00ff04ab82 */ /* 0x000ee20000000a00 */
[----:B0-----:R-:W-:-:S05]  /*138e0*/  @P0 IMAD.HI.U32 R2, R6, R3, RZ ;  /* 0x0000000306020227 */ /* 0x001fca00078e00ff */
[----:B--2---:R-:W-:Y:S02]  /*138f0*/  @P0 SHF.R.U32.HI R11, RZ, R9, R2 ;  /* 0x00000009ff0b0219 */ /* 0x004fe40000011602 */
[----:B-1----:R-:W0:Y:S02]  /*13900*/  @!P2 LDC.64 R8, c[0x0][0x418] ;  /* 0x00010600ff08ab82 */ /* 0x002e240000000a00 */
[----:B------:R-:W-:Y:S01]  /*13910*/  @!P2 SHF.R.S32.HI R3, RZ, 0x1f, R11 ;  /* 0x0000001fff03a819 */ /* 0x000fe2000001140b */
[----:B---3--:R-:W-:-:S04]  /*13920*/  @!P2 IMAD R2, R33, R4, RZ ;  /* 0x000000042102a224 */ /* 0x008fc800078e02ff */
[----:B------:R-:W-:Y:S02]  /*13930*/  @!P2 IMAD R5, R29, R5, R2 ;  /* 0x000000051d05a224 */ /* 0x000fe400078e0202 */
[----:B------:R-:W-:-:S04]  /*13940*/  @!P2 IMAD.MOV.U32 R2, RZ, RZ, R11 ;  /* 0x000000ffff02a224 */ /* 0x000fc800078e000b */
[----:B------:R-:W-:-:S04]  /*13950*/  @!P2 IMAD.WIDE.U32 R2, R29, R4, R2 ;  /* 0x000000041d02a225 */ /* 0x000fc800078e0002 */
[----:B------:R-:W-:Y:S02]  /*13960*/  @!P2 IMAD.IADD R3, R5, 0x1, R3 ;  /* 0x000000010503a824 */ /* 0x000fe400078e0203 */
[----:B------:R-:W-:Y:S01]  /*13970*/  IMAD.MOV.U32 R4, RZ, RZ, RZ ;  /* 0x000000ffff047224 */ /* 0x000fe200078e00ff */
[----:B0-----:R-:W-:-:S04]  /*13980*/  @!P2 LEA R8, P0, R2, R8, 0x2 ;  /* 0x000000080208a211 */ /* 0x001fc800078010ff */
[----:B------:R-:W-:Y:S01]  /*13990*/  @!P2 LEA.HI.X R9, R2, R9, R3, 0x2, P0 ;  /* 0x000000090209a211 */ /* 0x000fe200000f1403 */
[----:B------:R-:W-:Y:S01]  /*139a0*/  IMAD.MOV R5, RZ, RZ, -R11 ;  /* 0x000000ffff057224 */ /* 0x000fe200078e0a0b */
[----:B------:R-:W-:-:S03]  /*139b0*/  ISETP.NE.AND P0, PT, R23, 0x2, PT ;  /* 0x000000021700780c */ /* 0x000fc60003f05270 */
[----:B------:R0:W5:Y:S01]  /*139c0*/  @!P2 LDG.E R4, desc[UR38][R8.64] ;  /* 0x000000260804a981 */ /* 0x000162000c1e1900 */
[----:B------:R-:W-:Y:S05]  /*139d0*/  YIELD ;  /* 0x0000000000007946 */ /* 0x000fea0003800000 */
[----:B------:R-:W-:Y:S01]  /*139e0*/  ULDC UR4, c[0x0][0x430] ;  /* 0x00010c0000047ab9 */ /* 0x000fe20000000800 */
[----:B------:R-:W-:Y:S01]  /*139f0*/  SEL R3, RZ, 0x1, P0 ;  /* 0x00000001ff037807 */ /* 0x000fe20000000000 */
[----:B------:R-:W-:Y:S01]  /*13a00*/  IMAD R5, R5, UR4, R6 ;  /* 0x0000000405057c24 */ /* 0x000fe2000f8e0206 */
[----:B------:R-:W-:Y:S01]  /*13a10*/  SEL R23, R23, RZ, P0 ;  /* 0x000000ff17177207 */ /* 0x000fe20000000000 */
[----:B------:R-:W-:Y:S01]  /*13a20*/  IMAD.MOV.U32 R24, RZ, RZ, R0 ;  /* 0x000000ffff187224 */ /* 0x000fe200078e0000 */
[----:B------:R-:W-:Y:S01]  /*13a30*/  LOP3.LUT R26, R10, R3, RZ, 0x3c, !PT ;  /* 0x000000030a1a7212 */ /* 0x000fe200078e3cff */
[----:B------:R-:W-:Y:S06]  /*13a40*/  @!P1 BRA `(.L_x_2284) ;  /* 0x0000000000049947 */ /* 0x000fec0003800000 */
[----:B------:R-:W-:Y:S01]  /*13a50*/  BPT.TRAP 0x1 ;  /* 0x000000040000795c */ /* 0x000fe20000300000 */
.L_x_2284:
[----:B------:R-:W-:Y:S01]  /*13a60*/  IMAD R6, R23, 0x8, R17 ;  /* 0x0000000817067824 */ /* 0x000fe200078e0211 */
[----:B------:R-:W-:Y:S01]  /*13a70*/  SHF.L.U32 R3, R26, 0x1f, RZ ;  /* 0x0000001f1a037819 */ /* 0x000fe200000006ff */
[----:B------:R-:W-:Y:S03]  /*13a80*/  BSSY B1, `(.L_x_2285) ;  /* 0x0000003000017945 */ /* 0x000fe60003800000 */
[----:B------:R-:W1:Y:S02]  /*13a90*/  SYNCS.PHASECHK.TRANS64.TRYWAIT P0, [R6+URZ+0x38840], R3 ;  /* 0x03884003060075a7 */ /* 0x000e64000800017f */
[----:B-1----:R-:W-:Y:S05]  /*13aa0*/  @!P0 BRA `(.L_x_2286) ;  /* 0x0000002c00e48947 */ /* 0x002fea0003800000 */
.L_x_2356:
[----:B------:R-:W-:Y:S05]  /*13ab0*/  BSYNC B1 ;  /* 0x0000000000017941 */ /* 0x000fea0003800000 */
.L_x_2285:
[----:B------:R-:W-:Y:S01]  /*13ac0*/  SHF.R.S32.HI R21, RZ, 0x1f, R5 ;  /* 0x0000001fff157819 */ /* 0x000fe20000011405 */
[----:B------:R-:W-:Y:S01]  /*13ad0*/  ULDC.64 UR4, c[0x0][0x300] ;  /* 0x0000c00000047ab9 */ /* 0x000fe20000000a00 */
[----:B-----5:R-:W-:Y:S01]  /*13ae0*/  SHF.R.S32.HI R25, RZ, 0x1f, R4 ;  /* 0x0000001fff197819 */ /* 0x020fe20000011404 */
[----:B-1----:R-:W-:Y:S01]  /*13af0*/  IMAD.WIDE.U32 R2, R5, UR4, RZ ;  /* 0x0000000405027c25 */ /* 0x002fe2000f8e00ff */
[C---:B------:R-:W-:Y:S02]  /*13b00*/  LOP3.LUT P4, RZ, R16.reuse, 0x10, RZ, 0xc0, !PT ;  /* 0x0000001010ff7812 */ /* 0x040fe4000788c0ff */
[C---:B------:R-:W-:Y:S01]  /*13b10*/  LOP3.LUT P3, RZ, R16.reuse, 0x8, RZ, 0xc0, !PT ;  /* 0x0000000810ff7812 */ /* 0x040fe2000786c0ff */
[----:B------:R-:W-:Y:S01]  /*13b20*/  IMAD R0, R21, UR4, RZ ;  /* 0x0000000415007c24 */ /* 0x000fe2000f8e02ff */
[C---:B------:R-:W-:Y:S02]  /*13b30*/  LOP3.LUT P2, RZ, R16.reuse, 0x4, RZ, 0xc0, !PT ;  /* 0x0000000410ff7812 */ /* 0x040fe4000784c0ff */
[----:B------:R-:W-:Y:S01]  /*13b40*/  LOP3.LUT P1, RZ, R16, 0x2, RZ, 0xc0, !PT ;  /* 0x0000000210ff7812 */ /* 0x000fe2000782c0ff */
[----:B0-----:R-:W-:Y:S01]  /*13b50*/  IMAD R9, R5, UR5, R0 ;  /* 0x0000000505097c24 */ /* 0x001fe2000f8e0200 */
        /* <DEDUP_REMOVED lines=14> */
[----:B------:R-:W-:-:S03]  /*13c40*/  IMAD R9, R23, 0x5000, R30 ;  /* 0x0000500017097824 */ /* 0x000fc600078e021e */
        /* <DEDUP_REMOVED lines=15> */
[----:B------:R-:W0:Y:S02]  /*13d40*/  SHFL.IDX PT, R14, R8, 0x2, 0x181f ;  /* 0x00581f00080e7f89 */ /* 0x000e2400000e0000 */
[----:B------:R-:W-:Y:S02]  /*13d50*/  IADD3.X R3, RZ, R35, RZ, P0, !PT ;  /* 0x00000023ff037210 */ /* 0x000fe400007fe4ff */
        /* <DEDUP_REMOVED lines=21> */
.L_x_2368:
        /* <DEDUP_REMOVED lines=11> */
.L_x_2288:
        /* <DEDUP_REMOVED lines=10> */
.L_x_2289:
[----:B------:R1:W-:Y:S01]  /*14000*/  SYNCS.ARRIVE.TRANS64.A1T0 RZ, [R6+URZ+0x38830], RZ ;  /* 0x038830ff06ff79a7 */ /* 0x0003e2000810003f */
[----:B------:R-:W-:Y:S05]  /*14010*/  @!P2 BRA `(.L_x_2290) ;  /* 0x000000000004a947 */ /* 0x000fea0003800000 */
[----:B------:R-:W-:Y:S01]  /*14020*/  BPT.TRAP 0x1 ;  /* 0x000000040000795c */ /* 0x000fe20000300000 */
.L_x_2290:
[----:B0-----:R-:W-:Y:S01]  /*14030*/  SHF.L.U32 R3, R10, 0x1f, RZ ;  /* 0x0000001f0a037819 */ /* 0x001fe200000006ff */
[----:B-1----:R-:W-:Y:S01]  /*14040*/  IMAD R6, R7, 0x8, R17 ;  /* 0x0000000807067824 */ /* 0x002fe200078e0211 */
[----:B------:R-:W-:Y:S03]  /*14050*/  BSSY B1, `(.L_x_2291) ;  /* 0x0000003000017945 */ /* 0x000fe60003800000 */
[----:B------:R-:W0:Y:S02]  /*14060*/  SYNCS.PHASECHK.TRANS64.TRYWAIT P0, [R6+URZ+0x38860], R3 ;  /* 0x03886003060075a7 */ /* 0x000e24000800017f */
[----:B0-----:R-:W-:Y:S05]  /*14070*/  @!P0 BRA `(.L_x_2292) ;  /* 0x0000003000048947 */ /* 0x001fea0003800000 */
.L_x_2369:
[----:B------:R-:W-:Y:S05]  /*14080*/  BSYNC B1 ;  /* 0x0000000000017941 */ /* 0x000fea0003800000 */
.L_x_2291:
[----:B------:R-:W-:Y:S01]  /*14090*/  IMAD.MOV.U32 R2, RZ, RZ, -0x50 ;  /* 0xffffffb0ff027424 */ /* 0x000fe200078e00ff */
[----:B------:R-:W-:Y:S01]  /*140a0*/  UMOV UR4, 0xffffffff ;  /* 0xffffffff00047882 */ /* 0x000fe20000000000 */
[C---:B------:R-:W-:Y:S01]  /*140b0*/  LOP3.LUT P4, RZ, R16.reuse, 0x100, RZ, 0xc0, !PT ;  /* 0x0000010010ff7812 */ /* 0x040fe2000788c0ff */
[----:B------:R-:W-:Y:S01]  /*140c0*/  IMAD R7, R7, 0x5000, R30 ;  /* 0x0000500007077824 */ /* 0x000fe200078e021e */
[C---:B------:R-:W-:Y:S01]  /*140d0*/  LOP3.LUT P3, RZ, R16.reuse, 0x80, RZ, 0xc0, !PT ;  /* 0x0000008010ff7812 */ /* 0x040fe2000786c0ff */
[----:B0-----:R-:W-:Y:S01]  /*140e0*/  IMAD R3, R27, R2, UR36 ;  /* 0x000000241b037e24 */ /* 0x001fe2000f8e0202 */
        /* <DEDUP_REMOVED lines=55> */
.L_x_2381:
        /* <DEDUP_REMOVED lines=30> */
[----:B------:R-:W-:-:S04]  /*14640*/  LEA R18, P0, R2, UR4, 0x1 ;  /* 0x0000000402127c11 */ /* 0x000fc8000f8008ff */
[----:B------:R-:W-:Y:S02]  /*14650*/  LEA.HI.X R19, R2, UR5, R3, 0x1, P0 ;  /* 0x0000000502137c11 */ /* 0x000fe400080f0c03 */
[----:B------:R-:W-:-:S13]  /*14660*/  PLOP3.LUT P0, PT, PT, PT, PT, 0x80, 0x0 ;  /* 0x000000000000781c */ /* 0x000fda0003f0f070 */
.L_x_2294:
        /* <DEDUP_REMOVED lines=10> */
.L_x_2295:
[C---:B------:R-:W-:Y:S01]  /*14710*/  ISETP.GT.AND P0, PT, R24.reuse, RZ, PT ;  /* 0x000000ff1800720c */ /* 0x040fe20003f04270 */
[----:B------:R0:W-:Y:S01]  /*14720*/  SYNCS.ARRIVE.TRANS64.A1T0 RZ, [R6+URZ+0x38850], RZ ;  /* 0x038850ff06ff79a7 */ /* 0x0001e2000810003f */
[----:B------:R-:W-:Y:S02]  /*14730*/  VIADD R0, R24, 0xffffffff ;  /* 0xffffffff18007836 */ /* 0x000fe40000000000 */
[----:B------:R-:W-:Y:S02]  /*14740*/  IMAD.MOV.U32 R10, RZ, RZ, R26 ;  /* 0x000000ffff0a7224 */ /* 0x000fe400078e001a */
[----:B------:R-:W-:Y:S02]  /*14750*/  IMAD.MOV.U32 R7, RZ, RZ, R23 ;  /* 0x000000ffff077224 */ /* 0x000fe400078e0017 */
[----:B------:R-:W-:-:S05]  /*14760*/  IMAD.MOV.U32 R27, RZ, RZ, R24 ;  /* 0x000000ffff1b7224 */ /* 0x000fca00078e0018 */
[----:B0-----:R-:W-:Y:S05]  /*14770*/  @P0 BRA `(.L_x_2296) ;  /* 0xfffffff000200947 */ /* 0x001fea000383ffff */
[----:B------:R-:W-:Y:S05]  /*14780*/  BSYNC B0 ;  /* 0x0000000000007941 */ /* 0x000fea0003800000 */
.L_x_2283:
[----:B0-----:R-:W0:Y:S01]  /*14790*/  S2R R0, SR_TID.X ;  /* 0x0000000000007919 */ /* 0x001e220000002100 */
[----:B------:R-:W-:Y:S01]  /*147a0*/  BSSY B0, `(.L_x_2297) ;  /* 0x0000010000007945 */ /* 0x000fe20003800000 */
[----:B0-----:R-:W-:-:S04]  /*147b0*/  LOP3.LUT R0, R0, 0x7f, RZ, 0xc0, !PT ;  /* 0x0000007f00007812 */ /* 0x001fc800078ec0ff */
[----:B------:R-:W-:-:S13]  /*147c0*/  ISETP.NE.AND P2, PT, R0, RZ, PT ;  /* 0x000000ff0000720c */ /* 0x000fda0003f45270 */
[----:B------:R-:W-:Y:S05]  /*147d0*/  @P2 BRA `(.L_x_2298) ;  /* 0x0000000000302947 */ /* 0x000fea0003800000 */
[----:B------:R-:W0:Y:S01]  /*147e0*/  S2R R7, SR_LANEID ;  /* 0x0000000000077919 */ /* 0x000e220000000000 */
[----:B------:R-:W-:Y:S01]  /*147f0*/  VOTEU.ANY UR4, UPT, PT ;  /* 0x0000000000047886 */ /* 0x000fe200038e0100 */
[----:B------:R-:W2:Y:S01]  /*14800*/  LDC.64 R2, c[0x0][0xc80] ;  /* 0x00032000ff027b82 */ /* 0x000ea20000000a00 */
[----:B------:R-:W0:Y:S08]  /*14810*/  FLO.U32 R0, UR4 ;  /* 0x0000000400007d00 */ /* 0x000e3000080e0000 */
[----:B------:R-:W2:Y:S01]  /*14820*/  POPC R5, UR4 ;  /* 0x0000000400057d09 */ /* 0x000ea20008000000 */
[----:B0-----:R-:W-:-:S13]  /*14830*/  ISETP.EQ.U32.AND P0, PT, R0, R7, PT ;  /* 0x000000070000720c */ /* 0x001fda0003f02070 */
[----:B--2---:R-:W2:Y:S01]  /*14840*/  @P0 ATOMG.E.ADD.STRONG.GPU PT, R3, desc[UR38][R2.64], R5 ;  /* 0x00000005020309a8 */ /* 0x004ea200081ee1e6 */
[----:B------:R-:W0:Y:S02]  /*14850*/  S2R R4, SR_LTMASK ;  /* 0x0000000000047919 */ /* 0x000e240000003900 */
[----:B0-----:R-:W-:-:S04]  /*14860*/  LOP3.LUT R4, R4, UR4, RZ, 0xc0, !PT ;  /* 0x0000000404047c12 */ /* 0x001fc8000f8ec0ff */
[----:B------:R-:W0:Y:S01]  /*14870*/  POPC R7, R4 ;  /* 0x0000000400077309 */ /* 0x000e220000000000 */
[----:B--2---:R-:W0:Y:S02]  /*14880*/  SHFL.IDX PT, R0, R3, R0, 0x1f ;  /* 0x00001f0003007589 */ /* 0x004e2400000e0000 */
[----:B0-----:R-:W-:-:S07]  /*14890*/  IADD3 R34, R0, UR46, R7 ;  /* 0x0000002e00227c10 */ /* 0x001fce000fffe007 */
.L_x_2298:
[----:B------:R-:W-:Y:S05]  /*148a0*/  BSYNC B0 ;  /* 0x0000000000007941 */ /* 0x000fea0003800000 */
.L_x_2297:
[----:B------:R-:W-:-:S13]  /*148b0*/  LOP3.LUT P0, RZ, R16, 0x200, RZ, 0xc0, !PT ;  /* 0x0000020010ff7812 */ /* 0x000fda000780c0ff */
[----:B------:R-:W-:Y:S05]  /*148c0*/  @!P0 BRA `(.L_x_2299) ;  /* 0x0000000000048947 */ /* 0x000fea0003800000 */
[----:B------:R-:W-:Y:S01]  /*148d0*/  BPT.TRAP 0x1 ;  /* 0x000000040000795c */ /* 0x000fe20000300000 */
.L_x_2299:
[----:B------:R-:W-:Y:S01]  /*148e0*/  IMAD R4, R23, 0x8, R17 ;  /* 0x0000000817047824 */ /* 0x000fe200078e0211 */
[----:B------:R-:W-:Y:S01]  /*148f0*/  SHF.L.U32 R3, R26, 0x1f, RZ ;  /* 0x0000001f1a037819 */ /* 0x000fe200000006ff */
[----:B------:R-:W-:Y:S01]  /*14900*/  IMAD.MOV.U32 R5, RZ, RZ, -0x50 ;  /* 0xffffffb0ff057424 */ /* 0x000fe200078e00ff */
[----:B------:R-:W-:Y:S02]  /*14910*/  BSSY B0, `(.L_x_2300) ;  /* 0x0000004000007945 */ /* 0x000fe40003800000 */
[----:B------:R-:W0:Y:S01]  /*14920*/  SYNCS.PHASECHK.TRANS64.TRYWAIT P0, [R4+URZ+0x38860], R3 ;  /* 0x03886003040075a7 */ /* 0x000e22000800017f */
[----:B------:R-:W-:Y:S01]  /*14930*/  IMAD R5, R24, R5, UR36 ;  /* 0x0000002418057e24 */ /* 0x000fe2000f8e0205 */
[----:B0-----:R-:W-:Y:S06]  /*14940*/  @!P0 BRA `(.L_x_2301) ;  /* 0x0000002c00ac8947 */ /* 0x001fec0003800000 */
.L_x_2382:
[----:B------:R-:W-:Y:S05]  /*14950*/  BSYNC B0 ;  /* 0x0000000000007941 */ /* 0x000fea0003800000 */
.L_x_2300:
[----:B------:R-:W-:Y:S01]  /*14960*/  UMOV UR4, 0xffffffff ;  /* 0xffffffff00047882 */ /* 0x000fe20000000000 */
[C---:B------:R-:W-:Y:S01]  /*14970*/  LOP3.LUT P5, RZ, R16.reuse, 0x100, RZ, 0xc0, !PT ;  /* 0x0000010010ff7812 */ /* 0x040fe200078ac0ff */
[----:B-1----:R-:W-:Y:S01]  /*14980*/  IMAD R8, R23, 0x5000, R30 ;  /* 0x0000500017087824 */ /* 0x002fe200078e021e */
        /* <DEDUP_REMOVED lines=24> */
[----:B------:R-:W-:Y:S01]  /*14b10*/  ISETP.LT.OR P0, PT, R5, 0x11, P5 ;  /* 0x000000110500780c */ /* 0x000fe20002f01670 */
[----:B------:R-:W1:-:S12]  /*14b20*/  SHFL.IDX PT, R7, R19, 0x2, 0x181f ;  /* 0x00581f0013077f89 */ /* 0x000e5800000e0000 */
        /* <DEDUP_REMOVED lines=8> */
[----:B------:R-:W0:Y:S03]  /*14bb0*/  SHFL.IDX PT, R14, R18, 0x3, 0x181f ;  /* 0x00781f00120e7f89 */ /* 0x000e2600000e0000 */
[----:B-1----:R-:W-:Y:S01]  /*14bc0*/  IMAD.X R3, RZ, RZ, R7, P0 ;  /* 0x000000ffff037224 */ /* 0x002fe200000e0607 */
        /* <DEDUP_REMOVED lines=11> */
[----:B------:R3:W4:Y:S02]  /*14c80*/  SHFL.IDX PT, R14, R18, 0x4, 0x181f ;  /* 0x00981f00120e7f89 */ /* 0x00072400000e0000 */
[----:B-1----:R-:W-:Y:S02]  /*14c90*/  IADD3.X R3, RZ, R7, RZ, P0, !PT ;  /* 0x00000007ff037210 */ /* 0x002fe400007fe4ff */
        /* <DEDUP_REMOVED lines=8> */
.L_x_2394:
        /* <DEDUP_REMOVED lines=15> */
.L_x_2303:
        /* <DEDUP_REMOVED lines=10> */
.L_x_2304:
[----:B------:R1:W-:Y:S01]  /*14eb0*/  SYNCS.ARRIVE.TRANS64.A1T0 RZ, [R4+URZ+0x38850], RZ ;  /* 0x038850ff04ff79a7 */ /* 0x0003e2000810003f */
[----:B------:R-:W-:-:S05]  /*14ec0*/  VIADD R23, R23, 0x1 ;  /* 0x0000000117177836 */ /* 0x000fca0000000000 */
[----:B------:R-:W-:-:S04]  /*14ed0*/  ISETP.NE.AND P0, PT, R23, 0x2, PT ;  /* 0x000000021700780c */ /* 0x000fc80003f05270 */
[----:B0-----:R-:W-:Y:S02]  /*14ee0*/  SEL R3, RZ, 0x1, P0 ;  /* 0x00000001ff037807 */ /* 0x001fe40000000000 */
[----:B------:R-:W-:Y:S02]  /*14ef0*/  SEL R23, R23, RZ, P0 ;  /* 0x000000ff17177207 */ /* 0x000fe40000000000 */
[----:B-1----:R-:W-:-:S07]  /*14f00*/  LOP3.LUT R26, R26, R3, RZ, 0x3c, !PT ;  /* 0x000000031a1a7212 */ /* 0x002fce00078e3cff */
.L_x_2262:
[----:B------:R-:W-:Y:S05]  /*14f10*/  BSYNC B7 ;  /* 0x0000000000077941 */ /* 0x000fea0003800000 */
.L_x_2260:
        /* <DEDUP_REMOVED lines=11> */
.L_x_2305:
[----:B------:R-:W-:-:S03]  /*14fd0*/  UMOV UR4, 0xffffffff ;  /* 0xffffffff00047882 */ /* 0x000fc60000000000 */
[----:B------:R-:W-:Y:S05]  /*14fe0*/  BRA.DIV UR4, `(.L_x_2307) ;  /* 0x0000003204087947 */ /* 0x000fea000b800000 */
[----:B------:R0:W1:Y:S02]  /*14ff0*/  SHFL.IDX PT, R14, R34, RZ, 0x1f ;  /* 0x00001fff220e7589 */ /* 0x00006400000e0000 */
.L_x_2397:
        /* <DEDUP_REMOVED lines=8> */
.L_x_2306:
[----:B------:R-:W-:Y:S02]  /*15080*/  ULDC UR4, c[0x0][0xc38] ;  /* 0x00030e0000047ab9 */ /* 0x000fe40000000800 */
[----:B-1----:R-:W-:-:S13]  /*15090*/  ISETP.GE.AND P0, PT, R34, UR4, PT ;  /* 0x0000000422007c0c */ /* 0x002fda000bf06270 */
[----:B------:R-:W-:Y:S05]  /*150a0*/  @!P0 BRA `(.L_x_2308) ;  /* 0xffffffc400648947 */ /* 0x000fea000383ffff */
.L_x_2257:
[----:B------:R-:W2:Y:S01]  /*150b0*/  LDL.LU R0, [R1] ;  /* 0x0000000001007983 */ /* 0x000ea20000300800 */
[----:B------:R-:W-:Y:S01]  /*150c0*/  BSSY B0, `(.L_x_2309) ;  /* 0x000000b000007945 */ /* 0x000fe20003800000 */
[----:B------:R-:W1:Y:S01]  /*150d0*/  S2R R5, SR_CgaCtaId ;  /* 0x0000000000057919 */ /* 0x000e620000008800 */
[----:B--2---:R-:W-:-:S05]  /*150e0*/  VIADD R0, R0, 0x1 ;  /* 0x0000000100007836 */ /* 0x004fca0000000000 */
        /* <DEDUP_REMOVED lines=8> */
.L_x_2398:
[----:B------:R-:W-:Y:S05]  /*15170*/  BSYNC B0 ;  /* 0x0000000000007941 */ /* 0x000fea0003800000 */
.L_x_2309:
[----:B------:R-:W-:-:S03]  /*15180*/  UMOV UR4, 0xffffffff ;  /* 0xffffffff00047882 */ /* 0x000fc60000000000 */
[----:B------:R-:W-:Y:S05]  /*15190*/  BRA.DIV UR4, `(.L_x_2311) ;  /* 0x0000002e04d87947 */ /* 0x000fea000b800000 */
[----:B-1----:R-:W1:Y:S02]  /*151a0*/  S2R R0, SR_TID.X ;  /* 0x0000000000007919 */ /* 0x002e640000002100 */
[----:B-1----:R-:W-:-:S04]  /*151b0*/  SHF.R.U32.HI R0, RZ, 0x5, R0 ;  /* 0x00000005ff007819 */ /* 0x002fc80000011600 */
[----:B------:R-:W-:-:S05]  /*151c0*/  LOP3.LUT R0, R0, 0x3, RZ, 0xc0, !PT ;  /* 0x0000000300007812 */ /* 0x000fca00078ec0ff */
[----:B------:R1:W2:Y:S02]  /*151d0*/  SHFL.IDX PT, R14, R0, RZ, 0x1f ;  /* 0x00001fff000e7589 */ /* 0x0002a400000e0000 */
.L_x_2401:
[----:B--2---:R-:W-:Y:S01]  /*151e0*/  ISETP.NE.AND P0, PT, R14, RZ, PT ;  /* 0x000000ff0e00720c */ /* 0x004fe20003f05270 */
[----:B------:R-:W-:-:S12]  /*151f0*/  BSSY B0, `(.L_x_2312) ;  /* 0x0000026000007945 */ /* 0x000fd80003800000 */
[----:B------:R-:W-:Y:S05]  /*15200*/  @P0 BRA `(.L_x_2313) ;  /* 0x0000000000900947 */ /* 0x000fea0003800000 */
[----:B------:R-:W-:-:S03]  /*15210*/  UMOV UR4, 0xffffffff ;  /* 0xffffffff00047882 */ /* 0x000fc60000000000 */
[----:B------:R-:W-:Y:S05]  /*15220*/  BRA.DIV UR4, `(.L_x_2314) ;  /* 0x0000002e04e87947 */ /* 0x000fea000b800000 */
[----:B------:R-:W-:-:S13]  /*15230*/  ELECT P6, URZ, PT ;  /* 0x00000000003f782f */ /* 0x000fda00038c0000 */
.L_x_2404:
        /* <DEDUP_REMOVED lines=8> */
.L_x_2315:
[C---:B------:R-:W-:Y:S01]  /*152c0*/  IMAD R5, R23.reuse, 0x8, R4 ;  /* 0x0000000817057824 */ /* 0x040fe200078e0204 */
[----:B------:R-:W-:Y:S01]  /*152d0*/  SHF.L.U32 R0, R26, 0x1f, RZ ;  /* 0x0000001f1a007819 */ /* 0x000fe200000006ff */
[----:B------:R-:W-:-:S03]  /*152e0*/  VIADD R23, R23, 0x1 ;  /* 0x0000000117177836 */ /* 0x000fc60000000000 */
[----:B------:R-:W1:Y:S02]  /*152f0*/  SYNCS.PHASECHK.TRANS64.TRYWAIT P1, [R5+URZ+0x38840], R0 ;  /* 0x03884000050075a7 */ /* 0x000e64000802017f */
[----:B------:R-:W-:-:S04]  /*15300*/  ISETP.NE.AND P2, PT, R23, 0x2, PT ;  /* 0x000000021700780c */ /* 0x000fc80003f45270 */
[----:B------:R-:W-:Y:S01]  /*15310*/  SEL R3, RZ, 0x1, P2 ;  /* 0x00000001ff037807 */ /* 0x000fe20001000000 */
[----:B-1----:R-:W-:Y:S08]  /*15320*/  @!P1 BRA `(.L_x_2316) ;  /* 0x0000002c00c89947 */ /* 0x002ff00003800000 */
.L_x_2405:
[----:B------:R-:W-:Y:S02]  /*15330*/  SEL R23, R23, RZ, P2 ;  /* 0x000000ff17177207 */ /* 0x000fe40001000000 */
[----:B------:R-:W-:Y:S01]  /*15340*/  LOP3.LUT R2, R26, R3, RZ, 0x3c, !PT ;  /* 0x000000031a027212 */ /* 0x000fe200078e3cff */
[----:B------:R-:W-:Y:S06]  /*15350*/  @!P0 BRA `(.L_x_2317) ;  /* 0x0000000000048947 */ /* 0x000fec0003800000 */
[----:B------:R-:W-:Y:S01]  /*15360*/  BPT.TRAP 0x1 ;  /* 0x000000040000795c */ /* 0x000fe20000300000 */
.L_x_2317:
[----:B------:R-:W-:Y:S01]  /*15370*/  IMAD R23, R23, 0x8, R4 ;  /* 0x0000000817177824 */ /* 0x000fe200078e0204 */
[----:B------:R-:W-:-:S04]  /*15380*/  SHF.L.U32 R2, R2, 0x1f, RZ ;  /* 0x0000001f02027819 */ /* 0x000fc800000006ff */
[----:B------:R-:W2:Y:S02]  /*15390*/  SYNCS.PHASECHK.TRANS64.TRYWAIT P1, [R23+URZ+0x38840], R2 ;  /* 0x03884002170075a7 */ /* 0x000ea4000802017f */
[----:B--2---:R-:W-:Y:S05]  /*153a0*/  @!P1 BRA `(.L_x_2318) ;  /* 0x0000002c00bc9947 */ /* 0x004fea0003800000 */
.L_x_2406:
[----:B------:R-:W-:Y:S05]  /*153b0*/  @!P0 BRA `(.L_x_2319) ;  /* 0x0000000000048947 */ /* 0x000fea0003800000 */
[----:B------:R-:W-:Y:S01]  /*153c0*/  BPT.TRAP 0x1 ;  /* 0x000000040000795c */ /* 0x000fe20000300000 */
.L_x_2319:
[----:B------:R-:W3:Y:S02]  /*153d0*/  SYNCS.PHASECHK.TRANS64.TRYWAIT P1, [R5+URZ+0x38860], R0 ;  /* 0x03886000050075a7 */ /* 0x000ee4000802017f */
[----:B---3--:R-:W-:Y:S05]  /*153e0*/  @!P1 BRA `(.L_x_2320) ;  /* 0x0000002c00c09947 */ /* 0x008fea0003800000 */
.L_x_2407:
[----:B------:R-:W-:Y:S05]  /*153f0*/  @!P0 BRA `(.L_x_2321) ;  /* 0x0000000000048947 */ /* 0x000fea0003800000 */
[----:B------:R-:W-:Y:S01]  /*15400*/  BPT.TRAP 0x1 ;  /* 0x000000040000795c */ /* 0x000fe20000300000 */
.L_x_2321:
[----:B----4-:R4:W0:Y:S02]  /*15410*/  SYNCS.PHASECHK.TRANS64.TRYWAIT P0, [R23+URZ+0x38860], R2 ;  /* 0x03886002170075a7 */ /* 0x010824000800017f */
[----:B0-----:R-:W-:Y:S05]  /*15420*/  @!P0 NANOSLEEP.SYNCS 0x989680 ;  /* 0x009896800000895d */ /* 0x001fea0003900000 */
[----:B------:R-:W0:Y:S02]  /*15430*/  @!P0 SYNCS.PHASECHK.TRANS64 P0, [R23+URZ+0x38860], R2 ;  /* 0x03886002170085a7 */ /* 0x000e24000800007f */
[----:B0-----:R-:W-:Y:S05]  /*15440*/  @!P0 BRA `(.L_x_2321) ;  /* 0xfffffffc00f08947 */ /* 0x001fea000383ffff */
.L_x_2313:
[----:B------:R-:W-:Y:S05]  /*15450*/  BSYNC B0 ;  /* 0x0000000000007941 */ /* 0x000fea0003800000 */
.L_x_2312:
[----:B------:R-:W-:Y:S05]  /*15460*/  EXIT ;  /* 0x000000000000794d */ /* 0x000fea0003800000 */
.L_x_2204:
[----:B------:R-:W-:-:S13]  /*15470*/  R2UR UR4, R16 ;  /* 0x00000000100472ca */ /* 0x000fda00000e0000 */
[----:B0-----:R-:W-:-:S04]  /*15480*/  IMAD.U32 R3, RZ, RZ, UR4 ;  /* 0x00000004ff037e24 */ /* 0x001fc8000f8e00ff */
[----:B------:R0:W1:Y:S03]  /*15490*/  SYNCS.PHASECHK.TRANS64.TRYWAIT P1, [R3+URZ+0x38800], R0 ;  /* 0x03880000030075a7 */ /* 0x000066000802017f */
[----:B-1----:R-:W-:Y:S05]  /*154a0*/  @!P1 NANOSLEEP.SYNCS 0x989680 ;  /* 0x009896800000995d */ /* 0x002fea0003900000 */
[----:B------:R-:W1:Y:S02]  /*154b0*/  @!P1 SYNCS.PHASECHK.TRANS64 P1, [R3+URZ+0x38800], R0 ;  /* 0x03880000030095a7 */ /* 0x000e64000802007f */
[----:B-1----:R-:W-:Y:S05]  /*154c0*/  @!P1 BRA `(.L_x_2204) ;  /* 0xfffffffc00e89947 */ /* 0x002fea000383ffff */
[----:B------:R-:W-:Y:S05]  /*154d0*/  BRA `(.L_x_2322) ;  /* 0xfffffec400187947 */ /* 0x000fea000383ffff */
.L_x_2208:
[----:B-1----:R1:W2:Y:S02]  /*154e0*/  SYNCS.PHASECHK.TRANS64.TRYWAIT P1, [R0+URZ+0x38830], R3 ;  /* 0x03883003000075a7 */ /* 0x0022a4000802017f */
[----:B--2---:R-:W-:Y:S05]  /*154f0*/  @!P1 NANOSLEEP.SYNCS 0x989680 ;  /* 0x009896800000995d */ /* 0x004fea0003900000 */
[----:B------:R-:W2:Y:S02]  /*15500*/  @!P1 SYNCS.PHASECHK.TRANS64 P1, [R0+URZ+0x38830], R3 ;  /* 0x03883003000095a7 */ /* 0x000ea4000802007f */
[----:B--2---:R-:W-:Y:S05]  /*15510*/  @!P1 BRA `(.L_x_2208) ;  /* 0xfffffffc00f09947 */ /* 0x004fea000383ffff */
[----:B------:R-:W-:Y:S05]  /*15520*/  BRA `(.L_x_2207) ;  /* 0xfffffec4003c7947 */ /* 0x000fea000383ffff */
.L_x_2214:
[----:B-1----:R-:W-:-:S04]  /*15530*/  IMAD.U32 R4, RZ, RZ, UR61 ;  /* 0x0000003dff047e24 */ /* 0x002fc8000f8e00ff */
[----:B------:R1:W2:Y:S03]  /*15540*/  SYNCS.PHASECHK.TRANS64.TRYWAIT P1, [R4+URZ+0x38830], R3 ;  /* 0x03883003040075a7 */ /* 0x0002a6000802017f */
[----:B--2---:R-:W-:Y:S05]  /*15550*/  @!P1 NANOSLEEP.SYNCS 0x989680 ;  /* 0x009896800000995d */ /* 0x004fea0003900000 */
[----:B------:R-:W2:Y:S02]  /*15560*/  @!P1 SYNCS.PHASECHK.TRANS64 P1, [R4+URZ+0x38830], R3 ;  /* 0x03883003040095a7 */ /* 0x000ea4000802007f */
[----:B--2---:R-:W-:Y:S05]  /*15570*/  @!P1 BRA `(.L_x_2214) ;  /* 0xfffffffc00ec9947 */ /* 0x004fea000383ffff */
[----:B------:R-:W-:Y:S05]  /*15580*/  BRA `(.L_x_2213) ;  /* 0xffffff0000ac7947 */ /* 0x000fea000383ffff */
.L_x_2218:
[----:B---3--:R-:W-:-:S04]  /*15590*/  IMAD.U32 R2, RZ, RZ, UR4 ;  /* 0x00000004ff027e24 */ /* 0x008fc8000f8e00ff */
[----:B------:R3:W4:Y:S03]  /*155a0*/  SYNCS.PHASECHK.TRANS64.TRYWAIT P1, [R2+URZ+0x38850], R0 ;  /* 0x03885000020075a7 */ /* 0x000726000802017f */
[----:B----4-:R-:W-:Y:S05]  /*155b0*/  @!P1 NANOSLEEP.SYNCS 0x989680 ;  /* 0x009896800000995d */ /* 0x010fea0003900000 */
[----:B------:R-:W4:Y:S02]  /*155c0*/  @!P1 SYNCS.PHASECHK.TRANS64 P1, [R2+URZ+0x38850], R0 ;  /* 0x03885000020095a7 */ /* 0x000f24000802007f */
[----:B----4-:R-:W-:Y:S05]  /*155d0*/  @!P1 BRA `(.L_x_2218) ;  /* 0xfffffffc00ec9947 */ /* 0x010fea000383ffff */
[----:B------:R-:W-:Y:S05]  /*155e0*/  BRA `(.L_x_2217) ;  /* 0xffffff2800047947 */ /* 0x000fea000383ffff */
.L_x_2226:
[----:B-1----:R-:W-:-:S04]  /*155f0*/  MOV R4, UR4 ;  /* 0x0000000400047c02 */ /* 0x002fc80008000f00 */
[----:B------:R1:W2:Y:S03]  /*15600*/  SYNCS.PHASECHK.TRANS64.TRYWAIT P1, [R4+URZ+0x38830], R3 ;  /* 0x03883003040075a7 */ /* 0x0002a6000802017f */
[----:B--2---:R-:W-:Y:S05]  /*15610*/  @!P1 NANOSLEEP.SYNCS 0x989680 ;  /* 0x009896800000995d */ /* 0x004fea0003900000 */
[----:B------:R-:W2:Y:S02]  /*15620*/  @!P1 SYNCS.PHASECHK.TRANS64 P1, [R4+URZ+0x38830], R3 ;  /* 0x03883003040095a7 */ /* 0x000ea4000802007f */
[----:B--2---:R-:W-:Y:S05]  /*15630*/  @!P1 BRA `(.L_x_2226) ;  /* 0xfffffffc00ec9947 */ /* 0x004fea000383ffff */
[----:B------:R-:W-:Y:S05]  /*15640*/  BRA `(.L_x_2225) ;  /* 0xffffff3c00f87947 */ /* 0x000fea000383ffff */
.L_x_2230:
[----:B---3--:R-:W-:-:S04]  /*15650*/  IMAD.U32 R2, RZ, RZ, UR4 ;  /* 0x00000004ff027e24 */ /* 0x008fc8000f8e00ff */
[----:B------:R3:W4:Y:S03]  /*15660*/  SYNCS.PHASECHK.TRANS64.TRYWAIT P1, [R2+URZ+0x38850], R0 ;  /* 0x03885000020075a7 */ /* 0x000726000802017f */
[----:B----4-:R-:W-:Y:S05]  /*15670*/  @!P1 NANOSLEEP.SYNCS 0x989680 ;  /* 0x009896800000995d */ /* 0x010fea0003900000 */
[----:B------:R-:W4:Y:S02]  /*15680*/  @!P1 SYNCS.PHASECHK.TRANS64 P1, [R2+URZ+0x38850], R0 ;  /* 0x03885000020095a7 */ /* 0x000f24000802007f */
[----:B----4-:R-:W-:Y:S05]  /*15690*/  @!P1 BRA `(.L_x_2230) ;  /* 0xfffffffc00ec9947 */ /* 0x010fea000383ffff */
[----:B------:R-:W-:Y:S05]  /*156a0*/  BRA `(.L_x_2229) ;  /* 0xffffff6800487947 */ /* 0x000fea000383ffff */
.L_x_2237:
[----:B-1----:R-:W-:-:S04]  /*156b0*/  IMAD.U32 R7, RZ, RZ, UR7 ;  /* 0x00000007ff077e24 */ /* 0x002fc8000f8e00ff */
[----:B------:R1:W2:Y:S03]  /*156c0*/  SYNCS.PHASECHK.TRANS64.TRYWAIT P1, [R7+URZ+0x38850], R0 ;  /* 0x03885000070075a7 */ /* 0x0002a6000802017f */
[----:B--2---:R-:W-:Y:S05]  /*156d0*/  @!P1 NANOSLEEP.SYNCS 0x989680 ;  /* 0x009896800000995d */ /* 0x004fea0003900000 */
[----:B------:R-:W2:Y:S02]  /*156e0*/  @!P1 SYNCS.PHASECHK.TRANS64 P1, [R7+URZ+0x38850], R0 ;  /* 0x03885000070095a7 */ /* 0x000ea4000802007f */
[----:B--2---:R-:W-:Y:S05]  /*156f0*/  @!P1 BRA `(.L_x_2237) ;  /* 0xfffffffc00ec9947 */ /* 0x004fea000383ffff */
[----:B------:R-:W-:Y:S05]  /*15700*/  BRA `(.L_x_2236) ;  /* 0xffffff80005c7947 */ /* 0x000fea000383ffff */
.L_x_2268:
[----:B------:R-:W2:Y:S01]  /*15710*/  S2R R18, SR_TID.X ;  /* 0x0000000000127919 */ /* 0x000ea20000002100 */
        /* <DEDUP_REMOVED lines=9> */
.L_x_2323:
[----:B------:R-:W-:Y:S05]  /*157b0*/  BRA `(.L_x_2324) ;  /* 0xffffffc8001c7947 */ /* 0x000fea000383ffff */
.L_x_2271:
[----:B0-----:R0:W1:Y:S02]  /*157c0*/  SYNCS.PHASECHK.TRANS64.TRYWAIT P0, [R0+URZ+0x38840], R3 ;  /* 0x03884003000075a7 */ /* 0x001064000800017f */
[----:B-1----:R-:W-:Y:S05]  /*157d0*/  @!P0 NANOSLEEP.SYNCS 0x989680 ;  /* 0x009896800000895d */ /* 0x002fea0003900000 */
[----:B------:R-:W1:Y:S02]  /*157e0*/  @!P0 SYNCS.PHASECHK.TRANS64 P0, [R0+URZ+0x38840], R3 ;  /* 0x03884003000085a7 */ /* 0x000e64000800007f */
[----:B-1----:R-:W-:Y:S05]  /*157f0*/  @!P0 BRA `(.L_x_2271) ;  /* 0xfffffffc00f08947 */ /* 0x002fea000383ffff */
[----:B------:R-:W-:Y:S05]  /*15800*/  BRA `(.L_x_2325) ;  /* 0xffffffcc00207947 */ /* 0x000fea000383ffff */
.L_x_2272:
        /* <DEDUP_REMOVED lines=8> */
.L_x_2327:
[----:B------:R-:W-:Y:S05]  /*15890*/  BSYNC B0 ;  /* 0x0000000000007941 */ /* 0x000fea0003800000 */
.L_x_2326:
[----:B------:R-:W-:Y:S01]  /*158a0*/  IMAD.MOV.U32 R13, RZ, RZ, R4 ;  /* 0x000000ffff0d7224 */ /* 0x000fe200078e0004 */
[----:B------:R-:W-:Y:S01]  /*158b0*/  MOV R11, 0x181f ;  /* 0x0000181f000b7802 */ /* 0x000fe20000000f00 */
[----:B------:R-:W-:Y:S01]  /*158c0*/  IMAD.MOV.U32 R12, RZ, RZ, RZ ;  /* 0x000000ffff0c7224 */ /* 0x000fe200078e00ff */
        /* <DEDUP_REMOVED lines=9> */
.L_x_2328:
[----:B------:R-:W-:Y:S01]  /*15960*/  LOP3.LUT P2, RZ, R16, 0x2, RZ, 0xc0, !PT ;  /* 0x0000000210ff7812 */ /* 0x000fe2000784c0ff */
        /* <DEDUP_REMOVED lines=8> */
.L_x_2329:
        /* <DEDUP_REMOVED lines=13> */
.L_x_2330:
[----:B------:R-:W-:Y:S02]  /*15ac0*/  @P0 IMAD R25, R5, 0x2, R17 ;  /* 0x0000000205190824 */ /* 0x000fe400078e0211 */
[----:B------:R-:W-:Y:S01]  /*15ad0*/  IMAD.MOV.U32 R13, RZ, RZ, R6 ;  /* 0x000000ffff0d7224 */ /* 0x000fe200078e0006 */
[----:B------:R-:W-:Y:S02]  /*15ae0*/  MOV R12, 0x2 ;  /* 0x00000002000c7802 */ /* 0x000fe40000000f00 */
[----:B------:R-:W-:-:S05]  /*15af0*/  @P0 LEA R14, P1, R37, R14, 0x1 ;  /* 0x0000000e250e0211 */ /* 0x000fca00078208ff */
[----:B------:R-:W-:-:S08]  /*15b00*/  @P0 IMAD.MOV.U32 R2, RZ, RZ, R14 ;  /* 0x000000ffff020224 */ /* 0x000fd000078e000e */
[----:B------:R-:W-:Y:S05]  /*15b10*/  WARPSYNC.COLLECTIVE R15, `(.L_x_2331) ;  /* 0x000000000f087348 */ /* 0x000fea0003c00000 */
[----:B------:R0:W1:Y:S02]  /*15b20*/  SHFL.IDX P6, R14, R13, R12, R11 ;  /* 0x0000000c0d0e7389 */ /* 0x00006400000c000b */
[----:B01----:R-:W-:Y:S01]  /*15b30*/  ENDCOLLECTIVE ;  /* 0x000000000000791b */ /* 0x003fe20003800000 */
.L_x_2331:
        /* <DEDUP_REMOVED lines=15> */
.L_x_2332:
        /* <DEDUP_REMOVED lines=8> */
.L_x_2333:
        /* <DEDUP_REMOVED lines=15> */
.L_x_2334:
        /* <DEDUP_REMOVED lines=8> */
.L_x_2335:
[----:B------:R-:W-:-:S05]  /*15e20*/  @P0 IMAD.X R9, RZ, RZ, R8, P1 ;  /* 0x000000ffff090224 */ /* 0x000fca00008e0608 */
[----:B------:R-:W-:-:S05]  /*15e30*/  @P0 MOV R3, R9 ;  /* 0x0000000900030202 */ /* 0x000fca0000000f00 */
        /* <DEDUP_REMOVED lines=12> */
.L_x_2336:
[----:B------:R-:W-:Y:S05]  /*15f00*/  BRA `(.L_x_2337) ;  /* 0xffffffc800987947 */ /* 0x000fea000383ffff */
.L_x_2279:
[----:B------:R-:W-:Y:S02]  /*15f10*/  IMAD.MOV.U32 R13, RZ, RZ, R4 ;  /* 0x000000ffff0d7224 */ /* 0x000fe400078e0004 */
[----:B------:R-:W-:Y:S02]  /*15f20*/  IMAD.MOV.U32 R12, RZ, RZ, RZ ;  /* 0x000000ffff0c7224 */ /* 0x000fe400078e00ff */
[----:B------:R-:W-:Y:S02]  /*15f30*/  IMAD.MOV.U32 R11, RZ, RZ, 0x181f ;  /* 0x0000181fff0b7424 */ /* 0x000fe400078e00ff */
[----:B------:R-:W-:Y:S02]  /*15f40*/  IMAD.MOV.U32 R15, RZ, RZ, -0x1 ;  /* 0xffffffffff0f7424 */ /* 0x000fe400078e00ff */
[----:B------:R-:W-:-:S07]  /*15f50*/  IMAD.U32 R3, RZ, RZ, UR44 ;  /* 0x0000002cff037e24 */ /* 0x000fce000f8e00ff */
[----:B-12---:R-:W-:Y:S05]  /*15f60*/  WARPSYNC.COLLECTIVE R15, `(.L_x_2338) ;  /* 0x000000000f087348 */ /* 0x006fea0003c00000 */
[----:B--2---:R0:W2:Y:S02]  /*15f70*/  SHFL.IDX P6, R14, R13, R12, R11 ;  /* 0x0000000c0d0e7389 */ /* 0x0040a400000c000b */
[----:B012---:R-:W-:Y:S01]  /*15f80*/  ENDCOLLECTIVE ;  /* 0x000000000000791b */ /* 0x007fe20003800000 */
.L_x_2338:
[----:B------:R-:W-:-:S04]  /*15f90*/  IMAD R0, R3, 0x80, R36 ;  /* 0x0000008003007824 */ /* 0x000fc800078e0224 */
[C---:B------:R-:W-:Y:S01]  /*15fa0*/  VIADD R6, R0.reuse, 0x10 ;  /* 0x0000001000067836 */ /* 0x040fe20000000000 */
[----:B------:R-:W-:Y:S01]  /*15fb0*/  ISETP.GE.AND P0, PT, R0, UR37, PT ;  /* 0x0000002500007c0c */ /* 0x000fe2000bf06270 */
[----:B------:R-:W-:Y:S02]  /*15fc0*/  IMAD.MOV.U32 R13, RZ, RZ, R5 ;  /* 0x000000ffff0d7224 */ /* 0x000fe400078e0005 */
[----:B------:R-:W-:-:S10]  /*15fd0*/  IMAD.MOV.U32 R2, RZ, RZ, R14 ;  /* 0x000000ffff027224 */ /* 0x000fd400078e000e */
[----:B------:R-:W-:Y:S05]  /*15fe0*/  WARPSYNC.COLLECTIVE R15, `(.L_x_2339) ;  /* 0x000000000f087348 */ /* 0x000fea0003c00000 */
[----:B------:R0:W1:Y:S02]  /*15ff0*/  SHFL.IDX P6, R14, R13, R12, R11 ;  /* 0x0000000c0d0e7389 */ /* 0x00006400000c000b */
[----:B01----:R-:W-:Y:S01]  /*16000*/  ENDCOLLECTIVE ;  /* 0x000000000000791b */ /* 0x003fe20003800000 */
.L_x_2339:
        /* <DEDUP_REMOVED lines=8> */
.L_x_2340:
        /* <DEDUP_REMOVED lines=13> */
.L_x_2341:
[----:B------:R-:W-:Y:S02]  /*16160*/  IMAD.MOV.U32 R13, RZ, RZ, R4 ;  /* 0x000000ffff0d7224 */ /* 0x000fe400078e0004 */
[----:B------:R-:W-:Y:S01]  /*16170*/  IMAD.MOV.U32 R12, RZ, RZ, 0x2 ;  /* 0x00000002ff0c7424 */ /* 0x000fe200078e00ff */
[----:B------:R-:W-:-:S05]  /*16180*/  @!P0 LEA R14, P1, R37, R14, 0x1 ;  /* 0x0000000e250e8211 */ /* 0x000fca00078208ff */
[----:B------:R-:W-:-:S08]  /*16190*/  @!P0 IMAD.MOV.U32 R2, RZ, RZ, R14 ;  /* 0x000000ffff028224 */ /* 0x000fd000078e000e */
[----:B------:R-:W-:Y:S05]  /*161a0*/  WARPSYNC.COLLECTIVE R15, `(.L_x_2342) ;  /* 0x000000000f087348 */ /* 0x000fea0003c00000 */
[----:B------:R0:W1:Y:S02]  /*161b0*/  SHFL.IDX P6, R14, R13, R12, R11 ;  /* 0x0000000c0d0e7389 */ /* 0x00006400000c000b */
[----:B01----:R-:W-:Y:S01]  /*161c0*/  ENDCOLLECTIVE ;  /* 0x000000000000791b */ /* 0x003fe20003800000 */
.L_x_2342:
        /* <DEDUP_REMOVED lines=11> */
[----:B------:R-:W-:Y:S02]  /*16280*/  ISETP.GE.AND P0, PT, R6, UR37, PT ;  /* 0x0000002506007c0c */ /* 0x000fe4000bf06270 */
[----:B------:R-:W-:-:S11]  /*16290*/  MOV R6, R14 ;  /* 0x0000000e00067202 */ /* 0x000fd60000000f00 */
[----:B0-----:R-:W-:Y:S05]  /*162a0*/  WARPSYNC.COLLECTIVE R15, `(.L_x_2343) ;  /* 0x000000000f087348 */ /* 0x001fea0003c00000 */
[----:B------:R1:W2:Y:S02]  /*162b0*/  SHFL.IDX P6, R14, R13, R12, R11 ;  /* 0x0000000c0d0e7389 */ /* 0x0002a400000c000b */
[----:B012---:R-:W-:Y:S01]  /*162c0*/  ENDCOLLECTIVE ;  /* 0x000000000000791b */ /* 0x007fe20003800000 */
.L_x_2343:
[----:B------:R-:W-:Y:S02]  /*162d0*/  IMAD.MOV.U32 R13, RZ, RZ, R4 ;  /* 0x000000ffff0d7224 */ /* 0x000fe400078e0004 */
[----:B------:R-:W-:Y:S01]  /*162e0*/  IMAD.MOV.U32 R12, RZ, RZ, 0x3 ;  /* 0x00000003ff0c7424 */ /* 0x000fe200078e00ff */
[----:B------:R-:W-:-:S05]  /*162f0*/  @!P0 LEA R14, P1, R37, R14, 0x1 ;  /* 0x0000000e250e8211 */ /* 0x000fca00078208ff */
[----:B------:R-:W-:-:S08]  /*16300*/  @!P0 IMAD.MOV.U32 R2, RZ, RZ, R14 ;  /* 0x000000ffff028224 */ /* 0x000fd000078e000e */
[----:B------:R-:W-:Y:S05]  /*16310*/  WARPSYNC.COLLECTIVE R15, `(.L_x_2344) ;  /* 0x000000000f087348 */ /* 0x000fea0003c00000 */
[----:B------:R0:W1:Y:S02]  /*16320*/  SHFL.IDX P6, R14, R13, R12, R11 ;  /* 0x0000000c0d0e7389 */ /* 0x00006400000c000b */
[----:B01----:R-:W-:Y:S01]  /*16330*/  ENDCOLLECTIVE ;  /* 0x000000000000791b */ /* 0x003fe20003800000 */
.L_x_2344:
        /* <DEDUP_REMOVED lines=16> */
.L_x_2345:
[----:B------:R-:W-:Y:S02]  /*16440*/  IMAD.MOV.U32 R13, RZ, RZ, R4 ;  /* 0x000000ffff0d7224 */ /* 0x000fe400078e0004 */
[----:B------:R-:W-:Y:S01]  /*16450*/  IMAD.MOV.U32 R12, RZ, RZ, 0x4 ;  /* 0x00000004ff0c7424 */ /* 0x000fe200078e00ff */
[----:B------:R-:W-:-:S05]  /*16460*/  @!P0 LEA R14, P1, R37, R14, 0x1 ;  /* 0x0000000e250e8211 */ /* 0x000fca00078208ff */
[----:B------:R-:W-:-:S08]  /*16470*/  @!P0 IMAD.MOV.U32 R2, RZ, RZ, R14 ;  /* 0x000000ffff028224 */ /* 0x000fd000078e000e */
[----:B------:R-:W-:Y:S05]  /*16480*/  WARPSYNC.COLLECTIVE R15, `(.L_x_2346) ;  /* 0x000000000f087348 */ /* 0x000fea0003c00000 */
[----:B------:R0:W1:Y:S02]  /*16490*/  SHFL.IDX P6, R14, R13, R12, R11 ;  /* 0x0000000c0d0e7389 */ /* 0x00006400000c000b */
[----:B01----:R-:W-:Y:S01]  /*164a0*/  ENDCOLLECTIVE ;  /* 0x000000000000791b */ /* 0x003fe20003800000 */
.L_x_2346:
        /* <DEDUP_REMOVED lines=16> */
.L_x_2347:
[----:B------:R-:W-:Y:S02]  /*165b0*/  IMAD.MOV.U32 R13, RZ, RZ, R4 ;  /* 0x000000ffff0d7224 */ /* 0x000fe400078e0004 */
[----:B------:R-:W-:Y:S01]  /*165c0*/  IMAD.MOV.U32 R12, RZ, RZ, 0x5 ;  /* 0x00000005ff0c7424 */ /* 0x000fe200078e00ff */
[----:B------:R-:W-:-:S05]  /*165d0*/  @!P0 LEA R14, P1, R37, R14, 0x1 ;  /* 0x0000000e250e8211 */ /* 0x000fca00078208ff */
[----:B------:R-:W-:-:S08]  /*165e0*/  @!P0 IMAD.MOV.U32 R2, RZ, RZ, R14 ;  /* 0x000000ffff028224 */ /* 0x000fd000078e000e */
[----:B------:R-:W-:Y:S05]  /*165f0*/  WARPSYNC.COLLECTIVE R15, `(.L_x_2348) ;  /* 0x000000000f087348 */ /* 0x000fea0003c00000 */
[----:B------:R0:W1:Y:S02]  /*16600*/  SHFL.IDX P6, R14, R13, R12, R11 ;  /* 0x0000000c0d0e7389 */ /* 0x00006400000c000b */
[----:B01----:R-:W-:Y:S01]  /*16610*/  ENDCOLLECTIVE ;  /* 0x000000000000791b */ /* 0x003fe20003800000 */
.L_x_2348:
        /* <DEDUP_REMOVED lines=16> */
.L_x_2349:
        /* <DEDUP_REMOVED lines=8> */
.L_x_2350:
        /* <DEDUP_REMOVED lines=15> */
.L_x_2351:
[----:B------:R-:W-:Y:S02]  /*16890*/  IMAD.MOV.U32 R13, RZ, RZ, R4 ;  /* 0x000000ffff0d7224 */ /* 0x000fe400078e0004 */
[----:B------:R-:W-:Y:S01]  /*168a0*/  IMAD.MOV.U32 R12, RZ, RZ, 0x7 ;  /* 0x00000007ff0c7424 */ /* 0x000fe200078e00ff */
[----:B------:R-:W-:-:S05]  /*168b0*/  @!P0 LEA R14, P1, R37, R14, 0x1 ;  /* 0x0000000e250e8211 */ /* 0x000fca00078208ff */
[----:B------:R-:W-:-:S08]  /*168c0*/  @!P0 IMAD.MOV.U32 R2, RZ, RZ, R14 ;  /* 0x000000ffff028224 */ /* 0x000fd000078e000e */
[----:B------:R-:W-:Y:S05]  /*168d0*/  WARPSYNC.COLLECTIVE R15, `(.L_x_2352) ;  /* 0x000000000f087348 */ /* 0x000fea0003c00000 */
[----:B------:R0:W1:Y:S02]  /*168e0*/  SHFL.IDX P6, R14, R13, R12, R11 ;  /* 0x0000000c0d0e7389 */ /* 0x00006400000c000b */
[----:B01----:R-:W-:Y:S01]  /*168f0*/  ENDCOLLECTIVE ;  /* 0x000000000000791b */ /* 0x003fe20003800000 */
.L_x_2352:
        /* <DEDUP_REMOVED lines=10> */
[----:B------:R-:W-:-:S07]  /*169a0*/  MOV R6, R14 ;  /* 0x0000000e00067202 */ /* 0x000fce0000000f00 */
[----:B0-----:R-:W-:Y:S05]  /*169b0*/  WARPSYNC.COLLECTIVE R15, `(.L_x_2353) ;  /* 0x000000000f087348 */ /* 0x001fea0003c00000 */
[----:B------:R1:W2:Y:S02]  /*169c0*/  SHFL.IDX P6, R14, R13, R12, R11 ;  /* 0x0000000c0d0e7389 */ /* 0x0002a400000c000b */
[----:B012---:R-:W-:Y:S01]  /*169d0*/  ENDCOLLECTIVE ;  /* 0x000000000000791b */ /* 0x007fe20003800000 */
.L_x_2353:
[----:B------:R-:W-:Y:S05]  /*169e0*/  BRA `(.L_x_2354) ;  /* 0xffffffc800e07947 */ /* 0x000fea000383ffff */
.L_x_2282:
[----:B0-----:R0:W2:Y:S02]  /*169f0*/  SYNCS.PHASECHK.TRANS64.TRYWAIT P0, [R17+URZ+0x38820], R0 ;  /* 0x03882000110075a7 */ /* 0x0010a4000800017f */
[----:B--2---:R-:W-:Y:S05]  /*16a00*/  @!P0 NANOSLEEP.SYNCS 0x989680 ;  /* 0x009896800000895d */ /* 0x004fea0003900000 */
[----:B------:R-:W2:Y:S02]  /*16a10*/  @!P0 SYNCS.PHASECHK.TRANS64 P0, [R17+URZ+0x38820], R0 ;  /* 0x03882000110085a7 */ /* 0x000ea4000800007f */
[----:B--2---:R-:W-:Y:S05]  /*16a20*/  @!P0 BRA `(.L_x_2282) ;  /* 0xfffffffc00f08947 */ /* 0x004fea000383ffff */
[----:B------:R-:W-:Y:S05]  /*16a30*/  BRA `(.L_x_2355) ;  /* 0xffffffcc00487947 */ /* 0x000fea000383ffff */
.L_x_2286:
[----:B-1----:R1:W2:Y:S02]  /*16a40*/  SYNCS.PHASECHK.TRANS64.TRYWAIT P0, [R6+URZ+0x38840], R3 ;  /* 0x03884003060075a7 */ /* 0x0022a4000800017f */
[----:B--2---:R-:W-:Y:S05]  /*16a50*/  @!P0 NANOSLEEP.SYNCS 0x989680 ;  /* 0x009896800000895d */ /* 0x004fea0003900000 */
[----:B------:R-:W2:Y:S02]  /*16a60*/  @!P0 SYNCS.PHASECHK.TRANS64 P0, [R6+URZ+0x38840], R3 ;  /* 0x03884003060085a7 */ /* 0x000ea4000800007f */
[----:B--2---:R-:W-:Y:S05]  /*16a70*/  @!P0 BRA `(.L_x_2286) ;  /* 0xfffffffc00f08947 */ /* 0x004fea000383ffff */
[----:B------:R-:W-:Y:S05]  /*16a80*/  BRA `(.L_x_2356) ;  /* 0xffffffd000087947 */ /* 0x000fea000383ffff */
.L_x_2287:
        /* <DEDUP_REMOVED lines=8> */
.L_x_2358:
[----:B------:R-:W-:Y:S05]  /*16b10*/  BSYNC B1 ;  /* 0x0000000000017941 */ /* 0x000fea0003800000 */
.L_x_2357:
[----:B------:R-:W-:Y:S01]  /*16b20*/  IMAD.MOV.U32 R13, RZ, RZ, R8 ;  /* 0x000000ffff0d7224 */ /* 0x000fe200078e0008 */
[----:B------:R-:W-:Y:S01]  /*16b30*/  LEA R9, R9, R17, 0x1 ;  /* 0x0000001109097211 */ /* 0x000fe200078e08ff */
        /* <DEDUP_REMOVED lines=8> */
.L_x_2359:
[----:B------:R-:W-:Y:S02]  /*16bc0*/  IMAD.MOV.U32 R13, RZ, RZ, R20 ;  /* 0x000000ffff0d7224 */ /* 0x000fe400078e0014 */
[----:B------:R-:W-:Y:S01]  /*16bd0*/  IMAD.MOV.U32 R12, RZ, RZ, 0x1 ;  /* 0x00000001ff0c7424 */ /* 0x000fe200078e00ff */
[----:B------:R-:W-:-:S13]  /*16be0*/  IADD3 R2, P0, R14, R0, RZ ;  /* 0x000000000e027210 */ /* 0x000fda0007f1e0ff */
[----:B------:R-:W-:Y:S05]  /*16bf0*/  WARPSYNC.COLLECTIVE R15, `(.L_x_2360) ;  /* 0x000000000f087348 */ /* 0x000fea0003c00000 */
[----:B------:R0:W1:Y:S02]  /*16c00*/  SHFL.IDX P6, R14, R13, R12, R11 ;  /* 0x0000000c0d0e7389 */ /* 0x00006400000c000b */
[----:B01----:R-:W-:Y:S01]  /*16c10*/  ENDCOLLECTIVE ;  /* 0x000000000000791b */ /* 0x003fe20003800000 */
.L_x_2360:
        /* <DEDUP_REMOVED lines=13> */
.L_x_2361:
[----:B------:R-:W-:Y:S02]  /*16cf0*/  IMAD.MOV.U32 R13, RZ, RZ, R20 ;  /* 0x000000ffff0d7224 */ /* 0x000fe400078e0014 */
[----:B------:R-:W-:Y:S01]  /*16d00*/  IMAD.MOV.U32 R12, RZ, RZ, 0x2 ;  /* 0x00000002ff0c7424 */ /* 0x000fe200078e00ff */
[----:B------:R-:W-:-:S13]  /*16d10*/  IADD3 R2, P0, R14, R0, RZ ;  /* 0x000000000e027210 */ /* 0x000fda0007f1e0ff */
[----:B------:R-:W-:Y:S05]  /*16d20*/  WARPSYNC.COLLECTIVE R15, `(.L_x_2362) ;  /* 0x000000000f087348 */ /* 0x000fea0003c00000 */
[----:B------:R0:W1:Y:S02]  /*16d30*/  SHFL.IDX P6, R14, R13, R12, R11 ;  /* 0x0000000c0d0e7389 */ /* 0x00006400000c000b */
[----:B01----:R-:W-:Y:S01]  /*16d40*/  ENDCOLLECTIVE ;  /* 0x000000000000791b */ /* 0x003fe20003800000 */
.L_x_2362:
        /* <DEDUP_REMOVED lines=13> */
.L_x_2363:
[----:B------:R-:W-:Y:S02]  /*16e20*/  IMAD.MOV.U32 R13, RZ, RZ, R20 ;  /* 0x000000ffff0d7224 */ /* 0x000fe400078e0014 */
[----:B------:R-:W-:Y:S01]  /*16e30*/  IMAD.MOV.U32 R12, RZ, RZ, 0x3 ;  /* 0x00000003ff0c7424 */ /* 0x000fe200078e00ff */
[----:B------:R-:W-:-:S13]  /*16e40*/  IADD3 R2, P0, R14, R0, RZ ;  /* 0x000000000e027210 */ /* 0x000fda0007f1e0ff */
[----:B------:R-:W-:Y:S05]  /*16e50*/  WARPSYNC.COLLECTIVE R15, `(.L_x_2364) ;  /* 0x000000000f087348 */ /* 0x000fea0003c00000 */
[----:B------:R0:W1:Y:S02]  /*16e60*/  SHFL.IDX P6, R14, R13, R12, R11 ;  /* 0x0000000c0d0e7389 */ /* 0x00006400000c000b */
[----:B01----:R-:W-:Y:S01]  /*16e70*/  ENDCOLLECTIVE ;  /* 0x000000000000791b */ /* 0x003fe20003800000 */
.L_x_2364:
        /* <DEDUP_REMOVED lines=13> */
.L_x_2365:
[----:B------:R-:W-:Y:S02]  /*16f50*/  IMAD.MOV.U32 R13, RZ, RZ, R20 ;  /* 0x000000ffff0d7224 */ /* 0x000fe400078e0014 */
[----:B------:R-:W-:Y:S01]  /*16f60*/  IMAD.MOV.U32 R12, RZ, RZ, 0x4 ;  /* 0x00000004ff0c7424 */ /* 0x000fe200078e00ff */
[----:B------:R-:W-:-:S13]  /*16f70*/  IADD3 R2, P0, R14, R0, RZ ;  /* 0x000000000e027210 */ /* 0x000fda0007f1e0ff */
[----:B------:R-:W-:Y:S05]  /*16f80*/  WARPSYNC.COLLECTIVE R15, `(.L_x_2366) ;  /* 0x000000000f087348 */ /* 0x000fea0003c00000 */
[----:B------:R0:W1:Y:S02]  /*16f90*/  SHFL.IDX P6, R14, R13, R12, R11 ;  /* 0x0000000c0d0e7389 */ /* 0x00006400000c000b */
[----:B01----:R-:W-:Y:S01]  /*16fa0*/  ENDCOLLECTIVE ;  /* 0x000000000000791b */ /* 0x003fe20003800000 */
.L_x_2366:
        /* <DEDUP_REMOVED lines=13> */
.L_x_2367:
[----:B------:R-:W-:Y:S05]  /*17080*/  BRA `(.L_x_2368) ;  /* 0xffffffcc00887947 */ /* 0x000fea000383ffff */
.L_x_2292:
[----:B0-----:R0:W1:Y:S02]  /*17090*/  SYNCS.PHASECHK.TRANS64.TRYWAIT P0, [R6+URZ+0x38860], R3 ;  /* 0x03886003060075a7 */ /* 0x001064000800017f */
[----:B-1----:R-:W-:Y:S05]  /*170a0*/  @!P0 NANOSLEEP.SYNCS 0x989680 ;  /* 0x009896800000895d */ /* 0x002fea0003900000 */
[----:B------:R-:W1:Y:S02]  /*170b0*/  @!P0 SYNCS.PHASECHK.TRANS64 P0, [R6+URZ+0x38860], R3 ;  /* 0x03886003060085a7 */ /* 0x000e64000800007f */
[----:B-1----:R-:W-:Y:S05]  /*170c0*/  @!P0 BRA `(.L_x_2292) ;  /* 0xfffffffc00f08947 */ /* 0x002fea000383ffff */
[----:B------:R-:W-:Y:S05]  /*170d0*/  BRA `(.L_x_2369) ;  /* 0xffffffcc00e87947 */ /* 0x000fea000383ffff */
.L_x_2293:
        /* <DEDUP_REMOVED lines=8> */
.L_x_2371:
[----:B------:R-:W-:Y:S05]  /*17160*/  BSYNC B1 ;  /* 0x0000000000017941 */ /* 0x000fea0003800000 */
.L_x_2370:
[----:B------:R-:W-:Y:S01]  /*17170*/  IMAD.MOV.U32 R13, RZ, RZ, R18 ;  /* 0x000000ffff0d7224 */ /* 0x000fe200078e0012 */
[----:B------:R-:W-:Y:S01]  /*17180*/  MOV R12, RZ ;  /* 0x000000ff000c7202 */ /* 0x000fe20000000f00 */
[----:B------:R-:W-:Y:S02]  /*17190*/  IMAD.MOV.U32 R11, RZ, RZ, 0x181f ;  /* 0x0000181fff0b7424 */ /* 0x000fe400078e00ff */
[----:B------:R-:W-:Y:S02]  /*171a0*/  IMAD.MOV.U32 R15, RZ, RZ, -0x1 ;  /* 0xffffffffff0f7424 */ /* 0x000fe400078e00ff */
[----:B------:R-:W-:Y:S02]  /*171b0*/  IMAD.MOV.U32 R3, RZ, RZ, R14 ;  /* 0x000000ffff037224 */ /* 0x000fe400078e000e */
[----:B------:R-:W-:-:S07]  /*171c0*/  IMAD R7, R7, 0x2, R17 ;  /* 0x0000000207077824 */ /* 0x000fce00078e0211 */
[----:B------:R-:W-:Y:S05]  /*171d0*/  WARPSYNC.COLLECTIVE R15, `(.L_x_2372) ;  /* 0x000000000f087348 */ /* 0x000fea0003c00000 */
[----:B------:R0:W1:Y:S02]  /*171e0*/  SHFL.IDX P6, R14, R13, R12, R11 ;  /* 0x0000000c0d0e7389 */ /* 0x00006400000c000b */
[----:B01----:R-:W-:Y:S01]  /*171f0*/  ENDCOLLECTIVE ;  /* 0x000000000000791b */ /* 0x003fe20003800000 */
.L_x_2372:
[----:B------:R-:W-:Y:S02]  /*17200*/  IMAD.MOV.U32 R13, RZ, RZ, R19 ;  /* 0x000000ffff0d7224 */ /* 0x000fe400078e0013 */
[----:B------:R-:W-:Y:S01]  /*17210*/  IMAD.MOV.U32 R12, RZ, RZ, 0x1 ;  /* 0x00000001ff0c7424 */ /* 0x000fe200078e00ff */
[----:B------:R-:W-:-:S13]  /*17220*/  IADD3 R2, P0, R14, R0, RZ ;  /* 0x000000000e027210 */ /* 0x000fda0007f1e0ff */
[----:B------:R-:W-:Y:S05]  /*17230*/  WARPSYNC.COLLECTIVE R15, `(.L_x_2373) ;  /* 0x000000000f087348 */ /* 0x000fea0003c00000 */
[----:B------:R0:W1:Y:S02]  /*17240*/  SHFL.IDX P6, R14, R13, R12, R11 ;  /* 0x0000000c0d0e7389 */ /* 0x00006400000c000b */
[----:B01----:R-:W-:Y:S01]  /*17250*/  ENDCOLLECTIVE ;  /* 0x000000000000791b */ /* 0x003fe20003800000 */
.L_x_2373:
        /* <DEDUP_REMOVED lines=17> */
.L_x_2374:
[----:B------:R-:W-:Y:S02]  /*17370*/  IMAD.MOV.U32 R13, RZ, RZ, R19 ;  /* 0x000000ffff0d7224 */ /* 0x000fe400078e0013 */
[----:B------:R-:W-:Y:S01]  /*17380*/  IMAD.MOV.U32 R12, RZ, RZ, 0x2 ;  /* 0x00000002ff0c7424 */ /* 0x000fe200078e00ff */
[----:B------:R-:W-:-:S13]  /*17390*/  IADD3 R2, P0, R14, R0, RZ ;  /* 0x000000000e027210 */ /* 0x000fda0007f1e0ff */
[----:B------:R-:W-:Y:S05]  /*173a0*/  WARPSYNC.COLLECTIVE R15, `(.L_x_2375) ;  /* 0x000000000f087348 */ /* 0x000fea0003c00000 */
[----:B------:R0:W1:Y:S02]  /*173b0*/  SHFL.IDX P6, R14, R13, R12, R11 ;  /* 0x0000000c0d0e7389 */ /* 0x00006400000c000b */
[----:B01----:R-:W-:Y:S01]  /*173c0*/  ENDCOLLECTIVE ;  /* 0x000000000000791b */ /* 0x003fe20003800000 */
.L_x_2375:
        /* <DEDUP_REMOVED lines=17> */
.L_x_2376:
[----:B------:R-:W-:Y:S02]  /*174e0*/  IMAD.MOV.U32 R13, RZ, RZ, R19 ;  /* 0x000000ffff0d7224 */ /* 0x000fe400078e0013 */
[----:B------:R-:W-:Y:S01]  /*174f0*/  IMAD.MOV.U32 R12, RZ, RZ, 0x3 ;  /* 0x00000003ff0c7424 */ /* 0x000fe200078e00ff */
[----:B------:R-:W-:-:S13]  /*17500*/  IADD3 R2, P0, R14, R0, RZ ;  /* 0x000000000e027210 */ /* 0x000fda0007f1e0ff */
[----:B------:R-:W-:Y:S05]  /*17510*/  WARPSYNC.COLLECTIVE R15, `(.L_x_2377) ;  /* 0x000000000f087348 */ /* 0x000fea0003c00000 */
[----:B------:R0:W1:Y:S02]  /*17520*/  SHFL.IDX P6, R14, R13, R12, R11 ;  /* 0x0000000c0d0e7389 */ /* 0x00006400000c000b */
[----:B01----:R-:W-:Y:S01]  /*17530*/  ENDCOLLECTIVE ;  /* 0x000000000000791b */ /* 0x003fe20003800000 */
.L_x_2377:
        /* <DEDUP_REMOVED lines=17> */
.L_x_2378:
[----:B------:R-:W-:Y:S02]  /*17650*/  IMAD.MOV.U32 R13, RZ, RZ, R19 ;  /* 0x000000ffff0d7224 */ /* 0x000fe400078e0013 */
[----:B------:R-:W-:Y:S01]  /*17660*/  IMAD.MOV.U32 R12, RZ, RZ, 0x4 ;  /* 0x00000004ff0c7424 */ /* 0x000fe200078e00ff */
[----:B------:R-:W-:-:S13]  /*17670*/  IADD3 R2, P0, R14, R0, RZ ;  /* 0x000000000e027210 */ /* 0x000fda0007f1e0ff */
[----:B------:R-:W-:Y:S05]  /*17680*/  WARPSYNC.COLLECTIVE R15, `(.L_x_2379) ;  /* 0x000000000f087348 */ /* 0x000fea0003c00000 */
[----:B------:R0:W1:Y:S02]  /*17690*/  SHFL.IDX P6, R14, R13, R12, R11 ;  /* 0x0000000c0d0e7389 */ /* 0x00006400000c000b */
[----:B01----:R-:W-:Y:S01]  /*176a0*/  ENDCOLLECTIVE ;  /* 0x000000000000791b */ /* 0x003fe20003800000 */
.L_x_2379:
        /* <DEDUP_REMOVED lines=12> */
.L_x_2380:
        /* <DEDUP_REMOVED lines=9> */
.L_x_2301:
[----:B0-----:R0:W2:Y:S02]  /*17800*/  SYNCS.PHASECHK.TRANS64.TRYWAIT P0, [R4+URZ+0x38860], R3 ;  /* 0x03886003040075a7 */ /* 0x0010a4000800017f */
[----:B--2---:R-:W-:Y:S05]  /*17810*/  @!P0 NANOSLEEP.SYNCS 0x989680 ;  /* 0x009896800000895d */ /* 0x004fea0003900000 */
[----:B------:R-:W2:Y:S02]  /*17820*/  @!P0 SYNCS.PHASECHK.TRANS64 P0, [R4+URZ+0x38860], R3 ;  /* 0x03886003040085a7 */ /* 0x000ea4000800007f */
[----:B--2---:R-:W-:Y:S05]  /*17830*/  @!P0 BRA `(.L_x_2301) ;  /* 0xfffffffc00f08947 */ /* 0x004fea000383ffff */
[----:B------:R-:W-:Y:S05]  /*17840*/  BRA `(.L_x_2382) ;  /* 0xffffffd000407947 */ /* 0x000fea000383ffff */
.L_x_2302:
        /* <DEDUP_REMOVED lines=8> */
.L_x_2384:
[----:B------:R-:W-:Y:S05]  /*178d0*/  BSYNC B0 ;  /* 0x0000000000007941 */ /* 0x000fea0003800000 */
.L_x_2383:
        /* <DEDUP_REMOVED lines=9> */
.L_x_2385:
[----:B------:R-:W-:Y:S02]  /*17970*/  IMAD.MOV.U32 R13, RZ, RZ, R19 ;  /* 0x000000ffff0d7224 */ /* 0x000fe400078e0013 */
[----:B------:R-:W-:Y:S01]  /*17980*/  IMAD.MOV.U32 R12, RZ, RZ, 0x1 ;  /* 0x00000001ff0c7424 */ /* 0x000fe200078e00ff */
[----:B------:R-:W-:-:S13]  /*17990*/  IADD3 R2, P0, R14, R6, RZ ;  /* 0x000000060e027210 */ /* 0x000fda0007f1e0ff */
[----:B------:R-:W-:Y:S05]  /*179a0*/  WARPSYNC.COLLECTIVE R15, `(.L_x_2386) ;  /* 0x000000000f087348 */ /* 0x000fea0003c00000 */
[----:B------:R0:W1:Y:S02]  /*179b0*/  SHFL.IDX P6, R14, R13, R12, R11 ;  /* 0x0000000c0d0e7389 */ /* 0x00006400000c000b */
[----:B01----:R-:W-:Y:S01]  /*179c0*/  ENDCOLLECTIVE ;  /* 0x000000000000791b */ /* 0x003fe20003800000 */
.L_x_2386:
[----:B------:R-:W-:Y:S01]  /*179d0*/  IMAD.X R3, RZ, RZ, R0, P0 ;  /* 0x000000ffff037224 */ /* 0x000fe200000e0600 */
[----:B------:R-:W-:Y:S01]  /*179e0*/  ISETP.LT.OR P0, PT, R5, 0x1, P5 ;  /* 0x000000010500780c */ /* 0x000fe20002f01670 */
[----:B------:R-:W-:Y:S01]  /*179f0*/  IMAD R0, R8, 0x2, R17 ;  /* 0x0000000208007824 */ /* 0x000fe200078e0211 */
        /* <DEDUP_REMOVED lines=10> */
.L_x_2387:
        /* <DEDUP_REMOVED lines=14> */
.L_x_2388:
        /* <DEDUP_REMOVED lines=12> */
.L_x_2389:
        /* <DEDUP_REMOVED lines=14> */
.L_x_2390:
        /* <DEDUP_REMOVED lines=12> */
.L_x_2391:
        /* <DEDUP_REMOVED lines=14> */
.L_x_2392:
        /* <DEDUP_REMOVED lines=12> */
.L_x_2393:
        /* <DEDUP_REMOVED lines=9> */
.L_x_2307:
        /* <DEDUP_REMOVED lines=8> */
.L_x_2396:
[----:B------:R-:W-:Y:S05]  /*18090*/  BSYNC B0 ;  /* 0x0000000000007941 */ /* 0x000fea0003800000 */
.L_x_2395:
[----:B------:R-:W-:Y:S05]  /*180a0*/  BRA `(.L_x_2397) ;  /* 0xffffffcc00d47947 */ /* 0x000fea000383ffff */
.L_x_2310:
[----:B-1----:R1:W2:Y:S02]  /*180b0*/  SYNCS.PHASECHK.TRANS64.TRYWAIT P0, [R4+URZ+0x38820], R0 ;  /* 0x03882000040075a7 */ /* 0x0022a4000800017f */
[----:B--2---:R-:W-:Y:S05]  /*180c0*/  @!P0 NANOSLEEP.SYNCS 0x989680 ;  /* 0x009896800000895d */ /* 0x004fea0003900000 */
[----:B------:R-:W2:Y:S02]  /*180d0*/  @!P0 SYNCS.PHASECHK.TRANS64 P0, [R4+URZ+0x38820], R0 ;  /* 0x03882000040085a7 */ /* 0x000ea4000800007f */
[----:B--2---:R-:W-:Y:S05]  /*180e0*/  @!P0 BRA `(.L_x_2310) ;  /* 0xfffffffc00f08947 */ /* 0x004fea000383ffff */
[----:B------:R-:W-:Y:S05]  /*180f0*/  BRA `(.L_x_2398) ;  /* 0xffffffd0001c7947 */ /* 0x000fea000383ffff */
.L_x_2311:
        /* <DEDUP_REMOVED lines=11> */
.L_x_2400:
[----:B------:R-:W-:Y:S05]  /*181b0*/  BSYNC B0 ;  /* 0x0000000000007941 */ /* 0x000fea0003800000 */
.L_x_2399:
[----:B------:R-:W-:Y:S05]  /*181c0*/  BRA `(.L_x_2401) ;  /* 0xffffffd000047947 */ /* 0x000fea000383ffff */
.L_x_2314:
[----:B------:R-:W-:Y:S01]  /*181d0*/  BSSY B1, `(.L_x_2402) ;  /* 0x0000006000017945 */ /* 0x000fe20003800000 */
[----:B------:R-:W-:-:S07]  /*181e0*/  IMAD.MOV.U32 R15, RZ, RZ, -0x1 ;  /* 0xffffffffff0f7424 */ /* 0x000fce00078e00ff */
[----:B01---5:R-:W-:Y:S05]  /*181f0*/  WARPSYNC.COLLECTIVE R15, `(.L_x_2403) ;  /* 0x000000000f0c7348 */ /* 0x023fea0003c00000 */
[----:B------:R-:W-:Y:S02]  /*18200*/  ELECT P6, UR62, PT ;  /* 0x00000000003e782f */ /* 0x000fe400038c0000 */
[----:B------:R-:W-:Y:S01]  /*18210*/  MOV R14, UR62 ;  /* 0x0000003e000e7c02 */ /* 0x000fe20008000f00 */
[----:B01---5:R-:W-:Y:S10]  /*18220*/  ENDCOLLECTIVE ;  /* 0x000000000000791b */ /* 0x023ff40003800000 */
.L_x_2403:
[----:B------:R-:W-:Y:S05]  /*18230*/  BSYNC B1 ;  /* 0x0000000000017941 */ /* 0x000fea0003800000 */
.L_x_2402:
[----:B------:R-:W-:Y:S05]  /*18240*/  BRA `(.L_x_2404) ;  /* 0xffffffcc00fc7947 */ /* 0x000fea000383ffff */
.L_x_2316:
[----:B-1----:R1:W2:Y:S02]  /*18250*/  SYNCS.PHASECHK.TRANS64.TRYWAIT P1, [R5+URZ+0x38840], R0 ;  /* 0x03884000050075a7 */ /* 0x0022a4000802017f */
[----:B--2---:R-:W-:Y:S05]  /*18260*/  @!P1 NANOSLEEP.SYNCS 0x989680 ;  /* 0x009896800000995d */ /* 0x004fea0003900000 */
[----:B------:R-:W2:Y:S02]  /*18270*/  @!P1 SYNCS.PHASECHK.TRANS64 P1, [R5+URZ+0x38840], R0 ;  /* 0x03884000050095a7 */ /* 0x000ea4000802007f */
[----:B--2---:R-:W-:Y:S05]  /*18280*/  @!P1 BRA `(.L_x_2316) ;  /* 0xfffffffc00f09947 */ /* 0x004fea000383ffff */
[----:B------:R-:W-:Y:S05]  /*18290*/  BRA `(.L_x_2405) ;  /* 0xffffffd000247947 */ /* 0x000fea000383ffff */
.L_x_2318:
[----:B--2---:R2:W3:Y:S02]  /*182a0*/  SYNCS.PHASECHK.TRANS64.TRYWAIT P1, [R23+URZ+0x38840], R2 ;  /* 0x03884002170075a7 */ /* 0x0044e4000802017f */
[----:B---3--:R-:W-:Y:S05]  /*182b0*/  @!P1 NANOSLEEP.SYNCS 0x989680 ;  /* 0x009896800000995d */ /* 0x008fea0003900000 */
[----:B------:R-:W3:Y:S02]  /*182c0*/  @!P1 SYNCS.PHASECHK.TRANS64 P1, [R23+URZ+0x38840], R2 ;  /* 0x03884002170095a7 */ /* 0x000ee4000802007f */
[----:B---3--:R-:W-:Y:S05]  /*182d0*/  @!P1 BRA `(.L_x_2318) ;  /* 0xfffffffc00f09947 */ /* 0x008fea000383ffff */
[----:B------:R-:W-:Y:S05]  /*182e0*/  BRA `(.L_x_2406) ;  /* 0xffffffd000307947 */ /* 0x000fea000383ffff */
.L_x_2320:
[----:B---3--:R3:W4:Y:S02]  /*182f0*/  SYNCS.PHASECHK.TRANS64.TRYWAIT P1, [R5+URZ+0x38860], R0 ;  /* 0x03886000050075a7 */ /* 0x008724000802017f */
[----:B----4-:R-:W-:Y:S05]  /*18300*/  @!P1 NANOSLEEP.SYNCS 0x989680 ;  /* 0x009896800000995d */ /* 0x010fea0003900000 */
[----:B------:R-:W4:Y:S02]  /*18310*/  @!P1 SYNCS.PHASECHK.TRANS64 P1, [R5+URZ+0x38860], R0 ;  /* 0x03886000050095a7 */ /* 0x000f24000802007f */
[----:B----4-:R-:W-:Y:S05]  /*18320*/  @!P1 BRA `(.L_x_2320) ;  /* 0xfffffffc00f09947 */ /* 0x010fea000383ffff */
[----:B------:R-:W-:Y:S05]  /*18330*/  BRA `(.L_x_2407) ;  /* 0xffffffd0002c7947 */ /* 0x000fea000383ffff */
.L_x_2408:
        /* <DEDUP_REMOVED lines=12> */
.L_x_15842:


//--------------------- .text._ZN7cutlass13device_kernelIN5flash11enable_sm90INS1_16FlashAttnFwdSm90INS1_25CollectiveMainloopFwdSm90ILi2EN4cute5tupleIJNS5_1CILi1EEES8_S8_EEENS6_IJNS7_ILi128EEENS7_ILi80EEENS7_ILi256EEEEEELi256ENS_6half_tEfNS_4arch4Sm90ELb1ELb0ELb0ELb1ELb1ELb0ELb0ELb1ELb1ELb1ELb0ELb0EEENS1_21CollectiveEpilogueFwdINS6_IJSA_SC_SB_EEES9_SE_SG_Li256ELb1ELb1ELb0ELb0EEENS1_36VarlenDynamicPersistentTileSchedulerILi128ELi80ELi256ELi128ELb0ELb1ELb1ELb1ELb1ELb1EEEEEEEEEvNT_6ParamsE --------------------------
	.section	.text._ZN7cutlass13device_kernelIN5flash11enable_sm90INS1_16FlashAttnFwdSm90INS1_25CollectiveMainloopFwdSm90ILi2EN4cute5tupleIJNS5_1CILi1EEES8_S8_EEENS6_IJNS7_ILi128EEENS7_ILi80EEENS7_ILi256EEEEEELi256ENS_6half_tEfNS_4arch4Sm90ELb1ELb0ELb0ELb1ELb1ELb0ELb0ELb1ELb1ELb1ELb0ELb0EEENS1_21CollectiveEpilogueFwdINS6_IJSA_SC_SB_EEES9_SE_SG_Li256ELb1ELb1ELb0ELb0EEENS1_36VarlenDynamicPersistentTileSchedulerILi128ELi80ELi256ELi128ELb0ELb1ELb1ELb1ELb1ELb1EEEEEEEEEvNT_6ParamsE,"ax",@progbits
	.align	128
.text._ZN7cutlass13device_kernelIN5flash11enable_sm90INS1_16FlashAttnFwdSm90INS1_25CollectiveMainloopFwdSm90ILi2EN4cute5tupleIJNS5_1CILi1EEES8_S8_EEENS6_IJNS7_ILi128EEENS7_ILi80EEENS7_ILi256EEEEEELi256ENS_6half_tEfNS_4arch4Sm90ELb1ELb0ELb0ELb1ELb1ELb0ELb0ELb1ELb1ELb1ELb0ELb0EEENS1_21CollectiveEpilogueFwdINS6_IJSA_SC_SB_EEES9_SE_SG_Li256ELb1ELb1ELb0ELb0EEENS1_36VarlenDynamicPersistentTileSchedulerILi128ELi80ELi256ELi128ELb0ELb1ELb1ELb1ELb1ELb1EEEEEEEEEvNT_6ParamsE:
        .type           _ZN7cutlass13device_kernelIN5flash11enable_sm90INS1_16FlashAttnFwdSm90INS1_25CollectiveMainloopFwdSm90ILi2EN4cute5tupleIJNS5_1CILi1EEES8_S8_EEENS6_IJNS7_ILi128EEENS7_ILi80EEENS7_ILi256EEEEEELi256ENS_6half_tEfNS_4arch4Sm90ELb1ELb0ELb0ELb1ELb1ELb0ELb0ELb1ELb1ELb1ELb0ELb0EEENS1_21CollectiveEpilogueFwdINS6_IJSA_SC_SB_EEES9_SE_SG_Li256ELb1ELb1ELb0ELb0EEENS1_36VarlenDynamicPersistentTileSchedulerILi128ELi80ELi256ELi128ELb0ELb1ELb1ELb1ELb1ELb1EEEEEEEEEvNT_6ParamsE,@function
        .size           _ZN7cutlass13device_kernelIN5flash11enable_sm90INS1_16FlashAttnFwdSm90INS1_25CollectiveMainloopFwdSm90ILi2EN4cute5tupleIJNS5_1CILi1EEES8_S8_EEENS6_IJNS7_ILi128EEENS7_ILi80EEENS7_ILi256EEEEEELi256ENS_6half_tEfNS_4arch4Sm90ELb1ELb0ELb0ELb1ELb1ELb0ELb0ELb1ELb1ELb1ELb0ELb0EEENS1_21CollectiveEpilogueFwdINS6_IJSA_SC_SB_EEES9_SE_SG_Li256ELb1ELb1ELb0ELb0EEENS1_36VarlenDynamicPersistentTileSchedulerILi128ELi80ELi256ELi128ELb0ELb1ELb1ELb1ELb1ELb1EEEEEEEEEvNT_6ParamsE,(.L_x_15843 - _ZN7cutlass13device_kernelIN5flash11enable_sm90INS1_16FlashAttnFwdSm90INS1_25CollectiveMainloopFwdSm90ILi2EN4cute5tupleIJNS5_1CILi1EEES8_S8_EEENS6_IJNS7_ILi128EEENS7_ILi80EEENS7_ILi256EEEEEELi256ENS_6half_tEfNS_4arch4Sm90ELb1ELb0ELb0ELb1ELb1ELb0ELb0ELb1ELb1ELb1ELb0ELb0EEENS1_21CollectiveEpilogueFwdINS6_IJSA_SC_SB_EEES9_SE_SG_Li256ELb1ELb1ELb0ELb0EEENS1_36VarlenDynamicPersistentTileSchedulerILi128ELi80ELi256ELi128ELb0ELb1ELb1ELb1ELb1ELb1EEEEEEEEEvNT_6ParamsE)
        .other          _ZN7cutlass13device_kernelIN5flash11enable_sm90INS1_16FlashAttnFwdSm90INS1_25CollectiveMainloopFwdSm90ILi2EN4cute5tupleIJNS5_1CILi1EEES8_S8_EEENS6_IJNS7_ILi128EEENS7_ILi80EEENS7_ILi256EEEEEELi256ENS_6half_tEfNS_4arch4Sm90ELb1ELb0ELb0ELb1ELb1ELb0ELb0ELb1ELb1ELb1ELb0ELb0EEENS1_21CollectiveEpilogueFwdINS6_IJSA_SC_SB_EEES9_SE_SG_Li256ELb1ELb1ELb0ELb0EEENS1_36VarlenDynamicPersistentTileSchedulerILi128ELi80ELi256ELi128ELb0ELb1ELb1ELb1ELb1ELb1EEEEEEEEEvNT_6ParamsE,@"STO_CUDA_ENTRY STV_DEFAULT"
_ZN7cutlass13device_kernelIN5flash11enable_sm90INS1_16FlashAttnFwdSm90INS1_25CollectiveMainloopFwdSm90ILi2EN4cute5tupleIJNS5_1CILi1EEES8_S8_EEENS6_IJNS7_ILi128EEENS7_ILi80EEENS7_ILi256EEEEEELi256ENS_6half_tEfNS_4arch4Sm90ELb1ELb0ELb0ELb1ELb1ELb0ELb0ELb1ELb1ELb1ELb0ELb0EEENS1_21CollectiveEpilogueFwdINS6_IJSA_SC_SB_EEES9_SE_SG_Li256ELb1ELb1ELb0ELb0EEENS1_36VarlenDynamicPersistentTileSchedulerILi128ELi80ELi256ELi128ELb0ELb1ELb1ELb1ELb1ELb1EEEEEEEEEvNT_6ParamsE:
        /* <DEDUP_REMOVED lines=45> */
.L_x_2409:
        /* <DEDUP_REMOVED lines=22> */
.L_x_2410:
        /* <DEDUP_REMOVED lines=18> */
.L_x_2411:
        /* <DEDUP_REMOVED lines=22> */
.L_x_2412:
        /* <DEDUP_REMOVED lines=23> */
.L_x_2413:
        /* <DEDUP_REMOVED lines=10> */
.L_x_2415:
        /* <DEDUP_REMOVED lines=18> */
[----:B------:R-:W0:Y:S02]  /*09e0*/  S2R R0, SR_TID.X ;  /* 0x0000000000007919 */ /* 0x000e240000002100 */
[----:B0-----:R-:W-:-:S05]  /*09f0*/  VIADD R12, R0, 0xffffff80 ;  /* 0xffffff80000c7836 */ /* 0x001fca0000000000 */
[----:B------:R-:W-:-:S04]  /*0a00*/  SHF.R.S32.HI R0, RZ, 0x1f, R12 ;  /* 0x0000001fff007819 */ /* 0x000fc8000001140c */
[CC--:B------:R-:W-:Y:S02]  /*0a10*/  LEA.HI R3, R0.reuse, R12.reuse, RZ, 0x4 ;  /* 0x0000000c00037211 */ /* 0x0c0fe400078f20ff */
[CC--:B------:R-:W-:Y:S02]  /*0a20*/  LEA.HI R4, R0.reuse, R12.reuse, RZ, 0x5 ;  /* 0x0000000c00047211 */ /* 0x0c0fe400078f28ff */
[----:B------:R-:W-:Y:S02]  /*0a30*/  SHF.R.S32.HI R6, RZ, 0x4, R3 ;  /* 0x00000004ff067819 */ /* 0x000fe40000011403 */
[----:B------:R-:W-:Y:S01]  /*0a40*/  LEA.HI R11, R0, R12, RZ, 0x2 ;  /* 0x0000000c000b7211 */ /* 0x000fe200078f10ff */
[----:B------:R-:W-:Y:S01]  /*0a50*/  IMAD.SHL.U32 R5, R4, 0x20, RZ ;  /* 0x0000002004057824 */ /* 0x000fe200078e00ff */
[C---:B------:R-:W-:Y:S02]  /*0a60*/  LOP3.LUT R4, R3.reuse, 0x3fffff0, RZ, 0xc0, !PT ;  /* 0x03fffff003047812 */ /* 0x040fe400078ec0ff */
[----:B------:R-:W-:-:S02]  /*0a70*/  LEA.HI R3, R3, R6, RZ, 0x1 ;  /* 0x0000000603037211 */ /* 0x000fc400078f08ff */
[----:B------:R-:W-:Y:S01]  /*0a80*/  LOP3.LUT R11, R11, 0xfffffffc, RZ, 0xc0, !PT ;  /* 0xfffffffc0b0b7812 */ /* 0x000fe200078ec0ff */
[C---:B------:R-:W-:Y:S01]  /*0a90*/  IMAD.IADD R4, R12.reuse, 0x1, -R4 ;  /* 0x000000010c047824 */ /* 0x040fe200078e0a04 */
[----:B------:R-:W-:Y:S02]  /*0aa0*/  LOP3.LUT R5, R5, 0xfffffc00, RZ, 0xc0, !PT ;  /* 0xfffffc0005057812 */ /* 0x000fe400078ec0ff */
[----:B------:R-:W-:Y:S01]  /*0ab0*/  LOP3.LUT R3, R3, 0x1ffffffe, RZ, 0xc0, !PT ;  /* 0x1ffffffe03037812 */ /* 0x000fe200078ec0ff */
[----:B------:R-:W-:Y:S02]  /*0ac0*/  IMAD.IADD R11, R12, 0x1, -R11 ;  /* 0x000000010c0b7824 */ /* 0x000fe400078e0a0b */
[----:B------:R-:W-:Y:S02]  /*0ad0*/  IMAD R4, R4, 0x40, R5 ;  /* 0x0000004004047824 */ /* 0x000fe400078e0205 */
[----:B------:R-:W-:Y:S01]  /*0ae0*/  IMAD.IADD R3, R6, 0x1, -R3 ;  /* 0x0000000106037824 */ /* 0x000fe200078e0a03 */
[----:B------:R-:W-:-:S03]  /*0af0*/  LEA.HI R5, R11, R11, RZ, 0x1 ;  /* 0x0000000b0b057211 */ /* 0x000fc600078f08ff */
[----:B------:R-:W-:Y:S01]  /*0b00*/  IMAD R3, R3, 0x8, R4 ;  /* 0x0000000803037824 */ /* 0x000fe200078e0204 */
[----:B------:R-:W-:-:S04]  /*0b10*/  LOP3.LUT R6, R5, 0x1ffffffe, RZ, 0xc0, !PT ;  /* 0x1ffffffe05067812 */ /* 0x000fc800078ec0ff */
[----:B------:R0:W-:Y:S01]  /*0b20*/  STL [R1+0x4], R3 ;  /* 0x0000040301007387 */ /* 0x0001e20000100800 */
[----:B------:R-:W-:Y:S01]  /*0b30*/  IMAD.IADD R6, R11, 0x1, -R6 ;  /* 0x000000010b067824 */ /* 0x000fe200078e0a06 */
[----:B--2---:R-:W-:Y:S02]  /*0b40*/  R2UR UR4, R2 ;  /* 0x00000000020472ca */ /* 0x004fe400000e0000 */
[CC--:B------:R-:W-:Y:S02]  /*0b50*/  LEA.HI R2, R0.reuse, R12.reuse, RZ, 0x7 ;  /* 0x0000000c00027211 */ /* 0x0c0fe400078f38ff */
[----:B------:R-:W-:Y:S02]  /*0b60*/  LEA.HI R0, R0, R12, RZ, 0x3 ;  /* 0x0000000c00007211 */ /* 0x000fe400078f18ff */
[----:B------:R-:W-:Y:S02]  /*0b70*/  LOP3.LUT R226, R2, 0xffffff80, RZ, 0xc0, !PT ;  /* 0xffffff8002e27812 */ /* 0x000fe400078ec0ff */
[----:B------:R-:W-:-:S02]  /*0b80*/  SHF.R.S32.HI R227, RZ, 0x7, R2 ;  /* 0x00000007ffe37819 */ /* 0x000fc40000011402 */
[----:B------:R-:W-:Y:S01]  /*0b90*/  LOP3.LUT R220, R0, 0xfffffff8, RZ, 0xc0, !PT ;  /* 0xfffffff800dc7812 */ /* 0x000fe200078ec0ff */
[----:B------:R-:W-:Y:S01]  /*0ba0*/  IMAD.IADD R226, R12, 0x1, -R226 ;  /* 0x000000010ce27824 */ /* 0x000fe200078e0ae2 */
[----:B------:R-:W-:Y:S01]  /*0bb0*/  LEA.HI R2, R2, R227, RZ, 0x1 ;  /* 0x000000e302027211 */ /* 0x000fe200078f08ff */
[----:B------:R-:W-:Y:S01]  /*0bc0*/  ULOP3.LUT UR7, UR4, 0x1, URZ, 0xfc, !UPT ;  /* 0x0000000104077892 */ /* 0x000fe2000f8efc3f */
[----:B------:R-:W-:Y:S02]  /*0bd0*/  IADD3 R220, R12, -R220, RZ ;  /* 0x800000dc0cdc7210 */ /* 0x000fe40007ffe0ff */
[----:B------:R-:W-:Y:S01]  /*0be0*/  SHF.R.S32.HI R7, RZ, 0x1f, R226 ;  /* 0x0000001fff077819 */ /* 0x000fe200000114e2 */
[----:B------:R-:W-:Y:S01]  /*0bf0*/  UMOV UR4, URZ ;  /* 0x0000003f00047c82 */ /* 0x000fe20008000000 */
[----:B------:R-:W-:Y:S01]  /*0c00*/  LOP3.LUT R2, R2, 0x3fffffe, RZ, 0xc0, !PT ;  /* 0x03fffffe02027812 */ /* 0x000fe200078ec0ff */
[----:B------:R-:W-:Y:S01]  /*0c10*/  IMAD.SHL.U32 R22, R220, 0x8, RZ ;  /* 0x00000008dc167824 */ /* 0x000fe200078e00ff */
[CC--:B------:R-:W-:Y:S01]  /*0c20*/  LEA.HI R8, R7.reuse, R226.reuse, RZ, 0x2 ;  /* 0x000000e207087211 */ /* 0x0c0fe200078f10ff */
[----:B0-----:R-:W-:Y:S01]  /*0c30*/  IMAD.U32 R3, RZ, RZ, UR7 ;  /* 0x00000007ff037e24 */ /* 0x001fe2000f8e00ff */
[----:B------:R-:W-:Y:S01]  /*0c40*/  LEA.HI R7, R7, R226, RZ, 0x5 ;  /* 0x000000e207077211 */ /* 0x000fe200078f28ff */
[----:B------:R-:W-:Y:S01]  /*0c50*/  IMAD.IADD R2, R227, 0x1, -R2 ;  /* 0x00000001e3027824 */ /* 0x000fe200078e0a02 */
[--C-:B------:R-:W-:Y:S01]  /*0c60*/  SHF.R.S32.HI R9, RZ, 0x2, R8.reuse ;  /* 0x00000002ff097819 */ /* 0x100fe20000011408 */
[C---:B------:R-:W-:Y:S01]  /*0c70*/  VIADD R218, R22.reuse, 0x40 ;  /* 0x0000004016da7836 */ /* 0x040fe20000000000 */
[----:B------:R-:W-:Y:S01]  /*0c80*/  SHF.R.S32.HI R10, RZ, 0x1f, R8 ;  /* 0x0000001fff0a7819 */ /* 0x000fe20000011408 */
[C---:B------:R-:W-:Y:S01]  /*0c90*/  VIADD R217, R22.reuse, 0x80 ;  /* 0x0000008016d97836 */ /* 0x040fe20000000000 */
[----:B------:R-:W-:Y:S01]  /*0ca0*/  SHF.R.S32.HI R7, RZ, 0x5, R7 ;  /* 0x00000005ff077819 */ /* 0x000fe20000011407 */
[----:B------:R-:W-:Y:S01]  /*0cb0*/  VIADD R219, R22, 0xc0 ;  /* 0x000000c016db7836 */ /* 0x000fe20000000000 */
[----:B------:R-:W-:Y:S01]  /*0cc0*/  LEA.HI R10, R10, R9, RZ, 0x3 ;  /* 0x000000090a0a7211 */ /* 0x000fe200078f18ff */
[----:B------:R-:W-:Y:S01]  /*0cd0*/  IMAD.U32 R225, RZ, RZ, UR4 ;  /* 0x00000004ffe17e24 */ /* 0x000fe2000f8e00ff */
[----:B------:R-:W-:Y:S01]  /*0ce0*/  LOP3.LUT R215, R8, 0x7ffffffc, RZ, 0xc0, !PT ;  /* 0x7ffffffc08d77812 */ /* 0x000fe200078ec0ff */
[----:B------:R-:W-:Y:S01]  /*0cf0*/  IMAD.U32 R17, RZ, RZ, UR4 ;  /* 0x00000004ff117e24 */ /* 0x000fe2000f8e00ff */
[----:B------:R-:W-:-:S02]  /*0d00*/  LOP3.LUT R10, R10, 0xfffffff8, RZ, 0xc0, !PT ;  /* 0xfffffff80a0a7812 */ /* 0x000fc400078ec0ff */
[----:B------:R-:W-:Y:S01]  /*0d10*/  SHF.R.S32.HI R224, RZ, 0x3, R0 ;  /* 0x00000003ffe07819 */ /* 0x000fe20000011400 */
[----:B------:R-:W-:Y:S01]  /*0d20*/  IMAD.IADD R215, R226, 0x1, -R215 ;  /* 0x00000001e2d77824 */ /* 0x000fe200078e0ad7 */
[----:B------:R-:W-:Y:S01]  /*0d30*/  SHF.R.S32.HI R0, RZ, 0x1f, R22 ;  /* 0x0000001fff007819 */ /* 0x000fe20000011416 */
[----:B------:R-:W-:Y:S01]  /*0d40*/  IMAD.IADD R10, R9, 0x1, -R10 ;  /* 0x00000001090a7824 */ /* 0x000fe200078e0a0a */
[----:B------:R-:W-:Y:S02]  /*0d50*/  SHF.R.S32.HI R4, RZ, 0x1f, R218 ;  /* 0x0000001fff047819 */ /* 0x000fe400000114da */
[----:B------:R-:W-:Y:S01]  /*0d60*/  SHF.R.S32.HI R0, RZ, 0x1f, R219 ;  /* 0x0000001fff007819 */ /* 0x000fe200000114db */
[----:B------:R-:W-:-:S04]  /*0d70*/  IMAD R7, R7, 0x10, R10 ;  /* 0x0000001007077824 */ /* 0x000fc800078e020a */
[----:B------:R-:W-:Y:S02]  /*0d80*/  IMAD R2, R2, 0x40, R7 ;  /* 0x0000004002027824 */ /* 0x000fe400078e0207 */
[----:B------:R-:W-:Y:S02]  /*0d90*/  IMAD.MOV.U32 R7, RZ, RZ, R15 ;  /* 0x000000ffff077224 */ /* 0x000fe400078e000f */
[----:B------:R-:W-:Y:S01]  /*0da0*/  IMAD R216, R6, 0x8, R2 ;  /* 0x0000000806d87824 */ /* 0x000fe200078e0202 */
[----:B------:R-:W-:Y:S04]  /*0db0*/  STL [R1], R2 ;  /* 0x0000000201007387 */ /* 0x000fe80000100800 */
[----:B------:R0:W-:Y:S02]  /*0dc0*/  STL [R1+0x8], R3 ;  /* 0x0000080301007387 */ /* 0x0001e40000100800 */
[----:B0-----:R-:W-:-:S07]  /*0dd0*/  SHF.R.S32.HI R3, RZ, 0x1f, R217 ;  /* 0x0000001fff037819 */ /* 0x001fce00000114d9 */
.L_x_2475:
[----:B012---:R-:W0:Y:S01]  /*0de0*/  LDC.64 R2, c[0x0][0xc88] ;  /* 0x00032200ff027b82 */ /* 0x007e220000000a00 */
[----:B------:R-:W-:Y:S01]  /*0df0*/  ULDC.64 UR8, c[0x0][0xa28] ;  /* 0x00028a0000087ab9 */ /* 0x000fe20000000a00 */
[----:B------:R-:W-:Y:S01]  /*0e00*/  ULDC.64 UR10, c[0x0][0xa18] ;  /* 0x00028600000a7ab9 */ /* 0x000fe20000000a00 */
[----:B0-----:R-:W-:-:S06]  /*0e10*/  IMAD.WIDE R2, R7, 0x4, R2 ;  /* 0x0000000407027825 */ /* 0x001fcc00078e0202 */
[----:B------:R-:W2:Y:S01]  /*0e20*/  LDG.E R2, desc[UR38][R2.64] ;  /* 0x0000002602027981 */ /* 0x000ea2000c1e1900 */
        /* <DEDUP_REMOVED lines=9> */
[----:B------:R-:W-:-:S04]  /*0ec0*/  @UP0 ULEA UR8, UP2, UR4, UR8, 0x2 ;  /* 0x0000000804080291 */ /* 0x000fc8000f84103f */
[----:B------:R-:W-:Y:S02]  /*0ed0*/  @UP0 ULEA.HI.X UR9, UR4, UR9, UR7, 0x2, UP2 ;  /* 0x0000000904090291 */ /* 0x000fe400090f1407 */
[----:B------:R-:W-:Y:S01]  /*0ee0*/  MOV R223, UR7 ;  /* 0x0000000700df7c02 */ /* 0x000fe20008000f00 */
[----:B------:R-:W-:Y:S01]  /*0ef0*/  @UP1 ULEA UR10, UP0, UR4, UR10, 0x2 ;  /* 0x0000000a040a1291 */ /* 0x000fe2000f80103f */
[----:B------:R-:W-:-:S03]  /*0f00*/  IMAD.U32 R2, RZ, RZ, UR8 ;  /* 0x00000008ff027e24 */ /* 0x000fc6000f8e00ff */
[----:B------:R-:W-:Y:S01]  /*0f10*/  @UP1 ULEA.HI.X UR11, UR4, UR11, UR7, 0x2, UP0 ;  /* 0x0000000b040b1291 */ /* 0x000fe200080f1407 */
[----:B------:R-:W-:Y:S01]  /*0f20*/  IMAD.U32 R3, RZ, RZ, UR9 ;  /* 0x00000009ff037e24 */ /* 0x000fe2000f8e00ff */
[----:B------:R-:W-:Y:S01]  /*0f30*/  ULDC.64 UR8, c[0x0][0x418] ;  /* 0x0001060000087ab9 */ /* 0x000fe20000000a00 */
[----:B------:R-:W-:Y:S01]  /*0f40*/  IMAD.U32 R4, RZ, RZ, UR10 ;  /* 0x0000000aff047e24 */ /* 0x000fe2000f8e00ff */
[----:B------:R-:W-:Y:S02]  /*0f50*/  ULDC UR7, c[0x0][0x424] ;  /* 0x0001090000077ab9 */ /* 0x000fe40000000800 */
[----:B------:R-:W-:Y:S01]  /*0f60*/  IMAD.U32 R5, RZ, RZ, UR11 ;  /* 0x0000000bff057e24 */ /* 0x000fe2000f8e00ff */
[----:B------:R-:W2:Y:S01]  /*0f70*/  @P0 LDG.E R2, desc[UR38][R2.64] ;  /* 0x0000002602020981 */ /* 0x000ea2000c1e1900 */
[----:B------:R-:W-:Y:S01]  /*0f80*/  UISETP.NE.U32.AND UP0, UPT, UR8, URZ, UPT ;  /* 0x0000003f0800728c */ /* 0x000fe2000bf05070 */
[----:B------:R-:W-:Y:S02]  /*0f90*/  ULDC.64 UR10, c[0x0][0xa20] ;  /* 0x00028800000a7ab9 */ /* 0x000fe40000000a00 */
[----:B---3--:R-:W3:Y:S01]  /*0fa0*/  @P2 LDG.E R4, desc[UR38][R4.64] ;  /* 0x0000002604042981 */ /* 0x008ee2000c1e1900 */
[----:B------:R-:W-:Y:S01]  /*0fb0*/  UISETP.NE.AND.EX UP0, UPT, UR9, URZ, UPT, UP0 ;  /* 0x0000003f0900728c */ /* 0x000fe2000bf05300 */
[----:B------:R-:W-:Y:S01]  /*0fc0*/  ISETP.NE.U32.AND P1, PT, RZ, UR10, PT ;  /* 0x0000000aff007c0c */ /* 0x000fe2000bf25070 */
[----:B------:R-:W-:Y:S01]  /*0fd0*/  ULDC UR8, c[0x0][0x2f0] ;  /* 0x0000bc0000087ab9 */ /* 0x000fe20000000800 */
[----:B------:R-:W-:Y:S01]  /*0fe0*/  UMOV UR4, URZ ;  /* 0x0000003f00047c82 */ /* 0x000fe20008000000 */
[----:B------:R-:W-:Y:S01]  /*0ff0*/  USEL UR7, UR7, 0x1, UP0 ;  /* 0x0000000107077887 */ /* 0x000fe20008000000 */
[----:B------:R-:W-:Y:S01]  /*1000*/  ISETP.NE.AND.EX P1, PT, RZ, UR11, PT, P1 ;  /* 0x0000000bff007c0c */ /* 0x000fe2000bf25310 */
[----:B------:R-:W-:-:S02]  /*1010*/  IMAD.U32 R222, RZ, RZ, UR6 ;  /* 0x00000006ffde7e24 */ /* 0x000fc4000f8e00ff */
[----:B------:R-:W-:Y:S01]  /*1020*/  UIMAD UR8, UR7, UR8, URZ ;  /* 0x00000008070872a4 */ /* 0x000fe2000f8e023f */
[----:B--2---:R-:W-:Y:S02]  /*1030*/  @P0 R2UR UR4, R2 ;  /* 0x00000000020402ca */ /* 0x004fe400000e0000 */
[----:B---3--:R-:W-:-:S13]  /*1040*/  @P2 R2UR UR7, R4 ;  /* 0x00000000040722ca */ /* 0x008fda00000e0000 */
[----:B------:R-:W-:Y:S01]  /*1050*/  IMAD.U32 R23, RZ, RZ, UR7 ;  /* 0x00000007ff177e24 */ /* 0x000fe2000f8e00ff */
[----:B----4-:R-:W-:Y:S06]  /*1060*/  @P2 BRA `(.L_x_2416) ;  /* 0x0000000000442947 */ /* 0x010fec0003800000 */
[----:B------:R-:W-:Y:S02]  /*1070*/  ULDC.64 UR6, c[0x0][0xa00] ;  /* 0x0002800000067ab9 */ /* 0x000fe40000000a00 */
[----:B------:R-:W-:Y:S01]  /*1080*/  ISETP.NE.U32.AND P0, PT, RZ, UR6, PT ;  /* 0x00000006ff007c0c */ /* 0x000fe2000bf05070 */
[----:B------:R-:W-:Y:S02]  /*1090*/  ULDC UR6, c[0x0][0x288] ;  /* 0x0000a20000067ab9 */ /* 0x000fe40000000800 */
[----:B------:R-:W-:Y:S01]  /*10a0*/  IMAD.U32 R23, RZ, RZ, UR6 ;  /* 0x00000006ff177e24 */ /* 0x000fe2000f8e00ff */
[----:B------:R-:W-:-:S13]  /*10b0*/  ISETP.NE.AND.EX P0, PT, RZ, UR7, PT, P0 ;  /* 0x00000007ff007c0c */ /* 0x000fda000bf05300 */
[----:B------:R-:W-:Y:S05]  /*10c0*/  @!P0 BRA `(.L_x_2416) ;  /* 0x00000000002c8947 */ /* 0x000fea0003800000 */
[----:B------:R-:W-:Y:S01]  /*10d0*/  R2UR UR9, R221 ;  /* 0x00000000dd0972ca */ /* 0x000fe200000e0000 */
[----:B------:R-:W-:-:S12]  /*10e0*/  ULDC.64 UR6, c[0x0][0xa00] ;  /* 0x0002800000067ab9 */ /* 0x000fd80000000a00 */
[----:B------:R-:W-:-:S06]  /*10f0*/  UIMAD.WIDE UR6, UR9, 0x4, UR6 ;  /* 0x00000004090678a5 */ /* 0x000fcc000f8e0206 */
[----:B------:R-:W-:Y:S02]  /*1100*/  IMAD.U32 R2, RZ, RZ, UR6 ;  /* 0x00000006ff027e24 */ /* 0x000fe4000f8e00ff */
[----:B------:R-:W-:-:S05]  /*1110*/  IMAD.U32 R3, RZ, RZ, UR7 ;  /* 0x00000007ff037e24 */ /* 0x000fca000f8e00ff */
[----:B------:R-:W2:Y:S04]  /*1120*/  LDG.E R4, desc[UR38][R2.64] ;  /* 0x0000002602047981 */ /* 0x000ea8000c1e1900 */
[----:B------:R-:W3:Y:S01]  /*1130*/  LDG.E R0, desc[UR38][R2.64+0x4] ;  /* 0x0000042602007981 */ /* 0x000ee2000c1e1900 */
[----:B--2---:R-:W-:Y:S02]  /*1140*/  R2UR UR6, R4 ;  /* 0x00000000040672ca */ /* 0x004fe400000e0000 */
[----:B---3--:R-:W-:-:S13]  /*1150*/  R2UR UR7, R0 ;  /* 0x00000000000772ca */ /* 0x008fda00000e0000 */
[----:B------:R-:W-:-:S06]  /*1160*/  UIADD3 UR6, -UR6, UR7, URZ ;  /* 0x0000000706067290 */ /* 0x000fcc000fffe13f */
[----:B------:R-:W-:-:S07]  /*1170*/  IMAD.U32 R23, RZ, RZ, UR6 ;  /* 0x00000006ff177e24 */ /* 0x000fce000f8e00ff */
.L_x_2416:
[----:B------:R-:W-:Y:S05]  /*1180*/  @!P1 BRA `(.L_x_2417) ;  /* 0x0000000000249947 */ /* 0x000fea0003800000 */
[----:B------:R-:W-:Y:S02]  /*1190*/  R2UR UR7, R221 ;  /* 0x00000000dd0772ca */ /* 0x000fe400000e0000 */
[----:B------:R-:W-:-:S11]  /*11a0*/  R2UR UR8, R223 ;  /* 0x00000000df0872ca */ /* 0x000fd600000e0000 */
[----:B------:R-:W-:-:S04]  /*11b0*/  ULEA UR6, UP0, UR7, UR10, 0x2 ;  /* 0x0000000a07067291 */ /* 0x000fc8000f80103f */
[----:B------:R-:W-:Y:S02]  /*11c0*/  ULEA.HI.X UR7, UR7, UR11, UR8, 0x2, UP0 ;  /* 0x0000000b07077291 */ /* 0x000fe400080f1408 */
[----:B------:R-:W-:-:S04]  /*11d0*/  IMAD.U32 R2, RZ, RZ, UR6 ;  /* 0x00000006ff027e24 */ /* 0x000fc8000f8e00ff */
[----:B------:R-:W-:-:S05]  /*11e0*/  IMAD.U32 R3, RZ, RZ, UR7 ;  /* 0x00000007ff037e24 */ /* 0x000fca000f8e00ff */
[----:B------:R-:W2:Y:S02]  /*11f0*/  LDG.E R2, desc[UR38][R2.64] ;  /* 0x0000002602027981 */ /* 0x000ea4000c1e1900 */
[----:B--2---:R-:W-:Y:S01]  /*1200*/  R2UR UR8, R2 ;  /* 0x00000000020872ca */ /* 0x004fe200000e0000 */
[----:B------:R-:W-:-:S14]  /*1210*/  BRA `(.L_x_2418) ;  /* 0x0000000000387947 */ /* 0x000fdc0003800000 */
.L_x_2417:
[----:B------:R-:W-:Y:S02]  /*1220*/  ULDC.64 UR6, c[0x0][0xa08] ;  /* 0x0002820000067ab9 */ /* 0x000fe40000000a00 */
[----:B------:R-:W-:-:S04]  /*1230*/  ISETP.NE.U32.AND P0, PT, RZ, UR6, PT ;  /* 0x00000006ff007c0c */ /* 0x000fc8000bf05070 */
[----:B------:R-:W-:-:S13]  /*1240*/  ISETP.NE.AND.EX P0, PT, RZ, UR7, PT, P0 ;  /* 0x00000007ff007c0c */ /* 0x000fda000bf05300 */
[----:B------:R-:W-:Y:S05]  /*1250*/  @!P0 BRA `(.L_x_2418) ;  /* 0x0000000000288947 */ /* 0x000fea0003800000 */
[----:B------:R-:W-:Y:S01]  /*1260*/  R2UR UR8, R221 ;  /* 0x00000000dd0872ca */ /* 0x000fe200000e0000 */
[----:B------:R-:W-:-:S12]  /*1270*/  ULDC.64 UR6, c[0x0][0xa08] ;  /* 0x0002820000067ab9 */ /* 0x000fd80000000a00 */
[----:B------:R-:W-:-:S06]  /*1280*/  UIMAD.WIDE UR6, UR8, 0x4, UR6 ;  /* 0x00000004080678a5 */ /* 0x000fcc000f8e0206 */
[----:B------:R-:W-:Y:S01]  /*1290*/  IMAD.U32 R2, RZ, RZ, UR6 ;  /* 0x00000006ff027e24 */ /* 0x000fe2000f8e00ff */
[----:B------:R-:W-:-:S05]  /*12a0*/  MOV R3, UR7 ;  /* 0x0000000700037c02 */ /* 0x000fca0008000f00 */
[----:B------:R-:W2:Y:S04]  /*12b0*/  LDG.E R4, desc[UR38][R2.64] ;  /* 0x0000002602047981 */ /* 0x000ea8000c1e1900 */
[----:B------:R-:W3:Y:S01]  /*12c0*/  LDG.E R0, desc[UR38][R2.64+0x4] ;  /* 0x0000042602007981 */ /* 0x000ee2000c1e1900 */
[----:B--2---:R-:W-:Y:S02]  /*12d0*/  R2UR UR8, R4 ;  /* 0x00000000040872ca */ /* 0x004fe400000e0000 */
[----:B---3--:R-:W-:-:S13]  /*12e0*/  R2UR UR6, R0 ;  /* 0x00000000000672ca */ /* 0x008fda00000e0000 */
[----:B------:R-:W-:-:S12]  /*12f0*/  UIADD3 UR8, -UR8, UR6, URZ ;  /* 0x0000000608087290 */ /* 0x000fd8000fffe13f */
.L_x_2418:
[----:B------:R-:W-:Y:S01]  /*1300*/  UIADD3 UR9, -UR4, UR8, URZ ;  /* 0x0000000804097290 */ /* 0x000fe2000fffe13f */
[----:B------:R-:W-:Y:S01]  /*1310*/  R2UR UR7, R23 ;  /* 0x00000000170772ca */ /* 0x000fe200000e0000 */
[----:B------:R-:W-:Y:S01]  /*1320*/  USHF.L.U32 UR5, UR5, 0x7, URZ ;  /* 0x0000000705057899 */ /* 0x000fe2000800063f */
[----:B------:R-:W-:Y:S01]  /*1330*/  PLOP3.LUT P0, PT, PT, PT, PT, 0x80, 0x0 ;  /* 0x000000000000781c */ /* 0x000fe20003f0f070 */
[----:B------:R-:W-:Y:S01]  /*1340*/  ULDC UR4, c[0x0][0x448] ;  /* 0x0001120000047ab9 */ /* 0x000fe20000000800 */
[----:B------:R-:W-:Y:S01]  /*1350*/  CS2R R2, SRZ ;  /* 0x0000000000027805 */ /* 0x000fe2000001ff00 */
[----:B------:R-:W-:Y:S01]  /*1360*/  UISETP.NE.AND UP0, UPT, UR4, 0x1, UPT ;  /* 0x000000010400788c */ /* 0x000fe2000bf05270 */
[----:B------:R-:W-:Y:S01]  /*1370*/  IMAD.U32 R212, RZ, RZ, UR9 ;  /* 0x00000009ffd47e24 */ /* 0x000fe2000f8e00ff */
[----:B------:R-:W-:Y:S02]  /*1380*/  UIADD3 UR6, UR5, 0x7f, URZ ;  /* 0x0000007f05067890 */ /* 0x000fe4000fffe03f */
[----:B------:R-:W-:Y:S01]  /*1390*/  IMAD.U32 R214, RZ, RZ, UR5 ;  /* 0x00000005ffd67e24 */ /* 0x000fe2000f8e00ff */
[----:B------:R-:W-:Y:S01]  /*13a0*/  UP2UR UR4, UPR, URZ, 0x1 ;  /* 0x000000013f047883 */ /* 0x000fe20008000000 */
[----:B------:R-:W-:Y:S01]  /*13b0*/  IMAD.MOV.U32 R0, RZ, RZ, RZ ;  /* 0x000000ffff007224 */ /* 0x000fe200078e00ff */
[----:B------:R-:W-:-:S02]  /*13c0*/  CS2R R150, SRZ ;  /* 0x0000000000967805 */ /* 0x000fc4000001ff00 */
[----:B------:R-:W-:Y:S01]  /*13d0*/  CS2R R148, SRZ ;  /* 0x0000000000947805 */ /* 0x000fe2000001ff00 */
[----:B------:R-:W-:Y:S01]  /*13e0*/  UIADD3 UR7, UR9, 0x50, -UR7 ;  /* 0x0000005009077890 */ /* 0x000fe2000fffe807 */
[----:B------:R-:W-:Y:S01]  /*13f0*/  CS2R R146, SRZ ;  /* 0x0000000000927805 */ /* 0x000fe2000001ff00 */
[----:B------:R-:W-:Y:S01]  /*1400*/  IMAD.U32 R213, RZ, RZ, UR4 ;  /* 0x00000004ffd57e24 */ /* 0x000fe2000f8e00ff */
[----:B------:R-:W-:Y:S01]  /*1410*/  @UP0 ULDC UR4, c[0x0][0x44c] ;  /* 0x0001130000040ab9 */ /* 0x000fe20000000800 */
[----:B------:R-:W-:Y:S01]  /*1420*/  @UP0 ULDC UR8, c[0x0][0x450] ;  /* 0x0001140000080ab9 */ /* 0x000fe20000000800 */
[----:B------:R-:W-:Y:S01]  /*1430*/  UIMAD.WIDE.U32 UR4, UR6, UR4, URZ ;  /* 0x00000004060472a5 */ /* 0x000fe2000f8e003f */
[----:B------:R-:W-:Y:S01]  /*1440*/  CS2R R144, SRZ ;  /* 0x0000000000907805 */ /* 0x000fe2000001ff00 */
[----:B------:R-:W-:Y:S01]  /*1450*/  UIADD3 UR4, UR9, 0x4f, URZ ;  /* 0x0000004f09047890 */ /* 0x000fe2000fffe03f */
[----:B------:R-:W-:Y:S01]  /*1460*/  CS2R R142, SRZ ;  /* 0x00000000008e7805 */ /* 0x000fe2000001ff00 */
[----:B------:R-:W-:Y:S01]  /*1470*/  @UP0 USHF.R.U32.HI UR6, URZ, UR8, UR5 ;  /* 0x000000083f060299 */ /* 0x000fe20008011605 */
[----:B------:R-:W-:Y:S01]  /*1480*/  CS2R R140, SRZ ;  /* 0x00000000008c7805 */ /* 0x000fe2000001ff00 */
[----:B------:R-:W-:Y:S01]  /*1490*/  UIMAD.WIDE UR4, UR4, 0x66666667, URZ ;  /* 0x66666667040478a5 */ /* 0x000fe2000f8e023f */
[----:B------:R-:W-:Y:S01]  /*14a0*/  CS2R R138, SRZ ;  /* 0x00000000008a7805 */ /* 0x000fe2000001ff00 */
[----:B------:R-:W-:Y:S01]  /*14b0*/  UIADD3 UR6, UR7, UR6, URZ ;  /* 0x0000000607067290 */ /* 0x000fe2000fffe03f */
[----:B------:R-:W-:Y:S01]  /*14c0*/  CS2R R136, SRZ ;  /* 0x0000000000887805 */ /* 0x000fe2000001ff00 */
[----:B------:R-:W-:Y:S01]  /*14d0*/  USHF.R.U32.HI UR4, URZ, 0x1f, UR5 ;  /* 0x0000001f3f047899 */ /* 0x000fe20008011605 */
[----:B------:R-:W-:Y:S01]  /*14e0*/  CS2R R134, SRZ ;  /* 0x0000000000867805 */ /* 0x000fe2000001ff00 */
[----:B------:R-:W-:Y:S01]  /*14f0*/  UIMAD.WIDE UR6, UR6, 0x66666667, URZ ;  /* 0x66666667060678a5 */ /* 0x000fe2000f8e023f */
[----:B------:R-:W-:Y:S01]  /*1500*/  CS2R R132, SRZ ;  /* 0x0000000000847805 */ /* 0x000fe2000001ff00 */
[----:B------:R-:W-:Y:S01]  /*1510*/  ULEA.HI.SX32 UR4, UR5, UR4, 0x1b ;  /* 0x0000000405047291 */ /* 0x000fe2000f8fda3f */
[----:B------:R-:W-:Y:S01]  /*1520*/  CS2R R130, SRZ ;  /* 0x0000000000827805 */ /* 0x000fe2000001ff00 */
[----:B------:R-:W-:Y:S01]  /*1530*/  USHF.R.U32.HI UR6, URZ, 0x1f, UR7 ;  /* 0x0000001f3f067899 */ /* 0x000fe20008011607 */
[----:B------:R-:W-:-:S02]  /*1540*/  CS2R R128, SRZ ;  /* 0x0000000000807805 */ /* 0x000fc4000001ff00 */
[----:B------:R-:W-:Y:S02]  /*1550*/  CS2R R126, SRZ ;  /* 0x00000000007e7805 */ /* 0x000fe4000001ff00 */
[----:B------:R-:W-:Y:S01]  /*1560*/  CS2R R124, SRZ ;  /* 0x00000000007c7805 */ /* 0x000fe2000001ff00 */
[----:B------:R-:W-:Y:S01]  /*1570*/  ULEA.HI.SX32 UR6, UR7, UR6, 0x1b ;  /* 0x0000000607067291 */ /* 0x000fe2000f8fda3f */
[----:B------:R-:W-:Y:S02]  /*1580*/  CS2R R122, SRZ ;  /* 0x00000000007a7805 */ /* 0x000fe4000001ff00 */
[----:B------:R-:W-:Y:S02]  /*1590*/  CS2R R120, SRZ ;  /* 0x0000000000787805 */ /* 0x000fe4000001ff00 */
[----:B------:R-:W-:Y:S01]  /*15a0*/  CS2R R118, SRZ ;  /* 0x0000000000767805 */ /* 0x000fe2000001ff00 */
[----:B------:R-:W-:Y:S01]  /*15b0*/  UISETP.LT.AND UP0, UPT, UR4, UR6, UPT ;  /* 0x000000060400728c */ /* 0x000fe2000bf01270 */
[----:B------:R-:W-:-:S02]  /*15c0*/  CS2R R116, SRZ ;  /* 0x0000000000747805 */ /* 0x000fc4000001ff00 */
[----:B------:R-:W-:Y:S02]  /*15d0*/  CS2R R114, SRZ ;  /* 0x0000000000727805 */ /* 0x000fe4000001ff00 */
[----:B------:R-:W-:Y:S01]  /*15e0*/  CS2R R112, SRZ ;  /* 0x0000000000707805 */ /* 0x000fe2000001ff00 */
[----:B------:R-:W-:Y:S01]  /*15f0*/  USEL UR60, UR4, UR6, UP0 ;  /* 0x00000006043c7287 */ /* 0x000fe20008000000 */
[----:B------:R-:W-:Y:S02]  /*1600*/  CS2R R110, SRZ ;  /* 0x00000000006e7805 */ /* 0x000fe4000001ff00 */
[----:B------:R-:W-:Y:S02]  /*1610*/  CS2R R108, SRZ ;  /* 0x00000000006c7805 */ /* 0x000fe4000001ff00 */
[----:B------:R-:W-:Y:S01]  /*1620*/  CS2R R106, SRZ ;  /* 0x00000000006a7805 */ /* 0x000fe2000001ff00 */
[----:B------:R-:W-:Y:S01]  /*1630*/  UISETP.GE.AND UP0, UPT, UR60, 0x1, UPT ;  /* 0x000000013c00788c */ /* 0x000fe2000bf06270 */
[----:B------:R-:W-:-:S02]  /*1640*/  CS2R R104, SRZ ;  /* 0x0000000000687805 */ /* 0x000fc4000001ff00 */
[----:B------:R-:W-:Y:S02]  /*1650*/  CS2R R102, SRZ ;  /* 0x0000000000667805 */ /* 0x000fe4000001ff00 */
[----:B------:R-:W-:Y:S01]  /*1660*/  CS2R R100, SRZ ;  /* 0x0000000000647805 */ /* 0x000fe2000001ff00 */
[----:B------:R-:W-:Y:S01]  /*1670*/  IMAD.MOV.U32 R166, RZ, RZ, RZ ;  /* 0x000000ffffa67224 */ /* 0x000fe200078e00ff */
[----:B------:R-:W-:Y:S02]  /*1680*/  CS2R R164, SRZ ;  /* 0x0000000000a47805 */ /* 0x000fe4000001ff00 */
[----:B------:R-:W-:Y:S02]  /*1690*/  PLOP3.LUT P1, PT, PT, PT, UP0, 0x80, 0x0 ;  /* 0x000000000000781c */ /* 0x000fe40003f2f008 */
        /* <DEDUP_REMOVED lines=70> */
.L_x_2420:
[----:B------:R-:W2:Y:S01]  /*1b00*/  LDL R2, [R1+0x8] ;  /* 0x0000080001027983 */ /* 0x000ea20000100800 */
        /* <DEDUP_REMOVED lines=12> */
.L_x_2564:
[----:B------:R-:W-:Y:S05]  /*1bd0*/  @!P0 BRA `(.L_x_2422) ;  /* 0x0000000000048947 */ /* 0x000fea0003800000 */
[----:B------:R-:W-:Y:S01]  /*1be0*/  BPT.TRAP 0x1 ;  /* 0x000000040000795c */ /* 0x000fe20000300000 */
.L_x_2422:
        /* <DEDUP_REMOVED lines=9> */
.L_x_2423:
[----:B-1----:R-:W-:Y:S05]  /*1c80*/  @P1 BRA `(.L_x_2424) ;  /* 0x0000000000081947 */ /* 0x002fea0003800000 */
[----:B------:R-:W1:Y:S02]  /*1c90*/  SYNCS.PHASECHK.TRANS64.TRYWAIT P1, [R0+URZ+0x38830], R3 ;  /* 0x03883003000075a7 */ /* 0x000e64000802017f */
[----:B-1----:R-:W-:Y:S05]  /*1ca0*/  @!P1 BRA `(.L_x_2425) ;  /* 0x0000015400789947 */ /* 0x002fea0003800000 */
.L_x_2424:
        /* <DEDUP_REMOVED lines=118> */
[----:B------:R-:W-:Y:S01]  /*2410*/  MOV R11, UR17 ;  /* 0x00000011000b7c02 */ /* 0x000fe20008000f00 */
        /* <DEDUP_REMOVED lines=459> */
.L_x_2426:
[----:B------:R-:W-:Y:S01]  /*40d0*/  R2UR UR4, R213 ;  /* 0x00000000d50472ca */ /* 0x000fe200000e0000 */
[----:B------:R-:W-:Y:S01]  /*40e0*/  UMOV UR5, 0xffffffb0 ;  /* 0xffffffb000057882 */ /* 0x000fe20000000000 */
[----:B------:R-:W-:Y:S01]  /*40f0*/  R2UR UR7, R214 ;  /* 0x00000000d60772ca */ /* 0x000fe200000e0000 */
[----:B------:R-:W-:Y:S01]  /*4100*/  UIMAD UR5, UR60, UR5, 0x51 ;  /* 0x000000513c0574a4 */ /* 0x000fe2000f8e0205 */
[----:B------:R-:W-:Y:S02]  /*4110*/  R2UR UR14, R212 ;  /* 0x00000000d40e72ca */ /* 0x000fe400000e0000 */
[----:B------:R-:W-:Y:S02]  /*4120*/  CS2R R150, SRZ ;  /* 0x0000000000967805 */ /* 0x000fe4000001ff00 */
[----:B------:R-:W-:Y:S02]  /*4130*/  R2UR UR15, R23 ;  /* 0x00000000170f72ca */ /* 0x000fe400000e0000 */
[----:B------:R-:W-:-:S02]  /*4140*/  CS2R R148, SRZ ;  /* 0x0000000000947805 */ /* 0x000fc4000001ff00 */
[----:B------:R-:W-:Y:S01]  /*4150*/  CS2R R146, SRZ ;  /* 0x0000000000927805 */ /* 0x000fe2000001ff00 */
[----:B------:R-:W-:Y:S01]  /*4160*/  IMAD.U32 R4, RZ, RZ, UR5 ;  /* 0x00000005ff047e24 */ /* 0x000fe2000f8e00ff */
[----:B------:R-:W-:Y:S01]  /*4170*/  ULDC UR5, c[0x0][0x988] ;  /* 0x0002620000057ab9 */ /* 0x000fe20000000800 */
[----:B------:R-:W-:Y:S02]  /*4180*/  CS2R R144, SRZ ;  /* 0x0000000000907805 */ /* 0x000fe4000001ff00 */
[----:B------:R-:W-:Y:S01]  /*4190*/  CS2R R142, SRZ ;  /* 0x00000000008e7805 */ /* 0x000fe2000001ff00 */
[----:B------:R-:W-:Y:S01]  /*41a0*/  UISETP.NE.AND UP0, UPT, UR4, URZ, UPT ;  /* 0x0000003f0400728c */ /* 0x000fe2000bf05270 */
[----:B------:R-:W-:Y:S01]  /*41b0*/  IMAD R4, R215, -0x2, R4 ;  /* 0xfffffffed7047824 */ /* 0x000fe200078e0204 */
[----:B------:R-:W-:Y:S01]  /*41c0*/  UMOV UR10, UR7 ;  /* 0x00000007000a7c82 */ /* 0x000fe20008000000 */
[----:B------:R-:W-:Y:S01]  /*41d0*/  VIADD R2, R216, UR7 ;  /* 0x00000007d8027c36 */ /* 0x000fe20008000000 */
[----:B------:R-:W-:-:S02]  /*41e0*/  CS2R R140, SRZ ;  /* 0x00000000008c7805 */ /* 0x000fc4000001ff00 */
[----:B------:R-:W-:Y:S02]  /*41f0*/  CS2R R138, SRZ ;  /* 0x00000000008a7805 */ /* 0x000fe4000001ff00 */
[----:B------:R-:W-:Y:S01]  /*4200*/  PLOP3.LUT P1, PT, PT, PT, UP0, 0x80, 0x0 ;  /* 0x000000000000781c */ /* 0x000fe20003f2f008 */
[----:B------:R-:W-:Y:S01]  /*4210*/  IMAD.U32 R21, RZ, RZ, UR15 ;  /* 0x0000000fff157e24 */ /* 0x000fe2000f8e00ff */
[----:B------:R-:W-:Y:S02]  /*4220*/  PLOP3.LUT P2, PT, PT, PT, UP0, 0x80, 0x0 ;  /* 0x000000000000781c */ /* 0x000fe40003f4f008 */
[----:B------:R-:W-:Y:S02]  /*4230*/  CS2R R136, SRZ ;  /* 0x0000000000887805 */ /* 0x000fe4000001ff00 */
[----:B------:R-:W-:Y:S01]  /*4240*/  CS2R R134, SRZ ;  /* 0x0000000000867805 */ /* 0x000fe2000001ff00 */
[----:B------:R-:W-:Y:S01]  /*4250*/  @UP0 ULDC UR4, c[0x0][0x44c] ;  /* 0x0001130000040ab9 */ /* 0x000fe20000000800 */
[----:B------:R-:W-:Y:S01]  /*4260*/  IADD3 R4, -R21, UR14, R4 ;  /* 0x0000000e15047c10 */ /* 0x000fe2000fffe104 */
[----:B------:R-:W-:Y:S01]  /*4270*/  @UP0 ULDC UR6, c[0x0][0x44c] ;  /* 0x0001130000060ab9 */ /* 0x000fe20000000800 */
[----:B------:R-:W-:Y:S01]  /*4280*/  @UP0 ULDC UR11, c[0x0][0x450] ;  /* 0x00011400000b0ab9 */ /* 0x000fe20000000800 */
[----:B------:R-:W-:Y:S01]  /*4290*/  UIMAD.WIDE.U32 UR6, UR7, UR6, URZ ;  /* 0x00000006070672a5 */ /* 0x000fe2000f8e003f */
[----:B------:R-:W-:-:S02]  /*42a0*/  CS2R R132, SRZ ;  /* 0x0000000000847805 */ /* 0x000fc4000001ff00 */
[----:B------:R-:W-:Y:S02]  /*42b0*/  CS2R R130, SRZ ;  /* 0x0000000000827805 */ /* 0x000fe4000001ff00 */
[----:B------:R-:W-:Y:S01]  /*42c0*/  CS2R R128, SRZ ;  /* 0x0000000000807805 */ /* 0x000fe2000001ff00 */
[----:B------:R-:W-:Y:S01]  /*42d0*/  @P1 IMAD.HI.U32 R3, R2, UR4, RZ ;  /* 0x0000000402031c27 */ /* 0x000fe2000f8e00ff */
[----:B------:R-:W-:Y:S01]  /*42e0*/  @UP0 ULDC UR4, c[0x0][0x450] ;  /* 0x0001140000040ab9 */ /* 0x000fe20000000800 */
[----:B------:R-:W-:Y:S01]  /*42f0*/  @UP0 USHF.R.U32.HI UR10, URZ, UR11, UR7 ;  /* 0x0000000b3f0a0299 */ /* 0x000fe20008011607 */
[----:B------:R-:W-:Y:S02]  /*4300*/  CS2R R126, SRZ ;  /* 0x00000000007e7805 */ /* 0x000fe4000001ff00 */
[----:B------:R-:W-:Y:S02]  /*4310*/  CS2R R124, SRZ ;  /* 0x00000000007c7805 */ /* 0x000fe4000001ff00 */
[----:B------:R-:W-:Y:S01]  /*4320*/  @P2 SHF.R.U32.HI R2, RZ, UR4, R3 ;  /* 0x00000004ff022c19 */ /* 0x000fe20008011603 */
[----:B------:R-:W-:Y:S01]  /*4330*/  UIMAD UR4, UR60, -0x50, UR14 ;  /* 0xffffffb03c0478a4 */ /* 0x000fe2000f8e020e */
[----:B------:R-:W-:Y:S01]  /*4340*/  CS2R R122, SRZ ;  /* 0x00000000007a7805 */ /* 0x000fe2000001ff00 */
[----:B------:R-:W-:Y:S01]  /*4350*/  UIADD3 UR6, UR10, UR14, -UR15 ;  /* 0x0000000e0a067290 */ /* 0x000fe2000fffe80f */
[----:B------:R-:W0:Y:S01]  /*4360*/  S2UR UR14, SR_CgaCtaId ;  /* 0x00000000000e79c3 */ /* 0x000e220000008800 */
[----:B------:R-:W1:Y:S01]  /*4370*/  SHFL.IDX PT, R5, R2, 0x1, 0x1c1f ;  /* 0x003c1f0002057f89 */ /* 0x000e6200000e0000 */
[----:B------:R-:W-:Y:S01]  /*4380*/  UIADD3 UR4, UR4, 0x50, URZ ;  /* 0x0000005004047890 */ /* 0x000fe2000fffe03f */
[----:B------:R-:W-:Y:S01]  /*4390*/  CS2R R120, SRZ ;  /* 0x0000000000787805 */ /* 0x000fe2000001ff00 */
[----:B------:R-:W-:Y:S01]  /*43a0*/  UIMAD.WIDE UR6, UR6, 0x66666667, URZ ;  /* 0x66666667060678a5 */ /* 0x000fe2000f8e023f */
[----:B------:R-:W2:Y:S01]  /*43b0*/  SHFL.IDX PT, R2, R2, RZ, 0x1c1f ;  /* 0x001c1fff02027589 */ /* 0x000ea200000e0000 */
[----:B------:R-:W-:Y:S01]  /*43c0*/  UIADD3 UR60, UR60, -0x2, URZ ;  /* 0xfffffffe3c3c7890 */ /* 0x000fe2000fffe03f */
[----:B------:R-:W-:Y:S01]  /*43d0*/  CS2R R118, SRZ ;  /* 0x0000000000767805 */ /* 0x000fe2000001ff00 */
[----:B------:R-:W-:Y:S01]  /*43e0*/  IMAD.U32 R18, RZ, RZ, UR4 ;  /* 0x00000004ff127e24 */ /* 0x000fe2000f8e00ff */
[----:B------:R-:W-:Y:S01]  /*43f0*/  R2UR UR4, R0 ;  /* 0x00000000000472ca */ /* 0x000fe200000e0000 */
[----:B------:R-:W-:Y:S01]  /*4400*/  USHF.R.U32.HI UR6, URZ, 0x1f, UR7 ;  /* 0x0000001f3f067899 */ /* 0x000fe20008011607 */
[----:B------:R-:W-:Y:S01]  /*4410*/  CS2R R116, SRZ ;  /* 0x0000000000747805 */ /* 0x000fe2000001ff00 */
[----:B------:R-:W-:Y:S01]  /*4420*/  IMAD R3, R215, -0x2, R18 ;  /* 0xfffffffed7037824 */ /* 0x000fe200078e0212 */
[----:B------:R-:W-:Y:S01]  /*4430*/  CS2R R114, SRZ ;  /* 0x0000000000727805 */ /* 0x000fe2000001ff00 */
[----:B------:R-:W-:Y:S01]  /*4440*/  ULEA.HI.SX32 UR6, UR7, UR6, 0x1b ;  /* 0x0000000607067291 */ /* 0x000fe2000f8fda3f */
        /* <DEDUP_REMOVED lines=8> */
[----:B------:R-:W-:Y:S01]  /*44d0*/  CS2R R100, SRZ ;  /* 0x0000000000647805 */ /* 0x000fe2000001ff00 */
[----:B------:R-:W-:Y:S01]  /*44e0*/  UIADD3 UR4, UR4, 0x38840, URZ ;  /* 0x0003884004047890 */ /* 0x000fe2000fffe03f */
[----:B-1----:R-:W-:Y:S01]  /*44f0*/  VIADDMNMX R5, R5, R4, R3, PT ;  /* 0x0000000405057246 */ /* 0x002fe20003800103 */
[----:B------:R-:W-:Y:S01]  /*4500*/  UISETP.GE.AND UP0, UPT, UR60, UR10, UPT ;  /* 0x0000000a3c00728c */ /* 0x000fe2000bf06270 */
[----:B------:R-:W-:Y:S01]  /*4510*/  CS2R R98, SRZ ;  /* 0x0000000000627805 */ /* 0x000fe2000001ff00 */
[----:B0-----:R-:W-:Y:S01]  /*4520*/  UPRMT UR4, UR14, 0x654, UR4 ;  /* 0x000006540e047896 */ /* 0x001fe20008000004 */
[----:B------:R-:W-:-:S02]  /*4530*/  ISETP.GT.AND P1, PT, R5, RZ, PT ;  /* 0x000000ff0500720c */ /* 0x000fc40003f24270 */
[----:B------:R-:W-:Y:S02]  /*4540*/  CS2R R96, SRZ ;  /* 0x0000000000607805 */ /* 0x000fe4000001ff00 */
[C---:B------:R-:W-:Y:S02]  /*4550*/  ISETP.GT.AND P2, PT, R5.reuse, 0x1, PT ;  /* 0x000000010500780c */ /* 0x040fe40003f44270 */
[----:B------:R-:W-:Y:S02]  /*4560*/  CS2R R94, SRZ ;  /* 0x00000000005e7805 */ /* 0x000fe4000001ff00 */
[----:B------:R-:W-:Y:S02]  /*4570*/  ISETP.GT.AND P3, PT, R5, 0x8, PT ;  /* 0x000000080500780c */ /* 0x000fe40003f64270 */
[----:B------:R-:W-:Y:S02]  /*4580*/  CS2R R92, SRZ ;  /* 0x00000000005c7805 */ /* 0x000fe4000001ff00 */
[----:B------:R-:W-:-:S02]  /*4590*/  FSEL R58, R58, -INF , P1 ;  /* 0xff8000003a3a7808 */ /* 0x000fc40000800000 */
[----:B------:R-:W-:Y:S02]  /*45a0*/  CS2R R90, SRZ ;  /* 0x00000000005a7805 */ /* 0x000fe4000001ff00 */
[----:B------:R-:W-:Y:S01]  /*45b0*/  FSEL R59, R59, -INF , P2 ;  /* 0xff8000003b3b7808 */ /* 0x000fe20001000000 */
[----:B------:R-:W-:Y:S01]  /*45c0*/  SYNCS.ARRIVE.TRANS64.RED.A1T0 RZ, [UR4], RZ ;  /* 0x000000ffffff79a7 */ /* 0x000fe20008100404 */
[----:B------:R-:W-:Y:S02]  /*45d0*/  ISETP.GT.AND P1, PT, R5, 0x9, PT ;  /* 0x000000090500780c */ /* 0x000fe40003f24270 */
[----:B------:R-:W-:Y:S02]  /*45e0*/  CS2R R88, SRZ ;  /* 0x0000000000587805 */ /* 0x000fe4000001ff00 */
[----:B------:R-:W-:Y:S02]  /*45f0*/  FSEL R62, R62, -INF , P3 ;  /* 0xff8000003e3e7808 */ /* 0x000fe40001800000 */
[----:B------:R-:W-:-:S02]  /*4600*/  CS2R R86, SRZ ;  /* 0x0000000000567805 */ /* 0x000fc4000001ff00 */
[----:B------:R-:W-:Y:S02]  /*4610*/  FMNMX.FTZ R21, R58, R59, !PT ;  /* 0x0000003b3a157209 */ /* 0x000fe40007810000 */
[----:B------:R-:W-:Y:S02]  /*4620*/  CS2R R84, SRZ ;  /* 0x0000000000547805 */ /* 0x000fe4000001ff00 */
        /* <DEDUP_REMOVED lines=19> */
[----:B------:R-:W-:Y:S02]  /*4760*/  FSEL R54, R54, -INF , P2 ;  /* 0xff80000036367808 */ /* 0x000fe40001000000 */
[----:B------:R-:W-:Y:S02]  /*4770*/  FMNMX.FTZ R21, R51, R18, !PT ;  /* 0x0000001233157209 */ /* 0x000fe40007810000 */
[----:B------:R-:W-:-:S02]  /*4780*/  ISETP.GT.AND P2, PT, R5, 0x20, PT ;  /* 0x000000200500780c */ /* 0x000fc40003f44270 */
[----:B------:R-:W-:Y:S02]  /*4790*/  FSEL R55, R55, -INF , P1 ;  /* 0xff80000037377808 */ /* 0x000fe40000800000 */
[----:B------:R-:W-:Y:S02]  /*47a0*/  FMNMX.FTZ R18, R54, R21, !PT ;  /* 0x0000001536127209 */ /* 0x000fe40007810000 */
        /* <DEDUP_REMOVED lines=33> */
[----:B------:R-:W-:-:S02]  /*49c0*/  FSEL R31, R31, -INF , P1 ;  /* 0xff8000001f1f7808 */ /* 0x000fc40000800000 */
[----:B------:R-:W-:Y:S02]  /*49d0*/  FMNMX.FTZ R18, R30, R5, !PT ;  /* 0x000000051e127209 */ /* 0x000fe40007810000 */
[----:B--2---:R-:W-:Y:S02]  /*49e0*/  VIADDMNMX R4, R2, R4, R3, PT ;  /* 0x0000000402047246 */ /* 0x004fe40003800103 */
[----:B------:R-:W-:Y:S02]  /*49f0*/  FMNMX.FTZ R18, R31, R18, !PT ;  /* 0x000000121f127209 */ /* 0x000fe40007810000 */
[C---:B------:R-:W-:Y:S02]  /*4a00*/  ISETP.GT.AND P1, PT, R4.reuse, RZ, PT ;  /* 0x000000ff0400720c */ /* 0x040fe40003f24270 */
[C---:B------:R-:W-:Y:S01]  /*4a10*/  ISETP.GT.AND P2, PT, R4.reuse, 0x1, PT ;  /* 0x000000010400780c */ /* 0x040fe20003f44270 */
[----:B------:R-:W0:Y:S01]  /*4a20*/  SHFL.BFLY PT, R5, R18, 0x2, 0x1f ;  /* 0x0c401f0012057f89 */ /* 0x000e2200000e0000 */
[----:B------:R-:W-:-:S02]  /*4a30*/  ISETP.GT.AND P3, PT, R4, 0x8, PT ;  /* 0x000000080400780c */ /* 0x000fc40003f64270 */
[----:B------:R-:W-:Y:S02]  /*4a40*/  FSEL R56, R56, -INF , P1 ;  /* 0xff80000038387808 */ /* 0x000fe40000800000 */
[----:B------:R-:W-:Y:S02]  /*4a50*/  FSEL R57, R57, -INF , P2 ;  /* 0xff80000039397808 */ /* 0x000fe40001000000 */
[----:B------:R-:W-:Y:S02]  /*4a60*/  ISETP.GT.AND P1, PT, R4, 0x9, PT ;  /* 0x000000090400780c */ /* 0x000fe40003f24270 */
[----:B------:R-:W-:Y:S02]  /*4a70*/  FSEL R60, R60, -INF , P3 ;  /* 0xff8000003c3c7808 */ /* 0x000fe40001800000 */
[----:B------:R-:W-:Y:S02]  /*4a80*/  FMNMX.FTZ R3, R56, R57, !PT ;  /* 0x0000003938037209 */ /* 0x000fe40007810000 */
[----:B------:R-:W-:-:S02]  /*4a90*/  FSEL R61, R61, -INF , P1 ;  /* 0xff8000003d3d7808 */ /* 0x000fc40000800000 */
[----:B------:R-:W-:Y:S02]  /*4aa0*/  ISETP.GT.AND P1, PT, R4, 0x10, PT ;  /* 0x000000100400780c */ /* 0x000fe40003f24270 */
[----:B------:R-:W-:Y:S02]  /*4ab0*/  FMNMX.FTZ R2, R60, R3, !PT ;  /* 0x000000033c027209 */ /* 0x000fe40007810000 */
[----:B------:R-:W-:Y:S02]  /*4ac0*/  ISETP.GT.AND P2, PT, R4, 0x11, PT ;  /* 0x000000110400780c */ /* 0x000fe40003f44270 */
[----:B------:R-:W-:Y:S02]  /*4ad0*/  FSEL R48, R48, -INF , P1 ;  /* 0xff80000030307808 */ /* 0x000fe40000800000 */
[----:B------:R-:W-:Y:S02]  /*4ae0*/  FMNMX.FTZ R3, R61, R2, !PT ;  /* 0x000000023d037209 */ /* 0x000fe40007810000 */
[----:B------:R-:W-:-:S02]  /*4af0*/  ISETP.GT.AND P1, PT, R4, 0x18, PT ;  /* 0x000000180400780c */ /* 0x000fc40003f24270 */
[----:B------:R-:W-:Y:S02]  /*4b00*/  FSEL R49, R49, -INF , P2 ;  /* 0xff80000031317808 */ /* 0x000fe40001000000 */
[----:B------:R-:W-:Y:S02]  /*4b10*/  FMNMX.FTZ R2, R48, R3, !PT ;  /* 0x0000000330027209 */ /* 0x000fe40007810000 */
[----:B0-----:R-:W-:Y:S02]  /*4b20*/  FMNMX.FTZ R20, R18, R5, !PT ;  /* 0x0000000512147209 */ /* 0x001fe40007810000 */
[----:B------:R-:W-:Y:S02]  /*4b30*/  ISETP.GT.AND P3, PT, R4, 0x19, PT ;  /* 0x000000190400780c */ /* 0x000fe40003f64270 */
[----:B------:R-:W-:Y:S01]  /*4b40*/  FSEL R52, R52, -INF , P1 ;  /* 0xff80000034347808 */ /* 0x000fe20000800000 */
[----:B------:R-:W0:Y:S01]  /*4b50*/  SHFL.BFLY PT, R21, R20, 0x1, 0x1f ;  /* 0x0c201f0014157f89 */ /* 0x000e2200000e0000 */
[----:B------:R-:W-:-:S02]  /*4b60*/  FMNMX.FTZ R5, R49, R2, !PT ;  /* 0x0000000231057209 */ /* 0x000fc40007810000 */
[----:B------:R-:W-:Y:S02]  /*4b70*/  FSEL R53, R53, -INF , P3 ;  /* 0xff80000035357808 */ /* 0x000fe40001800000 */
[----:B------:R-:W-:Y:S02]  /*4b80*/  ISETP.GT.AND P1, PT, R4, 0x20, PT ;  /* 0x000000200400780c */ /* 0x000fe40003f24270 */
        /* <DEDUP_REMOVED lines=35> */
[----:B------:R-:W-:Y:S02]  /*4dc0*/  FMNMX.FTZ R2, R28, R5, !PT ;  /* 0x000000051c027209 */ /* 0x000fe40007810000 */
[----:B0-----:R-:W-:Y:S02]  /*4dd0*/  FMNMX.FTZ R3, R20, R21, !PT ;  /* 0x0000001514037209 */ /* 0x001fe40007810000 */
        /* <DEDUP_REMOVED lines=177> */
[----:B------:R-:W-:Y:S01]  /*58f0*/  MOV R2, 0x3f800000 ;  /* 0x3f80000000027802 */ /* 0x000fe20000000f00 */
[----:B------:R-:W-:Y:S01]  /*5900*/  IMAD.MOV.U32 R228, RZ, RZ, R4 ;  /* 0x000000ffffe47224 */ /* 0x000fe200078e0004 */
[----:B------:R-:W-:Y:S01]  /*5910*/  UMOV UR37, UR36 ;  /* 0x0000002400257c82 */ /* 0x000fe20008000000 */
[----:B------:R-:W-:-:S08]  /*5920*/  IMAD.MOV.U32 R151, RZ, RZ, RZ ;  /* 0x000000ffff977224 */ /* 0x000fd000078e00ff */
[----:B------:R-:W-:-:S07]  /*5930*/  IMAD.U32 R229, RZ, RZ, UR4 ;  /* 0x00000004ffe57e24 */ /* 0x000fce000f8e00ff */
.L_x_2438:
[----:B------:R-:W-:Y:S01]  /*5940*/  R2UR UR5, R229 ;  /* 0x00000000e50572ca */ /* 0x000fe200000e0000 */
[----:B------:R-:W-:-:S04]  /*5950*/  UISETP.NE.AND UP0, UPT, UR37, 0x1, UPT ;  /* 0x000000012500788c */ /* 0x000fc8000bf05270 */
[----:B------:R-:W-:-:S08]  /*5960*/  USEL UR4, URZ, 0x1, UP0 ;  /* 0x000000013f047887 */ /* 0x000fd00008000000 */
[----:B------:R-:W-:-:S06]  /*5970*/  ULOP3.LUT UR4, UR5, UR4, URZ, 0x3c, !UPT ;  /* 0x0000000405047292 */ /* 0x000fcc000f8e3c3f */
[----:B------:R-:W-:Y:S01]  /*5980*/  IMAD.U32 R17, RZ, RZ, UR4 ;  /* 0x00000004ff117e24 */ /* 0x000fe2000f8e00ff */
[----:B------:R-:W-:Y:S06]  /*5990*/  @!P0 BRA `(.L_x_2428) ;  /* 0x0000000000048947 */ /* 0x000fec0003800000 */
[----:B------:R-:W-:Y:S01]  /*59a0*/  BPT.TRAP 0x1 ;  /* 0x000000040000795c */ /* 0x000fe20000300000 */
.L_x_2428:
        /* <DEDUP_REMOVED lines=11> */
.L_x_2429:
[----:B-1----:R-:W-:Y:S05]  /*5a60*/  @P1 BRA `(.L_x_2430) ;  /* 0x0000000000081947 */ /* 0x002fea0003800000 */
[----:B------:R-:W1:Y:S02]  /*5a70*/  SYNCS.PHASECHK.TRANS64.TRYWAIT P1, [UR61+0x38830], R3 ;  /* 0x03883003ff0075a7 */ /* 0x000e64000802017d */
[----:B-1----:R-:W-:Y:S05]  /*5a80*/  @!P1 BRA `(.L_x_2431) ;  /* 0x0000011800149947 */ /* 0x002fea0003800000 */
.L_x_2430:
        /* <DEDUP_REMOVED lines=590> */
[----:B------:R-:W-:Y:S05]  /*7f70*/  @!P0 BRA `(.L_x_2432) ;  /* 0x0000000000048947 */ /* 0x000fea0003800000 */
[----:B------:R-:W-:Y:S01]  /*7f80*/  BPT.TRAP 0x1 ;  /* 0x000000040000795c */ /* 0x000fe20000300000 */
.L_x_2432:
        /* <DEDUP_REMOVED lines=8> */
.L_x_2433:
[----:B---3--:R-:W-:Y:S05]  /*8010*/  @P1 BRA `(.L_x_2434) ;  /* 0x0000000000081947 */ /* 0x008fea0003800000 */
[----:B------:R-:W3:Y:S02]  /*8020*/  SYNCS.PHASECHK.TRANS64.TRYWAIT P1, [UR4+0x38850], R0 ;  /* 0x03885000ff0075a7 */ /* 0x000ee40008020144 */
[----:B---3--:R-:W-:Y:S05]  /*8030*/  @!P1 BRA `(.L_x_2435) ;  /* 0x000000f000c09947 */ /* 0x008fea0003800000 */
.L_x_2434:
        /* <DEDUP_REMOVED lines=37> */
.L_x_2436:
[----:B------:R-:W-:Y:S01]  /*8290*/  R2UR UR10, R213 ;  /* 0x00000000d50a72ca */ /* 0x000fe200000e0000 */
[----:B------:R-:W-:Y:S01]  /*82a0*/  UIADD3 UR61, UR61, 0x38840, URZ ;  /* 0x000388403d3d7890 */ /* 0x000fe2000fffe03f */
[----:B------:R-:W-:Y:S02]  /*82b0*/  R2UR UR5, R214 ;  /* 0x00000000d60572ca */ /* 0x000fe400000e0000 */
[----:B------:R-:W-:Y:S02]  /*82c0*/  R2UR UR7, R23 ;  /* 0x00000000170772ca */ /* 0x000fe400000e0000 */
[----:B------:R-:W-:-:S07]  /*82d0*/  R2UR UR6, R212 ;  /* 0x00000000d40672ca */ /* 0x000fce00000e0000 */
[----:B------:R-:W-:Y:S02]  /*82e0*/  UISETP.NE.AND UP0, UPT, UR10, URZ, UPT ;  /* 0x0000003f0a00728c */ /* 0x000fe4000bf05270 */
[----:B---3--:R-:W-:Y:S02]  /*82f0*/  VIADD R2, R216, UR5 ;  /* 0x00000005d8027c36 */ /* 0x008fe40008000000 */
[----:B------:R-:W-:Y:S02]  /*8300*/  IMAD.U32 R193, RZ, RZ, UR7 ;  /* 0x00000007ffc17e24 */ /* 0x000fe4000f8e00ff */
[----:B------:R-:W-:Y:S02]  /*8310*/  PLOP3.LUT P1, PT, PT, PT, UP0, 0x80, 0x0 ;  /* 0x000000000000781c */ /* 0x000fe40003f2f008 */
[----:B------:R-:W-:-:S03]  /*8320*/  PLOP3.LUT P2, PT, PT, PT, UP0, 0x80, 0x0 ;  /* 0x000000000000781c */ /* 0x000fc60003f4f008 */
[----:B------:R-:W-:-:S08]  /*8330*/  @UP0 ULDC UR5, c[0x0][0x44c] ;  /* 0x0001130000050ab9 */ /* 0x000fd00000000800 */
[----:B--2---:R-:W-:Y:S01]  /*8340*/  @P1 IMAD.HI.U32 R0, R2, UR5, RZ ;  /* 0x0000000502001c27 */ /* 0x004fe2000f8e00ff */
[----:B------:R-:W-:-:S04]  /*8350*/  @UP0 ULDC UR5, c[0x0][0x450] ;  /* 0x0001140000050ab9 */ /* 0x000fc80000000800 */
[----:B------:R-:W-:Y:S01]  /*8360*/  @P2 SHF.R.U32.HI R2, RZ, UR5, R0 ;  /* 0x00000005ff022c19 */ /* 0x000fe20008011600 */
[----:B------:R-:W-:Y:S01]  /*8370*/  UMOV UR5, 0x1 ;  /* 0x0000000100057882 */ /* 0x000fe20000000000 */
[----:B------:R-:W-:Y:S01]  /*8380*/  IMAD.MOV.U32 R0, RZ, RZ, -0x2 ;  /* 0xfffffffeff007424 */ /* 0x000fe200078e00ff */
[----:B------:R-:W-:Y:S02]  /*8390*/  UIMAD UR5, UR60, -0x50, UR5 ;  /* 0xffffffb03c0578a4 */ /* 0x000fe4000f8e0205 */
[----:B01----:R-:W0:Y:S04]  /*83a0*/  SHFL.IDX PT, R3, R2, RZ, 0x1c1f ;  /* 0x001c1fff02037589 */ /* 0x003e2800000e0000 */
[----:B------:R-:W-:Y:S01]  /*83b0*/  IMAD R0, R215, R0, UR5 ;  /* 0x00000005d7007e24 */ /* 0x000fe2000f8e0200 */
[----:B------:R-:W-:-:S04]  /*83c0*/  ULDC UR5, c[0x0][0x988] ;  /* 0x0002620000057ab9 */ /* 0x000fc80000000800 */
[----:B------:R-:W-:Y:S01]  /*83d0*/  IADD3 R0, -R193, UR6, R0 ;  /* 0x00000006c1007c10 */ /* 0x000fe2000fffe100 */
[----:B------:R-:W1:Y:S04]  /*83e0*/  S2UR UR6, SR_CgaCtaId ;  /* 0x00000000000679c3 */ /* 0x000e680000008800 */
[----:B0-----:R-:W-:-:S05]  /*83f0*/  IMAD.IADD R3, R0, 0x1, R3 ;  /* 0x0000000100037824 */ /* 0x001fca00078e0203 */
[C---:B------:R-:W-:Y:S02]  /*8400*/  ISETP.GT.AND P1, PT, R3.reuse, RZ, PT ;  /* 0x000000ff0300720c */ /* 0x040fe40003f24270 */
[C---:B------:R-:W-:Y:S02]  /*8410*/  ISETP.GT.AND P2, PT, R3.reuse, 0x1, PT ;  /* 0x000000010300780c */ /* 0x040fe40003f44270 */
[----:B------:R-:W-:Y:S01]  /*8420*/  FSEL R184, R184, -INF , P1 ;  /* 0xff800000b8b87808 */ /* 0x000fe20000800000 */
[----:B-1----:R-:W-:Y:S01]  /*8430*/  UPRMT UR61, UR6, 0x654, UR61 ;  /* 0x00000654063d7896 */ /* 0x002fe2000800003d */
[----:B------:R-:W-:Y:S02]  /*8440*/  ISETP.GT.AND P1, PT, R3, 0x8, PT ;  /* 0x000000080300780c */ /* 0x000fe40003f24270 */
[----:B------:R-:W-:Y:S02]  /*8450*/  FSEL R185, R185, -INF , P2 ;  /* 0xff800000b9b97808 */ /* 0x000fe40001000000 */
[----:B------:R-:W-:-:S02]  /*8460*/  FMNMX.FTZ R4, R184, R228, !PT ;  /* 0x000000e4b8047209 */ /* 0x000fc40007810000 */
[----:B------:R-:W-:Y:S02]  /*8470*/  ISETP.GT.AND P2, PT, R3, 0x9, PT ;  /* 0x000000090300780c */ /* 0x000fe40003f44270 */
[----:B------:R-:W-:Y:S01]  /*8480*/  FSEL R188, R188, -INF , P1 ;  /* 0xff800000bcbc7808 */ /* 0x000fe20000800000 */
[----:B------:R-:W-:Y:S01]  /*8490*/  SYNCS.ARRIVE.TRANS64.RED.A1T0 RZ, [UR61], RZ ;  /* 0x000000ffffff79a7 */ /* 0x000fe2000810043d */
        /* <DEDUP_REMOVED lines=54> */
[----:B0-----:R-:W-:-:S05]  /*8800*/  IMAD.IADD R0, R0, 0x1, R3 ;  /* 0x0000000100007824 */ /* 0x001fca00078e0203 */
[----:B------:R-:W-:Y:S02]  /*8810*/  ISETP.GT.AND P1, PT, R0, RZ, PT ;  /* 0x000000ff0000720c */ /* 0x000fe40003f24270 */
[----:B-1----:R-:W-:Y:S02]  /*8820*/  FMNMX.FTZ R193, R192, R193, !PT ;  /* 0x000000c1c0c17209 */ /* 0x002fe40007810000 */
[----:B------:R-:W-:Y:S02]  /*8830*/  ISETP.GT.AND P2, PT, R0, 0x1, PT ;  /* 0x000000010000780c */ /* 0x000fe40003f44270 */
[----:B------:R-:W-:Y:S01]  /*8840*/  FSEL R186, R186, -INF , P1 ;  /* 0xff800000baba7808 */ /* 0x000fe20000800000 */
[----:B------:R-:W0:Y:S01]  /*8850*/  SHFL.BFLY PT, R194, R193, 0x1, 0x1f ;  /* 0x0c201f00c1c27f89 */ /* 0x000e2200000e0000 */
[----:B------:R-:W-:Y:S02]  /*8860*/  ISETP.GT.AND P1, PT, R0, 0x8, PT ;  /* 0x000000080000780c */ /* 0x000fe40003f24270 */
[----:B------:R-:W-:-:S02]  /*8870*/  FSEL R187, R187, -INF , P2 ;  /* 0xff800000bbbb7808 */ /* 0x000fc40001000000 */
[----:B------:R-:W-:Y:S02]  /*8880*/  FMNMX.FTZ R4, R186, R21, !PT ;  /* 0x00000015ba047209 */ /* 0x000fe40007810000 */
[----:B------:R-:W-:Y:S02]  /*8890*/  ISETP.GT.AND P2, PT, R0, 0x9, PT ;  /* 0x000000090000780c */ /* 0x000fe40003f44270 */
[----:B------:R-:W-:Y:S02]  /*88a0*/  FSEL R190, R190, -INF , P1 ;  /* 0xff800000bebe7808 */ /* 0x000fe40000800000 */
[----:B------:R-:W-:Y:S02]  /*88b0*/  FMNMX.FTZ R3, R187, R4, !PT ;  /* 0x00000004bb037209 */ /* 0x000fe40007810000 */
[----:B------:R-:W-:Y:S02]  /*88c0*/  FSEL R191, R191, -INF , P2 ;  /* 0xff800000bfbf7808 */ /* 0x000fe40001000000 */
[----:B------:R-:W-:-:S02]  /*88d0*/  ISETP.GT.AND P1, PT, R0, 0x10, PT ;  /* 0x000000100000780c */ /* 0x000fc40003f24270 */
[----:B------:R-:W-:Y:S02]  /*88e0*/  FMNMX.FTZ R2, R190, R3, !PT ;  /* 0x00000003be027209 */ /* 0x000fe40007810000 */
[----:B------:R-:W-:Y:S02]  /*88f0*/  ISETP.GT.AND P2, PT, R0, 0x11, PT ;  /* 0x000000110000780c */ /* 0x000fe40003f44270 */
[----:B------:R-:W-:Y:S02]  /*8900*/  FSEL R178, R178, -INF , P1 ;  /* 0xff800000b2b27808 */ /* 0x000fe40000800000 */
[----:B------:R-:W-:Y:S02]  /*8910*/  FMNMX.FTZ R3, R191, R2, !PT ;  /* 0x00000002bf037209 */ /* 0x000fe40007810000 */
[----:B0-----:R-:W-:Y:S02]  /*8920*/  FMNMX.FTZ R4, R193, R194, !PT ;  /* 0x000000c2c1047209 */ /* 0x001fe40007810000 */
[----:B------:R-:W-:-:S02]  /*8930*/  ISETP.GT.AND P3, PT, R0, 0x18, PT ;  /* 0x000000180000780c */ /* 0x000fc40003f64270 */
[----:B------:R-:W-:Y:S01]  /*8940*/  FSEL R179, R179, -INF , P2 ;  /* 0xff800000b3b37808 */ /* 0x000fe20001000000 */
[----:B------:R-:W-:Y:S01]  /*8950*/  FMUL.FTZ R192, R4, UR5 ;  /* 0x0000000504c07c20 */ /* 0x000fe20008410000 */
[----:B------:R-:W-:Y:S02]  /*8960*/  FMNMX.FTZ R2, R178, R3, !PT ;  /* 0x00000003b2027209 */ /* 0x000fe40007810000 */
[----:B------:R-:W-:Y:S02]  /*8970*/  FSETP.NEU.FTZ.AND P1, PT, R4, -INF , PT ;  /* 0xff8000000400780b */ /* 0x000fe40003f3d000 */
[----:B------:R-:W-:Y:S02]  /*8980*/  ISETP.GT.AND P4, PT, R0, 0x19, PT ;  /* 0x000000190000780c */ /* 0x000fe40003f84270 */
[----:B------:R-:W-:Y:S02]  /*8990*/  FSEL R182, R182, -INF , P3 ;  /* 0xff800000b6b67808 */ /* 0x000fe40001800000 */
[----:B------:R-:W-:-:S02]  /*89a0*/  FMNMX.FTZ R3, R179, R2, !PT ;  /* 0x00000002b3037209 */ /* 0x000fc40007810000 */
        /* <DEDUP_REMOVED lines=81> */
[C---:B------:R-:W-:Y:S02]  /*8ec0*/  FMUL.FTZ R156, R3.reuse, UR5 ;  /* 0x00000005039c7c20 */ /* 0x040fe40008410000 */
[----:B------:R-:W-:Y:S01]  /*8ed0*/  MUFU.EX2 R158, R158 ;  /* 0x0000009e009e7308 */ /* 0x000fe20000000800 */
[----:B------:R-:W-:Y:S02]  /*8ee0*/  FSEL R2, R3, RZ, P2 ;  /* 0x000000ff03027208 */ /* 0x000fe40001000000 */
[----:B------:R-:W-:-:S03]  /*8ef0*/  FSEL R156, R156, RZ, P2 ;  /* 0x000000ff9c9c7208 */ /* 0x000fc60001000000 */
[----:B------:R-:W-:Y:S02]  /*8f00*/  FADD.FTZ R2, -R2, R21 ;  /* 0x0000001502027221 */ /* 0x000fe40000010100 */
[----:B------:R-:W0:Y:S01]  /*8f10*/  MUFU.EX2 R0, R0 ;  /* 0x0000000000007308 */ /* 0x000e220000000800 */
[--C-:B------:R-:W-:Y:S01]  /*8f20*/  FFMA.FTZ R209, R186, UR5, -R156.reuse ;  /* 0x00000005bad17c23 */ /* 0x100fe2000801089c */
[--C-:B------:R-:W-:Y:S01]  /*8f30*/  FFMA.FTZ R164, R187, UR5, -R156.reuse ;  /* 0x00000005bba47c23 */ /* 0x100fe2000801089c */
[----:B------:R-:W-:Y:S01]  /*8f40*/  FMUL.FTZ R2, R2, UR5 ;  /* 0x0000000502027c20 */ /* 0x000fe20008410000 */
        /* <DEDUP_REMOVED lines=11> */
[----:B------:R-:W-:Y:S01]  /*9000*/  FFMA.FTZ R165, R184, UR5, -R156 ;  /* 0x00000005b8a57c23 */ /* 0x000fe2000801089c */
[----:B------:R-:W1:Y:S01]  /*9010*/  MUFU.EX2 R2, R2 ;  /* 0x0000000200027308 */ /* 0x000e620000000800 */
        /* <DEDUP_REMOVED lines=24> */
[----:B------:R-:W-:Y:S01]  /*91a0*/  FADD.FTZ R5, R176, R21 ;  /* 0x00000015b0057221 */ /* 0x000fe20000010000 */
[--C-:B------:R-:W-:Y:S01]  /*91b0*/  FFMA.FTZ R21, R154, UR5, -R156.reuse ;  /* 0x000000059a157c23 */ /* 0x100fe2000801089c */
[--C-:B------:R-:W-:Y:S01]  /*91c0*/  FFMA.FTZ R154, R188, UR5, -R156.reuse ;  /* 0x00000005bc9a7c23 */ /* 0x100fe2000801089c */
[----:B------:R-:W-:Y:S01]  /*91d0*/  FFMA.FTZ R156, R193, UR5, -R156 ;  /* 0x00000005c19c7c23 */ /* 0x000fe2000801089c */
        /* <DEDUP_REMOVED lines=42> */
[----:B-1----:R-:W-:-:S03]  /*9480*/  FADD.FTZ R18, R153, R170 ;  /* 0x000000aa99127221 */ /* 0x002fc60000010000 */
[----:B0-----:R-:W-:Y:S01]  /*9490*/  FADD.FTZ R5, R156, R5 ;  /* 0x000000059c057221 */ /* 0x001fe20000010000 */
[----:B------:R-:W-:Y:S06]  /*94a0*/  @!P0 BRA `(.L_x_2437) ;  /* 0x0000000000048947 */ /* 0x000fec0003800000 */
[----:B------:R-:W-:Y:S01]  /*94b0*/  BPT.TRAP 0x1 ;  /* 0x000000040000795c */ /* 0x000fe20000300000 */
.L_x_2437:
        /* <DEDUP_REMOVED lines=34> */
.L_x_2427:
[----:B------:R-:W-:-:S13]  /*96e0*/  ISETP.LE.AND P1, PT, RZ, UR60, PT ;  /* 0x0000003cff007c0c */ /* 0x000fda000bf23270 */
[----:B------:R-:W-:Y:S05]  /*96f0*/  @!P1 BRA `(.L_x_2439) ;  /* 0x0000003800b49947 */ /* 0x000fea0003800000 */
[----:B------:R-:W-:Y:S01]  /*9700*/  R2UR UR61, R17 ;  /* 0x00000000113d72ca */ /* 0x000fe200000e0000 */
[----:B------:R-:W-:Y:S01]  /*9710*/  IMAD.MOV.U32 R21, RZ, RZ, R4 ;  /* 0x000000ffff157224 */ /* 0x000fe200078e0004 */
[----:B------:R-:W-:Y:S01]  /*9720*/  MOV R20, R3 ;  /* 0x0000000300147202 */ /* 0x000fe20000000f00 */
[----:B------:R-:W-:-:S12]  /*9730*/  UMOV UR37, UR36 ;  /* 0x0000002400257c82 */ /* 0x000fd80008000000 */
.L_x_2450:
        /* <DEDUP_REMOVED lines=8> */
.L_x_2440:
        /* <DEDUP_REMOVED lines=8> */
.L_x_2441:
[----:B-1----:R-:W-:Y:S05]  /*9840*/  @P1 BRA `(.L_x_2442) ;  /* 0x0000000000081947 */ /* 0x002fea0003800000 */
[----:B------:R-:W1:Y:S02]  /*9850*/  SYNCS.PHASECHK.TRANS64.TRYWAIT P1, [UR4+0x38830], R3 ;  /* 0x03883003ff0075a7 */ /* 0x000e640008020144 */
[----:B-1----:R-:W-:Y:S05]  /*9860*/  @!P1 BRA `(.L_x_2443) ;  /* 0x000000d800cc9947 */ /* 0x002fea0003800000 */
.L_x_2442:
        /* <DEDUP_REMOVED lines=655> */
.L_x_2444:
[----:B------:R-:W-:Y:S01]  /*c160*/  R2UR UR4, R16 ;  /* 0x00000000100472ca */ /* 0x000fe200000e0000 */
[----:B------:R-:W-:-:S05]  /*c170*/  IMAD.U32 R0, RZ, RZ, UR61 ;  /* 0x0000003dff007e24 */ /* 0x000fca000f8e00ff */
[----:B------:R-:W-:-:S07]  /*c180*/  SHF.L.U32 R0, R0, 0x1f, RZ ;  /* 0x0000001f00007819 */ /* 0x000fce00000006ff */
[----:B------:R-:W-:-:S09]  /*c190*/  ULEA UR4, UR37, UR4, 0x3 ;  /* 0x0000000425047291 */ /* 0x000fd2000f8e183f */
[----:B------:R2:W3:Y:S01]  /*c1a0*/  SYNCS.PHASECHK.TRANS64.TRYWAIT P1, [UR4+0x38850], R0 ;  /* 0x03885000ff0075a7 */ /* 0x0004e20008020144 */
[----:B------:R-:W-:Y:S05]  /*c1b0*/  @!P0 BRA `(.L_x_2445) ;  /* 0x0000000000048947 */ /* 0x000fea0003800000 */
[----:B------:R-:W-:Y:S01]  /*c1c0*/  BPT.TRAP 0x1 ;  /* 0x000000040000795c */ /* 0x000fe20000300000 */
.L_x_2445:
[----:B---3--:R-:W-:Y:S05]  /*c1d0*/  @P1 BRA `(.L_x_2446) ;  /* 0x0000000000081947 */ /* 0x008fea0003800000 */
[----:B------:R-:W3:Y:S02]  /*c1e0*/  SYNCS.PHASECHK.TRANS64.TRYWAIT P1, [UR4+0x38850], R0 ;  /* 0x03885000ff0075a7 */ /* 0x000ee40008020144 */
[----:B---3--:R-:W-:Y:S05]  /*c1f0*/  @!P1 BRA `(.L_x_2447) ;  /* 0x000000b000809947 */ /* 0x008fea0003800000 */
.L_x_2446:
        /* <DEDUP_REMOVED lines=37> */
.L_x_2448:
        /* <DEDUP_REMOVED lines=185> */
.L_x_2449:
        /* <DEDUP_REMOVED lines=29> */
[----:B------:R-:W-:Y:S01]  /*d1b0*/  F2FP.F16.F32.PACK_AB R195, R152, R195 ;  /* 0x000000c398c3723e */ /* 0x000fe200000000ff */
[----:B------:R-:W-:Y:S06]  /*d1c0*/  @P1 BRA `(.L_x_2450) ;  /* 0xffffffc4005c1947 */ /* 0x000fec000383ffff */
.L_x_2439:
        /* <DEDUP_REMOVED lines=131> */
.L_x_2451:
        /* <DEDUP_REMOVED lines=8> */
.L_x_2452:
[----:B-1----:R-:W-:Y:S05]  /*da80*/  @P1 BRA `(.L_x_2453) ;  /* 0x0000000000081947 */ /* 0x002fea0003800000 */
[----:B------:R-:W1:Y:S02]  /*da90*/  SYNCS.PHASECHK.TRANS64.TRYWAIT P1, [UR8+0x38850], R0 ;  /* 0x03885000ff0075a7 */ /* 0x000e640008020148 */
[----:B-1----:R-:W-:Y:S05]  /*daa0*/  @!P1 BRA `(.L_x_2454) ;  /* 0x00000098006c9947 */ /* 0x002fea0003800000 */
.L_x_2453:
        /* <DEDUP_REMOVED lines=14> */
[----:B------:R-:W-:Y:S01]  /*db90*/  IMAD.MOV.U32 R5, RZ, RZ, RZ ;  /* 0x000000ffff057224 */ /* 0x000fe200078e00ff */
[----:B------:R-:W0:Y:S04]  /*dba0*/  SHFL.BFLY PT, R0, R7, 0x1, 0x1f ;  /* 0x0c201f0007007f89 */ /* 0x000e2800000e0000 */
[----:B------:R-:W-:Y:S01]  /*dbb0*/  UMOV UR6, UR4 ;  /* 0x0000000400067c82 */ /* 0x000fe20008000000 */
[----:B------:R-:W1:Y:S01]  /*dbc0*/  SHFL.BFLY PT, R9, R2, 0x1, 0x1f ;  /* 0x0c201f0002097f89 */ /* 0x000e6200000e0000 */
[----:B------:R-:W-:Y:S01]  /*dbd0*/  HGMMA.64x256x16.F32 R24, R208, gdesc[UR4].tnspB, R24, gsb0 ;  /* 0x43e00004d0187df0 */ /* 0x000fe20008000818 */
[----:B------:R-:W-:Y:S01]  /*dbe0*/  UIADD3 UR6, UR4, 0x80, URZ ;  /* 0x0000008004067890 */ /* 0x000fe2000fffe03f */
[----:B------:R-:W-:Y:S01]  /*dbf0*/  UMOV UR7, 0x40000040 ;  /* 0x4000004000077882 */ /* 0x000fe20000000000 */
        /* <DEDUP_REMOVED lines=42> */
.L_x_2455:
        /* <DEDUP_REMOVED lines=134> */
[----:B------:R-:W-:Y:S01]  /*e700*/  MOV R225, UR6 ;  /* 0x0000000600e17c02 */ /* 0x000fe20008000f00 */
[-C--:B------:R-:W-:Y:S01]  /*e710*/  FMUL.FTZ R143, R143, R5.reuse ;  /* 0x000000058f8f7220 */ /* 0x080fe20000410000 */
[----:B------:R-:W-:Y:S01]  /*e720*/  PLOP3.LUT P0, PT, PT, PT, PT, 0x8, 0x0 ;  /* 0x000000000000781c */ /* 0x000fe20003f0e170 */
[-C--:B------:R-:W-:Y:S01]  /*e730*/  FMUL.FTZ R146, R146, R5.reuse ;  /* 0x0000000592927220 */ /* 0x080fe20000410000 */
[----:B------:R-:W-:Y:S01]  /*e740*/  FMUL.FTZ R147, R147, R5 ;  /* 0x0000000593937220 */ /* 0x000fe20000410000 */
[----:B------:R-:W-:-:S02]  /*e750*/  IMAD.U32 R17, RZ, RZ, UR5 ;  /* 0x00000005ff117e24 */ /* 0x000fc4000f8e00ff */
[-C--:B------:R-:W-:Y:S01]  /*e760*/  FMUL.FTZ R150, R150, R5.reuse ;  /* 0x0000000596967220 */ /* 0x080fe20000410000 */
[----:B------:R-:W-:Y:S01]  /*e770*/  FMUL.FTZ R151, R151, R5 ;  /* 0x0000000597977220 */ /* 0x000fe20000410000 */
[----:B------:R-:W-:-:S12]  /*e780*/  USEL UR36, UR36, URZ, UP0 ;  /* 0x0000003f24247287 */ /* 0x000fd80008000000 */
.L_x_2419:
[----:B------:R-:W0:Y:S08]  /*e790*/  S2UR UR4, SR_CgaCtaId ;  /* 0x00000000000479c3 */ /* 0x000e300000008800 */
[----:B------:R-:W-:Y:S06]  /*e7a0*/  BAR.SYNC.DEFER_BLOCKING 0x5, 0x180 ;  /* 0x0146000000007b1d */ /* 0x000fec0000010000 */
[----:B------:R-:W-:Y:S01]  /*e7b0*/  UMOV UR7, 0x400 ;  /* 0x0000040000077882 */ /* 0x000fe20000000000 */
[----:B------:R-:W-:Y:S01]  /*e7c0*/  BSSY B0, `(.L_x_2456) ;  /* 0x00002f1000007945 */ /* 0x000fe20003800000 */
[----:B0-----:R-:W-:-:S09]  /*e7d0*/  ULEA UR7, UR4, UR7, 0x18 ;  /* 0x0000000704077291 */ /* 0x001fd2000f8ec03f */
[----:B------:R-:W0:Y:S02]  /*e7e0*/  LDS.128 R4, [UR7+0x388d0] ;  /* 0x0388d007ff047984 */ /* 0x000e240008000c00 */
[----:B0-----:R-:W-:Y:S02]  /*e7f0*/  R2UR UR5, R5 ;  /* 0x00000000050572ca */ /* 0x001fe400000e0000 */
[----:B------:R-:W-:Y:S01]  /*e800*/  R2UR UR6, R6 ;  /* 0x00000000060672ca */ /* 0x000fe200000e0000 */
[----:B------:R-:W-:Y:S06]  /*e810*/  BAR.ARV 0x4, 0x180 ;  /* 0x0106000000007b1d */ /* 0x000fec0000002000 */
[----:B------:R-:W-:Y:S08]  /*e820*/  @P0 BRA `(.L_x_2457) ;  /* 0x0000002000080947 */ /* 0x000ff00003800000 */
[----:B------:R-:W2:Y:S01]  /*e830*/  LDL R9, [R1+0x4] ;  /* 0x0000040001097983 */ /* 0x000ea20000100800 */
[----:B------:R-:W0:Y:S01]  /*e840*/  S2UR UR4, SR_SWINHI ;  /* 0x00000000000479c3 */ /* 0x000e220000002f00 */
[----:B------:R-:W-:Y:S01]  /*e850*/  IMAD.MOV.U32 R98, RZ, RZ, 0x2 ;  /* 0x00000002ff627424 */ /* 0x000fe200078e00ff */
        /* <DEDUP_REMOVED lines=12> */
[----:B------:R-:W-:Y:S02]  /*e920*/  F2FP.F16.F32.PACK_AB R35, R161, R35 ;  /* 0x00000023a123723e */ /* 0x000fe400000000ff */
[----:B------:R-:W-:Y:S02]  /*e930*/  F2FP.F16.F32.PACK_AB R41, R160, R42 ;  /* 0x0000002aa029723e */ /* 0x000fe400000000ff */
[----:B------:R-:W-:Y:S01]  /*e940*/  F2FP.F16.F32.PACK_AB R48, R49, R48 ;  /* 0x000000303130723e */ /* 0x000fe200000000ff */
[----:B------:R-:W-:Y:S01]  /*e950*/  UMOV UR8, UR7 ;  /* 0x0000000700087c82 */ /* 0x000fe20008000000 */
[----:B0-----:R-:W-:Y:S01]  /*e960*/  UMOV UR9, UR4 ;  /* 0x0000000400097c82 */ /* 0x001fe20008000000 */
        /* <DEDUP_REMOVED lines=28> */
[----:B------:R-:W-:Y:S02]  /*eb30*/  R2UR UR12, R221 ;  /* 0x00000000dd0c72ca */ /* 0x000fe400000e0000 */
[----:B------:R-:W-:Y:S02]  /*eb40*/  R2UR UR14, R223 ;  /* 0x00000000df0e72ca */ /* 0x000fe400000e0000 */
[----:B------:R-:W-:Y:S01]  /*eb50*/  R2UR UR13, R214 ;  /* 0x00000000d60d72ca */ /* 0x000fe200000e0000 */
[----:B------:R-:W-:Y:S01]  /*eb60*/  BAR.SYNC.DEFER_BLOCKING 0x1, 0x100 ;  /* 0x0044000000007b1d */ /* 0x000fe20000010000 */
[----:B------:R-:W-:-:S02]  /*eb70*/  F2FP.F16.F32.PACK_AB R82, R85, R84 ;  /* 0x000000545552723e */ /* 0x000fc400000000ff */
[----:B------:R-:W-:Y:S02]  /*eb80*/  F2FP.F16.F32.PACK_AB R84, R89, R88 ;  /* 0x000000585954723e */ /* 0x000fe400000000ff */
[----:B------:R-:W-:Y:S01]  /*eb90*/  F2FP.F16.F32.PACK_AB R85, R91, R90 ;  /* 0x0000005a5b55723e */ /* 0x000fe200000000ff */
[----:B------:R-:W-:Y:S01]  /*eba0*/  UMOV UR4, URZ ;  /* 0x0000003f00047c82 */ /* 0x000fe20008000000 */
[----:B------:R-:W-:Y:S01]  /*ebb0*/  F2FP.F16.F32.PACK_AB R86, R93, R92 ;  /* 0x0000005c5d56723e */ /* 0x000fe200000000ff */
[----:B------:R-:W-:Y:S01]  /*ebc0*/  UIMAD.WIDE UR10, UR12, 0x4, UR10 ;  /* 0x000000040c0a78a5 */ /* 0x000fe2000f8e020a */
[----:B------:R-:W-:Y:S01]  /*ebd0*/  F2FP.F16.F32.PACK_AB R97, R166, R165 ;  /* 0x000000a5a661723e */ /* 0x000fe200000000ff */
[----:B------:R-:W0:Y:S01]  /*ebe0*/  LDC R16, c[0x0][0xbe8] ;  /* 0x0002fa00ff107b82 */ /* 0x000e220000000800 */
        /* <DEDUP_REMOVED lines=18> */
[----:B--2---:R-:W-:-:S03]  /*ed10*/  IMAD.WIDE R98, R9, R98, UR8 ;  /* 0x0000000809627e25 */ /* 0x004fc6000f8e0262 */
[C---:B------:R-:W-:Y:S02]  /*ed20*/  IADD3 R167, P1, R98.reuse, 0x20, RZ ;  /* 0x0000002062a77810 */ /* 0x040fe40007f3e0ff */
[C---:B------:R-:W-:Y:S02]  /*ed30*/  IADD3 R169, P0, R98.reuse, 0x40, RZ ;  /* 0x0000004062a97810 */ /* 0x040fe40007f1e0ff */
[C---:B------:R-:W-:Y:S01]  /*ed40*/  LOP3.LUT R5, R98.reuse, 0x380, RZ, 0xc0, !PT ;  /* 0x0000038062057812 */ /* 0x040fe200078ec0ff */
[--C-:B------:R-:W-:Y:S01]  /*ed50*/  IMAD.X R11, RZ, RZ, R99.reuse, P1 ;  /* 0x000000ffff0b7224 */ /* 0x100fe200008e0663 */
        /* <DEDUP_REMOVED lines=15> */
[----:B------:R-:W-:-:S02]  /*ee50*/  SHF.R.U64 R5, R5, 0x3, RZ ;  /* 0x0000000305057819 */ /* 0x000fc400000012ff */
[----:B------:R-:W-:Y:S02]  /*ee60*/  LOP3.LUT R14, R171, 0x380, RZ, 0xc0, !PT ;  /* 0x00000380ab0e7812 */ /* 0x000fe400078ec0ff */
[----:B------:R-:W-:Y:S02]  /*ee70*/  LOP3.LUT R18, R173, 0x380, RZ, 0xc0, !PT ;  /* 0x00000380ad127812 */ /* 0x000fe400078ec0ff */
[----:B------:R-:W-:Y:S02]  /*ee80*/  SHF.R.U64 R10, R10, 0x3, RZ ;  /* 0x000000030a0a7819 */ /* 0x000fe400000012ff */
[C---:B------:R-:W-:Y:S02]  /*ee90*/  IADD3 R54, P0, R98.reuse, 0x8020, RZ ;  /* 0x0000802062367810 */ /* 0x040fe40007f1e0ff */
[C---:B------:R-:W-:Y:S02]  /*eea0*/  IADD3 R62, P4, R98.reuse, 0x8040, RZ ;  /* 0x00008040623e7810 */ /* 0x040fe40007f9e0ff */
[C---:B------:R-:W-:Y:S01]  /*eeb0*/  IADD3 R70, P3, R98.reuse, 0x8060, RZ ;  /* 0x0000806062467810 */ /* 0x040fe20007f7e0ff */
[--C-:B------:R-:W-:Y:S01]  /*eec0*/  IMAD.X R55, RZ, RZ, R99.reuse, P0 ;  /* 0x000000ffff377224 */ /* 0x100fe200000e0663 */
[C---:B------:R-:W-:Y:S01]  /*eed0*/  IADD3 R78, P6, R98.reuse, 0xc000, RZ ;  /* 0x0000c000624e7810 */ /* 0x040fe20007fde0ff */
[--C-:B------:R-:W-:Y:S01]  /*eee0*/  IMAD.X R63, RZ, RZ, R99.reuse, P4 ;  /* 0x000000ffff3f7224 */ /* 0x100fe200020e0663 */
        /* <DEDUP_REMOVED lines=10> */
[----:B------:R-:W-:Y:S02]  /*ef90*/  SHF.R.U64 R14, R14, 0x3, RZ ;  /* 0x000000030e0e7819 */ /* 0x000fe400000012ff */
[----:B------:R-:W-:-:S02]  /*efa0*/  LOP3.LUT R30, R177, 0x380, RZ, 0xc0, !PT ;  /* 0x00000380b11e7812 */ /* 0x000fc400078ec0ff */
[----:B------:R-:W-:Y:S02]  /*efb0*/  SHF.R.U64 R18, R18, 0x3, RZ ;  /* 0x0000000312127819 */ /* 0x000fe400000012ff */
[----:B------:R-:W-:Y:S02]  /*efc0*/  LOP3.LUT R38, R179, 0x380, RZ, 0xc0, !PT ;  /* 0x00000380b3267812 */ /* 0x000fe400078ec0ff */
[----:B------:R-:W-:Y:S02]  /*efd0*/  LOP3.LUT R10, R10, R167, RZ, 0x3c, !PT ;  /* 0x000000a70a0a7212 */ /* 0x000fe400078e3cff */
[----:B------:R-:W-:Y:S02]  /*efe0*/  LOP3.LUT R46, R181, 0x380, RZ, 0xc0, !PT ;  /* 0x00000380b52e7812 */ /* 0x000fe400078ec0ff */
[----:B------:R-:W-:Y:S02]  /*eff0*/  LOP3.LUT R12, R12, R169, RZ, 0x3c, !PT ;  /* 0x000000a90c0c7212 */ /* 0x000fe400078e3cff */
[----:B------:R-:W-:-:S02]  /*f000*/  SHF.R.U64 R20, R20, 0x3, RZ ;  /* 0x0000000314147819 */ /* 0x000fc400000012ff */
[----:B------:R-:W-:Y:S02]  /*f010*/  LOP3.LUT R167, R54, 0x380, RZ, 0xc0, !PT ;  /* 0x0000038036a77812 */ /* 0x000fe400078ec0ff */
[----:B------:R-:W-:Y:S02]  /*f020*/  IADD3.X R79, RZ, R99, RZ, P6, !PT ;  /* 0x00000063ff4f7210 */ /* 0x000fe400037fe4ff */
[----:B------:R-:W-:Y:S02]  /*f030*/  LOP3.LUT R14, R14, R171, RZ, 0x3c, !PT ;  /* 0x000000ab0e0e7212 */ /* 0x000fe400078e3cff */
[----:B------:R-:W-:Y:S02]  /*f040*/  SHF.R.U64 R30, R30, 0x3, RZ ;  /* 0x000000031e1e7819 */ /* 0x000fe400000012ff */
[----:B------:R-:W-:Y:S02]  /*f050*/  LOP3.LUT R169, R62, 0x380, RZ, 0xc0, !PT ;  /* 0x000003803ea97812 */ /* 0x000fe400078ec0ff */
[----:B------:R-:W-:-:S02]  /*f060*/  MOV R98, R98 ;  /* 0x0000006200627202 */ /* 0x000fc40000000f00 */
[----:B------:R-:W-:Y:S02]  /*f070*/  LOP3.LUT R18, R18, R173, RZ, 0x3c, !PT ;  /* 0x000000ad12127212 */ /* 0x000fe400078e3cff */
[----:B------:R-:W-:Y:S01]  /*f080*/  SHF.R.U64 R38, R38, 0x3, RZ ;  /* 0x0000000326267819 */ /* 0x000fe200000012ff */
[----:B------:R1:W-:Y:S01]  /*f090*/  STSM.16.M88.4 [R98], R24 ;  /* 0x0000001862007844 */ /* 0x0003e20000000200 */
[----:B------:R-:W-:Y:S02]  /*f0a0*/  LOP3.LUT R171, R70, 0x380, RZ, 0xc0, !PT ;  /* 0x0000038046ab7812 */ /* 0x000fe400078ec0ff */
[----:B------:R-:W-:Y:S02]  /*f0b0*/  LOP3.LUT R99, R23, 0x380, RZ, 0xc0, !PT ;  /* 0x0000038017637812 */ /* 0x000fe400078ec0ff */
[----:B------:R-:W-:Y:S02]  /*f0c0*/  SHF.R.U64 R46, R46, 0x3, RZ ;  /* 0x000000032e2e7819 */ /* 0x000fe400000012ff */
[----:B------:R-:W-:-:S02]  /*f0d0*/  LOP3.LUT R173, R78, 0x380, RZ, 0xc0, !PT ;  /* 0x000003804ead7812 */ /* 0x000fc400078ec0ff */
[----:B------:R-:W-:Y:S02]  /*f0e0*/  LOP3.LUT R163, R6, 0x380, RZ, 0xc0, !PT ;  /* 0x0000038006a37812 */ /* 0x000fe400078ec0ff */
[----:B------:R-:W-:Y:S02]  /*f0f0*/  LOP3.LUT R20, R20, R175, RZ, 0x3c, !PT ;  /* 0x000000af14147212 */ /* 0x000fe400078e3cff */
[----:B------:R-:W-:Y:S02]  /*f100*/  SHF.R.U64 R167, R167, 0x3, RZ ;  /* 0x00000003a7a77819 */ /* 0x000fe400000012ff */
[----:B------:R-:W-:Y:S02]  /*f110*/  LOP3.LUT R94, R4, 0x380, RZ, 0xc0, !PT ;  /* 0x00000380045e7812 */ /* 0x000fe400078ec0ff */
[----:B------:R-:W-:Y:S02]  /*f120*/  MOV R10, R10 ;  /* 0x0000000a000a7202 */ /* 0x000fe40000000f00 */
[----:B------:R-:W-:-:S02]  /*f130*/  LOP3.LUT R30, R30, R177, RZ, 0x3c, !PT ;  /* 0x000000b11e1e7212 */ /* 0x000fc400078e3cff */
[----:B------:R-:W-:Y:S01]  /*f140*/  SHF.R.U64 R169, R169, 0x3, RZ ;  /* 0x00000003a9a97819 */ /* 0x000fe200000012ff */
[----:B------:R2:W-:Y:S01]  /*f150*/  STSM.16.M88.4 [R10], R32 ;  /* 0x000000200a007844 */ /* 0x0005e20000000200 */
[----:B------:R-:W-:Y:S02]  /*f160*/  MOV R12, R12 ;  /* 0x0000000c000c7202 */ /* 0x000fe40000000f00 */
[----:B------:R-:W-:Y:S02]  /*f170*/  LOP3.LUT R38, R38, R179, RZ, 0x3c, !PT ;  /* 0x000000b326267212 */ /* 0x000fe400078e3cff */
[----:B------:R-:W-:Y:S01]  /*f180*/  SHF.R.U64 R171, R171, 0x3, RZ ;  /* 0x00000003abab7819 */ /* 0x000fe200000012ff */
[----:B------:R3:W-:Y:S01]  /*f190*/  STSM.16.M88.4 [R12], R40 ;  /* 0x000000280c007844 */ /* 0x0007e20000000200 */
[----:B------:R-:W-:Y:S02]  /*f1a0*/  SHF.R.U64 R28, R99, 0x3, RZ ;  /* 0x00000003631c7819 */ /* 0x000fe400000012ff */
[----:B------:R-:W-:-:S02]  /*f1b0*/  MOV R14, R14 ;  /* 0x0000000e000e7202 */ /* 0x000fc40000000f00 */
[----:B------:R-:W-:Y:S02]  /*f1c0*/  LOP3.LUT R46, R46, R181, RZ, 0x3c, !PT ;  /* 0x000000b52e2e7212 */ /* 0x000fe400078e3cff */
[----:B------:R-:W-:Y:S01]  /*f1d0*/  SHF.R.U64 R173, R173, 0x3, RZ ;  /* 0x00000003adad7819 */ /* 0x000fe200000012ff */
[----:B------:R4:W-:Y:S01]  /*f1e0*/  STSM.16.M88.4 [R14], R48 ;  /* 0x000000300e007844 */ /* 0x0009e20000000200 */
[----:B------:R-:W-:Y:S02]  /*f1f0*/  SHF.R.U64 R99, R163, 0x3, RZ ;  /* 0x00000003a3637819 */ /* 0x000fe400000012ff */
[----:B------:R-:W-:Y:S02]  /*f200*/  MOV R18, R18 ;  /* 0x0000001200127202 */ /* 0x000fe40000000f00 */
[----:B------:R-:W-:Y:S02]  /*f210*/  LOP3.LUT R54, R167, R54, RZ, 0x3c, !PT ;  /* 0x00000036a7367212 */ /* 0x000fe400078e3cff */
[----:B------:R-:W-:Y:S01]  /*f220*/  SHF.R.U64 R29, R94, 0x3, RZ ;  /* 0x000000035e1d7819 */ /* 0x000fe200000012ff */
[----:B------:R4:W-:Y:S01]  /*f230*/  STSM.16.M88.4 [R18], R56 ;  /* 0x0000003812007844 */ /* 0x0009e20000000200 */
[----:B------:R-:W-:-:S02]  /*f240*/  MOV R20, R20 ;  /* 0x0000001400147202 */ /* 0x000fc40000000f00 */
[----:B------:R-:W-:Y:S02]  /*f250*/  LOP3.LUT R62, R169, R62, RZ, 0x3c, !PT ;  /* 0x0000003ea93e7212 */ /* 0x000fe400078e3cff */
[----:B------:R-:W-:Y:S01]  /*f260*/  MOV R30, R30 ;  /* 0x0000001e001e7202 */ /* 0x000fe20000000f00 */
[----:B------:R4:W-:Y:S01]  /*f270*/  STSM.16.M88.4 [R20], R64 ;  /* 0x0000004014007844 */ /* 0x0009e20000000200 */
[----:B------:R-:W-:Y:S02]  /*f280*/  LOP3.LUT R70, R171, R70, RZ, 0x3c, !PT ;  /* 0x00000046ab467212 */ /* 0x000fe400078e3cff */
[----:B------:R-:W-:Y:S01]  /*f290*/  MOV R38, R38 ;  /* 0x0000002600267202 */ /* 0x000fe20000000f00 */
[----:B------:R4:W-:Y:S01]  /*f2a0*/  STSM.16.M88.4 [R30], R72 ;  /* 0x000000481e007844 */ /* 0x0009e20000000200 */
[----:B------:R-:W-:Y:S02]  /*f2b0*/  LOP3.LUT R78, R173, R78, RZ, 0x3c, !PT ;  /* 0x0000004ead4e7212 */ /* 0x000fe400078e3cff */
[----:B------:R-:W-:Y:S01]  /*f2c0*/  LOP3.LUT R8, R99, R6, RZ, 0x3c, !PT ;  /* 0x0000000663087212 */ /* 0x000fe200078e3cff */
[----:B------:R4:W-:Y:S01]  /*f2d0*/  STSM.16.M88.4 [R38], R80 ;  /* 0x0000005026007844 */ /* 0x0009e20000000200 */
[----:B------:R-:W-:-:S02]  /*f2e0*/  MOV R46, R46 ;  /* 0x0000002e002e7202 */ /* 0x000fc40000000f00 */
[----:B------:R-:W-:Y:S02]  /*f2f0*/  LOP3.LUT R94, R29, R4, RZ, 0x3c, !PT ;  /* 0x000000041d5e7212 */ /* 0x000fe400078e3cff */
[----:B------:R-:W-:Y:S01]  /*f300*/  MOV R54, R54 ;  /* 0x0000003600367202 */ /* 0x000fe20000000f00 */
[----:B------:R4:W-:Y:S01]  /*f310*/  STSM.16.M88.4 [R46], R84 ;  /* 0x000000542e007844 */ /* 0x0009e20000000200 */
[----:B-1----:R-:W-:Y:S02]  /*f320*/  F2FP.F16.F32.PACK_AB R98, R101, R100 ;  /* 0x000000646562723e */ /* 0x002fe400000000ff */
[----:B------:R-:W-:Y:S02]  /*f330*/  F2FP.F16.F32.PACK_AB R99, R103, R102 ;  /* 0x000000666763723e */ /* 0x000fe400000000ff */
[----:B------:R-:W-:Y:S02]  /*f340*/  LOP3.LUT R4, R28, R23, RZ, 0x3c, !PT ;  /* 0x000000171c047212 */ /* 0x000fe400078e3cff */
[----:B------:R-:W-:Y:S01]  /*f350*/  MOV R62, R62 ;  /* 0x0000003e003e7202 */ /* 0x000fe20000000f00 */
[----:B------:R4:W-:Y:S01]  /*f360*/  STSM.16.M88.4 [R54], R96 ;  /* 0x0000006036007844 */ /* 0x0009e20000000200 */
[----:B------:R-:W-:-:S02]  /*f370*/  MOV R70, R70 ;  /* 0x0000004600467202 */ /* 0x000fc40000000f00 */
[----:B------:R-:W-:Y:S01]  /*f380*/  MOV R78, R78 ;  /* 0x0000004e004e7202 */ /* 0x000fe20000000f00 */
[----:B------:R4:W-:Y:S01]  /*f390*/  STSM.16.M88.4 [R62], R104 ;  /* 0x000000683e007844 */ /* 0x0009e20000000200 */
[----:B------:R-:W-:Y:S02]  /*f3a0*/  MOV R94, R94 ;  /* 0x0000005e005e7202 */ /* 0x000fe40000000f00 */
[----:B------:R-:W-:Y:S01]  /*f3b0*/  MOV R6, R4 ;  /* 0x0000000400067202 */ /* 0x000fe20000000f00 */
[----:B------:R4:W-:Y:S01]  /*f3c0*/  STSM.16.M88.4 [R70], R112 ;  /* 0x0000007046007844 */ /* 0x0009e20000000200 */
[----:B------:R-:W-:Y:S01]  /*f3d0*/  MOV R8, R8 ;  /* 0x0000000800087202 */ /* 0x000fe20000000f00 */
[----:B------:R-:W-:Y:S01]  /*f3e0*/  IMAD.U32 R4, RZ, RZ, UR10 ;  /* 0x0000000aff047e24 */ /* 0x000fe2000f8e00ff */
[----:B------:R-:W-:Y:S01]  /*f3f0*/  PLOP3.LUT P0, PT, PT, PT, UP0, 0x80, 0x0 ;  /* 0x000000000000781c */ /* 0x000fe20003f0f008 */
[----:B------:R4:W-:Y:S01]  /*f400*/  STSM.16.M88.4 [R78], R120 ;  /* 0x000000784e007844 */ /* 0x0009e20000000200 */
[----:B------:R-:W-:Y:S01]  /*f410*/  IMAD.U32 R5, RZ, RZ, UR11 ;  /* 0x0000000bff057e24 */ /* 0x000fe2000f8e00ff */
[----:B------:R-:W-:-:S02]  /*f420*/  ULDC.64 UR10, c[0x0][0xc08] ;  /* 0x00030200000a7ab9 */ /* 0x000fc40000000a00 */
[----:B------:R4:W-:Y:S04]  /*f430*/  STSM.16.M88.4 [R94], R128 ;  /* 0x000000805e007844 */ /* 0x0009e80000000200 */
[----:B------:R4:W-:Y:S04]  /*f440*/  STSM.16.M88.4 [R6], R136 ;  /* 0x0000008806007844 */ /* 0x0009e80000000200 */
[----:B------:R4:W-:Y:S01]  /*f450*/  STSM.16.M88.4 [R8], R144 ;  /* 0x0000009008007844 */ /* 0x0009e20000000200 */
[----:B------:R-:W-:Y:S06]  /*f460*/  BAR.SYNC.DEFER_BLOCKING 0x1, 0x100 ;  /* 0x0044000000007b1d */ /* 0x000fec0000010000 */
[----:B------:R-:W4:Y:S01]  /*f470*/  @P0 LDG.E R3, desc[UR38][R4.64] ;  /* 0x0000002604030981 */ /* 0x000f22000c1e1900 */
[----:B------:R-:W-:Y:S01]  /*f480*/  UISETP.NE.U32.AND UP1, UPT, UR10, URZ, UPT ;  /* 0x0000003f0a00728c */ /* 0x000fe2000bf25070 */
[----:B0-----:R-:W-:Y:S01]  /*f490*/  ISETP.NE.AND P1, PT, R16, 0x1, PT ;  /* 0x000000011000780c */ /* 0x001fe20003f25270 */
[----:B--2---:R-:W-:-:S02]  /*f4a0*/  VIADD R10, R216, UR13 ;  /* 0x0000000dd80a7c36 */ /* 0x004fc40008000000 */
[----:B------:R-:W-:-:S06]  /*f4b0*/  UISETP.NE.AND.EX UP1, UPT, UR11, URZ, UPT, UP1 ;  /* 0x0000003f0b00728c */ /* 0x000fcc000bf25310 */
[----:B------:R-:W-:-:S04]  /*f4c0*/  PLOP3.LUT P2, PT, PT, PT, UP1, 0x80, 0x0 ;  /* 0x000000000000781c */ /* 0x000fc80003f4f018 */
[----:B------:R-:W0:Y:S01]  /*f4d0*/  @P1 LDC R9, c[0x0][0xbec] ;  /* 0x0002fb00ff091b82 */ /* 0x000e220000000800 */
[----:B------:R-:W-:-:S04]  /*f4e0*/  @UP1 ULEA UR10, UP2, UR12, UR10, 0x2 ;  /* 0x0000000a0c0a1291 */ /* 0x000fc8000f84103f */
[----:B------:R-:W-:Y:S02]  /*f4f0*/  @UP1 ULEA.HI.X UR11, UR12, UR11, UR14, 0x2, UP2 ;  /* 0x0000000b0c0b1291 */ /* 0x000fe400090f140e */
[----:B---3--:R-:W-:Y:S01]  /*f500*/  IMAD.U32 R12, RZ, RZ, UR10 ;  /* 0x0000000aff0c7e24 */ /* 0x008fe2000f8e00ff */
[----:B------:R-:W-:Y:S01]  /*f510*/  ULDC UR12, c[0x0][0xa88] ;  /* 0x0002a200000c7ab9 */ /* 0x000fe20000000800 */
[----:B------:R-:W1:Y:S02]  /*f520*/  @P1 LDC R11, c[0x0][0xbf0] ;  /* 0x0002fc00ff0b1b82 */ /* 0x000e640000000800 */
[----:B------:R-:W-:Y:S01]  /*f530*/  IMAD.U32 R13, RZ, RZ, UR11 ;  /* 0x0000000bff0d7e24 */ /* 0x000fe2000f8e00ff */
[----:B----4-:R-:W-:Y:S01]  /*f540*/  @P0 R2UR UR4, R3 ;  /* 0x00000000030402ca */ /* 0x010fe200000e0000 */
[----:B------:R-:W-:-:S06]  /*f550*/  IMAD.U32 R3, RZ, RZ, UR12 ;  /* 0x0000000cff037e24 */ /* 0x000fcc000f8e00ff */
[----:B------:R2:W5:Y:S01]  /*f560*/  @P2 LDG.E R3, desc[UR38][R12.64] ;  /* 0x000000260c032981 */ /* 0x000562000c1e1900 */
[----:B01----:R-:W-:Y:S07]  /*f570*/  @P2 BRA `(.L_x_2458) ;  /* 0x0000000000102947 */ /* 0x003fee0003800000 */
[----:B------:R-:W-:Y:S05]  /*f580*/  @!P0 BRA `(.L_x_2458) ;  /* 0x00000000000c8947 */ /* 0x000fea0003800000 */
[----:B------:R-:W3:Y:S04]  /*f590*/  LDG.E R6, desc[UR38][R4.64] ;  /* 0x0000002604067981 */ /* 0x000ee8000c1e1900 */
[----:B-----5:R-:W3:Y:S02]  /*f5a0*/  LDG.E R3, desc[UR38][R4.64+0x4] ;  /* 0x0000042604037981 */ /* 0x020ee4000c1e1900 */
[----:B---3--:R-:W-:-:S07]  /*f5b0*/  IMAD.IADD R3, R3, 0x1, -R6 ;  /* 0x0000000103037824 */ /* 0x008fce00078e0a06 */
.L_x_2458:
[----:B------:R-:W3:Y:S01]  /*f5c0*/  LDL R14, [R1] ;  /* 0x00000000010e7983 */ /* 0x000ee20000100800 */
[----:B------:R-:W-:Y:S01]  /*f5d0*/  R2UR UR21, R222 ;  /* 0x00000000de1572ca */ /* 0x000fe200000e0000 */
[----:B------:R-:W-:Y:S01]  /*f5e0*/  ULDC.64 UR16, c[0x0][0xb90] ;  /* 0x0002e40000107ab9 */ /* 0x000fe20000000a00 */
[----:B------:R-:W-:Y:S01]  /*f5f0*/  R2UR UR19, R223 ;  /* 0x00000000df1372ca */ /* 0x000fe200000e0000 */
[----:B------:R-:W-:Y:S01]  /*f600*/  @P1 IMAD.HI.U32 R4, R10, R9, RZ ;  /* 0x000000090a041227 */ /* 0x000fe200078e00ff */
[----:B------:R-:W-:Y:S01]  /*f610*/  R2UR UR18, R221 ;  /* 0x00000000dd1272ca */ /* 0x000fe200000e0000 */
[----:B------:R-:W-:Y:S01]  /*f620*/  USHF.R.S32.HI UR11, URZ, 0x1f, UR4 ;  /* 0x0000001f3f0b7899 */ /* 0x000fe20008011404 */
[----:B------:R-:W-:Y:S01]  /*f630*/  MOV R5, 0x2 ;  /* 0x0000000200057802 */ /* 0x000fe20000000f00 */
[----:B------:R-:W-:Y:S01]  /*f640*/  UMOV UR10, UR4 ;  /* 0x00000004000a7c82 */ /* 0x000fe20008000000 */
[----:B------:R-:W-:Y:S01]  /*f650*/  IMAD.MOV.U32 R8, RZ, RZ, R10 ;  /* 0x000000ffff087224 */ /* 0x000fe200078e000a */
[----:B------:R-:W-:Y:S01]  /*f660*/  @P1 SHF.R.U32.HI R8, RZ, R11, R4 ;  /* 0x0000000bff081219 */ /* 0x000fe20000011604 */
[----:B------:R-:W-:Y:S01]  /*f670*/  IMAD R4, R224, 0x40, R22 ;  /* 0x00000040e0047824 */ /* 0x000fe200078e0216 */
[----:B------:R-:W-:Y:S01]  /*f680*/  R2UR UR20, R214 ;  /* 0x00000000d61472ca */ /* 0x000fe200000e0000 */
[----:B-----5:R-:W-:Y:S01]  /*f690*/  IMAD R23, R3, R16, RZ ;  /* 0x0000001003177224 */ /* 0x020fe200078e02ff */
[----:B------:R-:W-:Y:S01]  /*f6a0*/  USHF.R.S32.HI UR15, URZ, 0x1f, UR21 ;  /* 0x0000001f3f0f7899 */ /* 0x000fe20008011415 */
[--C-:B------:R-:W-:Y:S01]  /*f6b0*/  IMAD.MOV R11, RZ, RZ, -R8.reuse ;  /* 0x000000ffff0b7224 */ /* 0x100fe200078e0a08 */
[----:B------:R-:W-:Y:S01]  /*f6c0*/  USEL UR19, UR19, URZ, !UP0 ;  /* 0x0000003f13137287 */ /* 0x000fe2000c000000 */
[----:B------:R-:W-:Y:S01]  /*f6d0*/  SHF.R.S32.HI R9, RZ, 0x1f, R8 ;  /* 0x0000001fff097819 */ /* 0x000fe20000011408 */
[----:B------:R-:W-:Y:S01]  /*f6e0*/  UIMAD UR14, UR15, UR16, URZ ;  /* 0x000000100f0e72a4 */ /* 0x000fe2000f8e023f */
[----:B------:R-:W-:Y:S01]  /*f6f0*/  IMAD R11, R16, R11, R10 ;  /* 0x0000000b100b7224 */ /* 0x000fe200078e020a */
[----:B------:R-:W-:Y:S01]  /*f700*/  UIMAD.WIDE.U32 UR12, UR21, UR16, UR10 ;  /* 0x00000010150c72a5 */ /* 0x000fe2000f8e000a */
[----:B------:R-:W-:Y:S01]  /*f710*/  IMAD.WIDE R4, R4, R5, UR8 ;  /* 0x0000000804047e25 */ /* 0x000fe2000f8e0205 */
[----:B------:R-:W-:-:S02]  /*f720*/  UIMAD UR14, UR21, UR17, UR14 ;  /* 0x00000011150e72a4 */ /* 0x000fc4000f8e020e */
[----:B------:R-:W-:Y:S01]  /*f730*/  USEL UR18, UR18, URZ, !UP0 ;  /* 0x0000003f12127287 */ /* 0x000fe2000c000000 */
[----:B------:R-:W-:Y:S01]  /*f740*/  SHF.R.S32.HI R6, RZ, 0x1f, R11 ;  /* 0x0000001fff067819 */ /* 0x000fe2000001140b */
[----:B------:R-:W-:Y:S01]  /*f750*/  ULDC.64 UR16, c[0x0][0xb98] ;  /* 0x0002e60000107ab9 */ /* 0x000fe20000000a00 */
[----:B------:R-:W-:Y:S01]  /*f760*/  UIADD3 UR13, UR13, UR14, URZ ;  /* 0x0000000e0d0d7290 */ /* 0x000fe2000fffe03f */
[C---:B------:R-:W-:Y:S01]  /*f770*/  IADD3 R33, P3, R4.reuse, 0x4000, RZ ;  /* 0x0000400004217810 */ /* 0x040fe20007f7e0ff */
[----:B------:R-:W-:Y:S01]  /*f780*/  UIMAD UR10, UR19, UR16, URZ ;  /* 0x00000010130a72a4 */ /* 0x000fe2000f8e023f */
[----:B------:R-:W-:Y:S01]  /*f790*/  IADD3 R37, P2, R4, 0x5000, RZ ;  /* 0x0000500004257810 */ /* 0x000fe20007f5e0ff */
[----:B------:R-:W-:Y:S01]  /*f7a0*/  UIMAD.WIDE.U32 UR12, UR18, UR16, UR12 ;  /* 0x00000010120c72a5 */ /* 0x000fe2000f8e000c */
[----:B------:R-:W-:Y:S01]  /*f7b0*/  LOP3.LUT R32, R33, 0x380, RZ, 0xc0, !PT ;  /* 0x0000038021207812 */ /* 0x000fe200078ec0ff */
[----:B------:R-:W-:Y:S01]  /*f7c0*/  UIMAD UR10, UR18, UR17, UR10 ;  /* 0x00000011120a72a4 */ /* 0x000fe2000f8e020a */
[----:B------:R-:W-:Y:S01]  /*f7d0*/  LOP3.LUT R36, R37, 0x380, RZ, 0xc0, !PT ;  /* 0x0000038025247812 */ /* 0x000fe200078ec0ff */
[----:B------:R-:W-:Y:S01]  /*f7e0*/  ULDC.64 UR8, c[0x0][0xb88] ;  /* 0x0002e20000087ab9 */ /* 0x000fe20000000a00 */
[----:B------:R-:W-:Y:S01]  /*f7f0*/  SHF.R.U64 R32, R32, 0x3, RZ ;  /* 0x0000000320207819 */ /* 0x000fe200000012ff */
[----:B------:R-:W-:Y:S01]  /*f800*/  IMAD R6, R6, UR8, RZ ;  /* 0x0000000806067c24 */ /* 0x000fe2000f8e02ff */
[----:B------:R-:W-:Y:S01]  /*f810*/  IADD3 R8, P0, R8, UR12, RZ ;  /* 0x0000000c08087c10 */ /* 0x000fe2000ff1e0ff */
[----:B------:R-:W-:Y:S01]  /*f820*/  IMAD.U32 R10, RZ, RZ, UR10 ;  /* 0x0000000aff0a7e24 */ /* 0x000fe2000f8e00ff */
[----:B------:R-:W-:Y:S01]  /*f830*/  LOP3.LUT R32, R32, R33, RZ, 0x3c, !PT ;  /* 0x0000002120207212 */ /* 0x000fe200078e3cff */
[----:B------:R-:W-:Y:S01]  /*f840*/  IMAD R15, R11, UR9, R6 ;  /* 0x000000090b0f7c24 */ /* 0x000fe2000f8e0206 */
[----:B------:R-:W-:Y:S01]  /*f850*/  SHF.R.U64 R36, R36, 0x3, RZ ;  /* 0x0000000324247819 */ /* 0x000fe200000012ff */
[----:B------:R-:W-:Y:S01]  /*f860*/  IMAD.X R33, RZ, RZ, R5, P3 ;  /* 0x000000ffff217224 */ /* 0x000fe200018e0605 */
[----:B------:R-:W-:Y:S01]  /*f870*/  IADD3.X R9, R9, UR13, R10, P0, !PT ;  /* 0x0000000d09097c10 */ /* 0x000fe200087fe40a */
[----:B------:R-:W-:Y:S01]  /*f880*/  ULDC.64 UR12, c[0x0][0xaa0] ;  /* 0x0002a800000c7ab9 */ /* 0x000fe20000000a00 */
[----:B------:R-:W-:-:S02]  /*f890*/  IADD3 R53, P3, R4, 0xa000, RZ ;  /* 0x0000a00004357810 */ /* 0x000fc40007f7e0ff */
[----:B------:R-:W-:Y:S01]  /*f8a0*/  LOP3.LUT R36, R36, R37, RZ, 0x3c, !PT ;  /* 0x0000002524247212 */ /* 0x000fe200078e3cff */
[----:B------:R-:W-:Y:S01]  /*f8b0*/  IMAD.WIDE.U32 R8, R11, UR8, R8 ;  /* 0x000000080b087c25 */ /* 0x000fe2000f8e0008 */
[----:B------:R-:W-:Y:S01]  /*f8c0*/  ULDC.64 UR8, c[0x0][0xb50] ;  /* 0x0002d40000087ab9 */ /* 0x000fe20000000a00 */
[----:B------:R-:W-:Y:S02]  /*f8d0*/  LOP3.LUT R52, R53, 0x380, RZ, 0xc0, !PT ;  /* 0x0000038035347812 */ /* 0x000fe400078ec0ff */
[----:B------:R-:W-:Y:S01]  /*f8e0*/  IMAD.IADD R9, R9, 0x1, R15 ;  /* 0x0000000109097824 */ /* 0x000fe200078e020f */
[----:B------:R-:W-:Y:S01]  /*f8f0*/  LEA R10, P0, R8, UR8, 0x2 ;  /* 0x00000008080a7c11 */ /* 0x000fe2000f8010ff */
[----:B------:R-:W-:Y:S01]  /*f900*/  IMAD.X R37, RZ, RZ, R5, P2 ;  /* 0x000000ffff257224 */ /* 0x000fe200010e0605 */
[----:B------:R-:W-:Y:S02]  /*f910*/  IADD3 R57, P2, R4, 0xb000, RZ ;  /* 0x0000b00004397810 */ /* 0x000fe40007f5e0ff */
[----:B------:R-:W-:Y:S01]  /*f920*/  LEA.HI.X R11, R8, UR9, R9, 0x2, P0 ;  /* 0x00000009080b7c11 */ /* 0x000fe200080f1409 */
[----:B------:R-:W-:Y:S01]  /*f930*/  SHFL.IDX PT, R18, R10, RZ, 0x1c1f ;  /* 0x001c1fff0a127589 */ /* 0x000fe200000e0000 */
[----:B------:R-:W-:-:S02]  /*f940*/  IADD3 R29, P0, R4, 0x3000, RZ ;  /* 0x00003000041d7810 */ /* 0x000fc40007f1e0ff */
[----:B------:R-:W-:Y:S01]  /*f950*/  SHF.R.U64 R52, R52, 0x3, RZ ;  /* 0x0000000334347819 */ /* 0x000fe200000012ff */
[----:B------:R-:W0:Y:S01]  /*f960*/  SHFL.IDX PT, R19, R11, RZ, 0x1c1f ;  /* 0x001c1fff0b137589 */ /* 0x000e2200000e0000 */
[----:B------:R-:W-:Y:S02]  /*f970*/  LOP3.LUT R28, R29, 0x380, RZ, 0xc0, !PT ;  /* 0x000003801d1c7812 */ /* 0x000fe400078ec0ff */
[----:B------:R-:W-:Y:S01]  /*f980*/  LOP3.LUT R56, R57, 0x380, RZ, 0xc0, !PT ;  /* 0x0000038039387812 */ /* 0x000fe200078ec0ff */
[----:B------:R-:W-:Y:S01]  /*f990*/  SHFL.IDX PT, R20, R10, 0x1, 0x1c1f ;  /* 0x003c1f000a147f89 */ /* 0x000fe200000e0000 */
[----:B------:R-:W-:Y:S02]  /*f9a0*/  SHF.R.U64 R28, R28, 0x3, RZ ;  /* 0x000000031c1c7819 */ /* 0x000fe400000012ff */
[----:B------:R-:W-:Y:S01]  /*f9b0*/  LOP3.LUT R52, R52, R53, RZ, 0x3c, !PT ;  /* 0x0000003534347212 */ /* 0x000fe200078e3cff */
[----:B------:R-:W1:Y:S01]  /*f9c0*/  SHFL.IDX PT, R21, R11, 0x1, 0x1c1f ;  /* 0x003c1f000b157f89 */ /* 0x000e6200000e0000 */
[----:B------:R-:W-:Y:S01]  /*f9d0*/  LOP3.LUT R28, R28, R29, RZ, 0x3c, !PT ;  /* 0x0000001d1c1c7212 */ /* 0x000fe200078e3cff */
[----:B------:R-:W-:Y:S01]  /*f9e0*/  IMAD.X R29, RZ, RZ, R5, P0 ;  /* 0x000000ffff1d7224 */ /* 0x000fe200000e0605 */
[----:B------:R-:W-:-:S02]  /*f9f0*/  IADD3 R49, P0, R4, 0x9000, RZ ;  /* 0x0000900004317810 */ /* 0x000fc40007f1e0ff */
[C---:B--2---:R-:W-:Y:S02]  /*fa00*/  IADD3 R13, P5, R4.reuse, 0x1000, RZ ;  /* 0x00001000040d7810 */ /* 0x044fe40007fbe0ff */
[----:B------:R-:W-:Y:S02]  /*fa10*/  LOP3.LUT R48, R49, 0x380, RZ, 0xc0, !PT ;  /* 0x0000038031307812 */ /* 0x000fe400078ec0ff */
[----:B------:R-:W-:Y:S02]  /*fa20*/  IADD3 R25, P4, R4, 0x2000, RZ ;  /* 0x0000200004197810 */ /* 0x000fe40007f9e0ff */
[----:B------:R-:W-:Y:S02]  /*fa30*/  SHF.R.U64 R48, R48, 0x3, RZ ;  /* 0x0000000330307819 */ /* 0x000fe400000012ff */
[----:B------:R-:W-:Y:S02]  /*fa40*/  SHF.R.U64 R56, R56, 0x3, RZ ;  /* 0x0000000338387819 */ /* 0x000fe400000012ff */
[----:B------:R-:W-:Y:S01]  /*fa50*/  LOP3.LUT R48, R48, R49, RZ, 0x3c, !PT ;  /* 0x0000003130307212 */ /* 0x000fe200078e3cff */
[----:B------:R-:W-:Y:S01]  /*fa60*/  IMAD.X R49, RZ, RZ, R5, P0 ;  /* 0x000000ffff317224 */ /* 0x000fe200000e0605 */
[----:B------:R-:W-:-:S02]  /*fa70*/  IADD3.X R53, RZ, R5, RZ, P3, !PT ;  /* 0x00000005ff357210 */ /* 0x000fc40001ffe4ff */
[----:B------:R-:W-:Y:S02]  /*fa80*/  IADD3 R8, P3, R4, 0xf000, RZ ;  /* 0x0000f00004087810 */ /* 0x000fe40007f7e0ff */
[----:B------:R-:W-:Y:S02]  /*fa90*/  LOP3.LUT P0, RZ, R226, 0x3, RZ, 0xc0, !PT ;  /* 0x00000003e2ff7812 */ /* 0x000fe4000780c0ff */
[----:B------:R-:W-:Y:S02]  /*faa0*/  LOP3.LUT R12, R13, 0x380, RZ, 0xc0, !PT ;  /* 0x000003800d0c7812 */ /* 0x000fe400078ec0ff */
[----:B------:R-:W-:Y:S01]  /*fab0*/  IADD3 R41, P6, R4, 0x6000, RZ ;  /* 0x0000600004297810 */ /* 0x000fe20007fde0ff */
[----:B------:R-:W-:Y:S01]  /*fac0*/  UIMAD UR10, UR11, UR12, URZ ;  /* 0x0000000c0b0a72a4 */ /* 0x000fe2000f8e023f */
[----:B------:R-:W-:Y:S01]  /*fad0*/  LOP3.LUT R24, R25, 0x380, RZ, 0xc0, !PT ;  /* 0x0000038019187812 */ /* 0x000fe200078ec0ff */
[----:B------:R-:W-:Y:S01]  /*fae0*/  UIMAD.WIDE.U32 UR8, UR4, UR12, URZ ;  /* 0x0000000c040872a5 */ /* 0x000fe2000f8e003f */
[----:B------:R-:W-:Y:S01]  /*faf0*/  LOP3.LUT R56, R56, R57, RZ, 0x3c, !PT ;  /* 0x0000003938387212 */ /* 0x000fe200078e3cff */
[--C-:B------:R-:W-:Y:S01]  /*fb00*/  IMAD.X R57, RZ, RZ, R5.reuse, P2 ;  /* 0x000000ffff397224 */ /* 0x100fe200010e0605 */
[----:B------:R-:W-:Y:S01]  /*fb10*/  LOP3.LUT R3, R8, 0x380, RZ, 0xc0, !PT ;  /* 0x0000038008037812 */ /* 0x000fe200078ec0ff */
[----:B------:R-:W-:Y:S01]  /*fb20*/  IMAD.X R61, RZ, RZ, R5, P3 ;  /* 0x000000ffff3d7224 */ /* 0x000fe200018e0605 */
[----:B------:R-:W-:-:S02]  /*fb30*/  SHF.R.U64 R12, R12, 0x3, RZ ;  /* 0x000000030c0c7819 */ /* 0x000fc400000012ff */
[----:B------:R-:W-:Y:S02]  /*fb40*/  SHF.R.U64 R24, R24, 0x3, RZ ;  /* 0x0000000318187819 */ /* 0x000fe400000012ff */
[----:B------:R-:W-:Y:S02]  /*fb50*/  SHF.R.U64 R3, R3, 0x3, RZ ;  /* 0x0000000303037819 */ /* 0x000fe400000012ff */
[----:B------:R-:W-:Y:S01]  /*fb60*/  LOP3.LUT R12, R12, R13, RZ, 0x3c, !PT ;  /* 0x0000000d0c0c7212 */ /* 0x000fe200078e3cff */
[--C-:B------:R-:W-:Y:S01]  /*fb70*/  IMAD.X R13, RZ, RZ, R5.reuse, P5 ;  /* 0x000000ffff0d7224 */ /* 0x100fe200028e0605 */
[----:B------:R-:W-:Y:S01]  /*fb80*/  LOP3.LUT R24, R24, R25, RZ, 0x3c, !PT ;  /* 0x0000001918187212 */ /* 0x000fe200078e3cff */
[----:B------:R-:W-:Y:S01]  /*fb90*/  IMAD.X R25, RZ, RZ, R5, P4 ;  /* 0x000000ffff197224 */ /* 0x000fe200020e0605 */
[C---:B------:R-:W-:Y:S02]  /*fba0*/  IADD3 R45, P5, R4.reuse, 0x7000, RZ ;  /* 0x00007000042d7810 */ /* 0x040fe40007fbe0ff */
[----:B------:R-:W-:-:S02]  /*fbb0*/  IADD3 R69, P4, R4, 0x8000, RZ ;  /* 0x0000800004457810 */ /* 0x000fc40007f9e0ff */
[----:B------:R-:W-:Y:S02]  /*fbc0*/  LOP3.LUT R60, R3, R8, RZ, 0x3c, !PT ;  /* 0x00000008033c7212 */ /* 0x000fe400078e3cff */
[----:B------:R-:W2:Y:S01]  /*fbd0*/  @P1 LDC R3, c[0x0][0xbec] ;  /* 0x0002fb00ff031b82 */ /* 0x000ea20000000800 */
[----:B------:R-:W-:Y:S02]  /*fbe0*/  LOP3.LUT R40, R41, 0x380, RZ, 0xc0, !PT ;  /* 0x0000038029287812 */ /* 0x000fe400078ec0ff */
[----:B------:R-:W-:Y:S02]  /*fbf0*/  LOP3.LUT R44, R45, 0x380, RZ, 0xc0, !PT ;  /* 0x000003802d2c7812 */ /* 0x000fe400078ec0ff */
[----:B------:R-:W-:Y:S02]  /*fc00*/  LOP3.LUT R68, R69, 0x380, RZ, 0xc0, !PT ;  /* 0x0000038045447812 */ /* 0x000fe400078ec0ff */
[----:B------:R-:W-:Y:S02]  /*fc10*/  LOP3.LUT R9, R4, 0x380, RZ, 0xc0, !PT ;  /* 0x0000038004097812 */ /* 0x000fe400078ec0ff */
[----:B------:R-:W-:-:S02]  /*fc20*/  SHF.R.U64 R40, R40, 0x3, RZ ;  /* 0x0000000328287819 */ /* 0x000fc400000012ff */
[----:B------:R-:W-:Y:S02]  /*fc30*/  SHF.R.U64 R44, R44, 0x3, RZ ;  /* 0x000000032c2c7819 */ /* 0x000fe400000012ff */
[----:B------:R-:W-:Y:S01]  /*fc40*/  SHF.R.U64 R68, R68, 0x3, RZ ;  /* 0x0000000344447819 */ /* 0x000fe200000012ff */
[----:B------:R-:W-:Y:S01]  /*fc50*/  UIMAD UR10, UR4, UR13, UR10 ;  /* 0x0000000d040a72a4 */ /* 0x000fe2000f8e020a */
[----:B------:R-:W-:Y:S02]  /*fc60*/  SHF.R.U64 R9, R9, 0x3, RZ ;  /* 0x0000000309097819 */ /* 0x000fe400000012ff */
[----:B------:R-:W-:Y:S01]  /*fc70*/  LOP3.LUT R40, R40, R41, RZ, 0x3c, !PT ;  /* 0x0000002928287212 */ /* 0x000fe200078e3cff */
[--C-:B------:R-:W-:Y:S01]  /*fc80*/  IMAD.X R41, RZ, RZ, R5.reuse, P6 ;  /* 0x000000ffff297224 */ /* 0x100fe200030e0605 */
[----:B------:R-:W-:Y:S01]  /*fc90*/  LOP3.LUT R44, R44, R45, RZ, 0x3c, !PT ;  /* 0x0000002d2c2c7212 */ /* 0x000fe200078e3cff */
[--C-:B------:R-:W-:Y:S01]  /*fca0*/  IMAD.X R45, RZ, RZ, R5.reuse, P5 ;  /* 0x000000ffff2d7224 */ /* 0x100fe200028e0605 */
[----:B------:R-:W-:Y:S01]  /*fcb0*/  LOP3.LUT R68, R68, R69, RZ, 0x3c, !PT ;  /* 0x0000004544447212 */ /* 0x000fe200078e3cff */
[----:B------:R-:W-:Y:S01]  /*fcc0*/  IMAD.X R69, RZ, RZ, R5, P4 ;  /* 0x000000ffff457224 */ /* 0x000fe200020e0605 */
[C---:B------:R-:W-:Y:S01]  /*fcd0*/  IADD3 R77, P6, R4.reuse, 0xc000, RZ ;  /* 0x0000c000044d7810 */ /* 0x040fe20007fde0ff */
[----:B------:R-:W-:Y:S01]  /*fce0*/  ULDC.64 UR12, c[0x0][0xae8] ;  /* 0x0002ba00000c7ab9 */ /* 0x000fe20000000a00 */
[----:B------:R-:W-:-:S02]  /*fcf0*/  IADD3 R73, P5, R4, 0xd000, RZ ;  /* 0x0000d00004497810 */ /* 0x000fc40007fbe0ff */
[----:B------:R-:W-:Y:S01]  /*fd00*/  IADD3 R65, P4, R4, 0xe000, RZ ;  /* 0x0000e00004417810 */ /* 0x000fe20007f9e0ff */
[----:B------:R-:W-:Y:S01]  /*fd10*/  UIADD3 UR9, UR9, UR10, URZ ;  /* 0x0000000a09097290 */ /* 0x000fe2000fffe03f */
[----:B------:R-:W-:Y:S01]  /*fd20*/  LOP3.LUT R4, R9, R4, RZ, 0x3c, !PT ;  /* 0x0000000409047212 */ /* 0x000fe200078e3cff */
[----:B------:R-:W-:Y:S01]  /*fd30*/  UIMAD UR4, UR15, UR12, URZ ;  /* 0x0000000c0f0472a4 */ /* 0x000fe2000f8e023f */
[----:B------:R-:W-:Y:S01]  /*fd40*/  LOP3.LUT R76, R77, 0x380, RZ, 0xc0, !PT ;  /* 0x000003804d4c7812 */ /* 0x000fe200078ec0ff */
[----:B------:R-:W-:Y:S01]  /*fd50*/  UIMAD.WIDE.U32 UR8, UR21, UR12, UR8 ;  /* 0x0000000c150872a5 */ /* 0x000fe2000f8e0008 */
[----:B------:R-:W-:Y:S01]  /*fd60*/  LOP3.LUT R72, R73, 0x380, RZ, 0xc0, !PT ;  /* 0x0000038049487812 */ /* 0x000fe200078ec0ff */
[----:B------:R-:W-:Y:S01]  /*fd70*/  UIMAD UR4, UR21, UR13, UR4 ;  /* 0x0000000d150472a4 */ /* 0x000fe2000f8e0204 */
[----:B------:R-:W-:Y:S01]  /*fd80*/  LOP3.LUT R64, R65, 0x380, RZ, 0xc0, !PT ;  /* 0x0000038041407812 */ /* 0x000fe200078ec0ff */
[----:B------:R-:W-:Y:S01]  /*fd90*/  ULDC.64 UR10, c[0x0][0xaf0] ;  /* 0x0002bc00000a7ab9 */ /* 0x000fe20000000a00 */
[----:B------:R-:W-:Y:S01]  /*fda0*/  SHF.R.U64 R76, R76, 0x3, RZ ;  /* 0x000000034c4c7819 */ /* 0x000fe200000012ff */
[----:B------:R-:W-:Y:S01]  /*fdb0*/  UIADD3 UR9, UR9, UR4, URZ ;  /* 0x0000000409097290 */ /* 0x000fe2000fffe03f */
[----:B------:R-:W-:-:S02]  /*fdc0*/  SHF.R.U64 R72, R72, 0x3, RZ ;  /* 0x0000000348487819 */ /* 0x000fc400000012ff */
[----:B------:R-:W-:Y:S01]  /*fdd0*/  SHF.R.U64 R64, R64, 0x3, RZ ;  /* 0x0000000340407819 */ /* 0x000fe200000012ff */
[----:B------:R-:W-:Y:S01]  /*fde0*/  UIMAD UR4, UR19, UR10, URZ ;  /* 0x0000000a130472a4 */ /* 0x000fe2000f8e023f */
[----:B------:R-:W-:Y:S01]  /*fdf0*/  LOP3.LUT R76, R76, R77, RZ, 0x3c, !PT ;  /* 0x0000004d4c4c7212 */ /* 0x000fe200078e3cff */
[--C-:B------:R-:W-:Y:S01]  /*fe00*/  IMAD.X R77, RZ, RZ, R5.reuse, P6 ;  /* 0x000000ffff4d7224 */ /* 0x100fe200030e0605 */
[----:B------:R-:W-:Y:S01]  /*fe10*/  LOP3.LUT R72, R72, R73, RZ, 0x3c, !PT ;  /* 0x0000004948487212 */ /* 0x000fe200078e3cff */
[--C-:B------:R-:W-:Y:S01]  /*fe20*/  IMAD.X R73, RZ, RZ, R5.reuse, P5 ;  /* 0x000000ffff497224 */ /* 0x100fe200028e0605 */
[----:B------:R-:W-:Y:S01]  /*fe30*/  LOP3.LUT R64, R64, R65, RZ, 0x3c, !PT ;  /* 0x0000004140407212 */ /* 0x000fe200078e3cff */
[----:B------:R-:W-:Y:S01]  /*fe40*/  IMAD.X R65, RZ, RZ, R5, P4 ;  /* 0x000000ffff417224 */ /* 0x000fe200020e0605 */
[----:B------:R-:W-:Y:S02]  /*fe50*/  UIMAD UR4, UR18, UR11, UR4 ;  /* 0x0000000b120472a4 */ /* 0x000fe4000f8e0204 */
[----:B------:R-:W-:-:S03]  /*fe60*/  UIMAD.WIDE.U32 UR8, UR18, UR10, UR8 ;  /* 0x0000000a120872a5 */ /* 0x000fc6000f8e0008 */
[----:B------:R-:W-:Y:S01]  /*fe70*/  ULDC.64 UR10, c[0x0][0xae0] ;  /* 0x0002b800000a7ab9 */ /* 0x000fe20000000a00 */
[----:B------:R-:W-:Y:S01]  /*fe80*/  UIADD3 UR4, UR9, UR4, URZ ;  /* 0x0000000409047290 */ /* 0x000fe2000fffe03f */
[----:B------:R-:W-:Y:S01]  /*fe90*/  VIADD R80, R224, UR20 ;  /* 0x00000014e0507c36 */ /* 0x000fe20008000000 */
[----:B------:R-:W-:-:S04]  /*fea0*/  UIADD3 UR7, UR7, 0x38820, URZ ;  /* 0x0003882007077890 */ /* 0x000fc8000fffe03f */
[----:B------:R-:W-:Y:S01]  /*feb0*/  UPRMT UR7, URZ, 0x654, UR7 ;  /* 0x000006543f077896 */ /* 0x000fe20008000007 */
[----:B------:R-:W-:Y:S01]  /*fec0*/  BSSY B1, `(.L_x_2459) ;  /* 0x0000054000017945 */ /* 0x000fe20003800000 */
[----:B------:R-:W-:Y:S02]  /*fed0*/  SHF.R.S32.HI R81, RZ, 0x1f, R219 ;  /* 0x0000001fff517819 */ /* 0x000fe400000114db */
[----:B------:R-:W-:Y:S02]  /*fee0*/  SHF.R.S32.HI R82, RZ, 0x1f, R217 ;  /* 0x0000001fff527819 */ /* 0x000fe400000114d9 */
[----:B------:R-:W-:Y:S02]  /*fef0*/  SHF.R.S32.HI R83, RZ, 0x1f, R218 ;  /* 0x0000001fff537819 */ /* 0x000fe400000114da */
[----:B------:R-:W-:Y:S01]  /*ff00*/  SHF.R.S32.HI R84, RZ, 0x1f, R22 ;  /* 0x0000001fff547819 */ /* 0x000fe20000011416 */
[----:B---3--:R-:W-:-:S04]  /*ff10*/  VIADD R14, R14, UR20 ;  /* 0x000000140e0e7c36 */ /* 0x008fc80008000000 */
[C---:B------:R-:W-:Y:S01]  /*ff20*/  VIADD R6, R14.reuse, 0x8 ;  /* 0x000000080e067836 */ /* 0x040fe20000000000 */
[----:B------:R-:W-:-:S04]  /*ff30*/  ISETP.GE.OR P2, PT, R14, R23, P0 ;  /* 0x000000170e00720c */ /* 0x000fc80000746670 */
[----:B------:R-:W-:-:S09]  /*ff40*/  ISETP.GE.OR P0, PT, R6, R23, P0 ;  /* 0x000000170600720c */ /* 0x000fd20000706670 */
[----:B0-----:R0:W-:Y:S04]  /*ff50*/  @!P2 ST.E desc[UR38][R18.64], R0 ;  /* 0x000000001200a985 */ /* 0x0011e8000c101926 */
[----:B-1----:R1:W-:Y:S04]  /*ff60*/  @!P0 ST.E desc[UR38][R20.64], R2 ;  /* 0x0000000214008985 */ /* 0x0023e8000c101926 */
[----:B------:R3:W5:Y:S01]  /*ff70*/  LD.E.128 R8, desc[UR38][R4.64] ;  /* 0x0000002604087980 */ /* 0x000762000c101d00 */
[----:B0-----:R-:W0:Y:S01]  /*ff80*/  @P1 LDC R19, c[0x0][0xbf0] ;  /* 0x0002fc00ff131b82 */ /* 0x001e220000000800 */
[----:B------:R-:W-:-:S02]  /*ff90*/  IMAD R0, R220, 0x20, R224 ;  /* 0x00000020dc007824 */ /* 0x000fc400078e02e0 */
[----:B------:R-:W5:Y:S02]  /*ffa0*/  LD.E.128 R12, desc[UR38][R12.64] ;  /* 0x000000260c0c7980 */ /* 0x000f64000c101d00 */
[----:B---3--:R-:W-:Y:S02]  /*ffb0*/  VIADD R4, R0, UR20 ;  /* 0x0000001400047c36 */ /* 0x008fe40008000000 */
[----:B------:R-:W5:Y:S02]  /*ffc0*/  LD.E.128 R24, desc[UR38][R24.64] ;  /* 0x0000002618187980 */ /* 0x000f64000c101d00 */
[----:B--2---:R-:W-:Y:S02]  /*ffd0*/  @P1 IMAD.HI.U32 R0, R4, R3, RZ ;  /* 0x0000000304001227 */ /* 0x004fe400078e00ff */
[----:B------:R-:W5:Y:S02]  /*ffe0*/  LD.E.128 R28, desc[UR38][R28.64] ;  /* 0x000000261c1c7980 */ /* 0x000f64000c101d00 */
[----:B------:R-:W-:-:S02]  /*fff0*/  IMAD.MOV.U32 R5, RZ, RZ, R4 ;  /* 0x000000ffff057224 */ /* 0x000fc400078e0004 */
[----:B------:R-:W5:Y:S01]  /*10000*/  LD.E.128 R32, desc[UR38][R32.64] ;  /* 0x0000002620207980 */ /* 0x000f62000c101d00 */
[----:B------:R-:W-:Y:S02]  /*10010*/  IMAD.U32 R3, RZ, RZ, UR9 ;  /* 0x00000009ff037e24 */ /* 0x000fe4000f8e00ff */
[----:B-1----:R-:W-:Y:S01]  /*10020*/  IMAD.U32 R2, RZ, RZ, UR8 ;  /* 0x00000008ff027e24 */ /* 0x002fe2000f8e00ff */
[----:B------:R-:W5:Y:S04]  /*10030*/  LD.E.128 R36, desc[UR38][R36.64] ;  /* 0x0000002624247980 */ /* 0x000f68000c101d00 */
[----:B------:R-:W5:Y:S01]  /*10040*/  LD.E.128 R40, desc[UR38][R40.64] ;  /* 0x0000002628287980 */ /* 0x000f62000c101d00 */
[----:B0-----:R-:W-:Y:S01]  /*10050*/  @P1 SHF.R.U32.HI R5, RZ, R19, R0 ;  /* 0x00000013ff051219 */ /* 0x001fe20000011600 */
[----:B------:R-:W-:Y:S01]  /*10060*/  IMAD.U32 R3, RZ, RZ, UR4 ;  /* 0x00000004ff037e24 */ /* 0x000fe2000f8e00ff */
[----:B------:R-:W-:Y:S01]  /*10070*/  ULDC.64 UR8, c[0x0][0xad8] ;  /* 0x0002b60000087ab9 */ /* 0x000fe20000000a00 */
[----:B------:R-:W5:Y:S01]  /*10080*/  LD.E.128 R44, desc[UR38][R44.64] ;  /* 0x000000262c2c7980 */ /* 0x000f62000c101d00 */
[--C-:B------:R-:W-:Y:S01]  /*10090*/  SHF.R.S32.HI R0, RZ, 0x1f, R5.reuse ;  /* 0x0000001fff007819 */ /* 0x100fe20000011405 */
[----:B------:R-:W-:-:S02]  /*100a0*/  IMAD.MOV R19, RZ, RZ, -R5 ;  /* 0x000000ffff137224 */ /* 0x000fc400078e0a05 */
[----:B------:R-:W5:Y:S02]  /*100b0*/  LD.E.128 R68, desc[UR38][R68.64] ;  /* 0x0000002644447980 */ /* 0x000f64000c101d00 */
[----:B------:R-:W-:Y:S02]  /*100c0*/  IMAD R0, R0, UR10, RZ ;  /* 0x0000000a00007c24 */ /* 0x000fe4000f8e02ff */
[----:B------:R-:W-:Y:S01]  /*100d0*/  IMAD R19, R16, R19, R4 ;  /* 0x0000001310137224 */ /* 0x000fe200078e0204 */
[----:B------:R-:W5:Y:S01]  /*100e0*/  LD.E.128 R48, desc[UR38][R48.64] ;  /* 0x0000002630307980 */ /* 0x000f62000c101d00 */
[C---:B------:R-:W-:Y:S02]  /*100f0*/  IMAD R21, R5.reuse, UR11, R0 ;  /* 0x0000000b05157c24 */ /* 0x040fe4000f8e0200 */
[----:B------:R-:W-:Y:S01]  /*10100*/  IMAD.WIDE.U32 R2, R5, UR10, R2 ;  /* 0x0000000a05027c25 */ /* 0x000fe2000f8e0002 */
[----:B------:R-:W5:Y:S01]  /*10110*/  LD.E.128 R52, desc[UR38][R52.64] ;  /* 0x0000002634347980 */ /* 0x000f62000c101d00 */
[----:B------:R-:W-:-:S03]  /*10120*/  SHF.R.S32.HI R0, RZ, 0x1f, R19 ;  /* 0x0000001fff007819 */ /* 0x000fc60000011413 */
[----:B------:R-:W5:Y:S04]  /*10130*/  LD.E.128 R56, desc[UR38][R56.64] ;  /* 0x0000002638387980 */ /* 0x000f68000c101d00 */
[----:B------:R-:W5:Y:S04]  /*10140*/  LD.E.128 R76, desc[UR38][R76.64] ;  /* 0x000000264c4c7980 */ /* 0x000f68000c101d00 */
[----:B------:R-:W5:Y:S04]  /*10150*/  LD.E.128 R72, desc[UR38][R72.64] ;  /* 0x0000002648487980 */ /* 0x000f68000c101d00 */
[----:B------:R-:W5:Y:S04]  /*10160*/  LD.E.128 R64, desc[UR38][R64.64] ;  /* 0x0000002640407980 */ /* 0x000f68000c101d00 */
[----:B------:R-:W5:Y:S01]  /*10170*/  LD.E.128 R60, desc[UR38][R60.64] ;  /* 0x000000263c3c7980 */ /* 0x000f62000c101d00 */
[----:B------:R-:W-:Y:S01]  /*10180*/  IADD3 R3, R3, R21, RZ ;  /* 0x0000001503037210 */ /* 0x000fe20007ffe0ff */
[----:B------:R-:W-:Y:S01]  /*10190*/  IMAD R4, R0, UR8, RZ ;  /* 0x0000000800047c24 */ /* 0x000fe2000f8e02ff */
[C---:B------:R-:W-:Y:S01]  /*101a0*/  ISETP.GE.AND P2, PT, R80.reuse, R23, PT ;  /* 0x000000175000720c */ /* 0x040fe20003f46270 */
[----:B------:R-:W-:Y:S01]  /*101b0*/  @!PT LDS RZ, [RZ] ;  /* 0x00000000fffff984 */ /* 0x000fe20000000800 */
[----:B------:R-:W-:Y:S01]  /*101c0*/  @!PT LDS RZ, [RZ] ;  /* 0x00000000fffff984 */ /* 0x000fe20000000800 */
[----:B------:R-:W-:Y:S01]  /*101d0*/  @!PT LDS RZ, [RZ] ;  /* 0x00000000fffff984 */ /* 0x000fe20000000800 */
[----:B------:R-:W-:Y:S01]  /*101e0*/  @!PT LDS RZ, [RZ] ;  /* 0x00000000fffff984 */ /* 0x000fe20000000800 */
[----:B------:R0:W-:Y:S06]  /*101f0*/  MEMBAR.ALL.CTA ;  /* 0x0000000000007992 */ /* 0x0001ec0000008000 */
[----:B0-----:R-:W0:Y:S01]  /*10200*/  FENCE.VIEW.ASYNC.S ;  /* 0x00000000000073c6 */ /* 0x001e220000000000 */
[----:B------:R-:W-:-:S02]  /*10210*/  VIADD R0, R80, 0x20 ;  /* 0x0000002050007836 */ /* 0x000fc40000000000 */
[C---:B------:R-:W-:Y:S02]  /*10220*/  IMAD R5, R19.reuse, UR9, R4 ;  /* 0x0000000913057c24 */ /* 0x040fe4000f8e0204 */
[----:B------:R-:W-:Y:S01]  /*10230*/  IMAD.WIDE.U32 R2, R19, UR8, R2 ;  /* 0x0000000813027c25 */ /* 0x000fe2000f8e0002 */
[----:B------:R-:W-:Y:S01]  /*10240*/  ULDC.64 UR8, c[0x0][0xa80] ;  /* 0x0002a00000087ab9 */ /* 0x000fe20000000a00 */
[----:B------:R-:W-:Y:S02]  /*10250*/  ISETP.GE.AND P1, PT, R0, R23, PT ;  /* 0x000000170000720c */ /* 0x000fe40003f26270 */
[----:B------:R-:W-:Y:S01]  /*10260*/  IMAD.IADD R3, R3, 0x1, R5 ;  /* 0x0000000103037824 */ /* 0x000fe200078e0205 */
[----:B------:R-:W-:Y:S01]  /*10270*/  LEA R6, P3, R2, UR8, 0x1 ;  /* 0x0000000802067c11 */ /* 0x000fe2000f8608ff */
[----:B------:R-:W-:-:S03]  /*10280*/  VIADD R0, R80, 0x40 ;  /* 0x0000004050007836 */ /* 0x000fc60000000000 */
[----:B------:R-:W-:Y:S01]  /*10290*/  LEA.HI.X R16, R2, UR9, R3, 0x1, P3 ;  /* 0x0000000902107c11 */ /* 0x000fe200098f0c03 */
[----:B0-----:R0:W1:Y:S01]  /*102a0*/  SHFL.IDX PT, R20, R6, RZ, 0x181f ;  /* 0x00181fff06147589 */ /* 0x00106200000e0000 */
[----:B------:R-:W-:-:S03]  /*102b0*/  ISETP.GE.AND P0, PT, R0, R23, PT ;  /* 0x000000170000720c */ /* 0x000fc60003f06270 */
[----:B------:R0:W2:Y:S01]  /*102c0*/  SHFL.IDX PT, R0, R16, RZ, 0x181f ;  /* 0x00181fff10007589 */ /* 0x0000a200000e0000 */
[----:B------:R-:W-:Y:S01]  /*102d0*/  SYNCS.ARRIVE.TRANS64.RED.A1T0 RZ, [UR7], RZ ;  /* 0x000000ffffff79a7 */ /* 0x000fe20008100407 */
        /* <DEDUP_REMOVED lines=18> */
.L_x_2460:
[----:B------:R-:W-:Y:S05]  /*10400*/  BSYNC B1 ;  /* 0x0000000000017941 */ /* 0x000fea0003800000 */
.L_x_2459:
        /* <DEDUP_REMOVED lines=21> */
.L_x_2462:
[----:B------:R-:W-:Y:S05]  /*10560*/  BSYNC B1 ;  /* 0x0000000000017941 */ /* 0x000fea0003800000 */
.L_x_2461:
        /* <DEDUP_REMOVED lines=21> */
.L_x_2464:
[----:B------:R-:W-:Y:S05]  /*106c0*/  BSYNC B1 ;  /* 0x0000000000017941 */ /* 0x000fea0003800000 */
.L_x_2463:
[----:B0-----:R-:W-:Y:S01]  /*106d0*/  VIADD R0, R80, 0x60 ;  /* 0x0000006050007836 */ /* 0x001fe20000000000 */
[----:B--2-4-:R-:W4:Y:S04]  /*106e0*/  SHFL.IDX PT, R16, R16, 0x3, 0x181f ;  /* 0x00781f0010107f89 */ /* 0x014f2800000e0000 */
[----:B------:R-:W-:Y:S01]  /*106f0*/  ISETP.GE.AND P0, PT, R0, R23, PT ;  /* 0x000000170000720c */ /* 0x000fe20003f06270 */
[----:B------:R-:W0:-:S12]  /*10700*/  SHFL.IDX PT, R6, R6, 0x3, 0x181f ;  /* 0x00781f0006067f89 */ /* 0x000e1800000e0000 */
[----:B------:R-:W-:Y:S05]  /*10710*/  @P0 BRA `(.L_x_2465) ;  /* 0x0000000c00ec0947 */ /* 0x000fea0003800000 */
[----:B------:R-:W-:Y:S02]  /*10720*/  ULDC UR4, c[0x0][0xac8] ;  /* 0x0002b20000047ab9 */ /* 0x000fe40000000800 */
[----:B------:R-:W-:Y:S02]  /*10730*/  ISETP.GE.AND P3, PT, R22, UR4, PT ;  /* 0x0000000416007c0c */ /* 0x000fe4000bf66270 */
[----:B------:R-:W-:Y:S02]  /*10740*/  ISETP.GE.AND P4, PT, R218, UR4, PT ;  /* 0x00000004da007c0c */ /* 0x000fe4000bf86270 */
[----:B------:R-:W-:-:S09]  /*10750*/  ISETP.GE.AND P5, PT, R217, UR4, PT ;  /* 0x00000004d9007c0c */ /* 0x000fd2000bfa6270 */
[-C--:B0-----:R-:W-:Y:S02]  /*10760*/  @!P3 LEA R2, P0, R22, R6.reuse, 0x1 ;  /* 0x000000061602b211 */ /* 0x081fe400078008ff */
[-C--:B------:R-:W-:Y:S02]  /*10770*/  @!P4 LEA R4, P1, R218, R6.reuse, 0x1 ;  /* 0x00000006da04c211 */ /* 0x080fe400078208ff */
[C---:B------:R-:W-:Y:S02]  /*10780*/  @!P5 LEA R8, P2, R217.reuse, R6, 0x1 ;  /* 0x00000006d908d211 */ /* 0x040fe400078408ff */
        /* <DEDUP_REMOVED lines=12> */
.L_x_2457:
        /* <DEDUP_REMOVED lines=31> */
[----:B0-----:R-:W-:-:S05]  /*10a40*/  VIADD R8, R8, 0xffffff80 ;  /* 0xffffff8008087836 */ /* 0x001fca0000000000 */
        /* <DEDUP_REMOVED lines=8> */
.L_x_2466:
        /* <DEDUP_REMOVED lines=34> */
[C---:B------:R-:W-:Y:S02]  /*10cf0*/  IADD3 R5, -R2.reuse, RZ, RZ ;  /* 0x000000ff02057210 */ /* 0x040fe40007ffe1ff */
[----:B------:R-:W-:Y:S02]  /*10d00*/  SHF.R.S32.HI R3, RZ, 0x1f, R2 ;  /* 0x0000001fff037819 */ /* 0x000fe40000011402 */
[----:B------:R-:W-:Y:S01]  /*10d10*/  IADD3 R2, P1, R2, UR8, RZ ;  /* 0x0000000802027c10 */ /* 0x000fe2000ff3e0ff */
[----:B------:R-:W-:-:S03]  /*10d20*/  IMAD R5, R9, R5, R4 ;  /* 0x0000000509057224 */ /* 0x000fc600078e0204 */
[----:B------:R-:W-:Y:S01]  /*10d30*/  IADD3.X R3, R3, UR9, R6, P1, !PT ;  /* 0x0000000903037c10 */ /* 0x000fe20008ffe406 */
[----:B------:R-:W-:Y:S01]  /*10d40*/  ULDC.64 UR8, c[0x0][0xb50] ;  /* 0x0002d40000087ab9 */ /* 0x000fe20000000a00 */
        /* <DEDUP_REMOVED lines=9> */
.L_x_2468:
[----:B------:R-:W-:Y:S05]  /*10de0*/  BSYNC B1 ;  /* 0x0000000000017941 */ /* 0x000fea0003800000 */
.L_x_2467:
[----:B0-----:R-:W0:Y:S01]  /*10df0*/  @P0 LDC R3, c[0x0][0xbf0] ;  /* 0x0002fc00ff030b82 */ /* 0x001e220000000800 */
[----:B------:R-:W-:Y:S01]  /*10e00*/  R2UR UR16, R214 ;  /* 0x00000000d61072ca */ /* 0x000fe200000e0000 */
        /* <DEDUP_REMOVED lines=10> */
[----:B------:R-:W-:Y:S01]  /*10eb0*/  SHF.R.S32.HI R18, RZ, 0x1f, R217 ;  /* 0x0000001fff127819 */ /* 0x000fe200000114d9 */
[----:B------:R-:W-:Y:S01]  /*10ec0*/  UIMAD UR4, UR11, UR14, URZ ;  /* 0x0000000e0b0472a4 */ /* 0x000fe2000f8e023f */
[----:B------:R-:W-:Y:S01]  /*10ed0*/  VIADD R6, R2, UR16 ;  /* 0x0000001002067c36 */ /* 0x000fe20008000000 */
[----:B------:R-:W-:Y:S01]  /*10ee0*/  UIMAD.WIDE.U32 UR8, UR17, UR14, UR8 ;  /* 0x0000000e110872a5 */ /* 0x000fe2000f8e0008 */
[----:B------:R-:W-:Y:S01]  /*10ef0*/  SHF.R.S32.HI R19, RZ, 0x1f, R218 ;  /* 0x0000001fff137819 */ /* 0x000fe200000114da */
[----:B------:R-:W-:Y:S01]  /*10f00*/  UIMAD UR4, UR17, UR15, UR4 ;  /* 0x0000000f110472a4 */ /* 0x000fe2000f8e0204 */
[----:B------:R-:W-:Y:S01]  /*10f10*/  @P0 IMAD.HI.U32 R2, R6, R11, RZ ;  /* 0x0000000b06020227 */ /* 0x000fe200078e00ff */
[----:B------:R-:W-:Y:S01]  /*10f20*/  ULDC.64 UR10, c[0x0][0xaf0] ;  /* 0x0002bc00000a7ab9 */ /* 0x000fe20000000a00 */
[----:B------:R-:W-:Y:S01]  /*10f30*/  SHF.R.S32.HI R20, RZ, 0x1f, R22 ;  /* 0x0000001fff147819 */ /* 0x000fe20000011416 */
[----:B------:R-:W-:Y:S01]  /*10f40*/  UIADD3 UR9, UR9, UR4, URZ ;  /* 0x0000000409097290 */ /* 0x000fe2000fffe03f */
[----:B------:R-:W-:Y:S01]  /*10f50*/  IMAD.MOV.U32 R5, RZ, RZ, R6 ;  /* 0x000000ffff057224 */ /* 0x000fe200078e0006 */
        /* <DEDUP_REMOVED lines=28> */
[-C--:B------:R-:W-:Y:S02]  /*11120*/  ISETP.GE.AND P1, PT, R0, R13.reuse, PT ;  /* 0x0000000d0000720c */ /* 0x080fe40003f26270 */
[----:B------:R-:W-:Y:S02]  /*11130*/  IADD3 R0, R6, 0x40, RZ ;  /* 0x0000004006007810 */ /* 0x000fe40007ffe0ff */
[----:B------:R-:W-:Y:S02]  /*11140*/  LEA.HI.X R5, R2, UR9, R3, 0x1, P3 ;  /* 0x0000000902057c11 */ /* 0x000fe400098f0c03 */
[----:B------:R-:W-:Y:S01]  /*11150*/  ISETP.GE.AND P0, PT, R0, R13, PT ;  /* 0x0000000d0000720c */ /* 0x000fe20003f06270 */
[----:B------:R0:W1:Y:S04]  /*11160*/  SHFL.IDX PT, R2, R4, RZ, 0x181f ;  /* 0x00181fff04027589 */ /* 0x00006800000e0000 */
[----:B------:R0:W2:Y:S01]  /*11170*/  SHFL.IDX PT, R0, R5, RZ, 0x181f ;  /* 0x00181fff05007589 */ /* 0x0000a200000e0000 */
[----:B------:R-:W-:Y:S07]  /*11180*/  @P2 BRA `(.L_x_2470) ;  /* 0x0000000000442947 */ /* 0x000fee0003800000 */
        /* <DEDUP_REMOVED lines=17> */
.L_x_2470:
[----:B------:R-:W-:Y:S05]  /*112a0*/  BSYNC B1 ;  /* 0x0000000000017941 */ /* 0x000fea0003800000 */
.L_x_2469:
        /* <DEDUP_REMOVED lines=21> */
.L_x_2472:
[----:B------:R-:W-:Y:S05]  /*11400*/  BSYNC B1 ;  /* 0x0000000000017941 */ /* 0x000fea0003800000 */
.L_x_2471:
        /* <DEDUP_REMOVED lines=21> */
.L_x_2474:
[----:B------:R-:W-:Y:S05]  /*11560*/  BSYNC B1 ;  /* 0x0000000000017941 */ /* 0x000fea0003800000 */
.L_x_2473:
        /* <DEDUP_REMOVED lines=22> */
.L_x_2465:
[----:B------:R-:W-:Y:S05]  /*116d0*/  BSYNC B0 ;  /* 0x0000000000007941 */ /* 0x000fea0003800000 */
.L_x_2456:
[----:B------:R-:W-:Y:S02]  /*116e0*/  ULDC UR4, c[0x0][0xc3c] ;  /* 0x00030f0000047ab9 */ /* 0x000fe40000000800 */
[----:B------:R-:W-:-:S13]  /*116f0*/  ISETP.GE.AND P0, PT, R7, UR4, PT ;  /* 0x0000000407007c0c */ /* 0x000fda000bf06270 */
[----:B------:R-:W-:Y:S05]  /*11700*/  @!P0 BRA `(.L_x_2475) ;  /* 0xfffffef400b48947 */ /* 0x000fea000383ffff */
[----:B------:R-:W-:Y:S05]  /*11710*/  EXIT ;  /* 0x000000000000794d */ /* 0x000fea0003800000 */
.L_x_2414:
        /* <DEDUP_REMOVED lines=16> */
.L_x_2476:
        /* <DEDUP_REMOVED lines=34> */
[----:B------:R-:W-:Y:S01]  /*11a40*/  IMAD.MOV.U32 R3, RZ, RZ, R4 ;  /* 0x000000ffff037224 */ /* 0x000fe200078e0004 */
[----:B-1----:R-:W-:-:S13]  /*11a50*/  ISETP.GT.AND P6, PT, R4, UR6, PT ;  /* 0x0000000604007c0c */ /* 0x002fda000bfc4270 */
[----:B------:R-:W-:Y:S05]  /*11a60*/  @P6 BRA `(.L_x_2478) ;  /* 0x0000000000906947 */ /* 0x000fea0003800000 */
[----:B------:R-:W-:Y:S01]  /*11a70*/  IMAD.MOV.U32 R4, RZ, RZ, R3 ;  /* 0x000000ffff047224 */ /* 0x000fe200078e0003 */
[----:B------:R-:W-:Y:S01]  /*11a80*/  UMOV UR4, URZ ;  /* 0x0000003f00047c82 */ /* 0x000fe20008000000 */
[----:B------:R-:W-:-:S05]  /*11a90*/  ULDC UR5, c[0x0][0xc38] ;  /* 0x00030e0000057ab9 */ /* 0x000fca0000000800 */
.L_x_2482:
        /* <DEDUP_REMOVED lines=12> */
.L_x_2481:
[----:B------:R-:W-:Y:S05]  /*11b60*/  BSYNC B0 ;  /* 0x0000000000007941 */ /* 0x000fea0003800000 */
.L_x_2480:
[----:B0----5:R-:W0:Y:S02]  /*11b70*/  SHFL.UP PT, R2, R0, 0x1, RZ ;  /* 0x0420000000027989 */ /* 0x021e2400000e00ff */
        /* <DEDUP_REMOVED lines=19> */
.L_x_2478:
        /* <DEDUP_REMOVED lines=20> */
.L_x_2483:
[----:B-1----:R-:W-:Y:S02]  /*11df0*/  IMAD.MOV R2, RZ, RZ, -R3 ;  /* 0x000000ffff027224 */ /* 0x002fe400078e0a03 */
[----:B---3--:R-:W-:Y:S02]  /*11e00*/  IMAD R16, R16, UR5, R11 ;  /* 0x0000000510107c24 */ /* 0x008fe4000f8e020b */
[----:B------:R-:W-:Y:S01]  /*11e10*/  IMAD.MOV.U32 R11, RZ, RZ, R2 ;  /* 0x000000ffff0b7224 */ /* 0x000fe200078e0002 */
[----:B------:R-:W-:Y:S02]  /*11e20*/  IABS R2, R4 ;  /* 0x0000000400027213 */ /* 0x000fe40000000000 */
[----:B--2---:R-:W-:Y:S01]  /*11e30*/  IADD3 R9, -R16, UR6, RZ ;  /* 0x0000000610097c10 */ /* 0x004fe2000fffe1ff */
[----:B------:R-:W-:Y:S02]  /*11e40*/  IMAD R11, R11, R12, RZ ;  /* 0x0000000c0b0b7224 */ /* 0x000fe400078e02ff */
[----:B------:R-:W-:Y:S01]  /*11e50*/  IMAD.MOV R8, RZ, RZ, -R2 ;  /* 0x000000ffff087224 */ /* 0x000fe200078e0a02 */
[----:B------:R-:W-:Y:S01]  /*11e60*/  IABS R6, R9 ;  /* 0x0000000900067213 */ /* 0x000fe20000000000 */
[----:B------:R-:W-:-:S04]  /*11e70*/  IMAD.MOV.U32 R2, RZ, RZ, RZ ;  /* 0x000000ffff027224 */ /* 0x000fc800078e00ff */
[----:B------:R-:W-:Y:S01]  /*11e80*/  IMAD.HI.U32 R2, R3, R11, R2 ;  /* 0x0000000b03027227 */ /* 0x000fe200078e0002 */
[----:B------:R-:W-:-:S03]  /*11e90*/  MOV R3, R6 ;  /* 0x0000000600037202 */ /* 0x000fc60000000f00 */
        /* <DEDUP_REMOVED lines=20> */
[-C--:B------:R-:W-:Y:S01]  /*11fe0*/  IABS R8, R13.reuse ;  /* 0x0000000d00087213 */ /* 0x080fe20000000000 */
[----:B------:R-:W-:Y:S01]  /*11ff0*/  IMAD.MOV R18, RZ, RZ, -R13 ;  /* 0x000000ffff127224 */ /* 0x000fe200078e0a0d */
[----:B0-----:R-:W-:Y:S02]  /*12000*/  IABS R10, R13 ;  /* 0x0000000d000a7213 */ /* 0x001fe40000000000 */
[----:B------:R-:W0:Y:S08]  /*12010*/  I2F.RP R6, R8 ;  /* 0x0000000800067306 */ /* 0x000e300000209400 */
[----:B0-----:R-:W0:Y:S02]  /*12020*/  MUFU.RCP R6, R6 ;  /* 0x0000000600067308 */ /* 0x001e240000001000 */
[----:B0-----:R-:W-:-:S06]  /*12030*/  VIADD R3, R6, 0xffffffe ;  /* 0x0ffffffe06037836 */ /* 0x001fcc0000000000 */
[----:B------:R-:W0:Y:S02]  /*12040*/  F2I.FTZ.U32.TRUNC.NTZ R3, R3 ;  /* 0x0000000300037305 */ /* 0x000e24000021f000 */
[----:B0-----:R-:W-:-:S04]  /*12050*/  IMAD.MOV R7, RZ, RZ, -R3 ;  /* 0x000000ffff077224 */ /* 0x001fc800078e0a03 */
        /* <DEDUP_REMOVED lines=20> */
.L_x_2479:
[----:B------:R-:W-:Y:S01]  /*121a0*/  ULDC UR4, c[0x0][0xc3c] ;  /* 0x00030f0000047ab9 */ /* 0x000fe20000000800 */
[----:B------:R-:W-:Y:S02]  /*121b0*/  IMAD.MOV.U32 R17, RZ, RZ, RZ ;  /* 0x000000ffff117224 */ /* 0x000fe400078e00ff */
[----:B------:R-:W-:Y:S02]  /*121c0*/  IMAD.U32 R16, RZ, RZ, UR6 ;  /* 0x00000006ff107e24 */ /* 0x000fe4000f8e00ff */
[----:B------:R-:W-:Y:S02]  /*121d0*/  IMAD.MOV.U32 R18, RZ, RZ, RZ ;  /* 0x000000ffff127224 */ /* 0x000fe400078e00ff */
[----:B------:R-:W-:-:S07]  /*121e0*/  IMAD.U32 R19, RZ, RZ, UR4 ;  /* 0x00000004ff137e24 */ /* 0x000fce000f8e00ff */
.L_x_2484:
[----:B------:R-:W-:-:S13]  /*121f0*/  ISETP.NE.AND P0, PT, R5, RZ, PT ;  /* 0x000000ff0500720c */ /* 0x000fda0003f05270 */
[----:B------:R-:W0:Y:S01]  /*12200*/  @!P0 S2R R3, SR_CgaCtaId ;  /* 0x0000000000038919 */ /* 0x000e220000008800 */
[----:B------:R-:W-:-:S04]  /*12210*/  @!P0 MOV R0, 0x400 ;  /* 0x0000040000008802 */ /* 0x000fc80000000f00 */
[----:B0-----:R-:W-:-:S05]  /*12220*/  @!P0 LEA R0, R3, R0, 0x18 ;  /* 0x0000000003008211 */ /* 0x001fca00078ec0ff */
[----:B------:R1:W-:Y:S01]  /*12230*/  @!P0 STS.128 [R0+0x388d0], R16 ;  /* 0x0388d01000008388 */ /* 0x0003e20000000c00 */
[----:B------:R-:W-:Y:S06]  /*12240*/  BAR.ARV 0x5, 0x180 ;  /* 0x0146000000007b1d */ /* 0x000fec0000002000 */
.L_x_2477:
        /* <DEDUP_REMOVED lines=8> */
[----:B------:R-:W-:Y:S01]  /*122d0*/  BSSY B8, `(.L_x_2485) ;  /* 0x00004b8000087945 */ /* 0x000fe20003800000 */
[----:B------:R-:W-:Y:S01]  /*122e0*/  IMAD.MOV.U32 R28, RZ, RZ, 0x1 ;  /* 0x00000001ff1c7424 */ /* 0x000fe200078e00ff */
[----:B------:R-:W1:Y:S01]  /*122f0*/  S2R R2, SR_TID.X ;  /* 0x0000000000027919 */ /* 0x000e620000002100 */
[----:B------:R-:W-:Y:S01]  /*12300*/  MOV R27, RZ ;  /* 0x000000ff001b7202 */ /* 0x000fe20000000f00 */
[----:B------:R-:W-:Y:S01]  /*12310*/  ULDC UR37, c[0x0][0xc] ;  /* 0x0000030000257ab9 */ /* 0x000fe20000000800 */
[----:B------:R3:W-:Y:S01]  /*12320*/  STL [R1+0x28], RZ ;  /* 0x000028ff01007387 */ /* 0x0007e20000100800 */
[C---:B-1----:R-:W-:Y:S01]  /*12330*/  IMAD.SHL.U32 R33, R2.reuse, 0x8, RZ ;  /* 0x0000000802217824 */ /* 0x042fe200078e00ff */
        /* <DEDUP_REMOVED lines=17> */
.L_x_2550:
        /* <DEDUP_REMOVED lines=8> */
[----:B------:R-:W-:Y:S01]  /*124d0*/  ISETP.NE.AND.EX P0, PT, RZ, UR5, PT, P0 ;  /* 0x00000005ff007c0c */ /* 0x000fe2000bf05300 */
[----:B------:R-:W-:Y:S01]  /*124e0*/  IMAD.MOV.U32 R35, RZ, RZ, RZ ;  /* 0x000000ffff237224 */ /* 0x000fe200078e00ff */
[----:B--2---:R-:W-:-:S11]  /*124f0*/  SHF.R.S32.HI R0, RZ, 0x1f, R29 ;  /* 0x0000001fff007819 */ /* 0x004fd6000001141d */
        /* <DEDUP_REMOVED lines=38> */
.L_x_2486:
        /* <DEDUP_REMOVED lines=9> */
.L_x_2487:
        /* <DEDUP_REMOVED lines=9> */
.L_x_2488:
[----:B------:R-:W3:Y:S01]  /*12880*/  LDL R5, [R1+0x10] ;  /* 0x0000100001057983 */ /* 0x000ee20000100800 */
[----:B-12---:R-:W1:Y:S01]  /*12890*/  LDC R2, c[0x0][0x448] ;  /* 0x00011200ff027b82 */ /* 0x006e620000000800 */
[----:B-----5:R-:W-:Y:S01]  /*128a0*/  IMAD.IADD R0, R0, 0x1, -R30 ;  /* 0x0000000100007824 */ /* 0x020fe200078e0a1e */
[----:B------:R-:W-:Y:S01]  /*128b0*/  LOP3.LUT R23, R23, 0xfffffeff, RZ, 0xc0, !PT ;  /* 0xfffffeff17177812 */ /* 0x000fe200078ec0ff */
[----:B------:R-:W-:Y:S03]  /*128c0*/  BSSY B7, `(.L_x_2489) ;  /* 0x0000397000077945 */ /* 0x000fe60003800000 */
[----:B------:R2:W-:Y:S01]  /*128d0*/  STL [R1+0x4], R0 ;  /* 0x0000040001007387 */ /* 0x0005e20000100800 */
[----:B-1----:R-:W-:Y:S01]  /*128e0*/  ISETP.NE.AND P0, PT, R2, 0x1, PT ;  /* 0x000000010200780c */ /* 0x002fe20003f05270 */
[----:B------:R-:W-:-:S04]  /*128f0*/  IMAD.SHL.U32 R2, R17, 0x80, RZ ;  /* 0x0000008011027824 */ /* 0x000fc800078e00ff */
[----:B------:R-:W-:-:S08]  /*12900*/  VIADD R2, R2, 0x7f ;  /* 0x0000007f02027836 */ /* 0x000fd00000000000 */
[----:B------:R-:W1:Y:S01]  /*12910*/  @P0 LDC R3, c[0x0][0x44c] ;  /* 0x00011300ff030b82 */ /* 0x000e620000000800 */
[----:B------:R-:W-:-:S07]  /*12920*/  @P0 LOP3.LUT R23, R23, 0x100, RZ, 0xfc, !PT ;  /* 0x0000010017170812 */ /* 0x000fce00078efcff */
[----:B0-----:R-:W0:Y:S01]  /*12930*/  @P0 LDC R4, c[0x0][0x450] ;  /* 0x00011400ff040b82 */ /* 0x001e220000000800 */
[----:B-1----:R-:W-:-:S05]  /*12940*/  @P0 IMAD.HI.U32 R3, R2, R3, RZ ;  /* 0x0000000302030227 */ /* 0x002fca00078e00ff */
[----:B0-----:R-:W-:Y:S02]  /*12950*/  @P0 SHF.R.U32.HI R2, RZ, R4, R3 ;  /* 0x00000004ff020219 */ /* 0x001fe40000011603 */
[C---:B---3--:R-:W-:Y:S02]  /*12960*/  IADD3 R3, R0.reuse, 0x50, -R5 ;  /* 0x0000005000037810 */ /* 0x048fe40007ffe805 */
[----:B--2---:R-:W-:-:S03]  /*12970*/  IADD3 R0, R0, 0x4f, RZ ;  /* 0x0000004f00007810 */ /* 0x004fc60007ffe0ff */
[----:B------:R-:W-:Y:S02]  /*12980*/  IMAD.IADD R2, R3, 0x1, R2 ;  /* 0x0000000103027824 */ /* 0x000fe400078e0202 */
[----:B------:R-:W-:-:S04]  /*12990*/  IMAD.HI R0, R0, 0x66666667, RZ ;  /* 0x6666666700007827 */ /* 0x000fc800078e02ff */
[----:B------:R-:W-:Y:S01]  /*129a0*/  IMAD.HI R2, R2, 0x66666667, RZ ;  /* 0x6666666702027827 */ /* 0x000fe200078e02ff */
[----:B------:R-:W-:-:S04]  /*129b0*/  SHF.R.U32.HI R3, RZ, 0x1f, R0 ;  /* 0x0000001fff037819 */ /* 0x000fc80000011600 */
[----:B------:R-:W-:Y:S02]  /*129c0*/  SHF.R.U32.HI R5, RZ, 0x1f, R2 ;  /* 0x0000001fff057819 */ /* 0x000fe40000011602 */
[----:B------:R-:W-:Y:S02]  /*129d0*/  LEA.HI.SX32 R3, R0, R3, 0x1b ;  /* 0x0000000300037211 */ /* 0x000fe400078fdaff */
[----:B------:R-:W-:-:S04]  /*129e0*/  LEA.HI.SX32 R2, R2, R5, 0x1b ;  /* 0x0000000502027211 */ /* 0x000fc800078fdaff */
[----:B------:R-:W-:-:S04]  /*129f0*/  VIMNMX R4, R3, R2, PT ;  /* 0x0000000203047248 */ /* 0x000fc80003fe0100 */
[----:B------:R-:W-:Y:S01]  /*12a00*/  ISETP.GT.AND P0, PT, R4, RZ, PT ;  /* 0x000000ff0400720c */ /* 0x000fe20003f04270 */
[----:B------:R0:W-:-:S12]  /*12a10*/  STL [R1+0x14], R4 ;  /* 0x0000140401007387 */ /* 0x0001d80000100800 */
        /* <DEDUP_REMOVED lines=18> */
.L_x_2490:
        /* <DEDUP_REMOVED lines=20> */
.L_x_2493:
[----:B------:R-:W-:Y:S05]  /*12c80*/  BSYNC B6 ;  /* 0x0000000000067941 */ /* 0x000fea0003800000 */
.L_x_2492:
        /* <DEDUP_REMOVED lines=20> */
.L_x_2496:
        /* <DEDUP_REMOVED lines=15> */
.L_x_2495:
[----:B------:R-:W-:Y:S05]  /*12ec0*/  BSYNC B6 ;  /* 0x0000000000067941 */ /* 0x000fea0003800000 */
.L_x_2494:
[----:B------:R-:W2:Y:S01]  /*12ed0*/  LDL R2, [R1+0x14] ;  /* 0x0000140001027983 */ /* 0x000ea20000100800 */
[----:B------:R-:W-:Y:S01]  /*12ee0*/  ULDC.64 UR4, c[0x0][0x9f8] ;  /* 0x00027e0000047ab9 */ /* 0x000fe20000000a00 */
[----:B------:R-:W0:Y:S01]  /*12ef0*/  LDC R9, c[0x0][0x430] ;  /* 0x00010c00ff097b82 */ /* 0x000e220000000800 */
[----:B------:R-:W-:-:S04]  /*12f00*/  ISETP.NE.U32.AND P0, PT, RZ, UR4, PT ;  /* 0x00000004ff007c0c */ /* 0x000fc8000bf05070 */
[----:B------:R-:W-:-:S13]  /*12f10*/  ISETP.NE.AND.EX P0, PT, RZ, UR5, PT, P0 ;  /* 0x00000005ff007c0c */ /* 0x000fda000bf05300 */
[----:B------:R-:W-:Y:S01]  /*12f20*/  @P0 IADD3 R24, P1, R24, UR4, RZ ;  /* 0x0000000418180c10 */ /* 0x000fe2000ff3e0ff */
[----:B------:R-:W-:-:S03]  /*12f30*/  ULDC UR4, c[0x0][0x2f4] ;  /* 0x0000bd0000047ab9 */ /* 0x000fc60000000800 */
[----:B------:R-:W-:-:S05]  /*12f40*/  @P0 IADD3.X R25, R25, UR5, RZ, P1, !PT ;  /* 0x0000000519190c10 */ /* 0x000fca0008ffe4ff */
[----:B------:R1:W5:Y:S01]  /*12f50*/  @P0 LDG.E R31, desc[UR38][R24.64] ;  /* 0x00000026181f0981 */ /* 0x000362000c1e1900 */
[C---:B------:R-:W-:Y:S01]  /*12f60*/  ISETP.GE.AND P0, PT, R33.reuse, UR4, PT ;  /* 0x0000000421007c0c */ /* 0x040fe2000bf06270 */
[----:B------:R-:W-:Y:S01]  /*12f70*/  UMOV UR5, 0xffffffff ;  /* 0xffffffff00057882 */ /* 0x000fe20000000000 */
[----:B------:R-:W-:Y:S02]  /*12f80*/  LOP3.LUT R20, R33, 0x40, RZ, 0xfc, !PT ;  /* 0x0000004021147812 */ /* 0x000fe400078efcff */
[----:B------:R-:W-:Y:S02]  /*12f90*/  LOP3.LUT R23, R23, 0xffffffef, RZ, 0xc0, !PT ;  /* 0xffffffef17177812 */ /* 0x000fe400078ec0ff */
[----:B------:R-:W-:Y:S02]  /*12fa0*/  ISETP.GE.AND P2, PT, R20, UR4, PT ;  /* 0x0000000414007c0c */ /* 0x000fe4000bf46270 */
[----:B------:R-:W-:-:S05]  /*12fb0*/  ISETP.GE.AND P1, PT, R37, UR4, PT ;  /* 0x0000000425007c0c */ /* 0x000fca000bf26270 */
        /* <DEDUP_REMOVED lines=8> */
[----:B--2---:R-:W-:Y:S01]  /*13040*/  VIADD R26, R2, 0xffffffff ;  /* 0xffffffff021a7836 */ /* 0x004fe20000000000 */
[----:B01----:R-:W-:Y:S06]  /*13050*/  BRA.DIV UR5, `(.L_x_2497) ;  /* 0x0000004605187947 */ /* 0x003fec000b800000 */
.L_x_2567:
[----:B------:R-:W0:Y:S01]  /*13060*/  S2R R0, SR_TID.X ;  /* 0x0000000000007919 */ /* 0x000e220000002100 */
[----:B------:R-:W1:Y:S01]  /*13070*/  S2R R3, SR_TID.X ;  /* 0x0000000000037919 */ /* 0x000e620000002100 */
[----:B0-----:R-:W-:-:S04]  /*13080*/  LOP3.LUT R0, R0, 0x7f, RZ, 0xc0, !PT ;  /* 0x0000007f00007812 */ /* 0x001fc800078ec0ff */
[----:B------:R-:W-:Y:S02]  /*13090*/  SHF.R.U32.HI R2, RZ, 0x3, R0 ;  /* 0x00000003ff027819 */ /* 0x000fe40000011600 */
[----:B------:R-:W2:Y:S01]  /*130a0*/  LDL R0, [R1+0x4] ;  /* 0x0000040001007983 */ /* 0x000ea20000100800 */
[----:B-1----:R-:W-:Y:S01]  /*130b0*/  IMAD.SHL.U32 R8, R3, 0x10, RZ ;  /* 0x0000001003087824 */ /* 0x002fe200078e00ff */
[----:B------:R-:W-:Y:S02]  /*130c0*/  ISETP.NE.AND P1, PT, R9, 0x1, PT ;  /* 0x000000010900780c */ /* 0x000fe40003f25270 */
[----:B-----5:R-:W-:Y:S02]  /*130d0*/  SHF.R.S32.HI R10, RZ, 0x1f, R31 ;  /* 0x0000001fff0a7819 */ /* 0x020fe4000001141f */
[----:B------:R-:W-:Y:S02]  /*130e0*/  LOP3.LUT R8, R2, 0x70, R8, 0xf8, !PT ;  /* 0x0000007002087812 */ /* 0x000fe400078ef808 */
[----:B------:R-:W-:Y:S01]  /*130f0*/  LOP3.LUT R23, R23, 0xffffffbf, RZ, 0xc0, !PT ;  /* 0xffffffbf17177812 */ /* 0x000fe200078ec0ff */
[----:B------:R0:W-:Y:S02]  /*13100*/  STL [R1+0xc], R10 ;  /* 0x00000c0a01007387 */ /* 0x0001e40000100800 */
[----:B------:R-:W-:-:S04]  /*13110*/  IMAD R6, R26, 0x50, R8 ;  /* 0x000000501a067824 */ /* 0x000fc800078e0208 */
[----:B------:R-:W1:Y:S01]  /*13120*/  @P1 LDC R5, c[0x0][0x434] ;  /* 0x00010d00ff051b82 */ /* 0x000e620000000800 */
[----:B------:R-:W-:-:S04]  /*13130*/  @P1 LOP3.LUT R23, R23, 0x40, RZ, 0xfc, !PT ;  /* 0x0000004017171812 */ /* 0x000fc800078efcff */
[----:B------:R-:W-:Y:S02]  /*13140*/  LOP3.LUT R23, R23, 0xffffffdf, RZ, 0xc0, !PT ;  /* 0xffffffdf17177812 */ /* 0x000fe400078ec0ff */
[C---:B--2---:R-:W-:Y:S01]  /*13150*/  ISETP.GE.AND P0, PT, R6.reuse, R0, PT ;  /* 0x000000000600720c */ /* 0x044fe20003f06270 */
[----:B------:R-:W-:Y:S01]  /*13160*/  IMAD.IADD R6, R6, 0x1, R30 ;  /* 0x0000000106067824 */ /* 0x000fe200078e021e */
[----:B------:R-:W2:Y:S02]  /*13170*/  @P1 LDC R0, c[0x0][0x438] ;  /* 0x00010e00ff001b82 */ /* 0x000ea40000000800 */
[----:B------:R-:W-:Y:S01]  /*13180*/  ISETP.GT.U32.OR P0, PT, R8, 0x4f, P0 ;  /* 0x0000004f0800780c */ /* 0x000fe20000704470 */
[----:B-1----:R-:W-:-:S04]  /*13190*/  @P1 IMAD.HI.U32 R4, R6, R5, RZ ;  /* 0x0000000506041227 */ /* 0x002fc800078e00ff */
[----:B------:R-:W-:-:S08]  /*131a0*/  IMAD.MOV.U32 R7, RZ, RZ, R6 ;  /* 0x000000ffff077224 */ /* 0x000fd000078e0006 */
[----:B------:R-:W1:Y:S01]  /*131b0*/  @!P0 LDC.64 R2, c[0x0][0x428] ;  /* 0x00010a00ff028b82 */ /* 0x000e620000000a00 */
[----:B--2---:R-:W-:-:S04]  /*131c0*/  @P1 SHF.R.U32.HI R7, RZ, R0, R4 ;  /* 0x00000000ff071219 */ /* 0x004fc80000011604 */
        /* <DEDUP_REMOVED lines=15> */
[----:B------:R-:W-:Y:S02]  /*132c0*/  ISETP.GT.U32.AND P0, PT, R8, 0x4f, PT ;  /* 0x0000004f0800780c */ /* 0x000fe40003f04070 */
[----:B------:R-:W-:-:S07]  /*132d0*/  SHF.R.S32.HI R30, RZ, 0x1f, R18 ;  /* 0x0000001fff1e7819 */ /* 0x000fce0000011412 */
[----:B------:R-:W-:-:S04]  /*132e0*/  @P2 LOP3.LUT R23, R23, 0x20, RZ, 0xfc, !PT ;  /* 0x0000002017172812 */ /* 0x000fc800078efcff */
[----:B------:R-:W-:-:S04]  /*132f0*/  LOP3.LUT R23, R23, 0xfffffffe, RZ, 0xc0, !PT ;  /* 0xfffffffe17177812 */ /* 0x000fc800078ec0ff */
[----:B------:R-:W-:Y:S01]  /*13300*/  @P0 LOP3.LUT R23, R23, 0x1, RZ, 0xfc, !PT ;  /* 0x0000000117170812 */ /* 0x000fe200078efcff */
[----:B0-----:R-:W-:Y:S06]  /*13310*/  @!P2 BRA `(.L_x_2498) ;  /* 0x000000000004a947 */ /* 0x001fec0003800000 */
[----:B------:R-:W-:Y:S01]  /*13320*/  BPT.TRAP 0x1 ;  /* 0x000000040000795c */ /* 0x000fe20000300000 */
.L_x_2498:
        /* <DEDUP_REMOVED lines=25> */
.L_x_2568:
[----:B------:R-:W-:Y:S05]  /*134c0*/  BSYNC B0 ;  /* 0x0000000000007941 */ /* 0x000fea0003800000 */
.L_x_2499:
        /* <DEDUP_REMOVED lines=76> */
.L_x_2580:
        /* <DEDUP_REMOVED lines=17> */
.L_x_2503:
[----:B------:R-:W-:Y:S05]  /*13aa0*/  BSYNC B0 ;  /* 0x0000000000007941 */ /* 0x000fea0003800000 */
.L_x_2502:
[----:B------:R-:W-:Y:S01]  /*13ab0*/  NOP ;  /* 0x0000000000007918 */ /* 0x000fe20000000000 */
[----:B------:R-:W-:-:S13]  /*13ac0*/  PLOP3.LUT P0, PT, PT, PT, PT, 0x80, 0x0 ;  /* 0x000000000000781c */ /* 0x000fda0003f0f070 */
.L_x_2504:
        /* <DEDUP_REMOVED lines=10> */
.L_x_2505:
        /* <DEDUP_REMOVED lines=16> */
[----:B------:R-:W-:-:S04]  /*13c70*/  IMAD R0, R35, UR5, R0 ;  /* 0x0000000523007c24 */ /* 0x000fc8000f8e0200 */
[----:B------:R-:W-:Y:S01]  /*13c80*/  IMAD.IADD R35, R7, 0x1, R0 ;  /* 0x0000000107237824 */ /* 0x000fe200078e0200 */
[----:B-1----:R-:W-:Y:S06]  /*13c90*/  @!P0 BRA `(.L_x_2507) ;  /* 0x0000000000408947 */ /* 0x002fec0003800000 */
[----:B------:R-:W-:Y:S01]  /*13ca0*/  MOV R2, 0x0 ;  /* 0x0000000000027802 */ /* 0x000fe20000000f00 */
[----:B------:R-:W-:Y:S01]  /*13cb0*/  ULDC.64 UR6, c[0x4][0x138] ;  /* 0x01004e0000067ab9 */ /* 0x000fe20000000a00 */
[----:B------:R-:W-:Y:S01]  /*13cc0*/  ULDC.64 UR8, c[0x4][0x140] ;  /* 0x0100500000087ab9 */ /* 0x000fe20000000a00 */
[----:B------:R-:W-:Y:S01]  /*13cd0*/  ULDC.64 UR4, c[0x4][0xb0] ;  /* 0x01002c0000047ab9 */ /* 0x000fe20000000a00 */
[----:B------:R-:W-:Y:S01]  /*13ce0*/  IMAD.U32 R4, RZ, RZ, UR6 ;  /* 0x00000006ff047e24 */ /* 0x000fe2000f8e00ff */
[----:B--2---:R-:W-:Y:S01]  /*13cf0*/  MOV R8, 0x70 ;  /* 0x0000007000087802 */ /* 0x004fe20000000f00 */
[----:B------:R-:W0:Y:S01]  /*13d00*/  LDC.64 R2, c[0x4][R2] ;  /* 0x0100000002027b82 */ /* 0x000e220000000a00 */
[----:B---3--:R-:W-:Y:S02]  /*13d10*/  IMAD.U32 R5, RZ, RZ, UR7 ;  /* 0x00000007ff057e24 */ /* 0x008fe4000f8e00ff */
        /* <DEDUP_REMOVED lines=8> */
.L_x_2507:
[----:B------:R-:W-:Y:S05]  /*13da0*/  BSYNC B6 ;  /* 0x0000000000067941 */ /* 0x000fea0003800000 */
.L_x_2506:
[----:B------:R-:W4:Y:S01]  /*13db0*/  LDL.LU R2, [R1+0x18] ;  /* 0x0000180001027983 */ /* 0x000f220000300800 */
[----:B------:R-:W-:-:S03]  /*13dc0*/  ULDC.64 UR4, c[0x0][0x2d8] ;  /* 0x0000b60000047ab9 */ /* 0x000fc60000000a00 */
[----:B------:R-:W3:Y:S01]  /*13dd0*/  LDL.LU.64 R20, [R1+0x20] ;  /* 0x0000200001147983 */ /* 0x000ee20000300a00 */
[----:B------:R-:W-:Y:S02]  /*13de0*/  IMAD.MOV.U32 R3, RZ, RZ, R35 ;  /* 0x000000ffff037224 */ /* 0x000fe400078e0023 */
[----:B------:R-:W-:Y:S01]  /*13df0*/  IMAD R0, R30, UR4, RZ ;  /* 0x000000041e007c24 */ /* 0x000fe2000f8e02ff */
[----:B------:R0:W5:Y:S03]  /*13e00*/  LDL R9, [R1+0x10] ;  /* 0x0000100001097983 */ /* 0x0001660000100800 */
[C---:B------:R-:W-:Y:S01]  /*13e10*/  IMAD R0, R18.reuse, UR5, R0 ;  /* 0x0000000512007c24 */ /* 0x040fe2000f8e0200 */
[----:B--2---:R-:W-:Y:S01]  /*13e20*/  LOP3.LUT R8, R33, 0x40, RZ, 0xfc, !PT ;  /* 0x0000004021087812 */ /* 0x004fe200078efcff */
[----:B----4-:R-:W-:Y:S02]  /*13e30*/  IMAD.MOV.U32 R4, RZ, RZ, R2 ;  /* 0x000000ffff047224 */ /* 0x010fe400078e0002 */
[----:B---3--:R-:W-:Y:S01]  /*13e40*/  IMAD.MOV.U32 R2, RZ, RZ, R20 ;  /* 0x000000ffff027224 */ /* 0x008fe200078e0014 */
[----:B------:R-:W1:Y:S01]  /*13e50*/  S2R R21, SR_TID.X ;  /* 0x0000000000157919 */ /* 0x000e620000002100 */
[----:B------:R-:W2:Y:S02]  /*13e60*/  LDC R20, c[0x0][0x448] ;  /* 0x00011200ff147b82 */ /* 0x000ea40000000800 */
[----:B------:R-:W-:Y:S01]  /*13e70*/  IMAD.WIDE.U32 R2, R18, UR4, R2 ;  /* 0x0000000412027c25 */ /* 0x000fe2000f8e0002 */
[----:B------:R-:W-:-:S03]  /*13e80*/  ULDC.64 UR4, c[0x0][0x2e0] ;  /* 0x0000b80000047ab9 */ /* 0x000fc60000000a00 */
[----:B------:R-:W-:Y:S02]  /*13e90*/  IMAD.IADD R3, R3, 0x1, R0 ;  /* 0x0000000103037824 */ /* 0x000fe400078e0200 */
[----:B------:R-:W-:Y:S02]  /*13ea0*/  IMAD R4, R4, UR4, RZ ;  /* 0x0000000404047c24 */ /* 0x000fe4000f8e02ff */
[----:B------:R-:W-:-:S04]  /*13eb0*/  IMAD.WIDE.U32 R2, R29, UR4, R2 ;  /* 0x000000041d027c25 */ /* 0x000fc8000f8e0002 */
[----:B------:R-:W-:Y:S01]  /*13ec0*/  IMAD R4, R29, UR5, R4 ;  /* 0x000000051d047c24 */ /* 0x000fe2000f8e0204 */
[----:B------:R-:W-:Y:S01]  /*13ed0*/  ULDC.64 UR4, c[0x0][0x2d0] ;  /* 0x0000b40000047ab9 */ /* 0x000fe20000000a00 */
[----:B--2---:R-:W-:Y:S02]  /*13ee0*/  ISETP.NE.AND P6, PT, R20, 0x1, PT ;  /* 0x000000011400780c */ /* 0x004fe40003fc5270 */
[----:B------:R-:W2:Y:S01]  /*13ef0*/  S2R R20, SR_TID.X ;  /* 0x0000000000147919 */ /* 0x000ea20000002100 */
[----:B-1----:R-:W-:-:S04]  /*13f00*/  LOP3.LUT R21, R21, 0x7f, RZ, 0xc0, !PT ;  /* 0x0000007f15157812 */ /* 0x002fc800078ec0ff */
[----:B------:R-:W-:-:S06]  /*13f10*/  SHF.R.U32.HI R21, RZ, 0x3, R21 ;  /* 0x00000003ff157819 */ /* 0x000fcc0000011615 */
[----:B------:R-:W1:Y:S08]  /*13f20*/  @P6 LDC R7, c[0x0][0x44c] ;  /* 0x00011300ff076b82 */ /* 0x000e700000000800 */
[----:B------:R-:W3:Y:S01]  /*13f30*/  @P6 LDC R5, c[0x0][0x450] ;  /* 0x00011400ff056b82 */ /* 0x000ee20000000800 */
[----:B--2---:R-:W-:-:S05]  /*13f40*/  IMAD.SHL.U32 R20, R20, 0x10, RZ ;  /* 0x0000001014147824 */ /* 0x004fca00078e00ff */
[----:B------:R-:W-:-:S05]  /*13f50*/  LOP3.LUT R20, R21, 0x70, R20, 0xf8, !PT ;  /* 0x0000007015147812 */ /* 0x000fca00078ef814 */
[----:B------:R-:W-:-:S04]  /*13f60*/  IMAD R6, R17, 0x80, R20 ;  /* 0x0000008011067824 */ /* 0x000fc800078e0214 */
[----:B-1----:R-:W-:-:S04]  /*13f70*/  @P6 IMAD.HI.U32 R7, R6, R7, RZ ;  /* 0x0000000706076227 */ /* 0x002fc800078e00ff */
[----:B------:R-:W-:Y:S01]  /*13f80*/  IMAD.MOV.U32 R0, RZ, RZ, R6 ;  /* 0x000000ffff007224 */ /* 0x000fe200078e0006 */
[----:B---3--:R-:W-:Y:S02]  /*13f90*/  @P6 SHF.R.U32.HI R0, RZ, R5, R7 ;  /* 0x00000005ff006219 */ /* 0x008fe40000011607 */
[----:B------:R-:W1:Y:S01]  /*13fa0*/  LDC R5, c[0x0][0x448] ;  /* 0x00011200ff057b82 */ /* 0x000e620000000800 */
[----:B------:R-:W-:Y:S02]  /*13fb0*/  IMAD.IADD R3, R3, 0x1, R4 ;  /* 0x0000000103037824 */ /* 0x000fe400078e0204 */
[----:B------:R-:W-:Y:S01]  /*13fc0*/  IMAD.MOV R4, RZ, RZ, -R0 ;  /* 0x000000ffff047224 */ /* 0x000fe200078e0a00 */
[----:B------:R-:W2:Y:S01]  /*13fd0*/  S2R R20, SR_TID.X ;  /* 0x0000000000147919 */ /* 0x000ea20000002100 */
[----:B------:R-:W-:-:S04]  /*13fe0*/  IMAD.WIDE.U32 R2, R0, UR4, R2 ;  /* 0x0000000400027c25 */ /* 0x000fc8000f8e0002 */
[----:B-1----:R-:W-:Y:S01]  /*13ff0*/  IMAD R4, R5, R4, R6 ;  /* 0x0000000405047224 */ /* 0x002fe200078e0206 */
[----:B------:R-:W-:-:S05]  /*14000*/  SHF.R.S32.HI R6, RZ, 0x1f, R0 ;  /* 0x0000001fff067819 */ /* 0x000fca0000011400 */
        /* <DEDUP_REMOVED lines=10> */
[----:B------:R-:W-:Y:S01]  /*140b0*/  ULDC UR4, c[0x0][0x2b8] ;  /* 0x0000ae0000047ab9 */ /* 0x000fe20000000800 */
[----:B------:R-:W-:Y:S02]  /*140c0*/  IADD3 R3, R3, R0, RZ ;  /* 0x0000000003037210 */ /* 0x000fe40007ffe0ff */
[----:B--2---:R-:W-:Y:S02]  /*140d0*/  LOP3.LUT R20, R20, 0x7f, RZ, 0xc0, !PT ;  /* 0x0000007f14147812 */ /* 0x004fe400078ec0ff */
[----:B------:R-:W-:Y:S01]  /*140e0*/  LEA.HI.X R0, R2, UR5, R3, 0x1, P0 ;  /* 0x0000000502007c11 */ /* 0x000fe200080f0c03 */
[----:B------:R-:W-:Y:S01]  /*140f0*/  UMOV UR5, 0xffffffff ;  /* 0xffffffff00057882 */ /* 0x000fe20000000000 */
[----:B------:R-:W-:-:S02]  /*14100*/  ISETP.GE.AND P4, PT, R33, UR4, PT ;  /* 0x0000000421007c0c */ /* 0x000fc4000bf86270 */
[----:B------:R-:W-:Y:S02]  /*14110*/  ISETP.GE.AND P3, PT, R8, UR4, PT ;  /* 0x0000000408007c0c */ /* 0x000fe4000bf66270 */
[----:B------:R-:W-:Y:S02]  /*14120*/  ISETP.GE.AND P2, PT, R37, UR4, PT ;  /* 0x0000000425007c0c */ /* 0x000fe4000bf46270 */
[----:B------:R-:W-:Y:S02]  /*14130*/  ISETP.GE.AND P1, PT, R36, UR4, PT ;  /* 0x0000000424007c0c */ /* 0x000fe4000bf26270 */
[----:B------:R-:W-:Y:S01]  /*14140*/  SHF.R.U32.HI R8, RZ, 0x3, R20 ;  /* 0x00000003ff087819 */ /* 0x000fe20000011614 */
[----:B0-----:R-:W-:Y:S10]  /*14150*/  BRA.DIV UR5, `(.L_x_2508) ;  /* 0x0000003a05e47947 */ /* 0x001ff4000b800000 */
[----:B------:R-:W0:Y:S01]  /*14160*/  SHFL.IDX PT, R14, R4, RZ, 0x181f ;  /* 0x00181fff040e7589 */ /* 0x000e2200000e0000 */
[----:B-----5:R-:W-:Y:S02]  /*14170*/  IMAD R5, R9, R5, RZ ;  /* 0x0000000509057224 */ /* 0x020fe400078e02ff */
[----:B------:R-:W-:Y:S01]  /*14180*/  IMAD R17, R17, 0x80, R8 ;  /* 0x0000008011117824 */ /* 0x000fe200078e0208 */
        /* <DEDUP_REMOVED lines=11> */
[----:B------:R-:W-:Y:S01]  /*14240*/  ISETP.GE.AND P0, PT, R6, R5, PT ;  /* 0x000000050600720c */ /* 0x000fe20003f06270 */
[----:B------:R-:W-:-:S02]  /*14250*/  VIADD R6, R17, 0x20 ;  /* 0x0000002011067836 */ /* 0x000fc40000000000 */
[----:B-1----:R-:W1:Y:S10]  /*14260*/  SHFL.IDX PT, R2, R0, 0x1, 0x181f ;  /* 0x00381f0000027f89 */ /* 0x002e7400000e0000 */
[----:B0-----:R-:W-:-:S05]  /*14270*/  @!P0 LEA R14, P5, R33, R14, 0x1 ;  /* 0x0000000e210e8211 */ /* 0x001fca00078a08ff */
[----:B-1----:R-:W-:Y:S02]  /*14280*/  @!P0 IMAD.X R7, RZ, RZ, R2, P5 ;  /* 0x000000ffff078224 */ /* 0x002fe400028e0602 */
[----:B------:R-:W-:Y:S02]  /*14290*/  @!P0 IMAD.MOV.U32 R2, RZ, RZ, R14 ;  /* 0x000000ffff028224 */ /* 0x000fe400078e000e */
[----:B------:R-:W-:Y:S01]  /*142a0*/  @!P0 IMAD.MOV.U32 R3, RZ, RZ, R7 ;  /* 0x000000ffff038224 */ /* 0x000fe200078e0007 */
        /* <DEDUP_REMOVED lines=20> */
[----:B0-----:R-:W-:-:S04]  /*143f0*/  @!P0 LEA R14, P5, R33, R14, 0x1 ;  /* 0x0000000e210e8211 */ /* 0x001fc800078a08ff */
[----:B-1----:R-:W-:Y:S01]  /*14400*/  @!P0 IADD3.X R7, RZ, R2, RZ, P5, !PT ;  /* 0x00000002ff078210 */ /* 0x002fe20002ffe4ff */
[----:B------:R-:W-:Y:S02]  /*14410*/  @!P0 IMAD.MOV.U32 R2, RZ, RZ, R14 ;  /* 0x000000ffff028224 */ /* 0x000fe400078e000e */
[----:B------:R-:W0:Y:S02]  /*14420*/  SHFL.IDX PT, R14, R4, 0x4, 0x181f ;  /* 0x00981f00040e7f89 */ /* 0x000e2400000e0000 */
[----:B------:R-:W-:-:S05]  /*14430*/  @!P0 IMAD.MOV.U32 R3, RZ, RZ, R7 ;  /* 0x000000ffff038224 */ /* 0x000fca00078e0007 */
        /* <DEDUP_REMOVED lines=28> */
[----:B------:R-:W-:-:S03]  /*14600*/  ISETP.GE.AND P0, PT, R6, R5, PT ;  /* 0x000000050600720c */ /* 0x000fc60003f06270 */
[----:B------:R-:W-:Y:S04]  /*14610*/  SHFL.IDX PT, R6, R0, 0x7, 0x181f ;  /* 0x00f81f0000067f89 */ /* 0x000fe800000e0000 */
[----:B-1----:R-:W1:Y:S06]  /*14620*/  SHFL.IDX PT, R2, R0, 0x6, 0x181f ;  /* 0x00d81f0000027f89 */ /* 0x002e6c00000e0000 */
[----:B0-----:R-:W-:-:S05]  /*14630*/  @!P0 LEA R14, P5, R33, R14, 0x1 ;  /* 0x0000000e210e8211 */ /* 0x001fca00078a08ff */
[----:B-1----:R-:W-:Y:S01]  /*14640*/  @!P0 IMAD.X R7, RZ, RZ, R2, P5 ;  /* 0x000000ffff078224 */ /* 0x002fe200028e0602 */
[----:B------:R-:W-:Y:S02]  /*14650*/  @!P0 MOV R2, R14 ;  /* 0x0000000e00028202 */ /* 0x000fe40000000f00 */
[----:B------:R0:W1:Y:S01]  /*14660*/  SHFL.IDX PT, R14, R4, 0x7, 0x181f ;  /* 0x00f81f00040e7f89 */ /* 0x00006200000e0000 */
[----:B------:R-:W-:-:S05]  /*14670*/  @!P0 IMAD.MOV.U32 R3, RZ, RZ, R7 ;  /* 0x000000ffff038224 */ /* 0x000fca00078e0007 */
[----:B------:R0:W-:Y:S04]  /*14680*/  @!P0 LDGSTS.E.BYPASS.LTC128B.128 [R34+0x17400], desc[UR38][R2.64], !P4 ;  /* 0x1740000002228fae */ /* 0x0001e8000e101d66 */
[----:B------:R0:W-:Y:S04]  /*14690*/  @!P0 LDGSTS.E.BYPASS.LTC128B.128 [R34+0x1b400], desc[UR38][R2.64+0x80], !P3 ;  /* 0x1b40008002228fae */ /* 0x0001e8000d901d66 */
[----:B------:R0:W-:Y:S04]  /*146a0*/  @!P0 LDGSTS.E.BYPASS.LTC128B.128 [R34+0x1f400], desc[UR38][R2.64+0x100], !P2 ;  /* 0x1f40010002228fae */ /* 0x0001e8000d101d66 */
[----:B------:R0:W-:Y:S02]  /*146b0*/  @!P0 LDGSTS.E.BYPASS.LTC128B.128 [R34+0x23400], desc[UR38][R2.64+0x180], !P1 ;  /* 0x2340018002228fae */ /* 0x0001e4000c901d66 */
.L_x_2597:
[----:B------:R-:W-:Y:S01]  /*146c0*/  VIADD R0, R17, 0x70 ;  /* 0x0000007011007836 */ /* 0x000fe20000000000 */
[----:B------:R-:W-:Y:S04]  /*146d0*/  BSSY B0, `(.L_x_2509) ;  /* 0x000000c000007945 */ /* 0x000fe80003800000 */
[----:B------:R-:W-:-:S13]  /*146e0*/  ISETP.GE.AND P0, PT, R0, R5, PT ;  /* 0x000000050000720c */ /* 0x000fda0003f06270 */
[----:B------:R-:W-:Y:S05]  /*146f0*/  @P0 BRA `(.L_x_2510) ;  /* 0x0000000000240947 */ /* 0x000fea0003800000 */
[----:B01----:R-:W-:-:S05]  /*14700*/  LEA R2, P0, R33, R14, 0x1 ;  /* 0x0000000e21027211 */ /* 0x003fca00078008ff */
        /* <DEDUP_REMOVED lines=8> */
.L_x_2510:
[----:B------:R-:W-:Y:S05]  /*14790*/  BSYNC B0 ;  /* 0x0000000000007941 */ /* 0x000fea0003800000 */
.L_x_2509:
[----:B------:R-:W-:Y:S01]  /*147a0*/  NOP ;  /* 0x0000000000007918 */ /* 0x000fe20000000000 */
[----:B------:R-:W-:-:S13]  /*147b0*/  PLOP3.LUT P0, PT, PT, PT, PT, 0x80, 0x0 ;  /* 0x000000000000781c */ /* 0x000fda0003f0f070 */
.L_x_2511:
[----:B------:R-:W-:Y:S02]  /*147c0*/  PLOP3.LUT P1, PT, P1, P0, PT, 0xa2, 0x0 ;  /* 0x000000000000781c */ /* 0x000fe40000f21472 */
[----:B------:R-:W-:-:S08]  /*147d0*/  @P0 R2UR P1, UR4, R22 ;  /* 0x00000000160402ca */ /* 0x000fd00000020000 */
[----:B------:R-:W-:-:S05]  /*147e0*/  @P0 PLOP3.LUT P0, PT, P1, PT, PT, 0x80, 0x0 ;  /* 0x000000000000081c */ /* 0x000fca0000f0f070 */
[----:B------:R-:W-:Y:S01]  /*147f0*/  @!P1 SYNCS.ARRIVE.TRANS64.RED.A0T1 RZ, [UR4+0x38800], RZ ;  /* 0x038800ffffff99a7 */ /* 0x000fe20008200404 */
[----:B------:R-:W-:Y:S07]  /*14800*/  @!P1 ARRIVES.LDGSTSBAR.64.TRANSCNT [UR4+0x38800] ;  /* 0x03880000ff0099b0 */ /* 0x000fee0008000a84 */
[----:B------:R-:W-:Y:S05]  /*14810*/  @P0 BRA.U.ANY `(.L_x_2511) ;  /* 0xfffffffd00e80947 */ /* 0x000fea000393ffff */
[----:B0-2---:R-:W2:Y:S02]  /*14820*/  LDL.LU R2, [R1+0x28] ;  /* 0x0000280001027983 */ /* 0x005ea40000300800 */
[----:B--2---:R-:W-:-:S05]  /*14830*/  VIADD R2, R2, 0x1 ;  /* 0x0000000102027836 */ /* 0x004fca0000000000 */
        /* <DEDUP_REMOVED lines=10> */
.L_x_2598:
[----:B------:R-:W-:Y:S05]  /*148e0*/  BSYNC B0 ;  /* 0x0000000000007941 */ /* 0x000fea0003800000 */
.L_x_2512:
[----:B------:R-:W2:Y:S01]  /*148f0*/  LDL R0, [R1+0x14] ;  /* 0x0000140001007983 */ /* 0x000ea20000100800 */
[----:B------:R-:W-:Y:S01]  /*14900*/  BSSY B0, `(.L_x_2514) ;  /* 0x0000115000007945 */ /* 0x000fe20003800000 */
[----:B--2---:R-:W-:-:S13]  /*14910*/  ISETP.GE.AND P0, PT, R0, 0x2, PT ;  /* 0x000000020000780c */ /* 0x004fda0003f06270 */
[----:B------:R-:W-:Y:S05]  /*14920*/  @!P0 BRA `(.L_x_2515) ;  /* 0x0000001000488947 */ /* 0x000fea0003800000 */
[C---:B------:R-:W-:Y:S01]  /*14930*/  LOP3.LUT R2, R33.reuse, 0x40, RZ, 0xfc, !PT ;  /* 0x0000004021027812 */ /* 0x040fe200078efcff */
[----:B------:R-:W-:Y:S01]  /*14940*/  ULDC UR4, c[0x0][0x2f4] ;  /* 0x0000bd0000047ab9 */ /* 0x000fe20000000800 */
[----:B------:R-:W-:Y:S01]  /*14950*/  VIADD R0, R0, 0xfffffffe ;  /* 0xfffffffe00007836 */ /* 0x000fe20000000000 */
[----:B------:R-:W-:Y:S01]  /*14960*/  ISETP.GE.AND P4, PT, R33, UR4, PT ;  /* 0x0000000421007c0c */ /* 0x000fe2000bf86270 */
[----:B------:R-:W-:Y:S01]  /*14970*/  IMAD.MOV.U32 R17, RZ, RZ, R28 ;  /* 0x000000ffff117224 */ /* 0x000fe200078e001c */
[----:B------:R-:W-:Y:S01]  /*14980*/  ISETP.GE.AND P3, PT, R2, UR4, PT ;  /* 0x0000000402007c0c */ /* 0x000fe2000bf66270 */
[----:B------:R-:W-:Y:S01]  /*14990*/  IMAD.MOV.U32 R7, RZ, RZ, R27 ;  /* 0x000000ffff077224 */ /* 0x000fe200078e001b */
[----:B------:R-:W-:Y:S01]  /*149a0*/  ISETP.GE.AND P2, PT, R37, UR4, PT ;  /* 0x0000000425007c0c */ /* 0x000fe2000bf46270 */
[----:B------:R-:W-:Y:S01]  /*149b0*/  IMAD.MOV.U32 R29, RZ, RZ, R26 ;  /* 0x000000ffff1d7224 */ /* 0x000fe200078e001a */
[----:B------:R-:W-:-:S13]  /*149c0*/  ISETP.GE.AND P1, PT, R36, UR4, PT ;  /* 0x0000000424007c0c */ /* 0x000fda000bf26270 */
.L_x_2528:
        /* <DEDUP_REMOVED lines=14> */
[----:B--2---:R-:W-:-:S04]  /*14ab0*/  IMAD R6, R0, 0x50, R6 ;  /* 0x0000005000067824 */ /* 0x004fc800078e0206 */
[----:B------:R-:W-:-:S04]  /*14ac0*/  IMAD.IADD R6, R9, 0x1, R6 ;  /* 0x0000000109067824 */ /* 0x000fc800078e0206 */
[----:B0-----:R-:W-:-:S04]  /*14ad0*/  @P0 IMAD.HI.U32 R3, R6, R3, RZ ;  /* 0x0000000306030227 */ /* 0x001fc800078e00ff */
[----:B------:R-:W-:Y:S01]  /*14ae0*/  IMAD.MOV.U32 R10, RZ, RZ, R6 ;  /* 0x000000ffff0a7224 */ /* 0x000fe200078e0006 */
[----:B-1----:R-:W-:Y:S01]  /*14af0*/  @P0 SHF.R.U32.HI R10, RZ, R2, R3 ;  /* 0x00000002ff0a0219 */ /* 0x002fe20000011603 */
[----:B---3--:R-:W-:Y:S02]  /*14b00*/  @!P6 IMAD R2, R8, R4, RZ ;  /* 0x000000040802e224 */ /* 0x008fe400078e02ff */
[----:B------:R-:W0:Y:S01]  /*14b10*/  @!P6 LDC.64 R8, c[0x0][0x418] ;  /* 0x00010600ff08eb82 */ /* 0x000e220000000a00 */
[----:B------:R-:W-:Y:S01]  /*14b20*/  @!P6 SHF.R.S32.HI R3, RZ, 0x1f, R10 ;  /* 0x0000001fff03e819 */ /* 0x000fe2000001140a */
[----:B------:R-:W-:Y:S01]  /*14b30*/  @!P6 IMAD R5, R31, R5, R2 ;  /* 0x000000051f05e224 */ /* 0x000fe200078e0202 */
[----:B------:R-:W-:-:S05]  /*14b40*/  @!P6 MOV R2, R10 ;  /* 0x0000000a0002e202 */ /* 0x000fca0000000f00 */
        /* <DEDUP_REMOVED lines=19> */
.L_x_2516:
[----:B------:R-:W-:Y:S01]  /*14c80*/  IMAD R6, R27, 0x8, R22 ;  /* 0x000000081b067824 */ /* 0x000fe200078e0216 */
[----:B------:R-:W-:Y:S01]  /*14c90*/  SHF.L.U32 R3, R28, 0x1f, RZ ;  /* 0x0000001f1c037819 */ /* 0x000fe200000006ff */
[----:B------:R-:W-:Y:S03]  /*14ca0*/  BSSY B1, `(.L_x_2517) ;  /* 0x0000003000017945 */ /* 0x000fe60003800000 */
[----:B------:R-:W0:Y:S02]  /*14cb0*/  SYNCS.PHASECHK.TRANS64.TRYWAIT P0, [R6+URZ+0x38840], R3 ;  /* 0x03884003060075a7 */ /* 0x000e24000800017f */
[----:B0-----:R-:W-:Y:S05]  /*14cc0*/  @!P0 BRA `(.L_x_2518) ;  /* 0x0000003800d48947 */ /* 0x001fea0003800000 */
.L_x_2599:
[----:B------:R-:W-:Y:S05]  /*14cd0*/  BSYNC B1 ;  /* 0x0000000000017941 */ /* 0x000fea0003800000 */
.L_x_2517:
        /* <DEDUP_REMOVED lines=69> */
.L_x_2611:
        /* <DEDUP_REMOVED lines=17> */
.L_x_2520:
        /* <DEDUP_REMOVED lines=10> */
.L_x_2521:
[----:B------:R2:W-:Y:S01]  /*152e0*/  SYNCS.ARRIVE.TRANS64.A1T0 RZ, [R6+URZ+0x38830], RZ ;  /* 0x038830ff06ff79a7 */ /* 0x0005e2000810003f */
[----:B------:R-:W-:Y:S05]  /*152f0*/  @!P6 BRA `(.L_x_2522) ;  /* 0x000000000004e947 */ /* 0x000fea0003800000 */
[----:B------:R-:W-:Y:S01]  /*15300*/  BPT.TRAP 0x1 ;  /* 0x000000040000795c */ /* 0x000fe20000300000 */
.L_x_2522:
[----:B-1----:R-:W-:Y:S01]  /*15310*/  SHF.L.U32 R2, R17, 0x1f, RZ ;  /* 0x0000001f11027819 */ /* 0x002fe200000006ff */
[----:B--2---:R-:W-:Y:S01]  /*15320*/  IMAD R6, R7, 0x8, R22 ;  /* 0x0000000807067824 */ /* 0x004fe200078e0216 */
[----:B------:R-:W-:Y:S03]  /*15330*/  BSSY B1, `(.L_x_2523) ;  /* 0x0000003000017945 */ /* 0x000fe60003800000 */
[----:B------:R-:W1:Y:S02]  /*15340*/  SYNCS.PHASECHK.TRANS64.TRYWAIT P0, [R6+URZ+0x38860], R2 ;  /* 0x03886002060075a7 */ /* 0x000e64000800017f */
[----:B-1----:R-:W-:Y:S05]  /*15350*/  @!P0 BRA `(.L_x_2524) ;  /* 0x0000003c00088947 */ /* 0x002fea0003800000 */
.L_x_2612:
[----:B------:R-:W-:Y:S05]  /*15360*/  BSYNC B1 ;  /* 0x0000000000017941 */ /* 0x000fea0003800000 */
.L_x_2523:
        /* <DEDUP_REMOVED lines=60> */
.L_x_2624:
        /* <DEDUP_REMOVED lines=33> */
.L_x_2526:
        /* <DEDUP_REMOVED lines=10> */
.L_x_2527:
[C---:B------:R-:W-:Y:S01]  /*159e0*/  ISETP.GT.AND P0, PT, R26.reuse, RZ, PT ;  /* 0x000000ff1a00720c */ /* 0x040fe20003f04270 */
[----:B------:R2:W-:Y:S01]  /*159f0*/  SYNCS.ARRIVE.TRANS64.A1T0 RZ, [R6+URZ+0x38850], RZ ;  /* 0x038850ff06ff79a7 */ /* 0x0005e2000810003f */
[----:B------:R-:W-:Y:S02]  /*15a00*/  VIADD R0, R26, 0xffffffff ;  /* 0xffffffff1a007836 */ /* 0x000fe40000000000 */
[----:B------:R-:W-:Y:S02]  /*15a10*/  IMAD.MOV.U32 R17, RZ, RZ, R28 ;  /* 0x000000ffff117224 */ /* 0x000fe400078e001c */
[----:B------:R-:W-:Y:S02]  /*15a20*/  IMAD.MOV.U32 R7, RZ, RZ, R27 ;  /* 0x000000ffff077224 */ /* 0x000fe400078e001b */
[----:B------:R-:W-:-:S05]  /*15a30*/  IMAD.MOV.U32 R29, RZ, RZ, R26 ;  /* 0x000000ffff1d7224 */ /* 0x000fca00078e001a */
[----:B--2---:R-:W-:Y:S05]  /*15a40*/  @P0 BRA `(.L_x_2528) ;  /* 0xffffffec00e00947 */ /* 0x004fea000383ffff */
.L_x_2515:
[----:B------:R-:W-:Y:S05]  /*15a50*/  BSYNC B0 ;  /* 0x0000000000007941 */ /* 0x000fea0003800000 */
.L_x_2514:
        /* <DEDUP_REMOVED lines=17> */
.L_x_2530:
[----:B------:R-:W-:Y:S05]  /*15b70*/  BSYNC B0 ;  /* 0x0000000000007941 */ /* 0x000fea0003800000 */
.L_x_2529:
[----:B------:R-:W-:-:S13]  /*15b80*/  LOP3.LUT P0, RZ, R23, 0x20, RZ, 0xc0, !PT ;  /* 0x0000002017ff7812 */ /* 0x000fda000780c0ff */
[----:B------:R-:W-:Y:S05]  /*15b90*/  @!P0 BRA `(.L_x_2531) ;  /* 0x0000000000048947 */ /* 0x000fea0003800000 */
[----:B------:R-:W-:Y:S01]  /*15ba0*/  BPT.TRAP 0x1 ;  /* 0x000000040000795c */ /* 0x000fe20000300000 */
.L_x_2531:
[----:B------:R-:W2:Y:S01]  /*15bb0*/  LDL.LU R0, [R1+0x4] ;  /* 0x0000040001007983 */ /* 0x000ea20000300800 */
[----:B------:R-:W-:Y:S01]  /*15bc0*/  IMAD R4, R27, 0x8, R22 ;  /* 0x000000081b047824 */ /* 0x000fe200078e0216 */
[----:B0-----:R-:W-:Y:S01]  /*15bd0*/  SHF.L.U32 R3, R28, 0x1f, RZ ;  /* 0x0000001f1c037819 */ /* 0x001fe200000006ff */
[----:B------:R-:W-:Y:S03]  /*15be0*/  BSSY B0, `(.L_x_2532) ;  /* 0x0000004000007945 */ /* 0x000fe60003800000 */
[----:B------:R-:W0:Y:S01]  /*15bf0*/  SYNCS.PHASECHK.TRANS64.TRYWAIT P0, [R4+URZ+0x38860], R3 ;  /* 0x03886003040075a7 */ /* 0x000e22000800017f */
[----:B--2---:R-:W-:Y:S01]  /*15c00*/  IMAD R5, R26, -0x50, R0 ;  /* 0xffffffb01a057824 */ /* 0x004fe200078e0200 */
[----:B0-----:R-:W-:Y:S06]  /*15c10*/  @!P0 BRA `(.L_x_2533) ;  /* 0x0000003800c48947 */ /* 0x001fec0003800000 */
.L_x_2625:
[----:B------:R-:W-:Y:S05]  /*15c20*/  BSYNC B0 ;  /* 0x0000000000007941 */ /* 0x000fea0003800000 */
.L_x_2532:
[----:B------:R-:W2:Y:S01]  /*15c30*/  S2R R0, SR_TID.X ;  /* 0x0000000000007919 */ /* 0x000ea20000002100 */
[----:B------:R-:W-:Y:S01]  /*15c40*/  UMOV UR4, 0xffffffff ;  /* 0xffffffff00047882 */ /* 0x000fe20000000000 */
[----:B------:R-:W-:Y:S01]  /*15c50*/  IMAD R7, R27, 0x5000, R32 ;  /* 0x000050001b077824 */ /* 0x000fe200078e0220 */
[----:B--2---:R-:W-:-:S04]  /*15c60*/  LOP3.LUT R0, R0, 0x7f, RZ, 0xc0, !PT ;  /* 0x0000007f00007812 */ /* 0x004fc800078ec0ff */
        /* <DEDUP_REMOVED lines=38> */
[----:B------:R-:W0:Y:S02]  /*15ed0*/  SHFL.IDX PT, R14, R24, 0x3, 0x181f ;  /* 0x00781f00180e7f89 */ /* 0x000e2400000e0000 */
        /* <DEDUP_REMOVED lines=12> */
[----:B------:R0:W3:Y:S02]  /*15fa0*/  SHFL.IDX PT, R14, R24, 0x4, 0x181f ;  /* 0x00981f00180e7f89 */ /* 0x0000e400000e0000 */
        /* <DEDUP_REMOVED lines=9> */
.L_x_2637:
        /* <DEDUP_REMOVED lines=15> */
.L_x_2535:
        /* <DEDUP_REMOVED lines=10> */
.L_x_2536:
[----:B------:R1:W-:Y:S01]  /*161d0*/  SYNCS.ARRIVE.TRANS64.A1T0 RZ, [R4+URZ+0x38850], RZ ;  /* 0x038850ff04ff79a7 */ /* 0x0003e2000810003f */
[----:B------:R-:W-:-:S05]  /*161e0*/  VIADD R27, R27, 0x1 ;  /* 0x000000011b1b7836 */ /* 0x000fca0000000000 */
[----:B------:R-:W-:-:S04]  /*161f0*/  ISETP.NE.AND P0, PT, R27, 0x2, PT ;  /* 0x000000021b00780c */ /* 0x000fc80003f05270 */
[----:B0-----:R-:W-:Y:S02]  /*16200*/  SEL R3, RZ, 0x1, P0 ;  /* 0x00000001ff037807 */ /* 0x001fe40000000000 */
[----:B------:R-:W-:Y:S02]  /*16210*/  SEL R27, R27, RZ, P0 ;  /* 0x000000ff1b1b7207 */ /* 0x000fe40000000000 */
[----:B-1----:R-:W-:-:S07]  /*16220*/  LOP3.LUT R28, R28, R3, RZ, 0x3c, !PT ;  /* 0x000000031c1c7212 */ /* 0x002fce00078e3cff */
.L_x_2491:
[----:B------:R-:W-:Y:S05]  /*16230*/  BSYNC B7 ;  /* 0x0000000000077941 */ /* 0x000fea0003800000 */
.L_x_2489:
        /* <DEDUP_REMOVED lines=8> */
[----:B------:R0:W1:Y:S01]  /*162c0*/  LDS.128 R16, [R22+0x388d0] ;  /* 0x0388d00016107984 */ /* 0x0000620000000c00 */
[----:B------:R-:W-:Y:S06]  /*162d0*/  BAR.ARV 0x4, 0x180 ;  /* 0x0106000000007b1d */ /* 0x000fec0000002000 */
[----:B------:R-:W-:Y:S05]  /*162e0*/  BRA `(.L_x_2538) ;  /* 0x0000000800cc7947 */ /* 0x000fea0003800000 */
.L_x_2537:
[----:B------:R-:W0:Y:S01]  /*162f0*/  S2R R0, SR_TID.X ;  /* 0x0000000000007919 */ /* 0x000e220000002100 */
[----:B------:R-:W-:Y:S01]  /*16300*/  UMOV UR4, 0xffffffff ;  /* 0xffffffff00047882 */ /* 0x000fe20000000000 */
[----:B0-----:R-:W-:-:S04]  /*16310*/  LOP3.LUT R8, R0, 0x1f, RZ, 0xc0, !PT ;  /* 0x0000001f00087812 */ /* 0x001fc800078ec0ff */
[----:B------:R-:W-:Y:S01]  /*16320*/  ISETP.NE.AND P0, PT, R8, 0x1f, PT ;  /* 0x0000001f0800780c */ /* 0x000fe20003f05270 */
[----:B------:R-:W-:-:S12]  /*16330*/  BRA.DIV UR4, `(.L_x_2539) ;  /* 0x0000003e04187947 */ /* 0x000fd8000b800000 */
[----:B------:R-:W-:Y:S01]  /*16340*/  IMAD.IADD R5, R19, 0x1, R8 ;  /* 0x0000000113057824 */ /* 0x000fe200078e0208 */
[----:B------:R-:W-:-:S04]  /*16350*/  ULDC UR4, c[0x0][0xc3c] ;  /* 0x00030f0000047ab9 */ /* 0x000fc80000000800 */
[----:B------:R-:W-:-:S13]  /*16360*/  ISETP.GE.OR P1, PT, R5, UR4, !P0 ;  /* 0x0000000405007c0c */ /* 0x000fda000c726670 */
[----:B------:R-:W0:Y:S02]  /*16370*/  @!P1 LDC.64 R2, c[0x0][0xc80] ;  /* 0x00032000ff029b82 */ /* 0x000e240000000a00 */
[----:B0-----:R-:W-:-:S06]  /*16380*/  @!P1 IMAD.WIDE R2, R5, 0x4, R2 ;  /* 0x0000000405029825 */ /* 0x001fcc00078e0202 */
        /* <DEDUP_REMOVED lines=26> */
.L_x_2647:
[----:B------:R-:W-:Y:S02]  /*16530*/  ULDC UR4, c[0x0][0xc38] ;  /* 0x00030e0000047ab9 */ /* 0x000fe40000000800 */
[----:B------:R-:W-:-:S04]  /*16540*/  IMAD.U32 R7, RZ, RZ, UR4 ;  /* 0x00000004ff077e24 */ /* 0x000fc8000f8e00ff */
[----:B-1----:R-:W-:-:S05]  /*16550*/  IMAD R14, R14, R7, RZ ;  /* 0x000000070e0e7224 */ /* 0x002fca00078e02ff */
[----:B------:R-:W-:-:S04]  /*16560*/  IADD3 R9, R4, R14, RZ ;  /* 0x0000000e04097210 */ /* 0x000fc80007ffe0ff */
[----:B------:R-:W-:-:S13]  /*16570*/  ISETP.GT.AND P6, PT, R9, R0, PT ;  /* 0x000000000900720c */ /* 0x000fda0003fc4270 */
[----:B------:R-:W-:Y:S05]  /*16580*/  @P6 BRA `(.L_x_2540) ;  /* 0x00000000009c6947 */ /* 0x000fea0003800000 */
.L_x_2545:
[----:B------:R-:W1:Y:S01]  /*16590*/  LDC R2, c[0x0][0xc3c] ;  /* 0x00030f00ff027b82 */ /* 0x000e620000000800 */
[----:B------:R-:W-:-:S05]  /*165a0*/  VIADD R19, R19, 0x1f ;  /* 0x0000001f13137836 */ /* 0x000fca0000000000 */
[----:B-1----:R-:W-:-:S13]  /*165b0*/  ISETP.GE.AND P6, PT, R19, R2, PT ;  /* 0x000000021300720c */ /* 0x002fda0003fc6270 */
[----:B------:R-:W-:Y:S05]  /*165c0*/  @P6 BRA `(.L_x_2541) ;  /* 0x0000000400d06947 */ /* 0x000fea0003800000 */
[----:B------:R-:W1:Y:S01]  /*165d0*/  S2R R3, SR_TID.X ;  /* 0x0000000000037919 */ /* 0x000e620000002100 */
[----:B------:R-:W-:Y:S01]  /*165e0*/  BSSY B0, `(.L_x_2542) ;  /* 0x0000009000007945 */ /* 0x000fe20003800000 */
[----:B------:R-:W-:Y:S01]  /*165f0*/  IMAD.MOV.U32 R5, RZ, RZ, RZ ;  /* 0x000000ffff057224 */ /* 0x000fe200078e00ff */
[----:B-1----:R-:W-:-:S05]  /*16600*/  LOP3.LUT R3, R3, 0x1f, RZ, 0xc0, !PT ;  /* 0x0000001f03037812 */ /* 0x002fca00078ec0ff */
[----:B------:R-:W-:-:S05]  /*16610*/  IMAD.IADD R7, R19, 0x1, R3 ;  /* 0x0000000113077824 */ /* 0x000fca00078e0203 */
[----:B------:R-:W-:-:S13]  /*16620*/  ISETP.GE.OR P6, PT, R7, R2, !P0 ;  /* 0x000000020700720c */ /* 0x000fda00047c6670 */
[----:B------:R-:W-:Y:S05]  /*16630*/  @P6 BRA `(.L_x_2543) ;  /* 0x00000000000c6947 */ /* 0x000fea0003800000 */
[----:B------:R-:W1:Y:S02]  /*16640*/  LDC.64 R2, c[0x0][0xc80] ;  /* 0x00032000ff027b82 */ /* 0x000e640000000a00 */
[----:B-1----:R-:W-:-:S05]  /*16650*/  IMAD.WIDE R2, R7, 0x4, R2 ;  /* 0x0000000407027825 */ /* 0x002fca00078e0202 */
[----:B------:R1:W5:Y:S02]  /*16660*/  LDG.E R5, desc[UR38][R2.64] ;  /* 0x0000002602057981 */ /* 0x000364000c1e1900 */
.L_x_2543:
[----:B------:R-:W-:Y:S05]  /*16670*/  BSYNC B0 ;  /* 0x0000000000007941 */ /* 0x000fea0003800000 */
.L_x_2542:
[----:B------:R-:W-:-:S03]  /*16680*/  UMOV UR4, 0xffffffff ;  /* 0xffffffff00047882 */ /* 0x000fc60000000000 */
[----:B------:R-:W-:Y:S05]  /*16690*/  BRA.DIV UR4, `(.L_x_2544) ;  /* 0x0000003e04647947 */ /* 0x000fea000b800000 */
[----:B-----5:R-:W2:Y:S02]  /*166a0*/  SHFL.UP PT, R14, R5, 0x1, RZ ;  /* 0x04200000050e7989 */ /* 0x020ea400000e00ff */
        /* <DEDUP_REMOVED lines=13> */
[----:B0-----:R-:W-:-:S05]  /*16780*/  IMAD.IADD R6, R4, 0x1, R7 ;  /* 0x0000000104067824 */ /* 0x001fca00078e0207 */
[----:B------:R0:W1:Y:S02]  /*16790*/  SHFL.IDX PT, R14, R6, 0x1f, 0x1f ;  /* 0x03e01f00060e7f89 */ /* 0x00006400000e0000 */
.L_x_2655:
[----:B------:R-:W-:Y:S02]  /*167a0*/  ULDC UR4, c[0x0][0xc38] ;  /* 0x00030e0000047ab9 */ /* 0x000fe40000000800 */
[----:B------:R-:W-:-:S04]  /*167b0*/  IMAD.U32 R7, RZ, RZ, UR4 ;  /* 0x00000004ff077e24 */ /* 0x000fc8000f8e00ff */
[----:B-1----:R-:W-:-:S04]  /*167c0*/  IMAD R14, R14, R7, RZ ;  /* 0x000000070e0e7224 */ /* 0x002fc800078e02ff */
[----:B------:R-:W-:-:S05]  /*167d0*/  IMAD.IADD R9, R14, 0x1, R9 ;  /* 0x000000010e097824 */ /* 0x000fca00078e0209 */
[----:B------:R-:W-:-:S13]  /*167e0*/  ISETP.GT.AND P6, PT, R9, R0, PT ;  /* 0x000000000900720c */ /* 0x000fda0003fc4270 */
[----:B------:R-:W-:Y:S05]  /*167f0*/  @!P6 BRA `(.L_x_2545) ;  /* 0xfffffffc0064e947 */ /* 0x000fea000383ffff */
.L_x_2540:
        /* <DEDUP_REMOVED lines=8> */
.L_x_2659:
[----:B------:R-:W-:Y:S01]  /*16880*/  ISETP.NE.AND P0, PT, R2, RZ, PT ;  /* 0x000000ff0200720c */ /* 0x000fe20003f05270 */
[----:B------:R-:W-:-:S12]  /*16890*/  IMAD.MOV.U32 R14, RZ, RZ, RZ ;  /* 0x000000ffff0e7224 */ /* 0x000fd800078e00ff */
[----:B------:R-:W-:Y:S05]  /*168a0*/  @!P0 BRA `(.L_x_2547) ;  /* 0x0000000000108947 */ /* 0x000fea0003800000 */
[----:B------:R-:W-:Y:S01]  /*168b0*/  UMOV UR4, 0xffffffff ;  /* 0xffffffff00047882 */ /* 0x000fe20000000000 */
[----:B------:R-:W-:Y:S02]  /*168c0*/  IADD3 R12, R4, -0x1, RZ ;  /* 0xffffffff040c7810 */ /* 0x000fe40007ffe0ff */
[----:B------:R-:W-:Y:S05]  /*168d0*/  BRA.DIV UR4, `(.L_x_2548) ;  /* 0x0000003e04d87947 */ /* 0x000fea000b800000 */
[----:B------:R3:W4:Y:S02]  /*168e0*/  SHFL.IDX PT, R14, R6, R12, 0x1f ;  /* 0x00001f0c060e7589 */ /* 0x00072400000e0000 */
.L_x_2547:
[----:B------:R-:W5:Y:S01]  /*168f0*/  LDC.64 R2, c[0x0][0xc90] ;  /* 0x00032400ff027b82 */ /* 0x000f620000000a00 */
[----:B------:R-:W-:-:S04]  /*16900*/  IMAD.IADD R19, R4, 0x1, R19 ;  /* 0x0000000104137824 */ /* 0x000fc800078e0213 */
[----:B-----5:R-:W-:-:S05]  /*16910*/  IMAD.WIDE R2, R19, 0x4, R2 ;  /* 0x0000000413027825 */ /* 0x020fca00078e0202 */
[----:B0--3--:R0:W1:Y:S01]  /*16920*/  LDG.E R6, desc[UR38][R2.64] ;  /* 0x0000002602067981 */ /* 0x009062000c1e1900 */
[----:B----4-:R-:W-:Y:S02]  /*16930*/  IMAD R16, R14, R7, R16 ;  /* 0x000000070e107224 */ /* 0x010fe400078e0210 */
[----:B0-----:R-:W-:Y:S02]  /*16940*/  IMAD.MOV.U32 R2, RZ, RZ, RZ ;  /* 0x000000ffff027224 */ /* 0x001fe400078e00ff */
[----:B-12---:R-:W-:-:S05]  /*16950*/  IMAD R4, R5, R6, RZ ;  /* 0x0000000605047224 */ /* 0x006fca00078e02ff */
        /* <DEDUP_REMOVED lines=24> */
[----:B------:R-:W-:Y:S01]  /*16ae0*/  IMAD R0, R6, R2, RZ ;  /* 0x0000000206007224 */ /* 0x000fe200078e02ff */
[----:B------:R-:W-:-:S03]  /*16af0*/  IADD3 R2, -R2, RZ, RZ ;  /* 0x000000ff02027210 */ /* 0x000fc60007ffe1ff */
        /* <DEDUP_REMOVED lines=33> */
.L_x_2541:
[----:B------:R-:W-:Y:S01]  /*16d10*/  UMOV UR4, URZ ;  /* 0x0000003f00047c82 */ /* 0x000fe20008000000 */
[----:B------:R-:W-:Y:S01]  /*16d20*/  UMOV UR5, URZ ;  /* 0x0000003f00057c82 */ /* 0x000fe20008000000 */
[----:B------:R-:W-:Y:S01]  /*16d30*/  ULDC UR6, c[0x0][0xc3c] ;  /* 0x00030f0000067ab9 */ /* 0x000fe20000000800 */
[----:B------:R-:W-:Y:S01]  /*16d40*/  IMAD.MOV.U32 R16, RZ, RZ, R0 ;  /* 0x000000ffff107224 */ /* 0x000fe200078e0000 */
[----:B------:R-:W-:Y:S01]  /*16d50*/  MOV R18, UR5 ;  /* 0x0000000500127c02 */ /* 0x000fe20008000f00 */
[----:B------:R-:W-:Y:S02]  /*16d60*/  IMAD.U32 R17, RZ, RZ, UR4 ;  /* 0x00000004ff117e24 */ /* 0x000fe4000f8e00ff */
[----:B------:R-:W-:-:S07]  /*16d70*/  IMAD.U32 R19, RZ, RZ, UR6 ;  /* 0x00000006ff137e24 */ /* 0x000fce000f8e00ff */
.L_x_2549:
[----:B------:R-:W1:Y:S01]  /*16d80*/  S2R R0, SR_TID.X ;  /* 0x0000000000007919 */ /* 0x000e620000002100 */
        /* <DEDUP_REMOVED lines=9> */
.L_x_2538:
[----:B------:R-:W-:Y:S02]  /*16e20*/  ULDC UR4, c[0x0][0xc3c] ;  /* 0x00030f0000047ab9 */ /* 0x000fe40000000800 */
[----:B-1----:R-:W-:-:S13]  /*16e30*/  ISETP.GE.AND P0, PT, R19, UR4, PT ;  /* 0x0000000413007c0c */ /* 0x002fda000bf06270 */
[----:B------:R-:W-:Y:S05]  /*16e40*/  @!P0 BRA `(.L_x_2550) ;  /* 0xffffffb400808947 */ /* 0x000fea000383ffff */
[----:B------:R-:W-:Y:S05]  /*16e50*/  BSYNC B8 ;  /* 0x0000000000087941 */ /* 0x000fea0003800000 */
.L_x_2485:
[----:B-1----:R-:W3:Y:S01]  /*16e60*/  LDL.LU R0, [R1+0x28] ;  /* 0x0000280001007983 */ /* 0x002ee20000300800 */
[----:B------:R-:W-:Y:S01]  /*16e70*/  BSSY B0, `(.L_x_2551) ;  /* 0x000000b000007945 */ /* 0x000fe20003800000 */
[----:B------:R-:W1:Y:S01]  /*16e80*/  S2R R5, SR_CgaCtaId ;  /* 0x0000000000057919 */ /* 0x000e620000008800 */
[----:B---3--:R-:W-:-:S05]  /*16e90*/  VIADD R0, R0, 0x1 ;  /* 0x0000000100007836 */ /* 0x008fca0000000000 */
        /* <DEDUP_REMOVED lines=8> */
.L_x_2662:
[----:B------:R-:W-:Y:S05]  /*16f20*/  BSYNC B0 ;  /* 0x0000000000007941 */ /* 0x000fea0003800000 */
.L_x_2551:
[----:B------:R-:W-:-:S03]  /*16f30*/  UMOV UR4, 0xffffffff ;  /* 0xffffffff00047882 */ /* 0x000fc60000000000 */
[----:B------:R-:W-:Y:S05]  /*16f40*/  BRA.DIV UR4, `(.L_x_2553) ;  /* 0x0000003a04747947 */ /* 0x000fea000b800000 */
[----:B-1----:R-:W1:Y:S02]  /*16f50*/  S2R R0, SR_TID.X ;  /* 0x0000000000007919 */ /* 0x002e640000002100 */
[----:B-1----:R-:W-:-:S04]  /*16f60*/  SHF.R.U32.HI R0, RZ, 0x5, R0 ;  /* 0x00000005ff007819 */ /* 0x002fc80000011600 */
[----:B------:R-:W-:-:S05]  /*16f70*/  LOP3.LUT R0, R0, 0x3, RZ, 0xc0, !PT ;  /* 0x0000000300007812 */ /* 0x000fca00078ec0ff */
[----:B------:R1:W3:Y:S02]  /*16f80*/  SHFL.IDX PT, R14, R0, RZ, 0x1f ;  /* 0x00001fff000e7589 */ /* 0x0002e400000e0000 */
.L_x_2665:
[----:B---3--:R-:W-:Y:S01]  /*16f90*/  ISETP.NE.AND P0, PT, R14, RZ, PT ;  /* 0x000000ff0e00720c */ /* 0x008fe20003f05270 */
[----:B------:R-:W-:-:S12]  /*16fa0*/  BSSY B0, `(.L_x_2554) ;  /* 0x0000026000007945 */ /* 0x000fd80003800000 */
[----:B------:R-:W-:Y:S05]  /*16fb0*/  @P0 BRA `(.L_x_2555) ;  /* 0x0000000000900947 */ /* 0x000fea0003800000 */
[----:B------:R-:W-:-:S03]  /*16fc0*/  UMOV UR4, 0xffffffff ;  /* 0xffffffff00047882 */ /* 0x000fc60000000000 */
[----:B------:R-:W-:Y:S05]  /*16fd0*/  BRA.DIV UR4, `(.L_x_2556) ;  /* 0x0000003a04847947 */ /* 0x000fea000b800000 */
[----:B------:R-:W-:-:S13]  /*16fe0*/  ELECT P6, URZ, PT ;  /* 0x00000000003f782f */ /* 0x000fda00038c0000 */
.L_x_2668:
[----:B------:R-:W-:Y:S05]  /*16ff0*/  @!P6 BRA `(.L_x_2555) ;  /* 0x000000000080e947 */ /* 0x000fea0003800000 */
[----:B-1----:R-:W3:Y:S02]  /*17000*/  LDL R0, [R1+0x2c] ;  /* 0x00002c0001007983 */ /* 0x002ee40000100800 */
[----:B---3--:R-:W-:-:S13]  /*17010*/  R2UR UR4, R0 ;  /* 0x00000000000472ca */ /* 0x008fda00000e0000 */
[----:B------:R-:W-:-:S06]  /*17020*/  ULOP3.LUT UR4, UR4, 0x2, URZ, 0xfc, !UPT ;  /* 0x0000000204047892 */ /* 0x000fcc000f8efc3f */
[----:B------:R-:W-:-:S05]  /*17030*/  IMAD.U32 R0, RZ, RZ, UR4 ;  /* 0x00000004ff007e24 */ /* 0x000fca000f8e00ff */
[----:B------:R-:W-:-:S13]  /*17040*/  ISETP.NE.AND P0, PT, R0, 0x3, PT ;  /* 0x000000030000780c */ /* 0x000fda0003f05270 */
[----:B------:R-:W-:Y:S05]  /*17050*/  @!P0 BRA `(.L_x_2557) ;  /* 0x0000000000048947 */ /* 0x000fea0003800000 */
[----:B------:R-:W-:Y:S01]  /*17060*/  BPT.TRAP 0x1 ;  /* 0x000000040000795c */ /* 0x000fe20000300000 */
.L_x_2557:
[C---:B------:R-:W-:Y:S01]  /*17070*/  IMAD R5, R27.reuse, 0x8, R4 ;  /* 0x000000081b057824 */ /* 0x040fe200078e0204 */
[----:B------:R-:W-:Y:S01]  /*17080*/  SHF.L.U32 R0, R28, 0x1f, RZ ;  /* 0x0000001f1c007819 */ /* 0x000fe200000006ff */
[----:B------:R-:W-:-:S03]  /*17090*/  VIADD R27, R27, 0x1 ;  /* 0x000000011b1b7836 */ /* 0x000fc60000000000 */
[----:B------:R-:W1:Y:S02]  /*170a0*/  SYNCS.PHASECHK.TRANS64.TRYWAIT P1, [R5+URZ+0x38840], R0 ;  /* 0x03884000050075a7 */ /* 0x000e64000802017f */
[----:B------:R-:W-:-:S04]  /*170b0*/  ISETP.NE.AND P2, PT, R27, 0x2, PT ;  /* 0x000000021b00780c */ /* 0x000fc80003f45270 */
[----:B------:R-:W-:Y:S01]  /*170c0*/  SEL R3, RZ, 0x1, P2 ;  /* 0x00000001ff037807 */ /* 0x000fe20001000000 */
[----:B-1----:R-:W-:Y:S08]  /*170d0*/  @!P1 BRA `(.L_x_2558) ;  /* 0x0000003800649947 */ /* 0x002ff00003800000 */
.L_x_2669:
[----:B------:R-:W-:Y:S02]  /*170e0*/  SEL R27, R27, RZ, P2 ;  /* 0x000000ff1b1b7207 */ /* 0x000fe40001000000 */
[----:B------:R-:W-:Y:S01]  /*170f0*/  LOP3.LUT R2, R28, R3, RZ, 0x3c, !PT ;  /* 0x000000031c027212 */ /* 0x000fe200078e3cff */
[----:B------:R-:W-:Y:S06]  /*17100*/  @!P0 BRA `(.L_x_2559) ;  /* 0x0000000000048947 */ /* 0x000fec0003800000 */
[----:B------:R-:W-:Y:S01]  /*17110*/  BPT.TRAP 0x1 ;  /* 0x000000040000795c */ /* 0x000fe20000300000 */
.L_x_2559:
[----:B------:R-:W-:Y:S01]  /*17120*/  IMAD R27, R27, 0x8, R4 ;  /* 0x000000081b1b7824 */ /* 0x000fe200078e0204 */
[----:B------:R-:W-:-:S04]  /*17130*/  SHF.L.U32 R2, R2, 0x1f, RZ ;  /* 0x0000001f02027819 */ /* 0x000fc800000006ff */
[----:B------:R-:W3:Y:S02]  /*17140*/  SYNCS.PHASECHK.TRANS64.TRYWAIT P1, [R27+URZ+0x38840], R2 ;  /* 0x038840021b0075a7 */ /* 0x000ee4000802017f */
[----:B---3--:R-:W-:Y:S05]  /*17150*/  @!P1 BRA `(.L_x_2560) ;  /* 0x0000003800589947 */ /* 0x008fea0003800000 */
.L_x_2670:
[----:B------:R-:W-:Y:S05]  /*17160*/  @!P0 BRA `(.L_x_2561) ;  /* 0x0000000000048947 */ /* 0x000fea0003800000 */
[----:B------:R-:W-:Y:S01]  /*17170*/  BPT.TRAP 0x1 ;  /* 0x000000040000795c */ /* 0x000fe20000300000 */
.L_x_2561:
[----:B------:R-:W4:Y:S02]  /*17180*/  SYNCS.PHASECHK.TRANS64.TRYWAIT P1, [R5+URZ+0x38860], R0 ;  /* 0x03886000050075a7 */ /* 0x000f24000802017f */
[----:B----4-:R-:W-:Y:S05]  /*17190*/  @!P1 BRA `(.L_x_2562) ;  /* 0x00000038005c9947 */ /* 0x010fea0003800000 */
.L_x_2671:
[----:B------:R-:W-:Y:S05]  /*171a0*/  @!P0 BRA `(.L_x_2563) ;  /* 0x0000000000048947 */ /* 0x000fea0003800000 */
[----:B------:R-:W-:Y:S01]  /*171b0*/  BPT.TRAP 0x1 ;  /* 0x000000040000795c */ /* 0x000fe20000300000 */
.L_x_2563:
[----:B------:R0:W0:Y:S02]  /*171c0*/  SYNCS.PHASECHK.TRANS64.TRYWAIT P0, [R27+URZ+0x38860], R2 ;  /* 0x038860021b0075a7 */ /* 0x000024000800017f */
[----:B0-----:R-:W-:Y:S05]  /*171d0*/  @!P0 NANOSLEEP.SYNCS 0x989680 ;  /* 0x009896800000895d */ /* 0x001fea0003900000 */
[----:B------:R-:W0:Y:S02]  /*171e0*/  @!P0 SYNCS.PHASECHK.TRANS64 P0, [R27+URZ+0x38860], R2 ;  /* 0x038860021b0085a7 */ /* 0x000e24000800007f */
[----:B0-----:R-:W-:Y:S05]  /*171f0*/  @!P0 BRA `(.L_x_2563) ;  /* 0xfffffffc00f08947 */ /* 0x001fea000383ffff */
.L_x_2555:
[----:B------:R-:W-:Y:S05]  /*17200*/  BSYNC B0 ;  /* 0x0000000000007941 */ /* 0x000fea0003800000 */
.L_x_2554:
[----:B------:R-:W-:Y:S05]  /*17210*/  EXIT ;  /* 0x000000000000794d */ /* 0x000fea0003800000 */
.L_x_2421:
[----:B------:R-:W-:-:S13]  /*17220*/  R2UR UR4, R16 ;  /* 0x00000000100472ca */ /* 0x000fda00000e0000 */
[----:B0-----:R-:W-:-:S04]  /*17230*/  IMAD.U32 R3, RZ, RZ, UR4 ;  /* 0x00000004ff037e24 */ /* 0x001fc8000f8e00ff */
[----:B------:R0:W1:Y:S03]  /*17240*/  SYNCS.PHASECHK.TRANS64.TRYWAIT P1, [R3+URZ+0x38800], R0 ;  /* 0x03880000030075a7 */ /* 0x000066000802017f */
[----:B-1----:R-:W-:Y:S05]  /*17250*/  @!P1 NANOSLEEP.SYNCS 0x989680 ;  /* 0x009896800000995d */ /* 0x002fea0003900000 */
[----:B------:R-:W1:Y:S02]  /*17260*/  @!P1 SYNCS.PHASECHK.TRANS64 P1, [R3+URZ+0x38800], R0 ;  /* 0x03880000030095a7 */ /* 0x000e64000802007f */
[----:B-1----:R-:W-:Y:S05]  /*17270*/  @!P1 BRA `(.L_x_2421) ;  /* 0xfffffffc00e89947 */ /* 0x002fea000383ffff */
[----:B------:R-:W-:Y:S05]  /*17280*/  BRA `(.L_x_2564) ;  /* 0xfffffea800507947 */ /* 0x000fea000383ffff */
.L_x_2425:
[----:B-1----:R1:W2:Y:S02]  /*17290*/  SYNCS.PHASECHK.TRANS64.TRYWAIT P1, [R0+URZ+0x38830], R3 ;  /* 0x03883003000075a7 */ /* 0x0022a4000802017f */
[----:B--2---:R-:W-:Y:S05]  /*172a0*/  @!P1 NANOSLEEP.SYNCS 0x989680 ;  /* 0x009896800000995d */ /* 0x004fea0003900000 */
[----:B------:R-:W2:Y:S02]  /*172b0*/  @!P1 SYNCS.PHASECHK.TRANS64 P1, [R0+URZ+0x38830], R3 ;  /* 0x03883003000095a7 */ /* 0x000ea4000802007f */
[----:B--2---:R-:W-:Y:S05]  /*172c0*/  @!P1 BRA `(.L_x_2425) ;  /* 0xfffffffc00f09947 */ /* 0x004fea000383ffff */
[----:B------:R-:W-:Y:S05]  /*172d0*/  BRA `(.L_x_2424) ;  /* 0xfffffea800747947 */ /* 0x000fea000383ffff */
.L_x_2431:
[----:B-1----:R-:W-:-:S04]  /*172e0*/  IMAD.U32 R4, RZ, RZ, UR61 ;  /* 0x0000003dff047e24 */ /* 0x002fc8000f8e00ff */
[----:B------:R1:W2:Y:S03]  /*172f0*/  SYNCS.PHASECHK.TRANS64.TRYWAIT P1, [R4+URZ+0x38830], R3 ;  /* 0x03883003040075a7 */ /* 0x0002a6000802017f */
[----:B--2---:R-:W-:Y:S05]  /*17300*/  @!P1 NANOSLEEP.SYNCS 0x989680 ;  /* 0x009896800000995d */ /* 0x004fea0003900000 */
[----:B------:R-:W2:Y:S02]  /*17310*/  @!P1 SYNCS.PHASECHK.TRANS64 P1, [R4+URZ+0x38830], R3 ;  /* 0x03883003040095a7 */ /* 0x000ea4000802007f */
[----:B--2---:R-:W-:Y:S05]  /*17320*/  @!P1 BRA `(.L_x_2431) ;  /* 0xfffffffc00ec9947 */ /* 0x004fea000383ffff */
[----:B------:R-:W-:Y:S05]  /*17330*/  BRA `(.L_x_2430) ;  /* 0xfffffee400d47947 */ /* 0x000fea000383ffff */
.L_x_2435:
[----:B---3--:R-:W-:-:S04]  /*17340*/  IMAD.U32 R2, RZ, RZ, UR4 ;  /* 0x00000004ff027e24 */ /* 0x008fc8000f8e00ff */
[----:B------:R3:W4:Y:S03]  /*17350*/  SYNCS.PHASECHK.TRANS64.TRYWAIT P1, [R2+URZ+0x38850], R0 ;  /* 0x03885000020075a7 */ /* 0x000726000802017f */
[----:B----4-:R-:W-:Y:S05]  /*17360*/  @!P1 NANOSLEEP.SYNCS 0x989680 ;  /* 0x009896800000995d */ /* 0x010fea0003900000 */
[----:B------:R-:W4:Y:S02]  /*17370*/  @!P1 SYNCS.PHASECHK.TRANS64 P1, [R2+URZ+0x38850], R0 ;  /* 0x03885000020095a7 */ /* 0x000f24000802007f */
[----:B----4-:R-:W-:Y:S05]  /*17380*/  @!P1 BRA `(.L_x_2435) ;  /* 0xfffffffc00ec9947 */ /* 0x010fea000383ffff */
[----:B------:R-:W-:Y:S05]  /*17390*/  BRA `(.L_x_2434) ;  /* 0xffffff0c00287947 */ /* 0x000fea000383ffff */
.L_x_2443:
[----:B-1----:R-:W-:-:S04]  /*173a0*/  IMAD.U32 R4, RZ, RZ, UR4 ;  /* 0x00000004ff047e24 */ /* 0x002fc8000f8e00ff */
[----:B------:R1:W2:Y:S03]  /*173b0*/  SYNCS.PHASECHK.TRANS64.TRYWAIT P1, [R4+URZ+0x38830], R3 ;  /* 0x03883003040075a7 */ /* 0x0002a6000802017f */
[----:B--2---:R-:W-:Y:S05]  /*173c0*/  @!P1 NANOSLEEP.SYNCS 0x989680 ;  /* 0x009896800000995d */ /* 0x004fea0003900000 */
[----:B------:R-:W2:Y:S02]  /*173d0*/  @!P1 SYNCS.PHASECHK.TRANS64 P1, [R4+URZ+0x38830], R3 ;  /* 0x03883003040095a7 */ /* 0x000ea4000802007f */
[----:B--2---:R-:W-:Y:S05]  /*173e0*/  @!P1 BRA `(.L_x_2443) ;  /* 0xfffffffc00ec9947 */ /* 0x004fea000383ffff */
[----:B------:R-:W-:Y:S05]  /*173f0*/  BRA `(.L_x_2442) ;  /* 0xffffff24001c7947 */ /* 0x000fea000383ffff */
.L_x_2447:
[----:B---3--:R-:W-:-:S04]  /*17400*/  IMAD.U32 R2, RZ, RZ, UR4 ;  /* 0x00000004ff027e24 */ /* 0x008fc8000f8e00ff */
[----:B------:R3:W4:Y:S03]  /*17410*/  SYNCS.PHASECHK.TRANS64.TRYWAIT P1, [R2+URZ+0x38850], R0 ;  /* 0x03885000020075a7 */ /* 0x000726000802017f */
[----:B----4-:R-:W-:Y:S05]  /*17420*/  @!P1 NANOSLEEP.SYNCS 0x989680 ;  /* 0x009896800000995d */ /* 0x010fea0003900000 */
[----:B------:R-:W4:Y:S02]  /*17430*/  @!P1 SYNCS.PHASECHK.TRANS64 P1, [R2+URZ+0x38850], R0 ;  /* 0x03885000020095a7 */ /* 0x000f24000802007f */
[----:B----4-:R-:W-:Y:S05]  /*17440*/  @!P1 BRA `(.L_x_2447) ;  /* 0xfffffffc00ec9947 */ /* 0x010fea000383ffff */
[----:B------:R-:W-:Y:S05]  /*17450*/  BRA `(.L_x_2446) ;  /* 0xffffff4c00687947 */ /* 0x000fea000383ffff */
.L_x_2454:
[----:B-1----:R-:W-:-:S04]  /*17460*/  MOV R7, UR8 ;  /* 0x0000000800077c02 */ /* 0x002fc80008000f00 */
[----:B------:R1:W2:Y:S03]  /*17470*/  SYNCS.PHASECHK.TRANS64.TRYWAIT P1, [R7+URZ+0x38850], R0 ;  /* 0x03885000070075a7 */ /* 0x0002a6000802017f */
[----:B--2---:R-:W-:Y:S05]  /*17480*/  @!P1 NANOSLEEP.SYNCS 0x989680 ;  /* 0x009896800000995d */ /* 0x004fea0003900000 */
[----:B------:R-:W2:Y:S02]  /*17490*/  @!P1 SYNCS.PHASECHK.TRANS64 P1, [R7+URZ+0x38850], R0 ;  /* 0x03885000070095a7 */ /* 0x000ea4000802007f */
[----:B--2---:R-:W-:Y:S05]  /*174a0*/  @!P1 BRA `(.L_x_2454) ;  /* 0xfffffffc00ec9947 */ /* 0x004fea000383ffff */
[----:B------:R-:W-:Y:S05]  /*174b0*/  BRA `(.L_x_2453) ;  /* 0xffffff64007c7947 */ /* 0x000fea000383ffff */
.L_x_2497:
[----:B------:R-:W0:Y:S01]  /*174c0*/  S2R R2, SR_TID.X ;  /* 0x0000000000027919 */ /* 0x000e220000002100 */
[----:B------:R-:W-:Y:S01]  /*174d0*/  BSSY B0, `(.L_x_2565) ;  /* 0x000000a000007945 */ /* 0x000fe20003800000 */
        /* <DEDUP_REMOVED lines=9> */
.L_x_2566:
[----:B------:R-:W-:Y:S05]  /*17570*/  BSYNC B0 ;  /* 0x0000000000007941 */ /* 0x000fea0003800000 */
.L_x_2565:
[----:B------:R-:W-:Y:S05]  /*17580*/  BRA `(.L_x_2567) ;  /* 0xffffffb800b47947 */ /* 0x000fea000383ffff */
.L_x_2500:
[----:B0-----:R0:W1:Y:S02]  /*17590*/  SYNCS.PHASECHK.TRANS64.TRYWAIT P0, [R5+URZ+0x38840], R2 ;  /* 0x03884002050075a7 */ /* 0x001064000800017f */
[----:B-1----:R-:W-:Y:S05]  /*175a0*/  @!P0 NANOSLEEP.SYNCS 0x989680 ;  /* 0x009896800000895d */ /* 0x002fea0003900000 */
[----:B------:R-:W1:Y:S02]  /*175b0*/  @!P0 SYNCS.PHASECHK.TRANS64 P0, [R5+URZ+0x38840], R2 ;  /* 0x03884002050085a7 */ /* 0x000e64000800007f */
[----:B-1----:R-:W-:Y:S05]  /*175c0*/  @!P0 BRA `(.L_x_2500) ;  /* 0xfffffffc00f08947 */ /* 0x002fea000383ffff */
[----:B------:R-:W-:Y:S05]  /*175d0*/  BRA `(.L_x_2568) ;  /* 0xffffffbc00b87947 */ /* 0x000fea000383ffff */
.L_x_2501:
        /* <DEDUP_REMOVED lines=8> */
.L_x_2570:
[----:B------:R-:W-:Y:S05]  /*17660*/  BSYNC B0 ;  /* 0x0000000000007941 */ /* 0x000fea0003800000 */
.L_x_2569:
[----:B------:R-:W-:Y:S01]  /*17670*/  IMAD.MOV.U32 R13, RZ, RZ, R0 ;  /* 0x000000ffff0d7224 */ /* 0x000fe200078e0000 */
[----:B------:R-:W-:Y:S01]  /*17680*/  MOV R15, 0xffffffff ;  /* 0xffffffff000f7802 */ /* 0x000fe20000000f00 */
[----:B------:R-:W-:Y:S01]  /*17690*/  IMAD.MOV.U32 R12, RZ, RZ, RZ ;  /* 0x000000ffff0c7224 */ /* 0x000fe200078e00ff */
[C---:B------:R-:W-:Y:S01]  /*176a0*/  LOP3.LUT P5, RZ, R23.reuse, 0x10, RZ, 0xc0, !PT ;  /* 0x0000001017ff7812 */ /* 0x040fe200078ac0ff */
[----:B------:R-:W-:Y:S01]  /*176b0*/  IMAD.MOV.U32 R11, RZ, RZ, 0x181f ;  /* 0x0000181fff0b7424 */ /* 0x000fe200078e00ff */
[C---:B------:R-:W-:Y:S01]  /*176c0*/  LOP3.LUT P4, RZ, R23.reuse, 0x8, RZ, 0xc0, !PT ;  /* 0x0000000817ff7812 */ /* 0x040fe2000788c0ff */
[----:B------:R-:W-:Y:S01]  /*176d0*/  IMAD.MOV.U32 R2, RZ, RZ, R14 ;  /* 0x000000ffff027224 */ /* 0x000fe200078e000e */
[----:B------:R-:W-:Y:S01]  /*176e0*/  LOP3.LUT P3, RZ, R23, 0x4, RZ, 0xc0, !PT ;  /* 0x0000000417ff7812 */ /* 0x000fe2000786c0ff */
[----:B------:R-:W-:-:S12]  /*176f0*/  @P0 IMAD R9, R7, 0x2, R22 ;  /* 0x0000000207090824 */ /* 0x000fd800078e0216 */
[----:B------:R-:W-:Y:S05]  /*17700*/  WARPSYNC.COLLECTIVE R15, `(.L_x_2571) ;  /* 0x000000000f087348 */ /* 0x000fea0003c00000 */
[----:B------:R0:W1:Y:S02]  /*17710*/  SHFL.IDX P6, R14, R13, R12, R11 ;  /* 0x0000000c0d0e7389 */ /* 0x00006400000c000b */
[----:B01----:R-:W-:Y:S01]  /*17720*/  ENDCOLLECTIVE ;  /* 0x000000000000791b */ /* 0x003fe20003800000 */
.L_x_2571:
[----:B------:R-:W-:Y:S01]  /*17730*/  LOP3.LUT P2, RZ, R23, 0x2, RZ, 0xc0, !PT ;  /* 0x0000000217ff7812 */ /* 0x000fe2000784c0ff */
[----:B------:R-:W-:Y:S02]  /*17740*/  IMAD.MOV.U32 R13, RZ, RZ, R6 ;  /* 0x000000ffff0d7224 */ /* 0x000fe400078e0006 */
[----:B------:R-:W-:Y:S02]  /*17750*/  IMAD.MOV.U32 R12, RZ, RZ, 0x1 ;  /* 0x00000001ff0c7424 */ /* 0x000fe400078e00ff */
[----:B------:R-:W-:-:S08]  /*17760*/  IMAD.MOV.U32 R3, RZ, RZ, R14 ;  /* 0x000000ffff037224 */ /* 0x000fd000078e000e */
[----:B------:R-:W-:Y:S05]  /*17770*/  WARPSYNC.COLLECTIVE R15, `(.L_x_2572) ;  /* 0x000000000f087348 */ /* 0x000fea0003c00000 */
[----:B------:R0:W1:Y:S02]  /*17780*/  SHFL.IDX P6, R14, R13, R12, R11 ;  /* 0x0000000c0d0e7389 */ /* 0x00006400000c000b */
[----:B01----:R-:W-:Y:S01]  /*17790*/  ENDCOLLECTIVE ;  /* 0x000000000000791b */ /* 0x003fe20003800000 */
.L_x_2572:
        /* <DEDUP_REMOVED lines=10> */
.L_x_2573:
        /* <DEDUP_REMOVED lines=14> */
.L_x_2574:
        /* <DEDUP_REMOVED lines=11> */
[----:B------:R0:W-:Y:S01]  /*179d0*/  @P0 LDGSTS.E.BYPASS.LTC128B.128 [R21+0x2c400], desc[UR38][R2.64+0x180], !P2 ;  /* 0x2c40018002150fae */ /* 0x0001e2000d101d66 */
[----:B------:R-:W-:-:S13]  /*179e0*/  ISETP.GE.AND P0, PT, R4, 0x21, PT ;  /* 0x000000210400780c */ /* 0x000fda0003f06270 */
[----:B0-----:R-:W-:Y:S05]  /*179f0*/  WARPSYNC.COLLECTIVE R15, `(.L_x_2575) ;  /* 0x000000000f087348 */ /* 0x001fea0003c00000 */
[----:B------:R1:W2:Y:S02]  /*17a00*/  SHFL.IDX P6, R14, R13, R12, R11 ;  /* 0x0000000c0d0e7389 */ /* 0x0002a400000c000b */
[----:B012---:R-:W-:Y:S01]  /*17a10*/  ENDCOLLECTIVE ;  /* 0x000000000000791b */ /* 0x007fe20003800000 */
.L_x_2575:
[----:B------:R-:W-:Y:S02]  /*17a20*/  @P0 IMAD R9, R7, 0x2, R22 ;  /* 0x0000000207090824 */ /* 0x000fe400078e0216 */
[----:B------:R-:W-:Y:S02]  /*17a30*/  IMAD.MOV.U32 R13, RZ, RZ, R6 ;  /* 0x000000ffff0d7224 */ /* 0x000fe400078e0006 */
[----:B------:R-:W-:Y:S02]  /*17a40*/  IMAD.MOV.U32 R12, RZ, RZ, 0x3 ;  /* 0x00000003ff0c7424 */ /* 0x000fe400078e00ff */
[----:B------:R-:W-:-:S07]  /*17a50*/  IMAD.MOV.U32 R2, RZ, RZ, R14 ;  /* 0x000000ffff027224 */ /* 0x000fce00078e000e */
[----:B------:R-:W-:Y:S05]  /*17a60*/  WARPSYNC.COLLECTIVE R15, `(.L_x_2576) ;  /* 0x000000000f087348 */ /* 0x000fea0003c00000 */
[----:B------:R0:W1:Y:S02]  /*17a70*/  SHFL.IDX P6, R14, R13, R12, R11 ;  /* 0x0000000c0d0e7389 */ /* 0x00006400000c000b */
[----:B01----:R-:W-:Y:S01]  /*17a80*/  ENDCOLLECTIVE ;  /* 0x000000000000791b */ /* 0x003fe20003800000 */
.L_x_2576:
        /* <DEDUP_REMOVED lines=15> */
.L_x_2577:
[----:B------:R-:W-:Y:S02]  /*17b80*/  @P0 IMAD R21, R7, 0x2, R22 ;  /* 0x0000000207150824 */ /* 0x000fe400078e0216 */
[----:B------:R-:W-:Y:S01]  /*17b90*/  IMAD.MOV.U32 R13, RZ, RZ, R6 ;  /* 0x000000ffff0d7224 */ /* 0x000fe200078e0006 */
[----:B------:R-:W-:Y:S01]  /*17ba0*/  MOV R12, 0x4 ;  /* 0x00000004000c7802 */ /* 0x000fe20000000f00 */
[----:B------:R-:W-:-:S07]  /*17bb0*/  IMAD.MOV.U32 R2, RZ, RZ, R14 ;  /* 0x000000ffff027224 */ /* 0x000fce00078e000e */
[----:B------:R-:W-:Y:S05]  /*17bc0*/  WARPSYNC.COLLECTIVE R15, `(.L_x_2578) ;  /* 0x000000000f087348 */ /* 0x000fea0003c00000 */
[----:B------:R0:W1:Y:S02]  /*17bd0*/  SHFL.IDX P6, R14, R13, R12, R11 ;  /* 0x0000000c0d0e7389 */ /* 0x00006400000c000b */
[----:B01----:R-:W-:Y:S01]  /*17be0*/  ENDCOLLECTIVE ;  /* 0x000000000000791b */ /* 0x003fe20003800000 */
.L_x_2578:
        /* <DEDUP_REMOVED lines=14> */
.L_x_2579:
[----:B------:R-:W-:Y:S01]  /*17cd0*/  IMAD.MOV.U32 R0, RZ, RZ, R14 ;  /* 0x000000ffff007224 */ /* 0x000fe200078e000e */
[----:B------:R-:W-:Y:S06]  /*17ce0*/  BRA `(.L_x_2580) ;  /* 0xffffffbc00287947 */ /* 0x000fec000383ffff */
.L_x_2508:
[----:B------:R-:W-:Y:S02]  /*17cf0*/  IMAD.MOV.U32 R13, RZ, RZ, R0 ;  /* 0x000000ffff0d7224 */ /* 0x000fe400078e0000 */
[----:B------:R-:W-:Y:S02]  /*17d00*/  IMAD.MOV.U32 R12, RZ, RZ, RZ ;  /* 0x000000ffff0c7224 */ /* 0x000fe400078e00ff */
[----:B------:R-:W-:Y:S02]  /*17d10*/  IMAD.MOV.U32 R11, RZ, RZ, 0x181f ;  /* 0x0000181fff0b7424 */ /* 0x000fe400078e00ff */
[----:B------:R-:W-:Y:S02]  /*17d20*/  IMAD.MOV.U32 R15, RZ, RZ, -0x1 ;  /* 0xffffffffff0f7424 */ /* 0x000fe400078e00ff */
[----:B-----5:R-:W-:Y:S02]  /*17d30*/  IMAD R5, R9, R5, RZ ;  /* 0x0000000509057224 */ /* 0x020fe400078e02ff */
[----:B------:R-:W-:-:S07]  /*17d40*/  IMAD R17, R17, 0x80, R8 ;  /* 0x0000008011117824 */ /* 0x000fce00078e0208 */
[----:B------:R-:W-:Y:S05]  /*17d50*/  WARPSYNC.COLLECTIVE R15, `(.L_x_2581) ;  /* 0x000000000f087348 */ /* 0x000fea0003c00000 */
[----:B------:R0:W1:Y:S02]  /*17d60*/  SHFL.IDX P6, R14, R13, R12, R11 ;  /* 0x0000000c0d0e7389 */ /* 0x00006400000c000b */
[----:B01----:R-:W-:Y:S01]  /*17d70*/  ENDCOLLECTIVE ;  /* 0x000000000000791b */ /* 0x003fe20003800000 */
.L_x_2581:
[C---:B------:R-:W-:Y:S02]  /*17d80*/  ISETP.GE.AND P0, PT, R17.reuse, R5, PT ;  /* 0x000000051100720c */ /* 0x040fe40003f06270 */
[----:B------:R-:W-:Y:S01]  /*17d90*/  IADD3 R6, R17, 0x10, RZ ;  /* 0x0000001011067810 */ /* 0x000fe20007ffe0ff */
[----:B------:R-:W-:Y:S02]  /*17da0*/  IMAD.MOV.U32 R13, RZ, RZ, R4 ;  /* 0x000000ffff0d7224 */ /* 0x000fe400078e0004 */
[----:B------:R-:W-:-:S08]  /*17db0*/  IMAD.MOV.U32 R2, RZ, RZ, R14 ;  /* 0x000000ffff027224 */ /* 0x000fd000078e000e */
[----:B------:R-:W-:Y:S05]  /*17dc0*/  WARPSYNC.COLLECTIVE R15, `(.L_x_2582) ;  /* 0x000000000f087348 */ /* 0x000fea0003c00000 */
[----:B------:R0:W1:Y:S02]  /*17dd0*/  SHFL.IDX P6, R14, R13, R12, R11 ;  /* 0x0000000c0d0e7389 */ /* 0x00006400000c000b */
[----:B01----:R-:W-:Y:S01]  /*17de0*/  ENDCOLLECTIVE ;  /* 0x000000000000791b */ /* 0x003fe20003800000 */
.L_x_2582:
        /* <DEDUP_REMOVED lines=8> */
.L_x_2583:
[----:B------:R-:W-:Y:S01]  /*17e70*/  @!PT LDS RZ, [RZ] ;  /* 0x00000000fffff984 */ /* 0x000fe20000000800 */
[----:B------:R-:W-:Y:S01]  /*17e80*/  @!PT LDS RZ, [RZ] ;  /* 0x00000000fffff984 */ /* 0x000fe20000000800 */
[----:B------:R-:W-:Y:S01]  /*17e90*/  @!PT LDS RZ, [RZ] ;  /* 0x00000000fffff984 */ /* 0x000fe20000000800 */
[----:B------:R-:W-:Y:S04]  /*17ea0*/  @!P0 LDGSTS.E.BYPASS.LTC128B.128 [R34+0x14400], desc[UR38][R2.64], !P4 ;  /* 0x1440000002228fae */ /* 0x000fe8000e101d66 */
[----:B------:R-:W-:Y:S04]  /*17eb0*/  @!P0 LDGSTS.E.BYPASS.LTC128B.128 [R34+0x18400], desc[UR38][R2.64+0x80], !P3 ;  /* 0x1840008002228fae */ /* 0x000fe8000d901d66 */
[----:B------:R-:W-:Y:S01]  /*17ec0*/  @!P0 LDGSTS.E.BYPASS.LTC128B.128 [R34+0x1c400], desc[UR38][R2.64+0x100], !P2 ;  /* 0x1c40010002228fae */ /* 0x000fe2000d101d66 */
[----:B------:R-:W-:-:S03]  /*17ed0*/  IMAD.MOV.U32 R13, RZ, RZ, R4 ;  /* 0x000000ffff0d7224 */ /* 0x000fc600078e0004 */
[----:B------:R0:W-:Y:S01]  /*17ee0*/  @!P0 LDGSTS.E.BYPASS.LTC128B.128 [R34+0x20400], desc[UR38][R2.64+0x180], !P1 ;  /* 0x2040018002228fae */ /* 0x0001e2000c901d66 */
[----:B------:R-:W-:Y:S01]  /*17ef0*/  ISETP.GE.AND P0, PT, R6, R5, PT ;  /* 0x000000050600720c */ /* 0x000fe20003f06270 */
[----:B------:R-:W-:Y:S02]  /*17f00*/  VIADD R6, R17, 0x20 ;  /* 0x0000002011067836 */ /* 0x000fe40000000000 */
[----:B0-----:R-:W-:-:S10]  /*17f10*/  IMAD.MOV.U32 R2, RZ, RZ, R14 ;  /* 0x000000ffff027224 */ /* 0x001fd400078e000e */
[----:B------:R-:W-:Y:S05]  /*17f20*/  WARPSYNC.COLLECTIVE R15, `(.L_x_2584) ;  /* 0x000000000f087348 */ /* 0x000fea0003c00000 */
[----:B------:R0:W1:Y:S02]  /*17f30*/  SHFL.IDX P6, R14, R13, R12, R11 ;  /* 0x0000000c0d0e7389 */ /* 0x00006400000c000b */
[----:B01----:R-:W-:Y:S01]  /*17f40*/  ENDCOLLECTIVE ;  /* 0x000000000000791b */ /* 0x003fe20003800000 */
.L_x_2584:
        /* <DEDUP_REMOVED lines=8> */
.L_x_2585:
[----:B------:R-:W-:-:S05]  /*17fd0*/  @!P0 IMAD.MOV.U32 R3, RZ, RZ, R7 ;  /* 0x000000ffff038224 */ /* 0x000fca00078e0007 */
        /* <DEDUP_REMOVED lines=9> */
[----:B------:R-:W-:Y:S02]  /*18070*/  VIADD R6, R17, 0x30 ;  /* 0x0000003011067836 */ /* 0x000fe40000000000 */
[----:B0-----:R-:W-:-:S10]  /*18080*/  IMAD.MOV.U32 R2, RZ, RZ, R14 ;  /* 0x000000ffff027224 */ /* 0x001fd400078e000e */
[----:B------:R-:W-:Y:S05]  /*18090*/  WARPSYNC.COLLECTIVE R15, `(.L_x_2586) ;  /* 0x000000000f087348 */ /* 0x000fea0003c00000 */
[----:B------:R0:W1:Y:S02]  /*180a0*/  SHFL.IDX P6, R14, R13, R12, R11 ;  /* 0x0000000c0d0e7389 */ /* 0x00006400000c000b */
[----:B01----:R-:W-:Y:S01]  /*180b0*/  ENDCOLLECTIVE ;  /* 0x000000000000791b */ /* 0x003fe20003800000 */
.L_x_2586:
        /* <DEDUP_REMOVED lines=8> */
.L_x_2587:
        /* <DEDUP_REMOVED lines=15> */
.L_x_2588:
        /* <DEDUP_REMOVED lines=8> */
.L_x_2589:
        /* <DEDUP_REMOVED lines=15> */
.L_x_2590:
        /* <DEDUP_REMOVED lines=8> */
.L_x_2591:
        /* <DEDUP_REMOVED lines=15> */
.L_x_2592:
        /* <DEDUP_REMOVED lines=8> */
.L_x_2593:
[----:B------:R-:W-:-:S05]  /*18590*/  @!P0 MOV R3, R7 ;  /* 0x0000000700038202 */ /* 0x000fca0000000f00 */
        /* <DEDUP_REMOVED lines=13> */
.L_x_2594:
        /* <DEDUP_REMOVED lines=8> */
.L_x_2595:
        /* <DEDUP_REMOVED lines=13> */
.L_x_2596:
[----:B------:R-:W-:Y:S05]  /*187c0*/  BRA `(.L_x_2597) ;  /* 0xffffffbc00bc7947 */ /* 0x000fea000383ffff */
.L_x_2513:
[----:B0-----:R0:W2:Y:S02]  /*187d0*/  SYNCS.PHASECHK.TRANS64.TRYWAIT P0, [R22+URZ+0x38820], R3 ;  /* 0x03882003160075a7 */ /* 0x0010a4000800017f */
[----:B--2---:R-:W-:Y:S05]  /*187e0*/  @!P0 NANOSLEEP.SYNCS 0x989680 ;  /* 0x009896800000895d */ /* 0x004fea0003900000 */
[----:B------:R-:W2:Y:S02]  /*187f0*/  @!P0 SYNCS.PHASECHK.TRANS64 P0, [R22+URZ+0x38820], R3 ;  /* 0x03882003160085a7 */ /* 0x000ea4000800007f */
[----:B--2---:R-:W-:Y:S05]  /*18800*/  @!P0 BRA `(.L_x_2513) ;  /* 0xfffffffc00f08947 */ /* 0x004fea000383ffff */
[----:B------:R-:W-:Y:S05]  /*18810*/  BRA `(.L_x_2598) ;  /* 0xffffffc000307947 */ /* 0x000fea000383ffff */
.L_x_2518:
[----:B0-----:R0:W1:Y:S02]  /*18820*/  SYNCS.PHASECHK.TRANS64.TRYWAIT P0, [R6+URZ+0x38840], R3 ;  /* 0x03884003060075a7 */ /* 0x001064000800017f */
[----:B-1----:R-:W-:Y:S05]  /*18830*/  @!P0 NANOSLEEP.SYNCS 0x989680 ;  /* 0x009896800000895d */ /* 0x002fea0003900000 */
[----:B------:R-:W1:Y:S02]  /*18840*/  @!P0 SYNCS.PHASECHK.TRANS64 P0, [R6+URZ+0x38840], R3 ;  /* 0x03884003060085a7 */ /* 0x000e64000800007f */
[----:B-1----:R-:W-:Y:S05]  /*18850*/  @!P0 BRA `(.L_x_2518) ;  /* 0xfffffffc00f08947 */ /* 0x002fea000383ffff */
[----:B------:R-:W-:Y:S05]  /*18860*/  BRA `(.L_x_2599) ;  /* 0xffffffc400187947 */ /* 0x000fea000383ffff */
.L_x_2519:
        /* <DEDUP_REMOVED lines=8> */
.L_x_2601:
[----:B------:R-:W-:Y:S05]  /*188f0*/  BSYNC B1 ;  /* 0x0000000000017941 */ /* 0x000fea0003800000 */
.L_x_2600:
        /* <DEDUP_REMOVED lines=12> */
.L_x_2602:
[----:B------:R-:W-:Y:S01]  /*189c0*/  LOP3.LUT R23, R23, 0xfffff7ff, RZ, 0xc0, !PT ;  /* 0xfffff7ff17177812 */ /* 0x000fe200078ec0ff */
[----:B------:R-:W-:-:S03]  /*189d0*/  IMAD R9, R9, 0x2, R22 ;  /* 0x0000000209097824 */ /* 0x000fc600078e0216 */
[----:B------:R-:W-:-:S04]  /*189e0*/  @P2 LOP3.LUT R23, R23, 0x800, RZ, 0xfc, !PT ;  /* 0x0000080017172812 */ /* 0x000fc800078efcff */
[C---:B------:R-:W-:Y:S02]  /*189f0*/  LOP3.LUT P2, RZ, R23.reuse, 0x8, RZ, 0xc0, !PT ;  /* 0x0000000817ff7812 */ /* 0x040fe4000784c0ff */
[----:B------:R-:W-:Y:S02]  /*18a00*/  LOP3.LUT R23, R23, 0xfffffbff, RZ, 0xc0, !PT ;  /* 0xfffffbff17177812 */ /* 0x000fe400078ec0ff */
[----:B------:R-:W-:Y:S01]  /*18a10*/  MOV R13, R10 ;  /* 0x0000000a000d7202 */ /* 0x000fe20000000f00 */
[----:B------:R-:W-:Y:S01]  /*18a20*/  IMAD.MOV.U32 R12, RZ, RZ, 0x1 ;  /* 0x00000001ff0c7424 */ /* 0x000fe200078e00ff */
[----:B------:R-:W-:-:S04]  /*18a30*/  @P1 LOP3.LUT R23, R23, 0x400, RZ, 0xfc, !PT ;  /* 0x0000040017171812 */ /* 0x000fc800078efcff */
[----:B------:R-:W-:Y:S01]  /*18a40*/  LOP3.LUT P1, RZ, R23, 0x4, RZ, 0xc0, !PT ;  /* 0x0000000417ff7812 */ /* 0x000fe2000782c0ff */
[----:B------:R-:W-:-:S12]  /*18a50*/  IMAD.MOV.U32 R2, RZ, RZ, R14 ;  /* 0x000000ffff027224 */ /* 0x000fd800078e000e */
[----:B------:R-:W-:Y:S05]  /*18a60*/  WARPSYNC.COLLECTIVE R15, `(.L_x_2603) ;  /* 0x000000000f087348 */ /* 0x000fea0003c00000 */
[----:B------:R0:W1:Y:S02]  /*18a70*/  SHFL.IDX P6, R14, R13, R12, R11 ;  /* 0x0000000c0d0e7389 */ /* 0x00006400000c000b */
[----:B01----:R-:W-:Y:S01]  /*18a80*/  ENDCOLLECTIVE ;  /* 0x000000000000791b */ /* 0x003fe20003800000 */
.L_x_2603:
        /* <DEDUP_REMOVED lines=14> */
.L_x_2604:
[----:B------:R-:W-:Y:S02]  /*18b70*/  IMAD.MOV.U32 R13, RZ, RZ, R10 ;  /* 0x000000ffff0d7224 */ /* 0x000fe400078e000a */
[----:B------:R-:W-:Y:S02]  /*18b80*/  IMAD.MOV.U32 R12, RZ, RZ, 0x2 ;  /* 0x00000002ff0c7424 */ /* 0x000fe400078e00ff */
[----:B------:R-:W-:-:S07]  /*18b90*/  IMAD.MOV.U32 R2, RZ, RZ, R14 ;  /* 0x000000ffff027224 */ /* 0x000fce00078e000e */
[----:B------:R-:W-:Y:S05]  /*18ba0*/  WARPSYNC.COLLECTIVE R15, `(.L_x_2605) ;  /* 0x000000000f087348 */ /* 0x000fea0003c00000 */
[----:B------:R0:W1:Y:S02]  /*18bb0*/  SHFL.IDX P6, R14, R13, R12, R11 ;  /* 0x0000000c0d0e7389 */ /* 0x00006400000c000b */
[----:B01----:R-:W-:Y:S01]  /*18bc0*/  ENDCOLLECTIVE ;  /* 0x000000000000791b */ /* 0x003fe20003800000 */
.L_x_2605:
        /* <DEDUP_REMOVED lines=14> */
.L_x_2606:
[----:B------:R-:W-:Y:S01]  /*18cb0*/  IMAD.MOV.U32 R13, RZ, RZ, R10 ;  /* 0x000000ffff0d7224 */ /* 0x000fe200078e000a */
[----:B------:R-:W-:Y:S01]  /*18cc0*/  MOV R12, 0x3 ;  /* 0x00000003000c7802 */ /* 0x000fe20000000f00 */
[----:B------:R-:W-:-:S07]  /*18cd0*/  IMAD.MOV.U32 R2, RZ, RZ, R14 ;  /* 0x000000ffff027224 */ /* 0x000fce00078e000e */
[----:B------:R-:W-:Y:S05]  /*18ce0*/  WARPSYNC.COLLECTIVE R15, `(.L_x_2607) ;  /* 0x000000000f087348 */ /* 0x000fea0003c00000 */
[----:B------:R0:W1:Y:S02]  /*18cf0*/  SHFL.IDX P6, R14, R13, R12, R11 ;  /* 0x0000000c0d0e7389 */ /* 0x00006400000c000b */
[----:B01----:R-:W-:Y:S01]  /*18d00*/  ENDCOLLECTIVE ;  /* 0x000000000000791b */ /* 0x003fe20003800000 */
.L_x_2607:
        /* <DEDUP_REMOVED lines=14> */
.L_x_2608:
[----:B------:R-:W-:Y:S02]  /*18df0*/  IMAD.MOV.U32 R13, RZ, RZ, R10 ;  /* 0x000000ffff0d7224 */ /* 0x000fe400078e000a */
[----:B------:R-:W-:Y:S02]  /*18e00*/  IMAD.MOV.U32 R12, RZ, RZ, 0x4 ;  /* 0x00000004ff0c7424 */ /* 0x000fe400078e00ff */
[----:B------:R-:W-:-:S07]  /*18e10*/  IMAD.MOV.U32 R2, RZ, RZ, R14 ;  /* 0x000000ffff027224 */ /* 0x000fce00078e000e */
[----:B------:R-:W-:Y:S05]  /*18e20*/  WARPSYNC.COLLECTIVE R15, `(.L_x_2609) ;  /* 0x000000000f087348 */ /* 0x000fea0003c00000 */
[----:B------:R0:W1:Y:S02]  /*18e30*/  SHFL.IDX P6, R14, R13, R12, R11 ;  /* 0x0000000c0d0e7389 */ /* 0x00006400000c000b */
[----:B01----:R-:W-:Y:S01]  /*18e40*/  ENDCOLLECTIVE ;  /* 0x000000000000791b */ /* 0x003fe20003800000 */
.L_x_2609:
        /* <DEDUP_REMOVED lines=17> */
.L_x_2610:
[----:B------:R-:W-:Y:S01]  /*18f60*/  IMAD.MOV.U32 R2, RZ, RZ, R14 ;  /* 0x000000ffff027224 */ /* 0x000fe200078e000e */
[----:B------:R-:W-:Y:S06]  /*18f70*/  BRA `(.L_x_2611) ;  /* 0xffffffc0006c7947 */ /* 0x000fec000383ffff */
.L_x_2524:
[----:B-1----:R1:W2:Y:S02]  /*18f80*/  SYNCS.PHASECHK.TRANS64.TRYWAIT P0, [R6+URZ+0x38860], R2 ;  /* 0x03886002060075a7 */ /* 0x0022a4000800017f */
[----:B--2---:R-:W-:Y:S05]  /*18f90*/  @!P0 NANOSLEEP.SYNCS 0x989680 ;  /* 0x009896800000895d */ /* 0x004fea0003900000 */
[----:B------:R-:W2:Y:S02]  /*18fa0*/  @!P0 SYNCS.PHASECHK.TRANS64 P0, [R6+URZ+0x38860], R2 ;  /* 0x03886002060085a7 */ /* 0x000ea4000800007f */
[----:B--2---:R-:W-:Y:S05]  /*18fb0*/  @!P0 BRA `(.L_x_2524) ;  /* 0xfffffffc00f08947 */ /* 0x004fea000383ffff */
[----:B------:R-:W-:Y:S05]  /*18fc0*/  BRA `(.L_x_2612) ;  /* 0xffffffc000e47947 */ /* 0x000fea000383ffff */
.L_x_2525:
        /* <DEDUP_REMOVED lines=8> */
.L_x_2614:
[----:B------:R-:W-:Y:S05]  /*19050*/  BSYNC B1 ;  /* 0x0000000000017941 */ /* 0x000fea0003800000 */
.L_x_2613:
[----:B------:R-:W-:Y:S02]  /*19060*/  IMAD.MOV.U32 R13, RZ, RZ, R24 ;  /* 0x000000ffff0d7224 */ /* 0x000fe400078e0018 */
[----:B------:R-:W-:Y:S02]  /*19070*/  IMAD.MOV.U32 R12, RZ, RZ, RZ ;  /* 0x000000ffff0c7224 */ /* 0x000fe400078e00ff */
[----:B------:R-:W-:Y:S02]  /*19080*/  IMAD.MOV.U32 R11, RZ, RZ, 0x181f ;  /* 0x0000181fff0b7424 */ /* 0x000fe400078e00ff */
[----:B------:R-:W-:Y:S02]  /*19090*/  IMAD.MOV.U32 R15, RZ, RZ, -0x1 ;  /* 0xffffffffff0f7424 */ /* 0x000fe400078e00ff */
[----:B------:R-:W-:Y:S02]  /*190a0*/  IMAD.MOV.U32 R3, RZ, RZ, R14 ;  /* 0x000000ffff037224 */ /* 0x000fe400078e000e */
[----:B------:R-:W-:-:S07]  /*190b0*/  IMAD R7, R7, 0x2, R22 ;  /* 0x0000000207077824 */ /* 0x000fce00078e0216 */
[----:B------:R-:W-:Y:S05]  /*190c0*/  WARPSYNC.COLLECTIVE R15, `(.L_x_2615) ;  /* 0x000000000f087348 */ /* 0x000fea0003c00000 */
[----:B------:R0:W1:Y:S02]  /*190d0*/  SHFL.IDX P6, R14, R13, R12, R11 ;  /* 0x0000000c0d0e7389 */ /* 0x00006400000c000b */
[----:B01----:R-:W-:Y:S01]  /*190e0*/  ENDCOLLECTIVE ;  /* 0x000000000000791b */ /* 0x003fe20003800000 */
.L_x_2615:
[----:B------:R-:W-:Y:S02]  /*190f0*/  IMAD.MOV.U32 R13, RZ, RZ, R25 ;  /* 0x000000ffff0d7224 */ /* 0x000fe400078e0019 */
[----:B------:R-:W-:Y:S02]  /*19100*/  IMAD.MOV.U32 R12, RZ, RZ, 0x1 ;  /* 0x00000001ff0c7424 */ /* 0x000fe400078e00ff */
[----:B------:R-:W-:-:S07]  /*19110*/  IMAD.MOV.U32 R2, RZ, RZ, R14 ;  /* 0x000000ffff027224 */ /* 0x000fce00078e000e */
[----:B------:R-:W-:Y:S05]  /*19120*/  WARPSYNC.COLLECTIVE R15, `(.L_x_2616) ;  /* 0x000000000f087348 */ /* 0x000fea0003c00000 */
[----:B------:R0:W1:Y:S02]  /*19130*/  SHFL.IDX P6, R14, R13, R12, R11 ;  /* 0x0000000c0d0e7389 */ /* 0x00006400000c000b */
[----:B01----:R-:W-:Y:S01]  /*19140*/  ENDCOLLECTIVE ;  /* 0x000000000000791b */ /* 0x003fe20003800000 */
.L_x_2616:
        /* <DEDUP_REMOVED lines=18> */
.L_x_2617:
[----:B------:R-:W-:Y:S02]  /*19270*/  IMAD.MOV.U32 R13, RZ, RZ, R25 ;  /* 0x000000ffff0d7224 */ /* 0x000fe400078e0019 */
[----:B------:R-:W-:Y:S01]  /*19280*/  IMAD.MOV.U32 R12, RZ, RZ, 0x2 ;  /* 0x00000002ff0c7424 */ /* 0x000fe200078e00ff */
[----:B------:R-:W-:-:S07]  /*19290*/  MOV R2, R14 ;  /* 0x0000000e00027202 */ /* 0x000fce0000000f00 */
[----:B------:R-:W-:Y:S05]  /*192a0*/  WARPSYNC.COLLECTIVE R15, `(.L_x_2618) ;  /* 0x000000000f087348 */ /* 0x000fea0003c00000 */
[----:B------:R0:W1:Y:S02]  /*192b0*/  SHFL.IDX P6, R14, R13, R12, R11 ;  /* 0x0000000c0d0e7389 */ /* 0x00006400000c000b */
[----:B01----:R-:W-:Y:S01]  /*192c0*/  ENDCOLLECTIVE ;  /* 0x000000000000791b */ /* 0x003fe20003800000 */
.L_x_2618:
        /* <DEDUP_REMOVED lines=18> */
.L_x_2619:
[----:B------:R-:W-:Y:S02]  /*193f0*/  IMAD.MOV.U32 R13, RZ, RZ, R25 ;  /* 0x000000ffff0d7224 */ /* 0x000fe400078e0019 */
[----:B------:R-:W-:Y:S02]  /*19400*/  IMAD.MOV.U32 R12, RZ, RZ, 0x3 ;  /* 0x00000003ff0c7424 */ /* 0x000fe400078e00ff */
[----:B------:R-:W-:-:S07]  /*19410*/  IMAD.MOV.U32 R2, RZ, RZ, R14 ;  /* 0x000000ffff027224 */ /* 0x000fce00078e000e */
[----:B------:R-:W-:Y:S05]  /*19420*/  WARPSYNC.COLLECTIVE R15, `(.L_x_2620) ;  /* 0x000000000f087348 */ /* 0x000fea0003c00000 */
[----:B------:R0:W1:Y:S02]  /*19430*/  SHFL.IDX P6, R14, R13, R12, R11 ;  /* 0x0000000c0d0e7389 */ /* 0x00006400000c000b */
[----:B01----:R-:W-:Y:S01]  /*19440*/  ENDCOLLECTIVE ;  /* 0x000000000000791b */ /* 0x003fe20003800000 */
.L_x_2620:
        /* <DEDUP_REMOVED lines=18> */
.L_x_2621:
[----:B------:R-:W-:Y:S02]  /*19570*/  IMAD.MOV.U32 R13, RZ, RZ, R25 ;  /* 0x000000ffff0d7224 */ /* 0x000fe400078e0019 */
[----:B------:R-:W-:Y:S02]  /*19580*/  IMAD.MOV.U32 R12, RZ, RZ, 0x4 ;  /* 0x00000004ff0c7424 */ /* 0x000fe400078e00ff */
[----:B------:R-:W-:-:S07]  /*19590*/  IMAD.MOV.U32 R2, RZ, RZ, R14 ;  /* 0x000000ffff027224 */ /* 0x000fce00078e000e */
[----:B------:R-:W-:Y:S05]  /*195a0*/  WARPSYNC.COLLECTIVE R15, `(.L_x_2622) ;  /* 0x000000000f087348 */ /* 0x000fea0003c00000 */
[----:B------:R0:W1:Y:S02]  /*195b0*/  SHFL.IDX P6, R14, R13, R12, R11 ;  /* 0x0000000c0d0e7389 */ /* 0x00006400000c000b */
[----:B01----:R-:W-:Y:S01]  /*195c0*/  ENDCOLLECTIVE ;  /* 0x000000000000791b */ /* 0x003fe20003800000 */
.L_x_2622:
[----:B------:R-:W-:-:S04]  /*195d0*/  IADD3 R2, P0, R2, R0, RZ ;  /* 0x0000000002027210 */ /* 0x000fc80007f1e0ff */
[----:B------:R-:W-:Y:S02]  /*195e0*/  IADD3.X R3, RZ, R3, RZ, P0, !PT ;  /* 0x00000003ff037210 */ /* 0x000fe400007fe4ff */
        /* <DEDUP_REMOVED lines=11> */
.L_x_2623:
        /* <DEDUP_REMOVED lines=9> */
.L_x_2533:
[----:B0-----:R0:W2:Y:S02]  /*19730*/  SYNCS.PHASECHK.TRANS64.TRYWAIT P0, [R4+URZ+0x38860], R3 ;  /* 0x03886003040075a7 */ /* 0x0010a4000800017f */
[----:B--2---:R-:W-:Y:S05]  /*19740*/  @!P0 NANOSLEEP.SYNCS 0x989680 ;  /* 0x009896800000895d */ /* 0x004fea0003900000 */
[----:B------:R-:W2:Y:S02]  /*19750*/  @!P0 SYNCS.PHASECHK.TRANS64 P0, [R4+URZ+0x38860], R3 ;  /* 0x03886003040085a7 */ /* 0x000ea4000800007f */
[----:B--2---:R-:W-:Y:S05]  /*19760*/  @!P0 BRA `(.L_x_2533) ;  /* 0xfffffffc00f08947 */ /* 0x004fea000383ffff */
[----:B------:R-:W-:Y:S05]  /*19770*/  BRA `(.L_x_2625) ;  /* 0xffffffc400287947 */ /* 0x000fea000383ffff */
.L_x_2534:
[----:B------:R-:W-:Y:S01]  /*19780*/  BSSY B0, `(.L_x_2626) ;  /* 0x0000008000007945 */ /* 0x000fe20003800000 */
[----:B------:R-:W-:Y:S02]  /*19790*/  IMAD.MOV.U32 R13, RZ, RZ, R25 ;  /* 0x000000ffff0d7224 */ /* 0x000fe400078e0019 */
[----:B------:R-:W-:Y:S02]  /*197a0*/  IMAD.MOV.U32 R12, RZ, RZ, RZ ;  /* 0x000000ffff0c7224 */ /* 0x000fe400078e00ff */
[----:B------:R-:W-:Y:S02]  /*197b0*/  IMAD.MOV.U32 R11, RZ, RZ, 0x181f ;  /* 0x0000181fff0b7424 */ /* 0x000fe400078e00ff */
[----:B------:R-:W-:-:S07]  /*197c0*/  IMAD.MOV.U32 R15, RZ, RZ, -0x1 ;  /* 0xffffffffff0f7424 */ /* 0x000fce00078e00ff */
[----:B01----:R-:W-:Y:S05]  /*197d0*/  WARPSYNC.COLLECTIVE R15, `(.L_x_2627) ;  /* 0x000000000f087348 */ /* 0x003fea0003c00000 */
[----:B-1----:R1:W2:Y:S02]  /*197e0*/  SHFL.IDX P6, R14, R13, R12, R11 ;  /* 0x0000000c0d0e7389 */ /* 0x0022a400000c000b */
[----:B012---:R-:W-:Y:S01]  /*197f0*/  ENDCOLLECTIVE ;  /* 0x000000000000791b */ /* 0x007fe20003800000 */
.L_x_2627:
[----:B------:R-:W-:Y:S05]  /*19800*/  BSYNC B0 ;  /* 0x0000000000007941 */ /* 0x000fea0003800000 */
.L_x_2626:
        /* <DEDUP_REMOVED lines=10> */
.L_x_2628:
        /* <DEDUP_REMOVED lines=21> */
.L_x_2629:
[----:B------:R-:W-:Y:S01]  /*19a00*/  @!PT LDS RZ, [RZ] ;  /* 0x00000000fffff984 */ /* 0x000fe20000000800 */
[----:B------:R-:W-:Y:S01]  /*19a10*/  @!PT LDS RZ, [RZ] ;  /* 0x00000000fffff984 */ /* 0x000fe20000000800 */
[----:B------:R-:W-:Y:S01]  /*19a20*/  @!PT LDS RZ, [RZ] ;  /* 0x00000000fffff984 */ /* 0x000fe20000000800 */
[----:B------:R0:W-:Y:S01]  /*19a30*/  LDGSTS.E.BYPASS.LTC128B.128 [R0+0x5400], desc[UR38][R2.64+0x100], !P4 ;  /* 0x0540010002007fae */ /* 0x0001e2000e101d66 */
[----:B------:R-:W-:Y:S01]  /*19a40*/  ISETP.LT.OR P4, PT, R5, 0x1, P0 ;  /* 0x000000010500780c */ /* 0x000fe20000781670 */
[----:B------:R-:W-:-:S12]  /*19a50*/  IMAD.MOV.U32 R13, RZ, RZ, R24 ;  /* 0x000000ffff0d7224 */ /* 0x000fd800078e0018 */
[----:B------:R0:W-:Y:S01]  /*19a60*/  LDGSTS.E.BYPASS.LTC128B.128 [R0+0x7c00], desc[UR38][R2.64+0x180], !P4 ;  /* 0x07c0018002007fae */ /* 0x0001e2000e101d66 */
[----:B------:R-:W-:-:S07]  /*19a70*/  IMAD.MOV.U32 R7, RZ, RZ, R14 ;  /* 0x000000ffff077224 */ /* 0x000fce00078e000e */
[----:B0-----:R-:W-:Y:S05]  /*19a80*/  WARPSYNC.COLLECTIVE R15, `(.L_x_2630) ;  /* 0x000000000f087348 */ /* 0x001fea0003c00000 */
[----:B------:R1:W2:Y:S02]  /*19a90*/  SHFL.IDX P6, R14, R13, R12, R11 ;  /* 0x0000000c0d0e7389 */ /* 0x0002a400000c000b */
[----:B012---:R-:W-:Y:S01]  /*19aa0*/  ENDCOLLECTIVE ;  /* 0x000000000000791b */ /* 0x007fe20003800000 */
.L_x_2630:
[----:B------:R-:W-:Y:S02]  /*19ab0*/  IMAD.MOV.U32 R13, RZ, RZ, R25 ;  /* 0x000000ffff0d7224 */ /* 0x000fe400078e0019 */
[----:B------:R-:W-:Y:S01]  /*19ac0*/  IMAD.MOV.U32 R12, RZ, RZ, 0x2 ;  /* 0x00000002ff0c7424 */ /* 0x000fe200078e00ff */
[----:B------:R-:W-:-:S13]  /*19ad0*/  IADD3 R2, P4, R14, R8, RZ ;  /* 0x000000080e027210 */ /* 0x000fda0007f9e0ff */
[----:B------:R-:W-:Y:S05]  /*19ae0*/  WARPSYNC.COLLECTIVE R15, `(.L_x_2631) ;  /* 0x000000000f087348 */ /* 0x000fea0003c00000 */
[----:B------:R0:W1:Y:S02]  /*19af0*/  SHFL.IDX P6, R14, R13, R12, R11 ;  /* 0x0000000c0d0e7389 */ /* 0x00006400000c000b */
[----:B01----:R-:W-:Y:S01]  /*19b00*/  ENDCOLLECTIVE ;  /* 0x000000000000791b */ /* 0x003fe20003800000 */
.L_x_2631:
        /* <DEDUP_REMOVED lines=12> */
.L_x_2632:
        /* <DEDUP_REMOVED lines=14> */
.L_x_2633:
        /* <DEDUP_REMOVED lines=12> */
.L_x_2634:
        /* <DEDUP_REMOVED lines=14> */
.L_x_2635:
        /* <DEDUP_REMOVED lines=12> */
.L_x_2636:
        /* <DEDUP_REMOVED lines=9> */
.L_x_2539:
        /* <DEDUP_REMOVED lines=8> */
.L_x_2639:
[----:B------:R-:W-:Y:S05]  /*1a020*/  BSYNC B0 ;  /* 0x0000000000007941 */ /* 0x000fea0003800000 */
.L_x_2638:
[----:B------:R-:W-:Y:S02]  /*1a030*/  IMAD.MOV.U32 R13, RZ, RZ, R16 ;  /* 0x000000ffff0d7224 */ /* 0x000fe400078e0010 */
        /* <DEDUP_REMOVED lines=8> */
.L_x_2640:
        /* <DEDUP_REMOVED lines=18> */
.L_x_2641:
[----:B------:R-:W-:Y:S01]  /*1a1e0*/  IMAD.MOV.U32 R12, RZ, RZ, 0x2 ;  /* 0x00000002ff0c7424 */ /* 0x000fe200078e00ff */
[----:B------:R-:W-:-:S05]  /*1a1f0*/  SEL R6, R14, RZ, P1 ;  /* 0x000000ff0e067207 */ /* 0x000fca0000800000 */
[----:B------:R-:W-:-:S05]  /*1a200*/  IMAD.IADD R6, R5, 0x1, R6 ;  /* 0x0000000105067824 */ /* 0x000fca00078e0206 */
[----:B------:R-:W-:-:S07]  /*1a210*/  MOV R13, R6 ;  /* 0x00000006000d7202 */ /* 0x000fce0000000f00 */
[----:B------:R-:W-:Y:S05]  /*1a220*/  WARPSYNC.COLLECTIVE R15, `(.L_x_2642) ;  /* 0x000000000f087348 */ /* 0x000fea0003c00000 */
[----:B------:R0:W1:Y:S02]  /*1a230*/  SHFL.UP P6, R14, R13, R12, R11 ;  /* 0x0400000c0d0e7389 */ /* 0x00006400000c000b */
[----:B01----:R-:W-:Y:S01]  /*1a240*/  ENDCOLLECTIVE ;  /* 0x000000000000791b */ /* 0x003fe20003800000 */
.L_x_2642:
[----:B------:R-:W-:Y:S01]  /*1a250*/  IMAD.MOV.U32 R12, RZ, RZ, 0x4 ;  /* 0x00000004ff0c7424 */ /* 0x000fe200078e00ff */
[----:B------:R-:W-:-:S05]  /*1a260*/  SEL R7, R14, RZ, P2 ;  /* 0x000000ff0e077207 */ /* 0x000fca0001000000 */
[----:B------:R-:W-:-:S04]  /*1a270*/  IMAD.IADD R7, R6, 0x1, R7 ;  /* 0x0000000106077824 */ /* 0x000fc800078e0207 */
[----:B------:R-:W-:-:S07]  /*1a280*/  IMAD.MOV.U32 R13, RZ, RZ, R7 ;  /* 0x000000ffff0d7224 */ /* 0x000fce00078e0007 */
[----:B------:R-:W-:Y:S05]  /*1a290*/  WARPSYNC.COLLECTIVE R15, `(.L_x_2643) ;  /* 0x000000000f087348 */ /* 0x000fea0003c00000 */
[----:B------:R0:W1:Y:S02]  /*1a2a0*/  SHFL.UP P6, R14, R13, R12, R11 ;  /* 0x0400000c0d0e7389 */ /* 0x00006400000c000b */
[----:B01----:R-:W-:Y:S01]  /*1a2b0*/  ENDCOLLECTIVE ;  /* 0x000000000000791b */ /* 0x003fe20003800000 */
.L_x_2643:
[----:B------:R-:W-:Y:S01]  /*1a2c0*/  IMAD.MOV.U32 R12, RZ, RZ, 0x8 ;  /* 0x00000008ff0c7424 */ /* 0x000fe200078e00ff */
[----:B------:R-:W-:-:S05]  /*1a2d0*/  SEL R2, R14, RZ, P3 ;  /* 0x000000ff0e027207 */ /* 0x000fca0001800000 */
[----:B------:R-:W-:-:S04]  /*1a2e0*/  IMAD.IADD R2, R7, 0x1, R2 ;  /* 0x0000000107027824 */ /* 0x000fc800078e0202 */
[----:B------:R-:W-:-:S07]  /*1a2f0*/  IMAD.MOV.U32 R13, RZ, RZ, R2 ;  /* 0x000000ffff0d7224 */ /* 0x000fce00078e0002 */
[----:B------:R-:W-:Y:S05]  /*1a300*/  WARPSYNC.COLLECTIVE R15, `(.L_x_2644) ;  /* 0x000000000f087348 */ /* 0x000fea0003c00000 */
[----:B------:R0:W1:Y:S02]  /*1a310*/  SHFL.UP P6, R14, R13, R12, R11 ;  /* 0x0400000c0d0e7389 */ /* 0x00006400000c000b */
[----:B01----:R-:W-:Y:S01]  /*1a320*/  ENDCOLLECTIVE ;  /* 0x000000000000791b */ /* 0x003fe20003800000 */
.L_x_2644:
[----:B------:R-:W-:Y:S01]  /*1a330*/  IMAD.MOV.U32 R12, RZ, RZ, 0x10 ;  /* 0x00000010ff0c7424 */ /* 0x000fe200078e00ff */
[----:B------:R-:W-:-:S05]  /*1a340*/  SEL R3, R14, RZ, P4 ;  /* 0x000000ff0e037207 */ /* 0x000fca0002000000 */
[----:B------:R-:W-:-:S04]  /*1a350*/  IMAD.IADD R3, R2, 0x1, R3 ;  /* 0x0000000102037824 */ /* 0x000fc800078e0203 */
[----:B------:R-:W-:-:S07]  /*1a360*/  IMAD.MOV.U32 R13, RZ, RZ, R3 ;  /* 0x000000ffff0d7224 */ /* 0x000fce00078e0003 */
[----:B------:R-:W-:Y:S05]  /*1a370*/  WARPSYNC.COLLECTIVE R15, `(.L_x_2645) ;  /* 0x000000000f087348 */ /* 0x000fea0003c00000 */
[----:B------:R0:W1:Y:S02]  /*1a380*/  SHFL.UP P6, R14, R13, R12, R11 ;  /* 0x0400000c0d0e7389 */ /* 0x00006400000c000b */
[----:B01----:R-:W-:Y:S01]  /*1a390*/  ENDCOLLECTIVE ;  /* 0x000000000000791b */ /* 0x003fe20003800000 */
.L_x_2645:
[----:B------:R-:W-:Y:S01]  /*1a3a0*/  MOV R12, 0x1f ;  /* 0x0000001f000c7802 */ /* 0x000fe20000000f00 */
[----:B------:R-:W-:Y:S01]  /*1a3b0*/  IMAD.MOV.U32 R11, RZ, RZ, 0x1f ;  /* 0x0000001fff0b7424 */ /* 0x000fe200078e00ff */
[----:B------:R-:W-:-:S05]  /*1a3c0*/  SEL R6, R14, RZ, P5 ;  /* 0x000000ff0e067207 */ /* 0x000fca0002800000 */
[----:B------:R-:W-:-:S04]  /*1a3d0*/  IMAD.IADD R6, R3, 0x1, R6 ;  /* 0x0000000103067824 */ /* 0x000fc800078e0206 */
[----:B------:R-:W-:-:S07]  /*1a3e0*/  IMAD.MOV.U32 R13, RZ, RZ, R6 ;  /* 0x000000ffff0d7224 */ /* 0x000fce00078e0006 */
[----:B------:R-:W-:Y:S05]  /*1a3f0*/  WARPSYNC.COLLECTIVE R15, `(.L_x_2646) ;  /* 0x000000000f087348 */ /* 0x000fea0003c00000 */
[----:B------:R0:W1:Y:S02]  /*1a400*/  SHFL.IDX P6, R14, R13, R12, R11 ;  /* 0x0000000c0d0e7389 */ /* 0x00006400000c000b */
[----:B01----:R-:W-:Y:S01]  /*1a410*/  ENDCOLLECTIVE ;  /* 0x000000000000791b */ /* 0x003fe20003800000 */
.L_x_2646:
[----:B------:R-:W-:Y:S05]  /*1a420*/  BRA `(.L_x_2647) ;  /* 0xffffffc000407947 */ /* 0x000fea000383ffff */
.L_x_2544:
[----:B------:R-:W-:Y:S01]  /*1a430*/  BSSY B0, `(.L_x_2648) ;  /* 0x0000008000007945 */ /* 0x000fe20003800000 */
[----:B-----5:R-:W-:Y:S02]  /*1a440*/  IMAD.MOV.U32 R13, RZ, RZ, R5 ;  /* 0x000000ffff0d7224 */ /* 0x020fe400078e0005 */
[----:B------:R-:W-:Y:S02]  /*1a450*/  IMAD.MOV.U32 R12, RZ, RZ, 0x1 ;  /* 0x00000001ff0c7424 */ /* 0x000fe400078e00ff */
[----:B------:R-:W-:Y:S02]  /*1a460*/  IMAD.MOV.U32 R11, RZ, RZ, RZ ;  /* 0x000000ffff0b7224 */ /* 0x000fe400078e00ff */
[----:B------:R-:W-:-:S07]  /*1a470*/  IMAD.MOV.U32 R15, RZ, RZ, -0x1 ;  /* 0xffffffffff0f7424 */ /* 0x000fce00078e00ff */
[----:B01----:R-:W-:Y:S05]  /*1a480*/  WARPSYNC.COLLECTIVE R15, `(.L_x_2649) ;  /* 0x000000000f087348 */ /* 0x003fea0003c00000 */
[----:B------:R2:W3:Y:S02]  /*1a490*/  SHFL.UP P6, R14, R13, R12, R11 ;  /* 0x0400000c0d0e7389 */ /* 0x0004e400000c000b */
[----:B0123--:R-:W-:Y:S01]  /*1a4a0*/  ENDCOLLECTIVE ;  /* 0x000000000000791b */ /* 0x00ffe20003800000 */
.L_x_2649:
[----:B------:R-:W-:Y:S05]  /*1a4b0*/  BSYNC B0 ;  /* 0x0000000000007941 */ /* 0x000fea0003800000 */
.L_x_2648:
        /* <DEDUP_REMOVED lines=8> */
.L_x_2650:
[----:B------:R-:W-:Y:S01]  /*1a540*/  IMAD.MOV.U32 R12, RZ, RZ, 0x4 ;  /* 0x00000004ff0c7424 */ /* 0x000fe200078e00ff */
[----:B------:R-:W-:-:S05]  /*1a550*/  SEL R2, R14, RZ, P2 ;  /* 0x000000ff0e027207 */ /* 0x000fca0001000000 */
[----:B------:R-:W-:-:S04]  /*1a560*/  IMAD.IADD R2, R13, 0x1, R2 ;  /* 0x000000010d027824 */ /* 0x000fc800078e0202 */
[----:B------:R-:W-:-:S07]  /*1a570*/  IMAD.MOV.U32 R13, RZ, RZ, R2 ;  /* 0x000000ffff0d7224 */ /* 0x000fce00078e0002 */
[----:B------:R-:W-:Y:S05]  /*1a580*/  WARPSYNC.COLLECTIVE R15, `(.L_x_2651) ;  /* 0x000000000f087348 */ /* 0x000fea0003c00000 */
[----:B------:R0:W1:Y:S02]  /*1a590*/  SHFL.UP P6, R14, R13, R12, R11 ;  /* 0x0400000c0d0e7389 */ /* 0x00006400000c000b */
[----:B01----:R-:W-:Y:S01]  /*1a5a0*/  ENDCOLLECTIVE ;  /* 0x000000000000791b */ /* 0x003fe20003800000 */
.L_x_2651:
[----:B------:R-:W-:Y:S01]  /*1a5b0*/  IMAD.MOV.U32 R12, RZ, RZ, 0x8 ;  /* 0x00000008ff0c7424 */ /* 0x000fe200078e00ff */
[----:B------:R-:W-:-:S04]  /*1a5c0*/  SEL R3, R14, RZ, P3 ;  /* 0x000000ff0e037207 */ /* 0x000fc80001800000 */
[----:B------:R-:W-:-:S05]  /*1a5d0*/  IADD3 R3, R2, R3, RZ ;  /* 0x0000000302037210 */ /* 0x000fca0007ffe0ff */
[----:B------:R-:W-:-:S07]  /*1a5e0*/  IMAD.MOV.U32 R13, RZ, RZ, R3 ;  /* 0x000000ffff0d7224 */ /* 0x000fce00078e0003 */
[----:B------:R-:W-:Y:S05]  /*1a5f0*/  WARPSYNC.COLLECTIVE R15, `(.L_x_2652) ;  /* 0x000000000f087348 */ /* 0x000fea0003c00000 */
[----:B------:R0:W1:Y:S02]  /*1a600*/  SHFL.UP P6, R14, R13, R12, R11 ;  /* 0x0400000c0d0e7389 */ /* 0x00006400000c000b */
[----:B01----:R-:W-:Y:S01]  /*1a610*/  ENDCOLLECTIVE ;  /* 0x000000000000791b */ /* 0x003fe20003800000 */
.L_x_2652:
[----:B------:R-:W-:Y:S01]  /*1a620*/  IMAD.MOV.U32 R12, RZ, RZ, 0x10 ;  /* 0x00000010ff0c7424 */ /* 0x000fe200078e00ff */
[----:B------:R-:W-:-:S05]  /*1a630*/  SEL R4, R14, RZ, P4 ;  /* 0x000000ff0e047207 */ /* 0x000fca0002000000 */
[----:B------:R-:W-:-:S04]  /*1a640*/  IMAD.IADD R4, R3, 0x1, R4 ;  /* 0x0000000103047824 */ /* 0x000fc800078e0204 */
[----:B------:R-:W-:-:S07]  /*1a650*/  IMAD.MOV.U32 R13, RZ, RZ, R4 ;  /* 0x000000ffff0d7224 */ /* 0x000fce00078e0004 */
[----:B------:R-:W-:Y:S05]  /*1a660*/  WARPSYNC.COLLECTIVE R15, `(.L_x_2653) ;  /* 0x000000000f087348 */ /* 0x000fea0003c00000 */
[----:B------:R0:W1:Y:S02]  /*1a670*/  SHFL.UP P6, R14, R13, R12, R11 ;  /* 0x0400000c0d0e7389 */ /* 0x00006400000c000b */
[----:B01----:R-:W-:Y:S01]  /*1a680*/  ENDCOLLECTIVE ;  /* 0x000000000000791b */ /* 0x003fe20003800000 */
.L_x_2653:
        /* <DEDUP_REMOVED lines=8> */
.L_x_2654:
[----:B------:R-:W-:Y:S05]  /*1a710*/  BRA `(.L_x_2655) ;  /* 0xffffffc000207947 */ /* 0x000fea000383ffff */
.L_x_2546:
[----:B------:R-:W-:Y:S01]  /*1a720*/  BSSY B0, `(.L_x_2656) ;  /* 0x0000006000007945 */ /* 0x000fe20003800000 */
[----:B------:R-:W-:Y:S01]  /*1a730*/  PLOP3.LUT P6, PT, P6, PT, PT, 0x8, 0x0 ;  /* 0x000000000000781c */ /* 0x000fe200037ce170 */
[----:B------:R-:W-:-:S12]  /*1a740*/  IMAD.MOV.U32 R15, RZ, RZ, -0x1 ;  /* 0xffffffffff0f7424 */ /* 0x000fd800078e00ff */
[----:B0-----:R-:W-:Y:S05]  /*1a750*/  WARPSYNC.COLLECTIVE R15, `(.L_x_2657) ;  /* 0x000000000f087348 */ /* 0x001fea0003c00000 */
[----:B------:R-:W-:Y:S01]  /*1a760*/  VOTE.ANY R14, PT, P6 ;  /* 0x00000000000e7806 */ /* 0x000fe200030e0100 */
[----:B0-----:R-:W-:Y:S06]  /*1a770*/  ENDCOLLECTIVE ;  /* 0x000000000000791b */ /* 0x001fec0003800000 */
.L_x_2657:
[----:B------:R-:W-:Y:S05]  /*1a780*/  BSYNC B0 ;  /* 0x0000000000007941 */ /* 0x000fea0003800000 */
.L_x_2656:
[----:B------:R-:W-:Y:S02]  /*1a790*/  IMAD.MOV.U32 R2, RZ, RZ, R14 ;  /* 0x000000ffff027224 */ /* 0x000fe400078e000e */
[----:B------:R-:W-:Y:S02]  /*1a7a0*/  IMAD.MOV.U32 R13, RZ, RZ, R5 ;  /* 0x000000ffff0d7224 */ /* 0x000fe400078e0005 */
[----:B------:R-:W0:Y:S01]  /*1a7b0*/  POPC R4, R2 ;  /* 0x0000000200047309 */ /* 0x000e220000000000 */
[----:B------:R-:W-:Y:S02]  /*1a7c0*/  IMAD.MOV.U32 R11, RZ, RZ, 0x1f ;  /* 0x0000001fff0b7424 */ /* 0x000fe400078e00ff */
[----:B------:R-:W-:Y:S01]  /*1a7d0*/  IMAD.MOV.U32 R15, RZ, RZ, -0x1 ;  /* 0xffffffffff0f7424 */ /* 0x000fe200078e00ff */
[----:B0-----:R-:W-:-:S07]  /*1a7e0*/  MOV R12, R4 ;  /* 0x00000004000c7202 */ /* 0x001fce0000000f00 */
[----:B------:R-:W-:Y:S05]  /*1a7f0*/  WARPSYNC.COLLECTIVE R15, `(.L_x_2658) ;  /* 0x000000000f087348 */ /* 0x000fea0003c00000 */
[----:B------:R0:W1:Y:S02]  /*1a800*/  SHFL.IDX P6, R14, R13, R12, R11 ;  /* 0x0000000c0d0e7389 */ /* 0x00006400000c000b */
[----:B01----:R-:W-:Y:S01]  /*1a810*/  ENDCOLLECTIVE ;  /* 0x000000000000791b */ /* 0x003fe20003800000 */
.L_x_2658:
[----:B------:R-:W-:Y:S01]  /*1a820*/  IMAD.MOV.U32 R5, RZ, RZ, R14 ;  /* 0x000000ffff057224 */ /* 0x000fe200078e000e */
[----:B------:R-:W-:Y:S06]  /*1a830*/  BRA `(.L_x_2659) ;  /* 0xffffffc000107947 */ /* 0x000fec000383ffff */
.L_x_2548:
[----:B------:R-:W-:Y:S01]  /*1a840*/  BSSY B0, `(.L_x_2660) ;  /* 0x0000007000007945 */ /* 0x000fe20003800000 */
[----:B------:R-:W-:Y:S02]  /*1a850*/  IMAD.MOV.U32 R13, RZ, RZ, R6 ;  /* 0x000000ffff0d7224 */ /* 0x000fe400078e0006 */
[----:B------:R-:W-:Y:S02]  /*1a860*/  IMAD.MOV.U32 R11, RZ, RZ, 0x1f ;  /* 0x0000001fff0b7424 */ /* 0x000fe400078e00ff */
[----:B------:R-:W-:-:S07]  /*1a870*/  IMAD.MOV.U32 R15, RZ, RZ, -0x1 ;  /* 0xffffffffff0f7424 */ /* 0x000fce00078e00ff */
[----:B012---:R-:W-:Y:S05]  /*1a880*/  WARPSYNC.COLLECTIVE R15, `(.L_x_2661) ;  /* 0x000000000f087348 */ /* 0x007fea0003c00000 */
[----:B------:R3:W4:Y:S02]  /*1a890*/  SHFL.IDX P6, R14, R13, R12, R11 ;  /* 0x0000000c0d0e7389 */ /* 0x00072400000c000b */
[----:B01234-:R-:W-:Y:S01]  /*1a8a0*/  ENDCOLLECTIVE ;  /* 0x000000000000791b */ /* 0x01ffe20003800000 */
.L_x_2661:
[----:B------:R-:W-:Y:S05]  /*1a8b0*/  BSYNC B0 ;  /* 0x0000000000007941 */ /* 0x000fea0003800000 */
.L_x_2660:
[----:B------:R-:W-:Y:S05]  /*1a8c0*/  BRA `(.L_x_2547) ;  /* 0xffffffc000087947 */ /* 0x000fea000383ffff */
.L_x_2552:
[----:B-1----:R1:W3:Y:S02]  /*1a8d0*/  SYNCS.PHASECHK.TRANS64.TRYWAIT P0, [R4+URZ+0x38820], R0 ;  /* 0x03882000040075a7 */ /* 0x0022e4000800017f */
[----:B---3--:R-:W-:Y:S05]  /*1a8e0*/  @!P0 NANOSLEEP.SYNCS 0x989680 ;  /* 0x009896800000895d */ /* 0x008fea0003900000 */
[----:B------:R-:W3:Y:S02]  /*1a8f0*/  @!P0 SYNCS.PHASECHK.TRANS64 P0, [R4+URZ+0x38820], R0 ;  /* 0x03882000040085a7 */ /* 0x000ee4000800007f */
[----:B---3--:R-:W-:Y:S05]  /*1a900*/  @!P0 BRA `(.L_x_2552) ;  /* 0xfffffffc00f08947 */ /* 0x008fea000383ffff */
[----:B------:R-:W-:Y:S05]  /*1a910*/  BRA `(.L_x_2662) ;  /* 0xffffffc400807947 */ /* 0x000fea000383ffff */
.L_x_2553:
        /* <DEDUP_REMOVED lines=11> */
.L_x_2664:
[----:B------:R-:W-:Y:S05]  /*1a9d0*/  BSYNC B0 ;  /* 0x0000000000007941 */ /* 0x000fea0003800000 */
.L_x_2663:
[----:B------:R-:W-:Y:S05]  /*1a9e0*/  BRA `(.L_x_2665) ;  /* 0xffffffc400687947 */ /* 0x000fea000383ffff */
.L_x_2556:
[----:B------:R-:W-:Y:S01]  /*1a9f0*/  BSSY B1, `(.L_x_2666) ;  /* 0x0000006000017945 */ /* 0x000fe20003800000 */
[----:B------:R-:W-:-:S07]  /*1aa00*/  IMAD.MOV.U32 R15, RZ, RZ, -0x1 ;  /* 0xffffffffff0f7424 */ /* 0x000fce00078e00ff */
[----:B012---:R-:W-:Y:S05]  /*1aa10*/  WARPSYNC.COLLECTIVE R15, `(.L_x_2667) ;  /* 0x000000000f0c7348 */ /* 0x007fea0003c00000 */
[----:B------:R-:W-:Y:S02]  /*1aa20*/  ELECT P6, UR62, PT ;  /* 0x00000000003e782f */ /* 0x000fe400038c0000 */
[----:B------:R-:W-:Y:S01]  /*1aa30*/  MOV R14, UR62 ;  /* 0x0000003e000e7c02 */ /* 0x000fe20008000f00 */
[----:B012---:R-:W-:Y:S10]  /*1aa40*/  ENDCOLLECTIVE ;  /* 0x000000000000791b */ /* 0x007ff40003800000 */
.L_x_2667:
[----:B------:R-:W-:Y:S05]  /*1aa50*/  BSYNC B1 ;  /* 0x0000000000017941 */ /* 0x000fea0003800000 */
.L_x_2666:
[----:B------:R-:W-:Y:S05]  /*1aa60*/  BRA `(.L_x_2668) ;  /* 0xffffffc400607947 */ /* 0x000fea000383ffff */
.L_x_2558:
[----:B-1----:R1:W3:Y:S02]  /*1aa70*/  SYNCS.PHASECHK.TRANS64.TRYWAIT P1, [R5+URZ+0x38840], R0 ;  /* 0x03884000050075a7 */ /* 0x0022e4000802017f */
[----:B---3--:R-:W-:Y:S05]  /*1aa80*/  @!P1 NANOSLEEP.SYNCS 0x989680 ;  /* 0x009896800000995d */ /* 0x008fea0003900000 */
[----:B------:R-:W3:Y:S02]  /*1aa90*/  @!P1 SYNCS.PHASECHK.TRANS64 P1, [R5+URZ+0x38840], R0 ;  /* 0x03884000050095a7 */ /* 0x000ee4000802007f */
[----:B---3--:R-:W-:Y:S05]  /*1aaa0*/  @!P1 BRA `(.L_x_2558) ;  /* 0xfffffffc00f09947 */ /* 0x008fea000383ffff */
[----:B------:R-:W-:Y:S05]  /*1aab0*/  BRA `(.L_x_2669) ;  /* 0xffffffc400887947 */ /* 0x000fea000383ffff */
.L_x_2560:
[----:B---3--:R3:W4:Y:S02]  /*1aac0*/  SYNCS.PHASECHK.TRANS64.TRYWAIT P1, [R27+URZ+0x38840], R2 ;  /* 0x038840021b0075a7 */ /* 0x008724000802017f */
[----:B----4-:R-:W-:Y:S05]  /*1aad0*/  @!P1 NANOSLEEP.SYNCS 0x989680 ;  /* 0x009896800000995d */ /* 0x010fea0003900000 */
[----:B------:R-:W4:Y:S02]  /*1aae0*/  @!P1 SYNCS.PHASECHK.TRANS64 P1, [R27+URZ+0x38840], R2 ;  /* 0x038840021b0095a7 */ /* 0x000f24000802007f */
[----:B----4-:R-:W-:Y:S05]  /*1aaf0*/  @!P1 BRA `(.L_x_2560) ;  /* 0xfffffffc00f09947 */ /* 0x010fea000383ffff */
[----:B------:R-:W-:Y:S05]  /*1ab00*/  BRA `(.L_x_2670) ;  /* 0xffffffc400947947 */ /* 0x000fea000383ffff */
.L_x_2562:
[----:B----4-:R4:W0:Y:S02]  /*1ab10*/  SYNCS.PHASECHK.TRANS64.TRYWAIT P1, [R5+URZ+0x38860], R0 ;  /* 0x03886000050075a7 */ /* 0x010824000802017f */
[----:B0-----:R-:W-:Y:S05]  /*1ab20*/  @!P1 NANOSLEEP.SYNCS 0x989680 ;  /* 0x009896800000995d */ /* 0x001fea0003900000 */
[----:B------:R-:W0:Y:S02]  /*1ab30*/  @!P1 SYNCS.PHASECHK.TRANS64 P1, [R5+URZ+0x38860], R0 ;  /* 0x03886000050095a7 */ /* 0x000e24000802007f */
[----:B0-----:R-:W-:Y:S05]  /*1ab40*/  @!P1 BRA `(.L_x_2562) ;  /* 0xfffffffc00f09947 */ /* 0x001fea000383ffff */
[----:B------:R-:W-:Y:S05]  /*1ab50*/  BRA `(.L_x_2671) ;  /* 0xffffffc400907947 */ /* 0x000fea000383ffff */
.L_x_2672:
        /* <DEDUP_REMOVED lines=10> */
.L_x_15843:


//--------------------- .text._ZN7cutlass13device_kernelIN5flash11enable_sm90INS1_16FlashAttnFwdSm90INS1_25CollectiveMainloopFwdSm90ILi2EN4cute5tupleIJNS5_1CILi1EEES8_S8_EEENS6_IJNS7_ILi128EEENS7_ILi80EEENS7_ILi256EEEEEELi256ENS_6half_tEfNS_4arch4Sm90ELb1ELb0ELb0ELb1ELb1ELb1ELb0ELb1ELb1ELb1ELb0ELb0EEENS1_21CollectiveEpilogueFwdINS6_IJSA_SC_SB_EEES9_SE_SG_Li256ELb1ELb1ELb0ELb0EEENS1_36VarlenDynamicPersistentTileSchedulerILi128ELi80ELi256ELi128ELb0ELb1ELb1ELb1ELb1ELb1EEEEEEEEEvNT_6ParamsE --------------------------
	.section	.text._ZN7cutlass13device_kernelIN5flash11enable_sm90INS1_16FlashAttnFwdSm90INS1_25CollectiveMainloopFwdSm90ILi2EN4cute5tupleIJNS5_1CILi1EEES8_S8_EEENS6_IJNS7_ILi128EEENS7_ILi80EEENS7_ILi256EEEEEELi256ENS_6half_tEfNS_4arch4Sm90ELb1ELb0ELb0ELb1ELb1ELb1ELb0ELb1ELb1ELb1ELb0ELb0EEENS1_21CollectiveEpilogueFwdINS6_IJSA_SC_SB_EEES9_SE_SG_Li256ELb1ELb1ELb0ELb0EEENS1_36VarlenDynamicPersistentTileSchedulerILi128ELi80ELi256ELi128ELb0ELb1ELb1ELb1ELb1ELb1EEEEEEEEEvNT_6ParamsE,"ax",@progbits
	.align	128
.text._ZN7cutlass13device_kernelIN5flash11enable_sm90INS1_16FlashAttnFwdSm90INS1_25CollectiveMainloopFwdSm90ILi2EN4cute5tupleIJNS5_1CILi1EEES8_S8_EEENS6_IJNS7_ILi128EEENS7_ILi80EEENS7_ILi256EEEEEELi256ENS_6half_tEfNS_4arch4Sm90ELb1ELb0ELb0ELb1ELb1ELb1ELb0ELb1ELb1ELb1ELb0ELb0EEENS1_21CollectiveEpilogueFwdINS6_IJSA_SC_SB_EEES9_SE_SG_Li256ELb1ELb1ELb0ELb0EEENS1_36VarlenDynamicPersistentTileSchedulerILi128ELi80ELi256ELi128ELb0ELb1ELb1ELb1ELb1ELb1EEEEEEEEEvNT_6ParamsE:
        .type           _ZN7cutlass13device_kernelIN5flash11enable_sm90INS1_16FlashAttnFwdSm90INS1_25CollectiveMainloopFwdSm90ILi2EN4cute5tupleIJNS5_1CILi1EEES8_S8_EEENS6_IJNS7_ILi128EEENS7_ILi80EEENS7_ILi256EEEEEELi256ENS_6half_tEfNS_4arch4Sm90ELb1ELb0ELb0ELb1ELb1ELb1ELb0ELb1ELb1ELb1ELb0ELb0EEENS1_21CollectiveEpilogueFwdINS6_IJSA_SC_SB_EEES9_SE_SG_Li256ELb1ELb1ELb0ELb0EEENS1_36VarlenDynamicPersistentTileSchedulerILi128ELi80ELi256ELi128ELb0ELb1ELb1ELb1ELb1ELb1EEEEEEEEEvNT_6ParamsE,@function
        .size           _ZN7cutlass13device_kernelIN5flash11enable_sm90INS1_16FlashAttnFwdSm90INS1_25CollectiveMainloopFwdSm90ILi2EN4cute5tupleIJNS5_1CILi1EEES8_S8_EEENS6_IJNS7_ILi128EEENS7_ILi80EEENS7_ILi256EEEEEELi256ENS_6half_tEfNS_4arch4Sm90ELb1ELb0ELb0ELb1ELb1ELb1ELb0ELb1ELb1ELb1ELb0ELb0EEENS1_21CollectiveEpilogueFwdINS6_IJSA_SC_SB_EEES9_SE_SG_Li256ELb1ELb1ELb0ELb0EEENS1_36VarlenDynamicPersistentTileSchedulerILi128ELi80ELi256ELi128ELb0ELb1ELb1ELb1ELb1ELb1EEEEEEEEEvNT_6ParamsE,(.L_x_15844 - _ZN7cutlass13device_kernelIN5flash11enable_sm90INS1_16FlashAttnFwdSm90INS1_25CollectiveMainloopFwdSm90ILi2EN4cute5tupleIJNS5_1CILi1EEES8_S8_EEENS6_IJNS7_ILi128EEENS7_ILi80EEENS7_ILi256EEEEEELi256ENS_6half_tEfNS_4arch4Sm90ELb1ELb0ELb0ELb1ELb1ELb1ELb0ELb1ELb1ELb1ELb0ELb0EEENS1_21CollectiveEpilogueFwdINS6_IJSA_SC_SB_EEES9_SE_SG_Li256ELb1ELb1ELb0ELb0EEENS1_36VarlenDynamicPersistentTileSchedulerILi128ELi80ELi256ELi128ELb0ELb1ELb1ELb1ELb1ELb1EEEEEEEEEvNT_6ParamsE)
        .other          _ZN7cutlass13device_kernelIN5flash11enable_sm90INS1_16FlashAttnFwdSm90INS1_25CollectiveMainloopFwdSm90ILi2EN4cute5tupleIJNS5_1CILi1EEES8_S8_EEENS6_IJNS7_ILi128EEENS7_ILi80EEENS7_ILi256EEEEEELi256ENS_6half_tEfNS_4arch4Sm90ELb1ELb0ELb0ELb1ELb1ELb1ELb0ELb1ELb1ELb1ELb0ELb0EEENS1_21CollectiveEpilogueFwdINS6_IJSA_SC_SB_EEES9_SE_SG_Li256ELb1ELb1ELb0ELb0EEENS1_36VarlenDynamicPersistentTileSchedulerILi128ELi80ELi256ELi128ELb0ELb1ELb1ELb1ELb1ELb1EEEEEEEEEvNT_6ParamsE,@"STO_CUDA_ENTRY STV_DEFAULT"
_ZN7cutlass13device_kernelIN5flash11enable_sm90INS1_16FlashAttnFwdSm90INS1_25CollectiveMainloopFwdSm90ILi2EN4cute5tupleIJNS5_1CILi1EEES8_S8_EEENS6_IJNS7_ILi128EEENS7_ILi80EEENS7_ILi256EEEEEELi256ENS_6half_tEfNS_4arch4Sm90ELb1ELb0ELb0ELb1ELb1ELb1ELb0ELb1ELb1ELb1ELb0ELb0EEENS1_21CollectiveEpilogueFwdINS6_IJSA_SC_SB_EEES9_SE_SG_Li256ELb1ELb1ELb0ELb0EEENS1_36VarlenDynamicPersistentTileSchedulerILi128ELi80ELi256ELi128ELb0ELb1ELb1ELb1ELb1ELb1EEEEEEEEEvNT_6ParamsE:
        /* <DEDUP_REMOVED lines=18> */
.L_x_2674:
[----:B------:R-:W-:Y:S05]  /*0120*/  BSYNC B0 ;  /* 0x0000000000007941 */ /* 0x000fea0003800000 */
.L_x_2673:
        /* <DEDUP_REMOVED lines=41> */
.L_x_2675:
        /* <DEDUP_REMOVED lines=22> */
.L_x_2676:
        /* <DEDUP_REMOVED lines=18> */
.L_x_2677:
        /* <DEDUP_REMOVED lines=22> */
.L_x_2678:
        /* <DEDUP_REMOVED lines=22> */
.L_x_2679:
[----:B------:R-:W-:Y:S01]  /*0900*/  PLOP3.LUT P0, PT, PT, PT, UP0, 0x80, 0x0 ;  /* 0x000000000000781c */ /* 0x000fe20003f0f008 */
[----:B------:R-:W-:Y:S01]  /*0910*/  UMOV UR60, 0x1 ;  /* 0x00000001003c7882 */ /* 0x000fe20000000000 */
[----:B------:R-:W-:Y:S01]  /*0920*/  NOP ;  /* 0x0000000000007918 */ /* 0x000fe20000000000 */
[----:B------:R-:W-:Y:S01]  /*0930*/  USEL UR60, UR60, 0x2, !UP0 ;  /* 0x000000023c3c7887 */ /* 0x000fe2000c000000 */
[----:B------:R-:W-:Y:S01]  /*0940*/  BSSY B9, `(.L_x_2680) ;  /* 0x0002e04000097945 */ /* 0x000fe20003800000 */
[----:B012-4-:R-:W-:Y:S08]  /*0950*/  BAR.SYNC.DEFER_BLOCKING 0x0 ;  /* 0x0000000000007b1d */ /* 0x017ff00000010000 */
[----:B------:R-:W-:Y:S05]  /*0960*/  @!P0 BRA `(.L_x_2681) ;  /* 0x0000026800308947 */ /* 0x000fea0003800000 */
.L_x_2682:
        /* <DEDUP_REMOVED lines=16> */
[----:B------:R-:W-:Y:S01]  /*0a70*/  VIADD R0, R0, 0xffffff80 ;  /* 0xffffff8000007836 */ /* 0x000fe20000000000 */
[----:B------:R-:W-:Y:S01]  /*0a80*/  R2UR UR4, R22 ;  /* 0x00000000160472ca */ /* 0x000fe200000e0000 */
[----:B------:R-:W-:Y:S01]  /*0a90*/  ULOP3.LUT UR5, UR60, 0x1, URZ, 0xfc, !UPT ;  /* 0x000000013c057892 */ /* 0x000fe2000f8efc3f */
[----:B------:R-:W-:Y:S01]  /*0aa0*/  MOV R212, RZ ;  /* 0x000000ff00d47202 */ /* 0x000fe20000000f00 */
[----:B------:R-:W-:Y:S01]  /*0ab0*/  IMAD.MOV.U32 R228, RZ, RZ, RZ ;  /* 0x000000ffffe47224 */ /* 0x000fe200078e00ff */
[----:B------:R-:W-:Y:S01]  /*0ac0*/  SHF.R.S32.HI R3, RZ, 0x1f, R0 ;  /* 0x0000001fff037819 */ /* 0x000fe20000011400 */
[----:B------:R-:W-:Y:S02]  /*0ad0*/  IMAD.MOV.U32 R225, RZ, RZ, RZ ;  /* 0x000000ffffe17224 */ /* 0x000fe400078e00ff */
[----:B------:R-:W-:Y:S01]  /*0ae0*/  IMAD.MOV.U32 R219, RZ, RZ, RZ ;  /* 0x000000ffffdb7224 */ /* 0x000fe200078e00ff */
[CC--:B------:R-:W-:Y:S02]  /*0af0*/  LEA.HI R2, R3.reuse, R0.reuse, RZ, 0x7 ;  /* 0x0000000003027211 */ /* 0x0c0fe400078f38ff */
[----:B------:R-:W-:-:S02]  /*0b00*/  LEA.HI R6, R3, R0, RZ, 0x5 ;  /* 0x0000000003067211 */ /* 0x000fc400078f28ff */
[----:B------:R-:W-:Y:S01]  /*0b10*/  LOP3.LUT R5, R2, 0xffffff80, RZ, 0xc0, !PT ;  /* 0xffffff8002057812 */ /* 0x000fe200078ec0ff */
[----:B------:R-:W-:Y:S01]  /*0b20*/  UIADD3 UR4, UR4, 0x14400, URZ ;  /* 0x0001440004047890 */ /* 0x000fe2000fffe03f */
[----:B------:R-:W-:Y:S01]  /*0b30*/  LEA.HI R4, R3, R0, RZ, 0x4 ;  /* 0x0000000003047211 */ /* 0x000fe200078f20ff */
[----:B------:R-:W-:Y:S01]  /*0b40*/  IMAD.SHL.U32 R6, R6, 0x20, RZ ;  /* 0x0000002006067824 */ /* 0x000fe200078e00ff */
[----:B------:R-:W-:Y:S02]  /*0b50*/  IADD3 R8, R0, -R5, RZ ;  /* 0x8000000500087210 */ /* 0x000fe40007ffe0ff */
[----:B------:R-:W-:Y:S02]  /*0b60*/  SHF.R.S32.HI R5, RZ, 0x7, R2 ;  /* 0x00000007ff057819 */ /* 0x000fe40000011402 */
[----:B------:R-:W-:Y:S02]  /*0b70*/  SHF.R.S32.HI R9, RZ, 0x1f, R8 ;  /* 0x0000001fff097819 */ /* 0x000fe40000011408 */
[----:B------:R-:W-:-:S02]  /*0b80*/  LEA.HI R2, R2, R5, RZ, 0x1 ;  /* 0x0000000502027211 */ /* 0x000fc400078f08ff */
[----:B------:R-:W-:Y:S02]  /*0b90*/  LEA.HI R10, R9, R8, RZ, 0x2 ;  /* 0x00000008090a7211 */ /* 0x000fe400078f10ff */
[----:B------:R-:W-:Y:S02]  /*0ba0*/  LEA.HI R13, R3, R0, RZ, 0x2 ;  /* 0x00000000030d7211 */ /* 0x000fe400078f10ff */
[--C-:B------:R-:W-:Y:S02]  /*0bb0*/  SHF.R.S32.HI R11, RZ, 0x2, R10.reuse ;  /* 0x00000002ff0b7819 */ /* 0x100fe4000001140a */
[----:B------:R-:W-:Y:S02]  /*0bc0*/  SHF.R.S32.HI R12, RZ, 0x1f, R10 ;  /* 0x0000001fff0c7819 */ /* 0x000fe4000001140a */
[----:B------:R-:W-:Y:S02]  /*0bd0*/  LOP3.LUT R2, R2, 0x3fffffe, RZ, 0xc0, !PT ;  /* 0x03fffffe02027812 */ /* 0x000fe400078ec0ff */
[----:B------:R-:W-:-:S02]  /*0be0*/  LEA.HI R12, R12, R11, RZ, 0x3 ;  /* 0x0000000b0c0c7211 */ /* 0x000fc400078f18ff */
[----:B------:R-:W-:Y:S02]  /*0bf0*/  LOP3.LUT R7, R4, 0x3fffff0, RZ, 0xc0, !PT ;  /* 0x03fffff004077812 */ /* 0x000fe400078ec0ff */
[----:B------:R-:W-:Y:S02]  /*0c00*/  LOP3.LUT R13, R13, 0xfffffffc, RZ, 0xc0, !PT ;  /* 0xfffffffc0d0d7812 */ /* 0x000fe400078ec0ff */
[----:B------:R-:W-:Y:S01]  /*0c10*/  IADD3 R2, R5, -R2, RZ ;  /* 0x8000000205027210 */ /* 0x000fe20007ffe0ff */
[----:B------:R-:W-:Y:S01]  /*0c20*/  IMAD.IADD R7, R0, 0x1, -R7 ;  /* 0x0000000100077824 */ /* 0x000fe200078e0a07 */
[----:B------:R-:W-:Y:S01]  /*0c30*/  LOP3.LUT R12, R12, 0xfffffff8, RZ, 0xc0, !PT ;  /* 0xfffffff80c0c7812 */ /* 0x000fe200078ec0ff */
[----:B------:R-:W-:Y:S01]  /*0c40*/  IMAD.IADD R13, R0, 0x1, -R13 ;  /* 0x00000001000d7824 */ /* 0x000fe200078e0a0d */
[----:B------:R-:W-:Y:S02]  /*0c50*/  LEA.HI R9, R9, R8, RZ, 0x5 ;  /* 0x0000000809097211 */ /* 0x000fe400078f28ff */
[----:B------:R-:W-:Y:S01]  /*0c60*/  LOP3.LUT R6, R6, 0xfffffc00, RZ, 0xc0, !PT ;  /* 0xfffffc0006067812 */ /* 0x000fe200078ec0ff */
[----:B------:R-:W-:Y:S01]  /*0c70*/  IMAD.IADD R12, R11, 0x1, -R12 ;  /* 0x000000010b0c7824 */ /* 0x000fe200078e0a0c */
[----:B------:R-:W-:-:S02]  /*0c80*/  SHF.R.S32.HI R5, RZ, 0x4, R4 ;  /* 0x00000004ff057819 */ /* 0x000fc40000011404 */
[----:B------:R-:W-:Y:S01]  /*0c90*/  SHF.R.S32.HI R9, RZ, 0x5, R9 ;  /* 0x00000005ff097819 */ /* 0x000fe20000011409 */
[----:B------:R-:W-:Y:S01]  /*0ca0*/  IMAD R7, R7, 0x40, R6 ;  /* 0x0000004007077824 */ /* 0x000fe200078e0206 */
[----:B------:R-:W-:Y:S02]  /*0cb0*/  LEA.HI R4, R4, R5, RZ, 0x1 ;  /* 0x0000000504047211 */ /* 0x000fe400078f08ff */
[----:B------:R-:W-:Y:S01]  /*0cc0*/  LEA.HI R6, R13, R13, RZ, 0x1 ;  /* 0x0000000d0d067211 */ /* 0x000fe200078f08ff */
[----:B------:R-:W-:Y:S01]  /*0cd0*/  IMAD R9, R9, 0x10, R12 ;  /* 0x0000001009097824 */ /* 0x000fe200078e020c */
[----:B------:R-:W-:Y:S02]  /*0ce0*/  LOP3.LUT R4, R4, 0x1ffffffe, RZ, 0xc0, !PT ;  /* 0x1ffffffe04047812 */ /* 0x000fe400078ec0ff */
[----:B------:R-:W-:Y:S01]  /*0cf0*/  LEA.HI R220, R3, R0, RZ, 0x3 ;  /* 0x0000000003dc7211 */ /* 0x000fe200078f18ff */
[----:B------:R-:W-:Y:S01]  /*0d00*/  IMAD R2, R2, 0x40, R9 ;  /* 0x0000004002027824 */ /* 0x000fe200078e0209 */
[----:B------:R-:W-:-:S02]  /*0d10*/  LOP3.LUT R6, R6, 0x1ffffffe, RZ, 0xc0, !PT ;  /* 0x1ffffffe06067812 */ /* 0x000fc400078ec0ff */
[----:B------:R-:W-:Y:S02]  /*0d20*/  IADD3 R4, R5, -R4, RZ ;  /* 0x8000000405047210 */ /* 0x000fe40007ffe0ff */
[----:B------:R-:W-:Y:S01]  /*0d30*/  LOP3.LUT R5, R220, 0xfffffff8, RZ, 0xc0, !PT ;  /* 0xfffffff8dc057812 */ /* 0x000fe200078ec0ff */
[----:B------:R-:W-:Y:S01]  /*0d40*/  IMAD.IADD R13, R13, 0x1, -R6 ;  /* 0x000000010d0d7824 */ /* 0x000fe200078e0a06 */
[----:B------:R-:W-:Y:S02]  /*0d50*/  LOP3.LUT R9, R10, 0x7ffffffc, RZ, 0xc0, !PT ;  /* 0x7ffffffc0a097812 */ /* 0x000fe400078ec0ff */
[----:B------:R-:W-:Y:S01]  /*0d60*/  LEA R6, R4, R7, 0x3 ;  /* 0x0000000704067211 */ /* 0x000fe200078e18ff */
[----:B------:R-:W-:Y:S01]  /*0d70*/  IMAD.IADD R5, R0, 0x1, -R5 ;  /* 0x0000000100057824 */ /* 0x000fe200078e0a05 */
[----:B------:R-:W-:Y:S01]  /*0d80*/  LEA.HI R3, R3, R0, RZ, 0x6 ;  /* 0x0000000003037211 */ /* 0x000fe200078f30ff */
[----:B------:R-:W-:Y:S01]  /*0d90*/  IMAD.IADD R4, R8, 0x1, -R9 ;  /* 0x0000000108047824 */ /* 0x000fe200078e0a09 */
[----:B------:R-:W-:Y:S01]  /*0da0*/  SHF.R.S32.HI R220, RZ, 0x3, R220 ;  /* 0x00000003ffdc7819 */ /* 0x000fe200000114dc */
[----:B------:R-:W-:Y:S01]  /*0db0*/  IMAD R0, R13, 0x8, R2 ;  /* 0x000000080d007824 */ /* 0x000fe200078e0202 */
[----:B------:R-:W-:Y:S01]  /*0dc0*/  STL [R1+0x8c], R6 ;  /* 0x00008c0601007387 */ /* 0x000fe20000100800 */
[----:B------:R-:W-:Y:S01]  /*0dd0*/  SHF.L.U32 R3, R3, 0x3, RZ ;  /* 0x0000000303037819 */ /* 0x000fe200000006ff */
[----:B------:R-:W-:Y:S01]  /*0de0*/  IMAD.SHL.U32 R214, R5, 0x4, RZ ;  /* 0x0000000405d67824 */ /* 0x000fe200078e00ff */
[----:B------:R-:W-:Y:S01]  /*0df0*/  SHF.L.U32 R229, R220, 0x6, RZ ;  /* 0x00000006dce57819 */ /* 0x000fe200000006ff */
[----:B------:R0:W-:Y:S01]  /*0e00*/  STL [R1+0x74], R4 ;  /* 0x0000740401007387 */ /* 0x0001e20000100800 */
[----:B------:R-:W-:Y:S01]  /*0e10*/  LOP3.LUT R3, R3, 0xfffffe00, RZ, 0xc0, !PT ;  /* 0xfffffe0003037812 */ /* 0x000fe200078ec0ff */
[----:B------:R-:W-:Y:S01]  /*0e20*/  IMAD.U32 R2, RZ, RZ, UR4 ;  /* 0x00000004ff027e24 */ /* 0x000fe2000f8e00ff */
[----:B------:R-:W-:Y:S01]  /*0e30*/  IADD3 R221, R214, 0x40, RZ ;  /* 0x00000040d6dd7810 */ /* 0x000fe20007ffe0ff */
[----:B------:R1:W-:Y:S01]  /*0e40*/  STL [R1+0x78], R0 ;  /* 0x0000780001007387 */ /* 0x0003e20000100800 */
[----:B------:R-:W-:Y:S01]  /*0e50*/  LOP3.LUT R229, R229, 0x1c0, RZ, 0xc0, !PT ;  /* 0x000001c0e5e57812 */ /* 0x000fe200078ec0ff */
[----:B------:R-:W-:-:S02]  /*0e60*/  IMAD.SHL.U32 R16, R5, 0x8, RZ ;  /* 0x0000000805107824 */ /* 0x000fc400078e00ff */
[----:B------:R-:W-:Y:S01]  /*0e70*/  STL [R1+0x88], RZ ;  /* 0x000088ff01007387 */ /* 0x000fe20000100800 */
[----:B------:R-:W-:Y:S02]  /*0e80*/  IMAD.IADD R213, R214, 0x1, R221 ;  /* 0x00000001d6d57824 */ /* 0x000fe400078e02dd */
[----:B0-----:R-:W-:Y:S01]  /*0e90*/  VIADD R4, R220, 0x40 ;  /* 0x00000040dc047836 */ /* 0x001fe20000000000 */
[----:B------:R-:W-:Y:S01]  /*0ea0*/  STL [R1+0x58], R3 ;  /* 0x0000580301007387 */ /* 0x000fe20000100800 */
[C---:B------:R-:W-:Y:S01]  /*0eb0*/  VIADD R19, R16.reuse, 0xc0 ;  /* 0x000000c010137836 */ /* 0x040fe20000000000 */
[----:B------:R-:W-:Y:S01]  /*0ec0*/  IADD3 R18, R16, 0x80, RZ ;  /* 0x0000008010127810 */ /* 0x000fe20007ffe0ff */
[----:B-1----:R-:W-:Y:S01]  /*0ed0*/  IMAD.U32 R0, RZ, RZ, UR5 ;  /* 0x00000005ff007e24 */ /* 0x002fe2000f8e00ff */
[----:B------:R0:W-:Y:S01]  /*0ee0*/  STL [R1+0x84], R2 ;  /* 0x0000840201007387 */ /* 0x0001e20000100800 */
[----:B------:R-:W-:Y:S01]  /*0ef0*/  VIADD R0, R220, 0x20 ;  /* 0x00000020dc007836 */ /* 0x000fe20000000000 */
[----:B------:R-:W-:Y:S01]  /*0f00*/  SHF.R.S32.HI R17, RZ, 0x1f, R16 ;  /* 0x0000001fff117819 */ /* 0x000fe20000011410 */
[C---:B------:R-:W-:Y:S01]  /*0f10*/  VIADD R222, R214.reuse, 0x20 ;  /* 0x00000020d6de7836 */ /* 0x040fe20000000000 */
[----:B------:R-:W-:Y:S01]  /*0f20*/  SHF.R.S32.HI R218, RZ, 0x1f, R18 ;  /* 0x0000001fffda7819 */ /* 0x000fe20000011412 */
[----:B------:R-:W-:Y:S01]  /*0f30*/  VIADD R224, R214, 0x60 ;  /* 0x00000060d6e07836 */ /* 0x000fe20000000000 */
[----:B------:R-:W-:-:S02]  /*0f40*/  SHF.R.S32.HI R7, RZ, 0x1f, R0 ;  /* 0x0000001fff077819 */ /* 0x000fc40000011400 */
[----:B------:R-:W-:Y:S02]  /*0f50*/  SHF.R.S32.HI R217, RZ, 0x1f, R19 ;  /* 0x0000001fffd97819 */ /* 0x000fe40000011413 */
[----:B------:R-:W-:Y:S01]  /*0f60*/  LEA.HI R7, R7, R0, RZ, 0x3 ;  /* 0x0000000007077211 */ /* 0x000fe200078f18ff */
[----:B------:R-:W-:Y:S01]  /*0f70*/  IMAD.SHL.U32 R0, R0, 0x40, RZ ;  /* 0x0000004000007824 */ /* 0x000fe200078e00ff */
[----:B0-----:R-:W-:-:S03]  /*0f80*/  SHF.R.S32.HI R2, RZ, 0x1f, R4 ;  /* 0x0000001fff027819 */ /* 0x001fc60000011404 */
[----:B------:R-:W-:Y:S01]  /*0f90*/  IMAD.SHL.U32 R7, R7, 0x40, RZ ;  /* 0x0000004007077824 */ /* 0x000fe200078e00ff */
[----:B------:R-:W-:Y:S02]  /*0fa0*/  LOP3.LUT R3, R0, 0x1c0, RZ, 0xc0, !PT ;  /* 0x000001c000037812 */ /* 0x000fe400078ec0ff */
[----:B------:R-:W-:Y:S02]  /*0fb0*/  LEA.HI R2, R2, R4, RZ, 0x3 ;  /* 0x0000000402027211 */ /* 0x000fe400078f18ff */
[----:B------:R-:W-:Y:S02]  /*0fc0*/  SHF.R.U32.HI R0, RZ, 0x3, R229 ;  /* 0x00000003ff007819 */ /* 0x000fe400000116e5 */
[----:B------:R-:W-:Y:S01]  /*0fd0*/  SHF.R.S32.HI R0, RZ, 0x1f, R213 ;  /* 0x0000001fff007819 */ /* 0x000fe200000114d5 */
[----:B------:R-:W-:Y:S01]  /*0fe0*/  IMAD.SHL.U32 R2, R2, 0x40, RZ ;  /* 0x0000004002027824 */ /* 0x000fe200078e00ff */
[----:B------:R-:W-:Y:S02]  /*0ff0*/  SHF.R.U32.HI R4, RZ, 0x3, R3 ;  /* 0x00000003ff047819 */ /* 0x000fe40000011603 */
[----:B------:R-:W-:-:S02]  /*1000*/  LEA.HI R0, R0, R213, RZ, 0x3 ;  /* 0x000000d500007211 */ /* 0x000fc400078f18ff */
[----:B------:R-:W-:Y:S02]  /*1010*/  LOP3.LUT R3, R7, 0xfffffe00, RZ, 0xc0, !PT ;  /* 0xfffffe0007037812 */ /* 0x000fe400078ec0ff */
[----:B------:R-:W-:Y:S02]  /*1020*/  LOP3.LUT R23, R0, 0xfffffff8, RZ, 0xc0, !PT ;  /* 0xfffffff800177812 */ /* 0x000fe400078ec0ff */
[----:B------:R-:W-:Y:S01]  /*1030*/  LOP3.LUT R0, R2, 0xfffffe00, RZ, 0xc0, !PT ;  /* 0xfffffe0002007812 */ /* 0x000fe200078ec0ff */
[----:B------:R0:W-:Y:S01]  /*1040*/  STL [R1+0x64], R3 ;  /* 0x0000640301007387 */ /* 0x0001e20000100800 */
[----:B------:R-:W-:-:S03]  /*1050*/  SHF.R.S32.HI R216, RZ, 0x1f, R23 ;  /* 0x0000001fffd87819 */ /* 0x000fc60000011417 */
[----:B------:R0:W-:Y:S04]  /*1060*/  STL [R1+0x60], R0 ;  /* 0x0000600001007387 */ /* 0x0001e80000100800 */
.L_x_2954:
[----:B0--34-:R-:W0:Y:S01]  /*1070*/  LDC.64 R2, c[0x0][0xc88] ;  /* 0x00032200ff027b82 */ /* 0x019e220000000a00 */
[----:B------:R-:W-:Y:S01]  /*1080*/  ULDC.64 UR10, c[0x0][0x208] ;  /* 0x00008200000a7ab9 */ /* 0x000fe20000000a00 */
[----:B------:R-:W-:Y:S01]  /*1090*/  ULDC.64 UR4, c[0x0][0xa28] ;  /* 0x00028a0000047ab9 */ /* 0x000fe20000000a00 */
[----:B------:R-:W-:Y:S01]  /*10a0*/  ULDC.64 UR8, c[0x0][0xa18] ;  /* 0x0002860000087ab9 */ /* 0x000fe20000000a00 */
[----:B------:R-:W-:Y:S01]  /*10b0*/  ULDC.64 UR6, c[0x0][0xa08] ;  /* 0x0002820000067ab9 */ /* 0x000fe20000000a00 */
[----:B0-----:R-:W-:-:S05]  /*10c0*/  IMAD.WIDE R2, R31, 0x4, R2 ;  /* 0x000000041f027825 */ /* 0x001fca00078e0202 */
[----:B------:R-:W2:Y:S01]  /*10d0*/  LDG.E R8, desc[UR10][R2.64] ;  /* 0x0000000a02087981 */ /* 0x000ea2000c1e1900 */
[----:B------:R-:W-:Y:S01]  /*10e0*/  ISETP.NE.U32.AND P2, PT, RZ, UR4, PT ;  /* 0x00000004ff007c0c */ /* 0x000fe2000bf45070 */
[----:B------:R-:W-:Y:S01]  /*10f0*/  IMAD.MOV.U32 R118, RZ, RZ, RZ ;  /* 0x000000ffff767224 */ /* 0x000fe200078e00ff */
[----:B------:R-:W-:Y:S02]  /*1100*/  ISETP.NE.U32.AND P1, PT, RZ, UR8, PT ;  /* 0x00000008ff007c0c */ /* 0x000fe4000bf25070 */
[----:B------:R-:W-:Y:S02]  /*1110*/  ISETP.NE.AND.EX P2, PT, RZ, UR5, PT, P2 ;  /* 0x00000005ff007c0c */ /* 0x000fe4000bf45320 */
[----:B------:R-:W-:Y:S02]  /*1120*/  ISETP.NE.AND.EX P1, PT, RZ, UR9, PT, P1 ;  /* 0x00000009ff007c0c */ /* 0x000fe4000bf25310 */
[----:B------:R-:W-:-:S04]  /*1130*/  ISETP.NE.U32.AND P0, PT, RZ, UR6, PT ;  /* 0x00000006ff007c0c */ /* 0x000fc8000bf05070 */
[----:B------:R-:W-:Y:S02]  /*1140*/  ISETP.NE.AND.EX P0, PT, RZ, UR7, PT, P0 ;  /* 0x00000007ff007c0c */ /* 0x000fe4000bf05300 */
[----:B--2---:R-:W-:Y:S01]  /*1150*/  SHF.R.S32.HI R0, RZ, 0x1f, R8 ;  /* 0x0000001fff007819 */ /* 0x004fe20000011408 */
[----:B------:R0:W-:Y:S02]  /*1160*/  STL [R1+0x7c], R8 ;  /* 0x00007c0801007387 */ /* 0x0001e40000100800 */
[C---:B------:R-:W-:Y:S02]  /*1170*/  @P2 LEA R2, P3, R8.reuse, UR4, 0x2 ;  /* 0x0000000408022c11 */ /* 0x040fe4000f8610ff */
[C-C-:B------:R-:W-:Y:S02]  /*1180*/  SHF.L.U64.HI R27, R8.reuse, 0x2, R0.reuse ;  /* 0x00000002081b7819 */ /* 0x140fe40000010200 */
[C---:B------:R-:W-:Y:S01]  /*1190*/  @P2 LEA.HI.X R3, R8.reuse, UR5, R0, 0x2, P3 ;  /* 0x0000000508032c11 */ /* 0x040fe200098f1400 */
[----:B------:R-:W-:Y:S01]  /*11a0*/  IMAD.MOV.U32 R0, RZ, RZ, RZ ;  /* 0x000000ffff007224 */ /* 0x000fe200078e00ff */
[----:B------:R-:W-:Y:S01]  /*11b0*/  SHF.L.U32 R26, R8, 0x2, RZ ;  /* 0x00000002081a7819 */ /* 0x000fe200000006ff */
[----:B------:R-:W-:-:S04]  /*11c0*/  ULDC UR4, c[0x0][0x288] ;  /* 0x0000a20000047ab9 */ /* 0x000fc80000000800 */
[----:B------:R0:W5:Y:S01]  /*11d0*/  @P2 LDG.E R0, desc[UR10][R2.64] ;  /* 0x0000000a02002981 */ /* 0x000162000c1e1900 */
[C---:B------:R-:W-:Y:S01]  /*11e0*/  @P1 IADD3 R4, P2, R26.reuse, UR8, RZ ;  /* 0x000000081a041c10 */ /* 0x040fe2000ff5e0ff */
[----:B------:R-:W-:Y:S01]  /*11f0*/  IMAD.U32 R9, RZ, RZ, UR4 ;  /* 0x00000004ff097e24 */ /* 0x000fe2000f8e00ff */
[----:B------:R-:W-:Y:S01]  /*1200*/  ULDC.64 UR4, c[0x0][0x418] ;  /* 0x0001060000047ab9 */ /* 0x000fe20000000a00 */
[----:B------:R-:W-:Y:S02]  /*1210*/  IADD3 R6, P4, R26, UR6, RZ ;  /* 0x000000061a067c10 */ /* 0x000fe4000ff9e0ff */
[C---:B------:R-:W-:Y:S01]  /*1220*/  @P1 IADD3.X R5, R27.reuse, UR9, RZ, P2, !PT ;  /* 0x000000091b051c10 */ /* 0x040fe200097fe4ff */
[----:B------:R-:W-:Y:S01]  /*1230*/  UISETP.NE.U32.AND UP0, UPT, UR4, URZ, UPT ;  /* 0x0000003f0400728c */ /* 0x000fe2000bf05070 */
[----:B------:R-:W-:Y:S01]  /*1240*/  IADD3.X R7, R27, UR7, RZ, P4, !PT ;  /* 0x000000071b077c10 */ /* 0x000fe2000a7fe4ff */
[----:B------:R-:W-:Y:S01]  /*1250*/  ULDC.64 UR6, c[0x0][0xa20] ;  /* 0x0002880000067ab9 */ /* 0x000fe20000000a00 */
[----:B------:R-:W-:Y:S01]  /*1260*/  ULDC UR4, c[0x0][0x424] ;  /* 0x0001090000047ab9 */ /* 0x000fe20000000800 */
[----:B------:R-:W2:Y:S01]  /*1270*/  @P1 LDG.E R9, desc[UR10][R4.64] ;  /* 0x0000000a04091981 */ /* 0x000ea2000c1e1900 */
[----:B------:R-:W-:Y:S01]  /*1280*/  UISETP.NE.AND.EX UP0, UPT, UR5, URZ, UPT, UP0 ;  /* 0x0000003f0500728c */ /* 0x000fe2000bf05300 */
[----:B------:R-:W-:-:S02]  /*1290*/  ISETP.NE.U32.AND P2, PT, RZ, UR6, PT ;  /* 0x00000006ff007c0c */ /* 0x000fc4000bf45070 */
[----:B------:R-:W-:Y:S01]  /*12a0*/  ULDC UR5, c[0x0][0x2f0] ;  /* 0x0000bc0000057ab9 */ /* 0x000fe20000000800 */
[----:B------:R-:W-:Y:S01]  /*12b0*/  USEL UR4, UR4, 0x1, UP0 ;  /* 0x0000000104047887 */ /* 0x000fe20008000000 */
[----:B------:R0:W5:Y:S01]  /*12c0*/  @P0 LDG.E R118, desc[UR10][R6.64] ;  /* 0x0000000a06760981 */ /* 0x000162000c1e1900 */
[----:B------:R-:W-:Y:S02]  /*12d0*/  ISETP.NE.AND.EX P2, PT, RZ, UR7, PT, P2 ;  /* 0x00000007ff007c0c */ /* 0x000fe4000bf45320 */
[----:B------:R-:W-:-:S03]  /*12e0*/  UIMAD UR4, UR4, UR5, URZ ;  /* 0x00000005040472a4 */ /* 0x000fc6000f8e023f */
[----:B------:R-:W-:Y:S01]  /*12f0*/  ULDC UR5, c[0x0][0x348] ;  /* 0x0000d20000057ab9 */ /* 0x000fe20000000800 */
[----:B------:R-:W-:Y:S01]  /*1300*/  IMAD.MOV.U32 R91, RZ, RZ, R8 ;  /* 0x000000ffff5b7224 */ /* 0x000fe200078e0008 */
[----:B--2---:R0:W-:Y:S04]  /*1310*/  STL [R1+0x6c], R9 ;  /* 0x00006c0901007387 */ /* 0x0041e80000100800 */
[----:B------:R0:W-:Y:S01]  /*1320*/  STL [R1+0x80], R30 ;  /* 0x0000801e01007387 */ /* 0x0001e20000100800 */
[----:B------:R-:W-:Y:S01]  /*1330*/  MOV R10, R9 ;  /* 0x00000009000a7202 */ /* 0x000fe20000000f00 */
[----:B-1----:R-:W-:Y:S06]  /*1340*/  @P1 BRA `(.L_x_2684) ;  /* 0x00000000002c1947 */ /* 0x002fec0003800000 */
        /* <DEDUP_REMOVED lines=9> */
[----:B--2---:R-:W-:-:S05]  /*13e0*/  IMAD.IADD R10, R5, 0x1, -R4 ;  /* 0x00000001050a7824 */ /* 0x004fca00078e0a04 */
[----:B------:R1:W-:Y:S02]  /*13f0*/  STL [R1+0x6c], R10 ;  /* 0x00006c0a01007387 */ /* 0x0003e40000100800 */
.L_x_2684:
[----:B0-----:R-:W-:Y:S01]  /*1400*/  IMAD.U32 R2, RZ, RZ, UR5 ;  /* 0x00000005ff027e24 */ /* 0x001fe2000f8e00ff */
[----:B------:R-:W-:Y:S01]  /*1410*/  MOV R25, UR4 ;  /* 0x0000000400197c02 */ /* 0x000fe20008000f00 */
[----:B------:R-:W-:Y:S06]  /*1420*/  @!P2 BRA `(.L_x_2685) ;  /* 0x000000000014a947 */ /* 0x000fec0003800000 */
[----:B------:R-:W-:Y:S01]  /*1430*/  IADD3 R4, P0, R26, UR6, RZ ;  /* 0x000000061a047c10 */ /* 0x000fe2000ff1e0ff */
[----:B------:R-:W-:-:S03]  /*1440*/  ULDC.64 UR4, c[0x0][0x208] ;  /* 0x0000820000047ab9 */ /* 0x000fc60000000a00 */
[----:B------:R-:W-:-:S05]  /*1450*/  IADD3.X R5, R27, UR7, RZ, P0, !PT ;  /* 0x000000071b057c10 */ /* 0x000fca00087fe4ff */
[----:B------:R0:W5:Y:S01]  /*1460*/  LDG.E R25, desc[UR4][R4.64] ;  /* 0x0000000404197981 */ /* 0x000162000c1e1900 */
[----:B------:R-:W-:Y:S05]  /*1470*/  BRA `(.L_x_2686) ;  /* 0x0000000000147947 */ /* 0x000fea0003800000 */
.L_x_2685:
[----:B------:R-:W-:Y:S05]  /*1480*/  @!P0 BRA `(.L_x_2686) ;  /* 0x0000000000108947 */ /* 0x000fea0003800000 */
[----:B------:R-:W-:Y:S02]  /*1490*/  ULDC.64 UR4, c[0x0][0x208] ;  /* 0x0000820000047ab9 */ /* 0x000fe40000000a00 */
[----:B------:R-:W2:Y:S04]  /*14a0*/  LDG.E R4, desc[UR4][R6.64] ;  /* 0x0000000406047981 */ /* 0x000ea8000c1e1900 */
[----:B------:R-:W2:Y:S02]  /*14b0*/  LDG.E R25, desc[UR4][R6.64+0x4] ;  /* 0x0000040406197981 */ /* 0x000ea4000c1e1900 */
[----:B--2---:R-:W-:-:S07]  /*14c0*/  IMAD.IADD R25, R25, 0x1, -R4 ;  /* 0x0000000119197824 */ /* 0x004fce00078e0a04 */
.L_x_2686:
[----:B------:R-:W-:Y:S01]  /*14d0*/  ULDC.64 UR4, c[0x0][0xa10] ;  /* 0x0002840000047ab9 */ /* 0x000fe20000000a00 */
[----:B------:R-:W-:Y:S01]  /*14e0*/  ULDC.64 UR6, c[0x0][0x208] ;  /* 0x0000820000067ab9 */ /* 0x000fe20000000a00 */
[----:B------:R-:W-:Y:S01]  /*14f0*/  ISETP.NE.U32.AND P0, PT, RZ, UR4, PT ;  /* 0x00000004ff007c0c */ /* 0x000fe2000bf05070 */
[----:B------:R-:W2:Y:S03]  /*1500*/  LDC R9, c[0x0][0x448] ;  /* 0x00011200ff097b82 */ /* 0x000ea60000000800 */
[----:B------:R-:W-:Y:S01]  /*1510*/  ISETP.NE.AND.EX P0, PT, RZ, UR5, PT, P0 ;  /* 0x00000005ff007c0c */ /* 0x000fe2000bf05300 */
[----:B------:R-:W-:-:S12]  /*1520*/  ULDC.64 UR4, c[0x0][0xa30] ;  /* 0x00028c0000047ab9 */ /* 0x000fd80000000a00 */
[----:B0-----:R-:W0:Y:S02]  /*1530*/  @P0 LDC.64 R4, c[0x0][0xa10] ;  /* 0x00028400ff040b82 */ /* 0x001e240000000a00 */
[----:B0-----:R-:W-:-:S05]  /*1540*/  @P0 IMAD.WIDE R4, R91, 0x4, R4 ;  /* 0x000000045b040825 */ /* 0x001fca00078e0204 */
[----:B------:R-:W3:Y:S04]  /*1550*/  @P0 LDG.E R3, desc[UR6][R4.64] ;  /* 0x0000000604030981 */ /* 0x000ee8000c1e1900 */
[----:B------:R0:W3:Y:S01]  /*1560*/  @P0 LDG.E R8, desc[UR6][R4.64+0x4] ;  /* 0x0000040604080981 */ /* 0x0000e2000c1e1900 */
[----:B------:R-:W-:Y:S01]  /*1570*/  ISETP.NE.U32.AND P1, PT, RZ, UR4, PT ;  /* 0x00000004ff007c0c */ /* 0x000fe2000bf25070 */
[----:B-----5:R-:W-:-:S03]  /*1580*/  IMAD.MOV.U32 R135, RZ, RZ, R25 ;  /* 0x000000ffff877224 */ /* 0x020fc600078e0019 */
[----:B------:R-:W-:-:S13]  /*1590*/  ISETP.NE.AND.EX P1, PT, RZ, UR5, PT, P1 ;  /* 0x00000005ff007c0c */ /* 0x000fda000bf25310 */
[----:B------:R-:W-:-:S04]  /*15a0*/  @P1 IADD3 R6, P2, R26, UR4, RZ ;  /* 0x000000041a061c10 */ /* 0x000fc8000ff5e0ff */
[----:B------:R-:W-:-:S05]  /*15b0*/  @P1 IADD3.X R7, R27, UR5, RZ, P2, !PT ;  /* 0x000000051b071c10 */ /* 0x000fca00097fe4ff */
[----:B------:R4:W5:Y:S01]  /*15c0*/  @P1 LDG.E R135, desc[UR6][R6.64] ;  /* 0x0000000606871981 */ /* 0x000962000c1e1900 */
[----:B--2---:R-:W-:Y:S01]  /*15d0*/  ISETP.NE.AND P1, PT, R9, 0x1, PT ;  /* 0x000000010900780c */ /* 0x004fe20003f25270 */
[----:B------:R-:W-:-:S05]  /*15e0*/  IMAD.SHL.U32 R11, R29, 0x80, RZ ;  /* 0x000000801d0b7824 */ /* 0x000fca00078e00ff */
[----:B0-----:R-:W-:Y:S01]  /*15f0*/  IADD3 R4, R11, 0x7f, RZ ;  /* 0x0000007f0b047810 */ /* 0x001fe20007ffe0ff */
[----:B------:R0:W-:Y:S06]  /*1600*/  STL [R1+0x68], R11 ;  /* 0x0000680b01007387 */ /* 0x0001ec0000100800 */
[----:B------:R-:W2:Y:S08]  /*1610*/  @P1 LDC R9, c[0x0][0x44c] ;  /* 0x00011300ff091b82 */ /* 0x000eb00000000800 */
[----:B------:R-:W1:Y:S01]  /*1620*/  @P1 LDC R5, c[0x0][0x450] ;  /* 0x00011400ff051b82 */ /* 0x000e620000000800 */
[----:B---3--:R-:W-:-:S02]  /*1630*/  @P0 IMAD.IADD R2, R8, 0x1, -R3 ;  /* 0x0000000108020824 */ /* 0x008fc400078e0a03 */
[----:B------:R-:W-:Y:S02]  /*1640*/  IMAD.IADD R8, R25, 0x1, -R0 ;  /* 0x0000000119087824 */ /* 0x000fe400078e0a00 */
[----:B--2---:R-:W-:-:S04]  /*1650*/  @P1 IMAD.HI.U32 R0, R4, R9, RZ ;  /* 0x0000000904001227 */ /* 0x004fc800078e00ff */
[----:B----4-:R-:W-:Y:S01]  /*1660*/  IMAD.IADD R6, R8, 0x1, R2 ;  /* 0x0000000108067824 */ /* 0x010fe200078e0202 */
[----:B-1----:R-:W-:Y:S01]  /*1670*/  @P1 SHF.R.U32.HI R4, RZ, R5, R0 ;  /* 0x00000005ff041219 */ /* 0x002fe20000011600 */
[----:B------:R-:W-:-:S03]  /*1680*/  IMAD.MOV R116, RZ, RZ, -R8 ;  /* 0x000000ffff747224 */ /* 0x000fc600078e0a08 */
[C---:B------:R-:W-:Y:S01]  /*1690*/  IADD3 R139, R6.reuse, 0x50, -R10 ;  /* 0x00000050068b7810 */ /* 0x040fe20007ffe80a */
[----:B------:R0:W-:Y:S01]  /*16a0*/  STL [R1+0x70], R6 ;  /* 0x0000700601007387 */ /* 0x0001e20000100800 */
[----:B------:R-:W-:Y:S02]  /*16b0*/  IADD3 R0, R6, 0x4f, RZ ;  /* 0x0000004f06007810 */ /* 0x000fe40007ffe0ff */
[----:B------:R-:W-:Y:S01]  /*16c0*/  VIMNMX R116, RZ, R116, !PT ;  /* 0x00000074ff747248 */ /* 0x000fe20007fe0100 */
[----:B------:R-:W-:Y:S02]  /*16d0*/  IMAD.IADD R4, R139, 0x1, R4 ;  /* 0x000000018b047824 */ /* 0x000fe400078e0204 */
[----:B------:R-:W-:-:S04]  /*16e0*/  IMAD.HI R0, R0, 0x66666667, RZ ;  /* 0x6666666700007827 */ /* 0x000fc800078e02ff */
[----:B------:R-:W-:Y:S01]  /*16f0*/  IMAD.HI R4, R4, 0x66666667, RZ ;  /* 0x6666666704047827 */ /* 0x000fe200078e02ff */
[----:B------:R-:W-:-:S04]  /*1700*/  SHF.R.U32.HI R3, RZ, 0x1f, R0 ;  /* 0x0000001fff037819 */ /* 0x000fc80000011600 */
[----:B------:R-:W-:Y:S02]  /*1710*/  SHF.R.U32.HI R5, RZ, 0x1f, R4 ;  /* 0x0000001fff057819 */ /* 0x000fe40000011604 */
[----:B------:R-:W-:Y:S02]  /*1720*/  LEA.HI.SX32 R140, R0, R3, 0x1b ;  /* 0x00000003008c7211 */ /* 0x000fe400078fdaff */
[----:B------:R-:W-:-:S04]  /*1730*/  LEA.HI.SX32 R5, R4, R5, 0x1b ;  /* 0x0000000504057211 */ /* 0x000fc800078fdaff */
[----:B------:R-:W-:-:S05]  /*1740*/  VIMNMX R5, R140, R5, PT ;  /* 0x000000058c057248 */ /* 0x000fca0003fe0100 */
[----:B------:R-:W-:-:S05]  /*1750*/  IMAD R5, R5, 0x50, -R8 ;  /* 0x0000005005057824 */ /* 0x000fca00078e0a08 */
[----:B------:R-:W-:-:S04]  /*1760*/  VIMNMX R5, R5, R2, PT ;  /* 0x0000000205057248 */ /* 0x000fc80003fe0100 */
[----:B------:R-:W-:Y:S01]  /*1770*/  ISETP.GT.AND P0, PT, R5, R116, PT ;  /* 0x000000740500720c */ /* 0x000fe20003f04270 */
[----:B------:R-:W-:-:S05]  /*1780*/  IMAD.WIDE.U32 R116, R116, -0x33333333, RZ ;  /* 0xcccccccd74747825 */ /* 0x000fca00078e00ff */
[----:B------:R-:W-:-:S04]  /*1790*/  SHF.R.U32.HI R116, RZ, 0x6, R117 ;  /* 0x00000006ff747819 */ /* 0x000fc80000011675 */
[----:B------:R-:W-:-:S03]  /*17a0*/  MOV R24, R116 ;  /* 0x0000007400187202 */ /* 0x000fc60000000f00 */
[----:B------:R-:W-:-:S04]  /*17b0*/  @P0 VIADD R0, R5, 0x4f ;  /* 0x0000004f05000836 */ /* 0x000fc80000000000 */
[----:B------:R-:W-:-:S05]  /*17c0*/  @P0 IMAD.HI R0, R0, 0x66666667, RZ ;  /* 0x6666666700000827 */ /* 0x000fca00078e02ff */
[----:B------:R-:W-:-:S04]  /*17d0*/  @P0 SHF.R.U32.HI R3, RZ, 0x1f, R0 ;  /* 0x0000001fff030819 */ /* 0x000fc80000011600 */
[----:B------:R-:W-:Y:S02]  /*17e0*/  @P0 LEA.HI.SX32 R24, R0, R3, 0x1b ;  /* 0x0000000300180211 */ /* 0x000fe400078fdaff */
[----:B------:R-:W-:Y:S02]  /*17f0*/  PLOP3.LUT P0, PT, PT, PT, PT, 0x80, 0x0 ;  /* 0x000000000000781c */ /* 0x000fe40003f0f070 */
[----:B------:R-:W-:-:S13]  /*1800*/  ISETP.GT.AND P1, PT, R24, R116, PT ;  /* 0x000000741800720c */ /* 0x000fda0003f24270 */
[----:B0-----:R-:W-:Y:S05]  /*1810*/  @!P1 BRA `(.L_x_2687) ;  /* 0x0000009000d49947 */ /* 0x001fea0003800000 */
        /* <DEDUP_REMOVED lines=19> */
[----:B-1---5:R-:W-:Y:S05]  /*1950*/  CALL.ABS.NOINC R14 ;  /* 0x000000000e007343 */ /* 0x022fea0003c00000 */
.L_x_2689:
[----:B------:R-:W-:Y:S05]  /*1960*/  BSYNC B6 ;  /* 0x0000000000067941 */ /* 0x000fea0003800000 */
.L_x_2688:
[----:B------:R-:W-:Y:S01]  /*1970*/  VIADD R0, R22, 0x400 ;  /* 0x0000040016007836 */ /* 0x000fe20000000000 */
[----:B------:R-:W-:Y:S04]  /*1980*/  BSSY B6, `(.L_x_2690) ;  /* 0x0000013000067945 */ /* 0x000fe80003800000 */
[----:B------:R-:W-:-:S13]  /*1990*/  LOP3.LUT P0, RZ, R0, 0x3ff, RZ, 0xc0, !PT ;  /* 0x000003ff00ff7812 */ /* 0x000fda000780c0ff */
[----:B------:R-:W-:Y:S05]  /*19a0*/  @!P0 BRA `(.L_x_2691) ;  /* 0x0000000000408947 */ /* 0x000fea0003800000 */
[----:B------:R-:W-:Y:S01]  /*19b0*/  MOV R0, 0x0 ;  /* 0x0000000000007802 */ /* 0x000fe20000000f00 */
[----:B------:R-:W-:Y:S01]  /*19c0*/  ULDC.64 UR4, c[0x4][0x138] ;  /* 0x01004e0000047ab9 */ /* 0x000fe20000000a00 */
[----:B------:R-:W-:Y:S01]  /*19d0*/  ULDC.64 UR6, c[0x4][0xa8] ;  /* 0x01002a0000067ab9 */ /* 0x000fe20000000a00 */
[----:B------:R-:W-:Y:S01]  /*19e0*/  MOV R4, UR4 ;  /* 0x0000000400047c02 */ /* 0x000fe20008000f00 */
[----:B------:R0:W1:Y:S01]  /*19f0*/  LDC.64 R14, c[0x4][R0] ;  /* 0x01000000000e7b82 */ /* 0x0000620000000a00 */
[----:B------:R-:W-:Y:S01]  /*1a00*/  IMAD.U32 R5, RZ, RZ, UR5 ;  /* 0x00000005ff057e24 */ /* 0x000fe2000f8e00ff */
[----:B------:R-:W-:Y:S01]  /*1a10*/  ULDC.64 UR4, c[0x4][0x140] ;  /* 0x0100500000047ab9 */ /* 0x000fe20000000a00 */
[----:B------:R-:W-:Y:S01]  /*1a20*/  MOV R10, UR6 ;  /* 0x00000006000a7c02 */ /* 0x000fe20008000f00 */
[----:B------:R-:W-:Y:S01]  /*1a30*/  IMAD.U32 R6, RZ, RZ, UR4 ;  /* 0x00000004ff067e24 */ /* 0x000fe2000f8e00ff */
[----:B------:R-:W-:Y:S01]  /*1a40*/  MOV R13, RZ ;  /* 0x000000ff000d7202 */ /* 0x000fe20000000f00 */
[----:B------:R-:W-:-:S02]  /*1a50*/  IMAD.U32 R7, RZ, RZ, UR5 ;  /* 0x00000005ff077e24 */ /* 0x000fc4000f8e00ff */
[----:B------:R-:W-:Y:S02]  /*1a60*/  IMAD.U32 R11, RZ, RZ, UR7 ;  /* 0x00000007ff0b7e24 */ /* 0x000fe4000f8e00ff */
[----:B------:R-:W-:Y:S02]  /*1a70*/  IMAD.MOV.U32 R8, RZ, RZ, 0x70 ;  /* 0x00000070ff087424 */ /* 0x000fe400078e00ff */
[----:B0-----:R-:W-:-:S07]  /*1a80*/  IMAD.MOV.U32 R12, RZ, RZ, 0x1 ;  /* 0x00000001ff0c7424 */ /* 0x001fce00078e00ff */
[----:B------:R-:W-:-:S07]  /*1a90*/  LEPC R20, `(.L_x_2691) ;  /* 0x000000001014794e */ /* 0x000fce0000000000 */
[----:B-1---5:R-:W-:Y:S05]  /*1aa0*/  CALL.ABS.NOINC R14 ;  /* 0x000000000e007343 */ /* 0x022fea0003c00000 */
.L_x_2691:
[----:B------:R-:W-:Y:S05]  /*1ab0*/  BSYNC B6 ;  /* 0x0000000000067941 */ /* 0x000fea0003800000 */
.L_x_2690:
[----:B------:R-:W2:Y:S01]  /*1ac0*/  LDL R29, [R1+0x64] ;  /* 0x00006400011d7983 */ /* 0x000ea20000100800 */
[----:B------:R-:W-:-:S03]  /*1ad0*/  ULDC.64 UR4, c[0x0][0x9f8] ;  /* 0x00027e0000047ab9 */ /* 0x000fc60000000a00 */
[----:B------:R-:W3:Y:S01]  /*1ae0*/  LDL R31, [R1+0x58] ;  /* 0x00005800011f7983 */ /* 0x000ee20000100800 */
[----:B------:R-:W-:-:S03]  /*1af0*/  ISETP.NE.U32.AND P0, PT, RZ, UR4, PT ;  /* 0x00000004ff007c0c */ /* 0x000fc6000bf05070 */
[----:B------:R-:W4:Y:S01]  /*1b00*/  LDL R20, [R1+0x60] ;  /* 0x0000600001147983 */ /* 0x000f220000100800 */
[----:B------:R-:W-:Y:S01]  /*1b10*/  ISETP.NE.AND.EX P0, PT, RZ, UR5, PT, P0 ;  /* 0x00000005ff007c0c */ /* 0x000fe2000bf05300 */
[----:B------:R-:W-:Y:S01]  /*1b20*/  ULDC.64 UR6, c[0x0][0x208] ;  /* 0x0000820000067ab9 */ /* 0x000fe20000000a00 */
[----:B------:R-:W0:Y:S01]  /*1b30*/  LDC R115, c[0x0][0x3f4] ;  /* 0x0000fd00ff737b82 */ /* 0x000e220000000800 */
[----:B------:R-:W1:Y:S07]  /*1b40*/  S2R R0, SR_TID.X ;  /* 0x0000000000007919 */ /* 0x000e6e0000002100 */
[----:B------:R-:W0:Y:S03]  /*1b50*/  LDC.64 R98, c[0x0][0x3f8] ;  /* 0x0000fe00ff627b82 */ /* 0x000e260000000a00 */
[----:B------:R-:W-:Y:S01]  /*1b60*/  @P0 IADD3 R4, P1, R26, UR4, RZ ;  /* 0x000000041a040c10 */ /* 0x000fe2000ff3e0ff */
[----:B------:R-:W-:-:S03]  /*1b70*/  ULDC UR4, c[0x0][0x2f4] ;  /* 0x0000bd0000047ab9 */ /* 0x000fc60000000800 */
[----:B------:R-:W-:Y:S01]  /*1b80*/  @P0 IADD3.X R5, R27, UR5, RZ, P1, !PT ;  /* 0x000000051b050c10 */ /* 0x000fe20008ffe4ff */
[----:B------:R-:W0:Y:S04]  /*1b90*/  LDC.64 R92, c[0x0][0x408] ;  /* 0x00010200ff5c7b82 */ /* 0x000e280000000a00 */
[----:B------:R0:W4:Y:S01]  /*1ba0*/  @P0 LDG.E R91, desc[UR6][R4.64] ;  /* 0x00000006045b0981 */ /* 0x000122000c1e1900 */
[----:B------:R-:W-:Y:S02]  /*1bb0*/  ISETP.GE.AND P1, PT, R213, UR4, PT ;  /* 0x00000004d5007c0c */ /* 0x000fe4000bf26270 */
[----:B------:R-:W-:Y:S02]  /*1bc0*/  ISETP.GE.AND P0, PT, R16, UR4, PT ;  /* 0x0000000410007c0c */ /* 0x000fe4000bf06270 */
[----:B------:R-:W-:-:S05]  /*1bd0*/  SEL R3, RZ, 0xffffffff, P1 ;  /* 0xffffffffff037807 */ /* 0x000fca0000800000 */
[----:B------:R-:W-:Y:S02]  /*1be0*/  IMAD.SHL.U32 R3, R3, 0x2, RZ ;  /* 0x0000000203037824 */ /* 0x000fe400078e00ff */
[----:B-1----:R-:W-:Y:S01]  /*1bf0*/  VIADD R6, R0, 0xffffff80 ;  /* 0xffffff8000067836 */ /* 0x002fe20000000000 */
[----:B------:R-:W-:Y:S02]  /*1c00*/  SEL R0, RZ, 0x1, P0 ;  /* 0x00000001ff007807 */ /* 0x000fe40000000000 */
[----:B------:R-:W-:Y:S02]  /*1c10*/  ISETP.GE.AND P0, PT, R18, UR4, PT ;  /* 0x0000000412007c0c */ /* 0x000fe4000bf06270 */
[----:B------:R-:W-:Y:S02]  /*1c20*/  SHF.R.S32.HI R7, RZ, 0x1f, R6 ;  /* 0x0000001fff077819 */ /* 0x000fe40000011406 */
[----:B------:R-:W-:Y:S02]  /*1c30*/  LOP3.LUT R0, R3, 0x2, R0, 0xe2, !PT ;  /* 0x0000000203007812 */ /* 0x000fe400078ee200 */
[----:B------:R-:W-:-:S02]  /*1c40*/  SEL R3, RZ, 0x4, P0 ;  /* 0x00000004ff037807 */ /* 0x000fc40000000000 */
[----:B0-----:R-:W-:Y:S02]  /*1c50*/  ISETP.GE.AND P2, PT, R16, R115, PT ;  /* 0x000000731000720c */ /* 0x001fe40003f46270 */
[----:B------:R-:W-:Y:S02]  /*1c60*/  SHF.R.S32.HI R9, RZ, 0x1f, R220 ;  /* 0x0000001fff097819 */ /* 0x000fe400000114dc */
[----:B------:R-:W-:Y:S02]  /*1c70*/  LEA.HI R7, R7, R6, RZ, 0x3 ;  /* 0x0000000607077211 */ /* 0x000fe400078f18ff */
[----:B------:R-:W-:Y:S02]  /*1c80*/  LOP3.LUT R5, R0, R3, RZ, 0xfc, !PT ;  /* 0x0000000300057212 */ /* 0x000fe400078efcff */
[----:B------:R-:W-:Y:S01]  /*1c90*/  SEL R3, R115, RZ, P2 ;  /* 0x000000ff73037207 */ /* 0x000fe20001000000 */
[C---:B------:R-:W-:Y:S01]  /*1ca0*/  IMAD R4, R9.reuse, R98, RZ ;  /* 0x0000006209047224 */ /* 0x040fe200078e02ff */
[----:B------:R-:W-:Y:S01]  /*1cb0*/  SHF.R.S32.HI R215, RZ, 0x1f, R214 ;  /* 0x0000001fffd77819 */ /* 0x000fe200000114d6 */
[----:B------:R-:W-:Y:S01]  /*1cc0*/  IMAD R0, R9, R92, RZ ;  /* 0x0000005c09007224 */ /* 0x000fe200078e02ff */
[----:B------:R-:W-:Y:S01]  /*1cd0*/  LOP3.LUT R7, R7, 0xfffffff8, RZ, 0xc0, !PT ;  /* 0xfffffff807077812 */ /* 0x000fe200078ec0ff */
[----:B------:R-:W-:Y:S01]  /*1ce0*/  VIADD R21, R220, 0x40 ;  /* 0x00000040dc157836 */ /* 0x000fe20000000000 */
[----:B------:R-:W-:Y:S01]  /*1cf0*/  ISETP.GE.AND P1, PT, R213, R115, PT ;  /* 0x00000073d500720c */ /* 0x000fe20003f26270 */
[----:B------:R-:W-:Y:S01]  /*1d00*/  IMAD.IADD R3, R16, 0x1, R3 ;  /* 0x0000000110037824 */ /* 0x000fe200078e0203 */
[----:B------:R-:W-:Y:S01]  /*1d10*/  IADD3 R13, R6, -R7, RZ ;  /* 0x80000007060d7210 */ /* 0x000fe20007ffe0ff */
[----:B------:R-:W-:-:S02]  /*1d20*/  VIADD R33, R220, 0x20 ;  /* 0x00000020dc217836 */ /* 0x000fc40000000000 */
[C---:B------:R-:W-:Y:S02]  /*1d30*/  VIADD R28, R220.reuse, 0x20 ;  /* 0x00000020dc1c7836 */ /* 0x040fe40000000000 */
[C---:B------:R-:W-:Y:S02]  /*1d40*/  IMAD R7, R220.reuse, R99, R4 ;  /* 0x00000063dc077224 */ /* 0x040fe400078e0204 */
[----:B------:R-:W-:Y:S01]  /*1d50*/  IMAD.WIDE.U32 R102, R220, R98, R214 ;  /* 0x00000062dc667225 */ /* 0x000fe200078e00d6 */
[----:B------:R-:W-:-:S03]  /*1d60*/  SHF.R.S32.HI R4, RZ, 0x1f, R3 ;  /* 0x0000001fff047819 */ /* 0x000fc60000011403 */
[----:B------:R-:W-:Y:S01]  /*1d70*/  IMAD.WIDE.U32 R100, R220, R98, R16 ;  /* 0x00000062dc647225 */ /* 0x000fe200078e0010 */
[----:B------:R-:W-:-:S03]  /*1d80*/  SHF.L.U32 R28, R28, 0x6, RZ ;  /* 0x000000061c1c7819 */ /* 0x000fc600000006ff */
[----:B------:R-:W-:Y:S01]  /*1d90*/  IMAD R9, R220, R93, R0 ;  /* 0x0000005ddc097224 */ /* 0x000fe200078e0200 */
[----:B------:R-:W-:Y:S01]  /*1da0*/  SEL R0, R115, RZ, P1 ;  /* 0x000000ff73007207 */ /* 0x000fe20000800000 */
[----:B------:R-:W-:Y:S02]  /*1db0*/  IMAD.SHL.U32 R6, R21, 0x40, RZ ;  /* 0x0000004015067824 */ /* 0x000fe400078e00ff */
[----:B------:R-:W-:Y:S02]  /*1dc0*/  IMAD.SHL.U32 R33, R33, 0x40, RZ ;  /* 0x0000004021217824 */ /* 0x000fe400078e00ff */
[----:B------:R-:W-:Y:S02]  /*1dd0*/  IMAD.IADD R103, R103, 0x1, R7 ;  /* 0x0000000167677824 */ /* 0x000fe400078e0207 */
[----:B------:R-:W-:Y:S01]  /*1de0*/  IMAD.IADD R101, R7, 0x1, R101 ;  /* 0x0000000107657824 */ /* 0x000fe200078e0265 */
[----:B------:R-:W-:Y:S02]  /*1df0*/  IADD3 R7, R213, R0, RZ ;  /* 0x00000000d5077210 */ /* 0x000fe40007ffe0ff */
[----:B------:R-:W-:-:S02]  /*1e00*/  LOP3.LUT R0, R6, 0x1c0, RZ, 0xc0, !PT ;  /* 0x000001c006007812 */ /* 0x000fc400078ec0ff */
[CC--:B------:R-:W-:Y:S02]  /*1e10*/  LEA.HI R6, R4.reuse, R3.reuse, RZ, 0x6 ;  /* 0x0000000304067211 */ /* 0x0c0fe400078f30ff */
[----:B------:R-:W-:Y:S02]  /*1e20*/  LEA.HI R10, R4, R3, RZ, 0x3 ;  /* 0x00000003040a7211 */ /* 0x000fe400078f18ff */
[----:B------:R-:W-:Y:S02]  /*1e30*/  LOP3.LUT R33, R33, 0x1c0, RZ, 0xc0, !PT ;  /* 0x000001c021217812 */ /* 0x000fe400078ec0ff */
[----:B------:R-:W-:Y:S01]  /*1e40*/  LOP3.LUT R28, R28, 0x1c0, RZ, 0xc0, !PT ;  /* 0x000001c01c1c7812 */ /* 0x000fe200078ec0ff */
[CC--:B------:R-:W-:Y:S01]  /*1e50*/  IMAD.WIDE.U32 R94, R220.reuse, R92.reuse, R16 ;  /* 0x0000005cdc5e7225 */ /* 0x0c0fe200078e0010 */
[----:B------:R-:W-:Y:S02]  /*1e60*/  SHF.R.S32.HI R4, RZ, 0x1f, R7 ;  /* 0x0000001fff047819 */ /* 0x000fe40000011407 */
[----:B------:R-:W-:Y:S01]  /*1e70*/  SHF.R.S32.HI R6, RZ, 0x6, R6 ;  /* 0x00000006ff067819 */ /* 0x000fe20000011406 */
[----:B------:R-:W-:Y:S01]  /*1e80*/  IMAD.WIDE.U32 R96, R220, R92, R214 ;  /* 0x0000005cdc607225 */ /* 0x000fe200078e00d6 */
[----:B------:R-:W-:-:S02]  /*1e90*/  LOP3.LUT R8, R33, 0x38, R10, 0xf8, !PT ;  /* 0x0000003821087812 */ /* 0x000fc400078ef80a */
[----:B------:R-:W-:Y:S01]  /*1ea0*/  SHF.R.U32.HI R28, RZ, 0x3, R28 ;  /* 0x00000003ff1c7819 */ /* 0x000fe2000001161c */
[----:B------:R-:W-:Y:S01]  /*1eb0*/  IMAD.IADD R97, R97, 0x1, R9 ;  /* 0x0000000161617824 */ /* 0x000fe200078e0209 */
[----:B------:R-:W-:Y:S02]  /*1ec0*/  IADD3 R95, R9, R95, RZ ;  /* 0x0000005f095f7210 */ /* 0x000fe40007ffe0ff */
[----:B------:R-:W-:Y:S02]  /*1ed0*/  LOP3.LUT R3, R229, 0x38, R10, 0xf8, !PT ;  /* 0x00000038e5037812 */ /* 0x000fe400078ef80a */
[----:B------:R-:W-:Y:S02]  /*1ee0*/  SHF.R.U32.HI R32, RZ, 0x3, R229 ;  /* 0x00000003ff207819 */ /* 0x000fe400000116e5 */
[----:B------:R-:W-:Y:S01]  /*1ef0*/  LEA.HI R21, R4, R7, RZ, 0x3 ;  /* 0x0000000704157211 */ /* 0x000fe200078f18ff */
[----:B------:R-:W0:Y:S01]  /*1f00*/  S2R R141, SR_TID.X ;  /* 0x00000000008d7919 */ /* 0x000e220000002100 */
[----:B------:R-:W-:-:S02]  /*1f10*/  LOP3.LUT R9, R8, R28, RZ, 0x3c, !PT ;  /* 0x0000001c08097212 */ /* 0x000fc400078e3cff */
[----:B------:R-:W-:Y:S02]  /*1f20*/  LEA.HI R4, R4, R7, RZ, 0x6 ;  /* 0x0000000704047211 */ /* 0x000fe400078f30ff */
[----:B------:R-:W-:Y:S02]  /*1f30*/  SHF.R.U32.HI R138, RZ, 0x3, R0 ;  /* 0x00000003ff8a7819 */ /* 0x000fe40000011600 */
[----:B------:R-:W-:Y:S02]  /*1f40*/  LOP3.LUT R11, R0, 0x38, R10, 0xf8, !PT ;  /* 0x00000038000b7812 */ /* 0x000fe400078ef80a */
[----:B------:R-:W-:Y:S02]  /*1f50*/  LOP3.LUT R3, R3, R32, RZ, 0x3c, !PT ;  /* 0x0000002003037212 */ /* 0x000fe400078e3cff */
[----:B------:R-:W-:Y:S02]  /*1f60*/  SHF.R.S32.HI R4, RZ, 0x6, R4 ;  /* 0x00000006ff047819 */ /* 0x000fe40000011404 */
[----:B------:R-:W-:-:S02]  /*1f70*/  LOP3.LUT R11, R11, R138, RZ, 0x3c, !PT ;  /* 0x0000008a0b0b7212 */ /* 0x000fc400078e3cff */
[----:B------:R-:W-:Y:S01]  /*1f80*/  ISETP.GE.AND P0, PT, R19, UR4, PT ;  /* 0x0000000413007c0c */ /* 0x000fe2000bf06270 */
[----:B-----5:R-:W-:Y:S01]  /*1f90*/  IMAD.WIDE.U32 R100, R135, R98, R100 ;  /* 0x0000006287647225 */ /* 0x020fe200078e0064 */
[----:B------:R-:W-:-:S03]  /*1fa0*/  LOP3.LUT R7, R33, 0x38, R21, 0xf8, !PT ;  /* 0x0000003821077812 */ /* 0x000fc600078ef815 */
[----:B------:R-:W-:Y:S01]  /*1fb0*/  IMAD.WIDE.U32 R102, R135, R98, R102 ;  /* 0x0000006287667225 */ /* 0x000fe200078e0066 */
[----:B------:R-:W-:Y:S02]  /*1fc0*/  LOP3.LUT R8, R7, R28, RZ, 0x3c, !PT ;  /* 0x0000001c07087212 */ /* 0x000fe400078e3cff */
[C-C-:B------:R-:W-:Y:S01]  /*1fd0*/  SHF.L.U64.HI R104, R98.reuse, 0x5, R99.reuse ;  /* 0x0000000562687819 */ /* 0x140fe20000010263 */
[----:B------:R-:W-:Y:S01]  /*1fe0*/  IMAD R121, R99, 0x50, RZ ;  /* 0x0000005063797824 */ /* 0x000fe200078e02ff */
[C---:B------:R-:W-:Y:S01]  /*1ff0*/  SHF.L.U64.HI R108, R98.reuse, 0x6, R99 ;  /* 0x00000006626c7819 */ /* 0x040fe20000010263 */
[C---:B------:R-:W-:Y:S01]  /*2000*/  IMAD.SHL.U32 R105, R98.reuse, 0x20, RZ ;  /* 0x0000002062697824 */ /* 0x040fe200078e00ff */
[----:B------:R-:W-:Y:S01]  /*2010*/  SHF.L.U32 R109, R98, 0x6, RZ ;  /* 0x00000006626d7819 */ /* 0x000fe200000006ff */
[----:B------:R-:W-:Y:S01]  /*2020*/  IMAD R7, R93, 0x50, RZ ;  /* 0x000000505d077824 */ /* 0x000fe200078e02ff */
[C-C-:B------:R-:W-:Y:S01]  /*2030*/  SHF.L.U64.HI R106, R92.reuse, 0x5, R93.reuse ;  /* 0x000000055c6a7819 */ /* 0x140fe2000001025d */
[C---:B------:R-:W-:Y:S01]  /*2040*/  IMAD.SHL.U32 R107, R92.reuse, 0x20, RZ ;  /* 0x000000205c6b7824 */ /* 0x040fe200078e00ff */
[C---:B------:R-:W-:Y:S01]  /*2050*/  SHF.L.U64.HI R110, R92.reuse, 0x6, R93 ;  /* 0x000000065c6e7819 */ /* 0x040fe2000001025d */
[----:B------:R-:W-:-:S02]  /*2060*/  IMAD.SHL.U32 R111, R92, 0x40, RZ ;  /* 0x000000405c6f7824 */ /* 0x000fc400078e00ff */
[----:B------:R-:W-:-:S04]  /*2070*/  IMAD.WIDE.U32 R96, R135, R92, R96 ;  /* 0x0000005c87607225 */ /* 0x000fc800078e0060 */
[----:B------:R-:W-:Y:S01]  /*2080*/  IMAD.WIDE.U32 R94, R135, R92, R94 ;  /* 0x0000005c875e7225 */ /* 0x000fe200078e005e */
[----:B0-----:R-:W-:-:S03]  /*2090*/  LEA.HI R141, R141, 0x8, RZ, 0x19 ;  /* 0x000000088d8d7811 */ /* 0x001fc600078fc8ff */
[----:B------:R-:W-:Y:S02]  /*20a0*/  IMAD.IADD R118, R118, 0x1, R25 ;  /* 0x0000000176767824 */ /* 0x000fe400078e0219 */
[----:B------:R-:W-:Y:S02]  /*20b0*/  IMAD.SHL.U32 R115, R115, 0x2, RZ ;  /* 0x0000000273737824 */ /* 0x000fe400078e00ff */
[----:B------:R-:W-:Y:S02]  /*20c0*/  IMAD R112, R13, 0x20, R220 ;  /* 0x000000200d707824 */ /* 0x000fe400078e02dc */
[C---:B--2---:R-:W-:Y:S02]  /*20d0*/  IMAD R132, R6.reuse, 0x1400, R29 ;  /* 0x0000140006847824 */ /* 0x044fe400078e021d */
[----:B---3--:R-:W-:Y:S02]  /*20e0*/  IMAD R134, R6, 0x1400, R31 ;  /* 0x0000140006867824 */ /* 0x008fe400078e021f */
[----:B------:R-:W-:Y:S01]  /*20f0*/  IMAD.IADD R132, R132, 0x1, R9 ;  /* 0x0000000184847824 */ /* 0x000fe200078e0209 */
[----:B------:R-:W-:Y:S01]  /*2100*/  LOP3.LUT R9, R0, 0x38, R21, 0xf8, !PT ;  /* 0x0000003800097812 */ /* 0x000fe200078ef815 */
[----:B----4-:R-:W-:-:S02]  /*2110*/  IMAD R130, R6, 0x1400, R20 ;  /* 0x0000140006827824 */ /* 0x010fc400078e0214 */
[----:B------:R-:W-:Y:S01]  /*2120*/  IMAD.IADD R134, R134, 0x1, R3 ;  /* 0x0000000186867824 */ /* 0x000fe200078e0203 */
[----:B------:R-:W-:Y:S01]  /*2130*/  LOP3.LUT R3, R229, 0x38, R21, 0xf8, !PT ;  /* 0x00000038e5037812 */ /* 0x000fe200078ef815 */
[C---:B------:R-:W-:Y:S02]  /*2140*/  IMAD R133, R4.reuse, 0x1400, R31 ;  /* 0x0000140004857824 */ /* 0x040fe400078e021f */
[C---:B------:R-:W-:Y:S02]  /*2150*/  IMAD R131, R4.reuse, 0x1400, R29 ;  /* 0x0000140004837824 */ /* 0x040fe400078e021d */
[----:B------:R-:W-:Y:S01]  /*2160*/  IMAD R123, R4, 0x1400, R20 ;  /* 0x00001400047b7824 */ /* 0x000fe200078e0214 */
[----:B------:R-:W-:Y:S01]  /*2170*/  LOP3.LUT R4, R9, R138, RZ, 0x3c, !PT ;  /* 0x0000008a09047212 */ /* 0x000fe200078e3cff */
[----:B------:R-:W-:Y:S01]  /*2180*/  IMAD.IADD R130, R130, 0x1, R11 ;  /* 0x0000000182827824 */ /* 0x000fe200078e020b */
[----:B------:R-:W-:Y:S02]  /*2190*/  SHF.R.S32.HI R11, RZ, 0x1f, R135 ;  /* 0x0000001fff0b7819 */ /* 0x000fe40000011487 */
[----:B------:R-:W-:Y:S01]  /*21a0*/  LOP3.LUT R6, R3, R32, RZ, 0x3c, !PT ;  /* 0x0000002003067212 */ /* 0x000fe200078e3cff */
[----:B------:R-:W-:-:S02]  /*21b0*/  IMAD.IADD R123, R123, 0x1, R4 ;  /* 0x000000017b7b7824 */ /* 0x000fc400078e0204 */
[----:B------:R-:W-:Y:S01]  /*21c0*/  IMAD R4, R11, R92, RZ ;  /* 0x0000005c0b047224 */ /* 0x000fe200078e02ff */
[----:B------:R-:W-:Y:S01]  /*21d0*/  IADD3 R133, R133, R6, RZ ;  /* 0x0000000685857210 */ /* 0x000fe20007ffe0ff */
[----:B------:R-:W-:Y:S02]  /*21e0*/  IMAD R6, R11, R98, RZ ;  /* 0x000000620b067224 */ /* 0x000fe400078e02ff */
[C---:B------:R-:W-:Y:S01]  /*21f0*/  IMAD R11, R135.reuse, R93, R4 ;  /* 0x0000005d870b7224 */ /* 0x040fe200078e0204 */
[----:B------:R-:W-:Y:S01]  /*2200*/  SEL R4, RZ, 0x8, P0 ;  /* 0x00000008ff047807 */ /* 0x000fe20000000000 */
[----:B------:R-:W-:-:S03]  /*2210*/  IMAD R9, R135, R99, R6 ;  /* 0x0000006387097224 */ /* 0x000fc600078e0206 */
[C---:B------:R-:W-:Y:S02]  /*2220*/  LOP3.LUT R27, R5.reuse, R4, RZ, 0xfc, !PT ;  /* 0x00000004051b7212 */ /* 0x040fe400078efcff */
[----:B------:R-:W-:Y:S01]  /*2230*/  LOP3.LUT R4, R5, 0x1, RZ, 0xc0, !PT ;  /* 0x0000000105047812 */ /* 0x000fe200078ec0ff */
[----:B------:R-:W-:Y:S01]  /*2240*/  IMAD.IADD R5, R103, 0x1, R9 ;  /* 0x0000000167057824 */ /* 0x000fe200078e0209 */
[----:B------:R-:W-:Y:S01]  /*2250*/  IADD3 R6, R9, R101, RZ ;  /* 0x0000006509067210 */ /* 0x000fe20007ffe0ff */
[----:B------:R-:W-:Y:S01]  /*2260*/  IMAD.WIDE.U32 R98, R98, 0x50, RZ ;  /* 0x0000005062627825 */ /* 0x000fe200078e00ff */
[----:B------:R-:W-:Y:S02]  /*2270*/  SHF.R.S32.HI R9, RZ, 0x3, R10 ;  /* 0x00000003ff097819 */ /* 0x000fe4000001140a */
[----:B------:R-:W-:Y:S01]  /*2280*/  SHF.R.S32.HI R20, RZ, 0x3, R21 ;  /* 0x00000003ff147819 */ /* 0x000fe20000011415 */
[----:B------:R-:W-:Y:S01]  /*2290*/  IMAD.WIDE.U32 R92, R92, 0x50, RZ ;  /* 0x000000505c5c7825 */ /* 0x000fe200078e00ff */
[----:B------:R-:W-:-:S02]  /*22a0*/  LOP3.LUT R10, R10, 0xfffffff8, RZ, 0xc0, !PT ;  /* 0xfffffff80a0a7812 */ /* 0x000fc400078ec0ff */
[----:B------:R-:W-:Y:S01]  /*22b0*/  LOP3.LUT R21, R21, 0xfffffff8, RZ, 0xc0, !PT ;  /* 0xfffffff815157812 */ /* 0x000fe200078ec0ff */
[----:B------:R-:W-:Y:S01]  /*22c0*/  IMAD.IADD R131, R131, 0x1, R8 ;  /* 0x0000000183837824 */ /* 0x000fe200078e0208 */
[----:B------:R-:W-:Y:S01]  /*22d0*/  LOP3.LUT R25, R27, 0x2, RZ, 0xc0, !PT ;  /* 0x000000021b197812 */ /* 0x000fe200078ec0ff */
[----:B------:R-:W-:Y:S01]  /*22e0*/  IMAD.IADD R122, R93, 0x1, R7 ;  /* 0x000000015d7a7824 */ /* 0x000fe200078e0207 */
[----:B------:R-:W-:Y:S01]  /*22f0*/  LOP3.LUT R26, R27, 0x4, RZ, 0xc0, !PT ;  /* 0x000000041b1a7812 */ /* 0x000fe200078ec0ff */
[----:B------:R-:W-:Y:S01]  /*2300*/  IMAD.IADD R7, R97, 0x1, R11 ;  /* 0x0000000161077824 */ /* 0x000fe200078e020b */
[----:B------:R-:W-:Y:S01]  /*2310*/  SHF.R.S32.HI R3, RZ, 0x1f, R30 ;  /* 0x0000001fff037819 */ /* 0x000fe2000001141e */
[----:B------:R-:W-:Y:S01]  /*2320*/  IMAD.IADD R8, R11, 0x1, R95 ;  /* 0x000000010b087824 */ /* 0x000fe200078e025f */
[----:B------:R-:W-:Y:S02]  /*2330*/  IADD3 R121, R99, R121, RZ ;  /* 0x0000007963797210 */ /* 0x000fe40007ffe0ff */
[----:B------:R-:W-:-:S02]  /*2340*/  LOP3.LUT R27, R27, 0x8, RZ, 0xc0, !PT ;  /* 0x000000081b1b7812 */ /* 0x000fc400078ec0ff */
[----:B------:R-:W-:Y:S02]  /*2350*/  SHF.R.S32.HI R117, RZ, 0x1f, R91 ;  /* 0x0000001fff757819 */ /* 0x000fe4000001145b */
[----:B------:R-:W-:Y:S02]  /*2360*/  SHF.R.S32.HI R28, RZ, 0x1f, R10 ;  /* 0x0000001fff1c7819 */ /* 0x000fe4000001140a */
[----:B------:R-:W-:-:S07]  /*2370*/  SHF.R.S32.HI R29, RZ, 0x1f, R21 ;  /* 0x0000001fff1d7819 */ /* 0x000fce0000011415 */
.L_x_2808:
[----:B--2---:R-:W2:Y:S01]  /*2380*/  LDL R34, [R1+0x58] ;  /* 0x0000580001227983 */ /* 0x004ea20000100800 */
[----:B------:R-:W0:Y:S01]  /*2390*/  LDC R84, c[0x0][0x430] ;  /* 0x00010c00ff547b82 */ /* 0x000e220000000800 */
[----:B------:R-:W-:Y:S01]  /*23a0*/  VIADD R24, R24, 0xffffffff ;  /* 0xffffffff18187836 */ /* 0x000fe20000000000 */
[----:B------:R-:W-:Y:S01]  /*23b0*/  ULDC.64 UR4, c[0x0][0x208] ;  /* 0x0000820000047ab9 */ /* 0x000fe20000000a00 */
[----:B------:R-:W-:Y:S02]  /*23c0*/  SHF.R.U32.HI R36, RZ, 0x3, R229 ;  /* 0x00000003ff247819 */ /* 0x000fe400000116e5 */
[----:B------:R-:W-:-:S03]  /*23d0*/  IMAD R11, R24, 0x50, R112 ;  /* 0x00000050180b7824 */ /* 0x000fc600078e0270 */
[----:B------:R-:W1:Y:S02]  /*23e0*/  LDC R114, c[0x0][0x3f4] ;  /* 0x0000fd00ff727b82 */ /* 0x000e640000000800 */
[----:B------:R-:W-:Y:S02]  /*23f0*/  ISETP.GE.AND P0, PT, R11, R2, PT ;  /* 0x000000020b00720c */ /* 0x000fe40003f06270 */
[----:B------:R-:W-:Y:S02]  /*2400*/  IADD3 R35, R118, R11, RZ ;  /* 0x0000000b76237210 */ /* 0x000fe40007ffe0ff */
[----:B------:R-:W-:-:S03]  /*2410*/  ISETP.GT.OR P0, PT, R112, 0x4f, P0 ;  /* 0x0000004f7000780c */ /* 0x000fc60000704670 */
[----:B------:R-:W-:Y:S01]  /*2420*/  IMAD.MOV.U32 R11, RZ, RZ, R35 ;  /* 0x000000ffff0b7224 */ /* 0x000fe200078e0023 */
[----:B0-----:R-:W-:-:S09]  /*2430*/  ISETP.NE.AND P3, PT, R84, 0x1, PT ;  /* 0x000000015400780c */ /* 0x001fd20003f65270 */
[----:B------:R-:W0:Y:S08]  /*2440*/  @!P0 LDC.64 R32, c[0x0][0x428] ;  /* 0x00010a00ff208b82 */ /* 0x000e300000000a00 */
[----:B---3--:R-:W3:Y:S08]  /*2450*/  @!P0 LDC.64 R12, c[0x0][0x418] ;  /* 0x00010600ff0c8b82 */ /* 0x008ef00000000a00 */
[----:B----4-:R-:W4:Y:S08]  /*2460*/  @P3 LDC R14, c[0x0][0x434] ;  /* 0x00010d00ff0e3b82 */ /* 0x010f300000000800 */
        /* <DEDUP_REMOVED lines=9> */
[C---:B---3--:R-:W-:Y:S02]  /*2500*/  @!P0 LEA R12, P3, R14.reuse, R12, 0x2 ;  /* 0x0000000c0e0c8211 */ /* 0x048fe400078610ff */
[----:B------:R-:W-:Y:S02]  /*2510*/  MOV R31, RZ ;  /* 0x000000ff001f7202 */ /* 0x000fe40000000f00 */
[----:B------:R-:W-:Y:S02]  /*2520*/  @!P0 LEA.HI.X R13, R14, R13, R15, 0x2, P3 ;  /* 0x0000000d0e0d8211 */ /* 0x000fe400018f140f */
[----:B------:R-:W-:-:S03]  /*2530*/  LOP3.LUT R14, R229, 0x38, R16, 0xf8, !PT ;  /* 0x00000038e50e7812 */ /* 0x000fc600078ef810 */
[----:B------:R0:W5:Y:S01]  /*2540*/  @!P0 LDG.E R31, desc[UR4][R12.64] ;  /* 0x000000040c1f8981 */ /* 0x000162000c1e1900 */
[----:B------:R-:W-:Y:S01]  /*2550*/  ISETP.GE.AND P0, PT, R114, 0x1, PT ;  /* 0x000000017200780c */ /* 0x000fe20003f06270 */
[----:B------:R-:W-:Y:S01]  /*2560*/  IMAD.MOV R11, RZ, RZ, -R11 ;  /* 0x000000ffff0b7224 */ /* 0x000fe200078e0a0b */
[----:B------:R-:W-:Y:S01]  /*2570*/  ISETP.GT.AND P3, PT, R24, R116, PT ;  /* 0x000000741800720c */ /* 0x000fe20003f64270 */
[----:B------:R-:W-:Y:S05]  /*2580*/  YIELD ;  /* 0x0000000000007946 */ /* 0x000fea0003800000 */
[----:B------:R-:W-:Y:S01]  /*2590*/  BSSY B0, `(.L_x_2692) ;  /* 0x00007d0000007945 */ /* 0x000fe20003800000 */
[----:B------:R-:W-:Y:S01]  /*25a0*/  IMAD R84, R84, R11, R35 ;  /* 0x0000000b54547224 */ /* 0x000fe200078e0223 */
[----:B------:R-:W-:-:S02]  /*25b0*/  P2R R113, PR, RZ, 0x8 ;  /* 0x00000008ff717803 */ /* 0x000fc40000000000 */
[----:B--2---:R-:W-:-:S05]  /*25c0*/  LOP3.LUT R85, R34, R14, R36, 0xf6, !PT ;  /* 0x0000000e22557212 */ /* 0x004fca00078ef624 */
[----:B------:R-:W-:-:S04]  /*25d0*/  IMAD R85, R212, 0x5000, R85 ;  /* 0x00005000d4557824 */ /* 0x000fc800078e0255 */
        /* <DEDUP_REMOVED lines=16> */
[C---:B------:R-:W-:Y:S01]  /*26e0*/  IMAD R15, R31.reuse, UR5, R14 ;  /* 0x000000051f0f7c24 */ /* 0x040fe2000f8e020e */
[----:B------:R-:W-:Y:S01]  /*26f0*/  VIMNMX R88, R88, 0x50, PT ;  /* 0x0000005058587848 */ /* 0x000fe20003fe0100 */
[----:B------:R-:W-:Y:S01]  /*2700*/  IMAD.WIDE.U32 R12, R31, UR4, R12 ;  /* 0x000000041f0c7c25 */ /* 0x000fe2000f8e000c */
[----:B------:R-:W-:-:S03]  /*2710*/  ULDC.64 UR4, c[0x0][0x308] ;  /* 0x0000c20000047ab9 */ /* 0x000fc60000000a00 */
[----:B------:R-:W-:Y:S01]  /*2720*/  IMAD R37, R11, R92, R32 ;  /* 0x0000005c0b257224 */ /* 0x000fe200078e0220 */
[----:B------:R-:W-:Y:S01]  /*2730*/  IADD3 R13, R13, R15, RZ ;  /* 0x0000000f0d0d7210 */ /* 0x000fe20007ffe0ff */
[----:B------:R-:W-:Y:S02]  /*2740*/  IMAD R15, R3, UR4, RZ ;  /* 0x00000004030f7c24 */ /* 0x000fe4000f8e02ff */
[----:B------:R-:W-:Y:S02]  /*2750*/  IMAD R14, R121, R24, RZ ;  /* 0x00000018790e7224 */ /* 0x000fe400078e02ff */
[C---:B------:R-:W-:Y:S02]  /*2760*/  IMAD R119, R30.reuse, UR5, R15 ;  /* 0x000000051e777c24 */ /* 0x040fe4000f8e020f */
[----:B------:R-:W-:Y:S01]  /*2770*/  IMAD.WIDE.U32 R32, R30, UR4, R12 ;  /* 0x000000041e207c25 */ /* 0x000fe2000f8e000c */
[----:B------:R-:W-:-:S03]  /*2780*/  ULDC.64 UR4, c[0x0][0x2e8] ;  /* 0x0000ba0000047ab9 */ /* 0x000fc60000000a00 */
[----:B------:R-:W-:Y:S01]  /*2790*/  IMAD.IADD R119, R33, 0x1, R119 ;  /* 0x0000000121777824 */ /* 0x000fe200078e0277 */
[----:B------:R-:W-:Y:S01]  /*27a0*/  LEA R120, P3, R32, UR4, 0x1 ;  /* 0x0000000420787c11 */ /* 0x000fe2000f8608ff */
[----:B------:R-:W-:Y:S02]  /*27b0*/  IMAD R35, R11, R98, R14 ;  /* 0x000000620b237224 */ /* 0x000fe400078e020e */
[----:B------:R-:W-:Y:S01]  /*27c0*/  IMAD.WIDE.U32 R14, R98, R24, RZ ;  /* 0x00000018620e7225 */ /* 0x000fe200078e00ff */
[----:B------:R-:W-:-:S03]  /*27d0*/  LEA.HI.X R119, R32, UR5, R119, 0x1, P3 ;  /* 0x0000000520777c11 */ /* 0x000fc600098f0c77 */
[----:B------:R-:W-:-:S04]  /*27e0*/  IMAD.WIDE.U32 R12, R92, R24, RZ ;  /* 0x000000185c0c7225 */ /* 0x000fc800078e00ff */
[----:B------:R-:W-:Y:S02]  /*27f0*/  IMAD.IADD R11, R15, 0x1, R35 ;  /* 0x000000010f0b7824 */ /* 0x000fe400078e0223 */
[----:B------:R-:W-:Y:S01]  /*2800*/  IMAD.IADD R80, R13, 0x1, R37 ;  /* 0x000000010d507824 */ /* 0x000fe200078e0225 */
[----:B------:R-:W-:Y:S06]  /*2810*/  @!P0 BRA `(.L_x_2694) ;  /* 0x0000003400b88947 */ /* 0x000fec0003800000 */
        /* <DEDUP_REMOVED lines=17> */
[-C--:B------:R-:W-:Y:S01]  /*2930*/  ISETP.GE.AND P5, PT, R214, R114.reuse, PT ;  /* 0x00000072d600720c */ /* 0x080fe20003fa6270 */
[----:B------:R-:W-:Y:S01]  /*2940*/  IMAD.X R34, R11, 0x1, R5, P0 ;  /* 0x000000010b227824 */ /* 0x000fe200000e0605 */
[C---:B------:R-:W-:Y:S01]  /*2950*/  LEA R32, P0, R33.reuse, UR4, 0x1 ;  /* 0x0000000421207c11 */ /* 0x040fe2000f8008ff */
[----:B------:R-:W-:Y:S01]  /*2960*/  IMAD.X R36, R80, 0x1, R7, P4 ;  /* 0x0000000150247824 */ /* 0x000fe200020e0607 */
[----:B------:R-:W-:Y:S01]  /*2970*/  CS2R R78, SRZ ;  /* 0x00000000004e7805 */ /* 0x000fe2000001ff00 */
[----:B------:R-:W-:Y:S01]  /*2980*/  ULDC.64 UR6, c[0x0][0x208] ;  /* 0x0000820000067ab9 */ /* 0x000fe20000000a00 */
[----:B------:R-:W-:Y:S01]  /*2990*/  LEA.HI.X R33, R33, UR5, R34, 0x1, P0 ;  /* 0x0000000521217c11 */ /* 0x000fe200080f0c22 */
[----:B------:R-:W-:Y:S01]  /*29a0*/  ULDC.64 UR4, c[0x0][0x400] ;  /* 0x0001000000047ab9 */ /* 0x000fe20000000a00 */
[----:B------:R-:W-:-:S02]  /*29b0*/  ISETP.GE.AND P4, PT, R222, R114, PT ;  /* 0x00000072de00720c */ /* 0x000fc40003f86270 */
[----:B------:R-:W-:-:S03]  /*29c0*/  LEA R34, P0, R35, UR4, 0x1 ;  /* 0x0000000423227c11 */ /* 0x000fc6000f8008ff */
[----:B------:R0:W5:Y:S01]  /*29d0*/  @!P5 LDG.E.64 R76, desc[UR6][R32.64] ;  /* 0x00000006204cd981 */ /* 0x000162000c1e1b00 */
[----:B------:R-:W-:Y:S02]  /*29e0*/  LEA.HI.X R35, R35, UR5, R36, 0x1, P0 ;  /* 0x0000000523237c11 */ /* 0x000fe400080f0c24 */
        /* <DEDUP_REMOVED lines=15> */
.L_x_2696:
[----:B------:R-:W-:Y:S05]  /*2ae0*/  BSYNC B1 ;  /* 0x0000000000017941 */ /* 0x000fea0003800000 */
.L_x_2695:
[----:B0----5:R-:W-:Y:S01]  /*2af0*/  IMAD.MOV.U32 R32, RZ, RZ, R64 ;  /* 0x000000ffff207224 */ /* 0x021fe200078e0040 */
[----:B------:R-:W-:Y:S01]  /*2b00*/  MOV R33, R65 ;  /* 0x0000004100217202 */ /* 0x000fe20000000f00 */
[----:B------:R-:W-:Y:S01]  /*2b10*/  IMAD.MOV.U32 R34, RZ, RZ, R68 ;  /* 0x000000ffff227224 */ /* 0x000fe200078e0044 */
[----:B------:R-:W-:Y:S01]  /*2b20*/  ISETP.GE.AND P4, PT, R37, R88, PT ;  /* 0x000000582500720c */ /* 0x000fe20003f86270 */
[----:B------:R-:W-:Y:S01]  /*2b30*/  IMAD.MOV.U32 R35, RZ, RZ, R69 ;  /* 0x000000ffff237224 */ /* 0x000fe200078e0045 */
[----:B------:R-:W-:Y:S01]  /*2b40*/  PRMT R146, R32, 0x5410, R33 ;  /* 0x0000541020927816 */ /* 0x000fe20000000021 */
[----:B------:R-:W-:Y:S01]  /*2b50*/  IMAD.MOV.U32 R32, RZ, RZ, R72 ;  /* 0x000000ffff207224 */ /* 0x000fe200078e0048 */
[----:B------:R-:W-:Y:S01]  /*2b60*/  MOV R33, R73 ;  /* 0x0000004900217202 */ /* 0x000fe20000000f00 */
[----:B------:R-:W-:Y:S01]  /*2b70*/  BSSY B1, `(.L_x_2697) ;  /* 0x0000039000017945 */ /* 0x000fe20003800000 */
[----:B------:R-:W-:Y:S01]  /*2b80*/  PRMT R158, R34, 0x5410, R35 ;  /* 0x00005410229e7816 */ /* 0x000fe20000000023 */
[----:B------:R-:W-:Y:S01]  /*2b90*/  IMAD.MOV.U32 R34, RZ, RZ, R76 ;  /* 0x000000ffff227224 */ /* 0x000fe200078e004c */
[----:B------:R-:W-:Y:S01]  /*2ba0*/  PRMT R159, R32, 0x5410, R33 ;  /* 0x00005410209f7816 */ /* 0x000fe20000000021 */
[----:B------:R-:W-:Y:S01]  /*2bb0*/  IMAD.MOV.U32 R35, RZ, RZ, R77 ;  /* 0x000000ffff237224 */ /* 0x000fe200078e004d */
[----:B------:R-:W-:Y:S01]  /*2bc0*/  MOV R33, R67 ;  /* 0x0000004300217202 */ /* 0x000fe20000000f00 */
[----:B------:R-:W-:Y:S01]  /*2bd0*/  IMAD.MOV.U32 R32, RZ, RZ, R66 ;  /* 0x000000ffff207224 */ /* 0x000fe200078e0042 */
[----:B------:R-:W-:-:S02]  /*2be0*/  CS2R R52, SRZ ;  /* 0x0000000000347805 */ /* 0x000fc4000001ff00 */
        /* <DEDUP_REMOVED lines=9> */
[----:B------:R-:W-:Y:S01]  /*2c80*/  PRMT R160, R34, 0x5410, R35 ;  /* 0x0000541022a07816 */ /* 0x000fe20000000023 */
[----:B------:R-:W-:Y:S01]  /*2c90*/  IMAD.MOV.U32 R34, RZ, RZ, R78 ;  /* 0x000000ffff227224 */ /* 0x000fe200078e004e */
[----:B------:R-:W-:Y:S01]  /*2ca0*/  PRMT R161, R32, 0x5410, R33 ;  /* 0x0000541020a17816 */ /* 0x000fe20000000021 */
[----:B------:R-:W-:Y:S01]  /*2cb0*/  IMAD.MOV.U32 R35, RZ, RZ, R79 ;  /* 0x000000ffff237224 */ /* 0x000fe200078e004f */
[----:B------:R-:W-:Y:S02]  /*2cc0*/  CS2R R54, SRZ ;  /* 0x0000000000367805 */ /* 0x000fe4000001ff00 */
[----:B------:R-:W-:Y:S02]  /*2cd0*/  CS2R R58, SRZ ;  /* 0x00000000003a7805 */ /* 0x000fe4000001ff00 */
        /* <DEDUP_REMOVED lines=34> */
.L_x_2698:
[----:B------:R-:W-:Y:S05]  /*2f00*/  BSYNC B1 ;  /* 0x0000000000017941 */ /* 0x000fea0003800000 */
.L_x_2697:
        /* <DEDUP_REMOVED lines=44> */
.L_x_2700:
[----:B------:R-:W-:Y:S05]  /*31d0*/  BSYNC B1 ;  /* 0x0000000000017941 */ /* 0x000fea0003800000 */
.L_x_2699:
[----:B0-----:R-:W-:Y:S01]  /*31e0*/  IMAD.MOV.U32 R12, RZ, RZ, R52 ;  /* 0x000000ffff0c7224 */ /* 0x001fe200078e0034 */
[----:B------:R-:W-:Y:S01]  /*31f0*/  PRMT R142, R142, 0x5410, R81 ;  /* 0x000054108e8e7816 */ /* 0x000fe20000000051 */
[----:B------:R-:W-:Y:S01]  /*3200*/  IMAD.MOV.U32 R13, RZ, RZ, R53 ;  /* 0x000000ffff0d7224 */ /* 0x000fe200078e0035 */
[----:B------:R-:W-:Y:S01]  /*3210*/  MOV R14, R56 ;  /* 0x00000038000e7202 */ /* 0x000fe20000000f00 */
[----:B------:R-:W-:Y:S01]  /*3220*/  IMAD.MOV.U32 R11, RZ, RZ, R49 ;  /* 0x000000ffff0b7224 */ /* 0x000fe200078e0031 */
[----:B------:R-:W-:Y:S02]  /*3230*/  ULOP3.LUT UR4, UR60, 0x1, URZ, 0xfc, !UPT ;  /* 0x000000013c047892 */ /* 0x000fe4000f8efc3f */
        /* <DEDUP_REMOVED lines=21> */
[----:B-----5:R-:W-:Y:S02]  /*3390*/  MOV R14, R32 ;  /* 0x00000020000e7202 */ /* 0x020fe40000000f00 */
        /* <DEDUP_REMOVED lines=13> */
[----:B------:R-:W-:Y:S02]  /*3470*/  PLOP3.LUT P0, PT, PT, PT, UP0, 0x80, 0x0 ;  /* 0x000000000000781c */ /* 0x000fe40003f0f008 */
[----:B------:R-:W-:Y:S02]  /*3480*/  MOV R14, R34 ;  /* 0x00000022000e7202 */ /* 0x000fe40000000f00 */
        /* <DEDUP_REMOVED lines=16> */
.L_x_2701:
[----:B------:R-:W-:Y:S01]  /*3590*/  LEA R89, R212, R22, 0x3 ;  /* 0x00000016d4597211 */ /* 0x000fe200078e18ff */
[----:B------:R-:W-:Y:S01]  /*35a0*/  BSSY B1, `(.L_x_2702) ;  /* 0x0000004000017945 */ /* 0x000fe20003800000 */
[----:B------:R-:W-:-:S04]  /*35b0*/  SHF.L.U32 R90, R228, 0x1f, RZ ;  /* 0x0000001fe45a7819 */ /* 0x000fc800000006ff */
[----:B------:R-:W0:Y:S02]  /*35c0*/  SYNCS.PHASECHK.TRANS64.TRYWAIT P6, [R89+URZ+0x38890], R90 ;  /* 0x0388905a590075a7 */ /* 0x000e2400080c017f */
[----:B0-----:R-:W-:Y:S05]  /*35d0*/  @!P6 BRA `(.L_x_2703) ;  /* 0x000002b000f0e947 */ /* 0x001fea0003800000 */
.L_x_3085:
[----:B------:R-:W-:Y:S05]  /*35e0*/  BSYNC B1 ;  /* 0x0000000000017941 */ /* 0x000fea0003800000 */
.L_x_2702:
[----:B------:R-:W-:-:S03]  /*35f0*/  UMOV UR4, 0xffffffff ;  /* 0xffffffff00047882 */ /* 0x000fc60000000000 */
[----:B------:R-:W-:Y:S05]  /*3600*/  BRA.DIV UR4, `(.L_x_2704) ;  /* 0x000002b204f87947 */ /* 0x000fea000b800000 */
[----:B------:R1:W2:Y:S04]  /*3610*/  SHFL.IDX PT, R83, R119, RZ, 0x181f ;  /* 0x00181fff77537589 */ /* 0x0002a800000e0000 */
[----:B------:R1:W3:Y:S02]  /*3620*/  SHFL.IDX PT, R82, R120, RZ, 0x181f ;  /* 0x00181fff78527589 */ /* 0x0002e400000e0000 */
.L_x_3089:
        /* <DEDUP_REMOVED lines=12> */
[----:B0-----:R-:W-:Y:S01]  /*36f0*/  HADD2.F32 R156, -RZ, R13.H0_H0 ;  /* 0x2000000dff9c7230 */ /* 0x001fe20000004100 */
[--C-:B------:R-:W-:Y:S01]  /*3700*/  SHF.R.U64 R78, R78, 0x10, R79.reuse ;  /* 0x000000104e4e7819 */ /* 0x100fe2000000124f */
[----:B------:R-:W-:Y:S01]  /*3710*/  HADD2.F32 R154, -RZ, R15.H0_H0 ;  /* 0x2000000fff9a7230 */ /* 0x000fe20000004100 */
[----:B------:R-:W-:Y:S02]  /*3720*/  SHF.R.U32.HI R152, RZ, 0x10, R79 ;  /* 0x00000010ff987819 */ /* 0x000fe4000001164f */
[----:B------:R-:W-:Y:S01]  /*3730*/  SHF.R.U32.HI R76, RZ, 0x10, R77 ;  /* 0x00000010ff4c7819 */ /* 0x000fe2000001164d */
[----:B------:R-:W-:Y:S02]  /*3740*/  HADD2.F32 R77, -RZ, R11.H0_H0 ;  /* 0x2000000bff4d7230 */ /* 0x000fe40000004100 */
[----:B------:R-:W-:Y:S02]  /*3750*/  HADD2.F32 R79, -RZ, R78.H0_H0 ;  /* 0x2000004eff4f7230 */ /* 0x000fe40000004100 */
[----:B------:R-:W-:-:S02]  /*3760*/  HADD2.F32 R11, -RZ, R152.H0_H0 ;  /* 0x20000098ff0b7230 */ /* 0x000fc40000004100 */
[----:B------:R-:W-:Y:S02]  /*3770*/  HADD2.F32 R152, -RZ, R13.H1_H1 ;  /* 0x3000000dff987230 */ /* 0x000fe40000004100 */
[-C--:B------:R-:W-:Y:S01]  /*3780*/  FMUL.FTZ R155, R156, R79.reuse ;  /* 0x0000004f9c9b7220 */ /* 0x080fe20000410000 */
[----:B------:R-:W-:Y:S02]  /*3790*/  HADD2.F32 R78, -RZ, R15.H1_H1 ;  /* 0x3000000fff4e7230 */ /* 0x000fe40000004100 */
[----:B------:R-:W-:Y:S02]  /*37a0*/  HADD2.F32 R15, -RZ, R76.H0_H0 ;  /* 0x2000004cff0f7230 */ /* 0x000fe40000004100 */
[----:B------:R-:W-:Y:S01]  /*37b0*/  FMUL.FTZ R153, R152, R79 ;  /* 0x0000004f98997220 */ /* 0x000fe20000410000 */
[-C--:B------:R-:W-:Y:S01]  /*37c0*/  FMUL.FTZ R79, R154, R11.reuse ;  /* 0x0000000b9a4f7220 */ /* 0x080fe20000410000 */
[----:B------:R-:W-:Y:S01]  /*37d0*/  FMUL.FTZ R13, R78, R11 ;  /* 0x0000000b4e0d7220 */ /* 0x000fe20000410000 */
[-C--:B------:R-:W-:Y:S01]  /*37e0*/  FFMA.FTZ R76, R152, R77.reuse, R155 ;  /* 0x0000004d984c7223 */ /* 0x080fe2000001009b */
[----:B------:R-:W-:Y:S01]  /*37f0*/  FFMA.FTZ R11, R156, R77, -R153 ;  /* 0x0000004d9c0b7223 */ /* 0x000fe20000010899 */
        /* <DEDUP_REMOVED lines=8> */
[----:B------:R-:W-:Y:S02]  /*3880*/  HADD2.F32 R12, -RZ, R14.H1_H1 ;  /* 0x3000000eff0c7230 */ /* 0x000fe40000004100 */
[----:B------:R-:W-:-:S02]  /*3890*/  HADD2.F32 R79, -RZ, R157.H0_H0 ;  /* 0x2000009dff4f7230 */ /* 0x000fc40000004100 */
[----:B------:R-:W-:Y:S02]  /*38a0*/  HADD2.F32 R14, -RZ, R14.H0_H0 ;  /* 0x2000000eff0e7230 */ /* 0x000fe40000004100 */
        /* <DEDUP_REMOVED lines=11> */
[----:B------:R-:W-:-:S03]  /*3960*/  F2FP.F16.F32.PACK_AB R14, R12, R77 ;  /* 0x0000004d0c0e723e */ /* 0x000fc600000000ff */
[----:B------:R-:W-:-:S07]  /*3970*/  IMAD.MOV.U32 R12, RZ, RZ, R152 ;  /* 0x000000ffff0c7224 */ /* 0x000fce00078e0098 */
.L_x_2710:
[----:B------:R-:W-:Y:S05]  /*3980*/  BSYNC B3 ;  /* 0x0000000000037941 */ /* 0x000fea0003800000 */
.L_x_2709:
[----:B------:R-:W-:Y:S02]  /*3990*/  ULDC.64 UR4, c[0x0][0x208] ;  /* 0x0000820000047ab9 */ /* 0x000fe40000000a00 */
[----:B0-----:R4:W-:Y:S03]  /*39a0*/  ST.E.128 desc[UR4][R80.64], R12 ;  /* 0x0000000c50007985 */ /* 0x0019e6000c101d04 */
.L_x_2708:
[----:B------:R-:W-:Y:S05]  /*39b0*/  BSYNC B2 ;  /* 0x0000000000027941 */ /* 0x000fea0003800000 */
.L_x_2707:
        /* <DEDUP_REMOVED lines=20> */
[----:B------:R-:W-:Y:S02]  /*3b00*/  HADD2.F32 R11, -RZ, R11.H0_H0 ;  /* 0x2000000bff0b7230 */ /* 0x000fe40000004100 */
[-C--:B------:R-:W-:Y:S01]  /*3b10*/  FMUL.FTZ R152, R13, R74.reuse ;  /* 0x0000004a0d987220 */ /* 0x080fe20000410000 */
[C---:B------:R-:W-:Y:S01]  /*3b20*/  FMUL.FTZ R74, R15.reuse, R74 ;  /* 0x0000004a0f4a7220 */ /* 0x040fe20000410000 */
[-C--:B------:R-:W-:Y:S01]  /*3b30*/  FMUL.FTZ R75, R78, R73.reuse ;  /* 0x000000494e4b7220 */ /* 0x080fe20000410000 */
[----:B------:R-:W-:Y:S01]  /*3b40*/  FMUL.FTZ R73, R80, R73 ;  /* 0x0000004950497220 */ /* 0x000fe20000410000 */
[-C--:B------:R-:W-:Y:S01]  /*3b50*/  FFMA.FTZ R152, R15, R72.reuse, -R152 ;  /* 0x000000480f987223 */ /* 0x080fe20000010898 */
[----:B------:R-:W-:Y:S01]  /*3b60*/  FFMA.FTZ R13, R13, R72, R74 ;  /* 0x000000480d0d7223 */ /* 0x000fe2000001004a */
[----:B------:R-:W-:-:S02]  /*3b70*/  HADD2.F32 R72, -RZ, R12.H1_H1 ;  /* 0x3000000cff487230 */ /* 0x000fc40000004100 */
[-C--:B------:R-:W-:Y:S01]  /*3b80*/  FFMA.FTZ R75, R80, R11.reuse, -R75 ;  /* 0x0000000b504b7223 */ /* 0x080fe2000001084b */
[--C-:B------:R-:W-:Y:S02]  /*3b90*/  HADD2.F32 R15, -RZ, R161.reuse.H0_H0 ;  /* 0x200000a1ff0f7230 */ /* 0x100fe40000004100 */
        /* <DEDUP_REMOVED lines=10> */
[-C--:B------:R-:W-:Y:S01]  /*3c40*/  FMUL.FTZ R15, R74, R161.reuse ;  /* 0x000000a14a0f7220 */ /* 0x080fe20000410000 */
[----:B------:R-:W-:Y:S02]  /*3c50*/  HADD2.F32 R159, -RZ, R159.H1_H1 ;  /* 0x3000009fff9f7230 */ /* 0x000fe40000004100 */
[----:B------:R-:W-:Y:S01]  /*3c60*/  FMUL.FTZ R161, R14, R161 ;  /* 0x000000a10ea17220 */ /* 0x000fe20000410000 */
[----:B------:R-:W-:Y:S02]  /*3c70*/  IMAD.MOV.U32 R13, RZ, RZ, R75 ;  /* 0x000000ffff0d7224 */ /* 0x000fe400078e004b */
[-C--:B------:R-:W-:Y:S01]  /*3c80*/  FFMA.FTZ R73, R12, R11.reuse, -R73 ;  /* 0x0000000b0c497223 */ /* 0x080fe20000010849 */
[----:B------:R-:W-:Y:S01]  /*3c90*/  FFMA.FTZ R72, R72, R11, R79 ;  /* 0x0000000b48487223 */ /* 0x000fe2000001004f */
[-C--:B------:R-:W-:Y:S01]  /*3ca0*/  FFMA.FTZ R15, R14, R159.reuse, -R15 ;  /* 0x0000009f0e0f7223 */ /* 0x080fe2000001080f */
[----:B------:R-:W-:-:S03]  /*3cb0*/  FFMA.FTZ R74, R74, R159, R161 ;  /* 0x0000009f4a4a7223 */ /* 0x000fc600000100a1 */
[----:B------:R-:W-:Y:S02]  /*3cc0*/  F2FP.F16.F32.PACK_AB R12, R72, R73 ;  /* 0x00000049480c723e */ /* 0x000fe400000000ff */
[----:B------:R-:W-:Y:S02]  /*3cd0*/  F2FP.F16.F32.PACK_AB R14, R74, R15 ;  /* 0x0000000f4a0e723e */ /* 0x000fe400000000ff */
[----:B------:R-:W-:-:S07]  /*3ce0*/  MOV R15, R152 ;  /* 0x00000098000f7202 */ /* 0x000fce0000000f00 */
.L_x_2714:
[----:B------:R-:W-:Y:S05]  /*3cf0*/  BSYNC B3 ;  /* 0x0000000000037941 */ /* 0x000fea0003800000 */
.L_x_2713:
[----:B------:R-:W-:Y:S02]  /*3d00*/  ULDC.64 UR4, c[0x0][0x208] ;  /* 0x0000820000047ab9 */ /* 0x000fe40000000a00 */
[----:B0-----:R0:W-:Y:S03]  /*3d10*/  ST.E.128 desc[UR4][R76.64], R12 ;  /* 0x0000000c4c007985 */ /* 0x0011e6000c101d04 */
.L_x_2712:
[----:B------:R-:W-:Y:S05]  /*3d20*/  BSYNC B2 ;  /* 0x0000000000027941 */ /* 0x000fea0003800000 */
.L_x_2711:
        /* <DEDUP_REMOVED lines=11> */
[----:B------:R-:W-:Y:S02]  /*3de0*/  SHF.R.U32.HI R68, RZ, 0x10, R69 ;  /* 0x00000010ff447819 */ /* 0x000fe40000011645 */
        /* <DEDUP_REMOVED lines=9> */
[----:B------:R-:W-:Y:S02]  /*3e80*/  HADD2.F32 R15, -RZ, R15.H0_H0 ;  /* 0x2000000fff0f7230 */ /* 0x000fe40000004100 */
[----:B------:R-:W-:Y:S01]  /*3e90*/  FMUL.FTZ R71, R74, R71 ;  /* 0x000000474a477220 */ /* 0x000fe20000410000 */
[----:B------:R-:W-:Y:S02]  /*3ea0*/  HADD2.F32 R69, -RZ, R68.H0_H0 ;  /* 0x20000044ff457230 */ /* 0x000fe40000004100 */
[----:B------:R-:W-:Y:S01]  /*3eb0*/  FMUL.FTZ R78, R70, R75 ;  /* 0x0000004b464e7220 */ /* 0x000fe20000410000 */
[----:B------:R-:W-:Y:S01]  /*3ec0*/  FFMA.FTZ R11, R74, R13, -R11 ;  /* 0x0000000d4a0b7223 */ /* 0x000fe2000001080b */
[C---:B------:R-:W-:Y:S01]  /*3ed0*/  FMUL.FTZ R75, R15.reuse, R75 ;  /* 0x0000004b0f4b7220 */ /* 0x040fe20000410000 */
[----:B------:R-:W-:Y:S01]  /*3ee0*/  FFMA.FTZ R68, R76, R13, R71 ;  /* 0x0000000d4c447223 */ /* 0x000fe20000010047 */
[----:B------:R-:W-:Y:S01]  /*3ef0*/  FFMA.FTZ R13, R15, R69, -R78 ;  /* 0x000000450f0d7223 */ /* 0x000fe2000001084e */
[----:B------:R-:W-:-:S02]  /*3f00*/  HADD2.F32 R74, -RZ, R160.H0_H0 ;  /* 0x200000a0ff4a7230 */ /* 0x000fc40000004100 */
[----:B------:R-:W-:Y:S01]  /*3f10*/  FFMA.FTZ R70, R70, R69, R75 ;  /* 0x0000004546467223 */ /* 0x000fe2000001004b */
[----:B------:R-:W-:Y:S01]  /*3f20*/  HADD2.F32 R160, -RZ, R160.H1_H1 ;  /* 0x300000a0ffa07230 */ /* 0x000fe20000004100 */
[----:B------:R-:W-:Y:S01]  /*3f30*/  F2FP.F16.F32.PACK_AB R11, R68, R11 ;  /* 0x0000000b440b723e */ /* 0x000fe200000000ff */
        /* <DEDUP_REMOVED lines=17> */
[----:B------:R-:W-:-:S07]  /*4050*/  F2FP.F16.F32.PACK_AB R14, R160, R77 ;  /* 0x0000004da00e723e */ /* 0x000fce00000000ff */
.L_x_2718:
[----:B------:R-:W-:Y:S05]  /*4060*/  BSYNC B3 ;  /* 0x0000000000037941 */ /* 0x000fea0003800000 */
.L_x_2717:
[----:B------:R-:W-:Y:S02]  /*4070*/  ULDC.64 UR4, c[0x0][0x208] ;  /* 0x0000820000047ab9 */ /* 0x000fe40000000a00 */
[----:B----4-:R0:W-:Y:S03]  /*4080*/  ST.E.128 desc[UR4][R72.64], R12 ;  /* 0x0000000c48007985 */ /* 0x0101e6000c101d04 */
.L_x_2716:
[----:B------:R-:W-:Y:S05]  /*4090*/  BSYNC B2 ;  /* 0x0000000000027941 */ /* 0x000fea0003800000 */
.L_x_2715:
        /* <DEDUP_REMOVED lines=49> */
.L_x_2720:
[----:B------:R-:W-:Y:S05]  /*43b0*/  BSYNC B2 ;  /* 0x0000000000027941 */ /* 0x000fea0003800000 */
.L_x_2719:
[----:B------:R-:W-:Y:S02]  /*43c0*/  ULDC.64 UR4, c[0x0][0x208] ;  /* 0x0000820000047ab9 */ /* 0x000fe40000000a00 */
[----:B----4-:R0:W-:Y:S03]  /*43d0*/  ST.E.128 desc[UR4][R68.64], R12 ;  /* 0x0000000c44007985 */ /* 0x0101e6000c101d04 */
.L_x_2706:
[----:B------:R-:W-:Y:S05]  /*43e0*/  BSYNC B1 ;  /* 0x0000000000017941 */ /* 0x000fea0003800000 */
.L_x_2705:
[----:B------:R-:W-:-:S03]  /*43f0*/  UMOV UR4, 0xffffffff ;  /* 0xffffffff00047882 */ /* 0x000fc60000000000 */
[----:B------:R-:W-:Y:S05]  /*4400*/  BRA.DIV UR4, `(.L_x_2721) ;  /* 0x000002a604c47947 */ /* 0x000fea000b800000 */
[----:B------:R0:W0:Y:S04]  /*4410*/  SHFL.IDX PT, R67, R119, 0x1, 0x181f ;  /* 0x00381f0077437f89 */ /* 0x00002800000e0000 */
[----:B------:R0:W0:Y:S02]  /*4420*/  SHFL.IDX PT, R66, R120, 0x1, 0x181f ;  /* 0x00381f0078427f89 */ /* 0x00002400000e0000 */
.L_x_3093:
        /* <DEDUP_REMOVED lines=51> */
.L_x_2727:
[----:B------:R-:W-:Y:S05]  /*4760*/  BSYNC B3 ;  /* 0x0000000000037941 */ /* 0x000fea0003800000 */
.L_x_2726:
[----:B------:R-:W-:Y:S02]  /*4770*/  ULDC.64 UR4, c[0x0][0x208] ;  /* 0x0000820000047ab9 */ /* 0x000fe40000000a00 */
[----:B----4-:R0:W-:Y:S03]  /*4780*/  ST.E.128 desc[UR4][R64.64], R12 ;  /* 0x0000000c40007985 */ /* 0x0101e6000c101d04 */
.L_x_2725:
[----:B------:R-:W-:Y:S05]  /*4790*/  BSYNC B2 ;  /* 0x0000000000027941 */ /* 0x000fea0003800000 */
.L_x_2724:
        /* <DEDUP_REMOVED lines=49> */
.L_x_2731:
[----:B------:R-:W-:Y:S05]  /*4ab0*/  BSYNC B3 ;  /* 0x0000000000037941 */ /* 0x000fea0003800000 */
.L_x_2730:
[----:B------:R-:W-:Y:S02]  /*4ac0*/  ULDC.64 UR4, c[0x0][0x208] ;  /* 0x0000820000047ab9 */ /* 0x000fe40000000a00 */
[----:B----4-:R0:W-:Y:S03]  /*4ad0*/  ST.E.128 desc[UR4][R60.64], R12 ;  /* 0x0000000c3c007985 */ /* 0x0101e6000c101d04 */
.L_x_2729:
[----:B------:R-:W-:Y:S05]  /*4ae0*/  BSYNC B2 ;  /* 0x0000000000027941 */ /* 0x000fea0003800000 */
.L_x_2728:
        /* <DEDUP_REMOVED lines=49> */
.L_x_2735:
[----:B------:R-:W-:Y:S05]  /*4e00*/  BSYNC B3 ;  /* 0x0000000000037941 */ /* 0x000fea0003800000 */
.L_x_2734:
[----:B------:R-:W-:Y:S02]  /*4e10*/  ULDC.64 UR4, c[0x0][0x208] ;  /* 0x0000820000047ab9 */ /* 0x000fe40000000a00 */
[----:B----4-:R0:W-:Y:S03]  /*4e20*/  ST.E.128 desc[UR4][R56.64], R12 ;  /* 0x0000000c38007985 */ /* 0x0101e6000c101d04 */
.L_x_2733:
[----:B------:R-:W-:Y:S05]  /*4e30*/  BSYNC B2 ;  /* 0x0000000000027941 */ /* 0x000fea0003800000 */
.L_x_2732:
        /* <DEDUP_REMOVED lines=48> */
.L_x_2737:
[----:B------:R-:W-:Y:S05]  /*5140*/  BSYNC B2 ;  /* 0x0000000000027941 */ /* 0x000fea0003800000 */
.L_x_2736:
[----:B------:R-:W-:Y:S02]  /*5150*/  ULDC.64 UR4, c[0x0][0x208] ;  /* 0x0000820000047ab9 */ /* 0x000fe40000000a00 */
[----:B----4-:R0:W-:Y:S03]  /*5160*/  ST.E.128 desc[UR4][R52.64], R12 ;  /* 0x0000000c34007985 */ /* 0x0101e6000c101d04 */
.L_x_2723:
[----:B------:R-:W-:Y:S05]  /*5170*/  BSYNC B1 ;  /* 0x0000000000017941 */ /* 0x000fea0003800000 */
.L_x_2722:
[----:B------:R-:W-:-:S03]  /*5180*/  UMOV UR4, 0xffffffff ;  /* 0xffffffff00047882 */ /* 0x000fc60000000000 */
[----:B------:R-:W-:Y:S05]  /*5190*/  BRA.DIV UR4, `(.L_x_2738) ;  /* 0x0000029a04ac7947 */ /* 0x000fea000b800000 */
[----:B01----:R-:W0:Y:S04]  /*51a0*/  SHFL.IDX PT, R119, R119, 0x2, 0x181f ;  /* 0x00581f0077777f89 */ /* 0x003e2800000e0000 */
[----:B------:R-:W1:Y:S02]  /*51b0*/  SHFL.IDX PT, R120, R120, 0x2, 0x181f ;  /* 0x00581f0078787f89 */ /* 0x000e6400000e0000 */
.L_x_3097:
        /* <DEDUP_REMOVED lines=50> */
.L_x_2743:
[----:B------:R-:W-:Y:S05]  /*54e0*/  BSYNC B2 ;  /* 0x0000000000027941 */ /* 0x000fea0003800000 */
.L_x_2742:
[----:B------:R-:W-:Y:S02]  /*54f0*/  ULDC.64 UR4, c[0x0][0x208] ;  /* 0x0000820000047ab9 */ /* 0x000fe40000000a00 */
[----:B--2---:R0:W-:Y:S03]  /*5500*/  ST.E.128 desc[UR4][R48.64], R12 ;  /* 0x0000000c30007985 */ /* 0x0041e6000c101d04 */
.L_x_2741:
[----:B------:R-:W-:Y:S05]  /*5510*/  BSYNC B1 ;  /* 0x0000000000017941 */ /* 0x000fea0003800000 */
.L_x_2740:
        /* <DEDUP_REMOVED lines=49> */
.L_x_2747:
[----:B------:R-:W-:Y:S05]  /*5830*/  BSYNC B2 ;  /* 0x0000000000027941 */ /* 0x000fea0003800000 */
.L_x_2746:
[----:B------:R-:W-:Y:S02]  /*5840*/  ULDC.64 UR4, c[0x0][0x208] ;  /* 0x0000820000047ab9 */ /* 0x000fe40000000a00 */
[----:B----4-:R0:W-:Y:S03]  /*5850*/  ST.E.128 desc[UR4][R44.64], R12 ;  /* 0x0000000c2c007985 */ /* 0x0101e6000c101d04 */
.L_x_2745:
[----:B------:R-:W-:Y:S05]  /*5860*/  BSYNC B1 ;  /* 0x0000000000017941 */ /* 0x000fea0003800000 */
.L_x_2744:
        /* <DEDUP_REMOVED lines=49> */
.L_x_2751:
[----:B------:R-:W-:Y:S05]  /*5b80*/  BSYNC B2 ;  /* 0x0000000000027941 */ /* 0x000fea0003800000 */
.L_x_2750:
[----:B------:R-:W-:Y:S02]  /*5b90*/  ULDC.64 UR4, c[0x0][0x208] ;  /* 0x0000820000047ab9 */ /* 0x000fe40000000a00 */
[----:B----4-:R0:W-:Y:S03]  /*5ba0*/  ST.E.128 desc[UR4][R40.64], R12 ;  /* 0x0000000c28007985 */ /* 0x0101e6000c101d04 */
.L_x_2749:
[----:B------:R-:W-:Y:S05]  /*5bb0*/  BSYNC B1 ;  /* 0x0000000000017941 */ /* 0x000fea0003800000 */
.L_x_2748:
        /* <DEDUP_REMOVED lines=48> */
.L_x_2753:
[----:B------:R-:W-:Y:S05]  /*5ec0*/  BSYNC B1 ;  /* 0x0000000000017941 */ /* 0x000fea0003800000 */
.L_x_2752:
[----:B------:R-:W-:Y:S02]  /*5ed0*/  ULDC.64 UR4, c[0x0][0x208] ;  /* 0x0000820000047ab9 */ /* 0x000fe40000000a00 */
[----:B----4-:R0:W-:Y:S01]  /*5ee0*/  ST.E.128 desc[UR4][R36.64], R12 ;  /* 0x0000000c24007985 */ /* 0x0101e2000c101d04 */
[----:B------:R-:W-:Y:S05]  /*5ef0*/  BRA `(.L_x_2739) ;  /* 0x0000004000e47947 */ /* 0x000fea0003800000 */
.L_x_2694:
        /* <DEDUP_REMOVED lines=38> */
.L_x_2755:
[----:B------:R-:W-:Y:S05]  /*6160*/  BSYNC B1 ;  /* 0x0000000000017941 */ /* 0x000fea0003800000 */
.L_x_2754:
        /* <DEDUP_REMOVED lines=12> */
[----:B------:R-:W-:Y:S01]  /*6230*/  BSSY B1, `(.L_x_2756) ;  /* 0x0000036000017945 */ /* 0x000fe20003800000 */
[----:B------:R-:W-:-:S02]  /*6240*/  MOV R49, R39 ;  /* 0x0000002700317202 */ /* 0x000fc40000000f00 */
[----:B------:R-:W-:Y:S02]  /*6250*/  CS2R R54, SRZ ;  /* 0x0000000000367805 */ /* 0x000fe4000001ff00 */
[----:B------:R-:W-:Y:S01]  /*6260*/  PRMT R159, R52, 0x7610, R159 ;  /* 0x00007610349f7816 */ /* 0x000fe2000000009f */
[----:B------:R-:W-:Y:S01]  /*6270*/  IMAD.MOV.U32 R52, RZ, RZ, R40 ;  /* 0x000000ffff347224 */ /* 0x000fe200078e0028 */
[----:B------:R-:W-:Y:S01]  /*6280*/  PRMT R157, R48, 0x5410, R49 ;  /* 0x00005410309d7816 */ /* 0x000fe20000000031 */
[----:B------:R-:W-:Y:S01]  /*6290*/  IMAD.MOV.U32 R48, RZ, RZ, R42 ;  /* 0x000000ffff307224 */ /* 0x000fe200078e002a */
[----:B------:R-:W-:Y:S01]  /*62a0*/  PRMT R155, R53, 0x7610, R155 ;  /* 0x00007610359b7816 */ /* 0x000fe2000000009b */
[----:B------:R-:W-:Y:S01]  /*62b0*/  IMAD.MOV.U32 R53, RZ, RZ, R41 ;  /* 0x000000ffff357224 */ /* 0x000fe200078e0029 */
[----:B------:R-:W-:Y:S02]  /*62c0*/  MOV R49, R43 ;  /* 0x0000002b00317202 */ /* 0x000fe40000000f00 */
[----:B------:R-:W-:-:S02]  /*62d0*/  CS2R R58, SRZ ;  /* 0x00000000003a7805 */ /* 0x000fc4000001ff00 */
[----:B------:R-:W-:Y:S01]  /*62e0*/  PRMT R166, R48, 0x7610, R166 ;  /* 0x0000761030a67816 */ /* 0x000fe200000000a6 */
[----:B------:R-:W-:Y:S01]  /*62f0*/  IMAD.MOV.U32 R48, RZ, RZ, R46 ;  /* 0x000000ffff307224 */ /* 0x000fe200078e002e */
[----:B------:R-:W-:Y:S01]  /*6300*/  PRMT R167, R167, 0x5410, R52 ;  /* 0x00005410a7a77816 */ /* 0x000fe20000000034 */
[----:B------:R-:W-:Y:S01]  /*6310*/  IMAD.MOV.U32 R52, RZ, RZ, R44 ;  /* 0x000000ffff347224 */ /* 0x000fe200078e002c */
[----:B------:R-:W-:Y:S01]  /*6320*/  PRMT R169, R169, 0x5410, R53 ;  /* 0x00005410a9a97816 */ /* 0x000fe20000000035 */
[----:B------:R-:W-:Y:S01]  /*6330*/  IMAD.MOV.U32 R53, RZ, RZ, R45 ;  /* 0x000000ffff357224 */ /* 0x000fe200078e002d */
[----:B------:R-:W-:Y:S02]  /*6340*/  PRMT R168, R168, 0x5410, R49 ;  /* 0x00005410a8a87816 */ /* 0x000fe40000000031 */
[----:B------:R-:W-:Y:S02]  /*6350*/  CS2R R56, SRZ ;  /* 0x0000000000387805 */ /* 0x000fe4000001ff00 */
[----:B------:R-:W-:-:S02]  /*6360*/  MOV R49, R47 ;  /* 0x0000002f00317202 */ /* 0x000fc40000000f00 */
[----:B------:R-:W-:Y:S02]  /*6370*/  CS2R R62, SRZ ;  /* 0x00000000003e7805 */ /* 0x000fe4000001ff00 */
[----:B------:R-:W-:Y:S02]  /*6380*/  PRMT R159, R159, 0x5410, R48 ;  /* 0x000054109f9f7816 */ /* 0x000fe40000000030 */
[----:B------:R-:W-:Y:S02]  /*6390*/  CS2R R60, SRZ ;  /* 0x00000000003c7805 */ /* 0x000fe4000001ff00 */
        /* <DEDUP_REMOVED lines=31> */
.L_x_2757:
[----:B------:R-:W-:Y:S05]  /*6590*/  BSYNC B1 ;  /* 0x0000000000017941 */ /* 0x000fea0003800000 */
.L_x_2756:
        /* <DEDUP_REMOVED lines=34> */
.L_x_2759:
[----:B------:R-:W-:Y:S05]  /*67c0*/  BSYNC B1 ;  /* 0x0000000000017941 */ /* 0x000fea0003800000 */
.L_x_2758:
[----:B------:R-:W-:Y:S01]  /*67d0*/  IMAD.MOV.U32 R11, RZ, RZ, R51 ;  /* 0x000000ffff0b7224 */ /* 0x000fe200078e0033 */
[----:B------:R-:W-:Y:S01]  /*67e0*/  PRMT R153, R153, 0x5410, R81 ;  /* 0x0000541099997816 */ /* 0x000fe20000000051 */
[----:B0-----:R-:W-:Y:S01]  /*67f0*/  IMAD.MOV.U32 R12, RZ, RZ, R48 ;  /* 0x000000ffff0c7224 */ /* 0x001fe200078e0030 */
[----:B------:R-:W-:Y:S01]  /*6800*/  MOV R14, R54 ;  /* 0x00000036000e7202 */ /* 0x000fe20000000f00 */
[----:B------:R-:W-:Y:S01]  /*6810*/  IMAD.MOV.U32 R13, RZ, RZ, R49 ;  /* 0x000000ffff0d7224 */ /* 0x000fe200078e0031 */
[----:B------:R-:W-:Y:S01]  /*6820*/  PRMT R153, R11, 0x7610, R153 ;  /* 0x000076100b997816 */ /* 0x000fe20000000099 */
[----:B------:R-:W-:Y:S01]  /*6830*/  IMAD.MOV.U32 R11, RZ, RZ, R55 ;  /* 0x000000ffff0b7224 */ /* 0x000fe200078e0037 */
[----:B------:R-:W-:Y:S01]  /*6840*/  PRMT R154, R14, 0x7610, R154 ;  /* 0x000076100e9a7816 */ /* 0x000fe2000000009a */
[----:B------:R-:W-:Y:S01]  /*6850*/  ULOP3.LUT UR4, UR60, 0x1, URZ, 0xfc, !UPT ;  /* 0x000000013c047892 */ /* 0x000fe2000f8efc3f */
[----:B------:R-:W-:Y:S01]  /*6860*/  PRMT R152, R13, 0x5410, R12 ;  /* 0x000054100d987816 */ /* 0x000fe2000000000c */
[----:B------:R-:W-:Y:S01]  /*6870*/  IMAD.MOV.U32 R12, RZ, RZ, R52 ;  /* 0x000000ffff0c7224 */ /* 0x000fe200078e0034 */
        /* <DEDUP_REMOVED lines=9> */
[----:B------:R-:W-:Y:S01]  /*6910*/  UISETP.NE.AND UP0, UPT, UR4, 0x3, UPT ;  /* 0x000000030400788c */ /* 0x000fe2000bf05270 */
        /* <DEDUP_REMOVED lines=14> */
[----:B------:R-:W-:-:S02]  /*6a00*/  PRMT R142, R14, 0x7610, R142 ;  /* 0x000076100e8e7816 */ /* 0x000fc4000000008e */
[----:B------:R-:W-:Y:S02]  /*6a10*/  MOV R14, R70 ;  /* 0x00000046000e7202 */ /* 0x000fe40000000f00 */
[----:B------:R-:W-:Y:S01]  /*6a20*/  PRMT R142, R142, 0x5410, R11 ;  /* 0x000054108e8e7816 */ /* 0x000fe2000000000b */
[----:B------:R-:W-:Y:S01]  /*6a30*/  IMAD.MOV.U32 R11, RZ, RZ, R71 ;  /* 0x000000ffff0b7224 */ /* 0x000fe200078e0047 */
[----:B------:R-:W-:Y:S01]  /*6a40*/  PRMT R143, R12, 0x5410, R13 ;  /* 0x000054100c8f7816 */ /* 0x000fe2000000000d */
[----:B------:R-:W-:Y:S01]  /*6a50*/  IMAD.MOV.U32 R12, RZ, RZ, R68 ;  /* 0x000000ffff0c7224 */ /* 0x000fe200078e0044 */
[----:B------:R-:W-:Y:S01]  /*6a60*/  PRMT R147, R14, 0x7610, R147 ;  /* 0x000076100e937816 */ /* 0x000fe20000000093 */
[----:B------:R-:W-:Y:S01]  /*6a70*/  IMAD.MOV.U32 R13, RZ, RZ, R69 ;  /* 0x000000ffff0d7224 */ /* 0x000fe200078e0045 */
[----:B------:R-:W-:Y:S02]  /*6a80*/  PLOP3.LUT P0, PT, PT, PT, UP0, 0x80, 0x0 ;  /* 0x000000000000781c */ /* 0x000fe40003f0f008 */
[----:B------:R-:W-:-:S02]  /*6a90*/  MOV R14, R74 ;  /* 0x0000004a000e7202 */ /* 0x000fc40000000f00 */
[----:B------:R-:W-:Y:S01]  /*6aa0*/  PRMT R146, R12, 0x5410, R11 ;  /* 0x000054100c927816 */ /* 0x000fe2000000000b */
[----:B------:R-:W-:Y:S01]  /*6ab0*/  IMAD.MOV.U32 R12, RZ, RZ, R72 ;  /* 0x000000ffff0c7224 */ /* 0x000fe200078e0048 */
[----:B------:R-:W-:Y:S01]  /*6ac0*/  PRMT R147, R147, 0x5410, R13 ;  /* 0x0000541093937816 */ /* 0x000fe2000000000d */
[----:B------:R-:W-:Y:S01]  /*6ad0*/  IMAD.MOV.U32 R13, RZ, RZ, R73 ;  /* 0x000000ffff0d7224 */ /* 0x000fe200078e0049 */
[----:B------:R-:W-:Y:S01]  /*6ae0*/  PRMT R144, R14, 0x7610, R144 ;  /* 0x000076100e907816 */ /* 0x000fe20000000090 */
[----:B------:R-:W-:Y:S02]  /*6af0*/  IMAD.MOV.U32 R11, RZ, RZ, R75 ;  /* 0x000000ffff0b7224 */ /* 0x000fe400078e004b */
        /* <DEDUP_REMOVED lines=10> */
.L_x_2760:
[----:B------:R-:W-:Y:S01]  /*6ba0*/  LEA R89, R212, R22, 0x3 ;  /* 0x00000016d4597211 */ /* 0x000fe200078e18ff */
[----:B------:R-:W0:Y:S01]  /*6bb0*/  LDC R136, c[0x0][0x2f4] ;  /* 0x0000bd00ff887b82 */ /* 0x000e220000000800 */
[----:B------:R-:W-:Y:S01]  /*6bc0*/  SHF.L.U32 R90, R228, 0x1f, RZ ;  /* 0x0000001fe45a7819 */ /* 0x000fe200000006ff */
[----:B------:R-:W-:Y:S03]  /*6bd0*/  BSSY B1, `(.L_x_2761) ;  /* 0x0000003000017945 */ /* 0x000fe60003800000 */
[----:B------:R-:W1:Y:S02]  /*6be0*/  SYNCS.PHASECHK.TRANS64.TRYWAIT P6, [R89+URZ+0x38890], R90 ;  /* 0x0388905a590075a7 */ /* 0x000e6400080c017f */
[----:B-1----:R-:W-:Y:S05]  /*6bf0*/  @!P6 BRA `(.L_x_2762) ;  /* 0x000002800060e947 */ /* 0x002fea0003800000 */
.L_x_3098:
[----:B------:R-:W-:Y:S05]  /*6c00*/  BSYNC B1 ;  /* 0x0000000000017941 */ /* 0x000fea0003800000 */
.L_x_2761:
[----:B------:R-:W-:Y:S01]  /*6c10*/  UMOV UR4, 0xffffffff ;  /* 0xffffffff00047882 */ /* 0x000fe20000000000 */
[----:B0-----:R-:W-:Y:S02]  /*6c20*/  IMAD.IADD R137, R136, 0x1, -R115 ;  /* 0x0000000188897824 */ /* 0x001fe400078e0a73 */
[----:B------:R-:W-:Y:S05]  /*6c30*/  BRA.DIV UR4, `(.L_x_2763) ;  /* 0x0000028204647947 */ /* 0x000fea000b800000 */
[----:B------:R0:W2:Y:S04]  /*6c40*/  SHFL.IDX PT, R125, R119, RZ, 0x181f ;  /* 0x00181fff777d7589 */ /* 0x0000a800000e0000 */
[----:B------:R0:W3:Y:S02]  /*6c50*/  SHFL.IDX PT, R124, R120, RZ, 0x181f ;  /* 0x00181fff787c7589 */ /* 0x0000e400000e0000 */
.L_x_3102:
[----:B------:R-:W-:Y:S04]  /*6c60*/  BSSY B1, `(.L_x_2764) ;  /* 0x00000ef000017945 */ /* 0x000fe80003800000 */
[----:B------:R-:W-:Y:S05]  /*6c70*/  @P3 BRA `(.L_x_2765) ;  /* 0x0000000c00b43947 */ /* 0x000fea0003800000 */
[----:B------:R-:W-:Y:S01]  /*6c80*/  ISETP.NE.AND P3, PT, R4, RZ, PT ;  /* 0x000000ff0400720c */ /* 0x000fe20003f65270 */
[----:B------:R-:W-:-:S12]  /*6c90*/  BSSY B2, `(.L_x_2766) ;  /* 0x0000075000027945 */ /* 0x000fd80003800000 */
[----:B------:R-:W-:Y:S05]  /*6ca0*/  @!P3 BRA `(.L_x_2767) ;  /* 0x0000000400ccb947 */ /* 0x000fea0003800000 */
[----:B------:R-:W4:Y:S01]  /*6cb0*/  LDL R14, [R1+0x58] ;  /* 0x00005800010e7983 */ /* 0x000f220000100800 */
        /* <DEDUP_REMOVED lines=10> */
[----:B------:R-:W-:Y:S01]  /*6d60*/  LEA.HI R12, R12, R129, RZ, 0x3 ;  /* 0x000000810c0c7211 */ /* 0x000fe200078f18ff */
[----:B------:R-:W-:-:S03]  /*6d70*/  IMAD.SHL.U32 R129, R129, 0x8, RZ ;  /* 0x0000000881817824 */ /* 0x000fc600078e00ff */
[----:B------:R-:W-:Y:S02]  /*6d80*/  SHF.R.S32.HI R12, RZ, 0x3, R12 ;  /* 0x00000003ff0c7819 */ /* 0x000fe4000001140c */
[----:B------:R-:W-:Y:S02]  /*6d90*/  LOP3.LUT R11, R229, 0x38, R129, 0xf8, !PT ;  /* 0x00000038e50b7812 */ /* 0x000fe400078ef881 */
[----:B------:R-:W-:Y:S02]  /*6da0*/  ISETP.GE.AND P3, PT, R129, R136, PT ;  /* 0x000000888100720c */ /* 0x000fe40003f66270 */
[----:B------:R-:W-:Y:S01]  /*6db0*/  LOP3.LUT R11, R11, R13, RZ, 0x3c, !PT ;  /* 0x0000000d0b0b7212 */ /* 0x000fe200078e3cff */
[----:B------:R-:W-:-:S10]  /*6dc0*/  IMAD R13, R212, 0x5000, R134 ;  /* 0x00005000d40d7824 */ /* 0x000fd400078e0286 */
[----:B------:R-:W-:-:S04]  /*6dd0*/  @!P3 IMAD.WIDE R128, R129, 0x2, R124 ;  /* 0x000000028180b825 */ /* 0x000fc800078e027c */
[----:B----4-:R-:W-:-:S04]  /*6de0*/  IMAD R12, R12, 0x1400, R14 ;  /* 0x000014000c0c7824 */ /* 0x010fc800078e020e */
[----:B------:R-:W-:Y:S01]  /*6df0*/  IMAD.IADD R11, R12, 0x1, R11 ;  /* 0x000000010c0b7824 */ /* 0x000fe200078e020b */
[----:B------:R-:W-:-:S03]  /*6e00*/  LEA R12, R13, R22, 0x1 ;  /* 0x000000160d0c7211 */ /* 0x000fc600078e08ff */
[----:B------:R-:W-:-:S03]  /*6e10*/  IMAD R11, R212, 0x5000, R11 ;  /* 0x00005000d40b7824 */ /* 0x000fc600078e020b */
[----:B------:R-:W2:Y:S01]  /*6e20*/  LDS.128 R12, [R12+0x24400] ;  /* 0x024400000c0c7984 */ /* 0x000ea20000000c00 */
[----:B------:R-:W-:-:S06]  /*6e30*/  IMAD R80, R11, 0x2, R22 ;  /* 0x000000020b507824 */ /* 0x000fcc00078e0216 */
[----:B------:R-:W3:Y:S01]  /*6e40*/  LDS.128 R80, [R80+0x24400] ;  /* 0x0244000050507984 */ /* 0x000ee20000000c00 */
[----:B------:R-:W-:Y:S05]  /*6e50*/  @P6 BRA `(.L_x_2769) ;  /* 0x0000000400506947 */ /* 0x000fea0003800000 */
[----:B------:R-:W-:Y:S01]  /*6e60*/  SHF.R.U64 R11, R36, 0x10, R37 ;  /* 0x00000010240b7819 */ /* 0x000fe20000001225 */
[----:B--2---:R-:W-:Y:S01]  /*6e70*/  HADD2.F32 R158, -RZ, R13.H0_H0 ;  /* 0x2000000dff9e7230 */ /* 0x004fe20000004100 */
[--C-:B------:R-:W-:Y:S01]  /*6e80*/  SHF.R.U64 R36, R44, 0x10, R45.reuse ;  /* 0x000000102c247819 */ /* 0x100fe2000000122d */
[----:B------:R-:W-:Y:S01]  /*6e90*/  HADD2.F32 R155, -RZ, R155.H0_H0 ;  /* 0x2000009bff9b7230 */ /* 0x000fe20000004100 */
[----:B------:R-:W-:Y:S01]  /*6ea0*/  SHF.R.U32.HI R44, RZ, 0x10, R45 ;  /* 0x00000010ff2c7819 */ /* 0x000fe2000001162d */
[----:B------:R-:W-:Y:S01]  /*6eb0*/  HADD2.F32 R13, -RZ, R13.H1_H1 ;  /* 0x3000000dff0d7230 */ /* 0x000fe20000004100 */
[--C-:B------:R-:W-:Y:S01]  /*6ec0*/  SHF.R.U64 R45, R46, 0x10, R47.reuse ;  /* 0x000000102e2d7819 */ /* 0x100fe2000000122f */
[----:B------:R-:W-:Y:S01]  /*6ed0*/  HADD2.F32 R36, -RZ, R36.H0_H0 ;  /* 0x20000024ff247230 */ /* 0x000fe20000004100 */
[----:B------:R-:W-:Y:S01]  /*6ee0*/  SHF.R.U32.HI R46, RZ, 0x10, R47 ;  /* 0x00000010ff2e7819 */ /* 0x000fe2000001162f */
[----:B------:R-:W-:Y:S01]  /*6ef0*/  HADD2.F32 R47, -RZ, R156.H0_H0 ;  /* 0x2000009cff2f7230 */ /* 0x000fe20000004100 */
[----:B------:R-:W-:Y:S01]  /*6f00*/  SHF.R.U32.HI R37, RZ, 0x10, R37 ;  /* 0x00000010ff257819 */ /* 0x000fe20000011625 */
[--C-:B---3--:R-:W-:Y:S01]  /*6f10*/  HADD2.F32 R156, -RZ, R81.reuse.H0_H0 ;  /* 0x20000051ff9c7230 */ /* 0x108fe20000004100 */
[--C-:B------:R-:W-:Y:S01]  /*6f20*/  SHF.R.U64 R38, R38, 0x10, R39.reuse ;  /* 0x0000001026267819 */ /* 0x100fe20000001227 */
[----:B------:R-:W-:Y:S01]  /*6f30*/  HADD2.F32 R81, -RZ, R81.H1_H1 ;  /* 0x30000051ff517230 */ /* 0x000fe20000004100 */
[----:B------:R-:W-:Y:S01]  /*6f40*/  SHF.R.U32.HI R39, RZ, 0x10, R39 ;  /* 0x00000010ff277819 */ /* 0x000fe20000011627 */
[----:B------:R-:W-:-:S02]  /*6f50*/  HADD2.F32 R160, -RZ, R37.H0_H0 ;  /* 0x20000025ffa07230 */ /* 0x000fc40000004100 */
[-C--:B------:R-:W-:Y:S01]  /*6f60*/  FMUL.FTZ R37, R156, R47.reuse ;  /* 0x0000002f9c257220 */ /* 0x080fe20000410000 */
[----:B------:R-:W-:Y:S02]  /*6f70*/  HADD2.F32 R44, -RZ, R44.H0_H0 ;  /* 0x2000002cff2c7230 */ /* 0x000fe40000004100 */
[C---:B------:R-:W-:Y:S01]  /*6f80*/  FMUL.FTZ R47, R158.reuse, R47 ;  /* 0x0000002f9e2f7220 */ /* 0x040fe20000410000 */
[----:B------:R-:W-:Y:S02]  /*6f90*/  HADD2.F32 R46, -RZ, R46.H0_H0 ;  /* 0x2000002eff2e7230 */ /* 0x000fe40000004100 */
[-C--:B------:R-:W-:Y:S01]  /*6fa0*/  FFMA.FTZ R37, R158, R155.reuse, -R37 ;  /* 0x0000009b9e257223 */ /* 0x080fe20000010825 */
[----:B------:R-:W-:Y:S02]  /*6fb0*/  HADD2.F32 R158, -RZ, R15.H0_H0 ;  /* 0x2000000fff9e7230 */ /* 0x000fe40000004100 */
[----:B------:R-:W-:Y:S01]  /*6fc0*/  FMUL.FTZ R162, R81, R44 ;  /* 0x0000002c51a27220 */ /* 0x000fe20000410000 */
[----:B------:R-:W-:Y:S01]  /*6fd0*/  FFMA.FTZ R47, R156, R155, R47 ;  /* 0x0000009b9c2f7223 */ /* 0x000fe2000001002f */
[----:B------:R-:W-:-:S02]  /*6fe0*/  HADD2.F32 R156, -RZ, R83.H0_H0 ;  /* 0x20000053ff9c7230 */ /* 0x000fc40000004100 */
[C---:B------:R-:W-:Y:S01]  /*6ff0*/  FMUL.FTZ R44, R13.reuse, R44 ;  /* 0x0000002c0d2c7220 */ /* 0x040fe20000410000 */
[----:B------:R-:W-:Y:S02]  /*7000*/  HADD2.F32 R83, -RZ, R83.H1_H1 ;  /* 0x30000053ff537230 */ /* 0x000fe40000004100 */
[-C--:B------:R-:W-:Y:S01]  /*7010*/  FFMA.FTZ R162, R13, R160.reuse, -R162 ;  /* 0x000000a00da27223 */ /* 0x080fe200000108a2 */
[----:B------:R-:W-:Y:S02]  /*7020*/  HADD2.F32 R15, -RZ, R15.H1_H1 ;  /* 0x3000000fff0f7230 */ /* 0x000fe40000004100 */
[----:B------:R-:W-:Y:S01]  /*7030*/  FFMA.FTZ R44, R81, R160, R44 ;  /* 0x000000a0512c7223 */ /* 0x000fe2000001002c */
[----:B------:R-:W-:Y:S02]  /*7040*/  HADD2.F32 R13, -RZ, R164.H0_H0 ;  /* 0x200000a4ff0d7230 */ /* 0x000fe40000004100 */
[----:B------:R-:W-:Y:S01]  /*7050*/  FMUL.FTZ R164, R83, R46 ;  /* 0x0000002e53a47220 */ /* 0x000fe20000410000 */
[----:B------:R-:W-:-:S02]  /*7060*/  HADD2.F32 R160, -RZ, R39.H0_H0 ;  /* 0x20000027ffa07230 */ /* 0x000fc40000004100 */
[----:B------:R-:W-:Y:S01]  /*7070*/  FMUL.FTZ R46, R15, R46 ;  /* 0x0000002e0f2e7220 */ /* 0x000fe20000410000 */
[----:B------:R-:W-:Y:S02]  /*7080*/  HADD2.F32 R81, -RZ, R157.H1_H1 ;  /* 0x3000009dff517230 */ /* 0x000fe40000004100 */
[-C--:B------:R-:W-:Y:S01]  /*7090*/  FMUL.FTZ R39, R156, R13.reuse ;  /* 0x0000000d9c277220 */ /* 0x080fe20000410000 */
[C---:B------:R-:W-:Y:S01]  /*70a0*/  FMUL.FTZ R13, R158.reuse, R13 ;  /* 0x0000000d9e0d7220 */ /* 0x040fe20000410000 */
[-C--:B------:R-:W-:Y:S01]  /*70b0*/  FFMA.FTZ R46, R83, R160.reuse, R46 ;  /* 0x000000a0532e7223 */ /* 0x080fe2000001002e */
[----:B------:R-:W-:Y:S02]  /*70c0*/  HADD2.F32 R83, -RZ, R80.H1_H1 ;  /* 0x30000050ff537230 */ /* 0x000fe40000004100 */
[-C--:B------:R-:W-:Y:S01]  /*70d0*/  FFMA.FTZ R39, R158, R81.reuse, -R39 ;  /* 0x000000519e277223 */ /* 0x080fe20000010827 */
[----:B------:R-:W-:Y:S02]  /*70e0*/  HADD2.F32 R155, -RZ, R12.H1_H1 ;  /* 0x3000000cff9b7230 */ /* 0x000fe40000004100 */
[----:B------:R-:W-:Y:S01]  /*70f0*/  FFMA.FTZ R13, R156, R81, R13 ;  /* 0x000000519c0d7223 */ /* 0x000fe2000001000d */
[----:B------:R-:W-:Y:S01]  /*7100*/  FFMA.FTZ R164, R15, R160, -R164 ;  /* 0x000000a00fa47223 */ /* 0x000fe200000108a4 */
[----:B------:R-:W-:Y:S01]  /*7110*/  HADD2.F32 R15, -RZ, R170.H0_H0 ;  /* 0x200000aaff0f7230 */ /* 0x000fe20000004100 */
[----:B------:R-:W-:Y:S01]  /*7120*/  F2FP.F16.F32.PACK_AB R37, R162, R37 ;  /* 0x00000025a225723e */ /* 0x000fe200000000ff */
[----:B------:R-:W-:-:S02]  /*7130*/  HADD2.F32 R158, -RZ, R80.H0_H0 ;  /* 0x20000050ff9e7230 */ /* 0x000fc40000004100 */
[-C--:B------:R-:W-:Y:S01]  /*7140*/  FMUL.FTZ R80, R83, R36.reuse ;  /* 0x0000002453507220 */ /* 0x080fe20000410000 */
[----:B------:R-:W-:Y:S02]  /*7150*/  HADD2.F32 R156, -RZ, R12.H0_H0 ;  /* 0x2000000cff9c7230 */ /* 0x000fe40000004100 */
[----:B------:R-:W-:Y:S01]  /*7160*/  FMUL.FTZ R36, R155, R36 ;  /* 0x000000249b247220 */ /* 0x000fe20000410000 */
[----:B------:R-:W-:Y:S02]  /*7170*/  HADD2.F32 R12, -RZ, R11.H0_H0 ;  /* 0x2000000bff0c7230 */ /* 0x000fe40000004100 */
[-C--:B------:R-:W-:Y:S01]  /*7180*/  FMUL.FTZ R11, R158, R15.reuse ;  /* 0x0000000f9e0b7220 */ /* 0x080fe20000410000 */
[----:B------:R-:W-:Y:S02]  /*7190*/  HADD2.F32 R81, -RZ, R159.H0_H0 ;  /* 0x2000009fff517230 */ /* 0x000fe40000004100 */
[----:B------:R-:W-:Y:S01]  /*71a0*/  FMUL.FTZ R15, R156, R15 ;  /* 0x0000000f9c0f7220 */ /* 0x000fe20000410000 */
[----:B------:R-:W-:-:S02]  /*71b0*/  HADD2.F32 R45, -RZ, R45.H0_H0 ;  /* 0x2000002dff2d7230 */ /* 0x000fc40000004100 */
[-C--:B------:R-:W-:Y:S01]  /*71c0*/  FFMA.FTZ R80, R155, R12.reuse, -R80 ;  /* 0x0000000c9b507223 */ /* 0x080fe20000010850 */
[----:B------:R-:W-:Y:S01]  /*71d0*/  FFMA.FTZ R36, R83, R12, R36 ;  /* 0x0000000c53247223 */ /* 0x000fe20000010024 */
[----:B------:R-:W-:Y:S02]  /*71e0*/  HADD2.F32 R155, -RZ, R82.H0_H0 ;  /* 0x20000052ff9b7230 */ /* 0x000fe40000004100 */
[-C--:B------:R-:W-:Y:S01]  /*71f0*/  FFMA.FTZ R11, R156, R81.reuse, -R11 ;  /* 0x000000519c0b7223 */ /* 0x080fe2000001080b */
[----:B------:R-:W-:Y:S02]  /*7200*/  HADD2.F32 R12, -RZ, R159.H1_H1 ;  /* 0x3000009fff0c7230 */ /* 0x000fe40000004100 */
[----:B------:R-:W-:Y:S01]  /*7210*/  FFMA.FTZ R15, R158, R81, R15 ;  /* 0x000000519e0f7223 */ /* 0x000fe2000001000f */
[----:B------:R-:W-:Y:S01]  /*7220*/  HADD2.F32 R83, -RZ, R14.H0_H0 ;  /* 0x2000000eff537230 */ /* 0x000fe20000004100 */
[----:B------:R-:W-:Y:S01]  /*7230*/  F2FP.F16.F32.PACK_AB R39, R164, R39 ;  /* 0x00000027a427723e */ /* 0x000fe200000000ff */
[----:B------:R-:W-:Y:S01]  /*7240*/  HADD2.F32 R82, -RZ, R82.H1_H1 ;  /* 0x30000052ff527230 */ /* 0x000fe20000004100 */
[----:B------:R-:W-:Y:S01]  /*7250*/  F2FP.F16.F32.PACK_AB R80, R80, R11 ;  /* 0x0000000b5050723e */ /* 0x000fe200000000ff */
[----:B------:R-:W-:Y:S01]  /*7260*/  HADD2.F32 R14, -RZ, R14.H1_H1 ;  /* 0x3000000eff0e7230 */ /* 0x000fe20000004100 */
[----:B------:R-:W-:Y:S01]  /*7270*/  F2FP.F16.F32.PACK_AB R36, R36, R15 ;  /* 0x0000000f2424723e */ /* 0x000fe200000000ff */
[----:B------:R-:W-:-:S02]  /*7280*/  HADD2.F32 R81, -RZ, R157.H0_H0 ;  /* 0x2000009dff517230 */ /* 0x000fc40000004100 */
[-C--:B------:R-:W-:Y:S01]  /*7290*/  FMUL.FTZ R159, R82, R45.reuse ;  /* 0x0000002d529f7220 */ /* 0x080fe20000410000 */
[----:B------:R-:W-:Y:S02]  /*72a0*/  HADD2.F32 R157, -RZ, R38.H0_H0 ;  /* 0x20000026ff9d7230 */ /* 0x000fe40000004100 */
[-C--:B------:R-:W-:Y:S01]  /*72b0*/  FMUL.FTZ R38, R155, R12.reuse ;  /* 0x0000000c9b267220 */ /* 0x080fe20000410000 */
[C---:B------:R-:W-:Y:S01]  /*72c0*/  FMUL.FTZ R12, R83.reuse, R12 ;  /* 0x0000000c530c7220 */ /* 0x040fe20000410000 */
[----:B------:R-:W-:Y:S01]  /*72d0*/  FMUL.FTZ R45, R14, R45 ;  /* 0x0000002d0e2d7220 */ /* 0x000fe20000410000 */
[----:B------:R-:W-:Y:S02]  /*72e0*/  IMAD.MOV.U32 R15, RZ, RZ, R39 ;  /* 0x000000ffff0f7224 */ /* 0x000fe400078e0027 */
[-C--:B------:R-:W-:Y:S01]  /*72f0*/  FFMA.FTZ R38, R83, R81.reuse, -R38 ;  /* 0x0000005153267223 */ /* 0x080fe20000010826 */
[----:B------:R-:W-:Y:S01]  /*7300*/  FFMA.FTZ R12, R155, R81, R12 ;  /* 0x000000519b0c7223 */ /* 0x000fe2000001000c */
[-C--:B------:R-:W-:Y:S01]  /*7310*/  FFMA.FTZ R45, R82, R157.reuse, R45 ;  /* 0x0000009d522d7223 */ /* 0x080fe2000001002d */
[----:B------:R-:W-:Y:S01]  /*7320*/  FFMA.FTZ R159, R14, R157, -R159 ;  /* 0x0000009d0e9f7223 */ /* 0x000fe2000001089f */
[----:B------:R-:W-:Y:S01]  /*7330*/  F2FP.F16.F32.PACK_AB R83, R46, R13 ;  /* 0x0000000d2e53723e */ /* 0x000fe200000000ff */
[----:B------:R-:W-:Y:S01]  /*7340*/  IMAD.MOV.U32 R13, RZ, RZ, R37 ;  /* 0x000000ffff0d7224 */ /* 0x000fe200078e0025 */
[----:B------:R-:W-:-:S02]  /*7350*/  F2FP.F16.F32.PACK_AB R81, R44, R47 ;  /* 0x0000002f2c51723e */ /* 0x000fc400000000ff */
[----:B------:R-:W-:Y:S01]  /*7360*/  F2FP.F16.F32.PACK_AB R82, R45, R12 ;  /* 0x0000000c2d52723e */ /* 0x000fe200000000ff */
[----:B------:R-:W-:Y:S01]  /*7370*/  IMAD.MOV.U32 R12, RZ, RZ, R80 ;  /* 0x000000ffff0c7224 */ /* 0x000fe200078e0050 */
[----:B------:R-:W-:Y:S02]  /*7380*/  F2FP.F16.F32.PACK_AB R14, R159, R38 ;  /* 0x000000269f0e723e */ /* 0x000fe400000000ff */
[----:B------:R-:W-:-:S07]  /*7390*/  MOV R80, R36 ;  /* 0x0000002400507202 */ /* 0x000fce0000000f00 */
.L_x_2769:
[----:B------:R-:W-:Y:S05]  /*73a0*/  BSYNC B3 ;  /* 0x0000000000037941 */ /* 0x000fea0003800000 */
.L_x_2768:
[----:B------:R-:W-:Y:S02]  /*73b0*/  ULDC.64 UR4, c[0x0][0x208] ;  /* 0x0000820000047ab9 */ /* 0x000fe40000000a00 */
[----:B--2---:R4:W-:Y:S04]  /*73c0*/  ST.E.128 desc[UR4][R126.64], R12 ;  /* 0x0000000c7e007985 */ /* 0x0049e8000c101d04 */
[----:B---3--:R4:W-:Y:S02]  /*73d0*/  @!P3 ST.E.128 desc[UR4][R128.64], R80 ;  /* 0x000000508000b985 */ /* 0x0089e4000c101d04 */
.L_x_2767:
[----:B------:R-:W-:Y:S05]  /*73e0*/  BSYNC B2 ;  /* 0x0000000000027941 */ /* 0x000fea0003800000 */
.L_x_2766:
[----:B------:R-:W-:-:S13]  /*73f0*/  ISETP.NE.AND P3, PT, R25, RZ, PT ;  /* 0x000000ff1900720c */ /* 0x000fda0003f65270 */
[----:B------:R-:W-:Y:S05]  /*7400*/  @!P3 BRA `(.L_x_2765) ;  /* 0x0000000400d0b947 */ /* 0x000fea0003800000 */
[----:B----4-:R-:W4:Y:S01]  /*7410*/  LDL R15, [R1+0x58] ;  /* 0x00005800010f7983 */ /* 0x010f220000100800 */
        /* <DEDUP_REMOVED lines=15> */
[----:B------:R-:W-:-:S11]  /*7510*/  LOP3.LUT R12, R12, R14, RZ, 0x3c, !PT ;  /* 0x0000000e0c0c7212 */ /* 0x000fd600078e3cff */
[----:B------:R-:W-:-:S04]  /*7520*/  @!P3 IMAD.WIDE R124, R11, 0x2, R124 ;  /* 0x000000020b7cb825 */ /* 0x000fc800078e027c */
[----:B----4-:R-:W-:-:S04]  /*7530*/  IMAD R13, R13, 0x1400, R15 ;  /* 0x000014000d0d7824 */ /* 0x010fc800078e020f */
[----:B------:R-:W-:Y:S02]  /*7540*/  IMAD.IADD R15, R13, 0x1, R12 ;  /* 0x000000010d0f7824 */ /* 0x000fe400078e020c */
[C---:B------:R-:W-:Y:S02]  /*7550*/  IMAD R13, R212.reuse, 0x5000, R133 ;  /* 0x00005000d40d7824 */ /* 0x040fe400078e0285 */
[----:B------:R-:W-:-:S03]  /*7560*/  IMAD R15, R212, 0x5000, R15 ;  /* 0x00005000d40f7824 */ /* 0x000fc600078e020f */
[----:B------:R-:W-:Y:S01]  /*7570*/  LEA R13, R13, R22, 0x1 ;  /* 0x000000160d0d7211 */ /* 0x000fe200078e08ff */
[----:B------:R-:W-:-:S05]  /*7580*/  IMAD R36, R15, 0x2, R22 ;  /* 0x000000020f247824 */ /* 0x000fca00078e0216 */
[----:B------:R-:W2:Y:S04]  /*7590*/  LDS.128 R12, [R13+0x24400] ;  /* 0x024400000d0c7984 */ /* 0x000ea80000000c00 */
[----:B------:R-:W3:Y:S01]  /*75a0*/  LDS.128 R36, [R36+0x24400] ;  /* 0x0244000024247984 */ /* 0x000ee20000000c00 */
[----:B------:R-:W-:Y:S05]  /*75b0*/  @P6 BRA `(.L_x_2771) ;  /* 0x0000000400546947 */ /* 0x000fea0003800000 */
[----:B------:R-:W-:Y:S01]  /*75c0*/  SHF.R.U64 R11, R32, 0x10, R33 ;  /* 0x00000010200b7819 */ /* 0x000fe20000001221 */
[--C-:B---3--:R-:W-:Y:S01]  /*75d0*/  HADD2.F32 R46, -RZ, R37.reuse.H0_H0 ;  /* 0x20000025ff2e7230 */ /* 0x108fe20000004100 */
[--C-:B------:R-:W-:Y:S01]  /*75e0*/  SHF.R.U64 R32, R40, 0x10, R41.reuse ;  /* 0x0000001028207819 */ /* 0x100fe20000001229 */
[----:B------:R-:W-:Y:S01]  /*75f0*/  HADD2.F32 R37, -RZ, R37.H1_H1 ;  /* 0x30000025ff257230 */ /* 0x000fe20000004100 */
[----:B------:R-:W-:Y:S01]  /*7600*/  SHF.R.U32.HI R40, RZ, 0x10, R41 ;  /* 0x00000010ff287819 */ /* 0x000fe20000011629 */
[--C-:B--2---:R-:W-:Y:S01]  /*7610*/  HADD2.F32 R80, -RZ, R13.reuse.H0_H0 ;  /* 0x2000000dff507230 */ /* 0x104fe20000004100 */
[--C-:B------:R-:W-:Y:S01]  /*7620*/  SHF.R.U64 R41, R42, 0x10, R43.reuse ;  /* 0x000000102a297819 */ /* 0x100fe2000000122b */
[----:B------:R-:W-:Y:S01]  /*7630*/  HADD2.F32 R13, -RZ, R13.H1_H1 ;  /* 0x3000000dff0d7230 */ /* 0x000fe20000004100 */
[----:B------:R-:W-:Y:S01]  /*7640*/  SHF.R.U32.HI R42, RZ, 0x10, R43 ;  /* 0x00000010ff2a7819 */ /* 0x000fe2000001162b */
[--C-:B------:R-:W-:Y:S01]  /*7650*/  HADD2.F32 R43, -RZ, R169.reuse.H0_H0 ;  /* 0x200000a9ff2b7230 */ /* 0x100fe20000004100 */
[----:B------:R-:W-:Y:S01]  /*7660*/  SHF.R.U32.HI R33, RZ, 0x10, R33 ;  /* 0x00000010ff217819 */ /* 0x000fe20000011621 */
[----:B------:R-:W-:Y:S01]  /*7670*/  HADD2.F32 R169, -RZ, R169.H1_H1 ;  /* 0x300000a9ffa97230 */ /* 0x000fe20000004100 */
[--C-:B------:R-:W-:Y:S01]  /*7680*/  SHF.R.U64 R34, R34, 0x10, R35.reuse ;  /* 0x0000001022227819 */ /* 0x100fe20000001223 */
[----:B------:R-:W-:Y:S01]  /*7690*/  HADD2.F32 R40, -RZ, R40.H0_H0 ;  /* 0x20000028ff287230 */ /* 0x000fe20000004100 */
[----:B------:R-:W-:Y:S01]  /*76a0*/  SHF.R.U32.HI R35, RZ, 0x10, R35 ;  /* 0x00000010ff237819 */ /* 0x000fe20000011623 */
[----:B------:R-:W-:-:S02]  /*76b0*/  HADD2.F32 R82, -RZ, R33.H0_H0 ;  /* 0x20000021ff527230 */ /* 0x000fc40000004100 */
[-C--:B------:R-:W-:Y:S01]  /*76c0*/  FMUL.FTZ R33, R46, R169.reuse ;  /* 0x000000a92e217220 */ /* 0x080fe20000410000 */
[C---:B------:R-:W-:Y:S01]  /*76d0*/  FMUL.FTZ R169, R80.reuse, R169 ;  /* 0x000000a950a97220 */ /* 0x040fe20000410000 */
[-C--:B------:R-:W-:Y:S01]  /*76e0*/  FMUL.FTZ R126, R37, R40.reuse ;  /* 0x00000028257e7220 */ /* 0x080fe20000410000 */
[C---:B------:R-:W-:Y:S01]  /*76f0*/  FMUL.FTZ R40, R13.reuse, R40 ;  /* 0x000000280d287220 */ /* 0x040fe20000410000 */
[-C--:B------:R-:W-:Y:S01]  /*7700*/  FFMA.FTZ R33, R80, R43.reuse, -R33 ;  /* 0x0000002b50217223 */ /* 0x080fe20000010821 */
[----:B------:R-:W-:Y:S01]  /*7710*/  FFMA.FTZ R169, R46, R43, R169 ;  /* 0x0000002b2ea97223 */ /* 0x000fe200000100a9 */
[-C--:B------:R-:W-:Y:S01]  /*7720*/  FFMA.FTZ R126, R13, R82.reuse, -R126 ;  /* 0x000000520d7e7223 */ /* 0x080fe2000001087e */
[----:B------:R-:W-:Y:S01]  /*7730*/  FFMA.FTZ R40, R37, R82, R40 ;  /* 0x0000005225287223 */ /* 0x000fe20000010028 */
[----:B------:R-:W-:Y:S02]  /*7740*/  HADD2.F32 R13, -RZ, R168.H1_H1 ;  /* 0x300000a8ff0d7230 */ /* 0x000fe40000004100 */
[----:B------:R-:W-:Y:S01]  /*7750*/  HADD2.F32 R46, -RZ, R39.H0_H0 ;  /* 0x20000027ff2e7230 */ /* 0x000fe20000004100 */
[----:B------:R-:W-:Y:S01]  /*7760*/  F2FP.F16.F32.PACK_AB R33, R126, R33 ;  /* 0x000000217e21723e */ /* 0x000fe200000000ff */
[----:B------:R-:W-:Y:S01]  /*7770*/  HADD2.F32 R82, -RZ, R15.H0_H0 ;  /* 0x2000000fff527230 */ /* 0x000fe20000004100 */
[----:B------:R-:W-:Y:S01]  /*7780*/  F2FP.F16.F32.PACK_AB R40, R40, R169 ;  /* 0x000000a92828723e */ /* 0x000fe200000000ff */
[----:B------:R-:W-:-:S02]  /*7790*/  HADD2.F32 R42, -RZ, R42.H0_H0 ;  /* 0x2000002aff2a7230 */ /* 0x000fc40000004100 */
[----:B------:R-:W-:Y:S02]  /*77a0*/  HADD2.F32 R43, -RZ, R15.H1_H1 ;  /* 0x3000000fff2b7230 */ /* 0x000fe40000004100 */
[-C--:B------:R-:W-:Y:S01]  /*77b0*/  FMUL.FTZ R15, R46, R13.reuse ;  /* 0x0000000d2e0f7220 */ /* 0x080fe20000410000 */
[----:B------:R-:W-:Y:S02]  /*77c0*/  HADD2.F32 R37, -RZ, R168.H0_H0 ;  /* 0x200000a8ff257230 */ /* 0x000fe40000004100 */
[----:B------:R-:W-:Y:S02]  /*77d0*/  HADD2.F32 R80, -RZ, R35.H0_H0 ;  /* 0x20000023ff507230 */ /* 0x000fe40000004100 */
[C---:B------:R-:W-:Y:S01]  /*77e0*/  FMUL.FTZ R35, R82.reuse, R13 ;  /* 0x0000000d52237220 */ /* 0x040fe20000410000 */
[----:B------:R-:W-:Y:S02]  /*77f0*/  HADD2.F32 R39, -RZ, R39.H1_H1 ;  /* 0x30000027ff277230 */ /* 0x000fe40000004100 */
[----:B------:R-:W-:Y:S01]  /*7800*/  FMUL.FTZ R156, R43, R42 ;  /* 0x0000002a2b9c7220 */ /* 0x000fe20000410000 */
[-C--:B------:R-:W-:Y:S01]  /*7810*/  FFMA.FTZ R13, R82, R37.reuse, -R15 ;  /* 0x00000025520d7223 */ /* 0x080fe2000001080f */
[----:B------:R-:W-:Y:S01]  /*7820*/  FFMA.FTZ R15, R46, R37, R35 ;  /* 0x000000252e0f7223 */ /* 0x000fe20000010023 */
[----:B------:R-:W-:-:S02]  /*7830*/  HADD2.F32 R35, -RZ, R167.H0_H0 ;  /* 0x200000a7ff237230 */ /* 0x000fc40000004100 */
[C---:B------:R-:W-:Y:S01]  /*7840*/  FMUL.FTZ R128, R39.reuse, R42 ;  /* 0x0000002a27807220 */ /* 0x040fe20000410000 */
[-C--:B------:R-:W-:Y:S01]  /*7850*/  FFMA.FTZ R46, R39, R80.reuse, R156 ;  /* 0x00000050272e7223 */ /* 0x080fe2000001009c */
[----:B------:R-:W-:Y:S02]  /*7860*/  HADD2.F32 R39, -RZ, R32.H0_H0 ;  /* 0x20000020ff277230 */ /* 0x000fe40000004100 */
[----:B------:R-:W-:Y:S02]  /*7870*/  HADD2.F32 R167, -RZ, R167.H1_H1 ;  /* 0x300000a7ffa77230 */ /* 0x000fe40000004100 */
[----:B------:R-:W-:Y:S01]  /*7880*/  FFMA.FTZ R42, R43, R80, -R128 ;  /* 0x000000502b2a7223 */ /* 0x000fe20000010880 */
[----:B------:R-:W-:Y:S01]  /*7890*/  HADD2.F32 R32, -RZ, R36.H0_H0 ;  /* 0x20000024ff207230 */ /* 0x000fe20000004100 */
[----:B------:R-:W-:Y:S01]  /*78a0*/  F2FP.F16.F32.PACK_AB R46, R46, R15 ;  /* 0x0000000f2e2e723e */ /* 0x000fe200000000ff */
[----:B------:R-:W-:Y:S02]  /*78b0*/  HADD2.F32 R82, -RZ, R12.H0_H0 ;  /* 0x2000000cff527230 */ /* 0x000fe40000004100 */
[----:B------:R-:W-:Y:S01]  /*78c0*/  HADD2.F32 R36, -RZ, R36.H1_H1 ;  /* 0x30000024ff247230 */ /* 0x000fe20000004100 */
[----:B------:R-:W-:Y:S01]  /*78d0*/  F2FP.F16.F32.PACK_AB R42, R42, R13 ;  /* 0x0000000d2a2a723e */ /* 0x000fe200000000ff */
[----:B------:R-:W-:-:S02]  /*78e0*/  HADD2.F32 R80, -RZ, R12.H1_H1 ;  /* 0x3000000cff507230 */ /* 0x000fc40000004100 */
[----:B------:R-:W-:Y:S02]  /*78f0*/  HADD2.F32 R37, -RZ, R11.H0_H0 ;  /* 0x2000000bff257230 */ /* 0x000fe40000004100 */
[-C--:B------:R-:W-:Y:S01]  /*7900*/  FMUL.FTZ R11, R32, R167.reuse ;  /* 0x000000a7200b7220 */ /* 0x080fe20000410000 */
[----:B------:R-:W-:Y:S01]  /*7910*/  FMUL.FTZ R167, R82, R167 ;  /* 0x000000a752a77220 */ /* 0x000fe20000410000 */
[-C--:B------:R-:W-:Y:S01]  /*7920*/  FMUL.FTZ R43, R36, R39.reuse ;  /* 0x00000027242b7220 */ /* 0x080fe20000410000 */
[----:B------:R-:W-:Y:S01]  /*7930*/  FMUL.FTZ R39, R80, R39 ;  /* 0x0000002750277220 */ /* 0x000fe20000410000 */
[----:B------:R-:W-:Y:S02]  /*7940*/  HADD2.F32 R41, -RZ, R41.H0_H0 ;  /* 0x20000029ff297230 */ /* 0x000fe40000004100 */
[----:B------:R-:W-:Y:S01]  /*7950*/  FFMA.FTZ R12, R32, R35, R167 ;  /* 0x00000023200c7223 */ /* 0x000fe200000100a7 */
[----:B------:R-:W-:Y:S01]  /*7960*/  FFMA.FTZ R32, R80, R37, -R43 ;  /* 0x0000002550207223 */ /* 0x000fe2000001082b */
[----:B------:R-:W-:-:S02]  /*7970*/  HADD2.F32 R80, -RZ, R38.H0_H0 ;  /* 0x20000026ff507230 */ /* 0x000fc40000004100 */
[----:B------:R-:W-:Y:S01]  /*7980*/  FFMA.FTZ R37, R36, R37, R39 ;  /* 0x0000002524257223 */ /* 0x000fe20000010027 */
[----:B------:R-:W-:Y:S02]  /*7990*/  HADD2.F32 R43, -RZ, R166.H0_H0 ;  /* 0x200000a6ff2b7230 */ /* 0x000fe40000004100 */
[----:B------:R-:W-:Y:S01]  /*79a0*/  FFMA.FTZ R11, R82, R35, -R11 ;  /* 0x00000023520b7223 */ /* 0x000fe2000001080b */
[----:B------:R-:W-:Y:S02]  /*79b0*/  HADD2.F32 R38, -RZ, R38.H1_H1 ;  /* 0x30000026ff267230 */ /* 0x000fe40000004100 */
[--C-:B------:R-:W-:Y:S02]  /*79c0*/  HADD2.F32 R36, -RZ, R14.reuse.H0_H0 ;  /* 0x2000000eff247230 */ /* 0x100fe40000004100 */
[----:B------:R-:W-:Y:S01]  /*79d0*/  FMUL.FTZ R47, R80, R43 ;  /* 0x0000002b502f7220 */ /* 0x000fe20000410000 */
[----:B------:R-:W-:Y:S02]  /*79e0*/  HADD2.F32 R39, -RZ, R14.H1_H1 ;  /* 0x3000000eff277230 */ /* 0x000fe40000004100 */
[----:B------:R-:W-:Y:S01]  /*79f0*/  FMUL.FTZ R82, R38, R41 ;  /* 0x0000002926527220 */ /* 0x000fe20000410000 */
[----:B------:R-:W-:-:S02]  /*7a00*/  HADD2.F32 R35, -RZ, R166.H1_H1 ;  /* 0x300000a6ff237230 */ /* 0x000fc40000004100 */
[----:B------:R-:W-:Y:S01]  /*7a10*/  FMUL.FTZ R43, R36, R43 ;  /* 0x0000002b242b7220 */ /* 0x000fe20000410000 */
        /* <DEDUP_REMOVED lines=9> */
[----:B------:R-:W-:Y:S01]  /*7ab0*/  MOV R37, R40 ;  /* 0x0000002800257202 */ /* 0x000fe20000000f00 */
[----:B------:R-:W-:Y:S01]  /*7ac0*/  IMAD.MOV.U32 R13, RZ, RZ, R33 ;  /* 0x000000ffff0d7224 */ /* 0x000fe200078e0021 */
[----:B------:R-:W-:Y:S01]  /*7ad0*/  F2FP.F16.F32.PACK_AB R14, R39, R14 ;  /* 0x0000000e270e723e */ /* 0x000fe200000000ff */
[----:B------:R-:W-:Y:S01]  /*7ae0*/  IMAD.MOV.U32 R15, RZ, RZ, R42 ;  /* 0x000000ffff0f7224 */ /* 0x000fe200078e002a */
[----:B------:R-:W-:Y:S01]  /*7af0*/  F2FP.F16.F32.PACK_AB R38, R34, R43 ;  /* 0x0000002b2226723e */ /* 0x000fe200000000ff */
[----:B------:R-:W-:-:S07]  /*7b00*/  IMAD.MOV.U32 R39, RZ, RZ, R46 ;  /* 0x000000ffff277224 */ /* 0x000fce00078e002e */
.L_x_2771:
[----:B------:R-:W-:Y:S05]  /*7b10*/  BSYNC B2 ;  /* 0x0000000000027941 */ /* 0x000fea0003800000 */
.L_x_2770:
[----:B------:R-:W-:Y:S02]  /*7b20*/  ULDC.64 UR4, c[0x0][0x208] ;  /* 0x0000820000047ab9 */ /* 0x000fe40000000a00 */
[----:B--2---:R2:W-:Y:S04]  /*7b30*/  ST.E.128 desc[UR4][R44.64], R12 ;  /* 0x0000000c2c007985 */ /* 0x0045e8000c101d04 */
[----:B---3--:R2:W-:Y:S02]  /*7b40*/  @!P3 ST.E.128 desc[UR4][R124.64], R36 ;  /* 0x000000247c00b985 */ /* 0x0085e4000c101d04 */
.L_x_2765:
[----:B------:R-:W-:Y:S05]  /*7b50*/  BSYNC B1 ;  /* 0x0000000000017941 */ /* 0x000fea0003800000 */
.L_x_2764:
[----:B------:R-:W-:-:S03]  /*7b60*/  UMOV UR4, 0xffffffff ;  /* 0xffffffff00047882 */ /* 0x000fc60000000000 */
[----:B------:R-:W-:Y:S05]  /*7b70*/  BRA.DIV UR4, `(.L_x_2772) ;  /* 0x0000027204e07947 */ /* 0x000fea000b800000 */
[----:B--2---:R2:W0:Y:S04]  /*7b80*/  SHFL.IDX PT, R37, R119, 0x1, 0x181f ;  /* 0x00381f0077257f89 */ /* 0x00442800000e0000 */
[----:B------:R2:W0:Y:S02]  /*7b90*/  SHFL.IDX PT, R36, R120, 0x1, 0x181f ;  /* 0x00381f0078247f89 */ /* 0x00042400000e0000 */
.L_x_3106:
[----:B------:R-:W-:Y:S04]  /*7ba0*/  BSSY B1, `(.L_x_2773) ;  /* 0x00000fe000017945 */ /* 0x000fe80003800000 */
        /* <DEDUP_REMOVED lines=17> */
[----:B------:R-:W-:Y:S01]  /*7cc0*/  SHF.R.S32.HI R11, RZ, 0x1f, R12 ;  /* 0x0000001fff0b7819 */ /* 0x000fe2000001140c */
[----:B------:R-:W-:Y:S01]  /*7cd0*/  IMAD.SHL.U32 R41, R12, 0x8, RZ ;  /* 0x000000080c297824 */ /* 0x000fe200078e00ff */
[----:B------:R-:W-:Y:S02]  /*7ce0*/  SHF.R.U32.HI R13, RZ, 0x3, R13 ;  /* 0x00000003ff0d7819 */ /* 0x000fe4000001160d */
[----:B------:R-:W-:Y:S02]  /*7cf0*/  LEA.HI R11, R11, R12, RZ, 0x3 ;  /* 0x0000000c0b0b7211 */ /* 0x000fe400078f18ff */
[----:B------:R-:W-:-:S02]  /*7d00*/  LEA.HI.X R39, R10, R37, R28, 0x1, P4 ;  /* 0x000000250a277211 */ /* 0x000fc400020f0c1c */
[----:B------:R-:W-:Y:S02]  /*7d10*/  SHF.R.S32.HI R12, RZ, 0x3, R11 ;  /* 0x00000003ff0c7819 */ /* 0x000fe4000001140b */
[----:B------:R-:W-:Y:S02]  /*7d20*/  LOP3.LUT R11, R15, 0x38, R41, 0xf8, !PT ;  /* 0x000000380f0b7812 */ /* 0x000fe400078ef829 */
[----:B------:R-:W-:Y:S02]  /*7d30*/  ISETP.GE.AND P4, PT, R16, R114, PT ;  /* 0x000000721000720c */ /* 0x000fe40003f86270 */
[----:B------:R-:W-:Y:S02]  /*7d40*/  LOP3.LUT R11, R11, R13, RZ, 0x3c, !PT ;  /* 0x0000000d0b0b7212 */ /* 0x000fe400078e3cff */
[----:B------:R-:W-:-:S13]  /*7d50*/  ISETP.GE.AND P3, PT, R41, R136, PT ;  /* 0x000000882900720c */ /* 0x000fda0003f66270 */
[----:B------:R-:W-:-:S04]  /*7d60*/  @!P3 IMAD.WIDE R40, R41, 0x2, R36 ;  /* 0x000000022928b825 */ /* 0x000fc800078e0224 */
[----:B----4-:R-:W-:-:S05]  /*7d70*/  IMAD R12, R12, 0x1400, R14 ;  /* 0x000014000c0c7824 */ /* 0x010fca00078e020e */
[----:B------:R-:W-:Y:S01]  /*7d80*/  IADD3 R13, R12, R11, RZ ;  /* 0x0000000b0c0d7210 */ /* 0x000fe20007ffe0ff */
[----:B------:R-:W-:-:S04]  /*7d90*/  IMAD R11, R212, 0x5000, R132 ;  /* 0x00005000d40b7824 */ /* 0x000fc800078e0284 */
[----:B------:R-:W-:Y:S02]  /*7da0*/  IMAD R13, R212, 0x5000, R13 ;  /* 0x00005000d40d7824 */ /* 0x000fe400078e020d */
[--C-:B------:R-:W-:Y:S02]  /*7db0*/  IMAD R11, R11, 0x2, R22.reuse ;  /* 0x000000020b0b7824 */ /* 0x100fe400078e0216 */
[----:B------:R-:W-:-:S03]  /*7dc0*/  IMAD R32, R13, 0x2, R22 ;  /* 0x000000020d207824 */ /* 0x000fc600078e0216 */
[----:B------:R0:W4:Y:S04]  /*7dd0*/  LDS.128 R12, [R11+0x24400] ;  /* 0x024400000b0c7984 */ /* 0x0001280000000c00 */
[----:B------:R-:W0:Y:S01]  /*7de0*/  LDS.128 R32, [R32+0x24400] ;  /* 0x0244000020207984 */ /* 0x000e220000000c00 */
[----:B------:R-:W-:Y:S05]  /*7df0*/  @P4 BRA `(.L_x_2778) ;  /* 0x0000000400544947 */ /* 0x000fea0003800000 */
[----:B------:R-:W-:Y:S01]  /*7e00*/  SHF.R.U64 R42, R60, 0x10, R61 ;  /* 0x000000103c2a7819 */ /* 0x000fe2000000123d */
[----:B0-----:R-:W-:Y:S01]  /*7e10*/  IMAD.MOV.U32 R45, RZ, RZ, R33 ;  /* 0x000000ffff2d7224 */ /* 0x001fe200078e0021 */
[----:B------:R-:W-:Y:S01]  /*7e20*/  SHF.R.U32.HI R60, RZ, 0x10, R61 ;  /* 0x00000010ff3c7819 */ /* 0x000fe2000001163d */
[----:B------:R-:W-:Y:S01]  /*7e30*/  HADD2.F32 R82, -RZ, R165.H1_H1 ;  /* 0x300000a5ff527230 */ /* 0x000fe20000004100 */
[--C-:B------:R-:W-:Y:S01]  /*7e40*/  SHF.R.U64 R11, R52, 0x10, R53.reuse ;  /* 0x00000010340b7819 */ /* 0x100fe20000001235 */
[----:B----4-:R-:W-:Y:S01]  /*7e50*/  HADD2.F32 R46, -RZ, R13.H1_H1 ;  /* 0x3000000dff2e7230 */ /* 0x010fe20000004100 */
[----:B------:R-:W-:Y:S01]  /*7e60*/  SHF.R.U32.HI R52, RZ, 0x10, R53 ;  /* 0x00000010ff347819 */ /* 0x000fe20000011635 */
[--C-:B------:R-:W-:Y:S01]  /*7e70*/  HADD2.F32 R47, -RZ, R45.reuse.H0_H0 ;  /* 0x2000002dff2f7230 */ /* 0x100fe20000004100 */
[----:B------:R-:W-:Y:S01]  /*7e80*/  MOV R33, R15 ;  /* 0x0000000f00217202 */ /* 0x000fe20000000f00 */
[----:B------:R-:W-:Y:S01]  /*7e90*/  HADD2.F32 R45, -RZ, R45.H1_H1 ;  /* 0x3000002dff2d7230 */ /* 0x000fe20000004100 */
[----:B------:R-:W-:Y:S01]  /*7ea0*/  SHF.R.U64 R44, R62, 0x10, R63 ;  /* 0x000000103e2c7819 */ /* 0x000fe2000000123f */
[----:B------:R-:W-:-:S02]  /*7eb0*/  HADD2.F32 R15, -RZ, R13.H0_H0 ;  /* 0x2000000dff0f7230 */ /* 0x000fc40000004100 */
[-C--:B---3--:R-:W-:Y:S01]  /*7ec0*/  FMUL.FTZ R124, R47, R82.reuse ;  /* 0x000000522f7c7220 */ /* 0x088fe20000410000 */
[----:B------:R-:W-:Y:S01]  /*7ed0*/  HADD2.F32 R60, -RZ, R60.H0_H0 ;  /* 0x2000003cff3c7230 */ /* 0x000fe20000004100 */
[----:B------:R-:W-:Y:S01]  /*7ee0*/  SHF.R.U32.HI R62, RZ, 0x10, R63 ;  /* 0x00000010ff3e7819 */ /* 0x000fe2000001163f */
[----:B------:R-:W-:Y:S02]  /*7ef0*/  HADD2.F32 R80, -RZ, R165.H0_H0 ;  /* 0x200000a5ff507230 */ /* 0x000fe40000004100 */
[----:B------:R-:W-:Y:S01]  /*7f00*/  FMUL.FTZ R82, R15, R82 ;  /* 0x000000520f527220 */ /* 0x000fe20000410000 */
[----:B------:R-:W-:Y:S02]  /*7f10*/  HADD2.F32 R52, -RZ, R52.H0_H0 ;  /* 0x20000034ff347230 */ /* 0x000fe40000004100 */
[-C--:B------:R-:W-:Y:S01]  /*7f20*/  FMUL.FTZ R53, R45, R60.reuse ;  /* 0x0000003c2d357220 */ /* 0x080fe20000410000 */
[----:B------:R-:W-:Y:S01]  /*7f30*/  FMUL.FTZ R60, R46, R60 ;  /* 0x0000003c2e3c7220 */ /* 0x000fe20000410000 */
[--C-:B------:R-:W-:Y:S01]  /*7f40*/  SHF.R.U64 R43, R54, 0x10, R55.reuse ;  /* 0x00000010362b7819 */ /* 0x100fe20000001237 */
[-C--:B------:R-:W-:Y:S01]  /*7f50*/  FFMA.FTZ R13, R15, R80.reuse, -R124 ;  /* 0x000000500f0d7223 */ /* 0x080fe2000001087c */
[----:B------:R-:W-:Y:S01]  /*7f60*/  SHF.R.U32.HI R54, RZ, 0x10, R55 ;  /* 0x00000010ff367819 */ /* 0x000fe20000011637 */
[----:B------:R-:W-:Y:S01]  /*7f70*/  FFMA.FTZ R15, R47, R80, R82 ;  /* 0x000000502f0f7223 */ /* 0x000fe20000010052 */
[-C--:B------:R-:W-:Y:S01]  /*7f80*/  FFMA.FTZ R46, R46, R52.reuse, -R53 ;  /* 0x000000342e2e7223 */ /* 0x080fe20000010835 */
[----:B------:R-:W-:Y:S01]  /*7f90*/  FFMA.FTZ R52, R45, R52, R60 ;  /* 0x000000342d347223 */ /* 0x000fe2000001003c */
[----:B------:R-:W-:-:S02]  /*7fa0*/  HADD2.F32 R82, -RZ, R163.H1_H1 ;  /* 0x300000a3ff527230 */ /* 0x000fc40000004100 */
[--C-:B------:R-:W-:Y:S01]  /*7fb0*/  HADD2.F32 R47, -RZ, R35.reuse.H0_H0 ;  /* 0x20000023ff2f7230 */ /* 0x100fe20000004100 */
[----:B------:R-:W-:Y:S01]  /*7fc0*/  F2FP.F16.F32.PACK_AB R13, R46, R13 ;  /* 0x0000000d2e0d723e */ /* 0x000fe200000000ff */
[----:B------:R-:W-:Y:S02]  /*7fd0*/  HADD2.F32 R60, -RZ, R35.H1_H1 ;  /* 0x30000023ff3c7230 */ /* 0x000fe40000004100 */
[----:B------:R-:W-:Y:S02]  /*7fe0*/  HADD2.F32 R62, -RZ, R62.H0_H0 ;  /* 0x2000003eff3e7230 */ /* 0x000fe40000004100 */
[----:B------:R-:W-:Y:S02]  /*7ff0*/  HADD2.F32 R35, -RZ, R33.H0_H0 ;  /* 0x20000021ff237230 */ /* 0x000fe40000004100 */
[----:B------:R-:W-:Y:S02]  /*8000*/  HADD2.F32 R80, -RZ, R163.H0_H0 ;  /* 0x200000a3ff507230 */ /* 0x000fe40000004100 */
[----:B------:R-:W-:Y:S01]  /*8010*/  FMUL.FTZ R124, R60, R62 ;  /* 0x0000003e3c7c7220 */ /* 0x000fe20000410000 */
[----:B------:R-:W-:-:S02]  /*8020*/  HADD2.F32 R45, -RZ, R33.H1_H1 ;  /* 0x30000021ff2d7230 */ /* 0x000fc40000004100 */
        /* <DEDUP_REMOVED lines=20> */
[CC--:B------:R-:W-:Y:S01]  /*8170*/  FMUL.FTZ R61, R47.reuse, R62.reuse ;  /* 0x0000003e2f3d7220 */ /* 0x0c0fe20000410000 */
[C---:B------:R-:W-:Y:S01]  /*8180*/  FMUL.FTZ R62, R32.reuse, R62 ;  /* 0x0000003e203e7220 */ /* 0x040fe20000410000 */
[----:B------:R-:W-:Y:S02]  /*8190*/  HADD2.F32 R53, -RZ, R154.H1_H1 ;  /* 0x3000009aff357230 */ /* 0x000fe40000004100 */
[-C--:B------:R-:W-:Y:S01]  /*81a0*/  FFMA.FTZ R32, R32, R55.reuse, -R61 ;  /* 0x0000003720207223 */ /* 0x080fe2000001083d */
[----:B------:R-:W-:Y:S01]  /*81b0*/  FFMA.FTZ R55, R47, R55, R62 ;  /* 0x000000372f377223 */ /* 0x000fe2000001003e */
[----:B------:R-:W-:Y:S02]  /*81c0*/  HADD2.F32 R47, -RZ, R44.H0_H0 ;  /* 0x2000002cff2f7230 */ /* 0x000fe40000004100 */
[----:B------:R-:W-:Y:S01]  /*81d0*/  FFMA.FTZ R11, R42, R53, -R11 ;  /* 0x000000352a0b7223 */ /* 0x000fe2000001080b */
[----:B------:R-:W-:-:S02]  /*81e0*/  HADD2.F32 R44, -RZ, R34.H0_H0 ;  /* 0x20000022ff2c7230 */ /* 0x000fc40000004100 */
[----:B------:R-:W-:Y:S01]  /*81f0*/  FFMA.FTZ R12, R45, R53, R12 ;  /* 0x000000352d0c7223 */ /* 0x000fe2000001000c */
[----:B------:R-:W-:Y:S02]  /*8200*/  HADD2.F32 R161, -RZ, R161.H0_H0 ;  /* 0x200000a1ffa17230 */ /* 0x000fe40000004100 */
[----:B------:R-:W-:Y:S01]  /*8210*/  HADD2.F32 R42, -RZ, R14.H0_H0 ;  /* 0x2000000eff2a7230 */ /* 0x000fe20000004100 */
[----:B------:R-:W-:Y:S01]  /*8220*/  F2FP.F16.F32.PACK_AB R32, R32, R11 ;  /* 0x0000000b2020723e */ /* 0x000fe200000000ff */
[----:B------:R-:W-:Y:S02]  /*8230*/  HADD2.F32 R34, -RZ, R34.H1_H1 ;  /* 0x30000022ff227230 */ /* 0x000fe40000004100 */
[-C--:B------:R-:W-:Y:S01]  /*8240*/  FMUL.FTZ R53, R44, R161.reuse ;  /* 0x000000a12c357220 */ /* 0x080fe20000410000 */
        /* <DEDUP_REMOVED lines=14> */
[----:B------:R-:W-:Y:S01]  /*8330*/  F2FP.F16.F32.PACK_AB R34, R34, R161 ;  /* 0x000000a12222723e */ /* 0x000fe200000000ff */
[----:B------:R-:W-:-:S07]  /*8340*/  IMAD.MOV.U32 R32, RZ, RZ, R42 ;  /* 0x000000ffff207224 */ /* 0x000fce00078e002a */
.L_x_2778:
[----:B------:R-:W-:Y:S05]  /*8350*/  BSYNC B3 ;  /* 0x0000000000037941 */ /* 0x000fea0003800000 */
.L_x_2777:
[----:B------:R-:W-:Y:S02]  /*8360*/  ULDC.64 UR4, c[0x0][0x208] ;  /* 0x0000820000047ab9 */ /* 0x000fe40000000a00 */
[----:B----4-:R4:W-:Y:S04]  /*8370*/  ST.E.128 desc[UR4][R38.64], R12 ;  /* 0x0000000c26007985 */ /* 0x0109e8000c101d04 */
[----:B0-----:R4:W-:Y:S02]  /*8380*/  @!P3 ST.E.128 desc[UR4][R40.64], R32 ;  /* 0x000000202800b985 */ /* 0x0019e4000c101d04 */
.L_x_2776:
[----:B------:R-:W-:Y:S05]  /*8390*/  BSYNC B2 ;  /* 0x0000000000027941 */ /* 0x000fea0003800000 */
.L_x_2775:
[----:B------:R-:W-:-:S13]  /*83a0*/  ISETP.NE.AND P3, PT, R25, RZ, PT ;  /* 0x000000ff1900720c */ /* 0x000fda0003f65270 */
[----:B------:R-:W-:Y:S05]  /*83b0*/  @!P3 BRA `(.L_x_2774) ;  /* 0x0000000400f0b947 */ /* 0x000fea0003800000 */
[----:B----4-:R-:W4:Y:S01]  /*83c0*/  LDL R14, [R1+0x64] ;  /* 0x00006400010e7983 */ /* 0x010f220000100800 */
[----:B------:R-:W-:Y:S01]  /*83d0*/  SEL R11, R115, R137, !P1 ;  /* 0x00000089730b7207 */ /* 0x000fe20004800000 */
[C---:B------:R-:W-:Y:S01]  /*83e0*/  VIADD R13, R220.reuse, 0x20 ;  /* 0x00000020dc0d7836 */ /* 0x040fe20000000000 */
[----:B0-----:R-:W-:Y:S01]  /*83f0*/  LEA R38, P4, R21, R36, 0x1 ;  /* 0x0000002415267211 */ /* 0x001fe200078808ff */
[----:B------:R-:W-:Y:S01]  /*8400*/  VIADD R15, R220, 0x20 ;  /* 0x00000020dc0f7836 */ /* 0x000fe20000000000 */
[----:B------:R-:W-:Y:S01]  /*8410*/  SHF.R.S32.HI R12, RZ, 0x1f, R11 ;  /* 0x0000001fff0c7819 */ /* 0x000fe2000001140b */
[----:B------:R-:W-:Y:S01]  /*8420*/  IMAD.SHL.U32 R13, R13, 0x40, RZ ;  /* 0x000000400d0d7824 */ /* 0x000fe200078e00ff */
[----:B------:R-:W-:Y:S01]  /*8430*/  LEA.HI.X R39, R21, R37, R29, 0x1, P4 ;  /* 0x0000002515277211 */ /* 0x000fe200020f0c1d */
[----:B------:R-:W-:Y:S01]  /*8440*/  BSSY B2, `(.L_x_2779) ;  /* 0x0000070000027945 */ /* 0x000fe20003800000 */
[----:B------:R-:W-:Y:S02]  /*8450*/  LEA.HI R11, R12, R11, RZ, 0x4 ;  /* 0x0000000b0c0b7211 */ /* 0x000fe400078f20ff */
[----:B------:R-:W-:-:S02]  /*8460*/  SHF.L.U32 R15, R15, 0x6, RZ ;  /* 0x000000060f0f7819 */ /* 0x000fc400000006ff */
[----:B------:R-:W-:Y:S02]  /*8470*/  LEA.HI.SX32 R11, R11, R20, 0x1c ;  /* 0x000000140b0b7211 */ /* 0x000fe400078fe2ff */
[----:B------:R-:W-:Y:S02]  /*8480*/  LOP3.LUT R15, R15, 0x1c0, RZ, 0xc0, !PT ;  /* 0x000001c00f0f7812 */ /* 0x000fe400078ec0ff */
[----:B------:R-:W-:Y:S02]  /*8490*/  SHF.R.S32.HI R12, RZ, 0x1f, R11 ;  /* 0x0000001fff0c7819 */ /* 0x000fe4000001140b */
[----:B------:R-:W-:Y:S02]  /*84a0*/  SHF.L.U32 R41, R11, 0x3, RZ ;  /* 0x000000030b297819 */ /* 0x000fe400000006ff */
[----:B------:R-:W-:Y:S02]  /*84b0*/  LEA.HI R12, R12, R11, RZ, 0x3 ;  /* 0x0000000b0c0c7211 */ /* 0x000fe400078f18ff */
[----:B------:R-:W-:-:S02]  /*84c0*/  LOP3.LUT R13, R13, 0x1c0, RZ, 0xc0, !PT ;  /* 0x000001c00d0d7812 */ /* 0x000fc400078ec0ff */
[----:B------:R-:W-:Y:S02]  /*84d0*/  SHF.R.S32.HI R12, RZ, 0x3, R12 ;  /* 0x00000003ff0c7819 */ /* 0x000fe4000001140c */
[----:B------:R-:W-:Y:S02]  /*84e0*/  SHF.R.U32.HI R13, RZ, 0x3, R13 ;  /* 0x00000003ff0d7819 */ /* 0x000fe4000001160d */
[----:B------:R-:W-:Y:S02]  /*84f0*/  LOP3.LUT R11, R15, 0x38, R41, 0xf8, !PT ;  /* 0x000000380f0b7812 */ /* 0x000fe400078ef829 */
[----:B------:R-:W-:Y:S02]  /*8500*/  ISETP.GE.AND P4, PT, R213, R114, PT ;  /* 0x00000072d500720c */ /* 0x000fe40003f86270 */
[----:B------:R-:W-:Y:S02]  /*8510*/  LOP3.LUT R11, R11, R13, RZ, 0x3c, !PT ;  /* 0x0000000d0b0b7212 */ /* 0x000fe400078e3cff */
[----:B------:R-:W-:-:S13]  /*8520*/  ISETP.GE.AND P3, PT, R41, R136, PT ;  /* 0x000000882900720c */ /* 0x000fda0003f66270 */
[----:B------:R-:W-:-:S04]  /*8530*/  @!P3 IMAD.WIDE R36, R41, 0x2, R36 ;  /* 0x000000022924b825 */ /* 0x000fc800078e0224 */
[----:B----4-:R-:W-:-:S04]  /*8540*/  IMAD R12, R12, 0x1400, R14 ;  /* 0x000014000c0c7824 */ /* 0x010fc800078e020e */
[----:B------:R-:W-:Y:S02]  /*8550*/  IMAD.IADD R13, R12, 0x1, R11 ;  /* 0x000000010c0d7824 */ /* 0x000fe400078e020b */
[C---:B------:R-:W-:Y:S02]  /*8560*/  IMAD R11, R212.reuse, 0x5000, R131 ;  /* 0x00005000d40b7824 */ /* 0x040fe400078e0283 */
[----:B------:R-:W-:Y:S02]  /*8570*/  IMAD R13, R212, 0x5000, R13 ;  /* 0x00005000d40d7824 */ /* 0x000fe400078e020d */
[--C-:B------:R-:W-:Y:S02]  /*8580*/  IMAD R11, R11, 0x2, R22.reuse ;  /* 0x000000020b0b7824 */ /* 0x100fe400078e0216 */
[----:B------:R-:W-:-:S03]  /*8590*/  IMAD R32, R13, 0x2, R22 ;  /* 0x000000020d207824 */ /* 0x000fc600078e0216 */
[----:B------:R0:W4:Y:S04]  /*85a0*/  LDS.128 R12, [R11+0x24400] ;  /* 0x024400000b0c7984 */ /* 0x0001280000000c00 */
[----:B------:R-:W0:Y:S01]  /*85b0*/  LDS.128 R32, [R32+0x24400] ;  /* 0x0244000020207984 */ /* 0x000e220000000c00 */
[----:B------:R-:W-:Y:S05]  /*85c0*/  @P4 BRA `(.L_x_2780) ;  /* 0x00000004005c4947 */ /* 0x000fea0003800000 */
[----:B----4-:R-:W-:Y:S01]  /*85d0*/  MOV R43, R12 ;  /* 0x0000000c002b7202 */ /* 0x010fe20000000f00 */
[----:B0-----:R-:W-:Y:S01]  /*85e0*/  IMAD.MOV.U32 R12, RZ, RZ, R33 ;  /* 0x000000ffff0c7224 */ /* 0x001fe200078e0021 */
[----:B------:R-:W-:Y:S01]  /*85f0*/  SHF.R.U64 R40, R48, 0x10, R49 ;  /* 0x0000001030287819 */ /* 0x000fe20000001231 */
[----:B------:R-:W-:Y:S01]  /*8600*/  IMAD.MOV.U32 R44, RZ, RZ, R32 ;  /* 0x000000ffff2c7224 */ /* 0x000fe200078e0020 */
[----:B------:R-:W-:Y:S01]  /*8610*/  SHF.R.U32.HI R48, RZ, 0x10, R57 ;  /* 0x00000010ff307819 */ /* 0x000fe20000011639 */
[----:B------:R-:W-:Y:S01]  /*8620*/  IMAD.MOV.U32 R33, RZ, RZ, R15 ;  /* 0x000000ffff217224 */ /* 0x000fe200078e000f */
[----:B------:R-:W-:Y:S01]  /*8630*/  SHF.R.U32.HI R46, RZ, 0x10, R49 ;  /* 0x00000010ff2e7819 */ /* 0x000fe20000011631 */
[----:B------:R-:W-:Y:S01]  /*8640*/  HADD2.F32 R49, -RZ, R150.H0_H0 ;  /* 0x20000096ff317230 */ /* 0x000fe20000004100 */
[----:B------:R-:W-:Y:S01]  /*8650*/  MOV R45, R35 ;  /* 0x00000023002d7202 */ /* 0x000fe20000000f00 */
[--C-:B------:R-:W-:Y:S01]  /*8660*/  HADD2.F32 R32, -RZ, R12.reuse.H0_H0 ;  /* 0x2000000cff207230 */ /* 0x100fe20000004100 */
[----:B------:R-:W-:Y:S01]  /*8670*/  SHF.R.U64 R11, R50, 0x10, R51 ;  /* 0x00000010320b7819 */ /* 0x000fe20000001233 */
[----:B------:R-:W-:Y:S01]  /*8680*/  HADD2.F32 R35, -RZ, R12.H1_H1 ;  /* 0x3000000cff237230 */ /* 0x000fe20000004100 */
[----:B------:R-:W-:Y:S01]  /*8690*/  SHF.R.U32.HI R52, RZ, 0x10, R59 ;  /* 0x00000010ff347819 */ /* 0x000fe2000001163b */
[--C-:B------:R-:W-:Y:S01]  /*86a0*/  HADD2.F32 R12, -RZ, R13.reuse.H0_H0 ;  /* 0x2000000dff0c7230 */ /* 0x100fe20000004100 */
[----:B------:R-:W-:Y:S01]  /*86b0*/  SHF.R.U32.HI R51, RZ, 0x10, R51 ;  /* 0x00000010ff337819 */ /* 0x000fe20000011633 */
[----:B------:R-:W-:Y:S01]  /*86c0*/  HADD2.F32 R48, -RZ, R48.H0_H0 ;  /* 0x20000030ff307230 */ /* 0x000fe20000004100 */
[----:B------:R-:W-:Y:S01]  /*86d0*/  SHF.R.U64 R42, R56, 0x10, R57 ;  /* 0x00000010382a7819 */ /* 0x000fe20000001239 */
[----:B------:R-:W-:-:S02]  /*86e0*/  HADD2.F32 R15, -RZ, R13.H1_H1 ;  /* 0x3000000dff0f7230 */ /* 0x000fc40000004100 */
[-C--:B------:R-:W-:Y:S01]  /*86f0*/  FMUL.FTZ R13, R32, R49.reuse ;  /* 0x00000031200d7220 */ /* 0x080fe20000410000 */
[----:B------:R-:W-:Y:S02]  /*8700*/  HADD2.F32 R47, -RZ, R152.H0_H0 ;  /* 0x20000098ff2f7230 */ /* 0x000fe40000004100 */
[C---:B------:R-:W-:Y:S01]  /*8710*/  FMUL.FTZ R49, R12.reuse, R49 ;  /* 0x000000310c317220 */ /* 0x040fe20000410000 */
[----:B------:R-:W-:Y:S02]  /*8720*/  HADD2.F32 R46, -RZ, R46.H0_H0 ;  /* 0x2000002eff2e7230 */ /* 0x000fe40000004100 */
[-C--:B------:R-:W-:Y:S01]  /*8730*/  FMUL.FTZ R50, R35, R48.reuse ;  /* 0x0000003023327220 */ /* 0x080fe20000410000 */
[----:B------:R-:W-:Y:S01]  /*8740*/  FMUL.FTZ R48, R15, R48 ;  /* 0x000000300f307220 */ /* 0x000fe20000410000 */
[-C--:B------:R-:W-:Y:S01]  /*8750*/  FFMA.FTZ R12, R12, R47.reuse, -R13 ;  /* 0x0000002f0c0c7223 */ /* 0x080fe2000001080d */
[----:B------:R-:W-:Y:S01]  /*8760*/  FFMA.FTZ R13, R32, R47, R49 ;  /* 0x0000002f200d7223 */ /* 0x000fe20000010031 */
[----:B------:R-:W-:-:S02]  /*8770*/  HADD2.F32 R47, -RZ, R45.H1_H1 ;  /* 0x3000002dff2f7230 */ /* 0x000fc40000004100 */
[-C--:B------:R-:W-:Y:S01]  /*8780*/  FFMA.FTZ R15, R15, R46.reuse, -R50 ;  /* 0x0000002e0f0f7223 */ /* 0x080fe20000010832 */
[----:B------:R-:W-:Y:S02]  /*8790*/  HADD2.F32 R52, -RZ, R52.H0_H0 ;  /* 0x20000034ff347230 */ /* 0x000fe40000004100 */
[----:B------:R-:W-:Y:S01]  /*87a0*/  FFMA.FTZ R32, R35, R46, R48 ;  /* 0x0000002e23207223 */ /* 0x000fe20000010030 */
[----:B------:R-:W-:Y:S01]  /*87b0*/  HADD2.F32 R49, -RZ, R151.H0_H0 ;  /* 0x20000097ff317230 */ /* 0x000fe20000004100 */
[----:B------:R-:W-:Y:S01]  /*87c0*/  SHF.R.U64 R41, R58, 0x10, R59 ;  /* 0x000000103a297819 */ /* 0x000fe2000000123b */
[----:B------:R-:W-:Y:S02]  /*87d0*/  HADD2.F32 R46, -RZ, R45.H0_H0 ;  /* 0x2000002dff2e7230 */ /* 0x000fe40000004100 */
[----:B------:R-:W-:Y:S01]  /*87e0*/  FMUL.FTZ R56, R47, R52 ;  /* 0x000000342f387220 */ /* 0x000fe20000410000 */
[----:B------:R-:W-:Y:S01]  /*87f0*/  HADD2.F32 R45, -RZ, R33.H1_H1 ;  /* 0x30000021ff2d7230 */ /* 0x000fe20000004100 */
[----:B------:R-:W-:Y:S01]  /*8800*/  F2FP.F16.F32.PACK_AB R15, R15, R12 ;  /* 0x0000000c0f0f723e */ /* 0x000fe200000000ff */
[----:B------:R-:W-:-:S02]  /*8810*/  HADD2.F32 R50, -RZ, R51.H0_H0 ;  /* 0x20000033ff327230 */ /* 0x000fc40000004100 */
[----:B------:R-:W-:Y:S01]  /*8820*/  FMUL.FTZ R54, R46, R49 ;  /* 0x000000312e367220 */ /* 0x000fe20000410000 */
[----:B------:R-:W-:Y:S02]  /*8830*/  HADD2.F32 R48, -RZ, R153.H0_H0 ;  /* 0x20000099ff307230 */ /* 0x000fe40000004100 */
[C---:B------:R-:W-:Y:S01]  /*8840*/  FMUL.FTZ R52, R45.reuse, R52 ;  /* 0x000000342d347220 */ /* 0x040fe20000410000 */
[----:B------:R-:W-:Y:S02]  /*8850*/  HADD2.F32 R35, -RZ, R33.H0_H0 ;  /* 0x20000021ff237230 */ /* 0x000fe40000004100 */
[-C--:B------:R-:W-:Y:S01]  /*8860*/  FFMA.FTZ R56, R45, R50.reuse, -R56 ;  /* 0x000000322d387223 */ /* 0x080fe20000010838 */
[----:B------:R-:W-:Y:S02]  /*8870*/  HADD2.F32 R45, -RZ, R42.H0_H0 ;  /* 0x2000002aff2d7230 */ /* 0x000fe40000004100 */
[----:B------:R-:W-:Y:S01]  /*8880*/  FFMA.FTZ R52, R47, R50, R52 ;  /* 0x000000322f347223 */ /* 0x000fe20000010034 */
[----:B------:R-:W-:-:S02]  /*8890*/  HADD2.F32 R42, -RZ, R44.H0_H0 ;  /* 0x2000002cff2a7230 */ /* 0x000fc40000004100 */
[C---:B------:R-:W-:Y:S01]  /*88a0*/  FMUL.FTZ R49, R35.reuse, R49 ;  /* 0x0000003123317220 */ /* 0x040fe20000410000 */
[-C--:B------:R-:W-:Y:S01]  /*88b0*/  FFMA.FTZ R33, R35, R48.reuse, -R54 ;  /* 0x0000003023217223 */ /* 0x080fe20000010836 */
[--C-:B------:R-:W-:Y:S02]  /*88c0*/  HADD2.F32 R35, -RZ, R43.reuse.H0_H0 ;  /* 0x2000002bff237230 */ /* 0x100fe40000004100 */
[----:B------:R-:W-:Y:S02]  /*88d0*/  HADD2.F32 R44, -RZ, R44.H1_H1 ;  /* 0x3000002cff2c7230 */ /* 0x000fe40000004100 */
[----:B------:R-:W-:Y:S01]  /*88e0*/  FFMA.FTZ R49, R46, R48, R49 ;  /* 0x000000302e317223 */ /* 0x000fe20000010031 */
[----:B------:R-:W-:Y:S01]  /*88f0*/  HADD2.F32 R43, -RZ, R43.H1_H1 ;  /* 0x3000002bff2b7230 */ /* 0x000fe20000004100 */
[----:B------:R-:W-:Y:S01]  /*8900*/  F2FP.F16.F32.PACK_AB R56, R56, R33 ;  /* 0x000000213838723e */ /* 0x000fe200000000ff */
[----:B------:R-:W-:Y:S02]  /*8910*/  HADD2.F32 R150, -RZ, R150.H1_H1 ;  /* 0x30000096ff967230 */ /* 0x000fe40000004100 */
[----:B------:R-:W-:Y:S01]  /*8920*/  FMUL.FTZ R48, R44, R45 ;  /* 0x0000002d2c307220 */ /* 0x000fe20000410000 */
[----:B------:R-:W-:-:S02]  /*8930*/  HADD2.F32 R40, -RZ, R40.H0_H0 ;  /* 0x20000028ff287230 */ /* 0x000fc40000004100 */
[----:B------:R-:W-:Y:S01]  /*8940*/  FMUL.FTZ R45, R43, R45 ;  /* 0x0000002d2b2d7220 */ /* 0x000fe20000410000 */
[----:B------:R-:W-:Y:S02]  /*8950*/  HADD2.F32 R152, -RZ, R152.H1_H1 ;  /* 0x30000098ff987230 */ /* 0x000fe40000004100 */
[-C--:B------:R-:W-:Y:S01]  /*8960*/  FMUL.FTZ R46, R42, R150.reuse ;  /* 0x000000962a2e7220 */ /* 0x080fe20000410000 */
[----:B------:R-:W-:Y:S01]  /*8970*/  FMUL.FTZ R47, R35, R150 ;  /* 0x00000096232f7220 */ /* 0x000fe20000410000 */
[-C--:B------:R-:W-:Y:S01]  /*8980*/  FFMA.FTZ R43, R43, R40.reuse, -R48 ;  /* 0x000000282b2b7223 */ /* 0x080fe20000010830 */
[----:B------:R-:W-:Y:S01]  /*8990*/  FFMA.FTZ R44, R44, R40, R45 ;  /* 0x000000282c2c7223 */ /* 0x000fe2000001002d */
[-C--:B------:R-:W-:Y:S01]  /*89a0*/  FFMA.FTZ R46, R35, R152.reuse, -R46 ;  /* 0x00000098232e7223 */ /* 0x080fe2000001082e */
[----:B------:R-:W-:Y:S02]  /*89b0*/  HADD2.F32 R40, -RZ, R34.H0_H0 ;  /* 0x20000022ff287230 */ /* 0x000fe40000004100 */
[----:B------:R-:W-:Y:S01]  /*89c0*/  FFMA.FTZ R47, R42, R152, R47 ;  /* 0x000000982a2f7223 */ /* 0x000fe2000001002f */
[----:B------:R-:W-:Y:S01]  /*89d0*/  HADD2.F32 R151, -RZ, R151.H1_H1 ;  /* 0x30000097ff977230 */ /* 0x000fe20000004100 */
[----:B------:R-:W-:Y:S01]  /*89e0*/  F2FP.F16.F32.PACK_AB R33, R32, R13 ;  /* 0x0000000d2021723e */ /* 0x000fe200000000ff */
[----:B------:R-:W-:Y:S01]  /*89f0*/  HADD2.F32 R41, -RZ, R41.H0_H0 ;  /* 0x20000029ff297230 */ /* 0x000fe20000004100 */
[----:B------:R-:W-:Y:S01]  /*8a00*/  F2FP.F16.F32.PACK_AB R12, R43, R46 ;  /* 0x0000002e2b0c723e */ /* 0x000fe200000000ff */
[----:B------:R-:W-:-:S02]  /*8a10*/  HADD2.F32 R35, -RZ, R14.H0_H0 ;  /* 0x2000000eff237230 */ /* 0x000fc40000004100 */
[----:B------:R-:W-:Y:S01]  /*8a20*/  FMUL.FTZ R42, R40, R151 ;  /* 0x00000097282a7220 */ /* 0x000fe20000410000 */
[----:B------:R-:W-:Y:S01]  /*8a30*/  HADD2.F32 R34, -RZ, R34.H1_H1 ;  /* 0x30000022ff227230 */ /* 0x000fe20000004100 */
[----:B------:R-:W-:Y:S01]  /*8a40*/  F2FP.F16.F32.PACK_AB R32, R44, R47 ;  /* 0x0000002f2c20723e */ /* 0x000fe200000000ff */
[----:B------:R-:W-:Y:S02]  /*8a50*/  HADD2.F32 R14, -RZ, R14.H1_H1 ;  /* 0x3000000eff0e7230 */ /* 0x000fe40000004100 */
[----:B------:R-:W-:Y:S01]  /*8a60*/  FMUL.FTZ R151, R35, R151 ;  /* 0x0000009723977220 */ /* 0x000fe20000410000 */
[----:B------:R-:W-:Y:S02]  /*8a70*/  HADD2.F32 R153, -RZ, R153.H1_H1 ;  /* 0x30000099ff997230 */ /* 0x000fe40000004100 */
        /* <DEDUP_REMOVED lines=9> */
[----:B------:R-:W-:Y:S02]  /*8b10*/  IMAD.MOV.U32 R15, RZ, RZ, R56 ;  /* 0x000000ffff0f7224 */ /* 0x000fe400078e0038 */
[----:B------:R-:W-:Y:S02]  /*8b20*/  F2FP.F16.F32.PACK_AB R14, R45, R42 ;  /* 0x0000002a2d0e723e */ /* 0x000fe400000000ff */
[----:B------:R-:W-:-:S07]  /*8b30*/  F2FP.F16.F32.PACK_AB R34, R34, R151 ;  /* 0x000000972222723e */ /* 0x000fce00000000ff */
.L_x_2780:
[----:B------:R-:W-:Y:S05]  /*8b40*/  BSYNC B2 ;  /* 0x0000000000027941 */ /* 0x000fea0003800000 */
.L_x_2779:
[----:B------:R-:W-:Y:S02]  /*8b50*/  ULDC.64 UR4, c[0x0][0x208] ;  /* 0x0000820000047ab9 */ /* 0x000fe40000000a00 */
[----:B----4-:R4:W-:Y:S04]  /*8b60*/  ST.E.128 desc[UR4][R38.64], R12 ;  /* 0x0000000c26007985 */ /* 0x0109e8000c101d04 */
[----:B0-----:R4:W-:Y:S02]  /*8b70*/  @!P3 ST.E.128 desc[UR4][R36.64], R32 ;  /* 0x000000202400b985 */ /* 0x0019e4000c101d04 */
.L_x_2774:
[----:B------:R-:W-:Y:S05]  /*8b80*/  BSYNC B1 ;  /* 0x0000000000017941 */ /* 0x000fea0003800000 */
.L_x_2773:
[----:B------:R-:W-:-:S03]  /*8b90*/  UMOV UR4, 0xffffffff ;  /* 0xffffffff00047882 */ /* 0x000fc60000000000 */
[----:B------:R-:W-:Y:S05]  /*8ba0*/  BRA.DIV UR4, `(.L_x_2781) ;  /* 0x0000026604207947 */ /* 0x000fea000b800000 */
[----:B0---4-:R0:W4:Y:S04]  /*8bb0*/  SHFL.IDX PT, R37, R119, 0x2, 0x181f ;  /* 0x00581f0077257f89 */ /* 0x01112800000e0000 */
[----:B------:R0:W0:Y:S02]  /*8bc0*/  SHFL.IDX PT, R36, R120, 0x2, 0x181f ;  /* 0x00581f0078247f89 */ /* 0x00002400000e0000 */
.L_x_3110:
[----:B------:R-:W-:Y:S05]  /*8bd0*/  @P5 BRA `(.L_x_2739) ;  /* 0x0000001400ac5947 */ /* 0x000fea0003800000 */
[----:B------:R-:W-:Y:S01]  /*8be0*/  ISETP.NE.AND P3, PT, R4, RZ, PT ;  /* 0x000000ff0400720c */ /* 0x000fe20003f65270 */
[----:B------:R-:W-:-:S12]  /*8bf0*/  BSSY B1, `(.L_x_2782) ;  /* 0x0000076000017945 */ /* 0x000fd80003800000 */
[----:B------:R-:W-:Y:S05]  /*8c00*/  @!P3 BRA `(.L_x_2783) ;  /* 0x0000000400d0b947 */ /* 0x000fea0003800000 */
[----:B------:R-:W5:Y:S01]  /*8c10*/  LDL R13, [R1+0x60] ;  /* 0x00006000010d7983 */ /* 0x000f620000100800 */
[----:B------:R-:W-:Y:S01]  /*8c20*/  SEL R11, R115, R137, !P2 ;  /* 0x00000089730b7207 */ /* 0x000fe20005000000 */
[----:B------:R-:W-:Y:S01]  /*8c30*/  BSSY B2, `(.L_x_2784) ;  /* 0x000006e000027945 */ /* 0x000fe20003800000 */
[----:B------:R-:W-:Y:S02]  /*8c40*/  ISETP.GE.AND P4, PT, R16, R114, PT ;  /* 0x000000721000720c */ /* 0x000fe40003f86270 */
[----:B------:R-:W-:Y:S02]  /*8c50*/  SHF.R.S32.HI R12, RZ, 0x1f, R11 ;  /* 0x0000001fff0c7819 */ /* 0x000fe4000001140b */
[----:B0-----:R-:W-:Y:S02]  /*8c60*/  LEA R38, P3, R10, R36, 0x1 ;  /* 0x000000240a267211 */ /* 0x001fe400078608ff */
[----:B------:R-:W-:Y:S02]  /*8c70*/  LEA.HI R12, R12, R11, RZ, 0x4 ;  /* 0x0000000b0c0c7211 */ /* 0x000fe400078f20ff */
[----:B----4-:R-:W-:-:S02]  /*8c80*/  LEA.HI.X R39, R10, R37, R28, 0x1, P3 ;  /* 0x000000250a277211 */ /* 0x010fc400018f0c1c */
[----:B------:R-:W-:-:S04]  /*8c90*/  LEA.HI.SX32 R12, R12, R9, 0x1c ;  /* 0x000000090c0c7211 */ /* 0x000fc800078fe2ff */
[----:B------:R-:W-:Y:S01]  /*8ca0*/  SHF.R.S32.HI R11, RZ, 0x1f, R12 ;  /* 0x0000001fff0b7819 */ /* 0x000fe2000001140c */
[----:B------:R-:W-:-:S03]  /*8cb0*/  IMAD.SHL.U32 R41, R12, 0x8, RZ ;  /* 0x000000080c297824 */ /* 0x000fc600078e00ff */
[----:B------:R-:W-:Y:S02]  /*8cc0*/  LEA.HI R11, R11, R12, RZ, 0x3 ;  /* 0x0000000c0b0b7211 */ /* 0x000fe400078f18ff */
[----:B------:R-:W-:Y:S02]  /*8cd0*/  ISETP.GE.AND P5, PT, R41, R136, PT ;  /* 0x000000882900720c */ /* 0x000fe40003fa6270 */
[----:B------:R-:W-:Y:S02]  /*8ce0*/  SHF.R.S32.HI R12, RZ, 0x3, R11 ;  /* 0x00000003ff0c7819 */ /* 0x000fe4000001140b */
[----:B------:R-:W-:-:S04]  /*8cf0*/  LOP3.LUT R11, R0, 0x38, R41, 0xf8, !PT ;  /* 0x00000038000b7812 */ /* 0x000fc800078ef829 */
[----:B------:R-:W-:-:S05]  /*8d00*/  LOP3.LUT R11, R11, R138, RZ, 0x3c, !PT ;  /* 0x0000008a0b0b7212 */ /* 0x000fca00078e3cff */
[----:B------:R-:W-:-:S04]  /*8d10*/  @!P5 IMAD.WIDE R40, R41, 0x2, R36 ;  /* 0x000000022928d825 */ /* 0x000fc800078e0224 */
[----:B-----5:R-:W-:-:S05]  /*8d20*/  IMAD R12, R12, 0x1400, R13 ;  /* 0x000014000c0c7824 */ /* 0x020fca00078e020d */
        /* <DEDUP_REMOVED lines=8> */
[----:B------:R-:W-:Y:S01]  /*8db0*/  SHF.R.U32.HI R50, RZ, 0x10, R77 ;  /* 0x00000010ff327819 */ /* 0x000fe2000001164d */
[----:B0-----:R-:W-:Y:S01]  /*8dc0*/  IMAD.MOV.U32 R46, RZ, RZ, R35 ;  /* 0x000000ffff2e7224 */ /* 0x001fe200078e0023 */
[----:B------:R-:W-:Y:S01]  /*8dd0*/  MOV R45, R32 ;  /* 0x00000020002d7202 */ /* 0x000fe20000000f00 */
[----:B----4-:R-:W-:Y:S01]  /*8de0*/  IMAD.MOV.U32 R44, RZ, RZ, R12 ;  /* 0x000000ffff2c7224 */ /* 0x010fe200078e000c */
[----:B------:R-:W-:Y:S01]  /*8df0*/  SHF.R.U32.HI R48, RZ, 0x10, R69 ;  /* 0x00000010ff307819 */ /* 0x000fe20000011645 */
[----:B------:R-:W-:Y:S01]  /*8e00*/  HADD2.F32 R49, -RZ, R149.H1_H1 ;  /* 0x30000095ff317230 */ /* 0x000fe20000004100 */
[--C-:B------:R-:W-:Y:S01]  /*8e10*/  SHF.R.U64 R42, R78, 0x10, R79.reuse ;  /* 0x000000104e2a7819 */ /* 0x100fe2000000124f */
[--C-:B------:R-:W-:Y:S01]  /*8e20*/  HADD2.F32 R35, -RZ, R33.reuse.H0_H0 ;  /* 0x20000021ff237230 */ /* 0x100fe20000004100 */
[----:B------:R-:W-:Y:S01]  /*8e30*/  SHF.R.U32.HI R78, RZ, 0x10, R79 ;  /* 0x00000010ff4e7819 */ /* 0x000fe2000001164f */
[----:B------:R-:W-:Y:S01]  /*8e40*/  IMAD.MOV.U32 R32, RZ, RZ, R15 ;  /* 0x000000ffff207224 */ /* 0x000fe200078e000f */
[--C-:B------:R-:W-:Y:S01]  /*8e50*/  SHF.R.U64 R11, R70, 0x10, R71.reuse ;  /* 0x00000010460b7819 */ /* 0x100fe20000001247 */
        /* <DEDUP_REMOVED lines=27> */
[----:B------:R-:W-:Y:S02]  /*9010*/  HADD2.F32 R48, -RZ, R146.H1_H1 ;  /* 0x30000092ff307230 */ /* 0x000fe40000004100 */
        /* <DEDUP_REMOVED lines=30> */
[----:B------:R-:W-:-:S02]  /*9200*/  HADD2.F32 R147, -RZ, R147.H0_H0 ;  /* 0x20000093ff937230 */ /* 0x000fc40000004100 */
[-C--:B------:R-:W-:Y:S01]  /*9210*/  FMUL.FTZ R42, R32, R148.reuse ;  /* 0x00000094202a7220 */ /* 0x080fe20000410000 */
[----:B------:R-:W-:Y:S02]  /*9220*/  HADD2.F32 R11, -RZ, R11.H0_H0 ;  /* 0x2000000bff0b7230 */ /* 0x000fe40000004100 */
[C---:B------:R-:W-:Y:S01]  /*9230*/  FMUL.FTZ R43, R15.reuse, R148 ;  /* 0x000000940f2b7220 */ /* 0x040fe20000410000 */
[----:B------:R-:W-:Y:S01]  /*9240*/  FMUL.FTZ R33, R14, R33 ;  /* 0x000000210e217220 */ /* 0x000fe20000410000 */
[-C--:B------:R-:W-:Y:S01]  /*9250*/  FFMA.FTZ R42, R15, R147.reuse, -R42 ;  /* 0x000000930f2a7223 */ /* 0x080fe2000001082a */
        /* <DEDUP_REMOVED lines=11> */
.L_x_2785:
[----:B------:R-:W-:Y:S05]  /*9310*/  BSYNC B2 ;  /* 0x0000000000027941 */ /* 0x000fea0003800000 */
.L_x_2784:
[----:B------:R-:W-:Y:S02]  /*9320*/  ULDC.64 UR4, c[0x0][0x208] ;  /* 0x0000820000047ab9 */ /* 0x000fe40000000a00 */
[----:B----4-:R4:W-:Y:S04]  /*9330*/  ST.E.128 desc[UR4][R38.64], R12 ;  /* 0x0000000c26007985 */ /* 0x0109e8000c101d04 */
[----:B0-----:R4:W-:Y:S02]  /*9340*/  @!P5 ST.E.128 desc[UR4][R40.64], R32 ;  /* 0x000000202800d985 */ /* 0x0019e4000c101d04 */
.L_x_2783:
[----:B------:R-:W-:Y:S05]  /*9350*/  BSYNC B1 ;  /* 0x0000000000017941 */ /* 0x000fea0003800000 */
.L_x_2782:
[----:B------:R-:W-:-:S13]  /*9360*/  ISETP.NE.AND P3, PT, R25, RZ, PT ;  /* 0x000000ff1900720c */ /* 0x000fda0003f65270 */
[----:B------:R-:W-:Y:S05]  /*9370*/  @!P3 BRA `(.L_x_2739) ;  /* 0x0000000c00c4b947 */ /* 0x000fea0003800000 */
[----:B----4-:R-:W4:Y:S01]  /*9380*/  LDL R14, [R1+0x60] ;  /* 0x00006000010e7983 */ /* 0x010f220000100800 */
[----:B------:R-:W-:Y:S01]  /*9390*/  SEL R137, R115, R137, !P1 ;  /* 0x0000008973897207 */ /* 0x000fe20004800000 */
[----:B------:R-:W-:Y:S01]  /*93a0*/  BSSY B1, `(.L_x_2786) ;  /* 0x000006c000017945 */ /* 0x000fe20003800000 */
[----:B------:R-:W-:Y:S02]  /*93b0*/  ISETP.GE.AND P4, PT, R213, R114, PT ;  /* 0x00000072d500720c */ /* 0x000fe40003f86270 */
[----:B------:R-:W-:Y:S02]  /*93c0*/  SHF.R.S32.HI R12, RZ, 0x1f, R137 ;  /* 0x0000001fff0c7819 */ /* 0x000fe40000011489 */
[C---:B0-----:R-:W-:Y:S02]  /*93d0*/  LEA R38, P3, R21.reuse, R36, 0x1 ;  /* 0x0000002415267211 */ /* 0x041fe400078608ff */
[----:B------:R-:W-:Y:S02]  /*93e0*/  LEA.HI R137, R12, R137, RZ, 0x4 ;  /* 0x000000890c897211 */ /* 0x000fe400078f20ff */
[----:B------:R-:W-:-:S02]  /*93f0*/  LEA.HI.X R39, R21, R37, R29, 0x1, P3 ;  /* 0x0000002515277211 */ /* 0x000fc400018f0c1d */
[----:B------:R-:W-:-:S04]  /*9400*/  LEA.HI.SX32 R137, R137, R20, 0x1c ;  /* 0x0000001489897211 */ /* 0x000fc800078fe2ff */
[----:B------:R-:W-:Y:S01]  /*9410*/  SHF.R.S32.HI R12, RZ, 0x1f, R137 ;  /* 0x0000001fff0c7819 */ /* 0x000fe20000011489 */
[----:B------:R-:W-:-:S03]  /*9420*/  IMAD.SHL.U32 R11, R137, 0x8, RZ ;  /* 0x00000008890b7824 */ /* 0x000fc600078e00ff */
[----:B------:R-:W-:Y:S02]  /*9430*/  LEA.HI R12, R12, R137, RZ, 0x3 ;  /* 0x000000890c0c7211 */ /* 0x000fe400078f18ff */
[----:B------:R-:W-:Y:S02]  /*9440*/  LOP3.LUT R13, R0, 0x38, R11, 0xf8, !PT ;  /* 0x00000038000d7812 */ /* 0x000fe400078ef80b */
[----:B------:R-:W-:Y:S02]  /*9450*/  SHF.R.S32.HI R12, RZ, 0x3, R12 ;  /* 0x00000003ff0c7819 */ /* 0x000fe4000001140c */
[----:B------:R-:W-:-:S03]  /*9460*/  LOP3.LUT R13, R13, R138, RZ, 0x3c, !PT ;  /* 0x0000008a0d0d7212 */ /* 0x000fc600078e3cff */
[----:B----4-:R-:W-:-:S04]  /*9470*/  IMAD R12, R12, 0x1400, R14 ;  /* 0x000014000c0c7824 */ /* 0x010fc800078e020e */
[----:B------:R-:W-:Y:S02]  /*9480*/  IMAD.IADD R15, R12, 0x1, R13 ;  /* 0x000000010c0f7824 */ /* 0x000fe400078e020d */
[C---:B------:R-:W-:Y:S02]  /*9490*/  IMAD R13, R212.reuse, 0x5000, R123 ;  /* 0x00005000d40d7824 */ /* 0x040fe400078e027b */
[----:B------:R-:W-:Y:S02]  /*94a0*/  IMAD R15, R212, 0x5000, R15 ;  /* 0x00005000d40f7824 */ /* 0x000fe400078e020f */
[----:B------:R-:W-:-:S03]  /*94b0*/  IMAD R13, R13, 0x2, R22 ;  /* 0x000000020d0d7824 */ /* 0x000fc600078e0216 */
[----:B------:R-:W-:-:S03]  /*94c0*/  LEA R32, R15, R22, 0x1 ;  /* 0x000000160f207211 */ /* 0x000fc600078e08ff */
[----:B------:R-:W0:Y:S04]  /*94d0*/  LDS.128 R12, [R13+0x24400] ;  /* 0x024400000d0c7984 */ /* 0x000e280000000c00 */
[----:B------:R-:W4:Y:S01]  /*94e0*/  LDS.128 R32, [R32+0x24400] ;  /* 0x0244000020207984 */ /* 0x000f220000000c00 */
[----:B------:R-:W-:Y:S05]  /*94f0*/  @P4 BRA `(.L_x_2787) ;  /* 0x0000000400584947 */ /* 0x000fea0003800000 */
[----:B------:R-:W-:Y:S01]  /*9500*/  SHF.R.U32.HI R44, RZ, 0x10, R73 ;  /* 0x00000010ff2c7819 */ /* 0x000fe20000011649 */
[----:B----4-:R-:W-:Y:S01]  /*9510*/  IMAD.MOV.U32 R40, RZ, RZ, R32 ;  /* 0x000000ffff287224 */ /* 0x010fe200078e0020 */
[----:B------:R-:W-:Y:S01]  /*9520*/  SHF.R.U32.HI R42, RZ, 0x10, R65 ;  /* 0x00000010ff2a7819 */ /* 0x000fe20000011641 */
[----:B------:R-:W-:Y:S01]  /*9530*/  IMAD.MOV.U32 R41, RZ, RZ, R34 ;  /* 0x000000ffff297224 */ /* 0x000fe200078e0022 */
[--C-:B------:R-:W-:Y:S01]  /*9540*/  SHF.R.U64 R53, R74, 0x10, R75.reuse ;  /* 0x000000104a357819 */ /* 0x100fe2000000124b */
[----:B0-----:R-:W-:Y:S01]  /*9550*/  IMAD.MOV.U32 R32, RZ, RZ, R14 ;  /* 0x000000ffff207224 */ /* 0x001fe200078e000e */
[----:B------:R-:W-:Y:S01]  /*9560*/  SHF.R.U32.HI R74, RZ, 0x10, R75 ;  /* 0x00000010ff4a7819 */ /* 0x000fe2000001164b */
[--C-:B------:R-:W-:Y:S01]  /*9570*/  HADD2.F32 R34, -RZ, R33.reuse.H0_H0 ;  /* 0x20000021ff227230 */ /* 0x100fe20000004100 */
        /* <DEDUP_REMOVED lines=8> */
[----:B------:R-:W-:Y:S02]  /*9600*/  HADD2.F32 R45, -RZ, R145.H1_H1 ;  /* 0x30000091ff2d7230 */ /* 0x000fe40000004100 */
        /* <DEDUP_REMOVED lines=11> */
[----:B------:R-:W-:Y:S02]  /*96c0*/  HADD2.F32 R13, -RZ, R15.H0_H0 ;  /* 0x2000000fff0d7230 */ /* 0x000fe40000004100 */
        /* <DEDUP_REMOVED lines=54> */
[----:B------:R-:W-:Y:S02]  /*9a30*/  F2FP.F16.F32.PACK_AB R15, R49, R50 ;  /* 0x00000032310f723e */ /* 0x000fe400000000ff */
[----:B------:R-:W-:Y:S02]  /*9a40*/  F2FP.F16.F32.PACK_AB R34, R41, R144 ;  /* 0x000000902922723e */ /* 0x000fe400000000ff */
[----:B------:R-:W-:-:S07]  /*9a50*/  MOV R32, R44 ;  /* 0x0000002c00207202 */ /* 0x000fce0000000f00 */
.L_x_2787:
[----:B------:R-:W-:Y:S05]  /*9a60*/  BSYNC B1 ;  /* 0x0000000000017941 */ /* 0x000fea0003800000 */
.L_x_2786:
[----:B------:R-:W-:Y:S01]  /*9a70*/  ISETP.GE.AND P3, PT, R11, R136, PT ;  /* 0x000000880b00720c */ /* 0x000fe20003f66270 */
[----:B------:R-:W-:Y:S02]  /*9a80*/  ULDC.64 UR4, c[0x0][0x208] ;  /* 0x0000820000047ab9 */ /* 0x000fe40000000a00 */
[----:B0-----:R0:W-:Y:S10]  /*9a90*/  ST.E.128 desc[UR4][R38.64], R12 ;  /* 0x0000000c26007985 */ /* 0x0011f4000c101d04 */
[----:B------:R-:W-:Y:S05]  /*9aa0*/  @P3 BRA `(.L_x_2739) ;  /* 0x0000000400f83947 */ /* 0x000fea0003800000 */
[----:B------:R-:W-:Y:S01]  /*9ab0*/  IMAD.WIDE R36, R11, 0x2, R36 ;  /* 0x000000020b247825 */ /* 0x000fe200078e0224 */
[----:B------:R-:W-:-:S04]  /*9ac0*/  ULDC.64 UR4, c[0x0][0x208] ;  /* 0x0000820000047ab9 */ /* 0x000fc80000000a00 */
[----:B----4-:R4:W-:Y:S01]  /*9ad0*/  ST.E.128 desc[UR4][R36.64], R32 ;  /* 0x0000002024007985 */ /* 0x0109e2000c101d04 */
[----:B------:R-:W-:Y:S05]  /*9ae0*/  BRA `(.L_x_2739) ;  /* 0x0000000400e87947 */ /* 0x000fea0003800000 */
.L_x_2693:
[----:B------:R-:W-:-:S04]  /*9af0*/  ULOP3.LUT UR4, UR60, 0x1, URZ, 0xfc, !UPT ;  /* 0x000000013c047892 */ /* 0x000fc8000f8efc3f */
[----:B------:R-:W-:-:S06]  /*9b00*/  UISETP.NE.AND UP0, UPT, UR4, 0x3, UPT ;  /* 0x000000030400788c */ /* 0x000fcc000bf05270 */
[----:B------:R-:W-:-:S13]  /*9b10*/  PLOP3.LUT P0, PT, PT, PT, UP0, 0x80, 0x0 ;  /* 0x000000000000781c */ /* 0x000fda0003f0f008 */
[----:B------:R-:W-:Y:S05]  /*9b20*/  @!P0 BRA `(.L_x_2788) ;  /* 0x0000000000048947 */ /* 0x000fea0003800000 */
[----:B------:R-:W-:Y:S01]  /*9b30*/  BPT.TRAP 0x1 ;  /* 0x000000040000795c */ /* 0x000fe20000300000 */
.L_x_2788:
[----:B------:R-:W-:Y:S01]  /*9b40*/  IMAD R89, R212, 0x8, R22 ;  /* 0x00000008d4597824 */ /* 0x000fe200078e0216 */
[----:B------:R-:W-:Y:S01]  /*9b50*/  SHF.L.U32 R90, R228, 0x1f, RZ ;  /* 0x0000001fe45a7819 */ /* 0x000fe200000006ff */
[----:B------:R-:W-:Y:S01]  /*9b60*/  BSSY B1, `(.L_x_2789) ;  /* 0x0000004000017945 */ /* 0x000fe20003800000 */
[----:B------:R-:W-:Y:S02]  /*9b70*/  SHF.R.S32.HI R86, RZ, 0x1f, R84 ;  /* 0x0000001fff567819 */ /* 0x000fe40000011454 */
[----:B------:R-:W0:Y:S02]  /*9b80*/  SYNCS.PHASECHK.TRANS64.TRYWAIT P3, [R89+URZ+0x38890], R90 ;  /* 0x0388905a590075a7 */ /* 0x000e24000806017f */
[----:B0-----:R-:W-:Y:S05]  /*9b90*/  @!P3 BRA `(.L_x_2790) ;  /* 0x000002540070b947 */ /* 0x001fea0003800000 */
.L_x_3111:
[----:B------:R-:W-:Y:S05]  /*9ba0*/  BSYNC B1 ;  /* 0x0000000000017941 */ /* 0x000fea0003800000 */
.L_x_2789:
[----:B------:R-:W-:Y:S01]  /*9bb0*/  ULDC.64 UR4, c[0x0][0x300] ;  /* 0x0000c00000047ab9 */ /* 0x000fe20000000a00 */
[----:B-----5:R-:W-:Y:S01]  /*9bc0*/  SHF.R.S32.HI R87, RZ, 0x1f, R31 ;  /* 0x0000001fff577819 */ /* 0x020fe2000001141f */
[----:B------:R-:W-:Y:S02]  /*9bd0*/  IMAD R11, R86, UR4, RZ ;  /* 0x00000004560b7c24 */ /* 0x000fe4000f8e02ff */
[----:B------:R-:W-:-:S04]  /*9be0*/  IMAD.WIDE.U32 R12, R84, UR4, RZ ;  /* 0x00000004540c7c25 */ /* 0x000fc8000f8e00ff */
[----:B------:R-:W-:Y:S01]  /*9bf0*/  IMAD R11, R84, UR5, R11 ;  /* 0x00000005540b7c24 */ /* 0x000fe2000f8e020b */
[----:B------:R-:W-:Y:S01]  /*9c00*/  ULDC.64 UR4, c[0x0][0x310] ;  /* 0x0000c40000047ab9 */ /* 0x000fe20000000a00 */
[----:B------:R-:W-:Y:S02]  /*9c10*/  IMAD R88, R24, -0x50, R2 ;  /* 0xffffffb018587824 */ /* 0x000fe400078e0202 */
[----:B------:R-:W-:Y:S01]  /*9c20*/  IMAD R14, R87, UR4, RZ ;  /* 0x00000004570e7c24 */ /* 0x000fe2000f8e02ff */
[----:B------:R-:W-:Y:S02]  /*9c30*/  IADD3 R13, R13, R11, RZ ;  /* 0x0000000b0d0d7210 */ /* 0x000fe40007ffe0ff */
        /* <DEDUP_REMOVED lines=11> */
[----:B------:R-:W-:Y:S01]  /*9cf0*/  IMAD.IADD R42, R88, 0x1, -R220 ;  /* 0x00000001582a7824 */ /* 0x000fe200078e0adc */
[----:B------:R-:W-:Y:S02]  /*9d00*/  UMOV UR4, 0xffffffff ;  /* 0xffffffff00047882 */ /* 0x000fe40000000000 */
[----:B------:R-:W-:Y:S02]  /*9d10*/  LEA.HI.X R41, R12, UR5, R15, 0x1, P3 ;  /* 0x000000050c297c11 */ /* 0x000fe400098f0c0f */
[----:B------:R-:W-:Y:S01]  /*9d20*/  ISETP.GE.AND P3, PT, R42, 0x1, PT ;  /* 0x000000012a00780c */ /* 0x000fe20003f66270 */
[----:B------:R-:W-:-:S12]  /*9d30*/  BRA.DIV UR4, `(.L_x_2791) ;  /* 0x00000256041c7947 */ /* 0x000fd8000b800000 */
[----:B------:R1:W2:Y:S04]  /*9d40*/  SHFL.IDX PT, R33, R41, RZ, 0x181f ;  /* 0x00181fff29217589 */ /* 0x0002a800000e0000 */
[----:B------:R1:W3:Y:S02]  /*9d50*/  SHFL.IDX PT, R32, R40, RZ, 0x181f ;  /* 0x00181fff28207589 */ /* 0x0002e400000e0000 */
.L_x_3115:
        /* <DEDUP_REMOVED lines=24> */
.L_x_2793:
[----:B------:R-:W-:Y:S05]  /*9ee0*/  BSYNC B1 ;  /* 0x0000000000017941 */ /* 0x000fea0003800000 */
.L_x_2792:
[----:B------:R-:W-:-:S03]  /*9ef0*/  UMOV UR4, 0xffffffff ;  /* 0xffffffff00047882 */ /* 0x000fc60000000000 */
[----:B------:R-:W-:Y:S05]  /*9f00*/  BRA.DIV UR4, `(.L_x_2794) ;  /* 0x0000025204f47947 */ /* 0x000fea000b800000 */
[----:B--2-4-:R2:W4:Y:S04]  /*9f10*/  SHFL.IDX PT, R33, R41, 0x1, 0x181f ;  /* 0x00381f0029217f89 */ /* 0x01452800000e0000 */
[----:B---3--:R2:W3:Y:S02]  /*9f20*/  SHFL.IDX PT, R32, R40, 0x1, 0x181f ;  /* 0x00381f0028207f89 */ /* 0x0084e400000e0000 */
.L_x_3119:
        /* <DEDUP_REMOVED lines=25> */
.L_x_2796:
[----:B------:R-:W-:Y:S05]  /*a0c0*/  BSYNC B1 ;  /* 0x0000000000017941 */ /* 0x000fea0003800000 */
.L_x_2795:
[----:B------:R-:W-:-:S03]  /*a0d0*/  UMOV UR4, 0xffffffff ;  /* 0xffffffff00047882 */ /* 0x000fc60000000000 */
[----:B------:R-:W-:Y:S05]  /*a0e0*/  BRA.DIV UR4, `(.L_x_2797) ;  /* 0x0000025204c87947 */ /* 0x000fea000b800000 */
[----:B---34-:R3:W4:Y:S04]  /*a0f0*/  SHFL.IDX PT, R33, R41, 0x2, 0x181f ;  /* 0x00581f0029217f89 */ /* 0x01872800000e0000 */
[----:B------:R3:W0:Y:S02]  /*a100*/  SHFL.IDX PT, R32, R40, 0x2, 0x181f ;  /* 0x00581f0028207f89 */ /* 0x00062400000e0000 */
.L_x_3123:
        /* <DEDUP_REMOVED lines=24> */
.L_x_2739:
[----:B------:R-:W-:Y:S05]  /*a290*/  BSYNC B0 ;  /* 0x0000000000007941 */ /* 0x000fea0003800000 */
.L_x_2692:
[----:B------:R-:W5:Y:S01]  /*a2a0*/  S2R R11, SR_TID.X ;  /* 0x00000000000b7919 */ /* 0x000f620000002100 */
        /* <DEDUP_REMOVED lines=8> */
[----:B-----5:R-:W-:Y:S01]  /*a330*/  LOP3.LUT R11, R11, 0x7f, RZ, 0xc0, !PT ;  /* 0x0000007f0b0b7812 */ /* 0x020fe200078ec0ff */
[----:B--2---:R2:W-:Y:S03]  /*a340*/  BAR.SYNC.DEFER_BLOCKING R141, 0x80 ;  /* 0x0002008d0000751d */ /* 0x0045e60000010000 */
[----:B------:R-:W-:-:S13]  /*a350*/  ISETP.NE.AND P3, PT, R11, RZ, PT ;  /* 0x000000ff0b00720c */ /* 0x000fda0003f65270 */
[----:B------:R-:W-:-:S04]  /*a360*/  @!P3 IADD3 R11, R89, 0x388a0, RZ ;  /* 0x000388a0590bb810 */ /* 0x000fc80007ffe0ff */
[----:B------:R-:W-:-:S04]  /*a370*/  @!P3 PRMT R11, RZ, 0x654, R11 ;  /* 0x00000654ff0bb816 */ /* 0x000fc8000000000b */
[----:B------:R2:W-:Y:S01]  /*a380*/  @!P3 SYNCS.ARRIVE.TRANS64.RED.A1T0 RZ, [R11+URZ], RZ ;  /* 0x000000ff0bffb9a7 */ /* 0x0005e2000810043f */
[----:B------:R-:W-:Y:S05]  /*a390*/  @!P0 BRA `(.L_x_2799) ;  /* 0x0000000000048947 */ /* 0x000fea0003800000 */
[----:B------:R-:W-:Y:S01]  /*a3a0*/  BPT.TRAP 0x1 ;  /* 0x000000040000795c */ /* 0x000fe20000300000 */
.L_x_2799:
[----:B------:R-:W-:Y:S05]  /*a3b0*/  BSYNC B0 ;  /* 0x0000000000007941 */ /* 0x000fea0003800000 */
.L_x_2798:
[----:B------:R-:W5:Y:S01]  /*a3c0*/  SYNCS.PHASECHK.TRANS64.TRYWAIT P0, [R89+URZ+0x388b0], R90 ;  /* 0x0388b05a590075a7 */ /* 0x000f62000800017f */
[----:B------:R-:W-:Y:S01]  /*a3d0*/  ULDC UR61, c[0x0][0x2f4] ;  /* 0x0000bd00003d7ab9 */ /* 0x000fe20000000800 */
[----:B------:R-:W-:Y:S04]  /*a3e0*/  BSSY B0, `(.L_x_2800) ;  /* 0x0000002000007945 */ /* 0x000fe80003800000 */
[----:B-----5:R-:W-:Y:S05]  /*a3f0*/  @!P0 BRA `(.L_x_2801) ;  /* 0x0000025000508947 */ /* 0x020fea0003800000 */
.L_x_3124:
[----:B------:R-:W-:Y:S05]  /*a400*/  BSYNC B0 ;  /* 0x0000000000007941 */ /* 0x000fea0003800000 */
.L_x_2800:
[----:B------:R-:W-:Y:S01]  /*a410*/  ULDC.64 UR4, c[0x0][0x328] ;  /* 0x0000ca0000047ab9 */ /* 0x000fe20000000a00 */
[----:B------:R-:W-:Y:S01]  /*a420*/  IMAD.IADD R88, R88, 0x1, -R220 ;  /* 0x0000000158587824 */ /* 0x000fe200078e0adc */
[----:B------:R-:W-:Y:S01]  /*a430*/  BSSY B0, `(.L_x_2802) ;  /* 0x000002c000007945 */ /* 0x000fe20003800000 */
[----:B--2---:R-:W-:Y:S02]  /*a440*/  IMAD R11, R86, UR4, RZ ;  /* 0x00000004560b7c24 */ /* 0x004fe4000f8e02ff */
[----:B0---4-:R-:W-:Y:S01]  /*a450*/  IMAD.WIDE.U32 R12, R84, UR4, RZ ;  /* 0x00000004540c7c25 */ /* 0x011fe2000f8e00ff */
[C---:B------:R-:W-:Y:S02]  /*a460*/  ISETP.GE.AND P4, PT, R88.reuse, 0x1, PT ;  /* 0x000000015800780c */ /* 0x040fe40003f86270 */
[----:B------:R-:W-:Y:S01]  /*a470*/  ISETP.GE.AND P0, PT, R88, 0x21, PT ;  /* 0x000000215800780c */ /* 0x000fe20003f06270 */
[----:B------:R-:W-:Y:S01]  /*a480*/  IMAD R11, R84, UR5, R11 ;  /* 0x00000005540b7c24 */ /* 0x000fe2000f8e020b */
[----:B------:R-:W-:-:S02]  /*a490*/  ULDC.64 UR4, c[0x0][0x338] ;  /* 0x0000ce0000047ab9 */ /* 0x000fc40000000a00 */
[----:B------:R-:W-:Y:S02]  /*a4a0*/  IMAD R14, R87, UR4, RZ ;  /* 0x00000004570e7c24 */ /* 0x000fe4000f8e02ff */
        /* <DEDUP_REMOVED lines=8> */
[----:B------:R-:W-:-:S04]  /*a530*/  ULDC.64 UR4, c[0x0][0x318] ;  /* 0x0000c60000047ab9 */ /* 0x000fc80000000a00 */
[----:B------:R-:W-:Y:S02]  /*a540*/  IADD3 R11, R13, R11, RZ ;  /* 0x0000000b0d0b7210 */ /* 0x000fe40007ffe0ff */
        /* <DEDUP_REMOVED lines=26> */
.L_x_2803:
[----:B------:R-:W-:Y:S05]  /*a6f0*/  BSYNC B0 ;  /* 0x0000000000007941 */ /* 0x000fea0003800000 */
.L_x_2802:
        /* <DEDUP_REMOVED lines=25> */
.L_x_2805:
[----:B------:R-:W-:Y:S05]  /*a890*/  BSYNC B0 ;  /* 0x0000000000007941 */ /* 0x000fea0003800000 */
.L_x_2804:
        /* <DEDUP_REMOVED lines=26> */
.L_x_2807:
[----:B------:R-:W-:Y:S05]  /*aa40*/  BSYNC B0 ;  /* 0x0000000000007941 */ /* 0x000fea0003800000 */
.L_x_2806:
        /* <DEDUP_REMOVED lines=8> */
[----:B------:R-:W-:Y:S01]  /*aad0*/  ISETP.NE.AND P4, PT, R113, RZ, PT ;  /* 0x000000ff7100720c */ /* 0x000fe20003f85270 */
[----:B------:R-:W-:-:S02]  /*aae0*/  VIADD R212, R212, 0x1 ;  /* 0x00000001d4d47836 */ /* 0x000fc40000000000 */
[----:B------:R-:W-:Y:S02]  /*aaf0*/  @!P3 PRMT R89, RZ, 0x654, R89 ;  /* 0x00000654ff59b816 */ /* 0x000fe40000000059 */
[----:B------:R-:W-:Y:S02]  /*ab00*/  PLOP3.LUT P0, PT, PT, PT, PT, 0x8, 0x0 ;  /* 0x000000000000781c */ /* 0x000fe40003f0e170 */
[----:B------:R1:W-:Y:S01]  /*ab10*/  @!P3 SYNCS.ARRIVE.TRANS64.RED.A1T0 RZ, [R89+URZ], RZ ;  /* 0x000000ff59ffb9a7 */ /* 0x0003e2000810043f */
[----:B------:R-:W-:-:S04]  /*ab20*/  ISETP.NE.AND P3, PT, R212, 0x2, PT ;  /* 0x00000002d400780c */ /* 0x000fc80003f65270 */
[----:B0-----:R-:W-:Y:S02]  /*ab30*/  SEL R11, RZ, 0x1, P3 ;  /* 0x00000001ff0b7807 */ /* 0x001fe40001800000 */
[----:B------:R-:W-:Y:S02]  /*ab40*/  SEL R212, R212, RZ, P3 ;  /* 0x000000ffd4d47207 */ /* 0x000fe40001800000 */
[----:B------:R-:W-:Y:S01]  /*ab50*/  LOP3.LUT R228, R228, R11, RZ, 0x3c, !PT ;  /* 0x0000000be4e47212 */ /* 0x000fe200078e3cff */
[----:B-1----:R-:W-:Y:S06]  /*ab60*/  @P4 BRA `(.L_x_2808) ;  /* 0xffffff7800044947 */ /* 0x002fec000383ffff */
.L_x_2687:
[----:B------:R-:W4:Y:S01]  /*ab70*/  LDL R11, [R1+0x68] ;  /* 0x00006800010b7983 */ /* 0x000f220000100800 */
[----:B------:R-:W0:Y:S01]  /*ab80*/  LDC R0, c[0x0][0x448] ;  /* 0x00011200ff007b82 */ /* 0x000e220000000800 */
[----:B------:R-:W-:Y:S01]  /*ab90*/  BSSY B0, `(.L_x_2809) ;  /* 0x0000055000007945 */ /* 0x000fe20003800000 */
        /* <DEDUP_REMOVED lines=9> */
[----:B------:R-:W-:Y:S01]  /*ac30*/  CS2R R130, SRZ ;  /* 0x0000000000827805 */ /* 0x000fe2000001ff00 */
[----:B------:R-:W-:Y:S01]  /*ac40*/  IMAD.MOV.U32 R129, RZ, RZ, RZ ;  /* 0x000000ffff817224 */ /* 0x000fe200078e00ff */
[----:B------:R-:W-:Y:S02]  /*ac50*/  CS2R R174, SRZ ;  /* 0x0000000000ae7805 */ /* 0x000fe4000001ff00 */
[----:B------:R-:W-:-:S02]  /*ac60*/  CS2R R126, SRZ ;  /* 0x00000000007e7805 */ /* 0x000fc4000001ff00 */
[----:B---3--:R-:W-:Y:S02]  /*ac70*/  CS2R R124, SRZ ;  /* 0x00000000007c7805 */ /* 0x008fe4000001ff00 */
        /* <DEDUP_REMOVED lines=8> */
[----:B0-----:R-:W-:Y:S02]  /*ad00*/  ISETP.NE.AND P1, PT, R0, 0x1, PT ;  /* 0x000000010000780c */ /* 0x001fe40003f25270 */
        /* <DEDUP_REMOVED lines=12> */
[----:B------:R-:W0:Y:S01]  /*add0*/  @P1 LDC R3, c[0x0][0x44c] ;  /* 0x00011300ff031b82 */ /* 0x000e220000000800 */
[----:B------:R-:W-:Y:S02]  /*ade0*/  CS2R R82, SRZ ;  /* 0x0000000000527805 */ /* 0x000fe4000001ff00 */
[----:B------:R-:W-:-:S02]  /*adf0*/  CS2R R56, SRZ ;  /* 0x0000000000387805 */ /* 0x000fc4000001ff00 */
[----:B------:R-:W-:Y:S02]  /*ae00*/  CS2R R78, SRZ ;  /* 0x00000000004e7805 */ /* 0x000fe4000001ff00 */
[----:B------:R-:W-:Y:S02]  /*ae10*/  CS2R R52, SRZ ;  /* 0x0000000000347805 */ /* 0x000fe4000001ff00 */
[----:B------:R-:W-:Y:S02]  /*ae20*/  CS2R R166, SRZ ;  /* 0x0000000000a67805 */ /* 0x000fe4000001ff00 */
[----:B------:R-:W-:Y:S02]  /*ae30*/  CS2R R74, SRZ ;  /* 0x00000000004a7805 */ /* 0x000fe4000001ff00 */
[----:B------:R-:W-:Y:S01]  /*ae40*/  CS2R R48, SRZ ;  /* 0x0000000000307805 */ /* 0x000fe2000001ff00 */
[----:B------:R-:W1:Y:S01]  /*ae50*/  @P1 LDC R2, c[0x0][0x450] ;  /* 0x00011400ff021b82 */ /* 0x000e620000000800 */
        /* <DEDUP_REMOVED lines=15> */
[----:B--2---:R-:W-:Y:S02]  /*af50*/  CS2R R38, SRZ ;  /* 0x0000000000267805 */ /* 0x004fe4000001ff00 */
[----:B------:R-:W-:Y:S02]  /*af60*/  MOV R24, RZ ;  /* 0x000000ff00187202 */ /* 0x000fe40000000f00 */
[----:B------:R-:W-:Y:S02]  /*af70*/  CS2R R34, SRZ ;  /* 0x0000000000227805 */ /* 0x000fe4000001ff00 */
[----:B------:R-:W-:Y:S01]  /*af80*/  CS2R R32, SRZ ;  /* 0x0000000000207805 */ /* 0x000fe2000001ff00 */
[----:B------:R-:W-:Y:S01]  /*af90*/  IMAD.MOV.U32 R4, RZ, RZ, RZ ;  /* 0x000000ffff047224 */ /* 0x000fe200078e00ff */
[----:B------:R-:W-:Y:S01]  /*afa0*/  MOV R26, RZ ;  /* 0x000000ff001a7202 */ /* 0x000fe20000000f00 */
[----:B------:R-:W-:-:S02]  /*afb0*/  IMAD.MOV.U32 R9, RZ, RZ, RZ ;  /* 0x000000ffff097224 */ /* 0x000fc400078e00ff */
[----:B----4-:R-:W-:Y:S01]  /*afc0*/  VIADD R0, R11, 0x7f ;  /* 0x0000007f0b007836 */ /* 0x010fe20000000000 */
[----:B------:R-:W-:-:S03]  /*afd0*/  CS2R R10, SRZ ;  /* 0x00000000000a7805 */ /* 0x000fc6000001ff00 */
[----:B0-----:R-:W-:-:S05]  /*afe0*/  @P1 IMAD.HI.U32 R3, R0, R3, RZ ;  /* 0x0000000300031227 */ /* 0x001fca00078e00ff */
[----:B-1----:R-:W-:Y:S02]  /*aff0*/  @P1 SHF.R.U32.HI R0, RZ, R2, R3 ;  /* 0x00000002ff001219 */ /* 0x002fe40000011603 */
[----:B------:R-:W-:Y:S02]  /*b000*/  PLOP3.LUT P1, PT, PT, PT, PT, 0x80, 0x0 ;  /* 0x000000000000781c */ /* 0x000fe40003f2f070 */
[----:B------:R-:W-:Y:S02]  /*b010*/  IADD3 R0, R139, R0, RZ ;  /* 0x000000008b007210 */ /* 0x000fe40007ffe0ff */
[----:B------:R-:W-:-:S03]  /*b020*/  CS2R R138, SRZ ;  /* 0x00000000008a7805 */ /* 0x000fc6000001ff00 */
[----:B------:R-:W-:-:S05]  /*b030*/  IMAD.HI R0, R0, 0x66666667, RZ ;  /* 0x6666666700007827 */ /* 0x000fca00078e02ff */
[----:B------:R-:W-:-:S04]  /*b040*/  SHF.R.U32.HI R3, RZ, 0x1f, R0 ;  /* 0x0000001fff037819 */ /* 0x000fc80000011600 */
[----:B------:R-:W-:Y:S01]  /*b050*/  LEA.HI.SX32 R3, R0, R3, 0x1b ;  /* 0x0000000300037211 */ /* 0x000fe200078fdaff */
[----:B------:R-:W-:-:S03]  /*b060*/  IMAD.MOV.U32 R0, RZ, RZ, RZ ;  /* 0x000000ffff007224 */ /* 0x000fc600078e00ff */
[----:B------:R-:W-:Y:S02]  /*b070*/  VIMNMX R2, R140, R3, PT ;  /* 0x000000038c027248 */ /* 0x000fe40003fe0100 */
[----:B------:R-:W-:Y:S01]  /*b080*/  CS2R R140, SRZ ;  /* 0x00000000008c7805 */ /* 0x000fe2000001ff00 */
[----:B------:R-:W-:Y:S01]  /*b090*/  IMAD.MOV.U32 R3, RZ, RZ, RZ ;  /* 0x000000ffff037224 */ /* 0x000fe200078e00ff */
[----:B------:R-:W-:Y:S01]  /*b0a0*/  ISETP.GE.AND P2, PT, R2, 0x1, PT ;  /* 0x000000010200780c */ /* 0x000fe20003f46270 */
[----:B------:R-:W-:-:S12]  /*b0b0*/  @P0 BRA `(.L_x_2810) ;  /* 0x0000000000080947 */ /* 0x000fd80003800000 */
[----:B------:R-:W0:Y:S02]  /*b0c0*/  FENCE.VIEW.ASYNC.G ;  /* 0x00000000000073c6 */ /* 0x000e240000000100 */
[----:B0-----:R-:W-:Y:S06]  /*b0d0*/  BAR.ARV 0xc, 0x180 ;  /* 0x0306000000007b1d */ /* 0x001fec0000002000 */
.L_x_2810:
[----:B------:R-:W-:Y:S05]  /*b0e0*/  BSYNC B0 ;  /* 0x0000000000007941 */ /* 0x000fea0003800000 */
.L_x_2809:
[----:B------:R-:W-:Y:S02]  /*b0f0*/  IMAD.MOV.U32 R25, RZ, RZ, RZ ;  /* 0x000000ffff197224 */ /* 0x000fe400078e00ff */
        /* <DEDUP_REMOVED lines=35> */
.L_x_2812:
        /* <DEDUP_REMOVED lines=13> */
.L_x_2816:
[----:B-1----:R1:W2:Y:S02]  /*b400*/  SYNCS.PHASECHK.TRANS64.TRYWAIT P0, [R22+URZ+0x38800], R3 ;  /* 0x03880003160075a7 */ /* 0x0022a4000800017f */
[----:B--2---:R-:W-:Y:S05]  /*b410*/  @!P0 NANOSLEEP.SYNCS 0x989680 ;  /* 0x009896800000895d */ /* 0x004fea0003900000 */
[----:B------:R-:W2:Y:S02]  /*b420*/  @!P0 SYNCS.PHASECHK.TRANS64 P0, [R22+URZ+0x38800], R3 ;  /* 0x03880003160085a7 */ /* 0x000ea4000800007f */
[----:B--2---:R-:W-:Y:S05]  /*b430*/  @!P0 BRA `(.L_x_2816) ;  /* 0xfffffffc00f08947 */ /* 0x004fea000383ffff */
.L_x_2815:
[----:B------:R-:W-:Y:S05]  /*b440*/  BSYNC B0 ;  /* 0x0000000000007941 */ /* 0x000fea0003800000 */
.L_x_2814:
[----:B------:R-:W-:Y:S05]  /*b450*/  BRA `(.L_x_2817) ;  /* 0x0000009400807947 */ /* 0x000fea0003800000 */
.L_x_2813:
[----:B------:R-:W2:Y:S01]  /*b460*/  LDL R30, [R1+0x84] ;  /* 0x00008400011e7983 */ /* 0x000ea20000100800 */
[----:B-----5:R-:W-:Y:S01]  /*b470*/  SHF.R.S32.HI R0, RZ, 0x1f, R135 ;  /* 0x0000001fff007819 */ /* 0x020fe20000011487 */
[----:B------:R-:W-:Y:S02]  /*b480*/  ULDC.64 UR6, c[0x0][0x408] ;  /* 0x0001020000067ab9 */ /* 0x000fe40000000a00 */
[----:B------:R-:W-:Y:S01]  /*b490*/  IMAD.WIDE.U32 R26, R135, UR6, RZ ;  /* 0x00000006871a7c25 */ /* 0x000fe2000f8e00ff */
[----:B--2---:R-:W-:-:S13]  /*b4a0*/  R2UR UR4, R30 ;  /* 0x000000001e0472ca */ /* 0x004fda00000e0000 */
[----:B------:R-:W-:-:S03]  /*b4b0*/  ULOP3.LUT UP0, URZ, UR4, 0x3ff, URZ, 0xc0, !UPT ;  /* 0x000003ff043f7892 */ /* 0x000fc6000f80c03f */
[----:B------:R-:W-:Y:S02]  /*b4c0*/  ULDC.64 UR4, c[0x0][0x3f8] ;  /* 0x0000fe0000047ab9 */ /* 0x000fe40000000a00 */
[C---:B------:R-:W-:Y:S01]  /*b4d0*/  IMAD R4, R0.reuse, UR4, RZ ;  /* 0x0000000400047c24 */ /* 0x040fe2000f8e02ff */
[----:B------:R-:W-:Y:S01]  /*b4e0*/  PLOP3.LUT P0, PT, PT, PT, UP0, 0x80, 0x0 ;  /* 0x000000000000781c */ /* 0x000fe20003f0f008 */
[----:B------:R-:W-:Y:S02]  /*b4f0*/  IMAD R0, R0, UR6, RZ ;  /* 0x0000000600007c24 */ /* 0x000fe4000f8e02ff */
[----:B------:R-:W-:-:S04]  /*b500*/  IMAD.WIDE.U32 R24, R135, UR4, RZ ;  /* 0x0000000487187c25 */ /* 0x000fc8000f8e00ff */
[C---:B------:R-:W-:Y:S02]  /*b510*/  IMAD R31, R135.reuse, UR7, R0 ;  /* 0x00000007871f7c24 */ /* 0x040fe4000f8e0200 */
[----:B------:R-:W-:-:S03]  /*b520*/  IMAD R29, R135, UR5, R4 ;  /* 0x00000005871d7c24 */ /* 0x000fc6000f8e0204 */
[----:B------:R-:W-:Y:S01]  /*b530*/  IADD3 R31, R31, R27, RZ ;  /* 0x0000001b1f1f7210 */ /* 0x000fe20007ffe0ff */
[----:B------:R-:W-:Y:S01]  /*b540*/  IMAD.IADD R29, R29, 0x1, R25 ;  /* 0x000000011d1d7824 */ /* 0x000fe200078e0219 */
        /* <DEDUP_REMOVED lines=17> */
.L_x_2818:
[----:B------:R-:W2:Y:S01]  /*b660*/  LDL R20, [R1+0x58] ;  /* 0x0000580001147983 */ /* 0x000ea20000100800 */
[----:B------:R-:W-:-:S03]  /*b670*/  ULDC.U8 UR4, c[0x0][0x410] ;  /* 0x0001040000047ab9 */ /* 0x000fc60000000000 */
[----:B------:R-:W3:Y:S01]  /*b680*/  LDL R126, [R1+0x68] ;  /* 0x00006800017e7983 */ /* 0x000ee20000100800 */
[----:B------:R-:W-:Y:S01]  /*b690*/  R2UR UR5, R30 ;  /* 0x000000001e0572ca */ /* 0x000fe200000e0000 */
[----:B------:R-:W-:Y:S01]  /*b6a0*/  BSSY B0, `(.L_x_2819) ;  /* 0x0000933000007945 */ /* 0x000fe20003800000 */
[----:B------:R-:W-:Y:S01]  /*b6b0*/  ISETP.NE.AND P0, PT, RZ, UR4, PT ;  /* 0x00000004ff007c0c */ /* 0x000fe2000bf05270 */
[----:B------:R-:W-:Y:S01]  /*b6c0*/  VIADD R89, R220, 0x20 ;  /* 0x00000020dc597836 */ /* 0x000fe20000000000 */
[----:B------:R-:W-:Y:S02]  /*b6d0*/  LEA.HI R33, R33, R28, RZ, 0x3 ;  /* 0x0000001c21217211 */ /* 0x000fe400078f18ff */
[----:B------:R-:W-:Y:S02]  /*b6e0*/  SHF.R.U32.HI R21, RZ, 0x3, R229 ;  /* 0x00000003ff157819 */ /* 0x000fe400000116e5 */
[----:B------:R-:W-:Y:S02]  /*b6f0*/  LOP3.LUT R0, R229, 0x38, R16, 0xf8, !PT ;  /* 0x00000038e5007812 */ /* 0x000fe400078ef810 */
[----:B------:R-:W-:-:S02]  /*b700*/  LOP3.LUT R33, R33, 0xfffffff8, RZ, 0xc0, !PT ;  /* 0xfffffff821217812 */ /* 0x000fc400078ec0ff */
[----:B------:R-:W-:Y:S02]  /*b710*/  IADD3 R3, R220, 0x60, RZ ;  /* 0x00000060dc037810 */ /* 0x000fe40007ffe0ff */
[----:B--2---:R-:W-:Y:S01]  /*b720*/  LOP3.LUT R87, R20, R0, R21, 0xf6, !PT ;  /* 0x0000000014577212 */ /* 0x004fe200078ef615 */
[----:B------:R-:W-:Y:S02]  /*b730*/  IMAD.IADD R0, R28, 0x1, -R33 ;  /* 0x000000011c007824 */ /* 0x000fe400078e0a21 */
[----:B---3--:R-:W-:Y:S01]  /*b740*/  IMAD.IADD R73, R220, 0x1, R126 ;  /* 0x00000001dc497824 */ /* 0x008fe200078e027e */
[----:B------:R-:W-:-:S03]  /*b750*/  LEA R87, R87, UR5, 0x1 ;  /* 0x0000000557577c11 */ /* 0x000fc6000f8e08ff */
[----:B------:R-:W-:Y:S01]  /*b760*/  IMAD R7, R0, 0x20, R73 ;  /* 0x0000002000077824 */ /* 0x000fe200078e0249 */
[----:B------:R-:W-:Y:S06]  /*b770*/  @!P0 BRA `(.L_x_2820) ;  /* 0x0000004400f08947 */ /* 0x000fec0003800000 */
[----:B------:R-:W0:Y:S01]  /*b780*/  LDC R116, c[0x0][0x448] ;  /* 0x00011200ff747b82 */ /* 0x000e220000000800 */
[----:B------:R-:W-:Y:S01]  /*b790*/  ULDC.64 UR4, c[0x0][0x3f8] ;  /* 0x0000fe0000047ab9 */ /* 0x000fe20000000a00 */
[----:B------:R-:W-:Y:S01]  /*b7a0*/  ULDC.64 UR6, c[0x0][0x408] ;  /* 0x0001020000067ab9 */ /* 0x000fe20000000a00 */
[----:B------:R-:W-:Y:S01]  /*b7b0*/  IMAD.MOV.U32 R4, RZ, RZ, R24 ;  /* 0x000000ffff047224 */ /* 0x000fe200078e0018 */
[----:B------:R-:W-:Y:S01]  /*b7c0*/  SHF.R.S32.HI R85, RZ, 0x1f, R224 ;  /* 0x0000001fff557819 */ /* 0x000fe200000114e0 */
[----:B------:R-:W-:Y:S01]  /*b7d0*/  IMAD.MOV.U32 R8, RZ, RZ, R26 ;  /* 0x000000ffff087224 */ /* 0x000fe200078e001a */
[----:B------:R-:W-:Y:S01]  /*b7e0*/  SHF.R.S32.HI R86, RZ, 0x1f, R221 ;  /* 0x0000001fff567819 */ /* 0x000fe200000114dd */
[----:B------:R-:W-:Y:S01]  /*b7f0*/  IMAD.MOV.U32 R9, RZ, RZ, R31 ;  /* 0x000000ffff097224 */ /* 0x000fe200078e001f */
[----:B------:R-:W-:Y:S02]  /*b800*/  SHF.R.S32.HI R93, RZ, 0x1f, R214 ;  /* 0x0000001fff5d7819 */ /* 0x000fe400000114d6 */
[----:B------:R-:W-:-:S02]  /*b810*/  SHF.R.S32.HI R95, RZ, 0x1f, R222 ;  /* 0x0000001fff5f7819 */ /* 0x000fc400000114de */
[----:B0-----:R-:W-:-:S13]  /*b820*/  ISETP.NE.AND P0, PT, R116, 0x1, PT ;  /* 0x000000017400780c */ /* 0x001fda0003f05270 */
[----:B------:R-:W0:Y:S08]  /*b830*/  @P0 LDC R0, c[0x0][0x44c] ;  /* 0x00011300ff000b82 */ /* 0x000e300000000800 */
[----:B------:R-:W1:Y:S01]  /*b840*/  @P0 LDC R5, c[0x0][0x450] ;  /* 0x00011400ff050b82 */ /* 0x000e620000000800 */
[----:B0-----:R-:W-:-:S05]  /*b850*/  @P0 IMAD.HI.U32 R0, R7, R0, RZ ;  /* 0x0000000007000227 */ /* 0x001fca00078e00ff */
[----:B-1----:R-:W-:Y:S02]  /*b860*/  @P0 SHF.R.U32.HI R7, RZ, R5, R0 ;  /* 0x00000005ff070219 */ /* 0x002fe40000011600 */
[----:B------:R-:W-:Y:S02]  /*b870*/  MOV R5, R29 ;  /* 0x0000001d00057202 */ /* 0x000fe40000000f00 */
[----:B------:R-:W-:Y:S01]  /*b880*/  SHF.R.S32.HI R0, RZ, 0x1f, R7 ;  /* 0x0000001fff007819 */ /* 0x000fe20000011407 */
[----:B------:R-:W-:-:S04]  /*b890*/  IMAD.WIDE.U32 R8, R7, UR6, R8 ;  /* 0x0000000607087c25 */ /* 0x000fc8000f8e0008 */
[C---:B------:R-:W-:Y:S02]  /*b8a0*/  IMAD R6, R0.reuse, UR4, RZ ;  /* 0x0000000400067c24 */ /* 0x040fe4000f8e02ff */
[----:B------:R-:W-:Y:S02]  /*b8b0*/  IMAD R0, R0, UR6, RZ ;  /* 0x0000000600007c24 */ /* 0x000fe4000f8e02ff */
[----:B------:R-:W-:-:S04]  /*b8c0*/  IMAD.WIDE.U32 R4, R7, UR4, R4 ;  /* 0x0000000407047c25 */ /* 0x000fc8000f8e0004 */
[C---:B------:R-:W-:Y:S01]  /*b8d0*/  IMAD R11, R7.reuse, UR5, R6 ;  /* 0x00000005070b7c24 */ /* 0x040fe2000f8e0206 */
[----:B------:R-:W-:Y:S01]  /*b8e0*/  ULDC.64 UR4, c[0x0][0x3e8] ;  /* 0x0000fa0000047ab9 */ /* 0x000fe20000000a00 */
[----:B------:R-:W-:Y:S01]  /*b8f0*/  IMAD R13, R7, UR7, R0 ;  /* 0x00000007070d7c24 */ /* 0x000fe2000f8e0200 */
[----:B------:R-:W-:Y:S01]  /*b900*/  ULDC.64 UR6, c[0x0][0x400] ;  /* 0x0001000000067ab9 */ /* 0x000fe20000000a00 */
[----:B------:R-:W-:Y:S01]  /*b910*/  IMAD.IADD R7, R5, 0x1, R11 ;  /* 0x0000000105077824 */ /* 0x000fe200078e020b */
[----:B------:R-:W-:Y:S01]  /*b920*/  LEA R6, P0, R4, UR4, 0x1 ;  /* 0x0000000404067c11 */ /* 0x000fe2000f8008ff */
[----:B------:R-:W-:Y:S01]  /*b930*/  UMOV UR4, 0xffffffff ;  /* 0xffffffff00047882 */ /* 0x000fe20000000000 */
[----:B------:R-:W-:Y:S02]  /*b940*/  LEA R0, P1, R8, UR6, 0x1 ;  /* 0x0000000608007c11 */ /* 0x000fe4000f8208ff */
[----:B------:R-:W-:Y:S02]  /*b950*/  IADD3 R5, R9, R13, RZ ;  /* 0x0000000d09057210 */ /* 0x000fe40007ffe0ff */
[----:B------:R-:W-:-:S02]  /*b960*/  LEA.HI.X R7, R4, UR5, R7, 0x1, P0 ;  /* 0x0000000504077c11 */ /* 0x000fc400080f0c07 */
[----:B------:R-:W-:Y:S01]  /*b970*/  LEA.HI.X R8, R8, UR7, R5, 0x1, P1 ;  /* 0x0000000708087c11 */ /* 0x000fe200088f0c05 */
[----:B------:R-:W-:Y:S06]  /*b980*/  BRA.DIV UR4, `(.L_x_2821) ;  /* 0x0000023e04007947 */ /* 0x000fec000b800000 */
[----:B------:R0:W1:Y:S04]  /*b990*/  SHFL.IDX PT, R4, R7, RZ, 0x181f ;  /* 0x00181fff07047589 */ /* 0x00006800000e0000 */
[----:B------:R0:W2:Y:S04]  /*b9a0*/  SHFL.IDX PT, R5, R6, RZ, 0x181f ;  /* 0x00181fff06057589 */ /* 0x0000a800000e0000 */
[----:B------:R0:W3:Y:S04]  /*b9b0*/  SHFL.IDX PT, R9, R8, RZ, 0x181f ;  /* 0x00181fff08097589 */ /* 0x0000e800000e0000 */
[----:B------:R0:W4:Y:S02]  /*b9c0*/  SHFL.IDX PT, R14, R0, RZ, 0x181f ;  /* 0x00181fff000e7589 */ /* 0x00012400000e0000 */
.L_x_3130:
[----:B------:R-:W5:Y:S01]  /*b9d0*/  LDL R10, [R1+0x6c] ;  /* 0x00006c00010a7983 */ /* 0x000f620000100800 */
        /* <DEDUP_REMOVED lines=9> */
[----:B-----5:R-:W-:-:S05]  /*ba70*/  IMAD R116, R10, R116, RZ ;  /* 0x000000740a747224 */ /* 0x020fca00078e02ff */
[----:B------:R-:W-:-:S13]  /*ba80*/  ISETP.GE.AND P0, PT, R73, R116, PT ;  /* 0x000000744900720c */ /* 0x000fda0003f06270 */
[----:B------:R-:W-:Y:S05]  /*ba90*/  @P0 BRA `(.L_x_2823) ;  /* 0x0000000000b80947 */ /* 0x000fea0003800000 */
[----:B------:R-:W-:Y:S01]  /*baa0*/  ULDC UR4, c[0x0][0x3f4] ;  /* 0x0000fd0000047ab9 */ /* 0x000fe20000000800 */
[----:B------:R-:W-:Y:S02]  /*bab0*/  CS2R R80, SRZ ;  /* 0x0000000000507805 */ /* 0x000fe4000001ff00 */
[----:B------:R-:W-:Y:S02]  /*bac0*/  ISETP.GE.AND P3, PT, R214, UR4, PT ;  /* 0x00000004d6007c0c */ /* 0x000fe4000bf66270 */
[----:B------:R-:W-:Y:S02]  /*bad0*/  CS2R R78, SRZ ;  /* 0x00000000004e7805 */ /* 0x000fe4000001ff00 */
[----:B------:R-:W-:Y:S01]  /*bae0*/  ISETP.GE.AND P2, PT, R222, UR4, PT ;  /* 0x00000004de007c0c */ /* 0x000fe2000bf46270 */
[----:B------:R-:W-:Y:S01]  /*baf0*/  ULDC.64 UR6, c[0x0][0x208] ;  /* 0x0000820000067ab9 */ /* 0x000fe20000000a00 */
[----:B------:R-:W-:Y:S02]  /*bb00*/  ISETP.GE.AND P1, PT, R221, UR4, PT ;  /* 0x00000004dd007c0c */ /* 0x000fe4000bf26270 */
[----:B------:R-:W-:-:S05]  /*bb10*/  ISETP.GE.AND P0, PT, R224, UR4, PT ;  /* 0x00000004e0007c0c */ /* 0x000fca000bf06270 */
[C---:B------:R-:W-:Y:S01]  /*bb20*/  @!P3 IMAD.SHL.U32 R12, R214.reuse, 0x2, RZ ;  /* 0x00000002d60cb824 */ /* 0x040fe200078e00ff */
[----:B------:R-:W-:-:S03]  /*bb30*/  @!P3 SHF.L.U64.HI R13, R214, 0x1, R93 ;  /* 0x00000001d60db819 */ /* 0x000fc6000001025d */
[C---:B------:R-:W-:Y:S01]  /*bb40*/  @!P2 IMAD.SHL.U32 R24, R222.reuse, 0x2, RZ ;  /* 0x00000002de18a824 */ /* 0x040fe200078e00ff */
[----:B------:R-:W-:Y:S01]  /*bb50*/  @!P2 SHF.L.U64.HI R25, R222, 0x1, R95 ;  /* 0x00000001de19a819 */ /* 0x000fe2000001025f */
[----:B------:R-:W-:Y:S01]  /*bb60*/  @!P1 IMAD.SHL.U32 R28, R221, 0x2, RZ ;  /* 0x00000002dd1c9824 */ /* 0x000fe200078e00ff */
[CC--:B--2---:R-:W-:Y:S02]  /*bb70*/  @!P3 IADD3 R10, P5, R5.reuse, R12.reuse, RZ ;  /* 0x0000000c050ab210 */ /* 0x0c4fe40007fbe0ff */
[----:B----4-:R-:W-:Y:S02]  /*bb80*/  @!P3 IADD3 R12, P4, R14, R12, RZ ;  /* 0x0000000c0e0cb210 */ /* 0x010fe40007f9e0ff */
[-C--:B------:R-:W-:Y:S01]  /*bb90*/  @!P2 IADD3 R20, P6, R5, R24.reuse, RZ ;  /* 0x000000180514a210 */ /* 0x080fe20007fde0ff */
[--C-:B-1----:R-:W-:Y:S01]  /*bba0*/  @!P3 IMAD.X R11, R4, 0x1, R13.reuse, P5 ;  /* 0x00000001040bb824 */ /* 0x102fe200028e060d */
[----:B------:R-:W-:Y:S01]  /*bbb0*/  @!P1 SHF.L.U64.HI R29, R221, 0x1, R86 ;  /* 0x00000001dd1d9819 */ /* 0x000fe20000010256 */
[----:B---3--:R-:W-:Y:S01]  /*bbc0*/  @!P3 IMAD.X R13, R9, 0x1, R13, P4 ;  /* 0x00000001090db824 */ /* 0x008fe200020e060d */
[----:B------:R-:W-:Y:S01]  /*bbd0*/  @!P2 IADD3 R24, P5, R14, R24, RZ ;  /* 0x000000180e18a210 */ /* 0x000fe20007fbe0ff */
[----:B------:R-:W-:Y:S01]  /*bbe0*/  @!P2 IMAD.X R21, R4, 0x1, R25, P6 ;  /* 0x000000010415a824 */ /* 0x000fe200030e0619 */
[----:B------:R-:W-:-:S02]  /*bbf0*/  @!P1 IADD3 R26, P4, R5, R28, RZ ;  /* 0x0000001c051a9210 */ /* 0x000fc40007f9e0ff */
[----:B------:R-:W-:Y:S02]  /*bc00*/  CS2R R76, SRZ ;  /* 0x00000000004c7805 */ /* 0x000fe4000001ff00 */
[----:B------:R-:W-:Y:S02]  /*bc10*/  @!P0 SHF.L.U32 R15, R224, 0x1, RZ ;  /* 0x00000001e00f8819 */ /* 0x000fe400000006ff */
[----:B------:R-:W-:Y:S02]  /*bc20*/  CS2R R74, SRZ ;  /* 0x00000000004a7805 */ /* 0x000fe4000001ff00 */
[----:B------:R-:W-:Y:S01]  /*bc30*/  @!P2 IADD3.X R25, R9, R25, RZ, P5, !PT ;  /* 0x000000190919a210 */ /* 0x000fe20002ffe4ff */
[----:B------:R-:W-:Y:S01]  /*bc40*/  @!P1 IMAD.X R27, R4, 0x1, R29, P4 ;  /* 0x00000001041b9824 */ /* 0x000fe200020e061d */
[----:B------:R-:W-:Y:S02]  /*bc50*/  @!P0 SHF.L.U64.HI R32, R224, 0x1, R85 ;  /* 0x00000001e0208819 */ /* 0x000fe40000010255 */
[----:B------:R-:W-:-:S02]  /*bc60*/  CS2R R70, SRZ ;  /* 0x0000000000467805 */ /* 0x000fc4000001ff00 */
[C---:B------:R-:W-:Y:S02]  /*bc70*/  @!P1 IADD3 R28, P6, R14.reuse, R28, RZ ;  /* 0x0000001c0e1c9210 */ /* 0x040fe40007fde0ff */
[----:B------:R-:W-:Y:S02]  /*bc80*/  CS2R R68, SRZ ;  /* 0x0000000000447805 */ /* 0x000fe4000001ff00 */
[-C--:B------:R-:W-:Y:S02]  /*bc90*/  @!P0 IADD3 R30, P5, R5, R15.reuse, RZ ;  /* 0x0000000f051e8210 */ /* 0x080fe40007fbe0ff */
[----:B------:R-:W-:Y:S02]  /*bca0*/  CS2R R64, SRZ ;  /* 0x0000000000407805 */ /* 0x000fe4000001ff00 */
[----:B------:R-:W-:Y:S02]  /*bcb0*/  @!P0 IADD3 R14, P4, R14, R15, RZ ;  /* 0x0000000f0e0e8210 */ /* 0x000fe40007f9e0ff */
[----:B------:R-:W-:Y:S01]  /*bcc0*/  CS2R R62, SRZ ;  /* 0x00000000003e7805 */ /* 0x000fe2000001ff00 */
[C---:B------:R-:W-:Y:S01]  /*bcd0*/  @!P1 IMAD.X R29, R9.reuse, 0x1, R29, P6 ;  /* 0x00000001091d9824 */ /* 0x040fe200030e061d */
[----:B------:R1:W5:Y:S01]  /*bce0*/  @!P3 LD.E.64 R80, desc[UR6][R10.64] ;  /* 0x000000060a50b980 */ /* 0x000362000c101b00 */
[----:B------:R-:W-:Y:S01]  /*bcf0*/  @!P0 IMAD.X R31, R4, 0x1, R32, P5 ;  /* 0x00000001041f8824 */ /* 0x000fe200028e0620 */
[----:B------:R-:W-:-:S02]  /*bd00*/  @!P0 IADD3.X R15, R9, R32, RZ, P4, !PT ;  /* 0x00000020090f8210 */ /* 0x000fc400027fe4ff */
[----:B------:R1:W5:Y:S04]  /*bd10*/  @!P3 LD.E.64 R78, desc[UR6][R12.64] ;  /* 0x000000060c4eb980 */ /* 0x000368000c101b00 */
[----:B------:R1:W5:Y:S04]  /*bd20*/  @!P2 LD.E.64 R76, desc[UR6][R20.64] ;  /* 0x00000006144ca980 */ /* 0x000368000c101b00 */
[----:B------:R1:W5:Y:S04]  /*bd30*/  @!P2 LD.E.64 R74, desc[UR6][R24.64] ;  /* 0x00000006184aa980 */ /* 0x000368000c101b00 */
[----:B------:R1:W5:Y:S04]  /*bd40*/  @!P1 LD.E.64 R70, desc[UR6][R26.64] ;  /* 0x000000061a469980 */ /* 0x000368000c101b00 */
[----:B------:R1:W5:Y:S04]  /*bd50*/  @!P1 LD.E.64 R68, desc[UR6][R28.64] ;  /* 0x000000061c449980 */ /* 0x000368000c101b00 */
[----:B------:R1:W5:Y:S04]  /*bd60*/  @!P0 LD.E.64 R64, desc[UR6][R30.64] ;  /* 0x000000061e408980 */ /* 0x000368000c101b00 */
[----:B------:R1:W5:Y:S02]  /*bd70*/  @!P0 LD.E.64 R62, desc[UR6][R14.64] ;  /* 0x000000060e3e8980 */ /* 0x000364000c101b00 */
.L_x_2823:
[----:B------:R-:W-:Y:S05]  /*bd80*/  BSYNC B1 ;  /* 0x0000000000017941 */ /* 0x000fea0003800000 */
.L_x_2822:
[----:B-1---5:R-:W-:Y:S01]  /*bd90*/  IMAD.MOV.U32 R4, RZ, RZ, R64 ;  /* 0x000000ffff047224 */ /* 0x022fe200078e0040 */
[----:B------:R-:W-:Y:S01]  /*bda0*/  MOV R10, R71 ;  /* 0x00000047000a7202 */ /* 0x000fe20000000f00 */
[----:B--2---:R-:W-:Y:S01]  /*bdb0*/  IMAD.MOV.U32 R5, RZ, RZ, R65 ;  /* 0x000000ffff057224 */ /* 0x004fe200078e0041 */
[----:B------:R-:W-:Y:S01]  /*bdc0*/  UMOV UR4, 0xffffffff ;  /* 0xffffffff00047882 */ /* 0x000fe20000000000 */
[----:B---3--:R-:W-:Y:S01]  /*bdd0*/  IMAD.MOV.U32 R9, RZ, RZ, R70 ;  /* 0x000000ffff097224 */ /* 0x008fe200078e0046 */
[----:B------:R-:W-:Y:S02]  /*bde0*/  CS2R R46, SRZ ;  /* 0x00000000002e7805 */ /* 0x000fe4000001ff00 */
        /* <DEDUP_REMOVED lines=18> */
[----:B------:R-:W-:Y:S02]  /*bf10*/  PRMT R121, R5, 0x5410, R4 ;  /* 0x0000541005797816 */ /* 0x000fe40000000004 */
[----:B------:R-:W-:Y:S01]  /*bf20*/  PRMT R124, R9, 0x5410, R10 ;  /* 0x00005410097c7816 */ /* 0x000fe2000000000a */
[----:B------:R-:W-:Y:S06]  /*bf30*/  BRA.DIV UR4, `(.L_x_2824) ;  /* 0x0000023a04047947 */ /* 0x000fec000b800000 */
[----:B------:R1:W2:Y:S04]  /*bf40*/  SHFL.IDX PT, R4, R7, 0x1, 0x181f ;  /* 0x00381f0007047f89 */ /* 0x0002a800000e0000 */
[----:B------:R1:W3:Y:S04]  /*bf50*/  SHFL.IDX PT, R5, R6, 0x1, 0x181f ;  /* 0x00381f0006057f89 */ /* 0x0002e800000e0000 */
[----:B------:R1:W0:Y:S04]  /*bf60*/  SHFL.IDX PT, R9, R8, 0x1, 0x181f ;  /* 0x00381f0008097f89 */ /* 0x00022800000e0000 */
[----:B----4-:R1:W4:Y:S02]  /*bf70*/  SHFL.IDX PT, R14, R0, 0x1, 0x181f ;  /* 0x00381f00000e7f89 */ /* 0x01032400000e0000 */
.L_x_3136:
        /* <DEDUP_REMOVED lines=22> */
[----:B------:R-:W-:Y:S02]  /*c0e0*/  @!P2 SHF.L.U64.HI R15, R222, 0x1, R95 ;  /* 0x00000001de0fa819 */ /* 0x000fe4000001025f */
[-C--:B---3--:R-:W-:Y:S01]  /*c0f0*/  @!P3 IADD3 R10, P5, R5, R12.reuse, RZ ;  /* 0x0000000c050ab210 */ /* 0x088fe20007fbe0ff */
[----:B------:R-:W-:Y:S01]  /*c100*/  @!P0 IMAD.SHL.U32 R31, R224, 0x2, RZ ;  /* 0x00000002e01f8824 */ /* 0x000fe200078e00ff */
[----:B----4-:R-:W-:Y:S02]  /*c110*/  @!P3 IADD3 R12, P4, R14, R12, RZ ;  /* 0x0000000c0e0cb210 */ /* 0x010fe40007f9e0ff */
[C---:B------:R-:W-:Y:S01]  /*c120*/  @!P1 SHF.L.U32 R28, R221.reuse, 0x1, RZ ;  /* 0x00000001dd1c9819 */ /* 0x040fe200000006ff */
[--C-:B--2---:R-:W-:Y:S01]  /*c130*/  @!P3 IMAD.X R11, R4, 0x1, R13.reuse, P5 ;  /* 0x00000001040bb824 */ /* 0x104fe200028e060d */
[----:B------:R-:W-:Y:S01]  /*c140*/  @!P1 SHF.L.U64.HI R29, R221, 0x1, R86 ;  /* 0x00000001dd1d9819 */ /* 0x000fe20000010256 */
[----:B0-----:R-:W-:Y:S01]  /*c150*/  @!P3 IMAD.X R13, R9, 0x1, R13, P4 ;  /* 0x00000001090db824 */ /* 0x001fe200020e060d */
[----:B------:R-:W-:-:S02]  /*c160*/  @!P2 IADD3 R20, P6, R5, R24, RZ ;  /* 0x000000180514a210 */ /* 0x000fc40007fde0ff */
[----:B------:R-:W-:Y:S02]  /*c170*/  @!P1 IADD3 R26, P4, R5, R28, RZ ;  /* 0x0000001c051a9210 */ /* 0x000fe40007f9e0ff */
[----:B------:R-:W-:Y:S02]  /*c180*/  CS2R R56, SRZ ;  /* 0x0000000000387805 */ /* 0x000fe4000001ff00 */
[----:B------:R-:W-:Y:S02]  /*c190*/  @!P2 IADD3 R24, P5, R14, R24, RZ ;  /* 0x000000180e18a210 */ /* 0x000fe40007fbe0ff */
[----:B------:R-:W-:Y:S02]  /*c1a0*/  CS2R R54, SRZ ;  /* 0x0000000000367805 */ /* 0x000fe4000001ff00 */
[C---:B------:R-:W-:Y:S01]  /*c1b0*/  @!P2 IADD3.X R21, R4.reuse, R15, RZ, P6, !PT ;  /* 0x0000000f0415a210 */ /* 0x040fe200037fe4ff */
[----:B------:R-:W-:Y:S01]  /*c1c0*/  @!P1 IMAD.X R27, R4, 0x1, R29, P4 ;  /* 0x00000001041b9824 */ /* 0x000fe200020e061d */
[----:B------:R-:W-:Y:S01]  /*c1d0*/  @!P1 IADD3 R28, P6, R14, R28, RZ ;  /* 0x0000001c0e1c9210 */ /* 0x000fe20007fde0ff */
[----:B------:R-:W-:Y:S01]  /*c1e0*/  @!P2 IMAD.X R25, R9, 0x1, R15, P5 ;  /* 0x000000010919a824 */ /* 0x000fe200028e060f */
[----:B------:R-:W-:-:S02]  /*c1f0*/  @!P0 SHF.L.U64.HI R32, R224, 0x1, R85 ;  /* 0x00000001e0208819 */ /* 0x000fc40000010255 */
[----:B------:R-:W-:Y:S02]  /*c200*/  CS2R R52, SRZ ;  /* 0x0000000000347805 */ /* 0x000fe4000001ff00 */
[-C--:B------:R-:W-:Y:S02]  /*c210*/  @!P0 IADD3 R14, P4, R14, R31.reuse, RZ ;  /* 0x0000001f0e0e8210 */ /* 0x080fe40007f9e0ff */
[----:B------:R-:W-:Y:S02]  /*c220*/  CS2R R50, SRZ ;  /* 0x0000000000327805 */ /* 0x000fe4000001ff00 */
[----:B------:R-:W-:Y:S02]  /*c230*/  @!P0 IADD3 R30, P5, R5, R31, RZ ;  /* 0x0000001f051e8210 */ /* 0x000fe40007fbe0ff */
[----:B------:R-:W-:Y:S02]  /*c240*/  CS2R R46, SRZ ;  /* 0x00000000002e7805 */ /* 0x000fe4000001ff00 */
[----:B------:R-:W-:Y:S01]  /*c250*/  CS2R R48, SRZ ;  /* 0x0000000000307805 */ /* 0x000fe2000001ff00 */
[C---:B------:R-:W-:Y:S01]  /*c260*/  @!P1 IMAD.X R29, R9.reuse, 0x1, R29, P6 ;  /* 0x00000001091d9824 */ /* 0x040fe200030e061d */
        /* <DEDUP_REMOVED lines=10> */
.L_x_2826:
[----:B------:R-:W-:Y:S05]  /*c310*/  BSYNC B1 ;  /* 0x0000000000017941 */ /* 0x000fea0003800000 */
.L_x_2825:
        /* <DEDUP_REMOVED lines=29> */
[----:B----4-:R4:W0:Y:S02]  /*c4f0*/  SHFL.IDX PT, R14, R0, 0x2, 0x181f ;  /* 0x00581f00000e7f89 */ /* 0x01082400000e0000 */
.L_x_3142:
        /* <DEDUP_REMOVED lines=22> */
[----:B------:R-:W-:Y:S02]  /*c660*/  @!P2 SHF.L.U32 R24, R222, 0x1, RZ ;  /* 0x00000001de18a819 */ /* 0x000fe400000006ff */
[----:B------:R-:W-:Y:S01]  /*c670*/  @!P1 IMAD.SHL.U32 R12, R221, 0x2, RZ ;  /* 0x00000002dd0c9824 */ /* 0x000fe200078e00ff */
[CC--:B---3--:R-:W-:Y:S01]  /*c680*/  @!P3 IADD3 R66, P5, R5.reuse, R32.reuse, RZ ;  /* 0x000000200542b210 */ /* 0x0c8fe20007fbe0ff */
[----:B------:R-:W-:Y:S01]  /*c690*/  @!P0 IMAD.SHL.U32 R26, R224, 0x2, RZ ;  /* 0x00000002e01a8824 */ /* 0x000fe200078e00ff */
[----:B0-----:R-:W-:Y:S02]  /*c6a0*/  @!P3 IADD3 R32, P4, R14, R32, RZ ;  /* 0x000000200e20b210 */ /* 0x001fe40007f9e0ff */
[----:B------:R-:W-:Y:S01]  /*c6b0*/  @!P2 SHF.L.U64.HI R11, R222, 0x1, R95 ;  /* 0x00000001de0ba819 */ /* 0x000fe2000001025f */
[----:B--2---:R-:W-:Y:S01]  /*c6c0*/  @!P3 IMAD.X R67, R4, 0x1, R10, P5 ;  /* 0x000000010443b824 */ /* 0x004fe200028e060a */
[-C--:B------:R-:W-:Y:S02]  /*c6d0*/  @!P2 IADD3 R30, P6, R5, R24.reuse, RZ ;  /* 0x00000018051ea210 */ /* 0x080fe40007fde0ff */
[----:B------:R-:W-:-:S02]  /*c6e0*/  @!P2 IADD3 R24, P5, R14, R24, RZ ;  /* 0x000000180e18a210 */ /* 0x000fc40007fbe0ff */
[----:B------:R-:W-:Y:S01]  /*c6f0*/  @!P3 IADD3.X R33, R9, R10, RZ, P4, !PT ;  /* 0x0000000a0921b210 */ /* 0x000fe200027fe4ff */
[--C-:B------:R-:W-:Y:S01]  /*c700*/  @!P2 IMAD.X R31, R4, 0x1, R11.reuse, P6 ;  /* 0x00000001041fa824 */ /* 0x100fe200030e060b */
[----:B------:R-:W-:Y:S01]  /*c710*/  @!P1 SHF.L.U64.HI R13, R221, 0x1, R86 ;  /* 0x00000001dd0d9819 */ /* 0x000fe20000010256 */
[----:B------:R-:W-:Y:S01]  /*c720*/  @!P2 IMAD.X R25, R9, 0x1, R11, P5 ;  /* 0x000000010919a824 */ /* 0x000fe200028e060b */
[-C--:B------:R-:W-:Y:S02]  /*c730*/  @!P1 IADD3 R20, P4, R5, R12.reuse, RZ ;  /* 0x0000000c05149210 */ /* 0x080fe40007f9e0ff */
[----:B------:R-:W-:Y:S02]  /*c740*/  CS2R R38, SRZ ;  /* 0x0000000000267805 */ /* 0x000fe4000001ff00 */
[----:B------:R-:W-:Y:S02]  /*c750*/  @!P1 IADD3 R10, P6, R14, R12, RZ ;  /* 0x0000000c0e0a9210 */ /* 0x000fe40007fde0ff */
[----:B------:R-:W-:-:S02]  /*c760*/  CS2R R40, SRZ ;  /* 0x0000000000287805 */ /* 0x000fc4000001ff00 */
[----:B------:R-:W-:Y:S01]  /*c770*/  @!P0 SHF.L.U64.HI R15, R224, 0x1, R85 ;  /* 0x00000001e00f8819 */ /* 0x000fe20000010255 */
[----:B------:R-:W-:Y:S01]  /*c780*/  @!P1 IMAD.X R21, R4, 0x1, R13, P4 ;  /* 0x0000000104159824 */ /* 0x000fe200020e060d */
[-C--:B------:R-:W-:Y:S02]  /*c790*/  @!P0 IADD3 R12, P5, R5, R26.reuse, RZ ;  /* 0x0000001a050c8210 */ /* 0x080fe40007fbe0ff */
[----:B------:R-:W-:Y:S02]  /*c7a0*/  CS2R R34, SRZ ;  /* 0x0000000000227805 */ /* 0x000fe4000001ff00 */
[----:B------:R-:W-:Y:S02]  /*c7b0*/  @!P0 IADD3 R14, P4, R14, R26, RZ ;  /* 0x0000001a0e0e8210 */ /* 0x000fe40007f9e0ff */
[----:B------:R-:W-:Y:S02]  /*c7c0*/  CS2R R36, SRZ ;  /* 0x0000000000247805 */ /* 0x000fe4000001ff00 */
[----:B------:R-:W-:Y:S01]  /*c7d0*/  @!P1 IADD3.X R11, R9, R13, RZ, P6, !PT ;  /* 0x0000000d090b9210 */ /* 0x000fe200037fe4ff */
[----:B------:R-:W-:Y:S01]  /*c7e0*/  @!P0 IMAD.X R13, R4, 0x1, R15, P5 ;  /* 0x00000001040d8824 */ /* 0x000fe200028e060f */
[----:B------:R-:W-:-:S02]  /*c7f0*/  CS2R R28, SRZ ;  /* 0x00000000001c7805 */ /* 0x000fc4000001ff00 */
[----:B------:R-:W-:Y:S01]  /*c800*/  CS2R R26, SRZ ;  /* 0x00000000001a7805 */ /* 0x000fe2000001ff00 */
        /* <DEDUP_REMOVED lines=9> */
.L_x_2829:
[----:B------:R-:W-:Y:S05]  /*c8a0*/  BSYNC B1 ;  /* 0x0000000000017941 */ /* 0x000fea0003800000 */
.L_x_2828:
[----:B--2--5:R-:W-:Y:S01]  /*c8b0*/  IMAD.MOV.U32 R4, RZ, RZ, R28 ;  /* 0x000000ffff047224 */ /* 0x024fe200078e001c */
[----:B---3--:R-:W-:Y:S01]  /*c8c0*/  MOV R5, R29 ;  /* 0x0000001d00057202 */ /* 0x008fe20000000f00 */
[----:B0-----:R-:W-:Y:S01]  /*c8d0*/  IMAD.MOV.U32 R9, RZ, RZ, R34 ;  /* 0x000000ffff097224 */ /* 0x001fe200078e0022 */
[----:B------:R-:W-:Y:S01]  /*c8e0*/  UMOV UR4, 0xffffffff ;  /* 0xffffffff00047882 */ /* 0x000fe20000000000 */
        /* <DEDUP_REMOVED lines=20> */
[----:B------:R-:W-:-:S04]  /*ca30*/  CS2R R4, SRZ ;  /* 0x0000000000047805 */ /* 0x000fc8000001ff00 */
[----:B------:R-:W-:Y:S01]  /*ca40*/  PRMT R101, R9, 0x5410, R10 ;  /* 0x0000541009657816 */ /* 0x000fe2000000000a */
[----:B------:R-:W-:Y:S06]  /*ca50*/  BRA.DIV UR4, `(.L_x_2830) ;  /* 0x00000232041c7947 */ /* 0x000fec000b800000 */
[----:B------:R0:W2:Y:S04]  /*ca60*/  SHFL.IDX PT, R66, R7, 0x3, 0x181f ;  /* 0x00781f0007427f89 */ /* 0x0000a800000e0000 */
[----:B------:R0:W3:Y:S04]  /*ca70*/  SHFL.IDX PT, R67, R6, 0x3, 0x181f ;  /* 0x00781f0006437f89 */ /* 0x0000e800000e0000 */
[----:B------:R0:W0:Y:S04]  /*ca80*/  SHFL.IDX PT, R72, R8, 0x3, 0x181f ;  /* 0x00781f0008487f89 */ /* 0x00002800000e0000 */
[----:B------:R0:W0:Y:S02]  /*ca90*/  SHFL.IDX PT, R14, R0, 0x3, 0x181f ;  /* 0x00781f00000e7f89 */ /* 0x00002400000e0000 */
.L_x_3148:
        /* <DEDUP_REMOVED lines=11> */
[----:B------:R-:W-:-:S04]  /*cb50*/  LOP3.LUT R0, R0, 0xfffffffe, RZ, 0xc0, !PT ;  /* 0xfffffffe00007812 */ /* 0x000fc800078ec0ff */
[----:B------:R-:W-:Y:S02]  /*cb60*/  IADD3 R0, R8, -R0, RZ ;  /* 0x8000000008007210 */ /* 0x000fe40007ffe0ff */
[----:B------:R-:W-:Y:S02]  /*cb70*/  CS2R R8, SRZ ;  /* 0x0000000000087805 */ /* 0x000fe4000001ff00 */
[----:B------:R-:W-:Y:S01]  /*cb80*/  SHF.L.U32 R125, R0, 0x1f, RZ ;  /* 0x0000001f007d7819 */ /* 0x000fe200000006ff */
[----:B------:R-:W-:Y:S06]  /*cb90*/  @P0 BRA `(.L_x_2832) ;  /* 0x0000000000b80947 */ /* 0x000fec0003800000 */
        /* <DEDUP_REMOVED lines=13> */
[CC--:B---3--:R-:W-:Y:S02]  /*cc70*/  @!P3 IADD3 R106, P5, R67.reuse, R104.reuse, RZ ;  /* 0x00000068436ab210 */ /* 0x0c8fe40007fbe0ff */
[----:B------:R-:W-:Y:S02]  /*cc80*/  @!P3 IADD3 R104, P4, R14, R104, RZ ;  /* 0x000000680e68b210 */ /* 0x000fe40007f9e0ff */
[-C--:B------:R-:W-:Y:S01]  /*cc90*/  @!P2 IADD3 R102, P6, R67, R98.reuse, RZ ;  /* 0x000000624366a210 */ /* 0x080fe20007fde0ff */
[--C-:B--2---:R-:W-:Y:S01]  /*cca0*/  @!P3 IMAD.X R107, R66, 0x1, R93.reuse, P5 ;  /* 0x00000001426bb824 */ /* 0x104fe200028e065d */
[----:B------:R-:W-:Y:S01]  /*ccb0*/  @!P1 SHF.L.U64.HI R5, R221, 0x1, R86 ;  /* 0x00000001dd059819 */ /* 0x000fe20000010256 */
[----:B------:R-:W-:Y:S01]  /*ccc0*/  @!P3 IMAD.X R105, R72, 0x1, R93, P4 ;  /* 0x000000014869b824 */ /* 0x000fe200020e065d */
[----:B------:R-:W-:Y:S01]  /*ccd0*/  @!P2 IADD3 R98, P5, R14, R98, RZ ;  /* 0x000000620e62a210 */ /* 0x000fe20007fbe0ff */
[----:B------:R-:W-:Y:S01]  /*cce0*/  @!P2 IMAD.X R103, R66, 0x1, R95, P6 ;  /* 0x000000014267a824 */ /* 0x000fe200030e065f */
[----:B------:R-:W-:-:S02]  /*ccf0*/  @!P1 IADD3 R96, P4, R67, R12, RZ ;  /* 0x0000000c43609210 */ /* 0x000fc40007f9e0ff */
[----:B------:R-:W-:Y:S02]  /*cd00*/  CS2R R20, SRZ ;  /* 0x0000000000147805 */ /* 0x000fe4000001ff00 */
[----:B------:R-:W-:Y:S02]  /*cd10*/  @!P0 SHF.L.U32 R15, R224, 0x1, RZ ;  /* 0x00000001e00f8819 */ /* 0x000fe400000006ff */
[----:B------:R-:W-:Y:S02]  /*cd20*/  CS2R R24, SRZ ;  /* 0x0000000000187805 */ /* 0x000fe4000001ff00 */
[----:B------:R-:W-:Y:S01]  /*cd30*/  @!P1 IADD3 R12, P6, R14, R12, RZ ;  /* 0x0000000c0e0c9210 */ /* 0x000fe20007fde0ff */
[----:B------:R-:W-:Y:S01]  /*cd40*/  @!P1 IMAD.X R97, R66, 0x1, R5, P4 ;  /* 0x0000000142619824 */ /* 0x000fe200020e0605 */
[----:B------:R-:W-:Y:S02]  /*cd50*/  @!P2 IADD3.X R99, R72, R95, RZ, P5, !PT ;  /* 0x0000005f4863a210 */ /* 0x000fe40002ffe4ff */
[----:B------:R-:W-:-:S02]  /*cd60*/  CS2R R6, SRZ ;  /* 0x0000000000067805 */ /* 0x000fc4000001ff00 */
[----:B------:R-:W-:Y:S01]  /*cd70*/  @!P0 SHF.L.U64.HI R85, R224, 0x1, R85 ;  /* 0x00000001e0558819 */ /* 0x000fe20000010255 */
[----:B------:R-:W-:Y:S01]  /*cd80*/  @!P1 IMAD.X R13, R72, 0x1, R5, P6 ;  /* 0x00000001480d9824 */ /* 0x000fe200030e0605 */
[-C--:B------:R-:W-:Y:S02]  /*cd90*/  @!P0 IADD3 R94, P5, R67, R15.reuse, RZ ;  /* 0x0000000f435e8210 */ /* 0x080fe40007fbe0ff */
[----:B------:R-:W-:Y:S02]  /*cda0*/  CS2R R10, SRZ ;  /* 0x00000000000a7805 */ /* 0x000fe4000001ff00 */
[----:B------:R-:W-:Y:S02]  /*cdb0*/  @!P0 IADD3 R14, P4, R14, R15, RZ ;  /* 0x0000000f0e0e8210 */ /* 0x000fe40007f9e0ff */
[----:B------:R-:W-:Y:S02]  /*cdc0*/  CS2R R4, SRZ ;  /* 0x0000000000047805 */ /* 0x000fe4000001ff00 */
[----:B------:R-:W-:Y:S01]  /*cdd0*/  CS2R R8, SRZ ;  /* 0x0000000000087805 */ /* 0x000fe2000001ff00 */
[----:B------:R-:W-:Y:S01]  /*cde0*/  @!P0 IMAD.X R95, R66, 0x1, R85, P5 ;  /* 0x00000001425f8824 */ /* 0x000fe200028e0655 */
[----:B------:R-:W-:Y:S01]  /*cdf0*/  @!P0 IADD3.X R15, R72, R85, RZ, P4, !PT ;  /* 0x00000055480f8210 */ /* 0x000fe200027fe4ff */
        /* <DEDUP_REMOVED lines=8> */
.L_x_2832:
[----:B------:R-:W-:Y:S05]  /*ce80*/  BSYNC B1 ;  /* 0x0000000000017941 */ /* 0x000fea0003800000 */
.L_x_2831:
[----:B------:R-:W1:Y:S01]  /*ce90*/  SYNCS.PHASECHK.TRANS64.TRYWAIT P0, [R22+URZ+0x38800], R125 ;  /* 0x0388007d160075a7 */ /* 0x000e62000800017f */
[----:B-----5:R-:W-:Y:S01]  /*cea0*/  IMAD.MOV.U32 R0, RZ, RZ, R4 ;  /* 0x000000ffff007224 */ /* 0x020fe200078e0004 */
[----:B------:R-:W-:Y:S01]  /*ceb0*/  BSSY B1, `(.L_x_2833) ;  /* 0x000001c000017945 */ /* 0x000fe20003800000 */
[----:B0-----:R-:W-:Y:S02]  /*cec0*/  IMAD.MOV.U32 R12, RZ, RZ, R5 ;  /* 0x000000ffff0c7224 */ /* 0x001fe400078e0005 */
[----:B------:R-:W-:Y:S02]  /*ced0*/  IMAD.MOV.U32 R13, RZ, RZ, R6 ;  /* 0x000000ffff0d7224 */ /* 0x000fe400078e0006 */
[----:B------:R-:W-:Y:S01]  /*cee0*/  IMAD.MOV.U32 R14, RZ, RZ, R30 ;  /* 0x000000ffff0e7224 */ /* 0x000fe200078e001e */
[----:B--2---:R-:W-:Y:S01]  /*cef0*/  PRMT R66, R0, 0x5410, R12 ;  /* 0x0000541000427816 */ /* 0x004fe2000000000c */
[----:B------:R-:W-:Y:S01]  /*cf00*/  IMAD.MOV.U32 R12, RZ, RZ, R20 ;  /* 0x000000ffff0c7224 */ /* 0x000fe200078e0014 */
[----:B------:R-:W-:Y:S01]  /*cf10*/  PRMT R72, R13, 0x7610, R72 ;  /* 0x000076100d487816 */ /* 0x000fe20000000048 */
[----:B------:R-:W-:Y:S01]  /*cf20*/  IMAD.MOV.U32 R13, RZ, RZ, R21 ;  /* 0x000000ffff0d7224 */ /* 0x000fe200078e0015 */
[----:B------:R-:W-:Y:S01]  /*cf30*/  PRMT R93, R14, 0x7610, R93 ;  /* 0x000076100e5d7816 */ /* 0x000fe2000000005d */
[----:B------:R-:W-:Y:S01]  /*cf40*/  IMAD.MOV.U32 R14, RZ, RZ, R9 ;  /* 0x000000ffff0e7224 */ /* 0x000fe200078e0009 */
[----:B------:R-:W-:Y:S01]  /*cf50*/  MOV R0, R7 ;  /* 0x0000000700007202 */ /* 0x000fe20000000f00 */
[----:B------:R-:W-:Y:S01]  /*cf60*/  IMAD.MOV.U32 R15, RZ, RZ, R25 ;  /* 0x000000ffff0f7224 */ /* 0x000fe200078e0019 */
[----:B------:R-:W-:Y:S01]  /*cf70*/  PRMT R86, R13, 0x5410, R12 ;  /* 0x000054100d567816 */ /* 0x000fe2000000000c */
[----:B------:R-:W-:Y:S01]  /*cf80*/  IMAD.MOV.U32 R13, RZ, RZ, R8 ;  /* 0x000000ffff0d7224 */ /* 0x000fe200078e0008 */
[----:B------:R-:W-:-:S02]  /*cf90*/  MOV R12, R31 ;  /* 0x0000001f000c7202 */ /* 0x000fc40000000f00 */
[----:B------:R-:W-:Y:S02]  /*cfa0*/  PRMT R72, R72, 0x5410, R0 ;  /* 0x0000541048487816 */ /* 0x000fe40000000000 */
[----:B------:R-:W-:Y:S01]  /*cfb0*/  PRMT R93, R93, 0x5410, R12 ;  /* 0x000054105d5d7816 */ /* 0x000fe2000000000c */
[----:B------:R-:W-:Y:S01]  /*cfc0*/  IMAD.MOV.U32 R12, RZ, RZ, R10 ;  /* 0x000000ffff0c7224 */ /* 0x000fe200078e000a */
[----:B---3--:R-:W-:Y:S01]  /*cfd0*/  PRMT R67, R13, 0x5410, R14 ;  /* 0x000054100d437816 */ /* 0x008fe2000000000e */
[----:B------:R-:W-:Y:S01]  /*cfe0*/  IMAD.MOV.U32 R14, RZ, RZ, R24 ;  /* 0x000000ffff0e7224 */ /* 0x000fe200078e0018 */
[----:B------:R-:W-:Y:S02]  /*cff0*/  MOV R13, R11 ;  /* 0x0000000b000d7202 */ /* 0x000fe40000000f00 */
[----:B------:R-:W-:Y:S02]  /*d000*/  VIADDMNMX R0, R116, -R126, 0x80, PT ;  /* 0x0000008074007446 */ /* 0x000fe4000380097e */
[----:B------:R-:W-:Y:S01]  /*d010*/  PRMT R73, R12, 0x5410, R13 ;  /* 0x000054100c497816 */ /* 0x000fe2000000000d */
[----:B------:R-:W-:Y:S01]  /*d020*/  IMAD.MOV.U32 R12, RZ, RZ, R32 ;  /* 0x000000ffff0c7224 */ /* 0x000fe200078e0020 */
[----:B------:R-:W-:-:S02]  /*d030*/  ISETP.GE.AND P1, PT, R220, R0, PT ;  /* 0x00000000dc00720c */ /* 0x000fc40003f26270 */
[----:B------:R-:W-:Y:S02]  /*d040*/  PRMT R85, R15, 0x5410, R14 ;  /* 0x000054100f557816 */ /* 0x000fe4000000000e */
[----:B------:R-:W-:Y:S01]  /*d050*/  MOV R13, R33 ;  /* 0x00000021000d7202 */ /* 0x000fe20000000f00 */
[----:B-1----:R-:W-:Y:S08]  /*d060*/  @!P0 BRA `(.L_x_2834) ;  /* 0x0000022c00088947 */ /* 0x002ff00003800000 */
.L_x_3149:
[----:B------:R-:W-:Y:S05]  /*d070*/  BSYNC B1 ;  /* 0x0000000000017941 */ /* 0x000fea0003800000 */
.L_x_2833:
[----:B------:R-:W-:Y:S01]  /*d080*/  BSSY B1, `(.L_x_2835) ;  /* 0x00000ba000017945 */ /* 0x000fe20003800000 */
[----:B------:R-:W-:-:S03]  /*d090*/  PRMT R94, R12, 0x5410, R13 ;  /* 0x000054100c5e7816 */ /* 0x000fc6000000000d */
[----:B------:R-:W-:Y:S05]  /*d0a0*/  @P1 BRA `(.L_x_2836) ;  /* 0x0000000800dc1947 */ /* 0x000fea0003800000 */
[----:B------:R-:W1:Y:S01]  /*d0b0*/  LDC R13, c[0x0][0x3f4] ;  /* 0x0000fd00ff0d7b82 */ /* 0x000e620000000800 */
[----:B------:R-:W-:Y:S01]  /*d0c0*/  BSSY B2, `(.L_x_2837) ;  /* 0x0000030000027945 */ /* 0x000fe20003800000 */
[-C--:B-1----:R-:W-:Y:S02]  /*d0d0*/  ISETP.GE.AND P0, PT, R214, R13.reuse, PT ;  /* 0x0000000dd600720c */ /* 0x082fe40003f06270 */
[-C--:B------:R-:W-:Y:S02]  /*d0e0*/  ISETP.GE.AND P1, PT, R222, R13.reuse, PT ;  /* 0x0000000dde00720c */ /* 0x080fe40003f26270 */
[-C--:B------:R-:W-:Y:S02]  /*d0f0*/  ISETP.GE.AND P2, PT, R221, R13.reuse, PT ;  /* 0x0000000ddd00720c */ /* 0x080fe40003f46270 */
[----:B------:R-:W-:-:S07]  /*d100*/  ISETP.GE.AND P3, PT, R224, R13, PT ;  /* 0x0000000de000720c */ /* 0x000fce0003f66270 */
[----:B------:R-:W-:Y:S06]  /*d110*/  @P0 BRA `(.L_x_2838) ;  /* 0x0000000000a80947 */ /* 0x000fec0003800000 */
[----:B------:R-:W1:Y:S01]  /*d120*/  LDS.128 R12, [R87] ;  /* 0x00000000570c7984 */ /* 0x000e620000000c00 */
        /* <DEDUP_REMOVED lines=40> */
[----:B------:R1:W-:Y:S02]  /*d3b0*/  STS.128 [R87], R12 ;  /* 0x0000000c57007388 */ /* 0x0003e40000000c00 */
.L_x_2838:
[----:B------:R-:W-:Y:S05]  /*d3c0*/  BSYNC B2 ;  /* 0x0000000000027941 */ /* 0x000fea0003800000 */
.L_x_2837:
[----:B------:R-:W-:Y:S04]  /*d3d0*/  BSSY B2, `(.L_x_2839) ;  /* 0x000002c000027945 */ /* 0x000fe80003800000 */
[----:B------:R-:W-:Y:S05]  /*d3e0*/  @P1 BRA `(.L_x_2840) ;  /* 0x0000000000a81947 */ /* 0x000fea0003800000 */
[----:B-1----:R-:W1:Y:S01]  /*d3f0*/  LDS.128 R12, [R87+0x4000] ;  /* 0x00400000570c7984 */ /* 0x002e620000000c00 */
[----:B------:R-:W-:Y:S01]  /*d400*/  SHF.R.U32.HI R79, RZ, 0x10, R77 ;  /* 0x00000010ff4f7819 */ /* 0x000fe2000001164d */
[----:B------:R-:W-:Y:S01]  /*d410*/  HADD2.F32 R78, -RZ, R122.H1_H1 ;  /* 0x3000007aff4e7230 */ /* 0x000fe20000004100 */
[----:B------:R-:W-:Y:S01]  /*d420*/  SHF.R.U32.HI R81, RZ, 0x10, R75 ;  /* 0x00000010ff517819 */ /* 0x000fe2000001164b */
[----:B------:R-:W-:Y:S01]  /*d430*/  HADD2.F32 R80, -RZ, R121.H1_H1 ;  /* 0x30000079ff507230 */ /* 0x000fe20000004100 */
[----:B------:R-:W-:Y:S01]  /*d440*/  SHF.R.U64 R99, R76, 0x10, R77 ;  /* 0x000000104c637819 */ /* 0x000fe2000000124d */
[----:B------:R-:W-:Y:S01]  /*d450*/  HADD2.F32 R79, -RZ, R79.H0_H0 ;  /* 0x2000004fff4f7230 */ /* 0x000fe20000004100 */
[----:B------:R-:W-:Y:S01]  /*d460*/  SHF.R.U64 R97, R74, 0x10, R75 ;  /* 0x000000104a617819 */ /* 0x000fe2000000124b */
[----:B------:R-:W-:Y:S02]  /*d470*/  HADD2.F32 R81, -RZ, R81.H0_H0 ;  /* 0x20000051ff517230 */ /* 0x000fe40000004100 */
[----:B------:R-:W-:-:S02]  /*d480*/  HADD2.F32 R121, -RZ, R121.H0_H0 ;  /* 0x20000079ff797230 */ /* 0x000fc40000004100 */
        /* <DEDUP_REMOVED lines=32> */
.L_x_2840:
[----:B------:R-:W-:Y:S05]  /*d690*/  BSYNC B2 ;  /* 0x0000000000027941 */ /* 0x000fea0003800000 */
.L_x_2839:
[----:B------:R-:W-:Y:S04]  /*d6a0*/  BSSY B2, `(.L_x_2841) ;  /* 0x000002c000027945 */ /* 0x000fe80003800000 */
[----:B------:R-:W-:Y:S05]  /*d6b0*/  @P2 BRA `(.L_x_2842) ;  /* 0x0000000000a82947 */ /* 0x000fea0003800000 */
[----:B-12---:R-:W1:Y:S01]  /*d6c0*/  LDS.128 R12, [R87+0x8000] ;  /* 0x00800000570c7984 */ /* 0x006e620000000c00 */
[----:B------:R-:W-:Y:S01]  /*d6d0*/  SHF.R.U32.HI R75, RZ, 0x10, R71 ;  /* 0x00000010ff4b7819 */ /* 0x000fe20000011647 */
[----:B------:R-:W-:Y:S01]  /*d6e0*/  HADD2.F32 R74, -RZ, R119.H1_H1 ;  /* 0x30000077ff4a7230 */ /* 0x000fe20000004100 */
[----:B------:R-:W-:Y:S01]  /*d6f0*/  SHF.R.U32.HI R77, RZ, 0x10, R69 ;  /* 0x00000010ff4d7819 */ /* 0x000fe20000011645 */
[--C-:B------:R-:W-:Y:S01]  /*d700*/  HADD2.F32 R76, -RZ, R120.reuse.H0_H0 ;  /* 0x20000078ff4c7230 */ /* 0x100fe20000004100 */
        /* <DEDUP_REMOVED lines=37> */
.L_x_2842:
[----:B------:R-:W-:Y:S05]  /*d960*/  BSYNC B2 ;  /* 0x0000000000027941 */ /* 0x000fea0003800000 */
.L_x_2841:
[----:B------:R-:W-:Y:S05]  /*d970*/  @P3 BRA `(.L_x_2836) ;  /* 0x0000000000a83947 */ /* 0x000fea0003800000 */
[----:B-123--:R-:W1:Y:S01]  /*d980*/  LDS.128 R12, [R87+0xc000] ;  /* 0x00c00000570c7984 */ /* 0x00ee620000000c00 */
[----:B------:R-:W-:Y:S01]  /*d990*/  SHF.R.U32.HI R69, RZ, 0x10, R65 ;  /* 0x00000010ff457819 */ /* 0x000fe20000011641 */
[----:B------:R-:W-:Y:S01]  /*d9a0*/  HADD2.F32 R68, -RZ, R117.H0_H0 ;  /* 0x20000075ff447230 */ /* 0x000fe20000004100 */
[----:B------:R-:W-:Y:S01]  /*d9b0*/  SHF.R.U32.HI R71, RZ, 0x10, R63 ;  /* 0x00000010ff477819 */ /* 0x000fe2000001163f */
        /* <DEDUP_REMOVED lines=38> */
.L_x_2836:
[----:B------:R-:W-:Y:S05]  /*dc20*/  BSYNC B1 ;  /* 0x0000000000017941 */ /* 0x000fea0003800000 */
.L_x_2835:
[----:B------:R-:W-:Y:S01]  /*dc30*/  ISETP.GE.AND P0, PT, R89, R0, PT ;  /* 0x000000005900720c */ /* 0x000fe20003f06270 */
[----:B------:R-:W-:-:S12]  /*dc40*/  BSSY B1, `(.L_x_2843) ;  /* 0x00000b9000017945 */ /* 0x000fd80003800000 */
[----:B------:R-:W-:Y:S05]  /*dc50*/  @P0 BRA `(.L_x_2844) ;  /* 0x0000000800dc0947 */ /* 0x000fea0003800000 */
[----:B-1234-:R-:W1:Y:S01]  /*dc60*/  LDC R13, c[0x0][0x3f4] ;  /* 0x0000fd00ff0d7b82 */ /* 0x01ee620000000800 */
[----:B------:R-:W-:Y:S01]  /*dc70*/  BSSY B2, `(.L_x_2845) ;  /* 0x0000030000027945 */ /* 0x000fe20003800000 */
[-C--:B-1----:R-:W-:Y:S02]  /*dc80*/  ISETP.GE.AND P0, PT, R214, R13.reuse, PT ;  /* 0x0000000dd600720c */ /* 0x082fe40003f06270 */
[-C--:B------:R-:W-:Y:S02]  /*dc90*/  ISETP.GE.AND P1, PT, R222, R13.reuse, PT ;  /* 0x0000000dde00720c */ /* 0x080fe40003f26270 */
[-C--:B------:R-:W-:Y:S02]  /*dca0*/  ISETP.GE.AND P2, PT, R221, R13.reuse, PT ;  /* 0x0000000ddd00720c */ /* 0x080fe40003f46270 */
[----:B------:R-:W-:-:S07]  /*dcb0*/  ISETP.GE.AND P3, PT, R224, R13, PT ;  /* 0x0000000de000720c */ /* 0x000fce0003f66270 */
[----:B------:R-:W-:Y:S06]  /*dcc0*/  @P0 BRA `(.L_x_2846) ;  /* 0x0000000000a80947 */ /* 0x000fec0003800000 */
[----:B------:R-:W1:Y:S01]  /*dcd0*/  LDS.128 R12, [R87+0x1000] ;  /* 0x00100000570c7984 */ /* 0x000e620000000c00 */
        /* <DEDUP_REMOVED lines=41> */
.L_x_2846:
[----:B------:R-:W-:Y:S05]  /*df70*/  BSYNC B2 ;  /* 0x0000000000027941 */ /* 0x000fea0003800000 */
.L_x_2845:
[----:B------:R-:W-:Y:S04]  /*df80*/  BSSY B2, `(.L_x_2847) ;  /* 0x000002c000027945 */ /* 0x000fe80003800000 */
[----:B------:R-:W-:Y:S05]  /*df90*/  @P1 BRA `(.L_x_2848) ;  /* 0x0000000000a81947 */ /* 0x000fea0003800000 */
[----:B-1----:R-:W1:Y:S01]  /*dfa0*/  LDS.128 R12, [R87+0x5000] ;  /* 0x00500000570c7984 */ /* 0x002e620000000c00 */
        /* <DEDUP_REMOVED lines=41> */
.L_x_2848:
[----:B------:R-:W-:Y:S05]  /*e240*/  BSYNC B2 ;  /* 0x0000000000027941 */ /* 0x000fea0003800000 */
.L_x_2847:
[----:B------:R-:W-:Y:S04]  /*e250*/  BSSY B2, `(.L_x_2849) ;  /* 0x000002c000027945 */ /* 0x000fe80003800000 */
[----:B------:R-:W-:Y:S05]  /*e260*/  @P2 BRA `(.L_x_2850) ;  /* 0x0000000000a82947 */ /* 0x000fea0003800000 */
[----:B-12---:R-:W1:Y:S01]  /*e270*/  LDS.128 R12, [R87+0x9000] ;  /* 0x00900000570c7984 */ /* 0x006e620000000c00 */
        /* <DEDUP_REMOVED lines=41> */
.L_x_2850:
[----:B------:R-:W-:Y:S05]  /*e510*/  BSYNC B2 ;  /* 0x0000000000027941 */ /* 0x000fea0003800000 */
.L_x_2849:
[----:B------:R-:W-:Y:S05]  /*e520*/  @P3 BRA `(.L_x_2844) ;  /* 0x0000000000a83947 */ /* 0x000fea0003800000 */
[----:B-123--:R-:W1:Y:S01]  /*e530*/  LDS.128 R12, [R87+0xd000] ;  /* 0x00d00000570c7984 */ /* 0x00ee620000000c00 */
        /* <DEDUP_REMOVED lines=41> */
.L_x_2844:
[----:B------:R-:W-:Y:S05]  /*e7d0*/  BSYNC B1 ;  /* 0x0000000000017941 */ /* 0x000fea0003800000 */
.L_x_2843:
[----:B-1234-:R-:W-:Y:S01]  /*e7e0*/  VIADD R12, R220, 0x40 ;  /* 0x00000040dc0c7836 */ /* 0x01efe20000000000 */
[----:B------:R-:W-:Y:S04]  /*e7f0*/  BSSY B1, `(.L_x_2851) ;  /* 0x00000ba000017945 */ /* 0x000fe80003800000 */
[----:B------:R-:W-:-:S13]  /*e800*/  ISETP.GE.AND P0, PT, R12, R0, PT ;  /* 0x000000000c00720c */ /* 0x000fda0003f06270 */
        /* <DEDUP_REMOVED lines=50> */
.L_x_2854:
[----:B------:R-:W-:Y:S05]  /*eb30*/  BSYNC B2 ;  /* 0x0000000000027941 */ /* 0x000fea0003800000 */
.L_x_2853:
[----:B------:R-:W-:Y:S04]  /*eb40*/  BSSY B2, `(.L_x_2855) ;  /* 0x000002c000027945 */ /* 0x000fe80003800000 */
[----:B------:R-:W-:Y:S05]  /*eb50*/  @P1 BRA `(.L_x_2856) ;  /* 0x0000000000a81947 */ /* 0x000fea0003800000 */
[----:B-1----:R-:W1:Y:S01]  /*eb60*/  LDS.128 R12, [R87+0x6000] ;  /* 0x00600000570c7984 */ /* 0x002e620000000c00 */
        /* <DEDUP_REMOVED lines=41> */
.L_x_2856:
[----:B------:R-:W-:Y:S05]  /*ee00*/  BSYNC B2 ;  /* 0x0000000000027941 */ /* 0x000fea0003800000 */
.L_x_2855:
[----:B------:R-:W-:Y:S04]  /*ee10*/  BSSY B2, `(.L_x_2857) ;  /* 0x000002c000027945 */ /* 0x000fe80003800000 */
[----:B------:R-:W-:Y:S05]  /*ee20*/  @P2 BRA `(.L_x_2858) ;  /* 0x0000000000a82947 */ /* 0x000fea0003800000 */
[----:B-12---:R-:W1:Y:S01]  /*ee30*/  LDS.128 R12, [R87+0xa000] ;  /* 0x00a00000570c7984 */ /* 0x006e620000000c00 */
        /* <DEDUP_REMOVED lines=41> */
.L_x_2858:
[----:B------:R-:W-:Y:S05]  /*f0d0*/  BSYNC B2 ;  /* 0x0000000000027941 */ /* 0x000fea0003800000 */
.L_x_2857:
[----:B------:R-:W-:Y:S05]  /*f0e0*/  @P3 BRA `(.L_x_2852) ;  /* 0x0000000000a83947 */ /* 0x000fea0003800000 */
[----:B-123--:R-:W1:Y:S01]  /*f0f0*/  LDS.128 R12, [R87+0xe000] ;  /* 0x00e00000570c7984 */ /* 0x00ee620000000c00 */
[----:B------:R-:W-:Y:S01]  /*f100*/  SHF.R.U32.HI R35, RZ, 0x10, R29 ;  /* 0x00000010ff237819 */ /* 0x000fe2000001161d */
[----:B------:R-:W-:Y:S01]  /*f110*/  HADD2.F32 R34, -RZ, R83.H1_H1 ;  /* 0x30000053ff227230 */ /* 0x000fe20000004100 */
[----:B------:R-:W-:Y:S01]  /*f120*/  SHF.R.U32.HI R37, RZ, 0x10, R27 ;  /* 0x00000010ff257819 */ /* 0x000fe2000001161b */
[--C-:B------:R-:W-:Y:S01]  /*f130*/  HADD2.F32 R36, -RZ, R82.reuse.H1_H1 ;  /* 0x30000052ff247230 */ /* 0x100fe20000004100 */
        /* <DEDUP_REMOVED lines=37> */
.L_x_2852:
[----:B------:R-:W-:Y:S05]  /*f390*/  BSYNC B1 ;  /* 0x0000000000017941 */ /* 0x000fea0003800000 */
.L_x_2851:
[----:B------:R-:W-:-:S13]  /*f3a0*/  ISETP.GE.AND P0, PT, R3, R0, PT ;  /* 0x000000000300720c */ /* 0x000fda0003f06270 */
[----:B------:R-:W-:Y:S05]  /*f3b0*/  @P0 BRA `(.L_x_2859) ;  /* 0x0000005400840947 */ /* 0x000fea0003800000 */
[----:B------:R-:W5:Y:S01]  /*f3c0*/  LDC R3, c[0x0][0x3f4] ;  /* 0x0000fd00ff037b82 */ /* 0x000f620000000800 */
[----:B------:R-:W-:Y:S01]  /*f3d0*/  BSSY B1, `(.L_x_2860) ;  /* 0x0000030000017945 */ /* 0x000fe20003800000 */
[-C--:B-----5:R-:W-:Y:S02]  /*f3e0*/  ISETP.GE.AND P0, PT, R214, R3.reuse, PT ;  /* 0x00000003d600720c */ /* 0x0a0fe40003f06270 */
[-C--:B------:R-:W-:Y:S02]  /*f3f0*/  ISETP.GE.AND P1, PT, R222, R3.reuse, PT ;  /* 0x00000003de00720c */ /* 0x080fe40003f26270 */
[-C--:B------:R-:W-:Y:S02]  /*f400*/  ISETP.GE.AND P2, PT, R221, R3.reuse, PT ;  /* 0x00000003dd00720c */ /* 0x080fe40003f46270 */
[----:B------:R-:W-:-:S07]  /*f410*/  ISETP.GE.AND P3, PT, R224, R3, PT ;  /* 0x00000003e000720c */ /* 0x000fce0003f66270 */
[----:B------:R-:W-:Y:S06]  /*f420*/  @P0 BRA `(.L_x_2861) ;  /* 0x0000000000a80947 */ /* 0x000fec0003800000 */
[----:B-1234-:R-:W1:Y:S01]  /*f430*/  LDS.128 R12, [R87+0x3000] ;  /* 0x00300000570c7984 */ /* 0x01ee620000000c00 */
        /* <DEDUP_REMOVED lines=10> */
[--C-:B-1----:R-:W-:Y:S02]  /*f4e0*/  HADD2.F32 R27, -RZ, R15.reuse.H1_H1 ;  /* 0x3000000fff1b7230 */ /* 0x102fe40000004100 */
[--C-:B------:R-:W-:Y:S02]  /*f4f0*/  HADD2.F32 R0, -RZ, R12.reuse.H0_H0 ;  /* 0x2000000cff007230 */ /* 0x100fe40000004100 */
[----:B------:R-:W-:Y:S02]  /*f500*/  HADD2.F32 R26, -RZ, R15.H0_H0 ;  /* 0x2000000fff1a7230 */ /* 0x000fe40000004100 */
        /* <DEDUP_REMOVED lines=28> */
.L_x_2861:
[----:B------:R-:W-:Y:S05]  /*f6d0*/  BSYNC B1 ;  /* 0x0000000000017941 */ /* 0x000fea0003800000 */
.L_x_2860:
[----:B------:R-:W-:Y:S04]  /*f6e0*/  BSSY B1, `(.L_x_2862) ;  /* 0x000002c000017945 */ /* 0x000fe80003800000 */
[----:B------:R-:W-:Y:S05]  /*f6f0*/  @P1 BRA `(.L_x_2863) ;  /* 0x0000000000a81947 */ /* 0x000fea0003800000 */
[----:B-1234-:R-:W1:Y:S01]  /*f700*/  LDS.128 R12, [R87+0x7000] ;  /* 0x00700000570c7984 */ /* 0x01ee620000000c00 */
[----:B------:R-:W-:Y:S01]  /*f710*/  SHF.R.U32.HI R26, RZ, 0x10, R25 ;  /* 0x00000010ff1a7819 */ /* 0x000fe20000011619 */
[--C-:B------:R-:W-:Y:S01]  /*f720*/  HADD2.F32 R27, -RZ, R85.reuse.H1_H1 ;  /* 0x30000055ff1b7230 */ /* 0x100fe20000004100 */
        /* <DEDUP_REMOVED lines=39> */
.L_x_2863:
[----:B------:R-:W-:Y:S05]  /*f9a0*/  BSYNC B1 ;  /* 0x0000000000017941 */ /* 0x000fea0003800000 */
.L_x_2862:
[----:B------:R-:W-:Y:S04]  /*f9b0*/  BSSY B1, `(.L_x_2864) ;  /* 0x000002c000017945 */ /* 0x000fe80003800000 */
[----:B------:R-:W-:Y:S05]  /*f9c0*/  @P2 BRA `(.L_x_2865) ;  /* 0x0000000000a82947 */ /* 0x000fea0003800000 */
[----:B-1234-:R-:W1:Y:S01]  /*f9d0*/  LDS.128 R12, [R87+0xb000] ;  /* 0x00b00000570c7984 */ /* 0x01ee620000000c00 */
[--C-:B------:R-:W-:Y:S01]  /*f9e0*/  SHF.R.U64 R28, R6, 0x10, R7.reuse ;  /* 0x00000010061c7819 */ /* 0x100fe20000001207 */
[--C-:B------:R-:W-:Y:S01]  /*f9f0*/  HADD2.F32 R21, -RZ, R73.reuse.H0_H0 ;  /* 0x20000049ff157230 */ /* 0x100fe20000004100 */
[----:B------:R-:W-:Y:S01]  /*fa00*/  SHF.R.U32.HI R6, RZ, 0x10, R7 ;  /* 0x00000010ff067819 */ /* 0x000fe20000011607 */
[----:B------:R-:W-:Y:S01]  /*fa10*/  HADD2.F32 R73, -RZ, R73.H1_H1 ;  /* 0x30000049ff497230 */ /* 0x000fe20000004100 */
[--C-:B------:R-:W-:Y:S02]  /*fa20*/  SHF.R.U32.HI R20, RZ, 0x10, R11.reuse ;  /* 0x00000010ff147819 */ /* 0x100fe4000001160b */
[----:B------:R-:W-:Y:S01]  /*fa30*/  SHF.R.U64 R26, R10, 0x10, R11 ;  /* 0x000000100a1a7819 */ /* 0x000fe2000000120b */
[----:B------:R-:W-:Y:S02]  /*fa40*/  HADD2.F32 R10, -RZ, R6.H0_H0 ;  /* 0x20000006ff0a7230 */ /* 0x000fe40000004100 */
[----:B------:R-:W-:-:S02]  /*fa50*/  HADD2.F32 R20, -RZ, R20.H0_H0 ;  /* 0x20000014ff147230 */ /* 0x000fc40000004100 */
[----:B------:R-:W-:Y:S02]  /*fa60*/  HADD2.F32 R11, -RZ, R72.H0_H0 ;  /* 0x20000048ff0b7230 */ /* 0x000fe40000004100 */
[--C-:B-1----:R-:W-:Y:S02]  /*fa70*/  HADD2.F32 R7, -RZ, R15.reuse.H0_H0 ;  /* 0x2000000fff077230 */ /* 0x102fe40000004100 */
        /* <DEDUP_REMOVED lines=11> */
[--C-:B------:R-:W-:Y:S02]  /*fb30*/  HADD2.F32 R3, -RZ, R13.reuse.H0_H0 ;  /* 0x2000000dff037230 */ /* 0x100fe40000004100 */
[C---:B------:R-:W-:Y:S01]  /*fb40*/  FFMA.FTZ R11, R0.reuse, R11, -R15 ;  /* 0x0000000b000b7223 */ /* 0x040fe2000001080f */
[----:B------:R-:W-:Y:S02]  /*fb50*/  HADD2.F32 R7, -RZ, R72.H1_H1 ;  /* 0x30000048ff077230 */ /* 0x000fe40000004100 */
[----:B------:R-:W-:Y:S01]  /*fb60*/  FFMA.FTZ R0, R0, R21, R25 ;  /* 0x0000001500007223 */ /* 0x000fe20000010019 */
[----:B------:R-:W-:-:S02]  /*fb70*/  HADD2.F32 R13, -RZ, R13.H1_H1 ;  /* 0x3000000dff0d7230 */ /* 0x000fc40000004100 */
[C---:B------:R-:W-:Y:S01]  /*fb80*/  FMUL.FTZ R21, R14.reuse, R73 ;  /* 0x000000490e157220 */ /* 0x040fe20000410000 */
[----:B------:R-:W-:Y:S02]  /*fb90*/  HADD2.F32 R12, -RZ, R26.H0_H0 ;  /* 0x2000001aff0c7230 */ /* 0x000fe40000004100 */
[-C--:B------:R-:W-:Y:S01]  /*fba0*/  FMUL.FTZ R20, R14, R7.reuse ;  /* 0x000000070e147220 */ /* 0x080fe20000410000 */
[----:B------:R-:W-:Y:S02]  /*fbb0*/  HADD2.F32 R10, -RZ, R28.H0_H0 ;  /* 0x2000001cff0a7230 */ /* 0x000fe40000004100 */
[C---:B------:R-:W-:Y:S01]  /*fbc0*/  FFMA.FTZ R21, R6.reuse, R7, -R21 ;  /* 0x0000000706157223 */ /* 0x040fe20000010815 */
[C---:B------:R-:W-:Y:S01]  /*fbd0*/  FMUL.FTZ R14, R13.reuse, R12 ;  /* 0x0000000c0d0e7220 */ /* 0x040fe20000410000 */
[----:B------:R-:W-:Y:S01]  /*fbe0*/  FFMA.FTZ R20, R6, R73, R20 ;  /* 0x0000004906147223 */ /* 0x000fe20000010014 */
[-C--:B------:R-:W-:Y:S02]  /*fbf0*/  FMUL.FTZ R15, R13, R10.reuse ;  /* 0x0000000a0d0f7220 */ /* 0x080fe40000410000 */
[----:B------:R-:W-:-:S02]  /*fc00*/  FFMA.FTZ R13, R3, R10, -R14 ;  /* 0x0000000a030d7223 */ /* 0x000fc4000001080e */
[----:B------:R-:W-:Y:S01]  /*fc10*/  FFMA.FTZ R6, R3, R12, R15 ;  /* 0x0000000c03067223 */ /* 0x000fe2000001000f */
[----:B------:R-:W-:Y:S02]  /*fc20*/  F2FP.F16.F32.PACK_AB R15, R27, R24 ;  /* 0x000000181b0f723e */ /* 0x000fe400000000ff */
[----:B------:R-:W-:Y:S02]  /*fc30*/  F2FP.F16.F32.PACK_AB R14, R20, R21 ;  /* 0x00000015140e723e */ /* 0x000fe400000000ff */
[----:B------:R-:W-:Y:S02]  /*fc40*/  F2FP.F16.F32.PACK_AB R12, R0, R11 ;  /* 0x0000000b000c723e */ /* 0x000fe400000000ff */
[----:B------:R-:W-:-:S05]  /*fc50*/  F2FP.F16.F32.PACK_AB R13, R6, R13 ;  /* 0x0000000d060d723e */ /* 0x000fca00000000ff */
[----:B------:R1:W-:Y:S02]  /*fc60*/  STS.128 [R87+0xb000], R12 ;  /* 0x00b0000c57007388 */ /* 0x0003e40000000c00 */
.L_x_2865:
[----:B------:R-:W-:Y:S05]  /*fc70*/  BSYNC B1 ;  /* 0x0000000000017941 */ /* 0x000fea0003800000 */
.L_x_2864:
[----:B------:R-:W-:Y:S05]  /*fc80*/  @P3 BRA `(.L_x_2859) ;  /* 0x0000004c00503947 */ /* 0x000fea0003800000 */
[----:B-1234-:R-:W1:Y:S01]  /*fc90*/  LDS.128 R12, [R87+0xf000] ;  /* 0x00f00000570c7984 */ /* 0x01ee620000000c00 */
[--C-:B------:R-:W-:Y:S01]  /*fca0*/  SHF.R.U64 R24, R8, 0x10, R9.reuse ;  /* 0x0000001008187819 */ /* 0x100fe20000001209 */
[----:B------:R-:W-:Y:S01]  /*fcb0*/  HADD2.F32 R7, -RZ, R66.H0_H0 ;  /* 0x20000042ff077230 */ /* 0x000fe20000004100 */
[----:B------:R-:W-:Y:S01]  /*fcc0*/  SHF.R.U32.HI R8, RZ, 0x10, R9 ;  /* 0x00000010ff087819 */ /* 0x000fe20000011609 */
[--C-:B------:R-:W-:Y:S01]  /*fcd0*/  HADD2.F32 R9, -RZ, R67.reuse.H0_H0 ;  /* 0x20000043ff097230 */ /* 0x100fe20000004100 */
[--C-:B------:R-:W-:Y:S01]  /*fce0*/  SHF.R.U32.HI R6, RZ, 0x10, R5.reuse ;  /* 0x00000010ff067819 */ /* 0x100fe20000011605 */
[----:B------:R-:W-:Y:S01]  /*fcf0*/  HADD2.F32 R67, -RZ, R67.H1_H1 ;  /* 0x30000043ff437230 */ /* 0x000fe20000004100 */
[----:B------:R-:W-:Y:S01]  /*fd00*/  SHF.R.U64 R25, R4, 0x10, R5 ;  /* 0x0000001004197819 */ /* 0x000fe20000001205 */
[----:B------:R-:W-:Y:S02]  /*fd10*/  HADD2.F32 R8, -RZ, R8.H0_H0 ;  /* 0x20000008ff087230 */ /* 0x000fe40000004100 */
[----:B------:R-:W-:-:S02]  /*fd20*/  HADD2.F32 R6, -RZ, R6.H0_H0 ;  /* 0x20000006ff067230 */ /* 0x000fc40000004100 */
[--C-:B-1----:R-:W-:Y:S02]  /*fd30*/  HADD2.F32 R5, -RZ, R15.reuse.H0_H0 ;  /* 0x2000000fff057230 */ /* 0x102fe40000004100 */
[----:B------:R-:W-:Y:S02]  /*fd40*/  HADD2.F32 R15, -RZ, R15.H1_H1 ;  /* 0x3000000fff0f7230 */ /* 0x000fe40000004100 */
[--C-:B------:R-:W-:Y:S02]  /*fd50*/  HADD2.F32 R0, -RZ, R12.reuse.H0_H0 ;  /* 0x2000000cff007230 */ /* 0x100fe40000004100 */
[----:B------:R-:W-:Y:S02]  /*fd60*/  HADD2.F32 R12, -RZ, R12.H1_H1 ;  /* 0x3000000cff0c7230 */ /* 0x000fe40000004100 */
[C---:B------:R-:W-:Y:S01]  /*fd70*/  FMUL.FTZ R10, R15.reuse, R8 ;  /* 0x000000080f0a7220 */ /* 0x040fe20000410000 */
[----:B------:R-:W-:Y:S01]  /*fd80*/  FMUL.FTZ R15, R15, R6 ;  /* 0x000000060f0f7220 */ /* 0x000fe20000410000 */
[----:B------:R-:W-:-:S02]  /*fd90*/  HADD2.F32 R4, -RZ, R14.H0_H0 ;  /* 0x2000000eff047230 */ /* 0x000fc40000004100 */
[--C-:B------:R-:W-:Y:S02]  /*fda0*/  HADD2.F32 R3, -RZ, R13.reuse.H0_H0 ;  /* 0x2000000dff037230 */ /* 0x100fe40000004100 */
[C---:B------:R-:W-:Y:S01]  /*fdb0*/  FFMA.FTZ R21, R5.reuse, R8, R15 ;  /* 0x0000000805157223 */ /* 0x040fe2000001000f */
[----:B------:R-:W-:Y:S02]  /*fdc0*/  HADD2.F32 R14, -RZ, R14.H1_H1 ;  /* 0x3000000eff0e7230 */ /* 0x000fe40000004100 */
[C---:B------:R-:W-:Y:S01]  /*fdd0*/  FMUL.FTZ R11, R12.reuse, R9 ;  /* 0x000000090c0b7220 */ /* 0x040fe20000410000 */
[----:B------:R-:W-:Y:S02]  /*fde0*/  HADD2.F32 R13, -RZ, R13.H1_H1 ;  /* 0x3000000dff0d7230 */ /* 0x000fe40000004100 */
[----:B------:R-:W-:Y:S01]  /*fdf0*/  FFMA.FTZ R20, R5, R6, -R10 ;  /* 0x0000000605147223 */ /* 0x000fe2000001080a */
[----:B------:R-:W-:Y:S02]  /*fe00*/  HADD2.F32 R8, -RZ, R24.H0_H0 ;  /* 0x20000018ff087230 */ /* 0x000fe40000004100 */
[----:B------:R-:W-:Y:S01]  /*fe10*/  FMUL.FTZ R15, R12, R7 ;  /* 0x000000070c0f7220 */ /* 0x000fe20000410000 */
[----:B------:R-:W-:-:S02]  /*fe20*/  HADD2.F32 R5, -RZ, R66.H1_H1 ;  /* 0x30000042ff057230 */ /* 0x000fc40000004100 */
[----:B------:R-:W-:Y:S01]  /*fe30*/  FFMA.FTZ R11, R0, R7, -R11 ;  /* 0x00000007000b7223 */ /* 0x000fe2000001080b */
[----:B------:R-:W-:Y:S02]  /*fe40*/  HADD2.F32 R6, -RZ, R25.H0_H0 ;  /* 0x20000019ff067230 */ /* 0x000fe40000004100 */
[C---:B------:R-:W-:Y:S01]  /*fe50*/  FMUL.FTZ R7, R14.reuse, R67 ;  /* 0x000000430e077220 */ /* 0x040fe20000410000 */
[C---:B------:R-:W-:Y:S01]  /*fe60*/  FMUL.FTZ R10, R13.reuse, R8 ;  /* 0x000000080d0a7220 */ /* 0x040fe20000410000 */
[----:B------:R-:W-:Y:S01]  /*fe70*/  FMUL.FTZ R14, R14, R5 ;  /* 0x000000050e0e7220 */ /* 0x000fe20000410000 */
[----:B------:R-:W-:Y:S01]  /*fe80*/  FFMA.FTZ R0, R0, R9, R15 ;  /* 0x0000000900007223 */ /* 0x000fe2000001000f */
        /* <DEDUP_REMOVED lines=9> */
[----:B------:R1:W-:Y:S01]  /*ff20*/  STS.128 [R87+0xf000], R4 ;  /* 0x00f0000457007388 */ /* 0x0003e20000000c00 */
[----:B------:R-:W-:Y:S05]  /*ff30*/  BRA `(.L_x_2859) ;  /* 0x0000004800a47947 */ /* 0x000fea0003800000 */
.L_x_2820:
[----:B------:R-:W0:Y:S01]  /*ff40*/  LDC R86, c[0x0][0x448] ;  /* 0x00011200ff567b82 */ /* 0x000e220000000800 */
[----:B------:R-:W-:Y:S01]  /*ff50*/  ULDC.64 UR4, c[0x0][0x3f8] ;  /* 0x0000fe0000047ab9 */ /* 0x000fe20000000a00 */
[----:B------:R-:W-:Y:S01]  /*ff60*/  ULDC.64 UR6, c[0x0][0x408] ;  /* 0x0001020000067ab9 */ /* 0x000fe20000000a00 */
[----:B------:R-:W-:Y:S02]  /*ff70*/  IMAD.MOV.U32 R25, RZ, RZ, R29 ;  /* 0x000000ffff197224 */ /* 0x000fe400078e001d */
        /* <DEDUP_REMOVED lines=12> */
[----:B------:R-:W-:Y:S01]  /*10040*/  IMAD.WIDE.U32 R26, R7, UR6, R26 ;  /* 0x00000006071a7c25 */ /* 0x000fe2000f8e001a */
[----:B------:R-:W-:Y:S01]  /*10050*/  LEA R5, P0, R24, UR4, 0x1 ;  /* 0x0000000418057c11 */ /* 0x000fe2000f8008ff */
[----:B------:R-:W-:Y:S01]  /*10060*/  UMOV UR4, 0xffffffff ;  /* 0xffffffff00047882 */ /* 0x000fe20000000000 */
[----:B------:R-:W-:Y:S01]  /*10070*/  IADD3 R9, R25, R9, RZ ;  /* 0x0000000919097210 */ /* 0x000fe20007ffe0ff */
[----:B------:R-:W-:Y:S01]  /*10080*/  IMAD R7, R7, UR7, R4 ;  /* 0x0000000707077c24 */ /* 0x000fe2000f8e0204 */
[----:B------:R-:W-:-:S02]  /*10090*/  ULDC.64 UR6, c[0x0][0x400] ;  /* 0x0001000000067ab9 */ /* 0x000fc40000000a00 */
[----:B------:R-:W-:Y:S01]  /*100a0*/  LEA R4, P1, R26, UR6, 0x1 ;  /* 0x000000061a047c11 */ /* 0x000fe2000f8208ff */
[----:B------:R-:W-:Y:S01]  /*100b0*/  IMAD.IADD R7, R27, 0x1, R7 ;  /* 0x000000011b077824 */ /* 0x000fe200078e0207 */
[----:B------:R-:W-:-:S04]  /*100c0*/  LEA.HI.X R8, R24, UR5, R9, 0x1, P0 ;  /* 0x0000000518087c11 */ /* 0x000fc800080f0c09 */
[----:B------:R-:W-:Y:S01]  /*100d0*/  LEA.HI.X R9, R26, UR7, R7, 0x1, P1 ;  /* 0x000000071a097c11 */ /* 0x000fe200088f0c07 */
[----:B------:R-:W-:Y:S06]  /*100e0*/  BRA.DIV UR4, `(.L_x_2866) ;  /* 0x000001fa04fc7947 */ /* 0x000fec000b800000 */
[----:B------:R0:W1:Y:S04]  /*100f0*/  SHFL.IDX PT, R6, R8, RZ, 0x181f ;  /* 0x00181fff08067589 */ /* 0x00006800000e0000 */
[----:B------:R0:W2:Y:S04]  /*10100*/  SHFL.IDX PT, R7, R5, RZ, 0x181f ;  /* 0x00181fff05077589 */ /* 0x0000a800000e0000 */
[----:B------:R0:W3:Y:S04]  /*10110*/  SHFL.IDX PT, R10, R9, RZ, 0x181f ;  /* 0x00181fff090a7589 */ /* 0x0000e800000e0000 */
[----:B------:R0:W4:Y:S02]  /*10120*/  SHFL.IDX PT, R14, R4, RZ, 0x181f ;  /* 0x00181fff040e7589 */ /* 0x00012400000e0000 */
.L_x_3155:
        /* <DEDUP_REMOVED lines=18> */
[----:B------:R-:W-:-:S08]  /*10250*/  ULDC.64 UR6, c[0x0][0x208] ;  /* 0x0000820000067ab9 */ /* 0x000fd00000000a00 */
[C---:B------:R-:W-:Y:S01]  /*10260*/  @!P4 IMAD.SHL.U32 R20, R16.reuse, 0x2, RZ ;  /* 0x000000021014c824 */ /* 0x040fe200078e00ff */
[----:B------:R-:W-:-:S03]  /*10270*/  @!P4 SHF.L.U64.HI R11, R16, 0x1, R17 ;  /* 0x00000001100bc819 */ /* 0x000fc60000010211 */
[----:B------:R-:W-:Y:S01]  /*10280*/  @!P5 IMAD.SHL.U32 R15, R23, 0x2, RZ ;  /* 0x00000002170fd824 */ /* 0x000fe200078e00ff */
[CC--:B--2---:R-:W-:Y:S02]  /*10290*/  @!P4 IADD3 R12, P0, R7.reuse, R20.reuse, RZ ;  /* 0x00000014070cc210 */ /* 0x0c4fe40007f1e0ff */
[C---:B----4-:R-:W-:Y:S02]  /*102a0*/  @!P4 IADD3 R20, P1, R14.reuse, R20, RZ ;  /* 0x000000140e14c210 */ /* 0x050fe40007f3e0ff */
[-C--:B------:R-:W-:Y:S02]  /*102b0*/  @!P5 IADD3 R24, P2, R7, R15.reuse, RZ ;  /* 0x0000000f0718d210 */ /* 0x080fe40007f5e0ff */
[----:B------:R-:W-:Y:S02]  /*102c0*/  @!P5 IADD3 R14, P3, R14, R15, RZ ;  /* 0x0000000f0e0ed210 */ /* 0x000fe40007f7e0ff */
[----:B------:R-:W-:Y:S02]  /*102d0*/  CS2R R58, SRZ ;  /* 0x00000000003a7805 */ /* 0x000fe4000001ff00 */
[----:B------:R-:W-:-:S02]  /*102e0*/  @!P5 SHF.L.U64.HI R7, R23, 0x1, R216 ;  /* 0x000000011707d819 */ /* 0x000fc400000102d8 */
[----:B------:R-:W-:Y:S02]  /*102f0*/  CS2R R56, SRZ ;  /* 0x0000000000387805 */ /* 0x000fe4000001ff00 */
[----:B------:R-:W-:Y:S02]  /*10300*/  CS2R R70, SRZ ;  /* 0x0000000000467805 */ /* 0x000fe4000001ff00 */
[----:B------:R-:W-:Y:S02]  /*10310*/  CS2R R68, SRZ ;  /* 0x0000000000447805 */ /* 0x000fe4000001ff00 */
[----:B------:R-:W-:Y:S02]  /*10320*/  CS2R R62, SRZ ;  /* 0x00000000003e7805 */ /* 0x000fe4000001ff00 */
[----:B------:R-:W-:Y:S02]  /*10330*/  CS2R R60, SRZ ;  /* 0x00000000003c7805 */ /* 0x000fe4000001ff00 */
[----:B-1----:R-:W-:Y:S01]  /*10340*/  @!P4 IADD3.X R13, R6, R11, RZ, P0, !PT ;  /* 0x0000000b060dc210 */ /* 0x002fe200007fe4ff */
[----:B---3--:R-:W-:-:S02]  /*10350*/  @!P4 IMAD.X R21, R10, 0x1, R11, P1 ;  /* 0x000000010a15c824 */ /* 0x008fc400008e060b */
[--C-:B------:R-:W-:Y:S02]  /*10360*/  @!P5 IMAD.X R25, R6, 0x1, R7.reuse, P2 ;  /* 0x000000010619d824 */ /* 0x100fe400010e0607 */
[----:B------:R-:W-:Y:S01]  /*10370*/  @!P5 IMAD.X R15, R10, 0x1, R7, P3 ;  /* 0x000000010a0fd824 */ /* 0x000fe200018e0607 */
[----:B------:R1:W5:Y:S04]  /*10380*/  @!P4 LD.E.128 R64, desc[UR6][R12.64] ;  /* 0x000000060c40c980 */ /* 0x000368000c101d00 */
[----:B------:R1:W5:Y:S04]  /*10390*/  @!P4 LD.E.128 R56, desc[UR6][R20.64] ;  /* 0x000000061438c980 */ /* 0x000368000c101d00 */
[----:B------:R1:W5:Y:S04]  /*103a0*/  @!P5 LD.E.128 R68, desc[UR6][R24.64] ;  /* 0x000000061844d980 */ /* 0x000368000c101d00 */
[----:B------:R1:W5:Y:S02]  /*103b0*/  @!P5 LD.E.128 R60, desc[UR6][R14.64] ;  /* 0x000000060e3cd980 */ /* 0x000364000c101d00 */
.L_x_2868:
[----:B------:R-:W-:Y:S05]  /*103c0*/  BSYNC B1 ;  /* 0x0000000000017941 */ /* 0x000fea0003800000 */
.L_x_2867:
[----:B--2--5:R-:W-:Y:S01]  /*103d0*/  IMAD.MOV.U32 R7, RZ, RZ, R71 ;  /* 0x000000ffff077224 */ /* 0x024fe200078e0047 */
[----:B-1----:R-:W-:Y:S01]  /*103e0*/  MOV R6, R70 ;  /* 0x0000004600067202 */ /* 0x002fe20000000f00 */
[----:B---3--:R-:W-:Y:S01]  /*103f0*/  IMAD.MOV.U32 R10, RZ, RZ, R68 ;  /* 0x000000ffff0a7224 */ /* 0x008fe200078e0044 */
[----:B------:R-:W-:Y:S01]  /*10400*/  UMOV UR4, 0xffffffff ;  /* 0xffffffff00047882 */ /* 0x000fe20000000000 */
[----:B------:R-:W-:Y:S01]  /*10410*/  IMAD.MOV.U32 R11, RZ, RZ, R69 ;  /* 0x000000ffff0b7224 */ /* 0x000fe200078e0045 */
[----:B------:R-:W-:Y:S01]  /*10420*/  PRMT R113, R6, 0x5410, R7 ;  /* 0x0000541006717816 */ /* 0x000fe20000000007 */
[----:B------:R-:W-:Y:S01]  /*10430*/  IMAD.MOV.U32 R7, RZ, RZ, R67 ;  /* 0x000000ffff077224 */ /* 0x000fe200078e0043 */
[----:B------:R-:W-:Y:S02]  /*10440*/  MOV R6, R66 ;  /* 0x0000004200067202 */ /* 0x000fe40000000f00 */
[----:B------:R-:W-:Y:S02]  /*10450*/  CS2R R54, SRZ ;  /* 0x0000000000367805 */ /* 0x000fe4000001ff00 */
        /* <DEDUP_REMOVED lines=15> */
[----:B------:R-:W-:-:S03]  /*10550*/  IMAD.MOV.U32 R11, RZ, RZ, R57 ;  /* 0x000000ffff0b7224 */ /* 0x000fc600078e0039 */
        /* <DEDUP_REMOVED lines=8> */
.L_x_3161:
        /* <DEDUP_REMOVED lines=20> */
[CC--:B---3--:R-:W-:Y:S02]  /*10720*/  @!P4 IADD3 R12, P0, R7.reuse, R20.reuse, RZ ;  /* 0x00000014070cc210 */ /* 0x0c8fe40007f1e0ff */
[C---:B----4-:R-:W-:Y:S02]  /*10730*/  @!P4 IADD3 R20, P1, R14.reuse, R20, RZ ;  /* 0x000000140e14c210 */ /* 0x050fe40007f3e0ff */
[-C--:B------:R-:W-:Y:S02]  /*10740*/  @!P5 IADD3 R24, P2, R7, R15.reuse, RZ ;  /* 0x0000000f0718d210 */ /* 0x080fe40007f5e0ff */
[----:B------:R-:W-:Y:S02]  /*10750*/  CS2R R42, SRZ ;  /* 0x00000000002a7805 */ /* 0x000fe4000001ff00 */
[----:B------:R-:W-:Y:S02]  /*10760*/  @!P5 IADD3 R14, P3, R14, R15, RZ ;  /* 0x0000000f0e0ed210 */ /* 0x000fe40007f7e0ff */
[----:B------:R-:W-:-:S02]  /*10770*/  CS2R R40, SRZ ;  /* 0x0000000000287805 */ /* 0x000fc4000001ff00 */
[----:B------:R-:W-:Y:S02]  /*10780*/  @!P5 SHF.L.U64.HI R7, R23, 0x1, R216 ;  /* 0x000000011707d819 */ /* 0x000fe400000102d8 */
[----:B------:R-:W-:Y:S02]  /*10790*/  CS2R R54, SRZ ;  /* 0x0000000000367805 */ /* 0x000fe4000001ff00 */
[----:B------:R-:W-:Y:S02]  /*107a0*/  CS2R R52, SRZ ;  /* 0x0000000000347805 */ /* 0x000fe4000001ff00 */
[----:B------:R-:W-:Y:S02]  /*107b0*/  CS2R R46, SRZ ;  /* 0x00000000002e7805 */ /* 0x000fe4000001ff00 */
[----:B------:R-:W-:Y:S01]  /*107c0*/  CS2R R44, SRZ ;  /* 0x00000000002c7805 */ /* 0x000fe2000001ff00 */
[----:B--2---:R-:W-:Y:S01]  /*107d0*/  @!P4 IMAD.X R13, R6, 0x1, R11, P0 ;  /* 0x00000001060dc824 */ /* 0x004fe200000e060b */
[----:B0-----:R-:W-:Y:S01]  /*107e0*/  @!P4 IADD3.X R21, R10, R11, RZ, P1, !PT ;  /* 0x0000000b0a15c210 */ /* 0x001fe20000ffe4ff */
[----:B------:R-:W-:-:S02]  /*107f0*/  @!P5 IMAD.X R25, R6, 0x1, R7, P2 ;  /* 0x000000010619d824 */ /* 0x000fc400010e0607 */
[----:B------:R-:W-:Y:S01]  /*10800*/  @!P5 IMAD.X R15, R10, 0x1, R7, P3 ;  /* 0x000000010a0fd824 */ /* 0x000fe200018e0607 */
[----:B------:R0:W5:Y:S04]  /*10810*/  @!P4 LD.E.128 R48, desc[UR6][R12.64] ;  /* 0x000000060c30c980 */ /* 0x000168000c101d00 */
[----:B------:R0:W5:Y:S04]  /*10820*/  @!P4 LD.E.128 R40, desc[UR6][R20.64] ;  /* 0x000000061428c980 */ /* 0x000168000c101d00 */
[----:B------:R0:W5:Y:S04]  /*10830*/  @!P5 LD.E.128 R52, desc[UR6][R24.64] ;  /* 0x000000061834d980 */ /* 0x000168000c101d00 */
[----:B------:R0:W5:Y:S02]  /*10840*/  @!P5 LD.E.128 R44, desc[UR6][R14.64] ;  /* 0x000000060e2cd980 */ /* 0x000164000c101d00 */
.L_x_2871:
[----:B------:R-:W-:Y:S05]  /*10850*/  BSYNC B1 ;  /* 0x0000000000017941 */ /* 0x000fea0003800000 */
.L_x_2870:
        /* <DEDUP_REMOVED lines=30> */
.L_x_3167:
        /* <DEDUP_REMOVED lines=17> */
[----:B------:R-:W-:Y:S01]  /*10b50*/  CS2R R34, SRZ ;  /* 0x0000000000227805 */ /* 0x000fe2000001ff00 */
[----:B------:R-:W-:-:S06]  /*10b60*/  ULDC.64 UR6, c[0x0][0x208] ;  /* 0x0000820000067ab9 */ /* 0x000fcc0000000a00 */
[----:B------:R-:W-:-:S04]  /*10b70*/  @!P4 SHF.L.U32 R12, R16, 0x1, RZ ;  /* 0x00000001100cc819 */ /* 0x000fc800000006ff */
[----:B------:R-:W-:Y:S01]  /*10b80*/  @!P5 IMAD.SHL.U32 R15, R23, 0x2, RZ ;  /* 0x00000002170fd824 */ /* 0x000fe200078e00ff */
[----:B------:R-:W-:Y:S02]  /*10b90*/  @!P4 SHF.L.U64.HI R11, R16, 0x1, R17 ;  /* 0x00000001100bc819 */ /* 0x000fe40000010211 */
[CC--:B---3--:R-:W-:Y:S02]  /*10ba0*/  @!P4 IADD3 R74, P0, R7.reuse, R12.reuse, RZ ;  /* 0x0000000c074ac210 */ /* 0x0c8fe40007f1e0ff */
[C---:B0-----:R-:W-:Y:S02]  /*10bb0*/  @!P4 IADD3 R12, P1, R14.reuse, R12, RZ ;  /* 0x0000000c0e0cc210 */ /* 0x041fe40007f3e0ff */
[-C--:B------:R-:W-:Y:S02]  /*10bc0*/  @!P5 IADD3 R20, P2, R7, R15.reuse, RZ ;  /* 0x0000000f0714d210 */ /* 0x080fe40007f5e0ff */
[----:B------:R-:W-:Y:S02]  /*10bd0*/  CS2R R32, SRZ ;  /* 0x0000000000207805 */ /* 0x000fe4000001ff00 */
[----:B------:R-:W-:-:S02]  /*10be0*/  @!P5 IADD3 R14, P3, R14, R15, RZ ;  /* 0x0000000f0e0ed210 */ /* 0x000fc40007f7e0ff */
[----:B------:R-:W-:Y:S02]  /*10bf0*/  CS2R R24, SRZ ;  /* 0x0000000000187805 */ /* 0x000fe4000001ff00 */
[----:B------:R-:W-:Y:S02]  /*10c00*/  @!P5 SHF.L.U64.HI R7, R23, 0x1, R216 ;  /* 0x000000011707d819 */ /* 0x000fe400000102d8 */
[----:B------:R-:W-:Y:S02]  /*10c10*/  CS2R R26, SRZ ;  /* 0x00000000001a7805 */ /* 0x000fe4000001ff00 */
[----:B------:R-:W-:Y:S02]  /*10c20*/  CS2R R38, SRZ ;  /* 0x0000000000267805 */ /* 0x000fe4000001ff00 */
[----:B------:R-:W-:Y:S01]  /*10c30*/  CS2R R36, SRZ ;  /* 0x0000000000247805 */ /* 0x000fe2000001ff00 */
[C-C-:B--2---:R-:W-:Y:S01]  /*10c40*/  @!P4 IMAD.X R75, R6.reuse, 0x1, R11.reuse, P0 ;  /* 0x00000001064bc824 */ /* 0x144fe200000e060b */
[----:B------:R-:W-:Y:S01]  /*10c50*/  @!P5 IADD3.X R21, R6, R7, RZ, P2, !PT ;  /* 0x000000070615d210 */ /* 0x000fe200017fe4ff */
[----:B------:R-:W-:-:S02]  /*10c60*/  @!P4 IMAD.X R13, R10, 0x1, R11, P1 ;  /* 0x000000010a0dc824 */ /* 0x000fc400008e060b */
[----:B------:R-:W-:Y:S01]  /*10c70*/  @!P5 IMAD.X R15, R10, 0x1, R7, P3 ;  /* 0x000000010a0fd824 */ /* 0x000fe200018e0607 */
[----:B------:R0:W5:Y:S04]  /*10c80*/  @!P4 LD.E.128 R28, desc[UR6][R74.64] ;  /* 0x000000064a1cc980 */ /* 0x000168000c101d00 */
[----:B------:R0:W5:Y:S04]  /*10c90*/  @!P4 LD.E.128 R32, desc[UR6][R12.64] ;  /* 0x000000060c20c980 */ /* 0x000168000c101d00 */
[----:B------:R0:W5:Y:S04]  /*10ca0*/  @!P5 LD.E.128 R24, desc[UR6][R20.64] ;  /* 0x000000061418d980 */ /* 0x000168000c101d00 */
[----:B------:R0:W5:Y:S02]  /*10cb0*/  @!P5 LD.E.128 R36, desc[UR6][R14.64] ;  /* 0x000000060e24d980 */ /* 0x000164000c101d00 */
.L_x_2874:
[----:B------:R-:W-:Y:S05]  /*10cc0*/  BSYNC B1 ;  /* 0x0000000000017941 */ /* 0x000fea0003800000 */
.L_x_2873:
        /* <DEDUP_REMOVED lines=31> */
.L_x_3173:
[----:B------:R-:W5:Y:S01]  /*10ec0*/  LDL R13, [R1+0x88] ;  /* 0x00008800010d7983 */ /* 0x000f620000100800 */
[----:B------:R-:W-:Y:S01]  /*10ed0*/  VIADD R73, R73, 0x60 ;  /* 0x0000006049497836 */ /* 0x000fe20000000000 */
[----:B------:R-:W-:Y:S01]  /*10ee0*/  BSSY B1, `(.L_x_2876) ;  /* 0x000002a000017945 */ /* 0x000fe20003800000 */
[----:B01--4-:R-:W-:Y:S02]  /*10ef0*/  CS2R R4, SRZ ;  /* 0x0000000000047805 */ /* 0x013fe4000001ff00 */
[----:B------:R-:W-:Y:S02]  /*10f00*/  CS2R R10, SRZ ;  /* 0x00000000000a7805 */ /* 0x000fe4000001ff00 */
[----:B------:R-:W-:Y:S02]  /*10f10*/  CS2R R14, SRZ ;  /* 0x00000000000e7805 */ /* 0x000fe4000001ff00 */
[----:B------:R-:W-:Y:S02]  /*10f20*/  ISETP.GE.AND P0, PT, R73, R86, PT ;  /* 0x000000564900720c */ /* 0x000fe40003f06270 */
[----:B------:R-:W-:-:S02]  /*10f30*/  CS2R R72, SRZ ;  /* 0x0000000000487805 */ /* 0x000fc4000001ff00 */
[----:B------:R-:W-:Y:S02]  /*10f40*/  CS2R R74, SRZ ;  /* 0x00000000004a7805 */ /* 0x000fe4000001ff00 */
[----:B-----5:R-:W-:-:S04]  /*10f50*/  LEA.HI R8, R13, R13, RZ, 0x1 ;  /* 0x0000000d0d087211 */ /* 0x020fc800078f08ff */
        /* <DEDUP_REMOVED lines=14> */
[C---:B------:R-:W-:Y:S02]  /*11040*/  @!P4 SHF.L.U32 R78, R16.reuse, 0x1, RZ ;  /* 0x00000001104ec819 */ /* 0x040fe400000006ff */
[C---:B---3--:R-:W-:Y:S02]  /*11050*/  @!P5 IADD3 R80, P2, R21.reuse, R82, RZ ;  /* 0x000000521550d210 */ /* 0x048fe40007f5e0ff */
[-C--:B------:R-:W-:Y:S02]  /*11060*/  @!P4 IADD3 R90, P0, R21, R78.reuse, RZ ;  /* 0x0000004e155ac210 */ /* 0x080fe40007f1e0ff */
[----:B------:R-:W-:Y:S02]  /*11070*/  @!P4 SHF.L.U64.HI R5, R16, 0x1, R17 ;  /* 0x000000011005c819 */ /* 0x000fe40000010211 */
[C---:B------:R-:W-:Y:S02]  /*11080*/  @!P4 IADD3 R78, P1, R77.reuse, R78, RZ ;  /* 0x0000004e4d4ec210 */ /* 0x040fe40007f3e0ff */
[----:B------:R-:W-:Y:S01]  /*11090*/  @!P5 IADD3 R82, P3, R77, R82, RZ ;  /* 0x000000524d52d210 */ /* 0x000fe20007f7e0ff */
[C-C-:B--2---:R-:W-:Y:S01]  /*110a0*/  @!P4 IMAD.X R91, R20.reuse, 0x1, R5.reuse, P0 ;  /* 0x00000001145bc824 */ /* 0x144fe200000e0605 */
[----:B------:R-:W-:Y:S01]  /*110b0*/  @!P5 IADD3.X R81, R20, R7, RZ, P2, !PT ;  /* 0x000000071451d210 */ /* 0x000fe200017fe4ff */
[C---:B------:R-:W-:Y:S01]  /*110c0*/  @!P4 IMAD.X R79, R76.reuse, 0x1, R5, P1 ;  /* 0x000000014c4fc824 */ /* 0x040fe200008e0605 */
[----:B------:R-:W-:Y:S01]  /*110d0*/  CS2R R10, SRZ ;  /* 0x00000000000a7805 */ /* 0x000fe2000001ff00 */
[----:B------:R-:W-:Y:S01]  /*110e0*/  @!P5 IMAD.X R83, R76, 0x1, R7, P3 ;  /* 0x000000014c53d824 */ /* 0x000fe200018e0607 */
[----:B------:R-:W-:-:S02]  /*110f0*/  CS2R R8, SRZ ;  /* 0x0000000000087805 */ /* 0x000fc4000001ff00 */
[----:B------:R-:W-:Y:S02]  /*11100*/  CS2R R72, SRZ ;  /* 0x0000000000487805 */ /* 0x000fe4000001ff00 */
[----:B------:R-:W-:Y:S02]  /*11110*/  CS2R R74, SRZ ;  /* 0x00000000004a7805 */ /* 0x000fe4000001ff00 */
[----:B------:R-:W-:Y:S02]  /*11120*/  CS2R R6, SRZ ;  /* 0x0000000000067805 */ /* 0x000fe4000001ff00 */
[----:B------:R-:W-:Y:S01]  /*11130*/  CS2R R4, SRZ ;  /* 0x0000000000047805 */ /* 0x000fe2000001ff00 */
[----:B------:R0:W5:Y:S04]  /*11140*/  @!P4 LD.E.128 R12, desc[UR6][R90.64] ;  /* 0x000000065a0cc980 */ /* 0x000168000c101d00 */
[----:B------:R0:W5:Y:S04]  /*11150*/  @!P4 LD.E.128 R8, desc[UR6][R78.64] ;  /* 0x000000064e08c980 */ /* 0x000168000c101d00 */
[----:B------:R0:W5:Y:S04]  /*11160*/  @!P5 LD.E.128 R72, desc[UR6][R80.64] ;  /* 0x000000065048d980 */ /* 0x000168000c101d00 */
[----:B------:R0:W5:Y:S02]  /*11170*/  @!P5 LD.E.128 R4, desc[UR6][R82.64] ;  /* 0x000000065204d980 */ /* 0x000164000c101d00 */
.L_x_2877:
[----:B------:R-:W-:Y:S05]  /*11180*/  BSYNC B1 ;  /* 0x0000000000017941 */ /* 0x000fea0003800000 */
.L_x_2876:
[----:B0-----:R-:W4:Y:S01]  /*11190*/  LDL R78, [R1+0x68] ;  /* 0x00006800014e7983 */ /* 0x001f220000100800 */
[----:B------:R-:W0:Y:S01]  /*111a0*/  SYNCS.PHASECHK.TRANS64.TRYWAIT P0, [R22+URZ+0x38800], R85 ;  /* 0x03880055160075a7 */ /* 0x000e22000800017f */
[----:B--2--5:R-:W-:Y:S01]  /*111b0*/  IMAD.MOV.U32 R20, RZ, RZ, R6 ;  /* 0x000000ffff147224 */ /* 0x024fe200078e0006 */
[----:B------:R-:W-:Y:S01]  /*111c0*/  BSSY B1, `(.L_x_2878) ;  /* 0x000001f000017945 */ /* 0x000fe20003800000 */
[----:B---3--:R-:W-:Y:S02]  /*111d0*/  IMAD.MOV.U32 R21, RZ, RZ, R7 ;  /* 0x000000ffff157224 */ /* 0x008fe400078e0007 */
[----:B------:R-:W-:Y:S02]  /*111e0*/  IMAD.MOV.U32 R76, RZ, RZ, R5 ;  /* 0x000000ffff4c7224 */ /* 0x000fe400078e0005 */
[----:B------:R-:W-:Y:S01]  /*111f0*/  IMAD.MOV.U32 R77, RZ, RZ, R10 ;  /* 0x000000ffff4d7224 */ /* 0x000fe200078e000a */
[----:B------:R-:W-:Y:S02]  /*11200*/  PRMT R88, R20, 0x5410, R21 ;  /* 0x0000541014587816 */ /* 0x000fe40000000015 */
[----:B------:R-:W-:-:S02]  /*11210*/  MOV R20, R4 ;  /* 0x0000000400147202 */ /* 0x000fc40000000f00 */
[----:B------:R-:W-:Y:S02]  /*11220*/  MOV R21, R8 ;  /* 0x0000000800157202 */ /* 0x000fe40000000f00 */
        /* <DEDUP_REMOVED lines=9> */
[----:B------:R-:W-:-:S02]  /*112c0*/  MOV R21, R14 ;  /* 0x0000000e00157202 */ /* 0x000fc40000000f00 */
[----:B------:R-:W-:Y:S02]  /*112d0*/  PRMT R99, R77, 0x7610, R99 ;  /* 0x000076104d637816 */ /* 0x000fe40000000063 */
[----:B------:R-:W-:Y:S01]  /*112e0*/  PRMT R100, R21, 0x5410, R76 ;  /* 0x0000541015647816 */ /* 0x000fe2000000004c */
[----:B------:R-:W-:Y:S01]  /*112f0*/  IMAD.MOV.U32 R21, RZ, RZ, R72 ;  /* 0x000000ffff157224 */ /* 0x000fe200078e0048 */
[----:B------:R-:W-:Y:S01]  /*11300*/  PRMT R99, R99, 0x5410, R20 ;  /* 0x0000541063637816 */ /* 0x000fe20000000014 */
[----:B------:R-:W-:Y:S01]  /*11310*/  IMAD.MOV.U32 R76, RZ, RZ, R73 ;  /* 0x000000ffff4c7224 */ /* 0x000fe200078e0049 */
[----:B------:R-:W-:Y:S02]  /*11320*/  MOV R77, R74 ;  /* 0x0000004a004d7202 */ /* 0x000fe40000000f00 */
[----:B------:R-:W-:Y:S02]  /*11330*/  SHF.R.S32.HI R20, RZ, 0x1f, R213 ;  /* 0x0000001fff147819 */ /* 0x000fe400000114d5 */
[----:B------:R-:W-:Y:S01]  /*11340*/  PRMT R91, R21, 0x5410, R76 ;  /* 0x00005410155b7816 */ /* 0x000fe2000000004c */
[----:B------:R-:W-:Y:S01]  /*11350*/  IMAD.MOV.U32 R76, RZ, RZ, R75 ;  /* 0x000000ffff4c7224 */ /* 0x000fe200078e004b */
[----:B------:R-:W-:-:S02]  /*11360*/  PRMT R92, R77, 0x7610, R92 ;  /* 0x000076104d5c7816 */ /* 0x000fc4000000005c */
[----:B------:R-:W-:Y:S02]  /*11370*/  LEA.HI R21, R20, R213, RZ, 0x3 ;  /* 0x000000d514157211 */ /* 0x000fe400078f18ff */
[----:B----4-:R-:W-:-:S04]  /*11380*/  VIADDMNMX R86, R86, -R78, 0x80, PT ;  /* 0x0000008056567446 */ /* 0x010fc8000380094e */
[----:B------:R-:W-:Y:S01]  /*11390*/  ISETP.GE.AND P1, PT, R220, R86, PT ;  /* 0x00000056dc00720c */ /* 0x000fe20003f26270 */
[----:B0-----:R-:W-:-:S12]  /*113a0*/  @!P0 BRA `(.L_x_2879) ;  /* 0x000001f000108947 */ /* 0x001fd80003800000 */
.L_x_3174:
[----:B------:R-:W-:Y:S05]  /*113b0*/  BSYNC B1 ;  /* 0x0000000000017941 */ /* 0x000fea0003800000 */
.L_x_2878:
[----:B------:R-:W-:Y:S01]  /*113c0*/  BSSY B1, `(.L_x_2880) ;  /* 0x00000d2000017945 */ /* 0x000fe20003800000 */
[----:B------:R-:W-:Y:S02]  /*113d0*/  PRMT R92, R92, 0x5410, R76 ;  /* 0x000054105c5c7816 */ /* 0x000fe4000000004c */
[----:B0-----:R-:W-:Y:S01]  /*113e0*/  SHF.R.S32.HI R85, RZ, 0x3, R21 ;  /* 0x00000003ff557819 */ /* 0x001fe20000011415 */
[----:B------:R-:W-:Y:S06]  /*113f0*/  @P1 BRA `(.L_x_2881) ;  /* 0x0000000c00381947 */ /* 0x000fec0003800000 */
[----:B------:R0:W5:Y:S01]  /*11400*/  LDL R136, [R1+0x58] ;  /* 0x0000580001887983 */ /* 0x0001620000100800 */
[----:B------:R-:W1:Y:S01]  /*11410*/  LDC R117, c[0x0][0x3f4] ;  /* 0x0000fd00ff757b82 */ /* 0x000e620000000800 */
[----:B------:R-:W-:Y:S01]  /*11420*/  BSSY B2, `(.L_x_2882) ;  /* 0x0000063000027945 */ /* 0x000fe20003800000 */
[----:B------:R-:W-:Y:S02]  /*11430*/  SHF.R.U32.HI R137, RZ, 0x3, R229 ;  /* 0x00000003ff897819 */ /* 0x000fe400000116e5 */
[-C--:B-1----:R-:W-:Y:S02]  /*11440*/  ISETP.GE.AND P0, PT, R16, R117.reuse, PT ;  /* 0x000000751000720c */ /* 0x082fe40003f06270 */
[----:B------:R-:W-:-:S11]  /*11450*/  ISETP.GE.AND P1, PT, R213, R117, PT ;  /* 0x00000075d500720c */ /* 0x000fd60003f26270 */
[----:B0-----:R-:W-:Y:S05]  /*11460*/  @P0 BRA `(.L_x_2883) ;  /* 0x0000000400780947 */ /* 0x001fea0003800000 */
[----:B------:R-:W-:Y:S01]  /*11470*/  LEA.HI R76, R117, R0, RZ, 0x1d ;  /* 0x00000000754c7211 */ /* 0x000fe200078fe8ff */
[--C-:B------:R-:W-:Y:S01]  /*11480*/  HADD2.F32 R132, -RZ, R122.reuse.H1_H1 ;  /* 0x3000007aff847230 */ /* 0x100fe20000004100 */
[----:B------:R-:W-:Y:S01]  /*11490*/  SHF.R.U64 R64, R64, 0x10, R65 ;  /* 0x0000001040407819 */ /* 0x000fe20000001241 */
[----:B------:R-:W-:Y:S01]  /*114a0*/  HADD2.F32 R131, -RZ, R122.H0_H0 ;  /* 0x2000007aff837230 */ /* 0x000fe20000004100 */
[----:B------:R-:W-:Y:S01]  /*114b0*/  SHF.R.S32.HI R77, RZ, 0x1f, R76 ;  /* 0x0000001fff4d7819 */ /* 0x000fe2000001144c */
[----:B------:R-:W-:Y:S01]  /*114c0*/  IMAD.SHL.U32 R78, R76, 0x8, RZ ;  /* 0x000000084c4e7824 */ /* 0x000fe200078e00ff */
[----:B------:R-:W-:Y:S02]  /*114d0*/  SHF.R.U32.HI R125, RZ, 0x10, R57 ;  /* 0x00000010ff7d7819 */ /* 0x000fe40000011639 */
[----:B------:R-:W-:Y:S02]  /*114e0*/  LEA.HI R77, R77, R76, RZ, 0x3 ;  /* 0x0000004c4d4d7211 */ /* 0x000fe400078f18ff */
[----:B------:R-:W-:Y:S01]  /*114f0*/  LOP3.LUT R78, R229, 0x38, R78, 0xf8, !PT ;  /* 0x00000038e54e7812 */ /* 0x000fe200078ef84e */
[----:B------:R-:W-:Y:S01]  /*11500*/  HADD2.F32 R125, -RZ, R125.H0_H0 ;  /* 0x2000007dff7d7230 */ /* 0x000fe20000004100 */
[----:B------:R-:W-:Y:S01]  /*11510*/  SHF.R.U32.HI R65, RZ, 0x10, R65 ;  /* 0x00000010ff417819 */ /* 0x000fe20000011641 */
[----:B------:R-:W-:Y:S01]  /*11520*/  IMAD.SHL.U32 R77, R77, 0x400, RZ ;  /* 0x000004004d4d7824 */ /* 0x000fe200078e00ff */
[----:B------:R-:W-:-:S02]  /*11530*/  LOP3.LUT R81, R78, R137, RZ, 0x3c, !PT ;  /* 0x000000894e517212 */ /* 0x000fc400078e3cff */
[----:B------:R-:W-:Y:S02]  /*11540*/  SHF.R.U64 R56, R56, 0x10, R57 ;  /* 0x0000001038387819 */ /* 0x000fe40000001239 */
[----:B------:R-:W-:Y:S02]  /*11550*/  LOP3.LUT R80, R77, 0x7fffe000, RZ, 0xc0, !PT ;  /* 0x7fffe0004d507812 */ /* 0x000fe400078ec0ff */
[----:B------:R-:W0:Y:S01]  /*11560*/  LDS.128 R76, [R87] ;  /* 0x00000000574c7984 */ /* 0x000e220000000c00 */
[--C-:B------:R-:W-:Y:S02]  /*11570*/  SHF.R.U64 R57, R66, 0x10, R67.reuse ;  /* 0x0000001042397819 */ /* 0x100fe40000001243 */
[----:B-----5:R-:W-:Y:S02]  /*11580*/  IADD3 R81, R81, R80, R136 ;  /* 0x0000005051517210 */ /* 0x020fe40007ffe088 */
[----:B------:R-:W-:Y:S01]  /*11590*/  SHF.R.U32.HI R66, RZ, 0x10, R67 ;  /* 0x00000010ff427819 */ /* 0x000fe20000011643 */
[----:B------:R-:W-:Y:S01]  /*115a0*/  HADD2.F32 R57, -RZ, R57.H0_H0 ;  /* 0x20000039ff397230 */ /* 0x000fe20000004100 */
[----:B------:R-:W-:-:S02]  /*115b0*/  LEA R118, R81, R22, 0x1 ;  /* 0x0000001651767211 */ /* 0x000fc400078e08ff */
[--C-:B------:R-:W-:Y:S02]  /*115c0*/  SHF.R.U64 R58, R58, 0x10, R59.reuse ;  /* 0x000000103a3a7819 */ /* 0x100fe4000000123b */
[----:B------:R-:W-:Y:S01]  /*115d0*/  SHF.R.U32.HI R59, RZ, 0x10, R59 ;  /* 0x00000010ff3b7819 */ /* 0x000fe2000001163b */
[----:B------:R-:W1:Y:S01]  /*115e0*/  LDS.128 R80, [R118+0x14400] ;  /* 0x0144000076507984 */ /* 0x000e620000000c00 */
[--C-:B0-----:R-:W-:Y:S02]  /*115f0*/  HADD2.F32 R127, -RZ, R77.reuse.H0_H0 ;  /* 0x2000004dff7f7230 */ /* 0x101fe40000004100 */
[----:B------:R-:W-:Y:S02]  /*11600*/  HADD2.F32 R124, -RZ, R77.H1_H1 ;  /* 0x3000004dff7c7230 */ /* 0x000fe40000004100 */
[----:B------:R-:W-:Y:S02]  /*11610*/  HADD2.F32 R123, -RZ, R76.H0_H0 ;  /* 0x2000004cff7b7230 */ /* 0x000fe40000004100 */
[----:B------:R-:W-:-:S02]  /*11620*/  HADD2.F32 R67, -RZ, R78.H0_H0 ;  /* 0x2000004eff437230 */ /* 0x000fc40000004100 */
[--C-:B------:R-:W-:Y:S02]  /*11630*/  HADD2.F32 R77, -RZ, R79.reuse.H0_H0 ;  /* 0x2000004fff4d7230 */ /* 0x100fe40000004100 */
[----:B------:R-:W-:Y:S02]  /*11640*/  HADD2.F32 R79, -RZ, R79.H1_H1 ;  /* 0x3000004fff4f7230 */ /* 0x000fe40000004100 */
[--C-:B-1----:R-:W-:Y:S02]  /*11650*/  HADD2.F32 R128, -RZ, R81.reuse.H0_H0 ;  /* 0x20000051ff807230 */ /* 0x102fe40000004100 */
[----:B------:R-:W-:Y:S02]  /*11660*/  HADD2.F32 R130, -RZ, R81.H1_H1 ;  /* 0x30000051ff827230 */ /* 0x000fe40000004100 */
[----:B------:R-:W-:Y:S02]  /*11670*/  HADD2.F32 R129, -RZ, R80.H0_H0 ;  /* 0x20000050ff817230 */ /* 0x000fe40000004100 */
[C---:B------:R-:W-:Y:S01]  /*11680*/  FMUL.FTZ R134, R128.reuse, R132 ;  /* 0x0000008480867220 */ /* 0x040fe20000410000 */
[----:B------:R-:W-:Y:S01]  /*11690*/  FMUL.FTZ R128, R128, R131 ;  /* 0x0000008380807220 */ /* 0x000fe20000410000 */
[----:B------:R-:W-:Y:S01]  /*116a0*/  FMUL.FTZ R133, R130, R125 ;  /* 0x0000007d82857220 */ /* 0x000fe20000410000 */
[----:B------:R-:W-:-:S02]  /*116b0*/  HADD2.F32 R126, -RZ, R82.H0_H0 ;  /* 0x20000052ff7e7230 */ /* 0x000fc40000004100 */
[C---:B------:R-:W-:Y:S01]  /*116c0*/  FFMA.FTZ R81, R127.reuse, R131, -R134 ;  /* 0x000000837f517223 */ /* 0x040fe20000010886 */
[----:B------:R-:W-:Y:S02]  /*116d0*/  HADD2.F32 R131, -RZ, R65.H0_H0 ;  /* 0x20000041ff837230 */ /* 0x000fe40000004100 */
[----:B------:R-:W-:Y:S01]  /*116e0*/  FFMA.FTZ R65, R127, R132, R128 ;  /* 0x000000847f417223 */ /* 0x000fe20000010080 */
[----:B------:R-:W-:Y:S02]  /*116f0*/  HADD2.F32 R134, -RZ, R121.H1_H1 ;  /* 0x30000079ff867230 */ /* 0x000fe40000004100 */
[--C-:B------:R-:W-:Y:S02]  /*11700*/  HADD2.F32 R132, -RZ, R120.reuse.H1_H1 ;  /* 0x30000078ff847230 */ /* 0x100fe40000004100 */
[-C--:B------:R-:W-:Y:S01]  /*11710*/  FMUL.FTZ R135, R130, R131.reuse ;  /* 0x0000008382877220 */ /* 0x080fe20000410000 */
[----:B------:R-:W-:Y:S02]  /*11720*/  HADD2.F32 R127, -RZ, R119.H0_H0 ;  /* 0x20000077ff7f7230 */ /* 0x000fe40000004100 */
[C---:B------:R-:W-:Y:S01]  /*11730*/  FMUL.FTZ R130, R129.reuse, R134 ;  /* 0x0000008681827220 */ /* 0x040fe20000410000 */
[C---:B------:R-:W-:Y:S01]  /*11740*/  FFMA.FTZ R128, R124.reuse, R131, -R133 ;  /* 0x000000837c807223 */ /* 0x040fe20000010885 */
[-C--:B------:R-:W-:Y:S01]  /*11750*/  FMUL.FTZ R129, R129, R132.reuse ;  /* 0x0000008481817220 */ /* 0x080fe20000410000 */
[----:B------:R-:W-:Y:S01]  /*11760*/  FFMA.FTZ R124, R124, R125, R135 ;  /* 0x0000007d7c7c7223 */ /* 0x000fe20000010087 */
[----:B------:R-:W-:Y:S01]  /*11770*/  FFMA.FTZ R125, R123, R132, -R130 ;  /* 0x000000847b7d7223 */ /* 0x000fe20000010882 */
[----:B------:R-:W-:-:S02]  /*11780*/  HADD2.F32 R120, -RZ, R120.H0_H0 ;  /* 0x20000078ff787230 */ /* 0x000fc40000004100 */
[----:B------:R-:W-:Y:S01]  /*11790*/  FFMA.FTZ R123, R123, R134, R129 ;  /* 0x000000867b7b7223 */ /* 0x000fe20000010081 */
[----:B------:R-:W-:Y:S02]  /*117a0*/  HADD2.F32 R122, -RZ, R83.H0_H0 ;  /* 0x20000053ff7a7230 */ /* 0x000fe40000004100 */
[C---:B------:R-:W-:Y:S01]  /*117b0*/  FMUL.FTZ R130, R126.reuse, R127 ;  /* 0x0000007f7e827220 */ /* 0x040fe20000410000 */
[----:B------:R-:W-:Y:S02]  /*117c0*/  HADD2.F32 R129, -RZ, R119.H1_H1 ;  /* 0x30000077ff817230 */ /* 0x000fe40000004100 */
[-C--:B------:R-:W-:Y:S01]  /*117d0*/  FMUL.FTZ R132, R126, R120.reuse ;  /* 0x000000787e847220 */ /* 0x080fe20000410000 */
[----:B------:R-:W-:Y:S02]  /*117e0*/  HADD2.F32 R121, -RZ, R121.H0_H0 ;  /* 0x20000079ff797230 */ /* 0x000fe40000004100 */
[----:B------:R-:W-:Y:S01]  /*117f0*/  FFMA.FTZ R119, R67, R120, -R130 ;  /* 0x0000007843777223 */ /* 0x000fe20000010882 */
[----:B------:R-:W-:-:S02]  /*11800*/  HADD2.F32 R83, -RZ, R83.H1_H1 ;  /* 0x30000053ff537230 */ /* 0x000fc40000004100 */
[C---:B------:R-:W-:Y:S01]  /*11810*/  FMUL.FTZ R130, R122.reuse, R129 ;  /* 0x000000817a827220 */ /* 0x040fe20000410000 */
[----:B------:R-:W-:Y:S02]  /*11820*/  HADD2.F32 R126, -RZ, R59.H0_H0 ;  /* 0x2000003bff7e7230 */ /* 0x000fe40000004100 */
[----:B------:R-:W-:Y:S01]  /*11830*/  FMUL.FTZ R122, R122, R121 ;  /* 0x000000797a7a7220 */ /* 0x000fe20000410000 */
[----:B------:R-:W-:Y:S02]  /*11840*/  HADD2.F32 R120, -RZ, R66.H0_H0 ;  /* 0x20000042ff787230 */ /* 0x000fe40000004100 */
[----:B------:R-:W-:Y:S01]  /*11850*/  FFMA.FTZ R66, R67, R127, R132 ;  /* 0x0000007f43427223 */ /* 0x000fe20000010084 */
[C---:B------:R-:W-:Y:S01]  /*11860*/  FFMA.FTZ R130, R77.reuse, R121, -R130 ;  /* 0x000000794d827223 */ /* 0x040fe20000010882 */
[----:B------:R-:W-:Y:S01]  /*11870*/  FFMA.FTZ R122, R77, R129, R122 ;  /* 0x000000814d7a7223 */ /* 0x000fe2000001007a */
[----:B------:R-:W-:Y:S02]  /*11880*/  HADD2.F32 R80, -RZ, R80.H1_H1 ;  /* 0x30000050ff507230 */ /* 0x000fe40000004100 */
[----:B------:R-:W-:Y:S01]  /*11890*/  FMUL.FTZ R132, R83, R126 ;  /* 0x0000007e53847220 */ /* 0x000fe20000410000 */
[----:B------:R-:W-:-:S02]  /*118a0*/  HADD2.F32 R82, -RZ, R82.H1_H1 ;  /* 0x30000052ff527230 */ /* 0x000fc40000004100 */
[-C--:B------:R-:W-:Y:S01]  /*118b0*/  FMUL.FTZ R134, R83, R120.reuse ;  /* 0x0000007853867220 */ /* 0x080fe20000410000 */
        /* <DEDUP_REMOVED lines=25> */
.L_x_2883:
[----:B------:R-:W-:Y:S05]  /*11a50*/  BSYNC B2 ;  /* 0x0000000000027941 */ /* 0x000fea0003800000 */
.L_x_2882:
[----:B------:R-:W-:Y:S05]  /*11a60*/  @P1 BRA `(.L_x_2881) ;  /* 0x00000004009c1947 */ /* 0x000fea0003800000 */
[----:B0-----:R-:W2:Y:S01]  /*11a70*/  LDL R56, [R1+0x84] ;  /* 0x0000840001387983 */ /* 0x001ea20000100800 */
[----:B------:R-:W-:Y:S01]  /*11a80*/  LEA.HI R117, R117, R85, RZ, 0x1d ;  /* 0x0000005575757211 */ /* 0x000fe200078fe8ff */
[----:B------:R-:W-:Y:S01]  /*11a90*/  HADD2.F32 R118, -RZ, R114.H1_H1 ;  /* 0x30000072ff767230 */ /* 0x000fe20000004100 */
[----:B------:R-:W-:Y:S01]  /*11aa0*/  LEA.HI R57, R20, R213, RZ, 0x6 ;  /* 0x000000d514397211 */ /* 0x000fe200078f30ff */
[----:B------:R-:W-:Y:S01]  /*11ab0*/  HADD2.F32 R119, -RZ, R116.H1_H1 ;  /* 0x30000074ff777230 */ /* 0x000fe20000004100 */
[----:B------:R-:W-:Y:S01]  /*11ac0*/  SHF.R.S32.HI R58, RZ, 0x1f, R117 ;  /* 0x0000001fff3a7819 */ /* 0x000fe20000011475 */
[----:B------:R-:W-:Y:S01]  /*11ad0*/  HADD2.F32 R114, -RZ, R114.H0_H0 ;  /* 0x20000072ff727230 */ /* 0x000fe20000004100 */
[--C-:B------:R-:W-:Y:S01]  /*11ae0*/  SHF.R.U64 R68, R68, 0x10, R69.reuse ;  /* 0x0000001044447819 */ /* 0x100fe20000001245 */
[----:B------:R-:W-:Y:S01]  /*11af0*/  IMAD.SHL.U32 R57, R57, 0x80, RZ ;  /* 0x0000008039397824 */ /* 0x000fe200078e00ff */
[----:B------:R-:W-:Y:S01]  /*11b00*/  LEA.HI R58, R58, R117, RZ, 0x3 ;  /* 0x000000753a3a7211 */ /* 0x000fe200078f18ff */
[----:B------:R-:W-:Y:S01]  /*11b10*/  HADD2.F32 R116, -RZ, R116.H0_H0 ;  /* 0x20000074ff747230 */ /* 0x000fe20000004100 */
[----:B------:R-:W-:-:S02]  /*11b20*/  SHF.R.U32.HI R121, RZ, 0x10, R69 ;  /* 0x00000010ff797819 */ /* 0x000fc40000011645 */
[----:B------:R-:W-:Y:S01]  /*11b30*/  LOP3.LUT R57, R57, 0xffffe000, RZ, 0xc0, !PT ;  /* 0xffffe00039397812 */ /* 0x000fe200078ec0ff */
[----:B------:R-:W-:Y:S01]  /*11b40*/  IMAD.SHL.U32 R58, R58, 0x400, RZ ;  /* 0x000004003a3a7824 */ /* 0x000fe200078e00ff */
[--C-:B------:R-:W-:Y:S02]  /*11b50*/  SHF.R.U32.HI R120, RZ, 0x10, R61.reuse ;  /* 0x00000010ff787819 */ /* 0x100fe4000001163d */
[----:B------:R-:W-:Y:S02]  /*11b60*/  SHF.R.U64 R69, R60, 0x10, R61 ;  /* 0x000000103c457819 */ /* 0x000fe4000000123d */
[--C-:B------:R-:W-:Y:S01]  /*11b70*/  SHF.R.U64 R60, R70, 0x10, R71.reuse ;  /* 0x00000010463c7819 */ /* 0x100fe20000001247 */
[----:B------:R-:W-:Y:S01]  /*11b80*/  HADD2.F32 R120, -RZ, R120.H0_H0 ;  /* 0x20000078ff787230 */ /* 0x000fe20000004100 */
[----:B------:R-:W-:Y:S01]  /*11b90*/  SHF.R.U32.HI R70, RZ, 0x10, R71 ;  /* 0x00000010ff467819 */ /* 0x000fe20000011647 */
[----:B------:R-:W-:Y:S01]  /*11ba0*/  HADD2.F32 R69, -RZ, R69.H0_H0 ;  /* 0x20000045ff457230 */ /* 0x000fe20000004100 */
[----:B------:R-:W-:-:S02]  /*11bb0*/  SHF.R.U64 R61, R62, 0x10, R63 ;  /* 0x000000103e3d7819 */ /* 0x000fc4000000123f */
[----:B------:R-:W-:Y:S01]  /*11bc0*/  SHF.R.U32.HI R62, RZ, 0x10, R63 ;  /* 0x00000010ff3e7819 */ /* 0x000fe2000001163f */
[----:B------:R-:W-:-:S04]  /*11bd0*/  HADD2.F32 R70, -RZ, R70.H0_H0 ;  /* 0x20000046ff467230 */ /* 0x000fc80000004100 */
[----:B------:R-:W-:Y:S01]  /*11be0*/  HADD2.F32 R62, -RZ, R62.H0_H0 ;  /* 0x2000003eff3e7230 */ /* 0x000fe20000004100 */
[----:B--2---:R-:W-:Y:S02]  /*11bf0*/  R2UR UR4, R56 ;  /* 0x00000000380472ca */ /* 0x004fe400000e0000 */
[----:B------:R-:W-:-:S04]  /*11c00*/  LOP3.LUT R56, R229, 0x38, R21, 0xf8, !PT ;  /* 0x00000038e5387812 */ /* 0x000fc800078ef815 */
[----:B------:R-:W-:Y:S01]  /*11c10*/  LOP3.LUT R64, R56, R137, RZ, 0x3c, !PT ;  /* 0x0000008938407212 */ /* 0x000fe200078e3cff */
[----:B------:R-:W-:-:S03]  /*11c20*/  IMAD.SHL.U32 R56, R117, 0x8, RZ ;  /* 0x0000000875387824 */ /* 0x000fc600078e00ff */
[----:B-----5:R-:W-:Y:S02]  /*11c30*/  IADD3 R57, R64, R57, R136 ;  /* 0x0000003940397210 */ /* 0x020fe40007ffe088 */
[----:B------:R-:W-:Y:S02]  /*11c40*/  LOP3.LUT R56, R229, 0x38, R56, 0xf8, !PT ;  /* 0x00000038e5387812 */ /* 0x000fe400078ef838 */
[----:B------:R-:W-:Y:S02]  /*11c50*/  LOP3.LUT R64, R58, 0x7fffe000, RZ, 0xc0, !PT ;  /* 0x7fffe0003a407812 */ /* 0x000fe400078ec0ff */
[----:B------:R-:W-:Y:S02]  /*11c60*/  LOP3.LUT R65, R56, R137, RZ, 0x3c, !PT ;  /* 0x0000008938417212 */ /* 0x000fe400078e3cff */
[----:B------:R-:W-:Y:S02]  /*11c70*/  LEA R76, R57, UR4, 0x1 ;  /* 0x00000004394c7c11 */ /* 0x000fe4000f8e08ff */
[----:B------:R-:W-:-:S03]  /*11c80*/  IADD3 R65, R65, R64, R136 ;  /* 0x0000004041417210 */ /* 0x000fc60007ffe088 */
[----:B------:R-:W0:Y:S01]  /*11c90*/  LDS.128 R56, [R76] ;  /* 0x000000004c387984 */ /* 0x000e220000000c00 */
[----:B------:R-:W-:-:S05]  /*11ca0*/  LEA R77, R65, R22, 0x1 ;  /* 0x00000016414d7211 */ /* 0x000fca00078e08ff */
[----:B------:R-:W1:Y:S01]  /*11cb0*/  LDS.128 R64, [R77+0x14400] ;  /* 0x014400004d407984 */ /* 0x000e620000000c00 */
[--C-:B0-----:R-:W-:Y:S02]  /*11cc0*/  HADD2.F32 R71, -RZ, R57.reuse.H0_H0 ;  /* 0x20000039ff477230 */ /* 0x101fe40000004100 */
[----:B------:R-:W-:Y:S02]  /*11cd0*/  HADD2.F32 R80, -RZ, R57.H1_H1 ;  /* 0x30000039ff507230 */ /* 0x000fe40000004100 */
[----:B------:R-:W-:Y:S02]  /*11ce0*/  HADD2.F32 R81, -RZ, R56.H0_H0 ;  /* 0x20000038ff517230 */ /* 0x000fe40000004100 */
[--C-:B-1----:R-:W-:Y:S02]  /*11cf0*/  HADD2.F32 R78, -RZ, R65.reuse.H0_H0 ;  /* 0x20000041ff4e7230 */ /* 0x102fe40000004100 */
[----:B------:R-:W-:Y:S02]  /*11d00*/  HADD2.F32 R83, -RZ, R65.H1_H1 ;  /* 0x30000041ff537230 */ /* 0x000fe40000004100 */
[----:B------:R-:W-:-:S02]  /*11d10*/  HADD2.F32 R82, -RZ, R64.H0_H0 ;  /* 0x20000040ff527230 */ /* 0x000fc40000004100 */
[CC--:B------:R-:W-:Y:S01]  /*11d20*/  FMUL.FTZ R122, R78.reuse, R119.reuse ;  /* 0x000000774e7a7220 */ /* 0x0c0fe20000410000 */
[----:B------:R-:W-:Y:S01]  /*11d30*/  FMUL.FTZ R124, R78, R118 ;  /* 0x000000764e7c7220 */ /* 0x000fe20000410000 */
[----:B------:R-:W-:Y:S02]  /*11d40*/  HADD2.F32 R78, -RZ, R121.H0_H0 ;  /* 0x20000079ff4e7230 */ /* 0x000fe40000004100 */
[----:B------:R-:W-:Y:S01]  /*11d50*/  FMUL.FTZ R121, R83, R120 ;  /* 0x0000007853797220 */ /* 0x000fe20000410000 */
[--C-:B------:R-:W-:Y:S02]  /*11d60*/  HADD2.F32 R117, -RZ, R67.reuse.H0_H0 ;  /* 0x20000043ff757230 */ /* 0x100fe40000004100 */
[C---:B------:R-:W-:Y:S01]  /*11d70*/  FFMA.FTZ R65, R71.reuse, R118, -R122 ;  /* 0x0000007647417223 */ /* 0x040fe2000001087a */
[----:B------:R-:W-:Y:S02]  /*11d80*/  HADD2.F32 R79, -RZ, R67.H1_H1 ;  /* 0x30000043ff4f7230 */ /* 0x000fe40000004100 */
[----:B------:R-:W-:Y:S01]  /*11d90*/  FFMA.FTZ R67, R71, R119, R124 ;  /* 0x0000007747437223 */ /* 0x000fe2000001007c */
[----:B------:R-:W-:Y:S01]  /*11da0*/  FMUL.FTZ R71, R83, R78 ;  /* 0x0000004e53477220 */ /* 0x000fe20000410000 */
[----:B------:R-:W-:-:S02]  /*11db0*/  HADD2.F32 R87, -RZ, R66.H0_H0 ;  /* 0x20000042ff577230 */ /* 0x000fc40000004100 */
[C---:B------:R-:W-:Y:S01]  /*11dc0*/  FMUL.FTZ R83, R82.reuse, R114 ;  /* 0x0000007252537220 */ /* 0x040fe20000410000 */
[----:B------:R-:W-:Y:S02]  /*11dd0*/  HADD2.F32 R118, -RZ, R115.H0_H0 ;  /* 0x20000073ff767230 */ /* 0x000fe40000004100 */
[----:B------:R-:W-:Y:S01]  /*11de0*/  FMUL.FTZ R122, R82, R116 ;  /* 0x00000074527a7220 */ /* 0x000fe20000410000 */
[C---:B------:R-:W-:Y:S01]  /*11df0*/  FFMA.FTZ R78, R80.reuse, R78, -R121 ;  /* 0x0000004e504e7223 */ /* 0x040fe20000010879 */
[----:B------:R-:W-:Y:S02]  /*11e00*/  HADD2.F32 R57, -RZ, R58.H0_H0 ;  /* 0x2000003aff397230 */ /* 0x000fe40000004100 */
[----:B------:R-:W-:Y:S01]  /*11e10*/  FFMA.FTZ R80, R80, R120, R71 ;  /* 0x0000007850507223 */ /* 0x000fe20000010047 */
[----:B------:R-:W-:Y:S02]  /*11e20*/  HADD2.F32 R82, -RZ, R113.H0_H0 ;  /* 0x20000071ff527230 */ /* 0x000fe40000004100 */
[C---:B------:R-:W-:Y:S01]  /*11e30*/  FFMA.FTZ R83, R81.reuse, R116, R83 ;  /* 0x0000007451537223 */ /* 0x040fe20000010053 */
[----:B------:R-:W-:Y:S01]  /*11e40*/  FFMA.FTZ R71, R81, R114, -R122 ;  /* 0x0000007251477223 */ /* 0x000fe2000001087a */
[----:B------:R-:W-:Y:S01]  /*11e50*/  FMUL.FTZ R120, R87, R118 ;  /* 0x0000007657787220 */ /* 0x000fe20000410000 */
[----:B------:R-:W-:-:S02]  /*11e60*/  HADD2.F32 R116, -RZ, R115.H1_H1 ;  /* 0x30000073ff747230 */ /* 0x000fc40000004100 */
[-C--:B------:R-:W-:Y:S01]  /*11e70*/  FMUL.FTZ R122, R87, R82.reuse ;  /* 0x00000052577a7220 */ /* 0x080fe20000410000 */
[----:B------:R-:W-:Y:S02]  /*11e80*/  HADD2.F32 R114, -RZ, R113.H1_H1 ;  /* 0x30000071ff727230 */ /* 0x000fe40000004100 */
[----:B------:R-:W-:Y:S01]  /*11e90*/  FFMA.FTZ R120, R57, R82, -R120 ;  /* 0x0000005239787223 */ /* 0x000fe20000010878 */
[--C-:B------:R-:W-:Y:S02]  /*11ea0*/  HADD2.F32 R63, -RZ, R59.reuse.H0_H0 ;  /* 0x2000003bff3f7230 */ /* 0x100fe40000004100 */
[C---:B------:R-:W-:Y:S01]  /*11eb0*/  FMUL.FTZ R82, R117.reuse, R116 ;  /* 0x0000007475527220 */ /* 0x040fe20000410000 */
[----:B------:R-:W-:Y:S02]  /*11ec0*/  HADD2.F32 R59, -RZ, R59.H1_H1 ;  /* 0x3000003bff3b7230 */ /* 0x000fe40000004100 */
[----:B------:R-:W-:Y:S01]  /*11ed0*/  FMUL.FTZ R117, R117, R114 ;  /* 0x0000007275757220 */ /* 0x000fe20000410000 */
[----:B------:R-:W-:Y:S01]  /*11ee0*/  FFMA.FTZ R122, R57, R118, R122 ;  /* 0x00000076397a7223 */ /* 0x000fe2000001007a */
[----:B------:R-:W-:Y:S01]  /*11ef0*/  FFMA.FTZ R82, R63, R114, -R82 ;  /* 0x000000723f527223 */ /* 0x000fe20000010852 */
[----:B------:R-:W-:-:S02]  /*11f00*/  HADD2.F32 R64, -RZ, R64.H1_H1 ;  /* 0x30000040ff407230 */ /* 0x000fc40000004100 */
[----:B------:R-:W-:Y:S01]  /*11f10*/  FMUL.FTZ R118, R79, R62 ;  /* 0x0000003e4f767220 */ /* 0x000fe20000410000 */
[----:B------:R-:W-:Y:S01]  /*11f20*/  FFMA.FTZ R117, R63, R116, R117 ;  /* 0x000000743f757223 */ /* 0x000fe20000010075 */
[-C--:B------:R-:W-:Y:S01]  /*11f30*/  FMUL.FTZ R114, R79, R70.reuse ;  /* 0x000000464f727220 */ /* 0x080fe20000410000 */
[----:B------:R-:W-:Y:S02]  /*11f40*/  HADD2.F32 R66, -RZ, R66.H1_H1 ;  /* 0x30000042ff427230 */ /* 0x000fe40000004100 */
[C---:B------:R-:W-:Y:S01]  /*11f50*/  FFMA.FTZ R81, R59.reuse, R70, -R118 ;  /* 0x000000463b517223 */ /* 0x040fe20000010876 */
[----:B------:R-:W-:Y:S02]  /*11f60*/  HADD2.F32 R57, -RZ, R68.H0_H0 ;  /* 0x20000044ff397230 */ /* 0x000fe40000004100 */
[----:B------:R-:W-:Y:S01]  /*11f70*/  FFMA.FTZ R114, R59, R62, R114 ;  /* 0x0000003e3b727223 */ /* 0x000fe20000010072 */
[----:B------:R-:W-:Y:S02]  /*11f80*/  HADD2.F32 R63, -RZ, R61.H0_H0 ;  /* 0x2000003dff3f7230 */ /* 0x000fe40000004100 */
[----:B------:R-:W-:Y:S01]  /*11f90*/  FMUL.FTZ R59, R64, R69 ;  /* 0x00000045403b7220 */ /* 0x000fe20000410000 */
[----:B------:R-:W-:-:S02]  /*11fa0*/  HADD2.F32 R61, -RZ, R60.H0_H0 ;  /* 0x2000003cff3d7230 */ /* 0x000fc40000004100 */
[----:B------:R-:W-:Y:S01]  /*11fb0*/  FMUL.FTZ R64, R64, R57 ;  /* 0x0000003940407220 */ /* 0x000fe20000410000 */
[----:B------:R-:W-:Y:S02]  /*11fc0*/  HADD2.F32 R56, -RZ, R56.H1_H1 ;  /* 0x30000038ff387230 */ /* 0x000fe40000004100 */
[C---:B------:R-:W-:Y:S01]  /*11fd0*/  FMUL.FTZ R79, R66.reuse, R63 ;  /* 0x0000003f424f7220 */ /* 0x040fe20000410000 */
[----:B------:R-:W-:Y:S02]  /*11fe0*/  HADD2.F32 R58, -RZ, R58.H1_H1 ;  /* 0x3000003aff3a7230 */ /* 0x000fe40000004100 */
        /* <DEDUP_REMOVED lines=15> */
.L_x_2881:
[----:B------:R-:W-:Y:S05]  /*120e0*/  BSYNC B1 ;  /* 0x0000000000017941 */ /* 0x000fea0003800000 */
.L_x_2880:
[----:B------:R-:W-:Y:S01]  /*120f0*/  ISETP.GE.AND P0, PT, R89, R86, PT ;  /* 0x000000565900720c */ /* 0x000fe20003f06270 */
[----:B------:R-:W-:-:S12]  /*12100*/  BSSY B1, `(.L_x_2884) ;  /* 0x00000da000017945 */ /* 0x000fd80003800000 */
[----:B------:R-:W-:Y:S05]  /*12110*/  @P0 BRA `(.L_x_2885) ;  /* 0x0000000c00600947 */ /* 0x000fea0003800000 */
[----:B------:R2:W5:Y:S01]  /*12120*/  LDL R115, [R1+0x84] ;  /* 0x0000840001737983 */ /* 0x0005620000100800 */
[----:B0-----:R-:W0:Y:S03]  /*12130*/  LDC R64, c[0x0][0x3f4] ;  /* 0x0000fd00ff407b82 */ /* 0x001e260000000800 */
[----:B------:R2:W5:Y:S01]  /*12140*/  LDL R87, [R1+0x64] ;  /* 0x0000640001577983 */ /* 0x0005620000100800 */
[C---:B------:R-:W-:Y:S01]  /*12150*/  VIADD R113, R220.reuse, 0x20 ;  /* 0x00000020dc717836 */ /* 0x040fe20000000000 */
[----:B------:R-:W-:Y:S01]  /*12160*/  BSSY B2, `(.L_x_2886) ;  /* 0x000006c000027945 */ /* 0x000fe20003800000 */
[----:B------:R-:W-:Y:S02]  /*12170*/  VIADD R114, R220, 0x20 ;  /* 0x00000020dc727836 */ /* 0x000fe40000000000 */
[----:B------:R-:W-:-:S03]  /*12180*/  IMAD.SHL.U32 R113, R113, 0x40, RZ ;  /* 0x0000004071717824 */ /* 0x000fc600078e00ff */
[----:B------:R-:W-:Y:S02]  /*12190*/  SHF.L.U32 R114, R114, 0x6, RZ ;  /* 0x0000000672727819 */ /* 0x000fe400000006ff */
[----:B------:R-:W-:Y:S02]  /*121a0*/  LOP3.LUT R113, R113, 0x1c0, RZ, 0xc0, !PT ;  /* 0x000001c071717812 */ /* 0x000fe400078ec0ff */
[----:B------:R-:W-:Y:S02]  /*121b0*/  LOP3.LUT R114, R114, 0x1c0, RZ, 0xc0, !PT ;  /* 0x000001c072727812 */ /* 0x000fe400078ec0ff */
[----:B------:R-:W-:Y:S02]  /*121c0*/  SHF.R.U32.HI R113, RZ, 0x3, R113 ;  /* 0x00000003ff717819 */ /* 0x000fe40000011671 */
[-C--:B0-----:R-:W-:Y:S02]  /*121d0*/  ISETP.GE.AND P0, PT, R16, R64.reuse, PT ;  /* 0x000000401000720c */ /* 0x081fe40003f06270 */
[----:B------:R-:W-:-:S11]  /*121e0*/  ISETP.GE.AND P1, PT, R213, R64, PT ;  /* 0x00000040d500720c */ /* 0x000fd60003f26270 */
[----:B--2---:R-:W-:Y:S05]  /*121f0*/  @P0 BRA `(.L_x_2887) ;  /* 0x0000000400880947 */ /* 0x004fea0003800000 */
[----:B-1----:R-:W-:Y:S01]  /*12200*/  LEA.HI R56, R64, R0, RZ, 0x1d ;  /* 0x0000000040387211 */ /* 0x002fe200078fe8ff */
[----:B------:R-:W-:Y:S01]  /*12210*/  HADD2.F32 R78, -RZ, R112.H1_H1 ;  /* 0x30000070ff4e7230 */ /* 0x000fe20000004100 */
[----:B-----5:R-:W-:Y:S01]  /*12220*/  R2UR UR4, R115 ;  /* 0x00000000730472ca */ /* 0x020fe200000e0000 */
[----:B------:R-:W-:Y:S01]  /*12230*/  HADD2.F32 R76, -RZ, R110.H1_H1 ;  /* 0x3000006eff4c7230 */ /* 0x000fe20000004100 */
[----:B------:R-:W-:Y:S01]  /*12240*/  SHF.R.S32.HI R59, RZ, 0x1f, R56 ;  /* 0x0000001fff3b7819 */ /* 0x000fe20000011438 */
[----:B------:R-:W-:Y:S01]  /*12250*/  IMAD.SHL.U32 R57, R56, 0x8, RZ ;  /* 0x0000000838397824 */ /* 0x000fe200078e00ff */
[C---:B------:R-:W-:Y:S01]  /*12260*/  LOP3.LUT R58, R114.reuse, 0x38, R16, 0xf8, !PT ;  /* 0x00000038723a7812 */ /* 0x040fe200078ef810 */
[----:B------:R-:W-:Y:S01]  /*12270*/  HADD2.F32 R112, -RZ, R112.H0_H0 ;  /* 0x20000070ff707230 */ /* 0x000fe20000004100 */
[----:B------:R-:W-:Y:S01]  /*12280*/  LEA.HI R59, R59, R56, RZ, 0x3 ;  /* 0x000000383b3b7211 */ /* 0x000fe200078f18ff */
[----:B------:R-:W-:Y:S01]  /*12290*/  HADD2.F32 R110, -RZ, R110.H0_H0 ;  /* 0x2000006eff6e7230 */ /* 0x000fe20000004100 */
[----:B------:R-:W-:-:S02]  /*122a0*/  LOP3.LUT R56, R114, 0x38, R57, 0xf8, !PT ;  /* 0x0000003872387812 */ /* 0x000fc400078ef839 */
[----:B------:R-:W-:Y:S01]  /*122b0*/  LOP3.LUT R58, R87, R58, R113, 0xf6, !PT ;  /* 0x0000003a573a7212 */ /* 0x000fe200078ef671 */
[----:B------:R-:W-:Y:S01]  /*122c0*/  IMAD.SHL.U32 R59, R59, 0x400, RZ ;  /* 0x000004003b3b7824 */ /* 0x000fe200078e00ff */
[----:B------:R-:W-:Y:S02]  /*122d0*/  LOP3.LUT R60, R56, R113, RZ, 0x3c, !PT ;  /* 0x00000071383c7212 */ /* 0x000fe400078e3cff */
[----:B------:R-:W-:Y:S02]  /*122e0*/  LEA R65, R58, UR4, 0x1 ;  /* 0x000000043a417c11 */ /* 0x000fe4000f8e08ff */
[----:B------:R-:W-:Y:S02]  /*122f0*/  LOP3.LUT R61, R59, 0x7fffe000, RZ, 0xc0, !PT ;  /* 0x7fffe0003b3d7812 */ /* 0x000fe400078ec0ff */
[----:B------:R-:W-:Y:S01]  /*12300*/  SHF.R.U32.HI R71, RZ, 0x10, R41 ;  /* 0x00000010ff477819 */ /* 0x000fe20000011629 */
[----:B------:R-:W0:Y:S01]  /*12310*/  LDS.128 R56, [R65] ;  /* 0x0000000041387984 */ /* 0x000e220000000c00 */
[----:B------:R-:W-:-:S02]  /*12320*/  IADD3 R61, R60, R61, R87 ;  /* 0x0000003d3c3d7210 */ /* 0x000fc40007ffe057 */
[--C-:B------:R-:W-:Y:S01]  /*12330*/  SHF.R.U64 R48, R48, 0x10, R49.reuse ;  /* 0x0000001030307819 */ /* 0x100fe20000001231 */
[----:B------:R-:W-:Y:S01]  /*12340*/  HADD2.F32 R71, -RZ, R71.H0_H0 ;  /* 0x20000047ff477230 */ /* 0x000fe20000004100 */
[----:B------:R-:W-:Y:S01]  /*12350*/  SHF.R.U32.HI R77, RZ, 0x10, R49 ;  /* 0x00000010ff4d7819 */ /* 0x000fe20000011631 */
[----:B------:R-:W-:Y:S01]  /*12360*/  IMAD R66, R61, 0x2, R22 ;  /* 0x000000023d427824 */ /* 0x000fe200078e0216 */
[----:B------:R-:W-:Y:S02]  /*12370*/  SHF.R.U64 R49, R40, 0x10, R41 ;  /* 0x0000001028317819 */ /* 0x000fe40000001229 */
[--C-:B------:R-:W-:Y:S02]  /*12380*/  SHF.R.U64 R41, R42, 0x10, R43.reuse ;  /* 0x000000102a297819 */ /* 0x100fe4000000122b */
[----:B------:R-:W1:Y:S01]  /*12390*/  LDS.128 R60, [R66+0x14400] ;  /* 0x01440000423c7984 */ /* 0x000e620000000c00 */
[----:B------:R-:W-:Y:S01]  /*123a0*/  SHF.R.U32.HI R81, RZ, 0x10, R43 ;  /* 0x00000010ff517819 */ /* 0x000fe2000001162b */
[----:B------:R-:W-:Y:S01]  /*123b0*/  HADD2.F32 R49, -RZ, R49.H0_H0 ;  /* 0x20000031ff317230 */ /* 0x000fe20000004100 */
[----:B------:R-:W-:-:S02]  /*123c0*/  SHF.R.U32.HI R83, RZ, 0x10, R51 ;  /* 0x00000010ff537819 */ /* 0x000fc40000011633 */
[----:B------:R-:W-:Y:S01]  /*123d0*/  SHF.R.U64 R40, R50, 0x10, R51 ;  /* 0x0000001032287819 */ /* 0x000fe20000001233 */
[--C-:B0-----:R-:W-:Y:S02]  /*123e0*/  HADD2.F32 R43, -RZ, R57.reuse.H0_H0 ;  /* 0x20000039ff2b7230 */ /* 0x101fe40000004100 */
[----:B------:R-:W-:Y:S02]  /*123f0*/  HADD2.F32 R57, -RZ, R57.H1_H1 ;  /* 0x30000039ff397230 */ /* 0x000fe40000004100 */
[----:B------:R-:W-:Y:S02]  /*12400*/  HADD2.F32 R42, -RZ, R56.H0_H0 ;  /* 0x20000038ff2a7230 */ /* 0x000fe40000004100 */
[--C-:B------:R-:W-:Y:S02]  /*12410*/  HADD2.F32 R51, -RZ, R59.reuse.H0_H0 ;  /* 0x2000003bff337230 */ /* 0x100fe40000004100 */
[----:B------:R-:W-:Y:S02]  /*12420*/  HADD2.F32 R50, -RZ, R58.H0_H0 ;  /* 0x2000003aff327230 */ /* 0x000fe40000004100 */
[----:B------:R-:W-:-:S02]  /*12430*/  HADD2.F32 R59, -RZ, R59.H1_H1 ;  /* 0x3000003bff3b7230 */ /* 0x000fc40000004100 */
[--C-:B-1----:R-:W-:Y:S02]  /*12440*/  HADD2.F32 R67, -RZ, R61.reuse.H0_H0 ;  /* 0x2000003dff437230 */ /* 0x102fe40000004100 */
[----:B------:R-:W-:Y:S02]  /*12450*/  HADD2.F32 R68, -RZ, R61.H1_H1 ;  /* 0x3000003dff447230 */ /* 0x000fe40000004100 */
[----:B------:R-:W-:Y:S02]  /*12460*/  HADD2.F32 R61, -RZ, R60.H0_H0 ;  /* 0x2000003cff3d7230 */ /* 0x000fe40000004100 */
[C---:B------:R-:W-:Y:S01]  /*12470*/  FMUL.FTZ R80, R67.reuse, R78 ;  /* 0x0000004e43507220 */ /* 0x040fe20000410000 */
[-C--:B------:R-:W-:Y:S01]  /*12480*/  FMUL.FTZ R82, R67, R76.reuse ;  /* 0x0000004c43527220 */ /* 0x080fe20000410000 */
[----:B------:R-:W-:Y:S02]  /*12490*/  HADD2.F32 R67, -RZ, R77.H0_H0 ;  /* 0x2000004dff437230 */ /* 0x000fe40000004100 */
[C---:B------:R-:W-:Y:S01]  /*124a0*/  FFMA.FTZ R80, R43.reuse, R76, -R80 ;  /* 0x0000004c2b507223 */ /* 0x040fe20000010850 */
[C---:B------:R-:W-:Y:S01]  /*124b0*/  FMUL.FTZ R76, R68.reuse, R71 ;  /* 0x00000047444c7220 */ /* 0x040fe20000410000 */
[----:B------:R-:W-:Y:S01]  /*124c0*/  FFMA.FTZ R82, R43, R78, R82 ;  /* 0x0000004e2b527223 */ /* 0x000fe20000010052 */
[----:B------:R-:W-:Y:S01]  /*124d0*/  FMUL.FTZ R43, R61, R112 ;  /* 0x000000703d2b7220 */ /* 0x000fe20000410000 */
[-C--:B------:R-:W-:Y:S01]  /*124e0*/  FMUL.FTZ R68, R68, R67.reuse ;  /* 0x0000004344447220 */ /* 0x080fe20000410000 */
[----:B------:R-:W-:Y:S01]  /*124f0*/  FFMA.FTZ R77, R57, R67, -R76 ;  /* 0x00000043394d7223 */ /* 0x000fe2000001084c */
[----:B------:R-:W-:Y:S01]  /*12500*/  FMUL.FTZ R61, R61, R110 ;  /* 0x0000006e3d3d7220 */ /* 0x000fe20000410000 */
[----:B------:R-:W-:-:S02]  /*12510*/  HADD2.F32 R67, -RZ, R111.H0_H0 ;  /* 0x2000006fff437230 */ /* 0x000fc40000004100 */
[C---:B------:R-:W-:Y:S01]  /*12520*/  FFMA.FTZ R110, R42.reuse, R110, -R43 ;  /* 0x0000006e2a6e7223 */ /* 0x040fe2000001082b */
[----:B------:R-:W-:Y:S02]  /*12530*/  HADD2.F32 R70, -RZ, R63.H0_H0 ;  /* 0x2000003fff467230 */ /* 0x000fe40000004100 */
[----:B------:R-:W-:Y:S01]  /*12540*/  FFMA.FTZ R71, R57, R71, R68 ;  /* 0x0000004739477223 */ /* 0x000fe20000010044 */
[----:B------:R-:W-:Y:S02]  /*12550*/  HADD2.F32 R43, -RZ, R109.H0_H0 ;  /* 0x2000006dff2b7230 */ /* 0x000fe40000004100 */
[----:B------:R-:W-:Y:S01]  /*12560*/  FFMA.FTZ R61, R42, R112, R61 ;  /* 0x000000702a3d7223 */ /* 0x000fe2000001003d */
[----:B------:R-:W-:Y:S02]  /*12570*/  HADD2.F32 R111, -RZ, R111.H1_H1 ;  /* 0x3000006fff6f7230 */ /* 0x000fe40000004100 */
[----:B------:R-:W-:Y:S02]  /*12580*/  HADD2.F32 R109, -RZ, R109.H1_H1 ;  /* 0x3000006dff6d7230 */ /* 0x000fe40000004100 */
[----:B------:R-:W-:-:S02]  /*12590*/  HADD2.F32 R69, -RZ, R62.H0_H0 ;  /* 0x2000003eff457230 */ /* 0x000fc40000004100 */
[C---:B------:R-:W-:Y:S01]  /*125a0*/  FMUL.FTZ R76, R70.reuse, R111 ;  /* 0x0000006f464c7220 */ /* 0x040fe20000410000 */
[----:B------:R-:W-:Y:S02]  /*125b0*/  HADD2.F32 R63, -RZ, R63.H1_H1 ;  /* 0x3000003fff3f7230 */ /* 0x000fe40000004100 */
[----:B------:R-:W-:Y:S01]  /*125c0*/  FMUL.FTZ R70, R70, R109 ;  /* 0x0000006d46467220 */ /* 0x000fe20000410000 */
[----:B------:R-:W-:Y:S02]  /*125d0*/  HADD2.F32 R68, -RZ, R81.H0_H0 ;  /* 0x20000051ff447230 */ /* 0x000fe40000004100 */
[C---:B------:R-:W-:Y:S01]  /*125e0*/  FMUL.FTZ R57, R69.reuse, R67 ;  /* 0x0000004345397220 */ /* 0x040fe20000410000 */
[----:B------:R-:W-:Y:S02]  /*125f0*/  HADD2.F32 R42, -RZ, R83.H0_H0 ;  /* 0x20000053ff2a7230 */ /* 0x000fe40000004100 */
[----:B------:R-:W-:Y:S01]  /*12600*/  FMUL.FTZ R79, R69, R43 ;  /* 0x0000002b454f7220 */ /* 0x000fe20000410000 */
[C---:B------:R-:W-:Y:S01]  /*12610*/  FFMA.FTZ R76, R51.reuse, R109, -R76 ;  /* 0x0000006d334c7223 */ /* 0x040fe2000001084c */
[----:B------:R-:W-:Y:S01]  /*12620*/  FFMA.FTZ R70, R51, R111, R70 ;  /* 0x0000006f33467223 */ /* 0x000fe20000010046 */
[----:B------:R-:W-:-:S02]  /*12630*/  HADD2.F32 R60, -RZ, R60.H1_H1 ;  /* 0x3000003cff3c7230 */ /* 0x000fc40000004100 */
[C---:B------:R-:W-:Y:S01]  /*12640*/  FFMA.FTZ R69, R50.reuse, R43, -R57 ;  /* 0x0000002b32457223 */ /* 0x040fe20000010839 */
[----:B------:R-:W-:Y:S02]  /*12650*/  HADD2.F32 R62, -RZ, R62.H1_H1 ;  /* 0x3000003eff3e7230 */ /* 0x000fe40000004100 */
[C---:B------:R-:W-:Y:S01]  /*12660*/  FMUL.FTZ R78, R63.reuse, R68 ;  /* 0x000000443f4e7220 */ /* 0x040fe20000410000 */
[-C--:B------:R-:W-:Y:S01]  /*12670*/  FMUL.FTZ R112, R63, R42.reuse ;  /* 0x0000002a3f707220 */ /* 0x080fe20000410000 */
[----:B------:R-:W-:Y:S02]  /*12680*/  HADD2.F32 R51, -RZ, R41.H0_H0 ;  /* 0x20000029ff337230 */ /* 0x000fe40000004100 */
[----:B------:R-:W-:Y:S01]  /*12690*/  FFMA.FTZ R50, R50, R67, R79 ;  /* 0x0000004332327223 */ /* 0x000fe2000001004f */
[----:B------:R-:W-:Y:S02]  /*126a0*/  HADD2.F32 R43, -RZ, R48.H0_H0 ;  /* 0x20000030ff2b7230 */ /* 0x000fe40000004100 */
[----:B------:R-:W-:Y:S01]  /*126b0*/  FFMA.FTZ R63, R59, R42, -R78 ;  /* 0x0000002a3b3f7223 */ /* 0x000fe2000001084e */
[----:B------:R-:W-:-:S02]  /*126c0*/  HADD2.F32 R41, -RZ, R40.H0_H0 ;  /* 0x20000028ff297230 */ /* 0x000fc40000004100 */
        /* <DEDUP_REMOVED lines=21> */
.L_x_2887:
[----:B------:R-:W-:Y:S05]  /*12820*/  BSYNC B2 ;  /* 0x0000000000027941 */ /* 0x000fea0003800000 */
.L_x_2886:
[----:B------:R-:W-:Y:S05]  /*12830*/  @P1 BRA `(.L_x_2885) ;  /* 0x0000000400981947 */ /* 0x000fea0003800000 */
[----:B0-----:R-:W-:Y:S01]  /*12840*/  LEA.HI R40, R20, R213, RZ, 0x6 ;  /* 0x000000d514287211 */ /* 0x001fe200078f30ff */
[----:B-1----:R-:W-:Y:S01]  /*12850*/  HADD2.F32 R59, -RZ, R107.H0_H0 ;  /* 0x2000006bff3b7230 */ /* 0x002fe20000004100 */
[----:B------:R-:W-:Y:S01]  /*12860*/  LEA.HI R64, R64, R85, RZ, 0x1d ;  /* 0x0000005540407211 */ /* 0x000fe200078fe8ff */
[----:B------:R-:W-:Y:S01]  /*12870*/  HADD2.F32 R61, -RZ, R105.H0_H0 ;  /* 0x20000069ff3d7230 */ /* 0x000fe20000004100 */
[----:B------:R-:W-:Y:S02]  /*12880*/  LOP3.LUT R42, R114, 0x38, R21, 0xf8, !PT ;  /* 0x00000038722a7812 */ /* 0x000fe400078ef815 */
[----:B------:R-:W-:Y:S02]  /*12890*/  SHF.L.U32 R40, R40, 0x7, RZ ;  /* 0x0000000728287819 */ /* 0x000fe400000006ff */
[----:B------:R-:W-:Y:S02]  /*128a0*/  SHF.R.S32.HI R41, RZ, 0x1f, R64 ;  /* 0x0000001fff297819 */ /* 0x000fe40000011440 */
[----:B------:R-:W-:-:S02]  /*128b0*/  LOP3.LUT R43, R42, R113, RZ, 0x3c, !PT ;  /* 0x000000712a2b7212 */ /* 0x000fc400078e3cff */
[----:B------:R-:W-:Y:S01]  /*128c0*/  LOP3.LUT R42, R40, 0xffffe000, RZ, 0xc0, !PT ;  /* 0xffffe000282a7812 */ /* 0x000fe200078ec0ff */
[----:B------:R-:W-:Y:S01]  /*128d0*/  IMAD.SHL.U32 R40, R64, 0x8, RZ ;  /* 0x0000000840287824 */ /* 0x000fe200078e00ff */
[----:B------:R-:W-:Y:S02]  /*128e0*/  LEA.HI R41, R41, R64, RZ, 0x3 ;  /* 0x0000004029297211 */ /* 0x000fe400078f18ff */
[----:B-----5:R-:W-:Y:S02]  /*128f0*/  R2UR UR4, R115 ;  /* 0x00000000730472ca */ /* 0x020fe400000e0000 */
[----:B------:R-:W-:Y:S01]  /*12900*/  LOP3.LUT R40, R114, 0x38, R40, 0xf8, !PT ;  /* 0x0000003872287812 */ /* 0x000fe200078ef828 */
[----:B------:R-:W-:Y:S01]  /*12910*/  IMAD.SHL.U32 R41, R41, 0x400, RZ ;  /* 0x0000040029297824 */ /* 0x000fe200078e00ff */
[----:B------:R-:W-:Y:S02]  /*12920*/  IADD3 R42, R43, R42, R87 ;  /* 0x0000002a2b2a7210 */ /* 0x000fe40007ffe057 */
[----:B------:R-:W-:-:S02]  /*12930*/  LOP3.LUT R48, R40, R113, RZ, 0x3c, !PT ;  /* 0x0000007128307212 */ /* 0x000fc400078e3cff */
[----:B------:R-:W-:Y:S02]  /*12940*/  LOP3.LUT R57, R41, 0x7fffe000, RZ, 0xc0, !PT ;  /* 0x7fffe00029397812 */ /* 0x000fe400078ec0ff */
[----:B------:R-:W-:Y:S02]  /*12950*/  SHF.R.U64 R71, R52, 0x10, R53 ;  /* 0x0000001034477819 */ /* 0x000fe40000001235 */
[----:B------:R-:W-:Y:S02]  /*12960*/  IADD3 R57, R48, R57, R87 ;  /* 0x0000003930397210 */ /* 0x000fe40007ffe057 */
[----:B------:R-:W-:Y:S02]  /*12970*/  LEA R56, R42, UR4, 0x1 ;  /* 0x000000042a387c11 */ /* 0x000fe4000f8e08ff */
[----:B------:R-:W-:Y:S01]  /*12980*/  SHF.R.U32.HI R60, RZ, 0x10, R45 ;  /* 0x00000010ff3c7819 */ /* 0x000fe2000001162d */
[----:B------:R-:W-:Y:S01]  /*12990*/  IMAD R57, R57, 0x2, R22 ;  /* 0x0000000239397824 */ /* 0x000fe200078e0216 */
[----:B------:R-:W-:Y:S01]  /*129a0*/  SHF.R.U32.HI R58, RZ, 0x10, R53 ;  /* 0x00000010ff3a7819 */ /* 0x000fe20000011635 */
[----:B------:R-:W0:Y:S01]  /*129b0*/  LDS.128 R40, [R56] ;  /* 0x0000000038287984 */ /* 0x000e220000000c00 */
[----:B------:R-:W-:Y:S01]  /*129c0*/  SHF.R.U64 R69, R44, 0x10, R45 ;  /* 0x000000102c457819 */ /* 0x000fe2000000122d */
[----:B------:R-:W-:Y:S01]  /*129d0*/  HADD2.F32 R60, -RZ, R60.H0_H0 ;  /* 0x2000003cff3c7230 */ /* 0x000fe20000004100 */
[--C-:B------:R-:W-:Y:S01]  /*129e0*/  SHF.R.U64 R70, R54, 0x10, R55.reuse ;  /* 0x0000001036467819 */ /* 0x100fe20000001237 */
[----:B------:R-:W1:Y:S01]  /*129f0*/  LDS.128 R48, [R57+0x14400] ;  /* 0x0144000039307984 */ /* 0x000e620000000c00 */
[----:B------:R-:W-:-:S02]  /*12a00*/  SHF.R.U32.HI R68, RZ, 0x10, R55 ;  /* 0x00000010ff447819 */ /* 0x000fc40000011637 */
[--C-:B------:R-:W-:Y:S02]  /*12a10*/  SHF.R.U32.HI R66, RZ, 0x10, R47.reuse ;  /* 0x00000010ff427819 */ /* 0x100fe4000001162f */
[----:B------:R-:W-:Y:S01]  /*12a20*/  SHF.R.U64 R67, R46, 0x10, R47 ;  /* 0x000000102e437819 */ /* 0x000fe2000000122f */
[--C-:B0-----:R-:W-:Y:S02]  /*12a30*/  HADD2.F32 R44, -RZ, R41.reuse.H0_H0 ;  /* 0x20000029ff2c7230 */ /* 0x101fe40000004100 */
[----:B------:R-:W-:Y:S02]  /*12a40*/  HADD2.F32 R45, -RZ, R41.H1_H1 ;  /* 0x30000029ff2d7230 */ /* 0x000fe40000004100 */
[--C-:B-1----:R-:W-:Y:S02]  /*12a50*/  HADD2.F32 R52, -RZ, R49.reuse.H0_H0 ;  /* 0x20000031ff347230 */ /* 0x102fe40000004100 */
[----:B------:R-:W-:Y:S02]  /*12a60*/  HADD2.F32 R53, -RZ, R49.H1_H1 ;  /* 0x30000031ff357230 */ /* 0x000fe40000004100 */
[----:B------:R-:W-:-:S02]  /*12a70*/  HADD2.F32 R49, -RZ, R48.H0_H0 ;  /* 0x20000030ff317230 */ /* 0x000fc40000004100 */
[C---:B------:R-:W-:Y:S01]  /*12a80*/  FMUL.FTZ R63, R52.reuse, R61 ;  /* 0x0000003d343f7220 */ /* 0x040fe20000410000 */
[-C--:B------:R-:W-:Y:S01]  /*12a90*/  FMUL.FTZ R65, R52, R59.reuse ;  /* 0x0000003b34417220 */ /* 0x080fe20000410000 */
[----:B------:R-:W-:Y:S02]  /*12aa0*/  HADD2.F32 R52, -RZ, R58.H0_H0 ;  /* 0x2000003aff347230 */ /* 0x000fe40000004100 */
[C---:B------:R-:W-:Y:S01]  /*12ab0*/  FMUL.FTZ R62, R53.reuse, R60 ;  /* 0x0000003c353e7220 */ /* 0x040fe20000410000 */
[C---:B------:R-:W-:Y:S01]  /*12ac0*/  FFMA.FTZ R63, R44.reuse, R59, -R63 ;  /* 0x0000003b2c3f7223 */ /* 0x040fe2000001083f */
[----:B------:R-:W-:Y:S02]  /*12ad0*/  HADD2.F32 R58, -RZ, R105.H1_H1 ;  /* 0x30000069ff3a7230 */ /* 0x000fe40000004100 */
[----:B------:R-:W-:Y:S01]  /*12ae0*/  FFMA.FTZ R65, R44, R61, R65 ;  /* 0x0000003d2c417223 */ /* 0x000fe20000010041 */
[----:B------:R-:W-:Y:S02]  /*12af0*/  HADD2.F32 R44, -RZ, R107.H1_H1 ;  /* 0x3000006bff2c7230 */ /* 0x000fe40000004100 */
[-C--:B------:R-:W-:Y:S01]  /*12b00*/  FMUL.FTZ R64, R53, R52.reuse ;  /* 0x0000003435407220 */ /* 0x080fe20000410000 */
[----:B------:R-:W-:Y:S01]  /*12b10*/  FFMA.FTZ R62, R45, R52, -R62 ;  /* 0x000000342d3e7223 */ /* 0x000fe2000001083e */
[----:B------:R-:W-:-:S02]  /*12b20*/  HADD2.F32 R41, -RZ, R40.H0_H0 ;  /* 0x20000028ff297230 */ /* 0x000fc40000004100 */
[----:B------:R-:W-:Y:S01]  /*12b30*/  FMUL.FTZ R52, R49, R58 ;  /* 0x0000003a31347220 */ /* 0x000fe20000410000 */
[----:B------:R-:W-:Y:S02]  /*12b40*/  HADD2.F32 R53, -RZ, R106.H1_H1 ;  /* 0x3000006aff357230 */ /* 0x000fe40000004100 */
[----:B------:R-:W-:Y:S01]  /*12b50*/  FFMA.FTZ R64, R45, R60, R64 ;  /* 0x0000003c2d407223 */ /* 0x000fe20000010040 */
[----:B------:R-:W-:Y:S02]  /*12b60*/  HADD2.F32 R54, -RZ, R50.H0_H0 ;  /* 0x20000032ff367230 */ /* 0x000fe40000004100 */
[-C--:B------:R-:W-:Y:S01]  /*12b70*/  FMUL.FTZ R49, R49, R44.reuse ;  /* 0x0000002c31317220 */ /* 0x080fe20000410000 */
[----:B------:R-:W-:Y:S02]  /*12b80*/  HADD2.F32 R55, -RZ, R51.H0_H0 ;  /* 0x20000033ff377230 */ /* 0x000fe40000004100 */
[----:B------:R-:W-:Y:S01]  /*12b90*/  FFMA.FTZ R59, R41, R44, -R52 ;  /* 0x0000002c293b7223 */ /* 0x000fe20000010834 */
[----:B------:R-:W-:-:S02]  /*12ba0*/  HADD2.F32 R45, -RZ, R108.H1_H1 ;  /* 0x3000006cff2d7230 */ /* 0x000fc40000004100 */
[----:B------:R-:W-:Y:S01]  /*12bb0*/  FFMA.FTZ R58, R41, R58, R49 ;  /* 0x0000003a293a7223 */ /* 0x000fe20000010031 */
[----:B------:R-:W-:Y:S02]  /*12bc0*/  HADD2.F32 R106, -RZ, R106.H0_H0 ;  /* 0x2000006aff6a7230 */ /* 0x000fe40000004100 */
[C---:B------:R-:W-:Y:S01]  /*12bd0*/  FMUL.FTZ R41, R54.reuse, R53 ;  /* 0x0000003536297220 */ /* 0x040fe20000410000 */
[----:B------:R-:W-:Y:S02]  /*12be0*/  HADD2.F32 R108, -RZ, R108.H0_H0 ;  /* 0x2000006cff6c7230 */ /* 0x000fe40000004100 */
[----:B------:R-:W-:Y:S01]  /*12bf0*/  FMUL.FTZ R49, R54, R45 ;  /* 0x0000002d36317220 */ /* 0x000fe20000410000 */
[----:B------:R-:W-:Y:S02]  /*12c00*/  HADD2.F32 R46, -RZ, R42.H0_H0 ;  /* 0x2000002aff2e7230 */ /* 0x000fe40000004100 */
[----:B------:R-:W-:Y:S01]  /*12c10*/  FMUL.FTZ R60, R55, R106 ;  /* 0x0000006a373c7220 */ /* 0x000fe20000410000 */
[----:B------:R-:W-:-:S02]  /*12c20*/  HADD2.F32 R47, -RZ, R43.H0_H0 ;  /* 0x2000002bff2f7230 */ /* 0x000fc40000004100 */
[-C--:B------:R-:W-:Y:S01]  /*12c30*/  FMUL.FTZ R55, R55, R108.reuse ;  /* 0x0000006c37377220 */ /* 0x080fe20000410000 */
[----:B------:R-:W-:Y:S02]  /*12c40*/  HADD2.F32 R51, -RZ, R51.H1_H1 ;  /* 0x30000033ff337230 */ /* 0x000fe40000004100 */
[C---:B------:R-:W-:Y:S01]  /*12c50*/  FFMA.FTZ R54, R46.reuse, R45, -R41 ;  /* 0x0000002d2e367223 */ /* 0x040fe20000010829 */
[----:B------:R-:W-:Y:S02]  /*12c60*/  HADD2.F32 R52, -RZ, R66.H0_H0 ;  /* 0x20000042ff347230 */ /* 0x000fe40000004100 */
[----:B------:R-:W-:Y:S01]  /*12c70*/  FFMA.FTZ R46, R46, R53, R49 ;  /* 0x000000352e2e7223 */ /* 0x000fe20000010031 */
[----:B------:R-:W-:Y:S02]  /*12c80*/  HADD2.F32 R44, -RZ, R68.H0_H0 ;  /* 0x20000044ff2c7230 */ /* 0x000fe40000004100 */
[----:B------:R-:W-:Y:S01]  /*12c90*/  FFMA.FTZ R60, R47, R108, -R60 ;  /* 0x0000006c2f3c7223 */ /* 0x000fe2000001083c */
[----:B------:R-:W-:-:S02]  /*12ca0*/  HADD2.F32 R43, -RZ, R43.H1_H1 ;  /* 0x3000002bff2b7230 */ /* 0x000fc40000004100 */
[----:B------:R-:W-:Y:S01]  /*12cb0*/  FFMA.FTZ R55, R47, R106, R55 ;  /* 0x0000006a2f377223 */ /* 0x000fe20000010037 */
[----:B------:R-:W-:Y:S02]  /*12cc0*/  HADD2.F32 R48, -RZ, R48.H1_H1 ;  /* 0x30000030ff307230 */ /* 0x000fe40000004100 */
[C---:B------:R-:W-:Y:S01]  /*12cd0*/  FMUL.FTZ R66, R51.reuse, R52 ;  /* 0x0000003433427220 */ /* 0x040fe20000410000 */
[----:B------:R-:W-:Y:S02]  /*12ce0*/  HADD2.F32 R50, -RZ, R50.H1_H1 ;  /* 0x30000032ff327230 */ /* 0x000fe40000004100 */
[-C--:B------:R-:W-:Y:S01]  /*12cf0*/  FMUL.FTZ R68, R51, R44.reuse ;  /* 0x0000002c33447220 */ /* 0x080fe20000410000 */
[----:B------:R-:W-:Y:S02]  /*12d00*/  HADD2.F32 R47, -RZ, R69.H0_H0 ;  /* 0x20000045ff2f7230 */ /* 0x000fe40000004100 */
[----:B------:R-:W-:Y:S01]  /*12d10*/  FFMA.FTZ R61, R43, R44, -R66 ;  /* 0x0000002c2b3d7223 */ /* 0x000fe20000010842 */
[----:B------:R-:W-:-:S02]  /*12d20*/  HADD2.F32 R49, -RZ, R67.H0_H0 ;  /* 0x20000043ff317230 */ /* 0x000fc40000004100 */
[----:B------:R-:W-:Y:S01]  /*12d30*/  FFMA.FTZ R68, R43, R52, R68 ;  /* 0x000000342b447223 */ /* 0x000fe20000010044 */
[----:B------:R-:W-:Y:S02]  /*12d40*/  HADD2.F32 R41, -RZ, R71.H0_H0 ;  /* 0x20000047ff297230 */ /* 0x000fe40000004100 */
[----:B------:R-:W-:Y:S01]  /*12d50*/  FMUL.FTZ R43, R48, R47 ;  /* 0x0000002f302b7220 */ /* 0x000fe20000410000 */
[----:B------:R-:W-:Y:S02]  /*12d60*/  HADD2.F32 R45, -RZ, R70.H0_H0 ;  /* 0x20000046ff2d7230 */ /* 0x000fe40000004100 */
[----:B------:R-:W-:Y:S01]  /*12d70*/  FMUL.FTZ R53, R50, R49 ;  /* 0x0000003132357220 */ /* 0x000fe20000410000 */
[----:B------:R-:W-:Y:S02]  /*12d80*/  HADD2.F32 R40, -RZ, R40.H1_H1 ;  /* 0x30000028ff287230 */ /* 0x000fe40000004100 */
[----:B------:R-:W-:Y:S01]  /*12d90*/  FMUL.FTZ R48, R48, R41 ;  /* 0x0000002930307220 */ /* 0x000fe20000410000 */
[----:B------:R-:W-:-:S02]  /*12da0*/  HADD2.F32 R42, -RZ, R42.H1_H1 ;  /* 0x3000002aff2a7230 */ /* 0x000fc40000004100 */
[----:B------:R-:W-:Y:S01]  /*12db0*/  FMUL.FTZ R50, R50, R45 ;  /* 0x0000002d32327220 */ /* 0x000fe20000410000 */
[C---:B------:R-:W-:Y:S01]  /*12dc0*/  FFMA.FTZ R44, R40.reuse, R41, -R43 ;  /* 0x00000029282c7223 */ /* 0x040fe2000001082b */
[----:B------:R-:W-:Y:S01]  /*12dd0*/  FFMA.FTZ R51, R40, R47, R48 ;  /* 0x0000002f28337223 */ /* 0x000fe20000010030 */
[C---:B------:R-:W-:Y:S01]  /*12de0*/  FFMA.FTZ R53, R42.reuse, R45, -R53 ;  /* 0x0000002d2a357223 */ /* 0x040fe20000010835 */
[----:B------:R-:W-:Y:S01]  /*12df0*/  FFMA.FTZ R49, R42, R49, R50 ;  /* 0x000000312a317223 */ /* 0x000fe20000010032 */
[----:B------:R-:W-:Y:S02]  /*12e00*/  F2FP.F16.F32.PACK_AB R43, R61, R60 ;  /* 0x0000003c3d2b723e */ /* 0x000fe400000000ff */
        /* <DEDUP_REMOVED lines=9> */
.L_x_2885:
[----:B------:R-:W-:Y:S05]  /*12ea0*/  BSYNC B1 ;  /* 0x0000000000017941 */ /* 0x000fea0003800000 */
.L_x_2884:
[----:B0-2---:R-:W-:Y:S01]  /*12eb0*/  IADD3 R40, R220, 0x40, RZ ;  /* 0x00000040dc287810 */ /* 0x005fe20007ffe0ff */
[----:B------:R-:W-:Y:S03]  /*12ec0*/  BSSY B1, `(.L_x_2888) ;  /* 0x00000d7000017945 */ /* 0x000fe60003800000 */
[----:B------:R-:W-:-:S13]  /*12ed0*/  ISETP.GE.AND P0, PT, R40, R86, PT ;  /* 0x000000562800720c */ /* 0x000fda0003f06270 */
[----:B------:R-:W-:Y:S05]  /*12ee0*/  @P0 BRA `(.L_x_2889) ;  /* 0x0000000c00500947 */ /* 0x000fea0003800000 */
[----:B------:R0:W5:Y:S01]  /*12ef0*/  LDL R69, [R1+0x84] ;  /* 0x0000840001457983 */ /* 0x0001620000100800 */
[----:B------:R-:W2:Y:S03]  /*12f00*/  LDC R49, c[0x0][0x3f4] ;  /* 0x0000fd00ff317b82 */ /* 0x000ea60000000800 */
[----:B------:R0:W5:Y:S01]  /*12f10*/  LDL R68, [R1+0x60] ;  /* 0x0000600001447983 */ /* 0x0001620000100800 */
[----:B------:R-:W-:Y:S01]  /*12f20*/  IMAD.SHL.U32 R50, R40, 0x40, RZ ;  /* 0x0000004028327824 */ /* 0x000fe200078e00ff */
[----:B------:R-:W-:Y:S04]  /*12f30*/  BSSY B2, `(.L_x_2890) ;  /* 0x0000068000027945 */ /* 0x000fe80003800000 */
[----:B------:R-:W-:-:S04]  /*12f40*/  LOP3.LUT R50, R50, 0x1c0, RZ, 0xc0, !PT ;  /* 0x000001c032327812 */ /* 0x000fc800078ec0ff */
[----:B------:R-:W-:Y:S02]  /*12f50*/  SHF.R.U32.HI R48, RZ, 0x3, R50 ;  /* 0x00000003ff307819 */ /* 0x000fe40000011632 */
[-C--:B--2---:R-:W-:Y:S02]  /*12f60*/  ISETP.GE.AND P0, PT, R16, R49.reuse, PT ;  /* 0x000000311000720c */ /* 0x084fe40003f06270 */
[----:B------:R-:W-:-:S11]  /*12f70*/  ISETP.GE.AND P1, PT, R213, R49, PT ;  /* 0x00000031d500720c */ /* 0x000fd60003f26270 */
[----:B0-----:R-:W-:Y:S05]  /*12f80*/  @P0 BRA `(.L_x_2891) ;  /* 0x0000000400880947 */ /* 0x001fea0003800000 */
[----:B------:R-:W-:Y:S01]  /*12f90*/  LEA.HI R40, R49, R0, RZ, 0x1d ;  /* 0x0000000031287211 */ /* 0x000fe200078fe8ff */
[----:B-1----:R-:W-:Y:S01]  /*12fa0*/  HADD2.F32 R56, -RZ, R102.H1_H1 ;  /* 0x30000066ff387230 */ /* 0x002fe20000004100 */
[----:B-----5:R-:W-:Y:S01]  /*12fb0*/  R2UR UR4, R69 ;  /* 0x00000000450472ca */ /* 0x020fe200000e0000 */
[--C-:B------:R-:W-:Y:S01]  /*12fc0*/  HADD2.F32 R54, -RZ, R103.reuse.H1_H1 ;  /* 0x30000067ff367230 */ /* 0x100fe20000004100 */
[----:B------:R-:W-:Y:S01]  /*12fd0*/  SHF.R.S32.HI R43, RZ, 0x1f, R40 ;  /* 0x0000001fff2b7819 */ /* 0x000fe20000011428 */
[----:B------:R-:W-:Y:S01]  /*12fe0*/  IMAD.SHL.U32 R41, R40, 0x8, RZ ;  /* 0x0000000828297824 */ /* 0x000fe200078e00ff */
[----:B------:R-:W-:Y:S01]  /*12ff0*/  LOP3.LUT R45, R50, 0x38, R16, 0xf8, !PT ;  /* 0x00000038322d7812 */ /* 0x000fe200078ef810 */
[----:B------:R-:W-:Y:S01]  /*13000*/  HADD2.F32 R103, -RZ, R103.H0_H0 ;  /* 0x20000067ff677230 */ /* 0x000fe20000004100 */
[----:B------:R-:W-:Y:S02]  /*13010*/  LEA.HI R43, R43, R40, RZ, 0x3 ;  /* 0x000000282b2b7211 */ /* 0x000fe400078f18ff */
[----:B------:R-:W-:-:S02]  /*13020*/  LOP3.LUT R45, R68, R45, R48, 0xf6, !PT ;  /* 0x0000002d442d7212 */ /* 0x000fc400078ef630 */
[----:B------:R-:W-:Y:S01]  /*13030*/  LOP3.LUT R41, R50, 0x38, R41, 0xf8, !PT ;  /* 0x0000003832297812 */ /* 0x000fe200078ef829 */
[----:B------:R-:W-:Y:S01]  /*13040*/  IMAD.SHL.U32 R43, R43, 0x400, RZ ;  /* 0x000004002b2b7824 */ /* 0x000fe200078e00ff */
[--C-:B------:R-:W-:Y:S02]  /*13050*/  SHF.R.U64 R63, R32, 0x10, R33.reuse ;  /* 0x00000010203f7819 */ /* 0x100fe40000001221 */
[----:B------:R-:W-:Y:S02]  /*13060*/  LEA R51, R45, UR4, 0x1 ;  /* 0x000000042d337c11 */ /* 0x000fe4000f8e08ff */
[----:B------:R-:W-:Y:S02]  /*13070*/  LOP3.LUT R44, R41, R48, RZ, 0x3c, !PT ;  /* 0x00000030292c7212 */ /* 0x000fe400078e3cff */
[----:B------:R-:W-:Y:S02]  /*13080*/  LOP3.LUT R45, R43, 0x7fffe000, RZ, 0xc0, !PT ;  /* 0x7fffe0002b2d7812 */ /* 0x000fe400078ec0ff */
[----:B------:R-:W0:Y:S01]  /*13090*/  LDS.128 R40, [R51] ;  /* 0x0000000033287984 */ /* 0x000e220000000c00 */
[----:B------:R-:W-:-:S02]  /*130a0*/  SHF.R.U32.HI R58, RZ, 0x10, R33 ;  /* 0x00000010ff3a7819 */ /* 0x000fc40000011621 */
[----:B------:R-:W-:Y:S02]  /*130b0*/  IADD3 R45, R44, R45, R68 ;  /* 0x0000002d2c2d7210 */ /* 0x000fe40007ffe044 */
[--C-:B------:R-:W-:Y:S01]  /*130c0*/  SHF.R.U64 R67, R28, 0x10, R29.reuse ;  /* 0x000000101c437819 */ /* 0x100fe2000000121d */
[----:B------:R-:W-:Y:S01]  /*130d0*/  HADD2.F32 R58, -RZ, R58.H0_H0 ;  /* 0x2000003aff3a7230 */ /* 0x000fe20000004100 */
[----:B------:R-:W-:Y:S02]  /*130e0*/  LEA R52, R45, R22, 0x1 ;  /* 0x000000162d347211 */ /* 0x000fe400078e08ff */
[----:B------:R-:W-:Y:S02]  /*130f0*/  SHF.R.U32.HI R53, RZ, 0x10, R29 ;  /* 0x00000010ff357819 */ /* 0x000fe4000001161d */
[--C-:B------:R-:W-:Y:S01]  /*13100*/  SHF.R.U64 R61, R34, 0x10, R35.reuse ;  /* 0x00000010223d7819 */ /* 0x100fe20000001223 */
[----:B------:R-:W1:Y:S01]  /*13110*/  LDS.128 R44, [R52+0x14400] ;  /* 0x01440000342c7984 */ /* 0x000e620000000c00 */
[----:B------:R-:W-:-:S02]  /*13120*/  SHF.R.U32.HI R59, RZ, 0x10, R35 ;  /* 0x00000010ff3b7819 */ /* 0x000fc40000011623 */
[--C-:B------:R-:W-:Y:S02]  /*13130*/  SHF.R.U32.HI R65, RZ, 0x10, R31.reuse ;  /* 0x00000010ff417819 */ /* 0x100fe4000001161f */
[----:B------:R-:W-:Y:S01]  /*13140*/  SHF.R.U64 R66, R30, 0x10, R31 ;  /* 0x000000101e427819 */ /* 0x000fe2000000121f */
[--C-:B0-----:R-:W-:Y:S02]  /*13150*/  HADD2.F32 R29, -RZ, R41.reuse.H0_H0 ;  /* 0x20000029ff1d7230 */ /* 0x101fe40000004100 */
[----:B------:R-:W-:Y:S02]  /*13160*/  HADD2.F32 R41, -RZ, R41.H1_H1 ;  /* 0x30000029ff297230 */ /* 0x000fe40000004100 */
[----:B------:R-:W-:Y:S02]  /*13170*/  HADD2.F32 R28, -RZ, R40.H0_H0 ;  /* 0x20000028ff1c7230 */ /* 0x000fe40000004100 */
[----:B------:R-:W-:Y:S02]  /*13180*/  HADD2.F32 R30, -RZ, R42.H0_H0 ;  /* 0x2000002aff1e7230 */ /* 0x000fe40000004100 */
[----:B------:R-:W-:-:S02]  /*13190*/  HADD2.F32 R31, -RZ, R43.H0_H0 ;  /* 0x2000002bff1f7230 */ /* 0x000fc40000004100 */
[----:B------:R-:W-:Y:S02]  /*131a0*/  HADD2.F32 R43, -RZ, R43.H1_H1 ;  /* 0x3000002bff2b7230 */ /* 0x000fe40000004100 */
[--C-:B-1----:R-:W-:Y:S02]  /*131b0*/  HADD2.F32 R33, -RZ, R45.reuse.H0_H0 ;  /* 0x2000002dff217230 */ /* 0x102fe40000004100 */
[----:B------:R-:W-:Y:S02]  /*131c0*/  HADD2.F32 R45, -RZ, R45.H1_H1 ;  /* 0x3000002dff2d7230 */ /* 0x000fe40000004100 */
[----:B------:R-:W-:Y:S02]  /*131d0*/  HADD2.F32 R32, -RZ, R44.H0_H0 ;  /* 0x2000002cff207230 */ /* 0x000fe40000004100 */
[C---:B------:R-:W-:Y:S01]  /*131e0*/  FMUL.FTZ R60, R33.reuse, R56 ;  /* 0x00000038213c7220 */ /* 0x040fe20000410000 */
[----:B------:R-:W-:Y:S01]  /*131f0*/  FMUL.FTZ R62, R33, R54 ;  /* 0x00000036213e7220 */ /* 0x000fe20000410000 */
[----:B------:R-:W-:-:S02]  /*13200*/  HADD2.F32 R33, -RZ, R102.H0_H0 ;  /* 0x20000066ff217230 */ /* 0x000fc40000004100 */
[----:B------:R-:W-:Y:S01]  /*13210*/  FMUL.FTZ R64, R45, R58 ;  /* 0x0000003a2d407220 */ /* 0x000fe20000410000 */
[C---:B------:R-:W-:Y:S01]  /*13220*/  FFMA.FTZ R60, R29.reuse, R54, -R60 ;  /* 0x000000361d3c7223 */ /* 0x040fe2000001083c */
[----:B------:R-:W-:Y:S02]  /*13230*/  HADD2.F32 R54, -RZ, R53.H0_H0 ;  /* 0x20000035ff367230 */ /* 0x000fe40000004100 */
[----:B------:R-:W-:Y:S01]  /*13240*/  FFMA.FTZ R62, R29, R56, R62 ;  /* 0x000000381d3e7223 */ /* 0x000fe2000001003e */
[C---:B------:R-:W-:Y:S01]  /*13250*/  FMUL.FTZ R29, R32.reuse, R33 ;  /* 0x00000021201d7220 */ /* 0x040fe20000410000 */
[-C--:B------:R-:W-:Y:S01]  /*13260*/  FMUL.FTZ R32, R32, R103.reuse ;  /* 0x0000006720207220 */ /* 0x080fe20000410000 */
[----:B------:R-:W-:Y:S02]  /*13270*/  HADD2.F32 R34, -RZ, R46.H0_H0 ;  /* 0x2000002eff227230 */ /* 0x000fe40000004100 */
[-C--:B------:R-:W-:Y:S01]  /*13280*/  FMUL.FTZ R56, R45, R54.reuse ;  /* 0x000000362d387220 */ /* 0x080fe20000410000 */
[----:B------:R-:W-:Y:S01]  /*13290*/  FFMA.FTZ R53, R41, R54, -R64 ;  /* 0x0000003629357223 */ /* 0x000fe20000010840 */
[----:B------:R-:W-:Y:S01]  /*132a0*/  FFMA.FTZ R103, R28, R103, -R29 ;  /* 0x000000671c677223 */ /* 0x000fe2000001081d */
[----:B------:R-:W-:-:S02]  /*132b0*/  HADD2.F32 R35, -RZ, R47.H0_H0 ;  /* 0x2000002fff237230 */ /* 0x000fc40000004100 */
[----:B------:R-:W-:Y:S01]  /*132c0*/  FFMA.FTZ R55, R41, R58, R56 ;  /* 0x0000003a29377223 */ /* 0x000fe20000010038 */
[----:B------:R-:W-:Y:S01]  /*132d0*/  FFMA.FTZ R41, R28, R33, R32 ;  /* 0x000000211c297223 */ /* 0x000fe20000010020 */
[--C-:B------:R-:W-:Y:S02]  /*132e0*/  HADD2.F32 R45, -RZ, R101.reuse.H0_H0 ;  /* 0x20000065ff2d7230 */ /* 0x100fe40000004100 */
[--C-:B------:R-:W-:Y:S02]  /*132f0*/  HADD2.F32 R29, -RZ, R104.reuse.H0_H0 ;  /* 0x20000068ff1d7230 */ /* 0x100fe40000004100 */
[----:B------:R-:W-:Y:S02]  /*13300*/  HADD2.F32 R32, -RZ, R101.H1_H1 ;  /* 0x30000065ff207230 */ /* 0x000fe40000004100 */
[C---:B------:R-:W-:Y:S01]  /*13310*/  FMUL.FTZ R33, R34.reuse, R45 ;  /* 0x0000002d22217220 */ /* 0x040fe20000410000 */
[----:B------:R-:W-:Y:S02]  /*13320*/  HADD2.F32 R104, -RZ, R104.H1_H1 ;  /* 0x30000068ff687230 */ /* 0x000fe40000004100 */
[----:B------:R-:W-:Y:S01]  /*13330*/  FMUL.FTZ R57, R34, R29 ;  /* 0x0000001d22397220 */ /* 0x000fe20000410000 */
[----:B------:R-:W-:-:S02]  /*13340*/  HADD2.F32 R47, -RZ, R47.H1_H1 ;  /* 0x3000002fff2f7230 */ /* 0x000fc40000004100 */
[C---:B------:R-:W-:Y:S01]  /*13350*/  FMUL.FTZ R56, R35.reuse, R32 ;  /* 0x0000002023387220 */ /* 0x040fe20000410000 */
[----:B------:R-:W-:Y:S02]  /*13360*/  HADD2.F32 R34, -RZ, R59.H0_H0 ;  /* 0x2000003bff227230 */ /* 0x000fe40000004100 */
[----:B------:R-:W-:Y:S01]  /*13370*/  FMUL.FTZ R35, R35, R104 ;  /* 0x0000006823237220 */ /* 0x000fe20000410000 */
[----:B------:R-:W-:Y:S02]  /*13380*/  HADD2.F32 R28, -RZ, R65.H0_H0 ;  /* 0x20000041ff1c7230 */ /* 0x000fe40000004100 */
[C---:B------:R-:W-:Y:S01]  /*13390*/  FFMA.FTZ R54, R30.reuse, R29, -R33 ;  /* 0x0000001d1e367223 */ /* 0x040fe20000010821 */
[----:B------:R-:W-:Y:S01]  /*133a0*/  FFMA.FTZ R57, R30, R45, R57 ;  /* 0x0000002d1e397223 */ /* 0x000fe20000010039 */
[----:B------:R-:W-:Y:S01]  /*133b0*/  FFMA.FTZ R30, R31, R32, R35 ;  /* 0x000000201f1e7223 */ /* 0x000fe20000010023 */
[----:B------:R-:W-:Y:S02]  /*133c0*/  HADD2.F32 R44, -RZ, R44.H1_H1 ;  /* 0x3000002cff2c7230 */ /* 0x000fe40000004100 */
[----:B------:R-:W-:Y:S01]  /*133d0*/  FMUL.FTZ R58, R47, R34 ;  /* 0x000000222f3a7220 */ /* 0x000fe20000410000 */
[----:B------:R-:W-:-:S02]  /*133e0*/  HADD2.F32 R46, -RZ, R46.H1_H1 ;  /* 0x3000002eff2e7230 */ /* 0x000fc40000004100 */
[----:B------:R-:W-:Y:S01]  /*133f0*/  FFMA.FTZ R56, R31, R104, -R56 ;  /* 0x000000681f387223 */ /* 0x000fe20000010838 */
[-C--:B------:R-:W-:Y:S01]  /*13400*/  FMUL.FTZ R32, R47, R28.reuse ;  /* 0x0000001c2f207220 */ /* 0x080fe20000410000 */
[----:B------:R-:W-:Y:S02]  /*13410*/  HADD2.F32 R33, -RZ, R63.H0_H0 ;  /* 0x2000003fff217230 */ /* 0x000fe40000004100 */
        /* <DEDUP_REMOVED lines=8> */
[----:B------:R-:W-:Y:S01]  /*134a0*/  FMUL.FTZ R44, R44, R29 ;  /* 0x0000001d2c2c7220 */ /* 0x000fe20000410000 */
        /* <DEDUP_REMOVED lines=16> */
.L_x_2891:
[----:B------:R-:W-:Y:S05]  /*135b0*/  BSYNC B2 ;  /* 0x0000000000027941 */ /* 0x000fea0003800000 */
.L_x_2890:
[----:B------:R-:W-:Y:S05]  /*135c0*/  @P1 BRA `(.L_x_2889) ;  /* 0x0000000400981947 */ /* 0x000fea0003800000 */
[----:B0-----:R-:W-:Y:S01]  /*135d0*/  LEA.HI R28, R20, R213, RZ, 0x6 ;  /* 0x000000d5141c7211 */ /* 0x001fe200078f30ff */
[----:B------:R-:W-:Y:S01]  /*135e0*/  HADD2.F32 R43, -RZ, R94.H0_H0 ;  /* 0x2000005eff2b7230 */ /* 0x000fe20000004100 */
[----:B------:R-:W-:Y:S01]  /*135f0*/  LEA.HI R49, R49, R85, RZ, 0x1d ;  /* 0x0000005531317211 */ /* 0x000fe200078fe8ff */
[----:B------:R-:W-:Y:S01]  /*13600*/  HADD2.F32 R41, -RZ, R96.H1_H1 ;  /* 0x30000060ff297230 */ /* 0x000fe20000004100 */
[----:B------:R-:W-:Y:S01]  /*13610*/  LOP3.LUT R31, R50, 0x38, R21, 0xf8, !PT ;  /* 0x00000038321f7812 */ /* 0x000fe200078ef815 */
[----:B------:R-:W-:Y:S01]  /*13620*/  IMAD.SHL.U32 R29, R28, 0x80, RZ ;  /* 0x000000801c1d7824 */ /* 0x000fe200078e00ff */
[----:B------:R-:W-:Y:S01]  /*13630*/  SHF.R.S32.HI R28, RZ, 0x1f, R49 ;  /* 0x0000001fff1c7819 */ /* 0x000fe20000011431 */
[----:B------:R-:W-:Y:S01]  /*13640*/  HADD2.F32 R94, -RZ, R94.H1_H1 ;  /* 0x3000005eff5e7230 */ /* 0x000fe20000004100 */
[----:B-----5:R-:W-:Y:S01]  /*13650*/  R2UR UR4, R69 ;  /* 0x00000000450472ca */ /* 0x020fe200000e0000 */
[----:B------:R-:W-:Y:S01]  /*13660*/  HADD2.F32 R96, -RZ, R96.H0_H0 ;  /* 0x20000060ff607230 */ /* 0x000fe20000004100 */
[----:B------:R-:W-:Y:S01]  /*13670*/  LOP3.LUT R30, R29, 0xffffe000, RZ, 0xc0, !PT ;  /* 0xffffe0001d1e7812 */ /* 0x000fe200078ec0ff */
[----:B------:R-:W-:Y:S01]  /*13680*/  IMAD.SHL.U32 R29, R49, 0x8, RZ ;  /* 0x00000008311d7824 */ /* 0x000fe200078e00ff */
[----:B------:R-:W-:-:S02]  /*13690*/  LEA.HI R28, R28, R49, RZ, 0x3 ;  /* 0x000000311c1c7211 */ /* 0x000fc400078f18ff */
[----:B------:R-:W-:Y:S02]  /*136a0*/  LOP3.LUT R31, R31, R48, RZ, 0x3c, !PT ;  /* 0x000000301f1f7212 */ /* 0x000fe400078e3cff */
[----:B------:R-:W-:Y:S01]  /*136b0*/  LOP3.LUT R29, R50, 0x38, R29, 0xf8, !PT ;  /* 0x00000038321d7812 */ /* 0x000fe200078ef81d */
[----:B------:R-:W-:Y:S01]  /*136c0*/  IMAD.SHL.U32 R28, R28, 0x400, RZ ;  /* 0x000004001c1c7824 */ /* 0x000fe200078e00ff */
[----:B------:R-:W-:Y:S02]  /*136d0*/  IADD3 R30, R31, R30, R68 ;  /* 0x0000001e1f1e7210 */ /* 0x000fe40007ffe044 */
[----:B------:R-:W-:Y:S02]  /*136e0*/  LOP3.LUT R48, R29, R48, RZ, 0x3c, !PT ;  /* 0x000000301d307212 */ /* 0x000fe400078e3cff */
[----:B------:R-:W-:Y:S02]  /*136f0*/  LOP3.LUT R33, R28, 0x7fffe000, RZ, 0xc0, !PT ;  /* 0x7fffe0001c217812 */ /* 0x000fe400078ec0ff */
[----:B------:R-:W-:-:S02]  /*13700*/  LEA R55, R30, UR4, 0x1 ;  /* 0x000000041e377c11 */ /* 0x000fc4000f8e08ff */
[----:B------:R-:W-:Y:S02]  /*13710*/  IADD3 R33, R48, R33, R68 ;  /* 0x0000002130217210 */ /* 0x000fe40007ffe044 */
[--C-:B------:R-:W-:Y:S01]  /*13720*/  SHF.R.U64 R47, R38, 0x10, R39.reuse ;  /* 0x00000010262f7819 */ /* 0x100fe20000001227 */
[----:B------:R-:W0:Y:S01]  /*13730*/  LDS.128 R28, [R55] ;  /* 0x00000000371c7984 */ /* 0x000e220000000c00 */
[----:B------:R-:W-:Y:S02]  /*13740*/  LEA R40, R33, R22, 0x1 ;  /* 0x0000001621287211 */ /* 0x000fe400078e08ff */
[----:B------:R-:W-:Y:S02]  /*13750*/  SHF.R.U32.HI R46, RZ, 0x10, R39 ;  /* 0x00000010ff2e7819 */ /* 0x000fe40000011627 */
[--C-:B------:R-:W-:Y:S01]  /*13760*/  SHF.R.U64 R52, R26, 0x10, R27.reuse ;  /* 0x000000101a347819 */ /* 0x100fe2000000121b */
[----:B------:R-:W2:Y:S01]  /*13770*/  LDS.128 R32, [R40+0x14400] ;  /* 0x0144000028207984 */ /* 0x000ea20000000c00 */
[----:B------:R-:W-:Y:S01]  /*13780*/  SHF.R.U32.HI R44, RZ, 0x10, R27 ;  /* 0x00000010ff2c7819 */ /* 0x000fe2000001161b */
[----:B------:R-:W-:Y:S01]  /*13790*/  HADD2.F32 R46, -RZ, R46.H0_H0 ;  /* 0x2000002eff2e7230 */ /* 0x000fe20000004100 */
[----:B------:R-:W-:-:S02]  /*137a0*/  SHF.R.U32.HI R49, RZ, 0x10, R37 ;  /* 0x00000010ff317819 */ /* 0x000fc40000011625 */
[--C-:B------:R-:W-:Y:S02]  /*137b0*/  SHF.R.U64 R54, R24, 0x10, R25.reuse ;  /* 0x0000001018367819 */ /* 0x100fe40000001219 */
[----:B------:R-:W-:Y:S02]  /*137c0*/  SHF.R.U32.HI R53, RZ, 0x10, R25 ;  /* 0x00000010ff357819 */ /* 0x000fe40000011619 */
[----:B------:R-:W-:Y:S01]  /*137d0*/  SHF.R.U64 R51, R36, 0x10, R37 ;  /* 0x0000001024337819 */ /* 0x000fe20000001225 */
[--C-:B0-----:R-:W-:Y:S02]  /*137e0*/  HADD2.F32 R27, -RZ, R31.reuse.H0_H0 ;  /* 0x2000001fff1b7230 */ /* 0x101fe40000004100 */
[----:B------:R-:W-:Y:S02]  /*137f0*/  HADD2.F32 R31, -RZ, R31.H1_H1 ;  /* 0x3000001fff1f7230 */ /* 0x000fe40000004100 */
[----:B------:R-:W-:Y:S02]  /*13800*/  HADD2.F32 R25, -RZ, R29.H0_H0 ;  /* 0x2000001dff197230 */ /* 0x000fe40000004100 */
[----:B--2---:R-:W-:-:S02]  /*13810*/  HADD2.F32 R38, -RZ, R35.H0_H0 ;  /* 0x20000023ff267230 */ /* 0x004fc40000004100 */
[----:B------:R-:W-:Y:S02]  /*13820*/  HADD2.F32 R39, -RZ, R35.H1_H1 ;  /* 0x30000023ff277230 */ /* 0x000fe40000004100 */
[--C-:B------:R-:W-:Y:S02]  /*13830*/  HADD2.F32 R35, -RZ, R33.reuse.H0_H0 ;  /* 0x20000021ff237230 */ /* 0x100fe40000004100 */
[C---:B------:R-:W-:Y:S01]  /*13840*/  FMUL.FTZ R42, R38.reuse, R43 ;  /* 0x0000002b262a7220 */ /* 0x040fe20000410000 */
[-C--:B------:R-:W-:Y:S01]  /*13850*/  FMUL.FTZ R38, R38, R41.reuse ;  /* 0x0000002926267220 */ /* 0x080fe20000410000 */
[----:B------:R-:W-:Y:S01]  /*13860*/  FMUL.FTZ R48, R39, R46 ;  /* 0x0000002e27307220 */ /* 0x000fe20000410000 */
[----:B------:R-:W-:Y:S02]  /*13870*/  HADD2.F32 R36, -RZ, R33.H1_H1 ;  /* 0x30000021ff247230 */ /* 0x000fe40000004100 */
[----:B------:R-:W-:Y:S01]  /*13880*/  FFMA.FTZ R45, R27, R41, -R42 ;  /* 0x000000291b2d7223 */ /* 0x000fe2000001082a */
[----:B------:R-:W-:-:S02]  /*13890*/  HADD2.F32 R42, -RZ, R44.H0_H0 ;  /* 0x2000002cff2a7230 */ /* 0x000fc40000004100 */
[----:B------:R-:W-:Y:S01]  /*138a0*/  FFMA.FTZ R43, R27, R43, R38 ;  /* 0x0000002b1b2b7223 */ /* 0x000fe20000010026 */
[----:B------:R-:W-:Y:S02]  /*138b0*/  HADD2.F32 R44, -RZ, R93.H0_H0 ;  /* 0x2000005dff2c7230 */ /* 0x000fe40000004100 */
[----:B------:R-:W-:Y:S02]  /*138c0*/  HADD2.F32 R38, -RZ, R95.H1_H1 ;  /* 0x3000005fff267230 */ /* 0x000fe40000004100 */
[-C--:B------:R-:W-:Y:S01]  /*138d0*/  FMUL.FTZ R50, R39, R42.reuse ;  /* 0x0000002a27327220 */ /* 0x080fe20000410000 */
[----:B------:R-:W-:Y:S01]  /*138e0*/  FFMA.FTZ R48, R31, R42, -R48 ;  /* 0x0000002a1f307223 */ /* 0x000fe20000010830 */
[C---:B------:R-:W-:Y:S01]  /*138f0*/  FMUL.FTZ R42, R35.reuse, R44 ;  /* 0x0000002c232a7220 */ /* 0x040fe20000410000 */
[----:B------:R-:W-:Y:S02]  /*13900*/  HADD2.F32 R39, -RZ, R49.H0_H0 ;  /* 0x20000031ff277230 */ /* 0x000fe40000004100 */
[----:B------:R-:W-:Y:S01]  /*13910*/  FMUL.FTZ R35, R35, R38 ;  /* 0x0000002623237220 */ /* 0x000fe20000410000 */
[----:B------:R-:W-:-:S02]  /*13920*/  HADD2.F32 R29, -RZ, R29.H1_H1 ;  /* 0x3000001dff1d7230 */ /* 0x000fc40000004100 */
[C---:B------:R-:W-:Y:S01]  /*13930*/  FFMA.FTZ R42, R25.reuse, R38, -R42 ;  /* 0x00000026192a7223 */ /* 0x040fe2000001082a */
[----:B------:R-:W-:Y:S02]  /*13940*/  HADD2.F32 R27, -RZ, R53.H0_H0 ;  /* 0x20000035ff1b7230 */ /* 0x000fe40000004100 */
[C---:B------:R-:W-:Y:S01]  /*13950*/  FMUL.FTZ R38, R36.reuse, R39 ;  /* 0x0000002724267220 */ /* 0x040fe20000410000 */
[----:B------:R-:W-:Y:S02]  /*13960*/  HADD2.F32 R33, -RZ, R32.H0_H0 ;  /* 0x20000020ff217230 */ /* 0x000fe40000004100 */
[----:B------:R-:W-:Y:S01]  /*13970*/  FFMA.FTZ R35, R25, R44, R35 ;  /* 0x0000002c19237223 */ /* 0x000fe20000010023 */
[----:B------:R-:W-:Y:S02]  /*13980*/  HADD2.F32 R37, -RZ, R34.H0_H0 ;  /* 0x20000022ff257230 */ /* 0x000fe40000004100 */
[----:B------:R-:W-:Y:S01]  /*13990*/  FMUL.FTZ R44, R36, R27 ;  /* 0x0000001b242c7220 */ /* 0x000fe20000410000 */
[----:B------:R-:W-:-:S02]  /*139a0*/  HADD2.F32 R93, -RZ, R93.H1_H1 ;  /* 0x3000005dff5d7230 */ /* 0x000fc40000004100 */
[----:B------:R-:W-:Y:S01]  /*139b0*/  FFMA.FTZ R41, R29, R27, -R38 ;  /* 0x0000001b1d297223 */ /* 0x000fe20000010826 */
[----:B------:R-:W-:Y:S02]  /*139c0*/  HADD2.F32 R95, -RZ, R95.H0_H0 ;  /* 0x2000005fff5f7230 */ /* 0x000fe40000004100 */
[----:B------:R-:W-:Y:S01]  /*139d0*/  FMUL.FTZ R27, R37, R94 ;  /* 0x0000005e251b7220 */ /* 0x000fe20000410000 */
[----:B------:R-:W-:Y:S02]  /*139e0*/  HADD2.F32 R24, -RZ, R28.H0_H0 ;  /* 0x2000001cff187230 */ /* 0x000fe40000004100 */
[----:B------:R-:W-:Y:S01]  /*139f0*/  FMUL.FTZ R25, R33, R93 ;  /* 0x0000005d21197220 */ /* 0x000fe20000410000 */
[----:B------:R-:W-:Y:S02]  /*13a00*/  HADD2.F32 R26, -RZ, R30.H0_H0 ;  /* 0x2000001eff1a7230 */ /* 0x000fe40000004100 */
[----:B------:R-:W-:Y:S01]  /*13a10*/  FFMA.FTZ R50, R31, R46, R50 ;  /* 0x0000002e1f327223 */ /* 0x000fe20000010032 */
[----:B------:R-:W-:Y:S01]  /*13a20*/  FMUL.FTZ R36, R33, R95 ;  /* 0x0000005f21247220 */ /* 0x000fe20000410000 */
[----:B------:R-:W-:Y:S01]  /*13a30*/  FFMA.FTZ R44, R29, R39, R44 ;  /* 0x000000271d2c7223 */ /* 0x000fe2000001002c */
[----:B------:R-:W-:Y:S01]  /*13a40*/  FMUL.FTZ R37, R37, R96 ;  /* 0x0000006025257220 */ /* 0x000fe20000410000 */
[----:B------:R-:W-:-:S02]  /*13a50*/  HADD2.F32 R32, -RZ, R32.H1_H1 ;  /* 0x30000020ff207230 */ /* 0x000fc40000004100 */
[----:B------:R-:W-:Y:S01]  /*13a60*/  FFMA.FTZ R95, R24, R95, -R25 ;  /* 0x0000005f185f7223 */ /* 0x000fe20000010819 */
[----:B------:R-:W-:Y:S02]  /*13a70*/  HADD2.F32 R34, -RZ, R34.H1_H1 ;  /* 0x30000022ff227230 */ /* 0x000fe40000004100 */
[----:B------:R-:W-:Y:S01]  /*13a80*/  FFMA.FTZ R96, R26, R96, -R27 ;  /* 0x000000601a607223 */ /* 0x000fe2000001081b */
[----:B------:R-:W-:Y:S02]  /*13a90*/  HADD2.F32 R29, -RZ, R51.H0_H0 ;  /* 0x20000033ff1d7230 */ /* 0x000fe40000004100 */
[----:B------:R-:W-:Y:S01]  /*13aa0*/  FFMA.FTZ R36, R24, R93, R36 ;  /* 0x0000005d18247223 */ /* 0x000fe20000010024 */
[----:B------:R-:W-:Y:S02]  /*13ab0*/  HADD2.F32 R31, -RZ, R47.H0_H0 ;  /* 0x2000002fff1f7230 */ /* 0x000fe40000004100 */
[----:B------:R-:W-:Y:S01]  /*13ac0*/  FFMA.FTZ R37, R26, R94, R37 ;  /* 0x0000005e1a257223 */ /* 0x000fe20000010025 */
[----:B------:R-:W-:-:S02]  /*13ad0*/  HADD2.F32 R25, -RZ, R54.H0_H0 ;  /* 0x20000036ff197230 */ /* 0x000fc40000004100 */
[----:B------:R-:W-:Y:S01]  /*13ae0*/  FMUL.FTZ R33, R32, R29 ;  /* 0x0000001d20217220 */ /* 0x000fe20000410000 */
[----:B------:R-:W-:Y:S02]  /*13af0*/  HADD2.F32 R27, -RZ, R52.H0_H0 ;  /* 0x20000034ff1b7230 */ /* 0x000fe40000004100 */
        /* <DEDUP_REMOVED lines=19> */
.L_x_2889:
[----:B------:R-:W-:Y:S05]  /*13c30*/  BSYNC B1 ;  /* 0x0000000000017941 */ /* 0x000fea0003800000 */
.L_x_2888:
[----:B------:R-:W-:-:S13]  /*13c40*/  ISETP.GE.AND P0, PT, R3, R86, PT ;  /* 0x000000560300720c */ /* 0x000fda0003f06270 */
[----:B------:R-:W-:Y:S05]  /*13c50*/  @P0 BRA `(.L_x_2859) ;  /* 0x0000000c005c0947 */ /* 0x000fea0003800000 */
[----:B------:R3:W5:Y:S01]  /*13c60*/  LDL R49, [R1+0x84] ;  /* 0x0000840001317983 */ /* 0x0007620000100800 */
[----:B------:R-:W4:Y:S01]  /*13c70*/  LDC R44, c[0x0][0x3f4] ;  /* 0x0000fd00ff2c7b82 */ /* 0x000f220000000800 */
[----:B--2---:R-:W-:Y:S01]  /*13c80*/  SHF.R.S32.HI R26, RZ, 0x1f, R3 ;  /* 0x0000001fff1a7819 */ /* 0x004fe20000011403 */
[----:B------:R-:W-:Y:S01]  /*13c90*/  IMAD.SHL.U32 R24, R3, 0x40, RZ ;  /* 0x0000004003187824 */ /* 0x000fe200078e00ff */
[----:B------:R-:W-:Y:S02]  /*13ca0*/  BSSY B1, `(.L_x_2892) ;  /* 0x000006b000017945 */ /* 0x000fe40003800000 */
[----:B------:R-:W-:Y:S02]  /*13cb0*/  LEA.HI R26, R26, R3, RZ, 0x3 ;  /* 0x000000031a1a7211 */ /* 0x000fe400078f18ff */
[----:B------:R-:W-:-:S03]  /*13cc0*/  LOP3.LUT R45, R24, 0x1c0, RZ, 0xc0, !PT ;  /* 0x000001c0182d7812 */ /* 0x000fc600078ec0ff */
[----:B------:R-:W-:Y:S01]  /*13cd0*/  IMAD.SHL.U32 R26, R26, 0x40, RZ ;  /* 0x000000401a1a7824 */ /* 0x000fe200078e00ff */
[----:B------:R-:W-:-:S04]  /*13ce0*/  SHF.R.U32.HI R47, RZ, 0x3, R45 ;  /* 0x00000003ff2f7819 */ /* 0x000fc8000001162d */
[----:B------:R-:W-:Y:S02]  /*13cf0*/  LOP3.LUT R46, R26, 0xfffffe00, RZ, 0xc0, !PT ;  /* 0xfffffe001a2e7812 */ /* 0x000fe400078ec0ff */
[-C--:B----4-:R-:W-:Y:S02]  /*13d00*/  ISETP.GE.AND P0, PT, R16, R44.reuse, PT ;  /* 0x0000002c1000720c */ /* 0x090fe40003f06270 */
[----:B------:R-:W-:-:S11]  /*13d10*/  ISETP.GE.AND P1, PT, R213, R44, PT ;  /* 0x0000002cd500720c */ /* 0x000fd60003f26270 */
[----:B---3--:R-:W-:Y:S05]  /*13d20*/  @P0 BRA `(.L_x_2893) ;  /* 0x0000000400880947 */ /* 0x008fea0003800000 */
[----:B------:R-:W-:Y:S01]  /*13d30*/  LEA.HI R0, R44, R0, RZ, 0x1d ;  /* 0x000000002c007211 */ /* 0x000fe200078fe8ff */
[--C-:B0-----:R-:W-:Y:S01]  /*13d40*/  HADD2.F32 R33, -RZ, R98.reuse.H1_H1 ;  /* 0x30000062ff217230 */ /* 0x101fe20000004100 */
[----:B-----5:R-:W-:Y:S01]  /*13d50*/  R2UR UR4, R49 ;  /* 0x00000000310472ca */ /* 0x020fe200000e0000 */
[----:B------:R-:W-:Y:S01]  /*13d60*/  HADD2.F32 R98, -RZ, R98.H0_H0 ;  /* 0x20000062ff627230 */ /* 0x000fe20000004100 */
[----:B------:R-:W-:Y:S01]  /*13d70*/  SHF.R.S32.HI R25, RZ, 0x1f, R0 ;  /* 0x0000001fff197819 */ /* 0x000fe20000011400 */
[----:B------:R-:W-:Y:S01]  /*13d80*/  IMAD.SHL.U32 R3, R0, 0x8, RZ ;  /* 0x0000000800037824 */ /* 0x000fe200078e00ff */
[----:B------:R-:W-:Y:S02]  /*13d90*/  LOP3.LUT R24, R45, 0x38, R16, 0xf8, !PT ;  /* 0x000000382d187812 */ /* 0x000fe400078ef810 */
[----:B------:R-:W-:Y:S02]  /*13da0*/  LEA.HI R25, R25, R0, RZ, 0x3 ;  /* 0x0000000019197211 */ /* 0x000fe400078f18ff */
[----:B------:R-:W-:-:S02]  /*13db0*/  LOP3.LUT R0, R45, 0x38, R3, 0xf8, !PT ;  /* 0x000000382d007812 */ /* 0x000fc400078ef803 */
[----:B------:R-:W-:Y:S02]  /*13dc0*/  SHF.L.U32 R25, R25, 0xa, RZ ;  /* 0x0000000a19197819 */ /* 0x000fe400000006ff */
[----:B------:R-:W-:Y:S02]  /*13dd0*/  LOP3.LUT R0, R0, R47, RZ, 0x3c, !PT ;  /* 0x0000002f00007212 */ /* 0x000fe400078e3cff */
[----:B------:R-:W-:Y:S02]  /*13de0*/  LOP3.LUT R3, R25, 0x7fffe000, RZ, 0xc0, !PT ;  /* 0x7fffe00019037812 */ /* 0x000fe400078ec0ff */
[----:B------:R-:W-:Y:S02]  /*13df0*/  LOP3.LUT R24, R46, R24, R47, 0xf6, !PT ;  /* 0x000000182e187212 */ /* 0x000fe400078ef62f */
[----:B------:R-:W-:Y:S02]  /*13e00*/  IADD3 R3, R0, R3, R46 ;  /* 0x0000000300037210 */ /* 0x000fe40007ffe02e */
[----:B------:R-:W-:-:S02]  /*13e10*/  LEA R48, R24, UR4, 0x1 ;  /* 0x0000000418307c11 */ /* 0x000fc4000f8e08ff */
[----:B------:R-:W-:Y:S01]  /*13e20*/  SHF.R.U32.HI R32, RZ, 0x10, R9 ;  /* 0x00000010ff207819 */ /* 0x000fe20000011609 */
[----:B------:R-:W-:Y:S01]  /*13e30*/  IMAD R3, R3, 0x2, R22 ;  /* 0x0000000203037824 */ /* 0x000fe200078e0216 */
[----:B------:R-:W-:Y:S01]  /*13e40*/  SHF.R.U64 R43, R12, 0x10, R13 ;  /* 0x000000100c2b7819 */ /* 0x000fe2000000120d */
[----:B------:R-:W0:Y:S01]  /*13e50*/  LDS.128 R24, [R48] ;  /* 0x0000000030187984 */ /* 0x000e220000000c00 */
[--C-:B------:R-:W-:Y:S01]  /*13e60*/  SHF.R.U64 R42, R14, 0x10, R15.reuse ;  /* 0x000000100e2a7819 */ /* 0x100fe2000000120f */
[----:B------:R-:W-:Y:S01]  /*13e70*/  HADD2.F32 R32, -RZ, R32.H0_H0 ;  /* 0x20000020ff207230 */ /* 0x000fe20000004100 */
[----:B------:R-:W-:Y:S01]  /*13e80*/  SHF.R.U32.HI R41, RZ, 0x10, R15 ;  /* 0x00000010ff297819 */ /* 0x000fe2000001160f */
[----:B------:R-:W2:Y:S01]  /*13e90*/  LDS.128 R28, [R3+0x14400] ;  /* 0x01440000031c7984 */ /* 0x000ea20000000c00 */
[--C-:B------:R-:W-:Y:S01]  /*13ea0*/  HADD2.F32 R15, -RZ, R99.reuse.H1_H1 ;  /* 0x30000063ff0f7230 */ /* 0x100fe20000004100 */
[----:B------:R-:W-:Y:S01]  /*13eb0*/  SHF.R.U32.HI R34, RZ, 0x10, R13 ;  /* 0x00000010ff227819 */ /* 0x000fe2000001160d */
[----:B------:R-:W-:Y:S01]  /*13ec0*/  HADD2.F32 R99, -RZ, R99.H0_H0 ;  /* 0x20000063ff637230 */ /* 0x000fe20000004100 */
[----:B------:R-:W-:-:S02]  /*13ed0*/  SHF.R.U64 R40, R8, 0x10, R9 ;  /* 0x0000001008287819 */ /* 0x000fc40000001209 */
[--C-:B------:R-:W-:Y:S02]  /*13ee0*/  SHF.R.U64 R39, R10, 0x10, R11.reuse ;  /* 0x000000100a277819 */ /* 0x100fe4000000120b */
[----:B------:R-:W-:Y:S01]  /*13ef0*/  SHF.R.U32.HI R38, RZ, 0x10, R11 ;  /* 0x00000010ff267819 */ /* 0x000fe2000001160b */
[--C-:B0-----:R-:W-:Y:S02]  /*13f00*/  HADD2.F32 R8, -RZ, R25.reuse.H0_H0 ;  /* 0x20000019ff087230 */ /* 0x101fe40000004100 */
[----:B------:R-:W-:Y:S02]  /*13f10*/  HADD2.F32 R25, -RZ, R25.H1_H1 ;  /* 0x30000019ff197230 */ /* 0x000fe40000004100 */
[--C-:B--2---:R-:W-:Y:S02]  /*13f20*/  HADD2.F32 R12, -RZ, R29.reuse.H0_H0 ;  /* 0x2000001dff0c7230 */ /* 0x104fe40000004100 */
[----:B------:R-:W-:Y:S02]  /*13f30*/  HADD2.F32 R29, -RZ, R29.H1_H1 ;  /* 0x3000001dff1d7230 */ /* 0x000fe40000004100 */
[----:B------:R-:W-:-:S02]  /*13f40*/  HADD2.F32 R11, -RZ, R28.H0_H0 ;  /* 0x2000001cff0b7230 */ /* 0x000fc40000004100 */
[C---:B------:R-:W-:Y:S01]  /*13f50*/  FMUL.FTZ R35, R12.reuse, R33 ;  /* 0x000000210c237220 */ /* 0x040fe20000410000 */
[-C--:B------:R-:W-:Y:S01]  /*13f60*/  FMUL.FTZ R37, R12, R15.reuse ;  /* 0x0000000f0c257220 */ /* 0x080fe20000410000 */
[----:B------:R-:W-:Y:S02]  /*13f70*/  HADD2.F32 R12, -RZ, R34.H0_H0 ;  /* 0x20000022ff0c7230 */ /* 0x000fe40000004100 */
[C---:B------:R-:W-:Y:S01]  /*13f80*/  FMUL.FTZ R34, R29.reuse, R32 ;  /* 0x000000201d227220 */ /* 0x040fe20000410000 */
[C---:B------:R-:W-:Y:S01]  /*13f90*/  FFMA.FTZ R35, R8.reuse, R15, -R35 ;  /* 0x0000000f08237223 */ /* 0x040fe20000010823 */
[----:B------:R-:W-:Y:S01]  /*13fa0*/  FFMA.FTZ R37, R8, R33, R37 ;  /* 0x0000002108257223 */ /* 0x000fe20000010025 */
[----:B------:R-:W-:Y:S02]  /*13fb0*/  HADD2.F32 R0, -RZ, R24.H0_H0 ;  /* 0x20000018ff007230 */ /* 0x000fe40000004100 */
[-C--:B------:R-:W-:Y:S01]  /*13fc0*/  FMUL.FTZ R8, R29, R12.reuse ;  /* 0x0000000c1d087220 */ /* 0x080fe20000410000 */
[----:B------:R-:W-:Y:S01]  /*13fd0*/  FFMA.FTZ R34, R25, R12, -R34 ;  /* 0x0000000c19227223 */ /* 0x000fe20000010822 */
[----:B------:R-:W-:Y:S01]  /*13fe0*/  FMUL.FTZ R15, R11, R98 ;  /* 0x000000620b0f7220 */ /* 0x000fe20000410000 */
[----:B------:R-:W-:-:S02]  /*13ff0*/  HADD2.F32 R13, -RZ, R30.H0_H0 ;  /* 0x2000001eff0d7230 */ /* 0x000fc40000004100 */
[-C--:B------:R-:W-:Y:S01]  /*14000*/  FMUL.FTZ R11, R11, R99.reuse ;  /* 0x000000630b0b7220 */ /* 0x080fe20000410000 */
[----:B------:R-:W-:Y:S02]  /*14010*/  HADD2.F32 R12, -RZ, R97.H0_H0 ;  /* 0x20000061ff0c7230 */ /* 0x000fe40000004100 */
[----:B------:R-:W-:Y:S01]  /*14020*/  FFMA.FTZ R32, R25, R32, R8 ;  /* 0x0000002019207223 */ /* 0x000fe20000010008 */
[----:B------:R-:W-:Y:S02]  /*14030*/  HADD2.F32 R9, -RZ, R26.H0_H0 ;  /* 0x2000001aff097230 */ /* 0x000fe40000004100 */
[C---:B------:R-:W-:Y:S01]  /*14040*/  FFMA.FTZ R99, R0.reuse, R99, -R15 ;  /* 0x0000006300637223 */ /* 0x040fe2000001080f */
[----:B------:R-:W-:Y:S02]  /*14050*/  HADD2.F32 R8, -RZ, R100.H0_H0 ;  /* 0x20000064ff087230 */ /* 0x000fe40000004100 */
[----:B------:R-:W-:Y:S01]  /*14060*/  FFMA.FTZ R98, R0, R98, R11 ;  /* 0x0000006200627223 */ /* 0x000fe2000001000b */
[----:B------:R-:W-:Y:S01]  /*14070*/  FMUL.FTZ R0, R13, R12 ;  /* 0x0000000c0d007220 */ /* 0x000fe20000410000 */
[----:B------:R-:W-:-:S02]  /*14080*/  HADD2.F32 R14, -RZ, R31.H0_H0 ;  /* 0x2000001fff0e7230 */ /* 0x000fc40000004100 */
[----:B------:R-:W-:Y:S02]  /*14090*/  HADD2.F32 R11, -RZ, R100.H1_H1 ;  /* 0x30000064ff0b7230 */ /* 0x000fe40000004100 */
[-C--:B------:R-:W-:Y:S01]  /*140a0*/  FMUL.FTZ R36, R13, R8.reuse ;  /* 0x000000080d247220 */ /* 0x080fe20000410000 */
[----:B------:R-:W-:Y:S02]  /*140b0*/  HADD2.F32 R97, -RZ, R97.H1_H1 ;  /* 0x30000061ff617230 */ /* 0x000fe40000004100 */
[----:B------:R-:W-:Y:S01]  /*140c0*/  FFMA.FTZ R29, R9, R8, -R0 ;  /* 0x00000008091d7223 */ /* 0x000fe20000010800 */
[----:B------:R-:W-:Y:S02]  /*140d0*/  HADD2.F32 R10, -RZ, R27.H0_H0 ;  /* 0x2000001bff0a7230 */ /* 0x000fe40000004100 */
[----:B------:R-:W-:Y:S02]  /*140e0*/  HADD2.F32 R8, -RZ, R38.H0_H0 ;  /* 0x20000026ff087230 */ /* 0x000fe40000004100 */
[----:B------:R-:W-:Y:S01]  /*140f0*/  FMUL.FTZ R13, R14, R97 ;  /* 0x000000610e0d7220 */ /* 0x000fe20000410000 */
[----:B------:R-:W-:-:S02]  /*14100*/  HADD2.F32 R31, -RZ, R31.H1_H1 ;  /* 0x3000001fff1f7230 */ /* 0x000fc40000004100 */
[-C--:B------:R-:W-:Y:S01]  /*14110*/  FMUL.FTZ R38, R14, R11.reuse ;  /* 0x0000000b0e267220 */ /* 0x080fe20000410000 */
[----:B------:R-:W-:Y:S02]  /*14120*/  HADD2.F32 R0, -RZ, R41.H0_H0 ;  /* 0x20000029ff007230 */ /* 0x000fe40000004100 */
[----:B------:R-:W-:Y:S01]  /*14130*/  FFMA.FTZ R14, R9, R12, R36 ;  /* 0x0000000c090e7223 */ /* 0x000fe20000010024 */
[----:B------:R-:W-:Y:S02]  /*14140*/  HADD2.F32 R27, -RZ, R27.H1_H1 ;  /* 0x3000001bff1b7230 */ /* 0x000fe40000004100 */
        /* <DEDUP_REMOVED lines=32> */
.L_x_2893:
[----:B------:R-:W-:Y:S05]  /*14350*/  BSYNC B1 ;  /* 0x0000000000017941 */ /* 0x000fea0003800000 */
.L_x_2892:
[----:B------:R-:W-:Y:S05]  /*14360*/  @P1 BRA `(.L_x_2859) ;  /* 0x0000000400981947 */ /* 0x000fea0003800000 */
[----:B------:R-:W-:Y:S01]  /*14370*/  LEA.HI R44, R44, R85, RZ, 0x1d ;  /* 0x000000552c2c7211 */ /* 0x000fe200078fe8ff */
[--C-:B------:R-:W-:Y:S01]  /*14380*/  HADD2.F32 R25, -RZ, R91.reuse.H1_H1 ;  /* 0x3000005bff197230 */ /* 0x100fe20000004100 */
[----:B------:R-:W-:Y:S01]  /*14390*/  LOP3.LUT R0, R45, 0x38, R21, 0xf8, !PT ;  /* 0x000000382d007812 */ /* 0x000fe200078ef815 */
[--C-:B------:R-:W-:Y:S01]  /*143a0*/  HADD2.F32 R27, -RZ, R90.reuse.H1_H1 ;  /* 0x3000005aff1b7230 */ /* 0x100fe20000004100 */
[----:B--2---:R-:W-:Y:S01]  /*143b0*/  SHF.R.S32.HI R3, RZ, 0x1f, R44 ;  /* 0x0000001fff037819 */ /* 0x004fe2000001142c */
[----:B------:R-:W-:Y:S01]  /*143c0*/  HADD2.F32 R90, -RZ, R90.H0_H0 ;  /* 0x2000005aff5a7230 */ /* 0x000fe20000004100 */
[----:B------:R-:W-:Y:S01]  /*143d0*/  LOP3.LUT R8, R0, R47, RZ, 0x3c, !PT ;  /* 0x0000002f00087212 */ /* 0x000fe200078e3cff */
[----:B------:R-:W-:Y:S01]  /*143e0*/  IMAD.SHL.U32 R0, R44, 0x8, RZ ;  /* 0x000000082c007824 */ /* 0x000fe200078e00ff */
[----:B------:R-:W-:Y:S01]  /*143f0*/  LEA.HI R3, R3, R44, RZ, 0x3 ;  /* 0x0000002c03037211 */ /* 0x000fe200078f18ff */
[----:B------:R-:W-:Y:S01]  /*14400*/  HADD2.F32 R91, -RZ, R91.H0_H0 ;  /* 0x2000005bff5b7230 */ /* 0x000fe20000004100 */
[----:B------:R-:W-:-:S02]  /*14410*/  LEA.HI R20, R20, R213, RZ, 0x6 ;  /* 0x000000d514147211 */ /* 0x000fc400078f30ff */
[----:B------:R-:W-:Y:S02]  /*14420*/  LOP3.LUT R0, R45, 0x38, R0, 0xf8, !PT ;  /* 0x000000382d007812 */ /* 0x000fe400078ef800 */
[----:B------:R-:W-:Y:S01]  /*14430*/  SHF.L.U32 R3, R3, 0xa, RZ ;  /* 0x0000000a03037819 */ /* 0x000fe200000006ff */
[----:B------:R-:W-:Y:S01]  /*14440*/  IMAD.SHL.U32 R20, R20, 0x80, RZ ;  /* 0x0000008014147824 */ /* 0x000fe200078e00ff */
[----:B------:R-:W-:Y:S02]  /*14450*/  LOP3.LUT R0, R0, R47, RZ, 0x3c, !PT ;  /* 0x0000002f00007212 */ /* 0x000fe400078e3cff */
[----:B------:R-:W-:Y:S02]  /*14460*/  LOP3.LUT R3, R3, 0x7fffe000, RZ, 0xc0, !PT ;  /* 0x7fffe00003037812 */ /* 0x000fe400078ec0ff */
[----:B-----5:R-:W-:Y:S02]  /*14470*/  R2UR UR4, R49 ;  /* 0x00000000310472ca */ /* 0x020fe400000e0000 */
[----:B------:R-:W-:-:S02]  /*14480*/  IADD3 R3, R0, R3, R46 ;  /* 0x0000000300037210 */ /* 0x000fc40007ffe02e */
[----:B------:R-:W-:Y:S02]  /*14490*/  LOP3.LUT R9, R20, 0xffffe000, RZ, 0xc0, !PT ;  /* 0xffffe00014097812 */ /* 0x000fe400078ec0ff */
[----:B------:R-:W-:Y:S01]  /*144a0*/  SHF.R.U32.HI R26, RZ, 0x10, R5 ;  /* 0x00000010ff1a7819 */ /* 0x000fe20000011605 */
[----:B------:R-:W-:Y:S01]  /*144b0*/  IMAD R3, R3, 0x2, R22 ;  /* 0x0000000203037824 */ /* 0x000fe200078e0216 */
[----:B------:R-:W-:Y:S02]  /*144c0*/  IADD3 R8, R8, R9, R46 ;  /* 0x0000000908087210 */ /* 0x000fe40007ffe02e */
[--C-:B------:R-:W-:Y:S01]  /*144d0*/  SHF.R.U64 R36, R72, 0x10, R73.reuse ;  /* 0x0000001048247819 */ /* 0x100fe20000001249 */
[----:B------:R-:W-:Y:S01]  /*144e0*/  HADD2.F32 R26, -RZ, R26.H0_H0 ;  /* 0x2000001aff1a7230 */ /* 0x000fe20000004100 */
[----:B------:R-:W2:Y:S01]  /*144f0*/  LDS.128 R12, [R3+0x14400] ;  /* 0x01440000030c7984 */ /* 0x000ea20000000c00 */
[----:B------:R-:W-:Y:S02]  /*14500*/  LEA R37, R8, UR4, 0x1 ;  /* 0x0000000408257c11 */ /* 0x000fe4000f8e08ff */
[----:B------:R-:W-:-:S02]  /*14510*/  SHF.R.U32.HI R72, RZ, 0x10, R73 ;  /* 0x00000010ff487819 */ /* 0x000fc40000011649 */
[----:B0-----:R-:W-:Y:S01]  /*14520*/  SHF.R.U64 R34, R4, 0x10, R5 ;  /* 0x0000001004227819 */ /* 0x001fe20000001205 */
[----:B------:R-:W0:Y:S01]  /*14530*/  LDS.128 R8, [R37] ;  /* 0x0000000025087984 */ /* 0x000e220000000c00 */
[--C-:B------:R-:W-:Y:S02]  /*14540*/  SHF.R.U64 R33, R6, 0x10, R7.reuse ;  /* 0x0000001006217819 */ /* 0x100fe40000001207 */
[----:B------:R-:W-:Y:S02]  /*14550*/  SHF.R.U32.HI R32, RZ, 0x10, R7 ;  /* 0x00000010ff207819 */ /* 0x000fe40000011607 */
[--C-:B------:R-:W-:Y:S02]  /*14560*/  SHF.R.U64 R35, R74, 0x10, R75.reuse ;  /* 0x000000104a237819 */ /* 0x100fe4000000124b */
[----:B------:R-:W-:Y:S01]  /*14570*/  SHF.R.U32.HI R74, RZ, 0x10, R75 ;  /* 0x00000010ff4a7819 */ /* 0x000fe2000001164b */
[--C-:B--2---:R-:W-:Y:S02]  /*14580*/  HADD2.F32 R20, -RZ, R13.reuse.H0_H0 ;  /* 0x2000000dff147230 */ /* 0x104fe40000004100 */
[----:B------:R-:W-:-:S02]  /*14590*/  HADD2.F32 R13, -RZ, R13.H1_H1 ;  /* 0x3000000dff0d7230 */ /* 0x000fc40000004100 */
[----:B------:R-:W-:Y:S02]  /*145a0*/  HADD2.F32 R7, -RZ, R12.H0_H0 ;  /* 0x2000000cff077230 */ /* 0x000fe40000004100 */
[C---:B------:R-:W-:Y:S01]  /*145b0*/  FMUL.FTZ R29, R20.reuse, R27 ;  /* 0x0000001b141d7220 */ /* 0x040fe20000410000 */
[--C-:B0-----:R-:W-:Y:S02]  /*145c0*/  HADD2.F32 R4, -RZ, R9.reuse.H0_H0 ;  /* 0x20000009ff047230 */ /* 0x101fe40000004100 */
[-C--:B------:R-:W-:Y:S01]  /*145d0*/  FMUL.FTZ R31, R20, R25.reuse ;  /* 0x00000019141f7220 */ /* 0x080fe20000410000 */
[----:B------:R-:W-:Y:S02]  /*145e0*/  HADD2.F32 R20, -RZ, R72.H0_H0 ;  /* 0x20000048ff147230 */ /* 0x000fe40000004100 */
[C---:B------:R-:W-:Y:S01]  /*145f0*/  FMUL.FTZ R28, R13.reuse, R26 ;  /* 0x0000001a0d1c7220 */ /* 0x040fe20000410000 */
[----:B------:R-:W-:Y:S02]  /*14600*/  HADD2.F32 R9, -RZ, R9.H1_H1 ;  /* 0x30000009ff097230 */ /* 0x000fe40000004100 */
[C---:B------:R-:W-:Y:S01]  /*14610*/  FFMA.FTZ R29, R4.reuse, R25, -R29 ;  /* 0x00000019041d7223 */ /* 0x040fe2000001081d */
[----:B------:R-:W-:Y:S01]  /*14620*/  FFMA.FTZ R31, R4, R27, R31 ;  /* 0x0000001b041f7223 */ /* 0x000fe2000001001f */
[----:B------:R-:W-:Y:S01]  /*14630*/  FMUL.FTZ R4, R13, R20 ;  /* 0x000000140d047220 */ /* 0x000fe20000410000 */
[----:B------:R-:W-:-:S02]  /*14640*/  HADD2.F32 R0, -RZ, R8.H0_H0 ;  /* 0x20000008ff007230 */ /* 0x000fc40000004100 */
[----:B------:R-:W-:Y:S01]  /*14650*/  FFMA.FTZ R28, R9, R20, -R28 ;  /* 0x00000014091c7223 */ /* 0x000fe2000001081c */
[C---:B------:R-:W-:Y:S01]  /*14660*/  FMUL.FTZ R13, R7.reuse, R90 ;  /* 0x0000005a070d7220 */ /* 0x040fe20000410000 */
[----:B------:R-:W-:Y:S02]  /*14670*/  HADD2.F32 R21, -RZ, R14.H0_H0 ;  /* 0x2000000eff157230 */ /* 0x000fe40000004100 */
[-C--:B------:R-:W-:Y:S01]  /*14680*/  FMUL.FTZ R7, R7, R91.reuse ;  /* 0x0000005b07077220 */ /* 0x080fe20000410000 */
[----:B------:R-:W-:Y:S02]  /*14690*/  HADD2.F32 R20, -RZ, R88.H0_H0 ;  /* 0x20000058ff147230 */ /* 0x000fe40000004100 */
[----:B------:R-:W-:Y:S01]  /*146a0*/  FFMA.FTZ R26, R9, R26, R4 ;  /* 0x0000001a091a7223 */ /* 0x000fe20000010004 */
[----:B------:R-:W-:Y:S02]  /*146b0*/  HADD2.F32 R4, -RZ, R92.H0_H0 ;  /* 0x2000005cff047230 */ /* 0x000fe40000004100 */
[----:B------:R-:W-:Y:S01]  /*146c0*/  FFMA.FTZ R91, R0, R91, -R13 ;  /* 0x0000005b005b7223 */ /* 0x000fe2000001080d */
[----:B------:R-:W-:-:S02]  /*146d0*/  HADD2.F32 R5, -RZ, R10.H0_H0 ;  /* 0x2000000aff057230 */ /* 0x000fc40000004100 */
[----:B------:R-:W-:Y:S01]  /*146e0*/  FFMA.FTZ R90, R0, R90, R7 ;  /* 0x0000005a005a7223 */ /* 0x000fe20000010007 */
[----:B------:R-:W-:Y:S02]  /*146f0*/  HADD2.F32 R24, -RZ, R15.H0_H0 ;  /* 0x2000000fff187230 */ /* 0x000fe40000004100 */
[C---:B------:R-:W-:Y:S01]  /*14700*/  FMUL.FTZ R0, R21.reuse, R20 ;  /* 0x0000001415007220 */ /* 0x040fe20000410000 */
[----:B------:R-:W-:Y:S02]  /*14710*/  HADD2.F32 R9, -RZ, R88.H1_H1 ;  /* 0x30000058ff097230 */ /* 0x000fe40000004100 */
[-C--:B------:R-:W-:Y:S01]  /*14720*/  FMUL.FTZ R30, R21, R4.reuse ;  /* 0x00000004151e7220 */ /* 0x080fe20000410000 */
[----:B------:R-:W-:Y:S02]  /*14730*/  HADD2.F32 R7, -RZ, R92.H1_H1 ;  /* 0x3000005cff077230 */ /* 0x000fe40000004100 */
[----:B------:R-:W-:Y:S01]  /*14740*/  FFMA.FTZ R21, R5, R4, -R0 ;  /* 0x0000000405157223 */ /* 0x000fe20000010800 */
[----:B------:R-:W-:-:S02]  /*14750*/  HADD2.F32 R6, -RZ, R11.H0_H0 ;  /* 0x2000000bff067230 */ /* 0x000fc40000004100 */
[C---:B------:R-:W-:Y:S01]  /*14760*/  FMUL.FTZ R13, R24.reuse, R9 ;  /* 0x00000009180d7220 */ /* 0x040fe20000410000 */
[----:B------:R-:W-:Y:S02]  /*14770*/  HADD2.F32 R15, -RZ, R15.H1_H1 ;  /* 0x3000000fff0f7230 */ /* 0x000fe40000004100 */
[-C--:B------:R-:W-:Y:S01]  /*14780*/  FMUL.FTZ R24, R24, R7.reuse ;  /* 0x0000000718187220 */ /* 0x080fe20000410000 */
        /* <DEDUP_REMOVED lines=36> */
.L_x_2859:
[----:B------:R-:W-:Y:S05]  /*149d0*/  BSYNC B0 ;  /* 0x0000000000007941 */ /* 0x000fea0003800000 */
.L_x_2819:
[----:B------:R-:W-:Y:S01]  /*149e0*/  @!PT LDS RZ, [RZ] ;  /* 0x00000000fffff984 */ /* 0x000fe20000000800 */
[----:B------:R-:W-:Y:S01]  /*149f0*/  @!PT LDS RZ, [RZ] ;  /* 0x00000000fffff984 */ /* 0x000fe20000000800 */
[----:B------:R-:W-:Y:S01]  /*14a00*/  @!PT LDS RZ, [RZ] ;  /* 0x00000000fffff984 */ /* 0x000fe20000000800 */
[----:B------:R-:W-:Y:S01]  /*14a10*/  @!PT LDS RZ, [RZ] ;  /* 0x00000000fffff984 */ /* 0x000fe20000000800 */
[----:B------:R0:W-:Y:S06]  /*14a20*/  MEMBAR.ALL.CTA ;  /* 0x0000000000007992 */ /* 0x0001ec0000008000 */
[----:B0-----:R-:W0:Y:S01]  /*14a30*/  FENCE.VIEW.ASYNC.S ;  /* 0x00000000000073c6 */ /* 0x001e220000000000 */
[----:B------:R-:W-:Y:S05]  /*14a40*/  WARPSYNC.ALL ;  /* 0x0000000000007948 */ /* 0x000fea0003800000 */
[----:B0-----:R-:W-:Y:S06]  /*14a50*/  BAR.SYNC.DEFER_BLOCKING 0xd, 0x100 ;  /* 0x0344000000007b1d */ /* 0x001fec0000010000 */
.L_x_2817:
[----:B------:R-:W-:-:S06]  /*14a60*/  ULOP3.LUT UR4, UR60, 0x1, URZ, 0xfc, !UPT ;  /* 0x000000013c047892 */ /* 0x000fcc000f8efc3f */
[----:B------:R-:W-:-:S05]  /*14a70*/  IMAD.U32 R0, RZ, RZ, UR4 ;  /* 0x00000004ff007e24 */ /* 0x000fca000f8e00ff */
[----:B------:R-:W-:-:S13]  /*14a80*/  ISETP.NE.AND P0, PT, R0, 0x3, PT ;  /* 0x000000030000780c */ /* 0x000fda0003f05270 */
[----:B------:R-:W-:Y:S05]  /*14a90*/  @!P0 BRA `(.L_x_2894) ;  /* 0x0000000000048947 */ /* 0x000fea0003800000 */
[----:B------:R-:W-:Y:S01]  /*14aa0*/  BPT.TRAP 0x1 ;  /* 0x000000040000795c */ /* 0x000fe20000300000 */
.L_x_2894:
[----:B------:R-:W-:Y:S01]  /*14ab0*/  IMAD R0, R219, 0x8, R22 ;  /* 0x00000008db007824 */ /* 0x000fe200078e0216 */
[----:B0123--:R-:W-:-:S04]  /*14ac0*/  SHF.L.U32 R3, R225, 0x1f, RZ ;  /* 0x0000001fe1037819 */ /* 0x00ffc800000006ff */
[----:B------:R0:W1:Y:S01]  /*14ad0*/  SYNCS.PHASECHK.TRANS64.TRYWAIT P1, [R0+URZ+0x38830], R3 ;  /* 0x03883003000075a7 */ /* 0x000062000802017f */
[----:B------:R-:W-:Y:S05]  /*14ae0*/  @!P0 BRA `(.L_x_2895) ;  /* 0x0000000000048947 */ /* 0x000fea0003800000 */
[----:B------:R-:W-:Y:S01]  /*14af0*/  BPT.TRAP 0x1 ;  /* 0x000000040000795c */ /* 0x000fe20000300000 */
.L_x_2895:
[----:B-1----:R-:W-:Y:S05]  /*14b00*/  @P1 BRA `(.L_x_2896) ;  /* 0x0000000000081947 */ /* 0x002fea0003800000 */
[----:B------:R-:W1:Y:S02]  /*14b10*/  SYNCS.PHASECHK.TRANS64.TRYWAIT P1, [R0+URZ+0x38830], R3 ;  /* 0x03883003000075a7 */ /* 0x000e64000802017f */
[----:B-1----:R-:W-:Y:S05]  /*14b20*/  @!P1 BRA `(.L_x_2897) ;  /* 0x000001b800449947 */ /* 0x002fea0003800000 */
.L_x_2896:
[----:B------:R-:W-:Y:S05]  /*14b30*/  WARPSYNC.ALL ;  /* 0x0000000000007948 */ /* 0x000fea0003800000 */
[----:B01----:R-:W-:Y:S01]  /*14b40*/  IADD3 R3, R22, 0x24400, RZ ;  /* 0x0002440016037810 */ /* 0x003fe20007ffe0ff */
[----:B------:R-:W-:Y:S01]  /*14b50*/  IMAD.MOV.U32 R5, RZ, RZ, 0x40000040 ;  /* 0x40000040ff057424 */ /* 0x000fe200078e00ff */
[----:B------:R-:W-:Y:S01]  /*14b60*/  R2UR UR20, R84 ;  /* 0x00000000541472ca */ /* 0x000fe200000e0000 */
[----:B------:R-:W-:Y:S01]  /*14b70*/  WARPGROUP.ARRIVE ;  /* 0x00000000000079c5 */ /* 0x000fe20000000000 */
[----:B------:R-:W-:Y:S01]  /*14b80*/  SHF.R.U32.HI R3, RZ, 0x4, R3 ;  /* 0x00000004ff037819 */ /* 0x000fe20000011603 */
[----:B------:R-:W-:Y:S01]  /*14b90*/  UMOV UR25, 0x40000040 ;  /* 0x4000004000197882 */ /* 0x000fe20000000000 */
[----:B------:R-:W-:Y:S01]  /*14ba0*/  R2UR UR27, R5 ;  /* 0x00000000051b72ca */ /* 0x000fe200000e0000 */
[----:B------:R-:W-:Y:S01]  /*14bb0*/  UMOV UR17, UR25 ;  /* 0x0000001900117c82 */ /* 0x000fe20008000000 */
[----:B------:R-:W-:Y:S01]  /*14bc0*/  LOP3.LUT R3, R3, 0x3fff, RZ, 0xc0, !PT ;  /* 0x00003fff03037812 */ /* 0x000fe200078ec0ff */
[----:B------:R-:W-:Y:S01]  /*14bd0*/  UMOV UR5, UR17 ;  /* 0x0000001100057c82 */ /* 0x000fe20008000000 */
[----:B------:R-:W-:Y:S01]  /*14be0*/  MOV R7, 0x40000040 ;  /* 0x4000004000077802 */ /* 0x000fe20000000f00 */
[----:B------:R-:W-:Y:S01]  /*14bf0*/  IMAD.MOV.U32 R9, RZ, RZ, 0x40000040 ;  /* 0x40000040ff097424 */ /* 0x000fe200078e00ff */
[----:B------:R-:W-:Y:S01]  /*14c00*/  LOP3.LUT R4, R3, 0x10000, RZ, 0xfc, !PT ;  /* 0x0001000003047812 */ /* 0x000fe200078efcff */
[----:B------:R-:W-:Y:S01]  /*14c10*/  UMOV UR9, UR17 ;  /* 0x0000001100097c82 */ /* 0x000fe20008000000 */
[----:B------:R-:W-:Y:S01]  /*14c20*/  R2UR UR7, R7 ;  /* 0x00000000070772ca */ /* 0x000fe200000e0000 */
[----:B------:R-:W-:Y:S01]  /*14c30*/  ULOP3.LUT UR20, UR20, 0x10000, URZ, 0xfc, !UPT ;  /* 0x0001000014147892 */ /* 0x000fe2000f8efc3f */
[----:B------:R-:W-:Y:S01]  /*14c40*/  R2UR UR11, R9 ;  /* 0x00000000090b72ca */ /* 0x000fe200000e0000 */
[----:B------:R0:W-:Y:S01]  /*14c50*/  STL [R1+0x54], R4 ;  /* 0x0000540401007387 */ /* 0x0001e20000100800 */
[----:B------:R-:W-:Y:S01]  /*14c60*/  R2UR UR15, R7 ;  /* 0x00000000070f72ca */ /* 0x000fe200000e0000 */
[----:B------:R-:W-:Y:S01]  /*14c70*/  UMOV UR13, UR17 ;  /* 0x00000011000d7c82 */ /* 0x000fe20008000000 */
[----:B------:R-:W-:Y:S01]  /*14c80*/  R2UR UR19, R9 ;  /* 0x00000000091372ca */ /* 0x000fe200000e0000 */
[----:B------:R-:W-:Y:S01]  /*14c90*/  IMAD.MOV.U32 R7, RZ, RZ, 0x40000040 ;  /* 0x40000040ff077424 */ /* 0x000fe200078e00ff */
[----:B------:R-:W-:Y:S01]  /*14ca0*/  UMOV UR24, UR20 ;  /* 0x0000001400187c82 */ /* 0x000fe20008000000 */
[----:B----4-:R-:W-:Y:S01]  /*14cb0*/  IMAD.U32 R13, RZ, RZ, UR25 ;  /* 0x00000019ff0d7e24 */ /* 0x010fe2000f8e00ff */
[----:B------:R-:W-:Y:S01]  /*14cc0*/  UMOV UR16, UR24 ;  /* 0x0000001800107c82 */ /* 0x000fe20008000000 */
[----:B------:R-:W-:Y:S01]  /*14cd0*/  MOV R12, UR24 ;  /* 0x00000018000c7c02 */ /* 0x000fe20008000f00 */
[----:B------:R-:W-:Y:S01]  /*14ce0*/  UMOV UR4, UR16 ;  /* 0x0000001000047c82 */ /* 0x000fe20008000000 */
[----:B0-----:R-:W-:Y:S01]  /*14cf0*/  IMAD R4, R219, 0xa00, R4 ;  /* 0x00000a00db047824 */ /* 0x001fe200078e0204 */
[----:B------:R-:W-:Y:S01]  /*14d00*/  UMOV UR8, UR16 ;  /* 0x0000001000087c82 */ /* 0x000fe20008000000 */
[----:B------:R-:W-:Y:S01]  /*14d10*/  UMOV UR12, UR16 ;  /* 0x00000010000c7c82 */ /* 0x000fe20008000000 */
[----:B------:R-:W-:Y:S01]  /*14d20*/  IMAD.MOV.U32 R9, RZ, RZ, 0x40000040 ;  /* 0x40000040ff097424 */ /* 0x000fe200078e00ff */
[----:B------:R-:W-:Y:S01]  /*14d30*/  MOV R11, 0x40000040 ;  /* 0x40000040000b7802 */ /* 0x000fe20000000f00 */
[C---:B------:R-:W-:Y:S01]  /*14d40*/  VIADD R6, R4.reuse, 0x80 ;  /* 0x0000008004067836 */ /* 0x040fe20000000000 */
[C---:B------:R-:W-:Y:S01]  /*14d50*/  R2UR UR26, R4.reuse ;  /* 0x00000000041a72ca */ /* 0x040fe200000e0000 */
[C---:B------:R-:W-:Y:S01]  /*14d60*/  VIADD R8, R4.reuse, 0x100 ;  /* 0x0000010004087836 */ /* 0x040fe20000000000 */
[----:B------:R-:W-:Y:S01]  /*14d70*/  IADD3 R10, R4, 0x102, RZ ;  /* 0x00000102040a7810 */ /* 0x000fe20007ffe0ff */
[----:B------:R0:W-:Y:S01]  /*14d80*/  STL.64 [R1+0x48], R12 ;  /* 0x0000480c01007387 */ /* 0x0001e20000100a00 */
[----:B------:R-:W-:Y:S01]  /*14d90*/  R2UR UR6, R6 ;  /* 0x00000000060672ca */ /* 0x000fe200000e0000 */
[----:B------:R-:W-:Y:S01]  /*14da0*/  VIADD R6, R4, 0x180 ;  /* 0x0000018004067836 */ /* 0x000fe20000000000 */
[----:B------:R-:W-:Y:S01]  /*14db0*/  R2UR UR10, R8 ;  /* 0x00000000080a72ca */ /* 0x000fe200000e0000 */
[----:B------:R-:W-:Y:S01]  /*14dc0*/  VIADD R8, R4, 0x200 ;  /* 0x0000020004087836 */ /* 0x000fe20000000000 */
[----:B------:R-:W-:Y:S01]  /*14dd0*/  UIADD3 UR56, UR20, 0x804, URZ ;  /* 0x0000080414387890 */ /* 0x000fe2000fffe03f */
[----:B------:R-:W-:Y:S01]  /*14de0*/  IMAD.MOV.U32 R5, RZ, RZ, 0x40000040 ;  /* 0x40000040ff057424 */ /* 0x000fe200078e00ff */
[----:B------:R-:W-:Y:S01]  /*14df0*/  R2UR UR14, R6 ;  /* 0x00000000060e72ca */ /* 0x000fe200000e0000 */
[----:B------:R-:W-:Y:S01]  /*14e00*/  VIADD R6, R4, 0x2 ;  /* 0x0000000204067836 */ /* 0x000fe20000000000 */
[----:B------:R-:W-:Y:S01]  /*14e10*/  R2UR UR18, R8 ;  /* 0x00000000081272ca */ /* 0x000fe200000e0000 */
[----:B------:R-:W-:Y:S01]  /*14e20*/  HGMMA.64x16x16.F32 R56, gdesc[UR24], RZ, !UPT, gsb0 ;  /* 0x00200000183879f0 */ /* 0x000fe2000c0008ff */
[----:B------:R-:W-:Y:S01]  /*14e30*/  R2UR UR27, R7 ;  /* 0x00000000071b72ca */ /* 0x000fe200000e0000 */
[----:B------:R-:W-:Y:S01]  /*14e40*/  UMOV UR25, 0x40000040 ;  /* 0x4000004000197882 */ /* 0x000fe20000000000 */
[----:B------:R-:W-:Y:S01]  /*14e50*/  R2UR UR26, R6 ;  /* 0x00000000061a72ca */ /* 0x000fe200000e0000 */
[C---:B------:R-:W-:Y:S01]  /*14e60*/  VIADD R8, R4.reuse, 0x82 ;  /* 0x0000008204087836 */ /* 0x040fe20000000000 */
[----:B------:R-:W-:Y:S01]  /*14e70*/  UMOV UR57, 0x40000040 ;  /* 0x4000004000397882 */ /* 0x000fe20000000000 */
[----:B------:R-:W-:Y:S01]  /*14e80*/  VIADD R6, R4, 0x182 ;  /* 0x0000018204067836 */ /* 0x000fe20000000000 */
[----:B------:R-:W-:Y:S01]  /*14e90*/  UIADD3 UR52, UR20, 0x806, URZ ;  /* 0x0000080614347890 */ /* 0x000fe2000fffe03f */
[----:B------:R-:W-:Y:S01]  /*14ea0*/  IMAD.MOV.U32 R7, RZ, RZ, 0x40000040 ;  /* 0x40000040ff077424 */ /* 0x000fe200078e00ff */
[----:B------:R-:W-:Y:S01]  /*14eb0*/  UMOV UR53, 0x40000040 ;  /* 0x4000004000357882 */ /* 0x000fe20000000000 */
[----:B0-----:R-:W-:Y:S01]  /*14ec0*/  IMAD.U32 R13, RZ, RZ, UR25 ;  /* 0x00000019ff0d7e24 */ /* 0x001fe2000f8e00ff */
        /* <DEDUP_REMOVED lines=8> */
[----:B------:R-:W-:-:S02]  /*14f50*/  WARPGROUP.DEPBAR.LE gsb0, 0x0 ;  /* 0x00008000000079c5 */ /* 0x000fc40000010000 */
[----:B-----5:R-:W-:-:S06]  /*14f60*/  WARPGROUP.ARRIVE ;  /* 0x00000000000079c5 */ /* 0x020fcc0000000000 */
[----:B------:R-:W-:Y:S01]  /*14f70*/  HGMMA.64x16x16.F32 R48, gdesc[UR4], RZ, !UPT, gsb0 ;  /* 0x00200000043079f0 */ /* 0x000fe2000c0008ff */
[----:B------:R-:W-:Y:S01]  /*14f80*/  UIADD3 UR4, UR20, 0x2, URZ ;  /* 0x0000000214047890 */ /* 0x000fe2000fffe03f */
[----:B------:R-:W-:Y:S01]  /*14f90*/  R2UR UR6, R8 ;  /* 0x00000000080672ca */ /* 0x000fe200000e0000 */
[----:B------:R-:W-:Y:S01]  /*14fa0*/  VIADD R8, R4, 0x202 ;  /* 0x0000020204087836 */ /* 0x000fe20000000000 */
[----:B------:R-:W-:Y:S01]  /*14fb0*/  R2UR UR7, R9 ;  /* 0x00000000090772ca */ /* 0x000fe200000e0000 */
[----:B------:R-:W-:-:S03]  /*14fc0*/  IMAD.MOV.U32 R9, RZ, RZ, 0x40000040 ;  /* 0x40000040ff097424 */ /* 0x000fc600078e00ff */
[----:B------:R-:W-:Y:S02]  /*14fd0*/  UMOV UR24, UR4 ;  /* 0x0000000400187c82 */ /* 0x000fe40008000000 */
[----:B------:R-:W-:-:S05]  /*14fe0*/  MOV R12, UR24 ;  /* 0x00000018000c7c02 */ /* 0x000fca0008000f00 */
[----:B------:R0:W-:Y:S01]  /*14ff0*/  STL.64 [R1+0x40], R12 ;  /* 0x0000400c01007387 */ /* 0x0001e20000100a00 */
[----:B------:R-:W-:Y:S02]  /*15000*/  WARPGROUP.DEPBAR.LE gsb0, 0x0 ;  /* 0x00008000000079c5 */ /* 0x000fe40000010000 */
[----:B------:R-:W-:-:S06]  /*15010*/  WARPGROUP.ARRIVE ;  /* 0x00000000000079c5 */ /* 0x000fcc0000000000 */
[----:B------:R-:W-:Y:S01]  /*15020*/  HGMMA.64x16x16.F32 R40, gdesc[UR8], RZ, !UPT, gsb0 ;  /* 0x00200000082879f0 */ /* 0x000fe2000c0008ff */
[----:B------:R-:W-:Y:S02]  /*15030*/  R2UR UR10, R10 ;  /* 0x000000000a0a72ca */ /* 0x000fe400000e0000 */
[----:B------:R-:W-:Y:S02]  /*15040*/  R2UR UR11, R11 ;  /* 0x000000000b0b72ca */ /* 0x000fe400000e0000 */
[----:B------:R-:W-:Y:S02]  /*15050*/  IADD3 R10, R4, 0x104, RZ ;  /* 0x00000104040a7810 */ /* 0x000fe40007ffe0ff */
[----:B------:R-:W-:Y:S01]  /*15060*/  MOV R11, 0x40000040 ;  /* 0x40000040000b7802 */ /* 0x000fe20000000f00 */
        /* <DEDUP_REMOVED lines=44> */
[----:B------:R-:W-:Y:S01]  /*15330*/  HGMMA.64x16x16.F32 R40, gdesc[UR8], R40, gsb0 ;  /* 0x00200000082879f0 */ /* 0x000fe20008000828 */
        /* <DEDUP_REMOVED lines=339> */
[----:B------:R0:W-:Y:S01]  /*16870*/  STL.64 [R1], R12 ;  /* 0x0000000c01007387 */ /* 0x0001e20000100a00 */
        /* <DEDUP_REMOVED lines=56> */
[----:B------:R-:W-:Y:S02]  /*16c00*/  R2UR UR55, R7 ;  /* 0x00000000073772ca */ /* 0x000fe400000e0000 */
[----:B------:R-:W-:Y:S01]  /*16c10*/  MOV R7, 0x40000040 ;  /* 0x4000004000077802 */ /* 0x000fe20000000f00 */
[----:B------:R-:W-:Y:S02]  /*16c20*/  WARPGROUP.DEPBAR.LE gsb0, 0x0 ;  /* 0x00008000000079c5 */ /* 0x000fe40000010000 */
        /* <DEDUP_REMOVED lines=15> */
[----:B------:R-:W-:Y:S02]  /*16d20*/  R2UR UR15, R9 ;  /* 0x00000000090f72ca */ /* 0x000fe400000e0000 */
        /* <DEDUP_REMOVED lines=171> */
[C---:B------:R-:W-:Y:S01]  /*177e0*/  VIADD R8, R4.reuse, 0x806 ;  /* 0x0000080604087836 */ /* 0x040fe20000000000 */
[----:B------:R-:W-:Y:S01]  /*177f0*/  MOV R9, 0x40000040 ;  /* 0x4000004000097802 */ /* 0x000fe20000000f00 */
[----:B------:R-:W-:Y:S01]  /*17800*/  VIADD R4, R4, 0x986 ;  /* 0x0000098604047836 */ /* 0x000fe20000000000 */
        /* <DEDUP_REMOVED lines=49> */
.L_x_2898:
[----:B------:R-:W2:Y:S01]  /*17b20*/  LDL R6, [R1+0x78] ;  /* 0x0000780001067983 */ /* 0x000ea20000100800 */
[----:B------:R-:W0:Y:S01]  /*17b30*/  LDC R3, c[0x0][0x448] ;  /* 0x00011200ff037b82 */ /* 0x000e220000000800 */
[----:B------:R-:W-:Y:S02]  /*17b40*/  ULDC UR4, c[0x0][0x988] ;  /* 0x0002620000047ab9 */ /* 0x000fe40000000800 */
[----:B------:R-:W2:Y:S04]  /*17b50*/  LDL R71, [R1+0x68] ;  /* 0x0000680001477983 */ /* 0x000ea80000100800 */
[----:B------:R-:W3:Y:S04]  /*17b60*/  LDL R65, [R1+0x70] ;  /* 0x0000700001417983 */ /* 0x000ee80000100800 */
[----:B------:R-:W4:Y:S04]  /*17b70*/  LDL R7, [R1+0x74] ;  /* 0x0000740001077983 */ /* 0x000f280000100800 */
[----:B------:R-:W5:Y:S04]  /*17b80*/  LDL R67, [R1+0x6c] ;  /* 0x00006c0001437983 */ /* 0x000f680000100800 */
[----:B------:R-:W5:Y:S01]  /*17b90*/  LDL R69, [R1+0x50] ;  /* 0x0000500001457983 */ /* 0x000f620000100800 */
[----:B------:R-:W-:Y:S01]  /*17ba0*/  VIADD R0, R0, 0x38840 ;  /* 0x0003884000007836 */ /* 0x000fe20000000000 */
[----:B------:R-:W-:Y:S01]  /*17bb0*/  ULDC UR38, c[0x0][0x988] ;  /* 0x0002620000267ab9 */ /* 0x000fe20000000800 */
[----:B------:R-:W-:Y:S01]  /*17bc0*/  ULDC UR39, c[0x0][0x988] ;  /* 0x0002620000277ab9 */ /* 0x000fe20000000800 */
[----:B0-----:R-:W-:-:S13]  /*17bd0*/  ISETP.NE.AND P1, PT, R3, 0x1, PT ;  /* 0x000000010300780c */ /* 0x001fda0003f25270 */
[----:B------:R-:W0:Y:S08]  /*17be0*/  @P1 LDC R4, c[0x0][0x44c] ;  /* 0x00011300ff041b82 */ /* 0x000e300000000800 */
[----:B------:R-:W1:Y:S01]  /*17bf0*/  @P1 LDC R5, c[0x0][0x450] ;  /* 0x00011400ff051b82 */ /* 0x000e620000000800 */
[----:B--2---:R-:W-:-:S04]  /*17c00*/  IMAD.IADD R3, R6, 0x1, R71 ;  /* 0x0000000106037824 */ /* 0x004fc800078e0247 */
[----:B0-----:R-:W-:-:S05]  /*17c10*/  @P1 IMAD.HI.U32 R4, R3, R4, RZ ;  /* 0x0000000403041227 */ /* 0x001fca00078e00ff */
[----:B-1----:R-:W-:-:S05]  /*17c20*/  @P1 SHF.R.U32.HI R3, RZ, R5, R4 ;  /* 0x00000005ff031219 */ /* 0x002fca0000011604 */
[----:B------:R-:W0:Y:S01]  /*17c30*/  SHFL.IDX PT, R6, R3, 0x1, 0x1c1f ;  /* 0x003c1f0003067f89 */ /* 0x000e2200000e0000 */
[----:B------:R-:W-:Y:S02]  /*17c40*/  IMAD.MOV.U32 R5, RZ, RZ, -0x50 ;  /* 0xffffffb0ff057424 */ /* 0x000fe400078e00ff */
[C---:B---3--:R-:W-:Y:S02]  /*17c50*/  IMAD R4, R2.reuse, -0x50, R65 ;  /* 0xffffffb002047824 */ /* 0x048fe400078e0241 */
[----:B------:R-:W-:-:S03]  /*17c60*/  IMAD R5, R2, R5, 0x51 ;  /* 0x0000005102057424 */ /* 0x000fc600078e0205 */
[----:B------:R-:W-:Y:S01]  /*17c70*/  IADD3 R4, R4, 0x50, RZ ;  /* 0x0000005004047810 */ /* 0x000fe20007ffe0ff */
[----:B----4-:R-:W-:-:S04]  /*17c80*/  IMAD R5, R7, -0x2, R5 ;  /* 0xfffffffe07057824 */ /* 0x010fc800078e0205 */
[----:B------:R-:W-:Y:S01]  /*17c90*/  IMAD R4, R7, -0x2, R4 ;  /* 0xfffffffe07047824 */ /* 0x000fe200078e0204 */
[----:B-----5:R-:W-:-:S04]  /*17ca0*/  IADD3 R5, -R67, R5, R65 ;  /* 0x0000000543057210 */ /* 0x020fc80007ffe141 */
[----:B0-----:R-:W-:-:S04]  /*17cb0*/  VIADDMNMX R6, R6, R5, R4, PT ;  /* 0x0000000506067246 */ /* 0x001fc80003800104 */
[C---:B------:R-:W-:Y:S02]  /*17cc0*/  ISETP.GT.AND P2, PT, R6.reuse, RZ, PT ;  /* 0x000000ff0600720c */ /* 0x040fe40003f44270 */
[C---:B------:R-:W-:Y:S02]  /*17cd0*/  ISETP.GT.AND P3, PT, R6.reuse, 0x1, PT ;  /* 0x000000010600780c */ /* 0x040fe40003f64270 */
[----:B------:R-:W-:Y:S02]  /*17ce0*/  ISETP.GT.AND P4, PT, R6, 0x8, PT ;  /* 0x000000080600780c */ /* 0x000fe40003f84270 */
[----:B------:R-:W-:Y:S02]  /*17cf0*/  FSEL R58, R58, -INF , P2 ;  /* 0xff8000003a3a7808 */ /* 0x000fe40001000000 */
[----:B------:R-:W-:Y:S02]  /*17d00*/  FSEL R59, R59, -INF , P3 ;  /* 0xff8000003b3b7808 */ /* 0x000fe40001800000 */
        /* <DEDUP_REMOVED lines=50> */
[----:B------:R-:W-:Y:S01]  /*18030*/  FMNMX.FTZ R7, R84, R7, !PT ;  /* 0x0000000754077209 */ /* 0x000fe20007810000 */
[----:B------:R-:W0:Y:S01]  /*18040*/  SHFL.IDX PT, R3, R3, RZ, 0x1c1f ;  /* 0x001c1fff03037589 */ /* 0x000e2200000e0000 */
[----:B------:R-:W-:Y:S02]  /*18050*/  FSEL R6, R31, -INF , P2 ;  /* 0xff8000001f067808 */ /* 0x000fe40001000000 */
[----:B------:R-:W-:-:S04]  /*18060*/  FMNMX.FTZ R7, R86, R7, !PT ;  /* 0x0000000756077209 */ /* 0x000fc80007810000 */
[----:B------:R-:W-:-:S05]  /*18070*/  FMNMX.FTZ R7, R6, R7, !PT ;  /* 0x0000000706077209 */ /* 0x000fca0007810000 */
[----:B------:R-:W1:Y:S01]  /*18080*/  SHFL.BFLY PT, R8, R7, 0x2, 0x1f ;  /* 0x0c401f0007087f89 */ /* 0x000e6200000e0000 */
[----:B0-----:R-:W-:-:S04]  /*18090*/  VIADDMNMX R4, R3, R5, R4, PT ;  /* 0x0000000503047246 */ /* 0x001fc80003800104 */
[C---:B------:R-:W-:Y:S02]  /*180a0*/  ISETP.GT.AND P2, PT, R4.reuse, RZ, PT ;  /* 0x000000ff0400720c */ /* 0x040fe40003f44270 */
[C---:B------:R-:W-:Y:S02]  /*180b0*/  ISETP.GT.AND P3, PT, R4.reuse, 0x1, PT ;  /* 0x000000010400780c */ /* 0x040fe40003f64270 */
[----:B------:R-:W-:Y:S02]  /*180c0*/  ISETP.GT.AND P4, PT, R4, 0x8, PT ;  /* 0x000000080400780c */ /* 0x000fe40003f84270 */
[----:B------:R-:W-:Y:S02]  /*180d0*/  FSEL R56, R56, -INF , P2 ;  /* 0xff80000038387808 */ /* 0x000fe40001000000 */
[----:B------:R-:W-:Y:S02]  /*180e0*/  FSEL R57, R57, -INF , P3 ;  /* 0xff80000039397808 */ /* 0x000fe40001800000 */
[----:B-1----:R-:W-:-:S02]  /*180f0*/  FMNMX.FTZ R5, R7, R8, !PT ;  /* 0x0000000807057209 */ /* 0x002fc40007810000 */
[----:B------:R-:W-:Y:S02]  /*18100*/  ISETP.GT.AND P2, PT, R4, 0x9, PT ;  /* 0x000000090400780c */ /* 0x000fe40003f44270 */
[----:B------:R-:W-:Y:S02]  /*18110*/  FSEL R60, R60, -INF , P4 ;  /* 0xff8000003c3c7808 */ /* 0x000fe40002000000 */
[----:B------:R-:W-:Y:S01]  /*18120*/  FMNMX.FTZ R3, R56, R57, !PT ;  /* 0x0000003938037209 */ /* 0x000fe20007810000 */
[----:B------:R-:W0:Y:S01]  /*18130*/  SHFL.BFLY PT, R14, R5, 0x1, 0x1f ;  /* 0x0c201f00050e7f89 */ /* 0x000e2200000e0000 */
        /* <DEDUP_REMOVED lines=18> */
[----:B0-----:R-:W-:Y:S02]  /*18260*/  FMNMX.FTZ R5, R5, R14, !PT ;  /* 0x0000000e05057209 */ /* 0x001fe40007810000 */
        /* <DEDUP_REMOVED lines=26> */
[----:B------:R-:W-:Y:S01]  /*18410*/  FMNMX.FTZ R7, R24, R7, !PT ;  /* 0x0000000718077209 */ /* 0x000fe20007810000 */
[----:B------:R-:W-:Y:S01]  /*18420*/  IMAD.U32 R3, RZ, RZ, UR4 ;  /* 0x00000004ff037e24 */ /* 0x000fe2000f8e00ff */
[----:B------:R-:W-:Y:S01]  /*18430*/  ISETP.GT.AND P3, PT, R4, 0x49, PT ;  /* 0x000000490400780c */ /* 0x000fe20003f64270 */
[----:B------:R-:W0:Y:S01]  /*18440*/  @P1 LDC R25, c[0x0][0x44c] ;  /* 0x00011300ff191b82 */ /* 0x000e220000000800 */
[----:B------:R-:W-:Y:S02]  /*18450*/  FSEL R28, R28, -INF , P2 ;  /* 0xff8000001c1c7808 */ /* 0x000fe40001000000 */
[----:B------:R-:W-:Y:S02]  /*18460*/  FMNMX.FTZ R7, R34, R7, !PT ;  /* 0x0000000722077209 */ /* 0x000fe40007810000 */
[----:B------:R-:W-:Y:S02]  /*18470*/  FSEL R38, R29, -INF , P3 ;  /* 0xff8000001d267808 */ /* 0x000fe40001800000 */
[----:B------:R-:W-:Y:S01]  /*18480*/  FMNMX.FTZ R7, R28, R7, !PT ;  /* 0x000000071c077209 */ /* 0x000fe20007810000 */
[C---:B------:R-:W-:Y:S01]  /*18490*/  FMUL.FTZ R9, R5.reuse, R3 ;  /* 0x0000000305097220 */ /* 0x040fe20000410000 */
[----:B------:R-:W-:Y:S01]  /*184a0*/  FSETP.NEU.FTZ.AND P5, PT, R5, -INF , PT ;  /* 0xff8000000500780b */ /* 0x000fe20003fbd000 */
[----:B------:R-:W1:Y:S01]  /*184b0*/  @P1 LDC R29, c[0x0][0x450] ;  /* 0x00011400ff1d1b82 */ /* 0x000e620000000800 */
[----:B------:R-:W-:-:S05]  /*184c0*/  FMNMX.FTZ R7, R38, R7, !PT ;  /* 0x0000000726077209 */ /* 0x000fca0007810000 */
[----:B------:R-:W2:Y:S01]  /*184d0*/  SHFL.BFLY PT, R4, R7, 0x2, 0x1f ;  /* 0x0c401f0007047f89 */ /* 0x000ea200000e0000 */
[----:B------:R-:W-:Y:S02]  /*184e0*/  FSEL R27, R9, RZ, P5 ;  /* 0x000000ff091b7208 */ /* 0x000fe40002800000 */
[----:B--2---:R-:W-:-:S05]  /*184f0*/  FMNMX.FTZ R9, R7, R4, !PT ;  /* 0x0000000407097209 */ /* 0x004fca0007810000 */
[----:B------:R-:W2:Y:S01]  /*18500*/  SHFL.BFLY PT, R4, R9, 0x1, 0x1f ;  /* 0x0c201f0009047f89 */ /* 0x000ea200000e0000 */
[-CC-:B------:R-:W-:Y:S01]  /*18510*/  FFMA.FTZ R209, R58, R3.reuse, -R27.reuse ;  /* 0x000000033ad17223 */ /* 0x180fe2000001081b */
[-CC-:B------:R-:W-:Y:S01]  /*18520*/  FFMA.FTZ R59, R59, R3.reuse, -R27.reuse ;  /* 0x000000033b3b7223 */ /* 0x180fe2000001081b */
[----:B------:R-:W-:Y:S01]  /*18530*/  FFMA.FTZ R62, R62, R3, -R27 ;  /* 0x000000033e3e7223 */ /* 0x000fe2000001081b */
[----:B--2---:R-:W-:-:S04]  /*18540*/  FMNMX.FTZ R4, R9, R4, !PT ;  /* 0x0000000409047209 */ /* 0x004fc80007810000 */
[C---:B------:R-:W-:Y:S01]  /*18550*/  FSETP.NEU.FTZ.AND P2, PT, R4.reuse, -INF , PT ;  /* 0xff8000000400780b */ /* 0x040fe20003f5d000 */
[----:B------:R-:W-:-:S05]  /*18560*/  FMUL.FTZ R7, R4, R3 ;  /* 0x0000000304077220 */ /* 0x000fca0000410000 */
[----:B------:R-:W-:-:S05]  /*18570*/  FSEL R7, R7, RZ, P2 ;  /* 0x000000ff07077208 */ /* 0x000fca0001000000 */
[-CC-:B------:R-:W-:Y:S01]  /*18580*/  FFMA.FTZ R56, R56, R3.reuse, -R7.reuse ;  /* 0x0000000338387223 */ /* 0x180fe20000010807 */
[-CC-:B------:R-:W-:Y:S01]  /*18590*/  FFMA.FTZ R57, R57, R3.reuse, -R7.reuse ;  /* 0x0000000339397223 */ /* 0x180fe20000010807 */
[-CC-:B------:R-:W-:Y:S01]  /*185a0*/  FFMA.FTZ R60, R60, R3.reuse, -R7.reuse ;  /* 0x000000033c3c7223 */ /* 0x180fe20000010807 */
[----:B------:R-:W-:Y:S01]  /*185b0*/  MUFU.EX2 R209, R209 ;  /* 0x000000d100d17308 */ /* 0x000fe20000000800 */
[-C--:B------:R-:W-:Y:S01]  /*185c0*/  FFMA.FTZ R8, R8, R3.reuse, -R7 ;  /* 0x0000000308087223 */ /* 0x080fe20000010807 */
[----:B------:R-:W-:-:S06]  /*185d0*/  FFMA.FTZ R64, R64, R3, -R27 ;  /* 0x0000000340407223 */ /* 0x000fcc000001081b */
[----:B------:R-:W-:Y:S01]  /*185e0*/  MUFU.EX2 R56, R56 ;  /* 0x0000003800387308 */ /* 0x000fe20000000800 */
[-CC-:B------:R-:W-:Y:S01]  /*185f0*/  FFMA.FTZ R48, R48, R3.reuse, -R7.reuse ;  /* 0x0000000330307223 */ /* 0x180fe20000010807 */
[----:B------:R-:W-:-:S06]  /*18600*/  FFMA.FTZ R10, R10, R3, -R7 ;  /* 0x000000030a0a7223 */ /* 0x000fcc0000010807 */
[----:B------:R-:W-:Y:S01]  /*18610*/  MUFU.EX2 R57, R57 ;  /* 0x0000003900397308 */ /* 0x000fe20000000800 */
[----:B------:R-:W-:-:S07]  /*18620*/  FFMA.FTZ R50, R50, R3, -R27 ;  /* 0x0000000332327223 */ /* 0x000fce000001081b */
[----:B------:R-:W2:Y:S08]  /*18630*/  MUFU.EX2 R58, R59 ;  /* 0x0000003b003a7308 */ /* 0x000eb00000000800 */
[----:B------:R-:W-:Y:S08]  /*18640*/  MUFU.EX2 R60, R60 ;  /* 0x0000003c003c7308 */ /* 0x000ff00000000800 */
[----:B------:R-:W3:Y:S01]  /*18650*/  MUFU.EX2 R62, R62 ;  /* 0x0000003e003e7308 */ /* 0x000ee20000000800 */
[-C--:B------:R-:W-:Y:S01]  /*18660*/  FFMA.FTZ R66, R66, R3.reuse, -R27 ;  /* 0x0000000342427223 */ /* 0x080fe2000001081b */
[----:B------:R-:W-:-:S06]  /*18670*/  FFMA.FTZ R52, R52, R3, -R7 ;  /* 0x0000000334347223 */ /* 0x000fcc0000010807 */
[----:B------:R4:W-:Y:S01]  /*18680*/  MUFU.EX2 R9, R8 ;  /* 0x0000000800097308 */ /* 0x0009e20000000800 */
[----:B------:R-:W-:-:S07]  /*18690*/  FFMA.FTZ R12, R12, R3, -R7 ;  /* 0x000000030c0c7223 */ /* 0x000fce0000010807 */
[----:B------:R-:W5:Y:S01]  /*186a0*/  MUFU.EX2 R211, R64 ;  /* 0x0000004000d37308 */ /* 0x000f620000000800 */
[----:B----4-:R-:W-:-:S07]  /*186b0*/  IMAD.MOV.U32 R8, RZ, RZ, R71 ;  /* 0x000000ffff087224 */ /* 0x010fce00078e0047 */
[----:B------:R0:W-:Y:S01]  /*186c0*/  MUFU.EX2 R11, R10 ;  /* 0x0000000a000b7308 */ /* 0x0001e20000000800 */
[----:B------:R-:W-:-:S07]  /*186d0*/  FFMA.FTZ R54, R54, R3, -R27 ;  /* 0x0000000336367223 */ /* 0x000fce000001081b */
[----:B------:R-:W4:Y:S01]  /*186e0*/  MUFU.EX2 R48, R48 ;  /* 0x0000003000307308 */ /* 0x000f220000000800 */
[----:B0-----:R-:W-:-:S04]  /*186f0*/  @P1 IMAD.HI.U32 R10, R71, R25, RZ ;  /* 0x00000019470a1227 */ /* 0x001fc800078e00ff */
[----:B--2---:R-:W-:Y:S01]  /*18700*/  FADD.FTZ R25, R209, R58 ;  /* 0x0000003ad1197221 */ /* 0x004fe20000010000 */
[----:B-1----:R-:W-:Y:S02]  /*18710*/  @P1 SHF.R.U32.HI R8, RZ, R29, R10 ;  /* 0x0000001dff081219 */ /* 0x002fe4000001160a */
[----:B------:R-:W0:Y:S01]  /*18720*/  MUFU.EX2 R50, R50 ;  /* 0x0000003200327308 */ /* 0x000e220000000800 */
[----:B------:R-:W-:Y:S01]  /*18730*/  FADD.FTZ R29, R56, R57 ;  /* 0x00000039381d7221 */ /* 0x000fe20000010000 */
[-C--:B------:R-:W-:Y:S01]  /*18740*/  FFMA.FTZ R40, R40, R3.reuse, -R7 ;  /* 0x0000000328287223 */ /* 0x080fe20000010807 */
[----:B------:R-:W-:-:S05]  /*18750*/  FFMA.FTZ R68, R68, R3, -R27 ;  /* 0x0000000344447223 */ /* 0x000fca000001081b */
[----:B------:R-:W1:Y:S01]  /*18760*/  MUFU.EX2 R205, R66 ;  /* 0x0000004200cd7308 */ /* 0x000e620000000800 */
[----:B---3--:R-:W-:Y:S01]  /*18770*/  FADD.FTZ R10, R62, R25 ;  /* 0x000000193e0a7221 */ /* 0x008fe20000010000 */
[----:B------:R-:W-:-:S06]  /*18780*/  FFMA.FTZ R42, R42, R3, -R27 ;  /* 0x000000032a2a7223 */ /* 0x000fcc000001081b */
[----:B------:R2:W-:Y:S01]  /*18790*/  MUFU.EX2 R13, R12 ;  /* 0x0000000c000d7308 */ /* 0x0005e20000000800 */
[----:B------:R-:W-:-:S07]  /*187a0*/  PRMT R0, R69, 0x654, R0 ;  /* 0x0000065445007816 */ /* 0x000fce0000000000 */
[----:B------:R-:W3:Y:S01]  /*187b0*/  MUFU.EX2 R52, R52 ;  /* 0x0000003400347308 */ /* 0x000ee20000000800 */
[----:B--2---:R-:W-:Y:S01]  /*187c0*/  IADD3 R12, R8, R65, -R67 ;  /* 0x00000041080c7210 */ /* 0x004fe20007ffe843 */
[----:B------:R-:W-:Y:S01]  /*187d0*/  FADD.FTZ R8, R60, R29 ;  /* 0x0000001d3c087221 */ /* 0x000fe20000010000 */
[----:B-----5:R-:W-:Y:S01]  /*187e0*/  FADD.FTZ R31, R211, R10 ;  /* 0x0000000ad31f7221 */ /* 0x020fe20000010000 */
[-CC-:B------:R-:W-:Y:S01]  /*187f0*/  FFMA.FTZ R14, R14, R3.reuse, -R7.reuse ;  /* 0x000000030e0e7223 */ /* 0x180fe20000010807 */
[-C--:B------:R-:W-:Y:S01]  /*18800*/  FFMA.FTZ R44, R44, R3.reuse, -R7 ;  /* 0x000000032c2c7223 */ /* 0x080fe20000010807 */
[----:B------:R-:W-:Y:S01]  /*18810*/  FADD.FTZ R29, R9, R8 ;  /* 0x00000008091d7221 */ /* 0x000fe20000010000 */
[----:B------:R0:W-:Y:S01]  /*18820*/  SYNCS.ARRIVE.TRANS64.RED.A1T0 RZ, [R0+URZ], RZ ;  /* 0x000000ff00ff79a7 */ /* 0x0001e2000810043f */
[----:B------:R-:W2:Y:S02]  /*18830*/  MUFU.EX2 R54, R54 ;  /* 0x0000003600367308 */ /* 0x000ea40000000800 */
[----:B----4-:R-:W-:Y:S01]  /*18840*/  FADD.FTZ R8, R48, R29 ;  /* 0x0000001d30087221 */ /* 0x010fe20000010000 */
[----:B------:R-:W-:-:S05]  /*18850*/  FFMA.FTZ R70, R70, R3, -R27 ;  /* 0x0000000346467223 */ /* 0x000fca000001081b */
[----:B------:R-:W4:Y:S01]  /*18860*/  MUFU.EX2 R207, R68 ;  /* 0x0000004400cf7308 */ /* 0x000f220000000800 */
[----:B0-----:R-:W-:Y:S01]  /*18870*/  FADD.FTZ R0, R50, R31 ;  /* 0x0000001f32007221 */ /* 0x001fe20000010000 */
[----:B------:R-:W-:Y:S01]  /*18880*/  FFMA.FTZ R46, R46, R3, -R27 ;  /* 0x000000032e2e7223 */ /* 0x000fe2000001081b */
[----:B------:R-:W-:-:S05]  /*18890*/  FADD.FTZ R29, R11, R8 ;  /* 0x000000080b1d7221 */ /* 0x000fca0000010000 */
[----:B------:R-:W0:Y:S01]  /*188a0*/  MUFU.EX2 R40, R40 ;  /* 0x0000002800287308 */ /* 0x000e220000000800 */
[----:B-1----:R-:W-:Y:S01]  /*188b0*/  FADD.FTZ R31, R205, R0 ;  /* 0x00000000cd1f7221 */ /* 0x002fe20000010000 */
[-C--:B------:R-:W-:Y:S01]  /*188c0*/  FFMA.FTZ R20, R20, R3.reuse, -R7 ;  /* 0x0000000314147223 */ /* 0x080fe20000010807 */
[----:B------:R-:W-:-:S05]  /*188d0*/  FFMA.FTZ R0, R6, R3, -R27 ;  /* 0x0000000306007223 */ /* 0x000fca000001081b */
[----:B------:R-:W1:Y:S01]  /*188e0*/  MUFU.EX2 R42, R42 ;  /* 0x0000002a002a7308 */ /* 0x000e620000000800 */
[----:B---3--:R-:W-:Y:S01]  /*188f0*/  FADD.FTZ R6, R52, R29 ;  /* 0x0000001d34067221 */ /* 0x008fe20000010000 */
[----:B------:R-:W-:-:S06]  /*18900*/  FFMA.FTZ R32, R32, R3, -R7 ;  /* 0x0000000320207223 */ /* 0x000fcc0000010807 */
[----:B------:R-:W3:Y:S01]  /*18910*/  MUFU.EX2 R15, R14 ;  /* 0x0000000e000f7308 */ /* 0x000ee20000000800 */
[----:B------:R-:W-:Y:S01]  /*18920*/  FFMA.FTZ R72, R72, R3, -R27 ;  /* 0x0000000348487223 */ /* 0x000fe2000001081b */
[----:B--2---:R-:W-:-:S06]  /*18930*/  FADD.FTZ R8, R54, R31 ;  /* 0x0000001f36087221 */ /* 0x004fcc0000010000 */
[----:B------:R-:W2:Y:S01]  /*18940*/  MUFU.EX2 R201, R70 ;  /* 0x0000004600c97308 */ /* 0x000ea20000000800 */
[----:B------:R-:W-:Y:S01]  /*18950*/  FFMA.FTZ R74, R74, R3, -R27 ;  /* 0x000000034a4a7223 */ /* 0x000fe2000001081b */
[----:B------:R-:W-:-:S06]  /*18960*/  FADD.FTZ R29, R13, R6 ;  /* 0x000000060d1d7221 */ /* 0x000fcc0000010000 */
[----:B------:R-:W5:Y:S01]  /*18970*/  MUFU.EX2 R44, R44 ;  /* 0x0000002c002c7308 */ /* 0x000f620000000800 */
[----:B------:R-:W-:Y:S01]  /*18980*/  FFMA.FTZ R26, R26, R3, -R7 ;  /* 0x000000031a1a7223 */ /* 0x000fe20000010807 */
[----:B----4-:R-:W-:-:S06]  /*18990*/  FADD.FTZ R31, R207, R8 ;  /* 0x00000008cf1f7221 */ /* 0x010fcc0000010000 */
[----:B------:R-:W4:Y:S01]  /*189a0*/  MUFU.EX2 R46, R46 ;  /* 0x0000002e002e7308 */ /* 0x000f220000000800 */
[----:B0-----:R-:W-:Y:S01]  /*189b0*/  FADD.FTZ R8, R40, R29 ;  /* 0x0000001d28087221 */ /* 0x001fe20000010000 */
[----:B------:R-:W-:-:S06]  /*189c0*/  FFMA.FTZ R36, R36, R3, -R7 ;  /* 0x0000000324247223 */ /* 0x000fcc0000010807 */
[----:B------:R-:W0:Y:S01]  /*189d0*/  MUFU.EX2 R21, R20 ;  /* 0x0000001400157308 */ /* 0x000e220000000800 */
[----:B-1----:R-:W-:Y:S01]  /*189e0*/  FADD.FTZ R6, R42, R31 ;  /* 0x0000001f2a067221 */ /* 0x002fe20000010000 */
[----:B---3--:R-:W-:-:S06]  /*189f0*/  FADD.FTZ R29, R15, R8 ;  /* 0x000000080f1d7221 */ /* 0x008fcc0000010000 */
[----:B------:R-:W1:Y:S08]  /*18a00*/  MUFU.EX2 R203, R72 ;  /* 0x0000004800cb7308 */ /* 0x000e700000000800 */
[----:B------:R-:W3:Y:S01]  /*18a10*/  MUFU.EX2 R32, R32 ;  /* 0x0000002000207308 */ /* 0x000ee20000000800 */
[----:B------:R-:W-:Y:S01]  /*18a20*/  FFMA.FTZ R30, R30, R3, -R7 ;  /* 0x000000031e1e7223 */ /* 0x000fe20000010807 */
[----:B--2---:R-:W-:-:S06]  /*18a30*/  FADD.FTZ R31, R201, R6 ;  /* 0x00000006c91f7221 */ /* 0x004fcc0000010000 */
[----:B------:R-:W2:Y:S01]  /*18a40*/  MUFU.EX2 R74, R74 ;  /* 0x0000004a004a7308 */ /* 0x000ea20000000800 */
[----:B-----5:R-:W-:Y:S01]  /*18a50*/  FADD.FTZ R8, R44, R29 ;  /* 0x0000001d2c087221 */ /* 0x020fe20000010000 */
[----:B------:R-:W-:-:S06]  /*18a60*/  FFMA.FTZ R24, R24, R3, -R7 ;  /* 0x0000000318187223 */ /* 0x000fcc0000010807 */
[----:B------:R-:W5:Y:S01]  /*18a70*/  MUFU.EX2 R25, R26 ;  /* 0x0000001a00197308 */ /* 0x000f620000000800 */
[-CC-:B------:R-:W-:Y:S01]  /*18a80*/  FFMA.FTZ R76, R76, R3.reuse, -R27.reuse ;  /* 0x000000034c4c7223 */ /* 0x180fe2000001081b */
[-CC-:B------:R-:W-:Y:S01]  /*18a90*/  FFMA.FTZ R78, R78, R3.reuse, -R27.reuse ;  /* 0x000000034e4e7223 */ /* 0x180fe2000001081b */
[-CC-:B------:R-:W-:Y:S01]  /*18aa0*/  FFMA.FTZ R80, R80, R3.reuse, -R27.reuse ;  /* 0x0000000350507223 */ /* 0x180fe2000001081b */
[-CC-:B------:R-:W-:Y:S01]  /*18ab0*/  FFMA.FTZ R82, R82, R3.reuse, -R27.reuse ;  /* 0x0000000352527223 */ /* 0x180fe2000001081b */
[----:B------:R-:W-:-:S03]  /*18ac0*/  FFMA.FTZ R84, R84, R3, -R27 ;  /* 0x0000000354547223 */ /* 0x000fc6000001081b */
[----:B------:R-:W5:Y:S01]  /*18ad0*/  MUFU.EX2 R36, R36 ;  /* 0x0000002400247308 */ /* 0x000f620000000800 */
[-C--:B------:R-:W-:Y:S01]  /*18ae0*/  FFMA.FTZ R86, R86, R3.reuse, -R27 ;  /* 0x0000000356567223 */ /* 0x080fe2000001081b */
[----:B----4-:R-:W-:Y:S01]  /*18af0*/  FADD.FTZ R10, R46, R31 ;  /* 0x0000001f2e0a7221 */ /* 0x010fe20000010000 */
[----:B0-----:R-:W-:Y:S01]  /*18b00*/  FADD.FTZ R29, R21, R8 ;  /* 0x00000008151d7221 */ /* 0x001fe20000010000 */
[----:B------:R-:W-:-:S04]  /*18b10*/  FFMA.FTZ R34, R34, R3, -R7 ;  /* 0x0000000322227223 */ /* 0x000fc80000010807 */
[----:B------:R-:W0:Y:S01]  /*18b20*/  MUFU.EX2 R27, R30 ;  /* 0x0000001e001b7308 */ /* 0x000e220000000800 */
[----:B-1----:R-:W-:Y:S01]  /*18b30*/  FADD.FTZ R31, R203, R10 ;  /* 0x0000000acb1f7221 */ /* 0x002fe20000010000 */
[----:B---3--:R-:W-:Y:S01]  /*18b40*/  FADD.FTZ R8, R32, R29 ;  /* 0x0000001d20087221 */ /* 0x008fe20000010000 */
[-CC-:B------:R-:W-:Y:S01]  /*18b50*/  FFMA.FTZ R28, R28, R3.reuse, -R7.reuse ;  /* 0x000000031c1c7223 */ /* 0x180fe20000010807 */
[----:B------:R-:W-:-:S04]  /*18b60*/  FFMA.FTZ R38, R38, R3, -R7 ;  /* 0x0000000326267223 */ /* 0x000fc80000010807 */
[----:B------:R-:W1:Y:S01]  /*18b70*/  MUFU.EX2 R24, R24 ;  /* 0x0000001800187308 */ /* 0x000e620000000800 */
[----:B--2---:R-:W-:Y:S01]  /*18b80*/  FADD.FTZ R10, R74, R31 ;  /* 0x0000001f4a0a7221 */ /* 0x004fe20000010000 */
[----:B-----5:R-:W-:Y:S01]  /*18b90*/  FADD.FTZ R31, R25, R8 ;  /* 0x00000008191f7221 */ /* 0x020fe20000010000 */
[----:B------:R-:W-:-:S05]  /*18ba0*/  IMAD.HI R12, R12, 0x66666667, RZ ;  /* 0x666666670c0c7827 */ /* 0x000fca00078e02ff */
[----:B------:R-:W2:Y:S01]  /*18bb0*/  MUFU.EX2 R197, R76 ;  /* 0x0000004c00c57308 */ /* 0x000ea20000000800 */
[----:B------:R-:W-:-:S07]  /*18bc0*/  FADD.FTZ R8, R36, R31 ;  /* 0x0000001f24087221 */ /* 0x000fce0000010000 */
[----:B------:R-:W3:Y:S01]  /*18bd0*/  MUFU.EX2 R7, R34 ;  /* 0x0000002200077308 */ /* 0x000ee20000000800 */
[----:B------:R-:W-:-:S07]  /*18be0*/  SHF.R.U32.HI R33, RZ, 0x1f, R12 ;  /* 0x0000001fff217819 */ /* 0x000fce000001160c */
[----:B------:R-:W4:Y:S01]  /*18bf0*/  MUFU.EX2 R78, R78 ;  /* 0x0000004e004e7308 */ /* 0x000f220000000800 */
[----:B------:R-:W-:Y:S01]  /*18c00*/  F2FP.F16.F32.PACK_AB R210, R9, R60 ;  /* 0x0000003c09d2723e */ /* 0x000fe200000000ff */
[----:B0-----:R-:W-:-:S06]  /*18c10*/  FADD.FTZ R9, R27, R8 ;  /* 0x000000081b097221 */ /* 0x001fcc0000010000 */
[----:B------:R-:W-:Y:S01]  /*18c20*/  MUFU.EX2 R28, R28 ;  /* 0x0000001c001c7308 */ /* 0x000fe20000000800 */
[----:B------:R-:W-:-:S07]  /*18c30*/  LEA.HI.SX32 R6, R12, R33, 0x1b ;  /* 0x000000210c067211 */ /* 0x000fce00078fdaff */
[----:B------:R-:W0:Y:S01]  /*18c40*/  MUFU.EX2 R199, R80 ;  /* 0x0000005000c77308 */ /* 0x000e220000000800 */
[----:B-1----:R-:W-:Y:S01]  /*18c50*/  FADD.FTZ R8, R24, R9 ;  /* 0x0000000918087221 */ /* 0x002fe20000010000 */
[----:B--2---:R-:W-:-:S06]  /*18c60*/  FADD.FTZ R29, R197, R10 ;  /* 0x0000000ac51d7221 */ /* 0x004fcc0000010000 */
[----:B------:R-:W1:Y:S01]  /*18c70*/  MUFU.EX2 R82, R82 ;  /* 0x0000005200527308 */ /* 0x000e620000000800 */
[----:B------:R-:W-:Y:S01]  /*18c80*/  VIMNMX R14, RZ, R6, !PT ;  /* 0x00000006ff0e7248 */ /* 0x000fe20007fe0100 */
[----:B---3--:R-:W-:Y:S01]  /*18c90*/  FADD.FTZ R9, R7, R8 ;  /* 0x0000000807097221 */ /* 0x008fe20000010000 */
[----:B----4-:R-:W-:-:S05]  /*18ca0*/  FADD.FTZ R10, R78, R29 ;  /* 0x0000001d4e0a7221 */ /* 0x010fca0000010000 */
[----:B------:R-:W2:Y:S01]  /*18cb0*/  MUFU.EX2 R193, R84 ;  /* 0x0000005400c17308 */ /* 0x000ea20000000800 */
[----:B------:R3:W-:Y:S01]  /*18cc0*/  STL [R1+0x5c], R14 ;  /* 0x00005c0e01007387 */ /* 0x0007e20000100800 */
[----:B0-----:R-:W-:-:S06]  /*18cd0*/  FADD.FTZ R31, R199, R10 ;  /* 0x0000000ac71f7221 */ /* 0x001fcc0000010000 */
[----:B------:R-:W0:Y:S01]  /*18ce0*/  MUFU.EX2 R86, R86 ;  /* 0x0000005600567308 */ /* 0x000e220000000800 */
[----:B-1----:R-:W-:-:S07]  /*18cf0*/  FADD.FTZ R10, R82, R31 ;  /* 0x0000001f520a7221 */ /* 0x002fce0000010000 */
[----:B------:R1:W4:Y:S02]  /*18d00*/  MUFU.EX2 R195, R0 ;  /* 0x0000000000c37308 */ /* 0x0003240000000800 */
[----:B-1----:R-:W-:Y:S01]  /*18d10*/  FADD.FTZ R0, R28, R9 ;  /* 0x000000091c007221 */ /* 0x002fe20000010000 */
[----:B------:R-:W-:-:S05]  /*18d20*/  IADD3 R9, R2, -0x2, RZ ;  /* 0xfffffffe02097810 */ /* 0x000fca0007ffe0ff */
[----:B------:R-:W1:Y:S01]  /*18d30*/  MUFU.EX2 R29, R38 ;  /* 0x00000026001d7308 */ /* 0x000e620000000800 */
[----:B------:R-:W-:Y:S02]  /*18d40*/  ISETP.GE.AND P2, PT, R9, R14, PT ;  /* 0x0000000e0900720c */ /* 0x000fe40003f46270 */
[----:B------:R-:W-:Y:S01]  /*18d50*/  F2FP.F16.F32.PACK_AB R204, R11, R48 ;  /* 0x000000300bcc723e */ /* 0x000fe200000000ff */
[----:B--2---:R-:W-:Y:S01]  /*18d60*/  FADD.FTZ R11, R193, R10 ;  /* 0x0000000ac10b7221 */ /* 0x004fe20000010000 */
[----:B------:R-:W-:Y:S03]  /*18d70*/  BSSY B0, `(.L_x_2899) ;  /* 0x0000557000007945 */ /* 0x000fe60003800000 */
[----:B0-----:R-:W-:Y:S01]  /*18d80*/  FADD.FTZ R226, R86, R11 ;  /* 0x0000000b56e27221 */ /* 0x001fe20000010000 */
[----:B------:R-:W-:Y:S01]  /*18d90*/  F2FP.F16.F32.PACK_AB R209, R58, R209 ;  /* 0x000000d13ad1723e */ /* 0x000fe200000000ff */
[----:B------:R-:W-:Y:S01]  /*18da0*/  IMAD.MOV.U32 R2, RZ, RZ, 0x3f800000 ;  /* 0x3f800000ff027424 */ /* 0x000fe200078e00ff */
[----:B------:R-:W-:Y:S01]  /*18db0*/  F2FP.F16.F32.PACK_AB R211, R211, R62 ;  /* 0x0000003ed3d3723e */ /* 0x000fe200000000ff */
[----:B----4-:R-:W-:Y:S01]  /*18dc0*/  FADD.FTZ R226, R195, R226 ;  /* 0x000000e2c3e27221 */ /* 0x010fe20000010000 */
[----:B------:R-:W-:-:S02]  /*18dd0*/  F2FP.F16.F32.PACK_AB R205, R205, R50 ;  /* 0x00000032cdcd723e */ /* 0x000fc400000000ff */
[----:B------:R-:W-:Y:S02]  /*18de0*/  CS2R R150, SRZ ;  /* 0x0000000000967805 */ /* 0x000fe4000001ff00 */
[----:B------:R-:W-:Y:S01]  /*18df0*/  F2FP.F16.F32.PACK_AB R207, R207, R54 ;  /* 0x00000036cfcf723e */ /* 0x000fe200000000ff */
[----:B-1----:R-:W-:Y:S01]  /*18e00*/  FADD.FTZ R227, R29, R0 ;  /* 0x000000001de37221 */ /* 0x002fe20000010000 */
[----:B------:R-:W-:Y:S01]  /*18e10*/  F2FP.F16.F32.PACK_AB R201, R201, R42 ;  /* 0x0000002ac9c9723e */ /* 0x000fe200000000ff */
[----:B------:R-:W-:Y:S01]  /*18e20*/  IMAD.MOV.U32 R0, RZ, RZ, 0x3f800000 ;  /* 0x3f800000ff007424 */ /* 0x000fe200078e00ff */
[----:B------:R-:W-:Y:S02]  /*18e30*/  F2FP.F16.F32.PACK_AB R203, R203, R46 ;  /* 0x0000002ecbcb723e */ /* 0x000fe400000000ff */
[----:B------:R-:W-:Y:S02]  /*18e40*/  CS2R R148, SRZ ;  /* 0x0000000000947805 */ /* 0x000fe4000001ff00 */
[----:B------:R-:W-:-:S02]  /*18e50*/  F2FP.F16.F32.PACK_AB R197, R197, R74 ;  /* 0x0000004ac5c5723e */ /* 0x000fc400000000ff */
[----:B------:R-:W-:Y:S02]  /*18e60*/  CS2R R146, SRZ ;  /* 0x0000000000927805 */ /* 0x000fe4000001ff00 */
[----:B------:R-:W-:Y:S02]  /*18e70*/  F2FP.F16.F32.PACK_AB R199, R199, R78 ;  /* 0x0000004ec7c7723e */ /* 0x000fe400000000ff */
[----:B------:R-:W-:Y:S02]  /*18e80*/  CS2R R144, SRZ ;  /* 0x0000000000907805 */ /* 0x000fe4000001ff00 */
        /* <DEDUP_REMOVED lines=70> */
[----:B---3--:R-:W-:Y:S06]  /*192f0*/  @!P2 BRA `(.L_x_2900) ;  /* 0x0000004c00f8a947 */ /* 0x008fec0003800000 */
[----:B------:R-:W-:Y:S01]  /*19300*/  BSSY B1, `(.L_x_2900) ;  /* 0x00004fd000017945 */ /* 0x000fe20003800000 */
[----:B------:R-:W-:Y:S01]  /*19310*/  IMAD.MOV.U32 R223, RZ, RZ, R5 ;  /* 0x000000ffffdf7224 */ /* 0x000fe200078e0005 */
[----:B------:R-:W-:Y:S01]  /*19320*/  MOV R20, R4 ;  /* 0x0000000400147202 */ /* 0x000fe20000000f00 */
[----:B------:R-:W-:Y:S01]  /*19330*/  IMAD.MOV.U32 R11, RZ, RZ, R225 ;  /* 0x000000ffff0b7224 */ /* 0x000fe200078e00e1 */
[----:B------:R-:W-:Y:S01]  /*19340*/  MOV R151, RZ ;  /* 0x000000ff00977202 */ /* 0x000fe20000000f00 */
[----:B------:R-:W-:Y:S02]  /*19350*/  IMAD.MOV.U32 R8, RZ, RZ, R219 ;  /* 0x000000ffff087224 */ /* 0x000fe400078e00db */
[----:B------:R-:W-:-:S07]  /*19360*/  IMAD.MOV.U32 R2, RZ, RZ, 0x3f800000 ;  /* 0x3f800000ff027424 */ /* 0x000fce00078e00ff */
.L_x_2913:
[----:B------:R-:W-:-:S04]  /*19370*/  ISETP.NE.AND P2, PT, R8, 0x1, PT ;  /* 0x000000010800780c */ /* 0x000fc80003f45270 */
[----:B------:R-:W-:-:S04]  /*19380*/  SEL R4, RZ, 0x1, P2 ;  /* 0x00000001ff047807 */ /* 0x000fc80001000000 */
[----:B------:R-:W-:Y:S01]  /*19390*/  LOP3.LUT R225, R11, R4, RZ, 0x3c, !PT ;  /* 0x000000040be17212 */ /* 0x000fe200078e3cff */
[----:B------:R-:W-:Y:S06]  /*193a0*/  @!P0 BRA `(.L_x_2901) ;  /* 0x0000000000048947 */ /* 0x000fec0003800000 */
[----:B------:R-:W-:Y:S01]  /*193b0*/  BPT.TRAP 0x1 ;  /* 0x000000040000795c */ /* 0x000fe20000300000 */
.L_x_2901:
        /* <DEDUP_REMOVED lines=8> */
.L_x_2902:
[----:B------:R-:W2:Y:S01]  /*19440*/  LDL R4, [R1+0x54] ;  /* 0x0000540001047983 */ /* 0x000ea20000100800 */
[----:B------:R-:W-:Y:S01]  /*19450*/  BSSY B2, `(.L_x_2903) ;  /* 0x0000007000027945 */ /* 0x000fe20003800000 */
[----:B------:R-:W-:Y:S01]  /*19460*/  MOV R5, 0x40000040 ;  /* 0x4000004000057802 */ /* 0x000fe20000000f00 */
[----:B--2---:R-:W-:-:S04]  /*19470*/  IMAD R4, R219, 0xa00, R4 ;  /* 0x00000a00db047824 */ /* 0x004fc800078e0204 */
[----:B------:R-:W-:Y:S01]  /*19480*/  VIADD R6, R4, 0x80 ;  /* 0x0000008004067836 */ /* 0x000fe20000000000 */
[----:B-1----:R-:W-:Y:S06]  /*19490*/  @P2 BRA `(.L_x_2904) ;  /* 0x0000000000082947 */ /* 0x002fec0003800000 */
[----:B------:R-:W1:Y:S02]  /*194a0*/  SYNCS.PHASECHK.TRANS64.TRYWAIT P2, [R10+URZ+0x38830], R3 ;  /* 0x038830030a0075a7 */ /* 0x000e64000804017f */
[----:B-1----:R-:W-:Y:S05]  /*194b0*/  @!P2 BRA `(.L_x_2905) ;  /* 0x0000016c00f4a947 */ /* 0x002fea0003800000 */
.L_x_2904:
[----:B------:R-:W-:Y:S05]  /*194c0*/  BSYNC B2 ;  /* 0x0000000000027941 */ /* 0x000fea0003800000 */
.L_x_2903:
[----:B------:R-:W2:Y:S04]  /*194d0*/  LDL.64 R152, [R1+0x38] ;  /* 0x0000380001987983 */ /* 0x000ea80000100a00 */
[----:B------:R-:W3:Y:S04]  /*194e0*/  LDL.64 R156, [R1+0x48] ;  /* 0x00004800019c7983 */ /* 0x000ee80000100a00 */
[----:B------:R-:W4:Y:S01]  /*194f0*/  LDL.64 R154, [R1+0x40] ;  /* 0x00004000019a7983 */ /* 0x000f220000100a00 */
[----:B------:R-:W-:Y:S02]  /*19500*/  R2UR UR10, R4 ;  /* 0x00000000040a72ca */ /* 0x000fe400000e0000 */
[----:B------:R-:W-:Y:S01]  /*19510*/  R2UR UR11, R5 ;  /* 0x00000000050b72ca */ /* 0x000fe200000e0000 */
[----:B------:R-:W-:Y:S01]  /*19520*/  WARPGROUP.ARRIVE ;  /* 0x00000000000079c5 */ /* 0x000fe20000000000 */
[----:B------:R-:W-:Y:S01]  /*19530*/  IMAD.MOV.U32 R7, RZ, RZ, 0x40000040 ;  /* 0x40000040ff077424 */ /* 0x000fe200078e00ff */
[----:B------:R-:W-:-:S04]  /*19540*/  R2UR UR6, R6 ;  /* 0x00000000060672ca */ /* 0x000fc800000e0000 */
[----:B------:R-:W-:Y:S01]  /*19550*/  R2UR UR7, R7 ;  /* 0x00000000070772ca */ /* 0x000fe200000e0000 */
[C---:B------:R-:W-:Y:S01]  /*19560*/  VIADD R6, R4.reuse, 0x100 ;  /* 0x0000010004067836 */ /* 0x040fe20000000000 */
[----:B------:R-:W-:Y:S01]  /*19570*/  MOV R7, 0x40000040 ;  /* 0x4000004000077802 */ /* 0x000fe20000000f00 */
[----:B------:R-:W-:Y:S02]  /*19580*/  VIADD R12, R4, 0x180 ;  /* 0x00000180040c7836 */ /* 0x000fe40000000000 */
[----:B------:R-:W-:Y:S01]  /*19590*/  IMAD.MOV.U32 R13, RZ, RZ, 0x40000040 ;  /* 0x40000040ff0d7424 */ /* 0x000fe200078e00ff */
[----:B--2---:R-:W-:Y:S02]  /*195a0*/  R2UR UR46, R152 ;  /* 0x00000000982e72ca */ /* 0x004fe400000e0000 */
[----:B------:R-:W-:Y:S02]  /*195b0*/  R2UR UR47, R153 ;  /* 0x00000000992f72ca */ /* 0x000fe400000e0000 */
[----:B------:R-:W2:Y:S01]  /*195c0*/  LDL.64 R152, [R1+0x30] ;  /* 0x0000300001987983 */ /* 0x000ea20000100a00 */
[----:B---3--:R-:W-:-:S02]  /*195d0*/  R2UR UR12, R156 ;  /* 0x000000009c0c72ca */ /* 0x008fc400000e0000 */
        /* <DEDUP_REMOVED lines=37> */
[----:B------:R-:W-:Y:S01]  /*19830*/  IMAD.MOV.U32 R15, RZ, RZ, 0x40000040 ;  /* 0x40000040ff0f7424 */ /* 0x000fe200078e00ff */
[----:B------:R-:W-:-:S04]  /*19840*/  R2UR UR26, R14 ;  /* 0x000000000e1a72ca */ /* 0x000fc800000e0000 */
[----:B------:R-:W-:Y:S01]  /*19850*/  R2UR UR27, R15 ;  /* 0x000000000f1b72ca */ /* 0x000fe200000e0000 */
[----:B------:R-:W-:Y:S01]  /*19860*/  UMOV UR24, UR28 ;  /* 0x0000001c00187c82 */ /* 0x000fe20008000000 */
[----:B------:R-:W-:Y:S01]  /*19870*/  UMOV UR25, UR29 ;  /* 0x0000001d00197c82 */ /* 0x000fe20008000000 */
[----:B------:R-:W-:Y:S02]  /*19880*/  WARPGROUP.DEPBAR.LE gsb0, 0x0 ;  /* 0x00008000000079c5 */ /* 0x000fe40000010000 */
[----:B------:R-:W-:-:S08]  /*19890*/  WARPGROUP.ARRIVE ;  /* 0x00000000000079c5 */ /* 0x000fd00000000000 */
[----:B------:R-:W-:Y:S01]  /*198a0*/  HGMMA.64x16x16.F32 R184, gdesc[UR24], R184, gsb0 ;  /* 0x0020000018b879f0 */ /* 0x000fe200080008b8 */
[----:B------:R-:W-:Y:S02]  /*198b0*/  IADD3 R12, R4, 0x82, RZ ;  /* 0x00000082040c7810 */ /* 0x000fe40007ffe0ff */
[----:B------:R-:W-:Y:S02]  /*198c0*/  MOV R13, 0x40000040 ;  /* 0x40000040000d7802 */ /* 0x000fe40000000f00 */
[----:B------:R-:W-:Y:S02]  /*198d0*/  R2UR UR22, R12 ;  /* 0x000000000c1672ca */ /* 0x000fe400000e0000 */
[----:B------:R-:W-:Y:S01]  /*198e0*/  R2UR UR23, R13 ;  /* 0x000000000d1772ca */ /* 0x000fe200000e0000 */
[----:B------:R-:W-:Y:S01]  /*198f0*/  UMOV UR20, UR28 ;  /* 0x0000001c00147c82 */ /* 0x000fe20008000000 */
[----:B------:R-:W-:Y:S01]  /*19900*/  UMOV UR21, UR29 ;  /* 0x0000001d00157c82 */ /* 0x000fe20008000000 */
[----:B------:R-:W-:-:S02]  /*19910*/  WARPGROUP.DEPBAR.LE gsb0, 0x0 ;  /* 0x00008000000079c5 */ /* 0x000fc40000010000 */
        /* <DEDUP_REMOVED lines=17> */
[C---:B------:R-:W-:Y:S02]  /*19a30*/  VIADD R14, R4.reuse, 0x202 ;  /* 0x00000202040e7836 */ /* 0x040fe40000000000 */
[----:B------:R-:W-:Y:S01]  /*19a40*/  IMAD.MOV.U32 R15, RZ, RZ, 0x40000040 ;  /* 0x40000040ff0f7424 */ /* 0x000fe200078e00ff */
[----:B------:R-:W-:Y:S01]  /*19a50*/  IADD3 R6, R4, 0x4, RZ ;  /* 0x0000000404067810 */ /* 0x000fe20007ffe0ff */
[----:B------:R-:W-:Y:S01]  /*19a60*/  IMAD.MOV.U32 R7, RZ, RZ, 0x40000040 ;  /* 0x40000040ff077424 */ /* 0x000fe200078e00ff */
        /* <DEDUP_REMOVED lines=24> */
[----:B------:R-:W-:Y:S01]  /*19bf0*/  IMAD.MOV.U32 R7, RZ, RZ, 0x40000040 ;  /* 0x40000040ff077424 */ /* 0x000fe200078e00ff */
[----:B------:R-:W-:Y:S01]  /*19c00*/  IADD3 R6, R4, 0x84, RZ ;  /* 0x0000008404067810 */ /* 0x000fe20007ffe0ff */
[----:B------:R-:W-:Y:S02]  /*19c10*/  WARPGROUP.DEPBAR.LE gsb0, 0x0 ;  /* 0x00008000000079c5 */ /* 0x000fe40000010000 */
[----:B------:R-:W-:-:S06]  /*19c20*/  WARPGROUP.ARRIVE ;  /* 0x00000000000079c5 */ /* 0x000fcc0000000000 */
[----:B------:R-:W-:Y:S01]  /*19c30*/  HGMMA.64x16x16.F32 R184, gdesc[UR8], R184, gsb0 ;  /* 0x0020000008b879f0 */ /* 0x000fe200080008b8 */
[----:B------:R-:W-:Y:S02]  /*19c40*/  R2UR UR6, R6 ;  /* 0x00000000060672ca */ /* 0x000fe400000e0000 */
[----:B------:R-:W-:Y:S01]  /*19c50*/  R2UR UR7, R7 ;  /* 0x00000000070772ca */ /* 0x000fe200000e0000 */
[----:B------:R-:W-:Y:S01]  /*19c60*/  VIADD R6, R4, 0x104 ;  /* 0x0000010404067836 */ /* 0x000fe20000000000 */
[----:B------:R-:W-:Y:S02]  /*19c70*/  WARPGROUP.DEPBAR.LE gsb0, 0x0 ;  /* 0x00008000000079c5 */ /* 0x000fe40000010000 */
[----:B------:R-:W-:-:S09]  /*19c80*/  WARPGROUP.ARRIVE ;  /* 0x00000000000079c5 */ /* 0x000fd20000000000 */
[----:B------:R-:W-:Y:S01]  /*19c90*/  HGMMA.64x16x16.F32 R176, gdesc[UR4], R176, gsb0 ;  /* 0x0020000004b079f0 */ /* 0x000fe200080008b0 */
[----:B------:R-:W-:Y:S01]  /*19ca0*/  IMAD.MOV.U32 R7, RZ, RZ, 0x40000040 ;  /* 0x40000040ff077424 */ /* 0x000fe200078e00ff */
[----:B------:R-:W-:-:S04]  /*19cb0*/  R2UR UR26, R6 ;  /* 0x00000000061a72ca */ /* 0x000fc800000e0000 */
        /* <DEDUP_REMOVED lines=210> */
[----:B------:R-:W2:Y:S01]  /*1a9e0*/  LDL.64 R12, [R1] ;  /* 0x00000000010c7983 */ /* 0x000ea20000100a00 */
        /* <DEDUP_REMOVED lines=537> */
.L_x_2906:
[----:B------:R-:W-:Y:S01]  /*1cb80*/  SHF.L.U32 R0, R11, 0x1f, RZ ;  /* 0x0000001f0b007819 */ /* 0x000fe200000006ff */
[----:B------:R-:W-:-:S04]  /*1cb90*/  IMAD R6, R8, 0x8, R22 ;  /* 0x0000000808067824 */ /* 0x000fc800078e0216 */
[----:B------:R2:W3:Y:S01]  /*1cba0*/  SYNCS.PHASECHK.TRANS64.TRYWAIT P2, [R6+URZ+0x38850], R0 ;  /* 0x03885000060075a7 */ /* 0x0004e2000804017f */
[----:B------:R-:W-:Y:S05]  /*1cbb0*/  @!P0 BRA `(.L_x_2907) ;  /* 0x0000000000048947 */ /* 0x000fea0003800000 */
[----:B------:R-:W-:Y:S01]  /*1cbc0*/  BPT.TRAP 0x1 ;  /* 0x000000040000795c */ /* 0x000fe20000300000 */
.L_x_2907:
[----:B------:R-:W-:Y:S04]  /*1cbd0*/  BSSY B2, `(.L_x_2908) ;  /* 0x0000004000027945 */ /* 0x000fe80003800000 */
[----:B---3--:R-:W-:Y:S05]  /*1cbe0*/  @P2 BRA `(.L_x_2909) ;  /* 0x0000000000082947 */ /* 0x008fea0003800000 */
[----:B------:R-:W3:Y:S02]  /*1cbf0*/  SYNCS.PHASECHK.TRANS64.TRYWAIT P2, [R6+URZ+0x38850], R0 ;  /* 0x03885000060075a7 */ /* 0x000ee4000804017f */
[----:B---3--:R-:W-:Y:S05]  /*1cc00*/  @!P2 BRA `(.L_x_2910) ;  /* 0x000001380034a947 */ /* 0x008fea0003800000 */
.L_x_2909:
[----:B------:R-:W-:Y:S05]  /*1cc10*/  BSYNC B2 ;  /* 0x0000000000027941 */ /* 0x000fea0003800000 */
.L_x_2908:
[----:B--23--:R-:W-:Y:S01]  /*1cc20*/  VIADD R0, R22, 0x400 ;  /* 0x0000040016007836 */ /* 0x00cfe20000000000 */
[----:B01----:R-:W-:Y:S01]  /*1cc30*/  MOV R3, 0x40000040 ;  /* 0x4000004000037802 */ /* 0x003fe20000000f00 */
[----:B------:R-:W-:Y:S01]  /*1cc40*/  WARPGROUP.ARRIVE ;  /* 0x00000000000079c5 */ /* 0x000fe20000000000 */
[----:B------:R-:W-:Y:S02]  /*1cc50*/  IMAD.MOV.U32 R5, RZ, RZ, 0x40000040 ;  /* 0x40000040ff057424 */ /* 0x000fe400078e00ff */
[----:B------:R-:W-:Y:S02]  /*1cc60*/  SHF.R.U32.HI R0, RZ, 0x4, R0 ;  /* 0x00000004ff007819 */ /* 0x000fe40000011600 */
[----:B------:R-:W-:Y:S02]  /*1cc70*/  R2UR UR7, R3 ;  /* 0x00000000030772ca */ /* 0x000fe400000e0000 */
[----:B------:R-:W-:Y:S02]  /*1cc80*/  LOP3.LUT R0, R0, 0x3fff, RZ, 0xc0, !PT ;  /* 0x00003fff00007812 */ /* 0x000fe400078ec0ff */
[----:B------:R-:W-:-:S02]  /*1cc90*/  MOV R3, 0x40000040 ;  /* 0x4000004000037802 */ /* 0x000fc40000000f00 */
[----:B------:R-:W-:-:S05]  /*1cca0*/  LOP3.LUT R0, R0, 0x2800000, RZ, 0xfc, !PT ;  /* 0x0280000000007812 */ /* 0x000fca00078efcff */
[----:B------:R-:W-:-:S04]  /*1ccb0*/  IMAD R2, R8, 0xa00, R0 ;  /* 0x00000a0008027824 */ /* 0x000fc800078e0200 */
[C---:B------:R-:W-:Y:S01]  /*1ccc0*/  VIADD R4, R2.reuse, 0x80 ;  /* 0x0000008002047836 */ /* 0x040fe20000000000 */
[----:B------:R-:W-:-:S13]  /*1ccd0*/  R2UR UR6, R2 ;  /* 0x00000000020672ca */ /* 0x000fda00000e0000 */
        /* <DEDUP_REMOVED lines=33> */
.L_x_2911:
[----:B------:R-:W2:Y:S01]  /*1cef0*/  LDL R8, [R1+0x68] ;  /* 0x0000680001087983 */ /* 0x000ea20000100800 */
[----:B------:R-:W0:Y:S03]  /*1cf00*/  @P1 LDC R3, c[0x0][0x44c] ;  /* 0x00011300ff031b82 */ /* 0x000e260000000800 */
[----:B------:R-:W2:Y:S04]  /*1cf10*/  LDL R2, [R1+0x78] ;  /* 0x0000780001027983 */ /* 0x000ea80000100800 */
[----:B------:R-:W3:Y:S01]  /*1cf20*/  LDL R7, [R1+0x74] ;  /* 0x0000740001077983 */ /* 0x000ee20000100800 */
[----:B------:R-:W1:Y:S03]  /*1cf30*/  @P1 LDC R0, c[0x0][0x450] ;  /* 0x00011400ff001b82 */ /* 0x000e660000000800 */
[----:B------:R-:W4:Y:S04]  /*1cf40*/  LDL R5, [R1+0x70] ;  /* 0x0000700001057983 */ /* 0x000f280000100800 */
[----:B------:R-:W4:Y:S01]  /*1cf50*/  LDL R4, [R1+0x6c] ;  /* 0x00006c0001047983 */ /* 0x000f220000100800 */
[----:B--2---:R-:W-:-:S04]  /*1cf60*/  IMAD.IADD R2, R2, 0x1, R8 ;  /* 0x0000000102027824 */ /* 0x004fc800078e0208 */
[----:B0-----:R-:W-:-:S05]  /*1cf70*/  @P1 IMAD.HI.U32 R3, R2, R3, RZ ;  /* 0x0000000302031227 */ /* 0x001fca00078e00ff */
[----:B-1----:R-:W-:Y:S01]  /*1cf80*/  @P1 SHF.R.U32.HI R2, RZ, R0, R3 ;  /* 0x00000000ff021219 */ /* 0x002fe20000011603 */
[----:B------:R-:W-:-:S04]  /*1cf90*/  IMAD.MOV.U32 R0, RZ, RZ, -0x50 ;  /* 0xffffffb0ff007424 */ /* 0x000fc800078e00ff */
[----:B------:R-:W0:Y:S01]  /*1cfa0*/  SHFL.IDX PT, R3, R2, RZ, 0x1c1f ;  /* 0x001c1fff02037589 */ /* 0x000e2200000e0000 */
[----:B------:R-:W-:-:S04]  /*1cfb0*/  IMAD R0, R9, R0, 0x1 ;  /* 0x0000000109007424 */ /* 0x000fc800078e0200 */
[----:B---3--:R-:W-:-:S05]  /*1cfc0*/  IMAD R0, R7, -0x2, R0 ;  /* 0xfffffffe07007824 */ /* 0x008fca00078e0200 */
[----:B----4-:R-:W-:-:S05]  /*1cfd0*/  IADD3 R0, -R4, R0, R5 ;  /* 0x0000000004007210 */ /* 0x010fca0007ffe105 */
[----:B0-----:R-:W-:-:S05]  /*1cfe0*/  IMAD.IADD R3, R0, 0x1, R3 ;  /* 0x0000000100037824 */ /* 0x001fca00078e0203 */
        /* <DEDUP_REMOVED lines=55> */
[----:B------:R-:W-:Y:S01]  /*1d360*/  FSEL R156, R156, -INF , P6 ;  /* 0xff8000009c9c7808 */ /* 0x000fe20003000000 */
[----:B------:R-:W0:Y:S01]  /*1d370*/  SHFL.IDX PT, R3, R2, 0x1, 0x1c1f ;  /* 0x003c1f0002037f89 */ /* 0x000e2200000e0000 */
[----:B------:R-:W-:Y:S02]  /*1d380*/  FMNMX.FTZ R4, R153, R4, !PT ;  /* 0x0000000499047209 */ /* 0x000fe40007810000 */
[----:B------:R-:W-:Y:S02]  /*1d390*/  FSEL R157, R157, -INF , P5 ;  /* 0xff8000009d9d7808 */ /* 0x000fe40002800000 */
[----:B------:R-:W-:-:S04]  /*1d3a0*/  FMNMX.FTZ R4, R156, R4, !PT ;  /* 0x000000049c047209 */ /* 0x000fc80007810000 */
[----:B------:R-:W-:-:S05]  /*1d3b0*/  FMNMX.FTZ R4, R157, R4, !PT ;  /* 0x000000049d047209 */ /* 0x000fca0007810000 */
[----:B------:R-:W1:Y:S01]  /*1d3c0*/  SHFL.BFLY PT, R2, R4, 0x2, 0x1f ;  /* 0x0c401f0004027f89 */ /* 0x000e6200000e0000 */
[----:B0-----:R-:W-:Y:S01]  /*1d3d0*/  IADD3 R0, R0, R3, RZ ;  /* 0x0000000300007210 */ /* 0x001fe20007ffe0ff */
[----:B------:R-:W-:-:S03]  /*1d3e0*/  IMAD.U32 R3, RZ, RZ, UR39 ;  /* 0x00000027ff037e24 */ /* 0x000fc6000f8e00ff */
[C---:B------:R-:W-:Y:S02]  /*1d3f0*/  ISETP.GT.AND P3, PT, R0.reuse, 0x1, PT ;  /* 0x000000010000780c */ /* 0x040fe40003f64270 */
[----:B------:R-:W-:Y:S02]  /*1d400*/  ISETP.GT.AND P4, PT, R0, 0x8, PT ;  /* 0x000000080000780c */ /* 0x000fe40003f84270 */
[----:B------:R-:W-:Y:S02]  /*1d410*/  FSEL R187, R187, -INF , P3 ;  /* 0xff800000bbbb7808 */ /* 0x000fe40001800000 */
[----:B------:R-:W-:Y:S02]  /*1d420*/  FSEL R190, R190, -INF , P4 ;  /* 0xff800000bebe7808 */ /* 0x000fe40002000000 */
[----:B------:R-:W-:Y:S02]  /*1d430*/  ISETP.GT.AND P2, PT, R0, RZ, PT ;  /* 0x000000ff0000720c */ /* 0x000fe40003f44270 */
[----:B-1----:R-:W-:-:S02]  /*1d440*/  FMNMX.FTZ R4, R4, R2, !PT ;  /* 0x0000000204047209 */ /* 0x002fc40007810000 */
[C---:B------:R-:W-:Y:S02]  /*1d450*/  ISETP.GT.AND P5, PT, R0.reuse, 0x9, PT ;  /* 0x000000090000780c */ /* 0x040fe40003fa4270 */
[C---:B------:R-:W-:Y:S01]  /*1d460*/  ISETP.GT.AND P3, PT, R0.reuse, 0x11, PT ;  /* 0x000000110000780c */ /* 0x040fe20003f64270 */
[----:B------:R-:W0:Y:S01]  /*1d470*/  SHFL.BFLY PT, R2, R4, 0x1, 0x1f ;  /* 0x0c201f0004027f89 */ /* 0x000e2200000e0000 */
[----:B------:R-:W-:Y:S02]  /*1d480*/  ISETP.GT.AND P4, PT, R0, 0x18, PT ;  /* 0x000000180000780c */ /* 0x000fe40003f84270 */
[----:B------:R-:W-:Y:S02]  /*1d490*/  FSEL R186, R186, -INF , P2 ;  /* 0xff800000baba7808 */ /* 0x000fe40001000000 */
[----:B------:R-:W-:Y:S02]  /*1d4a0*/  FSEL R191, R191, -INF , P5 ;  /* 0xff800000bfbf7808 */ /* 0x000fe40002800000 */
[----:B------:R-:W-:-:S02]  /*1d4b0*/  FSEL R179, R179, -INF , P3 ;  /* 0xff800000b3b37808 */ /* 0x000fc40001800000 */
[----:B------:R-:W-:Y:S02]  /*1d4c0*/  FSEL R182, R182, -INF , P4 ;  /* 0xff800000b6b67808 */ /* 0x000fe40002000000 */
[C---:B------:R-:W-:Y:S02]  /*1d4d0*/  ISETP.GT.AND P2, PT, R0.reuse, 0x10, PT ;  /* 0x000000100000780c */ /* 0x040fe40003f44270 */
[C---:B------:R-:W-:Y:S02]  /*1d4e0*/  ISETP.GT.AND P5, PT, R0.reuse, 0x19, PT ;  /* 0x000000190000780c */ /* 0x040fe40003fa4270 */
[C---:B------:R-:W-:Y:S02]  /*1d4f0*/  ISETP.GT.AND P3, PT, R0.reuse, 0x21, PT ;  /* 0x000000210000780c */ /* 0x040fe40003f64270 */
[----:B------:R-:W-:Y:S02]  /*1d500*/  ISETP.GT.AND P4, PT, R0, 0x28, PT ;  /* 0x000000280000780c */ /* 0x000fe40003f84270 */
[----:B------:R-:W-:-:S02]  /*1d510*/  FSEL R178, R178, -INF , P2 ;  /* 0xff800000b2b27808 */ /* 0x000fc40001000000 */
[----:B------:R-:W-:Y:S02]  /*1d520*/  FSEL R183, R183, -INF , P5 ;  /* 0xff800000b7b77808 */ /* 0x000fe40002800000 */
[----:B------:R-:W-:Y:S02]  /*1d530*/  FSEL R171, R171, -INF , P3 ;  /* 0xff800000abab7808 */ /* 0x000fe40001800000 */
[----:B------:R-:W-:Y:S02]  /*1d540*/  FSEL R174, R174, -INF , P4 ;  /* 0xff800000aeae7808 */ /* 0x000fe40002000000 */
[C---:B------:R-:W-:Y:S02]  /*1d550*/  ISETP.GT.AND P2, PT, R0.reuse, 0x20, PT ;  /* 0x000000200000780c */ /* 0x040fe40003f44270 */
[C---:B------:R-:W-:Y:S02]  /*1d560*/  ISETP.GT.AND P5, PT, R0.reuse, 0x29, PT ;  /* 0x000000290000780c */ /* 0x040fe40003fa4270 */
[----:B------:R-:W-:-:S02]  /*1d570*/  ISETP.GT.AND P4, PT, R0, 0x30, PT ;  /* 0x000000300000780c */ /* 0x000fc40003f84270 */
[C---:B------:R-:W-:Y:S02]  /*1d580*/  ISETP.GT.AND P3, PT, R0.reuse, 0x31, PT ;  /* 0x000000310000780c */ /* 0x040fe40003f64270 */
[----:B------:R-:W-:Y:S02]  /*1d590*/  ISETP.GT.AND P6, PT, R0, 0x38, PT ;  /* 0x000000380000780c */ /* 0x000fe40003fc4270 */
[----:B------:R-:W-:Y:S02]  /*1d5a0*/  FSEL R170, R170, -INF , P2 ;  /* 0xff800000aaaa7808 */ /* 0x000fe40001000000 */
[----:B------:R-:W-:Y:S02]  /*1d5b0*/  FSEL R175, R175, -INF , P5 ;  /* 0xff800000afaf7808 */ /* 0x000fe40002800000 */
[----:B------:R-:W-:Y:S02]  /*1d5c0*/  FSEL R162, R162, -INF , P4 ;  /* 0xff800000a2a27808 */ /* 0x000fe40002000000 */
[----:B------:R-:W-:-:S02]  /*1d5d0*/  FSEL R163, R163, -INF , P3 ;  /* 0xff800000a3a37808 */ /* 0x000fc40001800000 */
[----:B------:R-:W-:Y:S02]  /*1d5e0*/  FSEL R166, R166, -INF , P6 ;  /* 0xff800000a6a67808 */ /* 0x000fe40003000000 */
[C---:B------:R-:W-:Y:S02]  /*1d5f0*/  ISETP.GT.AND P5, PT, R0.reuse, 0x39, PT ;  /* 0x000000390000780c */ /* 0x040fe40003fa4270 */
[C---:B------:R-:W-:Y:S02]  /*1d600*/  ISETP.GT.AND P2, PT, R0.reuse, 0x40, PT ;  /* 0x000000400000780c */ /* 0x040fe40003f44270 */
[C---:B------:R-:W-:Y:S02]  /*1d610*/  ISETP.GT.AND P4, PT, R0.reuse, 0x41, PT ;  /* 0x000000410000780c */ /* 0x040fe40003f84270 */
[C---:B------:R-:W-:Y:S02]  /*1d620*/  ISETP.GT.AND P3, PT, R0.reuse, 0x48, PT ;  /* 0x000000480000780c */ /* 0x040fe40003f64270 */
[----:B------:R-:W-:-:S02]  /*1d630*/  ISETP.GT.AND P6, PT, R0, 0x49, PT ;  /* 0x000000490000780c */ /* 0x000fc40003fc4270 */
[----:B0-----:R-:W-:Y:S02]  /*1d640*/  FMNMX.FTZ R4, R4, R2, !PT ;  /* 0x0000000204047209 */ /* 0x001fe40007810000 */
[----:B------:R-:W-:Y:S02]  /*1d650*/  FMNMX.FTZ R0, R186, R223, !PT ;  /* 0x000000dfba007209 */ /* 0x000fe40007810000 */
[----:B------:R-:W-:Y:S02]  /*1d660*/  FSEL R167, R167, -INF , P5 ;  /* 0xff800000a7a77808 */ /* 0x000fe40002800000 */
[----:B------:R-:W-:Y:S01]  /*1d670*/  FMNMX.FTZ R2, R187, R0, !PT ;  /* 0x00000000bb027209 */ /* 0x000fe20007810000 */
[C---:B------:R-:W-:Y:S01]  /*1d680*/  FMUL.FTZ R0, R4.reuse, R3 ;  /* 0x0000000304007220 */ /* 0x040fe20000410000 */
[----:B------:R-:W-:Y:S02]  /*1d690*/  FSETP.NEU.FTZ.AND P5, PT, R4, -INF , PT ;  /* 0xff8000000400780b */ /* 0x000fe40003fbd000 */
[----:B------:R-:W-:-:S02]  /*1d6a0*/  FMNMX.FTZ R2, R190, R2, !PT ;  /* 0x00000002be027209 */ /* 0x000fc40007810000 */
[----:B------:R-:W-:Y:S02]  /*1d6b0*/  FSEL R0, R0, RZ, P5 ;  /* 0x000000ff00007208 */ /* 0x000fe40002800000 */
[----:B------:R-:W-:-:S03]  /*1d6c0*/  FMNMX.FTZ R2, R191, R2, !PT ;  /* 0x00000002bf027209 */ /* 0x000fc60007810000 */
[-CC-:B------:R-:W-:Y:S02]  /*1d6d0*/  FFMA.FTZ R208, R184, R3.reuse, -R0.reuse ;  /* 0x00000003b8d07223 */ /* 0x180fe40000010800 */
[----:B------:R-:W2:Y:S01]  /*1d6e0*/  LDL R184, [R1+0x50] ;  /* 0x0000500001b87983 */ /* 0x000ea20000100800 */
[----:B------:R-:W-:Y:S01]  /*1d6f0*/  FMNMX.FTZ R2, R178, R2, !PT ;  /* 0x00000002b2027209 */ /* 0x000fe20007810000 */
[-CC-:B------:R-:W-:Y:S01]  /*1d700*/  FFMA.FTZ R204, R176, R3.reuse, -R0.reuse ;  /* 0x00000003b0cc7223 */ /* 0x180fe20000010800 */
[----:B------:R-:W-:Y:S01]  /*1d710*/  FSEL R176, R154, -INF , P2 ;  /* 0xff8000009ab07808 */ /* 0x000fe20001000000 */
[-CC-:B------:R-:W-:Y:S01]  /*1d720*/  FFMA.FTZ R192, R152, R3.reuse, -R0.reuse ;  /* 0x0000000398c07223 */ /* 0x180fe20000010800 */
        /* <DEDUP_REMOVED lines=14> */
[-CC-:B------:R-:W-:Y:S01]  /*1d810*/  FFMA.FTZ R200, R168, R3.reuse, -R0.reuse ;  /* 0x00000003a8c87223 */ /* 0x180fe20000010800 */
        /* <DEDUP_REMOVED lines=11> */
[----:B------:R-:W-:Y:S01]  /*1d8d0*/  FFMA.FTZ R194, R157, R3, -R0 ;  /* 0x000000039dc27223 */ /* 0x000fe20000010800 */
[----:B------:R-:W-:Y:S01]  /*1d8e0*/  FSEL R0, R4, RZ, P5 ;  /* 0x000000ff04007208 */ /* 0x000fe20002800000 */
[----:B------:R-:W-:Y:S01]  /*1d8f0*/  MUFU.EX2 R208, R208 ;  /* 0x000000d000d07308 */ /* 0x000fe20000000800 */
[----:B------:R-:W-:Y:S01]  /*1d900*/  FMNMX.FTZ R2, R162, R2, !PT ;  /* 0x00000002a2027209 */ /* 0x000fe20007810000 */
[----:B------:R-:W-:-:S02]  /*1d910*/  VIADD R10, R10, 0x38840 ;  /* 0x000388400a0a7836 */ /* 0x000fc40000000000 */
[----:B------:R-:W-:Y:S01]  /*1d920*/  FADD.FTZ R0, -R0, R20 ;  /* 0x0000001400007221 */ /* 0x000fe20000010100 */
[----:B------:R-:W-:-:S03]  /*1d930*/  FMNMX.FTZ R2, R163, R2, !PT ;  /* 0x00000002a3027209 */ /* 0x000fc60007810000 */
[----:B------:R-:W-:Y:S01]  /*1d940*/  FMUL.FTZ R0, R0, R3 ;  /* 0x0000000300007220 */ /* 0x000fe20000410000 */
[----:B------:R-:W-:Y:S01]  /*1d950*/  FMNMX.FTZ R2, R166, R2, !PT ;  /* 0x00000002a6027209 */ /* 0x000fe20007810000 */
[----:B------:R-:W-:Y:S03]  /*1d960*/  MUFU.EX2 R8, R8 ;  /* 0x0000000800087308 */ /* 0x000fe60000000800 */
[----:B------:R-:W-:-:S04]  /*1d970*/  FMNMX.FTZ R2, R167, R2, !PT ;  /* 0x00000002a7027209 */ /* 0x000fc80007810000 */
[----:B------:R-:W-:Y:S01]  /*1d980*/  FMNMX.FTZ R2, R176, R2, !PT ;  /* 0x00000002b0027209 */ /* 0x000fe20007810000 */
[----:B------:R-:W0:Y:S03]  /*1d990*/  MUFU.EX2 R0, R0 ;  /* 0x0000000000007308 */ /* 0x000e260000000800 */
[----:B------:R-:W-:-:S04]  /*1d9a0*/  FMNMX.FTZ R2, R155, R2, !PT ;  /* 0x000000029b027209 */ /* 0x000fc80007810000 */
[----:B------:R-:W-:Y:S01]  /*1d9b0*/  FMNMX.FTZ R2, R158, R2, !PT ;  /* 0x000000029e027209 */ /* 0x000fe20007810000 */
[----:B------:R-:W-:Y:S03]  /*1d9c0*/  MUFU.EX2 R210, R210 ;  /* 0x000000d200d27308 */ /* 0x000fe60000000800 */
[----:B------:R-:W-:-:S05]  /*1d9d0*/  FMNMX.FTZ R2, R159, R2, !PT ;  /* 0x000000029f027209 */ /* 0x000fca0007810000 */
[----:B------:R-:W1:Y:S01]  /*1d9e0*/  SHFL.BFLY PT, R5, R2, 0x2, 0x1f ;  /* 0x0c401f0002057f89 */ /* 0x000e6200000e0000 */
[----:B------:R-:W-:Y:S01]  /*1d9f0*/  MUFU.EX2 R7, R7 ;  /* 0x0000000700077308 */ /* 0x000fe20000000800 */
[----:B0-----:R-:W-:-:S07]  /*1da00*/  FFMA.FTZ R227, R0, R227, R208 ;  /* 0x000000e300e37223 */ /* 0x001fce00000100d0 */
[----:B------:R-:W-:Y:S08]  /*1da10*/  MUFU.EX2 R204, R204 ;  /* 0x000000cc00cc7308 */ /* 0x000ff00000000800 */
[----:B------:R-:W-:Y:S01]  /*1da20*/  MUFU.EX2 R11, R11 ;  /* 0x0000000b000b7308 */ /* 0x000fe20000000800 */
[----:B-1----:R-:W-:-:S07]  /*1da30*/  FMNMX.FTZ R2, R2, R5, !PT ;  /* 0x0000000502027209 */ /* 0x002fce0007810000 */
[----:B------:R-:W-:Y:S01]  /*1da40*/  MUFU.EX2 R206, R206 ;  /* 0x000000ce00ce7308 */ /* 0x000fe20000000800 */
[----:B------:R-:W0:Y:S07]  /*1da50*/  SHFL.BFLY PT, R5, R2, 0x1, 0x1f ;  /* 0x0c201f0002057f89 */ /* 0x000e2e00000e0000 */
[----:B------:R-:W-:Y:S08]  /*1da60*/  MUFU.EX2 R154, R154 ;  /* 0x0000009a009a7308 */ /* 0x000ff00000000800 */
[----:B------:R-:W-:Y:S08]  /*1da70*/  MUFU.EX2 R200, R200 ;  /* 0x000000c800c87308 */ /* 0x000ff00000000800 */
[----:B------:R-:W-:Y:S01]  /*1da80*/  MUFU.EX2 R21, R21 ;  /* 0x0000001500157308 */ /* 0x000fe20000000800 */
[----:B0-----:R-:W-:-:S04]  /*1da90*/  FMNMX.FTZ R5, R2, R5, !PT ;  /* 0x0000000502057209 */ /* 0x001fc80007810000 */
[C---:B------:R-:W-:Y:S01]  /*1daa0*/  FSETP.NEU.FTZ.AND P2, PT, R5.reuse, -INF , PT ;  /* 0xff8000000500780b */ /* 0x040fe20003f5d000 */
[C---:B------:R-:W-:Y:S02]  /*1dab0*/  FMUL.FTZ R156, R5.reuse, R3 ;  /* 0x00000003059c7220 */ /* 0x040fe40000410000 */
[----:B------:R-:W-:Y:S01]  /*1dac0*/  MUFU.EX2 R202, R202 ;  /* 0x000000ca00ca7308 */ /* 0x000fe20000000800 */
[----:B------:R-:W-:Y:S02]  /*1dad0*/  FSEL R2, R5, RZ, P2 ;  /* 0x000000ff05027208 */ /* 0x000fe40001000000 */
[----:B------:R-:W-:-:S03]  /*1dae0*/  FSEL R156, R156, RZ, P2 ;  /* 0x000000ff9c9c7208 */ /* 0x000fc60001000000 */
[----:B------:R-:W-:Y:S02]  /*1daf0*/  FADD.FTZ R2, -R2, R223 ;  /* 0x000000df02027221 */ /* 0x000fe40000010100 */
[----:B------:R-:W-:Y:S01]  /*1db00*/  MUFU.EX2 R15, R15 ;  /* 0x0000000f000f7308 */ /* 0x000fe20000000800 */
[-CC-:B------:R-:W-:Y:S01]  /*1db10*/  FFMA.FTZ R209, R186, R3.reuse, -R156.reuse ;  /* 0x00000003bad17223 */ /* 0x180fe2000001089c */
[-CC-:B------:R-:W-:Y:S01]  /*1db20*/  FFMA.FTZ R161, R187, R3.reuse, -R156.reuse ;  /* 0x00000003bba17223 */ /* 0x180fe2000001089c */
[-C--:B------:R-:W-:Y:S01]  /*1db30*/  FMUL.FTZ R2, R2, R3.reuse ;  /* 0x0000000302027220 */ /* 0x080fe20000410000 */
        /* <DEDUP_REMOVED lines=18> */
[----:B------:R-:W-:-:S02]  /*1dc60*/  FFMA.FTZ R195, R158, R3, -R156 ;  /* 0x000000039ec37223 */ /* 0x000fc4000001089c */
[----:B------:R-:W1:Y:S08]  /*1dc70*/  MUFU.EX2 R161, R161 ;  /* 0x000000a100a17308 */ /* 0x000e700000000800 */
[----:B------:R-:W3:Y:S01]  /*1dc80*/  MUFU.EX2 R211, R211 ;  /* 0x000000d300d37308 */ /* 0x000ee20000000800 */
[----:B0-----:R-:W-:-:S07]  /*1dc90*/  FFMA.FTZ R226, R2, R226, R209 ;  /* 0x000000e202e27223 */ /* 0x001fce00000100d1 */
[----:B------:R-:W0:Y:S08]  /*1dca0*/  MUFU.EX2 R160, R160 ;  /* 0x000000a000a07308 */ /* 0x000e300000000800 */
[----:B------:R-:W4:Y:S08]  /*1dcb0*/  MUFU.EX2 R205, R205 ;  /* 0x000000cd00cd7308 */ /* 0x000f300000000800 */
[----:B------:R-:W5:Y:S08]  /*1dcc0*/  MUFU.EX2 R157, R157 ;  /* 0x0000009d009d7308 */ /* 0x000f700000000800 */
[----:B------:R-:W5:Y:S08]  /*1dcd0*/  MUFU.EX2 R207, R207 ;  /* 0x000000cf00cf7308 */ /* 0x000f700000000800 */
[----:B------:R-:W5:Y:S08]  /*1dce0*/  MUFU.EX2 R153, R153 ;  /* 0x0000009900997308 */ /* 0x000f700000000800 */
[----:B------:R-:W5:Y:S08]  /*1dcf0*/  MUFU.EX2 R201, R201 ;  /* 0x000000c900c97308 */ /* 0x000f700000000800 */
[----:B------:R-:W5:Y:S08]  /*1dd00*/  MUFU.EX2 R20, R20 ;  /* 0x0000001400147308 */ /* 0x000f700000000800 */
[----:B------:R5:W-:Y:S08]  /*1dd10*/  MUFU.EX2 R158, R163 ;  /* 0x000000a3009e7308 */ /* 0x000bf00000000800 */
[----:B------:R-:W5:Y:S08]  /*1dd20*/  MUFU.EX2 R203, R203 ;  /* 0x000000cb00cb7308 */ /* 0x000f700000000800 */
[----:B------:R-:W5:Y:S08]  /*1dd30*/  MUFU.EX2 R162, R175 ;  /* 0x000000af00a27308 */ /* 0x000f700000000800 */
[----:B------:R-:W5:Y:S08]  /*1dd40*/  MUFU.EX2 R196, R196 ;  /* 0x000000c400c47308 */ /* 0x000f700000000800 */
[----:B------:R-:W5:Y:S08]  /*1dd50*/  MUFU.EX2 R197, R197 ;  /* 0x000000c500c57308 */ /* 0x000f700000000800 */
[----:B------:R-:W5:Y:S08]  /*1dd60*/  MUFU.EX2 R14, R14 ;  /* 0x0000000e000e7308 */ /* 0x000f700000000800 */
[----:B------:R-:W5:Y:S08]  /*1dd70*/  MUFU.EX2 R198, R198 ;  /* 0x000000c600c67308 */ /* 0x000f700000000800 */
[----:B------:R-:W5:Y:S08]  /*1dd80*/  MUFU.EX2 R199, R199 ;  /* 0x000000c700c77308 */ /* 0x000f700000000800 */
[----:B------:R-:W5:Y:S01]  /*1dd90*/  MUFU.EX2 R13, R13 ;  /* 0x0000000d000d7308 */ /* 0x000f620000000800 */
[----:B--2---:R-:W-:-:S07]  /*1dda0*/  PRMT R10, R184, 0x654, R10 ;  /* 0x00000654b80a7816 */ /* 0x004fce000000000a */
[----:B------:R-:W-:Y:S01]  /*1ddb0*/  MUFU.EX2 R192, R192 ;  /* 0x000000c000c07308 */ /* 0x000fe20000000800 */
[----:B------:R2:W-:Y:S07]  /*1ddc0*/  SYNCS.ARRIVE.TRANS64.RED.A1T0 RZ, [R10+URZ], RZ ;  /* 0x000000ff0aff79a7 */ /* 0x0005ee000810043f */
[----:B------:R-:W-:Y:S01]  /*1ddd0*/  MUFU.EX2 R193, R193 ;  /* 0x000000c100c17308 */ /* 0x000fe20000000800 */
[----:B--2---:R-:W-:Y:S01]  /*1dde0*/  FFMA.FTZ R10, R159, R3, -R156 ;  /* 0x000000039f0a7223 */ /* 0x004fe2000001089c */
[----:B------:R-:W-:Y:S01]  /*1ddf0*/  FADD.FTZ R156, R8, R227 ;  /* 0x000000e3089c7221 */ /* 0x000fe20000010000 */
[----:B-1----:R-:W-:-:S03]  /*1de00*/  FADD.FTZ R159, R161, R226 ;  /* 0x000000e2a19f7221 */ /* 0x002fc60000010000 */
[----:B------:R-:W-:Y:S01]  /*1de10*/  FADD.FTZ R156, R210, R156 ;  /* 0x0000009cd29c7221 */ /* 0x000fe20000010000 */
[----:B---3--:R-:W-:Y:S01]  /*1de20*/  FADD.FTZ R159, R211, R159 ;  /* 0x0000009fd39f7221 */ /* 0x008fe20000010000 */
[----:B------:R-:W-:Y:S02]  /*1de30*/  MUFU.EX2 R12, R12 ;  /* 0x0000000c000c7308 */ /* 0x000fe40000000800 */
[----:B------:R-:W-:Y:S01]  /*1de40*/  FADD.FTZ R156, R7, R156 ;  /* 0x0000009c079c7221 */ /* 0x000fe20000010000 */
[----:B0-----:R-:W-:-:S03]  /*1de50*/  FADD.FTZ R159, R160, R159 ;  /* 0x0000009fa09f7221 */ /* 0x001fc60000010000 */
[----:B------:R-:W-:Y:S01]  /*1de60*/  FADD.FTZ R156, R204, R156 ;  /* 0x0000009ccc9c7221 */ /* 0x000fe20000010000 */
[----:B----4-:R-:W-:Y:S01]  /*1de70*/  FADD.FTZ R159, R205, R159 ;  /* 0x0000009fcd9f7221 */ /* 0x010fe20000010000 */
[----:B------:R-:W-:Y:S02]  /*1de80*/  MUFU.EX2 R155, R155 ;  /* 0x0000009b009b7308 */ /* 0x000fe40000000800 */
[----:B------:R-:W-:Y:S01]  /*1de90*/  FADD.FTZ R156, R11, R156 ;  /* 0x0000009c0b9c7221 */ /* 0x000fe20000010000 */
[----:B-----5:R-:W-:-:S03]  /*1dea0*/  FADD.FTZ R163, R157, R159 ;  /* 0x0000009f9da37221 */ /* 0x020fc60000010000 */
[----:B------:R-:W-:Y:S01]  /*1deb0*/  FADD.FTZ R159, R206, R156 ;  /* 0x0000009cce9f7221 */ /* 0x000fe20000010000 */
[----:B------:R-:W-:Y:S01]  /*1dec0*/  FADD.FTZ R163, R207, R163 ;  /* 0x000000a3cfa37221 */ /* 0x000fe20000010000 */
[----:B------:R-:W0:Y:S02]  /*1ded0*/  MUFU.EX2 R156, R167 ;  /* 0x000000a7009c7308 */ /* 0x000e240000000800 */
[----:B------:R-:W-:Y:S01]  /*1dee0*/  FADD.FTZ R159, R154, R159 ;  /* 0x0000009f9a9f7221 */ /* 0x000fe20000010000 */
[----:B------:R-:W-:-:S03]  /*1def0*/  FADD.FTZ R163, R153, R163 ;  /* 0x000000a399a37221 */ /* 0x000fc60000010000 */
[----:B------:R-:W-:Y:S01]  /*1df00*/  FADD.FTZ R159, R200, R159 ;  /* 0x0000009fc89f7221 */ /* 0x000fe20000010000 */
[----:B------:R-:W-:Y:S01]  /*1df10*/  FADD.FTZ R163, R201, R163 ;  /* 0x000000a3c9a37221 */ /* 0x000fe20000010000 */
[----:B------:R-:W1:Y:S02]  /*1df20*/  MUFU.EX2 R152, R152 ;  /* 0x0000009800987308 */ /* 0x000e640000000800 */
[----:B------:R-:W-:Y:S01]  /*1df30*/  FADD.FTZ R159, R21, R159 ;  /* 0x0000009f159f7221 */ /* 0x000fe20000010000 */
[----:B------:R-:W-:-:S03]  /*1df40*/  FADD.FTZ R163, R20, R163 ;  /* 0x000000a314a37221 */ /* 0x000fc60000010000 */
[----:B------:R-:W-:Y:S01]  /*1df50*/  FADD.FTZ R159, R202, R159 ;  /* 0x0000009fca9f7221 */ /* 0x000fe20000010000 */
[----:B------:R-:W-:Y:S01]  /*1df60*/  FADD.FTZ R163, R203, R163 ;  /* 0x000000a3cba37221 */ /* 0x000fe20000010000 */
[----:B------:R-:W2:Y:S02]  /*1df70*/  MUFU.EX2 R195, R195 ;  /* 0x000000c300c37308 */ /* 0x000ea40000000800 */
[----:B------:R-:W-:Y:S01]  /*1df80*/  FADD.FTZ R159, R15, R159 ;  /* 0x0000009f0f9f7221 */ /* 0x000fe20000010000 */
[----:B------:R-:W-:-:S03]  /*1df90*/  FADD.FTZ R163, R162, R163 ;  /* 0x000000a3a2a37221 */ /* 0x000fc60000010000 */
[----:B------:R-:W-:Y:S01]  /*1dfa0*/  FADD.FTZ R159, R196, R159 ;  /* 0x0000009fc49f7221 */ /* 0x000fe20000010000 */
[----:B------:R-:W-:Y:S01]  /*1dfb0*/  FADD.FTZ R163, R197, R163 ;  /* 0x000000a3c5a37221 */ /* 0x000fe20000010000 */
[----:B------:R-:W3:Y:S02]  /*1dfc0*/  MUFU.EX2 R194, R194 ;  /* 0x000000c200c27308 */ /* 0x000ee40000000800 */
[----:B------:R-:W-:Y:S01]  /*1dfd0*/  FADD.FTZ R159, R14, R159 ;  /* 0x0000009f0e9f7221 */ /* 0x000fe20000010000 */
[----:B------:R-:W-:-:S03]  /*1dfe0*/  FADD.FTZ R163, R158, R163 ;  /* 0x000000a39ea37221 */ /* 0x000fc60000010000 */
[----:B------:R-:W-:Y:S01]  /*1dff0*/  FADD.FTZ R159, R198, R159 ;  /* 0x0000009fc69f7221 */ /* 0x000fe20000010000 */
[----:B------:R-:W-:Y:S01]  /*1e000*/  FADD.FTZ R163, R199, R163 ;  /* 0x000000a3c7a37221 */ /* 0x000fe20000010000 */
[----:B------:R-:W4:Y:S02]  /*1e010*/  MUFU.EX2 R10, R10 ;  /* 0x0000000a000a7308 */ /* 0x000f240000000800 */
[----:B------:R-:W-:Y:S01]  /*1e020*/  FADD.FTZ R159, R13, R159 ;  /* 0x0000009f0d9f7221 */ /* 0x000fe20000010000 */
[----:B0-----:R-:W-:-:S03]  /*1e030*/  FADD.FTZ R163, R156, R163 ;  /* 0x000000a39ca37221 */ /* 0x001fc60000010000 */
[----:B------:R-:W-:Y:S01]  /*1e040*/  FADD.FTZ R159, R192, R159 ;  /* 0x0000009fc09f7221 */ /* 0x000fe20000010000 */
[----:B------:R-:W-:-:S03]  /*1e050*/  FADD.FTZ R163, R193, R163 ;  /* 0x000000a3c1a37221 */ /* 0x000fc60000010000 */
[----:B------:R-:W-:Y:S01]  /*1e060*/  FADD.FTZ R159, R12, R159 ;  /* 0x0000009f0c9f7221 */ /* 0x000fe20000010000 */
[----:B------:R-:W-:-:S03]  /*1e070*/  FADD.FTZ R163, R155, R163 ;  /* 0x000000a39ba37221 */ /* 0x000fc60000010000 */
[----:B-1----:R-:W-:Y:S01]  /*1e080*/  FADD.FTZ R159, R152, R159 ;  /* 0x0000009f989f7221 */ /* 0x002fe20000010000 */
[----:B--2---:R-:W-:-:S03]  /*1e090*/  FADD.FTZ R163, R195, R163 ;  /* 0x000000a3c3a37221 */ /* 0x004fc60000010000 */
[----:B---3--:R-:W-:Y:S01]  /*1e0a0*/  FADD.FTZ R227, R194, R159 ;  /* 0x0000009fc2e37221 */ /* 0x008fe20000010000 */
[----:B----4-:R-:W-:Y:S01]  /*1e0b0*/  FADD.FTZ R226, R10, R163 ;  /* 0x000000a30ae27221 */ /* 0x010fe20000010000 */
[----:B------:R-:W-:Y:S06]  /*1e0c0*/  @!P0 BRA `(.L_x_2912) ;  /* 0x0000000000048947 */ /* 0x000fec0003800000 */
[----:B------:R-:W-:Y:S01]  /*1e0d0*/  BPT.TRAP 0x1 ;  /* 0x000000040000795c */ /* 0x000fe20000300000 */
.L_x_2912:
[----:B------:R-:W2:Y:S01]  /*1e0e0*/  LDL R159, [R1+0x5c] ;  /* 0x00005c00019f7983 */ /* 0x000ea20000100800 */
[----:B------:R-:W-:Y:S01]  /*1e0f0*/  VIADD R6, R6, 0x38860 ;  /* 0x0003886006067836 */ /* 0x000fe20000000000 */
[----:B------:R-:W-:Y:S01]  /*1e100*/  F2FP.F16.F32.PACK_AB R208, R8, R208 ;  /* 0x000000d008d0723e */ /* 0x000fe200000000ff */
[----:B------:R-:W-:Y:S01]  /*1e110*/  IMAD.MOV.U32 R223, RZ, RZ, R5 ;  /* 0x000000ffffdf7224 */ /* 0x000fe200078e0005 */
        /* <DEDUP_REMOVED lines=23> */
[----:B------:R-:W-:Y:S02]  /*1e290*/  MOV R8, R219 ;  /* 0x000000db00087202 */ /* 0x000fe40000000f00 */
[----:B--2---:R-:W-:-:S02]  /*1e2a0*/  ISETP.GT.AND P2, PT, R9, R159, PT ;  /* 0x0000009f0900720c */ /* 0x004fc40003f44270 */
[----:B------:R-:W-:-:S11]  /*1e2b0*/  IADD3 R9, R9, -0x1, RZ ;  /* 0xffffffff09097810 */ /* 0x000fd60007ffe0ff */
[----:B0-----:R-:W-:Y:S05]  /*1e2c0*/  @P2 BRA `(.L_x_2913) ;  /* 0xffffffb000282947 */ /* 0x001fea000383ffff */
[----:B------:R-:W-:Y:S05]  /*1e2d0*/  BSYNC B1 ;  /* 0x0000000000017941 */ /* 0x000fea0003800000 */
.L_x_2900:
[----:B------:R-:W-:Y:S05]  /*1e2e0*/  BSYNC B0 ;  /* 0x0000000000007941 */ /* 0x000fea0003800000 */
.L_x_2899:
[----:B------:R-:W-:Y:S01]  /*1e2f0*/  ISETP.GE.AND P1, PT, R9, RZ, PT ;  /* 0x000000ff0900720c */ /* 0x000fe20003f26270 */
[----:B------:R-:W-:-:S12]  /*1e300*/  BSSY B0, `(.L_x_2914) ;  /* 0x0000494000007945 */ /* 0x000fd80003800000 */
[----:B------:R-:W-:Y:S05]  /*1e310*/  @!P1 BRA `(.L_x_2915) ;  /* 0x0000004800489947 */ /* 0x000fea0003800000 */
[----:B------:R-:W-:Y:S01]  /*1e320*/  IMAD.MOV.U32 R20, RZ, RZ, R5 ;  /* 0x000000ffff147224 */ /* 0x000fe200078e0005 */
[----:B------:R-:W-:Y:S01]  /*1e330*/  MOV R8, R219 ;  /* 0x000000db00087202 */ /* 0x000fe20000000f00 */
[----:B------:R-:W-:Y:S02]  /*1e340*/  IMAD.MOV.U32 R11, RZ, RZ, R4 ;  /* 0x000000ffff0b7224 */ /* 0x000fe400078e0004 */
[----:B------:R-:W-:-:S07]  /*1e350*/  IMAD.MOV.U32 R10, RZ, RZ, R225 ;  /* 0x000000ffff0a7224 */ /* 0x000fce00078e00e1 */
.L_x_2928:
[----:B------:R-:W-:-:S05]  /*1e360*/  VIADD R219, R8, 0x1 ;  /* 0x0000000108db7836 */ /* 0x000fca0000000000 */
[----:B------:R-:W-:-:S04]  /*1e370*/  ISETP.NE.AND P1, PT, R219, 0x2, PT ;  /* 0x00000002db00780c */ /* 0x000fc80003f25270 */
[----:B------:R-:W-:Y:S02]  /*1e380*/  SEL R225, RZ, 0x1, P1 ;  /* 0x00000001ffe17807 */ /* 0x000fe40000800000 */
[----:B------:R-:W-:Y:S02]  /*1e390*/  SEL R219, R219, RZ, P1 ;  /* 0x000000ffdbdb7207 */ /* 0x000fe40000800000 */
[----:B------:R-:W-:Y:S01]  /*1e3a0*/  LOP3.LUT R225, R10, R225, RZ, 0x3c, !PT ;  /* 0x000000e10ae17212 */ /* 0x000fe200078e3cff */
[----:B------:R-:W-:Y:S06]  /*1e3b0*/  @!P0 BRA `(.L_x_2916) ;  /* 0x0000000000048947 */ /* 0x000fec0003800000 */
[----:B------:R-:W-:Y:S01]  /*1e3c0*/  BPT.TRAP 0x1 ;  /* 0x000000040000795c */ /* 0x000fe20000300000 */
.L_x_2916:
[----:B------:R-:W-:Y:S01]  /*1e3d0*/  IMAD R3, R219, 0x8, R22 ;  /* 0x00000008db037824 */ /* 0x000fe200078e0216 */
[----:B------:R-:W-:-:S04]  /*1e3e0*/  SHF.L.U32 R6, R225, 0x1f, RZ ;  /* 0x0000001fe1067819 */ /* 0x000fc800000006ff */
[----:B------:R0:W1:Y:S01]  /*1e3f0*/  SYNCS.PHASECHK.TRANS64.TRYWAIT P1, [R3+URZ+0x38830], R6 ;  /* 0x03883006030075a7 */ /* 0x000062000802017f */
[----:B------:R-:W-:Y:S05]  /*1e400*/  @!P0 BRA `(.L_x_2917) ;  /* 0x0000000000048947 */ /* 0x000fea0003800000 */
[----:B------:R-:W-:Y:S01]  /*1e410*/  BPT.TRAP 0x1 ;  /* 0x000000040000795c */ /* 0x000fe20000300000 */
.L_x_2917:
        /* <DEDUP_REMOVED lines=8> */
.L_x_2919:
[----:B------:R-:W-:Y:S05]  /*1e4a0*/  BSYNC B1 ;  /* 0x0000000000017941 */ /* 0x000fea0003800000 */
.L_x_2918:
[----:B------:R-:W2:Y:S04]  /*1e4b0*/  LDL.64 R152, [R1+0x38] ;  /* 0x0000380001987983 */ /* 0x000ea80000100a00 */
[----:B------:R-:W3:Y:S04]  /*1e4c0*/  LDL.64 R156, [R1+0x48] ;  /* 0x00004800019c7983 */ /* 0x000ee80000100a00 */
[----:B------:R-:W4:Y:S01]  /*1e4d0*/  LDL.64 R154, [R1+0x40] ;  /* 0x00004000019a7983 */ /* 0x000f220000100a00 */
[----:B------:R-:W-:Y:S02]  /*1e4e0*/  R2UR UR10, R4 ;  /* 0x00000000040a72ca */ /* 0x000fe400000e0000 */
[----:B------:R-:W-:Y:S01]  /*1e4f0*/  R2UR UR11, R5 ;  /* 0x00000000050b72ca */ /* 0x000fe200000e0000 */
[----:B------:R-:W-:Y:S01]  /*1e500*/  WARPGROUP.ARRIVE ;  /* 0x00000000000079c5 */ /* 0x000fe20000000000 */
[----:B01----:R-:W-:-:S02]  /*1e510*/  IMAD.MOV.U32 R6, RZ, RZ, R12 ;  /* 0x000000ffff067224 */ /* 0x003fc400078e000c */
[----:B------:R-:W-:-:S03]  /*1e520*/  IMAD.MOV.U32 R7, RZ, RZ, 0x40000040 ;  /* 0x40000040ff077424 */ /* 0x000fc600078e00ff */
[----:B------:R-:W-:Y:S02]  /*1e530*/  R2UR UR6, R6 ;  /* 0x00000000060672ca */ /* 0x000fe400000e0000 */
[----:B------:R-:W-:Y:S01]  /*1e540*/  R2UR UR7, R7 ;  /* 0x00000000070772ca */ /* 0x000fe200000e0000 */
[C---:B------:R-:W-:Y:S02]  /*1e550*/  VIADD R6, R4.reuse, 0x100 ;  /* 0x0000010004067836 */ /* 0x040fe40000000000 */
[----:B------:R-:W-:Y:S01]  /*1e560*/  IMAD.MOV.U32 R7, RZ, RZ, 0x40000040 ;  /* 0x40000040ff077424 */ /* 0x000fe200078e00ff */
[----:B------:R-:W-:Y:S02]  /*1e570*/  IADD3 R12, R4, 0x180, RZ ;  /* 0x00000180040c7810 */ /* 0x000fe40007ffe0ff */
[----:B------:R-:W-:Y:S02]  /*1e580*/  MOV R13, 0x40000040 ;  /* 0x40000040000d7802 */ /* 0x000fe40000000f00 */
[----:B--2---:R-:W-:-:S02]  /*1e590*/  R2UR UR46, R152 ;  /* 0x00000000982e72ca */ /* 0x004fc400000e0000 */
[----:B------:R-:W-:Y:S02]  /*1e5a0*/  R2UR UR47, R153 ;  /* 0x00000000992f72ca */ /* 0x000fe400000e0000 */
        /* <DEDUP_REMOVED lines=73> */
[----:B------:R-:W-:Y:S01]  /*1ea40*/  MOV R7, 0x40000040 ;  /* 0x4000004000077802 */ /* 0x000fe20000000f00 */
[----:B------:R-:W-:Y:S01]  /*1ea50*/  VIADD R6, R4, 0x4 ;  /* 0x0000000404067836 */ /* 0x000fe20000000000 */
        /* <DEDUP_REMOVED lines=35> */
[----:B------:R-:W-:Y:S02]  /*1ec90*/  MOV R7, 0x40000040 ;  /* 0x4000004000077802 */ /* 0x000fe40000000f00 */
        /* <DEDUP_REMOVED lines=749> */
.L_x_2921:
[----:B------:R-:W-:Y:S01]  /*21b70*/  SHF.L.U32 R0, R10, 0x1f, RZ ;  /* 0x0000001f0a007819 */ /* 0x000fe200000006ff */
[----:B------:R-:W-:-:S04]  /*21b80*/  IMAD R6, R8, 0x8, R22 ;  /* 0x0000000808067824 */ /* 0x000fc800078e0216 */
[----:B------:R0:W1:Y:S01]  /*21b90*/  SYNCS.PHASECHK.TRANS64.TRYWAIT P1, [R6+URZ+0x38850], R0 ;  /* 0x03885000060075a7 */ /* 0x000062000802017f */
[----:B------:R-:W-:Y:S05]  /*21ba0*/  @!P0 BRA `(.L_x_2922) ;  /* 0x0000000000048947 */ /* 0x000fea0003800000 */
[----:B------:R-:W-:Y:S01]  /*21bb0*/  BPT.TRAP 0x1 ;  /* 0x000000040000795c */ /* 0x000fe20000300000 */
.L_x_2922:
[----:B------:R-:W-:Y:S04]  /*21bc0*/  BSSY B1, `(.L_x_2923) ;  /* 0x0000004000017945 */ /* 0x000fe80003800000 */
[----:B-1----:R-:W-:Y:S05]  /*21bd0*/  @P1 BRA `(.L_x_2924) ;  /* 0x0000000000081947 */ /* 0x002fea0003800000 */
[----:B------:R-:W1:Y:S02]  /*21be0*/  SYNCS.PHASECHK.TRANS64.TRYWAIT P1, [R6+URZ+0x38850], R0 ;  /* 0x03885000060075a7 */ /* 0x000e64000802017f */
[----:B-1----:R-:W-:Y:S05]  /*21bf0*/  @!P1 BRA `(.L_x_2925) ;  /* 0x000000e800609947 */ /* 0x002fea0003800000 */
.L_x_2924:
[----:B------:R-:W-:Y:S05]  /*21c00*/  BSYNC B1 ;  /* 0x0000000000017941 */ /* 0x000fea0003800000 */
.L_x_2923:
        /* <DEDUP_REMOVED lines=24> */
[----:B------:R-:W-:Y:S01]  /*21d90*/  IMAD.MOV.U32 R5, RZ, RZ, 0x40000040 ;  /* 0x40000040ff057424 */ /* 0x000fe200078e00ff */
[----:B------:R-:W-:Y:S01]  /*21da0*/  IADD3 R2, R2, 0x200, RZ ;  /* 0x0000020002027810 */ /* 0x000fe20007ffe0ff */
        /* <DEDUP_REMOVED lines=19> */
.L_x_2926:
[----:B------:R-:W2:Y:S01]  /*21ee0*/  LDL R223, [R1+0x50] ;  /* 0x0000500001df7983 */ /* 0x000ea20000100800 */
[----:B------:R-:W-:Y:S01]  /*21ef0*/  FMNMX.FTZ R4, R184, R11, !PT ;  /* 0x0000000bb8047209 */ /* 0x000fe20007810000 */
[----:B------:R-:W-:Y:S01]  /*21f00*/  IMAD.U32 R3, RZ, RZ, UR38 ;  /* 0x00000026ff037e24 */ /* 0x000fe2000f8e00ff */
        /* <DEDUP_REMOVED lines=47> */
[C---:B------:R-:W-:Y:S01]  /*22200*/  FMUL.FTZ R8, R4.reuse, R3 ;  /* 0x0000000304087220 */ /* 0x040fe20000410000 */
[----:B------:R-:W-:-:S03]  /*22210*/  FADD.FTZ R0, -R4, R11 ;  /* 0x0000000b04007221 */ /* 0x000fc60000010100 */
[-C--:B------:R-:W-:Y:S01]  /*22220*/  FFMA.FTZ R192, R152, R3.reuse, -R8 ;  /* 0x0000000398c07223 */ /* 0x080fe20000010808 */
[C---:B------:R-:W-:Y:S01]  /*22230*/  FADD.FTZ R2, -R5.reuse, R20 ;  /* 0x0000001405027221 */ /* 0x040fe20000010100 */
[-C--:B------:R-:W-:Y:S01]  /*22240*/  FMUL.FTZ R152, R5, R3.reuse ;  /* 0x0000000305987220 */ /* 0x080fe20000410000 */
[-C--:B------:R-:W-:Y:S01]  /*22250*/  FMUL.FTZ R0, R0, R3.reuse ;  /* 0x0000000300007220 */ /* 0x080fe20000410000 */
[-C--:B------:R-:W-:Y:S01]  /*22260*/  FFMA.FTZ R208, R184, R3.reuse, -R8 ;  /* 0x00000003b8d07223 */ /* 0x080fe20000010808 */
        /* <DEDUP_REMOVED lines=24> */
[-C--:B------:R-:W-:Y:S01]  /*223f0*/  FFMA.FTZ R8, R157, R3.reuse, -R8 ;  /* 0x000000039d087223 */ /* 0x080fe20000010808 */
        /* <DEDUP_REMOVED lines=10> */
[-CC-:B------:R-:W-:Y:S01]  /*224a0*/  FFMA.FTZ R175, R175, R3.reuse, -R152.reuse ;  /* 0x00000003afaf7223 */ /* 0x180fe20000010898 */
[----:B------:R-:W-:Y:S01]  /*224b0*/  FFMA.FTZ R197, R162, R3, -R152 ;  /* 0x00000003a2c57223 */ /* 0x000fe20000010898 */
[----:B------:R-:W3:Y:S01]  /*224c0*/  MUFU.EX2 R21, R21 ;  /* 0x0000001500157308 */ /* 0x000ee20000000800 */
[----:B0-----:R-:W-:Y:S01]  /*224d0*/  FFMA.FTZ R227, R0, R227, R208 ;  /* 0x000000e300e37223 */ /* 0x001fe200000100d0 */
[-CC-:B------:R-:W-:Y:S01]  /*224e0*/  FFMA.FTZ R163, R163, R3.reuse, -R152.reuse ;  /* 0x00000003a3a37223 */ /* 0x180fe20000010898 */
[-CC-:B------:R-:W-:Y:S01]  /*224f0*/  FFMA.FTZ R199, R166, R3.reuse, -R152.reuse ;  /* 0x00000003a6c77223 */ /* 0x180fe20000010898 */
[-CC-:B------:R-:W-:Y:S01]  /*22500*/  FFMA.FTZ R167, R167, R3.reuse, -R152.reuse ;  /* 0x00000003a7a77223 */ /* 0x180fe20000010898 */
[-CC-:B------:R-:W-:Y:S01]  /*22510*/  FFMA.FTZ R154, R155, R3.reuse, -R152.reuse ;  /* 0x000000039b9a7223 */ /* 0x180fe20000010898 */
[-CC-:B------:R-:W-:Y:S01]  /*22520*/  FFMA.FTZ R195, R158, R3.reuse, -R152.reuse ;  /* 0x000000039ec37223 */ /* 0x180fe20000010898 */
[----:B------:R-:W-:Y:S01]  /*22530*/  FFMA.FTZ R152, R159, R3, -R152 ;  /* 0x000000039f987223 */ /* 0x000fe20000010898 */
[----:B------:R-:W0:Y:S01]  /*22540*/  MUFU.EX2 R160, R160 ;  /* 0x000000a000a07308 */ /* 0x000e220000000800 */
[----:B-1----:R-:W-:Y:S01]  /*22550*/  FFMA.FTZ R226, R2, R226, R209 ;  /* 0x000000e202e27223 */ /* 0x002fe200000100d1 */
[----:B------:R-:W-:-:S05]  /*22560*/  IMAD R161, R219, 0x8, R22 ;  /* 0x00000008dba17824 */ /* 0x000fca00078e0216 */
[----:B------:R-:W-:Y:S01]  /*22570*/  IADD3 R164, R161, 0x38840, RZ ;  /* 0x00038840a1a47810 */ /* 0x000fe20007ffe0ff */
[----:B------:R-:W1:Y:S01]  /*22580*/  MUFU.EX2 R210, R210 ;  /* 0x000000d200d27308 */ /* 0x000e620000000800 */
[----:B---3--:R-:W-:-:S07]  /*22590*/  FADD.FTZ R155, R21, R227 ;  /* 0x000000e3159b7221 */ /* 0x008fce0000010000 */
[----:B------:R-:W3:Y:S01]  /*225a0*/  MUFU.EX2 R211, R211 ;  /* 0x000000d300d37308 */ /* 0x000ee20000000800 */
[----:B0-----:R-:W-:-:S07]  /*225b0*/  FADD.FTZ R159, R160, R226 ;  /* 0x000000e2a09f7221 */ /* 0x001fce0000010000 */
[----:B------:R-:W0:Y:S01]  /*225c0*/  MUFU.EX2 R20, R20 ;  /* 0x0000001400147308 */ /* 0x000e220000000800 */
[----:B-1----:R-:W-:-:S07]  /*225d0*/  FADD.FTZ R155, R210, R155 ;  /* 0x0000009bd29b7221 */ /* 0x002fce0000010000 */
        /* <DEDUP_REMOVED lines=12> */
[----:B------:R-:W1:Y:S08]  /*226a0*/  MUFU.EX2 R207, R207 ;  /* 0x000000cf00cf7308 */ /* 0x000e700000000800 */
[----:B------:R-:W4:Y:S08]  /*226b0*/  MUFU.EX2 R14, R14 ;  /* 0x0000000e000e7308 */ /* 0x000f300000000800 */
[----:B------:R-:W5:Y:S08]  /*226c0*/  MUFU.EX2 R153, R153 ;  /* 0x0000009900997308 */ /* 0x000f700000000800 */
[----:B------:R-:W5:Y:S01]  /*226d0*/  MUFU.EX2 R200, R200 ;  /* 0x000000c800c87308 */ /* 0x000f620000000800 */
[----:B--2---:R-:W-:-:S04]  /*226e0*/  PRMT R164, R223, 0x654, R164 ;  /* 0x00000654dfa47816 */ /* 0x004fc800000000a4 */
[----:B------:R2:W-:Y:S03]  /*226f0*/  SYNCS.ARRIVE.TRANS64.RED.A1T0 RZ, [R164+URZ], RZ ;  /* 0x000000ffa4ff79a7 */ /* 0x0005e6000810043f */
[----:B------:R-:W2:Y:S08]  /*22700*/  MUFU.EX2 R201, R201 ;  /* 0x000000c900c97308 */ /* 0x000eb00000000800 */
[----:B------:R-:W2:Y:S08]  /*22710*/  MUFU.EX2 R13, R13 ;  /* 0x0000000d000d7308 */ /* 0x000eb00000000800 */
[----:B------:R-:W2:Y:S08]  /*22720*/  MUFU.EX2 R161, R171 ;  /* 0x000000ab00a17308 */ /* 0x000eb00000000800 */
[----:B------:R3:W-:Y:S08]  /*22730*/  MUFU.EX2 R158, R163 ;  /* 0x000000a3009e7308 */ /* 0x0007f00000000800 */
[----:B------:R-:W2:Y:S01]  /*22740*/  MUFU.EX2 R202, R202 ;  /* 0x000000ca00ca7308 */ /* 0x000ea20000000800 */
[----:B---3--:R-:W-:Y:S01]  /*22750*/  FADD.FTZ R163, R156, R159 ;  /* 0x0000009f9ca37221 */ /* 0x008fe20000010000 */
[----:B0-----:R-:W-:-:S03]  /*22760*/  FADD.FTZ R159, R206, R155 ;  /* 0x0000009bce9f7221 */ /* 0x001fc60000010000 */
[----:B-1----:R-:W-:Y:S01]  /*22770*/  FADD.FTZ R163, R207, R163 ;  /* 0x000000a3cfa37221 */ /* 0x002fe20000010000 */
[----:B----4-:R-:W-:Y:S02]  /*22780*/  FADD.FTZ R159, R14, R159 ;  /* 0x0000009f0e9f7221 */ /* 0x010fe40000010000 */
[----:B------:R-:W0:Y:S01]  /*22790*/  MUFU.EX2 R203, R203 ;  /* 0x000000cb00cb7308 */ /* 0x000e220000000800 */
[----:B-----5:R-:W-:Y:S01]  /*227a0*/  FADD.FTZ R163, R153, R163 ;  /* 0x000000a399a37221 */ /* 0x020fe20000010000 */
[----:B------:R-:W-:-:S03]  /*227b0*/  FADD.FTZ R159, R200, R159 ;  /* 0x0000009fc89f7221 */ /* 0x000fc60000010000 */
[----:B--2---:R-:W-:Y:S01]  /*227c0*/  FADD.FTZ R163, R201, R163 ;  /* 0x000000a3c9a37221 */ /* 0x004fe20000010000 */
[----:B------:R-:W-:Y:S02]  /*227d0*/  FADD.FTZ R159, R13, R159 ;  /* 0x0000009f0d9f7221 */ /* 0x000fe40000010000 */
[----:B------:R-:W1:Y:S01]  /*227e0*/  MUFU.EX2 R12, R12 ;  /* 0x0000000c000c7308 */ /* 0x000e620000000800 */
[----:B------:R-:W-:Y:S01]  /*227f0*/  FADD.FTZ R163, R161, R163 ;  /* 0x000000a3a1a37221 */ /* 0x000fe20000010000 */
[----:B------:R-:W-:-:S06]  /*22800*/  FADD.FTZ R159, R202, R159 ;  /* 0x0000009fca9f7221 */ /* 0x000fcc0000010000 */
        /* <DEDUP_REMOVED lines=9> */
[----:B-1----:R-:W-:-:S04]  /*228a0*/  FADD.FTZ R163, R197, R163 ;  /* 0x000000a3c5a37221 */ /* 0x002fc80000010000 */
[----:B------:R-:W-:-:S03]  /*228b0*/  FADD.FTZ R163, R158, R163 ;  /* 0x000000a39ea37221 */ /* 0x000fc60000010000 */
        /* <DEDUP_REMOVED lines=26> */
.L_x_2927:
[C---:B------:R-:W-:Y:S01]  /*22a60*/  ISETP.GT.AND P1, PT, R9.reuse, RZ, PT ;  /* 0x000000ff0900720c */ /* 0x040fe20003f24270 */
[----:B------:R-:W-:Y:S01]  /*22a70*/  VIADD R6, R6, 0x38860 ;  /* 0x0003886006067836 */ /* 0x000fe20000000000 */
[----:B------:R-:W-:Y:S01]  /*22a80*/  F2FP.F16.F32.PACK_AB R210, R20, R210 ;  /* 0x000000d214d2723e */ /* 0x000fe200000000ff */
[----:B------:R-:W-:Y:S01]  /*22a90*/  VIADD R9, R9, 0xffffffff ;  /* 0xffffffff09097836 */ /* 0x000fe20000000000 */
[----:B------:R-:W-:Y:S01]  /*22aa0*/  F2FP.F16.F32.PACK_AB R196, R11, R196 ;  /* 0x000000c40bc4723e */ /* 0x000fe200000000ff */
[----:B------:R-:W-:Y:S01]  /*22ab0*/  IMAD.MOV.U32 R20, RZ, RZ, R5 ;  /* 0x000000ffff147224 */ /* 0x000fe200078e0005 */
[----:B------:R-:W-:Y:S02]  /*22ac0*/  PRMT R6, R223, 0x654, R6 ;  /* 0x00000654df067816 */ /* 0x000fe40000000006 */
[----:B------:R-:W-:Y:S01]  /*22ad0*/  F2FP.F16.F32.PACK_AB R198, R10, R198 ;  /* 0x000000c60ac6723e */ /* 0x000fe200000000ff */
[----:B------:R-:W-:Y:S01]  /*22ae0*/  IMAD.MOV.U32 R10, RZ, RZ, R225 ;  /* 0x000000ffff0a7224 */ /* 0x000fe200078e00e1 */
[----:B------:R0:W-:Y:S01]  /*22af0*/  SYNCS.ARRIVE.TRANS64.RED.A1T0 RZ, [R6+URZ], RZ ;  /* 0x000000ff06ff79a7 */ /* 0x0001e2000810043f */
        /* <DEDUP_REMOVED lines=18> */
[----:B------:R-:W-:Y:S01]  /*22c20*/  MOV R11, R4 ;  /* 0x00000004000b7202 */ /* 0x000fe20000000f00 */
[----:B0-----:R-:W-:Y:S06]  /*22c30*/  @P1 BRA `(.L_x_2928) ;  /* 0xffffffb400c81947 */ /* 0x001fec000383ffff */
.L_x_2915:
[----:B------:R-:W-:Y:S05]  /*22c40*/  BSYNC B0 ;  /* 0x0000000000007941 */ /* 0x000fea0003800000 */
.L_x_2914:
        /* <DEDUP_REMOVED lines=131> */
.L_x_2929:
[----:B------:R-:W-:Y:S01]  /*23480*/  IMAD R8, R219, 0x8, R22 ;  /* 0x00000008db087824 */ /* 0x000fe200078e0216 */
[----:B------:R-:W-:-:S04]  /*23490*/  SHF.L.U32 R7, R225, 0x1f, RZ ;  /* 0x0000001fe1077819 */ /* 0x000fc800000006ff */
[----:B------:R0:W1:Y:S01]  /*234a0*/  SYNCS.PHASECHK.TRANS64.TRYWAIT P1, [R8+URZ+0x38850], R7 ;  /* 0x03885007080075a7 */ /* 0x000062000802017f */
[----:B------:R-:W-:Y:S05]  /*234b0*/  @!P0 BRA `(.L_x_2930) ;  /* 0x0000000000048947 */ /* 0x000fea0003800000 */
[----:B------:R-:W-:Y:S01]  /*234c0*/  BPT.TRAP 0x1 ;  /* 0x000000040000795c */ /* 0x000fe20000300000 */
.L_x_2930:
[----:B------:R-:W-:Y:S01]  /*234d0*/  IADD3 R22, R22, 0x400, RZ ;  /* 0x0000040016167810 */ /* 0x000fe20007ffe0ff */
[----:B------:R-:W-:Y:S03]  /*234e0*/  BSSY B0, `(.L_x_2931) ;  /* 0x0000008000007945 */ /* 0x000fe60003800000 */
[----:B------:R-:W-:-:S04]  /*234f0*/  SHF.R.U32.HI R22, RZ, 0x4, R22 ;  /* 0x00000004ff167819 */ /* 0x000fc80000011616 */
[----:B------:R-:W-:-:S04]  /*23500*/  LOP3.LUT R22, R22, 0x3fff, RZ, 0xc0, !PT ;  /* 0x00003fff16167812 */ /* 0x000fc800078ec0ff */
[----:B------:R-:W-:-:S05]  /*23510*/  LOP3.LUT R0, R22, 0x2800000, RZ, 0xfc, !PT ;  /* 0x0280000016007812 */ /* 0x000fca00078efcff */
[----:B------:R-:W-:Y:S01]  /*23520*/  IMAD R0, R219, 0xa00, R0 ;  /* 0x00000a00db007824 */ /* 0x000fe200078e0200 */
[----:B-1----:R-:W-:Y:S06]  /*23530*/  @P1 BRA `(.L_x_2932) ;  /* 0x0000000000081947 */ /* 0x002fec0003800000 */
[----:B------:R-:W1:Y:S02]  /*23540*/  SYNCS.PHASECHK.TRANS64.TRYWAIT P1, [R8+URZ+0x38850], R7 ;  /* 0x03885007080075a7 */ /* 0x000e64000802017f */
[----:B-1----:R-:W-:Y:S05]  /*23550*/  @!P1 BRA `(.L_x_2933) ;  /* 0x000000d0001c9947 */ /* 0x002fea0003800000 */
.L_x_2932:
[----:B------:R-:W-:Y:S05]  /*23560*/  BSYNC B0 ;  /* 0x0000000000007941 */ /* 0x000fea0003800000 */
.L_x_2931:
[----:B------:R-:W-:Y:S01]  /*23570*/  IMAD.MOV.U32 R6, RZ, RZ, R0 ;  /* 0x000000ffff067224 */ /* 0x000fe200078e0000 */
[----:B------:R-:W-:Y:S01]  /*23580*/  WARPGROUP.ARRIVE ;  /* 0x00000000000079c5 */ /* 0x000fe20000000000 */
[----:B01----:R-:W-:Y:S01]  /*23590*/  IMAD.MOV.U32 R7, RZ, RZ, 0x40000040 ;  /* 0x40000040ff077424 */ /* 0x003fe200078e00ff */
[----:B------:R-:W-:Y:S02]  /*235a0*/  MOV R2, RZ ;  /* 0x000000ff00027202 */ /* 0x000fe40000000f00 */
        /* <DEDUP_REMOVED lines=22> */
[----:B------:R-:W-:Y:S01]  /*23710*/  VIADD R6, R0, 0x200 ;  /* 0x0000020000067836 */ /* 0x000fe20000000000 */
[----:B------:R-:W-:Y:S01]  /*23720*/  R2UR UR7, R7 ;  /* 0x00000000070772ca */ /* 0x000fe200000e0000 */
[----:B------:R-:W-:Y:S01]  /*23730*/  IMAD.MOV.U32 R7, RZ, RZ, 0x40000040 ;  /* 0x40000040ff077424 */ /* 0x000fe200078e00ff */
[----:B------:R-:W0:Y:S02]  /*23740*/  SHFL.BFLY PT, R0, R227, 0x2, 0x1f ;  /* 0x0c401f00e3007f89 */ /* 0x000e2400000e0000 */
[----:B0-----:R-:W-:Y:S01]  /*23750*/  FADD.FTZ R0, R0, R227 ;  /* 0x000000e300007221 */ /* 0x001fe20000010000 */
[----:B------:R-:W-:Y:S02]  /*23760*/  WARPGROUP.DEPBAR.LE gsb0, 0x0 ;  /* 0x00008000000079c5 */ /* 0x000fe40000010000 */
[----:B------:R-:W-:-:S15]  /*23770*/  WARPGROUP.ARRIVE ;  /* 0x00000000000079c5 */ /* 0x000fde0000000000 */
[----:B------:R-:W-:-:S03]  /*23780*/  NOP ;  /* 0x0000000000007918 */ /* 0x000fc60000000000 */
[----:B------:R-:W-:Y:S01]  /*23790*/  HGMMA.64x256x16.F32 R24, R196, gdesc[UR4].tnspB, R24, gsb0 ;  /* 0x43e00004c4187df0 */ /* 0x000fe20008000818 */
[----:B------:R-:W-:Y:S02]  /*237a0*/  R2UR UR6, R6 ;  /* 0x00000000060672ca */ /* 0x000fe400000e0000 */
[----:B------:R-:W-:Y:S02]  /*237b0*/  R2UR UR7, R7 ;  /* 0x00000000070772ca */ /* 0x000fe400000e0000 */
[----:B------:R-:W0:Y:S02]  /*237c0*/  SHFL.BFLY PT, R7, R226, 0x2, 0x1f ;  /* 0x0c401f00e2077f89 */ /* 0x000e2400000e0000 */
[----:B0-----:R-:W-:Y:S02]  /*237d0*/  FADD.FTZ R6, R7, R226 ;  /* 0x000000e207067221 */ /* 0x001fe40000010000 */
[----:B------:R-:W0:Y:S04]  /*237e0*/  SHFL.BFLY PT, R7, R0, 0x1, 0x1f ;  /* 0x0c201f0000077f89 */ /* 0x000e2800000e0000 */
[----:B------:R-:W1:Y:S01]  /*237f0*/  SHFL.BFLY PT, R9, R6, 0x1, 0x1f ;  /* 0x0c201f0006097f89 */ /* 0x000e6200000e0000 */
[----:B0-----:R-:W-:Y:S01]  /*23800*/  FADD.FTZ R13, R0, R7 ;  /* 0x00000007000d7221 */ /* 0x001fe20000010000 */
[----:B------:R-:W-:-:S02]  /*23810*/  IMAD.MOV.U32 R7, RZ, RZ, RZ ;  /* 0x000000ffff077224 */ /* 0x000fc400078e00ff */
        /* <DEDUP_REMOVED lines=17> */
[----:B------:R-:W-:Y:S03]  /*23930*/  HGMMA.64x256x16.F32 R24, R192, gdesc[UR4].tnspB, R24, gsb0 ;  /* 0x43e00004c0187df0 */ /* 0x000fe60008000818 */
[----:B------:R-:W-:Y:S02]  /*23940*/  WARPGROUP.DEPBAR.LE gsb0, 0x0 ;  /* 0x00008000000079c5 */ /* 0x000fe40000010000 */
[----:B--23--:R-:W-:Y:S05]  /*23950*/  @!P0 BRA `(.L_x_2934) ;  /* 0x0000000000048947 */ /* 0x00cfea0003800000 */
[----:B------:R-:W-:Y:S01]  /*23960*/  BPT.TRAP 0x1 ;  /* 0x000000040000795c */ /* 0x000fe20000300000 */
.L_x_2934:
[----:B------:R-:W2:Y:S01]  /*23970*/  LDL.LU R3, [R1+0x50] ;  /* 0x0000500001037983 */ /* 0x000ea20000300800 */
[----:B------:R-:W-:Y:S01]  /*23980*/  VIADD R4, R8, 0x38860 ;  /* 0x0003886008047836 */ /* 0x000fe20000000000 */
[----:B------:R-:W-:Y:S01]  /*23990*/  IADD3 R219, R219, 0x1, RZ ;  /* 0x00000001dbdb7810 */ /* 0x000fe20007ffe0ff */
[-C--:B------:R-:W-:Y:S01]  /*239a0*/  FMUL.FTZ R8, R24, R7.reuse ;  /* 0x0000000718087220 */ /* 0x080fe20000410000 */
[----:B------:R-:W3:Y:S01]  /*239b0*/  LDL.LU R5, [R1+0x88] ;  /* 0x0000880001057983 */ /* 0x000ee20000300800 */
[-C--:B------:R-:W-:Y:S01]  /*239c0*/  FMUL.FTZ R25, R25, R7.reuse ;  /* 0x0000000719197220 */ /* 0x080fe20000410000 */
        /* <DEDUP_REMOVED lines=63> */
[-C--:B0-----:R-:W-:Y:S01]  /*23dc0*/  FMUL.FTZ R26, R26, R2.reuse ;  /* 0x000000021a1a7220 */ /* 0x081fe20000410000 */
        /* <DEDUP_REMOVED lines=71> */
.L_x_2811:
[----:B------:R-:W0:Y:S08]  /*24240*/  S2UR UR4, SR_CgaCtaId ;  /* 0x00000000000479c3 */ /* 0x000e300000008800 */
[----:B------:R-:W-:Y:S01]  /*24250*/  BAR.SYNC.DEFER_BLOCKING 0x5, 0x180 ;  /* 0x0146000000007b1d */ /* 0x000fe20000010000 */
[----:B------:R-:W-:-:S05]  /*24260*/  MOV R22, 0x400 ;  /* 0x0000040000167802 */ /* 0x000fca0000000f00 */
[----:B------:R-:W-:Y:S01]  /*24270*/  BSSY B0, `(.L_x_2935) ;  /* 0x00002f7000007945 */ /* 0x000fe20003800000 */
[----:B0-----:R-:W-:-:S05]  /*24280*/  IMAD.U32 R2, RZ, RZ, UR4 ;  /* 0x00000004ff027e24 */ /* 0x001fca000f8e00ff */
[----:B------:R0:W-:Y:S01]  /*24290*/  STL [R1+0x50], R2 ;  /* 0x0000500201007387 */ /* 0x0001e20000100800 */
[----:B------:R-:W-:-:S05]  /*242a0*/  LEA R22, R2, R22, 0x18 ;  /* 0x0000001602167211 */ /* 0x000fca00078ec0ff */
[----:B------:R0:W2:Y:S01]  /*242b0*/  LDS.128 R28, [R22+0x388d0] ;  /* 0x0388d000161c7984 */ /* 0x0000a20000000c00 */
[----:B------:R-:W-:Y:S06]  /*242c0*/  BAR.ARV 0x4, 0x180 ;  /* 0x0106000000007b1d */ /* 0x000fec0000002000 */
[----:B------:R-:W-:Y:S05]  /*242d0*/  @P1 BRA `(.L_x_2936) ;  /* 0x0000002000441947 */ /* 0x000fea0003800000 */
[----:B0-----:R-:W3:Y:S04]  /*242e0*/  LDL R2, [R1+0x8c] ;  /* 0x00008c0001027983 */ /* 0x001ee80000100800 */
[----:B------:R-:W4:Y:S04]  /*242f0*/  LDL R179, [R1+0x7c] ;  /* 0x00007c0001b37983 */ /* 0x000f280000100800 */
[----:B------:R-:W4:Y:S04]  /*24300*/  LDL R180, [R1+0x78] ;  /* 0x0000780001b47983 */ /* 0x000f280000100800 */
[----:B------:R-:W4:Y:S01]  /*24310*/  LDL R178, [R1+0x68] ;  /* 0x0000680001b27983 */ /* 0x000f220000100800 */
[----:B-1----:R-:W0:Y:S01]  /*24320*/  S2R R5, SR_SWINHI ;  /* 0x0000000000057919 */ /* 0x002e220000002f00 */
[----:B------:R-:W-:Y:S01]  /*24330*/  F2FP.F16.F32.PACK_AB R8, R25, R8 ;  /* 0x000000081908723e */ /* 0x000fe200000000ff */
[----:B------:R-:W-:Y:S01]  /*24340*/  ULDC.64 UR4, c[0x0][0xc00] ;  /* 0x0003000000047ab9 */ /* 0x000fe20000000a00 */
[----:B------:R-:W-:-:S02]  /*24350*/  MOV R20, R22 ;  /* 0x0000001600147202 */ /* 0x000fc40000000f00 */
[----:B0-----:R-:W-:Y:S02]  /*24360*/  MOV R21, R5 ;  /* 0x0000000500157202 */ /* 0x001fe40000000f00 */
[----:B------:R-:W-:Y:S02]  /*24370*/  F2FP.F16.F32.PACK_AB R9, R9, R26 ;  /* 0x0000001a0909723e */ /* 0x000fe400000000ff */
[----:B------:R-:W-:Y:S02]  /*24380*/  F2FP.F16.F32.PACK_AB R10, R3, R10 ;  /* 0x0000000a030a723e */ /* 0x000fe400000000ff */
[----:B------:R-:W-:Y:S02]  /*24390*/  F2FP.F16.F32.PACK_AB R11, R11, R4 ;  /* 0x000000040b0b723e */ /* 0x000fe400000000ff */
[----:B------:R-:W-:Y:S02]  /*243a0*/  F2FP.F16.F32.PACK_AB R144, R145, R144 ;  /* 0x000000909190723e */ /* 0x000fe400000000ff */
[----:B------:R-:W-:-:S02]  /*243b0*/  F2FP.F16.F32.PACK_AB R145, R147, R146 ;  /* 0x000000929391723e */ /* 0x000fc400000000ff */
[----:B------:R-:W-:Y:S02]  /*243c0*/  F2FP.F16.F32.PACK_AB R146, R149, R148 ;  /* 0x000000949592723e */ /* 0x000fe400000000ff */
[----:B------:R-:W-:Y:S01]  /*243d0*/  F2FP.F16.F32.PACK_AB R147, R151, R150 ;  /* 0x000000969793723e */ /* 0x000fe200000000ff */
[----:B------:R-:W-:Y:S01]  /*243e0*/  ULDC.64 UR6, c[0x0][0x208] ;  /* 0x0000820000067ab9 */ /* 0x000fe20000000a00 */
[----:B------:R-:W-:Y:S01]  /*243f0*/  BAR.SYNC.DEFER_BLOCKING 0x1, 0x100 ;  /* 0x0044000000007b1d */ /* 0x000fe20000010000 */
[----:B---3--:R-:W-:-:S03]  /*24400*/  IMAD.WIDE R104, R2, 0x2, R20 ;  /* 0x0000000202687825 */ /* 0x008fc600078e0214 */
[C---:B------:R-:W-:Y:S02]  /*24410*/  IADD3 R64, P3, R104.reuse, 0x4000, RZ ;  /* 0x0000400068407810 */ /* 0x040fe40007f7e0ff */
[----:B------:R-:W-:Y:S02]  /*24420*/  IADD3 R12, P1, R104, 0x20, RZ ;  /* 0x00000020680c7810 */ /* 0x000fe40007f3e0ff */
[----:B------:R-:W-:-:S03]  /*24430*/  LOP3.LUT R100, R64, 0x380, RZ, 0xc0, !PT ;  /* 0x0000038040647812 */ /* 0x000fc600078ec0ff */
[--C-:B------:R-:W-:Y:S01]  /*24440*/  IMAD.X R13, RZ, RZ, R105.reuse, P1 ;  /* 0x000000ffff0d7224 */ /* 0x100fe200008e0669 */
[----:B------:R-:W-:Y:S02]  /*24450*/  SHF.R.U64 R100, R100, 0x3, RZ ;  /* 0x0000000364647819 */ /* 0x000fe400000012ff */
[----:B------:R-:W-:Y:S02]  /*24460*/  IADD3 R80, P1, R104, 0x8000, RZ ;  /* 0x0000800068507810 */ /* 0x000fe40007f3e0ff */
[----:B------:R-:W-:Y:S02]  /*24470*/  LOP3.LUT R64, R100, R64, RZ, 0x3c, !PT ;  /* 0x0000004064407212 */ /* 0x000fe400078e3cff */
[----:B------:R-:W-:Y:S01]  /*24480*/  LOP3.LUT R100, R80, 0x380, RZ, 0xc0, !PT ;  /* 0x0000038050647812 */ /* 0x000fe200078ec0ff */
[----:B------:R-:W-:Y:S01]  /*24490*/  IMAD.X R65, RZ, RZ, R105, P3 ;  /* 0x000000ffff417224 */ /* 0x000fe200018e0669 */
[----:B------:R-:W-:Y:S02]  /*244a0*/  IADD3 R14, P0, R104, 0x40, RZ ;  /* 0x00000040680e7810 */ /* 0x000fe40007f1e0ff */
[----:B------:R-:W-:-:S02]  /*244b0*/  SHF.R.U64 R100, R100, 0x3, RZ ;  /* 0x0000000364647819 */ /* 0x000fc400000012ff */
[C---:B------:R-:W-:Y:S02]  /*244c0*/  IADD3 R76, P2, R104.reuse, 0x4060, RZ ;  /* 0x00004060684c7810 */ /* 0x040fe40007f5e0ff */
[C---:B------:R-:W-:Y:S02]  /*244d0*/  IADD3 R92, P3, R104.reuse, 0x8060, RZ ;  /* 0x00008060685c7810 */ /* 0x040fe40007f7e0ff */
[C---:B------:R-:W-:Y:S02]  /*244e0*/  LOP3.LUT R5, R104.reuse, 0x380, RZ, 0xc0, !PT ;  /* 0x0000038068057812 */ /* 0x040fe400078ec0ff */
[C---:B------:R-:W-:Y:S02]  /*244f0*/  IADD3 R72, P5, R104.reuse, 0x4040, RZ ;  /* 0x0000404068487810 */ /* 0x040fe40007fbe0ff */
[C---:B------:R-:W-:Y:S02]  /*24500*/  IADD3 R60, P4, R104.reuse, 0x60, RZ ;  /* 0x00000060683c7810 */ /* 0x040fe40007f9e0ff */
[----:B------:R-:W-:-:S02]  /*24510*/  IADD3 R68, P6, R104, 0x4020, RZ ;  /* 0x0000402068447810 */ /* 0x000fc40007fde0ff */
[----:B------:R-:W-:Y:S02]  /*24520*/  LOP3.LUT R176, R14, 0x380, RZ, 0xc0, !PT ;  /* 0x000003800eb07812 */ /* 0x000fe400078ec0ff */
[----:B------:R-:W-:Y:S01]  /*24530*/  LOP3.LUT R80, R100, R80, RZ, 0x3c, !PT ;  /* 0x0000005064507212 */ /* 0x000fe200078e3cff */
[--C-:B------:R-:W-:Y:S01]  /*24540*/  IMAD.X R77, RZ, RZ, R105.reuse, P2 ;  /* 0x000000ffff4d7224 */ /* 0x100fe200010e0669 */
[----:B------:R-:W-:Y:S02]  /*24550*/  LOP3.LUT R177, R12, 0x380, RZ, 0xc0, !PT ;  /* 0x000003800cb17812 */ /* 0x000fe400078ec0ff */
[----:B------:R-:W-:Y:S02]  /*24560*/  LOP3.LUT R100, R92, 0x380, RZ, 0xc0, !PT ;  /* 0x000003805c647812 */ /* 0x000fe400078ec0ff */
[-C--:B------:R-:W-:Y:S02]  /*24570*/  IADD3.X R73, RZ, R105.reuse, RZ, P5, !PT ;  /* 0x00000069ff497210 */ /* 0x080fe40002ffe4ff */
[----:B------:R-:W-:Y:S01]  /*24580*/  SHF.R.U64 R5, R5, 0x3, RZ ;  /* 0x0000000305057819 */ /* 0x000fe200000012ff */
[--C-:B------:R-:W-:Y:S01]  /*24590*/  IMAD.X R61, RZ, RZ, R105.reuse, P4 ;  /* 0x000000ffff3d7224 */ /* 0x100fe200020e0669 */
[C---:B------:R-:W-:Y:S01]  /*245a0*/  IADD3 R2, P5, R104.reuse, 0xc020, RZ ;  /* 0x0000c02068027810 */ /* 0x040fe20007fbe0ff */
[--C-:B------:R-:W-:Y:S01]  /*245b0*/  IMAD.X R69, RZ, RZ, R105.reuse, P6 ;  /* 0x000000ffff457224 */ /* 0x100fe200030e0669 */
[----:B--2---:R-:W-:Y:S01]  /*245c0*/  IADD3 R28, P2, R104, 0xc040, RZ ;  /* 0x0000c040681c7810 */ /* 0x004fe20007f5e0ff */
[----:B------:R-:W-:Y:S01]  /*245d0*/  IMAD.X R81, RZ, RZ, R105, P1 ;  /* 0x000000ffff517224 */ /* 0x000fe200008e0669 */
[----:B------:R-:W-:-:S02]  /*245e0*/  IADD3.X R15, RZ, R105, RZ, P0, !PT ;  /* 0x00000069ff0f7210 */ /* 0x000fc400007fe4ff */
[----:B------:R-:W-:Y:S02]  /*245f0*/  SHF.R.U64 R176, R176, 0x3, RZ ;  /* 0x00000003b0b07819 */ /* 0x000fe400000012ff */
[C---:B------:R-:W-:Y:S02]  /*24600*/  IADD3 R84, P0, R104.reuse, 0x8020, RZ ;  /* 0x0000802068547810 */ /* 0x040fe40007f1e0ff */
[C---:B------:R-:W-:Y:S02]  /*24610*/  IADD3 R88, P4, R104.reuse, 0x8040, RZ ;  /* 0x0000804068587810 */ /* 0x040fe40007f9e0ff */
[C---:B------:R-:W-:Y:S02]  /*24620*/  IADD3 R96, P6, R104.reuse, 0xc000, RZ ;  /* 0x0000c00068607810 */ /* 0x040fe40007fde0ff */
[----:B------:R-:W-:Y:S02]  /*24630*/  IADD3 R128, P1, R104, 0xc060, RZ ;  /* 0x0000c06068807810 */ /* 0x000fe40007f3e0ff */
[----:B------:R-:W-:-:S02]  /*24640*/  SHF.R.U64 R177, R177, 0x3, RZ ;  /* 0x00000003b1b17819 */ /* 0x000fc400000012ff */
[----:B------:R-:W-:Y:S02]  /*24650*/  SHF.R.U64 R100, R100, 0x3, RZ ;  /* 0x0000000364647819 */ /* 0x000fe400000012ff */
[----:B------:R-:W-:Y:S02]  /*24660*/  LOP3.LUT R104, R5, R104, RZ, 0x3c, !PT ;  /* 0x0000006805687212 */ /* 0x000fe400078e3cff */
[----:B-----5:R-:W-:Y:S02]  /*24670*/  LOP3.LUT R135, R60, 0x380, RZ, 0xc0, !PT ;  /* 0x000003803c877812 */ /* 0x020fe400078ec0ff */
[----:B------:R-:W-:Y:S02]  /*24680*/  LOP3.LUT R25, R2, 0x380, RZ, 0xc0, !PT ;  /* 0x0000038002197812 */ /* 0x000fe400078ec0ff */
[----:B------:R-:W-:Y:S02]  /*24690*/  LOP3.LUT R26, R28, 0x380, RZ, 0xc0, !PT ;  /* 0x000003801c1a7812 */ /* 0x000fe400078ec0ff */
[----:B------:R-:W-:-:S02]  /*246a0*/  LOP3.LUT R14, R176, R14, RZ, 0x3c, !PT ;  /* 0x0000000eb00e7212 */ /* 0x000fc400078e3cff */
[----:B------:R-:W-:Y:S02]  /*246b0*/  LOP3.LUT R12, R177, R12, RZ, 0x3c, !PT ;  /* 0x0000000cb10c7212 */ /* 0x000fe400078e3cff */
[----:B------:R-:W-:Y:S02]  /*246c0*/  LOP3.LUT R176, R72, 0x380, RZ, 0xc0, !PT ;  /* 0x0000038048b07812 */ /* 0x000fe400078ec0ff */
[----:B------:R-:W-:Y:S02]  /*246d0*/  LOP3.LUT R92, R100, R92, RZ, 0x3c, !PT ;  /* 0x0000005c645c7212 */ /* 0x000fe400078e3cff */
[----:B------:R-:W-:Y:S02]  /*246e0*/  LOP3.LUT R177, R68, 0x380, RZ, 0xc0, !PT ;  /* 0x0000038044b17812 */ /* 0x000fe400078ec0ff */
[----:B------:R-:W-:Y:S02]  /*246f0*/  MOV R104, R104 ;  /* 0x0000006800687202 */ /* 0x000fe40000000f00 */
[----:B------:R-:W-:-:S02]  /*24700*/  LOP3.LUT R100, R128, 0x380, RZ, 0xc0, !PT ;  /* 0x0000038080647812 */ /* 0x000fc400078ec0ff */
[----:B------:R-:W-:Y:S02]  /*24710*/  SHF.R.U64 R135, R135, 0x3, RZ ;  /* 0x0000000387877819 */ /* 0x000fe400000012ff */
[----:B------:R-:W-:Y:S02]  /*24720*/  SHF.R.U64 R25, R25, 0x3, RZ ;  /* 0x0000000319197819 */ /* 0x000fe400000012ff */
[----:B------:R-:W-:Y:S01]  /*24730*/  SHF.R.U64 R3, R26, 0x3, RZ ;  /* 0x000000031a037819 */ /* 0x000fe200000012ff */
[--C-:B------:R-:W-:Y:S01]  /*24740*/  IMAD.X R85, RZ, RZ, R105.reuse, P0 ;  /* 0x000000ffff557224 */ /* 0x100fe200000e0669 */
[-C--:B------:R-:W-:Y:S01]  /*24750*/  IADD3.X R89, RZ, R105.reuse, RZ, P4, !PT ;  /* 0x00000069ff597210 */ /* 0x080fe200027fe4ff */
[--C-:B------:R-:W-:Y:S01]  /*24760*/  IMAD.X R93, RZ, RZ, R105.reuse, P3 ;  /* 0x000000ffff5d7224 */ /* 0x100fe200018e0669 */
[----:B------:R-:W-:Y:S01]  /*24770*/  IADD3.X R5, RZ, R105, RZ, P2, !PT ;  /* 0x00000069ff057210 */ /* 0x000fe200017fe4ff */
[--C-:B------:R-:W-:Y:S01]  /*24780*/  IMAD.X R97, RZ, RZ, R105.reuse, P6 ;  /* 0x000000ffff617224 */ /* 0x100fe200030e0669 */
[----:B------:R-:W-:Y:S01]  /*24790*/  SHF.R.U64 R176, R176, 0x3, RZ ;  /* 0x00000003b0b07819 */ /* 0x000fe200000012ff */
[--C-:B------:R-:W-:Y:S01]  /*247a0*/  IMAD.X R101, RZ, RZ, R105.reuse, P5 ;  /* 0x000000ffff657224 */ /* 0x100fe200028e0669 */
[----:B------:R-:W-:Y:S01]  /*247b0*/  SHF.R.U64 R177, R177, 0x3, RZ ;  /* 0x00000003b1b17819 */ /* 0x000fe200000012ff */
[----:B------:R-:W-:Y:S01]  /*247c0*/  IMAD.X R27, RZ, RZ, R105, P1 ;  /* 0x000000ffff1b7224 */ /* 0x000fe200008e0669 */
[----:B------:R-:W-:Y:S01]  /*247d0*/  SHF.R.U64 R105, R100, 0x3, RZ ;  /* 0x0000000364697819 */ /* 0x000fe200000012ff */
[----:B------:R0:W-:Y:S01]  /*247e0*/  STSM.16.M88.4 [R104], R8 ;  /* 0x0000000868007844 */ /* 0x0001e20000000200 */
[----:B------:R-:W-:-:S02]  /*247f0*/  LOP3.LUT R60, R135, R60, RZ, 0x3c, !PT ;  /* 0x0000003c873c7212 */ /* 0x000fc400078e3cff */
[----:B------:R-:W-:Y:S02]  /*24800*/  LOP3.LUT R100, R25, R2, RZ, 0x3c, !PT ;  /* 0x0000000219647212 */ /* 0x000fe400078e3cff */
[----:B------:R-:W-:Y:S02]  /*24810*/  LOP3.LUT R4, R3, R28, RZ, 0x3c, !PT ;  /* 0x0000001c03047212 */ /* 0x000fe400078e3cff */
[----:B------:R-:W-:Y:S01]  /*24820*/  LOP3.LUT R135, R76, 0x380, RZ, 0xc0, !PT ;  /* 0x000003804c877812 */ /* 0x000fe200078ec0ff */
[----:B------:R-:W1:Y:S01]  /*24830*/  LDC R28, c[0x0][0xbe8] ;  /* 0x0002fa00ff1c7b82 */ /* 0x000e620000000800 */
[----:B------:R-:W-:Y:S02]  /*24840*/  MOV R3, R12 ;  /* 0x0000000c00037202 */ /* 0x000fe40000000f00 */
[----:B------:R-:W-:Y:S02]  /*24850*/  MOV R25, R14 ;  /* 0x0000000e00197202 */ /* 0x000fe40000000f00 */
[----:B------:R-:W-:-:S02]  /*24860*/  LOP3.LUT R72, R176, R72, RZ, 0x3c, !PT ;  /* 0x00000048b0487212 */ /* 0x000fc400078e3cff */
[----:B------:R-:W-:Y:S02]  /*24870*/  F2FP.F16.F32.PACK_AB R12, R41, R158 ;  /* 0x0000009e290c723e */ /* 0x000fe400000000ff */
[----:B0-----:R-:W-:Y:S02]  /*24880*/  F2FP.F16.F32.PACK_AB R8, R33, R32 ;  /* 0x000000202108723e */ /* 0x001fe400000000ff */
[----:B------:R-:W-:Y:S02]  /*24890*/  F2FP.F16.F32.PACK_AB R9, R35, R34 ;  /* 0x000000222309723e */ /* 0x000fe400000000ff */
[----:B------:R-:W-:Y:S02]  /*248a0*/  F2FP.F16.F32.PACK_AB R10, R37, R24 ;  /* 0x00000018250a723e */ /* 0x000fe400000000ff */
[----:B------:R-:W-:Y:S02]  /*248b0*/  F2FP.F16.F32.PACK_AB R11, R39, R38 ;  /* 0x00000026270b723e */ /* 0x000fe400000000ff */
[----:B------:R-:W-:-:S02]  /*248c0*/  F2FP.F16.F32.PACK_AB R13, R43, R42 ;  /* 0x0000002a2b0d723e */ /* 0x000fc400000000ff */
[----:B------:R-:W-:Y:S02]  /*248d0*/  F2FP.F16.F32.PACK_AB R14, R45, R159 ;  /* 0x0000009f2d0e723e */ /* 0x000fe400000000ff */
[----:B------:R-:W-:Y:S02]  /*248e0*/  F2FP.F16.F32.PACK_AB R15, R47, R46 ;  /* 0x0000002e2f0f723e */ /* 0x000fe400000000ff */
[----:B------:R-:W-:Y:S02]  /*248f0*/  LOP3.LUT R68, R177, R68, RZ, 0x3c, !PT ;  /* 0x00000044b1447212 */ /* 0x000fe400078e3cff */
[----:B------:R-:W-:Y:S02]  /*24900*/  LOP3.LUT R176, R84, 0x380, RZ, 0xc0, !PT ;  /* 0x0000038054b07812 */ /* 0x000fe400078ec0ff */
[----:B------:R-:W-:Y:S02]  /*24910*/  LOP3.LUT R26, R105, R128, RZ, 0x3c, !PT ;  /* 0x00000080691a7212 */ /* 0x000fe400078e3cff */
[----:B------:R-:W-:Y:S01]  /*24920*/  LOP3.LUT R177, R88, 0x380, RZ, 0xc0, !PT ;  /* 0x0000038058b17812 */ /* 0x000fe200078ec0ff */
[----:B------:R-:W-:Y:S01]  /*24930*/  STSM.16.M88.4 [R3], R8 ;  /* 0x0000000803007844 */ /* 0x000fe20000000200 */
[----:B------:R-:W-:-:S02]  /*24940*/  SHF.R.U64 R135, R135, 0x3, RZ ;  /* 0x0000000387877819 */ /* 0x000fc400000012ff */
[----:B------:R-:W-:Y:S01]  /*24950*/  MOV R4, R4 ;  /* 0x0000000400047202 */ /* 0x000fe20000000f00 */
[----:B------:R0:W-:Y:S01]  /*24960*/  STSM.16.M88.4 [R25], R12 ;  /* 0x0000000c19007844 */ /* 0x0001e20000000200 */
[----:B------:R-:W-:Y:S02]  /*24970*/  SHF.R.U64 R176, R176, 0x3, RZ ;  /* 0x00000003b0b07819 */ /* 0x000fe400000012ff */
[----:B------:R-:W-:Y:S01]  /*24980*/  MOV R2, R26 ;  /* 0x0000001a00027202 */ /* 0x000fe20000000f00 */
[----:B------:R-:W2:Y:S01]  /*24990*/  S2R R5, SR_TID.X ;  /* 0x0000000000057919 */ /* 0x000ea20000002100 */
[----:B------:R-:W-:Y:S02]  /*249a0*/  SHF.R.U64 R177, R177, 0x3, RZ ;  /* 0x00000003b1b17819 */ /* 0x000fe400000012ff */
[----:B------:R-:W-:Y:S02]  /*249b0*/  MOV R60, R60 ;  /* 0x0000003c003c7202 */ /* 0x000fe40000000f00 */
[----:B------:R-:W-:-:S02]  /*249c0*/  F2FP.F16.F32.PACK_AB R24, R49, R160 ;  /* 0x000000a03118723e */ /* 0x000fc400000000ff */
[----:B------:R-:W-:Y:S02]  /*249d0*/  F2FP.F16.F32.PACK_AB R26, R53, R161 ;  /* 0x000000a1351a723e */ /* 0x000fe400000000ff */
[----:B------:R-:W-:Y:S02]  /*249e0*/  F2FP.F16.F32.PACK_AB R27, R55, R54 ;  /* 0x00000036371b723e */ /* 0x000fe400000000ff */
[----:B------:R-:W-:Y:S02]  /*249f0*/  LOP3.LUT R76, R135, R76, RZ, 0x3c, !PT ;  /* 0x0000004c874c7212 */ /* 0x000fe400078e3cff */
[----:B0-----:R-:W-:Y:S02]  /*24a00*/  F2FP.F16.F32.PACK_AB R25, R51, R50 ;  /* 0x000000323319723e */ /* 0x001fe400000000ff */
[----:B------:R-:W-:Y:S02]  /*24a10*/  MOV R64, R64 ;  /* 0x0000004000407202 */ /* 0x000fe40000000f00 */
[----:B------:R-:W-:-:S02]  /*24a20*/  F2FP.F16.F32.PACK_AB R32, R57, R162 ;  /* 0x000000a23920723e */ /* 0x000fc400000000ff */
[----:B------:R-:W-:Y:S02]  /*24a30*/  F2FP.F16.F32.PACK_AB R33, R59, R58 ;  /* 0x0000003a3b21723e */ /* 0x000fe400000000ff */
[----:B------:R-:W-:Y:S02]  /*24a40*/  F2FP.F16.F32.PACK_AB R34, R36, R163 ;  /* 0x000000a32422723e */ /* 0x000fe400000000ff */
[----:B------:R-:W-:Y:S02]  /*24a50*/  F2FP.F16.F32.PACK_AB R35, R63, R62 ;  /* 0x0000003e3f23723e */ /* 0x000fe400000000ff */
[----:B------:R-:W-:Y:S02]  /*24a60*/  MOV R68, R68 ;  /* 0x0000004400447202 */ /* 0x000fe40000000f00 */
[----:B------:R-:W-:Y:S02]  /*24a70*/  F2FP.F16.F32.PACK_AB R8, R40, R164 ;  /* 0x000000a42808723e */ /* 0x000fe400000000ff */
[----:B------:R-:W-:-:S02]  /*24a80*/  F2FP.F16.F32.PACK_AB R9, R67, R66 ;  /* 0x000000424309723e */ /* 0x000fc400000000ff */
[----:B------:R-:W-:Y:S02]  /*24a90*/  F2FP.F16.F32.PACK_AB R10, R44, R165 ;  /* 0x000000a52c0a723e */ /* 0x000fe400000000ff */
[----:B------:R-:W-:Y:S02]  /*24aa0*/  F2FP.F16.F32.PACK_AB R11, R71, R70 ;  /* 0x00000046470b723e */ /* 0x000fe400000000ff */
[----:B------:R-:W-:Y:S01]  /*24ab0*/  LOP3.LUT R84, R176, R84, RZ, 0x3c, !PT ;  /* 0x00000054b0547212 */ /* 0x000fe200078e3cff */
[----:B------:R-:W-:Y:S01]  /*24ac0*/  STSM.16.M88.4 [R60], R24 ;  /* 0x000000183c007844 */ /* 0x000fe20000000200 */
[----:B------:R-:W-:Y:S02]  /*24ad0*/  LOP3.LUT R135, R96, 0x380, RZ, 0xc0, !PT ;  /* 0x0000038060877812 */ /* 0x000fe400078ec0ff */
[----:B------:R-:W-:Y:S02]  /*24ae0*/  LOP3.LUT R88, R177, R88, RZ, 0x3c, !PT ;  /* 0x00000058b1587212 */ /* 0x000fe400078e3cff */
[----:B------:R-:W-:-:S02]  /*24af0*/  MOV R72, R72 ;  /* 0x0000004800487202 */ /* 0x000fc40000000f00 */
[----:B------:R-:W-:Y:S02]  /*24b00*/  F2FP.F16.F32.PACK_AB R12, R48, R166 ;  /* 0x000000a6300c723e */ /* 0x000fe400000000ff */
[----:B------:R-:W-:Y:S02]  /*24b10*/  F2FP.F16.F32.PACK_AB R13, R75, R74 ;  /* 0x0000004a4b0d723e */ /* 0x000fe400000000ff */
[----:B------:R-:W-:Y:S02]  /*24b20*/  F2FP.F16.F32.PACK_AB R14, R52, R167 ;  /* 0x000000a7340e723e */ /* 0x000fe400000000ff */
[----:B------:R-:W-:Y:S01]  /*24b30*/  F2FP.F16.F32.PACK_AB R15, R79, R78 ;  /* 0x0000004e4f0f723e */ /* 0x000fe200000000ff */
[----:B------:R-:W-:Y:S01]  /*24b40*/  STSM.16.M88.4 [R64], R32 ;  /* 0x0000002040007844 */ /* 0x000fe20000000200 */
[----:B------:R-:W-:Y:S02]  /*24b50*/  MOV R76, R76 ;  /* 0x0000004c004c7202 */ /* 0x000fe40000000f00 */
[----:B------:R-:W-:-:S02]  /*24b60*/  F2FP.F16.F32.PACK_AB R36, R56, R168 ;  /* 0x000000a83824723e */ /* 0x000fc400000000ff */
[----:B------:R-:W-:Y:S02]  /*24b70*/  F2FP.F16.F32.PACK_AB R37, R83, R82 ;  /* 0x000000525325723e */ /* 0x000fe400000000ff */
[----:B------:R-:W-:Y:S02]  /*24b80*/  F2FP.F16.F32.PACK_AB R38, R152, R169 ;  /* 0x000000a99826723e */ /* 0x000fe400000000ff */
[----:B------:R-:W-:Y:S01]  /*24b90*/  F2FP.F16.F32.PACK_AB R39, R87, R86 ;  /* 0x000000565727723e */ /* 0x000fe200000000ff */
[----:B------:R0:W-:Y:S01]  /*24ba0*/  STSM.16.M88.4 [R68], R8 ;  /* 0x0000000844007844 */ /* 0x0001e20000000200 */
[----:B------:R-:W-:Y:S02]  /*24bb0*/  MOV R80, R80 ;  /* 0x0000005000507202 */ /* 0x000fe40000000f00 */
[----:B------:R-:W-:Y:S02]  /*24bc0*/  F2FP.F16.F32.PACK_AB R40, R153, R170 ;  /* 0x000000aa9928723e */ /* 0x000fe400000000ff */
[----:B------:R-:W-:-:S02]  /*24bd0*/  F2FP.F16.F32.PACK_AB R41, R91, R90 ;  /* 0x0000005a5b29723e */ /* 0x000fc400000000ff */
[----:B------:R-:W-:Y:S02]  /*24be0*/  F2FP.F16.F32.PACK_AB R42, R154, R171 ;  /* 0x000000ab9a2a723e */ /* 0x000fe400000000ff */
[----:B------:R-:W-:Y:S02]  /*24bf0*/  F2FP.F16.F32.PACK_AB R43, R95, R94 ;  /* 0x0000005e5f2b723e */ /* 0x000fe400000000ff */
[----:B------:R-:W-:Y:S02]  /*24c00*/  MOV R84, R84 ;  /* 0x0000005400547202 */ /* 0x000fe40000000f00 */
[----:B------:R-:W-:Y:S02]  /*24c10*/  F2FP.F16.F32.PACK_AB R44, R155, R172 ;  /* 0x000000ac9b2c723e */ /* 0x000fe400000000ff */
[----:B------:R-:W-:Y:S02]  /*24c20*/  F2FP.F16.F32.PACK_AB R45, R99, R98 ;  /* 0x00000062632d723e */ /* 0x000fe400000000ff */
[----:B------:R-:W-:-:S02]  /*24c30*/  F2FP.F16.F32.PACK_AB R46, R156, R173 ;  /* 0x000000ad9c2e723e */ /* 0x000fc400000000ff */
[----:B------:R-:W-:Y:S01]  /*24c40*/  F2FP.F16.F32.PACK_AB R47, R103, R102 ;  /* 0x00000066672f723e */ /* 0x000fe200000000ff */
[----:B------:R3:W-:Y:S01]  /*24c50*/  STSM.16.M88.4 [R72], R12 ;  /* 0x0000000c48007844 */ /* 0x0007e20000000200 */
[----:B------:R-:W-:Y:S01]  /*24c60*/  SHF.R.U64 R135, R135, 0x3, RZ ;  /* 0x0000000387877819 */ /* 0x000fe200000012ff */
[----:B----4-:R-:W-:Y:S01]  /*24c70*/  IMAD.SHL.U32 R3, R179, 0x4, RZ ;  /* 0x00000004b3037824 */ /* 0x010fe200078e00ff */
[----:B------:R-:W-:Y:S02]  /*24c80*/  MOV R88, R88 ;  /* 0x0000005800587202 */ /* 0x000fe40000000f00 */
[----:B0-----:R-:W-:Y:S02]  /*24c90*/  F2FP.F16.F32.PACK_AB R8, R157, R174 ;  /* 0x000000ae9d08723e */ /* 0x001fe400000000ff */
[----:B------:R-:W-:Y:S02]  /*24ca0*/  F2FP.F16.F32.PACK_AB R9, R107, R106 ;  /* 0x0000006a6b09723e */ /* 0x000fe400000000ff */
[----:B------:R-:W-:-:S02]  /*24cb0*/  F2FP.F16.F32.PACK_AB R10, R109, R108 ;  /* 0x0000006c6d0a723e */ /* 0x000fc400000000ff */
[----:B------:R-:W-:Y:S01]  /*24cc0*/  F2FP.F16.F32.PACK_AB R11, R111, R110 ;  /* 0x0000006e6f0b723e */ /* 0x000fe200000000ff */
[----:B------:R-:W-:Y:S01]  /*24cd0*/  STSM.16.M88.4 [R76], R36 ;  /* 0x000000244c007844 */ /* 0x000fe20000000200 */
[----:B------:R-:W-:Y:S02]  /*24ce0*/  SHF.R.S32.HI R82, RZ, 0x1f, R179 ;  /* 0x0000001fff527819 */ /* 0x000fe400000114b3 */
[----:B------:R-:W-:Y:S01]  /*24cf0*/  LOP3.LUT R96, R135, R96, RZ, 0x3c, !PT ;  /* 0x0000006087607212 */ /* 0x000fe200078e3cff */
[----:B------:R-:W-:Y:S01]  /*24d00*/  STSM.16.M88.4 [R80], R40 ;  /* 0x0000002850007844 */ /* 0x000fe20000000200 */
[----:B------:R-:W-:-:S03]  /*24d10*/  MOV R92, R92 ;  /* 0x0000005c005c7202 */ /* 0x000fc60000000f00 */
[----:B------:R-:W-:Y:S01]  /*24d20*/  STSM.16.M88.4 [R84], R44 ;  /* 0x0000002c54007844 */ /* 0x000fe20000000200 */
[----:B---3--:R-:W-:-:S03]  /*24d30*/  F2FP.F16.F32.PACK_AB R12, R113, R112 ;  /* 0x00000070710c723e */ /* 0x008fc600000000ff */
[----:B------:R0:W-:Y:S01]  /*24d40*/  STSM.16.M88.4 [R88], R8 ;  /* 0x0000000858007844 */ /* 0x0001e20000000200 */
[----:B------:R-:W-:Y:S02]  /*24d50*/  F2FP.F16.F32.PACK_AB R13, R115, R114 ;  /* 0x00000072730d723e */ /* 0x000fe400000000ff */
[----:B------:R-:W-:Y:S02]  /*24d60*/  F2FP.F16.F32.PACK_AB R14, R117, R116 ;  /* 0x00000074750e723e */ /* 0x000fe400000000ff */
[----:B------:R-:W-:Y:S02]  /*24d70*/  F2FP.F16.F32.PACK_AB R15, R119, R118 ;  /* 0x00000076770f723e */ /* 0x000fe400000000ff */
[----:B------:R-:W-:Y:S02]  /*24d80*/  MOV R96, R96 ;  /* 0x0000006000607202 */ /* 0x000fe40000000f00 */
[----:B------:R-:W-:Y:S02]  /*24d90*/  F2FP.F16.F32.PACK_AB R24, R121, R120 ;  /* 0x000000787918723e */ /* 0x000fe400000000ff */
[----:B------:R-:W-:-:S02]  /*24da0*/  F2FP.F16.F32.PACK_AB R25, R123, R122 ;  /* 0x0000007a7b19723e */ /* 0x000fc400000000ff */
[----:B------:R-:W-:Y:S02]  /*24db0*/  F2FP.F16.F32.PACK_AB R26, R125, R124 ;  /* 0x0000007c7d1a723e */ /* 0x000fe400000000ff */
[----:B0-----:R-:W-:Y:S02]  /*24dc0*/  SHF.L.U64.HI R11, R179, 0x2, R82 ;  /* 0x00000002b30b7819 */ /* 0x001fe40000010252 */
[----:B------:R-:W-:Y:S02]  /*24dd0*/  IADD3 R8, P1, R3, UR4, RZ ;  /* 0x0000000403087c10 */ /* 0x000fe4000ff3e0ff */
[----:B------:R-:W-:Y:S02]  /*24de0*/  F2FP.F16.F32.PACK_AB R27, R127, R126 ;  /* 0x0000007e7f1b723e */ /* 0x000fe400000000ff */
[----:B------:R-:W-:Y:S02]  /*24df0*/  ISETP.NE.U32.AND P0, PT, RZ, UR4, PT ;  /* 0x00000004ff007c0c */ /* 0x000fe4000bf05070 */
[----:B------:R-:W-:-:S02]  /*24e00*/  MOV R100, R100 ;  /* 0x0000006400647202 */ /* 0x000fc40000000f00 */
        /* <DEDUP_REMOVED lines=8> */
[----:B------:R-:W-:Y:S01]  /*24e90*/  IADD3.X R9, R11, UR5, RZ, P1, !PT ;  /* 0x000000050b097c10 */ /* 0x000fe20008ffe4ff */
[----:B------:R0:W-:Y:S01]  /*24ea0*/  STSM.16.M88.4 [R92], R12 ;  /* 0x0000000c5c007844 */ /* 0x0001e20000000200 */
[----:B-1----:R-:W-:Y:S02]  /*24eb0*/  ISETP.NE.AND P1, PT, R28, 0x1, PT ;  /* 0x000000011c00780c */ /* 0x002fe40003f25270 */
[----:B------:R-:W-:Y:S01]  /*24ec0*/  ISETP.NE.AND.EX P0, PT, RZ, UR5, PT, P0 ;  /* 0x00000005ff007c0c */ /* 0x000fe2000bf05300 */
[----:B------:R-:W-:Y:S01]  /*24ed0*/  STSM.16.M88.4 [R96], R24 ;  /* 0x0000001860007844 */ /* 0x000fe20000000200 */
[----:B------:R-:W-:-:S02]  /*24ee0*/  ULDC.64 UR4, c[0x0][0xc08] ;  /* 0x0003020000047ab9 */ /* 0x000fc40000000a00 */
[----:B------:R-:W-:Y:S01]  /*24ef0*/  ISETP.NE.U32.AND P2, PT, RZ, UR4, PT ;  /* 0x00000004ff007c0c */ /* 0x000fe2000bf45070 */
[----:B------:R-:W-:Y:S04]  /*24f00*/  STSM.16.M88.4 [R100], R32 ;  /* 0x0000002064007844 */ /* 0x000fe80000000200 */
[----:B------:R1:W-:Y:S01]  /*24f10*/  STSM.16.M88.4 [R4], R36 ;  /* 0x0000002404007844 */ /* 0x0003e20000000200 */
[----:B------:R-:W-:-:S03]  /*24f20*/  ISETP.NE.AND.EX P2, PT, RZ, UR5, PT, P2 ;  /* 0x00000005ff007c0c */ /* 0x000fc6000bf45320 */
[----:B------:R3:W-:Y:S01]  /*24f30*/  STSM.16.M88.4 [R2], R144 ;  /* 0x0000009002007844 */ /* 0x0007e20000000200 */
[----:B--2---:R-:W-:Y:S01]  /*24f40*/  IADD3 R5, R5, -0x80, RZ ;  /* 0xffffff8005057810 */ /* 0x004fe20007ffe0ff */
[----:B0-----:R-:W0:Y:S08]  /*24f50*/  @P1 LDC R15, c[0x0][0xbf0] ;  /* 0x0002fc00ff0f1b82 */ /* 0x001e300000000800 */
[----:B-1----:R-:W1:Y:S01]  /*24f60*/  @P1 LDC R4, c[0x0][0xbec] ;  /* 0x0002fb00ff041b82 */ /* 0x002e620000000800 */
[----:B---3--:R-:W-:-:S04]  /*24f70*/  SHF.R.S32.HI R2, RZ, 0x1f, R5 ;  /* 0x0000001fff027819 */ /* 0x008fc80000011405 */
[CC--:B------:R-:W-:Y:S02]  /*24f80*/  LEA.HI R7, R2.reuse, R5.reuse, RZ, 0x3 ;  /* 0x0000000502077211 */ /* 0x0c0fe400078f18ff */
[----:B------:R-:W-:Y:S01]  /*24f90*/  LEA.HI R10, R2, R5, RZ, 0x7 ;  /* 0x00000005020a7211 */ /* 0x000fe200078f38ff */
[----:B------:R-:W-:Y:S01]  /*24fa0*/  BAR.SYNC.DEFER_BLOCKING 0x1, 0x100 ;  /* 0x0044000000007b1d */ /* 0x000fe20000010000 */
[----:B------:R-:W-:Y:S01]  /*24fb0*/  @P2 IADD3 R2, P3, R3, UR4, RZ ;  /* 0x0000000403022c10 */ /* 0x000fe2000ff7e0ff */
[----:B------:R-:W-:Y:S01]  /*24fc0*/  IMAD.MOV.U32 R81, RZ, RZ, RZ ;  /* 0x000000ffff517224 */ /* 0x000fe200078e00ff */
[----:B------:R-:W-:-:S03]  /*24fd0*/  LOP3.LUT R14, R7, 0xfffffff8, RZ, 0xc0, !PT ;  /* 0xfffffff8070e7812 */ /* 0x000fc600078ec0ff */
[----:B------:R-:W-:Y:S01]  /*24fe0*/  ULDC UR4, c[0x0][0xa88] ;  /* 0x0002a20000047ab9 */ /* 0x000fe20000000800 */
[----:B------:R-:W-:Y:S01]  /*24ff0*/  @P2 IADD3.X R3, R11, UR5, RZ, P3, !PT ;  /* 0x000000050b032c10 */ /* 0x000fe20009ffe4ff */
[----:B------:R-:W-:Y:S01]  /*25000*/  IMAD.U32 R7, RZ, RZ, UR4 ;  /* 0x00000004ff077e24 */ /* 0x000fe2000f8e00ff */
[----:B------:R-:W-:Y:S01]  /*25010*/  LOP3.LUT R12, R10, 0xffffff80, RZ, 0xc0, !PT ;  /* 0xffffff800a0c7812 */ /* 0x000fe200078ec0ff */
[C---:B------:R-:W-:Y:S01]  /*25020*/  IMAD.IADD R83, R5.reuse, 0x1, -R14 ;  /* 0x0000000105537824 */ /* 0x040fe200078e0a0e */
[----:B------:R-:W-:Y:S02]  /*25030*/  IADD3 R25, R180, R178, RZ ;  /* 0x000000b2b4197210 */ /* 0x000fe40007ffe0ff */
[----:B------:R-:W-:Y:S01]  /*25040*/  SHF.R.S32.HI R27, RZ, 0x7, R10 ;  /* 0x00000007ff1b7819 */ /* 0x000fe2000001140a */
[----:B------:R-:W-:Y:S01]  /*25050*/  IMAD.IADD R12, R5, 0x1, -R12 ;  /* 0x00000001050c7824 */ /* 0x000fe200078e0a0c */
[----:B------:R2:W5:Y:S04]  /*25060*/  @P0 LDG.E R81, desc[UR6][R8.64] ;  /* 0x0000000608510981 */ /* 0x000568000c1e1900 */
[----:B------:R2:W5:Y:S01]  /*25070*/  @P2 LDG.E R7, desc[UR6][R2.64] ;  /* 0x0000000602072981 */ /* 0x000562000c1e1900 */
[----:B------:R-:W-:Y:S05]  /*25080*/  @P2 BRA `(.L_x_2937) ;  /* 0x0000000000142947 */ /* 0x000fea0003800000 */
[----:B------:R-:W-:Y:S05]  /*25090*/  @!P0 BRA `(.L_x_2937) ;  /* 0x0000000000108947 */ /* 0x000fea0003800000 */
[----:B------:R-:W-:Y:S02]  /*250a0*/  ULDC.64 UR4, c[0x0][0x208] ;  /* 0x0000820000047ab9 */ /* 0x000fe40000000a00 */
[----:B--2---:R-:W2:Y:S04]  /*250b0*/  LDG.E R2, desc[UR4][R8.64] ;  /* 0x0000000408027981 */ /* 0x004ea8000c1e1900 */
[----:B-----5:R-:W2:Y:S02]  /*250c0*/  LDG.E R7, desc[UR4][R8.64+0x4] ;  /* 0x0000040408077981 */ /* 0x020ea4000c1e1900 */
[----:B--2---:R-:W-:-:S07]  /*250d0*/  IMAD.IADD R7, R7, 0x1, -R2 ;  /* 0x0000000107077824 */ /* 0x004fce00078e0a02 */
.L_x_2937:
[----:B------:R-:W3:Y:S01]  /*250e0*/  LDL.LU R88, [R1+0x80] ;  /* 0x0000800001587983 */ /* 0x000ee20000300800 */
[----:B------:R-:W-:Y:S01]  /*250f0*/  ULDC.64 UR4, c[0x0][0xb90] ;  /* 0x0002e40000047ab9 */ /* 0x000fe20000000a00 */
[----:B-12---:R-:W-:Y:S01]  /*25100*/  @P1 IMAD.HI.U32 R8, R25, R4, RZ ;  /* 0x0000000419081227 */ /* 0x006fe200078e00ff */
[--C-:B-----5:R-:W-:Y:S01]  /*25110*/  SHF.R.S32.HI R3, RZ, 0x1f, R81.reuse ;  /* 0x0000001fff037819 */ /* 0x120fe20000011451 */
[----:B------:R-:W1:Y:S01]  /*25120*/  @P1 LDC R86, c[0x0][0xbec] ;  /* 0x0002fb00ff561b82 */ /* 0x000e620000000800 */
[----:B------:R-:W-:Y:S01]  /*25130*/  SEL R80, R179, RZ, !P0 ;  /* 0x000000ffb3507207 */ /* 0x000fe20004000000 */
[----:B------:R-:W-:Y:S01]  /*25140*/  IMAD.MOV.U32 R2, RZ, RZ, R81 ;  /* 0x000000ffff027224 */ /* 0x000fe200078e0051 */
[----:B------:R-:W-:Y:S01]  /*25150*/  SEL R82, R82, RZ, !P0 ;  /* 0x000000ff52527207 */ /* 0x000fe20004000000 */
[----:B------:R-:W-:Y:S01]  /*25160*/  IMAD R11, R220, 0x8, R83 ;  /* 0x00000008dc0b7824 */ /* 0x000fe200078e0253 */
[----:B------:R-:W-:Y:S01]  /*25170*/  LEA.HI R10, R10, R27, RZ, 0x1 ;  /* 0x0000001b0a0a7211 */ /* 0x000fe200078f08ff */
[----:B------:R-:W-:Y:S01]  /*25180*/  IMAD.MOV.U32 R9, RZ, RZ, R25 ;  /* 0x000000ffff097224 */ /* 0x000fe200078e0019 */
[----:B0-----:R-:W-:Y:S01]  /*25190*/  @P1 SHF.R.U32.HI R9, RZ, R15, R8 ;  /* 0x0000000fff091219 */ /* 0x001fe20000011608 */
[----:B------:R-:W0:Y:S01]  /*251a0*/  @P1 LDC R87, c[0x0][0xbf0] ;  /* 0x0002fc00ff571b82 */ /* 0x000e220000000800 */
[----:B------:R-:W-:Y:S01]  /*251b0*/  SHF.L.U32 R11, R11, 0x3, RZ ;  /* 0x000000030b0b7819 */ /* 0x000fe200000006ff */
[----:B------:R-:W-:Y:S01]  /*251c0*/  ULDC.64 UR6, c[0x0][0x208] ;  /* 0x0000820000067ab9 */ /* 0x000fe20000000a00 */
[----:B------:R-:W-:-:S02]  /*251d0*/  SHF.R.S32.HI R15, RZ, 0x1f, R12 ;  /* 0x0000001fff0f7819 */ /* 0x000fc4000001140c */
[----:B------:R-:W-:Y:S01]  /*251e0*/  LOP3.LUT R10, R10, 0x3fffffe, RZ, 0xc0, !PT ;  /* 0x03fffffe0a0a7812 */ /* 0x000fe200078ec0ff */
[----:B------:R-:W-:Y:S01]  /*251f0*/  IMAD.WIDE R20, R11, 0x2, R20 ;  /* 0x000000020b147825 */ /* 0x000fe200078e0214 */
[----:B------:R-:W-:Y:S02]  /*25200*/  IADD3 R11, -R9, RZ, RZ ;  /* 0x000000ff090b7210 */ /* 0x000fe40007ffe1ff */
[-C--:B------:R-:W-:Y:S01]  /*25210*/  LEA.HI R8, R15, R12.reuse, RZ, 0x2 ;  /* 0x0000000c0f087211 */ /* 0x080fe200078f10ff */
[----:B------:R-:W-:Y:S01]  /*25220*/  IMAD.IADD R27, R27, 0x1, -R10 ;  /* 0x000000011b1b7824 */ /* 0x000fe200078e0a0a */
[----:B------:R-:W-:Y:S01]  /*25230*/  LEA.HI R14, R15, R12, RZ, 0x5 ;  /* 0x0000000c0f0e7211 */ /* 0x000fe200078f28ff */
[----:B------:R-:W-:Y:S01]  /*25240*/  IMAD R11, R28, R11, R25 ;  /* 0x0000000b1c0b7224 */ /* 0x000fe200078e0219 */
[--C-:B------:R-:W-:Y:S02]  /*25250*/  SHF.R.S32.HI R10, RZ, 0x2, R8.reuse ;  /* 0x00000002ff0a7819 */ /* 0x100fe40000011408 */
[----:B------:R-:W-:-:S02]  /*25260*/  SHF.R.S32.HI R25, RZ, 0x1f, R8 ;  /* 0x0000001fff197819 */ /* 0x000fc40000011408 */
[----:B------:R-:W-:Y:S02]  /*25270*/  SHF.R.S32.HI R14, RZ, 0x5, R14 ;  /* 0x00000005ff0e7819 */ /* 0x000fe4000001140e */
[----:B------:R-:W-:Y:S02]  /*25280*/  LEA.HI R25, R25, R10, RZ, 0x3 ;  /* 0x0000000a19197211 */ /* 0x000fe400078f18ff */
[----:B------:R-:W-:Y:S02]  /*25290*/  IADD3 R33, P4, R20, 0x4000, RZ ;  /* 0x0000400014217810 */ /* 0x000fe40007f9e0ff */
[----:B------:R-:W-:Y:S02]  /*252a0*/  LOP3.LUT R25, R25, 0xfffffff8, RZ, 0xc0, !PT ;  /* 0xfffffff819197812 */ /* 0x000fe400078ec0ff */
[----:B------:R-:W-:Y:S02]  /*252b0*/  LOP3.LUT P0, RZ, R12, 0x3, RZ, 0xc0, !PT ;  /* 0x000000030cff7812 */ /* 0x000fe4000780c0ff */
[----:B------:R-:W-:Y:S01]  /*252c0*/  LOP3.LUT R32, R33, 0x380, RZ, 0xc0, !PT ;  /* 0x0000038021207812 */ /* 0x000fe200078ec0ff */
[----:B------:R-:W-:-:S03]  /*252d0*/  IMAD.IADD R25, R10, 0x1, -R25 ;  /* 0x000000010a197824 */ /* 0x000fc600078e0a19 */
[----:B------:R-:W-:Y:S01]  /*252e0*/  SHF.R.U64 R32, R32, 0x3, RZ ;  /* 0x0000000320207819 */ /* 0x000fe200000012ff */
[----:B------:R-:W-:Y:S01]  /*252f0*/  IMAD R14, R14, 0x10, R25 ;  /* 0x000000100e0e7824 */ /* 0x000fe200078e0219 */
[----:B------:R-:W-:Y:S02]  /*25300*/  IADD3 R25, P5, R20, 0x3000, RZ ;  /* 0x0000300014197810 */ /* 0x000fe40007fbe0ff */
[----:B------:R-:W-:Y:S01]  /*25310*/  LOP3.LUT R32, R32, R33, RZ, 0x3c, !PT ;  /* 0x0000002120207212 */ /* 0x000fe200078e3cff */
[----:B------:R-:W-:Y:S01]  /*25320*/  IMAD R14, R27, 0x40, R14 ;  /* 0x000000401b0e7824 */ /* 0x000fe200078e020e */
[----:B------:R-:W-:Y:S01]  /*25330*/  LOP3.LUT R24, R25, 0x380, RZ, 0xc0, !PT ;  /* 0x0000038019187812 */ /* 0x000fe200078ec0ff */
[----:B------:R-:W-:Y:S01]  /*25340*/  IMAD.X R33, RZ, RZ, R21, P4 ;  /* 0x000000ffff217224 */ /* 0x000fe200020e0615 */
[----:B------:R-:W-:Y:S02]  /*25350*/  IADD3 R53, P4, R20, 0x9000, RZ ;  /* 0x0000900014357810 */ /* 0x000fe40007f9e0ff */
[----:B------:R-:W-:-:S02]  /*25360*/  SHF.R.U64 R24, R24, 0x3, RZ ;  /* 0x0000000318187819 */ /* 0x000fc400000012ff */
[----:B------:R-:W-:Y:S02]  /*25370*/  LOP3.LUT R52, R53, 0x380, RZ, 0xc0, !PT ;  /* 0x0000038035347812 */ /* 0x000fe400078ec0ff */
[----:B------:R-:W-:Y:S01]  /*25380*/  LOP3.LUT R24, R24, R25, RZ, 0x3c, !PT ;  /* 0x0000001918187212 */ /* 0x000fe200078e3cff */
[----:B------:R-:W-:Y:S01]  /*25390*/  IMAD.X R25, RZ, RZ, R21, P5 ;  /* 0x000000ffff197224 */ /* 0x000fe200028e0615 */
[----:B------:R-:W-:Y:S02]  /*253a0*/  IADD3 R49, P5, R20, 0x8000, RZ ;  /* 0x0000800014317810 */ /* 0x000fe40007fbe0ff */
[----:B------:R-:W-:Y:S02]  /*253b0*/  SHF.R.U64 R52, R52, 0x3, RZ ;  /* 0x0000000334347819 */ /* 0x000fe400000012ff */
[----:B------:R-:W-:Y:S02]  /*253c0*/  LOP3.LUT R48, R49, 0x380, RZ, 0xc0, !PT ;  /* 0x0000038031307812 */ /* 0x000fe400078ec0ff */
[----:B------:R-:W-:-:S02]  /*253d0*/  LOP3.LUT R52, R52, R53, RZ, 0x3c, !PT ;  /* 0x0000003534347212 */ /* 0x000fc400078e3cff */
[----:B------:R-:W-:Y:S02]  /*253e0*/  SHF.R.U64 R48, R48, 0x3, RZ ;  /* 0x0000000330307819 */ /* 0x000fe400000012ff */
[----:B------:R-:W-:Y:S02]  /*253f0*/  IADD3.X R53, RZ, R21, RZ, P4, !PT ;  /* 0x00000015ff357210 */ /* 0x000fe400027fe4ff */
[----:B------:R-:W-:Y:S01]  /*25400*/  LOP3.LUT R48, R48, R49, RZ, 0x3c, !PT ;  /* 0x0000003130307212 */ /* 0x000fe200078e3cff */
[----:B------:R-:W-:Y:S01]  /*25410*/  IMAD.X R49, RZ, RZ, R21, P5 ;  /* 0x000000ffff317224 */ /* 0x000fe200028e0615 */
[C---:B------:R-:W-:Y:S02]  /*25420*/  IADD3 R69, P5, R20.reuse, 0xd000, RZ ;  /* 0x0000d00014457810 */ /* 0x040fe40007fbe0ff */
[----:B------:R-:W-:Y:S02]  /*25430*/  IADD3 R73, P4, R20, 0xe000, RZ ;  /* 0x0000e00014497810 */ /* 0x000fe40007f9e0ff */
[----:B------:R-:W-:-:S02]  /*25440*/  LOP3.LUT R68, R69, 0x380, RZ, 0xc0, !PT ;  /* 0x0000038045447812 */ /* 0x000fc400078ec0ff */
[----:B------:R-:W-:Y:S02]  /*25450*/  LOP3.LUT R72, R73, 0x380, RZ, 0xc0, !PT ;  /* 0x0000038049487812 */ /* 0x000fe400078ec0ff */
[----:B------:R-:W-:Y:S02]  /*25460*/  SHF.R.U64 R68, R68, 0x3, RZ ;  /* 0x0000000344447819 */ /* 0x000fe400000012ff */
[----:B------:R-:W-:Y:S01]  /*25470*/  SHF.R.U64 R72, R72, 0x3, RZ ;  /* 0x0000000348487819 */ /* 0x000fe200000012ff */
[----:B------:R-:W-:Y:S01]  /*25480*/  IMAD R85, R83, 0x20, R220 ;  /* 0x0000002053557824 */ /* 0x000fe200078e02dc */
[----:B------:R-:W-:Y:S01]  /*25490*/  LOP3.LUT R68, R68, R69, RZ, 0x3c, !PT ;  /* 0x0000004544447212 */ /* 0x000fe200078e3cff */
[----:B------:R-:W-:Y:S01]  /*254a0*/  IMAD.X R69, RZ, RZ, R21, P5 ;  /* 0x000000ffff457224 */ /* 0x000fe200028e0615 */
[----:B------:R-:W-:Y:S02]  /*254b0*/  LOP3.LUT R72, R72, R73, RZ, 0x3c, !PT ;  /* 0x0000004948487212 */ /* 0x000fe400078e3cff */
[----:B------:R-:W-:-:S02]  /*254c0*/  IADD3.X R73, RZ, R21, RZ, P4, !PT ;  /* 0x00000015ff497210 */ /* 0x000fc400027fe4ff */
[----:B------:R-:W-:Y:S01]  /*254d0*/  IADD3 R85, R178, R85, RZ ;  /* 0x00000055b2557210 */ /* 0x000fe20007ffe0ff */
[----:B------:R-:W-:Y:S01]  /*254e0*/  BSSY B1, `(.L_x_2938) ;  /* 0x00000a8000017945 */ /* 0x000fe20003800000 */
[----:B---3--:R-:W-:-:S05]  /*254f0*/  SHF.R.S32.HI R84, RZ, 0x1f, R88 ;  /* 0x0000001fff547819 */ /* 0x008fca0000011458 */
        /* <DEDUP_REMOVED lines=8> */
[----:B------:R-:W-:Y:S01]  /*25580*/  SHF.R.S32.HI R13, RZ, 0x1f, R9 ;  /* 0x0000001fff0d7819 */ /* 0x000fe20000011409 */
[----:B------:R-:W-:Y:S01]  /*25590*/  ULDC.64 UR4, c[0x0][0xb88] ;  /* 0x0002e20000047ab9 */ /* 0x000fe20000000a00 */
[----:B------:R-:W-:-:S04]  /*255a0*/  IADD3 R4, P2, R9, R4, RZ ;  /* 0x0000000409047210 */ /* 0x000fc80007f5e0ff */
[----:B------:R-:W-:Y:S02]  /*255b0*/  IADD3.X R5, R13, R5, R2, P2, !PT ;  /* 0x000000050d057210 */ /* 0x000fe400017fe402 */
[----:B------:R-:W-:Y:S02]  /*255c0*/  SHF.R.S32.HI R2, RZ, 0x1f, R11 ;  /* 0x0000001fff027819 */ /* 0x000fe4000001140b */
[C---:B------:R-:W-:Y:S01]  /*255d0*/  IADD3 R9, P2, R20.reuse, 0x1000, RZ ;  /* 0x0000100014097810 */ /* 0x040fe20007f5e0ff */
[----:B------:R-:W-:Y:S01]  /*255e0*/  IMAD.WIDE.U32 R4, R11, UR4, R4 ;  /* 0x000000040b047c25 */ /* 0x000fe2000f8e0004 */
[----:B------:R-:W-:Y:S02]  /*255f0*/  IADD3 R13, P6, R20, 0x2000, RZ ;  /* 0x00002000140d7810 */ /* 0x000fe40007fde0ff */
[----:B------:R-:W-:Y:S01]  /*25600*/  LOP3.LUT R8, R9, 0x380, RZ, 0xc0, !PT ;  /* 0x0000038009087812 */ /* 0x000fe200078ec0ff */
[----:B------:R-:W-:Y:S01]  /*25610*/  IMAD R2, R2, UR4, RZ ;  /* 0x0000000402027c24 */ /* 0x000fe2000f8e02ff */
[----:B------:R-:W-:-:S02]  /*25620*/  LOP3.LUT R12, R13, 0x380, RZ, 0xc0, !PT ;  /* 0x000003800d0c7812 */ /* 0x000fc400078ec0ff */
[----:B------:R-:W-:Y:S01]  /*25630*/  SHF.R.U64 R8, R8, 0x3, RZ ;  /* 0x0000000308087819 */ /* 0x000fe200000012ff */
[----:B------:R-:W-:Y:S01]  /*25640*/  IMAD R15, R11, UR5, R2 ;  /* 0x000000050b0f7c24 */ /* 0x000fe2000f8e0202 */
[----:B------:R-:W-:Y:S01]  /*25650*/  ULDC.64 UR4, c[0x0][0xb50] ;  /* 0x0002d40000047ab9 */ /* 0x000fe20000000a00 */
[----:B------:R-:W-:Y:S01]  /*25660*/  SHF.R.U64 R12, R12, 0x3, RZ ;  /* 0x000000030c0c7819 */ /* 0x000fe200000012ff */
[----:B------:R-:W-:Y:S01]  /*25670*/  IMAD R2, R7, R28, RZ ;  /* 0x0000001c07027224 */ /* 0x000fe200078e02ff */
[----:B------:R-:W-:Y:S01]  /*25680*/  LOP3.LUT R8, R8, R9, RZ, 0x3c, !PT ;  /* 0x0000000908087212 */ /* 0x000fe200078e3cff */
[----:B------:R-:W-:Y:S01]  /*25690*/  IMAD.IADD R5, R5, 0x1, R15 ;  /* 0x0000000105057824 */ /* 0x000fe200078e020f */
[----:B------:R-:W-:Y:S01]  /*256a0*/  LEA R10, P3, R4, UR4, 0x2 ;  /* 0x00000004040a7c11 */ /* 0x000fe2000f8610ff */
[----:B------:R-:W-:Y:S01]  /*256b0*/  IMAD.IADD R15, R14, 0x1, R178 ;  /* 0x000000010e0f7824 */ /* 0x000fe200078e02b2 */
[----:B------:R-:W-:Y:S02]  /*256c0*/  IADD3.X R9, RZ, R21, RZ, P2, !PT ;  /* 0x00000015ff097210 */ /* 0x000fe400017fe4ff */
[----:B------:R-:W-:Y:S01]  /*256d0*/  IADD3 R41, P2, R20, 0x6000, RZ ;  /* 0x0000600014297810 */ /* 0x000fe20007f5e0ff */
[----:B------:R-:W-:Y:S01]  /*256e0*/  SHFL.IDX PT, R54, R10, RZ, 0x1c1f ;  /* 0x001c1fff0a367589 */ /* 0x000fe200000e0000 */
[----:B------:R-:W-:Y:S01]  /*256f0*/  LEA.HI.X R4, R4, UR5, R5, 0x2, P3 ;  /* 0x0000000504047c11 */ /* 0x000fe200098f1405 */
[----:B------:R-:W-:Y:S01]  /*25700*/  ULDC.64 UR4, c[0x0][0xaa0] ;  /* 0x0002a80000047ab9 */ /* 0x000fe20000000a00 */
[----:B------:R-:W-:Y:S01]  /*25710*/  IADD3 R37, P3, R20, 0x5000, RZ ;  /* 0x0000500014257810 */ /* 0x000fe20007f7e0ff */
[----:B------:R-:W-:Y:S01]  /*25720*/  SHFL.IDX PT, R58, R10, 0x1, 0x1c1f ;  /* 0x003c1f000a3a7f89 */ /* 0x000fe200000e0000 */
[----:B------:R-:W-:-:S02]  /*25730*/  LOP3.LUT R40, R41, 0x380, RZ, 0xc0, !PT ;  /* 0x0000038029287812 */ /* 0x000fc400078ec0ff */
[----:B------:R-:W-:Y:S01]  /*25740*/  LOP3.LUT R36, R37, 0x380, RZ, 0xc0, !PT ;  /* 0x0000038025247812 */ /* 0x000fe200078ec0ff */
[----:B------:R-:W2:Y:S01]  /*25750*/  SHFL.IDX PT, R55, R4, RZ, 0x1c1f ;  /* 0x001c1fff04377589 */ /* 0x000ea200000e0000 */
[----:B------:R-:W-:Y:S02]  /*25760*/  SHF.R.U64 R40, R40, 0x3, RZ ;  /* 0x0000000328287819 */ /* 0x000fe400000012ff */
[----:B------:R-:W-:Y:S01]  /*25770*/  SHF.R.U64 R36, R36, 0x3, RZ ;  /* 0x0000000324247819 */ /* 0x000fe200000012ff */
[----:B------:R3:W4:Y:S01]  /*25780*/  SHFL.IDX PT, R59, R4, 0x1, 0x1c1f ;  /* 0x003c1f00043b7f89 */ /* 0x00072200000e0000 */
[----:B------:R-:W-:Y:S01]  /*25790*/  LOP3.LUT R40, R40, R41, RZ, 0x3c, !PT ;  /* 0x0000002928287212 */ /* 0x000fe200078e3cff */
[----:B------:R-:W-:Y:S01]  /*257a0*/  IMAD.X R41, RZ, RZ, R21, P2 ;  /* 0x000000ffff297224 */ /* 0x000fe200010e0615 */
[----:B------:R-:W-:Y:S02]  /*257b0*/  IADD3 R61, P2, R20, 0xb000, RZ ;  /* 0x0000b000143d7810 */ /* 0x000fe40007f5e0ff */
[----:B------:R-:W-:-:S02]  /*257c0*/  LOP3.LUT R36, R36, R37, RZ, 0x3c, !PT ;  /* 0x0000002524247212 */ /* 0x000fc400078e3cff */
[----:B------:R-:W-:Y:S01]  /*257d0*/  LOP3.LUT R12, R12, R13, RZ, 0x3c, !PT ;  /* 0x0000000d0c0c7212 */ /* 0x000fe200078e3cff */
[----:B------:R-:W-:Y:S01]  /*257e0*/  IMAD.X R13, RZ, RZ, R21, P6 ;  /* 0x000000ffff0d7224 */ /* 0x000fe200030e0615 */
[----:B------:R-:W-:Y:S02]  /*257f0*/  IADD3.X R37, RZ, R21, RZ, P3, !PT ;  /* 0x00000015ff257210 */ /* 0x000fe40001ffe4ff */
[C---:B------:R-:W-:Y:S02]  /*25800*/  IADD3 R57, P3, R20.reuse, 0xa000, RZ ;  /* 0x0000a00014397810 */ /* 0x040fe40007f7e0ff */
[----:B------:R-:W-:Y:S02]  /*25810*/  LOP3.LUT R60, R61, 0x380, RZ, 0xc0, !PT ;  /* 0x000003803d3c7812 */ /* 0x000fe400078ec0ff */
[----:B------:R-:W-:Y:S02]  /*25820*/  IADD3 R45, P6, R20, 0x7000, RZ ;  /* 0x00007000142d7810 */ /* 0x000fe40007fde0ff */
[----:B------:R-:W-:-:S02]  /*25830*/  LOP3.LUT R56, R57, 0x380, RZ, 0xc0, !PT ;  /* 0x0000038039387812 */ /* 0x000fc400078ec0ff */
[----:B------:R-:W-:Y:S02]  /*25840*/  SHF.R.U64 R60, R60, 0x3, RZ ;  /* 0x000000033c3c7819 */ /* 0x000fe400000012ff */
[----:B------:R-:W-:Y:S02]  /*25850*/  LOP3.LUT R44, R45, 0x380, RZ, 0xc0, !PT ;  /* 0x000003802d2c7812 */ /* 0x000fe400078ec0ff */
[----:B------:R-:W-:Y:S02]  /*25860*/  IADD3 R5, R15, 0x8, RZ ;  /* 0x000000080f057810 */ /* 0x000fe40007ffe0ff */
[----:B------:R-:W-:Y:S02]  /*25870*/  SHF.R.U64 R56, R56, 0x3, RZ ;  /* 0x0000000338387819 */ /* 0x000fe400000012ff */
[----:B------:R-:W-:Y:S01]  /*25880*/  LOP3.LUT R60, R60, R61, RZ, 0x3c, !PT ;  /* 0x0000003d3c3c7212 */ /* 0x000fe200078e3cff */
[----:B------:R-:W-:Y:S01]  /*25890*/  IMAD.X R61, RZ, RZ, R21, P2 ;  /* 0x000000ffff3d7224 */ /* 0x000fe200010e0615 */
[----:B------:R-:W-:-:S02]  /*258a0*/  SHF.R.U64 R44, R44, 0x3, RZ ;  /* 0x000000032c2c7819 */ /* 0x000fc400000012ff */
[-C--:B------:R-:W-:Y:S02]  /*258b0*/  ISETP.GE.OR P2, PT, R15, R2.reuse, P0 ;  /* 0x000000020f00720c */ /* 0x080fe40000746670 */
[----:B------:R-:W-:Y:S02]  /*258c0*/  ISETP.GE.OR P0, PT, R5, R2, P0 ;  /* 0x000000020500720c */ /* 0x000fe40000706670 */
[----:B------:R-:W-:Y:S01]  /*258d0*/  LOP3.LUT R56, R56, R57, RZ, 0x3c, !PT ;  /* 0x0000003938387212 */ /* 0x000fe200078e3cff */
[--C-:B------:R-:W-:Y:S01]  /*258e0*/  IMAD.X R57, RZ, RZ, R21.reuse, P3 ;  /* 0x000000ffff397224 */ /* 0x100fe200018e0615 */
[----:B------:R-:W-:Y:S01]  /*258f0*/  LOP3.LUT R44, R44, R45, RZ, 0x3c, !PT ;  /* 0x0000002d2c2c7212 */ /* 0x000fe200078e3cff */
[----:B------:R-:W-:Y:S01]  /*25900*/  IMAD.X R45, RZ, RZ, R21, P6 ;  /* 0x000000ffff2d7224 */ /* 0x000fe200030e0615 */
[C---:B------:R-:W-:Y:S02]  /*25910*/  IADD3 R7, P3, R20.reuse, 0xf000, RZ ;  /* 0x0000f00014077810 */ /* 0x040fe40007f7e0ff */
[----:B------:R-:W-:-:S02]  /*25920*/  IADD3 R65, P6, R20, 0xc000, RZ ;  /* 0x0000c00014417810 */ /* 0x000fc40007fde0ff */
[----:B------:R-:W-:Y:S01]  /*25930*/  LOP3.LUT R11, R20, 0x380, RZ, 0xc0, !PT ;  /* 0x00000380140b7812 */ /* 0x000fe200078ec0ff */
[----:B--2---:R-:W-:Y:S01]  /*25940*/  @!P2 ST.E desc[UR6][R54.64], R6 ;  /* 0x000000063600a985 */ /* 0x004fe2000c101906 */
[----:B---3--:R-:W-:Y:S01]  /*25950*/  LOP3.LUT R4, R7, 0x380, RZ, 0xc0, !PT ;  /* 0x0000038007047812 */ /* 0x008fe200078ec0ff */
[----:B------:R-:W-:Y:S01]  /*25960*/  IMAD.X R77, RZ, RZ, R21, P3 ;  /* 0x000000ffff4d7224 */ /* 0x000fe200018e0615 */
[----:B------:R-:W-:Y:S01]  /*25970*/  LOP3.LUT R64, R65, 0x380, RZ, 0xc0, !PT ;  /* 0x0000038041407812 */ /* 0x000fe200078ec0ff */
[----:B----4-:R2:W-:Y:S01]  /*25980*/  @!P0 ST.E desc[UR6][R58.64], R0 ;  /* 0x000000003a008985 */ /* 0x0105e2000c101906 */
[----:B------:R-:W-:Y:S02]  /*25990*/  SHF.R.U64 R11, R11, 0x3, RZ ;  /* 0x000000030b0b7819 */ /* 0x000fe400000012ff */
[----:B------:R-:W-:Y:S01]  /*259a0*/  SHF.R.U64 R4, R4, 0x3, RZ ;  /* 0x0000000304047819 */ /* 0x000fe200000012ff */
[----:B------:R-:W5:Y:S01]  /*259b0*/  LD.E.128 R12, desc[UR6][R12.64] ;  /* 0x000000060c0c7980 */ /* 0x000f62000c101d00 */
[----:B------:R-:W-:-:S02]  /*259c0*/  SHF.R.U64 R64, R64, 0x3, RZ ;  /* 0x0000000340407819 */ /* 0x000fc400000012ff */
[----:B------:R-:W-:Y:S01]  /*259d0*/  LOP3.LUT R20, R11, R20, RZ, 0x3c, !PT ;  /* 0x000000140b147212 */ /* 0x000fe200078e3cff */
[----:B------:R-:W5:Y:S01]  /*259e0*/  LD.E.128 R24, desc[UR6][R24.64] ;  /* 0x0000000618187980 */ /* 0x000f62000c101d00 */
[----:B------:R-:W-:Y:S01]  /*259f0*/  LOP3.LUT R64, R64, R65, RZ, 0x3c, !PT ;  /* 0x0000004140407212 */ /* 0x000fe200078e3cff */
[----:B------:R-:W-:Y:S01]  /*25a00*/  IMAD.X R65, RZ, RZ, R21, P6 ;  /* 0x000000ffff417224 */ /* 0x000fe200030e0615 */
[----:B------:R-:W-:Y:S01]  /*25a10*/  LOP3.LUT R76, R4, R7, RZ, 0x3c, !PT ;  /* 0x00000007044c7212 */ /* 0x000fe200078e3cff */
[----:B--2---:R-:W-:Y:S01]  /*25a20*/  IMAD R0, R3, UR4, RZ ;  /* 0x0000000403007c24 */ /* 0x004fe2000f8e02ff */
[----:B------:R2:W5:Y:S03]  /*25a30*/  LD.E.128 R4, desc[UR6][R20.64] ;  /* 0x0000000614047980 */ /* 0x000566000c101d00 */
[C---:B------:R-:W-:Y:S01]  /*25a40*/  IMAD R3, R81.reuse, UR5, R0 ;  /* 0x0000000551037c24 */ /* 0x040fe2000f8e0200 */
[----:B------:R-:W5:Y:S04]  /*25a50*/  LD.E.128 R8, desc[UR6][R8.64] ;  /* 0x0000000608087980 */ /* 0x000f68000c101d00 */
[----:B------:R-:W5:Y:S01]  /*25a60*/  LD.E.128 R32, desc[UR6][R32.64] ;  /* 0x0000000620207980 */ /* 0x000f62000c101d00 */
[----:B--2---:R-:W-:Y:S01]  /*25a70*/  IMAD.WIDE.U32 R20, R81, UR4, RZ ;  /* 0x0000000451147c25 */ /* 0x004fe2000f8e00ff */
[----:B------:R-:W-:-:S02]  /*25a80*/  ULDC.64 UR4, c[0x0][0xae8] ;  /* 0x0002ba0000047ab9 */ /* 0x000fc40000000a00 */
[----:B------:R-:W5:Y:S01]  /*25a90*/  LD.E.128 R36, desc[UR6][R36.64] ;  /* 0x0000000624247980 */ /* 0x000f62000c101d00 */
[----:B------:R-:W-:Y:S02]  /*25aa0*/  IMAD.IADD R21, R21, 0x1, R3 ;  /* 0x0000000115157824 */ /* 0x000fe400078e0203 */
[----:B------:R-:W-:Y:S01]  /*25ab0*/  IMAD R84, R84, UR4, RZ ;  /* 0x0000000454547c24 */ /* 0x000fe2000f8e02ff */
[----:B------:R-:W5:Y:S01]  /*25ac0*/  LD.E.128 R40, desc[UR6][R40.64] ;  /* 0x0000000628287980 */ /* 0x000f62000c101d00 */
[----:B------:R-:W-:-:S03]  /*25ad0*/  IMAD.WIDE.U32 R20, R88, UR4, R20 ;  /* 0x0000000458147c25 */ /* 0x000fc6000f8e0014 */
[----:B------:R-:W5:Y:S01]  /*25ae0*/  LD.E.128 R44, desc[UR6][R44.64] ;  /* 0x000000062c2c7980 */ /* 0x000f62000c101d00 */
[----:B------:R-:W-:Y:S01]  /*25af0*/  IMAD R3, R88, UR5, R84 ;  /* 0x0000000558037c24 */ /* 0x000fe2000f8e0254 */
[----:B------:R-:W-:Y:S01]  /*25b00*/  ULDC.64 UR4, c[0x0][0xaf0] ;  /* 0x0002bc0000047ab9 */ /* 0x000fe20000000a00 */
[----:B-1----:R-:W-:Y:S01]  /*25b10*/  @P1 IMAD.HI.U32 R0, R85, R86, RZ ;  /* 0x0000005655001227 */ /* 0x002fe200078e00ff */
[----:B------:R-:W5:Y:S03]  /*25b20*/  LD.E.128 R48, desc[UR6][R48.64] ;  /* 0x0000000630307980 */ /* 0x000f66000c101d00 */
[----:B------:R-:W-:Y:S01]  /*25b30*/  IMAD.IADD R21, R21, 0x1, R3 ;  /* 0x0000000115157824 */ /* 0x000fe200078e0203 */
[----:B------:R-:W5:Y:S01]  /*25b40*/  LD.E.128 R52, desc[UR6][R52.64] ;  /* 0x0000000634347980 */ /* 0x000f62000c101d00 */
[----:B------:R-:W-:Y:S02]  /*25b50*/  IMAD R81, R82, UR4, RZ ;  /* 0x0000000452517c24 */ /* 0x000fe4000f8e02ff */
[----:B------:R-:W-:Y:S01]  /*25b60*/  IMAD.MOV.U32 R3, RZ, RZ, R85 ;  /* 0x000000ffff037224 */ /* 0x000fe200078e0055 */
[----:B0-----:R-:W-:Y:S01]  /*25b70*/  @P1 SHF.R.U32.HI R3, RZ, R87, R0 ;  /* 0x00000057ff031219 */ /* 0x001fe20000011600 */
[C---:B------:R-:W-:Y:S01]  /*25b80*/  IMAD R83, R80.reuse, UR5, R81 ;  /* 0x0000000550537c24 */ /* 0x040fe2000f8e0251 */
[----:B------:R-:W5:Y:S01]  /*25b90*/  LD.E.128 R56, desc[UR6][R56.64] ;  /* 0x0000000638387980 */ /* 0x000f62000c101d00 */
[----:B------:R-:W-:Y:S01]  /*25ba0*/  IMAD.WIDE.U32 R80, R80, UR4, R20 ;  /* 0x0000000450507c25 */ /* 0x000fe2000f8e0014 */
[--C-:B------:R-:W-:Y:S01]  /*25bb0*/  SHF.R.S32.HI R0, RZ, 0x1f, R3.reuse ;  /* 0x0000001fff007819 */ /* 0x100fe20000011403 */
[----:B------:R-:W-:Y:S01]  /*25bc0*/  ULDC.64 UR4, c[0x0][0xae0] ;  /* 0x0002b80000047ab9 */ /* 0x000fe20000000a00 */
[----:B------:R-:W5:Y:S01]  /*25bd0*/  LD.E.128 R60, desc[UR6][R60.64] ;  /* 0x000000063c3c7980 */ /* 0x000f62000c101d00 */
[----:B------:R-:W-:Y:S01]  /*25be0*/  IMAD.MOV R21, RZ, RZ, -R3 ;  /* 0x000000ffff157224 */ /* 0x000fe200078e0a03 */
[----:B------:R-:W-:Y:S01]  /*25bf0*/  IADD3 R81, R81, R83, RZ ;  /* 0x0000005351517210 */ /* 0x000fe20007ffe0ff */
[----:B------:R-:W-:Y:S01]  /*25c00*/  IMAD R0, R0, UR4, RZ ;  /* 0x0000000400007c24 */ /* 0x000fe2000f8e02ff */
[----:B------:R-:W5:Y:S01]  /*25c10*/  LD.E.128 R64, desc[UR6][R64.64] ;  /* 0x0000000640407980 */ /* 0x000f62000c101d00 */
[----:B------:R-:W-:-:S02]  /*25c20*/  IMAD R83, R28, R21, R85 ;  /* 0x000000151c537224 */ /* 0x000fc400078e0255 */
[C---:B------:R-:W-:Y:S01]  /*25c30*/  IMAD R85, R3.reuse, UR5, R0 ;  /* 0x0000000503557c24 */ /* 0x040fe2000f8e0200 */
[----:B------:R-:W5:Y:S01]  /*25c40*/  LD.E.128 R68, desc[UR6][R68.64] ;  /* 0x0000000644447980 */ /* 0x000f62000c101d00 */
[----:B------:R-:W-:Y:S01]  /*25c50*/  IMAD.WIDE.U32 R20, R3, UR4, R80 ;  /* 0x0000000403147c25 */ /* 0x000fe2000f8e0050 */
[----:B------:R-:W-:Y:S01]  /*25c60*/  SHF.R.S32.HI R0, RZ, 0x1f, R83 ;  /* 0x0000001fff007819 */ /* 0x000fe20000011453 */
[----:B------:R-:W-:Y:S01]  /*25c70*/  ULDC.64 UR4, c[0x0][0xad8] ;  /* 0x0002b60000047ab9 */ /* 0x000fe20000000a00 */
        /* <DEDUP_REMOVED lines=10> */
[----:B------:R-:W-:Y:S02]  /*25d20*/  IMAD.IADD R87, R220, 0x1, R178 ;  /* 0x00000001dc577824 */ /* 0x000fe400078e02b2 */
        /* <DEDUP_REMOVED lines=13> */
[----:B------:R-:W-:Y:S02]  /*25e00*/  ISETP.GE.AND P0, PT, R3, R2, PT ;  /* 0x000000020300720c */ /* 0x000fe40003f06270 */
[----:B------:R0:W-:Y:S01]  /*25e10*/  SYNCS.ARRIVE.TRANS64.RED.A1T0 RZ, [R0+URZ], RZ ;  /* 0x000000ff00ff79a7 */ /* 0x0001e2000810043f */
[----:B------:R0:W2:Y:S01]  /*25e20*/  SHFL.IDX PT, R3, R86, RZ, 0x181f ;  /* 0x00181fff56037589 */ /* 0x0000a200000e0000 */
[----:B------:R-:W-:Y:S09]  /*25e30*/  @P2 BRA `(.L_x_2939) ;  /* 0x0000000000482947 */ /* 0x000ff20003800000 */
        /* <DEDUP_REMOVED lines=18> */
.L_x_2939:
[----:B------:R-:W-:Y:S05]  /*25f60*/  BSYNC B1 ;  /* 0x0000000000017941 */ /* 0x000fea0003800000 */
.L_x_2938:
[----:B--2---:R2:W4:Y:S01]  /*25f70*/  SHFL.IDX PT, R3, R86, 0x1, 0x181f ;  /* 0x00381f0056037f89 */ /* 0x00452200000e0000 */
[----:B------:R-:W-:Y:S03]  /*25f80*/  BSSY B1, `(.L_x_2940) ;  /* 0x0000015000017945 */ /* 0x000fe60003800000 */
[----:B---3-5:R2:W3:Y:S01]  /*25f90*/  SHFL.IDX PT, R32, R28, 0x1, 0x181f ;  /* 0x00381f001c207f89 */ /* 0x0284e200000e0000 */
[----:B------:R-:W-:Y:S05]  /*25fa0*/  @P1 BRA `(.L_x_2941) ;  /* 0x0000000000481947 */ /* 0x000fea0003800000 */
[----:B------:R-:W-:Y:S01]  /*25fb0*/  ULDC UR4, c[0x0][0xac8] ;  /* 0x0002b20000047ab9 */ /* 0x000fe20000000800 */
[----:B------:R-:W-:Y:S01]  /*25fc0*/  ULDC.64 UR6, c[0x0][0x208] ;  /* 0x0000820000067ab9 */ /* 0x000fe20000000a00 */
[----:B------:R-:W-:Y:S02]  /*25fd0*/  ISETP.GE.AND P4, PT, R16, UR4, PT ;  /* 0x0000000410007c0c */ /* 0x000fe4000bf86270 */
[----:B------:R-:W-:Y:S02]  /*25fe0*/  ISETP.GE.AND P3, PT, R213, UR4, PT ;  /* 0x00000004d5007c0c */ /* 0x000fe4000bf66270 */
[----:B------:R-:W-:Y:S02]  /*25ff0*/  ISETP.GE.AND P2, PT, R18, UR4, PT ;  /* 0x0000000412007c0c */ /* 0x000fe4000bf46270 */
[----:B------:R-:W-:-:S07]  /*26000*/  ISETP.GE.AND P1, PT, R19, UR4, PT ;  /* 0x0000000413007c0c */ /* 0x000fce000bf26270 */
[CC--:B---3--:R-:W-:Y:S02]  /*26010*/  @!P4 LEA R4, P6, R16.reuse, R32.reuse, 0x1 ;  /* 0x000000201004c211 */ /* 0x0c8fe400078c08ff */
        /* <DEDUP_REMOVED lines=11> */
.L_x_2941:
[----:B------:R-:W-:Y:S05]  /*260d0*/  BSYNC B1 ;  /* 0x0000000000017941 */ /* 0x000fea0003800000 */
.L_x_2940:
[----:B----4-:R4:W0:Y:S01]  /*260e0*/  SHFL.IDX PT, R3, R86, 0x2, 0x181f ;  /* 0x00581f0056037f89 */ /* 0x01082200000e0000 */
[----:B------:R-:W-:Y:S03]  /*260f0*/  BSSY B1, `(.L_x_2942) ;  /* 0x0000015000017945 */ /* 0x000fe60003800000 */
[----:B---3--:R4:W3:Y:S01]  /*26100*/  SHFL.IDX PT, R10, R28, 0x2, 0x181f ;  /* 0x00581f001c0a7f89 */ /* 0x0088e200000e0000 */
[----:B------:R-:W-:Y:S05]  /*26110*/  @P0 BRA `(.L_x_2943) ;  /* 0x0000000000480947 */ /* 0x000fea0003800000 */
        /* <DEDUP_REMOVED lines=18> */
.L_x_2943:
[----:B------:R-:W-:Y:S05]  /*26240*/  BSYNC B1 ;  /* 0x0000000000017941 */ /* 0x000fea0003800000 */
.L_x_2942:
[----:B0-----:R-:W-:Y:S01]  /*26250*/  VIADD R3, R87, 0x60 ;  /* 0x0000006057037836 */ /* 0x001fe20000000000 */
[----:B------:R0:W0:Y:S04]  /*26260*/  SHFL.IDX PT, R9, R86, 0x3, 0x181f ;  /* 0x00781f0056097f89 */ /* 0x00002800000e0000 */
[----:B------:R-:W-:Y:S01]  /*26270*/  ISETP.GE.AND P0, PT, R3, R2, PT ;  /* 0x000000020300720c */ /* 0x000fe20003f06270 */
[----:B--2-4-:R-:W2:-:S12]  /*26280*/  SHFL.IDX PT, R28, R28, 0x3, 0x181f ;  /* 0x00781f001c1c7f89 */ /* 0x014e9800000e0000 */
[----:B------:R-:W-:Y:S05]  /*26290*/  @P0 BRA `(.L_x_2944) ;  /* 0x0000000c00d00947 */ /* 0x000fea0003800000 */
[----:B------:R-:W-:Y:S01]  /*262a0*/  ULDC UR4, c[0x0][0xac8] ;  /* 0x0002b20000047ab9 */ /* 0x000fe20000000800 */
[----:B------:R-:W-:Y:S01]  /*262b0*/  ULDC.64 UR6, c[0x0][0x208] ;  /* 0x0000820000067ab9 */ /* 0x000fe20000000a00 */
[----:B------:R-:W-:Y:S02]  /*262c0*/  ISETP.GE.AND P3, PT, R16, UR4, PT ;  /* 0x0000000410007c0c */ /* 0x000fe4000bf66270 */
[----:B------:R-:W-:Y:S02]  /*262d0*/  ISETP.GE.AND P4, PT, R213, UR4, PT ;  /* 0x00000004d5007c0c */ /* 0x000fe4000bf86270 */
[----:B------:R-:W-:-:S09]  /*262e0*/  ISETP.GE.AND P5, PT, R18, UR4, PT ;  /* 0x0000000412007c0c */ /* 0x000fd2000bfa6270 */
[CC--:B--2---:R-:W-:Y:S02]  /*262f0*/  @!P3 LEA R2, P0, R16.reuse, R28.reuse, 0x1 ;  /* 0x0000001c1002b211 */ /* 0x0c4fe400078008ff */
[-C--:B------:R-:W-:Y:S02]  /*26300*/  @!P4 LEA R4, P1, R23, R28.reuse, 0x1 ;  /* 0x0000001c1704c211 */ /* 0x080fe400078208ff */
[-C--:B0-----:R-:W-:Y:S02]  /*26310*/  @!P3 LEA.HI.X R3, R16, R9.reuse, R17, 0x1, P0 ;  /* 0x000000091003b211 */ /* 0x081fe400000f0c11 */
        /* <DEDUP_REMOVED lines=8> */
[----:B----4-:R-:W-:Y:S01]  /*263a0*/  LEA R2, P0, R19, R28, 0x1 ;  /* 0x0000001c13027211 */ /* 0x010fe200078008ff */
[----:B------:R-:W-:-:S03]  /*263b0*/  ULDC.64 UR4, c[0x0][0x208] ;  /* 0x0000820000047ab9 */ /* 0x000fc60000000a00 */
[----:B------:R-:W-:-:S05]  /*263c0*/  LEA.HI.X R3, R19, R9, R217, 0x1, P0 ;  /* 0x0000000913037211 */ /* 0x000fca00000f0cd9 */
[----:B------:R0:W-:Y:S01]  /*263d0*/  ST.E.128 desc[UR4][R2.64], R76 ;  /* 0x0000004c02007985 */ /* 0x0001e2000c101d04 */
[----:B------:R-:W-:Y:S05]  /*263e0*/  BRA `(.L_x_2944) ;  /* 0x0000000c007c7947 */ /* 0x000fea0003800000 */
.L_x_2936:
[----:B------:R-:W3:Y:S01]  /*263f0*/  LDL R11, [R1+0x7c] ;  /* 0x00007c00010b7983 */ /* 0x000ee20000100800 */
[----:B------:R-:W-:Y:S01]  /*26400*/  ULDC.64 UR4, c[0x0][0xc00] ;  /* 0x0003000000047ab9 */ /* 0x000fe20000000a00 */
[----:B------:R-:W4:Y:S01]  /*26410*/  LDC R25, c[0x0][0xbe8] ;  /* 0x0002fa00ff197b82 */ /* 0x000f220000000800 */
[----:B------:R-:W-:Y:S01]  /*26420*/  ISETP.NE.U32.AND P0, PT, RZ, UR4, PT ;  /* 0x00000004ff007c0c */ /* 0x000fe2000bf05070 */
[----:B------:R-:W-:Y:S01]  /*26430*/  IMAD.MOV.U32 R6, RZ, RZ, RZ ;  /* 0x000000ffff067224 */ /* 0x000fe200078e00ff */
[----:B------:R-:W-:Y:S02]  /*26440*/  ULDC.64 UR6, c[0x0][0x208] ;  /* 0x0000820000067ab9 */ /* 0x000fe40000000a00 */
[----:B------:R-:W-:Y:S01]  /*26450*/  ISETP.NE.AND.EX P0, PT, RZ, UR5, PT, P0 ;  /* 0x00000005ff007c0c */ /* 0x000fe2000bf05300 */
[----:B------:R-:W1:Y:S01]  /*26460*/  S2R R8, SR_TID.X ;  /* 0x0000000000087919 */ /* 0x000e620000002100 */
[----:B------:R-:W0:Y:S01]  /*26470*/  S2R R9, SR_TID.X ;  /* 0x0000000000097919 */ /* 0x000e220000002100 */
[----:B-1----:R-:W-:Y:S01]  /*26480*/  VIADD R7, R8, 0xffffff80 ;  /* 0xffffff8008077836 */ /* 0x002fe20000000000 */
[----:B0-----:R-:W-:-:S04]  /*26490*/  IADD3 R20, R9, -0x80, RZ ;  /* 0xffffff8009147810 */ /* 0x001fc80007ffe0ff */
[----:B------:R-:W-:Y:S02]  /*264a0*/  ISETP.GE.AND P3, PT, R7, 0x80, PT ;  /* 0x000000800700780c */ /* 0x000fe40003f66270 */
[C---:B---3--:R-:W-:Y:S02]  /*264b0*/  SHF.L.U32 R4, R11.reuse, 0x2, RZ ;  /* 0x000000020b047819 */ /* 0x048fe400000006ff */
[----:B------:R-:W-:Y:S02]  /*264c0*/  SHF.R.S32.HI R12, RZ, 0x1f, R11 ;  /* 0x0000001fff0c7819 */ /* 0x000fe4000001140b */
        /* <DEDUP_REMOVED lines=9> */
[----:B------:R-:W-:Y:S01]  /*26560*/  @P1 IADD3.X R5, R0, UR5, RZ, P2, !PT ;  /* 0x0000000500051c10 */ /* 0x000fe200097fe4ff */
[----:B------:R-:W-:Y:S01]  /*26570*/  IMAD.U32 R0, RZ, RZ, UR4 ;  /* 0x00000004ff007e24 */ /* 0x000fe2000f8e00ff */
[----:B----4-:R-:W-:-:S05]  /*26580*/  ISETP.NE.AND P2, PT, R25, 0x1, PT ;  /* 0x000000011900780c */ /* 0x010fca0003f45270 */
[----:B------:R0:W5:Y:S08]  /*26590*/  @P1 LDG.E R0, desc[UR6][R4.64] ;  /* 0x0000000604001981 */ /* 0x000170000c1e1900 */
[----:B------:R-:W1:Y:S01]  /*265a0*/  @P2 LDC R14, c[0x0][0xbec] ;  /* 0x0002fb00ff0e2b82 */ /* 0x000e620000000800 */
[----:B------:R-:W-:Y:S05]  /*265b0*/  @P1 BRA `(.L_x_2945) ;  /* 0x0000000000141947 */ /* 0x000fea0003800000 */
[----:B------:R-:W-:Y:S05]  /*265c0*/  @!P0 BRA `(.L_x_2945) ;  /* 0x0000000000108947 */ /* 0x000fea0003800000 */
[----:B------:R-:W-:Y:S02]  /*265d0*/  ULDC.64 UR4, c[0x0][0x208] ;  /* 0x0000820000047ab9 */ /* 0x000fe40000000a00 */
[----:B0-----:R-:W3:Y:S04]  /*265e0*/  LDG.E R5, desc[UR4][R2.64] ;  /* 0x0000000402057981 */ /* 0x001ee8000c1e1900 */
[----:B-----5:R-:W3:Y:S02]  /*265f0*/  LDG.E R0, desc[UR4][R2.64+0x4] ;  /* 0x0000040402007981 */ /* 0x020ee4000c1e1900 */
[----:B---3--:R-:W-:-:S07]  /*26600*/  IMAD.IADD R0, R0, 0x1, -R5 ;  /* 0x0000000100007824 */ /* 0x008fce00078e0a05 */
.L_x_2945:
[----:B------:R-:W3:Y:S04]  /*26610*/  LDL R27, [R1+0x80] ;  /* 0x00008000011b7983 */ /* 0x000ee80000100800 */
[----:B------:R4:W5:Y:S01]  /*26620*/  LDL R26, [R1+0x68] ;  /* 0x00006800011a7983 */ /* 0x0009620000100800 */
[----:B0-----:R-:W-:Y:S01]  /*26630*/  SHF.R.S32.HI R3, RZ, 0x1f, R20 ;  /* 0x0000001fff037819 */ /* 0x001fe20000011414 */
[----:B------:R-:W-:Y:S01]  /*26640*/  BSSY B1, `(.L_x_2946) ;  /* 0x000002e000017945 */ /* 0x000fe20003800000 */
[----:B------:R-:W-:Y:S02]  /*26650*/  SEL R13, R11, RZ, !P0 ;  /* 0x000000ff0b0d7207 */ /* 0x000fe40004000000 */
[----:B------:R-:W-:Y:S02]  /*26660*/  SEL R12, R12, RZ, !P0 ;  /* 0x000000ff0c0c7207 */ /* 0x000fe40004000000 */
[----:B------:R-:W-:-:S02]  /*26670*/  LEA.HI R24, R3, R20, RZ, 0x3 ;  /* 0x0000001403187211 */ /* 0x000fc400078f18ff */
[----:B-----5:R-:W-:Y:S02]  /*26680*/  SHF.R.S32.HI R11, RZ, 0x1f, R6 ;  /* 0x0000001fff0b7819 */ /* 0x020fe40000011406 */
[----:B---3--:R-:W-:Y:S01]  /*26690*/  SHF.R.S32.HI R10, RZ, 0x1f, R27 ;  /* 0x0000001fff0a7819 */ /* 0x008fe2000001141b */
[----:B----4-:R-:W-:Y:S06]  /*266a0*/  @P3 BRA `(.L_x_2947) ;  /* 0x00000000009c3947 */ /* 0x010fec0003800000 */
[----:B------:R-:W0:Y:S01]  /*266b0*/  LDC R9, c[0x0][0xbe8] ;  /* 0x0002fa00ff097b82 */ /* 0x000e220000000800 */
[----:B------:R-:W-:Y:S01]  /*266c0*/  IADD3 R8, R26, -0x80, R8 ;  /* 0xffffff801a087810 */ /* 0x000fe20007ffe008 */
        /* <DEDUP_REMOVED lines=15> */
[----:B------:R-:W3:Y:S01]  /*267c0*/  @P0 LDC R21, c[0x0][0xbf0] ;  /* 0x0002fc00ff150b82 */ /* 0x000ee20000000800 */
[----:B------:R-:W-:-:S04]  /*267d0*/  IMAD.WIDE.U32 R2, R13, UR4, R2 ;  /* 0x000000040d027c25 */ /* 0x000fc8000f8e0002 */
[----:B0-----:R-:W-:-:S05]  /*267e0*/  @P0 IMAD.HI.U32 R4, R8, R15, RZ ;  /* 0x0000000f08040227 */ /* 0x001fca00078e00ff */
[----:B---3--:R-:W-:Y:S01]  /*267f0*/  @P0 SHF.R.U32.HI R5, RZ, R21, R4 ;  /* 0x00000015ff050219 */ /* 0x008fe20000011604 */
[----:B------:R-:W-:-:S03]  /*26800*/  IMAD R4, R12, UR4, RZ ;  /* 0x000000040c047c24 */ /* 0x000fc6000f8e02ff */
[----:B------:R-:W-:Y:S01]  /*26810*/  IADD3 R2, P0, R5, R2, RZ ;  /* 0x0000000205027210 */ /* 0x000fe20007f1e0ff */
[----:B------:R-:W-:-:S04]  /*26820*/  IMAD.MOV R7, RZ, RZ, -R5 ;  /* 0x000000ffff077224 */ /* 0x000fc800078e0a05 */
        /* <DEDUP_REMOVED lines=13> */
[----:B------:R-:W-:-:S05]  /*26900*/  MOV R3, 0xff800000 ;  /* 0xff80000000037802 */ /* 0x000fca0000000f00 */
[----:B------:R0:W-:Y:S02]  /*26910*/  STG.E desc[UR6][R4.64], R3 ;  /* 0x0000000304007986 */ /* 0x0001e4000c101906 */
.L_x_2947:
[----:B------:R-:W-:Y:S05]  /*26920*/  BSYNC B1 ;  /* 0x0000000000017941 */ /* 0x000fea0003800000 */
.L_x_2946:
[----:B------:R-:W3:Y:S01]  /*26930*/  @P2 LDC R15, c[0x0][0xbf0] ;  /* 0x0002fc00ff0f2b82 */ /* 0x000ee20000000800 */
[----:B0-----:R-:W-:Y:S01]  /*26940*/  LOP3.LUT R5, R24, 0xfffffff8, RZ, 0xc0, !PT ;  /* 0xfffffff818057812 */ /* 0x001fe200078ec0ff */
[----:B------:R-:W-:Y:S01]  /*26950*/  ULDC.64 UR4, c[0x0][0xaa0] ;  /* 0x0002a80000047ab9 */ /* 0x000fe20000000a00 */
[----:B------:R-:W-:Y:S01]  /*26960*/  BSSY B1, `(.L_x_2948) ;  /* 0x0000042000017945 */ /* 0x000fe20003800000 */
[----:B------:R-:W-:Y:S02]  /*26970*/  IMAD R3, R11, UR4, RZ ;  /* 0x000000040b037c24 */ /* 0x000fe4000f8e02ff */
[----:B------:R-:W-:Y:S02]  /*26980*/  IMAD.IADD R7, R20, 0x1, -R5 ;  /* 0x0000000114077824 */ /* 0x000fe400078e0a05 */
[----:B------:R-:W-:Y:S02]  /*26990*/  IMAD R5, R6, UR5, R3 ;  /* 0x0000000506057c24 */ /* 0x000fe4000f8e0203 */
[----:B------:R-:W-:-:S02]  /*269a0*/  IMAD R4, R7, 0x20, R220 ;  /* 0x0000002007047824 */ /* 0x000fc400078e02dc */
[----:B------:R-:W-:Y:S01]  /*269b0*/  IMAD.WIDE.U32 R2, R6, UR4, RZ ;  /* 0x0000000406027c25 */ /* 0x000fe2000f8e00ff */
[----:B------:R-:W-:Y:S02]  /*269c0*/  ULDC.64 UR4, c[0x0][0xae8] ;  /* 0x0002ba0000047ab9 */ /* 0x000fe40000000a00 */
[----:B------:R-:W-:Y:S01]  /*269d0*/  IADD3 R9, R26, R4, RZ ;  /* 0x000000041a097210 */ /* 0x000fe20007ffe0ff */
[----:B------:R-:W-:Y:S02]  /*269e0*/  IMAD.IADD R3, R3, 0x1, R5 ;  /* 0x0000000103037824 */ /* 0x000fe400078e0205 */
[----:B------:R-:W-:Y:S02]  /*269f0*/  IMAD R6, R10, UR4, RZ ;  /* 0x000000040a067c24 */ /* 0x000fe4000f8e02ff */
[----:B-1----:R-:W-:-:S04]  /*26a00*/  @P2 IMAD.HI.U32 R4, R9, R14, RZ ;  /* 0x0000000e09042227 */ /* 0x002fc800078e00ff */
[C---:B------:R-:W-:Y:S02]  /*26a10*/  IMAD R7, R27.reuse, UR5, R6 ;  /* 0x000000051b077c24 */ /* 0x040fe4000f8e0206 */
[----:B------:R-:W-:Y:S01]  /*26a20*/  IMAD.WIDE.U32 R2, R27, UR4, R2 ;  /* 0x000000041b027c25 */ /* 0x000fe2000f8e0002 */
[----:B------:R-:W-:-:S03]  /*26a30*/  ULDC.64 UR4, c[0x0][0xaf0] ;  /* 0x0002bc0000047ab9 */ /* 0x000fc60000000a00 */
[----:B------:R-:W-:Y:S01]  /*26a40*/  IMAD.MOV.U32 R5, RZ, RZ, R9 ;  /* 0x000000ffff057224 */ /* 0x000fe200078e0009 */
[----:B---3--:R-:W-:Y:S01]  /*26a50*/  @P2 SHF.R.U32.HI R5, RZ, R15, R4 ;  /* 0x0000000fff052219 */ /* 0x008fe20000011604 */
[----:B------:R-:W-:Y:S02]  /*26a60*/  IMAD R6, R12, UR4, RZ ;  /* 0x000000040c067c24 */ /* 0x000fe4000f8e02ff */
[----:B------:R-:W-:Y:S01]  /*26a70*/  IMAD.IADD R3, R3, 0x1, R7 ;  /* 0x0000000103037824 */ /* 0x000fe200078e0207 */
[----:B------:R-:W-:Y:S01]  /*26a80*/  SHF.R.S32.HI R4, RZ, 0x1f, R5 ;  /* 0x0000001fff047819 */ /* 0x000fe20000011405 */
[C---:B------:R-:W-:Y:S02]  /*26a90*/  IMAD R7, R13.reuse, UR5, R6 ;  /* 0x000000050d077c24 */ /* 0x040fe4000f8e0206 */
[----:B------:R-:W-:Y:S01]  /*26aa0*/  IMAD.WIDE.U32 R2, R13, UR4, R2 ;  /* 0x000000040d027c25 */ /* 0x000fe2000f8e0002 */
[----:B------:R-:W-:-:S03]  /*26ab0*/  ULDC.64 UR4, c[0x0][0xae0] ;  /* 0x0002b80000047ab9 */ /* 0x000fc60000000a00 */
[----:B------:R-:W-:Y:S01]  /*26ac0*/  IMAD.MOV R6, RZ, RZ, -R5 ;  /* 0x000000ffff067224 */ /* 0x000fe200078e0a05 */
[----:B------:R-:W-:Y:S01]  /*26ad0*/  IADD3 R3, R3, R7, RZ ;  /* 0x0000000703037210 */ /* 0x000fe20007ffe0ff */
[----:B------:R-:W-:Y:S02]  /*26ae0*/  IMAD R4, R4, UR4, RZ ;  /* 0x0000000404047c24 */ /* 0x000fe4000f8e02ff */
[----:B------:R-:W-:Y:S02]  /*26af0*/  IMAD R7, R25, R6, R9 ;  /* 0x0000000619077224 */ /* 0x000fe400078e0209 */
[C---:B------:R-:W-:Y:S02]  /*26b00*/  IMAD R9, R5.reuse, UR5, R4 ;  /* 0x0000000505097c24 */ /* 0x040fe4000f8e0204 */
[----:B------:R-:W-:Y:S01]  /*26b10*/  IMAD.WIDE.U32 R2, R5, UR4, R2 ;  /* 0x0000000405027c25 */ /* 0x000fe2000f8e0002 */
[----:B------:R-:W-:Y:S01]  /*26b20*/  SHF.R.S32.HI R4, RZ, 0x1f, R7 ;  /* 0x0000001fff047819 */ /* 0x000fe20000011407 */
[----:B------:R-:W-:-:S02]  /*26b30*/  ULDC.64 UR4, c[0x0][0xad8] ;  /* 0x0002b60000047ab9 */ /* 0x000fc40000000a00 */
[----:B------:R-:W-:Y:S02]  /*26b40*/  IMAD.IADD R3, R3, 0x1, R9 ;  /* 0x0000000103037824 */ /* 0x000fe400078e0209 */
[----:B------:R-:W-:Y:S02]  /*26b50*/  IMAD R4, R4, UR4, RZ ;  /* 0x0000000404047c24 */ /* 0x000fe4000f8e02ff */
[----:B------:R-:W-:Y:S02]  /*26b60*/  IMAD.IADD R6, R220, 0x1, R26 ;  /* 0x00000001dc067824 */ /* 0x000fe400078e021a */
[----:B------:R-:W-:Y:S02]  /*26b70*/  IMAD R25, R0, R25, RZ ;  /* 0x0000001900197224 */ /* 0x000fe400078e02ff */
[C---:B------:R-:W-:Y:S02]  /*26b80*/  IMAD R5, R7.reuse, UR5, R4 ;  /* 0x0000000507057c24 */ /* 0x040fe4000f8e0204 */
[----:B------:R-:W-:Y:S01]  /*26b90*/  IMAD.WIDE.U32 R2, R7, UR4, R2 ;  /* 0x0000000407027c25 */ /* 0x000fe2000f8e0002 */
[----:B------:R-:W-:Y:S01]  /*26ba0*/  ISETP.GE.AND P2, PT, R6, R25, PT ;  /* 0x000000190600720c */ /* 0x000fe20003f46270 */
[----:B------:R-:W-:-:S02]  /*26bb0*/  ULDC.64 UR4, c[0x0][0xa80] ;  /* 0x0002a00000047ab9 */ /* 0x000fc40000000a00 */
[----:B------:R-:W-:Y:S01]  /*26bc0*/  IMAD.IADD R3, R3, 0x1, R5 ;  /* 0x0000000103037824 */ /* 0x000fe200078e0205 */
[----:B------:R-:W-:Y:S01]  /*26bd0*/  LEA R4, P3, R2, UR4, 0x1 ;  /* 0x0000000402047c11 */ /* 0x000fe2000f8608ff */
[----:B------:R-:W-:-:S03]  /*26be0*/  VIADD R0, R6, 0x20 ;  /* 0x0000002006007836 */ /* 0x000fc60000000000 */
[----:B------:R-:W-:Y:S02]  /*26bf0*/  LEA.HI.X R5, R2, UR5, R3, 0x1, P3 ;  /* 0x0000000502057c11 */ /* 0x000fe400098f0c03 */
[----:B------:R-:W-:Y:S01]  /*26c00*/  ISETP.GE.AND P1, PT, R0, R25, PT ;  /* 0x000000190000720c */ /* 0x000fe20003f26270 */
[----:B------:R0:W1:Y:S01]  /*26c10*/  SHFL.IDX PT, R2, R4, RZ, 0x181f ;  /* 0x00181fff04027589 */ /* 0x00006200000e0000 */
[----:B------:R-:W-:-:S03]  /*26c20*/  IADD3 R0, R6, 0x40, RZ ;  /* 0x0000004006007810 */ /* 0x000fc60007ffe0ff */
[----:B------:R0:W3:Y:S01]  /*26c30*/  SHFL.IDX PT, R3, R5, RZ, 0x181f ;  /* 0x00181fff05037589 */ /* 0x0000e200000e0000 */
[----:B------:R-:W-:Y:S01]  /*26c40*/  ISETP.GE.AND P0, PT, R0, R25, PT ;  /* 0x000000190000720c */ /* 0x000fe20003f06270 */
[----:B------:R-:W-:-:S12]  /*26c50*/  @P2 BRA `(.L_x_2949) ;  /* 0x0000000000482947 */ /* 0x000fd80003800000 */
        /* <DEDUP_REMOVED lines=18> */
.L_x_2949:
[----:B------:R-:W-:Y:S05]  /*26d80*/  BSYNC B1 ;  /* 0x0000000000017941 */ /* 0x000fea0003800000 */
.L_x_2948:
        /* <DEDUP_REMOVED lines=22> */
.L_x_2951:
[----:B------:R-:W-:Y:S05]  /*26ef0*/  BSYNC B1 ;  /* 0x0000000000017941 */ /* 0x000fea0003800000 */
.L_x_2950:
        /* <DEDUP_REMOVED lines=22> */
.L_x_2953:
[----:B------:R-:W-:Y:S05]  /*27060*/  BSYNC B1 ;  /* 0x0000000000017941 */ /* 0x000fea0003800000 */
.L_x_2952:
[----:B------:R-:W-:Y:S01]  /*27070*/  VIADD R0, R6, 0x60 ;  /* 0x0000006006007836 */ /* 0x000fe20000000000 */
[----:B01-3--:R-:W0:Y:S04]  /*27080*/  SHFL.IDX PT, R5, R5, 0x3, 0x181f ;  /* 0x00781f0005057f89 */ /* 0x00be2800000e0000 */
        /* <DEDUP_REMOVED lines=21> */
.L_x_2944:
[----:B------:R-:W-:Y:S05]  /*271e0*/  BSYNC B0 ;  /* 0x0000000000007941 */ /* 0x000fea0003800000 */
.L_x_2935:
[----:B------:R-:W-:Y:S02]  /*271f0*/  ULDC UR4, c[0x0][0xc3c] ;  /* 0x00030f0000047ab9 */ /* 0x000fe40000000800 */
[----:B--2---:R-:W-:-:S13]  /*27200*/  ISETP.GE.AND P0, PT, R31, UR4, PT ;  /* 0x000000041f007c0c */ /* 0x004fda000bf06270 */
[----:B------:R-:W-:Y:S05]  /*27210*/  @!P0 BRA `(.L_x_2954) ;  /* 0xfffffd9c00948947 */ /* 0x000fea000383ffff */
[----:B------:R-:W-:Y:S05]  /*27220*/  BRA `(.L_x_2683) ;  /* 0x0000007400d47947 */ /* 0x000fea0003800000 */
.L_x_2681:
        /* <DEDUP_REMOVED lines=16> */
.L_x_2955:
        /* <DEDUP_REMOVED lines=42> */
.L_x_2961:
        /* <DEDUP_REMOVED lines=9> */
[----:B------:R-:W0:Y:S01]  /*27660*/  LDC.64 R2, c[0x0][0xc80] ;  /* 0x00032000ff027b82 */ /* 0x000e220000000a00 */
[----:B------:R-:W-:Y:S01]  /*27670*/  ULDC.64 UR8, c[0x0][0x208] ;  /* 0x0000820000087ab9 */ /* 0x000fe20000000a00 */
[----:B0-----:R-:W-:-:S05]  /*27680*/  IMAD.WIDE R2, R7, 0x4, R2 ;  /* 0x0000000407027825 */ /* 0x001fca00078e0202 */
[----:B------:R0:W5:Y:S02]  /*27690*/  LDG.E R4, desc[UR8][R2.64] ;  /* 0x0000000802047981 */ /* 0x000164000c1e1900 */
.L_x_2960:
[----:B------:R-:W-:Y:S05]  /*276a0*/  BSYNC B0 ;  /* 0x0000000000007941 */ /* 0x000fea0003800000 */
.L_x_2959:
[----:B0----5:R-:W0:Y:S02]  /*276b0*/  SHFL.UP PT, R2, R4, 0x1, RZ ;  /* 0x0420000004027989 */ /* 0x021e2400000e00ff */
        /* <DEDUP_REMOVED lines=19> */
.L_x_2957:
[----:B------:R-:W-:Y:S01]  /*277f0*/  IMAD.IADD R13, R6, 0x1, -R3 ;  /* 0x00000001060d7824 */ /* 0x000fe200078e0a03 */
[----:B------:R-:W-:-:S03]  /*27800*/  ULDC.64 UR8, c[0x0][0x208] ;  /* 0x0000820000087ab9 */ /* 0x000fc60000000a00 */
        /* <DEDUP_REMOVED lines=17> */
[----:B------:R-:W-:-:S05]  /*27920*/  IADD3 R9, R15, -0x1, RZ ;  /* 0xffffffff0f097810 */ /* 0x000fca0007ffe0ff */
[----:B------:R2:W3:Y:S02]  /*27930*/  SHFL.IDX PT, R16, R8, R9, 0x1f ;  /* 0x00001f0908107589 */ /* 0x0004e400000e0000 */
.L_x_2962:
[----:B---3--:R-:W-:Y:S01]  /*27940*/  IMAD R16, R16, UR5, R13 ;  /* 0x0000000510107c24 */ /* 0x008fe2000f8e020d */
[----:B------:R-:W-:Y:S01]  /*27950*/  IABS R2, R6 ;  /* 0x0000000600027213 */ /* 0x000fe20000000000 */
[----:B01----:R-:W-:-:S03]  /*27960*/  IMAD.MOV R11, RZ, RZ, -R3 ;  /* 0x000000ffff0b7224 */ /* 0x003fc600078e0a03 */
[----:B--2---:R-:W-:Y:S01]  /*27970*/  IADD3 R9, -R16, UR6, RZ ;  /* 0x0000000610097c10 */ /* 0x004fe2000fffe1ff */
[----:B------:R-:W-:Y:S02]  /*27980*/  IMAD.MOV R10, RZ, RZ, -R2 ;  /* 0x000000ffff0a7224 */ /* 0x000fe400078e0a02 */
[----:B------:R-:W-:Y:S01]  /*27990*/  IMAD R11, R11, R12, RZ ;  /* 0x0000000c0b0b7224 */ /* 0x000fe200078e02ff */
        /* <DEDUP_REMOVED lines=17> */
[----:B------:R-:W-:Y:S01]  /*27ab0*/  IMAD R13, R7, R2, RZ ;  /* 0x00000002070d7224 */ /* 0x000fe200078e02ff */
[----:B------:R-:W-:-:S03]  /*27ac0*/  IADD3 R2, -R2, RZ, RZ ;  /* 0x000000ff02027210 */ /* 0x000fc60007ffe1ff */
[----:B------:R-:W-:Y:S02]  /*27ad0*/  IMAD.MOV R8, RZ, RZ, -R13 ;  /* 0x000000ffff087224 */ /* 0x000fe400078e0a0d */
[----:B------:R-:W-:Y:S02]  /*27ae0*/  IMAD R6, R6, R2, R9 ;  /* 0x0000000206067224 */ /* 0x000fe400078e0209 */
[----:B------:R-:W-:Y:S01]  /*27af0*/  IMAD.MOV.U32 R2, RZ, RZ, RZ ;  /* 0x000000ffff027224 */ /* 0x000fe200078e00ff */
[----:B------:R-:W-:Y:S02]  /*27b00*/  VIADDMNMX R15, R8, UR5, R7, PT ;  /* 0x00000005080f7c46 */ /* 0x000fe4000b800107 */
[----:B------:R-:W-:Y:S02]  /*27b10*/  IABS R11, R6 ;  /* 0x00000006000b7213 */ /* 0x000fe40000000000 */
        /* <DEDUP_REMOVED lines=10> */
[----:B------:R-:W-:Y:S01]  /*27bc0*/  IMAD.HI.U32 R2, R3, R9, R2 ;  /* 0x0000000903027227 */ /* 0x000fe200078e0002 */
[----:B------:R-:W-:-:S05]  /*27bd0*/  IADD3 R3, RZ, -R10, RZ ;  /* 0x8000000aff037210 */ /* 0x000fca0007ffe0ff */
        /* <DEDUP_REMOVED lines=10> */
[----:B------:R-:W-:-:S06]  /*27c80*/  @P0 VIADD R2, R2, 0x1 ;  /* 0x0000000102020836 */ /* 0x000fcc0000000000 */
[----:B------:R-:W-:Y:S02]  /*27c90*/  @!P2 IADD3 R2, -R2, RZ, RZ ;  /* 0x000000ff0202a210 */ /* 0x000fe40007ffe1ff */
[----:B------:R-:W-:-:S04]  /*27ca0*/  @!P1 LOP3.LUT R2, RZ, R15, RZ, 0x33, !PT ;  /* 0x0000000fff029212 */ /* 0x000fc800078e33ff */
[----:B------:R-:W-:Y:S01]  /*27cb0*/  LOP3.LUT R17, RZ, R2, RZ, 0x33, !PT ;  /* 0x00000002ff117212 */ /* 0x000fe200078e33ff */
[----:B------:R-:W-:-:S04]  /*27cc0*/  IMAD R18, R2, R18, R3 ;  /* 0x0000001202127224 */ /* 0x000fc800078e0203 */
[----:B------:R-:W-:Y:S01]  /*27cd0*/  IMAD.IADD R17, R4, 0x1, R17 ;  /* 0x0000000104117824 */ /* 0x000fe200078e0211 */
[----:B------:R-:W-:Y:S06]  /*27ce0*/  BRA `(.L_x_2963) ;  /* 0x00000000000c7947 */ /* 0x000fec0003800000 */
.L_x_2958:
[----:B------:R-:W-:Y:S01]  /*27cf0*/  MOV R17, RZ ;  /* 0x000000ff00117202 */ /* 0x000fe20000000f00 */
[----:B------:R-:W-:Y:S02]  /*27d00*/  IMAD.U32 R16, RZ, RZ, UR6 ;  /* 0x00000006ff107e24 */ /* 0x000fe4000f8e00ff */
[----:B------:R-:W-:-:S07]  /*27d10*/  IMAD.MOV.U32 R18, RZ, RZ, RZ ;  /* 0x000000ffff127224 */ /* 0x000fce00078e00ff */
.L_x_2963:
[----:B------:R-:W-:-:S13]  /*27d20*/  ISETP.NE.AND P0, PT, R5, RZ, PT ;  /* 0x000000ff0500720c */ /* 0x000fda0003f05270 */
[----:B------:R-:W0:Y:S01]  /*27d30*/  @!P0 S2R R3, SR_CgaCtaId ;  /* 0x0000000000038919 */ /* 0x000e220000008800 */
[----:B------:R-:W-:-:S04]  /*27d40*/  @!P0 MOV R2, 0x400 ;  /* 0x0000040000028802 */ /* 0x000fc80000000f00 */
[----:B0-----:R-:W-:-:S05]  /*27d50*/  @!P0 LEA R2, R3, R2, 0x18 ;  /* 0x0000000203028211 */ /* 0x001fca00078ec0ff */
[----:B------:R1:W-:Y:S01]  /*27d60*/  @!P0 STS.128 [R2+0x388d0], R16 ;  /* 0x0388d01002008388 */ /* 0x0003e20000000c00 */
[----:B------:R-:W-:Y:S06]  /*27d70*/  BAR.ARV 0x5, 0x180 ;  /* 0x0146000000007b1d */ /* 0x000fec0000002000 */
.L_x_2956:
        /* <DEDUP_REMOVED lines=12> */
[----:B------:R-:W-:Y:S01]  /*27e40*/  MOV R30, 0x1 ;  /* 0x00000001001e7802 */ /* 0x000fe20000000f00 */
[----:B------:R-:W-:Y:S01]  /*27e50*/  IMAD.MOV.U32 R28, RZ, RZ, RZ ;  /* 0x000000ffff1c7224 */ /* 0x000fe200078e00ff */
[----:B------:R-:W-:Y:S01]  /*27e60*/  LOP3.LUT R3, R36, 0x1f8, RZ, 0xc0, !PT ;  /* 0x000001f824037812 */ /* 0x000fe200078ec0ff */
[----:B------:R-:W-:Y:S01]  /*27e70*/  IMAD.SHL.U32 R34, R2, 0x8, RZ ;  /* 0x0000000802227824 */ /* 0x000fe200078e00ff */
[----:B------:R-:W-:Y:S01]  /*27e80*/  SHF.R.U32.HI R2, RZ, 0x3, R2 ;  /* 0x00000003ff027819 */ /* 0x000fe20000011602 */
[----:B------:R-:W-:Y:S01]  /*27e90*/  IMAD.MOV.U32 R27, RZ, RZ, RZ ;  /* 0x000000ffff1b7224 */ /* 0x000fe200078e00ff */
[----:B------:R-:W-:Y:S01]  /*27ea0*/  LOP3.LUT R3, R3, 0x38, R0, 0x78, !PT ;  /* 0x0000003803037812 */ /* 0x000fe200078e7800 */
[----:B------:R-:W-:Y:S01]  /*27eb0*/  IMAD.SHL.U32 R0, R0, 0x10, RZ ;  /* 0x0000001000007824 */ /* 0x000fe200078e00ff */
[----:B------:R-:W-:Y:S01]  /*27ec0*/  LOP3.LUT R36, R36, 0x38, RZ, 0xc0, !PT ;  /* 0x0000003824247812 */ /* 0x000fe200078ec0ff */
[----:B------:R-:W-:Y:S01]  /*27ed0*/  IMAD.MOV.U32 R29, RZ, RZ, 0x1 ;  /* 0x00000001ff1d7424 */ /* 0x000fe200078e00ff */
[----:B------:R-:W-:Y:S01]  /*27ee0*/  LOP3.LUT R34, R3, 0x200, R34, 0xf8, !PT ;  /* 0x0000020003227812 */ /* 0x000fe200078ef822 */
[----:B------:R-:W-:Y:S01]  /*27ef0*/  ULDC.64 UR38, c[0x0][0x198] ;  /* 0x0000660000267ab9 */ /* 0x000fe20000000a00 */
[----:B------:R-:W-:Y:S01]  /*27f00*/  LOP3.LUT R0, R2, 0x70, R0, 0xf8, !PT ;  /* 0x0000007002007812 */ /* 0x000fe200078ef800 */
[----:B------:R-:W-:Y:S01]  /*27f10*/  ULOP3.LUT UR37, UR60, 0x2, URZ, 0xfc, !UPT ;  /* 0x000000023c257892 */ /* 0x000fe2000f8efc3f */
[C---:B------:R-:W-:Y:S01]  /*27f20*/  LOP3.LUT R3, R36.reuse, 0x40, RZ, 0xfc, !PT ;  /* 0x0000004024037812 */ /* 0x040fe200078efcff */
[----:B------:R-:W-:Y:S01]  /*27f30*/  ULDC UR36, c[0x0][0xc] ;  /* 0x0000030000247ab9 */ /* 0x000fe20000000800 */
[C---:B------:R-:W-:Y:S01]  /*27f40*/  LOP3.LUT R2, R36.reuse, 0x80, RZ, 0xfc, !PT ;  /* 0x0000008024027812 */ /* 0x040fe200078efcff */
[----:B0-----:R-:W-:Y:S01]  /*27f50*/  ULEA UR4, UR5, UR4, 0x18 ;  /* 0x0000000405047291 */ /* 0x001fe2000f8ec03f */
[----:B------:R-:W-:-:S05]  /*27f60*/  LOP3.LUT R0, R36, 0xc0, RZ, 0xfc, !PT ;  /* 0x000000c024007812 */ /* 0x000fca00078efcff */
[----:B------:R-:W-:-:S05]  /*27f70*/  MOV R22, UR4 ;  /* 0x0000000400167c02 */ /* 0x000fca0008000f00 */
[----:B--2---:R-:W-:-:S07]  /*27f80*/  IMAD R37, R34, 0x2, R22 ;  /* 0x0000000222257824 */ /* 0x004fce00078e0216 */
.L_x_3073:
        /* <DEDUP_REMOVED lines=48> */
[----:B------:R-:W-:Y:S01]  /*28290*/  IMAD.U32 R7, RZ, RZ, UR4 ;  /* 0x00000004ff077e24 */ /* 0x000fe2000f8e00ff */
[----:B---3--:R0:W-:Y:S01]  /*282a0*/  STL [R1+0x1c], R8 ;  /* 0x00001c0801007387 */ /* 0x0081e20000100800 */
[----:B------:R-:W-:-:S03]  /*282b0*/  IMAD.MOV.U32 R10, RZ, RZ, R8 ;  /* 0x000000ffff0a7224 */ /* 0x000fc600078e0008 */
[----:B--2---:R0:W-:Y:S01]  /*282c0*/  STL [R1+0x10], R11 ;  /* 0x0000100b01007387 */ /* 0x0041e20000100800 */
[----:B------:R-:W-:Y:S05]  /*282d0*/  @P2 BRA `(.L_x_2965) ;  /* 0x0000000000182947 */ /* 0x000fea0003800000 */
[----:B------:R-:W-:Y:S05]  /*282e0*/  @!P0 BRA `(.L_x_2965) ;  /* 0x0000000000148947 */ /* 0x000fea0003800000 */
[----:B------:R-:W-:Y:S02]  /*282f0*/  ULDC.64 UR4, c[0x0][0x208] ;  /* 0x0000820000047ab9 */ /* 0x000fe40000000a00 */
[----:B------:R-:W2:Y:S04]  /*28300*/  LDG.E R9, desc[UR4][R2.64] ;  /* 0x0000000402097981 */ /* 0x000ea8000c1e1900 */
[----:B0-----:R-:W2:Y:S02]  /*28310*/  LDG.E R8, desc[UR4][R2.64+0x4] ;  /* 0x0000040402087981 */ /* 0x001ea4000c1e1900 */
[----:B--2---:R-:W-:-:S05]  /*28320*/  IMAD.IADD R10, R8, 0x1, -R9 ;  /* 0x00000001080a7824 */ /* 0x004fca00078e0a09 */
[----:B------:R1:W-:Y:S02]  /*28330*/  STL [R1+0x1c], R10 ;  /* 0x00001c0a01007387 */ /* 0x0003e40000100800 */
.L_x_2965:
[----:B------:R-:W-:Y:S01]  /*28340*/  ULDC.64 UR4, c[0x0][0xa20] ;  /* 0x0002880000047ab9 */ /* 0x000fe20000000a00 */
[----:B------:R-:W-:Y:S01]  /*28350*/  IMAD.MOV.U32 R33, RZ, RZ, R31 ;  /* 0x000000ffff217224 */ /* 0x000fe200078e001f */
[----:B------:R-:W-:-:S04]  /*28360*/  ISETP.NE.U32.AND P0, PT, RZ, UR4, PT ;  /* 0x00000004ff007c0c */ /* 0x000fc8000bf05070 */
[----:B------:R-:W-:-:S13]  /*28370*/  ISETP.NE.AND.EX P0, PT, RZ, UR5, PT, P0 ;  /* 0x00000005ff007c0c */ /* 0x000fda000bf05300 */
[----:B------:R-:W-:Y:S05]  /*28380*/  @!P0 BRA `(.L_x_2966) ;  /* 0x0000000000148947 */ /* 0x000fea0003800000 */
[----:B------:R-:W-:Y:S01]  /*28390*/  IADD3 R2, P0, R24, UR4, RZ ;  /* 0x0000000418027c10 */ /* 0x000fe2000ff1e0ff */
[----:B------:R-:W-:-:S03]  /*283a0*/  ULDC.64 UR6, c[0x0][0x208] ;  /* 0x0000820000067ab9 */ /* 0x000fc60000000a00 */
[----:B------:R-:W-:-:S05]  /*283b0*/  IADD3.X R3, R25, UR5, RZ, P0, !PT ;  /* 0x0000000519037c10 */ /* 0x000fca00087fe4ff */
[----:B------:R2:W5:Y:S01]  /*283c0*/  LDG.E R7, desc[UR6][R2.64] ;  /* 0x0000000602077981 */ /* 0x000562000c1e1900 */
[----:B------:R-:W-:Y:S05]  /*283d0*/  BRA `(.L_x_2967) ;  /* 0x0000000000287947 */ /* 0x000fea0003800000 */
.L_x_2966:
[----:B------:R-:W-:Y:S02]  /*283e0*/  ULDC.64 UR4, c[0x0][0xa08] ;  /* 0x0002820000047ab9 */ /* 0x000fe40000000a00 */
[----:B------:R-:W-:-:S04]  /*283f0*/  ISETP.NE.U32.AND P0, PT, RZ, UR4, PT ;  /* 0x00000004ff007c0c */ /* 0x000fc8000bf05070 */
[----:B------:R-:W-:-:S13]  /*28400*/  ISETP.NE.AND.EX P0, PT, RZ, UR5, PT, P0 ;  /* 0x00000005ff007c0c */ /* 0x000fda000bf05300 */
[----:B------:R-:W-:Y:S05]  /*28410*/  @!P0 BRA `(.L_x_2967) ;  /* 0x0000000000188947 */ /* 0x000fea0003800000 */
[----:B------:R-:W2:Y:S01]  /*28420*/  LDC.64 R2, c[0x0][0xa08] ;  /* 0x00028200ff027b82 */ /* 0x000ea20000000a00 */
[----:B------:R-:W-:Y:S01]  /*28430*/  ULDC.64 UR4, c[0x0][0x208] ;  /* 0x0000820000047ab9 */ /* 0x000fe20000000a00 */
[----:B--2---:R-:W-:-:S05]  /*28440*/  IMAD.WIDE R2, R33, 0x4, R2 ;  /* 0x0000000421027825 */ /* 0x004fca00078e0202 */
[----:B------:R-:W2:Y:S04]  /*28450*/  LDG.E R7, desc[UR4][R2.64] ;  /* 0x0000000402077981 */ /* 0x000ea8000c1e1900 */
[----:B0-----:R-:W2:Y:S02]  /*28460*/  LDG.E R8, desc[UR4][R2.64+0x4] ;  /* 0x0000040402087981 */ /* 0x001ea4000c1e1900 */
[----:B--2---:R-:W-:-:S07]  /*28470*/  IADD3 R7, -R7, R8, RZ ;  /* 0x0000000807077210 */ /* 0x004fce0007ffe1ff */
.L_x_2967:
[----:B------:R-:W-:Y:S01]  /*28480*/  ULDC.64 UR4, c[0x0][0x208] ;  /* 0x0000820000047ab9 */ /* 0x000fe20000000a00 */
[----:B--2---:R-:W2:Y:S01]  /*28490*/  LDC R3, c[0x0][0x448] ;  /* 0x00011200ff037b82 */ /* 0x004ea20000000800 */
[----:B------:R-:W3:Y:S04]  /*284a0*/  @P1 LDG.E R2, desc[UR4][R4.64] ;  /* 0x0000000404021981 */ /* 0x000ee8000c1e1900 */
[----:B------:R-:W3:Y:S01]  /*284b0*/  @P1 LDG.E R9, desc[UR4][R4.64+0x4] ;  /* 0x0000040404091981 */ /* 0x000ee2000c1e1900 */
[----:B-----5:R-:W-:Y:S01]  /*284c0*/  IMAD.IADD R7, R7, 0x1, -R11 ;  /* 0x0000000107077824 */ /* 0x020fe200078e0a0b */
[----:B------:R-:W-:Y:S01]  /*284d0*/  BSSY B0, `(.L_x_2968) ;  /* 0x00001a3000007945 */ /* 0x000fe20003800000 */
[----:B--2---:R-:W-:-:S13]  /*284e0*/  ISETP.NE.AND P0, PT, R3, 0x1, PT ;  /* 0x000000010300780c */ /* 0x004fda0003f05270 */
[----:B0-----:R-:W0:Y:S08]  /*284f0*/  @P0 LDC R8, c[0x0][0x44c] ;  /* 0x00011300ff080b82 */ /* 0x001e300000000800 */
[----:B------:R-:W2:Y:S01]  /*28500*/  @P0 LDC R3, c[0x0][0x450] ;  /* 0x00011400ff030b82 */ /* 0x000ea20000000800 */
[----:B---3--:R-:W-:Y:S02]  /*28510*/  @P1 IMAD.IADD R6, R9, 0x1, -R2 ;  /* 0x0000000109061824 */ /* 0x008fe400078e0a02 */
[----:B------:R-:W-:-:S02]  /*28520*/  IMAD.SHL.U32 R9, R17, 0x80, RZ ;  /* 0x0000008011097824 */ /* 0x000fc400078e00ff */
[----:B------:R-:W-:Y:S02]  /*28530*/  IMAD.IADD R5, R7, 0x1, R6 ;  /* 0x0000000107057824 */ /* 0x000fe400078e0206 */
[----:B------:R-:W-:Y:S02]  /*28540*/  VIADD R9, R9, 0x7f ;  /* 0x0000007f09097836 */ /* 0x000fe40000000000 */
[----:B------:R-:W-:Y:S01]  /*28550*/  VIADD R2, R5, 0x4f ;  /* 0x0000004f05027836 */ /* 0x000fe20000000000 */
[----:B------:R3:W-:Y:S01]  /*28560*/  STL [R1+0xc], R5 ;  /* 0x00000c0501007387 */ /* 0x0007e20000100800 */
[----:B0-----:R-:W-:Y:S01]  /*28570*/  @P0 IMAD.HI.U32 R8, R9, R8, RZ ;  /* 0x0000000809080227 */ /* 0x001fe200078e00ff */
[----:B------:R-:W-:-:S03]  /*28580*/  MOV R4, R9 ;  /* 0x0000000900047202 */ /* 0x000fc60000000f00 */
[----:B------:R-:W-:Y:S01]  /*28590*/  IMAD.HI R2, R2, 0x66666667, RZ ;  /* 0x6666666702027827 */ /* 0x000fe200078e02ff */
[----:B--2---:R-:W-:-:S04]  /*285a0*/  @P0 SHF.R.U32.HI R4, RZ, R3, R8 ;  /* 0x00000003ff040219 */ /* 0x004fc80000011608 */
[----:B------:R-:W-:-:S04]  /*285b0*/  SHF.R.U32.HI R3, RZ, 0x1f, R2 ;  /* 0x0000001fff037819 */ /* 0x000fc80000011602 */
[----:B------:R-:W-:Y:S02]  /*285c0*/  LEA.HI.SX32 R3, R2, R3, 0x1b ;  /* 0x0000000302037211 */ /* 0x000fe400078fdaff */
[----:B------:R-:W-:-:S04]  /*285d0*/  IADD3 R2, R5, 0x50, -R10 ;  /* 0x0000005005027810 */ /* 0x000fc80007ffe80a */
[----:B------:R-:W-:-:S05]  /*285e0*/  IADD3 R4, R2, R4, RZ ;  /* 0x0000000402047210 */ /* 0x000fca0007ffe0ff */
[----:B------:R-:W-:-:S05]  /*285f0*/  IMAD.HI R4, R4, 0x66666667, RZ ;  /* 0x6666666704047827 */ /* 0x000fca00078e02ff */
[----:B---3--:R-:W-:-:S04]  /*28600*/  SHF.R.U32.HI R5, RZ, 0x1f, R4 ;  /* 0x0000001fff057819 */ /* 0x008fc80000011604 */
[----:B------:R-:W-:-:S04]  /*28610*/  LEA.HI.SX32 R4, R4, R5, 0x1b ;  /* 0x0000000504047211 */ /* 0x000fc800078fdaff */
[----:B------:R-:W-:-:S05]  /*28620*/  VIMNMX R4, R3, R4, PT ;  /* 0x0000000403047248 */ /* 0x000fca0003fe0100 */
[--C-:B------:R-:W-:Y:S02]  /*28630*/  IMAD R5, R4, 0x50, -R7.reuse ;  /* 0x0000005004057824 */ /* 0x100fe400078e0a07 */
[----:B------:R-:W-:-:S03]  /*28640*/  IMAD.MOV R7, RZ, RZ, -R7 ;  /* 0x000000ffff077224 */ /* 0x000fc600078e0a07 */
[----:B------:R-:W-:Y:S02]  /*28650*/  VIMNMX R4, R5, R6, PT ;  /* 0x0000000605047248 */ /* 0x000fe40003fe0100 */
[----:B------:R-:W-:-:S04]  /*28660*/  VIMNMX R7, RZ, R7, !PT ;  /* 0x00000007ff077248 */ /* 0x000fc80007fe0100 */
        /* <DEDUP_REMOVED lines=18> */
.L_x_3177:
[----:B--2---:R-:W-:Y:S02]  /*28790*/  ISETP.NE.AND P0, PT, R14, RZ, PT ;  /* 0x000000ff0e00720c */ /* 0x004fe40003f05270 */
[----:B------:R-:W-:-:S11]  /*287a0*/  PLOP3.LUT P6, PT, PT, PT, PT, 0x8, 0x0 ;  /* 0x000000000000781c */ /* 0x000fd60003fce170 */
[----:B------:R-:W-:Y:S05]  /*287b0*/  @P0 BRA `(.L_x_2971) ;  /* 0x00000000000c0947 */ /* 0x000fea0003800000 */
[----:B------:R-:W-:-:S03]  /*287c0*/  UMOV UR4, 0xffffffff ;  /* 0xffffffff00047882 */ /* 0x000fc60000000000 */
[----:B------:R-:W-:Y:S05]  /*287d0*/  BRA.DIV UR4, `(.L_x_2972) ;  /* 0x0000007e04c47947 */ /* 0x000fea000b800000 */
[----:B------:R-:W-:-:S13]  /*287e0*/  ELECT P6, URZ, PT ;  /* 0x00000000003f782f */ /* 0x000fda00038c0000 */
.L_x_2971:
        /* <DEDUP_REMOVED lines=9> */
.L_x_3180:
[----:B------:R-:W-:Y:S05]  /*28880*/  BSYNC B1 ;  /* 0x0000000000017941 */ /* 0x000fea0003800000 */
.L_x_2973:
[----:B------:R-:W-:Y:S04]  /*28890*/  BSSY B1, `(.L_x_2975) ;  /* 0x00000aa000017945 */ /* 0x000fe80003800000 */
[----:B------:R-:W-:Y:S05]  /*288a0*/  @!P6 BRA `(.L_x_2976) ;  /* 0x0000000800a0e947 */ /* 0x000fea0003800000 */
[----:B------:R-:W-:Y:S01]  /*288b0*/  IMAD R11, R28, 0x8, R22 ;  /* 0x000000081c0b7824 */ /* 0x000fe200078e0216 */
[----:B-1----:R-:W-:Y:S01]  /*288c0*/  SHF.L.U32 R10, R30, 0x1f, RZ ;  /* 0x0000001f1e0a7819 */ /* 0x002fe200000006ff */
[----:B------:R-:W1:Y:S01]  /*288d0*/  S2R R8, SR_TID.X ;  /* 0x0000000000087919 */ /* 0x000e620000002100 */
[----:B------:R-:W-:Y:S02]  /*288e0*/  BSSY B2, `(.L_x_2977) ;  /* 0x0000005000027945 */ /* 0x000fe40003800000 */
[----:B------:R-:W2:Y:S01]  /*288f0*/  SYNCS.PHASECHK.TRANS64.TRYWAIT P0, [R11+URZ+0x388a0], R10 ;  /* 0x0388a00a0b0075a7 */ /* 0x000ea2000800017f */
[----:B-1----:R-:W-:-:S04]  /*28900*/  LOP3.LUT R8, R8, 0x7f, RZ, 0xc0, !PT ;  /* 0x0000007f08087812 */ /* 0x002fc800078ec0ff */
[----:B------:R-:W-:Y:S01]  /*28910*/  ISETP.NE.AND P1, PT, R8, RZ, PT ;  /* 0x000000ff0800720c */ /* 0x000fe20003f25270 */
[----:B--2---:R-:W-:-:S12]  /*28920*/  @!P0 BRA `(.L_x_2978) ;  /* 0x0000007c00a48947 */ /* 0x004fd80003800000 */
.L_x_3181:
[----:B------:R-:W-:Y:S05]  /*28930*/  BSYNC B2 ;  /* 0x0000000000027941 */ /* 0x000fea0003800000 */
.L_x_2977:
[----:B------:R-:W-:Y:S04]  /*28940*/  BSSY B2, `(.L_x_2979) ;  /* 0x0000009000027945 */ /* 0x000fe80003800000 */
[----:B------:R-:W-:Y:S05]  /*28950*/  @P1 BRA `(.L_x_2980) ;  /* 0x00000000001c1947 */ /* 0x000fea0003800000 */
[----:B------:R-:W2:Y:S01]  /*28960*/  S2R R8, SR_TID.X ;  /* 0x0000000000087919 */ /* 0x000ea20000002100 */
[----:B0-----:R-:W-:-:S04]  /*28970*/  IMAD.MOV.U32 R7, RZ, RZ, 0xa000 ;  /* 0x0000a000ff077424 */ /* 0x001fc800078e00ff */
[----:B------:R3:W-:Y:S01]  /*28980*/  SYNCS.ARRIVE.TRANS64 RZ, [R11+URZ+0x38890], R7 ;  /* 0x038890070bff79a7 */ /* 0x0007e2000800003f */
[----:B--2---:R-:W-:-:S04]  /*28990*/  LOP3.LUT R8, R8, 0x1f, RZ, 0xc0, !PT ;  /* 0x0000001f08087812 */ /* 0x004fc800078ec0ff */
[----:B------:R-:W-:-:S13]  /*289a0*/  ISETP.NE.AND P0, PT, R8, RZ, PT ;  /* 0x000000ff0800720c */ /* 0x000fda0003f05270 */
[----:B---3--:R-:W-:Y:S05]  /*289b0*/  @!P0 BRA `(.L_x_2980) ;  /* 0x0000000000048947 */ /* 0x008fea0003800000 */
[----:B------:R-:W-:Y:S01]  /*289c0*/  BPT.TRAP 0x1 ;  /* 0x000000040000795c */ /* 0x000fe20000300000 */
.L_x_2980:
[----:B------:R-:W-:Y:S05]  /*289d0*/  BSYNC B2 ;  /* 0x0000000000027941 */ /* 0x000fea0003800000 */
.L_x_2979:
[----:B------:R-:W-:Y:S01]  /*289e0*/  MOV R21, RZ ;  /* 0x000000ff00157202 */ /* 0x000fe20000000f00 */
[----:B------:R-:W-:Y:S01]  /*289f0*/  IMAD R8, R5, 0x50, R0 ;  /* 0x0000005005087824 */ /* 0x000fe200078e0200 */
[----:B------:R-:W-:Y:S01]  /*28a00*/  UIADD3 UR4, UP0, UR38, 0x570, URZ ;  /* 0x0000057026047890 */ /* 0x000fe2000ff1e03f */
[----:B------:R-:W-:Y:S01]  /*28a10*/  IMAD R9, R28, 0xa000, R22 ;  /* 0x0000a0001c097824 */ /* 0x000fe200078e0216 */
[----:B------:R-:W-:Y:S01]  /*28a20*/  R2UR UR10, R21 ;  /* 0x00000000150a72ca */ /* 0x000fe200000e0000 */
[----:B------:R-:W-:Y:S01]  /*28a30*/  VIADD R8, R8, 0xffffffb0 ;  /* 0xffffffb008087836 */ /* 0x000fe20000000000 */
[----:B------:R-:W-:Y:S01]  /*28a40*/  PLOP3.LUT P0, PT, PT, PT, PT, 0x80, 0x0 ;  /* 0x000000000000781c */ /* 0x000fe20003f0f070 */
[----:B0-----:R-:W-:Y:S01]  /*28a50*/  VIADD R7, R11, 0x38890 ;  /* 0x000388900b077836 */ /* 0x001fe20000000000 */
[----:B------:R-:W-:Y:S01]  /*28a60*/  UIADD3.X UR5, URZ, UR39, URZ, UP0, !UPT ;  /* 0x000000273f057290 */ /* 0x000fe200087fe43f */
[----:B------:R-:W-:Y:S01]  /*28a70*/  VIADD R12, R9, 0x24400 ;  /* 0x00024400090c7836 */ /* 0x000fe20000000000 */
[----:B------:R-:W-:Y:S01]  /*28a80*/  UMOV UR6, 0x0 ;  /* 0x0000000000067882 */ /* 0x000fe20000000000 */
[----:B------:R-:W-:-:S09]  /*28a90*/  UMOV UR7, 0x12f00000 ;  /* 0x12f0000000077882 */ /* 0x000fd20000000000 */
.L_x_2981:
        /* <DEDUP_REMOVED lines=16> */
.L_x_2982:
        /* <DEDUP_REMOVED lines=16> */
.L_x_2983:
        /* <DEDUP_REMOVED lines=16> */
.L_x_2984:
        /* <DEDUP_REMOVED lines=13> */
.L_x_3182:
[----:B------:R-:W-:Y:S05]  /*28e70*/  BSYNC B2 ;  /* 0x0000000000027941 */ /* 0x000fea0003800000 */
.L_x_2985:
[----:B------:R-:W-:Y:S01]  /*28e80*/  BSSY B2, `(.L_x_2987) ;  /* 0x000000b000027945 */ /* 0x000fe20003800000 */
[----:B------:R-:W-:Y:S02]  /*28e90*/  IMAD.MOV.U32 R12, RZ, RZ, 0x0 ;  /* 0x00000000ff0c7424 */ /* 0x000fe400078e00ff */
[----:B------:R-:W-:Y:S01]  /*28ea0*/  IMAD.MOV.U32 R13, RZ, RZ, 0x12f00000 ;  /* 0x12f00000ff0d7424 */ /* 0x000fe200078e00ff */
[----:B------:R-:W-:Y:S06]  /*28eb0*/  @P1 BRA `(.L_x_2988) ;  /* 0x00000000001c1947 */ /* 0x000fec0003800000 */
[----:B------:R-:W2:Y:S01]  /*28ec0*/  S2R R26, SR_TID.X ;  /* 0x00000000001a7919 */ /* 0x000ea20000002100 */
[----:B------:R-:W-:-:S04]  /*28ed0*/  MOV R7, 0xa000 ;  /* 0x0000a00000077802 */ /* 0x000fc80000000f00 */
[----:B------:R3:W-:Y:S01]  /*28ee0*/  SYNCS.ARRIVE.TRANS64 RZ, [R11+URZ+0x388b0], R7 ;  /* 0x0388b0070bff79a7 */ /* 0x0007e2000800003f */
[----:B--2---:R-:W-:-:S04]  /*28ef0*/  LOP3.LUT R26, R26, 0x1f, RZ, 0xc0, !PT ;  /* 0x0000001f1a1a7812 */ /* 0x004fc800078ec0ff */
[----:B------:R-:W-:-:S13]  /*28f00*/  ISETP.NE.AND P0, PT, R26, RZ, PT ;  /* 0x000000ff1a00720c */ /* 0x000fda0003f05270 */
[----:B---3--:R-:W-:Y:S05]  /*28f10*/  @!P0 BRA `(.L_x_2988) ;  /* 0x0000000000048947 */ /* 0x008fea0003800000 */
[----:B------:R-:W-:Y:S01]  /*28f20*/  BPT.TRAP 0x1 ;  /* 0x000000040000795c */ /* 0x000fe20000300000 */
.L_x_2988:
[----:B------:R-:W-:Y:S05]  /*28f30*/  BSYNC B2 ;  /* 0x0000000000027941 */ /* 0x000fea0003800000 */
.L_x_2987:
[----:B------:R-:W-:Y:S01]  /*28f40*/  R2UR UR10, R21 ;  /* 0x00000000150a72ca */ /* 0x000fe200000e0000 */
[----:B------:R-:W-:Y:S01]  /*28f50*/  UIADD3 UR4, UP0, UR38, 0x670, URZ ;  /* 0x0000067026047890 */ /* 0x000fe2000ff1e03f */
[----:B------:R-:W-:Y:S01]  /*28f60*/  R2UR UR6, R12 ;  /* 0x000000000c0672ca */ /* 0x000fe200000e0000 */
[----:B01----:R-:W-:Y:S01]  /*28f70*/  VIADD R11, R11, 0x388b0 ;  /* 0x000388b00b0b7836 */ /* 0x003fe20000000000 */
[----:B------:R-:W-:Y:S01]  /*28f80*/  R2UR UR7, R13 ;  /* 0x000000000d0772ca */ /* 0x000fe200000e0000 */
[----:B------:R-:W-:Y:S01]  /*28f90*/  VIADD R7, R9, 0x400 ;  /* 0x0000040009077836 */ /* 0x000fe20000000000 */
[----:B------:R-:W-:Y:S01]  /*28fa0*/  PLOP3.LUT P0, PT, PT, PT, PT, 0x80, 0x0 ;  /* 0x000000000000781c */ /* 0x000fe20003f0f070 */
[----:B------:R-:W-:-:S12]  /*28fb0*/  UIADD3.X UR5, URZ, UR39, URZ, UP0, !UPT ;  /* 0x000000273f057290 */ /* 0x000fd800087fe43f */
.L_x_2989:
        /* <DEDUP_REMOVED lines=15> */
.L_x_2990:
        /* <DEDUP_REMOVED lines=15> */
.L_x_2991:
        /* <DEDUP_REMOVED lines=15> */
.L_x_2992:
        /* <DEDUP_REMOVED lines=10> */
.L_x_2976:
[----:B------:R-:W-:Y:S05]  /*29330*/  BSYNC B1 ;  /* 0x0000000000017941 */ /* 0x000fea0003800000 */
.L_x_2975:
        /* <DEDUP_REMOVED lines=9> */
.L_x_3011:
[----:B------:R-:W-:Y:S05]  /*293d0*/  YIELD ;  /* 0x0000000000007946 */ /* 0x000fea0003800000 */
[----:B------:R-:W-:Y:S04]  /*293e0*/  BSSY B1, `(.L_x_2993) ;  /* 0x00000a9000017945 */ /* 0x000fe80003800000 */
[----:B------:R-:W-:Y:S05]  /*293f0*/  @!P6 BRA `(.L_x_2994) ;  /* 0x00000008009ce947 */ /* 0x000fea0003800000 */
[----:B-1----:R-:W-:Y:S01]  /*29400*/  LEA R10, R28, R22, 0x3 ;  /* 0x000000161c0a7211 */ /* 0x002fe200078e18ff */
[----:B------:R-:W1:Y:S01]  /*29410*/  S2R R5, SR_TID.X ;  /* 0x0000000000057919 */ /* 0x000e620000002100 */
[----:B------:R-:W-:Y:S01]  /*29420*/  SHF.L.U32 R9, R30, 0x1f, RZ ;  /* 0x0000001f1e097819 */ /* 0x000fe200000006ff */
[----:B------:R-:W-:Y:S03]  /*29430*/  BSSY B2, `(.L_x_2995) ;  /* 0x0000005000027945 */ /* 0x000fe60003800000 */
[----:B------:R-:W2:Y:S01]  /*29440*/  SYNCS.PHASECHK.TRANS64.TRYWAIT P1, [R10+URZ+0x388a0], R9 ;  /* 0x0388a0090a0075a7 */ /* 0x000ea2000802017f */
[----:B-1----:R-:W-:-:S04]  /*29450*/  LOP3.LUT R5, R5, 0x7f, RZ, 0xc0, !PT ;  /* 0x0000007f05057812 */ /* 0x002fc800078ec0ff */
[----:B------:R-:W-:Y:S01]  /*29460*/  ISETP.NE.AND P2, PT, R5, RZ, PT ;  /* 0x000000ff0500720c */ /* 0x000fe20003f45270 */
[----:B--2---:R-:W-:-:S12]  /*29470*/  @!P1 BRA `(.L_x_2996) ;  /* 0x0000007000f89947 */ /* 0x004fd80003800000 */
.L_x_3183:
[----:B------:R-:W-:Y:S05]  /*29480*/  BSYNC B2 ;  /* 0x0000000000027941 */ /* 0x000fea0003800000 */
.L_x_2995:
        /* <DEDUP_REMOVED lines=9> */
.L_x_2998:
[----:B------:R-:W-:Y:S05]  /*29520*/  BSYNC B2 ;  /* 0x0000000000027941 */ /* 0x000fea0003800000 */
.L_x_2997:
        /* <DEDUP_REMOVED lines=11> */
.L_x_2999:
        /* <DEDUP_REMOVED lines=16> */
.L_x_3000:
        /* <DEDUP_REMOVED lines=16> */
.L_x_3001:
        /* <DEDUP_REMOVED lines=16> */
.L_x_3002:
        /* <DEDUP_REMOVED lines=13> */
.L_x_3184:
[----:B------:R-:W-:Y:S05]  /*299b0*/  BSYNC B2 ;  /* 0x0000000000027941 */ /* 0x000fea0003800000 */
.L_x_3003:
        /* <DEDUP_REMOVED lines=11> */
.L_x_3006:
[----:B------:R-:W-:Y:S05]  /*29a70*/  BSYNC B2 ;  /* 0x0000000000027941 */ /* 0x000fea0003800000 */
.L_x_3005:
        /* <DEDUP_REMOVED lines=8> */
.L_x_3007:
        /* <DEDUP_REMOVED lines=15> */
.L_x_3008:
        /* <DEDUP_REMOVED lines=15> */
.L_x_3009:
        /* <DEDUP_REMOVED lines=15> */
.L_x_3010:
        /* <DEDUP_REMOVED lines=10> */
.L_x_2994:
[----:B------:R-:W-:Y:S05]  /*29e70*/  BSYNC B1 ;  /* 0x0000000000017941 */ /* 0x000fea0003800000 */
.L_x_2993:
[C---:B------:R-:W-:Y:S01]  /*29e80*/  ISETP.GT.AND P2, PT, R11.reuse, R6, PT ;  /* 0x000000060b00720c */ /* 0x040fe20003f44270 */
[----:B------:R-:W-:Y:S01]  /*29e90*/  VIADD R28, R28, 0x1 ;  /* 0x000000011c1c7836 */ /* 0x000fe20000000000 */
[----:B------:R-:W-:-:S04]  /*29ea0*/  IADD3 R11, R11, -0x1, RZ ;  /* 0xffffffff0b0b7810 */ /* 0x000fc80007ffe0ff */
[----:B------:R-:W-:-:S04]  /*29eb0*/  ISETP.NE.AND P1, PT, R28, 0x2, PT ;  /* 0x000000021c00780c */ /* 0x000fc80003f25270 */
[----:B------:R-:W-:Y:S02]  /*29ec0*/  SEL R5, RZ, 0x1, P1 ;  /* 0x00000001ff057807 */ /* 0x000fe40000800000 */
[----:B------:R-:W-:Y:S02]  /*29ed0*/  SEL R28, R28, RZ, P1 ;  /* 0x000000ff1c1c7207 */ /* 0x000fe40000800000 */
[----:B------:R-:W-:Y:S01]  /*29ee0*/  LOP3.LUT R30, R30, R5, RZ, 0x3c, !PT ;  /* 0x000000051e1e7212 */ /* 0x000fe200078e3cff */
[----:B------:R-:W-:Y:S06]  /*29ef0*/  @P2 BRA `(.L_x_3011) ;  /* 0xfffffff400342947 */ /* 0x000fec000383ffff */
.L_x_2969:
[----:B------:R-:W-:Y:S05]  /*29f00*/  BSYNC B0 ;  /* 0x0000000000007941 */ /* 0x000fea0003800000 */
.L_x_2968:
[----:B------:R-:W2:Y:S01]  /*29f10*/  LDC R0, c[0x0][0x448] ;  /* 0x00011200ff007b82 */ /* 0x000ea20000000800 */
[----:B------:R-:W-:Y:S01]  /*29f20*/  LEA R5, R17, 0x7f, 0x7 ;  /* 0x0000007f11057811 */ /* 0x000fe200078e38ff */
[----:B------:R-:W-:Y:S05]  /*29f30*/  @!P0 WARPSYNC.ALL ;  /* 0x0000000000008948 */ /* 0x000fea0003800000 */
[----:B------:R-:W-:Y:S01]  /*29f40*/  BSSY B7, `(.L_x_3012) ;  /* 0x00003a7000077945 */ /* 0x000fe20003800000 */
[----:B------:R-:W-:Y:S01]  /*29f50*/  @!P0 BAR.SYNC.DEFER_BLOCKING 0xc, 0x180 ;  /* 0x0306000000008b1d */ /* 0x000fe20000010000 */
[----:B--2---:R-:W-:-:S13]  /*29f60*/  ISETP.NE.AND P1, PT, R0, 0x1, PT ;  /* 0x000000010000780c */ /* 0x004fda0003f25270 */
[----:B------:R-:W0:Y:S08]  /*29f70*/  @P1 LDC R4, c[0x0][0x44c] ;  /* 0x00011300ff041b82 */ /* 0x000e300000000800 */
[----:B------:R-:W2:Y:S01]  /*29f80*/  @P1 LDC R0, c[0x0][0x450] ;  /* 0x00011400ff001b82 */ /* 0x000ea20000000800 */
[----:B0-----:R-:W-:-:S05]  /*29f90*/  @P1 IMAD.HI.U32 R7, R5, R4, RZ ;  /* 0x0000000405071227 */ /* 0x001fca00078e00ff */
[----:B--2---:R-:W-:-:S05]  /*29fa0*/  @P1 SHF.R.U32.HI R5, RZ, R0, R7 ;  /* 0x00000000ff051219 */ /* 0x004fca0000011607 */
[----:B------:R-:W-:-:S04]  /*29fb0*/  IMAD.IADD R5, R2, 0x1, R5 ;  /* 0x0000000102057824 */ /* 0x000fc800078e0205 */
[----:B------:R-:W-:-:S05]  /*29fc0*/  IMAD.HI R5, R5, 0x66666667, RZ ;  /* 0x6666666705057827 */ /* 0x000fca00078e02ff */
[----:B------:R-:W-:-:S04]  /*29fd0*/  SHF.R.U32.HI R0, RZ, 0x1f, R5 ;  /* 0x0000001fff007819 */ /* 0x000fc80000011605 */
        /* <DEDUP_REMOVED lines=11> */
[----:B------:R-:W2:Y:S01]  /*2a090*/  LDC.64 R2, c[0x0][0xc60] ;  /* 0x00031800ff027b82 */ /* 0x000ea20000000a00 */
[----:B------:R-:W0:Y:S01]  /*2a0a0*/  FLO.U32 R0, UR4 ;  /* 0x0000000400007d00 */ /* 0x000e2200080e0000 */
[----:B------:R-:W-:Y:S01]  /*2a0b0*/  ULDC.64 UR6, c[0x0][0x208] ;  /* 0x0000820000067ab9 */ /* 0x000fe20000000a00 */
[----:B0-----:R-:W-:-:S06]  /*2a0c0*/  ISETP.EQ.U32.AND P0, PT, R0, R5, PT ;  /* 0x000000050000720c */ /* 0x001fcc0003f02070 */
[----:B------:R-:W2:Y:S07]  /*2a0d0*/  POPC R5, UR4 ;  /* 0x0000000400057d09 */ /* 0x000eae0008000000 */
[----:B--2---:R-:W2:Y:S01]  /*2a0e0*/  @P0 ATOMG.E.ADD.STRONG.GPU PT, R3, desc[UR6][R2.64], R5 ;  /* 0x00000005020309a8 */ /* 0x004ea200081ee1c6 */
[----:B------:R-:W0:Y:S02]  /*2a0f0*/  S2R R4, SR_LTMASK ;  /* 0x0000000000047919 */ /* 0x000e240000003900 */
[----:B0-----:R-:W-:-:S04]  /*2a100*/  LOP3.LUT R4, R4, UR4, RZ, 0xc0, !PT ;  /* 0x0000000404047c12 */ /* 0x001fc8000f8ec0ff */
[----:B------:R-:W0:Y:S01]  /*2a110*/  POPC R7, R4 ;  /* 0x0000000400077309 */ /* 0x000e220000000000 */
[----:B--2---:R-:W0:Y:S02]  /*2a120*/  SHFL.IDX PT, R0, R3, R0, 0x1f ;  /* 0x00001f0003007589 */ /* 0x004e2400000e0000 */
[----:B0-----:R-:W-:Y:S01]  /*2a130*/  IADD3 R16, R0, UR36, R7 ;  /* 0x0000002400107c10 */ /* 0x001fe2000fffe007 */
[----:B------:R-:W-:Y:S06]  /*2a140*/  BRA `(.L_x_3014) ;  /* 0x0000003800187947 */ /* 0x000fec0003800000 */
.L_x_3013:
        /* <DEDUP_REMOVED lines=13> */
[----:B------:R-:W-:Y:S02]  /*2a220*/  IMAD.U32 R7, RZ, RZ, UR9 ;  /* 0x00000009ff077e24 */ /* 0x000fe4000f8e00ff */
[----:B-1----:R-:W-:-:S02]  /*2a230*/  IMAD.U32 R10, RZ, RZ, UR4 ;  /* 0x00000004ff0a7e24 */ /* 0x002fc4000f8e00ff */
[----:B------:R-:W-:Y:S02]  /*2a240*/  IMAD.MOV.U32 R8, RZ, RZ, 0x70 ;  /* 0x00000070ff087424 */ /* 0x000fe400078e00ff */
[----:B------:R-:W-:Y:S02]  /*2a250*/  IMAD.MOV.U32 R12, RZ, RZ, 0x1 ;  /* 0x00000001ff0c7424 */ /* 0x000fe400078e00ff */
[----:B------:R-:W-:-:S07]  /*2a260*/  IMAD.MOV.U32 R13, RZ, RZ, RZ ;  /* 0x000000ffff0d7224 */ /* 0x000fce00078e00ff */
[----:B------:R-:W-:-:S07]  /*2a270*/  LEPC R20, `(.L_x_3016) ;  /* 0x000000001014794e */ /* 0x000fce0000000000 */
[----:B0-----:R-:W-:Y:S05]  /*2a280*/  CALL.ABS.NOINC R2 ;  /* 0x0000000002007343 */ /* 0x001fea0003c00000 */
.L_x_3016:
[----:B------:R-:W-:Y:S05]  /*2a290*/  BSYNC B6 ;  /* 0x0000000000067941 */ /* 0x000fea0003800000 */
.L_x_3015:
        /* <DEDUP_REMOVED lines=10> */
[----:B------:R-:W-:Y:S01]  /*2a340*/  MOV R7, UR9 ;  /* 0x0000000900077c02 */ /* 0x000fe20008000f00 */
[----:B------:R-:W-:Y:S01]  /*2a350*/  IMAD.U32 R5, RZ, RZ, UR7 ;  /* 0x00000007ff057e24 */ /* 0x000fe2000f8e00ff */
[----:B------:R-:W-:Y:S01]  /*2a360*/  MOV R12, 0x1 ;  /* 0x00000001000c7802 */ /* 0x000fe20000000f00 */
[----:B------:R-:W-:Y:S02]  /*2a370*/  IMAD.U32 R6, RZ, RZ, UR8 ;  /* 0x00000008ff067e24 */ /* 0x000fe4000f8e00ff */
[----:B-1----:R-:W-:-:S02]  /*2a380*/  IMAD.U32 R10, RZ, RZ, UR4 ;  /* 0x00000004ff0a7e24 */ /* 0x002fc4000f8e00ff */
[----:B------:R-:W-:Y:S02]  /*2a390*/  IMAD.U32 R11, RZ, RZ, UR5 ;  /* 0x00000005ff0b7e24 */ /* 0x000fe4000f8e00ff */
[----:B------:R-:W-:Y:S02]  /*2a3a0*/  IMAD.MOV.U32 R8, RZ, RZ, 0x70 ;  /* 0x00000070ff087424 */ /* 0x000fe400078e00ff */
[----:B0-----:R-:W-:-:S07]  /*2a3b0*/  IMAD.MOV.U32 R13, RZ, RZ, RZ ;  /* 0x000000ffff0d7224 */ /* 0x001fce00078e00ff */
[----:B------:R-:W-:-:S07]  /*2a3c0*/  LEPC R20, `(.L_x_3019) ;  /* 0x000000001014794e */ /* 0x000fce0000000000 */
[----:B--2---:R-:W-:Y:S05]  /*2a3d0*/  CALL.ABS.NOINC R2 ;  /* 0x0000000002007343 */ /* 0x004fea0003c00000 */
.L_x_3019:
[----:B------:R0:W1:Y:S01]  /*2a3e0*/  LDC.64 R2, c[0x4][R26] ;  /* 0x010000001a027b82 */ /* 0x0000620000000a00 */
[----:B------:R-:W-:Y:S01]  /*2a3f0*/  ULDC.64 UR4, c[0x4][0x138] ;  /* 0x01004e0000047ab9 */ /* 0x000fe20000000a00 */
[----:B------:R-:W-:Y:S01]  /*2a400*/  ULDC.64 UR6, c[0x4][0x140] ;  /* 0x0100500000067ab9 */ /* 0x000fe20000000a00 */
[----:B------:R-:W-:Y:S01]  /*2a410*/  ULDC.64 UR8, c[0x4][0xa8] ;  /* 0x01002a0000087ab9 */ /* 0x000fe20000000a00 */
        /* <DEDUP_REMOVED lines=11> */
.L_x_3018:
[----:B------:R-:W-:Y:S05]  /*2a4d0*/  BSYNC B6 ;  /* 0x0000000000067941 */ /* 0x000fea0003800000 */
.L_x_3017:
[----:B------:R-:W2:Y:S01]  /*2a4e0*/  LDL R21, [R1+0xc] ;  /* 0x00000c0001157983 */ /* 0x000ea20000100800 */
[----:B------:R-:W-:-:S03]  /*2a4f0*/  ULDC.64 UR4, c[0x0][0x9f8] ;  /* 0x00027e0000047ab9 */ /* 0x000fc60000000a00 */
[----:B------:R-:W3:Y:S01]  /*2a500*/  LDL R2, [R1+0x10] ;  /* 0x0000100001027983 */ /* 0x000ee20000100800 */
[----:B------:R-:W-:Y:S01]  /*2a510*/  ISETP.NE.U32.AND P0, PT, RZ, UR4, PT ;  /* 0x00000004ff007c0c */ /* 0x000fe2000bf05070 */
[----:B------:R-:W-:Y:S01]  /*2a520*/  ULDC.64 UR6, c[0x0][0x208] ;  /* 0x0000820000067ab9 */ /* 0x000fe20000000a00 */
[----:B------:R-:W0:Y:S01]  /*2a530*/  LDC R0, c[0x0][0x430] ;  /* 0x00010c00ff007b82 */ /* 0x000e220000000800 */
        /* <DEDUP_REMOVED lines=9> */
[----:B0-----:R-:W-:-:S13]  /*2a5d0*/  ISETP.NE.AND P1, PT, R0, 0x1, PT ;  /* 0x000000010000780c */ /* 0x001fda0003f25270 */
[----:B------:R-:W0:Y:S08]  /*2a5e0*/  @P1 LDC R7, c[0x0][0x434] ;  /* 0x00010d00ff071b82 */ /* 0x000e300000000800 */
[----:B------:R-:W1:Y:S01]  /*2a5f0*/  @P1 LDC R5, c[0x0][0x438] ;  /* 0x00010e00ff051b82 */ /* 0x000e620000000800 */
[----:B----4-:R-:W-:-:S05]  /*2a600*/  IMAD.SHL.U32 R20, R20, 0x10, RZ ;  /* 0x0000001014147824 */ /* 0x010fca00078e00ff */
[----:B------:R-:W-:Y:S02]  /*2a610*/  LOP3.LUT R20, R26, 0x70, R20, 0xf8, !PT ;  /* 0x000000701a147812 */ /* 0x000fe400078ef814 */
[----:B------:R-:W-:-:S05]  /*2a620*/  IADD3 R26, R32, -0x1, RZ ;  /* 0xffffffff201a7810 */ /* 0x000fca0007ffe0ff */
[----:B------:R-:W-:Y:S01]  /*2a630*/  IMAD R6, R26, 0x50, R20 ;  /* 0x000000501a067824 */ /* 0x000fe200078e0214 */
[----:B------:R-:W-:Y:S02]  /*2a640*/  LOP3.LUT R23, R23, 0xfffffffe, RZ, 0xc0, !PT ;  /* 0xfffffffe17177812 */ /* 0x000fe400078ec0ff */
[----:B------:R-:W-:Y:S01]  /*2a650*/  LOP3.LUT R9, R36, 0x80, RZ, 0xfc, !PT ;  /* 0x0000008024097812 */ /* 0x000fe200078efcff */
[----:B------:R-:W-:Y:S01]  /*2a660*/  UMOV UR5, 0xffffffff ;  /* 0xffffffff00057882 */ /* 0x000fe20000000000 */
[----:B--2---:R-:W-:-:S04]  /*2a670*/  ISETP.GE.AND P0, PT, R6, R21, PT ;  /* 0x000000150600720c */ /* 0x004fc80003f06270 */
[----:B------:R-:W-:Y:S01]  /*2a680*/  ISETP.GT.U32.OR P0, PT, R20, 0x4f, P0 ;  /* 0x0000004f1400780c */ /* 0x000fe20000704470 */
[----:B---3--:R-:W-:-:S04]  /*2a690*/  IMAD.IADD R6, R6, 0x1, R2 ;  /* 0x0000000106067824 */ /* 0x008fc800078e0202 */
[----:B0-----:R-:W-:-:S08]  /*2a6a0*/  @P1 IMAD.HI.U32 R7, R6, R7, RZ ;  /* 0x0000000706071227 */ /* 0x001fd000078e00ff */
[----:B------:R-:W0:Y:S01]  /*2a6b0*/  @!P0 LDC.64 R2, c[0x0][0x428] ;  /* 0x00010a00ff028b82 */ /* 0x000e220000000a00 */
[----:B------:R-:W-:Y:S01]  /*2a6c0*/  IMAD.MOV.U32 R4, RZ, RZ, R6 ;  /* 0x000000ffff047224 */ /* 0x000fe200078e0006 */
[----:B-1----:R-:W-:-:S05]  /*2a6d0*/  @P1 SHF.R.U32.HI R4, RZ, R5, R7 ;  /* 0x00000005ff041219 */ /* 0x002fca0000011607 */
[----:B------:R-:W-:-:S04]  /*2a6e0*/  IMAD.MOV R5, RZ, RZ, -R4 ;  /* 0x000000ffff057224 */ /* 0x000fc800078e0a04 */
[----:B------:R-:W-:Y:S01]  /*2a6f0*/  IMAD R0, R0, R5, R6 ;  /* 0x0000000500007224 */ /* 0x000fe200078e0206 */
[----:B------:R-:W-:Y:S02]  /*2a700*/  SHF.R.S32.HI R8, RZ, 0x1f, R33 ;  /* 0x0000001fff087819 */ /* 0x000fe40000011421 */
[----:B------:R-:W-:-:S03]  /*2a710*/  @!P0 SHF.R.S32.HI R5, RZ, 0x1f, R4 ;  /* 0x0000001fff058819 */ /* 0x000fc60000011404 */
[-C--:B0-----:R-:W-:Y:S02]  /*2a720*/  @!P0 IMAD R6, R8, R2.reuse, RZ ;  /* 0x0000000208068224 */ /* 0x081fe400078e02ff */
[----:B------:R-:W-:-:S04]  /*2a730*/  @!P0 IMAD.WIDE.U32 R4, R33, R2, R4 ;  /* 0x0000000221048225 */ /* 0x000fc800078e0004 */
[----:B------:R-:W-:Y:S02]  /*2a740*/  @!P0 IMAD R6, R33, R3, R6 ;  /* 0x0000000321068224 */ /* 0x000fe400078e0206 */
[----:B------:R-:W0:Y:S03]  /*2a750*/  @!P0 LDC.64 R2, c[0x0][0x418] ;  /* 0x00010600ff028b82 */ /* 0x000e260000000a00 */
[----:B------:R-:W-:Y:S01]  /*2a760*/  @!P0 IADD3 R6, R5, R6, RZ ;  /* 0x0000000605068210 */ /* 0x000fe20007ffe0ff */
[----:B------:R-:W-:Y:S01]  /*2a770*/  IMAD.U32 R7, RZ, RZ, UR37 ;  /* 0x00000025ff077e24 */ /* 0x000fe2000f8e00ff */
        /* <DEDUP_REMOVED lines=25> */
.L_x_3187:
[----:B------:R-:W-:Y:S01]  /*2a910*/  SHF.R.S32.HI R32, RZ, 0x1f, R18 ;  /* 0x0000001fff207819 */ /* 0x000fe20000011412 */
[----:B------:R-:W-:Y:S06]  /*2a920*/  @!P2 BRA `(.L_x_3021) ;  /* 0x000000000004a947 */ /* 0x000fec0003800000 */
[----:B------:R-:W-:Y:S01]  /*2a930*/  BPT.TRAP 0x1 ;  /* 0x000000040000795c */ /* 0x000fe20000300000 */
.L_x_3021:
        /* <DEDUP_REMOVED lines=25> */
.L_x_3188:
[----:B------:R-:W-:Y:S05]  /*2aad0*/  BSYNC B0 ;  /* 0x0000000000007941 */ /* 0x000fea0003800000 */
.L_x_3022:
        /* <DEDUP_REMOVED lines=29> */
[C---:B------:R-:W-:Y:S01]  /*2acb0*/  LOP3.LUT P5, RZ, R23.reuse, 0x10, RZ, 0xc0, !PT ;  /* 0x0000001017ff7812 */ /* 0x040fe200078ac0ff */
[----:B------:R-:W-:Y:S01]  /*2acc0*/  ULDC.64 UR4, c[0x0][0x208] ;  /* 0x0000820000047ab9 */ /* 0x000fe20000000a00 */
[C---:B------:R-:W-:Y:S01]  /*2acd0*/  LOP3.LUT P4, RZ, R23.reuse, 0x8, RZ, 0xc0, !PT ;  /* 0x0000000817ff7812 */ /* 0x040fe2000788c0ff */
[----:B------:R-:W1:Y:S01]  /*2ace0*/  SHFL.IDX PT, R2, R6, RZ, 0x181f ;  /* 0x00181fff06027589 */ /* 0x000e6200000e0000 */
[C---:B------:R-:W-:Y:S02]  /*2acf0*/  LOP3.LUT P3, RZ, R23.reuse, 0x4, RZ, 0xc0, !PT ;  /* 0x0000000417ff7812 */ /* 0x040fe4000786c0ff */
[----:B------:R-:W-:Y:S01]  /*2ad00*/  LOP3.LUT P2, RZ, R23, 0x2, RZ, 0xc0, !PT ;  /* 0x0000000217ff7812 */ /* 0x000fe2000784c0ff */
[----:B------:R-:W-:Y:S01]  /*2ad10*/  SHFL.IDX PT, R8, R6, 0x1, 0x181f ;  /* 0x00381f0006087f89 */ /* 0x000fe200000e0000 */
[----:B------:R-:W-:Y:S02]  /*2ad20*/  @P0 LEA R9, R7, R22, 0x1 ;  /* 0x0000001607090211 */ /* 0x000fe400078e08ff */
[----:B0-----:R-:W-:-:S05]  /*2ad30*/  @P0 LEA R3, P1, R36, R3, 0x1 ;  /* 0x0000000324030211 */ /* 0x001fca00078208ff */
[----:B-1----:R-:W-:Y:S01]  /*2ad40*/  @P0 IMAD.X R2, RZ, RZ, R2, P1 ;  /* 0x000000ffff020224 */ /* 0x002fe200008e0602 */
[----:B------:R-:W-:-:S04]  /*2ad50*/  ISETP.GE.AND P1, PT, R4, 0x11, PT ;  /* 0x000000110400780c */ /* 0x000fc80003f26270 */
[----:B------:R-:W-:-:S04]  /*2ad60*/  @P0 LOP3.LUT R3, R3, R2, RZ, 0x3c, !PT ;  /* 0x0000000203030212 */ /* 0x000fc800078e3cff */
[----:B------:R-:W-:-:S04]  /*2ad70*/  @P0 LOP3.LUT R2, R3, R2, RZ, 0x3c, !PT ;  /* 0x0000000203020212 */ /* 0x000fc800078e3cff */
[----:B------:R-:W-:Y:S01]  /*2ad80*/  @P0 LOP3.LUT R3, R3, R2, RZ, 0x3c, !PT ;  /* 0x0000000203030212 */ /* 0x000fe200078e3cff */
[----:B------:R-:W-:-:S04]  /*2ad90*/  @P1 IMAD R21, R7, 0x2, R22 ;  /* 0x0000000207151824 */ /* 0x000fc800078e0216 */
        /* <DEDUP_REMOVED lines=33> */
.L_x_3200:
        /* <DEDUP_REMOVED lines=18> */
.L_x_3026:
[----:B------:R-:W-:Y:S05]  /*2b0d0*/  BSYNC B0 ;  /* 0x0000000000007941 */ /* 0x000fea0003800000 */
.L_x_3025:
[----:B------:R-:W-:Y:S01]  /*2b0e0*/  NOP ;  /* 0x0000000000007918 */ /* 0x000fe20000000000 */
[----:B------:R-:W-:-:S13]  /*2b0f0*/  PLOP3.LUT P0, PT, PT, PT, PT, 0x80, 0x0 ;  /* 0x000000000000781c */ /* 0x000fda0003f0f070 */
.L_x_3027:
        /* <DEDUP_REMOVED lines=11> */
.L_x_3028:
        /* <DEDUP_REMOVED lines=17> */
[----:B0-----:R-:W-:Y:S02]  /*2b2c0*/  VIADD R2, R22, 0x14400 ;  /* 0x0001440016027836 */ /* 0x001fe40000000000 */
[----:B------:R-:W-:-:S03]  /*2b2d0*/  IMAD.IADD R35, R5, 0x1, R0 ;  /* 0x0000000105237824 */ /* 0x000fc600078e0200 */
[----:B------:R-:W-:-:S13]  /*2b2e0*/  LOP3.LUT P0, RZ, R2, 0x3ff, RZ, 0xc0, !PT ;  /* 0x000003ff02ff7812 */ /* 0x000fda000780c0ff */
[----:B-1----:R-:W-:Y:S05]  /*2b2f0*/  @!P0 BRA `(.L_x_3030) ;  /* 0x0000000000408947 */ /* 0x002fea0003800000 */
[----:B------:R-:W-:Y:S01]  /*2b300*/  MOV R2, 0x0 ;  /* 0x0000000000027802 */ /* 0x000fe20000000f00 */
[----:B------:R-:W-:Y:S01]  /*2b310*/  ULDC.64 UR4, c[0x4][0x138] ;  /* 0x01004e0000047ab9 */ /* 0x000fe20000000a00 */
[----:B------:R-:W-:Y:S01]  /*2b320*/  ULDC.64 UR6, c[0x4][0x140] ;  /* 0x0100500000067ab9 */ /* 0x000fe20000000a00 */
[----:B------:R-:W-:Y:S01]  /*2b330*/  ULDC.64 UR8, c[0x4][0xb0] ;  /* 0x01002c0000087ab9 */ /* 0x000fe20000000a00 */
[----:B------:R-:W-:Y:S01]  /*2b340*/  MOV R4, UR4 ;  /* 0x0000000400047c02 */ /* 0x000fe20008000f00 */
[----:B------:R-:W-:Y:S01]  /*2b350*/  IMAD.U32 R5, RZ, RZ, UR5 ;  /* 0x00000005ff057e24 */ /* 0x000fe2000f8e00ff */
        /* <DEDUP_REMOVED lines=10> */
.L_x_3030:
[----:B------:R-:W-:Y:S05]  /*2b400*/  BSYNC B6 ;  /* 0x0000000000067941 */ /* 0x000fea0003800000 */
.L_x_3029:
[----:B------:R-:W3:Y:S01]  /*2b410*/  LDL.LU R20, [R1+0x24] ;  /* 0x0000240001147983 */ /* 0x000ee20000300800 */
[----:B------:R-:W-:Y:S01]  /*2b420*/  ULDC.64 UR4, c[0x0][0x2d8] ;  /* 0x0000b60000047ab9 */ /* 0x000fe20000000a00 */
[----:B------:R-:W0:Y:S02]  /*2b430*/  LDC R7, c[0x0][0x448] ;  /* 0x00011200ff077b82 */ /* 0x000e240000000800 */
[----:B------:R-:W4:Y:S01]  /*2b440*/  LDL.LU.64 R2, [R1+0x28] ;  /* 0x0000280001027983 */ /* 0x000f220000300a00 */
[----:B------:R-:W-:-:S03]  /*2b450*/  IMAD R0, R32, UR4, RZ ;  /* 0x0000000420007c24 */ /* 0x000fc6000f8e02ff */
[----:B------:R1:W5:Y:S01]  /*2b460*/  LDL R9, [R1+0x1c] ;  /* 0x00001c0001097983 */ /* 0x0003620000100800 */
[----:B------:R-:W-:Y:S01]  /*2b470*/  IMAD R0, R18, UR5, R0 ;  /* 0x0000000512007c24 */ /* 0x000fe2000f8e0200 */
[----:B0-----:R-:W-:-:S13]  /*2b480*/  ISETP.NE.AND P0, PT, R7, 0x1, PT ;  /* 0x000000010700780c */ /* 0x001fda0003f05270 */
[----:B------:R-:W0:Y:S01]  /*2b490*/  @P0 LDC R6, c[0x0][0x44c] ;  /* 0x00011300ff060b82 */ /* 0x000e220000000800 */
[C---:B------:R-:W-:Y:S02]  /*2b4a0*/  LOP3.LUT R11, R36.reuse, 0x40, RZ, 0xfc, !PT ;  /* 0x00000040240b7812 */ /* 0x040fe400078efcff */
[C---:B--2---:R-:W-:Y:S02]  /*2b4b0*/  LOP3.LUT R8, R36.reuse, 0x80, RZ, 0xfc, !PT ;  /* 0x0000008024087812 */ /* 0x044fe400078efcff */
[----:B------:R-:W-:Y:S01]  /*2b4c0*/  LOP3.LUT R10, R36, 0xc0, RZ, 0xfc, !PT ;  /* 0x000000c0240a7812 */ /* 0x000fe200078efcff */
[----:B----4-:R-:W-:Y:S02]  /*2b4d0*/  IMAD.MOV.U32 R3, RZ, RZ, R35 ;  /* 0x000000ffff037224 */ /* 0x010fe400078e0023 */
[----:B------:R-:W-:Y:S01]  /*2b4e0*/  IMAD.WIDE.U32 R2, R18, UR4, R2 ;  /* 0x0000000412027c25 */ /* 0x000fe2000f8e0002 */
[----:B------:R-:W-:-:S03]  /*2b4f0*/  ULDC.64 UR4, c[0x0][0x2e0] ;  /* 0x0000b80000047ab9 */ /* 0x000fc60000000a00 */
[----:B------:R-:W-:Y:S02]  /*2b500*/  IMAD.IADD R3, R3, 0x1, R0 ;  /* 0x0000000103037824 */ /* 0x000fe400078e0200 */
[----:B---3--:R-:W-:Y:S02]  /*2b510*/  IMAD R0, R20, UR4, RZ ;  /* 0x0000000414007c24 */ /* 0x008fe4000f8e02ff */
[----:B------:R-:W2:Y:S01]  /*2b520*/  S2R R20, SR_TID.X ;  /* 0x0000000000147919 */ /* 0x000ea20000002100 */
[----:B------:R-:W-:-:S04]  /*2b530*/  IMAD.WIDE.U32 R2, R31, UR4, R2 ;  /* 0x000000041f027c25 */ /* 0x000fc8000f8e0002 */
[----:B------:R-:W-:Y:S01]  /*2b540*/  IMAD R0, R31, UR5, R0 ;  /* 0x000000051f007c24 */ /* 0x000fe2000f8e0200 */
[----:B------:R-:W-:-:S03]  /*2b550*/  ULDC.64 UR4, c[0x0][0x2d0] ;  /* 0x0000b40000047ab9 */ /* 0x000fc60000000a00 */
[----:B------:R-:W-:Y:S02]  /*2b560*/  IMAD.IADD R3, R3, 0x1, R0 ;  /* 0x0000000103037824 */ /* 0x000fe400078e0200 */
[----:B------:R-:W3:Y:S01]  /*2b570*/  @P0 LDC R0, c[0x0][0x450] ;  /* 0x00011400ff000b82 */ /* 0x000ee20000000800 */
[----:B--2---:R-:W-:-:S04]  /*2b580*/  LOP3.LUT R20, R20, 0x7f, RZ, 0xc0, !PT ;  /* 0x0000007f14147812 */ /* 0x004fc800078ec0ff */
[----:B------:R-:W-:Y:S02]  /*2b590*/  SHF.R.U32.HI R21, RZ, 0x3, R20 ;  /* 0x00000003ff157819 */ /* 0x000fe40000011614 */
[----:B------:R-:W2:Y:S02]  /*2b5a0*/  S2R R20, SR_TID.X ;  /* 0x0000000000147919 */ /* 0x000ea40000002100 */
[----:B--2---:R-:W-:-:S04]  /*2b5b0*/  SHF.L.U32 R20, R20, 0x4, RZ ;  /* 0x0000000414147819 */ /* 0x004fc800000006ff */
[----:B------:R-:W-:-:S05]  /*2b5c0*/  LOP3.LUT R20, R21, 0x70, R20, 0xf8, !PT ;  /* 0x0000007015147812 */ /* 0x000fca00078ef814 */
[----:B------:R-:W-:-:S04]  /*2b5d0*/  IMAD R5, R17, 0x80, R20 ;  /* 0x0000008011057824 */ /* 0x000fc800078e0214 */
[----:B0-----:R-:W-:-:S04]  /*2b5e0*/  @P0 IMAD.HI.U32 R6, R5, R6, RZ ;  /* 0x0000000605060227 */ /* 0x001fc800078e00ff */
[----:B------:R-:W-:Y:S01]  /*2b5f0*/  IMAD.MOV.U32 R4, RZ, RZ, R5 ;  /* 0x000000ffff047224 */ /* 0x000fe200078e0005 */
[----:B---3--:R-:W-:Y:S01]  /*2b600*/  @P0 SHF.R.U32.HI R4, RZ, R0, R6 ;  /* 0x00000000ff040219 */ /* 0x008fe20000011606 */
        /* <DEDUP_REMOVED lines=8> */
[----:B------:R-:W-:-:S03]  /*2b690*/  ULDC.64 UR4, c[0x0][0x2c8] ;  /* 0x0000b20000047ab9 */ /* 0x000fc60000000a00 */
[----:B------:R-:W-:Y:S01]  /*2b6a0*/  IADD3 R3, R3, R5, RZ ;  /* 0x0000000503037210 */ /* 0x000fe20007ffe0ff */
[----:B------:R-:W-:Y:S02]  /*2b6b0*/  IMAD R4, R4, UR4, RZ ;  /* 0x0000000404047c24 */ /* 0x000fe4000f8e02ff */
[----:B------:R-:W-:-:S04]  /*2b6c0*/  IMAD.WIDE.U32 R2, R0, UR4, R2 ;  /* 0x0000000400027c25 */ /* 0x000fc8000f8e0002 */
[----:B------:R-:W-:Y:S01]  /*2b6d0*/  IMAD R5, R0, UR5, R4 ;  /* 0x0000000500057c24 */ /* 0x000fe2000f8e0204 */
[----:B------:R-:W-:Y:S02]  /*2b6e0*/  ULDC.64 UR4, c[0x0][0x280] ;  /* 0x0000a00000047ab9 */ /* 0x000fe40000000a00 */
[----:B------:R-:W-:Y:S01]  /*2b6f0*/  LEA R4, P0, R2, UR4, 0x1 ;  /* 0x0000000402047c11 */ /* 0x000fe2000f8008ff */
[----:B------:R-:W-:Y:S01]  /*2b700*/  IMAD.IADD R0, R3, 0x1, R5 ;  /* 0x0000000103007824 */ /* 0x000fe200078e0205 */
[----:B------:R-:W-:Y:S01]  /*2b710*/  ULDC UR4, c[0x0][0x2b8] ;  /* 0x0000ae0000047ab9 */ /* 0x000fe20000000800 */
[----:B0-----:R-:W-:-:S03]  /*2b720*/  LOP3.LUT R20, R20, 0x7f, RZ, 0xc0, !PT ;  /* 0x0000007f14147812 */ /* 0x001fc600078ec0ff */
[----:B------:R-:W-:Y:S01]  /*2b730*/  LEA.HI.X R0, R2, UR5, R0, 0x1, P0 ;  /* 0x0000000502007c11 */ /* 0x000fe200080f0c00 */
[----:B------:R-:W-:Y:S01]  /*2b740*/  UMOV UR5, 0xffffffff ;  /* 0xffffffff00057882 */ /* 0x000fe20000000000 */
[----:B------:R-:W-:Y:S02]  /*2b750*/  ISETP.GE.AND P4, PT, R36, UR4, PT ;  /* 0x0000000424007c0c */ /* 0x000fe4000bf86270 */
[----:B------:R-:W-:Y:S02]  /*2b760*/  ISETP.GE.AND P3, PT, R11, UR4, PT ;  /* 0x000000040b007c0c */ /* 0x000fe4000bf66270 */
[----:B------:R-:W-:Y:S02]  /*2b770*/  ISETP.GE.AND P2, PT, R8, UR4, PT ;  /* 0x0000000408007c0c */ /* 0x000fe4000bf46270 */
[----:B------:R-:W-:Y:S02]  /*2b780*/  ISETP.GE.AND P0, PT, R10, UR4, PT ;  /* 0x000000040a007c0c */ /* 0x000fe4000bf06270 */
[----:B------:R-:W-:Y:S01]  /*2b790*/  SHF.R.U32.HI R8, RZ, 0x3, R20 ;  /* 0x00000003ff087819 */ /* 0x000fe20000011614 */
[----:B-1----:R-:W-:Y:S10]  /*2b7a0*/  BRA.DIV UR5, `(.L_x_3031) ;  /* 0x0000005a05707947 */ /* 0x002ff4000b800000 */
[----:B------:R-:W0:Y:S01]  /*2b7b0*/  SHFL.IDX PT, R3, R4, RZ, 0x181f ;  /* 0x00181fff04037589 */ /* 0x000e2200000e0000 */
[----:B-----5:R-:W-:Y:S01]  /*2b7c0*/  IMAD R5, R9, R7, RZ ;  /* 0x0000000709057224 */ /* 0x020fe200078e02ff */
[----:B------:R-:W-:Y:S01]  /*2b7d0*/  ULDC.64 UR4, c[0x0][0x208] ;  /* 0x0000820000047ab9 */ /* 0x000fe20000000a00 */
[----:B------:R-:W-:Y:S01]  /*2b7e0*/  IMAD R17, R17, 0x80, R8 ;  /* 0x0000008011117824 */ /* 0x000fe200078e0208 */
        /* <DEDUP_REMOVED lines=83> */
.L_x_3217:
        /* <DEDUP_REMOVED lines=14> */
.L_x_3033:
[----:B------:R-:W-:Y:S05]  /*2be00*/  BSYNC B0 ;  /* 0x0000000000007941 */ /* 0x000fea0003800000 */
.L_x_3032:
[----:B------:R-:W-:Y:S01]  /*2be10*/  NOP ;  /* 0x0000000000007918 */ /* 0x000fe20000000000 */
[----:B------:R-:W-:-:S13]  /*2be20*/  PLOP3.LUT P0, PT, PT, PT, PT, 0x80, 0x0 ;  /* 0x000000000000781c */ /* 0x000fda0003f0f070 */
.L_x_3034:
[----:B------:R-:W-:Y:S02]  /*2be30*/  PLOP3.LUT P1, PT, P1, P0, PT, 0xa2, 0x0 ;  /* 0x000000000000781c */ /* 0x000fe40000f21472 */
[----:B------:R-:W-:-:S08]  /*2be40*/  @P0 R2UR P1, UR4, R22 ;  /* 0x00000000160402ca */ /* 0x000fd00000020000 */
[----:B------:R-:W-:-:S05]  /*2be50*/  @P0 PLOP3.LUT P0, PT, P1, PT, PT, 0x80, 0x0 ;  /* 0x000000000000081c */ /* 0x000fca0000f0f070 */
[----:B------:R-:W-:Y:S01]  /*2be60*/  @!P1 SYNCS.ARRIVE.TRANS64.RED.A0T1 RZ, [UR4+0x38800], RZ ;  /* 0x038800ffffff99a7 */ /* 0x000fe20008200404 */
[----:B------:R-:W-:Y:S07]  /*2be70*/  @!P1 ARRIVES.LDGSTSBAR.64.TRANSCNT [UR4+0x38800] ;  /* 0x03880000ff0099b0 */ /* 0x000fee0008000a84 */
[----:B------:R-:W-:Y:S05]  /*2be80*/  @P0 BRA.U.ANY `(.L_x_3034) ;  /* 0xfffffffd00e80947 */ /* 0x000fea000393ffff */
[----:B0-----:R-:W2:Y:S02]  /*2be90*/  LDL.LU R2, [R1+0x30] ;  /* 0x0000300001027983 */ /* 0x001ea40000300800 */
[----:B--2---:R-:W-:-:S05]  /*2bea0*/  VIADD R2, R2, 0x1 ;  /* 0x0000000102027836 */ /* 0x004fca0000000000 */
[----:B------:R0:W-:Y:S01]  /*2beb0*/  STL [R1+0x30], R2 ;  /* 0x0000300201007387 */ /* 0x0001e20000100800 */
[----:B------:R-:W-:-:S04]  /*2bec0*/  LEA.HI R0, R2, R2, RZ, 0x1 ;  /* 0x0000000202007211 */ /* 0x000fc800078f08ff */
[----:B------:R-:W-:-:S04]  /*2bed0*/  LOP3.LUT R0, R0, 0xfffffffe, RZ, 0xc0, !PT ;  /* 0xfffffffe00007812 */ /* 0x000fc800078ec0ff */
[----:B------:R-:W-:-:S04]  /*2bee0*/  IADD3 R0, R2, -R0, RZ ;  /* 0x8000000002007210 */ /* 0x000fc80007ffe0ff */
[----:B------:R-:W-:Y:S01]  /*2bef0*/  SHF.L.U32 R3, R0, 0x1f, RZ ;  /* 0x0000001f00037819 */ /* 0x000fe200000006ff */
[----:B------:R-:W-:Y:S01]  /*2bf00*/  NOP ;  /* 0x0000000000007918 */ /* 0x000fe20000000000 */
[----:B------:R0:W-:Y:S01]  /*2bf10*/  SYNCS.ARRIVE.TRANS64.A1T0 RZ, [R22+URZ+0x38800], RZ ;  /* 0x038800ff16ff79a7 */ /* 0x0001e2000810003f */
[----:B------:R-:W-:Y:S01]  /*2bf20*/  BSSY B0, `(.L_x_3035) ;  /* 0x0000003000007945 */ /* 0x000fe20003800000 */
[----:B------:R-:W2:Y:S03]  /*2bf30*/  SYNCS.PHASECHK.TRANS64.TRYWAIT P0, [R22+URZ+0x38820], R3 ;  /* 0x03882003160075a7 */ /* 0x000ea6000800017f */
[----:B0-2---:R-:W-:Y:S05]  /*2bf40*/  @!P0 BRA `(.L_x_3036) ;  /* 0x0000005c00788947 */ /* 0x005fea0003800000 */
.L_x_3218:
[----:B------:R-:W-:Y:S05]  /*2bf50*/  BSYNC B0 ;  /* 0x0000000000007941 */ /* 0x000fea0003800000 */
.L_x_3035:
[----:B------:R-:W2:Y:S01]  /*2bf60*/  LDL R0, [R1+0x20] ;  /* 0x0000200001007983 */ /* 0x000ea20000100800 */
[----:B------:R-:W-:Y:S01]  /*2bf70*/  BSSY B0, `(.L_x_3037) ;  /* 0x000011f000007945 */ /* 0x000fe20003800000 */
[----:B--2---:R-:W-:-:S13]  /*2bf80*/  ISETP.GE.AND P0, PT, R0, 0x2, PT ;  /* 0x000000020000780c */ /* 0x004fda0003f06270 */
[----:B------:R-:W-:Y:S05]  /*2bf90*/  @!P0 BRA `(.L_x_3038) ;  /* 0x0000001000708947 */ /* 0x000fea0003800000 */
[C---:B------:R-:W-:Y:S01]  /*2bfa0*/  LOP3.LUT R5, R36.reuse, 0x40, RZ, 0xfc, !PT ;  /* 0x0000004024057812 */ /* 0x040fe200078efcff */
[----:B------:R-:W-:Y:S01]  /*2bfb0*/  ULDC UR4, c[0x0][0x2f4] ;  /* 0x0000bd0000047ab9 */ /* 0x000fe20000000800 */
[----:B------:R-:W-:Y:S01]  /*2bfc0*/  LOP3.LUT R4, R36, 0x80, RZ, 0xfc, !PT ;  /* 0x0000008024047812 */ /* 0x000fe200078efcff */
[----:B------:R-:W-:Y:S01]  /*2bfd0*/  VIADD R0, R0, 0xfffffffe ;  /* 0xfffffffe00007836 */ /* 0x000fe20000000000 */
[C---:B------:R-:W-:Y:S01]  /*2bfe0*/  LOP3.LUT R2, R36.reuse, 0xc0, RZ, 0xfc, !PT ;  /* 0x000000c024027812 */ /* 0x040fe200078efcff */
[----:B------:R-:W-:Y:S01]  /*2bff0*/  IMAD.MOV.U32 R7, RZ, RZ, R27 ;  /* 0x000000ffff077224 */ /* 0x000fe200078e001b */
[----:B------:R-:W-:Y:S01]  /*2c000*/  MOV R31, R26 ;  /* 0x0000001a001f7202 */ /* 0x000fe20000000f00 */
[----:B------:R-:W-:Y:S01]  /*2c010*/  IMAD.MOV.U32 R17, RZ, RZ, R29 ;  /* 0x000000ffff117224 */ /* 0x000fe200078e001d */
[----:B------:R-:W-:Y:S02]  /*2c020*/  ISETP.GE.AND P4, PT, R36, UR4, PT ;  /* 0x0000000424007c0c */ /* 0x000fe4000bf86270 */
[----:B------:R-:W-:-:S02]  /*2c030*/  ISETP.GE.AND P3, PT, R5, UR4, PT ;  /* 0x0000000405007c0c */ /* 0x000fc4000bf66270 */
[----:B------:R-:W-:Y:S02]  /*2c040*/  ISETP.GE.AND P2, PT, R4, UR4, PT ;  /* 0x0000000404007c0c */ /* 0x000fe4000bf46270 */
[----:B------:R-:W-:-:S13]  /*2c050*/  ISETP.GE.AND P1, PT, R2, UR4, PT ;  /* 0x0000000402007c0c */ /* 0x000fda000bf26270 */
.L_x_3051:
[----:B------:R-:W1:Y:S01]  /*2c060*/  LDL R5, [R1+0x10] ;  /* 0x0000100001057983 */ /* 0x000e620000100800 */
[----:B------:R-:W2:Y:S03]  /*2c070*/  LDC R11, c[0x0][0x430] ;  /* 0x00010c00ff0b7b82 */ /* 0x000ea60000000800 */
[----:B------:R-:W3:Y:S01]  /*2c080*/  LDL R8, [R1+0x14] ;  /* 0x0000140001087983 */ /* 0x000ee20000100800 */
[----:B------:R-:W4:Y:S01]  /*2c090*/  S2R R2, SR_TID.X ;  /* 0x0000000000027919 */ /* 0x000f220000002100 */
[----:B------:R-:W4:Y:S01]  /*2c0a0*/  S2R R4, SR_TID.X ;  /* 0x0000000000047919 */ /* 0x000f220000002100 */
[----:B--2---:R-:W-:-:S13]  /*2c0b0*/  ISETP.NE.AND P0, PT, R11, 0x1, PT ;  /* 0x000000010b00780c */ /* 0x004fda0003f05270 */
[----:B0-----:R-:W0:Y:S01]  /*2c0c0*/  @P0 LDC R3, c[0x0][0x434] ;  /* 0x00010d00ff030b82 */ /* 0x001e220000000800 */
[----:B----4-:R-:W-:Y:S01]  /*2c0d0*/  LOP3.LUT R2, R2, 0x7f, RZ, 0xc0, !PT ;  /* 0x0000007f02027812 */ /* 0x010fe200078ec0ff */
[----:B------:R-:W-:-:S03]  /*2c0e0*/  IMAD.SHL.U32 R4, R4, 0x10, RZ ;  /* 0x0000001004047824 */ /* 0x000fc600078e00ff */
[----:B------:R-:W-:-:S04]  /*2c0f0*/  SHF.R.U32.HI R2, RZ, 0x3, R2 ;  /* 0x00000003ff027819 */ /* 0x000fc80000011602 */
[----:B------:R-:W-:Y:S02]  /*2c100*/  LOP3.LUT R4, R2, 0x70, R4, 0xf8, !PT ;  /* 0x0000007002047812 */ /* 0x000fe400078ef804 */
[----:B------:R-:W2:Y:S02]  /*2c110*/  @P0 LDC R2, c[0x0][0x438] ;  /* 0x00010e00ff020b82 */ /* 0x000ea40000000800 */
[----:B------:R-:W-:Y:S01]  /*2c120*/  ISETP.GT.U32.AND P5, PT, R4, 0x4f, PT ;  /* 0x0000004f0400780c */ /* 0x000fe20003fa4070 */
[----:B------:R-:W-:Y:S01]  /*2c130*/  ULDC.64 UR4, c[0x0][0x208] ;  /* 0x0000820000047ab9 */ /* 0x000fe20000000a00 */
[----:B------:R-:W-:Y:S01]  /*2c140*/  MOV R12, UR37 ;  /* 0x00000025000c7c02 */ /* 0x000fe20008000f00 */
[----:B------:R-:W-:Y:S02]  /*2c150*/  VIADD R27, R7, 0x1 ;  /* 0x00000001071b7836 */ /* 0x000fe40000000000 */
[----:B------:R-:W-:Y:S02]  /*2c160*/  IMAD.MOV.U32 R26, RZ, RZ, R0 ;  /* 0x000000ffff1a7224 */ /* 0x000fe400078e0000 */
[----:B-1----:R-:W-:-:S04]  /*2c170*/  IMAD R6, R0, 0x50, R5 ;  /* 0x0000005000067824 */ /* 0x002fc800078e0205 */
[----:B------:R-:W-:Y:S02]  /*2c180*/  IMAD.IADD R6, R4, 0x1, R6 ;  /* 0x0000000104067824 */ /* 0x000fe400078e0206 */
[----:B------:R-:W1:Y:S02]  /*2c190*/  @!P5 LDC.64 R4, c[0x0][0x428] ;  /* 0x00010a00ff04db82 */ /* 0x000e640000000a00 */
[----:B0-----:R-:W-:-:S04]  /*2c1a0*/  @P0 IMAD.HI.U32 R3, R6, R3, RZ ;  /* 0x0000000306030227 */ /* 0x001fc800078e00ff */
[----:B------:R-:W-:Y:S01]  /*2c1b0*/  IMAD.MOV.U32 R10, RZ, RZ, R6 ;  /* 0x000000ffff0a7224 */ /* 0x000fe200078e0006 */
[----:B--2---:R-:W-:-:S04]  /*2c1c0*/  @P0 SHF.R.U32.HI R10, RZ, R2, R3 ;  /* 0x00000002ff0a0219 */ /* 0x004fc80000011603 */
[----:B------:R-:W-:Y:S02]  /*2c1d0*/  @!P5 SHF.R.S32.HI R3, RZ, 0x1f, R10 ;  /* 0x0000001fff03d819 */ /* 0x000fe4000001140a */
[----:B------:R-:W-:-:S05]  /*2c1e0*/  @!P5 MOV R2, R10 ;  /* 0x0000000a0002d202 */ /* 0x000fca0000000f00 */
[----:B-1----:R-:W-:-:S04]  /*2c1f0*/  @!P5 IMAD.WIDE.U32 R2, R33, R4, R2 ;  /* 0x000000042102d225 */ /* 0x002fc800078e0002 */
        /* <DEDUP_REMOVED lines=18> */
.L_x_3039:
[----:B------:R-:W-:Y:S01]  /*2c320*/  IMAD R6, R27, 0x8, R22 ;  /* 0x000000081b067824 */ /* 0x000fe200078e0216 */
[----:B------:R-:W-:Y:S01]  /*2c330*/  SHF.L.U32 R3, R29, 0x1f, RZ ;  /* 0x0000001f1d037819 */ /* 0x000fe200000006ff */
[----:B------:R-:W-:Y:S03]  /*2c340*/  BSSY B1, `(.L_x_3040) ;  /* 0x0000003000017945 */ /* 0x000fe60003800000 */
[----:B------:R-:W0:Y:S02]  /*2c350*/  SYNCS.PHASECHK.TRANS64.TRYWAIT P0, [R6+URZ+0x38840], R3 ;  /* 0x03884003060075a7 */ /* 0x000e24000800017f */
[----:B0-----:R-:W-:Y:S05]  /*2c360*/  @!P0 BRA `(.L_x_3041) ;  /* 0x0000005800848947 */ /* 0x001fea0003800000 */
.L_x_3219:
[----:B------:R-:W-:Y:S05]  /*2c370*/  BSYNC B1 ;  /* 0x0000000000017941 */ /* 0x000fea0003800000 */
.L_x_3040:
        /* <DEDUP_REMOVED lines=70> */
.L_x_3231:
        /* <DEDUP_REMOVED lines=18> */
.L_x_3043:
[----:B------:R-:W-:Y:S02]  /*2c900*/  PLOP3.LUT P5, PT, P5, P0, PT, 0xa2, 0x0 ;  /* 0x000000000000781c */ /* 0x000fe40002fa1472 */
[----:B------:R-:W-:-:S08]  /*2c910*/  @P0 R2UR P5, UR4, R6 ;  /* 0x00000000060402ca */ /* 0x000fd000000a0000 */
[----:B------:R-:W-:-:S05]  /*2c920*/  @P0 PLOP3.LUT P0, PT, P5, PT, PT, 0x80, 0x0 ;  /* 0x000000000000081c */ /* 0x000fca0002f0f070 */
[----:B------:R-:W-:Y:S01]  /*2c930*/  @!P5 SYNCS.ARRIVE.TRANS64.RED.A0T1 RZ, [UR4+0x38830], RZ ;  /* 0x038830ffffffd9a7 */ /* 0x000fe20008200404 */
[----:B------:R-:W-:Y:S07]  /*2c940*/  @!P5 ARRIVES.LDGSTSBAR.64.TRANSCNT [UR4+0x38830] ;  /* 0x03883000ff00d9b0 */ /* 0x000fee0008000a84 */
[----:B------:R-:W-:Y:S05]  /*2c950*/  @P0 BRA.U.ANY `(.L_x_3043) ;  /* 0xfffffffd00e80947 */ /* 0x000fea000393ffff */
[----:B------:R-:W-:Y:S01]  /*2c960*/  NOP ;  /* 0x0000000000007918 */ /* 0x000fe20000000000 */
[----:B-1----:R-:W-:-:S05]  /*2c970*/  IMAD.U32 R2, RZ, RZ, UR37 ;  /* 0x00000025ff027e24 */ /* 0x002fca000f8e00ff */
[----:B------:R-:W-:-:S13]  /*2c980*/  ISETP.NE.AND P6, PT, R2, 0x3, PT ;  /* 0x000000030200780c */ /* 0x000fda0003fc5270 */
[----:B------:R-:W-:Y:S05]  /*2c990*/  @!P6 BRA `(.L_x_3044) ;  /* 0x000000000004e947 */ /* 0x000fea0003800000 */
[----:B------:R-:W-:Y:S01]  /*2c9a0*/  BPT.TRAP 0x1 ;  /* 0x000000040000795c */ /* 0x000fe20000300000 */
.L_x_3044:
[----:B------:R1:W-:Y:S01]  /*2c9b0*/  SYNCS.ARRIVE.TRANS64.A1T0 RZ, [R6+URZ+0x38830], RZ ;  /* 0x038830ff06ff79a7 */ /* 0x0003e2000810003f */
[----:B------:R-:W-:Y:S05]  /*2c9c0*/  @!P6 BRA `(.L_x_3045) ;  /* 0x000000000004e947 */ /* 0x000fea0003800000 */
[----:B------:R-:W-:Y:S01]  /*2c9d0*/  BPT.TRAP 0x1 ;  /* 0x000000040000795c */ /* 0x000fe20000300000 */
.L_x_3045:
[----:B------:R-:W-:Y:S01]  /*2c9e0*/  SHF.L.U32 R2, R17, 0x1f, RZ ;  /* 0x0000001f11027819 */ /* 0x000fe200000006ff */
[----:B-1----:R-:W-:Y:S01]  /*2c9f0*/  IMAD R6, R7, 0x8, R22 ;  /* 0x0000000807067824 */ /* 0x002fe200078e0216 */
[----:B------:R-:W-:Y:S03]  /*2ca00*/  BSSY B1, `(.L_x_3046) ;  /* 0x0000003000017945 */ /* 0x000fe60003800000 */
[----:B------:R-:W1:Y:S02]  /*2ca10*/  SYNCS.PHASECHK.TRANS64.TRYWAIT P0, [R6+URZ+0x38860], R2 ;  /* 0x03886002060075a7 */ /* 0x000e64000800017f */
[----:B-1----:R-:W-:Y:S05]  /*2ca20*/  @!P0 BRA `(.L_x_3047) ;  /* 0x0000005800bc8947 */ /* 0x002fea0003800000 */
.L_x_3232:
[----:B------:R-:W-:Y:S05]  /*2ca30*/  BSYNC B1 ;  /* 0x0000000000017941 */ /* 0x000fea0003800000 */
.L_x_3046:
[----:B0-----:R-:W2:Y:S01]  /*2ca40*/  LDL R8, [R1+0xc] ;  /* 0x00000c0001087983 */ /* 0x001ea20000100800 */
[----:B------:R-:W0:Y:S01]  /*2ca50*/  S2R R3, SR_TID.X ;  /* 0x0000000000037919 */ /* 0x000e220000002100 */
[----:B------:R-:W-:Y:S01]  /*2ca60*/  UMOV UR4, 0xffffffff ;  /* 0xffffffff00047882 */ /* 0x000fe20000000000 */
[----:B------:R-:W-:Y:S01]  /*2ca70*/  IMAD R7, R7, 0x5000, R34 ;  /* 0x0000500007077824 */ /* 0x000fe200078e0222 */
[----:B0-----:R-:W-:-:S04]  /*2ca80*/  LOP3.LUT R3, R3, 0x7f, RZ, 0xc0, !PT ;  /* 0x0000007f03037812 */ /* 0x001fc800078ec0ff */
[----:B------:R-:W-:Y:S01]  /*2ca90*/  SHF.R.U32.HI R3, RZ, 0x3, R3 ;  /* 0x00000003ff037819 */ /* 0x000fe20000011603 */
[----:B--2---:R-:W-:-:S05]  /*2caa0*/  IMAD R8, R31, -0x50, R8 ;  /* 0xffffffb01f087824 */ /* 0x004fca00078e0208 */
[----:B------:R-:W-:Y:S01]  /*2cab0*/  IADD3 R8, -R3, R8, RZ ;  /* 0x0000000803087210 */ /* 0x000fe20007ffe1ff */
[----:B------:R-:W-:Y:S06]  /*2cac0*/  BRA.DIV UR4, `(.L_x_3048) ;  /* 0x0000005a04a87947 */ /* 0x000fec000b800000 */
[----:B-1----:R-:W0:Y:S01]  /*2cad0*/  SHFL.IDX PT, R2, R24, RZ, 0x181f ;  /* 0x00181fff18027589 */ /* 0x002e2200000e0000 */
[----:B------:R-:W-:Y:S01]  /*2cae0*/  IMAD R7, R7, 0x2, R22 ;  /* 0x0000000207077824 */ /* 0x000fe200078e0216 */
[----:B------:R-:W-:Y:S02]  /*2caf0*/  ULDC.64 UR4, c[0x0][0x208] ;  /* 0x0000820000047ab9 */ /* 0x000fe40000000a00 */
        /* <DEDUP_REMOVED lines=50> */
.L_x_3244:
        /* <DEDUP_REMOVED lines=31> */
[----:B0-----:R-:W-:-:S04]  /*2d010*/  LEA R24, P0, R2, UR4, 0x1 ;  /* 0x0000000402187c11 */ /* 0x001fc8000f8008ff */
[----:B------:R-:W-:Y:S02]  /*2d020*/  LEA.HI.X R25, R2, UR5, R3, 0x1, P0 ;  /* 0x0000000502197c11 */ /* 0x000fe400080f0c03 */
[----:B------:R-:W-:-:S13]  /*2d030*/  PLOP3.LUT P0, PT, PT, PT, PT, 0x80, 0x0 ;  /* 0x000000000000781c */ /* 0x000fda0003f0f070 */
.L_x_3049:
        /* <DEDUP_REMOVED lines=11> */
.L_x_3050:
[C---:B------:R-:W-:Y:S01]  /*2d0f0*/  ISETP.GT.AND P0, PT, R26.reuse, RZ, PT ;  /* 0x000000ff1a00720c */ /* 0x040fe20003f04270 */
[----:B------:R2:W-:Y:S01]  /*2d100*/  SYNCS.ARRIVE.TRANS64.A1T0 RZ, [R6+URZ+0x38850], RZ ;  /* 0x038850ff06ff79a7 */ /* 0x0005e2000810003f */
[----:B------:R-:W-:Y:S01]  /*2d110*/  VIADD R0, R26, 0xffffffff ;  /* 0xffffffff1a007836 */ /* 0x000fe20000000000 */
[----:B------:R-:W-:Y:S01]  /*2d120*/  MOV R7, R27 ;  /* 0x0000001b00077202 */ /* 0x000fe20000000f00 */
[----:B------:R-:W-:Y:S02]  /*2d130*/  IMAD.MOV.U32 R17, RZ, RZ, R29 ;  /* 0x000000ffff117224 */ /* 0x000fe400078e001d */
[----:B------:R-:W-:-:S07]  /*2d140*/  IMAD.MOV.U32 R31, RZ, RZ, R26 ;  /* 0x000000ffff1f7224 */ /* 0x000fce00078e001a */
[----:B--2---:R-:W-:Y:S05]  /*2d150*/  @P0 BRA `(.L_x_3051) ;  /* 0xffffffec00c00947 */ /* 0x004fea000383ffff */
.L_x_3038:
[----:B------:R-:W-:Y:S05]  /*2d160*/  BSYNC B0 ;  /* 0x0000000000007941 */ /* 0x000fea0003800000 */
.L_x_3037:
        /* <DEDUP_REMOVED lines=18> */
.L_x_3053:
[----:B------:R-:W-:Y:S05]  /*2d290*/  BSYNC B0 ;  /* 0x0000000000007941 */ /* 0x000fea0003800000 */
.L_x_3052:
[----:B------:R-:W-:-:S05]  /*2d2a0*/  IMAD.U32 R0, RZ, RZ, UR37 ;  /* 0x00000025ff007e24 */ /* 0x000fca000f8e00ff */
[----:B------:R-:W-:-:S13]  /*2d2b0*/  ISETP.NE.AND P0, PT, R0, 0x3, PT ;  /* 0x000000030000780c */ /* 0x000fda0003f05270 */
[----:B------:R-:W-:Y:S05]  /*2d2c0*/  @!P0 BRA `(.L_x_3054) ;  /* 0x0000000000048947 */ /* 0x000fea0003800000 */
[----:B------:R-:W-:Y:S01]  /*2d2d0*/  BPT.TRAP 0x1 ;  /* 0x000000040000795c */ /* 0x000fe20000300000 */
.L_x_3054:
[----:B------:R-:W2:Y:S01]  /*2d2e0*/  LDL.LU R0, [R1+0xc] ;  /* 0x00000c0001007983 */ /* 0x000ea20000300800 */
[----:B------:R-:W-:Y:S01]  /*2d2f0*/  LEA R4, R27, R22, 0x3 ;  /* 0x000000161b047211 */ /* 0x000fe200078e18ff */
[----:B------:R-:W-:Y:S01]  /*2d300*/  BSSY B0, `(.L_x_3055) ;  /* 0x0000005000007945 */ /* 0x000fe20003800000 */
[----:B0-----:R-:W-:-:S04]  /*2d310*/  SHF.L.U32 R3, R29, 0x1f, RZ ;  /* 0x0000001f1d037819 */ /* 0x001fc800000006ff */
[----:B------:R-:W0:Y:S01]  /*2d320*/  SYNCS.PHASECHK.TRANS64.TRYWAIT P0, [R4+URZ+0x38860], R3 ;  /* 0x03886003040075a7 */ /* 0x000e22000800017f */
[----:B--2---:R-:W-:Y:S01]  /*2d330*/  IMAD R5, R26, -0x50, R0 ;  /* 0xffffffb01a057824 */ /* 0x004fe200078e0200 */
[----:B0-----:R-:W-:Y:S06]  /*2d340*/  @!P0 BRA `(.L_x_3056) ;  /* 0x0000005800688947 */ /* 0x001fec0003800000 */
.L_x_3245:
[----:B------:R-:W-:Y:S05]  /*2d350*/  BSYNC B0 ;  /* 0x0000000000007941 */ /* 0x000fea0003800000 */
.L_x_3055:
[----:B------:R-:W2:Y:S01]  /*2d360*/  S2R R0, SR_TID.X ;  /* 0x0000000000007919 */ /* 0x000ea20000002100 */
[----:B------:R-:W-:Y:S01]  /*2d370*/  UMOV UR4, 0xffffffff ;  /* 0xffffffff00047882 */ /* 0x000fe20000000000 */
[----:B------:R-:W-:Y:S01]  /*2d380*/  IMAD R7, R27, 0x5000, R34 ;  /* 0x000050001b077824 */ /* 0x000fe200078e0222 */
        /* <DEDUP_REMOVED lines=10> */
[----:B------:R-:W-:Y:S01]  /*2d430*/  IMAD R0, R7, 0x2, R22 ;  /* 0x0000000207007824 */ /* 0x000fe200078e0216 */
[----:B------:R-:W-:Y:S01]  /*2d440*/  ISETP.LT.OR P4, PT, R5, 0x1, P3 ;  /* 0x000000010500780c */ /* 0x000fe20001f81670 */
[----:B------:R-:W-:Y:S01]  /*2d450*/  ULDC.64 UR6, c[0x0][0x208] ;  /* 0x0000820000067ab9 */ /* 0x000fe20000000a00 */
[----:B------:R-:W-:Y:S02]  /*2d460*/  ISETP.GE.AND P2, PT, R2, UR4, PT ;  /* 0x0000000402007c0c */ /* 0x000fe4000bf46270 */
[----:B------:R-:W-:-:S04]  /*2d470*/  LOP3.LUT R2, R36, 0x80, RZ, 0xfc, !PT ;  /* 0x0000008024027812 */ /* 0x000fc800078efcff */
[----:B------:R-:W-:Y:S02]  /*2d480*/  ISETP.GE.AND P1, PT, R2, UR4, PT ;  /* 0x0000000402007c0c */ /* 0x000fe4000bf26270 */
[----:B------:R-:W-:Y:S02]  /*2d490*/  LOP3.LUT R2, R36, 0xc0, RZ, 0xfc, !PT ;  /* 0x000000c024027812 */ /* 0x000fe400078efcff */
[----:B-1----:R-:W-:Y:S02]  /*2d4a0*/  IADD3 R6, P0, R14, R8, RZ ;  /* 0x000000080e067210 */ /* 0x002fe40007f1e0ff */
[----:B------:R-:W1:Y:S02]  /*2d4b0*/  SHFL.IDX PT, R14, R24, 0x1, 0x181f ;  /* 0x00381f00180e7f89 */ /* 0x000e6400000e0000 */
[----:B0-----:R-:W-:Y:S02]  /*2d4c0*/  IADD3.X R7, RZ, R3, RZ, P0, !PT ;  /* 0x00000003ff077210 */ /* 0x001fe400007fe4ff */
        /* <DEDUP_REMOVED lines=45> */
.L_x_3257:
[C---:B------:R-:W-:Y:S01]  /*2d7a0*/  ISETP.LT.OR P3, PT, R5.reuse, 0x41, P3 ;  /* 0x000000410500780c */ /* 0x040fe20001f61670 */
[----:B------:R-:W-:Y:S01]  /*2d7b0*/  ULDC.64 UR4, c[0x0][0x208] ;  /* 0x0000820000047ab9 */ /* 0x000fe20000000a00 */
[C---:B------:R-:W-:Y:S02]  /*2d7c0*/  ISETP.LT.OR P2, PT, R5.reuse, 0x41, P2 ;  /* 0x000000410500780c */ /* 0x040fe40001741670 */
[C---:B------:R-:W-:Y:S02]  /*2d7d0*/  ISETP.LT.OR P1, PT, R5.reuse, 0x41, P1 ;  /* 0x000000410500780c */ /* 0x040fe40000f21670 */
[----:B------:R-:W-:Y:S02]  /*2d7e0*/  ISETP.LT.OR P0, PT, R5, 0x41, P0 ;  /* 0x000000410500780c */ /* 0x000fe40000701670 */
[----:B---3--:R-:W-:-:S04]  /*2d7f0*/  IADD3 R2, P4, R14, R8, RZ ;  /* 0x000000080e027210 */ /* 0x008fc80007f9e0ff */
[----:B------:R-:W-:-:S05]  /*2d800*/  IADD3.X R3, RZ, R25, RZ, P4, !PT ;  /* 0x00000019ff037210 */ /* 0x000fca00027fe4ff */
        /* <DEDUP_REMOVED lines=9> */
.L_x_3058:
[----:B------:R-:W-:Y:S02]  /*2d8a0*/  PLOP3.LUT P1, PT, P1, P0, PT, 0xa2, 0x0 ;  /* 0x000000000000781c */ /* 0x000fe40000f21472 */
[----:B------:R-:W-:-:S08]  /*2d8b0*/  @P0 R2UR P1, UR4, R4 ;  /* 0x00000000040402ca */ /* 0x000fd00000020000 */
[----:B------:R-:W-:-:S05]  /*2d8c0*/  @P0 PLOP3.LUT P0, PT, P1, PT, PT, 0x80, 0x0 ;  /* 0x000000000000081c */ /* 0x000fca0000f0f070 */
[----:B------:R-:W-:Y:S01]  /*2d8d0*/  @!P1 SYNCS.ARRIVE.TRANS64.RED.A0T1 RZ, [UR4+0x38850], RZ ;  /* 0x038850ffffff99a7 */ /* 0x000fe20008200404 */
[----:B------:R-:W-:Y:S07]  /*2d8e0*/  @!P1 ARRIVES.LDGSTSBAR.64.TRANSCNT [UR4+0x38850] ;  /* 0x03885000ff0099b0 */ /* 0x000fee0008000a84 */
[----:B------:R-:W-:Y:S05]  /*2d8f0*/  @P0 BRA.U.ANY `(.L_x_3058) ;  /* 0xfffffffd00e80947 */ /* 0x000fea000393ffff */
[----:B------:R-:W-:Y:S01]  /*2d900*/  NOP ;  /* 0x0000000000007918 */ /* 0x000fe20000000000 */
[----:B0-----:R-:W-:-:S05]  /*2d910*/  IMAD.U32 R0, RZ, RZ, UR37 ;  /* 0x00000025ff007e24 */ /* 0x001fca000f8e00ff */
[----:B------:R-:W-:-:S13]  /*2d920*/  ISETP.NE.AND P2, PT, R0, 0x3, PT ;  /* 0x000000030000780c */ /* 0x000fda0003f45270 */
[----:B------:R-:W-:Y:S05]  /*2d930*/  @!P2 BRA `(.L_x_3059) ;  /* 0x000000000004a947 */ /* 0x000fea0003800000 */
[----:B------:R-:W-:Y:S01]  /*2d940*/  BPT.TRAP 0x1 ;  /* 0x000000040000795c */ /* 0x000fe20000300000 */
.L_x_3059:
[----:B------:R0:W-:Y:S01]  /*2d950*/  SYNCS.ARRIVE.TRANS64.A1T0 RZ, [R4+URZ+0x38850], RZ ;  /* 0x038850ff04ff79a7 */ /* 0x0001e2000810003f */
[----:B------:R-:W-:-:S05]  /*2d960*/  VIADD R27, R27, 0x1 ;  /* 0x000000011b1b7836 */ /* 0x000fca0000000000 */
[----:B------:R-:W-:-:S04]  /*2d970*/  ISETP.NE.AND P0, PT, R27, 0x2, PT ;  /* 0x000000021b00780c */ /* 0x000fc80003f05270 */
[----:B------:R-:W-:Y:S02]  /*2d980*/  SEL R0, RZ, 0x1, P0 ;  /* 0x00000001ff007807 */ /* 0x000fe40000000000 */
[----:B------:R-:W-:Y:S02]  /*2d990*/  SEL R27, R27, RZ, P0 ;  /* 0x000000ff1b1b7207 */ /* 0x000fe40000000000 */
[----:B0-----:R-:W-:-:S07]  /*2d9a0*/  LOP3.LUT R29, R29, R0, RZ, 0x3c, !PT ;  /* 0x000000001d1d7212 */ /* 0x001fce00078e3cff */
.L_x_3014:
[----:B------:R-:W-:Y:S05]  /*2d9b0*/  BSYNC B7 ;  /* 0x0000000000077941 */ /* 0x000fea0003800000 */
.L_x_3012:
        /* <DEDUP_REMOVED lines=8> */
[----:B------:R2:W3:Y:S01]  /*2da40*/  LDS.128 R16, [R22+0x388d0] ;  /* 0x0388d00016107984 */ /* 0x0004e20000000c00 */
[----:B------:R-:W-:Y:S06]  /*2da50*/  BAR.ARV 0x4, 0x180 ;  /* 0x0106000000007b1d */ /* 0x000fec0000002000 */
[----:B------:R-:W-:Y:S05]  /*2da60*/  BRA `(.L_x_3061) ;  /* 0x0000000800d87947 */ /* 0x000fea0003800000 */
.L_x_3060:
[----:B------:R-:W0:Y:S01]  /*2da70*/  S2R R8, SR_TID.X ;  /* 0x0000000000087919 */ /* 0x000e220000002100 */
[----:B------:R-:W-:Y:S01]  /*2da80*/  UMOV UR4, 0xffffffff ;  /* 0xffffffff00047882 */ /* 0x000fe20000000000 */
[----:B0-----:R-:W-:-:S04]  /*2da90*/  LOP3.LUT R8, R8, 0x1f, RZ, 0xc0, !PT ;  /* 0x0000001f08087812 */ /* 0x001fc800078ec0ff */
[----:B------:R-:W-:Y:S01]  /*2daa0*/  ISETP.NE.AND P0, PT, R8, 0x1f, PT ;  /* 0x0000001f0800780c */ /* 0x000fe20003f05270 */
[----:B------:R-:W-:-:S12]  /*2dab0*/  BRA.DIV UR4, `(.L_x_3062) ;  /* 0x0000005a04907947 */ /* 0x000fd8000b800000 */
[----:B------:R-:W-:Y:S01]  /*2dac0*/  IADD3 R5, R19, R8, RZ ;  /* 0x0000000813057210 */ /* 0x000fe20007ffe0ff */
        /* <DEDUP_REMOVED lines=31> */
.L_x_3267:
[----:B------:R-:W-:Y:S02]  /*2dcc0*/  ULDC UR4, c[0x0][0xc38] ;  /* 0x00030e0000047ab9 */ /* 0x000fe40000000800 */
[----:B------:R-:W-:-:S05]  /*2dcd0*/  MOV R7, UR4 ;  /* 0x0000000400077c02 */ /* 0x000fca0008000f00 */
[----:B--2---:R-:W-:-:S04]  /*2dce0*/  IMAD R14, R14, R7, RZ ;  /* 0x000000070e0e7224 */ /* 0x004fc800078e02ff */
[----:B------:R-:W-:-:S05]  /*2dcf0*/  IMAD.IADD R9, R4, 0x1, R14 ;  /* 0x0000000104097824 */ /* 0x000fca00078e020e */
[----:B------:R-:W-:-:S13]  /*2dd00*/  ISETP.GT.AND P6, PT, R9, R0, PT ;  /* 0x000000000900720c */ /* 0x000fda0003fc4270 */
[----:B------:R-:W-:Y:S05]  /*2dd10*/  @P6 BRA `(.L_x_3063) ;  /* 0x0000000000a06947 */ /* 0x000fea0003800000 */
.L_x_3068:
[----:B0-----:R-:W0:Y:S01]  /*2dd20*/  LDC R2, c[0x0][0xc3c] ;  /* 0x00030f00ff027b82 */ /* 0x001e220000000800 */
[----:B------:R-:W-:-:S05]  /*2dd30*/  VIADD R19, R19, 0x1f ;  /* 0x0000001f13137836 */ /* 0x000fca0000000000 */
[----:B0-----:R-:W-:-:S13]  /*2dd40*/  ISETP.GE.AND P6, PT, R19, R2, PT ;  /* 0x000000021300720c */ /* 0x001fda0003fc6270 */
[----:B------:R-:W-:Y:S05]  /*2dd50*/  @P6 BRA `(.L_x_3064) ;  /* 0x0000000400d86947 */ /* 0x000fea0003800000 */
[----:B------:R-:W0:Y:S01]  /*2dd60*/  S2R R3, SR_TID.X ;  /* 0x0000000000037919 */ /* 0x000e220000002100 */
        /* <DEDUP_REMOVED lines=10> */
.L_x_3066:
[----:B------:R-:W-:Y:S05]  /*2de10*/  BSYNC B0 ;  /* 0x0000000000007941 */ /* 0x000fea0003800000 */
.L_x_3065:
[----:B------:R-:W-:-:S03]  /*2de20*/  UMOV UR4, 0xffffffff ;  /* 0xffffffff00047882 */ /* 0x000fc60000000000 */
[----:B------:R-:W-:Y:S05]  /*2de30*/  BRA.DIV UR4, `(.L_x_3067) ;  /* 0x0000005a04d87947 */ /* 0x000fea000b800000 */
[----:B-----5:R-:W2:Y:S02]  /*2de40*/  SHFL.UP PT, R14, R5, 0x1, RZ ;  /* 0x04200000050e7989 */ /* 0x020ea400000e00ff */
[----:B--2---:R-:W-:-:S05]  /*2de50*/  SEL R14, R14, RZ, P1 ;  /* 0x000000ff0e0e7207 */ /* 0x004fca0000800000 */
        /* <DEDUP_REMOVED lines=13> */
[----:B------:R0:W2:Y:S02]  /*2df30*/  SHFL.IDX PT, R14, R2, 0x1f, 0x1f ;  /* 0x03e01f00020e7f89 */ /* 0x0000a400000e0000 */
.L_x_3275:
[----:B------:R-:W-:Y:S02]  /*2df40*/  ULDC UR4, c[0x0][0xc38] ;  /* 0x00030e0000047ab9 */ /* 0x000fe40000000800 */
[----:B------:R-:W-:-:S04]  /*2df50*/  IMAD.U32 R7, RZ, RZ, UR4 ;  /* 0x00000004ff077e24 */ /* 0x000fc8000f8e00ff */
[----:B--2---:R-:W-:-:S04]  /*2df60*/  IMAD R14, R14, R7, RZ ;  /* 0x000000070e0e7224 */ /* 0x004fc800078e02ff */
[----:B------:R-:W-:-:S05]  /*2df70*/  IMAD.IADD R9, R14, 0x1, R9 ;  /* 0x000000010e097824 */ /* 0x000fca00078e0209 */
[----:B------:R-:W-:-:S13]  /*2df80*/  ISETP.GT.AND P6, PT, R9, R0, PT ;  /* 0x000000000900720c */ /* 0x000fda0003fc4270 */
[----:B------:R-:W-:Y:S05]  /*2df90*/  @!P6 BRA `(.L_x_3068) ;  /* 0xfffffffc0060e947 */ /* 0x000fea000383ffff */
.L_x_3063:
[----:B------:R-:W-:Y:S01]  /*2dfa0*/  IADD3 R16, -R14, R9, RZ ;  /* 0x000000090e107210 */ /* 0x000fe20007ffe1ff */
[----:B------:R-:W-:-:S04]  /*2dfb0*/  UMOV UR4, 0xffffffff ;  /* 0xffffffff00047882 */ /* 0x000fc80000000000 */
[----:B------:R-:W-:-:S05]  /*2dfc0*/  IMAD R3, R2, R7, R16 ;  /* 0x0000000702037224 */ /* 0x000fca00078e0210 */
[----:B------:R-:W-:Y:S01]  /*2dfd0*/  ISETP.GT.AND P6, PT, R3, R0, PT ;  /* 0x000000000300720c */ /* 0x000fe20003fc4270 */
[----:B------:R-:W-:-:S12]  /*2dfe0*/  BRA.DIV UR4, `(.L_x_3069) ;  /* 0x0000005e04287947 */ /* 0x000fd8000b800000 */
[----:B------:R-:W-:-:S04]  /*2dff0*/  VOTE.ANY R3, PT, !P6 ;  /* 0x0000000000037806 */ /* 0x000fc800070e0100 */
[----:B------:R-:W2:Y:S02]  /*2e000*/  POPC R4, R3 ;  /* 0x0000000300047309 */ /* 0x000ea40000000000 */
[----:B--2---:R2:W3:Y:S02]  /*2e010*/  SHFL.IDX PT, R5, R5, R4, 0x1f ;  /* 0x00001f0405057589 */ /* 0x0044e400000e0000 */
.L_x_3279:
[----:B------:R-:W-:Y:S01]  /*2e020*/  ISETP.NE.AND P0, PT, R3, RZ, PT ;  /* 0x000000ff0300720c */ /* 0x000fe20003f05270 */
[----:B------:R-:W-:-:S12]  /*2e030*/  IMAD.MOV.U32 R14, RZ, RZ, RZ ;  /* 0x000000ffff0e7224 */ /* 0x000fd800078e00ff */
[----:B------:R-:W-:Y:S05]  /*2e040*/  @!P0 BRA `(.L_x_3070) ;  /* 0x0000000000108947 */ /* 0x000fea0003800000 */
[----:B------:R-:W-:Y:S01]  /*2e050*/  UMOV UR4, 0xffffffff ;  /* 0xffffffff00047882 */ /* 0x000fe20000000000 */
[----:B------:R-:W-:Y:S02]  /*2e060*/  VIADD R12, R4, 0xffffffff ;  /* 0xffffffff040c7836 */ /* 0x000fe40000000000 */
[----:B------:R-:W-:Y:S05]  /*2e070*/  BRA.DIV UR4, `(.L_x_3071) ;  /* 0x0000005e044c7947 */ /* 0x000fea000b800000 */
[----:B------:R4:W0:Y:S02]  /*2e080*/  SHFL.IDX PT, R14, R2, R12, 0x1f ;  /* 0x00001f0c020e7589 */ /* 0x00082400000e0000 */
.L_x_3070:
[----:B0---4-:R-:W0:Y:S01]  /*2e090*/  LDC.64 R2, c[0x0][0xc90] ;  /* 0x00032400ff027b82 */ /* 0x011e220000000a00 */
[----:B------:R-:W-:Y:S01]  /*2e0a0*/  IMAD.IADD R19, R4, 0x1, R19 ;  /* 0x0000000104137824 */ /* 0x000fe200078e0213 */
[----:B------:R-:W-:-:S03]  /*2e0b0*/  ULDC.64 UR4, c[0x0][0x208] ;  /* 0x0000820000047ab9 */ /* 0x000fc60000000a00 */
[----:B0-----:R-:W-:-:S05]  /*2e0c0*/  IMAD.WIDE R2, R19, 0x4, R2 ;  /* 0x0000000413027825 */ /* 0x001fca00078e0202 */
[----:B------:R0:W2:Y:S01]  /*2e0d0*/  LDG.E R6, desc[UR4][R2.64] ;  /* 0x0000000402067981 */ /* 0x0000a2000c1e1900 */
[----:B------:R-:W-:Y:S02]  /*2e0e0*/  IMAD R16, R14, R7, R16 ;  /* 0x000000070e107224 */ /* 0x000fe400078e0210 */
[----:B0-----:R-:W-:Y:S02]  /*2e0f0*/  IMAD.MOV.U32 R2, RZ, RZ, RZ ;  /* 0x000000ffff027224 */ /* 0x001fe400078e00ff */
[----:B--23--:R-:W-:-:S05]  /*2e100*/  IMAD R4, R5, R6, RZ ;  /* 0x0000000605047224 */ /* 0x00cfca00078e02ff */
[----:B------:R-:W-:-:S04]  /*2e110*/  IABS R8, R4 ;  /* 0x0000000400087213 */ /* 0x000fc80000000000 */
[----:B-1----:R-:W0:Y:S08]  /*2e120*/  I2F.RP R10, R8 ;  /* 0x00000008000a7306 */ /* 0x002e300000209400 */
[----:B0-----:R-:W0:Y:S02]  /*2e130*/  MUFU.RCP R10, R10 ;  /* 0x0000000a000a7308 */ /* 0x001e240000001000 */
[----:B0-----:R-:W-:-:S06]  /*2e140*/  IADD3 R11, R10, 0xffffffe, RZ ;  /* 0x0ffffffe0a0b7810 */ /* 0x001fcc0007ffe0ff */
        /* <DEDUP_REMOVED lines=32> */
[----:B0-----:R-:W-:-:S05]  /*2e350*/  IADD3 R2, RZ, -R3, RZ ;  /* 0x80000003ff027210 */ /* 0x001fca0007ffe0ff */
        /* <DEDUP_REMOVED lines=10> */
[----:B------:R-:W-:Y:S01]  /*2e400*/  @!P1 IMAD.IADD R4, R4, 0x1, -R7 ;  /* 0x0000000104049824 */ /* 0x000fe200078e0a07 */
[----:B------:R-:W-:Y:S02]  /*2e410*/  @!P1 IADD3 R2, R2, 0x1, RZ ;  /* 0x0000000102029810 */ /* 0x000fe40007ffe0ff */
[----:B------:R-:W-:Y:S02]  /*2e420*/  ISETP.NE.AND P1, PT, R6, RZ, PT ;  /* 0x000000ff0600720c */ /* 0x000fe40003f25270 */
[----:B------:R-:W-:-:S13]  /*2e430*/  ISETP.GE.U32.AND P0, PT, R4, R7, PT ;  /* 0x000000070400720c */ /* 0x000fda0003f06070 */
[----:B------:R-:W-:-:S04]  /*2e440*/  @P0 VIADD R2, R2, 0x1 ;  /* 0x0000000102020836 */ /* 0x000fc80000000000 */
[----:B------:R-:W-:Y:S01]  /*2e450*/  @!P2 IMAD.MOV R2, RZ, RZ, -R2 ;  /* 0x000000ffff02a224 */ /* 0x000fe200078e0a02 */
[----:B------:R-:W-:Y:S02]  /*2e460*/  @!P1 LOP3.LUT R2, RZ, R6, RZ, 0x33, !PT ;  /* 0x00000006ff029212 */ /* 0x000fe400078e33ff */
[----:B------:R-:W-:-:S05]  /*2e470*/  IADD3 R6, -R6, RZ, RZ ;  /* 0x000000ff06067210 */ /* 0x000fca0007ffe1ff */
[----:B------:R-:W-:Y:S01]  /*2e480*/  IMAD R18, R2, R6, R9 ;  /* 0x0000000602127224 */ /* 0x000fe200078e0209 */
[----:B------:R-:W-:-:S05]  /*2e490*/  LOP3.LUT R2, RZ, R2, RZ, 0x33, !PT ;  /* 0x00000002ff027212 */ /* 0x000fca00078e33ff */
[----:B------:R-:W-:Y:S01]  /*2e4a0*/  IMAD.IADD R17, R5, 0x1, R2 ;  /* 0x0000000105117824 */ /* 0x000fe200078e0202 */
[----:B------:R-:W-:Y:S06]  /*2e4b0*/  BRA `(.L_x_3072) ;  /* 0x00000000001c7947 */ /* 0x000fec0003800000 */
.L_x_3064:
[----:B------:R-:W-:Y:S01]  /*2e4c0*/  UMOV UR4, URZ ;  /* 0x0000003f00047c82 */ /* 0x000fe20008000000 */
[----:B------:R-:W-:Y:S01]  /*2e4d0*/  UMOV UR5, URZ ;  /* 0x0000003f00057c82 */ /* 0x000fe20008000000 */
[----:B------:R-:W-:Y:S01]  /*2e4e0*/  ULDC UR6, c[0x0][0xc3c] ;  /* 0x00030f0000067ab9 */ /* 0x000fe20000000800 */
[----:B------:R-:W-:Y:S01]  /*2e4f0*/  IMAD.MOV.U32 R16, RZ, RZ, R0 ;  /* 0x000000ffff107224 */ /* 0x000fe200078e0000 */
[----:B------:R-:W-:Y:S01]  /*2e500*/  MOV R18, UR5 ;  /* 0x0000000500127c02 */ /* 0x000fe20008000f00 */
[----:B------:R-:W-:Y:S02]  /*2e510*/  IMAD.U32 R17, RZ, RZ, UR4 ;  /* 0x00000004ff117e24 */ /* 0x000fe4000f8e00ff */
[----:B------:R-:W-:-:S07]  /*2e520*/  IMAD.U32 R19, RZ, RZ, UR6 ;  /* 0x00000006ff137e24 */ /* 0x000fce000f8e00ff */
.L_x_3072:
        /* <DEDUP_REMOVED lines=10> */
.L_x_3061:
[----:B------:R-:W-:Y:S02]  /*2e5d0*/  ULDC UR4, c[0x0][0xc3c] ;  /* 0x00030f0000047ab9 */ /* 0x000fe40000000800 */
[----:B---3--:R-:W-:-:S13]  /*2e5e0*/  ISETP.GE.AND P0, PT, R19, UR4, PT ;  /* 0x0000000413007c0c */ /* 0x008fda000bf06270 */
[----:B------:R-:W-:Y:S05]  /*2e5f0*/  @!P0 BRA `(.L_x_3073) ;  /* 0xffffff9800648947 */ /* 0x000fea000383ffff */
[----:B------:R-:W-:Y:S05]  /*2e600*/  BSYNC B8 ;  /* 0x0000000000087941 */ /* 0x000fea0003800000 */
.L_x_2964:
[----:B------:R-:W3:Y:S01]  /*2e610*/  LDL.LU R0, [R1+0x30] ;  /* 0x0000300001007983 */ /* 0x000ee20000300800 */
[----:B------:R-:W-:Y:S01]  /*2e620*/  BSSY B0, `(.L_x_3074) ;  /* 0x000000b000007945 */ /* 0x000fe20003800000 */
[----:B------:R-:W4:Y:S01]  /*2e630*/  S2R R5, SR_CgaCtaId ;  /* 0x0000000000057919 */ /* 0x000f220000008800 */
[----:B---3--:R-:W-:-:S05]  /*2e640*/  VIADD R0, R0, 0x1 ;  /* 0x0000000100007836 */ /* 0x008fca0000000000 */
        /* <DEDUP_REMOVED lines=8> */
.L_x_3282:
[----:B------:R-:W-:Y:S05]  /*2e6d0*/  BSYNC B0 ;  /* 0x0000000000007941 */ /* 0x000fea0003800000 */
.L_x_3074:
[----:B------:R-:W-:-:S03]  /*2e6e0*/  UMOV UR4, 0xffffffff ;  /* 0xffffffff00047882 */ /* 0x000fc60000000000 */
[----:B------:R-:W-:Y:S05]  /*2e6f0*/  BRA.DIV UR4, `(.L_x_3076) ;  /* 0x0000005604e47947 */ /* 0x000fea000b800000 */
[----:B-1----:R-:W1:Y:S02]  /*2e700*/  S2R R0, SR_TID.X ;  /* 0x0000000000007919 */ /* 0x002e640000002100 */
[----:B-1----:R-:W-:-:S04]  /*2e710*/  SHF.R.U32.HI R0, RZ, 0x5, R0 ;  /* 0x00000005ff007819 */ /* 0x002fc80000011600 */
[----:B------:R-:W-:-:S05]  /*2e720*/  LOP3.LUT R0, R0, 0x3, RZ, 0xc0, !PT ;  /* 0x0000000300007812 */ /* 0x000fca00078ec0ff */
[----:B------:R1:W3:Y:S02]  /*2e730*/  SHFL.IDX PT, R14, R0, RZ, 0x1f ;  /* 0x00001fff000e7589 */ /* 0x0002e400000e0000 */
.L_x_3285:
[----:B---3--:R-:W-:-:S13]  /*2e740*/  ISETP.NE.AND P0, PT, R14, RZ, PT ;  /* 0x000000ff0e00720c */ /* 0x008fda0003f05270 */
[----:B------:R-:W-:Y:S05]  /*2e750*/  @P0 BRA `(.L_x_2683) ;  /* 0x0000000000880947 */ /* 0x000fea0003800000 */
[----:B------:R-:W-:-:S03]  /*2e760*/  UMOV UR4, 0xffffffff ;  /* 0xffffffff00047882 */ /* 0x000fc60000000000 */
[----:B------:R-:W-:Y:S05]  /*2e770*/  BRA.DIV UR4, `(.L_x_3077) ;  /* 0x0000005604f87947 */ /* 0x000fea000b800000 */
[----:B------:R-:W-:-:S13]  /*2e780*/  ELECT P6, URZ, PT ;  /* 0x00000000003f782f */ /* 0x000fda00038c0000 */
.L_x_3288:
[----:B------:R-:W-:Y:S05]  /*2e790*/  @!P6 BRA `(.L_x_2683) ;  /* 0x000000000078e947 */ /* 0x000fea0003800000 */
[----:B------:R-:W-:-:S06]  /*2e7a0*/  ULOP3.LUT UR4, UR60, 0x2, URZ, 0xfc, !UPT ;  /* 0x000000023c047892 */ /* 0x000fcc000f8efc3f */
[----:B-1----:R-:W-:-:S04]  /*2e7b0*/  MOV R0, UR4 ;  /* 0x0000000400007c02 */ /* 0x002fc80008000f00 */
[----:B------:R-:W-:-:S13]  /*2e7c0*/  ISETP.NE.AND P0, PT, R0, 0x3, PT ;  /* 0x000000030000780c */ /* 0x000fda0003f05270 */
[----:B------:R-:W-:Y:S05]  /*2e7d0*/  @!P0 BRA `(.L_x_3078) ;  /* 0x0000000000048947 */ /* 0x000fea0003800000 */
[----:B------:R-:W-:Y:S01]  /*2e7e0*/  BPT.TRAP 0x1 ;  /* 0x000000040000795c */ /* 0x000fe20000300000 */
.L_x_3078:
[----:B------:R-:W-:Y:S01]  /*2e7f0*/  IMAD R3, R27, 0x8, R5 ;  /* 0x000000081b037824 */ /* 0x000fe200078e0205 */
[----:B------:R-:W-:Y:S01]  /*2e800*/  SHF.L.U32 R2, R29, 0x1f, RZ ;  /* 0x0000001f1d027819 */ /* 0x000fe200000006ff */
[----:B------:R-:W-:-:S03]  /*2e810*/  VIADD R27, R27, 0x1 ;  /* 0x000000011b1b7836 */ /* 0x000fc60000000000 */
[----:B------:R-:W1:Y:S02]  /*2e820*/  SYNCS.PHASECHK.TRANS64.TRYWAIT P1, [R3+URZ+0x38840], R2 ;  /* 0x03884002030075a7 */ /* 0x000e64000802017f */
[----:B------:R-:W-:-:S04]  /*2e830*/  ISETP.NE.AND P2, PT, R27, 0x2, PT ;  /* 0x000000021b00780c */ /* 0x000fc80003f45270 */
[----:B------:R-:W-:Y:S01]  /*2e840*/  SEL R0, RZ, 0x1, P2 ;  /* 0x00000001ff007807 */ /* 0x000fe20001000000 */
[----:B-1----:R-:W-:Y:S08]  /*2e850*/  @!P1 BRA `(.L_x_3079) ;  /* 0x0000005400e09947 */ /* 0x002ff00003800000 */
.L_x_3289:
[----:B------:R-:W-:Y:S02]  /*2e860*/  SEL R27, R27, RZ, P2 ;  /* 0x000000ff1b1b7207 */ /* 0x000fe40001000000 */
[----:B------:R-:W-:Y:S01]  /*2e870*/  LOP3.LUT R0, R29, R0, RZ, 0x3c, !PT ;  /* 0x000000001d007212 */ /* 0x000fe200078e3cff */
[----:B------:R-:W-:Y:S06]  /*2e880*/  @!P0 BRA `(.L_x_3080) ;  /* 0x0000000000048947 */ /* 0x000fec0003800000 */
[----:B------:R-:W-:Y:S01]  /*2e890*/  BPT.TRAP 0x1 ;  /* 0x000000040000795c */ /* 0x000fe20000300000 */
.L_x_3080:
[----:B------:R-:W-:Y:S01]  /*2e8a0*/  IMAD R27, R27, 0x8, R5 ;  /* 0x000000081b1b7824 */ /* 0x000fe200078e0205 */
[----:B------:R-:W-:-:S04]  /*2e8b0*/  SHF.L.U32 R0, R0, 0x1f, RZ ;  /* 0x0000001f00007819 */ /* 0x000fc800000006ff */
[----:B------:R-:W3:Y:S02]  /*2e8c0*/  SYNCS.PHASECHK.TRANS64.TRYWAIT P1, [R27+URZ+0x38840], R0 ;  /* 0x038840001b0075a7 */ /* 0x000ee4000802017f */
[----:B---3--:R-:W-:Y:S05]  /*2e8d0*/  @!P1 BRA `(.L_x_3081) ;  /* 0x0000005400d49947 */ /* 0x008fea0003800000 */
.L_x_3290:
[----:B------:R-:W-:Y:S05]  /*2e8e0*/  @!P0 BRA `(.L_x_3082) ;  /* 0x0000000000048947 */ /* 0x000fea0003800000 */
[----:B------:R-:W-:Y:S01]  /*2e8f0*/  BPT.TRAP 0x1 ;  /* 0x000000040000795c */ /* 0x000fe20000300000 */
.L_x_3082:
[----:B------:R-:W4:Y:S02]  /*2e900*/  SYNCS.PHASECHK.TRANS64.TRYWAIT P1, [R3+URZ+0x38860], R2 ;  /* 0x03886002030075a7 */ /* 0x000f24000802017f */
[----:B----4-:R-:W-:Y:S05]  /*2e910*/  @!P1 BRA `(.L_x_3083) ;  /* 0x0000005400d89947 */ /* 0x010fea0003800000 */
.L_x_3291:
[----:B------:R-:W-:Y:S05]  /*2e920*/  @!P0 BRA `(.L_x_3084) ;  /* 0x0000000000048947 */ /* 0x000fea0003800000 */
[----:B------:R-:W-:Y:S01]  /*2e930*/  BPT.TRAP 0x1 ;  /* 0x000000040000795c */ /* 0x000fe20000300000 */
.L_x_3084:
[----:B------:R0:W0:Y:S02]  /*2e940*/  SYNCS.PHASECHK.TRANS64.TRYWAIT P0, [R27+URZ+0x38860], R0 ;  /* 0x038860001b0075a7 */ /* 0x000024000800017f */
[----:B0-----:R-:W-:Y:S05]  /*2e950*/  @!P0 NANOSLEEP.SYNCS 0x989680 ;  /* 0x009896800000895d */ /* 0x001fea0003900000 */
[----:B------:R-:W0:Y:S02]  /*2e960*/  @!P0 SYNCS.PHASECHK.TRANS64 P0, [R27+URZ+0x38860], R0 ;  /* 0x038860001b0085a7 */ /* 0x000e24000800007f */
[----:B0-----:R-:W-:Y:S05]  /*2e970*/  @!P0 BRA `(.L_x_3084) ;  /* 0xfffffffc00f08947 */ /* 0x001fea000383ffff */
.L_x_2683:
[----:B------:R-:W-:Y:S05]  /*2e980*/  BSYNC B9 ;  /* 0x0000000000097941 */ /* 0x000fea0003800000 */
.L_x_2680:
[----:B------:R-:W-:Y:S05]  /*2e990*/  EXIT ;  /* 0x000000000000794d */ /* 0x000fea0003800000 */
.L_x_2703:
[----:B0-----:R0:W1:Y:S02]  /*2e9a0*/  SYNCS.PHASECHK.TRANS64.TRYWAIT P6, [R89+URZ+0x38890], R90 ;  /* 0x0388905a590075a7 */ /* 0x00106400080c017f */
[----:B-1----:R-:W-:Y:S05]  /*2e9b0*/  @!P6 NANOSLEEP.SYNCS 0x989680 ;  /* 0x009896800000e95d */ /* 0x002fea0003900000 */
[----:B------:R-:W1:Y:S02]  /*2e9c0*/  @!P6 SYNCS.PHASECHK.TRANS64 P6, [R89+URZ+0x38890], R90 ;  /* 0x0388905a5900e5a7 */ /* 0x000e6400080c007f */
[----:B-1----:R-:W-:Y:S05]  /*2e9d0*/  @!P6 BRA `(.L_x_2703) ;  /* 0xfffffffc00f0e947 */ /* 0x002fea000383ffff */
[----:B------:R-:W-:Y:S05]  /*2e9e0*/  BRA `(.L_x_3085) ;  /* 0xfffffd4800fc7947 */ /* 0x000fea000383ffff */
.L_x_2704:
        /* <DEDUP_REMOVED lines=8> */
.L_x_3087:
[----:B------:R-:W-:Y:S05]  /*2ea70*/  BSYNC B1 ;  /* 0x0000000000017941 */ /* 0x000fea0003800000 */
.L_x_3086:
[----:B------:R-:W-:Y:S01]  /*2ea80*/  IMAD.MOV.U32 R13, RZ, RZ, R120 ;  /* 0x000000ffff0d7224 */ /* 0x000fe200078e0078 */
[----:B------:R-:W-:Y:S01]  /*2ea90*/  MOV R15, 0xffffffff ;  /* 0xffffffff000f7802 */ /* 0x000fe20000000f00 */
[----:B------:R-:W-:Y:S01]  /*2eaa0*/  IMAD.MOV.U32 R12, RZ, RZ, RZ ;  /* 0x000000ffff0c7224 */ /* 0x000fe200078e00ff */
[----:B------:R-:W-:Y:S01]  /*2eab0*/  MOV R83, R14 ;  /* 0x0000000e00537202 */ /* 0x000fe20000000f00 */
[----:B------:R-:W-:-:S07]  /*2eac0*/  IMAD.MOV.U32 R11, RZ, RZ, 0x181f ;  /* 0x0000181fff0b7424 */ /* 0x000fce00078e00ff */
[----:B------:R-:W-:Y:S05]  /*2ead0*/  WARPSYNC.COLLECTIVE R15, `(.L_x_3088) ;  /* 0x000000000f087348 */ /* 0x000fea0003c00000 */
[----:B------:R0:W1:Y:S02]  /*2eae0*/  SHFL.IDX P6, R14, R13, R12, R11 ;  /* 0x0000000c0d0e7389 */ /* 0x00006400000c000b */
[----:B01----:R-:W-:Y:S01]  /*2eaf0*/  ENDCOLLECTIVE ;  /* 0x000000000000791b */ /* 0x003fe20003800000 */
.L_x_3088:
[----:B------:R-:W-:Y:S01]  /*2eb00*/  IMAD.MOV.U32 R82, RZ, RZ, R14 ;  /* 0x000000ffff527224 */ /* 0x000fe200078e000e */
[----:B------:R-:W-:Y:S06]  /*2eb10*/  BRA `(.L_x_3089) ;  /* 0xfffffd4800c47947 */ /* 0x000fec000383ffff */
.L_x_2721:
        /* <DEDUP_REMOVED lines=8> */
.L_x_3091:
[----:B------:R-:W-:Y:S05]  /*2eba0*/  BSYNC B1 ;  /* 0x0000000000017941 */ /* 0x000fea0003800000 */
.L_x_3090:
        /* <DEDUP_REMOVED lines=8> */
.L_x_3092:
[----:B------:R-:W-:Y:S01]  /*2ec30*/  IMAD.MOV.U32 R66, RZ, RZ, R14 ;  /* 0x000000ffff427224 */ /* 0x000fe200078e000e */
[----:B------:R-:W-:Y:S06]  /*2ec40*/  BRA `(.L_x_3093) ;  /* 0xfffffd5400f87947 */ /* 0x000fec000383ffff */
.L_x_2738:
        /* <DEDUP_REMOVED lines=8> */
.L_x_3095:
[----:B------:R-:W-:Y:S05]  /*2ecd0*/  BSYNC B1 ;  /* 0x0000000000017941 */ /* 0x000fea0003800000 */
.L_x_3094:
        /* <DEDUP_REMOVED lines=8> */
.L_x_3096:
[----:B------:R-:W-:Y:S01]  /*2ed60*/  IMAD.MOV.U32 R120, RZ, RZ, R14 ;  /* 0x000000ffff787224 */ /* 0x000fe200078e000e */
[----:B------:R-:W-:Y:S06]  /*2ed70*/  BRA `(.L_x_3097) ;  /* 0xfffffd6400107947 */ /* 0x000fec000383ffff */
.L_x_2762:
[----:B-1----:R1:W2:Y:S02]  /*2ed80*/  SYNCS.PHASECHK.TRANS64.TRYWAIT P6, [R89+URZ+0x38890], R90 ;  /* 0x0388905a590075a7 */ /* 0x0022a400080c017f */
[----:B--2---:R-:W-:Y:S05]  /*2ed90*/  @!P6 NANOSLEEP.SYNCS 0x989680 ;  /* 0x009896800000e95d */ /* 0x004fea0003900000 */
[----:B------:R-:W2:Y:S02]  /*2eda0*/  @!P6 SYNCS.PHASECHK.TRANS64 P6, [R89+URZ+0x38890], R90 ;  /* 0x0388905a5900e5a7 */ /* 0x000ea400080c007f */
[----:B--2---:R-:W-:Y:S05]  /*2edb0*/  @!P6 BRA `(.L_x_2762) ;  /* 0xfffffffc00f0e947 */ /* 0x004fea000383ffff */
[----:B------:R-:W-:Y:S05]  /*2edc0*/  BRA `(.L_x_3098) ;  /* 0xfffffd7c008c7947 */ /* 0x000fea000383ffff */
.L_x_2763:
[----:B------:R-:W-:Y:S01]  /*2edd0*/  BSSY B1, `(.L_x_3099) ;  /* 0x0000008000017945 */ /* 0x000fe20003800000 */
[----:B------:R-:W-:Y:S01]  /*2ede0*/  IMAD.MOV.U32 R13, RZ, RZ, R119 ;  /* 0x000000ffff0d7224 */ /* 0x000fe200078e0077 */
[----:B------:R-:W-:Y:S01]  /*2edf0*/  MOV R11, 0x181f ;  /* 0x0000181f000b7802 */ /* 0x000fe20000000f00 */
[----:B------:R-:W-:Y:S02]  /*2ee00*/  IMAD.MOV.U32 R12, RZ, RZ, RZ ;  /* 0x000000ffff0c7224 */ /* 0x000fe400078e00ff */
[----:B------:R-:W-:-:S07]  /*2ee10*/  IMAD.MOV.U32 R15, RZ, RZ, -0x1 ;  /* 0xffffffffff0f7424 */ /* 0x000fce00078e00ff */
[----:B-1----:R-:W-:Y:S05]  /*2ee20*/  WARPSYNC.COLLECTIVE R15, `(.L_x_3100) ;  /* 0x000000000f087348 */ /* 0x002fea0003c00000 */
[----:B------:R0:W2:Y:S02]  /*2ee30*/  SHFL.IDX P6, R14, R13, R12, R11 ;  /* 0x0000000c0d0e7389 */ /* 0x0000a400000c000b */
[----:B012---:R-:W-:Y:S01]  /*2ee40*/  ENDCOLLECTIVE ;  /* 0x000000000000791b */ /* 0x007fe20003800000 */
.L_x_3100:
[----:B------:R-:W-:Y:S05]  /*2ee50*/  BSYNC B1 ;  /* 0x0000000000017941 */ /* 0x000fea0003800000 */
.L_x_3099:
        /* <DEDUP_REMOVED lines=8> */
.L_x_3101:
[----:B------:R-:W-:Y:S01]  /*2eee0*/  IMAD.MOV.U32 R124, RZ, RZ, R14 ;  /* 0x000000ffff7c7224 */ /* 0x000fe200078e000e */
[----:B------:R-:W-:Y:S06]  /*2eef0*/  BRA `(.L_x_3102) ;  /* 0xfffffd7c00587947 */ /* 0x000fec000383ffff */
.L_x_2772:
[----:B------:R-:W-:Y:S01]  /*2ef00*/  BSSY B1, `(.L_x_3103) ;  /* 0x0000008000017945 */ /* 0x000fe20003800000 */
[----:B--2-4-:R-:W-:Y:S01]  /*2ef10*/  MOV R13, R119 ;  /* 0x00000077000d7202 */ /* 0x014fe20000000f00 */
[----:B------:R-:W-:Y:S02]  /*2ef20*/  IMAD.MOV.U32 R12, RZ, RZ, 0x1 ;  /* 0x00000001ff0c7424 */ /* 0x000fe400078e00ff */
[----:B------:R-:W-:Y:S02]  /*2ef30*/  IMAD.MOV.U32 R11, RZ, RZ, 0x181f ;  /* 0x0000181fff0b7424 */ /* 0x000fe400078e00ff */
[----:B------:R-:W-:-:S07]  /*2ef40*/  IMAD.MOV.U32 R15, RZ, RZ, -0x1 ;  /* 0xffffffffff0f7424 */ /* 0x000fce00078e00ff */
[----:B01-3--:R-:W-:Y:S05]  /*2ef50*/  WARPSYNC.COLLECTIVE R15, `(.L_x_3104) ;  /* 0x000000000f087348 */ /* 0x00bfea0003c00000 */
[----:B------:R2:W4:Y:S02]  /*2ef60*/  SHFL.IDX P6, R14, R13, R12, R11 ;  /* 0x0000000c0d0e7389 */ /* 0x00052400000c000b */
[----:B01234-:R-:W-:Y:S01]  /*2ef70*/  ENDCOLLECTIVE ;  /* 0x000000000000791b */ /* 0x01ffe20003800000 */
.L_x_3104:
[----:B------:R-:W-:Y:S05]  /*2ef80*/  BSYNC B1 ;  /* 0x0000000000017941 */ /* 0x000fea0003800000 */
.L_x_3103:
        /* <DEDUP_REMOVED lines=8> */
.L_x_3105:
[----:B------:R-:W-:Y:S01]  /*2f010*/  IMAD.MOV.U32 R36, RZ, RZ, R14 ;  /* 0x000000ffff247224 */ /* 0x000fe200078e000e */
[----:B------:R-:W-:Y:S06]  /*2f020*/  BRA `(.L_x_3106) ;  /* 0xfffffd8800dc7947 */ /* 0x000fec000383ffff */
.L_x_2781:
        /* <DEDUP_REMOVED lines=8> */
.L_x_3108:
[----:B------:R-:W-:Y:S05]  /*2f0b0*/  BSYNC B1 ;  /* 0x0000000000017941 */ /* 0x000fea0003800000 */
.L_x_3107:
        /* <DEDUP_REMOVED lines=8> */
.L_x_3109:
[----:B------:R-:W-:Y:S01]  /*2f140*/  IMAD.MOV.U32 R36, RZ, RZ, R14 ;  /* 0x000000ffff247224 */ /* 0x000fe200078e000e */
[----:B------:R-:W-:Y:S06]  /*2f150*/  BRA `(.L_x_3110) ;  /* 0xfffffd98009c7947 */ /* 0x000fec000383ffff */
.L_x_2790:
[----:B0-----:R0:W1:Y:S02]  /*2f160*/  SYNCS.PHASECHK.TRANS64.TRYWAIT P3, [R89+URZ+0x38890], R90 ;  /* 0x0388905a590075a7 */ /* 0x001064000806017f */
[----:B-1----:R-:W-:Y:S05]  /*2f170*/  @!P3 NANOSLEEP.SYNCS 0x989680 ;  /* 0x009896800000b95d */ /* 0x002fea0003900000 */
[----:B------:R-:W1:Y:S02]  /*2f180*/  @!P3 SYNCS.PHASECHK.TRANS64 P3, [R89+URZ+0x38890], R90 ;  /* 0x0388905a5900b5a7 */ /* 0x000e64000806007f */
[----:B-1----:R-:W-:Y:S05]  /*2f190*/  @!P3 BRA `(.L_x_2790) ;  /* 0xfffffffc00f0b947 */ /* 0x002fea000383ffff */
[----:B------:R-:W-:Y:S05]  /*2f1a0*/  BRA `(.L_x_3111) ;  /* 0xfffffda8007c7947 */ /* 0x000fea000383ffff */
.L_x_2791:
        /* <DEDUP_REMOVED lines=8> */
.L_x_3113:
[----:B------:R-:W-:Y:S05]  /*2f230*/  BSYNC B1 ;  /* 0x0000000000017941 */ /* 0x000fea0003800000 */
.L_x_3112:
        /* <DEDUP_REMOVED lines=8> */
.L_x_3114:
[----:B------:R-:W-:Y:S01]  /*2f2c0*/  IMAD.MOV.U32 R32, RZ, RZ, R14 ;  /* 0x000000ffff207224 */ /* 0x000fe200078e000e */
[----:B------:R-:W-:Y:S06]  /*2f2d0*/  BRA `(.L_x_3115) ;  /* 0xfffffda800a07947 */ /* 0x000fec000383ffff */
.L_x_2794:
        /* <DEDUP_REMOVED lines=8> */
.L_x_3117:
[----:B------:R-:W-:Y:S05]  /*2f360*/  BSYNC B1 ;  /* 0x0000000000017941 */ /* 0x000fea0003800000 */
.L_x_3116:
        /* <DEDUP_REMOVED lines=8> */
.L_x_3118:
[----:B------:R-:W-:Y:S01]  /*2f3f0*/  IMAD.MOV.U32 R32, RZ, RZ, R14 ;  /* 0x000000ffff207224 */ /* 0x000fe200078e000e */
[----:B------:R-:W-:Y:S06]  /*2f400*/  BRA `(.L_x_3119) ;  /* 0xfffffda800c87947 */ /* 0x000fec000383ffff */
.L_x_2797:
[----:B------:R-:W-:Y:S01]  /*2f410*/  BSSY B1, `(.L_x_3120) ;  /* 0x0000008000017945 */ /* 0x000fe20003800000 */
[----:B---3--:R-:W-:Y:S01]  /*2f420*/  MOV R13, R41 ;  /* 0x00000029000d7202 */ /* 0x008fe20000000f00 */
[----:B------:R-:W-:Y:S02]  /*2f430*/  IMAD.MOV.U32 R12, RZ, RZ, 0x2 ;  /* 0x00000002ff0c7424 */ /* 0x000fe400078e00ff */
[----:B------:R-:W-:Y:S02]  /*2f440*/  IMAD.MOV.U32 R11, RZ, RZ, 0x181f ;  /* 0x0000181fff0b7424 */ /* 0x000fe400078e00ff */
[----:B------:R-:W-:-:S07]  /*2f450*/  IMAD.MOV.U32 R15, RZ, RZ, -0x1 ;  /* 0xffffffffff0f7424 */ /* 0x000fce00078e00ff */
[----:B012-4-:R-:W-:Y:S05]  /*2f460*/  WARPSYNC.COLLECTIVE R15, `(.L_x_3121) ;  /* 0x000000000f087348 */ /* 0x017fea0003c00000 */
[----:B------:R3:W0:Y:S02]  /*2f470*/  SHFL.IDX P6, R14, R13, R12, R11 ;  /* 0x0000000c0d0e7389 */ /* 0x00062400000c000b */
[----:B01234-:R-:W-:Y:S01]  /*2f480*/  ENDCOLLECTIVE ;  /* 0x000000000000791b */ /* 0x01ffe20003800000 */
.L_x_3121:
[----:B------:R-:W-:Y:S05]  /*2f490*/  BSYNC B1 ;  /* 0x0000000000017941 */ /* 0x000fea0003800000 */
.L_x_3120:
        /* <DEDUP_REMOVED lines=8> */
.L_x_3122:
[----:B------:R-:W-:Y:S01]  /*2f520*/  IMAD.MOV.U32 R32, RZ, RZ, R14 ;  /* 0x000000ffff207224 */ /* 0x000fe200078e000e */
[----:B------:R-:W-:Y:S06]  /*2f530*/  BRA `(.L_x_3123) ;  /* 0xfffffda800f47947 */ /* 0x000fec000383ffff */
.L_x_2801:
[----:B------:R0:W0:Y:S02]  /*2f540*/  SYNCS.PHASECHK.TRANS64.TRYWAIT P0, [R89+URZ+0x388b0], R90 ;  /* 0x0388b05a590075a7 */ /* 0x000024000800017f */
[----:B0-----:R-:W-:Y:S05]  /*2f550*/  @!P0 NANOSLEEP.SYNCS 0x989680 ;  /* 0x009896800000895d */ /* 0x001fea0003900000 */
[----:B------:R-:W0:Y:S02]  /*2f560*/  @!P0 SYNCS.PHASECHK.TRANS64 P0, [R89+URZ+0x388b0], R90 ;  /* 0x0388b05a590085a7 */ /* 0x000e24000800007f */
[----:B0-----:R-:W-:Y:S05]  /*2f570*/  @!P0 BRA `(.L_x_2801) ;  /* 0xfffffffc00f08947 */ /* 0x001fea000383ffff */
[----:B------:R-:W-:Y:S05]  /*2f580*/  BRA `(.L_x_3124) ;  /* 0xfffffdac009c7947 */ /* 0x000fea000383ffff */
.L_x_2821:
        /* <DEDUP_REMOVED lines=8> */
.L_x_3126:
[----:B------:R-:W-:Y:S05]  /*2f610*/  BSYNC B1 ;  /* 0x0000000000017941 */ /* 0x000fea0003800000 */
.L_x_3125:
        /* <DEDUP_REMOVED lines=8> */
.L_x_3127:
[----:B------:R-:W-:Y:S01]  /*2f6a0*/  IMAD.MOV.U32 R13, RZ, RZ, R8 ;  /* 0x000000ffff0d7224 */ /* 0x000fe200078e0008 */
[----:B------:R-:W-:-:S07]  /*2f6b0*/  MOV R5, R14 ;  /* 0x0000000e00057202 */ /* 0x000fce0000000f00 */
[----:B------:R-:W-:Y:S05]  /*2f6c0*/  WARPSYNC.COLLECTIVE R15, `(.L_x_3128) ;  /* 0x000000000f087348 */ /* 0x000fea0003c00000 */
[----:B------:R0:W1:Y:S02]  /*2f6d0*/  SHFL.IDX P6, R14, R13, R12, R11 ;  /* 0x0000000c0d0e7389 */ /* 0x00006400000c000b */
[----:B01----:R-:W-:Y:S01]  /*2f6e0*/  ENDCOLLECTIVE ;  /* 0x000000000000791b */ /* 0x003fe20003800000 */
.L_x_3128:
[----:B------:R-:W-:Y:S01]  /*2f6f0*/  MOV R13, R0 ;  /* 0x00000000000d7202 */ /* 0x000fe20000000f00 */
[----:B------:R-:W-:-:S07]  /*2f700*/  IMAD.MOV.U32 R9, RZ, RZ, R14 ;  /* 0x000000ffff097224 */ /* 0x000fce00078e000e */
[----:B------:R-:W-:Y:S05]  /*2f710*/  WARPSYNC.COLLECTIVE R15, `(.L_x_3129) ;  /* 0x000000000f087348 */ /* 0x000fea0003c00000 */
[----:B------:R0:W1:Y:S02]  /*2f720*/  SHFL.IDX P6, R14, R13, R12, R11 ;  /* 0x0000000c0d0e7389 */ /* 0x00006400000c000b */
[----:B01----:R-:W-:Y:S01]  /*2f730*/  ENDCOLLECTIVE ;  /* 0x000000000000791b */ /* 0x003fe20003800000 */
.L_x_3129:
[----:B------:R-:W-:Y:S05]  /*2f740*/  BRA `(.L_x_3130) ;  /* 0xfffffdc000a07947 */ /* 0x000fea000383ffff */
.L_x_2824:
        /* <DEDUP_REMOVED lines=8> */
.L_x_3132:
[----:B------:R-:W-:Y:S05]  /*2f7d0*/  BSYNC B1 ;  /* 0x0000000000017941 */ /* 0x000fea0003800000 */
.L_x_3131:
        /* <DEDUP_REMOVED lines=8> */
.L_x_3133:
[----:B------:R-:W-:Y:S02]  /*2f860*/  IMAD.MOV.U32 R13, RZ, RZ, R8 ;  /* 0x000000ffff0d7224 */ /* 0x000fe400078e0008 */
[----:B------:R-:W-:-:S07]  /*2f870*/  IMAD.MOV.U32 R5, RZ, RZ, R14 ;  /* 0x000000ffff057224 */ /* 0x000fce00078e000e */
[----:B------:R-:W-:Y:S05]  /*2f880*/  WARPSYNC.COLLECTIVE R15, `(.L_x_3134) ;  /* 0x000000000f087348 */ /* 0x000fea0003c00000 */
[----:B------:R0:W1:Y:S02]  /*2f890*/  SHFL.IDX P6, R14, R13, R12, R11 ;  /* 0x0000000c0d0e7389 */ /* 0x00006400000c000b */
[----:B01----:R-:W-:Y:S01]  /*2f8a0*/  ENDCOLLECTIVE ;  /* 0x000000000000791b */ /* 0x003fe20003800000 */
.L_x_3134:
[----:B------:R-:W-:Y:S01]  /*2f8b0*/  IMAD.MOV.U32 R13, RZ, RZ, R0 ;  /* 0x000000ffff0d7224 */ /* 0x000fe200078e0000 */
[----:B------:R-:W-:-:S07]  /*2f8c0*/  MOV R9, R14 ;  /* 0x0000000e00097202 */ /* 0x000fce0000000f00 */
[----:B------:R-:W-:Y:S05]  /*2f8d0*/  WARPSYNC.COLLECTIVE R15, `(.L_x_3135) ;  /* 0x000000000f087348 */ /* 0x000fea0003c00000 */
[----:B------:R0:W1:Y:S02]  /*2f8e0*/  SHFL.IDX P6, R14, R13, R12, R11 ;  /* 0x0000000c0d0e7389 */ /* 0x00006400000c000b */
[----:B01----:R-:W-:Y:S01]  /*2f8f0*/  ENDCOLLECTIVE ;  /* 0x000000000000791b */ /* 0x003fe20003800000 */
.L_x_3135:
[----:B------:R-:W-:Y:S05]  /*2f900*/  BRA `(.L_x_3136) ;  /* 0xfffffdc4009c7947 */ /* 0x000fea000383ffff */
.L_x_2827:
[----:B------:R-:W-:Y:S01]  /*2f910*/  BSSY B1, `(.L_x_3137) ;  /* 0x0000008000017945 */ /* 0x000fe20003800000 */
[----:B------:R-:W-:Y:S01]  /*2f920*/  IMAD.MOV.U32 R13, RZ, RZ, R7 ;  /* 0x000000ffff0d7224 */ /* 0x000fe200078e0007 */
[----:B------:R-:W-:Y:S01]  /*2f930*/  MOV R12, 0x2 ;  /* 0x00000002000c7802 */ /* 0x000fe20000000f00 */
[----:B------:R-:W-:Y:S02]  /*2f940*/  IMAD.MOV.U32 R11, RZ, RZ, 0x181f ;  /* 0x0000181fff0b7424 */ /* 0x000fe400078e00ff */
[----:B------:R-:W-:-:S07]  /*2f950*/  IMAD.MOV.U32 R15, RZ, RZ, -0x1 ;  /* 0xffffffffff0f7424 */ /* 0x000fce00078e00ff */
[----:B-1--4-:R-:W-:Y:S05]  /*2f960*/  WARPSYNC.COLLECTIVE R15, `(.L_x_3138) ;  /* 0x000000000f087348 */ /* 0x012fea0003c00000 */
[----:B----4-:R0:W2:Y:S02]  /*2f970*/  SHFL.IDX P6, R14, R13, R12, R11 ;  /* 0x0000000c0d0e7389 */ /* 0x0100a400000c000b */
[----:B012---:R-:W-:Y:S01]  /*2f980*/  ENDCOLLECTIVE ;  /* 0x000000000000791b */ /* 0x007fe20003800000 */
.L_x_3138:
[----:B------:R-:W-:Y:S05]  /*2f990*/  BSYNC B1 ;  /* 0x0000000000017941 */ /* 0x000fea0003800000 */
.L_x_3137:
        /* <DEDUP_REMOVED lines=8> */
.L_x_3139:
[----:B------:R-:W-:Y:S01]  /*2fa20*/  MOV R13, R8 ;  /* 0x00000008000d7202 */ /* 0x000fe20000000f00 */
[----:B------:R-:W-:-:S07]  /*2fa30*/  IMAD.MOV.U32 R5, RZ, RZ, R14 ;  /* 0x000000ffff057224 */ /* 0x000fce00078e000e */
[----:B------:R-:W-:Y:S05]  /*2fa40*/  WARPSYNC.COLLECTIVE R15, `(.L_x_3140) ;  /* 0x000000000f087348 */ /* 0x000fea0003c00000 */
[----:B------:R0:W1:Y:S02]  /*2fa50*/  SHFL.IDX P6, R14, R13, R12, R11 ;  /* 0x0000000c0d0e7389 */ /* 0x00006400000c000b */
[----:B01----:R-:W-:Y:S01]  /*2fa60*/  ENDCOLLECTIVE ;  /* 0x000000000000791b */ /* 0x003fe20003800000 */
.L_x_3140:
[----:B------:R-:W-:Y:S02]  /*2fa70*/  IMAD.MOV.U32 R13, RZ, RZ, R0 ;  /* 0x000000ffff0d7224 */ /* 0x000fe400078e0000 */
[----:B------:R-:W-:-:S07]  /*2fa80*/  IMAD.MOV.U32 R9, RZ, RZ, R14 ;  /* 0x000000ffff097224 */ /* 0x000fce00078e000e */
[----:B------:R-:W-:Y:S05]  /*2fa90*/  WARPSYNC.COLLECTIVE R15, `(.L_x_3141) ;  /* 0x000000000f087348 */ /* 0x000fea0003c00000 */
[----:B------:R0:W1:Y:S02]  /*2faa0*/  SHFL.IDX P6, R14, R13, R12, R11 ;  /* 0x0000000c0d0e7389 */ /* 0x00006400000c000b */
[----:B01----:R-:W-:Y:S01]  /*2fab0*/  ENDCOLLECTIVE ;  /* 0x000000000000791b */ /* 0x003fe20003800000 */
.L_x_3141:
[----:B------:R-:W-:Y:S05]  /*2fac0*/  BRA `(.L_x_3142) ;  /* 0xfffffdc8008c7947 */ /* 0x000fea000383ffff */
.L_x_2830:
[----:B------:R-:W-:Y:S01]  /*2fad0*/  BSSY B1, `(.L_x_3143) ;  /* 0x0000008000017945 */ /* 0x000fe20003800000 */
[----:B------:R-:W-:Y:S01]  /*2fae0*/  MOV R13, R7 ;  /* 0x00000007000d7202 */ /* 0x000fe20000000f00 */
[----:B------:R-:W-:Y:S01]  /*2faf0*/  IMAD.MOV.U32 R12, RZ, RZ, 0x3 ;  /* 0x00000003ff0c7424 */ /* 0x000fe200078e00ff */
[----:B------:R-:W-:Y:S01]  /*2fb00*/  MOV R15, 0xffffffff ;  /* 0xffffffff000f7802 */ /* 0x000fe20000000f00 */
[----:B------:R-:W-:-:S07]  /*2fb10*/  IMAD.MOV.U32 R11, RZ, RZ, 0x181f ;  /* 0x0000181fff0b7424 */ /* 0x000fce00078e00ff */
[----:B-1--4-:R-:W-:Y:S05]  /*2fb20*/  WARPSYNC.COLLECTIVE R15, `(.L_x_3144) ;  /* 0x000000000f087348 */ /* 0x012fea0003c00000 */
[----:B------:R0:W2:Y:S02]  /*2fb30*/  SHFL.IDX P6, R14, R13, R12, R11 ;  /* 0x0000000c0d0e7389 */ /* 0x0000a400000c000b */
[----:B012-4-:R-:W-:Y:S01]  /*2fb40*/  ENDCOLLECTIVE ;  /* 0x000000000000791b */ /* 0x017fe20003800000 */
.L_x_3144:
[----:B------:R-:W-:Y:S05]  /*2fb50*/  BSYNC B1 ;  /* 0x0000000000017941 */ /* 0x000fea0003800000 */
.L_x_3143:
        /* <DEDUP_REMOVED lines=8> */
.L_x_3145:
[----:B------:R-:W-:Y:S01]  /*2fbe0*/  IMAD.MOV.U32 R13, RZ, RZ, R8 ;  /* 0x000000ffff0d7224 */ /* 0x000fe200078e0008 */
[----:B------:R-:W-:-:S07]  /*2fbf0*/  MOV R67, R14 ;  /* 0x0000000e00437202 */ /* 0x000fce0000000f00 */
[----:B------:R-:W-:Y:S05]  /*2fc00*/  WARPSYNC.COLLECTIVE R15, `(.L_x_3146) ;  /* 0x000000000f087348 */ /* 0x000fea0003c00000 */
[----:B------:R0:W1:Y:S02]  /*2fc10*/  SHFL.IDX P6, R14, R13, R12, R11 ;  /* 0x0000000c0d0e7389 */ /* 0x00006400000c000b */
[----:B01----:R-:W-:Y:S01]  /*2fc20*/  ENDCOLLECTIVE ;  /* 0x000000000000791b */ /* 0x003fe20003800000 */
.L_x_3146:
[----:B------:R-:W-:Y:S01]  /*2fc30*/  MOV R13, R0 ;  /* 0x00000000000d7202 */ /* 0x000fe20000000f00 */
[----:B------:R-:W-:-:S07]  /*2fc40*/  IMAD.MOV.U32 R72, RZ, RZ, R14 ;  /* 0x000000ffff487224 */ /* 0x000fce00078e000e */
[----:B------:R-:W-:Y:S05]  /*2fc50*/  WARPSYNC.COLLECTIVE R15, `(.L_x_3147) ;  /* 0x000000000f087348 */ /* 0x000fea0003c00000 */
[----:B------:R0:W1:Y:S02]  /*2fc60*/  SHFL.IDX P6, R14, R13, R12, R11 ;  /* 0x0000000c0d0e7389 */ /* 0x00006400000c000b */
[----:B01----:R-:W-:Y:S01]  /*2fc70*/  ENDCOLLECTIVE ;  /* 0x000000000000791b */ /* 0x003fe20003800000 */
.L_x_3147:
[----:B------:R-:W-:Y:S05]  /*2fc80*/  BRA `(.L_x_3148) ;  /* 0xfffffdcc00847947 */ /* 0x000fea000383ffff */
.L_x_2834:
[----:B0-----:R0:W1:Y:S02]  /*2fc90*/  SYNCS.PHASECHK.TRANS64.TRYWAIT P0, [R22+URZ+0x38800], R125 ;  /* 0x0388007d160075a7 */ /* 0x001064000800017f */
[----:B-1----:R-:W-:Y:S05]  /*2fca0*/  @!P0 NANOSLEEP.SYNCS 0x989680 ;  /* 0x009896800000895d */ /* 0x002fea0003900000 */
[----:B------:R-:W1:Y:S02]  /*2fcb0*/  @!P0 SYNCS.PHASECHK.TRANS64 P0, [R22+URZ+0x38800], R125 ;  /* 0x0388007d160085a7 */ /* 0x000e64000800007f */
[----:B-1----:R-:W-:Y:S05]  /*2fcc0*/  @!P0 BRA `(.L_x_2834) ;  /* 0xfffffffc00f08947 */ /* 0x002fea000383ffff */
[----:B------:R-:W-:Y:S05]  /*2fcd0*/  BRA `(.L_x_3149) ;  /* 0xfffffdd000e47947 */ /* 0x000fea000383ffff */
.L_x_2866:
        /* <DEDUP_REMOVED lines=8> */
.L_x_3151:
[----:B------:R-:W-:Y:S05]  /*2fd60*/  BSYNC B1 ;  /* 0x0000000000017941 */ /* 0x000fea0003800000 */
.L_x_3150:
        /* <DEDUP_REMOVED lines=8> */
.L_x_3152:
[----:B------:R-:W-:Y:S02]  /*2fdf0*/  IMAD.MOV.U32 R13, RZ, RZ, R9 ;  /* 0x000000ffff0d7224 */ /* 0x000fe400078e0009 */
[----:B------:R-:W-:-:S07]  /*2fe00*/  IMAD.MOV.U32 R7, RZ, RZ, R14 ;  /* 0x000000ffff077224 */ /* 0x000fce00078e000e */
[----:B------:R-:W-:Y:S05]  /*2fe10*/  WARPSYNC.COLLECTIVE R15, `(.L_x_3153) ;  /* 0x000000000f087348 */ /* 0x000fea0003c00000 */
[----:B------:R0:W1:Y:S02]  /*2fe20*/  SHFL.IDX P6, R14, R13, R12, R11 ;  /* 0x0000000c0d0e7389 */ /* 0x00006400000c000b */
[----:B01----:R-:W-:Y:S01]  /*2fe30*/  ENDCOLLECTIVE ;  /* 0x000000000000791b */ /* 0x003fe20003800000 */
.L_x_3153:
[----:B------:R-:W-:Y:S01]  /*2fe40*/  IMAD.MOV.U32 R13, RZ, RZ, R4 ;  /* 0x000000ffff0d7224 */ /* 0x000fe200078e0004 */
[----:B------:R-:W-:-:S07]  /*2fe50*/  MOV R10, R14 ;  /* 0x0000000e000a7202 */ /* 0x000fce0000000f00 */
[----:B------:R-:W-:Y:S05]  /*2fe60*/  WARPSYNC.COLLECTIVE R15, `(.L_x_3154) ;  /* 0x000000000f087348 */ /* 0x000fea0003c00000 */
[----:B------:R0:W1:Y:S02]  /*2fe70*/  SHFL.IDX P6, R14, R13, R12, R11 ;  /* 0x0000000c0d0e7389 */ /* 0x00006400000c000b */
[----:B01----:R-:W-:Y:S01]  /*2fe80*/  ENDCOLLECTIVE ;  /* 0x000000000000791b */ /* 0x003fe20003800000 */
.L_x_3154:
[----:B------:R-:W-:Y:S05]  /*2fe90*/  BRA `(.L_x_3155) ;  /* 0xfffffe0000a47947 */ /* 0x000fea000383ffff */
.L_x_2869:
        /* <DEDUP_REMOVED lines=8> */
.L_x_3157:
[----:B------:R-:W-:Y:S05]  /*2ff20*/  BSYNC B1 ;  /* 0x0000000000017941 */ /* 0x000fea0003800000 */
.L_x_3156:
        /* <DEDUP_REMOVED lines=8> */
.L_x_3158:
[----:B------:R-:W-:Y:S01]  /*2ffb0*/  MOV R13, R9 ;  /* 0x00000009000d7202 */ /* 0x000fe20000000f00 */
[----:B------:R-:W-:-:S07]  /*2ffc0*/  IMAD.MOV.U32 R7, RZ, RZ, R14 ;  /* 0x000000ffff077224 */ /* 0x000fce00078e000e */
[----:B------:R-:W-:Y:S05]  /*2ffd0*/  WARPSYNC.COLLECTIVE R15, `(.L_x_3159) ;  /* 0x000000000f087348 */ /* 0x000fea0003c00000 */
[----:B------:R0:W1:Y:S02]  /*2ffe0*/  SHFL.IDX P6, R14, R13, R12, R11 ;  /* 0x0000000c0d0e7389 */ /* 0x00006400000c000b */
[----:B01----:R-:W-:Y:S01]  /*2fff0*/  ENDCOLLECTIVE ;  /* 0x000000000000791b */ /* 0x003fe20003800000 */
.L_x_3159:
[----:B------:R-:W-:Y:S02]  /*30000*/  IMAD.MOV.U32 R13, RZ, RZ, R4 ;  /* 0x000000ffff0d7224 */ /* 0x000fe400078e0004 */
[----:B------:R-:W-:-:S07]  /*30010*/  IMAD.MOV.U32 R10, RZ, RZ, R14 ;  /* 0x000000ffff0a7224 */ /* 0x000fce00078e000e */
[----:B------:R-:W-:Y:S05]  /*30020*/  WARPSYNC.COLLECTIVE R15, `(.L_x_3160) ;  /* 0x000000000f087348 */ /* 0x000fea0003c00000 */
[----:B------:R0:W1:Y:S02]  /*30030*/  SHFL.IDX P6, R14, R13, R12, R11 ;  /* 0x0000000c0d0e7389 */ /* 0x00006400000c000b */
[----:B01----:R-:W-:Y:S01]  /*30040*/  ENDCOLLECTIVE ;  /* 0x000000000000791b */ /* 0x003fe20003800000 */
.L_x_3160:
[----:B------:R-:W-:Y:S05]  /*30050*/  BRA `(.L_x_3161) ;  /* 0xfffffe0400607947 */ /* 0x000fea000383ffff */
.L_x_2872:
[----:B------:R-:W-:Y:S01]  /*30060*/  BSSY B1, `(.L_x_3162) ;  /* 0x0000008000017945 */ /* 0x000fe20003800000 */
[----:B------:R-:W-:Y:S01]  /*30070*/  MOV R13, R8 ;  /* 0x00000008000d7202 */ /* 0x000fe20000000f00 */
[----:B------:R-:W-:Y:S01]  /*30080*/  IMAD.MOV.U32 R12, RZ, RZ, 0x2 ;  /* 0x00000002ff0c7424 */ /* 0x000fe200078e00ff */
[----:B------:R-:W-:Y:S01]  /*30090*/  MOV R15, 0xffffffff ;  /* 0xffffffff000f7802 */ /* 0x000fe20000000f00 */
[----:B------:R-:W-:-:S07]  /*300a0*/  IMAD.MOV.U32 R11, RZ, RZ, 0x181f ;  /* 0x0000181fff0b7424 */ /* 0x000fce00078e00ff */
[----:B-1--4-:R-:W-:Y:S05]  /*300b0*/  WARPSYNC.COLLECTIVE R15, `(.L_x_3163) ;  /* 0x000000000f087348 */ /* 0x012fea0003c00000 */
[----:B----4-:R0:W2:Y:S02]  /*300c0*/  SHFL.IDX P6, R14, R13, R12, R11 ;  /* 0x0000000c0d0e7389 */ /* 0x0100a400000c000b */
[----:B012---:R-:W-:Y:S01]  /*300d0*/  ENDCOLLECTIVE ;  /* 0x000000000000791b */ /* 0x007fe20003800000 */
.L_x_3163:
[----:B------:R-:W-:Y:S05]  /*300e0*/  BSYNC B1 ;  /* 0x0000000000017941 */ /* 0x000fea0003800000 */
.L_x_3162:
        /* <DEDUP_REMOVED lines=8> */
.L_x_3164:
[----:B------:R-:W-:Y:S01]  /*30170*/  IMAD.MOV.U32 R13, RZ, RZ, R9 ;  /* 0x000000ffff0d7224 */ /* 0x000fe200078e0009 */
[----:B------:R-:W-:-:S07]  /*30180*/  MOV R7, R14 ;  /* 0x0000000e00077202 */ /* 0x000fce0000000f00 */
[----:B------:R-:W-:Y:S05]  /*30190*/  WARPSYNC.COLLECTIVE R15, `(.L_x_3165) ;  /* 0x000000000f087348 */ /* 0x000fea0003c00000 */
[----:B------:R0:W1:Y:S02]  /*301a0*/  SHFL.IDX P6, R14, R13, R12, R11 ;  /* 0x0000000c0d0e7389 */ /* 0x00006400000c000b */
[----:B01----:R-:W-:Y:S01]  /*301b0*/  ENDCOLLECTIVE ;  /* 0x000000000000791b */ /* 0x003fe20003800000 */
.L_x_3165:
[----:B------:R-:W-:Y:S01]  /*301c0*/  MOV R13, R4 ;  /* 0x00000004000d7202 */ /* 0x000fe20000000f00 */
[----:B------:R-:W-:-:S07]  /*301d0*/  IMAD.MOV.U32 R10, RZ, RZ, R14 ;  /* 0x000000ffff0a7224 */ /* 0x000fce00078e000e */
[----:B------:R-:W-:Y:S05]  /*301e0*/  WARPSYNC.COLLECTIVE R15, `(.L_x_3166) ;  /* 0x000000000f087348 */ /* 0x000fea0003c00000 */
[----:B------:R0:W1:Y:S02]  /*301f0*/  SHFL.IDX P6, R14, R13, R12, R11 ;  /* 0x0000000c0d0e7389 */ /* 0x00006400000c000b */
[----:B01----:R-:W-:Y:S01]  /*30200*/  ENDCOLLECTIVE ;  /* 0x000000000000791b */ /* 0x003fe20003800000 */
.L_x_3166:
[----:B------:R-:W-:Y:S05]  /*30210*/  BRA `(.L_x_3167) ;  /* 0xfffffe0800087947 */ /* 0x000fea000383ffff */
.L_x_2875:
        /* <DEDUP_REMOVED lines=8> */
.L_x_3169:
[----:B------:R-:W-:Y:S05]  /*302a0*/  BSYNC B1 ;  /* 0x0000000000017941 */ /* 0x000fea0003800000 */
.L_x_3168:
        /* <DEDUP_REMOVED lines=8> */
.L_x_3170:
[----:B------:R-:W-:Y:S02]  /*30330*/  IMAD.MOV.U32 R13, RZ, RZ, R9 ;  /* 0x000000ffff0d7224 */ /* 0x000fe400078e0009 */
[----:B------:R-:W-:-:S07]  /*30340*/  IMAD.MOV.U32 R21, RZ, RZ, R14 ;  /* 0x000000ffff157224 */ /* 0x000fce00078e000e */
[----:B------:R-:W-:Y:S05]  /*30350*/  WARPSYNC.COLLECTIVE R15, `(.L_x_3171) ;  /* 0x000000000f087348 */ /* 0x000fea0003c00000 */
[----:B------:R0:W1:Y:S02]  /*30360*/  SHFL.IDX P6, R14, R13, R12, R11 ;  /* 0x0000000c0d0e7389 */ /* 0x00006400000c000b */
[----:B01----:R-:W-:Y:S01]  /*30370*/  ENDCOLLECTIVE ;  /* 0x000000000000791b */ /* 0x003fe20003800000 */
.L_x_3171:
[----:B------:R-:W-:Y:S01]  /*30380*/  IMAD.MOV.U32 R13, RZ, RZ, R4 ;  /* 0x000000ffff0d7224 */ /* 0x000fe200078e0004 */
[----:B------:R-:W-:-:S07]  /*30390*/  MOV R76, R14 ;  /* 0x0000000e004c7202 */ /* 0x000fce0000000f00 */
[----:B------:R-:W-:Y:S05]  /*303a0*/  WARPSYNC.COLLECTIVE R15, `(.L_x_3172) ;  /* 0x000000000f087348 */ /* 0x000fea0003c00000 */
[----:B------:R0:W1:Y:S02]  /*303b0*/  SHFL.IDX P6, R14, R13, R12, R11 ;  /* 0x0000000c0d0e7389 */ /* 0x00006400000c000b */
[----:B01----:R-:W-:Y:S01]  /*303c0*/  ENDCOLLECTIVE ;  /* 0x000000000000791b */ /* 0x003fe20003800000 */
.L_x_3172:
[----:B------:R-:W-:Y:S01]  /*303d0*/  IMAD.MOV.U32 R77, RZ, RZ, R14 ;  /* 0x000000ffff4d7224 */ /* 0x000fe200078e000e */
[----:B------:R-:W-:Y:S06]  /*303e0*/  BRA `(.L_x_3173) ;  /* 0xfffffe0800b47947 */ /* 0x000fec000383ffff */
.L_x_2879:
[----:B0-----:R0:W1:Y:S02]  /*303f0*/  SYNCS.PHASECHK.TRANS64.TRYWAIT P0, [R22+URZ+0x38800], R85 ;  /* 0x03880055160075a7 */ /* 0x001064000800017f */
[----:B-1----:R-:W-:Y:S05]  /*30400*/  @!P0 NANOSLEEP.SYNCS 0x989680 ;  /* 0x009896800000895d */ /* 0x002fea0003900000 */
[----:B------:R-:W1:Y:S02]  /*30410*/  @!P0 SYNCS.PHASECHK.TRANS64 P0, [R22+URZ+0x38800], R85 ;  /* 0x03880055160085a7 */ /* 0x000e64000800007f */
[----:B-1----:R-:W-:Y:S05]  /*30420*/  @!P0 BRA `(.L_x_2879) ;  /* 0xfffffffc00f08947 */ /* 0x002fea000383ffff */
[----:B------:R-:W-:Y:S05]  /*30430*/  BRA `(.L_x_3174) ;  /* 0xfffffe0c00dc7947 */ /* 0x000fea000383ffff */
.L_x_2897:
[----:B-1----:R1:W2:Y:S02]  /*30440*/  SYNCS.PHASECHK.TRANS64.TRYWAIT P1, [R0+URZ+0x38830], R3 ;  /* 0x03883003000075a7 */ /* 0x0022a4000802017f */
[----:B--2---:R-:W-:Y:S05]  /*30450*/  @!P1 NANOSLEEP.SYNCS 0x989680 ;  /* 0x009896800000995d */ /* 0x004fea0003900000 */
[----:B------:R-:W2:Y:S02]  /*30460*/  @!P1 SYNCS.PHASECHK.TRANS64 P1, [R0+URZ+0x38830], R3 ;  /* 0x03883003000095a7 */ /* 0x000ea4000802007f */
[----:B--2---:R-:W-:Y:S05]  /*30470*/  @!P1 BRA `(.L_x_2897) ;  /* 0xfffffffc00f09947 */ /* 0x004fea000383ffff */
[----:B------:R-:W-:Y:S05]  /*30480*/  BRA `(.L_x_2896) ;  /* 0xfffffe4400a87947 */ /* 0x000fea000383ffff */
.L_x_2905:
[----:B-1----:R1:W2:Y:S02]  /*30490*/  SYNCS.PHASECHK.TRANS64.TRYWAIT P2, [R10+URZ+0x38830], R3 ;  /* 0x038830030a0075a7 */ /* 0x0022a4000804017f */
[----:B--2---:R-:W-:Y:S05]  /*304a0*/  @!P2 NANOSLEEP.SYNCS 0x989680 ;  /* 0x009896800000a95d */ /* 0x004fea0003900000 */
[----:B------:R-:W2:Y:S02]  /*304b0*/  @!P2 SYNCS.PHASECHK.TRANS64 P2, [R10+URZ+0x38830], R3 ;  /* 0x038830030a00a5a7 */ /* 0x000ea4000804007f */
[----:B--2---:R-:W-:Y:S05]  /*304c0*/  @!P2 BRA `(.L_x_2905) ;  /* 0xfffffffc00f0a947 */ /* 0x004fea000383ffff */
[----:B------:R-:W-:Y:S05]  /*304d0*/  BRA `(.L_x_2904) ;  /* 0xfffffe8c00f87947 */ /* 0x000fea000383ffff */
.L_x_2910:
[----:B---3--:R3:W4:Y:S02]  /*304e0*/  SYNCS.PHASECHK.TRANS64.TRYWAIT P2, [R6+URZ+0x38850], R0 ;  /* 0x03885000060075a7 */ /* 0x008724000804017f */
[----:B----4-:R-:W-:Y:S05]  /*304f0*/  @!P2 NANOSLEEP.SYNCS 0x989680 ;  /* 0x009896800000a95d */ /* 0x010fea0003900000 */
[----:B------:R-:W4:Y:S02]  /*30500*/  @!P2 SYNCS.PHASECHK.TRANS64 P2, [R6+URZ+0x38850], R0 ;  /* 0x038850000600a5a7 */ /* 0x000f24000804007f */
[----:B----4-:R-:W-:Y:S05]  /*30510*/  @!P2 BRA `(.L_x_2910) ;  /* 0xfffffffc00f0a947 */ /* 0x010fea000383ffff */
[----:B------:R-:W-:Y:S05]  /*30520*/  BRA `(.L_x_2909) ;  /* 0xfffffec400b87947 */ /* 0x000fea000383ffff */
.L_x_2920:
[----:B-1----:R1:W2:Y:S02]  /*30530*/  SYNCS.PHASECHK.TRANS64.TRYWAIT P1, [R3+URZ+0x38830], R6 ;  /* 0x03883006030075a7 */ /* 0x0022a4000802017f */
[----:B--2---:R-:W-:Y:S05]  /*30540*/  @!P1 NANOSLEEP.SYNCS 0x989680 ;  /* 0x009896800000995d */ /* 0x004fea0003900000 */
[----:B------:R-:W2:Y:S02]  /*30550*/  @!P1 SYNCS.PHASECHK.TRANS64 P1, [R3+URZ+0x38830], R6 ;  /* 0x03883006030095a7 */ /* 0x000ea4000802007f */
[----:B--2---:R-:W-:Y:S05]  /*30560*/  @!P1 BRA `(.L_x_2920) ;  /* 0xfffffffc00f09947 */ /* 0x004fea000383ffff */
[----:B------:R-:W-:Y:S05]  /*30570*/  BRA `(.L_x_2919) ;  /* 0xfffffedc00c87947 */ /* 0x000fea000383ffff */
.L_x_2925:
[----:B-1----:R1:W2:Y:S02]  /*30580*/  SYNCS.PHASECHK.TRANS64.TRYWAIT P1, [R6+URZ+0x38850], R0 ;  /* 0x03885000060075a7 */ /* 0x0022a4000802017f */
[----:B--2---:R-:W-:Y:S05]  /*30590*/  @!P1 NANOSLEEP.SYNCS 0x989680 ;  /* 0x009896800000995d */ /* 0x004fea0003900000 */
[----:B------:R-:W2:Y:S02]  /*305a0*/  @!P1 SYNCS.PHASECHK.TRANS64 P1, [R6+URZ+0x38850], R0 ;  /* 0x03885000060095a7 */ /* 0x000ea4000802007f */
[----:B--2---:R-:W-:Y:S05]  /*305b0*/  @!P1 BRA `(.L_x_2925) ;  /* 0xfffffffc00f09947 */ /* 0x004fea000383ffff */
[----:B------:R-:W-:Y:S05]  /*305c0*/  BRA `(.L_x_2924) ;  /* 0xffffff14008c7947 */ /* 0x000fea000383ffff */
.L_x_2933:
[----:B-1----:R1:W2:Y:S02]  /*305d0*/  SYNCS.PHASECHK.TRANS64.TRYWAIT P1, [R8+URZ+0x38850], R7 ;  /* 0x03885007080075a7 */ /* 0x0022a4000802017f */
[----:B--2---:R-:W-:Y:S05]  /*305e0*/  @!P1 NANOSLEEP.SYNCS 0x989680 ;  /* 0x009896800000995d */ /* 0x004fea0003900000 */
[----:B------:R-:W2:Y:S02]  /*305f0*/  @!P1 SYNCS.PHASECHK.TRANS64 P1, [R8+URZ+0x38850], R7 ;  /* 0x03885007080095a7 */ /* 0x000ea4000802007f */
[----:B--2---:R-:W-:Y:S05]  /*30600*/  @!P1 BRA `(.L_x_2933) ;  /* 0xfffffffc00f09947 */ /* 0x004fea000383ffff */
[----:B------:R-:W-:Y:S05]  /*30610*/  BRA `(.L_x_2932) ;  /* 0xffffff2c00d07947 */ /* 0x000fea000383ffff */
.L_x_2970:
[----:B------:R-:W0:Y:S01]  /*30620*/  S2R R8, SR_TID.X ;  /* 0x0000000000087919 */ /* 0x000e220000002100 */
[----:B------:R-:W-:Y:S01]  /*30630*/  BSSY B1, `(.L_x_3175) ;  /* 0x000000a000017945 */ /* 0x000fe20003800000 */
[----:B------:R-:W-:Y:S01]  /*30640*/  IMAD.MOV.U32 R12, RZ, RZ, RZ ;  /* 0x000000ffff0c7224 */ /* 0x000fe200078e00ff */
[----:B------:R-:W-:Y:S01]  /*30650*/  MOV R15, 0xffffffff ;  /* 0xffffffff000f7802 */ /* 0x000fe20000000f00 */
[----:B------:R-:W-:Y:S01]  /*30660*/  IMAD.MOV.U32 R11, RZ, RZ, 0x1f ;  /* 0x0000001fff0b7424 */ /* 0x000fe200078e00ff */
[----:B0-----:R-:W-:-:S04]  /*30670*/  SHF.R.U32.HI R8, RZ, 0x5, R8 ;  /* 0x00000005ff087819 */ /* 0x001fc80000011608 */
[----:B------:R-:W-:-:S04]  /*30680*/  LOP3.LUT R8, R8, 0x3, RZ, 0xc0, !PT ;  /* 0x0000000308087812 */ /* 0x000fc800078ec0ff */
[----:B------:R-:W-:-:S07]  /*30690*/  MOV R13, R8 ;  /* 0x00000008000d7202 */ /* 0x000fce0000000f00 */
[----:B-1----:R-:W-:Y:S05]  /*306a0*/  WARPSYNC.COLLECTIVE R15, `(.L_x_3176) ;  /* 0x000000000f087348 */ /* 0x002fea0003c00000 */
[----:B------:R0:W2:Y:S02]  /*306b0*/  SHFL.IDX P6, R14, R13, R12, R11 ;  /* 0x0000000c0d0e7389 */ /* 0x0000a400000c000b */
[----:B012---:R-:W-:Y:S01]  /*306c0*/  ENDCOLLECTIVE ;  /* 0x000000000000791b */ /* 0x007fe20003800000 */
.L_x_3176:
[----:B------:R-:W-:Y:S05]  /*306d0*/  BSYNC B1 ;  /* 0x0000000000017941 */ /* 0x000fea0003800000 */
.L_x_3175:
[----:B------:R-:W-:Y:S05]  /*306e0*/  BRA `(.L_x_3177) ;  /* 0xffffff8000287947 */ /* 0x000fea000383ffff */
.L_x_2972:
[----:B------:R-:W-:Y:S01]  /*306f0*/  BSSY B1, `(.L_x_3178) ;  /* 0x0000006000017945 */ /* 0x000fe20003800000 */
[----:B------:R-:W-:-:S07]  /*30700*/  IMAD.MOV.U32 R15, RZ, RZ, -0x1 ;  /* 0xffffffffff0f7424 */ /* 0x000fce00078e00ff */
[----:B01----:R-:W-:Y:S05]  /*30710*/  WARPSYNC.COLLECTIVE R15, `(.L_x_3179) ;  /* 0x000000000f0c7348 */ /* 0x003fea0003c00000 */
[----:B------:R-:W-:Y:S02]  /*30720*/  ELECT P6, UR62, PT ;  /* 0x00000000003e782f */ /* 0x000fe400038c0000 */
[----:B------:R-:W-:Y:S01]  /*30730*/  MOV R14, UR62 ;  /* 0x0000003e000e7c02 */ /* 0x000fe20008000f00 */
[----:B01----:R-:W-:Y:S10]  /*30740*/  ENDCOLLECTIVE ;  /* 0x000000000000791b */ /* 0x003ff40003800000 */
.L_x_3179:
[----:B------:R-:W-:Y:S05]  /*30750*/  BSYNC B1 ;  /* 0x0000000000017941 */ /* 0x000fea0003800000 */
.L_x_3178:
[----:B------:R-:W-:Y:S05]  /*30760*/  BRA `(.L_x_2971) ;  /* 0xffffff8000207947 */ /* 0x000fea000383ffff */
.L_x_2974:
[----:B0-----:R0:W2:Y:S02]  /*30770*/  SYNCS.PHASECHK.TRANS64.TRYWAIT P0, [R22+URZ+0x38820], R7 ;  /* 0x03882007160075a7 */ /* 0x0010a4000800017f */
[----:B--2---:R-:W-:Y:S05]  /*30780*/  @!P0 NANOSLEEP.SYNCS 0x989680 ;  /* 0x009896800000895d */ /* 0x004fea0003900000 */
[----:B------:R-:W2:Y:S02]  /*30790*/  @!P0 SYNCS.PHASECHK.TRANS64 P0, [R22+URZ+0x38820], R7 ;  /* 0x03882007160085a7 */ /* 0x000ea4000800007f */
[----:B--2---:R-:W-:Y:S05]  /*307a0*/  @!P0 BRA `(.L_x_2974) ;  /* 0xfffffffc00f08947 */ /* 0x004fea000383ffff */
[----:B------:R-:W-:Y:S05]  /*307b0*/  BRA `(.L_x_3180) ;  /* 0xffffff8000307947 */ /* 0x000fea000383ffff */
.L_x_2978:
[----:B-1----:R1:W2:Y:S02]  /*307c0*/  SYNCS.PHASECHK.TRANS64.TRYWAIT P0, [R11+URZ+0x388a0], R10 ;  /* 0x0388a00a0b0075a7 */ /* 0x0022a4000800017f */
[----:B--2---:R-:W-:Y:S05]  /*307d0*/  @!P0 NANOSLEEP.SYNCS 0x989680 ;  /* 0x009896800000895d */ /* 0x004fea0003900000 */
[----:B------:R-:W2:Y:S02]  /*307e0*/  @!P0 SYNCS.PHASECHK.TRANS64 P0, [R11+URZ+0x388a0], R10 ;  /* 0x0388a00a0b0085a7 */ /* 0x000ea4000800007f */
[----:B--2---:R-:W-:Y:S05]  /*307f0*/  @!P0 BRA `(.L_x_2978) ;  /* 0xfffffffc00f08947 */ /* 0x004fea000383ffff */
[----:B------:R-:W-:Y:S05]  /*30800*/  BRA `(.L_x_3181) ;  /* 0xffffff8000487947 */ /* 0x000fea000383ffff */
.L_x_2986:
[----:B0-----:R0:W2:Y:S02]  /*30810*/  SYNCS.PHASECHK.TRANS64.TRYWAIT P0, [R11+URZ+0x388c0], R10 ;  /* 0x0388c00a0b0075a7 */ /* 0x0010a4000800017f */
[----:B--2---:R-:W-:Y:S05]  /*30820*/  @!P0 NANOSLEEP.SYNCS 0x989680 ;  /* 0x009896800000895d */ /* 0x004fea0003900000 */
[----:B------:R-:W2:Y:S02]  /*30830*/  @!P0 SYNCS.PHASECHK.TRANS64 P0, [R11+URZ+0x388c0], R10 ;  /* 0x0388c00a0b0085a7 */ /* 0x000ea4000800007f */
[----:B--2---:R-:W-:Y:S05]  /*30840*/  @!P0 BRA `(.L_x_2986) ;  /* 0xfffffffc00f08947 */ /* 0x004fea000383ffff */
[----:B------:R-:W-:Y:S05]  /*30850*/  BRA `(.L_x_3182) ;  /* 0xffffff8400847947 */ /* 0x000fea000383ffff */
.L_x_2996:
[----:B-1----:R1:W2:Y:S02]  /*30860*/  SYNCS.PHASECHK.TRANS64.TRYWAIT P1, [R10+URZ+0x388a0], R9 ;  /* 0x0388a0090a0075a7 */ /* 0x0022a4000802017f */
[----:B--2---:R-:W-:Y:S05]  /*30870*/  @!P1 NANOSLEEP.SYNCS 0x989680 ;  /* 0x009896800000995d */ /* 0x004fea0003900000 */
[----:B------:R-:W2:Y:S02]  /*30880*/  @!P1 SYNCS.PHASECHK.TRANS64 P1, [R10+URZ+0x388a0], R9 ;  /* 0x0388a0090a0095a7 */ /* 0x000ea4000802007f */
[----:B--2---:R-:W-:Y:S05]  /*30890*/  @!P1 BRA `(.L_x_2996) ;  /* 0xfffffffc00f09947 */ /* 0x004fea000383ffff */
[----:B------:R-:W-:Y:S05]  /*308a0*/  BRA `(.L_x_3183) ;  /* 0xffffff8800f47947 */ /* 0x000fea000383ffff */
.L_x_3004:
[----:B0-----:R0:W2:Y:S02]  /*308b0*/  SYNCS.PHASECHK.TRANS64.TRYWAIT P1, [R10+URZ+0x388c0], R9 ;  /* 0x0388c0090a0075a7 */ /* 0x0010a4000802017f */
[----:B--2---:R-:W-:Y:S05]  /*308c0*/  @!P1 NANOSLEEP.SYNCS 0x989680 ;  /* 0x009896800000995d */ /* 0x004fea0003900000 */
[----:B------:R-:W2:Y:S02]  /*308d0*/  @!P1 SYNCS.PHASECHK.TRANS64 P1, [R10+URZ+0x388c0], R9 ;  /* 0x0388c0090a0095a7 */ /* 0x000ea4000802007f */
[----:B--2---:R-:W-:Y:S05]  /*308e0*/  @!P1 BRA `(.L_x_3004) ;  /* 0xfffffffc00f09947 */ /* 0x004fea000383ffff */
[----:B------:R-:W-:Y:S05]  /*308f0*/  BRA `(.L_x_3184) ;  /* 0xffffff90002c7947 */ /* 0x000fea000383ffff */
.L_x_3020:
        /* <DEDUP_REMOVED lines=11> */
.L_x_3186:
[----:B------:R-:W-:Y:S05]  /*309b0*/  BSYNC B0 ;  /* 0x0000000000007941 */ /* 0x000fea0003800000 */
.L_x_3185:
[----:B------:R-:W-:Y:S05]  /*309c0*/  BRA `(.L_x_3187) ;  /* 0xffffff9c00d07947 */ /* 0x000fea000383ffff */
.L_x_3023:
[----:B0-----:R0:W1:Y:S02]  /*309d0*/  SYNCS.PHASECHK.TRANS64.TRYWAIT P0, [R5+URZ+0x38840], R2 ;  /* 0x03884002050075a7 */ /* 0x001064000800017f */
[----:B-1----:R-:W-:Y:S05]  /*309e0*/  @!P0 NANOSLEEP.SYNCS 0x989680 ;  /* 0x009896800000895d */ /* 0x002fea0003900000 */
[----:B------:R-:W1:Y:S02]  /*309f0*/  @!P0 SYNCS.PHASECHK.TRANS64 P0, [R5+URZ+0x38840], R2 ;  /* 0x03884002050085a7 */ /* 0x000e64000800007f */
[----:B-1----:R-:W-:Y:S05]  /*30a00*/  @!P0 BRA `(.L_x_3023) ;  /* 0xfffffffc00f08947 */ /* 0x002fea000383ffff */
[----:B------:R-:W-:Y:S05]  /*30a10*/  BRA `(.L_x_3188) ;  /* 0xffffffa0002c7947 */ /* 0x000fea000383ffff */
.L_x_3024:
        /* <DEDUP_REMOVED lines=8> */
.L_x_3190:
[----:B------:R-:W-:Y:S05]  /*30aa0*/  BSYNC B0 ;  /* 0x0000000000007941 */ /* 0x000fea0003800000 */
.L_x_3189:
        /* <DEDUP_REMOVED lines=12> */
.L_x_3191:
[----:B------:R-:W-:Y:S01]  /*30b70*/  LOP3.LUT P2, RZ, R23, 0x2, RZ, 0xc0, !PT ;  /* 0x0000000217ff7812 */ /* 0x000fe2000784c0ff */
[----:B------:R-:W-:Y:S01]  /*30b80*/  ULDC.64 UR4, c[0x0][0x208] ;  /* 0x0000820000047ab9 */ /* 0x000fe20000000a00 */
[----:B------:R-:W-:Y:S01]  /*30b90*/  MOV R13, R6 ;  /* 0x00000006000d7202 */ /* 0x000fe20000000f00 */
[----:B------:R-:W-:Y:S01]  /*30ba0*/  IMAD.MOV.U32 R12, RZ, RZ, 0x1 ;  /* 0x00000001ff0c7424 */ /* 0x000fe200078e00ff */
[----:B------:R-:W-:-:S04]  /*30bb0*/  MOV R3, R14 ;  /* 0x0000000e00037202 */ /* 0x000fc80000000f00 */
[----:B------:R-:W-:-:S05]  /*30bc0*/  @P0 LEA R3, P1, R36, R3, 0x1 ;  /* 0x0000000324030211 */ /* 0x000fca00078208ff */
[----:B------:R-:W-:Y:S01]  /*30bd0*/  @P0 IMAD.X R2, RZ, RZ, R2, P1 ;  /* 0x000000ffff020224 */ /* 0x000fe200008e0602 */
[----:B------:R-:W-:-:S04]  /*30be0*/  ISETP.GE.AND P1, PT, R4, 0x11, PT ;  /* 0x000000110400780c */ /* 0x000fc80003f26270 */
[----:B------:R-:W-:-:S04]  /*30bf0*/  @P0 LOP3.LUT R3, R3, R2, RZ, 0x3c, !PT ;  /* 0x0000000203030212 */ /* 0x000fc800078e3cff */
[----:B------:R-:W-:-:S04]  /*30c00*/  @P0 LOP3.LUT R2, R3, R2, RZ, 0x3c, !PT ;  /* 0x0000000203020212 */ /* 0x000fc800078e3cff */
[----:B------:R-:W-:Y:S02]  /*30c10*/  @P0 LOP3.LUT R3, R3, R2, RZ, 0x3c, !PT ;  /* 0x0000000203030212 */ /* 0x000fe400078e3cff */
[----:B------:R-:W-:-:S03]  /*30c20*/  @P1 LEA R21, R7, R22, 0x1 ;  /* 0x0000001607151211 */ /* 0x000fc600078e08ff */
        /* <DEDUP_REMOVED lines=10> */
.L_x_3192:
[----:B------:R-:W-:Y:S01]  /*30cd0*/  MOV R13, R0 ;  /* 0x00000000000d7202 */ /* 0x000fe20000000f00 */
[----:B------:R-:W-:-:S07]  /*30ce0*/  IMAD.MOV.U32 R8, RZ, RZ, R14 ;  /* 0x000000ffff087224 */ /* 0x000fce00078e000e */
[----:B------:R-:W-:Y:S05]  /*30cf0*/  WARPSYNC.COLLECTIVE R15, `(.L_x_3193) ;  /* 0x000000000f087348 */ /* 0x000fea0003c00000 */
[----:B------:R0:W1:Y:S02]  /*30d00*/  SHFL.IDX P6, R14, R13, R12, R11 ;  /* 0x0000000c0d0e7389 */ /* 0x00006400000c000b */
[----:B01----:R-:W-:Y:S01]  /*30d10*/  ENDCOLLECTIVE ;  /* 0x000000000000791b */ /* 0x003fe20003800000 */
.L_x_3193:
[----:B------:R-:W-:Y:S01]  /*30d20*/  ULDC.64 UR4, c[0x0][0x208] ;  /* 0x0000820000047ab9 */ /* 0x000fe20000000a00 */
[----:B------:R-:W-:Y:S02]  /*30d30*/  IMAD.MOV.U32 R13, RZ, RZ, R6 ;  /* 0x000000ffff0d7224 */ /* 0x000fe400078e0006 */
[----:B------:R-:W-:Y:S02]  /*30d40*/  IMAD.MOV.U32 R12, RZ, RZ, 0x2 ;  /* 0x00000002ff0c7424 */ /* 0x000fe400078e00ff */
[----:B------:R-:W-:-:S05]  /*30d50*/  IMAD.MOV.U32 R2, RZ, RZ, R14 ;  /* 0x000000ffff027224 */ /* 0x000fca00078e000e */
        /* <DEDUP_REMOVED lines=13> */
.L_x_3194:
[----:B------:R-:W-:Y:S02]  /*30e30*/  @P1 IMAD R9, R7, 0x2, R22 ;  /* 0x0000000207091824 */ /* 0x000fe400078e0216 */
[----:B------:R-:W-:Y:S01]  /*30e40*/  IMAD.MOV.U32 R13, RZ, RZ, R0 ;  /* 0x000000ffff0d7224 */ /* 0x000fe200078e0000 */
[----:B------:R-:W-:-:S07]  /*30e50*/  MOV R8, R14 ;  /* 0x0000000e00087202 */ /* 0x000fce0000000f00 */
[----:B------:R-:W-:Y:S05]  /*30e60*/  WARPSYNC.COLLECTIVE R15, `(.L_x_3195) ;  /* 0x000000000f087348 */ /* 0x000fea0003c00000 */
[----:B------:R0:W1:Y:S02]  /*30e70*/  SHFL.IDX P6, R14, R13, R12, R11 ;  /* 0x0000000c0d0e7389 */ /* 0x00006400000c000b */
[----:B01----:R-:W-:Y:S01]  /*30e80*/  ENDCOLLECTIVE ;  /* 0x000000000000791b */ /* 0x003fe20003800000 */
.L_x_3195:
[----:B------:R-:W-:Y:S01]  /*30e90*/  ULDC.64 UR4, c[0x0][0x208] ;  /* 0x0000820000047ab9 */ /* 0x000fe20000000a00 */
[----:B------:R-:W-:Y:S01]  /*30ea0*/  IMAD.MOV.U32 R13, RZ, RZ, R6 ;  /* 0x000000ffff0d7224 */ /* 0x000fe200078e0006 */
[----:B------:R-:W-:Y:S01]  /*30eb0*/  MOV R12, 0x3 ;  /* 0x00000003000c7802 */ /* 0x000fe20000000f00 */
        /* <DEDUP_REMOVED lines=14> */
.L_x_3196:
[----:B------:R-:W-:Y:S02]  /*30fa0*/  @P1 IMAD R21, R7, 0x2, R22 ;  /* 0x0000000207151824 */ /* 0x000fe400078e0216 */
[----:B------:R-:W-:Y:S02]  /*30fb0*/  IMAD.MOV.U32 R13, RZ, RZ, R0 ;  /* 0x000000ffff0d7224 */ /* 0x000fe400078e0000 */
[----:B------:R-:W-:-:S07]  /*30fc0*/  IMAD.MOV.U32 R8, RZ, RZ, R14 ;  /* 0x000000ffff087224 */ /* 0x000fce00078e000e */
[----:B------:R-:W-:Y:S05]  /*30fd0*/  WARPSYNC.COLLECTIVE R15, `(.L_x_3197) ;  /* 0x000000000f087348 */ /* 0x000fea0003c00000 */
[----:B------:R0:W1:Y:S02]  /*30fe0*/  SHFL.IDX P6, R14, R13, R12, R11 ;  /* 0x0000000c0d0e7389 */ /* 0x00006400000c000b */
[----:B01----:R-:W-:Y:S01]  /*30ff0*/  ENDCOLLECTIVE ;  /* 0x000000000000791b */ /* 0x003fe20003800000 */
.L_x_3197:
[----:B------:R-:W-:Y:S01]  /*31000*/  ULDC.64 UR4, c[0x0][0x208] ;  /* 0x0000820000047ab9 */ /* 0x000fe20000000a00 */
[----:B------:R-:W-:Y:S01]  /*31010*/  MOV R13, R6 ;  /* 0x00000006000d7202 */ /* 0x000fe20000000f00 */
[----:B------:R-:W-:Y:S01]  /*31020*/  IMAD.MOV.U32 R12, RZ, RZ, 0x4 ;  /* 0x00000004ff0c7424 */ /* 0x000fe200078e00ff */
        /* <DEDUP_REMOVED lines=13> */
.L_x_3198:
[----:B------:R-:W-:Y:S01]  /*31100*/  MOV R13, R0 ;  /* 0x00000000000d7202 */ /* 0x000fe20000000f00 */
[----:B------:R-:W-:-:S07]  /*31110*/  IMAD.MOV.U32 R8, RZ, RZ, R14 ;  /* 0x000000ffff087224 */ /* 0x000fce00078e000e */
[----:B------:R-:W-:Y:S05]  /*31120*/  WARPSYNC.COLLECTIVE R15, `(.L_x_3199) ;  /* 0x000000000f087348 */ /* 0x000fea0003c00000 */
[----:B------:R0:W1:Y:S02]  /*31130*/  SHFL.IDX P6, R14, R13, R12, R11 ;  /* 0x0000000c0d0e7389 */ /* 0x00006400000c000b */
[----:B01----:R-:W-:Y:S01]  /*31140*/  ENDCOLLECTIVE ;  /* 0x000000000000791b */ /* 0x003fe20003800000 */
.L_x_3199:
[----:B------:R-:W-:Y:S01]  /*31150*/  IMAD.MOV.U32 R0, RZ, RZ, R14 ;  /* 0x000000ffff007224 */ /* 0x000fe200078e000e */
[----:B------:R-:W-:Y:S06]  /*31160*/  BRA `(.L_x_3200) ;  /* 0xffffff9c00907947 */ /* 0x000fec000383ffff */
.L_x_3031:
[----:B------:R-:W-:Y:S01]  /*31170*/  IMAD.MOV.U32 R13, RZ, RZ, R0 ;  /* 0x000000ffff0d7224 */ /* 0x000fe200078e0000 */
[----:B------:R-:W-:Y:S01]  /*31180*/  MOV R12, RZ ;  /* 0x000000ff000c7202 */ /* 0x000fe20000000f00 */
[----:B------:R-:W-:Y:S01]  /*31190*/  IMAD.MOV.U32 R11, RZ, RZ, 0x181f ;  /* 0x0000181fff0b7424 */ /* 0x000fe200078e00ff */
[----:B------:R-:W-:Y:S01]  /*311a0*/  LEA R17, R17, R8, 0x7 ;  /* 0x0000000811117211 */ /* 0x000fe200078e38ff */
[----:B------:R-:W-:Y:S02]  /*311b0*/  IMAD.MOV.U32 R15, RZ, RZ, -0x1 ;  /* 0xffffffffff0f7424 */ /* 0x000fe400078e00ff */
[----:B-----5:R-:W-:-:S07]  /*311c0*/  IMAD R5, R9, R7, RZ ;  /* 0x0000000709057224 */ /* 0x020fce00078e02ff */
[----:B------:R-:W-:Y:S05]  /*311d0*/  WARPSYNC.COLLECTIVE R15, `(.L_x_3201) ;  /* 0x000000000f087348 */ /* 0x000fea0003c00000 */
[----:B------:R0:W1:Y:S02]  /*311e0*/  SHFL.IDX P6, R14, R13, R12, R11 ;  /* 0x0000000c0d0e7389 */ /* 0x00006400000c000b */
[----:B01----:R-:W-:Y:S01]  /*311f0*/  ENDCOLLECTIVE ;  /* 0x000000000000791b */ /* 0x003fe20003800000 */
.L_x_3201:
[----:B------:R-:W-:Y:S01]  /*31200*/  ISETP.GE.AND P1, PT, R17, R5, PT ;  /* 0x000000051100720c */ /* 0x000fe20003f26270 */
[----:B------:R-:W-:Y:S01]  /*31210*/  IMAD.MOV.U32 R13, RZ, RZ, R4 ;  /* 0x000000ffff0d7224 */ /* 0x000fe200078e0004 */
[----:B------:R-:W-:-:S11]  /*31220*/  MOV R2, R14 ;  /* 0x0000000e00027202 */ /* 0x000fd60000000f00 */
[----:B------:R-:W-:Y:S05]  /*31230*/  WARPSYNC.COLLECTIVE R15, `(.L_x_3202) ;  /* 0x000000000f087348 */ /* 0x000fea0003c00000 */
[----:B------:R0:W1:Y:S02]  /*31240*/  SHFL.IDX P6, R14, R13, R12, R11 ;  /* 0x0000000c0d0e7389 */ /* 0x00006400000c000b */
[----:B01----:R-:W-:Y:S01]  /*31250*/  ENDCOLLECTIVE ;  /* 0x000000000000791b */ /* 0x003fe20003800000 */
.L_x_3202:
[----:B------:R-:W-:Y:S01]  /*31260*/  ULDC.64 UR4, c[0x0][0x208] ;  /* 0x0000820000047ab9 */ /* 0x000fe20000000a00 */
[----:B------:R-:W-:Y:S02]  /*31270*/  IMAD.MOV.U32 R13, RZ, RZ, R0 ;  /* 0x000000ffff0d7224 */ /* 0x000fe400078e0000 */
[----:B------:R-:W-:Y:S02]  /*31280*/  IMAD.MOV.U32 R12, RZ, RZ, 0x1 ;  /* 0x00000001ff0c7424 */ /* 0x000fe400078e00ff */
[----:B------:R-:W-:-:S05]  /*31290*/  IMAD.MOV.U32 R3, RZ, RZ, R14 ;  /* 0x000000ffff037224 */ /* 0x000fca00078e000e */
[----:B------:R-:W-:-:S05]  /*312a0*/  @!P1 LEA R6, P5, R36, R3, 0x1 ;  /* 0x0000000324069211 */ /* 0x000fca00078a08ff */
[----:B------:R-:W-:Y:S02]  /*312b0*/  @!P1 IMAD.X R3, RZ, RZ, R2, P5 ;  /* 0x000000ffff039224 */ /* 0x000fe400028e0602 */
        /* <DEDUP_REMOVED lines=13> */
.L_x_3203:
[----:B------:R-:W-:Y:S01]  /*31390*/  IMAD.MOV.U32 R13, RZ, RZ, R4 ;  /* 0x000000ffff0d7224 */ /* 0x000fe200078e0004 */
[----:B------:R-:W-:-:S07]  /*313a0*/  MOV R2, R14 ;  /* 0x0000000e00027202 */ /* 0x000fce0000000f00 */
[----:B------:R-:W-:Y:S05]  /*313b0*/  WARPSYNC.COLLECTIVE R15, `(.L_x_3204) ;  /* 0x000000000f087348 */ /* 0x000fea0003c00000 */
[----:B------:R0:W1:Y:S02]  /*313c0*/  SHFL.IDX P6, R14, R13, R12, R11 ;  /* 0x0000000c0d0e7389 */ /* 0x00006400000c000b */
[----:B01----:R-:W-:Y:S01]  /*313d0*/  ENDCOLLECTIVE ;  /* 0x000000000000791b */ /* 0x003fe20003800000 */
.L_x_3204:
[----:B------:R-:W-:Y:S01]  /*313e0*/  ULDC.64 UR4, c[0x0][0x208] ;  /* 0x0000820000047ab9 */ /* 0x000fe20000000a00 */
[----:B------:R-:W-:Y:S02]  /*313f0*/  IMAD.MOV.U32 R13, RZ, RZ, R0 ;  /* 0x000000ffff0d7224 */ /* 0x000fe400078e0000 */
[----:B------:R-:W-:Y:S02]  /*31400*/  IMAD.MOV.U32 R12, RZ, RZ, 0x2 ;  /* 0x00000002ff0c7424 */ /* 0x000fe400078e00ff */
[----:B------:R-:W-:-:S05]  /*31410*/  IMAD.MOV.U32 R3, RZ, RZ, R14 ;  /* 0x000000ffff037224 */ /* 0x000fca00078e000e */
[----:B------:R-:W-:-:S04]  /*31420*/  @!P1 LEA R6, P5, R36, R3, 0x1 ;  /* 0x0000000324069211 */ /* 0x000fc800078a08ff */
[----:B------:R-:W-:Y:S01]  /*31430*/  @!P1 IADD3.X R7, RZ, R2, RZ, P5, !PT ;  /* 0x00000002ff079210 */ /* 0x000fe20002ffe4ff */
[----:B------:R-:W-:Y:S01]  /*31440*/  @!P1 IMAD.MOV.U32 R2, RZ, RZ, R6 ;  /* 0x000000ffff029224 */ /* 0x000fe200078e0006 */
[----:B------:R-:W-:-:S03]  /*31450*/  IADD3 R6, R17, 0x20, RZ ;  /* 0x0000002011067810 */ /* 0x000fc60007ffe0ff */
        /* <DEDUP_REMOVED lines=12> */
.L_x_3205:
[----:B------:R-:W-:Y:S01]  /*31520*/  IMAD.MOV.U32 R13, RZ, RZ, R4 ;  /* 0x000000ffff0d7224 */ /* 0x000fe200078e0004 */
[----:B------:R-:W-:-:S07]  /*31530*/  MOV R2, R14 ;  /* 0x0000000e00027202 */ /* 0x000fce0000000f00 */
[----:B------:R-:W-:Y:S05]  /*31540*/  WARPSYNC.COLLECTIVE R15, `(.L_x_3206) ;  /* 0x000000000f087348 */ /* 0x000fea0003c00000 */
[----:B------:R0:W1:Y:S02]  /*31550*/  SHFL.IDX P6, R14, R13, R12, R11 ;  /* 0x0000000c0d0e7389 */ /* 0x00006400000c000b */
[----:B01----:R-:W-:Y:S01]  /*31560*/  ENDCOLLECTIVE ;  /* 0x000000000000791b */ /* 0x003fe20003800000 */
.L_x_3206:
        /* <DEDUP_REMOVED lines=20> */
.L_x_3207:
[----:B------:R-:W-:Y:S01]  /*316b0*/  IMAD.MOV.U32 R13, RZ, RZ, R4 ;  /* 0x000000ffff0d7224 */ /* 0x000fe200078e0004 */
[----:B------:R-:W-:-:S07]  /*316c0*/  MOV R2, R14 ;  /* 0x0000000e00027202 */ /* 0x000fce0000000f00 */
[----:B------:R-:W-:Y:S05]  /*316d0*/  WARPSYNC.COLLECTIVE R15, `(.L_x_3208) ;  /* 0x000000000f087348 */ /* 0x000fea0003c00000 */
[----:B------:R0:W1:Y:S02]  /*316e0*/  SHFL.IDX P6, R14, R13, R12, R11 ;  /* 0x0000000c0d0e7389 */ /* 0x00006400000c000b */
[----:B01----:R-:W-:Y:S01]  /*316f0*/  ENDCOLLECTIVE ;  /* 0x000000000000791b */ /* 0x003fe20003800000 */
.L_x_3208:
        /* <DEDUP_REMOVED lines=20> */
.L_x_3209:
[----:B------:R-:W-:Y:S01]  /*31840*/  IMAD.MOV.U32 R13, RZ, RZ, R4 ;  /* 0x000000ffff0d7224 */ /* 0x000fe200078e0004 */
[----:B------:R-:W-:-:S07]  /*31850*/  MOV R2, R14 ;  /* 0x0000000e00027202 */ /* 0x000fce0000000f00 */
[----:B------:R-:W-:Y:S05]  /*31860*/  WARPSYNC.COLLECTIVE R15, `(.L_x_3210) ;  /* 0x000000000f087348 */ /* 0x000fea0003c00000 */
[----:B------:R0:W1:Y:S02]  /*31870*/  SHFL.IDX P6, R14, R13, R12, R11 ;  /* 0x0000000c0d0e7389 */ /* 0x00006400000c000b */
[----:B01----:R-:W-:Y:S01]  /*31880*/  ENDCOLLECTIVE ;  /* 0x000000000000791b */ /* 0x003fe20003800000 */
.L_x_3210:
        /* <DEDUP_REMOVED lines=20> */
.L_x_3211:
[----:B------:R-:W-:Y:S01]  /*319d0*/  IMAD.MOV.U32 R13, RZ, RZ, R4 ;  /* 0x000000ffff0d7224 */ /* 0x000fe200078e0004 */
[----:B------:R-:W-:-:S07]  /*319e0*/  MOV R2, R14 ;  /* 0x0000000e00027202 */ /* 0x000fce0000000f00 */
[----:B------:R-:W-:Y:S05]  /*319f0*/  WARPSYNC.COLLECTIVE R15, `(.L_x_3212) ;  /* 0x000000000f087348 */ /* 0x000fea0003c00000 */
[----:B------:R0:W1:Y:S02]  /*31a00*/  SHFL.IDX P6, R14, R13, R12, R11 ;  /* 0x0000000c0d0e7389 */ /* 0x00006400000c000b */
[----:B01----:R-:W-:Y:S01]  /*31a10*/  ENDCOLLECTIVE ;  /* 0x000000000000791b */ /* 0x003fe20003800000 */
.L_x_3212:
        /* <DEDUP_REMOVED lines=20> */
.L_x_3213:
[----:B------:R-:W-:Y:S01]  /*31b60*/  IMAD.MOV.U32 R13, RZ, RZ, R4 ;  /* 0x000000ffff0d7224 */ /* 0x000fe200078e0004 */
[----:B------:R-:W-:-:S07]  /*31b70*/  MOV R2, R14 ;  /* 0x0000000e00027202 */ /* 0x000fce0000000f00 */
[----:B------:R-:W-:Y:S05]  /*31b80*/  WARPSYNC.COLLECTIVE R15, `(.L_x_3214) ;  /* 0x000000000f087348 */ /* 0x000fea0003c00000 */
[----:B------:R0:W1:Y:S02]  /*31b90*/  SHFL.IDX P6, R14, R13, R12, R11 ;  /* 0x0000000c0d0e7389 */ /* 0x00006400000c000b */
[----:B01----:R-:W-:Y:S01]  /*31ba0*/  ENDCOLLECTIVE ;  /* 0x000000000000791b */ /* 0x003fe20003800000 */
.L_x_3214:
[----:B------:R-:W-:Y:S01]  /*31bb0*/  ULDC.64 UR4, c[0x0][0x208] ;  /* 0x0000820000047ab9 */ /* 0x000fe20000000a00 */
[----:B------:R-:W-:Y:S01]  /*31bc0*/  MOV R13, R0 ;  /* 0x00000000000d7202 */ /* 0x000fe20000000f00 */
[----:B------:R-:W-:Y:S02]  /*31bd0*/  IMAD.MOV.U32 R12, RZ, RZ, 0x7 ;  /* 0x00000007ff0c7424 */ /* 0x000fe400078e00ff */
[----:B------:R-:W-:-:S05]  /*31be0*/  IMAD.MOV.U32 R3, RZ, RZ, R14 ;  /* 0x000000ffff037224 */ /* 0x000fca00078e000e */
[----:B------:R-:W-:-:S04]  /*31bf0*/  @!P1 LEA R6, P5, R36, R3, 0x1 ;  /* 0x0000000324069211 */ /* 0x000fc800078a08ff */
[----:B------:R-:W-:Y:S01]  /*31c00*/  @!P1 IADD3.X R7, RZ, R2, RZ, P5, !PT ;  /* 0x00000002ff079210 */ /* 0x000fe20002ffe4ff */
[----:B------:R-:W-:-:S04]  /*31c10*/  @!P1 IMAD.MOV.U32 R2, RZ, RZ, R6 ;  /* 0x000000ffff029224 */ /* 0x000fc800078e0006 */
        /* <DEDUP_REMOVED lines=11> */
.L_x_3215:
[----:B------:R-:W-:Y:S01]  /*31cd0*/  MOV R13, R4 ;  /* 0x00000004000d7202 */ /* 0x000fe20000000f00 */
[----:B------:R-:W-:-:S07]  /*31ce0*/  IMAD.MOV.U32 R6, RZ, RZ, R14 ;  /* 0x000000ffff067224 */ /* 0x000fce00078e000e */
[----:B------:R-:W-:Y:S05]  /*31cf0*/  WARPSYNC.COLLECTIVE R15, `(.L_x_3216) ;  /* 0x000000000f087348 */ /* 0x000fea0003c00000 */
[----:B------:R0:W1:Y:S02]  /*31d00*/  SHFL.IDX P6, R14, R13, R12, R11 ;  /* 0x0000000c0d0e7389 */ /* 0x00006400000c000b */
[----:B01----:R-:W-:Y:S01]  /*31d10*/  ENDCOLLECTIVE ;  /* 0x000000000000791b */ /* 0x003fe20003800000 */
.L_x_3216:
[----:B------:R-:W-:Y:S05]  /*31d20*/  BRA `(.L_x_3217) ;  /* 0xffffff9c00fc7947 */ /* 0x000fea000383ffff */
.L_x_3036:
[----:B0-----:R0:W2:Y:S02]  /*31d30*/  SYNCS.PHASECHK.TRANS64.TRYWAIT P0, [R22+URZ+0x38820], R3 ;  /* 0x03882003160075a7 */ /* 0x0010a4000800017f */
[----:B--2---:R-:W-:Y:S05]  /*31d40*/  @!P0 NANOSLEEP.SYNCS 0x989680 ;  /* 0x009896800000895d */ /* 0x004fea0003900000 */
[----:B------:R-:W2:Y:S02]  /*31d50*/  @!P0 SYNCS.PHASECHK.TRANS64 P0, [R22+URZ+0x38820], R3 ;  /* 0x03882003160085a7 */ /* 0x000ea4000800007f */
[----:B--2---:R-:W-:Y:S05]  /*31d60*/  @!P0 BRA `(.L_x_3036) ;  /* 0xfffffffc00f08947 */ /* 0x004fea000383ffff */
[----:B------:R-:W-:Y:S05]  /*31d70*/  BRA `(.L_x_3218) ;  /* 0xffffffa000747947 */ /* 0x000fea000383ffff */
.L_x_3041:
[----:B0-----:R0:W1:Y:S02]  /*31d80*/  SYNCS.PHASECHK.TRANS64.TRYWAIT P0, [R6+URZ+0x38840], R3 ;  /* 0x03884003060075a7 */ /* 0x001064000800017f */
[----:B-1----:R-:W-:Y:S05]  /*31d90*/  @!P0 NANOSLEEP.SYNCS 0x989680 ;  /* 0x009896800000895d */ /* 0x002fea0003900000 */
[----:B------:R-:W1:Y:S02]  /*31da0*/  @!P0 SYNCS.PHASECHK.TRANS64 P0, [R6+URZ+0x38840], R3 ;  /* 0x03884003060085a7 */ /* 0x000e64000800007f */
[----:B-1----:R-:W-:Y:S05]  /*31db0*/  @!P0 BRA `(.L_x_3041) ;  /* 0xfffffffc00f08947 */ /* 0x002fea000383ffff */
[----:B------:R-:W-:Y:S05]  /*31dc0*/  BRA `(.L_x_3219) ;  /* 0xffffffa400687947 */ /* 0x000fea000383ffff */
.L_x_3042:
        /* <DEDUP_REMOVED lines=8> */
.L_x_3221:
[----:B------:R-:W-:Y:S05]  /*31e50*/  BSYNC B1 ;  /* 0x0000000000017941 */ /* 0x000fea0003800000 */
.L_x_3220:
[----:B------:R-:W-:Y:S01]  /*31e60*/  MOV R13, R8 ;  /* 0x00000008000d7202 */ /* 0x000fe20000000f00 */
[----:B------:R-:W-:Y:S01]  /*31e70*/  IMAD.MOV.U32 R12, RZ, RZ, RZ ;  /* 0x000000ffff0c7224 */ /* 0x000fe200078e00ff */
[----:B------:R-:W-:Y:S01]  /*31e80*/  MOV R15, 0xffffffff ;  /* 0xffffffff000f7802 */ /* 0x000fe20000000f00 */
[----:B------:R-:W-:Y:S01]  /*31e90*/  IMAD.MOV.U32 R11, RZ, RZ, 0x181f ;  /* 0x0000181fff0b7424 */ /* 0x000fe200078e00ff */
[----:B------:R-:W-:Y:S01]  /*31ea0*/  LOP3.LUT R23, R23, 0xfffffdff, RZ, 0xc0, !PT ;  /* 0xfffffdff17177812 */ /* 0x000fe200078ec0ff */
[----:B------:R-:W-:Y:S02]  /*31eb0*/  IMAD.MOV.U32 R3, RZ, RZ, R14 ;  /* 0x000000ffff037224 */ /* 0x000fe400078e000e */
[----:B------:R-:W-:-:S07]  /*31ec0*/  IMAD.SHL.U32 R0, R36, 0x2, RZ ;  /* 0x0000000224007824 */ /* 0x000fce00078e00ff */
[----:B------:R-:W-:Y:S05]  /*31ed0*/  WARPSYNC.COLLECTIVE R15, `(.L_x_3222) ;  /* 0x000000000f087348 */ /* 0x000fea0003c00000 */
[----:B------:R0:W1:Y:S02]  /*31ee0*/  SHFL.IDX P6, R14, R13, R12, R11 ;  /* 0x0000000c0d0e7389 */ /* 0x00006400000c000b */
[----:B01----:R-:W-:Y:S01]  /*31ef0*/  ENDCOLLECTIVE ;  /* 0x000000000000791b */ /* 0x003fe20003800000 */
.L_x_3222:
[----:B------:R-:W-:Y:S01]  /*31f00*/  @P3 LOP3.LUT R23, R23, 0x200, RZ, 0xfc, !PT ;  /* 0x0000020017173812 */ /* 0x000fe200078efcff */
[----:B------:R-:W-:Y:S01]  /*31f10*/  IMAD R9, R9, 0x2, R22 ;  /* 0x0000000209097824 */ /* 0x000fe200078e0216 */
[----:B------:R-:W-:Y:S02]  /*31f20*/  ULDC.64 UR4, c[0x0][0x208] ;  /* 0x0000820000047ab9 */ /* 0x000fe40000000a00 */
[C---:B------:R-:W-:Y:S02]  /*31f30*/  LOP3.LUT P3, RZ, R23.reuse, 0x10, RZ, 0xc0, !PT ;  /* 0x0000001017ff7812 */ /* 0x040fe4000786c0ff */
[----:B------:R-:W-:-:S04]  /*31f40*/  LOP3.LUT R23, R23, 0xfffffeff, RZ, 0xc0, !PT ;  /* 0xfffffeff17177812 */ /* 0x000fc800078ec0ff */
[----:B------:R-:W-:Y:S01]  /*31f50*/  @P2 LOP3.LUT R23, R23, 0x100, RZ, 0xfc, !PT ;  /* 0x0000010017172812 */ /* 0x000fe200078efcff */
[----:B------:R-:W-:-:S03]  /*31f60*/  IMAD.MOV.U32 R13, RZ, RZ, R10 ;  /* 0x000000ffff0d7224 */ /* 0x000fc600078e000a */
[C---:B------:R-:W-:Y:S02]  /*31f70*/  LOP3.LUT P2, RZ, R23.reuse, 0x8, RZ, 0xc0, !PT ;  /* 0x0000000817ff7812 */ /* 0x040fe4000784c0ff */
[----:B------:R-:W-:Y:S02]  /*31f80*/  LOP3.LUT R23, R23, 0xffffff7f, RZ, 0xc0, !PT ;  /* 0xffffff7f17177812 */ /* 0x000fe400078ec0ff */
[----:B------:R-:W-:Y:S02]  /*31f90*/  MOV R12, 0x1 ;  /* 0x00000001000c7802 */ /* 0x000fe40000000f00 */
[----:B------:R-:W-:Y:S01]  /*31fa0*/  @P1 LOP3.LUT R23, R23, 0x80, RZ, 0xfc, !PT ;  /* 0x0000008017171812 */ /* 0x000fe200078efcff */
[----:B------:R-:W-:-:S03]  /*31fb0*/  IMAD.MOV.U32 R2, RZ, RZ, R14 ;  /* 0x000000ffff027224 */ /* 0x000fc600078e000e */
[----:B------:R-:W-:Y:S02]  /*31fc0*/  LOP3.LUT P1, RZ, R23, 0x4, RZ, 0xc0, !PT ;  /* 0x0000000417ff7812 */ /* 0x000fe4000782c0ff */
        /* <DEDUP_REMOVED lines=12> */
.L_x_3223:
[----:B------:R-:W-:Y:S02]  /*32090*/  IMAD.MOV.U32 R13, RZ, RZ, R8 ;  /* 0x000000ffff0d7224 */ /* 0x000fe400078e0008 */
[----:B------:R-:W-:-:S07]  /*320a0*/  IMAD.MOV.U32 R35, RZ, RZ, R14 ;  /* 0x000000ffff237224 */ /* 0x000fce00078e000e */
[----:B------:R-:W-:Y:S05]  /*320b0*/  WARPSYNC.COLLECTIVE R15, `(.L_x_3224) ;  /* 0x000000000f087348 */ /* 0x000fea0003c00000 */
[----:B------:R0:W1:Y:S02]  /*320c0*/  SHFL.IDX P6, R14, R13, R12, R11 ;  /* 0x0000000c0d0e7389 */ /* 0x00006400000c000b */
[----:B01----:R-:W-:Y:S01]  /*320d0*/  ENDCOLLECTIVE ;  /* 0x000000000000791b */ /* 0x003fe20003800000 */
.L_x_3224:
[----:B------:R-:W-:Y:S01]  /*320e0*/  ULDC.64 UR4, c[0x0][0x208] ;  /* 0x0000820000047ab9 */ /* 0x000fe20000000a00 */
[----:B------:R-:W-:Y:S01]  /*320f0*/  IMAD.MOV.U32 R13, RZ, RZ, R10 ;  /* 0x000000ffff0d7224 */ /* 0x000fe200078e000a */
[----:B------:R-:W-:Y:S02]  /*32100*/  MOV R12, 0x2 ;  /* 0x00000002000c7802 */ /* 0x000fe40000000f00 */
[----:B------:R-:W-:-:S04]  /*32110*/  MOV R2, R14 ;  /* 0x0000000e00027202 */ /* 0x000fc80000000f00 */
        /* <DEDUP_REMOVED lines=12> */
.L_x_3225:
[----:B------:R-:W-:Y:S02]  /*321e0*/  IMAD.MOV.U32 R13, RZ, RZ, R8 ;  /* 0x000000ffff0d7224 */ /* 0x000fe400078e0008 */
[----:B------:R-:W-:-:S07]  /*321f0*/  IMAD.MOV.U32 R35, RZ, RZ, R14 ;  /* 0x000000ffff237224 */ /* 0x000fce00078e000e */
[----:B------:R-:W-:Y:S05]  /*32200*/  WARPSYNC.COLLECTIVE R15, `(.L_x_3226) ;  /* 0x000000000f087348 */ /* 0x000fea0003c00000 */
[----:B------:R0:W1:Y:S02]  /*32210*/  SHFL.IDX P6, R14, R13, R12, R11 ;  /* 0x0000000c0d0e7389 */ /* 0x00006400000c000b */
[----:B01----:R-:W-:Y:S01]  /*32220*/  ENDCOLLECTIVE ;  /* 0x000000000000791b */ /* 0x003fe20003800000 */
.L_x_3226:
        /* <DEDUP_REMOVED lines=16> */
.L_x_3227:
[----:B------:R-:W-:Y:S02]  /*32330*/  IMAD.MOV.U32 R13, RZ, RZ, R8 ;  /* 0x000000ffff0d7224 */ /* 0x000fe400078e0008 */
[----:B------:R-:W-:-:S07]  /*32340*/  IMAD.MOV.U32 R35, RZ, RZ, R14 ;  /* 0x000000ffff237224 */ /* 0x000fce00078e000e */
[----:B------:R-:W-:Y:S05]  /*32350*/  WARPSYNC.COLLECTIVE R15, `(.L_x_3228) ;  /* 0x000000000f087348 */ /* 0x000fea0003c00000 */
[----:B------:R0:W1:Y:S02]  /*32360*/  SHFL.IDX P6, R14, R13, R12, R11 ;  /* 0x0000000c0d0e7389 */ /* 0x00006400000c000b */
[----:B01----:R-:W-:Y:S01]  /*32370*/  ENDCOLLECTIVE ;  /* 0x000000000000791b */ /* 0x003fe20003800000 */
.L_x_3228:
        /* <DEDUP_REMOVED lines=19> */
.L_x_3229:
[----:B------:R-:W-:Y:S02]  /*324b0*/  IMAD.MOV.U32 R13, RZ, RZ, R8 ;  /* 0x000000ffff0d7224 */ /* 0x000fe400078e0008 */
[----:B------:R-:W-:-:S07]  /*324c0*/  IMAD.MOV.U32 R35, RZ, RZ, R14 ;  /* 0x000000ffff237224 */ /* 0x000fce00078e000e */
[----:B------:R-:W-:Y:S05]  /*324d0*/  WARPSYNC.COLLECTIVE R15, `(.L_x_3230) ;  /* 0x000000000f087348 */ /* 0x000fea0003c00000 */
[----:B------:R0:W1:Y:S02]  /*324e0*/  SHFL.IDX P6, R14, R13, R12, R11 ;  /* 0x0000000c0d0e7389 */ /* 0x00006400000c000b */
[----:B01----:R-:W-:Y:S01]  /*324f0*/  ENDCOLLECTIVE ;  /* 0x000000000000791b */ /* 0x003fe20003800000 */
.L_x_3230:
[----:B------:R-:W-:Y:S01]  /*32500*/  MOV R2, R14 ;  /* 0x0000000e00027202 */ /* 0x000fe20000000f00 */
[----:B------:R-:W-:Y:S06]  /*32510*/  BRA `(.L_x_3231) ;  /* 0xffffffa000b07947 */ /* 0x000fec000383ffff */
.L_x_3047:
[----:B-1----:R1:W2:Y:S02]  /*32520*/  SYNCS.PHASECHK.TRANS64.TRYWAIT P0, [R6+URZ+0x38860], R2 ;  /* 0x03886002060075a7 */ /* 0x0022a4000800017f */
[----:B--2---:R-:W-:Y:S05]  /*32530*/  @!P0 NANOSLEEP.SYNCS 0x989680 ;  /* 0x009896800000895d */ /* 0x004fea0003900000 */
[----:B------:R-:W2:Y:S02]  /*32540*/  @!P0 SYNCS.PHASECHK.TRANS64 P0, [R6+URZ+0x38860], R2 ;  /* 0x03886002060085a7 */ /* 0x000ea4000800007f */
[----:B--2---:R-:W-:Y:S05]  /*32550*/  @!P0 BRA `(.L_x_3047) ;  /* 0xfffffffc00f08947 */ /* 0x004fea000383ffff */
[----:B------:R-:W-:Y:S05]  /*32560*/  BRA `(.L_x_3232) ;  /* 0xffffffa400307947 */ /* 0x000fea000383ffff */
.L_x_3048:
        /* <DEDUP_REMOVED lines=8> */
.L_x_3234:
[----:B------:R-:W-:Y:S05]  /*325f0*/  BSYNC B1 ;  /* 0x0000000000017941 */ /* 0x000fea0003800000 */
.L_x_3233:
[----:B------:R-:W-:Y:S01]  /*32600*/  MOV R13, R24 ;  /* 0x00000018000d7202 */ /* 0x000fe20000000f00 */
[----:B------:R-:W-:Y:S01]  /*32610*/  IMAD.MOV.U32 R12, RZ, RZ, RZ ;  /* 0x000000ffff0c7224 */ /* 0x000fe200078e00ff */
[----:B------:R-:W-:Y:S01]  /*32620*/  MOV R15, 0xffffffff ;  /* 0xffffffff000f7802 */ /* 0x000fe20000000f00 */
[----:B------:R-:W-:Y:S01]  /*32630*/  IMAD.MOV.U32 R11, RZ, RZ, 0x181f ;  /* 0x0000181fff0b7424 */ /* 0x000fe200078e00ff */
[----:B------:R-:W-:Y:S01]  /*32640*/  LEA R7, R7, R22, 0x1 ;  /* 0x0000001607077211 */ /* 0x000fe200078e08ff */
[----:B------:R-:W-:-:S07]  /*32650*/  IMAD.MOV.U32 R3, RZ, RZ, R14 ;  /* 0x000000ffff037224 */ /* 0x000fce00078e000e */
[----:B------:R-:W-:Y:S05]  /*32660*/  WARPSYNC.COLLECTIVE R15, `(.L_x_3235) ;  /* 0x000000000f087348 */ /* 0x000fea0003c00000 */
[----:B------:R0:W1:Y:S02]  /*32670*/  SHFL.IDX P6, R14, R13, R12, R11 ;  /* 0x0000000c0d0e7389 */ /* 0x00006400000c000b */
[----:B01----:R-:W-:Y:S01]  /*32680*/  ENDCOLLECTIVE ;  /* 0x000000000000791b */ /* 0x003fe20003800000 */
.L_x_3235:
[----:B------:R-:W-:Y:S01]  /*32690*/  ULDC.64 UR4, c[0x0][0x208] ;  /* 0x0000820000047ab9 */ /* 0x000fe20000000a00 */
[----:B------:R-:W-:Y:S02]  /*326a0*/  IMAD.MOV.U32 R13, RZ, RZ, R25 ;  /* 0x000000ffff0d7224 */ /* 0x000fe400078e0019 */
[----:B------:R-:W-:Y:S02]  /*326b0*/  IMAD.MOV.U32 R12, RZ, RZ, 0x1 ;  /* 0x00000001ff0c7424 */ /* 0x000fe400078e00ff */
[----:B------:R-:W-:-:S05]  /*326c0*/  IMAD.MOV.U32 R2, RZ, RZ, R14 ;  /* 0x000000ffff027224 */ /* 0x000fca00078e000e */
        /* <DEDUP_REMOVED lines=16> */
.L_x_3236:
[----:B------:R-:W-:Y:S01]  /*327d0*/  IMAD.MOV.U32 R13, RZ, RZ, R24 ;  /* 0x000000ffff0d7224 */ /* 0x000fe200078e0018 */
[----:B------:R-:W-:-:S07]  /*327e0*/  MOV R3, R14 ;  /* 0x0000000e00037202 */ /* 0x000fce0000000f00 */
[----:B------:R-:W-:Y:S05]  /*327f0*/  WARPSYNC.COLLECTIVE R15, `(.L_x_3237) ;  /* 0x000000000f087348 */ /* 0x000fea0003c00000 */
[----:B------:R0:W1:Y:S02]  /*32800*/  SHFL.IDX P6, R14, R13, R12, R11 ;  /* 0x0000000c0d0e7389 */ /* 0x00006400000c000b */
[----:B01----:R-:W-:Y:S01]  /*32810*/  ENDCOLLECTIVE ;  /* 0x000000000000791b */ /* 0x003fe20003800000 */
.L_x_3237:
[----:B------:R-:W-:Y:S01]  /*32820*/  ULDC.64 UR4, c[0x0][0x208] ;  /* 0x0000820000047ab9 */ /* 0x000fe20000000a00 */
[----:B------:R-:W-:Y:S02]  /*32830*/  IMAD.MOV.U32 R13, RZ, RZ, R25 ;  /* 0x000000ffff0d7224 */ /* 0x000fe400078e0019 */
        /* <DEDUP_REMOVED lines=18> */
.L_x_3238:
[----:B------:R-:W-:Y:S01]  /*32960*/  IMAD.MOV.U32 R13, RZ, RZ, R24 ;  /* 0x000000ffff0d7224 */ /* 0x000fe200078e0018 */
[----:B------:R-:W-:-:S07]  /*32970*/  MOV R3, R14 ;  /* 0x0000000e00037202 */ /* 0x000fce0000000f00 */
[----:B------:R-:W-:Y:S05]  /*32980*/  WARPSYNC.COLLECTIVE R15, `(.L_x_3239) ;  /* 0x000000000f087348 */ /* 0x000fea0003c00000 */
[----:B------:R0:W1:Y:S02]  /*32990*/  SHFL.IDX P6, R14, R13, R12, R11 ;  /* 0x0000000c0d0e7389 */ /* 0x00006400000c000b */
[----:B01----:R-:W-:Y:S01]  /*329a0*/  ENDCOLLECTIVE ;  /* 0x000000000000791b */ /* 0x003fe20003800000 */
.L_x_3239:
        /* <DEDUP_REMOVED lines=20> */
.L_x_3240:
[----:B------:R-:W-:Y:S01]  /*32af0*/  IMAD.MOV.U32 R13, RZ, RZ, R24 ;  /* 0x000000ffff0d7224 */ /* 0x000fe200078e0018 */
[----:B------:R-:W-:-:S07]  /*32b00*/  MOV R3, R14 ;  /* 0x0000000e00037202 */ /* 0x000fce0000000f00 */
[----:B------:R-:W-:Y:S05]  /*32b10*/  WARPSYNC.COLLECTIVE R15, `(.L_x_3241) ;  /* 0x000000000f087348 */ /* 0x000fea0003c00000 */
[----:B------:R0:W1:Y:S02]  /*32b20*/  SHFL.IDX P6, R14, R13, R12, R11 ;  /* 0x0000000c0d0e7389 */ /* 0x00006400000c000b */
[----:B01----:R-:W-:Y:S01]  /*32b30*/  ENDCOLLECTIVE ;  /* 0x000000000000791b */ /* 0x003fe20003800000 */
.L_x_3241:
        /* <DEDUP_REMOVED lines=20> */
.L_x_3242:
[----:B------:R-:W-:Y:S01]  /*32c80*/  IMAD.MOV.U32 R13, RZ, RZ, R24 ;  /* 0x000000ffff0d7224 */ /* 0x000fe200078e0018 */
[----:B------:R-:W-:-:S07]  /*32c90*/  MOV R25, R14 ;  /* 0x0000000e00197202 */ /* 0x000fce0000000f00 */
[----:B------:R-:W-:Y:S05]  /*32ca0*/  WARPSYNC.COLLECTIVE R15, `(.L_x_3243) ;  /* 0x000000000f087348 */ /* 0x000fea0003c00000 */
[----:B------:R0:W1:Y:S02]  /*32cb0*/  SHFL.IDX P6, R14, R13, R12, R11 ;  /* 0x0000000c0d0e7389 */ /* 0x00006400000c000b */
[----:B01----:R-:W-:Y:S01]  /*32cc0*/  ENDCOLLECTIVE ;  /* 0x000000000000791b */ /* 0x003fe20003800000 */
.L_x_3243:
[----:B------:R-:W-:Y:S01]  /*32cd0*/  IMAD.MOV.U32 R2, RZ, RZ, R14 ;  /* 0x000000ffff027224 */ /* 0x000fe200078e000e */
[----:B------:R-:W-:Y:S06]  /*32ce0*/  BRA `(.L_x_3244) ;  /* 0xffffffa0004c7947 */ /* 0x000fec000383ffff */
.L_x_3056:
[----:B0-----:R0:W2:Y:S02]  /*32cf0*/  SYNCS.PHASECHK.TRANS64.TRYWAIT P0, [R4+URZ+0x38860], R3 ;  /* 0x03886003040075a7 */ /* 0x0010a4000800017f */
[----:B--2---:R-:W-:Y:S05]  /*32d00*/  @!P0 NANOSLEEP.SYNCS 0x989680 ;  /* 0x009896800000895d */ /* 0x004fea0003900000 */
[----:B------:R-:W2:Y:S02]  /*32d10*/  @!P0 SYNCS.PHASECHK.TRANS64 P0, [R4+URZ+0x38860], R3 ;  /* 0x03886003040085a7 */ /* 0x000ea4000800007f */
[----:B--2---:R-:W-:Y:S05]  /*32d20*/  @!P0 BRA `(.L_x_3056) ;  /* 0xfffffffc00f08947 */ /* 0x004fea000383ffff */
[----:B------:R-:W-:Y:S05]  /*32d30*/  BRA `(.L_x_3245) ;  /* 0xffffffa400847947 */ /* 0x000fea000383ffff */
.L_x_3057:
[----:B------:R-:W-:Y:S01]  /*32d40*/  BSSY B0, `(.L_x_3246) ;  /* 0x0000008000007945 */ /* 0x000fe20003800000 */
[----:B------:R-:W-:Y:S01]  /*32d50*/  MOV R13, R25 ;  /* 0x00000019000d7202 */ /* 0x000fe20000000f00 */
[----:B------:R-:W-:Y:S01]  /*32d60*/  IMAD.MOV.U32 R12, RZ, RZ, RZ ;  /* 0x000000ffff0c7224 */ /* 0x000fe200078e00ff */
[----:B------:R-:W-:Y:S01]  /*32d70*/  MOV R15, 0xffffffff ;  /* 0xffffffff000f7802 */ /* 0x000fe20000000f00 */
[----:B------:R-:W-:-:S07]  /*32d80*/  IMAD.MOV.U32 R11, RZ, RZ, 0x181f ;  /* 0x0000181fff0b7424 */ /* 0x000fce00078e00ff */
[----:B01----:R-:W-:Y:S05]  /*32d90*/  WARPSYNC.COLLECTIVE R15, `(.L_x_3247) ;  /* 0x000000000f087348 */ /* 0x003fea0003c00000 */
[----:B------:R2:W3:Y:S02]  /*32da0*/  SHFL.IDX P6, R14, R13, R12, R11 ;  /* 0x0000000c0d0e7389 */ /* 0x0004e400000c000b */
[----:B0123--:R-:W-:Y:S01]  /*32db0*/  ENDCOLLECTIVE ;  /* 0x000000000000791b */ /* 0x00ffe20003800000 */
.L_x_3247:
[----:B------:R-:W-:Y:S05]  /*32dc0*/  BSYNC B0 ;  /* 0x0000000000007941 */ /* 0x000fea0003800000 */
.L_x_3246:
[----:B------:R-:W-:Y:S01]  /*32dd0*/  IMAD.MOV.U32 R13, RZ, RZ, R24 ;  /* 0x000000ffff0d7224 */ /* 0x000fe200078e0018 */
[----:B------:R-:W-:Y:S01]  /*32de0*/  MOV R12, RZ ;  /* 0x000000ff000c7202 */ /* 0x000fe20000000f00 */
[----:B------:R-:W-:Y:S01]  /*32df0*/  IMAD.MOV.U32 R11, RZ, RZ, 0x181f ;  /* 0x0000181fff0b7424 */ /* 0x000fe200078e00ff */
[C---:B------:R-:W-:Y:S01]  /*32e00*/  SHF.L.U32 R8, R36.reuse, 0x1, RZ ;  /* 0x0000000124087819 */ /* 0x040fe200000006ff */
[----:B------:R-:W-:Y:S01]  /*32e10*/  IMAD.MOV.U32 R15, RZ, RZ, -0x1 ;  /* 0xffffffffff0f7424 */ /* 0x000fe200078e00ff */
[C---:B------:R-:W-:Y:S01]  /*32e20*/  LOP3.LUT R0, R36.reuse, 0x40, RZ, 0xfc, !PT ;  /* 0x0000004024007812 */ /* 0x040fe200078efcff */
[----:B------:R-:W-:Y:S01]  /*32e30*/  IMAD.MOV.U32 R3, RZ, RZ, R14 ;  /* 0x000000ffff037224 */ /* 0x000fe200078e000e */
[----:B------:R-:W-:-:S07]  /*32e40*/  LOP3.LUT R6, R36, 0x80, RZ, 0xfc, !PT ;  /* 0x0000008024067812 */ /* 0x000fce00078efcff */
[----:B------:R-:W-:Y:S05]  /*32e50*/  WARPSYNC.COLLECTIVE R15, `(.L_x_3248) ;  /* 0x000000000f087348 */ /* 0x000fea0003c00000 */
[----:B------:R0:W1:Y:S02]  /*32e60*/  SHFL.IDX P6, R14, R13, R12, R11 ;  /* 0x0000000c0d0e7389 */ /* 0x00006400000c000b */
[----:B01----:R-:W-:Y:S01]  /*32e70*/  ENDCOLLECTIVE ;  /* 0x000000000000791b */ /* 0x003fe20003800000 */
.L_x_3248:
[----:B------:R-:W-:Y:S01]  /*32e80*/  ULDC UR4, c[0x0][0x2f4] ;  /* 0x0000bd0000047ab9 */ /* 0x000fe20000000800 */
[----:B------:R-:W-:Y:S01]  /*32e90*/  ULDC.64 UR6, c[0x0][0x208] ;  /* 0x0000820000067ab9 */ /* 0x000fe20000000a00 */
[----:B------:R-:W-:Y:S02]  /*32ea0*/  ISETP.GE.AND P3, PT, R36, UR4, PT ;  /* 0x0000000424007c0c */ /* 0x000fe4000bf66270 */
[----:B------:R-:W-:Y:S01]  /*32eb0*/  ISETP.GE.AND P2, PT, R0, UR4, PT ;  /* 0x0000000400007c0c */ /* 0x000fe2000bf46270 */
[----:B------:R-:W-:Y:S01]  /*32ec0*/  IMAD R0, R7, 0x2, R22 ;  /* 0x0000000207007824 */ /* 0x000fe200078e0216 */
[----:B------:R-:W-:Y:S02]  /*32ed0*/  ISETP.LT.OR P4, PT, R5, 0x1, P3 ;  /* 0x000000010500780c */ /* 0x000fe40001f81670 */
[----:B------:R-:W-:Y:S02]  /*32ee0*/  ISETP.GE.AND P1, PT, R6, UR4, PT ;  /* 0x0000000406007c0c */ /* 0x000fe4000bf26270 */
[----:B------:R-:W-:-:S02]  /*32ef0*/  LOP3.LUT R6, R36, 0xc0, RZ, 0xfc, !PT ;  /* 0x000000c024067812 */ /* 0x000fc400078efcff */
[----:B------:R-:W-:Y:S01]  /*32f00*/  MOV R13, R25 ;  /* 0x00000019000d7202 */ /* 0x000fe20000000f00 */
        /* <DEDUP_REMOVED lines=17> */
.L_x_3249:
[----:B------:R-:W-:Y:S01]  /*33020*/  MOV R13, R24 ;  /* 0x00000018000d7202 */ /* 0x000fe20000000f00 */
[----:B------:R-:W-:-:S07]  /*33030*/  IMAD.MOV.U32 R3, RZ, RZ, R14 ;  /* 0x000000ffff037224 */ /* 0x000fce00078e000e */
[----:B------:R-:W-:Y:S05]  /*33040*/  WARPSYNC.COLLECTIVE R15, `(.L_x_3250) ;  /* 0x000000000f087348 */ /* 0x000fea0003c00000 */
[----:B------:R0:W1:Y:S02]  /*33050*/  SHFL.IDX P6, R14, R13, R12, R11 ;  /* 0x0000000c0d0e7389 */ /* 0x00006400000c000b */
[----:B01----:R-:W-:Y:S01]  /*33060*/  ENDCOLLECTIVE ;  /* 0x000000000000791b */ /* 0x003fe20003800000 */
.L_x_3250:
[----:B------:R-:W-:Y:S01]  /*33070*/  ULDC.64 UR4, c[0x0][0x208] ;  /* 0x0000820000047ab9 */ /* 0x000fe20000000a00 */
[----:B------:R-:W-:Y:S01]  /*33080*/  IMAD.MOV.U32 R13, RZ, RZ, R25 ;  /* 0x000000ffff0d7224 */ /* 0x000fe200078e0019 */
[----:B------:R-:W-:Y:S02]  /*33090*/  MOV R12, 0x2 ;  /* 0x00000002000c7802 */ /* 0x000fe40000000f00 */
        /* <DEDUP_REMOVED lines=16> */
.L_x_3251:
[----:B------:R-:W-:Y:S02]  /*331a0*/  IMAD.MOV.U32 R13, RZ, RZ, R24 ;  /* 0x000000ffff0d7224 */ /* 0x000fe400078e0018 */
[----:B------:R-:W-:-:S07]  /*331b0*/  IMAD.MOV.U32 R7, RZ, RZ, R14 ;  /* 0x000000ffff077224 */ /* 0x000fce00078e000e */
[----:B------:R-:W-:Y:S05]  /*331c0*/  WARPSYNC.COLLECTIVE R15, `(.L_x_3252) ;  /* 0x000000000f087348 */ /* 0x000fea0003c00000 */
[----:B------:R0:W1:Y:S02]  /*331d0*/  SHFL.IDX P6, R14, R13, R12, R11 ;  /* 0x0000000c0d0e7389 */ /* 0x00006400000c000b */
[----:B01----:R-:W-:Y:S01]  /*331e0*/  ENDCOLLECTIVE ;  /* 0x000000000000791b */ /* 0x003fe20003800000 */
.L_x_3252:
[----:B------:R-:W-:Y:S01]  /*331f0*/  ULDC.64 UR4, c[0x0][0x208] ;  /* 0x0000820000047ab9 */ /* 0x000fe20000000a00 */
[----:B------:R-:W-:Y:S02]  /*33200*/  IMAD.MOV.U32 R13, RZ, RZ, R25 ;  /* 0x000000ffff0d7224 */ /* 0x000fe400078e0019 */
[----:B------:R-:W-:Y:S01]  /*33210*/  IMAD.MOV.U32 R12, RZ, RZ, 0x3 ;  /* 0x00000003ff0c7424 */ /* 0x000fe200078e00ff */
        /* <DEDUP_REMOVED lines=16> */
.L_x_3253:
[----:B------:R-:W-:Y:S01]  /*33320*/  IMAD.MOV.U32 R13, RZ, RZ, R24 ;  /* 0x000000ffff0d7224 */ /* 0x000fe200078e0018 */
[----:B------:R-:W-:-:S07]  /*33330*/  MOV R3, R14 ;  /* 0x0000000e00037202 */ /* 0x000fce0000000f00 */
[----:B------:R-:W-:Y:S05]  /*33340*/  WARPSYNC.COLLECTIVE R15, `(.L_x_3254) ;  /* 0x000000000f087348 */ /* 0x000fea0003c00000 */
[----:B------:R0:W1:Y:S02]  /*33350*/  SHFL.IDX P6, R14, R13, R12, R11 ;  /* 0x0000000c0d0e7389 */ /* 0x00006400000c000b */
[----:B01----:R-:W-:Y:S01]  /*33360*/  ENDCOLLECTIVE ;  /* 0x000000000000791b */ /* 0x003fe20003800000 */
.L_x_3254:
        /* <DEDUP_REMOVED lines=19> */
.L_x_3255:
[----:B------:R-:W-:Y:S01]  /*334a0*/  MOV R13, R24 ;  /* 0x00000018000d7202 */ /* 0x000fe20000000f00 */
[----:B------:R-:W-:-:S07]  /*334b0*/  IMAD.MOV.U32 R25, RZ, RZ, R14 ;  /* 0x000000ffff197224 */ /* 0x000fce00078e000e */
[----:B------:R-:W-:Y:S05]  /*334c0*/  WARPSYNC.COLLECTIVE R15, `(.L_x_3256) ;  /* 0x000000000f087348 */ /* 0x000fea0003c00000 */
[----:B------:R0:W1:Y:S02]  /*334d0*/  SHFL.IDX P6, R14, R13, R12, R11 ;  /* 0x0000000c0d0e7389 */ /* 0x00006400000c000b */
[----:B01----:R-:W-:Y:S01]  /*334e0*/  ENDCOLLECTIVE ;  /* 0x000000000000791b */ /* 0x003fe20003800000 */
.L_x_3256:
[----:B------:R-:W-:Y:S05]  /*334f0*/  BRA `(.L_x_3257) ;  /* 0xffffffa000a87947 */ /* 0x000fea000383ffff */
.L_x_3062:
        /* <DEDUP_REMOVED lines=8> */
.L_x_3259:
[----:B------:R-:W-:Y:S05]  /*33580*/  BSYNC B0 ;  /* 0x0000000000007941 */ /* 0x000fea0003800000 */
.L_x_3258:
[----:B------:R-:W-:Y:S01]  /*33590*/  MOV R13, R16 ;  /* 0x00000010000d7202 */ /* 0x000fe20000000f00 */
[----:B------:R-:W-:Y:S01]  /*335a0*/  IMAD.MOV.U32 R12, RZ, RZ, 0x1 ;  /* 0x00000001ff0c7424 */ /* 0x000fe200078e00ff */
[----:B------:R-:W-:Y:S01]  /*335b0*/  MOV R15, 0xffffffff ;  /* 0xffffffff000f7802 */ /* 0x000fe20000000f00 */
[----:B------:R-:W-:Y:S02]  /*335c0*/  IMAD.MOV.U32 R11, RZ, RZ, 0x1f ;  /* 0x0000001fff0b7424 */ /* 0x000fe400078e00ff */
[----:B------:R-:W-:Y:S02]  /*335d0*/  IMAD.IADD R5, R19, 0x1, R8 ;  /* 0x0000000113057824 */ /* 0x000fe400078e0208 */
[----:B------:R-:W-:-:S07]  /*335e0*/  IMAD.MOV.U32 R0, RZ, RZ, R14 ;  /* 0x000000ffff007224 */ /* 0x000fce00078e000e */
[----:B------:R-:W-:Y:S05]  /*335f0*/  WARPSYNC.COLLECTIVE R15, `(.L_x_3260) ;  /* 0x000000000f087348 */ /* 0x000fea0003c00000 */
[----:B------:R0:W1:Y:S02]  /*33600*/  SHFL.IDX P6, R14, R13, R12, R11 ;  /* 0x0000000c0d0e7389 */ /* 0x00006400000c000b */
[----:B01----:R-:W-:Y:S01]  /*33610*/  ENDCOLLECTIVE ;  /* 0x000000000000791b */ /* 0x003fe20003800000 */
.L_x_3260:
[----:B------:R-:W-:Y:S01]  /*33620*/  ULDC UR4, c[0x0][0xc3c] ;  /* 0x00030f0000047ab9 */ /* 0x000fe20000000800 */
[----:B------:R-:W-:Y:S01]  /*33630*/  ULDC.64 UR6, c[0x0][0x208] ;  /* 0x0000820000067ab9 */ /* 0x000fe20000000a00 */
[----:B------:R-:W-:-:S13]  /*33640*/  ISETP.GE.OR P1, PT, R5, UR4, !P0 ;  /* 0x0000000405007c0c */ /* 0x000fda000c726670 */
[----:B------:R-:W0:Y:S01]  /*33650*/  @!P1 LDC.64 R2, c[0x0][0xc80] ;  /* 0x00032000ff029b82 */ /* 0x000e220000000a00 */
[----:B------:R-:W-:Y:S01]  /*33660*/  MOV R11, RZ ;  /* 0x000000ff000b7202 */ /* 0x000fe20000000f00 */
[----:B------:R-:W-:Y:S02]  /*33670*/  IMAD.MOV.U32 R4, RZ, RZ, R14 ;  /* 0x000000ffff047224 */ /* 0x000fe400078e000e */
[----:B0-----:R-:W-:-:S06]  /*33680*/  @!P1 IMAD.WIDE R2, R5, 0x4, R2 ;  /* 0x0000000405029825 */ /* 0x001fcc00078e0202 */
[----:B------:R-:W2:Y:S01]  /*33690*/  @!P1 LDG.E R2, desc[UR6][R2.64] ;  /* 0x0000000602029981 */ /* 0x000ea2000c1e1900 */
[----:B------:R-:W-:Y:S02]  /*336a0*/  MOV R5, RZ ;  /* 0x000000ff00057202 */ /* 0x000fe40000000f00 */
        /* <DEDUP_REMOVED lines=10> */
.L_x_3261:
[----:B------:R-:W-:Y:S02]  /*33750*/  MOV R12, 0x2 ;  /* 0x00000002000c7802 */ /* 0x000fe40000000f00 */
[----:B------:R-:W-:-:S05]  /*33760*/  SEL R6, R14, RZ, P1 ;  /* 0x000000ff0e067207 */ /* 0x000fca0000800000 */
[----:B------:R-:W-:-:S04]  /*33770*/  IMAD.IADD R6, R5, 0x1, R6 ;  /* 0x0000000105067824 */ /* 0x000fc800078e0206 */
[----:B------:R-:W-:-:S07]  /*33780*/  IMAD.MOV.U32 R13, RZ, RZ, R6 ;  /* 0x000000ffff0d7224 */ /* 0x000fce00078e0006 */
[----:B------:R-:W-:Y:S05]  /*33790*/  WARPSYNC.COLLECTIVE R15, `(.L_x_3262) ;  /* 0x000000000f087348 */ /* 0x000fea0003c00000 */
[----:B------:R0:W1:Y:S02]  /*337a0*/  SHFL.UP P6, R14, R13, R12, R11 ;  /* 0x0400000c0d0e7389 */ /* 0x00006400000c000b */
[----:B01----:R-:W-:Y:S01]  /*337b0*/  ENDCOLLECTIVE ;  /* 0x000000000000791b */ /* 0x003fe20003800000 */
.L_x_3262:
[----:B------:R-:W-:Y:S02]  /*337c0*/  MOV R12, 0x4 ;  /* 0x00000004000c7802 */ /* 0x000fe40000000f00 */
[----:B------:R-:W-:-:S05]  /*337d0*/  SEL R7, R14, RZ, P2 ;  /* 0x000000ff0e077207 */ /* 0x000fca0001000000 */
[----:B------:R-:W-:-:S04]  /*337e0*/  IMAD.IADD R7, R6, 0x1, R7 ;  /* 0x0000000106077824 */ /* 0x000fc800078e0207 */
[----:B------:R-:W-:-:S07]  /*337f0*/  IMAD.MOV.U32 R13, RZ, RZ, R7 ;  /* 0x000000ffff0d7224 */ /* 0x000fce00078e0007 */
[----:B------:R-:W-:Y:S05]  /*33800*/  WARPSYNC.COLLECTIVE R15, `(.L_x_3263) ;  /* 0x000000000f087348 */ /* 0x000fea0003c00000 */
[----:B------:R0:W1:Y:S02]  /*33810*/  SHFL.UP P6, R14, R13, R12, R11 ;  /* 0x0400000c0d0e7389 */ /* 0x00006400000c000b */
[----:B01----:R-:W-:Y:S01]  /*33820*/  ENDCOLLECTIVE ;  /* 0x000000000000791b */ /* 0x003fe20003800000 */
.L_x_3263:
[----:B------:R-:W-:Y:S02]  /*33830*/  MOV R12, 0x8 ;  /* 0x00000008000c7802 */ /* 0x000fe40000000f00 */
[----:B------:R-:W-:-:S05]  /*33840*/  SEL R2, R14, RZ, P3 ;  /* 0x000000ff0e027207 */ /* 0x000fca0001800000 */
[----:B------:R-:W-:-:S04]  /*33850*/  IMAD.IADD R2, R7, 0x1, R2 ;  /* 0x0000000107027824 */ /* 0x000fc800078e0202 */
[----:B------:R-:W-:-:S07]  /*33860*/  IMAD.MOV.U32 R13, RZ, RZ, R2 ;  /* 0x000000ffff0d7224 */ /* 0x000fce00078e0002 */
[----:B------:R-:W-:Y:S05]  /*33870*/  WARPSYNC.COLLECTIVE R15, `(.L_x_3264) ;  /* 0x000000000f087348 */ /* 0x000fea0003c00000 */
[----:B------:R0:W1:Y:S02]  /*33880*/  SHFL.UP P6, R14, R13, R12, R11 ;  /* 0x0400000c0d0e7389 */ /* 0x00006400000c000b */
[----:B01----:R-:W-:Y:S01]  /*33890*/  ENDCOLLECTIVE ;  /* 0x000000000000791b */ /* 0x003fe20003800000 */
.L_x_3264:
[----:B------:R-:W-:Y:S02]  /*338a0*/  MOV R12, 0x10 ;  /* 0x00000010000c7802 */ /* 0x000fe40000000f00 */
[----:B------:R-:W-:-:S05]  /*338b0*/  SEL R3, R14, RZ, P4 ;  /* 0x000000ff0e037207 */ /* 0x000fca0002000000 */
[----:B------:R-:W-:-:S04]  /*338c0*/  IMAD.IADD R3, R2, 0x1, R3 ;  /* 0x0000000102037824 */ /* 0x000fc800078e0203 */
[----:B------:R-:W-:-:S07]  /*338d0*/  IMAD.MOV.U32 R13, RZ, RZ, R3 ;  /* 0x000000ffff0d7224 */ /* 0x000fce00078e0003 */
[----:B------:R-:W-:Y:S05]  /*338e0*/  WARPSYNC.COLLECTIVE R15, `(.L_x_3265) ;  /* 0x000000000f087348 */ /* 0x000fea0003c00000 */
[----:B------:R0:W1:Y:S02]  /*338f0*/  SHFL.UP P6, R14, R13, R12, R11 ;  /* 0x0400000c0d0e7389 */ /* 0x00006400000c000b */
[----:B01----:R-:W-:Y:S01]  /*33900*/  ENDCOLLECTIVE ;  /* 0x000000000000791b */ /* 0x003fe20003800000 */
.L_x_3265:
        /* <DEDUP_REMOVED lines=8> */
.L_x_3266:
[----:B------:R-:W-:Y:S05]  /*33990*/  BRA `(.L_x_3267) ;  /* 0xffffffa000c87947 */ /* 0x000fea000383ffff */
.L_x_3067:
        /* <DEDUP_REMOVED lines=8> */
.L_x_3269:
[----:B------:R-:W-:Y:S05]  /*33a20*/  BSYNC B0 ;  /* 0x0000000000007941 */ /* 0x000fea0003800000 */
.L_x_3268:
[----:B------:R-:W-:Y:S01]  /*33a30*/  SEL R14, R14, RZ, P1 ;  /* 0x000000ff0e0e7207 */ /* 0x000fe20000800000 */
[----:B------:R-:W-:Y:S01]  /*33a40*/  IMAD.MOV.U32 R12, RZ, RZ, 0x2 ;  /* 0x00000002ff0c7424 */ /* 0x000fe200078e00ff */
[----:B------:R-:W-:Y:S01]  /*33a50*/  MOV R15, 0xffffffff ;  /* 0xffffffff000f7802 */ /* 0x000fe20000000f00 */
[----:B------:R-:W-:Y:S01]  /*33a60*/  IMAD.MOV.U32 R11, RZ, RZ, RZ ;  /* 0x000000ffff0b7224 */ /* 0x000fe200078e00ff */
[----:B------:R-:W-:-:S07]  /*33a70*/  IADD3 R13, R5, R14, RZ ;  /* 0x0000000e050d7210 */ /* 0x000fce0007ffe0ff */
[----:B------:R-:W-:Y:S05]  /*33a80*/  WARPSYNC.COLLECTIVE R15, `(.L_x_3270) ;  /* 0x000000000f087348 */ /* 0x000fea0003c00000 */
[----:B------:R0:W1:Y:S02]  /*33a90*/  SHFL.UP P6, R14, R13, R12, R11 ;  /* 0x0400000c0d0e7389 */ /* 0x00006400000c000b */
[----:B01----:R-:W-:Y:S01]  /*33aa0*/  ENDCOLLECTIVE ;  /* 0x000000000000791b */ /* 0x003fe20003800000 */
.L_x_3270:
[----:B------:R-:W-:Y:S02]  /*33ab0*/  MOV R12, 0x4 ;  /* 0x00000004000c7802 */ /* 0x000fe40000000f00 */
[----:B------:R-:W-:-:S05]  /*33ac0*/  SEL R2, R14, RZ, P2 ;  /* 0x000000ff0e027207 */ /* 0x000fca0001000000 */
[----:B------:R-:W-:-:S04]  /*33ad0*/  IMAD.IADD R2, R13, 0x1, R2 ;  /* 0x000000010d027824 */ /* 0x000fc800078e0202 */
[----:B------:R-:W-:-:S07]  /*33ae0*/  IMAD.MOV.U32 R13, RZ, RZ, R2 ;  /* 0x000000ffff0d7224 */ /* 0x000fce00078e0002 */
[----:B------:R-:W-:Y:S05]  /*33af0*/  WARPSYNC.COLLECTIVE R15, `(.L_x_3271) ;  /* 0x000000000f087348 */ /* 0x000fea0003c00000 */
[----:B------:R0:W1:Y:S02]  /*33b00*/  SHFL.UP P6, R14, R13, R12, R11 ;  /* 0x0400000c0d0e7389 */ /* 0x00006400000c000b */
[----:B01----:R-:W-:Y:S01]  /*33b10*/  ENDCOLLECTIVE ;  /* 0x000000000000791b */ /* 0x003fe20003800000 */
.L_x_3271:
[----:B------:R-:W-:Y:S02]  /*33b20*/  MOV R12, 0x8 ;  /* 0x00000008000c7802 */ /* 0x000fe40000000f00 */
[----:B------:R-:W-:-:S05]  /*33b30*/  SEL R3, R14, RZ, P3 ;  /* 0x000000ff0e037207 */ /* 0x000fca0001800000 */
[----:B------:R-:W-:-:S04]  /*33b40*/  IMAD.IADD R3, R2, 0x1, R3 ;  /* 0x0000000102037824 */ /* 0x000fc800078e0203 */
[----:B------:R-:W-:-:S07]  /*33b50*/  IMAD.MOV.U32 R13, RZ, RZ, R3 ;  /* 0x000000ffff0d7224 */ /* 0x000fce00078e0003 */
[----:B------:R-:W-:Y:S05]  /*33b60*/  WARPSYNC.COLLECTIVE R15, `(.L_x_3272) ;  /* 0x000000000f087348 */ /* 0x000fea0003c00000 */
[----:B------:R0:W1:Y:S02]  /*33b70*/  SHFL.UP P6, R14, R13, R12, R11 ;  /* 0x0400000c0d0e7389 */ /* 0x00006400000c000b */
[----:B01----:R-:W-:Y:S01]  /*33b80*/  ENDCOLLECTIVE ;  /* 0x000000000000791b */ /* 0x003fe20003800000 */
.L_x_3272:
[----:B------:R-:W-:Y:S02]  /*33b90*/  MOV R12, 0x10 ;  /* 0x00000010000c7802 */ /* 0x000fe40000000f00 */
[----:B------:R-:W-:-:S05]  /*33ba0*/  SEL R4, R14, RZ, P4 ;  /* 0x000000ff0e047207 */ /* 0x000fca0002000000 */
[----:B------:R-:W-:-:S04]  /*33bb0*/  IMAD.IADD R4, R3, 0x1, R4 ;  /* 0x0000000103047824 */ /* 0x000fc800078e0204 */
[----:B------:R-:W-:-:S07]  /*33bc0*/  IMAD.MOV.U32 R13, RZ, RZ, R4 ;  /* 0x000000ffff0d7224 */ /* 0x000fce00078e0004 */
[----:B------:R-:W-:Y:S05]  /*33bd0*/  WARPSYNC.COLLECTIVE R15, `(.L_x_3273) ;  /* 0x000000000f087348 */ /* 0x000fea0003c00000 */
[----:B------:R0:W1:Y:S02]  /*33be0*/  SHFL.UP P6, R14, R13, R12, R11 ;  /* 0x0400000c0d0e7389 */ /* 0x00006400000c000b */
[----:B01----:R-:W-:Y:S01]  /*33bf0*/  ENDCOLLECTIVE ;  /* 0x000000000000791b */ /* 0x003fe20003800000 */
.L_x_3273:
        /* <DEDUP_REMOVED lines=8> */
.L_x_3274:
[----:B------:R-:W-:Y:S05]  /*33c80*/  BRA `(.L_x_3275) ;  /* 0xffffffa000ac7947 */ /* 0x000fea000383ffff */
.L_x_3069:
[----:B------:R-:W-:Y:S01]  /*33c90*/  BSSY B0, `(.L_x_3276) ;  /* 0x0000006000007945 */ /* 0x000fe20003800000 */
[----:B------:R-:W-:Y:S01]  /*33ca0*/  PLOP3.LUT P6, PT, P6, PT, PT, 0x8, 0x0 ;  /* 0x000000000000781c */ /* 0x000fe200037ce170 */
[----:B------:R-:W-:-:S12]  /*33cb0*/  IMAD.MOV.U32 R15, RZ, RZ, -0x1 ;  /* 0xffffffffff0f7424 */ /* 0x000fd800078e00ff */
[----:B01----:R-:W-:Y:S05]  /*33cc0*/  WARPSYNC.COLLECTIVE R15, `(.L_x_3277) ;  /* 0x000000000f087348 */ /* 0x003fea0003c00000 */
[----:B------:R-:W-:Y:S01]  /*33cd0*/  VOTE.ANY R14, PT, P6 ;  /* 0x00000000000e7806 */ /* 0x000fe200030e0100 */
[----:B01----:R-:W-:Y:S06]  /*33ce0*/  ENDCOLLECTIVE ;  /* 0x000000000000791b */ /* 0x003fec0003800000 */
.L_x_3277:
[----:B------:R-:W-:Y:S05]  /*33cf0*/  BSYNC B0 ;  /* 0x0000000000007941 */ /* 0x000fea0003800000 */
.L_x_3276:
[----:B------:R-:W-:Y:S01]  /*33d00*/  MOV R3, R14 ;  /* 0x0000000e00037202 */ /* 0x000fe20000000f00 */
[----:B------:R-:W-:Y:S01]  /*33d10*/  IMAD.MOV.U32 R13, RZ, RZ, R5 ;  /* 0x000000ffff0d7224 */ /* 0x000fe200078e0005 */
[----:B------:R-:W-:Y:S01]  /*33d20*/  MOV R11, 0x1f ;  /* 0x0000001f000b7802 */ /* 0x000fe20000000f00 */
[----:B------:R-:W-:Y:S01]  /*33d30*/  IMAD.MOV.U32 R15, RZ, RZ, -0x1 ;  /* 0xffffffffff0f7424 */ /* 0x000fe200078e00ff */
[----:B------:R-:W0:Y:S02]  /*33d40*/  POPC R4, R3 ;  /* 0x0000000300047309 */ /* 0x000e240000000000 */
[----:B0-----:R-:W-:-:S07]  /*33d50*/  IMAD.MOV.U32 R12, RZ, RZ, R4 ;  /* 0x000000ffff0c7224 */ /* 0x001fce00078e0004 */
[----:B------:R-:W-:Y:S05]  /*33d60*/  WARPSYNC.COLLECTIVE R15, `(.L_x_3278) ;  /* 0x000000000f087348 */ /* 0x000fea0003c00000 */
[----:B------:R0:W1:Y:S02]  /*33d70*/  SHFL.IDX P6, R14, R13, R12, R11 ;  /* 0x0000000c0d0e7389 */ /* 0x00006400000c000b */
[----:B01----:R-:W-:Y:S01]  /*33d80*/  ENDCOLLECTIVE ;  /* 0x000000000000791b */ /* 0x003fe20003800000 */
.L_x_3278:
[----:B------:R-:W-:Y:S01]  /*33d90*/  IMAD.MOV.U32 R5, RZ, RZ, R14 ;  /* 0x000000ffff057224 */ /* 0x000fe200078e000e */
[----:B------:R-:W-:Y:S06]  /*33da0*/  BRA `(.L_x_3279) ;  /* 0xffffffa0009c7947 */ /* 0x000fec000383ffff */
.L_x_3071:
[----:B------:R-:W-:Y:S01]  /*33db0*/  BSSY B0, `(.L_x_3280) ;  /* 0x0000007000007945 */ /* 0x000fe20003800000 */
[----:B------:R-:W-:Y:S01]  /*33dc0*/  MOV R13, R2 ;  /* 0x00000002000d7202 */ /* 0x000fe20000000f00 */
[----:B------:R-:W-:Y:S02]  /*33dd0*/  IMAD.MOV.U32 R11, RZ, RZ, 0x1f ;  /* 0x0000001fff0b7424 */ /* 0x000fe400078e00ff */
[----:B------:R-:W-:-:S07]  /*33de0*/  IMAD.MOV.U32 R15, RZ, RZ, -0x1 ;  /* 0xffffffffff0f7424 */ /* 0x000fce00078e00ff */
[----:B0123--:R-:W-:Y:S05]  /*33df0*/  WARPSYNC.COLLECTIVE R15, `(.L_x_3281) ;  /* 0x000000000f087348 */ /* 0x00ffea0003c00000 */
[----:B------:R4:W0:Y:S02]  /*33e00*/  SHFL.IDX P6, R14, R13, R12, R11 ;  /* 0x0000000c0d0e7389 */ /* 0x00082400000c000b */
[----:B01234-:R-:W-:Y:S01]  /*33e10*/  ENDCOLLECTIVE ;  /* 0x000000000000791b */ /* 0x01ffe20003800000 */
.L_x_3281:
[----:B------:R-:W-:Y:S05]  /*33e20*/  BSYNC B0 ;  /* 0x0000000000007941 */ /* 0x000fea0003800000 */
.L_x_3280:
[----:B------:R-:W-:Y:S05]  /*33e30*/  BRA `(.L_x_3070) ;  /* 0xffffffa000947947 */ /* 0x000fea000383ffff */
.L_x_3075:
[----:B-1----:R1:W3:Y:S02]  /*33e40*/  SYNCS.PHASECHK.TRANS64.TRYWAIT P0, [R5+URZ+0x38820], R0 ;  /* 0x03882000050075a7 */ /* 0x0022e4000800017f */
[----:B---3--:R-:W-:Y:S05]  /*33e50*/  @!P0 NANOSLEEP.SYNCS 0x989680 ;  /* 0x009896800000895d */ /* 0x008fea0003900000 */
[----:B------:R-:W3:Y:S02]  /*33e60*/  @!P0 SYNCS.PHASECHK.TRANS64 P0, [R5+URZ+0x38820], R0 ;  /* 0x03882000050085a7 */ /* 0x000ee4000800007f */
[----:B---3--:R-:W-:Y:S05]  /*33e70*/  @!P0 BRA `(.L_x_3075) ;  /* 0xfffffffc00f08947 */ /* 0x008fea000383ffff */
[----:B------:R-:W-:Y:S05]  /*33e80*/  BRA `(.L_x_3282) ;  /* 0xffffffa800107947 */ /* 0x000fea000383ffff */
.L_x_3076:
[----:B------:R-:W3:Y:S01]  /*33e90*/  S2R R2, SR_TID.X ;  /* 0x0000000000027919 */ /* 0x000ee20000002100 */
[----:B------:R-:W-:Y:S01]  /*33ea0*/  BSSY B0, `(.L_x_3283) ;  /* 0x000000a000007945 */ /* 0x000fe20003800000 */
[----:B------:R-:W-:Y:S01]  /*33eb0*/  IMAD.MOV.U32 R12, RZ, RZ, RZ ;  /* 0x000000ffff0c7224 */ /* 0x000fe200078e00ff */
[----:B------:R-:W-:Y:S01]  /*33ec0*/  MOV R15, 0xffffffff ;  /* 0xffffffff000f7802 */ /* 0x000fe20000000f00 */
[----:B------:R-:W-:Y:S01]  /*33ed0*/  IMAD.MOV.U32 R11, RZ, RZ, 0x1f ;  /* 0x0000001fff0b7424 */ /* 0x000fe200078e00ff */
[----:B---3--:R-:W-:-:S04]  /*33ee0*/  SHF.R.U32.HI R2, RZ, 0x5, R2 ;  /* 0x00000005ff027819 */ /* 0x008fc80000011602 */
[----:B------:R-:W-:-:S04]  /*33ef0*/  LOP3.LUT R2, R2, 0x3, RZ, 0xc0, !PT ;  /* 0x0000000302027812 */ /* 0x000fc800078ec0ff */
[----:B------:R-:W-:-:S07]  /*33f00*/  MOV R13, R2 ;  /* 0x00000002000d7202 */ /* 0x000fce0000000f00 */
[----:B012---:R-:W-:Y:S05]  /*33f10*/  WARPSYNC.COLLECTIVE R15, `(.L_x_3284) ;  /* 0x000000000f087348 */ /* 0x007fea0003c00000 */
[----:B------:R3:W4:Y:S02]  /*33f20*/  SHFL.IDX P6, R14, R13, R12, R11 ;  /* 0x0000000c0d0e7389 */ /* 0x00072400000c000b */
[----:B01234-:R-:W-:Y:S01]  /*33f30*/  ENDCOLLECTIVE ;  /* 0x000000000000791b */ /* 0x01ffe20003800000 */
.L_x_3284:
[----:B------:R-:W-:Y:S05]  /*33f40*/  BSYNC B0 ;  /* 0x0000000000007941 */ /* 0x000fea0003800000 */
.L_x_3283:
[----:B------:R-:W-:Y:S05]  /*33f50*/  BRA `(.L_x_3285) ;  /* 0xffffffa400f87947 */ /* 0x000fea000383ffff */
.L_x_3077:
[----:B------:R-:W-:Y:S01]  /*33f60*/  BSSY B0, `(.L_x_3286) ;  /* 0x0000006000007945 */ /* 0x000fe20003800000 */
[----:B------:R-:W-:-:S07]  /*33f70*/  IMAD.MOV.U32 R15, RZ, RZ, -0x1 ;  /* 0xffffffffff0f7424 */ /* 0x000fce00078e00ff */
[----:B012---:R-:W-:Y:S05]  /*33f80*/  WARPSYNC.COLLECTIVE R15, `(.L_x_3287) ;  /* 0x000000000f0c7348 */ /* 0x007fea0003c00000 */
[----:B------:R-:W-:Y:S02]  /*33f90*/  ELECT P6, UR62, PT ;  /* 0x00000000003e782f */ /* 0x000fe400038c0000 */
[----:B------:R-:W-:Y:S01]  /*33fa0*/  MOV R14, UR62 ;  /* 0x0000003e000e7c02 */ /* 0x000fe20008000f00 */
[----:B012---:R-:W-:Y:S10]  /*33fb0*/  ENDCOLLECTIVE ;  /* 0x000000000000791b */ /* 0x007ff40003800000 */
.L_x_3287:
[----:B------:R-:W-:Y:S05]  /*33fc0*/  BSYNC B0 ;  /* 0x0000000000007941 */ /* 0x000fea0003800000 */
.L_x_3286:
[----:B------:R-:W-:Y:S05]  /*33fd0*/  BRA `(.L_x_3288) ;  /* 0xffffffa400ec7947 */ /* 0x000fea000383ffff */
.L_x_3079:
[----:B-1----:R1:W3:Y:S02]  /*33fe0*/  SYNCS.PHASECHK.TRANS64.TRYWAIT P1, [R3+URZ+0x38840], R2 ;  /* 0x03884002030075a7 */ /* 0x0022e4000802017f */
[----:B---3--:R-:W-:Y:S05]  /*33ff0*/  @!P1 NANOSLEEP.SYNCS 0x989680 ;  /* 0x009896800000995d */ /* 0x008fea0003900000 */
[----:B------:R-:W3:Y:S02]  /*34000*/  @!P1 SYNCS.PHASECHK.TRANS64 P1, [R3+URZ+0x38840], R2 ;  /* 0x03884002030095a7 */ /* 0x000ee4000802007f */
[----:B---3--:R-:W-:Y:S05]  /*34010*/  @!P1 BRA `(.L_x_3079) ;  /* 0xfffffffc00f09947 */ /* 0x008fea000383ffff */
[----:B------:R-:W-:Y:S05]  /*34020*/  BRA `(.L_x_3289) ;  /* 0xffffffa8000c7947 */ /* 0x000fea000383ffff */
.L_x_3081:
[----:B---3--:R3:W4:Y:S02]  /*34030*/  SYNCS.PHASECHK.TRANS64.TRYWAIT P1, [R27+URZ+0x38840], R0 ;  /* 0x038840001b0075a7 */ /* 0x008724000802017f */
[----:B----4-:R-:W-:Y:S05]  /*34040*/  @!P1 NANOSLEEP.SYNCS 0x989680 ;  /* 0x009896800000995d */ /* 0x010fea0003900000 */
[----:B------:R-:W4:Y:S02]  /*34050*/  @!P1 SYNCS.PHASECHK.TRANS64 P1, [R27+URZ+0x38840], R0 ;  /* 0x038840001b0095a7 */ /* 0x000f24000802007f */
[----:B----4-:R-:W-:Y:S05]  /*34060*/  @!P1 BRA `(.L_x_3081) ;  /* 0xfffffffc00f09947 */ /* 0x010fea000383ffff */
[----:B------:R-:W-:Y:S05]  /*34070*/  BRA `(.L_x_3290) ;  /* 0xffffffa800187947 */ /* 0x000fea000383ffff */
.L_x_3083:
[----:B----4-:R4:W0:Y:S02]  /*34080*/  SYNCS.PHASECHK.TRANS64.TRYWAIT P1, [R3+URZ+0x38860], R2 ;  /* 0x03886002030075a7 */ /* 0x010824000802017f */
[----:B0-----:R-:W-:Y:S05]  /*34090*/  @!P1 NANOSLEEP.SYNCS 0x989680 ;  /* 0x009896800000995d */ /* 0x001fea0003900000 */
[----:B------:R-:W0:Y:S02]  /*340a0*/  @!P1 SYNCS.PHASECHK.TRANS64 P1, [R3+URZ+0x38860], R2 ;  /* 0x03886002030095a7 */ /* 0x000e24000802007f */
[----:B0-----:R-:W-:Y:S05]  /*340b0*/  @!P1 BRA `(.L_x_3083) ;  /* 0xfffffffc00f09947 */ /* 0x001fea000383ffff */
[----:B------:R-:W-:Y:S05]  /*340c0*/  BRA `(.L_x_3291) ;  /* 0xffffffa800147947 */ /* 0x000fea000383ffff */
.L_x_3292:
        /* <DEDUP_REMOVED lines=11> */
.L_x_15844:


//--------------------- .text._ZN7cutlass13device_kernelIN5flash11enable_sm90INS1_16FlashAttnFwdSm90INS1_25CollectiveMainloopFwdSm90ILi2EN4cute5tupleIJNS5_1CILi1EEES8_S8_EEENS6_IJNS7_ILi128EEENS7_ILi96EEENS7_ILi192EEEEEELi192ENS_6half_tEfNS_4arch4Sm90ELb0ELb0ELb0ELb0ELb1ELb0ELb0ELb1ELb1ELb1ELb0ELb0EEENS1_21CollectiveEpilogueFwdINS6_IJSA_SC_SB_EEES9_SE_SG_Li256ELb0ELb1ELb0ELb0EEENS1_29StaticPersistentTileSchedulerILb0EEEEEEEEEvNT_6ParamsE --------------------------
	.section	.text._ZN7cutlass13device_kernelIN5flash11enable_sm90INS1_16FlashAttnFwdSm90INS1_25CollectiveMainloopFwdSm90ILi2EN4cute5tupleIJNS5_1CILi1EEES8_S8_EEENS6_IJNS7_ILi128EEENS7_ILi96EEENS7_ILi192EEEEEELi192ENS_6half_tEfNS_4arch4Sm90ELb0ELb0ELb0ELb0ELb1ELb0ELb0ELb1ELb1ELb1ELb0ELb0EEENS1_21CollectiveEpilogueFwdINS6_IJSA_SC_SB_EEES9_SE_SG_Li256ELb0ELb1ELb0ELb0EEENS1_29StaticPersistentTileSchedulerILb0EEEEEEEEEvNT_6ParamsE,"ax",@progbits
	.align	128
.text._ZN7cutlass13device_kernelIN5flash11enable_sm90INS1_16FlashAttnFwdSm90INS1_25CollectiveMainloopFwdSm90ILi2EN4cute5tupleIJNS5_1CILi1EEES8_S8_EEENS6_IJNS7_ILi128EEENS7_ILi96EEENS7_ILi192EEEEEELi192ENS_6half_tEfNS_4arch4Sm90ELb0ELb0ELb0ELb0ELb1ELb0ELb0ELb1ELb1ELb1ELb0ELb0EEENS1_21CollectiveEpilogueFwdINS6_IJSA_SC_SB_EEES9_SE_SG_Li256ELb0ELb1ELb0ELb0EEENS1_29StaticPersistentTileSchedulerILb0EEEEEEEEEvNT_6ParamsE:
        .type           _ZN7cutlass13device_kernelIN5flash11enable_sm90INS1_16FlashAttnFwdSm90INS1_25CollectiveMainloopFwdSm90ILi2EN4cute5tupleIJNS5_1CILi1EEES8_S8_EEENS6_IJNS7_ILi128EEENS7_ILi96EEENS7_ILi192EEEEEELi192ENS_6half_tEfNS_4arch4Sm90ELb0ELb0ELb0ELb0ELb1ELb0ELb0ELb1ELb1ELb1ELb0ELb0EEENS1_21CollectiveEpilogueFwdINS6_IJSA_SC_SB_EEES9_SE_SG_Li256ELb0ELb1ELb0ELb0EEENS1_29StaticPersistentTileSchedulerILb0EEEEEEEEEvNT_6ParamsE,@function
        .size           _ZN7cutlass13device_kernelIN5flash11enable_sm90INS1_16FlashAttnFwdSm90INS1_25CollectiveMainloopFwdSm90ILi2EN4cute5tupleIJNS5_1CILi1EEES8_S8_EEENS6_IJNS7_ILi128EEENS7_ILi96EEENS7_ILi192EEEEEELi192ENS_6half_tEfNS_4arch4Sm90ELb0ELb0ELb0ELb0ELb1ELb0ELb0ELb1ELb1ELb1ELb0ELb0EEENS1_21CollectiveEpilogueFwdINS6_IJSA_SC_SB_EEES9_SE_SG_Li256ELb0ELb1ELb0ELb0EEENS1_29StaticPersistentTileSchedulerILb0EEEEEEEEEvNT_6ParamsE,(.L_x_15845 - _ZN7cutlass13device_kernelIN5flash11enable_sm90INS1_16FlashAttnFwdSm90INS1_25CollectiveMainloopFwdSm90ILi2EN4cute5tupleIJNS5_1CILi1EEES8_S8_EEENS6_IJNS7_ILi128EEENS7_ILi96EEENS7_ILi192EEEEEELi192ENS_6half_tEfNS_4arch4Sm90ELb0ELb0ELb0ELb0ELb1ELb0ELb0ELb1ELb1ELb1ELb0ELb0EEENS1_21CollectiveEpilogueFwdINS6_IJSA_SC_SB_EEES9_SE_SG_Li256ELb0ELb1ELb0ELb0EEENS1_29StaticPersistentTileSchedulerILb0EEEEEEEEEvNT_6ParamsE)
        .other          _ZN7cutlass13device_kernelIN5flash11enable_sm90INS1_16FlashAttnFwdSm90INS1_25CollectiveMainloopFwdSm90ILi2EN4cute5tupleIJNS5_1CILi1EEES8_S8_EEENS6_IJNS7_ILi128EEENS7_ILi96EEENS7_ILi192EEEEEELi192ENS_6half_tEfNS_4arch4Sm90ELb0ELb0ELb0ELb0ELb1ELb0ELb0ELb1ELb1ELb1ELb0ELb0EEENS1_21CollectiveEpilogueFwdINS6_IJSA_SC_SB_EEES9_SE_SG_Li256ELb0ELb1ELb0ELb0EEENS1_29StaticPersistentTileSchedulerILb0EEEEEEEEEvNT_6ParamsE,@"STO_CUDA_ENTRY STV_DEFAULT"
_ZN7cutlass13device_kernelIN5flash11enable_sm90INS1_16FlashAttnFwdSm90INS1_25CollectiveMainloopFwdSm90ILi2EN4cute5tupleIJNS5_1CILi1EEES8_S8_EEENS6_IJNS7_ILi128EEENS7_ILi96EEENS7_ILi192EEEEEELi192ENS_6half_tEfNS_4arch4Sm90ELb0ELb0ELb0ELb0ELb1ELb0ELb0ELb1ELb1ELb1ELb0ELb0EEENS1_21CollectiveEpilogueFwdINS6_IJSA_SC_SB_EEES9_SE_SG_Li256ELb0ELb1ELb0ELb0EEENS1_29StaticPersistentTileSchedulerILb0EEEEEEEEEvNT_6ParamsE:
        /* <DEDUP_REMOVED lines=45> */
.L_x_3293:
        /* <DEDUP_REMOVED lines=22> */
.L_x_3294:
        /* <DEDUP_REMOVED lines=18> */
.L_x_3295:
        /* <DEDUP_REMOVED lines=22> */
.L_x_3296:
        /* <DEDUP_REMOVED lines=23> */
.L_x_3297:
        /* <DEDUP_REMOVED lines=10> */
.L_x_3299:
        /* <DEDUP_REMOVED lines=12> */
[----:B------:R-:W-:Y:S01]  /*0980*/  IMAD.MOV.U32 R198, RZ, RZ, -0x2 ;  /* 0xfffffffeffc67424 */ /* 0x000fe200078e00ff */
[----:B------:R-:W-:Y:S02]  /*0990*/  UMOV UR38, URZ ;  /* 0x0000003f00267c82 */ /* 0x000fe40008000000 */
[----:B------:R-:W-:-:S04]  /*09a0*/  SHF.R.S32.HI R0, RZ, 0x1f, R19 ;  /* 0x0000001fff007819 */ /* 0x000fc80000011413 */
[CC--:B------:R-:W-:Y:S02]  /*09b0*/  LEA.HI R3, R0.reuse, R19.reuse, RZ, 0x7 ;  /* 0x0000001300037211 */ /* 0x0c0fe400078f38ff */
[CC--:B------:R-:W-:Y:S02]  /*09c0*/  LEA.HI R4, R0.reuse, R19.reuse, RZ, 0x5 ;  /* 0x0000001300047211 */ /* 0x0c0fe400078f28ff */
[----:B------:R-:W-:Y:S02]  /*09d0*/  LOP3.LUT R192, R3, 0xffffff80, RZ, 0xc0, !PT ;  /* 0xffffff8003c07812 */ /* 0x000fe400078ec0ff */
[CC--:B------:R-:W-:Y:S02]  /*09e0*/  LEA.HI R7, R0.reuse, R19.reuse, RZ, 0x2 ;  /* 0x0000001300077211 */ /* 0x0c0fe400078f10ff */
[----:B------:R-:W-:Y:S01]  /*09f0*/  LEA.HI R22, R0, R19, RZ, 0x3 ;  /* 0x0000001300167211 */ /* 0x000fe200078f18ff */
[----:B------:R-:W-:Y:S01]  /*0a00*/  IMAD.IADD R192, R19, 0x1, -R192 ;  /* 0x0000000113c07824 */ /* 0x000fe200078e0ac0 */
[----:B------:R-:W-:-:S02]  /*0a10*/  SHF.L.U32 R6, R4, 0x5, RZ ;  /* 0x0000000504067819 */ /* 0x000fc400000006ff */
[----:B------:R-:W-:Y:S02]  /*0a20*/  LOP3.LUT R10, R7, 0xfffffffc, RZ, 0xc0, !PT ;  /* 0xfffffffc070a7812 */ /* 0x000fe400078ec0ff */
[----:B------:R-:W-:Y:S02]  /*0a30*/  SHF.R.S32.HI R5, RZ, 0x1f, R192 ;  /* 0x0000001fff057819 */ /* 0x000fe400000114c0 */
[----:B------:R-:W-:Y:S01]  /*0a40*/  LOP3.LUT R9, R6, 0xfffffc00, RZ, 0xc0, !PT ;  /* 0xfffffc0006097812 */ /* 0x000fe200078ec0ff */
[----:B------:R-:W-:Y:S01]  /*0a50*/  IMAD.IADD R10, R19, 0x1, -R10 ;  /* 0x00000001130a7824 */ /* 0x000fe200078e0a0a */
[----:B------:R-:W-:Y:S02]  /*0a60*/  SHF.R.S32.HI R194, RZ, 0x7, R3 ;  /* 0x00000007ffc27819 */ /* 0x000fe40000011403 */
[----:B------:R-:W-:Y:S02]  /*0a70*/  LOP3.LUT R12, R22, 0xfffffff8, RZ, 0xc0, !PT ;  /* 0xfffffff8160c7812 */ /* 0x000fe400078ec0ff */
[----:B------:R-:W-:-:S02]  /*0a80*/  LEA.HI R3, R3, R194, RZ, 0x1 ;  /* 0x000000c203037211 */ /* 0x000fc400078f08ff */
[----:B------:R-:W-:Y:S02]  /*0a90*/  LEA.HI R6, R10, R10, RZ, 0x1 ;  /* 0x0000000a0a067211 */ /* 0x000fe400078f08ff */
[----:B------:R-:W-:Y:S02]  /*0aa0*/  LOP3.LUT R3, R3, 0x3fffffe, RZ, 0xc0, !PT ;  /* 0x03fffffe03037812 */ /* 0x000fe400078ec0ff */
[----:B------:R-:W-:-:S03]  /*0ab0*/  SHF.R.S32.HI R22, RZ, 0x3, R22 ;  /* 0x00000003ff167819 */ /* 0x000fc60000011416 */
[----:B------:R-:W-:Y:S01]  /*0ac0*/  IMAD.IADD R3, R194, 0x1, -R3 ;  /* 0x00000001c2037824 */ /* 0x000fe200078e0a03 */
[----:B--2---:R-:W-:Y:S02]  /*0ad0*/  R2UR UR4, R2 ;  /* 0x00000000020472ca */ /* 0x004fe400000e0000 */
[----:B------:R-:W-:Y:S02]  /*0ae0*/  LEA.HI R2, R0, R19, RZ, 0x4 ;  /* 0x0000001300027211 */ /* 0x000fe400078f20ff */
[----:B------:R-:W-:Y:S02]  /*0af0*/  LEA.HI R0, R5, R192, RZ, 0x2 ;  /* 0x000000c005007211 */ /* 0x000fe400078f10ff */
[----:B------:R-:W-:Y:S02]  /*0b00*/  LOP3.LUT R4, R2, 0x3fffff0, RZ, 0xc0, !PT ;  /* 0x03fffff002047812 */ /* 0x000fe400078ec0ff */
[--C-:B------:R-:W-:Y:S02]  /*0b10*/  SHF.R.S32.HI R8, RZ, 0x2, R0.reuse ;  /* 0x00000002ff087819 */ /* 0x100fe40000011400 */
[----:B------:R-:W-:Y:S01]  /*0b20*/  SHF.R.S32.HI R11, RZ, 0x1f, R0 ;  /* 0x0000001fff0b7819 */ /* 0x000fe20000011400 */
[C---:B------:R-:W-:Y:S01]  /*0b30*/  IMAD.IADD R4, R19.reuse, 0x1, -R4 ;  /* 0x0000000113047824 */ /* 0x040fe200078e0a04 */
[----:B------:R-:W-:Y:S01]  /*0b40*/  SHF.R.S32.HI R7, RZ, 0x4, R2 ;  /* 0x00000004ff077819 */ /* 0x000fe20000011402 */
[----:B------:R-:W-:Y:S01]  /*0b50*/  IMAD.IADD R19, R19, 0x1, -R12 ;  /* 0x0000000113137824 */ /* 0x000fe200078e0a0c */
[----:B------:R-:W-:Y:S01]  /*0b60*/  LEA.HI R11, R11, R8, RZ, 0x3 ;  /* 0x000000080b0b7211 */ /* 0x000fe200078f18ff */
[----:B------:R-:W-:Y:S01]  /*0b70*/  IMAD R9, R4, 0x40, R9 ;  /* 0x0000004004097824 */ /* 0x000fe200078e0209 */
[----:B------:R-:W-:Y:S01]  /*0b80*/  LEA.HI R4, R5, R192, RZ, 0x5 ;  /* 0x000000c005047211 */ /* 0x000fe200078f28ff */
[----:B------:R-:W-:Y:S01]  /*0b90*/  IMAD.SHL.U32 R16, R19, 0x8, RZ ;  /* 0x0000000813107824 */ /* 0x000fe200078e00ff */
[----:B------:R-:W-:Y:S01]  /*0ba0*/  LOP3.LUT R11, R11, 0xfffffff8, RZ, 0xc0, !PT ;  /* 0xfffffff80b0b7812 */ /* 0x000fe200078ec0ff */
[----:B------:R-:W-:Y:S01]  /*0bb0*/  ULOP3.LUT UR4, UR4, 0x1, URZ, 0xfc, !UPT ;  /* 0x0000000104047892 */ /* 0x000fe2000f8efc3f */
[----:B------:R-:W-:Y:S01]  /*0bc0*/  LEA.HI R2, R2, R7, RZ, 0x1 ;  /* 0x0000000702027211 */ /* 0x000fe200078f08ff */
[----:B------:R-:W-:Y:S01]  /*0bd0*/  VIADD R18, R16, 0x40 ;  /* 0x0000004010127836 */ /* 0x000fe20000000000 */
[----:B------:R-:W-:Y:S01]  /*0be0*/  SHF.R.S32.HI R4, RZ, 0x5, R4 ;  /* 0x00000005ff047819 */ /* 0x000fe20000011404 */
[----:B------:R-:W-:Y:S01]  /*0bf0*/  IMAD.IADD R11, R8, 0x1, -R11 ;  /* 0x00000001080b7824 */ /* 0x000fe200078e0a0b */
[----:B------:R-:W-:Y:S01]  /*0c00*/  LOP3.LUT R2, R2, 0x1ffffffe, RZ, 0xc0, !PT ;  /* 0x1ffffffe02027812 */ /* 0x000fe200078ec0ff */
[----:B------:R-:W-:Y:S01]  /*0c10*/  VIADD R17, R16, 0x80 ;  /* 0x0000008010117836 */ /* 0x000fe20000000000 */
[----:B------:R-:W-:Y:S01]  /*0c20*/  LOP3.LUT R5, R0, 0x7ffffffc, RZ, 0xc0, !PT ;  /* 0x7ffffffc00057812 */ /* 0x000fe200078ec0ff */
[----:B------:R-:W-:Y:S01]  /*0c30*/  IMAD R4, R4, 0x10, R11 ;  /* 0x0000001004047824 */ /* 0x000fe200078e020b */
[----:B------:R-:W-:Y:S01]  /*0c40*/  IADD3 R2, R7, -R2, RZ ;  /* 0x8000000207027210 */ /* 0x000fe20007ffe0ff */
[----:B------:R-:W-:Y:S01]  /*0c50*/  IMAD.U32 R199, RZ, RZ, UR4 ;  /* 0x00000004ffc77e24 */ /* 0x000fe2000f8e00ff */
[----:B------:R-:W-:Y:S01]  /*0c60*/  LOP3.LUT R7, R6, 0x1ffffffe, RZ, 0xc0, !PT ;  /* 0x1ffffffe06077812 */ /* 0x000fe200078ec0ff */
[----:B------:R-:W-:Y:S01]  /*0c70*/  IMAD.IADD R5, R192, 0x1, -R5 ;  /* 0x00000001c0057824 */ /* 0x000fe200078e0a05 */
[----:B------:R-:W-:Y:S01]  /*0c80*/  LEA R195, R3, R4, 0x6 ;  /* 0x0000000403c37211 */ /* 0x000fe200078e30ff */
[----:B------:R-:W-:Y:S01]  /*0c90*/  UMOV UR4, URZ ;  /* 0x0000003f00047c82 */ /* 0x000fe20008000000 */
[----:B------:R-:W-:Y:S01]  /*0ca0*/  IADD3 R196, R10, -R7, RZ ;  /* 0x800000070ac47210 */ /* 0x000fe20007ffe0ff */
[----:B------:R-:W-:Y:S01]  /*0cb0*/  IMAD R197, R2, 0x8, R9 ;  /* 0x0000000802c57824 */ /* 0x000fe200078e0209 */
[----:B------:R-:W-:Y:S01]  /*0cc0*/  SHF.R.S32.HI R201, RZ, 0x1f, R18 ;  /* 0x0000001fffc97819 */ /* 0x000fe20000011412 */
[----:B------:R-:W-:Y:S01]  /*0cd0*/  IMAD R198, R5, R198, 0x60 ;  /* 0x0000006005c67424 */ /* 0x000fe200078e02c6 */
[----:B------:R-:W-:Y:S01]  /*0ce0*/  MOV R23, UR4 ;  /* 0x0000000400177c02 */ /* 0x000fe20008000f00 */
[----:B------:R-:W-:Y:S01]  /*0cf0*/  IMAD R196, R196, 0x8, R195 ;  /* 0x00000008c4c47824 */ /* 0x000fe200078e02c3 */
[----:B------:R-:W-:-:S07]  /*0d00*/  SHF.R.S32.HI R200, RZ, 0x1f, R17 ;  /* 0x0000001fffc87819 */ /* 0x000fce0000011411 */
.L_x_3332:
[----:B0-----:R-:W0:Y:S01]  /*0d10*/  SHFL.IDX PT, R0, R194, RZ, 0x1f ;  /* 0x00001fffc2007589 */ /* 0x001e2200000e0000 */
[----:B-1----:R-:W1:Y:S01]  /*0d20*/  S2UR UR42, SR_CgaCtaId ;  /* 0x00000000002a79c3 */ /* 0x002e620000008800 */
[----:B------:R-:W-:Y:S01]  /*0d30*/  ULDC.64 UR6, c[0x0][0x418] ;  /* 0x0001060000067ab9 */ /* 0x000fe20000000a00 */
[----:B------:R-:W-:Y:S01]  /*0d40*/  ULDC UR4, c[0x0][0xc38] ;  /* 0x00030e0000047ab9 */ /* 0x000fe20000000800 */
[----:B------:R-:W-:Y:S02]  /*0d50*/  UISETP.NE.U32.AND UP0, UPT, UR6, URZ, UPT ;  /* 0x0000003f0600728c */ /* 0x000fe4000bf05070 */
        /* <DEDUP_REMOVED lines=28> */
[----:B------:R-:W-:Y:S02]  /*0f20*/  ULEA UR8, UR7, UR11, 0xd ;  /* 0x0000000b07087291 */ /* 0x000fe4000f8e683f */
[----:B------:R-:W-:Y:S02]  /*0f30*/  UIMAD.WIDE UR6, UR6, 0x2aaaaaab, URZ ;  /* 0x2aaaaaab060678a5 */ /* 0x000fe4000f8e023f */
[----:B------:R-:W-:Y:S02]  /*0f40*/  USHF.R.U32.HI UR8, URZ, 0x4, UR8 ;  /* 0x000000043f087899 */ /* 0x000fe40008011608 */
[----:B------:R-:W-:-:S02]  /*0f50*/  USHF.R.U32.HI UR41, URZ, 0x1f, UR7 ;  /* 0x0000001f3f297899 */ /* 0x000fc40008011607 */
[----:B------:R-:W-:Y:S02]  /*0f60*/  ULOP3.LUT UR44, UR8, 0x3fff, URZ, 0xc0, !UPT ;  /* 0x00003fff082c7892 */ /* 0x000fe4000f8ec03f */
[----:B------:R-:W-:Y:S01]  /*0f70*/  ULEA.HI.SX32 UR41, UR7, UR41, 0x1c ;  /* 0x0000002907297291 */ /* 0x000fe2000f8fe23f */
[----:B--234-:R-:W-:Y:S11]  /*0f80*/  @!P0 BRA `(.L_x_3300) ;  /* 0x0000000000408947 */ /* 0x01cff60003800000 */
        /* <DEDUP_REMOVED lines=16> */
.L_x_3300:
        /* <DEDUP_REMOVED lines=9> */
.L_x_3382:
[----:B------:R-:W-:Y:S05]  /*1120*/  @!P0 BRA `(.L_x_3302) ;  /* 0x0000000000048947 */ /* 0x000fea0003800000 */
[----:B------:R-:W-:Y:S01]  /*1130*/  BPT.TRAP 0x1 ;  /* 0x000000040000795c */ /* 0x000fe20000300000 */
.L_x_3302:
[----:B------:R-:W-:Y:S02]  /*1140*/  IMAD.U32 R2, RZ, RZ, UR38 ;  /* 0x00000026ff027e24 */ /* 0x000fe4000f8e00ff */
[----:B0-----:R-:W-:-:S03]  /*1150*/  IMAD.U32 R3, RZ, RZ, UR39 ;  /* 0x00000027ff037e24 */ /* 0x001fc6000f8e00ff */
[----:B------:R-:W-:Y:S02]  /*1160*/  LEA R2, R2, UR43, 0x3 ;  /* 0x0000002b02027c11 */ /* 0x000fe4000f8e18ff */
[----:B------:R-:W-:-:S04]  /*1170*/  SHF.L.U32 R3, R3, 0x1f, RZ ;  /* 0x0000001f03037819 */ /* 0x000fc800000006ff */
[----:B------:R0:W1:Y:S01]  /*1180*/  SYNCS.PHASECHK.TRANS64.TRYWAIT P1, [R2+URZ+0x30830], R3 ;  /* 0x03083003020075a7 */ /* 0x000062000802017f */
[----:B------:R-:W-:Y:S05]  /*1190*/  @!P0 BRA `(.L_x_3303) ;  /* 0x0000000000048947 */ /* 0x000fea0003800000 */
[----:B------:R-:W-:Y:S01]  /*11a0*/  BPT.TRAP 0x1 ;  /* 0x000000040000795c */ /* 0x000fe20000300000 */
.L_x_3303:
[----:B------:R-:W-:Y:S01]  /*11b0*/  MOV R119, RZ ;  /* 0x000000ff00777202 */ /* 0x000fe20000000f00 */
[----:B-1----:R-:W-:Y:S06]  /*11c0*/  @P1 BRA `(.L_x_3304) ;  /* 0x0000000000081947 */ /* 0x002fec0003800000 */
[----:B------:R-:W1:Y:S02]  /*11d0*/  SYNCS.PHASECHK.TRANS64.TRYWAIT P1, [R2+URZ+0x30830], R3 ;  /* 0x03083003020075a7 */ /* 0x000e64000802017f */
[----:B-1----:R-:W-:Y:S05]  /*11e0*/  @!P1 BRA `(.L_x_3305) ;  /* 0x000000a400609947 */ /* 0x002fea0003800000 */
.L_x_3304:
[----:B------:R-:W-:Y:S05]  /*11f0*/  WARPSYNC.ALL ;  /* 0x0000000000007948 */ /* 0x000fea0003800000 */
[----:B------:R-:W-:Y:S01]  /*1200*/  UIADD3 UR43, UR43, 0x1e400, URZ ;  /* 0x0001e4002b2b7890 */ /* 0x000fe2000fffe03f */
[----:B------:R-:W-:Y:S01]  /*1210*/  WARPGROUP.ARRIVE ;  /* 0x00000000000079c5 */ /* 0x000fe20000000000 */
[----:B------:R-:W-:Y:S02]  /*1220*/  ULOP3.LUT UR4, UR44, 0x10000, URZ, 0xfc, !UPT ;  /* 0x000100002c047892 */ /* 0x000fe4000f8efc3f */
[----:B------:R-:W-:Y:S01]  /*1230*/  USHF.R.U32.HI UR43, URZ, 0x4, UR43 ;  /* 0x000000043f2b7899 */ /* 0x000fe2000801162b */
[----:B------:R-:W-:Y:S01]  /*1240*/  UMOV UR13, 0x40000040 ;  /* 0x40000040000d7882 */ /* 0x000fe20000000000 */
[----:B------:R-:W-:-:S02]  /*1250*/  UMOV UR15, 0x40000040 ;  /* 0x40000040000f7882 */ /* 0x000fc40000000000 */
[----:B------:R-:W-:Y:S01]  /*1260*/  ULOP3.LUT UR10, UR43, 0x3fff, URZ, 0xc0, !UPT ;  /* 0x00003fff2b0a7892 */ /* 0x000fe2000f8ec03f */
[----:B------:R-:W-:Y:S01]  /*1270*/  IMAD.U32 R9, RZ, RZ, UR13 ;  /* 0x0000000dff097e24 */ /* 0x000fe2000f8e00ff */
[----:B------:R-:W-:Y:S01]  /*1280*/  UMOV UR12, UR4 ;  /* 0x00000004000c7c82 */ /* 0x000fe20008000000 */
[----:B------:R-:W-:Y:S01]  /*1290*/  UIADD3 UR6, UR4, 0x2, URZ ;  /* 0x0000000204067890 */ /* 0x000fe2000fffe03f */
[----:B------:R-:W-:Y:S01]  /*12a0*/  IMAD.U32 R8, RZ, RZ, UR12 ;  /* 0x0000000cff087e24 */ /* 0x000fe2000f8e00ff */
[----:B------:R-:W-:Y:S02]  /*12b0*/  ULOP3.LUT UR10, UR10, 0x10000, URZ, 0xfc, !UPT ;  /* 0x000100000a0a7892 */ /* 0x000fe4000f8efc3f */
[----:B------:R-:W-:Y:S02]  /*12c0*/  UIADD3 UR56, UR4, 0x4, URZ ;  /* 0x0000000404387890 */ /* 0x000fe4000fffe03f */
[----:B------:R-:W-:Y:S01]  /*12d0*/  UIMAD UR5, UR38, 0x900, UR10 ;  /* 0x00000900260578a4 */ /* 0x000fe2000f8e020a */
[----:B------:R-:W-:Y:S01]  /*12e0*/  UMOV UR57, 0x40000040 ;  /* 0x4000004000397882 */ /* 0x000fe20000000000 */
[----:B------:R-:W-:-:S02]  /*12f0*/  UMOV UR59, 0x40000040 ;  /* 0x40000040003b7882 */ /* 0x000fc40000000000 */
[----:B------:R-:W-:Y:S02]  /*1300*/  UIADD3 UR7, UR5, 0x2, URZ ;  /* 0x0000000205077890 */ /* 0x000fe4000fffe03f */
[----:B------:R-:W-:Y:S02]  /*1310*/  UIADD3 UR58, UR5, 0x4, URZ ;  /* 0x00000004053a7890 */ /* 0x000fe4000fffe03f */
[----:B------:R-:W-:Y:S01]  /*1320*/  UMOV UR14, UR5 ;  /* 0x00000005000e7c82 */ /* 0x000fe20008000000 */
[----:B------:R-:W-:Y:S01]  /*1330*/  UIADD3 UR52, UR4, 0x6, URZ ;  /* 0x0000000604347890 */ /* 0x000fe2000fffe03f */
[----:B------:R-:W-:Y:S01]  /*1340*/  HGMMA.64x96x16.F32 R24, gdesc[UR12], RZ, !UPT, gsb0 ;  /* 0x016000000c1879f0 */ /* 0x000fe2000c0008ff */
[----:B------:R-:W-:Y:S01]  /*1350*/  UMOV UR12, UR6 ;  /* 0x00000006000c7c82 */ /* 0x000fe20008000000 */
[----:B------:R-:W-:Y:S01]  /*1360*/  UMOV UR13, 0x40000040 ;  /* 0x40000040000d7882 */ /* 0x000fe20000000000 */
[----:B------:R-:W-:Y:S01]  /*1370*/  UMOV UR14, UR7 ;  /* 0x00000007000e7c82 */ /* 0x000fe20008000000 */
[----:B------:R-:W-:Y:S01]  /*1380*/  UMOV UR15, 0x40000040 ;  /* 0x40000040000f7882 */ /* 0x000fe20000000000 */
[----:B------:R-:W-:Y:S01]  /*1390*/  UIADD3 UR54, UR5, 0x6, URZ ;  /* 0x0000000605367890 */ /* 0x000fe2000fffe03f */
[----:B------:R-:W-:Y:S01]  /*13a0*/  IMAD.U32 R6, RZ, RZ, UR12 ;  /* 0x0000000cff067e24 */ /* 0x000fe2000f8e00ff */
[----:B------:R-:W-:Y:S01]  /*13b0*/  UMOV UR53, 0x40000040 ;  /* 0x4000004000357882 */ /* 0x000fe20000000000 */
[----:B------:R-:W-:Y:S01]  /*13c0*/  UMOV UR55, 0x40000040 ;  /* 0x4000004000377882 */ /* 0x000fe20000000000 */
[----:B------:R-:W-:Y:S01]  /*13d0*/  UIADD3 UR48, UR4, 0x400, URZ ;  /* 0x0000040004307890 */ /* 0x000fe2000fffe03f */
[----:B------:R-:W-:Y:S01]  /*13e0*/  MOV R7, UR13 ;  /* 0x0000000d00077c02 */ /* 0x000fe20008000f00 */
        /* <DEDUP_REMOVED lines=29> */
[----:B------:R-:W-:Y:S01]  /*15c0*/  HGMMA.64x96x16.F32 R24, gdesc[UR12], R24, gsb0 ;  /* 0x016000000c1879f0 */ /* 0x000fe20008000818 */
[----:B------:R-:W-:Y:S02]  /*15d0*/  UIADD3 UR12, UR4, 0x402, URZ ;  /* 0x00000402040c7890 */ /* 0x000fe4000fffe03f */
[----:B------:R-:W-:Y:S01]  /*15e0*/  UIADD3 UR14, UR5, 0x302, URZ ;  /* 0x00000302050e7890 */ /* 0x000fe2000fffe03f */
[----:B------:R-:W-:Y:S01]  /*15f0*/  UMOV UR13, 0x40000040 ;  /* 0x40000040000d7882 */ /* 0x000fe20000000000 */
[----:B------:R-:W-:Y:S01]  /*1600*/  UMOV UR15, 0x40000040 ;  /* 0x40000040000f7882 */ /* 0x000fe20000000000 */
[----:B------:R-:W-:Y:S02]  /*1610*/  WARPGROUP.DEPBAR.LE gsb0, 0x0 ;  /* 0x00008000000079c5 */ /* 0x000fe40000010000 */
[----:B------:R-:W-:-:S06]  /*1620*/  WARPGROUP.ARRIVE ;  /* 0x00000000000079c5 */ /* 0x000fcc0000000000 */
[----:B------:R-:W-:Y:S03]  /*1630*/  HGMMA.64x96x16.F32 R24, gdesc[UR56], R24, gsb0 ;  /* 0x01600000381879f0 */ /* 0x000fe60008000818 */
        /* <DEDUP_REMOVED lines=28> */
[----:B------:R-:W-:Y:S05]  /*1800*/  @!P0 BRA `(.L_x_3306) ;  /* 0x0000000000048947 */ /* 0x000fea0003800000 */
[----:B------:R-:W-:Y:S01]  /*1810*/  BPT.TRAP 0x1 ;  /* 0x000000040000795c */ /* 0x000fe20000300000 */
.L_x_3306:
[----:B------:R-:W-:Y:S01]  /*1820*/  VIADD R0, R198, UR40 ;  /* 0x00000028c6007c36 */ /* 0x000fe20008000000 */
[----:B------:R-:W-:Y:S01]  /*1830*/  ULDC UR4, c[0x0][0x988] ;  /* 0x0002620000047ab9 */ /* 0x000fe20000000800 */
[----:B01----:R-:W-:Y:S01]  /*1840*/  IMAD.U32 R3, RZ, RZ, UR41 ;  /* 0x00000029ff037e24 */ /* 0x003fe2000f8e00ff */
[----:B------:R-:W-:Y:S01]  /*1850*/  P2R R20, PR, RZ, 0x1 ;  /* 0x00000001ff147803 */ /* 0x000fe20000000000 */
[----:B------:R-:W-:Y:S01]  /*1860*/  UISETP.GE.AND UP0, UPT, UR40, 0x61, UPT ;  /* 0x000000612800788c */ /* 0x000fe2000bf06270 */
        /* <DEDUP_REMOVED lines=23> */
[C---:B------:R-:W-:Y:S01]  /*19e0*/  ISETP.GT.AND P2, PT, R0.reuse, 0x10, PT ;  /* 0x000000100000780c */ /* 0x040fe20003f44270 */
        /* <DEDUP_REMOVED lines=14> */
[----:B------:R-:W-:Y:S01]  /*1ad0*/  IMAD.MOV.U32 R74, RZ, RZ, R119 ;  /* 0x000000ffff4a7224 */ /* 0x000fe200078e0077 */
[----:B------:R-:W-:-:S02]  /*1ae0*/  FSEL R33, R33, -INF , P1 ;  /* 0xff80000021217808 */ /* 0x000fc40000800000 */
[----:B------:R-:W-:Y:S02]  /*1af0*/  FMNMX.FTZ R4, R21, R4, !PT ;  /* 0x0000000415047209 */ /* 0x000fe40007810000 */
[----:B------:R-:W-:Y:S02]  /*1b00*/  FSEL R27, R27, -INF , P5 ;  /* 0xff8000001b1b7808 */ /* 0x000fe40002800000 */
[----:B------:R-:W-:Y:S02]  /*1b10*/  ISETP.GT.AND P5, PT, R0, 0x19, PT ;  /* 0x000000190000780c */ /* 0x000fe40003fa4270 */
[----:B------:R-:W-:Y:S02]  /*1b20*/  FSEL R73, R36, -INF , P6 ;  /* 0xff80000024497808 */ /* 0x000fe40003000000 */
[----:B------:R-:W-:Y:S02]  /*1b30*/  FMNMX.FTZ R4, R33, R4, !PT ;  /* 0x0000000421047209 */ /* 0x000fe40007810000 */
[----:B------:R-:W-:-:S02]  /*1b40*/  FSEL R11, R30, -INF , P4 ;  /* 0xff8000001e0b7808 */ /* 0x000fc40002000000 */
[C---:B------:R-:W-:Y:S02]  /*1b50*/  ISETP.GT.AND P4, PT, R0.reuse, 0x20, PT ;  /* 0x000000200000780c */ /* 0x040fe40003f84270 */
[----:B------:R-:W-:Y:S02]  /*1b60*/  FSEL R75, R37, -INF , P5 ;  /* 0xff800000254b7808 */ /* 0x000fe40002800000 */
[----:B------:R-:W-:Y:S02]  /*1b70*/  FMNMX.FTZ R4, R73, R4, !PT ;  /* 0x0000000449047209 */ /* 0x000fe40007810000 */
[----:B------:R-:W-:Y:S02]  /*1b80*/  FSEL R31, R31, -INF , P3 ;  /* 0xff8000001f1f7808 */ /* 0x000fe40001800000 */
[----:B------:R-:W-:Y:S02]  /*1b90*/  ISETP.GT.AND P3, PT, R0, 0x21, PT ;  /* 0x000000210000780c */ /* 0x000fe40003f64270 */
[----:B------:R-:W-:-:S02]  /*1ba0*/  FSEL R77, R40, -INF , P4 ;  /* 0xff800000284d7808 */ /* 0x000fc40002000000 */
[----:B------:R-:W-:Y:S02]  /*1bb0*/  FMNMX.FTZ R4, R75, R4, !PT ;  /* 0x000000044b047209 */ /* 0x000fe40007810000 */
[----:B------:R-:W-:Y:S02]  /*1bc0*/  FSEL R15, R34, -INF , P2 ;  /* 0xff800000220f7808 */ /* 0x000fe40001000000 */
[----:B------:R-:W-:Y:S02]  /*1bd0*/  ISETP.GT.AND P2, PT, R0, 0x28, PT ;  /* 0x000000280000780c */ /* 0x000fe40003f44270 */
[----:B------:R-:W-:Y:S02]  /*1be0*/  FSEL R79, R41, -INF , P3 ;  /* 0xff800000294f7808 */ /* 0x000fe40001800000 */
[----:B------:R-:W-:Y:S02]  /*1bf0*/  FMNMX.FTZ R4, R77, R4, !PT ;  /* 0x000000044d047209 */ /* 0x000fe40007810000 */
[----:B------:R-:W-:-:S02]  /*1c00*/  FSEL R35, R35, -INF , P1 ;  /* 0xff80000023237808 */ /* 0x000fc40000800000 */
[----:B------:R-:W-:Y:S02]  /*1c10*/  ISETP.GT.AND P1, PT, R0, 0x29, PT ;  /* 0x000000290000780c */ /* 0x000fe40003f24270 */
        /* <DEDUP_REMOVED lines=18> */
[----:B------:R-:W-:Y:S01]  /*1d40*/  FSEL R45, R46, -INF , P2 ;  /* 0xff8000002e2d7808 */ /* 0x000fe20001000000 */
[----:B------:R-:W-:Y:S01]  /*1d50*/  IMAD.MOV.U32 R46, RZ, RZ, R119 ;  /* 0x000000ffff2e7224 */ /* 0x000fe200078e0077 */
[----:B------:R-:W-:Y:S02]  /*1d60*/  ISETP.GT.AND P2, PT, R0, 0x40, PT ;  /* 0x000000400000780c */ /* 0x000fe40003f44270 */
[----:B------:R-:W-:Y:S02]  /*1d70*/  FSEL R91, R53, -INF , P3 ;  /* 0xff800000355b7808 */ /* 0x000fe40001800000 */
[----:B------:R-:W-:Y:S02]  /*1d80*/  FMNMX.FTZ R4, R89, R4, !PT ;  /* 0x0000000459047209 */ /* 0x000fe40007810000 */
[----:B------:R-:W-:-:S02]  /*1d90*/  FSEL R47, R47, -INF , P1 ;  /* 0xff8000002f2f7808 */ /* 0x000fc40000800000 */
[----:B------:R-:W-:Y:S02]  /*1da0*/  ISETP.GT.AND P1, PT, R0, 0x41, PT ;  /* 0x000000410000780c */ /* 0x000fe40003f24270 */
[----:B------:R-:W-:Y:S02]  /*1db0*/  FSEL R93, R56, -INF , P2 ;  /* 0xff800000385d7808 */ /* 0x000fe40001000000 */
[----:B------:R-:W-:Y:S02]  /*1dc0*/  FMNMX.FTZ R4, R91, R4, !PT ;  /* 0x000000045b047209 */ /* 0x000fe40007810000 */
[----:B------:R-:W-:Y:S01]  /*1dd0*/  FSEL R49, R50, -INF , P6 ;  /* 0xff80000032317808 */ /* 0x000fe20003000000 */
[----:B------:R-:W-:Y:S01]  /*1de0*/  IMAD.MOV.U32 R50, RZ, RZ, R119 ;  /* 0x000000ffff327224 */ /* 0x000fe200078e0077 */
[----:B------:R-:W-:Y:S02]  /*1df0*/  ISETP.GT.AND P6, PT, R0, 0x48, PT ;  /* 0x000000480000780c */ /* 0x000fe40003fc4270 */
[----:B------:R-:W-:-:S02]  /*1e00*/  FSEL R95, R57, -INF , P1 ;  /* 0xff800000395f7808 */ /* 0x000fc40000800000 */
[----:B------:R-:W-:Y:S02]  /*1e10*/  FMNMX.FTZ R4, R93, R4, !PT ;  /* 0x000000045d047209 */ /* 0x000fe40007810000 */
[----:B------:R-:W-:Y:S02]  /*1e20*/  FSEL R51, R51, -INF , P5 ;  /* 0xff80000033337808 */ /* 0x000fe40002800000 */
[----:B------:R-:W-:Y:S02]  /*1e30*/  ISETP.GT.AND P5, PT, R0, 0x49, PT ;  /* 0x000000490000780c */ /* 0x000fe40003fa4270 */
[----:B------:R-:W-:Y:S02]  /*1e40*/  FSEL R97, R60, -INF , P6 ;  /* 0xff8000003c617808 */ /* 0x000fe40003000000 */
[----:B------:R-:W-:Y:S02]  /*1e50*/  FMNMX.FTZ R4, R95, R4, !PT ;  /* 0x000000045f047209 */ /* 0x000fe40007810000 */
[----:B------:R-:W-:Y:S01]  /*1e60*/  FSEL R53, R54, -INF , P4 ;  /* 0xff80000036357808 */ /* 0x000fe20002000000 */
[----:B------:R-:W-:Y:S01]  /*1e70*/  IMAD.MOV.U32 R54, RZ, RZ, R119 ;  /* 0x000000ffff367224 */ /* 0x000fe200078e0077 */
        /* <DEDUP_REMOVED lines=9> */
[C---:B------:R-:W-:Y:S02]  /*1f10*/  ISETP.GT.AND P2, PT, R0.reuse, 0x58, PT ;  /* 0x000000580000780c */ /* 0x040fe40003f44270 */
[----:B------:R-:W-:Y:S02]  /*1f20*/  FSEL R65, R65, -INF , P3 ;  /* 0xff80000041417808 */ /* 0x000fe40001800000 */
[----:B------:R-:W-:Y:S02]  /*1f30*/  FMNMX.FTZ R4, R99, R4, !PT ;  /* 0x0000000463047209 */ /* 0x000fe40007810000 */
[----:B------:R-:W-:Y:S02]  /*1f40*/  FSEL R59, R59, -INF , P1 ;  /* 0xff8000003b3b7808 */ /* 0x000fe40000800000 */
[----:B------:R-:W-:Y:S01]  /*1f50*/  ISETP.GT.AND P1, PT, R0, 0x59, PT ;  /* 0x000000590000780c */ /* 0x000fe20003f24270 */
[----:B------:R-:W-:Y:S01]  /*1f60*/  IMAD.U32 R0, RZ, RZ, UR4 ;  /* 0x00000004ff007e24 */ /* 0x000fe2000f8e00ff */
[----:B------:R-:W-:-:S02]  /*1f70*/  FSEL R101, R68, -INF , P2 ;  /* 0xff80000044657808 */ /* 0x000fc40001000000 */
[----:B------:R-:W-:Y:S02]  /*1f80*/  FMNMX.FTZ R4, R65, R4, !PT ;  /* 0x0000000441047209 */ /* 0x000fe40007810000 */
[----:B------:R-:W-:Y:S02]  /*1f90*/  FSEL R69, R69, -INF , P1 ;  /* 0xff80000045457808 */ /* 0x000fe40000800000 */
[----:B------:R-:W-:Y:S02]  /*1fa0*/  FMNMX.FTZ R4, R101, R4, !PT ;  /* 0x0000000465047209 */ /* 0x000fe40007810000 */
[----:B------:R-:W-:Y:S02]  /*1fb0*/  FSEL R63, R63, -INF , P5 ;  /* 0xff8000003f3f7808 */ /* 0x000fe40002800000 */
[----:B------:R-:W-:Y:S02]  /*1fc0*/  FMNMX.FTZ R12, R69, R4, !PT ;  /* 0x00000004450c7209 */ /* 0x000fe40007810000 */
[----:B------:R-:W-:-:S02]  /*1fd0*/  FSEL R67, R67, -INF , P3 ;  /* 0xff80000043437808 */ /* 0x000fc40001800000 */
[----:B------:R-:W-:Y:S01]  /*1fe0*/  FSEL R71, R71, -INF , P1 ;  /* 0xff80000047477808 */ /* 0x000fe20000800000 */
[----:B------:R-:W0:Y:S01]  /*1ff0*/  SHFL.BFLY PT, R103, R12, 0x2, 0x1f ;  /* 0x0c401f000c677f89 */ /* 0x000e2200000e0000 */
[----:B------:R-:W-:Y:S02]  /*2000*/  R2UR UR4, R2 ;  /* 0x00000000020472ca */ /* 0x000fe400000e0000 */
[-C--:B------:R-:W-:Y:S02]  /*2010*/  MOV R104, R119.reuse ;  /* 0x0000007700687202 */ /* 0x080fe40000000f00 */
[-C--:B------:R-:W-:Y:S02]  /*2020*/  MOV R100, R119.reuse ;  /* 0x0000007700647202 */ /* 0x080fe40000000f00 */
[-C--:B------:R-:W-:Y:S02]  /*2030*/  MOV R96, R119.reuse ;  /* 0x0000007700607202 */ /* 0x080fe40000000f00 */
[----:B------:R-:W-:-:S02]  /*2040*/  MOV R92, R119 ;  /* 0x00000077005c7202 */ /* 0x000fc40000000f00 */
[-C--:B------:R-:W-:Y:S02]  /*2050*/  MOV R88, R119.reuse ;  /* 0x0000007700587202 */ /* 0x080fe40000000f00 */
[-C--:B------:R-:W-:Y:S01]  /*2060*/  MOV R84, R119.reuse ;  /* 0x0000007700547202 */ /* 0x080fe20000000f00 */
[----:B------:R-:W-:Y:S01]  /*2070*/  UIADD3 UR4, UR4, 0x30840, URZ ;  /* 0x0003084004047890 */ /* 0x000fe2000fffe03f */
[-C--:B------:R-:W-:Y:S02]  /*2080*/  MOV R80, R119.reuse ;  /* 0x0000007700507202 */ /* 0x080fe40000000f00 */
[-C--:B------:R-:W-:Y:S01]  /*2090*/  MOV R76, R119.reuse ;  /* 0x00000077004c7202 */ /* 0x080fe20000000f00 */
[----:B------:R-:W-:Y:S01]  /*20a0*/  UPRMT UR4, UR42, 0x654, UR4 ;  /* 0x000006542a047896 */ /* 0x000fe20008000004 */
[-C--:B------:R-:W-:Y:S02]  /*20b0*/  MOV R72, R119.reuse ;  /* 0x0000007700487202 */ /* 0x080fe40000000f00 */
[----:B------:R-:W-:-:S02]  /*20c0*/  MOV R68, R119 ;  /* 0x0000007700447202 */ /* 0x000fc40000000f00 */
[----:B------:R-:W-:Y:S02]  /*20d0*/  MOV R64, R119 ;  /* 0x0000007700407202 */ /* 0x000fe40000000f00 */
[----:B0-----:R-:W-:Y:S02]  /*20e0*/  FMNMX.FTZ R103, R12, R103, !PT ;  /* 0x000000670c677209 */ /* 0x001fe40007810000 */
[----:B------:R-:W-:Y:S01]  /*20f0*/  SYNCS.ARRIVE.TRANS64.RED.A1T0 RZ, [UR4], RZ ;  /* 0x000000ffffff79a7 */ /* 0x000fe20008100404 */
[-C--:B------:R-:W-:Y:S02]  /*2100*/  MOV R60, R119.reuse ;  /* 0x00000077003c7202 */ /* 0x080fe40000000f00 */
[----:B------:R-:W0:Y:S01]  /*2110*/  SHFL.BFLY PT, R4, R103, 0x1, 0x1f ;  /* 0x0c201f0067047f89 */ /* 0x000e2200000e0000 */
[-C--:B------:R-:W-:Y:S02]  /*2120*/  MOV R56, R119.reuse ;  /* 0x0000007700387202 */ /* 0x080fe40000000f00 */
[----:B------:R-:W-:-:S02]  /*2130*/  MOV R52, R119 ;  /* 0x0000007700347202 */ /* 0x000fc40000000f00 */
[-C--:B------:R-:W-:Y:S02]  /*2140*/  MOV R48, R119.reuse ;  /* 0x0000007700307202 */ /* 0x080fe40000000f00 */
[----:B------:R-:W-:Y:S02]  /*2150*/  MOV R44, R119 ;  /* 0x00000077002c7202 */ /* 0x000fe40000000f00 */
[----:B0-----:R-:W-:-:S04]  /*2160*/  FMNMX.FTZ R4, R103, R4, !PT ;  /* 0x0000000467047209 */ /* 0x001fc80007810000 */
[C---:B------:R-:W-:Y:S01]  /*2170*/  FSETP.NEU.FTZ.AND P0, PT, R4.reuse, -INF , PT ;  /* 0xff8000000400780b */ /* 0x040fe20003f1d000 */
[----:B------:R-:W-:-:S05]  /*2180*/  FMUL.FTZ R10, R4, R0 ;  /* 0x00000000040a7220 */ /* 0x000fca0000410000 */
[----:B------:R-:W-:Y:S02]  /*2190*/  FSEL R14, R10, RZ, P0 ;  /* 0x000000ff0a0e7208 */ /* 0x000fe40000000000 */
[----:B------:R-:W-:Y:S02]  /*21a0*/  FMNMX.FTZ R10, R5, R27, !PT ;  /* 0x0000001b050a7209 */ /* 0x000fe40007810000 */
[----:B------:R-:W-:Y:S01]  /*21b0*/  ISETP.NE.AND P0, PT, R20, RZ, PT ;  /* 0x000000ff1400720c */ /* 0x000fe20003f05270 */
[--C-:B------:R-:W-:Y:S01]  /*21c0*/  FFMA.FTZ R13, R13, R0, -R14.reuse ;  /* 0x000000000d0d7223 */ /* 0x100fe2000001080e */
[----:B------:R-:W-:Y:S01]  /*21d0*/  FMNMX.FTZ R10, R11, R10, !PT ;  /* 0x0000000a0b0a7209 */ /* 0x000fe20007810000 */
[-CC-:B------:R-:W-:Y:S01]  /*21e0*/  FFMA.FTZ R21, R21, R0.reuse, -R14.reuse ;  /* 0x0000000015157223 */ /* 0x180fe2000001080e */
[--C-:B------:R-:W-:Y:S01]  /*21f0*/  FFMA.FTZ R25, R25, R0, -R14.reuse ;  /* 0x0000000019197223 */ /* 0x100fe2000001080e */
[----:B------:R0:W-:Y:S01]  /*2200*/  MUFU.EX2 R190, R13 ;  /* 0x0000000d00be7308 */ /* 0x0001e20000000800 */
[----:B------:R-:W-:Y:S01]  /*2210*/  FMNMX.FTZ R10, R31, R10, !PT ;  /* 0x0000000a1f0a7209 */ /* 0x000fe20007810000 */
[-CC-:B------:R-:W-:Y:S01]  /*2220*/  FFMA.FTZ R3, R3, R0.reuse, -R14.reuse ;  /* 0x0000000003037223 */ /* 0x180fe2000001080e */
[-CC-:B------:R-:W-:Y:S01]  /*2230*/  FFMA.FTZ R29, R29, R0.reuse, -R14.reuse ;  /* 0x000000001d1d7223 */ /* 0x180fe2000001080e */
[--C-:B------:R-:W-:Y:S01]  /*2240*/  FFMA.FTZ R33, R33, R0, -R14.reuse ;  /* 0x0000000021217223 */ /* 0x100fe2000001080e */
[----:B------:R-:W-:Y:S01]  /*2250*/  FMNMX.FTZ R10, R15, R10, !PT ;  /* 0x0000000a0f0a7209 */ /* 0x000fe20007810000 */
[-CC-:B------:R-:W-:Y:S01]  /*2260*/  FFMA.FTZ R73, R73, R0.reuse, -R14.reuse ;  /* 0x0000000049497223 */ /* 0x180fe2000001080e */
[--C-:B------:R-:W-:Y:S01]  /*2270*/  FFMA.FTZ R75, R75, R0, -R14.reuse ;  /* 0x000000004b4b7223 */ /* 0x100fe2000001080e */
[----:B------:R1:W-:Y:S01]  /*2280*/  MUFU.EX2 R184, R21 ;  /* 0x0000001500b87308 */ /* 0x0003e20000000800 */
[----:B------:R-:W-:Y:S01]  /*2290*/  FMNMX.FTZ R10, R35, R10, !PT ;  /* 0x0000000a230a7209 */ /* 0x000fe20007810000 */
[-CC-:B------:R-:W-:Y:S01]  /*22a0*/  FFMA.FTZ R77, R77, R0.reuse, -R14.reuse ;  /* 0x000000004d4d7223 */ /* 0x180fe2000001080e */
[----:B0-----:R-:W-:Y:S01]  /*22b0*/  FSEL R13, R62, -INF , P6 ;  /* 0xff8000003e0d7808 */ /* 0x001fe20003000000 */
[--C-:B------:R-:W-:Y:S01]  /*22c0*/  FFMA.FTZ R79, R79, R0, -R14.reuse ;  /* 0x000000004f4f7223 */ /* 0x100fe2000001080e */
[----:B------:R-:W-:Y:S01]  /*22d0*/  FMNMX.FTZ R10, R37, R10, !PT ;  /* 0x0000000a250a7209 */ /* 0x000fe20007810000 */
[-CC-:B------:R-:W-:Y:S01]  /*22e0*/  FFMA.FTZ R81, R81, R0.reuse, -R14.reuse ;  /* 0x0000000051517223 */ /* 0x180fe2000001080e */
[--C-:B------:R-:W-:Y:S01]  /*22f0*/  FFMA.FTZ R83, R83, R0, -R14.reuse ;  /* 0x0000000053537223 */ /* 0x100fe2000001080e */
[----:B------:R0:W-:Y:S01]  /*2300*/  MUFU.EX2 R103, R25 ;  /* 0x0000001900677308 */ /* 0x0001e20000000800 */
[----:B------:R-:W-:Y:S01]  /*2310*/  FMNMX.FTZ R10, R39, R10, !PT ;  /* 0x0000000a270a7209 */ /* 0x000fe20007810000 */
[-CC-:B------:R-:W-:Y:S01]  /*2320*/  FFMA.FTZ R85, R85, R0.reuse, -R14.reuse ;  /* 0x0000000055557223 */ /* 0x180fe2000001080e */
[----:B-1----:R-:W-:Y:S01]  /*2330*/  FSEL R21, R66, -INF , P4 ;  /* 0xff80000042157808 */ /* 0x002fe20002000000 */
[--C-:B------:R-:W-:Y:S01]  /*2340*/  FFMA.FTZ R87, R87, R0, -R14.reuse ;  /* 0x0000000057577223 */ /* 0x100fe2000001080e */
[----:B------:R-:W-:Y:S01]  /*2350*/  FMNMX.FTZ R10, R41, R10, !PT ;  /* 0x0000000a290a7209 */ /* 0x000fe20007810000 */
[-CC-:B------:R-:W-:Y:S01]  /*2360*/  FFMA.FTZ R89, R89, R0.reuse, -R14.reuse ;  /* 0x0000000059597223 */ /* 0x180fe2000001080e */
[--C-:B------:R-:W-:Y:S01]  /*2370*/  FFMA.FTZ R91, R91, R0, -R14.reuse ;  /* 0x000000005b5b7223 */ /* 0x100fe2000001080e */
[----:B------:R-:W1:Y:S01]  /*2380*/  MUFU.EX2 R188, R3 ;  /* 0x0000000300bc7308 */ /* 0x000e620000000800 */
[----:B------:R-:W-:Y:S01]  /*2390*/  FMNMX.FTZ R10, R43, R10, !PT ;  /* 0x0000000a2b0a7209 */ /* 0x000fe20007810000 */
[-CC-:B------:R-:W-:Y:S01]  /*23a0*/  FFMA.FTZ R93, R93, R0.reuse, -R14.reuse ;  /* 0x000000005d5d7223 */ /* 0x180fe2000001080e */
[----:B0-----:R-:W-:Y:S01]  /*23b0*/  FSEL R25, R70, -INF , P2 ;  /* 0xff80000046197808 */ /* 0x001fe20001000000 */
[--C-:B------:R-:W-:Y:S01]  /*23c0*/  FFMA.FTZ R95, R95, R0, -R14.reuse ;  /* 0x000000005f5f7223 */ /* 0x100fe2000001080e */
[----:B------:R-:W-:Y:S01]  /*23d0*/  FMNMX.FTZ R10, R45, R10, !PT ;  /* 0x0000000a2d0a7209 */ /* 0x000fe20007810000 */
[-CC-:B------:R-:W-:Y:S01]  /*23e0*/  FFMA.FTZ R97, R97, R0.reuse, -R14.reuse ;  /* 0x0000000061617223 */ /* 0x180fe2000001080e */
[--C-:B------:R-:W-:Y:S01]  /*23f0*/  FFMA.FTZ R61, R61, R0, -R14.reuse ;  /* 0x000000003d3d7223 */ /* 0x100fe2000001080e */
[----:B------:R-:W0:Y:S01]  /*2400*/  MUFU.EX2 R29, R29 ;  /* 0x0000001d001d7308 */ /* 0x000e220000000800 */
[----:B------:R-:W-:Y:S01]  /*2410*/  FMNMX.FTZ R10, R47, R10, !PT ;  /* 0x0000000a2f0a7209 */ /* 0x000fe20007810000 */
[-CC-:B------:R-:W-:Y:S01]  /*2420*/  FFMA.FTZ R99, R99, R0.reuse, -R14.reuse ;  /* 0x0000000063637223 */ /* 0x180fe2000001080e */
[-CC-:B------:R-:W-:Y:S01]  /*2430*/  FFMA.FTZ R65, R65, R0.reuse, -R14.reuse ;  /* 0x0000000041417223 */ /* 0x180fe2000001080e */
[--C-:B------:R-:W-:Y:S01]  /*2440*/  FFMA.FTZ R101, R101, R0, -R14.reuse ;  /* 0x0000000065657223 */ /* 0x100fe2000001080e */
[----:B------:R-:W-:Y:S01]  /*2450*/  FMNMX.FTZ R10, R49, R10, !PT ;  /* 0x0000000a310a7209 */ /* 0x000fe20007810000 */
[----:B------:R-:W-:Y:S01]  /*2460*/  FFMA.FTZ R14, R69, R0, -R14 ;  /* 0x00000000450e7223 */ /* 0x000fe2000001080e */
[--C-:B------:R-:W-:Y:S01]  /*2470*/  IMAD.MOV.U32 R70, RZ, RZ, R119.reuse ;  /* 0x000000ffff467224 */ /* 0x100fe200078e0077 */
[----:B------:R-:W-:Y:S01]  /*2480*/  MUFU.EX2 R33, R33 ;  /* 0x0000002100217308 */ /* 0x000fe20000000800 */
[----:B------:R-:W-:Y:S01]  /*2490*/  FMNMX.FTZ R10, R51, R10, !PT ;  /* 0x0000000a330a7209 */ /* 0x000fe20007810000 */
[----:B------:R-:W-:-:S02]  /*24a0*/  IMAD.MOV.U32 R69, RZ, RZ, R119 ;  /* 0x000000ffff457224 */ /* 0x000fc400078e0077 */
[--C-:B------:R-:W-:Y:S01]  /*24b0*/  IMAD.MOV.U32 R66, RZ, RZ, R119.reuse ;  /* 0x000000ffff427224 */ /* 0x100fe200078e0077 */
[----:B------:R-:W-:Y:S01]  /*24c0*/  FMNMX.FTZ R10, R53, R10, !PT ;  /* 0x0000000a350a7209 */ /* 0x000fe20007810000 */
[----:B------:R-:W-:Y:S02]  /*24d0*/  IMAD.MOV.U32 R62, RZ, RZ, R119 ;  /* 0x000000ffff3e7224 */ /* 0x000fe400078e0077 */
[----:B------:R-:W-:Y:S01]  /*24e0*/  MUFU.EX2 R73, R73 ;  /* 0x0000004900497308 */ /* 0x000fe20000000800 */
[----:B------:R-:W-:-:S04]  /*24f0*/  FMNMX.FTZ R10, R55, R10, !PT ;  /* 0x0000000a370a7209 */ /* 0x000fc80007810000 */
[----:B------:R-:W-:-:S03]  /*2500*/  FMNMX.FTZ R10, R57, R10, !PT ;  /* 0x0000000a390a7209 */ /* 0x000fc60007810000 */
[----:B------:R2:W-:Y:S01]  /*2510*/  MUFU.EX2 R186, R75 ;  /* 0x0000004b00ba7308 */ /* 0x0005e20000000800 */
[----:B------:R-:W-:-:S04]  /*2520*/  FMNMX.FTZ R10, R59, R10, !PT ;  /* 0x0000000a3b0a7209 */ /* 0x000fc80007810000 */
[----:B------:R-:W-:-:S03]  /*2530*/  FMNMX.FTZ R10, R13, R10, !PT ;  /* 0x0000000a0d0a7209 */ /* 0x000fc60007810000 */
[----:B------:R-:W-:Y:S01]  /*2540*/  MUFU.EX2 R77, R77 ;  /* 0x0000004d004d7308 */ /* 0x000fe20000000800 */
[----:B------:R-:W-:Y:S01]  /*2550*/  FMNMX.FTZ R10, R63, R10, !PT ;  /* 0x0000000a3f0a7209 */ /* 0x000fe20007810000 */
[----:B--2---:R-:W-:-:S03]  /*2560*/  IMAD.MOV.U32 R75, RZ, RZ, R119 ;  /* 0x000000ffff4b7224 */ /* 0x004fc600078e0077 */
[----:B------:R-:W-:-:S03]  /*2570*/  FMNMX.FTZ R10, R21, R10, !PT ;  /* 0x0000000a150a7209 */ /* 0x000fc60007810000 */
[----:B------:R2:W-:Y:S01]  /*2580*/  MUFU.EX2 R180, R79 ;  /* 0x0000004f00b47308 */ /* 0x0005e20000000800 */
[----:B------:R-:W-:-:S04]  /*2590*/  FMNMX.FTZ R10, R67, R10, !PT ;  /* 0x0000000a430a7209 */ /* 0x000fc80007810000 */
[----:B------:R-:W-:-:S03]  /*25a0*/  FMNMX.FTZ R10, R25, R10, !PT ;  /* 0x0000000a190a7209 */ /* 0x000fc60007810000 */
[----:B------:R-:W-:Y:S01]  /*25b0*/  MUFU.EX2 R81, R81 ;  /* 0x0000005100517308 */ /* 0x000fe20000000800 */
[----:B------:R-:W-:Y:S01]  /*25c0*/  FMNMX.FTZ R10, R71, R10, !PT ;  /* 0x0000000a470a7209 */ /* 0x000fe20007810000 */
[----:B--2---:R-:W-:-:S04]  /*25d0*/  IMAD.MOV.U32 R79, RZ, RZ, R119 ;  /* 0x000000ffff4f7224 */ /* 0x004fc800078e0077 */
[----:B------:R-:W2:Y:S02]  /*25e0*/  SHFL.BFLY PT, R3, R10, 0x2, 0x1f ;  /* 0x0c401f000a037f89 */ /* 0x000ea400000e0000 */
[----:B------:R3:W-:Y:S08]  /*25f0*/  MUFU.EX2 R182, R83 ;  /* 0x0000005300b67308 */ /* 0x0007f00000000800 */
[----:B------:R-:W-:Y:S01]  /*2600*/  MUFU.EX2 R85, R85 ;  /* 0x0000005500557308 */ /* 0x000fe20000000800 */
[----:B---3--:R-:W-:-:S07]  /*2610*/  IMAD.MOV.U32 R83, RZ, RZ, R119 ;  /* 0x000000ffff537224 */ /* 0x008fce00078e0077 */
[----:B------:R3:W-:Y:S01]  /*2620*/  MUFU.EX2 R176, R87 ;  /* 0x0000005700b07308 */ /* 0x0007e20000000800 */
[----:B--2---:R-:W-:-:S07]  /*2630*/  FMNMX.FTZ R12, R10, R3, !PT ;  /* 0x000000030a0c7209 */ /* 0x004fce0007810000 */
[----:B------:R-:W-:Y:S01]  /*2640*/  MUFU.EX2 R89, R89 ;  /* 0x0000005900597308 */ /* 0x000fe20000000800 */
[--C-:B---3--:R-:W-:Y:S01]  /*2650*/  IMAD.MOV.U32 R87, RZ, RZ, R119.reuse ;  /* 0x000000ffff577224 */ /* 0x108fe200078e0077 */
[----:B------:R-:W2:Y:S06]  /*2660*/  SHFL.BFLY PT, R3, R12, 0x1, 0x1f ;  /* 0x0c201f000c037f89 */ /* 0x000eac00000e0000 */
[----:B------:R3:W-:Y:S08]  /*2670*/  MUFU.EX2 R178, R91 ;  /* 0x0000005b00b27308 */ /* 0x0007f00000000800 */
[----:B------:R-:W-:Y:S01]  /*2680*/  MUFU.EX2 R93, R93 ;  /* 0x0000005d005d7308 */ /* 0x000fe20000000800 */
[----:B---3--:R-:W-:-:S07]  /*2690*/  IMAD.MOV.U32 R91, RZ, RZ, R119 ;  /* 0x000000ffff5b7224 */ /* 0x008fce00078e0077 */
[----:B------:R3:W-:Y:S01]  /*26a0*/  MUFU.EX2 R172, R95 ;  /* 0x0000005f00ac7308 */ /* 0x0007e20000000800 */
[----:B--2---:R-:W-:-:S04]  /*26b0*/  FMNMX.FTZ R3, R12, R3, !PT ;  /* 0x000000030c037209 */ /* 0x004fc80007810000 */
[C---:B------:R-:W-:Y:S01]  /*26c0*/  FSETP.NEU.FTZ.AND P1, PT, R3.reuse, -INF , PT ;  /* 0xff8000000300780b */ /* 0x040fe20003f3d000 */
[----:B------:R-:W-:Y:S02]  /*26d0*/  FMUL.FTZ R10, R3, R0 ;  /* 0x00000000030a7220 */ /* 0x000fe40000410000 */
[----:B------:R-:W-:Y:S01]  /*26e0*/  MUFU.EX2 R97, R97 ;  /* 0x0000006100617308 */ /* 0x000fe20000000800 */
[----:B---3--:R-:W-:Y:S02]  /*26f0*/  IMAD.MOV.U32 R95, RZ, RZ, R119 ;  /* 0x000000ffff5f7224 */ /* 0x008fe400078e0077 */
[----:B------:R-:W-:Y:S02]  /*2700*/  FSEL R10, R10, RZ, P1 ;  /* 0x000000ff0a0a7208 */ /* 0x000fe40000800000 */
[----:B------:R-:W-:-:S03]  /*2710*/  PLOP3.LUT P1, PT, PT, PT, UP0, 0x80, 0x0 ;  /* 0x000000000000781c */ /* 0x000fc60003f2f008 */
        /* <DEDUP_REMOVED lines=16> */
[----:B------:R1:W2:Y:S01]  /*2820*/  MUFU.EX2 R12, R27 ;  /* 0x0000001b000c7308 */ /* 0x0002a20000000800 */
[-CC-:B------:R-:W-:Y:S01]  /*2830*/  FFMA.FTZ R53, R53, R0.reuse, -R10.reuse ;  /* 0x0000000035357223 */ /* 0x180fe2000001080a */
[-CC-:B------:R-:W-:Y:S01]  /*2840*/  FFMA.FTZ R55, R55, R0.reuse, -R10.reuse ;  /* 0x0000000037377223 */ /* 0x180fe2000001080a */
[-CC-:B------:R-:W-:Y:S01]  /*2850*/  FFMA.FTZ R57, R57, R0.reuse, -R10.reuse ;  /* 0x0000000039397223 */ /* 0x180fe2000001080a */
[-CC-:B------:R-:W-:Y:S01]  /*2860*/  FFMA.FTZ R59, R59, R0.reuse, -R10.reuse ;  /* 0x000000003b3b7223 */ /* 0x180fe2000001080a */
[-CC-:B------:R-:W-:Y:S01]  /*2870*/  FFMA.FTZ R13, R13, R0.reuse, -R10.reuse ;  /* 0x000000000d0d7223 */ /* 0x180fe2000001080a */
[-CC-:B------:R-:W-:Y:S01]  /*2880*/  FFMA.FTZ R63, R63, R0.reuse, -R10.reuse ;  /* 0x000000003f3f7223 */ /* 0x180fe2000001080a */
[-CC-:B------:R-:W-:Y:S01]  /*2890*/  FFMA.FTZ R21, R21, R0.reuse, -R10.reuse ;  /* 0x0000000015157223 */ /* 0x180fe2000001080a */
[----:B------:R-:W3:Y:S01]  /*28a0*/  MUFU.EX2 R11, R11 ;  /* 0x0000000b000b7308 */ /* 0x000ee20000000800 */
[----:B-1----:R-:W-:Y:S01]  /*28b0*/  FADD.FTZ R27, R188, R103 ;  /* 0x00000067bc1b7221 */ /* 0x002fe20000010000 */
[-CC-:B------:R-:W-:Y:S01]  /*28c0*/  FFMA.FTZ R67, R67, R0.reuse, -R10.reuse ;  /* 0x0000000043437223 */ /* 0x180fe2000001080a */
[-CC-:B------:R-:W-:Y:S01]  /*28d0*/  FFMA.FTZ R25, R25, R0.reuse, -R10.reuse ;  /* 0x0000000019197223 */ /* 0x180fe2000001080a */
[----:B------:R-:W-:Y:S01]  /*28e0*/  FFMA.FTZ R71, R71, R0, -R10 ;  /* 0x0000000047477223 */ /* 0x000fe2000001080a */
[----:B------:R-:W-:Y:S01]  /*28f0*/  FADD.FTZ R34, R190, R27 ;  /* 0x0000001bbe227221 */ /* 0x000fe20000010000 */
[C---:B0-----:R-:W-:Y:S01]  /*2900*/  F2FP.F16.F32.PACK_AB R190, R29.reuse, R190 ;  /* 0x000000be1dbe723e */ /* 0x041fe200000000ff */
[----:B------:R-:W-:Y:S01]  /*2910*/  IMAD.MOV.U32 R61, RZ, RZ, R119 ;  /* 0x000000ffff3d7224 */ /* 0x000fe200078e0077 */
[----:B------:R0:W1:Y:S01]  /*2920*/  MUFU.EX2 R20, R31 ;  /* 0x0000001f00147308 */ /* 0x0000620000000800 */
[----:B------:R-:W-:Y:S01]  /*2930*/  FADD.FTZ R27, R29, R34 ;  /* 0x000000221d1b7221 */ /* 0x000fe20000010000 */
[----:B--2---:R-:W-:Y:S01]  /*2940*/  FADD.FTZ R34, R5, R12 ;  /* 0x0000000c05227221 */ /* 0x004fe20000010000 */
[----:B------:R-:W-:-:S02]  /*2950*/  F2FP.F16.F32.PACK_AB R189, R12, R5 ;  /* 0x000000050cbd723e */ /* 0x000fc400000000ff */
[----:B------:R-:W-:Y:S01]  /*2960*/  FADD.FTZ R36, R184, R27 ;  /* 0x0000001bb8247221 */ /* 0x000fe20000010000 */
[----:B------:R-:W-:Y:S01]  /*2970*/  F2FP.F16.F32.PACK_AB R188, R103, R188 ;  /* 0x000000bc67bc723e */ /* 0x000fe200000000ff */
[--C-:B------:R-:W-:Y:S01]  /*2980*/  IMAD.MOV.U32 R103, RZ, RZ, R119.reuse ;  /* 0x000000ffff677224 */ /* 0x100fe200078e0077 */
[----:B------:R-:W2:Y:S01]  /*2990*/  MUFU.EX2 R15, R15 ;  /* 0x0000000f000f7308 */ /* 0x000ea20000000800 */
[----:B------:R-:W-:Y:S01]  /*29a0*/  FADD.FTZ R36, R33, R36 ;  /* 0x0000002421247221 */ /* 0x000fe20000010000 */
[----:B---3--:R-:W-:Y:S01]  /*29b0*/  FADD.FTZ R27, R11, R34 ;  /* 0x000000220b1b7221 */ /* 0x008fe20000010000 */
[----:B------:R-:W-:Y:S01]  /*29c0*/  F2FP.F16.F32.PACK_AB R184, R33, R184 ;  /* 0x000000b821b8723e */ /* 0x000fe200000000ff */
[----:B------:R-:W-:Y:S02]  /*29d0*/  IMAD.MOV.U32 R33, RZ, RZ, R119 ;  /* 0x000000ffff217224 */ /* 0x000fe400078e0077 */
[----:B0-----:R-:W-:Y:S02]  /*29e0*/  FADD.FTZ R31, R73, R36 ;  /* 0x00000024491f7221 */ /* 0x001fe40000010000 */
[----:B------:R0:W3:Y:S01]  /*29f0*/  MUFU.EX2 R24, R35 ;  /* 0x0000002300187308 */ /* 0x0000e20000000800 */
[----:B-1----:R-:W-:Y:S01]  /*2a00*/  FADD.FTZ R36, R20, R27 ;  /* 0x0000001b14247221 */ /* 0x002fe20000010000 */
[C---:B------:R-:W-:Y:S01]  /*2a10*/  FADD.FTZ R38, R186.reuse, R31 ;  /* 0x0000001fba267221 */ /* 0x040fe20000010000 */
[----:B------:R-:W-:Y:S01]  /*2a20*/  F2FP.F16.F32.PACK_AB R186, R186, R73 ;  /* 0x00000049baba723e */ /* 0x000fe200000000ff */
[----:B------:R-:W-:Y:S01]  /*2a30*/  IMAD.MOV.U32 R73, RZ, RZ, R119 ;  /* 0x000000ffff497224 */ /* 0x000fe200078e0077 */
[----:B------:R-:W-:Y:S01]  /*2a40*/  F2FP.F16.F32.PACK_AB R191, R20, R11 ;  /* 0x0000000b14bf723e */ /* 0x000fe200000000ff */
[----:B------:R-:W-:Y:S01]  /*2a50*/  FADD.FTZ R31, R77, R38 ;  /* 0x000000264d1f7221 */ /* 0x000fe20000010000 */
[----:B------:R-:W-:Y:S01]  /*2a60*/  IMAD.MOV.U32 R11, RZ, RZ, 0x3f800000 ;  /* 0x3f800000ff0b7424 */ /* 0x000fe200078e00ff */
[----:B------:R-:W1:Y:S01]  /*2a70*/  MUFU.EX2 R37, R37 ;  /* 0x0000002500257308 */ /* 0x000e620000000800 */
[----:B--2---:R-:W-:Y:S01]  /*2a80*/  FADD.FTZ R27, R15, R36 ;  /* 0x000000240f1b7221 */ /* 0x004fe20000010000 */
[C---:B------:R-:W-:Y:S01]  /*2a90*/  FADD.FTZ R38, R180.reuse, R31 ;  /* 0x0000001fb4267221 */ /* 0x040fe20000010000 */
[----:B------:R-:W-:Y:S01]  /*2aa0*/  F2FP.F16.F32.PACK_AB R180, R180, R77 ;  /* 0x0000004db4b4723e */ /* 0x000fe200000000ff */
[----:B------:R-:W-:-:S02]  /*2ab0*/  IMAD.MOV.U32 R77, RZ, RZ, R119 ;  /* 0x000000ffff4d7224 */ /* 0x000fc400078e0077 */
[----:B------:R-:W-:Y:S01]  /*2ac0*/  FADD.FTZ R31, R81, R38 ;  /* 0x00000026511f7221 */ /* 0x000fe20000010000 */
[----:B0-----:R-:W-:Y:S01]  /*2ad0*/  IMAD.MOV.U32 R35, RZ, RZ, R119 ;  /* 0x000000ffff237224 */ /* 0x001fe200078e0077 */
[----:B------:R0:W2:Y:S01]  /*2ae0*/  MUFU.EX2 R26, R39 ;  /* 0x00000027001a7308 */ /* 0x0000a20000000800 */
[----:B---3--:R-:W-:Y:S01]  /*2af0*/  FADD.FTZ R36, R24, R27 ;  /* 0x0000001b18247221 */ /* 0x008fe20000010000 */
[C---:B------:R-:W-:Y:S01]  /*2b00*/  FADD.FTZ R40, R182.reuse, R31 ;  /* 0x0000001fb6287221 */ /* 0x040fe20000010000 */
[----:B------:R-:W-:Y:S01]  /*2b10*/  F2FP.F16.F32.PACK_AB R182, R182, R81 ;  /* 0x00000051b6b6723e */ /* 0x000fe200000000ff */
[--C-:B------:R-:W-:Y:S01]  /*2b20*/  IMAD.MOV.U32 R81, RZ, RZ, R119.reuse ;  /* 0x000000ffff517224 */ /* 0x100fe200078e0077 */
[----:B------:R-:W-:Y:S01]  /*2b30*/  F2FP.F16.F32.PACK_AB R185, R24, R15 ;  /* 0x0000000f18b9723e */ /* 0x000fe200000000ff */
[----:B------:R-:W-:Y:S01]  /*2b40*/  FADD.FTZ R31, R85, R40 ;  /* 0x00000028551f7221 */ /* 0x000fe20000010000 */
[----:B------:R-:W-:Y:S01]  /*2b50*/  MOV R24, R119 ;  /* 0x0000007700187202 */ /* 0x000fe20000000f00 */
[----:B------:R-:W3:Y:S01]  /*2b60*/  MUFU.EX2 R41, R41 ;  /* 0x0000002900297308 */ /* 0x000ee20000000800 */
[----:B-1----:R-:W-:Y:S01]  /*2b70*/  FADD.FTZ R27, R37, R36 ;  /* 0x00000024251b7221 */ /* 0x002fe20000010000 */
[----:B0-----:R-:W-:-:S06]  /*2b80*/  IMAD.MOV.U32 R39, RZ, RZ, R119 ;  /* 0x000000ffff277224 */ /* 0x001fcc00078e0077 */
[----:B------:R0:W1:Y:S01]  /*2b90*/  MUFU.EX2 R28, R43 ;  /* 0x0000002b001c7308 */ /* 0x0000620000000800 */
[C---:B--2---:R-:W-:Y:S01]  /*2ba0*/  FADD.FTZ R38, R26.reuse, R27 ;  /* 0x0000001b1a267221 */ /* 0x044fe20000010000 */
[----:B------:R-:W-:Y:S01]  /*2bb0*/  F2FP.F16.F32.PACK_AB R187, R26, R37 ;  /* 0x000000251abb723e */ /* 0x000fe200000000ff */
[--C-:B------:R-:W-:Y:S02]  /*2bc0*/  IMAD.MOV.U32 R37, RZ, RZ, R119.reuse ;  /* 0x000000ffff257224 */ /* 0x100fe400078e0077 */
[----:B------:R-:W-:-:S03]  /*2bd0*/  IMAD.MOV.U32 R26, RZ, RZ, R119 ;  /* 0x000000ffff1a7224 */ /* 0x000fc600078e0077 */
[----:B------:R-:W2:Y:S01]  /*2be0*/  MUFU.EX2 R45, R45 ;  /* 0x0000002d002d7308 */ /* 0x000ea20000000800 */
[----:B---3--:R-:W-:Y:S01]  /*2bf0*/  FADD.FTZ R27, R41, R38 ;  /* 0x00000026291b7221 */ /* 0x008fe20000010000 */
[C---:B------:R-:W-:Y:S01]  /*2c00*/  FADD.FTZ R38, R176.reuse, R31 ;  /* 0x0000001fb0267221 */ /* 0x040fe20000010000 */
[----:B------:R-:W-:Y:S01]  /*2c10*/  F2FP.F16.F32.PACK_AB R176, R176, R85 ;  /* 0x00000055b0b0723e */ /* 0x000fe200000000ff */
[--C-:B------:R-:W-:Y:S02]  /*2c20*/  IMAD.MOV.U32 R85, RZ, RZ, R119.reuse ;  /* 0x000000ffff557224 */ /* 0x100fe400078e0077 */
[----:B------:R-:W-:Y:S01]  /*2c30*/  FADD.FTZ R31, R89, R38 ;  /* 0x00000026591f7221 */ /* 0x000fe20000010000 */
[----:B0-----:R-:W-:Y:S01]  /*2c40*/  IMAD.MOV.U32 R43, RZ, RZ, R119 ;  /* 0x000000ffff2b7224 */ /* 0x001fe200078e0077 */
[----:B------:R0:W3:Y:S01]  /*2c50*/  MUFU.EX2 R30, R47 ;  /* 0x0000002f001e7308 */ /* 0x0000e20000000800 */
[----:B-1----:R-:W-:Y:S01]  /*2c60*/  FADD.FTZ R2, R28, R27 ;  /* 0x0000001b1c027221 */ /* 0x002fe20000010000 */
[C---:B------:R-:W-:Y:S01]  /*2c70*/  FADD.FTZ R40, R178.reuse, R31 ;  /* 0x0000001fb2287221 */ /* 0x040fe20000010000 */
[----:B------:R-:W-:Y:S01]  /*2c80*/  F2FP.F16.F32.PACK_AB R178, R178, R89 ;  /* 0x00000059b2b2723e */ /* 0x000fe200000000ff */
[--C-:B------:R-:W-:Y:S01]  /*2c90*/  IMAD.MOV.U32 R89, RZ, RZ, R119.reuse ;  /* 0x000000ffff597224 */ /* 0x100fe200078e0077 */
[----:B------:R-:W-:Y:S01]  /*2ca0*/  F2FP.F16.F32.PACK_AB R181, R28, R41 ;  /* 0x000000291cb5723e */ /* 0x000fe200000000ff */
[----:B------:R-:W-:Y:S01]  /*2cb0*/  FADD.FTZ R31, R93, R40 ;  /* 0x000000285d1f7221 */ /* 0x000fe20000010000 */
[--C-:B------:R-:W-:Y:S01]  /*2cc0*/  IMAD.MOV.U32 R41, RZ, RZ, R119.reuse ;  /* 0x000000ffff297224 */ /* 0x100fe200078e0077 */
[----:B------:R-:W1:Y:S01]  /*2cd0*/  MUFU.EX2 R49, R49 ;  /* 0x0000003100317308 */ /* 0x000e620000000800 */
[----:B--2---:R-:W-:Y:S01]  /*2ce0*/  FADD.FTZ R27, R45, R2 ;  /* 0x000000022d1b7221 */ /* 0x004fe20000010000 */
[----:B0-----:R-:W-:Y:S01]  /*2cf0*/  IMAD.MOV.U32 R47, RZ, RZ, R119 ;  /* 0x000000ffff2f7224 */ /* 0x001fe200078e0077 */
[----:B------:R-:W-:-:S05]  /*2d00*/  MOV R28, R119 ;  /* 0x00000077001c7202 */ /* 0x000fca0000000f00 */
[----:B------:R0:W2:Y:S01]  /*2d10*/  MUFU.EX2 R32, R51 ;  /* 0x0000003300207308 */ /* 0x0000a20000000800 */
[C---:B---3--:R-:W-:Y:S01]  /*2d20*/  FADD.FTZ R38, R30.reuse, R27 ;  /* 0x0000001b1e267221 */ /* 0x048fe20000010000 */
[----:B------:R-:W-:Y:S01]  /*2d30*/  F2FP.F16.F32.PACK_AB R183, R30, R45 ;  /* 0x0000002d1eb7723e */ /* 0x000fe200000000ff */
[--C-:B------:R-:W-:Y:S02]  /*2d40*/  IMAD.MOV.U32 R45, RZ, RZ, R119.reuse ;  /* 0x000000ffff2d7224 */ /* 0x100fe400078e0077 */
[----:B------:R-:W-:-:S03]  /*2d50*/  IMAD.MOV.U32 R30, RZ, RZ, R119 ;  /* 0x000000ffff1e7224 */ /* 0x000fc600078e0077 */
[----:B------:R-:W3:Y:S01]  /*2d60*/  MUFU.EX2 R53, R53 ;  /* 0x0000003500357308 */ /* 0x000ee20000000800 */
[----:B-1----:R-:W-:Y:S01]  /*2d70*/  FADD.FTZ R27, R49, R38 ;  /* 0x00000026311b7221 */ /* 0x002fe20000010000 */
[C---:B------:R-:W-:Y:S01]  /*2d80*/  FADD.FTZ R38, R172.reuse, R31 ;  /* 0x0000001fac267221 */ /* 0x040fe20000010000 */
[----:B------:R-:W-:Y:S01]  /*2d90*/  F2FP.F16.F32.PACK_AB R172, R172, R93 ;  /* 0x0000005dacac723e */ /* 0x000fe200000000ff */
[--C-:B------:R-:W-:Y:S02]  /*2da0*/  IMAD.MOV.U32 R93, RZ, RZ, R119.reuse ;  /* 0x000000ffff5d7224 */ /* 0x100fe400078e0077 */
[----:B------:R-:W-:Y:S01]  /*2db0*/  FADD.FTZ R29, R97, R38 ;  /* 0x00000026611d7221 */ /* 0x000fe20000010000 */
[----:B0-----:R-:W-:Y:S01]  /*2dc0*/  IMAD.MOV.U32 R51, RZ, RZ, R119 ;  /* 0x000000ffff337224 */ /* 0x001fe200078e0077 */
[----:B------:R0:W1:Y:S01]  /*2dd0*/  MUFU.EX2 R34, R55 ;  /* 0x0000003700227308 */ /* 0x0000620000000800 */
[----:B--2---:R-:W-:Y:S01]  /*2de0*/  FADD.FTZ R10, R32, R27 ;  /* 0x0000001b200a7221 */ /* 0x004fe20000010000 */
[C---:B------:R-:W-:Y:S01]  /*2df0*/  FADD.FTZ R40, R174.reuse, R29 ;  /* 0x0000001dae287221 */ /* 0x040fe20000010000 */
[----:B------:R-:W-:Y:S01]  /*2e00*/  F2FP.F16.F32.PACK_AB R174, R174, R97 ;  /* 0x00000061aeae723e */ /* 0x000fe200000000ff */
[--C-:B------:R-:W-:Y:S01]  /*2e10*/  IMAD.MOV.U32 R97, RZ, RZ, R119.reuse ;  /* 0x000000ffff617224 */ /* 0x100fe200078e0077 */
[----:B------:R-:W-:Y:S01]  /*2e20*/  F2FP.F16.F32.PACK_AB R177, R32, R49 ;  /* 0x0000003120b1723e */ /* 0x000fe200000000ff */
[--C-:B------:R-:W-:Y:S01]  /*2e30*/  IMAD.MOV.U32 R49, RZ, RZ, R119.reuse ;  /* 0x000000ffff317224 */ /* 0x100fe200078e0077 */
[----:B------:R-:W-:Y:S01]  /*2e40*/  MOV R32, R119 ;  /* 0x0000007700207202 */ /* 0x000fe20000000f00 */
[----:B------:R-:W2:Y:S01]  /*2e50*/  MUFU.EX2 R57, R57 ;  /* 0x0000003900397308 */ /* 0x000ea20000000800 */
[----:B---3--:R-:W-:Y:S01]  /*2e60*/  FADD.FTZ R27, R53, R10 ;  /* 0x0000000a351b7221 */ /* 0x008fe20000010000 */
[----:B0-----:R-:W-:-:S02]  /*2e70*/  IMAD.MOV.U32 R55, RZ, RZ, R119 ;  /* 0x000000ffff377224 */ /* 0x001fc400078e0077 */
[----:B------:R-:W-:-:S04]  /*2e80*/  IMAD.MOV.U32 R31, RZ, RZ, R119 ;  /* 0x000000ffff1f7224 */ /* 0x000fc800078e0077 */
[----:B------:R-:W0:Y:S01]  /*2e90*/  MUFU.EX2 R99, R99 ;  /* 0x0000006300637308 */ /* 0x000e220000000800 */
[C---:B-1----:R-:W-:Y:S01]  /*2ea0*/  FADD.FTZ R10, R34.reuse, R27 ;  /* 0x0000001b220a7221 */ /* 0x042fe20000010000 */
[----:B------:R-:W-:Y:S01]  /*2eb0*/  F2FP.F16.F32.PACK_AB R179, R34, R53 ;  /* 0x0000003522b3723e */ /* 0x000fe200000000ff */
[--C-:B------:R-:W-:Y:S02]  /*2ec0*/  IMAD.MOV.U32 R53, RZ, RZ, R119.reuse ;  /* 0x000000ffff357224 */ /* 0x100fe400078e0077 */
[----:B------:R-:W-:-:S03]  /*2ed0*/  IMAD.MOV.U32 R34, RZ, RZ, R119 ;  /* 0x000000ffff227224 */ /* 0x000fc600078e0077 */
[----:B------:R1:W3:Y:S01]  /*2ee0*/  MUFU.EX2 R36, R59 ;  /* 0x0000003b00247308 */ /* 0x0002e20000000800 */
[----:B--2---:R-:W-:-:S07]  /*2ef0*/  FADD.FTZ R27, R57, R10 ;  /* 0x0000000a391b7221 */ /* 0x004fce0000010000 */
[----:B------:R2:W4:Y:S01]  /*2f00*/  MUFU.EX2 R168, R65 ;  /* 0x0000004100a87308 */ /* 0x0005220000000800 */
[----:B0-----:R-:W-:Y:S01]  /*2f10*/  FADD.FTZ R29, R99, R40 ;  /* 0x00000028631d7221 */ /* 0x001fe20000010000 */
[----:B-1----:R-:W-:-:S06]  /*2f20*/  IMAD.MOV.U32 R59, RZ, RZ, R119 ;  /* 0x000000ffff3b7224 */ /* 0x002fcc00078e0077 */
[----:B------:R-:W0:Y:S01]  /*2f30*/  MUFU.EX2 R13, R13 ;  /* 0x0000000d000d7308 */ /* 0x000e220000000800 */
[C---:B---3--:R-:W-:Y:S01]  /*2f40*/  FADD.FTZ R10, R36.reuse, R27 ;  /* 0x0000001b240a7221 */ /* 0x048fe20000010000 */
[----:B------:R-:W-:Y:S01]  /*2f50*/  F2FP.F16.F32.PACK_AB R173, R36, R57 ;  /* 0x0000003924ad723e */ /* 0x000fe200000000ff */
[--C-:B--2---:R-:W-:Y:S01]  /*2f60*/  IMAD.MOV.U32 R65, RZ, RZ, R119.reuse ;  /* 0x000000ffff417224 */ /* 0x104fe200078e0077 */
[----:B------:R-:W-:Y:S01]  /*2f70*/  MOV R36, R119 ;  /* 0x0000007700247202 */ /* 0x000fe20000000f00 */
[----:B------:R-:W-:-:S03]  /*2f80*/  IMAD.MOV.U32 R57, RZ, RZ, R119 ;  /* 0x000000ffff397224 */ /* 0x000fc600078e0077 */
[----:B------:R-:W1:Y:S01]  /*2f90*/  MUFU.EX2 R101, R101 ;  /* 0x0000006500657308 */ /* 0x000e620000000800 */
[C---:B----4-:R-:W-:Y:S01]  /*2fa0*/  FADD.FTZ R40, R168.reuse, R29 ;  /* 0x0000001da8287221 */ /* 0x050fe20000010000 */
[----:B------:R-:W-:Y:S01]  /*2fb0*/  F2FP.F16.F32.PACK_AB R168, R168, R99 ;  /* 0x00000063a8a8723e */ /* 0x000fe200000000ff */
[----:B------:R-:W-:-:S05]  /*2fc0*/  IMAD.MOV.U32 R99, RZ, RZ, R119 ;  /* 0x000000ffff637224 */ /* 0x000fca00078e0077 */
[----:B------:R2:W3:Y:S01]  /*2fd0*/  MUFU.EX2 R2, R63 ;  /* 0x0000003f00027308 */ /* 0x0004e20000000800 */
[----:B0-----:R-:W-:-:S07]  /*2fe0*/  FADD.FTZ R27, R13, R10 ;  /* 0x0000000a0d1b7221 */ /* 0x001fce0000010000 */
[----:B------:R-:W0:Y:S01]  /*2ff0*/  MUFU.EX2 R21, R21 ;  /* 0x0000001500157308 */ /* 0x000e220000000800 */
[----:B-1----:R-:W-:Y:S01]  /*3000*/  FADD.FTZ R29, R101, R40 ;  /* 0x00000028651d7221 */ /* 0x002fe20000010000 */
[----:B--2---:R-:W-:-:S06]  /*3010*/  IMAD.MOV.U32 R63, RZ, RZ, R119 ;  /* 0x000000ffff3f7224 */ /* 0x004fcc00078e0077 */
[----:B------:R1:W2:Y:S01]  /*3020*/  MUFU.EX2 R38, R67 ;  /* 0x0000004300267308 */ /* 0x0002a20000000800 */
[C---:B---3--:R-:W-:Y:S01]  /*3030*/  FADD.FTZ R42, R2.reuse, R27 ;  /* 0x0000001b022a7221 */ /* 0x048fe20000010000 */
[----:B------:R-:W-:Y:S01]  /*3040*/  F2FP.F16.F32.PACK_AB R175, R2, R13 ;  /* 0x0000000d02af723e */ /* 0x000fe200000000ff */
[----:B------:R-:W-:Y:S01]  /*3050*/  IMAD.MOV.U32 R27, RZ, RZ, R119 ;  /* 0x000000ffff1b7224 */ /* 0x000fe200078e0077 */
[----:B------:R-:W-:-:S04]  /*3060*/  MOV R2, 0x3f800000 ;  /* 0x3f80000000027802 */ /* 0x000fc80000000f00 */
[----:B------:R-:W3:Y:S01]  /*3070*/  MUFU.EX2 R25, R25 ;  /* 0x0000001900197308 */ /* 0x000ee20000000800 */
[----:B0-----:R-:W-:Y:S01]  /*3080*/  FADD.FTZ R5, R21, R42 ;  /* 0x0000002a15057221 */ /* 0x001fe20000010000 */
[--C-:B-1----:R-:W-:Y:S02]  /*3090*/  IMAD.MOV.U32 R67, RZ, RZ, R119.reuse ;  /* 0x000000ffff437224 */ /* 0x102fe400078e0077 */
[----:B------:R-:W-:-:S04]  /*30a0*/  IMAD.MOV.U32 R42, RZ, RZ, R119 ;  /* 0x000000ffff2a7224 */ /* 0x000fc800078e0077 */
[----:B------:R-:W0:Y:S01]  /*30b0*/  MUFU.EX2 R14, R14 ;  /* 0x0000000e000e7308 */ /* 0x000e220000000800 */
[C---:B--2---:R-:W-:Y:S01]  /*30c0*/  FADD.FTZ R12, R38.reuse, R5 ;  /* 0x00000005260c7221 */ /* 0x044fe20000010000 */
[----:B------:R-:W-:Y:S01]  /*30d0*/  F2FP.F16.F32.PACK_AB R169, R38, R21 ;  /* 0x0000001526a9723e */ /* 0x000fe200000000ff */
[----:B------:R-:W-:-:S05]  /*30e0*/  IMAD.MOV.U32 R38, RZ, RZ, R119 ;  /* 0x000000ffff267224 */ /* 0x000fca00078e0077 */
[----:B------:R1:W2:Y:S01]  /*30f0*/  MUFU.EX2 R40, R71 ;  /* 0x0000004700287308 */ /* 0x0002a20000000800 */
[----:B---3--:R-:W-:Y:S01]  /*3100*/  FADD.FTZ R5, R25, R12 ;  /* 0x0000000c19057221 */ /* 0x008fe20000010000 */
[C---:B0-----:R-:W-:Y:S01]  /*3110*/  FADD.FTZ R10, R14.reuse, R29 ;  /* 0x0000001d0e0a7221 */ /* 0x041fe20000010000 */
[----:B------:R-:W-:Y:S01]  /*3120*/  F2FP.F16.F32.PACK_AB R170, R14, R101 ;  /* 0x000000650eaa723e */ /* 0x000fe200000000ff */
[--C-:B------:R-:W-:Y:S02]  /*3130*/  IMAD.MOV.U32 R101, RZ, RZ, R119.reuse ;  /* 0x000000ffff657224 */ /* 0x100fe400078e0077 */
[--C-:B-1----:R-:W-:Y:S02]  /*3140*/  IMAD.MOV.U32 R71, RZ, RZ, R119.reuse ;  /* 0x000000ffff477224 */ /* 0x102fe400078e0077 */
[----:B------:R-:W-:Y:S02]  /*3150*/  IMAD.MOV.U32 R29, RZ, RZ, R119 ;  /* 0x000000ffff1d7224 */ /* 0x000fe400078e0077 */
[C---:B--2---:R-:W-:Y:S01]  /*3160*/  FADD.FTZ R5, R40.reuse, R5 ;  /* 0x0000000528057221 */ /* 0x044fe20000010000 */
[----:B------:R-:W-:Y:S01]  /*3170*/  F2FP.F16.F32.PACK_AB R171, R40, R25 ;  /* 0x0000001928ab723e */ /* 0x000fe200000000ff */
[----:B------:R-:W-:Y:S01]  /*3180*/  IMAD.MOV.U32 R25, RZ, RZ, R119 ;  /* 0x000000ffff197224 */ /* 0x000fe200078e0077 */
[----:B------:R-:W-:Y:S01]  /*3190*/  MOV R40, R119 ;  /* 0x0000007700287202 */ /* 0x000fe20000000f00 */
[----:B------:R-:W-:Y:S06]  /*31a0*/  @!P1 BRA `(.L_x_3307) ;  /* 0x00000020006c9947 */ /* 0x000fec0003800000 */
[----:B------:R-:W-:Y:S01]  /*31b0*/  IMAD.MOV.U32 R12, RZ, RZ, R3 ;  /* 0x000000ffff0c7224 */ /* 0x000fe200078e0003 */
[----:B------:R-:W-:Y:S01]  /*31c0*/  CS2R R118, SRZ ;  /* 0x0000000000767805 */ /* 0x000fe2000001ff00 */
[----:B------:R-:W-:Y:S01]  /*31d0*/  IMAD.MOV.U32 R13, RZ, RZ, R4 ;  /* 0x000000ffff0d7224 */ /* 0x000fe200078e0004 */
[----:B------:R-:W-:Y:S01]  /*31e0*/  CS2R R114, SRZ ;  /* 0x0000000000727805 */ /* 0x000fe2000001ff00 */
[----:B------:R-:W-:Y:S01]  /*31f0*/  IMAD.MOV.U32 R2, RZ, RZ, 0x3f800000 ;  /* 0x3f800000ff027424 */ /* 0x000fe200078e00ff */
        /* <DEDUP_REMOVED lines=46> */
[----:B------:R-:W-:Y:S01]  /*34e0*/  UIADD3 UR4, UR41, -0x2, URZ ;  /* 0xfffffffe29047890 */ /* 0x000fe2000fffe03f */
[----:B------:R-:W-:Y:S01]  /*34f0*/  UMOV UR5, UR39 ;  /* 0x0000002700057c82 */ /* 0x000fe20008000000 */
[----:B------:R-:W-:-:S10]  /*3500*/  UMOV UR6, UR38 ;  /* 0x0000002600067c82 */ /* 0x000fd40008000000 */
.L_x_3318:
[----:B------:R-:W-:-:S04]  /*3510*/  UISETP.NE.AND UP0, UPT, UR6, 0x1, UPT ;  /* 0x000000010600788c */ /* 0x000fc8000bf05270 */
[----:B------:R-:W-:-:S04]  /*3520*/  USEL UR39, URZ, 0x1, UP0 ;  /* 0x000000013f277887 */ /* 0x000fc80008000000 */
[----:B------:R-:W-:Y:S01]  /*3530*/  ULOP3.LUT UR39, UR5, UR39, URZ, 0x3c, !UPT ;  /* 0x0000002705277292 */ /* 0x000fe2000f8e3c3f */
[----:B------:R-:W-:Y:S11]  /*3540*/  @!P0 BRA `(.L_x_3308) ;  /* 0x0000000000048947 */ /* 0x000ff60003800000 */
[----:B------:R-:W-:Y:S01]  /*3550*/  BPT.TRAP 0x1 ;  /* 0x000000040000795c */ /* 0x000fe20000300000 */
.L_x_3308:
[----:B------:R-:W0:Y:S01]  /*3560*/  S2UR UR11, SR_CgaCtaId ;  /* 0x00000000000b79c3 */ /* 0x000e220000008800 */
[----:B------:R-:W-:Y:S01]  /*3570*/  UIADD3 UR38, UR6, 0x1, URZ ;  /* 0x0000000106267890 */ /* 0x000fe2000fffe03f */
[----:B------:R-:W-:Y:S01]  /*3580*/  MOV R0, UR39 ;  /* 0x0000002700007c02 */ /* 0x000fe20008000f00 */
[----:B------:R-:W-:Y:S02]  /*3590*/  UMOV UR7, 0x400 ;  /* 0x0000040000077882 */ /* 0x000fe40000000000 */
[----:B------:R-:W-:Y:S01]  /*35a0*/  UISETP.NE.AND UP0, UPT, UR38, 0x2, UPT ;  /* 0x000000022600788c */ /* 0x000fe2000bf05270 */
[----:B------:R-:W-:-:S03]  /*35b0*/  SHF.L.U32 R0, R0, 0x1f, RZ ;  /* 0x0000001f00007819 */ /* 0x000fc600000006ff */
[----:B------:R-:W-:Y:S02]  /*35c0*/  USEL UR38, UR38, URZ, UP0 ;  /* 0x0000003f26267287 */ /* 0x000fe40008000000 */
[----:B0-----:R-:W-:-:S04]  /*35d0*/  ULEA UR7, UR11, UR7, 0x18 ;  /* 0x000000070b077291 */ /* 0x001fc8000f8ec03f */
[----:B------:R-:W-:-:S09]  /*35e0*/  ULEA UR8, UR38, UR7, 0x3 ;  /* 0x0000000726087291 */ /* 0x000fd2000f8e183f */
[----:B------:R0:W1:Y:S01]  /*35f0*/  SYNCS.PHASECHK.TRANS64.TRYWAIT P1, [UR8+0x30830], R0 ;  /* 0x03083000ff0075a7 */ /* 0x0000620008020148 */
[----:B------:R-:W-:Y:S05]  /*3600*/  @!P0 BRA `(.L_x_3309) ;  /* 0x0000000000048947 */ /* 0x000fea0003800000 */
[----:B------:R-:W-:Y:S01]  /*3610*/  BPT.TRAP 0x1 ;  /* 0x000000040000795c */ /* 0x000fe20000300000 */
.L_x_3309:
[----:B-1----:R-:W-:Y:S05]  /*3620*/  @P1 BRA `(.L_x_3310) ;  /* 0x0000000000081947 */ /* 0x002fea0003800000 */
[----:B------:R-:W1:Y:S02]  /*3630*/  SYNCS.PHASECHK.TRANS64.TRYWAIT P1, [UR8+0x30830], R0 ;  /* 0x03083000ff0075a7 */ /* 0x000e640008020148 */
[----:B-1----:R-:W-:Y:S05]  /*3640*/  @!P1 BRA `(.L_x_3311) ;  /* 0x00000080005c9947 */ /* 0x002fea0003800000 */
.L_x_3310:
[----:B------:R-:W-:Y:S01]  /*3650*/  R2UR UR40, R8 ;  /* 0x00000000082872ca */ /* 0x000fe200000e0000 */
[----:B------:R-:W-:Y:S01]  /*3660*/  UIMAD UR9, UR38, 0x900, UR10 ;  /* 0x00000900260978a4 */ /* 0x000fe2000f8e020a */
        /* <DEDUP_REMOVED lines=13> */
[----:B------:R-:W-:Y:S01]  /*3740*/  HGMMA.64x96x16.F32 R120, gdesc[UR40], RZ, !UPT, gsb0 ;  /* 0x01600000287879f0 */ /* 0x000fe2000c0008ff */
        /* <DEDUP_REMOVED lines=104> */
[----:B------:R-:W-:-:S04]  /*3dd0*/  FMUL.FTZ R119, R119, R2 ;  /* 0x0000000277777220 */ /* 0x000fc80000410000 */
[----:B------:R-:W-:Y:S01]  /*3de0*/  HGMMA.64x96x16.F32 R120, gdesc[UR40], R120, gsb0 ;  /* 0x01600000287879f0 */ /* 0x000fe20008000878 */
[----:B------:R-:W-:Y:S01]  /*3df0*/  UIADD3 UR42, UR9, 0x4, URZ ;  /* 0x00000004092a7890 */ /* 0x000fe2000fffe03f */
[----:B------:R-:W-:Y:S01]  /*3e00*/  UMOV UR40, UR56 ;  /* 0x0000003800287c82 */ /* 0x000fe20008000000 */
[----:B------:R-:W-:Y:S01]  /*3e10*/  UMOV UR41, UR57 ;  /* 0x0000003900297c82 */ /* 0x000fe20008000000 */
[----:B------:R-:W-:Y:S01]  /*3e20*/  UMOV UR43, 0x40000040 ;  /* 0x40000040002b7882 */ /* 0x000fe20000000000 */
[----:B------:R-:W-:Y:S02]  /*3e30*/  WARPGROUP.DEPBAR.LE gsb0, 0x0 ;  /* 0x00008000000079c5 */ /* 0x000fe40000010000 */
[----:B------:R-:W-:-:S06]  /*3e40*/  WARPGROUP.ARRIVE ;  /* 0x00000000000079c5 */ /* 0x000fcc0000000000 */
        /* <DEDUP_REMOVED lines=43> */
.L_x_3312:
[----:B------:R-:W-:Y:S01]  /*4100*/  ULEA UR9, UR6, UR7, 0x3 ;  /* 0x0000000706097291 */ /* 0x000fe2000f8e183f */
[----:B01----:R-:W-:-:S05]  /*4110*/  IMAD.U32 R0, RZ, RZ, UR5 ;  /* 0x00000005ff007e24 */ /* 0x003fca000f8e00ff */
[----:B------:R-:W-:-:S04]  /*4120*/  SHF.L.U32 R0, R0, 0x1f, RZ ;  /* 0x0000001f00007819 */ /* 0x000fc800000006ff */
[----:B------:R0:W1:Y:S01]  /*4130*/  SYNCS.PHASECHK.TRANS64.TRYWAIT P1, [UR9+0x30850], R0 ;  /* 0x03085000ff0075a7 */ /* 0x0000620008020149 */
[----:B------:R-:W-:Y:S05]  /*4140*/  @!P0 BRA `(.L_x_3313) ;  /* 0x0000000000048947 */ /* 0x000fea0003800000 */
[----:B------:R-:W-:Y:S01]  /*4150*/  BPT.TRAP 0x1 ;  /* 0x000000040000795c */ /* 0x000fe20000300000 */
.L_x_3313:
[----:B-1----:R-:W-:Y:S05]  /*4160*/  @P1 BRA `(.L_x_3314) ;  /* 0x0000000000081947 */ /* 0x002fea0003800000 */
[----:B------:R-:W1:Y:S02]  /*4170*/  SYNCS.PHASECHK.TRANS64.TRYWAIT P1, [UR9+0x30850], R0 ;  /* 0x03085000ff0075a7 */ /* 0x000e640008020149 */
[----:B-1----:R-:W-:Y:S05]  /*4180*/  @!P1 BRA `(.L_x_3315) ;  /* 0x0000007400a49947 */ /* 0x002fea0003800000 */
.L_x_3314:
[----:B------:R-:W-:Y:S01]  /*4190*/  UIADD3 UR7, UR7, 0x400, URZ ;  /* 0x0000040007077890 */ /* 0x000fe2000fffe03f */
[----:B------:R-:W-:-:S03]  /*41a0*/  WARPGROUP.ARRIVE ;  /* 0x00000000000079c5 */ /* 0x000fc60000000000 */
[----:B------:R-:W-:-:S04]  /*41b0*/  USHF.R.U32.HI UR7, URZ, 0x4, UR7 ;  /* 0x000000043f077899 */ /* 0x000fc80008011607 */
[----:B------:R-:W-:-:S04]  /*41c0*/  ULOP3.LUT UR7, UR7, 0x3fff, URZ, 0xc0, !UPT ;  /* 0x00003fff07077892 */ /* 0x000fc8000f8ec03f */
[----:B------:R-:W-:-:S03]  /*41d0*/  ULOP3.LUT UR5, UR7, 0x3000000, URZ, 0xfc, !UPT ;  /* 0x0300000007057892 */ /* 0x000fc6000f8efc3f */
[----:B------:R-:W-:Y:S01]  /*41e0*/  UMOV UR7, 0x40000040 ;  /* 0x4000004000077882 */ /* 0x000fe20000000000 */
[----:B------:R-:W-:-:S07]  /*41f0*/  UIMAD UR5, UR6, 0x900, UR5 ;  /* 0x00000900060578a4 */ /* 0x000fce000f8e0205 */
[----:B------:R-:W-:Y:S02]  /*4200*/  UMOV UR6, UR5 ;  /* 0x0000000500067c82 */ /* 0x000fe40008000000 */
[----:B------:R-:W-:Y:S01]  /*4210*/  HGMMA.64x192x16.F32 R24, R188, gdesc[UR4].tnspB, R24, gsb0 ;  /* 0x42e00004bc187df0 */ /* 0x000fe20008000818 */
[----:B------:R-:W-:Y:S01]  /*4220*/  UIADD3 UR6, UR5, 0x80, URZ ;  /* 0x0000008005067890 */ /* 0x000fe2000fffe03f */
[----:B------:R-:W-:Y:S01]  /*4230*/  UMOV UR7, 0x40000040 ;  /* 0x4000004000077882 */ /* 0x000fe20000000000 */
[----:B------:R-:W-:Y:S02]  /*4240*/  WARPGROUP.DEPBAR.LE gsb0, 0x0 ;  /* 0x00008000000079c5 */ /* 0x000fe40000010000 */
[----:B------:R-:W-:-:S15]  /*4250*/  WARPGROUP.ARRIVE ;  /* 0x00000000000079c5 */ /* 0x000fde0000000000 */
        /* <DEDUP_REMOVED lines=20> */
[----:B------:R-:W-:Y:S03]  /*43a0*/  HGMMA.64x192x16.F32 R24, R168, gdesc[UR4].tnspB, R24, gsb0 ;  /* 0x42e00004a8187df0 */ /* 0x000fe60008000818 */
[----:B------:R-:W-:Y:S02]  /*43b0*/  WARPGROUP.DEPBAR.LE gsb0, 0x0 ;  /* 0x00008000000079c5 */ /* 0x000fe40000010000 */
[----:B------:R-:W-:Y:S05]  /*43c0*/  @!P0 BRA `(.L_x_3316) ;  /* 0x0000000000048947 */ /* 0x000fea0003800000 */
[----:B------:R-:W-:Y:S01]  /*43d0*/  BPT.TRAP 0x1 ;  /* 0x000000040000795c */ /* 0x000fe20000300000 */
.L_x_3316:
[----:B01----:R-:W-:Y:S01]  /*43e0*/  FMNMX.FTZ R0, R120, R13, !PT ;  /* 0x0000000d78007209 */ /* 0x003fe20007810000 */
[----:B------:R-:W-:Y:S01]  /*43f0*/  UIADD3 UR8, UR8, 0x30840, URZ ;  /* 0x0003084008087890 */ /* 0x000fe2000fffe03f */
[----:B------:R-:W-:Y:S02]  /*4400*/  FMNMX.FTZ R2, R122, R12, !PT ;  /* 0x0000000c7a027209 */ /* 0x000fe40007810000 */
[----:B------:R-:W-:Y:S01]  /*4410*/  FMNMX.FTZ R3, R121, R0, !PT ;  /* 0x0000000079037209 */ /* 0x000fe20007810000 */
[----:B------:R-:W-:Y:S01]  /*4420*/  UPRMT UR8, UR11, 0x654, UR8 ;  /* 0x000006540b087896 */ /* 0x000fe20008000008 */
[----:B------:R-:W-:Y:S02]  /*4430*/  FMNMX.FTZ R11, R123, R2, !PT ;  /* 0x000000027b0b7209 */ /* 0x000fe40007810000 */
[----:B------:R-:W-:Y:S02]  /*4440*/  FMNMX.FTZ R0, R124, R3, !PT ;  /* 0x000000037c007209 */ /* 0x000fe40007810000 */
[----:B------:R-:W-:-:S02]  /*4450*/  FMNMX.FTZ R2, R126, R11, !PT ;  /* 0x0000000b7e027209 */ /* 0x000fc40007810000 */
[----:B------:R-:W-:Y:S02]  /*4460*/  FMNMX.FTZ R3, R125, R0, !PT ;  /* 0x000000007d037209 */ /* 0x000fe40007810000 */
[----:B------:R-:W-:Y:S01]  /*4470*/  FMNMX.FTZ R11, R127, R2, !PT ;  /* 0x000000027f0b7209 */ /* 0x000fe20007810000 */
[----:B------:R-:W-:Y:S01]  /*4480*/  SYNCS.ARRIVE.TRANS64.RED.A1T0 RZ, [UR8], RZ ;  /* 0x000000ffffff79a7 */ /* 0x000fe20008100408 */
        /* <DEDUP_REMOVED lines=39> */
[----:B------:R-:W-:-:S03]  /*4700*/  FMNMX.FTZ R2, R167, R2, !PT ;  /* 0x00000002a7027209 */ /* 0x000fc60007810000 */
[----:B------:R-:W0:Y:S04]  /*4710*/  SHFL.BFLY PT, R0, R11, 0x2, 0x1f ;  /* 0x0c401f000b007f89 */ /* 0x000e2800000e0000 */
[----:B------:R-:W1:Y:S01]  /*4720*/  SHFL.BFLY PT, R3, R2, 0x2, 0x1f ;  /* 0x0c401f0002037f89 */ /* 0x000e6200000e0000 */
[----:B0-----:R-:W-:Y:S02]  /*4730*/  FMNMX.FTZ R14, R11, R0, !PT ;  /* 0x000000000b0e7209 */ /* 0x001fe40007810000 */
[----:B------:R-:W0:Y:S01]  /*4740*/  LDC R0, c[0x0][0x988] ;  /* 0x00026200ff007b82 */ /* 0x000e220000000800 */
[----:B-1----:R-:W-:Y:S02]  /*4750*/  FMNMX.FTZ R15, R2, R3, !PT ;  /* 0x00000003020f7209 */ /* 0x002fe40007810000 */
[----:B------:R-:W1:Y:S04]  /*4760*/  SHFL.BFLY PT, R3, R14, 0x1, 0x1f ;  /* 0x0c201f000e037f89 */ /* 0x000e6800000e0000 */
[----:B------:R-:W2:Y:S01]  /*4770*/  SHFL.BFLY PT, R20, R15, 0x1, 0x1f ;  /* 0x0c201f000f147f89 */ /* 0x000ea200000e0000 */
[----:B-1----:R-:W-:-:S02]  /*4780*/  FMNMX.FTZ R4, R14, R3, !PT ;  /* 0x000000030e047209 */ /* 0x002fc40007810000 */
[----:B--2---:R-:W-:-:S03]  /*4790*/  FMNMX.FTZ R3, R15, R20, !PT ;  /* 0x000000140f037209 */ /* 0x004fc60007810000 */
[C---:B------:R-:W-:Y:S01]  /*47a0*/  FADD.FTZ R13, -R4.reuse, R13 ;  /* 0x0000000d040d7221 */ /* 0x040fe20000010100 */
[----:B0-----:R-:W-:-:S03]  /*47b0*/  FMUL.FTZ R169, R4, R0 ;  /* 0x0000000004a97220 */ /* 0x001fc60000410000 */
[-C--:B------:R-:W-:Y:S01]  /*47c0*/  FMUL.FTZ R20, R13, R0.reuse ;  /* 0x000000000d147220 */ /* 0x080fe20000410000 */
[----:B------:R-:W-:Y:S01]  /*47d0*/  FADD.FTZ R13, -R3, R12 ;  /* 0x0000000c030d7221 */ /* 0x000fe20000010100 */
[-CC-:B------:R-:W-:Y:S01]  /*47e0*/  FFMA.FTZ R188, R120, R0.reuse, -R169.reuse ;  /* 0x0000000078bc7223 */ /* 0x180fe200000108a9 */
[-CC-:B------:R-:W-:Y:S01]  /*47f0*/  FFMA.FTZ R190, R124, R0.reuse, -R169.reuse ;  /* 0x000000007cbe7223 */ /* 0x180fe200000108a9 */
[----:B------:R0:W-:Y:S01]  /*4800*/  MUFU.EX2 R11, R20 ;  /* 0x00000014000b7308 */ /* 0x0001e20000000800 */
[-C--:B------:R-:W-:Y:S01]  /*4810*/  FMUL.FTZ R2, R13, R0.reuse ;  /* 0x000000000d027220 */ /* 0x080fe20000410000 */
[-CC-:B------:R-:W-:Y:S01]  /*4820*/  FFMA.FTZ R13, R121, R0.reuse, -R169.reuse ;  /* 0x00000000790d7223 */ /* 0x180fe200000108a9 */
[-CC-:B------:R-:W-:Y:S01]  /*4830*/  FFMA.FTZ R121, R133, R0.reuse, -R169.reuse ;  /* 0x0000000085797223 */ /* 0x180fe200000108a9 */
[-CC-:B------:R-:W-:Y:S01]  /*4840*/  FFMA.FTZ R133, R145, R0.reuse, -R169.reuse ;  /* 0x0000000091857223 */ /* 0x180fe200000108a9 */
[-CC-:B------:R-:W-:Y:S01]  /*4850*/  FFMA.FTZ R145, R157, R0.reuse, -R169.reuse ;  /* 0x000000009d917223 */ /* 0x180fe200000108a9 */
[-C--:B------:R-:W-:Y:S01]  /*4860*/  FMUL.FTZ R157, R3, R0.reuse ;  /* 0x00000000039d7220 */ /* 0x080fe20000410000 */
[-CC-:B------:R-:W-:Y:S01]  /*4870*/  FFMA.FTZ R15, R125, R0.reuse, -R169.reuse ;  /* 0x000000007d0f7223 */ /* 0x180fe200000108a9 */
[----:B------:R-:W1:Y:S01]  /*4880*/  MUFU.EX2 R188, R188 ;  /* 0x000000bc00bc7308 */ /* 0x000e620000000800 */
[-C--:B------:R-:W-:Y:S01]  /*4890*/  FFMA.FTZ R184, R128, R0.reuse, -R169 ;  /* 0x0000000080b87223 */ /* 0x080fe200000108a9 */
[-CC-:B------:R-:W-:Y:S01]  /*48a0*/  FFMA.FTZ R189, R122, R0.reuse, -R157.reuse ;  /* 0x000000007abd7223 */ /* 0x180fe2000001089d */
[-CC-:B------:R-:W-:Y:S01]  /*48b0*/  FFMA.FTZ R12, R123, R0.reuse, -R157.reuse ;  /* 0x000000007b0c7223 */ /* 0x180fe2000001089d */
[-CC-:B------:R-:W-:Y:S01]  /*48c0*/  FFMA.FTZ R191, R126, R0.reuse, -R157.reuse ;  /* 0x000000007ebf7223 */ /* 0x180fe2000001089d */
[-CC-:B------:R-:W-:Y:S01]  /*48d0*/  FFMA.FTZ R14, R127, R0.reuse, -R157.reuse ;  /* 0x000000007f0e7223 */ /* 0x180fe2000001089d */
[-C--:B------:R-:W-:Y:S01]  /*48e0*/  FFMA.FTZ R185, R130, R0.reuse, -R157 ;  /* 0x0000000082b97223 */ /* 0x080fe2000001089d */
[-C--:B------:R-:W-:Y:S01]  /*48f0*/  FFMA.FTZ R21, R129, R0.reuse, -R169 ;  /* 0x0000000081157223 */ /* 0x080fe200000108a9 */
[----:B------:R-:W-:Y:S01]  /*4900*/  MUFU.EX2 R2, R2 ;  /* 0x0000000200027308 */ /* 0x000fe20000000800 */
[-C--:B0-----:R-:W-:Y:S01]  /*4910*/  FFMA.FTZ R20, R131, R0.reuse, -R157 ;  /* 0x0000000083147223 */ /* 0x081fe2000001089d */
[-C--:B------:R-:W-:Y:S01]  /*4920*/  FFMA.FTZ R186, R132, R0.reuse, -R169 ;  /* 0x0000000084ba7223 */ /* 0x080fe200000108a9 */
[-CC-:B------:R-:W-:Y:S01]  /*4930*/  FFMA.FTZ R187, R134, R0.reuse, -R157.reuse ;  /* 0x0000000086bb7223 */ /* 0x180fe2000001089d */
[-C--:B------:R-:W-:Y:S01]  /*4940*/  FFMA.FTZ R120, R135, R0.reuse, -R157 ;  /* 0x0000000087787223 */ /* 0x080fe2000001089d */
[-C--:B------:R-:W-:Y:S01]  /*4950*/  FFMA.FTZ R180, R136, R0.reuse, -R169 ;  /* 0x0000000088b47223 */ /* 0x080fe200000108a9 */
[-C--:B------:R-:W-:Y:S01]  /*4960*/  FFMA.FTZ R181, R138, R0.reuse, -R157 ;  /* 0x000000008ab57223 */ /* 0x080fe2000001089d */
[----:B------:R-:W-:Y:S01]  /*4970*/  FFMA.FTZ R125, R137, R0, -R169 ;  /* 0x00000000897d7223 */ /* 0x000fe200000108a9 */
[----:B------:R-:W0:Y:S01]  /*4980*/  MUFU.EX2 R189, R189 ;  /* 0x000000bd00bd7308 */ /* 0x000e220000000800 */
[----:B-1----:R-:W-:Y:S01]  /*4990*/  FFMA.FTZ R10, R11, R10, R188 ;  /* 0x0000000a0b0a7223 */ /* 0x002fe200000100bc */
[-C--:B------:R-:W-:Y:S01]  /*49a0*/  FFMA.FTZ R122, R139, R0.reuse, -R157 ;  /* 0x000000008b7a7223 */ /* 0x080fe2000001089d */
[-C--:B------:R-:W-:Y:S01]  /*49b0*/  FFMA.FTZ R182, R140, R0.reuse, -R169 ;  /* 0x000000008cb67223 */ /* 0x080fe200000108a9 */
[-C--:B------:R-:W-:Y:S01]  /*49c0*/  FFMA.FTZ R183, R142, R0.reuse, -R157 ;  /* 0x000000008eb77223 */ /* 0x080fe2000001089d */
[-C--:B------:R-:W-:Y:S01]  /*49d0*/  FFMA.FTZ R129, R141, R0.reuse, -R169 ;  /* 0x000000008d817223 */ /* 0x080fe200000108a9 */
[-C--:B------:R-:W-:Y:S01]  /*49e0*/  FFMA.FTZ R124, R143, R0.reuse, -R157 ;  /* 0x000000008f7c7223 */ /* 0x080fe2000001089d */
[-C--:B------:R-:W-:Y:S01]  /*49f0*/  FFMA.FTZ R176, R144, R0.reuse, -R169 ;  /* 0x0000000090b07223 */ /* 0x080fe200000108a9 */
[----:B------:R-:W1:Y:S01]  /*4a00*/  MUFU.EX2 R13, R13 ;  /* 0x0000000d000d7308 */ /* 0x000e620000000800 */
[-CC-:B------:R-:W-:Y:S01]  /*4a10*/  FFMA.FTZ R177, R146, R0.reuse, -R157.reuse ;  /* 0x0000000092b17223 */ /* 0x180fe2000001089d */
[-C--:B------:R-:W-:Y:S01]  /*4a20*/  FFMA.FTZ R126, R147, R0.reuse, -R157 ;  /* 0x00000000937e7223 */ /* 0x080fe2000001089d */
[-C--:B------:R-:W-:Y:S01]  /*4a30*/  FFMA.FTZ R178, R148, R0.reuse, -R169 ;  /* 0x0000000094b27223 */ /* 0x080fe200000108a9 */
[-C--:B------:R-:W-:Y:S01]  /*4a40*/  FFMA.FTZ R179, R150, R0.reuse, -R157 ;  /* 0x0000000096b37223 */ /* 0x080fe2000001089d */
[-C--:B------:R-:W-:Y:S01]  /*4a50*/  FFMA.FTZ R137, R149, R0.reuse, -R169 ;  /* 0x0000000095897223 */ /* 0x080fe200000108a9 */
[-C--:B------:R-:W-:Y:S01]  /*4a60*/  FFMA.FTZ R128, R151, R0.reuse, -R157 ;  /* 0x0000000097807223 */ /* 0x080fe2000001089d */
[-C--:B------:R-:W-:Y:S01]  /*4a70*/  FFMA.FTZ R172, R152, R0.reuse, -R169 ;  /* 0x0000000098ac7223 */ /* 0x080fe200000108a9 */
[----:B------:R-:W2:Y:S01]  /*4a80*/  MUFU.EX2 R12, R12 ;  /* 0x0000000c000c7308 */ /* 0x000ea20000000800 */
[----:B0-----:R-:W-:Y:S01]  /*4a90*/  FFMA.FTZ R5, R2, R5, R189 ;  /* 0x0000000502057223 */ /* 0x001fe200000100bd */
[-C--:B------:R-:W-:Y:S01]  /*4aa0*/  FFMA.FTZ R173, R154, R0.reuse, -R157 ;  /* 0x000000009aad7223 */ /* 0x080fe2000001089d */
[-CC-:B------:R-:W-:Y:S01]  /*4ab0*/  FFMA.FTZ R141, R153, R0.reuse, -R169.reuse ;  /* 0x00000000998d7223 */ /* 0x180fe200000108a9 */
[-C--:B------:R-:W-:Y:S01]  /*4ac0*/  FFMA.FTZ R174, R156, R0.reuse, -R169 ;  /* 0x000000009cae7223 */ /* 0x080fe200000108a9 */
[-CC-:B------:R-:W-:Y:S01]  /*4ad0*/  FFMA.FTZ R175, R158, R0.reuse, -R157.reuse ;  /* 0x000000009eaf7223 */ /* 0x180fe2000001089d */
[-C--:B------:R-:W-:Y:S01]  /*4ae0*/  FFMA.FTZ R159, R159, R0.reuse, -R157 ;  /* 0x000000009f9f7223 */ /* 0x080fe2000001089d */
[-C--:B------:R-:W-:Y:S01]  /*4af0*/  FFMA.FTZ R168, R160, R0.reuse, -R169 ;  /* 0x00000000a0a87223 */ /* 0x080fe200000108a9 */
[----:B------:R-:W0:Y:S01]  /*4b00*/  MUFU.EX2 R190, R190 ;  /* 0x000000be00be7308 */ /* 0x000e220000000800 */
[----:B-1----:R-:W-:Y:S01]  /*4b10*/  FADD.FTZ R123, R13, R10 ;  /* 0x0000000a0d7b7221 */ /* 0x002fe20000010000 */
[-C--:B------:R-:W-:Y:S01]  /*4b20*/  FFMA.FTZ R162, R162, R0.reuse, -R157 ;  /* 0x00000000a2a27223 */ /* 0x080fe2000001089d */
[-C--:B------:R-:W-:Y:S01]  /*4b30*/  FFMA.FTZ R149, R161, R0.reuse, -R169 ;  /* 0x00000000a1957223 */ /* 0x080fe200000108a9 */
[-C--:B------:R-:W-:Y:S01]  /*4b40*/  FFMA.FTZ R163, R163, R0.reuse, -R157 ;  /* 0x00000000a3a37223 */ /* 0x080fe2000001089d */
[-CC-:B------:R-:W-:Y:S01]  /*4b50*/  FFMA.FTZ R170, R164, R0.reuse, -R169.reuse ;  /* 0x00000000a4aa7223 */ /* 0x180fe200000108a9 */
[-C--:B------:R-:W-:Y:S01]  /*4b60*/  FFMA.FTZ R153, R165, R0.reuse, -R169 ;  /* 0x00000000a5997223 */ /* 0x080fe200000108a9 */
[----:B------:R-:W-:Y:S01]  /*4b70*/  FFMA.FTZ R166, R166, R0, -R157 ;  /* 0x00000000a6a67223 */ /* 0x000fe2000001089d */
        /* <DEDUP_REMOVED lines=16> */
[-CC-:B------:R-:W-:Y:S01]  /*4c80*/  FFMA.FTZ R130, R155, R0.reuse, -R157.reuse ;  /* 0x000000009b827223 */ /* 0x180fe2000001089d */
[----:B------:R-:W-:-:S05]  /*4c90*/  FFMA.FTZ R157, R167, R0, -R157 ;  /* 0x00000000a79d7223 */ /* 0x000fca000001089d */
        /* <DEDUP_REMOVED lines=74> */
.L_x_3317:
[----:B------:R-:W-:Y:S01]  /*5140*/  UIADD3 UR9, UR9, 0x30860, URZ ;  /* 0x0003086009097890 */ /* 0x000fe2000fffe03f */
[----:B------:R-:W-:Y:S01]  /*5150*/  ISETP.LT.AND P1, PT, RZ, UR4, PT ;  /* 0x00000004ff007c0c */ /* 0x000fe2000bf21270 */
[----:B------:R-:W-:Y:S01]  /*5160*/  UIADD3 UR4, UR4, -0x1, URZ ;  /* 0xffffffff04047890 */ /* 0x000fe2000fffe03f */
[----:B------:R-:W-:Y:S01]  /*5170*/  F2FP.F16.F32.PACK_AB R188, R13, R188 ;  /* 0x000000bc0dbc723e */ /* 0x000fe200000000ff */
[----:B------:R-:W-:Y:S01]  /*5180*/  UPRMT UR9, UR11, 0x654, UR9 ;  /* 0x000006540b097896 */ /* 0x000fe20008000009 */
[----:B------:R-:W-:Y:S01]  /*5190*/  F2FP.F16.F32.PACK_AB R189, R12, R189 ;  /* 0x000000bd0cbd723e */ /* 0x000fe200000000ff */
[----:B------:R-:W-:Y:S01]  /*51a0*/  UMOV UR5, UR39 ;  /* 0x0000002700057c82 */ /* 0x000fe20008000000 */
[----:B------:R-:W-:Y:S01]  /*51b0*/  UMOV UR6, UR38 ;  /* 0x0000002600067c82 */ /* 0x000fe20008000000 */
[----:B------:R-:W-:Y:S01]  /*51c0*/  F2FP.F16.F32.PACK_AB R190, R15, R190 ;  /* 0x000000be0fbe723e */ /* 0x000fe200000000ff */
[----:B------:R-:W-:Y:S01]  /*51d0*/  IMAD.MOV.U32 R12, RZ, RZ, R3 ;  /* 0x000000ffff0c7224 */ /* 0x000fe200078e0003 */
[----:B------:R-:W-:Y:S01]  /*51e0*/  F2FP.F16.F32.PACK_AB R191, R14, R191 ;  /* 0x000000bf0ebf723e */ /* 0x000fe200000000ff */
[----:B------:R-:W-:Y:S01]  /*51f0*/  IMAD.MOV.U32 R13, RZ, RZ, R4 ;  /* 0x000000ffff0d7224 */ /* 0x000fe200078e0004 */
[----:B------:R-:W-:Y:S01]  /*5200*/  F2FP.F16.F32.PACK_AB R184, R21, R184 ;  /* 0x000000b815b8723e */ /* 0x000fe200000000ff */
[----:B------:R-:W-:Y:S01]  /*5210*/  SYNCS.ARRIVE.TRANS64.RED.A1T0 RZ, [UR9], RZ ;  /* 0x000000ffffff79a7 */ /* 0x000fe20008100409 */
        /* <DEDUP_REMOVED lines=19> */
[----:B------:R-:W-:Y:S06]  /*5350*/  @P1 BRA `(.L_x_3318) ;  /* 0xffffffe0006c1947 */ /* 0x000fec000383ffff */
.L_x_3307:
        /* <DEDUP_REMOVED lines=99> */
.L_x_3319:
[----:B------:R-:W0:Y:S01]  /*5990*/  S2UR UR13, SR_CgaCtaId ;  /* 0x00000000000d79c3 */ /* 0x000e220000008800 */
[----:B------:R-:W-:Y:S01]  /*59a0*/  UMOV UR4, 0x400 ;  /* 0x0000040000047882 */ /* 0x000fe20000000000 */
[----:B------:R-:W-:-:S04]  /*59b0*/  MOV R2, UR39 ;  /* 0x0000002700027c02 */ /* 0x000fc80008000f00 */
[----:B------:R-:W-:Y:S01]  /*59c0*/  SHF.L.U32 R2, R2, 0x1f, RZ ;  /* 0x0000001f02027819 */ /* 0x000fe200000006ff */
[----:B0-----:R-:W-:-:S04]  /*59d0*/  ULEA UR4, UR13, UR4, 0x18 ;  /* 0x000000040d047291 */ /* 0x001fc8000f8ec03f */
[----:B------:R-:W-:-:S09]  /*59e0*/  ULEA UR10, UR38, UR4, 0x3 ;  /* 0x00000004260a7291 */ /* 0x000fd2000f8e183f */
[----:B------:R0:W1:Y:S01]  /*59f0*/  SYNCS.PHASECHK.TRANS64.TRYWAIT P1, [UR10+0x30850], R2 ;  /* 0x03085002ff0075a7 */ /* 0x000062000802014a */
[----:B------:R-:W-:Y:S05]  /*5a00*/  @!P0 BRA `(.L_x_3320) ;  /* 0x0000000000048947 */ /* 0x000fea0003800000 */
[----:B------:R-:W-:Y:S01]  /*5a10*/  BPT.TRAP 0x1 ;  /* 0x000000040000795c */ /* 0x000fe20000300000 */
.L_x_3320:
[----:B-1----:R-:W-:Y:S05]  /*5a20*/  @P1 BRA `(.L_x_3321) ;  /* 0x0000000000081947 */ /* 0x002fea0003800000 */
[----:B------:R-:W1:Y:S02]  /*5a30*/  SYNCS.PHASECHK.TRANS64.TRYWAIT P1, [UR10+0x30850], R2 ;  /* 0x03085002ff0075a7 */ /* 0x000e64000802014a */
[----:B-1----:R-:W-:Y:S05]  /*5a40*/  @!P1 BRA `(.L_x_3322) ;  /* 0x0000005c008c9947 */ /* 0x002fea0003800000 */
.L_x_3321:
[----:B------:R-:W-:Y:S01]  /*5a50*/  UIADD3 UR5, UR4, 0x400, URZ ;  /* 0x0000040004057890 */ /* 0x000fe2000fffe03f */
[----:B------:R-:W-:Y:S01]  /*5a60*/  WARPGROUP.ARRIVE ;  /* 0x00000000000079c5 */ /* 0x000fe20000000000 */
[----:B------:R-:W-:Y:S01]  /*5a70*/  UMOV UR7, 0x40000040 ;  /* 0x4000004000077882 */ /* 0x000fe20000000000 */
[----:B------:R-:W-:Y:S01]  /*5a80*/  UMOV UR15, 0x40000040 ;  /* 0x40000040000f7882 */ /* 0x000fe20000000000 */
[----:B------:R-:W-:Y:S01]  /*5a90*/  USHF.R.U32.HI UR5, URZ, 0x4, UR5 ;  /* 0x000000043f057899 */ /* 0x000fe20008011605 */
[----:B-1----:R-:W1:Y:S01]  /*5aa0*/  SHFL.BFLY PT, R7, R10, 0x2, 0x1f ;  /* 0x0c401f000a077f89 */ /* 0x002e6200000e0000 */
[----:B------:R-:W-:Y:S02]  /*5ab0*/  IMAD.MOV.U32 R121, RZ, RZ, RZ ;  /* 0x000000ffff797224 */ /* 0x000fe400078e00ff */
[----:B------:R-:W-:Y:S01]  /*5ac0*/  ULOP3.LUT UR5, UR5, 0x3fff, URZ, 0xc0, !UPT ;  /* 0x00003fff05057892 */ /* 0x000fe2000f8ec03f */
[----:B0-----:R-:W0:Y:S01]  /*5ad0*/  SHFL.BFLY PT, R2, R5, 0x2, 0x1f ;  /* 0x0c401f0005027f89 */ /* 0x001e2200000e0000 */
[----:B------:R-:W-:-:S02]  /*5ae0*/  IMAD.MOV.U32 R155, RZ, RZ, RZ ;  /* 0x000000ffff9b7224 */ /* 0x000fc400078e00ff */
[----:B------:R-:W-:Y:S01]  /*5af0*/  ULOP3.LUT UR5, UR5, 0x3000000, URZ, 0xfc, !UPT ;  /* 0x0300000005057892 */ /* 0x000fe2000f8efc3f */
[----:B------:R-:W-:-:S03]  /*5b00*/  IMAD.MOV.U32 R20, RZ, RZ, -0x800000 ;  /* 0xff800000ff147424 */ /* 0x000fc600078e00ff */
[----:B------:R-:W-:-:S04]  /*5b10*/  UIMAD UR6, UR38, 0x900, UR5 ;  /* 0x00000900260678a4 */ /* 0x000fc8000f8e0205 */
[----:B------:R-:W-:-:S05]  /*5b20*/  UIADD3 UR8, UR6, 0x80, URZ ;  /* 0x0000008006087890 */ /* 0x000fca000fffe03f */
[----:B------:R-:W-:Y:S01]  /*5b30*/  HGMMA.64x192x16.F32 R24, R188, gdesc[UR4].tnspB, R24, gsb0 ;  /* 0x42e00004bc187df0 */ /* 0x000fe20008000818 */
[----:B------:R-:W-:Y:S01]  /*5b40*/  UMOV UR7, 0x40000040 ;  /* 0x4000004000077882 */ /* 0x000fe20000000000 */
[----:B------:R-:W-:Y:S01]  /*5b50*/  UMOV UR14, UR8 ;  /* 0x00000008000e7c82 */ /* 0x000fe20008000000 */
[----:B------:R-:W-:Y:S01]  /*5b60*/  UIADD3 UR8, UR6, 0x100, URZ ;  /* 0x0000010006087890 */ /* 0x000fe2000fffe03f */
[----:B-1----:R-:W-:Y:S01]  /*5b70*/  FADD.FTZ R7, R7, R10 ;  /* 0x0000000a07077221 */ /* 0x002fe20000010000 */
[----:B0-----:R-:W-:-:S04]  /*5b80*/  FADD.FTZ R6, R2, R5 ;  /* 0x0000000502067221 */ /* 0x001fc80000010000 */
[----:B------:R-:W0:Y:S04]  /*5b90*/  SHFL.BFLY PT, R2, R7, 0x1, 0x1f ;  /* 0x0c201f0007027f89 */ /* 0x000e2800000e0000 */
[----:B------:R-:W1:Y:S01]  /*5ba0*/  SHFL.BFLY PT, R9, R6, 0x1, 0x1f ;  /* 0x0c201f0006097f89 */ /* 0x000e6200000e0000 */
[----:B0-----:R-:W-:Y:S01]  /*5bb0*/  FADD.FTZ R11, R7, R2 ;  /* 0x00000002070b7221 */ /* 0x001fe20000010000 */
[----:B------:R-:W-:Y:S01]  /*5bc0*/  MOV R2, 0xff800000 ;  /* 0xff80000000027802 */ /* 0x000fe20000000f00 */
[----:B-1----:R-:W-:-:S03]  /*5bd0*/  FADD.FTZ R12, R6, R9 ;  /* 0x00000009060c7221 */ /* 0x002fc60000010000 */
[----:B------:R-:W-:Y:S02]  /*5be0*/  FSETP.NE.FTZ.AND P1, PT, R11, RZ, PT ;  /* 0x000000ff0b00720b */ /* 0x000fe40003f35000 */
[----:B------:R-:W-:-:S11]  /*5bf0*/  FSETP.NE.FTZ.AND P2, PT, R12, RZ, PT ;  /* 0x000000ff0c00720b */ /* 0x000fd60003f55000 */
[----:B------:R-:W0:Y:S01]  /*5c00*/  @P1 MUFU.LG2 R8, R11 ;  /* 0x0000000b00081308 */ /* 0x000e220000000c00 */
[C---:B------:R-:W-:Y:S01]  /*5c10*/  @P1 FMUL.FTZ R5, R0.reuse, 0.69314718246459960938 ;  /* 0x3f31721800051820 */ /* 0x040fe20000410000 */
[----:B------:R-:W-:-:S06]  /*5c20*/  @P2 FMUL.FTZ R7, R0, 0.69314718246459960938 ;  /* 0x3f31721800072820 */ /* 0x000fcc0000410000 */
        /* <DEDUP_REMOVED lines=9> */
[----:B------:R-:W-:Y:S01]  /*5cc0*/  HGMMA.64x192x16.F32 R24, R184, gdesc[UR12].tnspB, R24, gsb0 ;  /* 0x42e0000cb8187df0 */ /* 0x000fe20008000818 */
[----:B------:R-:W-:Y:S01]  /*5cd0*/  UMOV UR14, UR8 ;  /* 0x00000008000e7c82 */ /* 0x000fe20008000000 */
[----:B------:R-:W-:Y:S01]  /*5ce0*/  UMOV UR15, 0x40000040 ;  /* 0x40000040000f7882 */ /* 0x000fe20000000000 */
[----:B------:R-:W-:Y:S01]  /*5cf0*/  UIADD3 UR8, UR6, 0x180, URZ ;  /* 0x0000018006087890 */ /* 0x000fe2000fffe03f */
[----:B------:R-:W-:Y:S02]  /*5d00*/  WARPGROUP.DEPBAR.LE gsb0, 0x0 ;  /* 0x00008000000079c5 */ /* 0x000fe40000010000 */
[----:B------:R-:W-:-:S14]  /*5d10*/  WARPGROUP.ARRIVE ;  /* 0x00000000000079c5 */ /* 0x000fdc0000000000 */
[----:B------:R-:W-:Y:S01]  /*5d20*/  HGMMA.64x192x16.F32 R24, R180, gdesc[UR12].tnspB, R24, gsb0 ;  /* 0x42e0000cb4187df0 */ /* 0x000fe20008000818 */
[----:B------:R-:W-:Y:S01]  /*5d30*/  UMOV UR14, UR8 ;  /* 0x00000008000e7c82 */ /* 0x000fe20008000000 */
[----:B------:R-:W-:Y:S01]  /*5d40*/  UMOV UR15, 0x40000040 ;  /* 0x40000040000f7882 */ /* 0x000fe20000000000 */
[----:B------:R-:W-:Y:S02]  /*5d50*/  UIADD3 UR8, UR6, 0x200, URZ ;  /* 0x0000020006087890 */ /* 0x000fe4000fffe03f */
[----:B------:R-:W-:Y:S01]  /*5d60*/  UIADD3 UR6, UR6, 0x280, URZ ;  /* 0x0000028006067890 */ /* 0x000fe2000fffe03f */
[----:B------:R-:W-:Y:S02]  /*5d70*/  WARPGROUP.DEPBAR.LE gsb0, 0x0 ;  /* 0x00008000000079c5 */ /* 0x000fe40000010000 */
[----:B------:R-:W-:-:S12]  /*5d80*/  WARPGROUP.ARRIVE ;  /* 0x00000000000079c5 */ /* 0x000fd80000000000 */
[----:B------:R-:W-:Y:S01]  /*5d90*/  HGMMA.64x192x16.F32 R24, R176, gdesc[UR12].tnspB, R24, gsb0 ;  /* 0x42e0000cb0187df0 */ /* 0x000fe20008000818 */
[----:B------:R-:W-:Y:S01]  /*5da0*/  UMOV UR14, UR8 ;  /* 0x00000008000e7c82 */ /* 0x000fe20008000000 */
[----:B------:R-:W-:Y:S01]  /*5db0*/  UMOV UR15, 0x40000040 ;  /* 0x40000040000f7882 */ /* 0x000fe20000000000 */
[----:B------:R-:W-:Y:S02]  /*5dc0*/  WARPGROUP.DEPBAR.LE gsb0, 0x0 ;  /* 0x00008000000079c5 */ /* 0x000fe40000010000 */
[----:B------:R-:W-:-:S15]  /*5dd0*/  WARPGROUP.ARRIVE ;  /* 0x00000000000079c5 */ /* 0x000fde0000000000 */
[----:B------:R-:W-:Y:S03]  /*5de0*/  HGMMA.64x192x16.F32 R24, R172, gdesc[UR12].tnspB, R24, gsb0 ;  /* 0x42e0000cac187df0 */ /* 0x000fe60008000818 */
[----:B------:R-:W-:Y:S02]  /*5df0*/  WARPGROUP.DEPBAR.LE gsb0, 0x0 ;  /* 0x00008000000079c5 */ /* 0x000fe40000010000 */
[----:B------:R-:W-:-:S15]  /*5e00*/  WARPGROUP.ARRIVE ;  /* 0x00000000000079c5 */ /* 0x000fde0000000000 */
[----:B------:R-:W-:Y:S03]  /*5e10*/  HGMMA.64x192x16.F32 R24, R168, gdesc[UR4].tnspB, R24, gsb0 ;  /* 0x42e00004a8187df0 */ /* 0x000fe60008000818 */
[----:B------:R-:W-:Y:S02]  /*5e20*/  WARPGROUP.DEPBAR.LE gsb0, 0x0 ;  /* 0x00008000000079c5 */ /* 0x000fe40000010000 */
[----:B0-23--:R-:W-:Y:S05]  /*5e30*/  @!P0 BRA `(.L_x_3323) ;  /* 0x0000000000048947 */ /* 0x00dfea0003800000 */
[----:B------:R-:W-:Y:S01]  /*5e40*/  BPT.TRAP 0x1 ;  /* 0x000000040000795c */ /* 0x000fe20000300000 */
.L_x_3323:
[----:B------:R-:W0:Y:S01]  /*5e50*/  S2UR UR5, SR_SWINHI ;  /* 0x00000000000579c3 */ /* 0x000e220000002f00 */
[-C--:B------:R-:W-:Y:S01]  /*5e60*/  FMUL.FTZ R130, R51, R155.reuse ;  /* 0x0000009b33827220 */ /* 0x080fe20000410000 */
[-C--:B------:R-:W-:Y:S01]  /*5e70*/  FMUL.FTZ R141, R50, R155.reuse ;  /* 0x0000009b328d7220 */ /* 0x080fe20000410000 */
[-C--:B------:R-:W-:Y:S01]  /*5e80*/  FMUL.FTZ R124, R91, R155.reuse ;  /* 0x0000009b5b7c7220 */ /* 0x080fe20000410000 */
[-C--:B------:R-:W-:Y:S01]  /*5e90*/  FMUL.FTZ R133, R90, R155.reuse ;  /* 0x0000009b5a857220 */ /* 0x080fe20000410000 */
[----:B------:R-:W-:Y:S01]  /*5ea0*/  FMUL.FTZ R146, R43, R155 ;  /* 0x0000009b2b927220 */ /* 0x000fe20000410000 */
[----:B------:R-:W-:Y:S01]  /*5eb0*/  R2UR UR14, R193 ;  /* 0x00000000c10e72ca */ /* 0x000fe200000e0000 */
[----:B------:R-:W-:Y:S01]  /*5ec0*/  FMUL.FTZ R7, R28, R121 ;  /* 0x000000791c077220 */ /* 0x000fe20000410000 */
[-C--:B------:R-:W-:Y:S01]  /*5ed0*/  FMUL.FTZ R125, R75, R155.reuse ;  /* 0x0000009b4b7d7220 */ /* 0x080fe20000410000 */
[----:B------:R-:W-:Y:S01]  /*5ee0*/  FMUL.FTZ R151, R27, R155 ;  /* 0x0000009b1b977220 */ /* 0x000fe20000410000 */
[----:B------:R-:W-:-:S02]  /*5ef0*/  IMAD R27, R22, 0x40, R16 ;  /* 0x00000040161b7824 */ /* 0x000fc400078e0210 */
[-C--:B------:R-:W-:Y:S01]  /*5f00*/  FMUL.FTZ R138, R74, R155.reuse ;  /* 0x0000009b4a8a7220 */ /* 0x080fe20000410000 */
[----:B------:R-:W-:Y:S01]  /*5f10*/  FMUL.FTZ R145, R39, R155 ;  /* 0x0000009b27917220 */ /* 0x000fe20000410000 */
[-C--:B------:R-:W-:Y:S01]  /*5f20*/  FMUL.FTZ R8, R41, R121.reuse ;  /* 0x0000007929087220 */ /* 0x080fe20000410000 */
[----:B------:R-:W-:Y:S01]  /*5f30*/  FMUL.FTZ R10, R45, R121 ;  /* 0x000000792d0a7220 */ /* 0x000fe20000410000 */
[-C--:B------:R-:W-:Y:S01]  /*5f40*/  FMUL.FTZ R135, R82, R155.reuse ;  /* 0x0000009b52877220 */ /* 0x080fe20000410000 */
[-C--:B------:R-:W-:Y:S01]  /*5f50*/  FMUL.FTZ R132, R94, R155.reuse ;  /* 0x0000009b5e847220 */ /* 0x080fe20000410000 */
[----:B------:R-:W-:Y:S01]  /*5f60*/  ULDC UR11, c[0x0][0xc44] ;  /* 0x00031100000b7ab9 */ /* 0x000fe20000000800 */
[----:B------:R-:W1:Y:S01]  /*5f70*/  LDC R94, c[0x0][0xbe8] ;  /* 0x0002fa00ff5e7b82 */ /* 0x000e620000000800 */
[----:B------:R-:W-:Y:S01]  /*5f80*/  FMUL.FTZ R122, R83, R155 ;  /* 0x0000009b537a7220 */ /* 0x000fe20000410000 */
[-C--:B------:R-:W-:Y:S01]  /*5f90*/  FMUL.FTZ R4, R25, R121.reuse ;  /* 0x0000007919047220 */ /* 0x080fe20000410000 */
[----:B------:R-:W-:Y:S01]  /*5fa0*/  FMUL.FTZ R5, R24, R121 ;  /* 0x0000007918057220 */ /* 0x000fe20000410000 */
[-C--:B------:R-:W-:Y:S01]  /*5fb0*/  FMUL.FTZ R143, R35, R155.reuse ;  /* 0x0000009b238f7220 */ /* 0x080fe20000410000 */
[----:B------:R-:W-:Y:S01]  /*5fc0*/  FMUL.FTZ R123, R87, R155 ;  /* 0x0000009b577b7220 */ /* 0x000fe20000410000 */
[----:B------:R-:W-:Y:S01]  /*5fd0*/  UMOV UR6, UR4 ;  /* 0x0000000400067c82 */ /* 0x000fe20008000000 */
[----:B0-----:R-:W-:Y:S01]  /*5fe0*/  UMOV UR7, UR5 ;  /* 0x0000000500077c82 */ /* 0x001fe20008000000 */
[----:B------:R-:W-:Y:S01]  /*5ff0*/  UIADD3 UR5, -UR60, URZ, URZ ;  /* 0x0000003f3c057290 */ /* 0x000fe2000fffe13f */
[----:B------:R-:W-:-:S02]  /*6000*/  IMAD.U32 R50, RZ, RZ, UR6 ;  /* 0x00000006ff327e24 */ /* 0x000fc4000f8e00ff */
[-C--:B------:R-:W-:Y:S01]  /*6010*/  FMUL.FTZ R6, R29, R121.reuse ;  /* 0x000000791d067220 */ /* 0x080fe20000410000 */
[----:B------:R-:W-:Y:S01]  /*6020*/  IMAD.U32 R51, RZ, RZ, UR7 ;  /* 0x00000007ff337e24 */ /* 0x000fe2000f8e00ff */
[----:B------:R-:W-:Y:S01]  /*6030*/  UIMAD UR11, UR11, UR5, UR14 ;  /* 0x000000050b0b72a4 */ /* 0x000fe2000f8e020e */
[-C--:B------:R-:W-:Y:S01]  /*6040*/  FMUL.FTZ R0, R33, R121.reuse ;  /* 0x0000007921007220 */ /* 0x080fe20000410000 */
[----:B------:R-:W-:Y:S01]  /*6050*/  FMUL.FTZ R9, R32, R121 ;  /* 0x0000007920097220 */ /* 0x000fe20000410000 */
[----:B------:R-:W-:-:S04]  /*6060*/  IMAD.WIDE R90, R197, 0x2, R50 ;  /* 0x00000002c55a7825 */ /* 0x000fc800078e0232 */
[-C--:B------:R-:W-:Y:S01]  /*6070*/  FMUL.FTZ R3, R37, R121.reuse ;  /* 0x0000007925037220 */ /* 0x080fe20000410000 */
[-C--:B------:R-:W-:Y:S01]  /*6080*/  FMUL.FTZ R120, R36, R121.reuse ;  /* 0x0000007924787220 */ /* 0x080fe20000410000 */
[----:B------:R-:W-:Y:S01]  /*6090*/  FMUL.FTZ R11, R40, R121 ;  /* 0x00000079280b7220 */ /* 0x000fe20000410000 */
[----:B------:R-:W-:Y:S01]  /*60a0*/  IMAD.WIDE R50, R27, 0x2, R50 ;  /* 0x000000021b327825 */ /* 0x000fe200078e0232 */
[----:B------:R-:W-:-:S03]  /*60b0*/  IADD3 R43, P0, R90, 0x8020, RZ ;  /* 0x000080205a2b7810 */ /* 0x000fc60007f1e0ff */
[-C--:B------:R-:W-:Y:S01]  /*60c0*/  FMUL.FTZ R15, R44, R121.reuse ;  /* 0x000000792c0f7220 */ /* 0x080fe20000410000 */
[----:B------:R-:W-:Y:S01]  /*60d0*/  IADD3 R75, P5, R90, 0x8060, RZ ;  /* 0x000080605a4b7810 */ /* 0x000fe20007fbe0ff */
[-C--:B------:R-:W-:Y:S01]  /*60e0*/  FMUL.FTZ R12, R49, R121.reuse ;  /* 0x00000079310c7220 */ /* 0x080fe20000410000 */
[----:B------:R-:W-:Y:S01]  /*60f0*/  LOP3.LUT R28, R43, 0x380, RZ, 0xc0, !PT ;  /* 0x000003802b1c7812 */ /* 0x000fe200078ec0ff */
[--C-:B------:R-:W-:Y:S01]  /*6100*/  IMAD.X R83, RZ, RZ, R91.reuse, P0 ;  /* 0x000000ffff537224 */ /* 0x100fe200000e065b */
[----:B------:R-:W-:Y:S01]  /*6110*/  LOP3.LUT R74, R75, 0x380, RZ, 0xc0, !PT ;  /* 0x000003804b4a7812 */ /* 0x000fe200078ec0ff */
[-C--:B------:R-:W-:Y:S01]  /*6120*/  FMUL.FTZ R13, R48, R121.reuse ;  /* 0x00000079300d7220 */ /* 0x080fe20000410000 */
[----:B------:R-:W-:Y:S01]  /*6130*/  SHF.R.U64 R28, R28, 0x3, RZ ;  /* 0x000000031c1c7819 */ /* 0x000fe200000012ff */
[-C--:B------:R-:W-:Y:S01]  /*6140*/  FMUL.FTZ R14, R53, R121.reuse ;  /* 0x00000079350e7220 */ /* 0x080fe20000410000 */
[----:B------:R-:W-:Y:S01]  /*6150*/  IADD3 R39, P2, R90, 0x4060, RZ ;  /* 0x000040605a277810 */ /* 0x000fe20007f5e0ff */
[-C--:B------:R-:W-:Y:S01]  /*6160*/  FMUL.FTZ R25, R52, R121.reuse ;  /* 0x0000007934197220 */ /* 0x080fe20000410000 */
[C---:B------:R-:W-:Y:S01]  /*6170*/  IADD3 R41, P1, R90.reuse, 0x8000, RZ ;  /* 0x000080005a297810 */ /* 0x040fe20007f3e0ff */
[-C--:B------:R-:W-:Y:S01]  /*6180*/  FMUL.FTZ R24, R57, R121.reuse ;  /* 0x0000007939187220 */ /* 0x080fe20000410000 */
[----:B------:R-:W-:Y:S01]  /*6190*/  LOP3.LUT R27, R90, 0x380, RZ, 0xc0, !PT ;  /* 0x000003805a1b7812 */ /* 0x000fe200078ec0ff */
[-C--:B------:R-:W-:Y:S01]  /*61a0*/  FMUL.FTZ R21, R56, R121.reuse ;  /* 0x0000007938157220 */ /* 0x080fe20000410000 */
[----:B------:R-:W-:Y:S01]  /*61b0*/  SHF.R.U64 R74, R74, 0x3, RZ ;  /* 0x000000034a4a7819 */ /* 0x000fe200000012ff */
[-C--:B------:R-:W-:Y:S01]  /*61c0*/  FMUL.FTZ R61, R61, R121.reuse ;  /* 0x000000793d3d7220 */ /* 0x080fe20000410000 */
[----:B------:R-:W-:Y:S01]  /*61d0*/  IADD3 R45, P6, R90, 0x8040, RZ ;  /* 0x000080405a2d7810 */ /* 0x000fe20007fde0ff */
[----:B------:R-:W-:Y:S01]  /*61e0*/  FMUL.FTZ R60, R60, R121 ;  /* 0x000000793c3c7220 */ /* 0x000fe20000410000 */
[----:B------:R-:W-:Y:S01]  /*61f0*/  LOP3.LUT R82, R28, R43, RZ, 0x3c, !PT ;  /* 0x0000002b1c527212 */ /* 0x000fe200078e3cff */
        /* <DEDUP_REMOVED lines=29> */
[----:B------:R-:W-:Y:S01]  /*63d0*/  IADD3 R35, P0, R90, 0x60, RZ ;  /* 0x000000605a237810 */ /* 0x000fe20007f1e0ff */
[--C-:B------:R-:W-:Y:S01]  /*63e0*/  IMAD.X R87, RZ, RZ, R91.reuse, P1 ;  /* 0x000000ffff577224 */ /* 0x100fe200008e065b */
[----:B------:R-:W-:Y:S01]  /*63f0*/  SHF.R.U64 R27, R27, 0x3, RZ ;  /* 0x000000031b1b7819 */ /* 0x000fe200000012ff */
[----:B------:R-:W-:Y:S01]  /*6400*/  FMUL.FTZ R121, R79, R155 ;  /* 0x0000009b4f797220 */ /* 0x000fe20000410000 */
[----:B------:R-:W-:Y:S01]  /*6410*/  LOP3.LUT R74, R74, R75, RZ, 0x3c, !PT ;  /* 0x0000004b4a4a7212 */ /* 0x000fe200078e3cff */
[-C--:B------:R-:W-:Y:S01]  /*6420*/  FMUL.FTZ R36, R31, R155.reuse ;  /* 0x0000009b1f247220 */ /* 0x080fe20000410000 */
[----:B------:R-:W-:Y:S01]  /*6430*/  IADD3 R33, P1, R90, 0x40, RZ ;  /* 0x000000405a217810 */ /* 0x000fe20007f3e0ff */
[----:B------:R-:W-:Y:S01]  /*6440*/  FMUL.FTZ R153, R30, R155 ;  /* 0x0000009b1e997220 */ /* 0x000fe20000410000 */
[----:B------:R-:W-:Y:S01]  /*6450*/  IADD3.X R75, RZ, R91, RZ, P5, !PT ;  /* 0x0000005bff4b7210 */ /* 0x000fe20002ffe4ff */
[--C-:B------:R-:W-:Y:S01]  /*6460*/  IMAD.X R79, RZ, RZ, R91.reuse, P6 ;  /* 0x000000ffff4f7224 */ /* 0x100fe200030e065b */
[----:B------:R-:W-:Y:S01]  /*6470*/  SHF.R.U64 R28, R28, 0x3, RZ ;  /* 0x000000031c1c7819 */ /* 0x000fe200000012ff */
[----:B------:R-:W-:Y:S01]  /*6480*/  USHF.R.S32.HI UR12, URZ, 0x1f, UR11 ;  /* 0x0000001f3f0c7899 */ /* 0x000fe2000801140b */
[C---:B------:R-:W-:Y:S01]  /*6490*/  IADD3 R29, P3, R90.reuse, 0x20, RZ ;  /* 0x000000205a1d7810 */ /* 0x040fe20007f7e0ff */
[----:B------:R-:W-:Y:S01]  /*64a0*/  ULDC.64 UR8, c[0x0][0xb90] ;  /* 0x0002e40000087ab9 */ /* 0x000fe20000000a00 */
[C---:B------:R-:W-:Y:S01]  /*64b0*/  IADD3 R30, P4, R90.reuse, 0x4040, RZ ;  /* 0x000040405a1e7810 */ /* 0x040fe20007f9e0ff */
[-C--:B------:R-:W-:Y:S01]  /*64c0*/  FMUL.FTZ R129, R63, R155.reuse ;  /* 0x0000009b3f817220 */ /* 0x080fe20000410000 */
[----:B------:R-:W-:Y:S01]  /*64d0*/  IADD3 R37, P5, R90, 0x4020, RZ ;  /* 0x000040205a257810 */ /* 0x000fe20007fbe0ff */
[----:B------:R-:W-:Y:S01]  /*64e0*/  FMUL.FTZ R137, R66, R155 ;  /* 0x0000009b42897220 */ /* 0x000fe20000410000 */
[----:B------:R-:W-:Y:S01]  /*64f0*/  IADD3 R31, P6, R90, 0x4000, RZ ;  /* 0x000040005a1f7810 */ /* 0x000fe20007fde0ff */
[--C-:B------:R-:W-:Y:S01]  /*6500*/  IMAD.X R63, RZ, RZ, R91.reuse, P1 ;  /* 0x000000ffff3f7224 */ /* 0x100fe200008e065b */
[----:B------:R-:W-:Y:S01]  /*6510*/  LOP3.LUT R90, R27, R90, RZ, 0x3c, !PT ;  /* 0x0000005a1b5a7212 */ /* 0x000fe200078e3cff */
[----:B------:R-:W-:Y:S01]  /*6520*/  IMAD.X R27, RZ, RZ, R91, P0 ;  /* 0x000000ffff1b7224 */ /* 0x000fe200000e065b */
[----:B------:R-:W-:Y:S01]  /*6530*/  LOP3.LUT R66, R28, R39, RZ, 0x3c, !PT ;  /* 0x000000271c427212 */ /* 0x000fe200078e3cff */
[----:B------:R-:W-:Y:S01]  /*6540*/  UIMAD UR5, UR12, UR8, URZ ;  /* 0x000000080c0572a4 */ /* 0x000fe2000f8e023f */
[C---:B------:R-:W-:Y:S01]  /*6550*/  IADD3 R43, P0, R50.reuse, 0x5000, RZ ;  /* 0x00005000322b7810 */ /* 0x040fe20007f1e0ff */
[----:B------:R-:W-:Y:S01]  /*6560*/  UIMAD.WIDE.U32 UR6, UR11, UR8, URZ ;  /* 0x000000080b0672a5 */ /* 0x000fe2000f8e003f */
[----:B------:R-:W-:Y:S01]  /*6570*/  IADD3 R39, P1, R50, 0x4000, RZ ;  /* 0x0000400032277810 */ /* 0x000fe20007f3e0ff */
[-C--:B------:R-:W-:Y:S01]  /*6580*/  FMUL.FTZ R149, R42, R155.reuse ;  /* 0x0000009b2a957220 */ /* 0x080fe20000410000 */
[-C--:B------:R-:W-:Y:S01]  /*6590*/  FMUL.FTZ R150, R38, R155.reuse ;  /* 0x0000009b26967220 */ /* 0x080fe20000410000 */
[----:B------:R-:W-:Y:S01]  /*65a0*/  UIMAD UR5, UR11, UR9, UR5 ;  /* 0x000000090b0572a4 */ /* 0x000fe2000f8e0205 */
[----:B------:R-:W-:Y:S01]  /*65b0*/  LOP3.LUT R42, R43, 0x380, RZ, 0xc0, !PT ;  /* 0x000003802b2a7812 */ /* 0x000fe200078ec0ff */
[----:B------:R-:W-:Y:S01]  /*65c0*/  IMAD.U32 R52, RZ, RZ, UR6 ;  /* 0x00000006ff347e24 */ /* 0x000fe2000f8e00ff */
[----:B------:R-:W-:Y:S01]  /*65d0*/  LOP3.LUT R38, R39, 0x380, RZ, 0xc0, !PT ;  /* 0x0000038027267812 */ /* 0x000fe200078ec0ff */
[----:B------:R-:W-:Y:S01]  /*65e0*/  UIADD3 UR6, UR7, UR5, URZ ;  /* 0x0000000507067290 */ /* 0x000fe2000fffe03f */
[----:B------:R-:W-:Y:S01]  /*65f0*/  SHF.R.U64 R42, R42, 0x3, RZ ;  /* 0x000000032a2a7819 */ /* 0x000fe200000012ff */
[----:B------:R-:W-:Y:S01]  /*6600*/  UIADD3 UR5, UR10, 0x30860, URZ ;  /* 0x000308600a057890 */ /* 0x000fe2000fffe03f */
[----:B------:R-:W-:Y:S01]  /*6610*/  SHF.R.U64 R38, R38, 0x3, RZ ;  /* 0x0000000326267819 */ /* 0x000fe200000012ff */
[----:B------:R-:W-:Y:S01]  /*6620*/  FMUL.FTZ R154, R26, R155 ;  /* 0x0000009b1a9a7220 */ /* 0x000fe20000410000 */
[----:B------:R-:W-:Y:S01]  /*6630*/  LOP3.LUT R42, R42, R43, RZ, 0x3c, !PT ;  /* 0x0000002b2a2a7212 */ /* 0x000fe200078e3cff */
[----:B------:R-:W-:Y:S01]  /*6640*/  UPRMT UR5, UR13, 0x654, UR5 ;  /* 0x000006540d057896 */ /* 0x000fe20008000005 */
[----:B------:R-:W-:Y:S01]  /*6650*/  LOP3.LUT R38, R38, R39, RZ, 0x3c, !PT ;  /* 0x0000002726267212 */ /* 0x000fe200078e3cff */
[--C-:B------:R-:W-:Y:S01]  /*6660*/  IMAD.X R43, RZ, RZ, R51.reuse, P0 ;  /* 0x000000ffff2b7224 */ /* 0x100fe200000e0633 */
[----:B------:R-:W-:Y:S01]  /*6670*/  IADD3 R156, P0, R50, 0xb000, RZ ;  /* 0x0000b000329c7810 */ /* 0x000fe20007f1e0ff */
[----:B------:R-:W-:Y:S01]  /*6680*/  IMAD.X R39, RZ, RZ, R51, P1 ;  /* 0x000000ffff277224 */ /* 0x000fe200008e0633 */
[----:B-1----:R-:W-:Y:S01]  /*6690*/  ISETP.NE.AND P1, PT, R94, 0x1, PT ;  /* 0x000000015e00780c */ /* 0x002fe20003f25270 */
        /* <DEDUP_REMOVED lines=26> */
[----:B------:R-:W-:Y:S01]  /*6840*/  LOP3.LUT R26, R41, 0x380, RZ, 0xc0, !PT ;  /* 0x00000380291a7812 */ /* 0x000fe200078ec0ff */
[----:B------:R-:W0:Y:S01]  /*6850*/  LDC R158, c[0x0][0xc38] ;  /* 0x00030e00ff9e7b82 */ /* 0x000e220000000800 */
[----:B------:R-:W-:Y:S01]  /*6860*/  LOP3.LUT R155, R156, 0x380, RZ, 0xc0, !PT ;  /* 0x000003809c9b7812 */ /* 0x000fe200078ec0ff */
[--C-:B------:R-:W-:Y:S01]  /*6870*/  IMAD.X R71, RZ, RZ, R91.reuse, P3 ;  /* 0x000000ffff477224 */ /* 0x100fe200018e065b */
[-C--:B------:R-:W-:Y:S01]  /*6880*/  IADD3.X R67, RZ, R91.reuse, RZ, P2, !PT ;  /* 0x0000005bff437210 */ /* 0x080fe200017fe4ff */
[--C-:B------:R-:W-:Y:S01]  /*6890*/  IMAD.X R55, RZ, RZ, R91.reuse, P4 ;  /* 0x000000ffff377224 */ /* 0x100fe200020e065b */
[-C--:B------:R-:W-:Y:S01]  /*68a0*/  IADD3.X R59, RZ, R91.reuse, RZ, P6, !PT ;  /* 0x0000005bff3b7210 */ /* 0x080fe200037fe4ff */
[----:B------:R-:W-:Y:S01]  /*68b0*/  IMAD.X R57, RZ, RZ, R91, P5 ;  /* 0x000000ffff397224 */ /* 0x000fe200028e065b */
[----:B------:R-:W-:Y:S01]  /*68c0*/  MOV R90, R90 ;  /* 0x0000005a005a7202 */ /* 0x000fe20000000f00 */
[----:B------:R-:W-:Y:S01]  /*68d0*/  SYNCS.ARRIVE.TRANS64.RED.A1T0 RZ, [UR5], RZ ;  /* 0x000000ffffff79a7 */ /* 0x000fe20008100405 */
[----:B------:R-:W-:Y:S01]  /*68e0*/  SHF.R.U64 R26, R26, 0x3, RZ ;  /* 0x000000031a1a7819 */ /* 0x000fe200000012ff */
[----:B------:R-:W-:Y:S01]  /*68f0*/  USHF.R.S32.HI UR10, URZ, 0x1f, UR60 ;  /* 0x0000001f3f0a7899 */ /* 0x000fe2000801143c */
[----:B------:R-:W-:Y:S01]  /*6900*/  SHF.R.U64 R91, R155, 0x3, RZ ;  /* 0x000000039b5b7819 */ /* 0x000fe200000012ff */
[----:B------:R-:W-:Y:S01]  /*6910*/  ULDC UR5, c[0x0][0xa88] ;  /* 0x0002a20000057ab9 */ /* 0x000fe20000000800 */
[----:B------:R-:W-:Y:S01]  /*6920*/  F2FP.F16.F32.PACK_AB R6, R6, R7 ;  /* 0x000000070606723e */ /* 0x000fe200000000ff */
[----:B------:R-:W-:Y:S01]  /*6930*/  ULDC.64 UR8, c[0x0][0xae8] ;  /* 0x0002ba0000087ab9 */ /* 0x000fe20000000a00 */
[----:B------:R-:W-:-:S02]  /*6940*/  LOP3.LUT R86, R26, R41, RZ, 0x3c, !PT ;  /* 0x000000291a567212 */ /* 0x000fc400078e3cff */
[----:B------:R-:W-:Y:S02]  /*6950*/  F2FP.F16.F32.PACK_AB R7, R36, R153 ;  /* 0x000000992407723e */ /* 0x000fe400000000ff */
[----:B------:R-:W-:Y:S02]  /*6960*/  LOP3.LUT R32, R45, 0x380, RZ, 0xc0, !PT ;  /* 0x000003802d207812 */ /* 0x000fe400078ec0ff */
[----:B------:R-:W-:Y:S02]  /*6970*/  LOP3.LUT R26, R29, 0x380, RZ, 0xc0, !PT ;  /* 0x000003801d1a7812 */ /* 0x000fe400078ec0ff */
[----:B------:R-:W-:Y:S02]  /*6980*/  LOP3.LUT R36, R91, R156, RZ, 0x3c, !PT ;  /* 0x0000009c5b247212 */ /* 0x000fe400078e3cff */
[----:B------:R-:W1:Y:S01]  /*6990*/  @P1 LDC R91, c[0x0][0xbec] ;  /* 0x0002fb00ff5b1b82 */ /* 0x000e620000000800 */
[----:B------:R-:W-:Y:S02]  /*69a0*/  SHF.R.U64 R32, R32, 0x3, RZ ;  /* 0x0000000320207819 */ /* 0x000fe400000012ff */
[----:B------:R-:W-:-:S02]  /*69b0*/  SHF.R.U64 R26, R26, 0x3, RZ ;  /* 0x000000031a1a7819 */ /* 0x000fc400000012ff */
[----:B------:R-:W-:Y:S02]  /*69c0*/  F2FP.F16.F32.PACK_AB R4, R4, R5 ;  /* 0x000000050404723e */ /* 0x000fe400000000ff */
[----:B------:R-:W-:Y:S01]  /*69d0*/  F2FP.F16.F32.PACK_AB R5, R151, R154 ;  /* 0x0000009a9705723e */ /* 0x000fe200000000ff */
[----:B------:R-:W-:Y:S01]  /*69e0*/  BAR.SYNC.DEFER_BLOCKING 0x1, 0x100 ;  /* 0x0044000000007b1d */ /* 0x000fe20000010000 */
[----:B------:R-:W-:Y:S02]  /*69f0*/  LOP3.LUT R78, R32, R45, RZ, 0x3c, !PT ;  /* 0x0000002d204e7212 */ /* 0x000fe400078e3cff */
[----:B------:R-:W-:Y:S02]  /*6a00*/  LOP3.LUT R70, R26, R29, RZ, 0x3c, !PT ;  /* 0x0000001d1a467212 */ /* 0x000fe400078e3cff */
[----:B------:R-:W-:-:S03]  /*6a10*/  LOP3.LUT R26, R31, 0x380, RZ, 0xc0, !PT ;  /* 0x000003801f1a7812 */ /* 0x000fc600078ec0ff */
[----:B------:R-:W2:Y:S01]  /*6a20*/  @P1 LDC R151, c[0x0][0xbf0] ;  /* 0x0002fc00ff971b82 */ /* 0x000ea20000000800 */
[----:B------:R-:W-:Y:S01]  /*6a30*/  MOV R74, R74 ;  /* 0x0000004a004a7202 */ /* 0x000fe20000000f00 */
[----:B------:R-:W-:Y:S01]  /*6a40*/  IMAD R75, RZ, RZ, -UR14 ;  /* 0x8000000eff4b7e24 */ /* 0x000fe2000f8e02ff */
[----:B------:R-:W-:Y:S02]  /*6a50*/  MOV R78, R78 ;  /* 0x0000004e004e7202 */ /* 0x000fe40000000f00 */
[----:B------:R-:W-:Y:S01]  /*6a60*/  SHF.R.U64 R26, R26, 0x3, RZ ;  /* 0x000000031a1a7819 */ /* 0x000fe200000012ff */
[----:B0-----:R-:W-:Y:S01]  /*6a70*/  IMAD R75, R158, R75, UR61 ;  /* 0x0000003d9e4b7e24 */ /* 0x001fe2000f8e024b */
[----:B------:R-:W-:Y:S02]  /*6a80*/  MOV R79, R82 ;  /* 0x00000052004f7202 */ /* 0x000fe40000000f00 */
[----:B------:R-:W-:Y:S02]  /*6a90*/  MOV R82, R66 ;  /* 0x0000004200527202 */ /* 0x000fe40000000f00 */
[----:B------:R-:W0:Y:S01]  /*6aa0*/  LDC.64 R66, c[0x0][0xb98] ;  /* 0x0002e600ff427b82 */ /* 0x000e220000000a00 */
[----:B------:R-:W-:-:S02]  /*6ab0*/  LOP3.LUT R29, R30, 0x380, RZ, 0xc0, !PT ;  /* 0x000003801e1d7812 */ /* 0x000fc400078ec0ff */
[----:B------:R-:W-:Y:S02]  /*6ac0*/  LOP3.LUT R58, R26, R31, RZ, 0x3c, !PT ;  /* 0x0000001f1a3a7212 */ /* 0x000fe400078e3cff */
[----:B------:R-:W-:Y:S02]  /*6ad0*/  LOP3.LUT R26, R35, 0x380, RZ, 0xc0, !PT ;  /* 0x00000380231a7812 */ /* 0x000fe400078ec0ff */
[----:B------:R-:W-:Y:S01]  /*6ae0*/  SHF.R.U64 R29, R29, 0x3, RZ ;  /* 0x000000031d1d7819 */ /* 0x000fe200000012ff */
[----:B------:R3:W-:Y:S01]  /*6af0*/  STSM.16.M88.4 [R90], R4 ;  /* 0x000000045a007844 */ /* 0x0007e20000000200 */
[----:B------:R-:W-:Y:S02]  /*6b00*/  LOP3.LUT R28, R37, 0x380, RZ, 0xc0, !PT ;  /* 0x00000380251c7812 */ /* 0x000fe400078ec0ff */
[----:B------:R-:W-:Y:S02]  /*6b10*/  SHF.R.U64 R26, R26, 0x3, RZ ;  /* 0x000000031a1a7819 */ /* 0x000fe400000012ff */
[----:B------:R-:W-:-:S02]  /*6b20*/  LOP3.LUT R54, R29, R30, RZ, 0x3c, !PT ;  /* 0x0000001e1d367212 */ /* 0x000fc400078e3cff */
[----:B------:R-:W-:Y:S02]  /*6b30*/  SHF.R.U64 R28, R28, 0x3, RZ ;  /* 0x000000031c1c7819 */ /* 0x000fe400000012ff */
[----:B------:R-:W-:Y:S02]  /*6b40*/  LOP3.LUT R32, R33, 0x380, RZ, 0xc0, !PT ;  /* 0x0000038021207812 */ /* 0x000fe400078ec0ff */
[----:B------:R-:W-:Y:S02]  /*6b50*/  LOP3.LUT R26, R26, R35, RZ, 0x3c, !PT ;  /* 0x000000231a1a7212 */ /* 0x000fe400078e3cff */
[C---:B------:R-:W-:Y:S02]  /*6b60*/  IADD3 R29, P4, R50.reuse, 0x1000, RZ ;  /* 0x00001000321d7810 */ /* 0x040fe40007f9e0ff */
[C---:B------:R-:W-:Y:S01]  /*6b70*/  IADD3 R31, P5, R50.reuse, 0x2000, RZ ;  /* 0x00002000321f7810 */ /* 0x040fe20007fbe0ff */
[----:B---3--:R-:W-:Y:S01]  /*6b80*/  IMAD R90, R75, 0x80, R196 ;  /* 0x000000804b5a7824 */ /* 0x008fe200078e02c4 */
[----:B------:R-:W-:-:S02]  /*6b90*/  IADD3 R35, P6, R50, 0x3000, RZ ;  /* 0x0000300032237810 */ /* 0x000fc40007fde0ff */
[----:B------:R-:W-:Y:S01]  /*6ba0*/  MOV R54, R54 ;  /* 0x0000003600367202 */ /* 0x000fe20000000f00 */
[----:B-1----:R-:W-:Y:S01]  /*6bb0*/  @P1 IMAD.HI.U32 R4, R90, R91, RZ ;  /* 0x0000005b5a041227 */ /* 0x002fe200078e00ff */
[----:B------:R-:W-:Y:S02]  /*6bc0*/  LOP3.LUT R56, R28, R37, RZ, 0x3c, !PT ;  /* 0x000000251c387212 */ /* 0x000fe400078e3cff */
[----:B------:R-:W-:Y:S01]  /*6bd0*/  SHF.R.U64 R32, R32, 0x3, RZ ;  /* 0x0000000320207819 */ /* 0x000fe200000012ff */
[----:B------:R-:W-:Y:S01]  /*6be0*/  IMAD.MOV.U32 R55, RZ, RZ, R90 ;  /* 0x000000ffff377224 */ /* 0x000fe200078e005a */
[----:B--2---:R-:W-:Y:S02]  /*6bf0*/  @P1 SHF.R.U32.HI R55, RZ, R151, R4 ;  /* 0x00000097ff371219 */ /* 0x004fe40000011604 */
[----:B------:R-:W-:Y:S02]  /*6c00*/  LOP3.LUT R28, R29, 0x380, RZ, 0xc0, !PT ;  /* 0x000003801d1c7812 */ /* 0x000fe400078ec0ff */
[----:B------:R-:W-:-:S02]  /*6c10*/  LOP3.LUT R30, R31, 0x380, RZ, 0xc0, !PT ;  /* 0x000003801f1e7812 */ /* 0x000fc400078ec0ff */
[----:B------:R-:W-:Y:S02]  /*6c20*/  LOP3.LUT R34, R35, 0x380, RZ, 0xc0, !PT ;  /* 0x0000038023227812 */ /* 0x000fe400078ec0ff */
[----:B------:R-:W-:Y:S02]  /*6c30*/  F2FP.F16.F32.PACK_AB R6, R3, R120 ;  /* 0x000000780306723e */ /* 0x000fe400000000ff */
[----:B------:R-:W-:Y:S01]  /*6c40*/  MOV R53, UR7 ;  /* 0x0000000700357c02 */ /* 0x000fe20008000f00 */
[----:B------:R-:W-:Y:S01]  /*6c50*/  IMAD.U32 R53, RZ, RZ, UR6 ;  /* 0x00000006ff357e24 */ /* 0x000fe2000f8e00ff */
[----:B------:R-:W-:Y:S01]  /*6c60*/  LOP3.LUT R62, R32, R33, RZ, 0x3c, !PT ;  /* 0x00000021203e7212 */ /* 0x000fe200078e3cff */
[----:B------:R-:W-:Y:S01]  /*6c70*/  ULDC.64 UR6, c[0x0][0xb88] ;  /* 0x0002e20000067ab9 */ /* 0x000fe20000000a00 */
[----:B------:R-:W-:Y:S01]  /*6c80*/  LOP3.LUT R37, R50, 0x380, RZ, 0xc0, !PT ;  /* 0x0000038032257812 */ /* 0x000fe200078ec0ff */
[----:B0-----:R-:W-:Y:S01]  /*6c90*/  IMAD.WIDE.U32 R52, R66, UR60, R52 ;  /* 0x0000003c42347c25 */ /* 0x001fe2000f8e0034 */
[----:B------:R-:W-:-:S02]  /*6ca0*/  IADD3 R3, -R55, RZ, RZ ;  /* 0x000000ff37037210 */ /* 0x000fc40007ffe1ff */
[----:B------:R-:W-:Y:S02]  /*6cb0*/  SHF.R.U64 R28, R28, 0x3, RZ ;  /* 0x000000031c1c7819 */ /* 0x000fe400000012ff */
[----:B------:R-:W-:Y:S01]  /*6cc0*/  SHF.R.U64 R30, R30, 0x3, RZ ;  /* 0x000000031e1e7819 */ /* 0x000fe200000012ff */
[----:B------:R-:W-:Y:S01]  /*6cd0*/  IMAD R3, R94, R3, R90 ;  /* 0x000000035e037224 */ /* 0x000fe200078e025a */
[----:B------:R-:W-:Y:S02]  /*6ce0*/  SHF.R.U64 R34, R34, 0x3, RZ ;  /* 0x0000000322227819 */ /* 0x000fe400000012ff */
[----:B------:R-:W-:Y:S02]  /*6cf0*/  MOV R70, R70 ;  /* 0x0000004600467202 */ /* 0x000fe40000000f00 */
[----:B------:R-:W-:Y:S02]  /*6d00*/  F2FP.F16.F32.PACK_AB R4, R0, R9 ;  /* 0x000000090004723e */ /* 0x000fe400000000ff */
[----:B------:R-:W-:-:S02]  /*6d10*/  F2FP.F16.F32.PACK_AB R5, R143, R152 ;  /* 0x000000988f05723e */ /* 0x000fc400000000ff */
[----:B------:R-:W-:Y:S02]  /*6d20*/  F2FP.F16.F32.PACK_AB R7, R145, R150 ;  /* 0x000000969107723e */ /* 0x000fe400000000ff */
[----:B------:R-:W-:Y:S02]  /*6d30*/  F2FP.F16.F32.PACK_AB R8, R8, R11 ;  /* 0x0000000b0808723e */ /* 0x000fe400000000ff */
[----:B------:R-:W-:Y:S01]  /*6d40*/  SHF.R.U64 R37, R37, 0x3, RZ ;  /* 0x0000000325257819 */ /* 0x000fe200000012ff */
[----:B------:R-:W-:Y:S01]  /*6d50*/  STSM.16.M88.4 [R70], R4 ;  /* 0x0000000446007844 */ /* 0x000fe20000000200 */
[----:B------:R-:W-:Y:S02]  /*6d60*/  MOV R62, R62 ;  /* 0x0000003e003e7202 */ /* 0x000fe40000000f00 */
[----:B------:R-:W-:Y:S02]  /*6d70*/  F2FP.F16.F32.PACK_AB R9, R146, R149 ;  /* 0x000000959209723e */ /* 0x000fe400000000ff */
[----:B------:R-:W-:-:S02]  /*6d80*/  F2FP.F16.F32.PACK_AB R10, R10, R15 ;  /* 0x0000000f0a0a723e */ /* 0x000fc400000000ff */
[----:B------:R-:W-:Y:S02]  /*6d90*/  F2FP.F16.F32.PACK_AB R11, R147, R148 ;  /* 0x00000094930b723e */ /* 0x000fe400000000ff */
[----:B------:R-:W-:Y:S01]  /*6da0*/  MOV R0, R26 ;  /* 0x0000001a00007202 */ /* 0x000fe20000000f00 */
[----:B------:R-:W-:Y:S01]  /*6db0*/  IMAD R26, R66, UR10, RZ ;  /* 0x0000000a421a7c24 */ /* 0x000fe2000f8e02ff */
[----:B------:R-:W-:Y:S01]  /*6dc0*/  LOP3.LUT R28, R28, R29, RZ, 0x3c, !PT ;  /* 0x0000001d1c1c7212 */ /* 0x000fe200078e3cff */
[--C-:B------:R-:W-:Y:S01]  /*6dd0*/  IMAD.X R29, RZ, RZ, R51.reuse, P4 ;  /* 0x000000ffff1d7224 */ /* 0x100fe200020e0633 */
[----:B------:R-:W-:Y:S01]  /*6de0*/  LOP3.LUT R30, R30, R31, RZ, 0x3c, !PT ;  /* 0x0000001f1e1e7212 */ /* 0x000fe200078e3cff */
[----:B------:R-:W-:Y:S01]  /*6df0*/  IMAD.X R31, RZ, RZ, R51, P5 ;  /* 0x000000ffff1f7224 */ /* 0x000fe200028e0633 */
[----:B------:R-:W-:Y:S01]  /*6e00*/  LOP3.LUT R34, R34, R35, RZ, 0x3c, !PT ;  /* 0x0000002322227212 */ /* 0x000fe200078e3cff */
[----:B------:R0:W-:Y:S01]  /*6e10*/  STSM.16.M88.4 [R62], R8 ;  /* 0x000000083e007844 */ /* 0x0001e20000000200 */
[----:B------:R-:W-:Y:S01]  /*6e20*/  IADD3.X R35, RZ, R51, RZ, P6, !PT ;  /* 0x00000033ff237210 */ /* 0x000fe200037fe4ff */
[----:B------:R-:W-:Y:S01]  /*6e30*/  IMAD R67, R67, UR60, R26 ;  /* 0x0000003c43437c24 */ /* 0x000fe2000f8e021a */
[----:B------:R-:W-:-:S02]  /*6e40*/  IADD3 R45, P2, R50, 0x6000, RZ ;  /* 0x00006000322d7810 */ /* 0x000fc40007f5e0ff */
[C---:B------:R-:W-:Y:S02]  /*6e50*/  IADD3 R49, P3, R50.reuse, 0x7000, RZ ;  /* 0x0000700032317810 */ /* 0x040fe40007f7e0ff */
[C---:B------:R-:W-:Y:S02]  /*6e60*/  IADD3 R33, P4, R50.reuse, 0x8000, RZ ;  /* 0x0000800032217810 */ /* 0x040fe40007f9e0ff */
[C---:B------:R-:W-:Y:S02]  /*6e70*/  IADD3 R41, P5, R50.reuse, 0x9000, RZ ;  /* 0x0000900032297810 */ /* 0x040fe40007fbe0ff */
[----:B------:R-:W-:Y:S02]  /*6e80*/  IADD3 R47, P6, R50, 0xa000, RZ ;  /* 0x0000a000322f7810 */ /* 0x000fe40007fde0ff */
[----:B------:R-:W-:Y:S02]  /*6e90*/  LOP3.LUT R50, R37, R50, RZ, 0x3c, !PT ;  /* 0x0000003225327212 */ /* 0x000fe400078e3cff */
[----:B------:R-:W-:-:S02]  /*6ea0*/  IADD3.X R37, RZ, R51, RZ, P0, !PT ;  /* 0x00000033ff257210 */ /* 0x000fc400007fe4ff */
[----:B0-----:R-:W-:Y:S02]  /*6eb0*/  SHF.R.S32.HI R9, RZ, 0x1f, R55 ;  /* 0x0000001fff097819 */ /* 0x001fe40000011437 */
[----:B------:R-:W-:Y:S02]  /*6ec0*/  SHF.R.S32.HI R8, RZ, 0x1f, R3 ;  /* 0x0000001fff087819 */ /* 0x000fe40000011403 */
[----:B------:R-:W-:Y:S01]  /*6ed0*/  IADD3 R52, P0, R55, R52, RZ ;  /* 0x0000003437347210 */ /* 0x000fe20007f1e0ff */
[----:B------:R-:W-:Y:S01]  /*6ee0*/  IMAD R55, R75, 0x80, R195 ;  /* 0x000000804b377824 */ /* 0x000fe200078e02c3 */
[----:B------:R-:W-:Y:S01]  /*6ef0*/  LOP3.LUT R48, R49, 0x380, RZ, 0xc0, !PT ;  /* 0x0000038031307812 */ /* 0x000fe200078ec0ff */
[----:B------:R-:W-:Y:S01]  /*6f00*/  IMAD R8, R8, UR6, RZ ;  /* 0x0000000608087c24 */ /* 0x000fe2000f8e02ff */
[----:B------:R-:W-:Y:S02]  /*6f10*/  F2FP.F16.F32.PACK_AB R12, R12, R13 ;  /* 0x0000000d0c0c723e */ /* 0x000fe400000000ff */
[----:B------:R-:W-:-:S02]  /*6f20*/  IADD3.X R53, R9, R53, R67, P0, !PT ;  /* 0x0000003509357210 */ /* 0x000fc400007fe443 */
[----:B------:R-:W-:Y:S02]  /*6f30*/  F2FP.F16.F32.PACK_AB R13, R130, R141 ;  /* 0x0000008d820d723e */ /* 0x000fe400000000ff */
[----:B------:R-:W-:Y:S01]  /*6f40*/  F2FP.F16.F32.PACK_AB R14, R14, R25 ;  /* 0x000000190e0e723e */ /* 0x000fe200000000ff */
[----:B------:R-:W-:Y:S01]  /*6f50*/  IMAD.WIDE.U32 R52, R3, UR6, R52 ;  /* 0x0000000603347c25 */ /* 0x000fe2000f8e0034 */
[----:B------:R-:W-:Y:S02]  /*6f60*/  F2FP.F16.F32.PACK_AB R15, R131, R144 ;  /* 0x00000090830f723e */ /* 0x000fe400000000ff */
[----:B------:R-:W-:Y:S02]  /*6f70*/  MOV R58, R58 ;  /* 0x0000003a003a7202 */ /* 0x000fe40000000f00 */
[----:B------:R-:W-:Y:S01]  /*6f80*/  F2FP.F16.F32.PACK_AB R24, R24, R21 ;  /* 0x000000151818723e */ /* 0x000fe200000000ff */
[----:B------:R-:W-:Y:S01]  /*6f90*/  IMAD R21, R3, UR7, R8 ;  /* 0x0000000703157c24 */ /* 0x000fe2000f8e0208 */
[----:B------:R-:W-:Y:S01]  /*6fa0*/  F2FP.F16.F32.PACK_AB R25, R128, R139 ;  /* 0x0000008b8019723e */ /* 0x000fe200000000ff */
[----:B------:R0:W-:Y:S01]  /*6fb0*/  STSM.16.M88.4 [R0], R12 ;  /* 0x0000000c00007844 */ /* 0x0001e20000000200 */
[----:B------:R-:W-:Y:S01]  /*6fc0*/  F2FP.F16.F32.PACK_AB R26, R61, R60 ;  /* 0x0000003c3d1a723e */ /* 0x000fe200000000ff */
[----:B------:R-:W-:Y:S01]  /*6fd0*/  ULDC.64 UR6, c[0x0][0xb50] ;  /* 0x0002d40000067ab9 */ /* 0x000fe20000000a00 */
[----:B------:R-:W-:Y:S01]  /*6fe0*/  F2FP.F16.F32.PACK_AB R27, R129, R142 ;  /* 0x0000008e811b723e */ /* 0x000fe200000000ff */
[----:B------:R-:W-:Y:S01]  /*6ff0*/  VIADD R3, R55, 0x8 ;  /* 0x0000000837037836 */ /* 0x000fe20000000000 */
[----:B------:R-:W-:-:S02]  /*7000*/  MOV R56, R56 ;  /* 0x0000003800387202 */ /* 0x000fc40000000f00 */
[----:B------:R-:W-:Y:S01]  /*7010*/  F2FP.F16.F32.PACK_AB R4, R65, R64 ;  /* 0x000000404104723e */ /* 0x000fe200000000ff */
[----:B------:R-:W-:Y:S01]  /*7020*/  STSM.16.M88.4 [R58], R24 ;  /* 0x000000183a007844 */ /* 0x000fe20000000200 */
[----:B------:R-:W-:Y:S02]  /*7030*/  F2FP.F16.F32.PACK_AB R5, R126, R137 ;  /* 0x000000897e05723e */ /* 0x000fe400000000ff */
[----:B------:R-:W-:Y:S02]  /*7040*/  F2FP.F16.F32.PACK_AB R6, R69, R68 ;  /* 0x000000444506723e */ /* 0x000fe400000000ff */
[----:B------:R-:W-:Y:S02]  /*7050*/  F2FP.F16.F32.PACK_AB R7, R127, R140 ;  /* 0x0000008c7f07723e */ /* 0x000fe400000000ff */
[----:B------:R-:W-:Y:S01]  /*7060*/  SHF.R.U64 R48, R48, 0x3, RZ ;  /* 0x0000000330307819 */ /* 0x000fe200000012ff */
[----:B0-----:R-:W-:Y:S01]  /*7070*/  IMAD R0, R94, UR5, RZ ;  /* 0x000000055e007c24 */ /* 0x001fe2000f8e02ff */
[----:B------:R-:W-:Y:S01]  /*7080*/  F2FP.F16.F32.PACK_AB R8, R73, R72 ;  /* 0x000000484908723e */ /* 0x000fe200000000ff */
[----:B------:R0:W-:Y:S01]  /*7090*/  STSM.16.M88.4 [R56], R4 ;  /* 0x0000000438007844 */ /* 0x0001e20000000200 */
[----:B------:R-:W-:-:S02]  /*70a0*/  LOP3.LUT R48, R48, R49, RZ, 0x3c, !PT ;  /* 0x0000003130307212 */ /* 0x000fc400078e3cff */
[----:B------:R-:W-:Y:S02]  /*70b0*/  IADD3.X R49, RZ, R51, RZ, P3, !PT ;  /* 0x00000033ff317210 */ /* 0x000fe40001ffe4ff */
[----:B------:R-:W-:Y:S02]  /*70c0*/  LEA R12, P3, R52, UR6, 0x2 ;  /* 0x00000006340c7c11 */ /* 0x000fe4000f8610ff */
[----:B------:R-:W-:Y:S02]  /*70d0*/  F2FP.F16.F32.PACK_AB R9, R125, R138 ;  /* 0x0000008a7d09723e */ /* 0x000fe400000000ff */
[----:B------:R-:W-:Y:S01]  /*70e0*/  F2FP.F16.F32.PACK_AB R10, R77, R76 ;  /* 0x0000004c4d0a723e */ /* 0x000fe200000000ff */
[----:B------:R-:W-:Y:S01]  /*70f0*/  SHFL.IDX PT, R56, R12, RZ, 0x1c1f ;  /* 0x001c1fff0c387589 */ /* 0x000fe200000e0000 */
[----:B------:R-:W-:Y:S02]  /*7100*/  F2FP.F16.F32.PACK_AB R11, R121, R136 ;  /* 0x00000088790b723e */ /* 0x000fe400000000ff */
[----:B------:R-:W-:Y:S01]  /*7110*/  F2FP.F16.F32.PACK_AB R88, R89, R88 ;  /* 0x000000585958723e */ /* 0x000fe200000000ff */
[----:B------:R-:W-:Y:S01]  /*7120*/  SHFL.IDX PT, R58, R12, 0x1, 0x1c1f ;  /* 0x003c1f000c3a7f89 */ /* 0x000fe200000e0000 */
[----:B------:R-:W-:Y:S01]  /*7130*/  F2FP.F16.F32.PACK_AB R96, R97, R96 ;  /* 0x000000606160723e */ /* 0x000fe200000000ff */
[----:B0-----:R-:W-:Y:S01]  /*7140*/  IMAD.IADD R5, R53, 0x1, R21 ;  /* 0x0000000135057824 */ /* 0x001fe200078e0215 */
[----:B------:R-:W-:Y:S01]  /*7150*/  F2FP.F16.F32.PACK_AB R4, R81, R80 ;  /* 0x000000505104723e */ /* 0x000fe200000000ff */
[----:B------:R-:W-:Y:S01]  /*7160*/  STSM.16.M88.4 [R54], R8 ;  /* 0x0000000836007844 */ /* 0x000fe20000000200 */
[----:B------:R-:W-:-:S02]  /*7170*/  F2FP.F16.F32.PACK_AB R6, R85, R84 ;  /* 0x000000545506723e */ /* 0x000fc400000000ff */
[----:B------:R-:W-:Y:S02]  /*7180*/  LEA.HI.X R52, R52, UR7, R5, 0x2, P3 ;  /* 0x0000000734347c11 */ /* 0x000fe400098f1405 */
[----:B------:R-:W-:Y:S02]  /*7190*/  F2FP.F16.F32.PACK_AB R5, R122, R135 ;  /* 0x000000877a05723e */ /* 0x000fe400000000ff */
[----:B------:R-:W-:Y:S01]  /*71a0*/  F2FP.F16.F32.PACK_AB R7, R123, R134 ;  /* 0x000000867b07723e */ /* 0x000fe200000000ff */
[----:B------:R-:W0:Y:S01]  /*71b0*/  SHFL.IDX PT, R57, R52, RZ, 0x1c1f ;  /* 0x001c1fff34397589 */ /* 0x000e2200000e0000 */
[----:B------:R-:W-:Y:S02]  /*71c0*/  MOV R86, R86 ;  /* 0x0000005600567202 */ /* 0x000fe40000000f00 */
[----:B------:R-:W-:Y:S01]  /*71d0*/  F2FP.F16.F32.PACK_AB R89, R124, R133 ;  /* 0x000000857c59723e */ /* 0x000fe200000000ff */
[----:B------:R-:W-:Y:S01]  /*71e0*/  STSM.16.M88.4 [R82], R4 ;  /* 0x0000000452007844 */ /* 0x000fe20000000200 */
[----:B------:R-:W-:-:S02]  /*71f0*/  F2FP.F16.F32.PACK_AB R90, R93, R92 ;  /* 0x0000005c5d5a723e */ /* 0x000fc400000000ff */
[----:B------:R-:W-:Y:S01]  /*7200*/  F2FP.F16.F32.PACK_AB R91, R95, R132 ;  /* 0x000000845f5b723e */ /* 0x000fe200000000ff */
[----:B------:R-:W1:Y:S01]  /*7210*/  SHFL.IDX PT, R59, R52, 0x1, 0x1c1f ;  /* 0x003c1f00343b7f89 */ /* 0x000e6200000e0000 */
[----:B------:R-:W-:Y:S02]  /*7220*/  F2FP.F16.F32.PACK_AB R97, R99, R98 ;  /* 0x000000626361723e */ /* 0x000fe400000000ff */
[----:B------:R-:W-:Y:S01]  /*7230*/  F2FP.F16.F32.PACK_AB R104, R105, R104 ;  /* 0x000000686968723e */ /* 0x000fe200000000ff */
[----:B------:R-:W-:Y:S01]  /*7240*/  STSM.16.M88.4 [R86], R88 ;  /* 0x0000005856007844 */ /* 0x000fe20000000200 */
[----:B------:R-:W-:Y:S02]  /*7250*/  F2FP.F16.F32.PACK_AB R98, R101, R100 ;  /* 0x000000646562723e */ /* 0x000fe400000000ff */
[----:B------:R-:W-:Y:S02]  /*7260*/  F2FP.F16.F32.PACK_AB R99, R103, R102 ;  /* 0x000000666763723e */ /* 0x000fe400000000ff */
[----:B------:R-:W-:-:S02]  /*7270*/  F2FP.F16.F32.PACK_AB R105, R107, R106 ;  /* 0x0000006a6b69723e */ /* 0x000fc400000000ff */
[----:B------:R-:W-:Y:S01]  /*7280*/  F2FP.F16.F32.PACK_AB R112, R113, R112 ;  /* 0x000000707170723e */ /* 0x000fe200000000ff */
[----:B------:R-:W-:Y:S01]  /*7290*/  STSM.16.M88.4 [R79], R96 ;  /* 0x000000604f007844 */ /* 0x000fe20000000200 */
[----:B------:R-:W-:Y:S02]  /*72a0*/  F2FP.F16.F32.PACK_AB R106, R109, R108 ;  /* 0x0000006c6d6a723e */ /* 0x000fe400000000ff */
[----:B------:R-:W-:Y:S02]  /*72b0*/  F2FP.F16.F32.PACK_AB R107, R111, R110 ;  /* 0x0000006e6f6b723e */ /* 0x000fe400000000ff */
[----:B------:R-:W-:Y:S02]  /*72c0*/  F2FP.F16.F32.PACK_AB R113, R115, R114 ;  /* 0x000000727371723e */ /* 0x000fe400000000ff */
[----:B------:R-:W-:Y:S01]  /*72d0*/  F2FP.F16.F32.PACK_AB R114, R117, R116 ;  /* 0x000000747572723e */ /* 0x000fe200000000ff */
[----:B------:R-:W-:Y:S01]  /*72e0*/  STSM.16.M88.4 [R78], R104 ;  /* 0x000000684e007844 */ /* 0x000fe20000000200 */
[----:B------:R-:W-:-:S02]  /*72f0*/  F2FP.F16.F32.PACK_AB R115, R119, R118 ;  /* 0x000000767773723e */ /* 0x000fc400000000ff */
[----:B------:R-:W-:Y:S02]  /*7300*/  LOP3.LUT R44, R45, 0x380, RZ, 0xc0, !PT ;  /* 0x000003802d2c7812 */ /* 0x000fe400078ec0ff */
[----:B------:R-:W-:Y:S01]  /*7310*/  LOP3.LUT P0, RZ, R192, 0x3, RZ, 0xc0, !PT ;  /* 0x00000003c0ff7812 */ /* 0x000fe2000780c0ff */
[----:B------:R-:W-:Y:S01]  /*7320*/  STSM.16.M88.4 [R74], R112 ;  /* 0x000000704a007844 */ /* 0x000fe20000000200 */
[----:B------:R-:W-:Y:S02]  /*7330*/  SHF.R.U64 R44, R44, 0x3, RZ ;  /* 0x000000032c2c7819 */ /* 0x000fe400000012ff */
[----:B------:R-:W-:Y:S02]  /*7340*/  LOP3.LUT R32, R33, 0x380, RZ, 0xc0, !PT ;  /* 0x0000038021207812 */ /* 0x000fe400078ec0ff */
[----:B------:R-:W-:Y:S01]  /*7350*/  LOP3.LUT R44, R44, R45, RZ, 0x3c, !PT ;  /* 0x0000002d2c2c7212 */ /* 0x000fe200078e3cff */
[----:B------:R-:W-:Y:S01]  /*7360*/  IMAD.X R45, RZ, RZ, R51, P2 ;  /* 0x000000ffff2d7224 */ /* 0x000fe200010e0633 */
[-C--:B------:R-:W-:Y:S01]  /*7370*/  ISETP.GE.OR P2, PT, R55, R0.reuse, P0 ;  /* 0x000000003700720c */ /* 0x080fe20000746670 */
[----:B------:R-:W-:Y:S01]  /*7380*/  BAR.SYNC.DEFER_BLOCKING 0x1, 0x100 ;  /* 0x0044000000007b1d */ /* 0x000fe20000010000 */
[----:B------:R-:W-:Y:S01]  /*7390*/  ISETP.GE.OR P0, PT, R3, R0, P0 ;  /* 0x000000000300720c */ /* 0x000fe20000706670 */
[----:B------:R-:W-:Y:S01]  /*73a0*/  UIMAD UR5, UR12, UR8, URZ ;  /* 0x000000080c0572a4 */ /* 0x000fe2000f8e023f */
[----:B------:R-:W-:Y:S01]  /*73b0*/  LOP3.LUT R40, R41, 0x380, RZ, 0xc0, !PT ;  /* 0x0000038029287812 */ /* 0x000fe200078ec0ff */
[----:B------:R-:W-:Y:S01]  /*73c0*/  UIMAD.WIDE.U32 UR6, UR11, UR8, URZ ;  /* 0x000000080b0672a5 */ /* 0x000fe2000f8e003f */
[----:B------:R-:W-:-:S03]  /*73d0*/  LOP3.LUT R46, R47, 0x380, RZ, 0xc0, !PT ;  /* 0x000003802f2e7812 */ /* 0x000fc600078ec0ff */
[----:B------:R-:W2:Y:S01]  /*73e0*/  @P1 LDC R3, c[0x0][0xbec] ;  /* 0x0002fb00ff031b82 */ /* 0x000ea20000000800 */
[----:B------:R-:W-:-:S03]  /*73f0*/  SHF.R.U64 R32, R32, 0x3, RZ ;  /* 0x0000000320207819 */ /* 0x000fc600000012ff */
[----:B0-----:R-:W-:Y:S01]  /*7400*/  @!P2 ST.E desc[UR36][R56.64], R20 ;  /* 0x000000143800a985 */ /* 0x001fe2000c101924 */
[----:B------:R-:W-:Y:S01]  /*7410*/  UIMAD UR5, UR11, UR9, UR5 ;  /* 0x000000090b0572a4 */ /* 0x000fe2000f8e0205 */
[----:B------:R-:W-:Y:S02]  /*7420*/  SHF.R.U64 R40, R40, 0x3, RZ ;  /* 0x0000000328287819 */ /* 0x000fe400000012ff */
[----:B-1----:R0:W-:Y:S01]  /*7430*/  @!P0 ST.E desc[UR36][R58.64], R2 ;  /* 0x000000023a008985 */ /* 0x0021e2000c101924 */
[----:B------:R-:W-:Y:S01]  /*7440*/  ULDC.64 UR8, c[0x0][0xaf0] ;  /* 0x0002bc0000087ab9 */ /* 0x000fe20000000a00 */
[----:B------:R-:W-:Y:S01]  /*7450*/  UIADD3 UR7, UR7, UR5, URZ ;  /* 0x0000000507077290 */ /* 0x000fe2000fffe03f */
[----:B------:R-:W-:Y:S01]  /*7460*/  SHF.R.U64 R46, R46, 0x3, RZ ;  /* 0x000000032e2e7819 */ /* 0x000fe200000012ff */
[----:B------:R1:W5:Y:S01]  /*7470*/  LD.E.128 R8, desc[UR36][R30.64] ;  /* 0x000000241e087980 */ /* 0x000362000c101d00 */
[----:B------:R-:W-:Y:S02]  /*7480*/  LOP3.LUT R32, R32, R33, RZ, 0x3c, !PT ;  /* 0x0000002120207212 */ /* 0x000fe400078e3cff */
[----:B------:R-:W-:Y:S01]  /*7490*/  LOP3.LUT R40, R40, R41, RZ, 0x3c, !PT ;  /* 0x0000002928287212 */ /* 0x000fe200078e3cff */
[----:B------:R3:W5:Y:S01]  /*74a0*/  LD.E.128 R24, desc[UR36][R28.64] ;  /* 0x000000241c187980 */ /* 0x000762000c101d00 */
[----:B0-----:R-:W-:Y:S01]  /*74b0*/  LEA R2, R19, R22, 0x5 ;  /* 0x0000001613027211 */ /* 0x001fe200078e28ff */
[----:B------:R-:W-:Y:S01]  /*74c0*/  UIMAD UR5, UR10, UR8, URZ ;  /* 0x000000080a0572a4 */ /* 0x000fe2000f8e023f */
[----:B-1----:R-:W0:Y:S01]  /*74d0*/  @P1 LDC R30, c[0x0][0xbf0] ;  /* 0x0002fc00ff1e1b82 */ /* 0x002e220000000800 */
[----:B------:R-:W-:Y:S01]  /*74e0*/  UIMAD.WIDE.U32 UR6, UR60, UR8, UR6 ;  /* 0x000000083c0672a5 */ /* 0x000fe2000f8e0006 */
[----:B------:R-:W-:Y:S01]  /*74f0*/  LOP3.LUT R46, R46, R47, RZ, 0x3c, !PT ;  /* 0x0000002f2e2e7212 */ /* 0x000fe200078e3cff */
[--C-:B------:R-:W-:Y:S01]  /*7500*/  IMAD.X R33, RZ, RZ, R51.reuse, P4 ;  /* 0x000000ffff217224 */ /* 0x100fe200020e0633 */
[----:B------:R-:W5:Y:S01]  /*7510*/  LD.E.128 R60, desc[UR36][R50.64] ;  /* 0x00000024323c7980 */ /* 0x000f62000c101d00 */
[----:B------:R-:W-:-:S03]  /*7520*/  IMAD.X R41, RZ, RZ, R51, P5 ;  /* 0x000000ffff297224 */ /* 0x000fc600028e0633 */
[----:B---3--:R-:W1:Y:S01]  /*7530*/  LDC.64 R28, c[0x0][0xae0] ;  /* 0x0002b800ff1c7b82 */ /* 0x008e620000000a00 */
[----:B------:R-:W-:Y:S01]  /*7540*/  IMAD R20, R75, 0x80, R2 ;  /* 0x000000804b147824 */ /* 0x000fe200078e0202 */
[----:B------:R-:W-:Y:S01]  /*7550*/  UIMAD UR5, UR60, UR9, UR5 ;  /* 0x000000093c0572a4 */ /* 0x000fe2000f8e0205 */
[----:B------:R-:W-:Y:S01]  /*7560*/  IMAD.X R47, RZ, RZ, R51, P6 ;  /* 0x000000ffff2f7224 */ /* 0x000fe200030e0633 */
[----:B------:R-:W5:Y:S01]  /*7570*/  LD.E.128 R4, desc[UR36][R34.64] ;  /* 0x0000002422047980 */ /* 0x000f62000c101d00 */
[----:B--2---:R-:W-:-:S03]  /*7580*/  @P1 IMAD.HI.U32 R3, R20, R3, RZ ;  /* 0x0000000314031227 */ /* 0x004fc600078e00ff */
[----:B------:R-:W5:Y:S01]  /*7590*/  LD.E.128 R80, desc[UR36][R38.64] ;  /* 0x0000002426507980 */ /* 0x000f62000c101d00 */
[----:B------:R-:W-:Y:S01]  /*75a0*/  IMAD.MOV.U32 R2, RZ, RZ, R20 ;  /* 0x000000ffff027224 */ /* 0x000fe200078e0014 */
[----:B------:R-:W-:Y:S02]  /*75b0*/  UIADD3 UR7, UR7, UR5, URZ ;  /* 0x0000000507077290 */ /* 0x000fe4000fffe03f */
[----:B------:R-:W5:Y:S01]  /*75c0*/  LD.E.128 R64, desc[UR36][R42.64] ;  /* 0x000000242a407980 */ /* 0x000f62000c101d00 */
[----:B0-----:R-:W-:-:S03]  /*75d0*/  @P1 SHF.R.U32.HI R2, RZ, R30, R3 ;  /* 0x0000001eff021219 */ /* 0x001fc60000011603 */
[----:B------:R-:W5:Y:S01]  /*75e0*/  LD.E.128 R52, desc[UR36][R44.64] ;  /* 0x000000242c347980 */ /* 0x000f62000c101d00 */
[--C-:B------:R-:W-:Y:S01]  /*75f0*/  SHF.R.S32.HI R3, RZ, 0x1f, R2.reuse ;  /* 0x0000001fff037819 */ /* 0x100fe20000011402 */
[----:B------:R-:W-:Y:S02]  /*7600*/  IMAD.MOV R21, RZ, RZ, -R2 ;  /* 0x000000ffff157224 */ /* 0x000fe400078e0a02 */
[----:B------:R-:W5:Y:S02]  /*7610*/  LD.E.128 R12, desc[UR36][R48.64] ;  /* 0x00000024300c7980 */ /* 0x000f64000c101d00 */
[-C--:B-1----:R-:W-:Y:S02]  /*7620*/  IMAD R3, R3, R28.reuse, RZ ;  /* 0x0000001c03037224 */ /* 0x082fe400078e02ff */
[----:B------:R0:W5:Y:S01]  /*7630*/  LD.E.128 R84, desc[UR36][R32.64] ;  /* 0x0000002420547980 */ /* 0x000162000c101d00 */
[----:B------:R-:W-:Y:S02]  /*7640*/  IMAD R21, R94, R21, R20 ;  /* 0x000000155e157224 */ /* 0x000fe400078e0214 */
[C---:B------:R-:W-:Y:S01]  /*7650*/  IMAD R29, R2.reuse, R29, R3 ;  /* 0x0000001d021d7224 */ /* 0x040fe200078e0203 */
[----:B------:R1:W5:Y:S01]  /*7660*/  LD.E.128 R76, desc[UR36][R40.64] ;  /* 0x00000024284c7980 */ /* 0x000362000c101d00 */
[----:B------:R-:W-:Y:S01]  /*7670*/  IMAD.WIDE.U32 R2, R2, R28, UR6 ;  /* 0x0000000602027e25 */ /* 0x000fe2000f8e001c */
[----:B------:R-:W-:Y:S01]  /*7680*/  SHF.R.S32.HI R20, RZ, 0x1f, R21 ;  /* 0x0000001fff147819 */ /* 0x000fe20000011415 */
[----:B------:R-:W-:Y:S01]  /*7690*/  ULDC.64 UR6, c[0x0][0xad8] ;  /* 0x0002b60000067ab9 */ /* 0x000fe20000000a00 */
[----:B------:R1:W5:Y:S04]  /*76a0*/  LD.E.128 R68, desc[UR36][R46.64] ;  /* 0x000000242e447980 */ /* 0x000368000c101d00 */
[----:B------:R1:W5:Y:S01]  /*76b0*/  LD.E.128 R56, desc[UR36][R36.64] ;  /* 0x0000002424387980 */ /* 0x000362000c101d00 */
[----:B------:R-:W-:Y:S01]  /*76c0*/  @!PT LDS RZ, [RZ] ;  /* 0x00000000fffff984 */ /* 0x000fe20000000800 */
[----:B------:R-:W-:Y:S01]  /*76d0*/  @!PT LDS RZ, [RZ] ;  /* 0x00000000fffff984 */ /* 0x000fe20000000800 */
[----:B------:R-:W-:Y:S01]  /*76e0*/  @!PT LDS RZ, [RZ] ;  /* 0x00000000fffff984 */ /* 0x000fe20000000800 */
[----:B------:R-:W-:Y:S01]  /*76f0*/  @!PT LDS RZ, [RZ] ;  /* 0x00000000fffff984 */ /* 0x000fe20000000800 */
[----:B------:R2:W-:Y:S06]  /*7700*/  MEMBAR.ALL.CTA ;  /* 0x0000000000007992 */ /* 0x0005ec0000008000 */
[----:B--2---:R-:W2:Y:S01]  /*7710*/  FENCE.VIEW.ASYNC.S ;  /* 0x00000000000073c6 */ /* 0x004ea20000000000 */
[----:B------:R-:W-:Y:S01]  /*7720*/  IADD3 R3, R3, R29, RZ ;  /* 0x0000001d03037210 */ /* 0x000fe20007ffe0ff */
[----:B------:R-:W-:-:S02]  /*7730*/  IMAD R20, R20, UR6, RZ ;  /* 0x0000000614147c24 */ /* 0x000fc4000f8e02ff */
[----:B------:R-:W-:Y:S01]  /*7740*/  IMAD R75, R75, 0x80, R22 ;  /* 0x000000804b4b7824 */ /* 0x000fe200078e0216 */
[----:B------:R-:W-:Y:S01]  /*7750*/  UIADD3 UR4, UR4, 0x30820, URZ ;  /* 0x0003082004047890 */ /* 0x000fe2000fffe03f */
[C---:B------:R-:W-:Y:S02]  /*7760*/  IMAD R31, R21.reuse, UR7, R20 ;  /* 0x00000007151f7c24 */ /* 0x040fe4000f8e0214 */
[----:B------:R-:W-:Y:S01]  /*7770*/  IMAD.WIDE.U32 R2, R21, UR6, R2 ;  /* 0x0000000615027c25 */ /* 0x000fe2000f8e0002 */
[----:B------:R-:W-:Y:S01]  /*7780*/  UIADD3 UR38, UR38, 0x1, URZ ;  /* 0x0000000126267890 */ /* 0x000fe2000fffe03f */
[----:B------:R-:W-:Y:S01]  /*7790*/  ISETP.GE.AND P2, PT, R75, R0, PT ;  /* 0x000000004b00720c */ /* 0x000fe20003f46270 */
[----:B------:R-:W-:Y:S01]  /*77a0*/  ULDC.64 UR6, c[0x0][0xa80] ;  /* 0x0002a00000067ab9 */ /* 0x000fe20000000a00 */
[----:B------:R-:W-:Y:S01]  /*77b0*/  UPRMT UR4, URZ, 0x654, UR4 ;  /* 0x000006543f047896 */ /* 0x000fe20008000004 */
[----:B------:R-:W-:Y:S01]  /*77c0*/  IADD3 R3, R3, R31, RZ ;  /* 0x0000001f03037210 */ /* 0x000fe20007ffe0ff */
[----:B------:R-:W-:Y:S01]  /*77d0*/  UISETP.NE.AND UP0, UPT, UR38, 0x2, UPT ;  /* 0x000000022600788c */ /* 0x000fe2000bf05270 */
[----:B0-----:R-:W-:Y:S01]  /*77e0*/  LEA R32, P3, R2, UR6, 0x1 ;  /* 0x0000000602207c11 */ /* 0x001fe2000f8608ff */
[----:B------:R-:W-:-:S02]  /*77f0*/  VIADD R21, R75, 0x40 ;  /* 0x000000404b157836 */ /* 0x000fc40000000000 */
[----:B------:R-:W-:Y:S01]  /*7800*/  USEL UR6, URZ, 0x1, UP0 ;  /* 0x000000013f067887 */ /* 0x000fe20008000000 */
[----:B------:R-:W-:Y:S01]  /*7810*/  LEA.HI.X R33, R2, UR7, R3, 0x1, P3 ;  /* 0x0000000702217c11 */ /* 0x000fe200098f0c03 */
[----:B------:R-:W-:Y:S01]  /*7820*/  ULDC UR5, c[0x0][0xc] ;  /* 0x0000030000057ab9 */ /* 0x000fe20000000800 */
[----:B------:R-:W-:Y:S01]  /*7830*/  VIADD R29, R75, 0x20 ;  /* 0x000000204b1d7836 */ /* 0x000fe20000000000 */
[-C--:B------:R-:W-:Y:S01]  /*7840*/  ISETP.GE.AND P1, PT, R21, R0.reuse, PT ;  /* 0x000000001500720c */ /* 0x080fe20003f26270 */
[----:B------:R-:W-:Y:S01]  /*7850*/  UIADD3 UR61, UR5, UR61, URZ ;  /* 0x0000003d053d7290 */ /* 0x000fe2000fffe03f */
[----:B--2---:R1:W0:Y:S01]  /*7860*/  SHFL.IDX PT, R20, R32, RZ, 0x181f ;  /* 0x00181fff20147589 */ /* 0x00422200000e0000 */
[----:B------:R-:W-:Y:S01]  /*7870*/  USEL UR38, UR38, URZ, UP0 ;  /* 0x0000003f26267287 */ /* 0x000fe20008000000 */
[----:B------:R-:W-:Y:S01]  /*7880*/  SYNCS.ARRIVE.TRANS64.RED.A1T0 RZ, [UR4], RZ ;  /* 0x000000ffffff79a7 */ /* 0x000fe20008100404 */
[----:B------:R-:W-:Y:S01]  /*7890*/  ULOP3.LUT UR39, UR39, UR6, URZ, 0x3c, !UPT ;  /* 0x0000000627277292 */ /* 0x000fe2000f8e3c3f */
[----:B------:R1:W2:Y:S01]  /*78a0*/  SHFL.IDX PT, R21, R33, RZ, 0x181f ;  /* 0x00181fff21157589 */ /* 0x0002a200000e0000 */
[----:B------:R-:W-:Y:S01]  /*78b0*/  BSSY B0, `(.L_x_3324) ;  /* 0x000000f000007945 */ /* 0x000fe20003800000 */
[----:B------:R-:W-:-:S03]  /*78c0*/  ISETP.GE.AND P0, PT, R29, R0, PT ;  /* 0x000000001d00720c */ /* 0x000fc60003f06270 */
[----:B------:R-:W-:Y:S10]  /*78d0*/  @P2 BRA `(.L_x_3325) ;  /* 0x0000000000302947 */ /* 0x000ff40003800000 */
[----:B------:R-:W-:Y:S02]  /*78e0*/  ULDC UR4, c[0x0][0xac8] ;  /* 0x0002b20000047ab9 */ /* 0x000fe40000000800 */
[----:B------:R-:W-:Y:S02]  /*78f0*/  ISETP.GE.AND P3, PT, R18, UR4, PT ;  /* 0x0000000412007c0c */ /* 0x000fe4000bf66270 */
[----:B------:R-:W-:Y:S02]  /*7900*/  ISETP.GE.AND P4, PT, R17, UR4, PT ;  /* 0x0000000411007c0c */ /* 0x000fe4000bf86270 */
[----:B------:R-:W-:-:S09]  /*7910*/  ISETP.GE.AND P2, PT, R16, UR4, PT ;  /* 0x0000000410007c0c */ /* 0x000fd2000bf46270 */
[-C--:B0-----:R-:W-:Y:S02]  /*7920*/  @!P3 LEA R28, P5, R18, R20.reuse, 0x1 ;  /* 0x00000014121cb211 */ /* 0x081fe400078a08ff */
[C---:B------:R-:W-:Y:S02]  /*7930*/  @!P4 LEA R30, P6, R17.reuse, R20, 0x1 ;  /* 0x00000014111ec211 */ /* 0x040fe400078c08ff */
[----:B--2---:R-:W-:Y:S01]  /*7940*/  @!P2 IMAD.WIDE R2, R16, 0x2, R20 ;  /* 0x000000021002a825 */ /* 0x004fe200078e0214 */
[-C--:B------:R-:W-:Y:S02]  /*7950*/  @!P3 LEA.HI.X R29, R18, R21.reuse, R201, 0x1, P5 ;  /* 0x00000015121db211 */ /* 0x080fe400028f0cc9 */
[----:B------:R-:W-:Y:S02]  /*7960*/  @!P4 LEA.HI.X R31, R17, R21, R200, 0x1, P6 ;  /* 0x00000015111fc211 */ /* 0x000fe400030f0cc8 */
[----:B-----5:R3:W-:Y:S04]  /*7970*/  @!P2 ST.E.128 desc[UR36][R2.64], R60 ;  /* 0x0000003c0200a985 */ /* 0x0207e8000c101d24 */
[----:B------:R3:W-:Y:S04]  /*7980*/  @!P3 ST.E.128 desc[UR36][R28.64], R80 ;  /* 0x000000501c00b985 */ /* 0x0007e8000c101d24 */
[----:B------:R3:W-:Y:S02]  /*7990*/  @!P4 ST.E.128 desc[UR36][R30.64], R84 ;  /* 0x000000541e00c985 */ /* 0x0007e4000c101d24 */
.L_x_3325:
[----:B------:R-:W-:Y:S05]  /*79a0*/  BSYNC B0 ;  /* 0x0000000000007941 */ /* 0x000fea0003800000 */
.L_x_3324:
[----:B--2---:R2:W4:Y:S01]  /*79b0*/  SHFL.IDX PT, R21, R33, 0x1, 0x181f ;  /* 0x00381f0021157f89 */ /* 0x00452200000e0000 */
[----:B------:R-:W-:Y:S03]  /*79c0*/  BSSY B0, `(.L_x_3326) ;  /* 0x000000f000007945 */ /* 0x000fe60003800000 */
[----:B0-----:R2:W0:Y:S01]  /*79d0*/  SHFL.IDX PT, R20, R32, 0x1, 0x181f ;  /* 0x00381f0020147f89 */ /* 0x00142200000e0000 */
[----:B------:R-:W-:Y:S05]  /*79e0*/  @P0 BRA `(.L_x_3327) ;  /* 0x0000000000300947 */ /* 0x000fea0003800000 */
[----:B------:R-:W-:Y:S02]  /*79f0*/  ULDC UR4, c[0x0][0xac8] ;  /* 0x0002b20000047ab9 */ /* 0x000fe40000000800 */
[----:B------:R-:W-:Y:S02]  /*7a00*/  ISETP.GE.AND P4, PT, R18, UR4, PT ;  /* 0x0000000412007c0c */ /* 0x000fe4000bf86270 */
[----:B------:R-:W-:Y:S02]  /*7a10*/  ISETP.GE.AND P5, PT, R17, UR4, PT ;  /* 0x0000000411007c0c */ /* 0x000fe4000bfa6270 */
[----:B------:R-:W-:-:S09]  /*7a20*/  ISETP.GE.AND P3, PT, R16, UR4, PT ;  /* 0x0000000410007c0c */ /* 0x000fd2000bf66270 */
[-C--:B0--3--:R-:W-:Y:S02]  /*7a30*/  @!P4 LEA R28, P0, R18, R20.reuse, 0x1 ;  /* 0x00000014121cc211 */ /* 0x089fe400078008ff */
[C---:B------:R-:W-:Y:S02]  /*7a40*/  @!P5 LEA R30, P2, R17.reuse, R20, 0x1 ;  /* 0x00000014111ed211 */ /* 0x040fe400078408ff */
[----:B----4-:R-:W-:Y:S01]  /*7a50*/  @!P3 IMAD.WIDE R2, R16, 0x2, R20 ;  /* 0x000000021002b825 */ /* 0x010fe200078e0214 */
[-C--:B------:R-:W-:Y:S02]  /*7a60*/  @!P4 LEA.HI.X R29, R18, R21.reuse, R201, 0x1, P0 ;  /* 0x00000015121dc211 */ /* 0x080fe400000f0cc9 */
[----:B------:R-:W-:Y:S02]  /*7a70*/  @!P5 LEA.HI.X R31, R17, R21, R200, 0x1, P2 ;  /* 0x00000015111fd211 */ /* 0x000fe400010f0cc8 */
[----:B-----5:R0:W-:Y:S04]  /*7a80*/  @!P3 ST.E.128 desc[UR36][R2.64], R24 ;  /* 0x000000180200b985 */ /* 0x0201e8000c101d24 */
[----:B------:R0:W-:Y:S04]  /*7a90*/  @!P4 ST.E.128 desc[UR36][R28.64], R64 ;  /* 0x000000401c00c985 */ /* 0x0001e8000c101d24 */
[----:B------:R0:W-:Y:S02]  /*7aa0*/  @!P5 ST.E.128 desc[UR36][R30.64], R76 ;  /* 0x0000004c1e00d985 */ /* 0x0001e4000c101d24 */
.L_x_3327:
[----:B------:R-:W-:Y:S05]  /*7ab0*/  BSYNC B0 ;  /* 0x0000000000007941 */ /* 0x000fea0003800000 */
.L_x_3326:
[----:B----4-:R4:W1:Y:S01]  /*7ac0*/  SHFL.IDX PT, R21, R33, 0x2, 0x181f ;  /* 0x00581f0021157f89 */ /* 0x01086200000e0000 */
[----:B------:R-:W-:Y:S03]  /*7ad0*/  BSSY B0, `(.L_x_3328) ;  /* 0x000000f000007945 */ /* 0x000fe60003800000 */
[----:B0-----:R4:W0:Y:S01]  /*7ae0*/  SHFL.IDX PT, R20, R32, 0x2, 0x181f ;  /* 0x00581f0020147f89 */ /* 0x00182200000e0000 */
[----:B------:R-:W-:Y:S05]  /*7af0*/  @P1 BRA `(.L_x_3329) ;  /* 0x0000000000301947 */ /* 0x000fea0003800000 */
[----:B------:R-:W-:Y:S02]  /*7b00*/  ULDC UR4, c[0x0][0xac8] ;  /* 0x0002b20000047ab9 */ /* 0x000fe40000000800 */
[----:B------:R-:W-:Y:S02]  /*7b10*/  ISETP.GE.AND P3, PT, R18, UR4, PT ;  /* 0x0000000412007c0c */ /* 0x000fe4000bf66270 */
[----:B------:R-:W-:Y:S02]  /*7b20*/  ISETP.GE.AND P4, PT, R17, UR4, PT ;  /* 0x0000000411007c0c */ /* 0x000fe4000bf86270 */
[----:B------:R-:W-:-:S09]  /*7b30*/  ISETP.GE.AND P2, PT, R16, UR4, PT ;  /* 0x0000000410007c0c */ /* 0x000fd2000bf46270 */
[-C--:B0----5:R-:W-:Y:S02]  /*7b40*/  @!P3 LEA R24, P0, R18, R20.reuse, 0x1 ;  /* 0x000000141218b211 */ /* 0x0a1fe400078008ff */
[C---:B------:R-:W-:Y:S02]  /*7b50*/  @!P4 LEA R26, P1, R17.reuse, R20, 0x1 ;  /* 0x00000014111ac211 */ /* 0x040fe400078208ff */
[----:B-1-3--:R-:W-:Y:S01]  /*7b60*/  @!P2 IMAD.WIDE R2, R16, 0x2, R20 ;  /* 0x000000021002a825 */ /* 0x00afe200078e0214 */
[-C--:B------:R-:W-:Y:S02]  /*7b70*/  @!P3 LEA.HI.X R25, R18, R21.reuse, R201, 0x1, P0 ;  /* 0x000000151219b211 */ /* 0x080fe400000f0cc9 */
[----:B------:R-:W-:Y:S02]  /*7b80*/  @!P4 LEA.HI.X R27, R17, R21, R200, 0x1, P1 ;  /* 0x00000015111bc211 */ /* 0x000fe400008f0cc8 */
[----:B------:R0:W-:Y:S04]  /*7b90*/  @!P2 ST.E.128 desc[UR36][R2.64], R8 ;  /* 0x000000080200a985 */ /* 0x0001e8000c101d24 */
[----:B------:R0:W-:Y:S04]  /*7ba0*/  @!P3 ST.E.128 desc[UR36][R24.64], R52 ;  /* 0x000000341800b985 */ /* 0x0001e8000c101d24 */
[----:B------:R0:W-:Y:S02]  /*7bb0*/  @!P4 ST.E.128 desc[UR36][R26.64], R68 ;  /* 0x000000441a00c985 */ /* 0x0001e4000c101d24 */
.L_x_3329:
[----:B------:R-:W-:Y:S05]  /*7bc0*/  BSYNC B0 ;  /* 0x0000000000007941 */ /* 0x000fea0003800000 */
.L_x_3328:
[----:B------:R-:W-:Y:S01]  /*7bd0*/  R2UR UR4, R23 ;  /* 0x00000000170472ca */ /* 0x000fe200000e0000 */
[----:B0--3--:R-:W-:Y:S01]  /*7be0*/  VIADD R3, R75, 0x60 ;  /* 0x000000604b037836 */ /* 0x009fe20000000000 */
[----:B-----5:R0:W3:Y:S01]  /*7bf0*/  SHFL.IDX PT, R9, R33, 0x3, 0x181f ;  /* 0x00781f0021097f89 */ /* 0x0200e200000e0000 */
        /* <DEDUP_REMOVED lines=9> */
[----:B------:R-:W-:-:S09]  /*7c90*/  ISETP.GE.AND P2, PT, R16, UR4, PT ;  /* 0x0000000410007c0c */ /* 0x000fd2000bf46270 */
[-C--:B0-----:R-:W-:Y:S02]  /*7ca0*/  @!P3 LEA R10, P0, R18, R8.reuse, 0x1 ;  /* 0x00000008120ab211 */ /* 0x081fe400078008ff */
[C---:B------:R-:W-:Y:S02]  /*7cb0*/  @!P4 LEA R20, P1, R17.reuse, R8, 0x1 ;  /* 0x000000081114c211 */ /* 0x040fe400078208ff */
[----:B---3--:R-:W-:Y:S01]  /*7cc0*/  @!P2 IMAD.WIDE R2, R16, 0x2, R8 ;  /* 0x000000021002a825 */ /* 0x008fe200078e0208 */
[-C--:B------:R-:W-:Y:S02]  /*7cd0*/  @!P3 LEA.HI.X R11, R18, R9.reuse, R201, 0x1, P0 ;  /* 0x00000009120bb211 */ /* 0x080fe400000f0cc9 */
[----:B-1----:R-:W-:Y:S02]  /*7ce0*/  @!P4 LEA.HI.X R21, R17, R9, R200, 0x1, P1 ;  /* 0x000000091115c211 */ /* 0x002fe400008f0cc8 */
[----:B------:R0:W-:Y:S04]  /*7cf0*/  @!P2 ST.E.128 desc[UR36][R2.64], R4 ;  /* 0x000000040200a985 */ /* 0x0001e8000c101d24 */
[----:B------:R0:W-:Y:S04]  /*7d00*/  @!P3 ST.E.128 desc[UR36][R10.64], R12 ;  /* 0x0000000c0a00b985 */ /* 0x0001e8000c101d24 */
[----:B------:R0:W-:Y:S02]  /*7d10*/  @!P4 ST.E.128 desc[UR36][R20.64], R56 ;  /* 0x000000381400c985 */ /* 0x0001e4000c101d24 */
.L_x_3331:
[----:B------:R-:W-:Y:S05]  /*7d20*/  BSYNC B0 ;  /* 0x0000000000007941 */ /* 0x000fea0003800000 */
.L_x_3330:
[----:B------:R-:W5:Y:S02]  /*7d30*/  LDC R0, c[0x0][0xc34] ;  /* 0x00030d00ff007b82 */ /* 0x000f640000000800 */
[----:B-----5:R-:W-:-:S13]  /*7d40*/  ISETP.LE.AND P0, PT, R0, UR61, PT ;  /* 0x0000003d00007c0c */ /* 0x020fda000bf03270 */
[----:B------:R-:W-:Y:S05]  /*7d50*/  @!P0 BRA `(.L_x_3332) ;  /* 0xffffff8c00ec8947 */ /* 0x000fea000383ffff */
[----:B------:R-:W-:Y:S05]  /*7d60*/  EXIT ;  /* 0x000000000000794d */ /* 0x000fea0003800000 */
.L_x_3298:
[----:B------:R-:W-:-:S08]  /*7d70*/  NOP ;  /* 0x0000000000007918 */ /* 0x000fd00000000000 */
[----:B0-----:R-:W0:-:S00]  /*7d80*/  USETMAXREG.DEALLOC.CTAPOOL 0x28 ;  /* 0x00000028000079c8 */ /* 0x001e0000080e0500 */
[----:B------:R-:W1:Y:S01]  /*7d90*/  S2UR UR9, SR_CTAID.X ;  /* 0x00000000000979c3 */ /* 0x000e620000002500 */
[----:B0-----:R-:W-:Y:S01]  /*7da0*/  IMAD.MOV.U32 R25, RZ, RZ, 0x1 ;  /* 0x00000001ff197424 */ /* 0x001fe200078e00ff */
[----:B------:R-:W-:Y:S01]  /*7db0*/  MOV R22, RZ ;  /* 0x000000ff00167202 */ /* 0x000fe20000000f00 */
[----:B------:R-:W-:-:S05]  /*7dc0*/  IMAD.MOV.U32 R0, RZ, RZ, 0x1 ;  /* 0x00000001ff007424 */ /* 0x000fca00078e00ff */
[----:B------:R-:W1:Y:S02]  /*7dd0*/  LDC R2, c[0x0][0xc34] ;  /* 0x00030d00ff027b82 */ /* 0x000e640000000800 */
[----:B-1----:R-:W-:-:S13]  /*7de0*/  ISETP.LE.AND P0, PT, R2, UR9, PT ;  /* 0x0000000902007c0c */ /* 0x002fda000bf03270 */
[----:B------:R-:W-:Y:S05]  /*7df0*/  @P0 BRA `(.L_x_3333) ;  /* 0x0000003400680947 */ /* 0x000fea0003800000 */
[----:B------:R-:W2:Y:S01]  /*7e00*/  LDL R4, [R1+0x4] ;  /* 0x0000040001047983 */ /* 0x000ea20000100800 */
[----:B------:R-:W-:Y:S01]  /*7e10*/  IMAD.SHL.U32 R27, R3, 0x8, RZ ;  /* 0x00000008031b7824 */ /* 0x000fe200078e00ff */
[----:B------:R-:W-:Y:S01]  /*7e20*/  ULDC.64 UR6, c[0x0][0x2f0] ;  /* 0x0000bc0000067ab9 */ /* 0x000fe20000000a00 */
[----:B------:R-:W-:Y:S01]  /*7e30*/  ULDC UR8, c[0x0][0x2b8] ;  /* 0x0000ae0000087ab9 */ /* 0x000fe20000000800 */
[----:B------:R-:W-:Y:S01]  /*7e40*/  LOP3.LUT R16, R16, 0xfffffffd, RZ, 0xc0, !PT ;  /* 0xfffffffd10107812 */ /* 0x000fe200078ec0ff */
[----:B------:R-:W-:Y:S01]  /*7e50*/  ULDC.64 UR4, c[0x0][0x418] ;  /* 0x0001060000047ab9 */ /* 0x000fe20000000a00 */
[C---:B------:R-:W-:Y:S01]  /*7e60*/  LOP3.LUT R0, R27.reuse, 0x1f8, RZ, 0xc0, !PT ;  /* 0x000001f81b007812 */ /* 0x040fe200078ec0ff */
[----:B------:R-:W-:Y:S01]  /*7e70*/  UISETP.NE.U32.AND UP0, UPT, UR4, URZ, UPT ;  /* 0x0000003f0400728c */ /* 0x000fe2000bf05070 */
[----:B------:R-:W-:Y:S01]  /*7e80*/  LOP3.LUT R37, R27, 0x38, RZ, 0xc0, !PT ;  /* 0x000000381b257812 */ /* 0x000fe200078ec0ff */
[----:B------:R0:W-:Y:S01]  /*7e90*/  STL [R1], RZ ;  /* 0x000000ff01007387 */ /* 0x0001e20000100800 */
[----:B------:R-:W-:Y:S01]  /*7ea0*/  LOP3.LUT R0, R0, 0x38, R3, 0x78, !PT ;  /* 0x0000003800007812 */ /* 0x000fe200078e7803 */
[----:B------:R-:W-:Y:S01]  /*7eb0*/  UISETP.NE.AND.EX UP0, UPT, UR5, URZ, UPT, UP0 ;  /* 0x0000003f0500728c */ /* 0x000fe2000bf05300 */
[C---:B------:R-:W-:Y:S01]  /*7ec0*/  LOP3.LUT R2, R37.reuse, 0x80, RZ, 0xfc, !PT ;  /* 0x0000008025027812 */ /* 0x040fe200078efcff */
[----:B------:R-:W-:Y:S01]  /*7ed0*/  ULDC UR4, c[0x0][0x424] ;  /* 0x0001090000047ab9 */ /* 0x000fe20000000800 */
[----:B------:R-:W-:Y:S01]  /*7ee0*/  LOP3.LUT R27, R0, 0x200, R27, 0xf8, !PT ;  /* 0x00000200001b7812 */ /* 0x000fe200078ef81b */
[----:B------:R-:W-:Y:S01]  /*7ef0*/  USEL UR4, UR4, 0x1, UP0 ;  /* 0x0000000104047887 */ /* 0x000fe20008000000 */
[----:B------:R-:W-:Y:S01]  /*7f00*/  LOP3.LUT R0, R37, 0x40, RZ, 0xfc, !PT ;  /* 0x0000004025007812 */ /* 0x000fe200078efcff */
[----:B------:R-:W-:Y:S01]  /*7f10*/  UMOV UR39, 0x400 ;  /* 0x0000040000277882 */ /* 0x000fe20000000000 */
[----:B------:R-:W-:Y:S01]  /*7f20*/  SHF.R.U32.HI R34, RZ, 0x3, R3 ;  /* 0x00000003ff227819 */ /* 0x000fe20000011603 */
[----:B------:R-:W-:Y:S01]  /*7f30*/  UIMAD UR38, UR4, UR6, URZ ;  /* 0x00000006042672a4 */ /* 0x000fe2000f8e023f */
[C---:B------:R-:W-:Y:S01]  /*7f40*/  ISETP.GE.AND P2, PT, R0.reuse, UR7, PT ;  /* 0x0000000700007c0c */ /* 0x040fe2000bf46270 */
[----:B------:R-:W-:Y:S01]  /*7f50*/  IMAD.SHL.U32 R3, R3, 0x10, RZ ;  /* 0x0000001003037824 */ /* 0x000fe200078e00ff */
[C---:B------:R-:W-:Y:S01]  /*7f60*/  ISETP.GE.AND P1, PT, R0.reuse, UR8, PT ;  /* 0x0000000800007c0c */ /* 0x040fe2000bf26270 */
[----:B------:R-:W-:Y:S01]  /*7f70*/  UIADD3 UR4, UR38, 0x5f, URZ ;  /* 0x0000005f26047890 */ /* 0x000fe2000fffe03f */
[----:B------:R-:W-:Y:S01]  /*7f80*/  ISETP.GE.AND P0, PT, R0, UR7, PT ;  /* 0x0000000700007c0c */ /* 0x000fe2000bf06270 */
[----:B------:R-:W1:Y:S01]  /*7f90*/  S2UR UR6, SR_CgaCtaId ;  /* 0x00000000000679c3 */ /* 0x000e620000008800 */
[----:B------:R-:W-:Y:S01]  /*7fa0*/  LOP3.LUT R34, R34, 0xf, RZ, 0xc0, !PT ;  /* 0x0000000f22227812 */ /* 0x000fe200078ec0ff */
[----:B------:R-:W-:Y:S01]  /*7fb0*/  UIMAD.WIDE UR4, UR4, 0x2aaaaaab, URZ ;  /* 0x2aaaaaab040478a5 */ /* 0x000fe2000f8e023f */
[----:B------:R-:W-:Y:S01]  /*7fc0*/  IMAD.U32 R36, RZ, RZ, UR9 ;  /* 0x00000009ff247e24 */ /* 0x000fe2000f8e00ff */
[----:B------:R-:W-:Y:S01]  /*7fd0*/  ULDC UR40, c[0x0][0x448] ;  /* 0x0001120000287ab9 */ /* 0x000fe20000000800 */
[----:B------:R-:W-:Y:S01]  /*7fe0*/  LOP3.LUT R26, R34, 0x70, R3, 0xf8, !PT ;  /* 0x00000070221a7812 */ /* 0x000fe200078ef803 */
[----:B------:R-:W-:Y:S01]  /*7ff0*/  USHF.R.U32.HI UR4, URZ, 0x1f, UR5 ;  /* 0x0000001f3f047899 */ /* 0x000fe20008011605 */
[----:B------:R-:W-:Y:S01]  /*8000*/  IMAD.MOV.U32 R25, RZ, RZ, 0x1 ;  /* 0x00000001ff197424 */ /* 0x000fe200078e00ff */
[----:B------:R-:W-:Y:S01]  /*8010*/  @P2 LOP3.LUT R16, R16, 0x2, RZ, 0xfc, !PT ;  /* 0x0000000210102812 */ /* 0x000fe200078efcff */
[----:B------:R-:W-:Y:S01]  /*8020*/  IMAD.MOV.U32 R22, RZ, RZ, RZ ;  /* 0x000000ffff167224 */ /* 0x000fe200078e00ff */
[----:B------:R-:W-:Y:S01]  /*8030*/  ULEA.HI.SX32 UR5, UR5, UR4, 0x1c ;  /* 0x0000000405057291 */ /* 0x000fe2000f8fe23f */
[----:B------:R-:W-:Y:S01]  /*8040*/  ISETP.GE.AND P2, PT, R37, UR7, PT ;  /* 0x0000000725007c0c */ /* 0x000fe2000bf46270 */
[----:B------:R-:W-:Y:S01]  /*8050*/  ULDC UR44, c[0x0][0xc] ;  /* 0x00000300002c7ab9 */ /* 0x000fe20000000800 */
[----:B------:R-:W-:Y:S01]  /*8060*/  LOP3.LUT R16, R16, 0xfffffbff, RZ, 0xc0, !PT ;  /* 0xfffffbff10107812 */ /* 0x000fe200078ec0ff */
[----:B------:R-:W-:Y:S01]  /*8070*/  UIADD3 UR43, UR5, -0x1, URZ ;  /* 0xffffffff052b7890 */ /* 0x000fe2000fffe03f */
[----:B------:R-:W-:-:S02]  /*8080*/  ULDC UR4, c[0x0][0x288] ;  /* 0x0000a20000047ab9 */ /* 0x000fc40000000800 */
[----:B------:R-:W-:Y:S01]  /*8090*/  @P1 LOP3.LUT R16, R16, 0x400, RZ, 0xfc, !PT ;  /* 0x0000040010101812 */ /* 0x000fe200078efcff */
[----:B------:R-:W-:Y:S01]  /*80a0*/  UIMAD UR40, UR40, UR4, URZ ;  /* 0x00000004282872a4 */ /* 0x000fe2000f8e023f */
[----:B------:R-:W-:Y:S01]  /*80b0*/  ISETP.GE.AND P1, PT, R2, UR8, PT ;  /* 0x0000000802007c0c */ /* 0x000fe2000bf26270 */
[----:B------:R-:W-:Y:S01]  /*80c0*/  UIADD3 UR41, UR5, -0x2, URZ ;  /* 0xfffffffe05297890 */ /* 0x000fe2000fffe03f */
[----:B------:R-:W-:Y:S02]  /*80d0*/  LOP3.LUT R16, R16, 0xffffffef, RZ, 0xc0, !PT ;  /* 0xffffffef10107812 */ /* 0x000fe400078ec0ff */
[----:B------:R-:W-:Y:S01]  /*80e0*/  MOV R3, UR43 ;  /* 0x0000002b00037c02 */ /* 0x000fe20008000f00 */
[----:B-1----:R-:W-:Y:S01]  /*80f0*/  ULEA UR39, UR6, UR39, 0x18 ;  /* 0x0000002706277291 */ /* 0x002fe2000f8ec03f */
[----:B------:R-:W-:Y:S01]  /*8100*/  @P0 LOP3.LUT R16, R16, 0x10, RZ, 0xfc, !PT ;  /* 0x0000001010100812 */ /* 0x000fe200078efcff */
[----:B------:R-:W-:Y:S01]  /*8110*/  UIMAD UR6, UR43, -0x60, UR38 ;  /* 0xffffffa02b0678a4 */ /* 0x000fe2000f8e0226 */
[----:B------:R-:W-:-:S02]  /*8120*/  ISETP.GE.AND P0, PT, R2, UR7, PT ;  /* 0x0000000702007c0c */ /* 0x000fc4000bf06270 */
[----:B------:R-:W-:Y:S02]  /*8130*/  LOP3.LUT R16, R16, 0xfffffffe, RZ, 0xc0, !PT ;  /* 0xfffffffe10107812 */ /* 0x000fe400078ec0ff */
[----:B------:R-:W-:Y:S02]  /*8140*/  LEA R0, R27, UR39, 0x1 ;  /* 0x000000271b007c11 */ /* 0x000fe4000f8e08ff */
[----:B------:R-:W-:-:S07]  /*8150*/  IADD3 R33, -R34, UR6, RZ ;  /* 0x0000000622217c10 */ /* 0x000fce000fffe1ff */
[----:B------:R-:W-:Y:S02]  /*8160*/  @P0 LOP3.LUT R16, R16, 0x1, RZ, 0xfc, !PT ;  /* 0x0000000110100812 */ /* 0x000fe400078efcff */
[----:B------:R-:W-:Y:S02]  /*8170*/  ISETP.GE.AND P0, PT, R2, UR7, PT ;  /* 0x0000000702007c0c */ /* 0x000fe4000bf06270 */
[----:B------:R-:W-:-:S04]  /*8180*/  LOP3.LUT R16, R16, 0xfffffdff, RZ, 0xc0, !PT ;  /* 0xfffffdff10107812 */ /* 0x000fc800078ec0ff */
[----:B------:R-:W-:Y:S02]  /*8190*/  @P1 LOP3.LUT R16, R16, 0x200, RZ, 0xfc, !PT ;  /* 0x0000020010101812 */ /* 0x000fe400078efcff */
[----:B------:R-:W-:Y:S02]  /*81a0*/  ISETP.GE.AND P1, PT, R37, UR7, PT ;  /* 0x0000000725007c0c */ /* 0x000fe4000bf26270 */
[----:B------:R-:W-:-:S04]  /*81b0*/  LOP3.LUT R16, R16, 0xfffffff7, RZ, 0xc0, !PT ;  /* 0xfffffff710107812 */ /* 0x000fc800078ec0ff */
[----:B------:R-:W-:-:S04]  /*81c0*/  @P0 LOP3.LUT R16, R16, 0x8, RZ, 0xfc, !PT ;  /* 0x0000000810100812 */ /* 0x000fc800078efcff */
[----:B------:R-:W-:Y:S02]  /*81d0*/  LOP3.LUT R16, R16, 0xfffffeff, RZ, 0xc0, !PT ;  /* 0xfffffeff10107812 */ /* 0x000fe400078ec0ff */
[----:B--2---:R-:W-:Y:S01]  /*81e0*/  R2UR UR10, R4 ;  /* 0x00000000040a72ca */ /* 0x004fe200000e0000 */
[----:B------:R-:W-:-:S05]  /*81f0*/  IMAD R4, R3, 0x60, R26 ;  /* 0x0000006003047824 */ /* 0x000fca00078e021a */
[----:B------:R-:W-:-:S04]  /*8200*/  ISETP.GE.AND P0, PT, R4, UR38, PT ;  /* 0x0000002604007c0c */ /* 0x000fc8000bf06270 */
[----:B------:R-:W-:-:S03]  /*8210*/  ISETP.LT.U32.AND P0, PT, R26, 0x60, !P0 ;  /* 0x000000601a00780c */ /* 0x000fc60004701070 */
[----:B------:R-:W-:-:S10]  /*8220*/  ULOP3.LUT UR42, UR10, 0x2, URZ, 0xfc, !UPT ;  /* 0x000000020a2a7892 */ /* 0x000fd4000f8efc3f */
        /* <DEDUP_REMOVED lines=8> */
.L_x_3368:
[----:B0-----:R-:W0:Y:S01]  /*82b0*/  LDC R0, c[0x0][0xc38] ;  /* 0x00030e00ff007b82 */ /* 0x001e220000000800 */
[----:B------:R-:W-:Y:S01]  /*82c0*/  MOV R24, R36 ;  /* 0x0000002400187202 */ /* 0x000fe20000000f00 */
        /* <DEDUP_REMOVED lines=26> */
[----:B------:R-:W-:Y:S01]  /*8470*/  IMAD.U32 R4, RZ, RZ, UR4 ;  /* 0x00000004ff047e24 */ /* 0x000fe2000f8e00ff */
[----:B------:R-:W-:Y:S01]  /*8480*/  MOV R5, UR5 ;  /* 0x0000000500057c02 */ /* 0x000fe20008000f00 */
[----:B------:R-:W-:Y:S01]  /*8490*/  ULDC.64 UR4, c[0x4][0x70] ;  /* 0x01001c0000047ab9 */ /* 0x000fe20000000a00 */
[----:B------:R-:W0:Y:S01]  /*84a0*/  LDC.64 R2, c[0x4][R2] ;  /* 0x0100000002027b82 */ /* 0x000e220000000a00 */
[----:B------:R-:W-:Y:S01]  /*84b0*/  IMAD.U32 R6, RZ, RZ, UR6 ;  /* 0x00000006ff067e24 */ /* 0x000fe2000f8e00ff */
[----:B------:R-:W-:Y:S01]  /*84c0*/  MOV R11, UR5 ;  /* 0x00000005000b7c02 */ /* 0x000fe20008000f00 */
[----:B------:R-:W-:Y:S02]  /*84d0*/  IMAD.U32 R7, RZ, RZ, UR7 ;  /* 0x00000007ff077e24 */ /* 0x000fe4000f8e00ff */
[----:B------:R-:W-:-:S02]  /*84e0*/  IMAD.U32 R10, RZ, RZ, UR4 ;  /* 0x00000004ff0a7e24 */ /* 0x000fc4000f8e00ff */
[----:B------:R-:W-:Y:S02]  /*84f0*/  IMAD.MOV.U32 R8, RZ, RZ, 0x70 ;  /* 0x00000070ff087424 */ /* 0x000fe400078e00ff */
[----:B------:R-:W-:Y:S02]  /*8500*/  IMAD.MOV.U32 R12, RZ, RZ, 0x1 ;  /* 0x00000001ff0c7424 */ /* 0x000fe400078e00ff */
[----:B------:R-:W-:-:S07]  /*8510*/  IMAD.MOV.U32 R13, RZ, RZ, RZ ;  /* 0x000000ffff0d7224 */ /* 0x000fce00078e00ff */
[----:B------:R-:W-:-:S07]  /*8520*/  LEPC R20, `(.L_x_3334) ;  /* 0x000000001014794e */ /* 0x000fce0000000000 */
[----:B0----5:R-:W-:Y:S05]  /*8530*/  CALL.ABS.NOINC R2 ;  /* 0x0000000002007343 */ /* 0x021fea0003c00000 */
.L_x_3334:
        /* <DEDUP_REMOVED lines=9> */
[----:B------:R-:W-:Y:S01]  /*85d0*/  MOV R4, UR6 ;  /* 0x0000000600047c02 */ /* 0x000fe20008000f00 */
[----:B------:R-:W-:Y:S01]  /*85e0*/  IMAD.U32 R5, RZ, RZ, UR7 ;  /* 0x00000007ff057e24 */ /* 0x000fe2000f8e00ff */
        /* <DEDUP_REMOVED lines=9> */
.L_x_3336:
        /* <DEDUP_REMOVED lines=15> */
.L_x_3335:
[----:B------:R-:W-:Y:S01]  /*8770*/  ULDC.64 UR4, c[0x0][0x9f8] ;  /* 0x00027e0000047ab9 */ /* 0x000fe20000000a00 */
[--C-:B------:R-:W-:Y:S01]  /*8780*/  IMAD.MOV.U32 R30, RZ, RZ, R23.reuse ;  /* 0x000000ffff1e7224 */ /* 0x100fe200078e0017 */
[----:B------:R-:W-:Y:S01]  /*8790*/  ISETP.NE.U32.AND P0, PT, RZ, UR4, PT ;  /* 0x00000004ff007c0c */ /* 0x000fe2000bf05070 */
[----:B------:R-:W0:Y:S01]  /*87a0*/  LDC R8, c[0x0][0x430] ;  /* 0x00010c00ff087b82 */ /* 0x000e220000000800 */
[----:B------:R-:W-:Y:S01]  /*87b0*/  IMAD.MOV R19, RZ, RZ, -R23 ;  /* 0x000000ffff137224 */ /* 0x000fe200078e0a17 */
        /* <DEDUP_REMOVED lines=8> */
.L_x_3385:
[----:B------:R-:W-:Y:S02]  /*8840*/  ISETP.NE.AND P0, PT, R8, 0x1, PT ;  /* 0x000000010800780c */ /* 0x000fe40003f05270 */
[C---:B------:R-:W-:Y:S02]  /*8850*/  LOP3.LUT P1, RZ, R16.reuse, 0x100, RZ, 0xc0, !PT ;  /* 0x0000010010ff7812 */ /* 0x040fe4000782c0ff */
[----:B------:R-:W-:Y:S02]  /*8860*/  MOV R0, UR43 ;  /* 0x0000002b00007c02 */ /* 0x000fe40008000f00 */
[----:B-----5:R-:W-:Y:S02]  /*8870*/  SHF.R.S32.HI R32, RZ, 0x1f, R30 ;  /* 0x0000001fff207819 */ /* 0x020fe4000001141e */
[----:B------:R-:W-:Y:S01]  /*8880*/  LOP3.LUT R16, R16, 0xffffff7f, RZ, 0xc0, !PT ;  /* 0xffffff7f10107812 */ /* 0x000fe200078ec0ff */
[----:B------:R-:W-:-:S04]  /*8890*/  IMAD R0, R0, 0x60, R26 ;  /* 0x0000006000007824 */ /* 0x000fc800078e021a */
[----:B-1----:R-:W0:Y:S01]  /*88a0*/  @P0 LDC R3, c[0x0][0x434] ;  /* 0x00010d00ff030b82 */ /* 0x002e220000000800 */
[----:B------:R-:W-:Y:S01]  /*88b0*/  IMAD.IADD R0, R0, 0x1, R31 ;  /* 0x0000000100007824 */ /* 0x000fe200078e021f */
[----:B------:R-:W-:-:S03]  /*88c0*/  @P0 LOP3.LUT R16, R16, 0x80, RZ, 0xfc, !PT ;  /* 0x0000008010100812 */ /* 0x000fc600078efcff */
[----:B------:R-:W-:-:S03]  /*88d0*/  IMAD.MOV.U32 R9, RZ, RZ, R0 ;  /* 0x000000ffff097224 */ /* 0x000fc600078e0000 */
[----:B------:R-:W1:Y:S08]  /*88e0*/  @P0 LDC R5, c[0x0][0x438] ;  /* 0x00010e00ff050b82 */ /* 0x000e700000000800 */
[----:B------:R-:W2:Y:S01]  /*88f0*/  @P1 LDC.64 R6, c[0x0][0x428] ;  /* 0x00010a00ff061b82 */ /* 0x000ea20000000a00 */
[----:B0-----:R-:W-:-:S05]  /*8900*/  @P0 IMAD.HI.U32 R2, R0, R3, RZ ;  /* 0x0000000300020227 */ /* 0x001fca00078e00ff */
[----:B-1----:R-:W-:Y:S02]  /*8910*/  @P0 SHF.R.U32.HI R9, RZ, R5, R2 ;  /* 0x00000005ff090219 */ /* 0x002fe40000011602 */
[----:B------:R-:W0:Y:S02]  /*8920*/  @P1 LDC.64 R4, c[0x0][0x418] ;  /* 0x00010600ff041b82 */ /* 0x000e240000000a00 */
[----:B------:R-:W-:Y:S01]  /*8930*/  @P1 SHF.R.S32.HI R3, RZ, 0x1f, R9 ;  /* 0x0000001fff031819 */ /* 0x000fe20000011409 */
[----:B--2---:R-:W-:-:S04]  /*8940*/  @P1 IMAD R2, R32, R6, RZ ;  /* 0x0000000620021224 */ /* 0x004fc800078e02ff */
        /* <DEDUP_REMOVED lines=8> */
[----:B------:R0:W5:Y:S01]  /*89d0*/  @P1 LDG.E R6, desc[UR36][R4.64] ;  /* 0x0000002404061981 */ /* 0x000162000c1e1900 */
[----:B------:R-:W-:Y:S02]  /*89e0*/  LOP3.LUT R16, R16, 0xffffffbf, RZ, 0xc0, !PT ;  /* 0xffffffbf10107812 */ /* 0x000fe400078ec0ff */
[----:B------:R-:W-:Y:S01]  /*89f0*/  SHF.R.S32.HI R29, RZ, 0x1f, R19 ;  /* 0x0000001fff1d7819 */ /* 0x000fe20000011413 */
[----:B0-----:R-:W-:Y:S02]  /*8a00*/  IMAD R5, R8, R3, R0 ;  /* 0x0000000308057224 */ /* 0x001fe400078e0200 */
[----:B------:R-:W-:-:S05]  /*8a10*/  IMAD.U32 R0, RZ, RZ, UR42 ;  /* 0x0000002aff007e24 */ /* 0x000fca000f8e00ff */
[----:B------:R-:W-:-:S13]  /*8a20*/  ISETP.NE.AND P0, PT, R0, 0x3, PT ;  /* 0x000000030000780c */ /* 0x000fda0003f05270 */
[----:B------:R-:W-:Y:S01]  /*8a30*/  @P0 LOP3.LUT R16, R16, 0x40, RZ, 0xfc, !PT ;  /* 0x0000004010100812 */ /* 0x000fe200078efcff */
[----:B------:R-:W-:Y:S06]  /*8a40*/  @!P0 BRA `(.L_x_3338) ;  /* 0x0000000000048947 */ /* 0x000fec0003800000 */
[----:B------:R-:W-:Y:S01]  /*8a50*/  BPT.TRAP 0x1 ;  /* 0x000000040000795c */ /* 0x000fe20000300000 */
.L_x_3338:
        /* <DEDUP_REMOVED lines=25> */
.L_x_3386:
[----:B------:R-:W-:Y:S05]  /*8bf0*/  BSYNC B0 ;  /* 0x0000000000007941 */ /* 0x000fea0003800000 */
.L_x_3339:
[----:B------:R-:W-:Y:S01]  /*8c00*/  ULDC.64 UR4, c[0x0][0x300] ;  /* 0x0000c00000047ab9 */ /* 0x000fe20000000a00 */
[C---:B------:R-:W-:Y:S01]  /*8c10*/  LOP3.LUT P4, RZ, R16.reuse, 0x4, RZ, 0xc0, !PT ;  /* 0x0000000410ff7812 */ /* 0x040fe2000788c0ff */
[----:B------:R-:W-:Y:S01]  /*8c20*/  IMAD R2, R7, UR4, RZ ;  /* 0x0000000407027c24 */ /* 0x000fe2000f8e02ff */
[C---:B------:R-:W-:Y:S02]  /*8c30*/  LOP3.LUT P3, RZ, R16.reuse, 0x2, RZ, 0xc0, !PT ;  /* 0x0000000210ff7812 */ /* 0x040fe4000786c0ff */
[----:B------:R-:W-:Y:S01]  /*8c40*/  LOP3.LUT P2, RZ, R16, 0x1, RZ, 0xc0, !PT ;  /* 0x0000000110ff7812 */ /* 0x000fe2000784c0ff */
        /* <DEDUP_REMOVED lines=20> */
[----:B------:R-:W-:-:S03]  /*8d90*/  ISETP.GE.AND P0, PT, R33, 0x1, PT ;  /* 0x000000012100780c */ /* 0x000fc60003f06270 */
[----:B------:R-:W1:Y:S04]  /*8da0*/  SHFL.IDX PT, R2, R6, RZ, 0x181f ;  /* 0x00181fff06027589 */ /* 0x000e6800000e0000 */
[----:B------:R-:W-:Y:S06]  /*8db0*/  SHFL.IDX PT, R8, R6, 0x1, 0x181f ;  /* 0x00381f0006087f89 */ /* 0x000fec00000e0000 */
[----:B------:R-:W-:-:S02]  /*8dc0*/  @P0 LEA R7, R5, UR39, 0x1 ;  /* 0x0000002705070c11 */ /* 0x000fc4000f8e08ff */
[----:B0-----:R-:W-:-:S05]  /*8dd0*/  @P0 LEA R14, P1, R37, R14, 0x1 ;  /* 0x0000000e250e0211 */ /* 0x001fca00078208ff */
[----:B-1----:R-:W-:Y:S02]  /*8de0*/  @P0 IMAD.X R3, RZ, RZ, R2, P1 ;  /* 0x000000ffff030224 */ /* 0x002fe400008e0602 */
[----:B------:R-:W-:Y:S02]  /*8df0*/  @P0 IMAD.MOV.U32 R2, RZ, RZ, R14 ;  /* 0x000000ffff020224 */ /* 0x000fe400078e000e */
[----:B------:R-:W0:Y:S04]  /*8e00*/  SHFL.IDX PT, R14, R4, 0x1, 0x181f ;  /* 0x00381f00040e7f89 */ /* 0x000e2800000e0000 */
        /* <DEDUP_REMOVED lines=30> */
[----:B------:R-:W0:Y:S01]  /*8ff0*/  SHFL.IDX PT, R14, R4, 0x4, 0x181f ;  /* 0x00981f00040e7f89 */ /* 0x000e2200000e0000 */
[----:B------:R-:W-:-:S03]  /*9000*/  @P0 MOV R3, R7 ;  /* 0x0000000700030202 */ /* 0x000fc60000000f00 */
        /* <DEDUP_REMOVED lines=9> */
[----:B------:R-:W-:Y:S01]  /*90a0*/  @P0 IMAD.MOV.U32 R3, RZ, RZ, R7 ;  /* 0x000000ffff030224 */ /* 0x000fe200078e0007 */
[----:B------:R0:W1:Y:S04]  /*90b0*/  SHFL.IDX PT, R14, R4, 0x5, 0x181f ;  /* 0x00b81f00040e7f89 */ /* 0x00006800000e0000 */
[----:B------:R0:W-:Y:S04]  /*90c0*/  @P0 LDGSTS.E.BYPASS.LTC128B.128 [R9+0x20400], desc[UR36][R2.64], !P4 ;  /* 0x2040000002090fae */ /* 0x0001e8000e101d64 */
[----:B------:R0:W-:Y:S04]  /*90d0*/  @P0 LDGSTS.E.BYPASS.LTC128B.128 [R9+0x23400], desc[UR36][R2.64+0x80], !P3 ;  /* 0x2340008002090fae */ /* 0x0001e8000d901d64 */
[----:B------:R0:W-:Y:S04]  /*90e0*/  @P0 LDGSTS.E.BYPASS.LTC128B.128 [R9+0x26400], desc[UR36][R2.64+0x100], !P2 ;  /* 0x2640010002090fae */ /* 0x0001e8000d101d64 */
[----:B------:R0:W2:Y:S02]  /*90f0*/  SHFL.IDX PT, R7, R6, 0x5, 0x181f ;  /* 0x00b81f0006077f89 */ /* 0x0000a400000e0000 */
.L_x_3400:
[----:B------:R-:W-:-:S13]  /*9100*/  ISETP.GE.AND P0, PT, R33, 0x51, PT ;  /* 0x000000512100780c */ /* 0x000fda0003f06270 */
[----:B01----:R-:W-:Y:S02]  /*9110*/  @P0 LEA R2, P1, R37, R14, 0x1 ;  /* 0x0000000e25020211 */ /* 0x003fe400078208ff */
[----:B------:R-:W-:Y:S02]  /*9120*/  @P0 LEA R5, R5, UR39, 0x1 ;  /* 0x0000002705050c11 */ /* 0x000fe4000f8e08ff */
[----:B--2---:R-:W-:-:S05]  /*9130*/  @P0 IADD3.X R3, RZ, R7, RZ, P1, !PT ;  /* 0x00000007ff030210 */ /* 0x004fca0000ffe4ff */
[----:B------:R-:W-:Y:S01]  /*9140*/  @!PT LDS RZ, [RZ] ;  /* 0x00000000fffff984 */ /* 0x000fe20000000800 */
[----:B------:R-:W-:Y:S01]  /*9150*/  @!PT LDS RZ, [RZ] ;  /* 0x00000000fffff984 */ /* 0x000fe20000000800 */
[----:B------:R-:W-:Y:S01]  /*9160*/  @!PT LDS RZ, [RZ] ;  /* 0x00000000fffff984 */ /* 0x000fe20000000800 */
[----:B------:R0:W-:Y:S04]  /*9170*/  @P0 LDGSTS.E.BYPASS.LTC128B.128 [R5+0x20c00], desc[UR36][R2.64], !P4 ;  /* 0x20c0000002050fae */ /* 0x0001e8000e101d64 */
[----:B------:R0:W-:Y:S04]  /*9180*/  @P0 LDGSTS.E.BYPASS.LTC128B.128 [R5+0x23c00], desc[UR36][R2.64+0x80], !P3 ;  /* 0x23c0008002050fae */ /* 0x0001e8000d901d64 */
[----:B------:R0:W-:Y:S01]  /*9190*/  @P0 LDGSTS.E.BYPASS.LTC128B.128 [R5+0x26c00], desc[UR36][R2.64+0x100], !P2 ;  /* 0x26c0010002050fae */ /* 0x0001e2000d101d64 */
[----:B------:R-:W-:Y:S01]  /*91a0*/  PLOP3.LUT P0, PT, PT, PT, PT, 0x80, 0x0 ;  /* 0x000000000000781c */ /* 0x000fe20003f0f070 */
[----:B------:R-:W-:-:S12]  /*91b0*/  NOP ;  /* 0x0000000000007918 */ /* 0x000fd80000000000 */
.L_x_3342:
        /* <DEDUP_REMOVED lines=10> */
.L_x_3343:
[----:B------:R1:W-:Y:S02]  /*9260*/  SYNCS.ARRIVE.TRANS64.A1T0 RZ, [R0+URZ+0x30830], RZ ;  /* 0x030830ff00ff79a7 */ /* 0x0003e4000810003f */
[----:B------:R-:W-:Y:S05]  /*9270*/  WARPSYNC.ALL ;  /* 0x0000000000007948 */ /* 0x000fea0003800000 */
[----:B------:R-:W-:-:S04]  /*9280*/  UIADD3 UR4, UR39, 0x12400, URZ ;  /* 0x0001240027047890 */ /* 0x000fc8000fffe03f */
[----:B------:R-:W-:Y:S01]  /*9290*/  ULOP3.LUT UP0, URZ, UR4, 0x3ff, URZ, 0xc0, !UPT ;  /* 0x000003ff043f7892 */ /* 0x000fe2000f80c03f */
[----:B------:R-:W-:Y:S05]  /*92a0*/  BAR.SYNC.DEFER_BLOCKING 0x8, 0x180 ;  /* 0x0206000000007b1d */ /* 0x000fea0000010000 */
[----:B------:R-:W-:-:S13]  /*92b0*/  PLOP3.LUT P0, PT, PT, PT, UP0, 0x80, 0x0 ;  /* 0x000000000000781c */ /* 0x000fda0003f0f008 */
[----:B------:R-:W-:Y:S05]  /*92c0*/  @!P0 BRA `(.L_x_3344) ;  /* 0x0000000000408947 */ /* 0x000fea0003800000 */
[----:B0-----:R-:W-:Y:S01]  /*92d0*/  MOV R2, 0x0 ;  /* 0x0000000000027802 */ /* 0x001fe20000000f00 */
        /* <DEDUP_REMOVED lines=15> */
.L_x_3344:
[----:B-1----:R-:W1:Y:S01]  /*93d0*/  LDC R0, c[0x0][0x448] ;  /* 0x00011200ff007b82 */ /* 0x002e620000000800 */
[----:B0-----:R-:W-:Y:S01]  /*93e0*/  IMAD.MOV R3, RZ, RZ, -R24 ;  /* 0x000000ffff037224 */ /* 0x001fe200078e0a18 */
[----:B------:R-:W-:Y:S01]  /*93f0*/  ULDC UR4, c[0x0][0xc38] ;  /* 0x00030e0000047ab9 */ /* 0x000fe20000000800 */
[----:B------:R-:W-:Y:S02]  /*9400*/  SHF.R.S32.HI R6, RZ, 0x1f, R23 ;  /* 0x0000001fff067819 */ /* 0x000fe40000011417 */
[----:B------:R-:W-:Y:S01]  /*9410*/  IMAD R4, R3, UR4, R36 ;  /* 0x0000000403047c24 */ /* 0x000fe2000f8e0224 */
[----:B------:R-:W-:Y:S01]  /*9420*/  ULDC.64 UR4, c[0x0][0x2d8] ;  /* 0x0000b60000047ab9 */ /* 0x000fe20000000a00 */
[----:B------:R-:W-:Y:S02]  /*9430*/  LOP3.LUT P3, RZ, R16, 0x800, RZ, 0xc0, !PT ;  /* 0x0000080010ff7812 */ /* 0x000fe4000786c0ff */
[----:B------:R-:W-:Y:S01]  /*9440*/  IMAD.SHL.U32 R4, R4, 0x80, RZ ;  /* 0x0000008004047824 */ /* 0x000fe200078e00ff */
[----:B------:R-:W-:-:S02]  /*9450*/  LOP3.LUT P4, RZ, R16, 0x400, RZ, 0xc0, !PT ;  /* 0x0000040010ff7812 */ /* 0x000fc4000788c0ff */
[----:B------:R-:W-:Y:S02]  /*9460*/  LOP3.LUT P5, RZ, R16, 0x200, RZ, 0xc0, !PT ;  /* 0x0000020010ff7812 */ /* 0x000fe400078ac0ff */
[----:B------:R-:W-:Y:S02]  /*9470*/  LOP3.LUT R7, R26, R4, RZ, 0xfc, !PT ;  /* 0x000000041a077212 */ /* 0x000fe400078efcff */
[----:B------:R-:W-:Y:S02]  /*9480*/  LEA R20, R27, UR39, 0x1 ;  /* 0x000000271b147c11 */ /* 0x000fe4000f8e08ff */
[----:B------:R-:W-:Y:S02]  /*9490*/  MOV R5, R7 ;  /* 0x0000000700057202 */ /* 0x000fe40000000f00 */
[----:B-1----:R-:W-:-:S13]  /*94a0*/  ISETP.NE.AND P0, PT, R0, 0x1, PT ;  /* 0x000000010000780c */ /* 0x002fda0003f05270 */
[----:B------:R-:W0:Y:S08]  /*94b0*/  @P0 LDC R2, c[0x0][0x44c] ;  /* 0x00011300ff020b82 */ /* 0x000e300000000800 */
[----:B------:R-:W1:Y:S01]  /*94c0*/  @P0 LDC R9, c[0x0][0x450] ;  /* 0x00011400ff090b82 */ /* 0x000e620000000800 */
[----:B0-----:R-:W-:-:S05]  /*94d0*/  @P0 IMAD.HI.U32 R2, R7, R2, RZ ;  /* 0x0000000207020227 */ /* 0x001fca00078e00ff */
[----:B-1----:R-:W-:Y:S01]  /*94e0*/  @P0 SHF.R.U32.HI R5, RZ, R9, R2 ;  /* 0x00000009ff050219 */ /* 0x002fe20000011602 */
        /* <DEDUP_REMOVED lines=11> */
[----:B------:R-:W-:Y:S01]  /*95a0*/  SHF.R.S32.HI R0, RZ, 0x1f, R5 ;  /* 0x0000001fff007819 */ /* 0x000fe20000011405 */
[----:B------:R-:W-:-:S04]  /*95b0*/  IMAD.IADD R3, R3, 0x1, R9 ;  /* 0x0000000103037824 */ /* 0x000fc800078e0209 */
[----:B------:R-:W-:Y:S02]  /*95c0*/  IMAD R0, R0, UR4, RZ ;  /* 0x0000000400007c24 */ /* 0x000fe4000f8e02ff */
[----:B------:R-:W-:-:S04]  /*95d0*/  IMAD.WIDE.U32 R2, R5, UR4, R2 ;  /* 0x0000000405027c25 */ /* 0x000fc8000f8e0002 */
[----:B------:R-:W-:Y:S01]  /*95e0*/  IMAD R5, R5, UR5, R0 ;  /* 0x0000000505057c24 */ /* 0x000fe2000f8e0200 */
[----:B------:R-:W-:Y:S01]  /*95f0*/  SHF.R.S32.HI R0, RZ, 0x1f, R7 ;  /* 0x0000001fff007819 */ /* 0x000fe20000011407 */
[----:B------:R-:W-:-:S03]  /*9600*/  ULDC.64 UR4, c[0x0][0x2c8] ;  /* 0x0000b20000047ab9 */ /* 0x000fc60000000a00 */
        /* <DEDUP_REMOVED lines=11> */
[----:B------:R-:W-:-:S03]  /*96c0*/  IMAD.IADD R4, R34, 0x1, R4 ;  /* 0x0000000122047824 */ /* 0x000fc600078e0204 */
[----:B------:R-:W1:Y:S01]  /*96d0*/  SHFL.IDX PT, R2, R5, RZ, 0x181f ;  /* 0x00181fff05027589 */ /* 0x000e6200000e0000 */
[C---:B------:R-:W-:Y:S01]  /*96e0*/  VIADD R7, R4.reuse, 0x10 ;  /* 0x0000001004077836 */ /* 0x040fe20000000000 */
[----:B------:R-:W-:Y:S02]  /*96f0*/  ISETP.GE.AND P0, PT, R4, UR40, PT ;  /* 0x0000002804007c0c */ /* 0x000fe4000bf06270 */
[----:B------:R-:W-:Y:S11]  /*9700*/  SHFL.IDX PT, R6, R5, 0x1, 0x181f ;  /* 0x00381f0005067f89 */ /* 0x000ff600000e0000 */
[----:B0-----:R-:W-:-:S05]  /*9710*/  @!P0 LEA R14, P1, R37, R14, 0x1 ;  /* 0x0000000e250e8211 */ /* 0x001fca00078208ff */
[----:B-1----:R-:W-:Y:S01]  /*9720*/  @!P0 IMAD.X R3, RZ, RZ, R2, P1 ;  /* 0x000000ffff038224 */ /* 0x002fe200008e0602 */
[----:B------:R-:W-:Y:S02]  /*9730*/  @!P0 MOV R2, R14 ;  /* 0x0000000e00028202 */ /* 0x000fe40000000f00 */
[----:B------:R-:W0:Y:S04]  /*9740*/  SHFL.IDX PT, R14, R0, 0x1, 0x181f ;  /* 0x00381f00000e7f89 */ /* 0x000e2800000e0000 */
[----:B------:R-:W-:Y:S04]  /*9750*/  @!P0 LDGSTS.E.BYPASS.LTC128B.128 [R20+0x12400], desc[UR36][R2.64], !P3 ;  /* 0x1240000002148fae */ /* 0x000fe8000d901d64 */
[----:B------:R-:W-:Y:S04]  /*9760*/  @!P0 LDGSTS.E.BYPASS.LTC128B.128 [R20+0x16400], desc[UR36][R2.64+0x80], !P4 ;  /* 0x1640008002148fae */ /* 0x000fe8000e101d64 */
[----:B------:R1:W-:Y:S01]  /*9770*/  @!P0 LDGSTS.E.BYPASS.LTC128B.128 [R20+0x1a400], desc[UR36][R2.64+0x100], !P5 ;  /* 0x1a40010002148fae */ /* 0x0003e2000e901d64 */
[----:B------:R-:W-:-:S13]  /*9780*/  ISETP.GE.AND P0, PT, R7, UR40, PT ;  /* 0x0000002807007c0c */ /* 0x000fda000bf06270 */
[----:B0-----:R-:W-:-:S05]  /*9790*/  @!P0 LEA R14, P1, R37, R14, 0x1 ;  /* 0x0000000e250e8211 */ /* 0x001fca00078208ff */
[----:B------:R-:W-:Y:S02]  /*97a0*/  @!P0 IMAD.X R7, RZ, RZ, R6, P1 ;  /* 0x000000ffff078224 */ /* 0x000fe400008e0606 */
[----:B-1----:R-:W-:Y:S01]  /*97b0*/  @!P0 IMAD.MOV.U32 R2, RZ, RZ, R14 ;  /* 0x000000ffff028224 */ /* 0x002fe200078e000e */
[----:B------:R-:W-:Y:S02]  /*97c0*/  SHFL.IDX PT, R6, R5, 0x2, 0x181f ;  /* 0x00581f0005067f89 */ /* 0x000fe400000e0000 */
[----:B------:R-:W-:Y:S01]  /*97d0*/  @!P0 MOV R3, R7 ;  /* 0x0000000700038202 */ /* 0x000fe20000000f00 */
[----:B------:R-:W-:Y:S01]  /*97e0*/  VIADD R7, R4, 0x20 ;  /* 0x0000002004077836 */ /* 0x000fe20000000000 */
        /* <DEDUP_REMOVED lines=52> */
[----:B------:R0:W1:Y:S02]  /*9b30*/  SHFL.IDX PT, R6, R5, 0x7, 0x181f ;  /* 0x00f81f0005067f89 */ /* 0x00006400000e0000 */
[----:B------:R-:W-:Y:S02]  /*9b40*/  @!P0 MOV R3, R7 ;  /* 0x0000000700038202 */ /* 0x000fe40000000f00 */
[----:B------:R0:W2:Y:S04]  /*9b50*/  SHFL.IDX PT, R14, R0, 0x7, 0x181f ;  /* 0x00f81f00000e7f89 */ /* 0x0000a800000e0000 */
[----:B------:R0:W-:Y:S04]  /*9b60*/  @!P0 LDGSTS.E.BYPASS.LTC128B.128 [R20+0x15400], desc[UR36][R2.64], !P3 ;  /* 0x1540000002148fae */ /* 0x0001e8000d901d64 */
[----:B------:R0:W-:Y:S04]  /*9b70*/  @!P0 LDGSTS.E.BYPASS.LTC128B.128 [R20+0x19400], desc[UR36][R2.64+0x80], !P4 ;  /* 0x1940008002148fae */ /* 0x0001e8000e101d64 */
[----:B------:R0:W-:Y:S02]  /*9b80*/  @!P0 LDGSTS.E.BYPASS.LTC128B.128 [R20+0x1d400], desc[UR36][R2.64+0x100], !P5 ;  /* 0x1d40010002148fae */ /* 0x0001e4000e901d64 */
.L_x_3417:
[----:B0-----:R-:W3:Y:S01]  /*9b90*/  LDL R0, [R1] ;  /* 0x0000000001007983 */ /* 0x001ee20000100800 */
[----:B------:R-:W-:-:S05]  /*9ba0*/  VIADD R4, R4, 0x70 ;  /* 0x0000007004047836 */ /* 0x000fca0000000000 */
[----:B------:R-:W-:-:S13]  /*9bb0*/  ISETP.GE.AND P0, PT, R4, UR40, PT ;  /* 0x0000002804007c0c */ /* 0x000fda000bf06270 */
[----:B--2---:R-:W-:-:S05]  /*9bc0*/  @!P0 LEA R2, P1, R37, R14, 0x1 ;  /* 0x0000000e25028211 */ /* 0x004fca00078208ff */
[----:B-1----:R-:W-:-:S05]  /*9bd0*/  @!P0 IMAD.X R3, RZ, RZ, R6, P1 ;  /* 0x000000ffff038224 */ /* 0x002fca00008e0606 */
[----:B------:R-:W-:Y:S01]  /*9be0*/  @!PT LDS RZ, [RZ] ;  /* 0x00000000fffff984 */ /* 0x000fe20000000800 */
[----:B------:R-:W-:Y:S01]  /*9bf0*/  @!PT LDS RZ, [RZ] ;  /* 0x00000000fffff984 */ /* 0x000fe20000000800 */
[----:B------:R-:W-:Y:S01]  /*9c00*/  @!PT LDS RZ, [RZ] ;  /* 0x00000000fffff984 */ /* 0x000fe20000000800 */
        /* <DEDUP_REMOVED lines=13> */
.L_x_3418:
[----:B------:R-:W-:Y:S05]  /*9ce0*/  BSYNC B0 ;  /* 0x0000000000007941 */ /* 0x000fea0003800000 */
.L_x_3346:
[----:B------:R-:W-:Y:S01]  /*9cf0*/  UISETP.GE.AND UP0, UPT, UR38, 0x61, UPT ;  /* 0x000000612600788c */ /* 0x000fe2000bf06270 */
[----:B------:R-:W-:-:S05]  /*9d00*/  IMAD.U32 R20, RZ, RZ, UR43 ;  /* 0x0000002bff147e24 */ /* 0x000fca000f8e00ff */
[----:B------:R-:W-:-:S13]  /*9d10*/  PLOP3.LUT P0, PT, PT, PT, UP0, 0x40, 0x0 ;  /* 0x000000000000781c */ /* 0x000fda0003f0e808 */
[----:B------:R-:W-:Y:S05]  /*9d20*/  @P0 BRA `(.L_x_3348) ;  /* 0x0000000c00e80947 */ /* 0x000fea0003800000 */
[----:B------:R-:W-:Y:S01]  /*9d30*/  BSSY B0, `(.L_x_3348) ;  /* 0x00000f9000007945 */ /* 0x000fe20003800000 */
[----:B------:R-:W-:Y:S01]  /*9d40*/  MOV R21, R25 ;  /* 0x0000001900157202 */ /* 0x000fe20000000f00 */
[----:B------:R-:W-:Y:S02]  /*9d50*/  IMAD.MOV.U32 R7, RZ, RZ, R22 ;  /* 0x000000ffff077224 */ /* 0x000fe400078e0016 */
[----:B------:R-:W-:Y:S02]  /*9d60*/  IMAD.U32 R6, RZ, RZ, UR41 ;  /* 0x00000029ff067e24 */ /* 0x000fe4000f8e00ff */
[----:B------:R-:W-:-:S07]  /*9d70*/  IMAD.U32 R28, RZ, RZ, UR43 ;  /* 0x0000002bff1c7e24 */ /* 0x000fce000f8e00ff */
.L_x_3361:
[----:B0-----:R-:W0:Y:S01]  /*9d80*/  LDC R0, c[0x0][0x430] ;  /* 0x00010c00ff007b82 */ /* 0x001e220000000800 */
[----:B------:R-:W-:Y:S01]  /*9d90*/  ISETP.GT.U32.AND P0, PT, R26, 0x5f, PT ;  /* 0x0000005f1a00780c */ /* 0x000fe20003f04070 */
[----:B------:R-:W-:Y:S01]  /*9da0*/  IMAD R3, R6, 0x60, R31 ;  /* 0x0000006006037824 */ /* 0x000fe200078e021f */
[----:B------:R-:W-:Y:S01]  /*9db0*/  LOP3.LUT P2, RZ, R16, 0x40, RZ, 0xc0, !PT ;  /* 0x0000004010ff7812 */ /* 0x000fe2000784c0ff */
[----:B------:R-:W-:Y:S01]  /*9dc0*/  VIADD R22, R7, 0x1 ;  /* 0x0000000107167836 */ /* 0x000fe20000000000 */
[----:B------:R-:W-:Y:S02]  /*9dd0*/  ULDC UR4, c[0x0][0x430] ;  /* 0x00010c0000047ab9 */ /* 0x000fe40000000800 */
[----:B------:R-:W-:-:S05]  /*9de0*/  IADD3 R10, R26, R3, RZ ;  /* 0x000000031a0a7210 */ /* 0x000fca0007ffe0ff */
[----:B------:R-:W-:Y:S02]  /*9df0*/  IMAD.MOV.U32 R11, RZ, RZ, R10 ;  /* 0x000000ffff0b7224 */ /* 0x000fe400078e000a */
[----:B------:R-:W1:Y:S01]  /*9e00*/  @!P0 LDC.64 R8, c[0x0][0x428] ;  /* 0x00010a00ff088b82 */ /* 0x000e620000000a00 */
[----:B0-----:R-:W-:-:S13]  /*9e10*/  ISETP.NE.AND P1, PT, R0, 0x1, PT ;  /* 0x000000010000780c */ /* 0x001fda0003f25270 */
[----:B------:R-:W0:Y:S08]  /*9e20*/  @P1 LDC R5, c[0x0][0x434] ;  /* 0x00010d00ff051b82 */ /* 0x000e300000000800 */
[----:B------:R-:W2:Y:S01]  /*9e30*/  @P1 LDC R3, c[0x0][0x438] ;  /* 0x00010e00ff031b82 */ /* 0x000ea20000000800 */
[----:B0-----:R-:W-:-:S07]  /*9e40*/  @P1 IMAD.HI.U32 R0, R10, R5, RZ ;  /* 0x000000050a001227 */ /* 0x001fce00078e00ff */
[----:B------:R-:W0:Y:S01]  /*9e50*/  @!P0 LDC.64 R4, c[0x0][0x418] ;  /* 0x00010600ff048b82 */ /* 0x000e220000000a00 */
[----:B--2---:R-:W-:Y:S01]  /*9e60*/  @P1 SHF.R.U32.HI R11, RZ, R3, R0 ;  /* 0x00000003ff0b1219 */ /* 0x004fe20000011600 */
[----:B-1----:R-:W-:-:S03]  /*9e70*/  @!P0 IMAD R0, R32, R8, RZ ;  /* 0x0000000820008224 */ /* 0x002fc600078e02ff */
[--C-:B------:R-:W-:Y:S01]  /*9e80*/  @!P0 SHF.R.S32.HI R3, RZ, 0x1f, R11.reuse ;  /* 0x0000001fff038819 */ /* 0x100fe2000001140b */
[----:B------:R-:W-:Y:S02]  /*9e90*/  @!P0 IMAD.MOV.U32 R2, RZ, RZ, R11 ;  /* 0x000000ffff028224 */ /* 0x000fe400078e000b */
[C---:B------:R-:W-:Y:S02]  /*9ea0*/  @!P0 IMAD R9, R30.reuse, R9, R0 ;  /* 0x000000091e098224 */ /* 0x040fe400078e0200 */
[----:B------:R-:W-:-:S04]  /*9eb0*/  @!P0 IMAD.WIDE.U32 R2, R30, R8, R2 ;  /* 0x000000081e028225 */ /* 0x000fc800078e0002 */
[----:B------:R-:W-:Y:S01]  /*9ec0*/  @!P0 IMAD.IADD R0, R9, 0x1, R3 ;  /* 0x0000000109008824 */ /* 0x000fe200078e0203 */
[----:B0-----:R-:W-:-:S04]  /*9ed0*/  @!P0 LEA R4, P1, R2, R4, 0x2 ;  /* 0x0000000402048211 */ /* 0x001fc800078210ff */
[----:B------:R-:W-:Y:S02]  /*9ee0*/  @!P0 LEA.HI.X R5, R2, R5, R0, 0x2, P1 ;  /* 0x0000000502058211 */ /* 0x000fe400008f1400 */
[----:B------:R-:W-:Y:S01]  /*9ef0*/  MOV R0, RZ ;  /* 0x000000ff00007202 */ /* 0x000fe20000000f00 */
[----:B------:R-:W-:-:S05]  /*9f00*/  IMAD.MOV R3, RZ, RZ, -R11 ;  /* 0x000000ffff037224 */ /* 0x000fca00078e0a0b */
[----:B------:R0:W5:Y:S01]  /*9f10*/  @!P0 LDG.E R0, desc[UR36][R4.64] ;  /* 0x0000002404008981 */ /* 0x000162000c1e1900 */
[----:B------:R-:W-:Y:S01]  /*9f20*/  ISETP.NE.AND P0, PT, R22, 0x2, PT ;  /* 0x000000021600780c */ /* 0x000fe20003f05270 */
[----:B------:R-:W-:-:S03]  /*9f30*/  IMAD.MOV.U32 R20, RZ, RZ, R6 ;  /* 0x000000ffff147224 */ /* 0x000fc600078e0006 */
[----:B------:R-:W-:Y:S02]  /*9f40*/  SEL R2, RZ, 0x1, P0 ;  /* 0x00000001ff027807 */ /* 0x000fe40000000000 */
[----:B------:R-:W-:Y:S02]  /*9f50*/  SEL R22, R22, RZ, P0 ;  /* 0x000000ff16167207 */ /* 0x000fe40000000000 */
[----:B------:R-:W-:Y:S01]  /*9f60*/  LOP3.LUT R25, R21, R2, RZ, 0x3c, !PT ;  /* 0x0000000215197212 */ /* 0x000fe200078e3cff */
[----:B0-----:R-:W-:Y:S01]  /*9f70*/  IMAD R5, R3, UR4, R10 ;  /* 0x0000000403057c24 */ /* 0x001fe2000f8e020a */
[----:B------:R-:W-:Y:S06]  /*9f80*/  @!P2 BRA `(.L_x_3349) ;  /* 0x000000000004a947 */ /* 0x000fec0003800000 */
[----:B------:R-:W-:Y:S01]  /*9f90*/  BPT.TRAP 0x1 ;  /* 0x000000040000795c */ /* 0x000fe20000300000 */
.L_x_3349:
[----:B------:R-:W-:Y:S01]  /*9fa0*/  LEA R6, R22, UR39, 0x3 ;  /* 0x0000002716067c11 */ /* 0x000fe2000f8e18ff */
[----:B------:R-:W-:Y:S01]  /*9fb0*/  BSSY B1, `(.L_x_3350) ;  /* 0x0000004000017945 */ /* 0x000fe20003800000 */
[----:B------:R-:W-:-:S04]  /*9fc0*/  SHF.L.U32 R3, R25, 0x1f, RZ ;  /* 0x0000001f19037819 */ /* 0x000fc800000006ff */
[----:B------:R-:W0:Y:S02]  /*9fd0*/  SYNCS.PHASECHK.TRANS64.TRYWAIT P0, [R6+URZ+0x30840], R3 ;  /* 0x03084003060075a7 */ /* 0x000e24000800017f */
[----:B0-----:R-:W-:Y:S05]  /*9fe0*/  @!P0 BRA `(.L_x_3351) ;  /* 0x0000002c00308947 */ /* 0x001fea0003800000 */
.L_x_3419:
[----:B------:R-:W-:Y:S05]  /*9ff0*/  BSYNC B1 ;  /* 0x0000000000017941 */ /* 0x000fea0003800000 */
.L_x_3350:
[----:B------:R-:W-:Y:S01]  /*a000*/  SHF.R.S32.HI R23, RZ, 0x1f, R5 ;  /* 0x0000001fff177819 */ /* 0x000fe20000011405 */
[----:B------:R-:W-:Y:S01]  /*a010*/  ULDC.64 UR4, c[0x0][0x300] ;  /* 0x0000c00000047ab9 */ /* 0x000fe20000000a00 */
[----:B-----5:R-:W-:Y:S02]  /*a020*/  SHF.R.S32.HI R24, RZ, 0x1f, R0 ;  /* 0x0000001fff187819 */ /* 0x020fe40000011400 */
[C---:B------:R-:W-:Y:S01]  /*a030*/  LOP3.LUT P3, RZ, R16.reuse, 0x4, RZ, 0xc0, !PT ;  /* 0x0000000410ff7812 */ /* 0x040fe2000786c0ff */
[----:B------:R-:W-:Y:S01]  /*a040*/  IMAD R2, R23, UR4, RZ ;  /* 0x0000000417027c24 */ /* 0x000fe2000f8e02ff */
[C---:B------:R-:W-:Y:S02]  /*a050*/  LOP3.LUT P2, RZ, R16.reuse, 0x2, RZ, 0xc0, !PT ;  /* 0x0000000210ff7812 */ /* 0x040fe4000784c0ff */
[----:B------:R-:W-:Y:S01]  /*a060*/  LOP3.LUT P1, RZ, R16, 0x1, RZ, 0xc0, !PT ;  /* 0x0000000110ff7812 */ /* 0x000fe2000782c0ff */
[C---:B------:R-:W-:Y:S02]  /*a070*/  IMAD R9, R5.reuse, UR5, R2 ;  /* 0x0000000505097c24 */ /* 0x040fe4000f8e0202 */
[----:B0-----:R-:W-:Y:S01]  /*a080*/  IMAD.WIDE.U32 R2, R5, UR4, RZ ;  /* 0x0000000405027c25 */ /* 0x001fe2000f8e00ff */
        /* <DEDUP_REMOVED lines=18> */
[----:B------:R-:W-:Y:S01]  /*a1b0*/  IMAD.SHL.U32 R4, R37, 0x2, RZ ;  /* 0x0000000225047824 */ /* 0x000fe200078e00ff */
[----:B------:R-:W-:Y:S02]  /*a1c0*/  LEA R9, R9, UR39, 0x1 ;  /* 0x0000002709097c11 */ /* 0x000fe4000f8e08ff */
[----:B------:R-:W1:Y:S04]  /*a1d0*/  SHFL.IDX PT, R3, R10, RZ, 0x181f ;  /* 0x00181fff0a037589 */ /* 0x000e6800000e0000 */
[----:B------:R-:W-:Y:S01]  /*a1e0*/  SHFL.IDX PT, R35, R10, 0x2, 0x181f ;  /* 0x00581f000a237f89 */ /* 0x000fe200000e0000 */
[----:B0-----:R-:W-:-:S03]  /*a1f0*/  IADD3 R2, P0, R14, R4, RZ ;  /* 0x000000040e027210 */ /* 0x001fc60007f1e0ff */
[----:B------:R-:W0:Y:S01]  /*a200*/  SHFL.IDX PT, R14, R8, 0x1, 0x181f ;  /* 0x00381f00080e7f89 */ /* 0x000e2200000e0000 */
[----:B-1----:R-:W-:-:S05]  /*a210*/  IADD3.X R3, RZ, R3, RZ, P0, !PT ;  /* 0x00000003ff037210 */ /* 0x002fca00007fe4ff */
[----:B------:R-:W-:Y:S04]  /*a220*/  LDGSTS.E.BYPASS.LTC128B.128 [R9+0x1e400], desc[UR36][R2.64], !P3 ;  /* 0x1e40000002097fae */ /* 0x000fe8000d901d64 */
[----:B------:R-:W-:Y:S04]  /*a230*/  LDGSTS.E.BYPASS.LTC128B.128 [R9+0x21400], desc[UR36][R2.64+0x80], !P2 ;  /* 0x2140008002097fae */ /* 0x000fe8000d101d64 */
[----:B------:R1:W-:Y:S04]  /*a240*/  LDGSTS.E.BYPASS.LTC128B.128 [R9+0x24400], desc[UR36][R2.64+0x100], !P1 ;  /* 0x2440010002097fae */ /* 0x0003e8000c901d64 */
[----:B-1----:R-:W1:Y:S01]  /*a250*/  SHFL.IDX PT, R3, R10, 0x1, 0x181f ;  /* 0x00381f000a037f89 */ /* 0x002e6200000e0000 */
[----:B0-----:R-:W-:-:S03]  /*a260*/  IADD3 R2, P0, R14, R4, RZ ;  /* 0x000000040e027210 */ /* 0x001fc60007f1e0ff */
[----:B------:R-:W0:Y:S02]  /*a270*/  SHFL.IDX PT, R14, R8, 0x2, 0x181f ;  /* 0x00581f00080e7f89 */ /* 0x000e2400000e0000 */
[----:B-1----:R-:W-:-:S05]  /*a280*/  IMAD.X R3, RZ, RZ, R3, P0 ;  /* 0x000000ffff037224 */ /* 0x002fca00000e0603 */
        /* <DEDUP_REMOVED lines=23> */
[----:B------:R0:W-:Y:S02]  /*a400*/  LDGSTS.E.BYPASS.LTC128B.128 [R9+0x26400], desc[UR36][R2.64+0x100], !P1 ;  /* 0x2640010002097fae */ /* 0x0001e4000c901d64 */
.L_x_3433:
        /* <DEDUP_REMOVED lines=8> */
[----:B------:R0:W-:Y:S01]  /*a490*/  LDGSTS.E.BYPASS.LTC128B.128 [R9+0x26c00], desc[UR36][R2.64+0x100], !P1 ;  /* 0x26c0010002097fae */ /* 0x0001e2000c901d64 */
[----:B------:R-:W-:Y:S01]  /*a4a0*/  NOP ;  /* 0x0000000000007918 */ /* 0x000fe20000000000 */
.L_x_3353:
        /* <DEDUP_REMOVED lines=10> */
.L_x_3354:
[----:B------:R1:W-:Y:S01]  /*a550*/  SYNCS.ARRIVE.TRANS64.A1T0 RZ, [R6+URZ+0x30830], RZ ;  /* 0x030830ff06ff79a7 */ /* 0x0003e2000810003f */
[----:B------:R-:W-:Y:S05]  /*a560*/  @!P2 BRA `(.L_x_3355) ;  /* 0x000000000004a947 */ /* 0x000fea0003800000 */
[----:B------:R-:W-:Y:S01]  /*a570*/  BPT.TRAP 0x1 ;  /* 0x000000040000795c */ /* 0x000fe20000300000 */
.L_x_3355:
[----:B0-----:R-:W-:Y:S01]  /*a580*/  SHF.L.U32 R9, R21, 0x1f, RZ ;  /* 0x0000001f15097819 */ /* 0x001fe200000006ff */
[----:B------:R-:W-:Y:S01]  /*a590*/  IMAD.MOV.U32 R3, RZ, RZ, -0x60 ;  /* 0xffffffa0ff037424 */ /* 0x000fe200078e00ff */
[----:B-1----:R-:W-:Y:S01]  /*a5a0*/  LEA R6, R7, UR39, 0x3 ;  /* 0x0000002707067c11 */ /* 0x002fe2000f8e18ff */
[----:B------:R-:W-:Y:S02]  /*a5b0*/  BSSY B1, `(.L_x_3356) ;  /* 0x0000004000017945 */ /* 0x000fe40003800000 */
[----:B------:R-:W-:Y:S01]  /*a5c0*/  IMAD R3, R28, R3, UR38 ;  /* 0x000000261c037e24 */ /* 0x000fe2000f8e0203 */
[----:B------:R-:W0:Y:S02]  /*a5d0*/  SYNCS.PHASECHK.TRANS64.TRYWAIT P0, [R6+URZ+0x30860], R9 ;  /* 0x03086009060075a7 */ /* 0x000e24000800017f */
[----:B0-----:R-:W-:Y:S05]  /*a5e0*/  @!P0 BRA `(.L_x_3357) ;  /* 0x0000002c007c8947 */ /* 0x001fea0003800000 */
.L_x_3434:
[----:B------:R-:W-:Y:S05]  /*a5f0*/  BSYNC B1 ;  /* 0x0000000000017941 */ /* 0x000fea0003800000 */
.L_x_3356:
[----:B------:R-:W-:Y:S01]  /*a600*/  UMOV UR4, 0xffffffff ;  /* 0xffffffff00047882 */ /* 0x000fe20000000000 */
[C---:B------:R-:W-:Y:S01]  /*a610*/  LOP3.LUT P3, RZ, R16.reuse, 0x20, RZ, 0xc0, !PT ;  /* 0x0000002010ff7812 */ /* 0x040fe2000786c0ff */
[----:B------:R-:W-:Y:S01]  /*a620*/  IMAD R7, R7, 0x4800, R27 ;  /* 0x0000480007077824 */ /* 0x000fe200078e021b */
[C---:B------:R-:W-:Y:S01]  /*a630*/  LOP3.LUT P2, RZ, R16.reuse, 0x10, RZ, 0xc0, !PT ;  /* 0x0000001010ff7812 */ /* 0x040fe2000784c0ff */
[----:B------:R-:W-:Y:S01]  /*a640*/  IMAD.IADD R8, R3, 0x1, -R34 ;  /* 0x0000000103087824 */ /* 0x000fe200078e0a22 */
[----:B------:R-:W-:Y:S01]  /*a650*/  LOP3.LUT P1, RZ, R16, 0x8, RZ, 0xc0, !PT ;  /* 0x0000000810ff7812 */ /* 0x000fe2000782c0ff */
[----:B------:R-:W-:-:S12]  /*a660*/  BRA.DIV UR4, `(.L_x_3358) ;  /* 0x0000002e04707947 */ /* 0x000fd8000b800000 */
[----:B------:R-:W1:Y:S01]  /*a670*/  SHFL.IDX PT, R14, R17, RZ, 0x181f ;  /* 0x00181fff110e7589 */ /* 0x000e6200000e0000 */
[----:B------:R-:W-:-:S03]  /*a680*/  LEA R7, R7, UR39, 0x1 ;  /* 0x0000002707077c11 */ /* 0x000fc6000f8e08ff */
[----:B------:R-:W2:Y:S01]  /*a690*/  SHFL.IDX PT, R3, R18, RZ, 0x181f ;  /* 0x00181fff12037589 */ /* 0x000ea200000e0000 */
[----:B-1----:R-:W-:-:S03]  /*a6a0*/  IADD3 R2, P0, R14, R4, RZ ;  /* 0x000000040e027210 */ /* 0x002fc60007f1e0ff */
[----:B------:R-:W1:Y:S01]  /*a6b0*/  SHFL.IDX PT, R14, R17, 0x1, 0x181f ;  /* 0x00381f00110e7f89 */ /* 0x000e6200000e0000 */
[----:B--2---:R-:W-:Y:S02]  /*a6c0*/  IADD3.X R3, RZ, R3, RZ, P0, !PT ;  /* 0x00000003ff037210 */ /* 0x004fe400007fe4ff */
[----:B------:R-:W-:-:S13]  /*a6d0*/  ISETP.LT.OR P0, PT, R8, 0x1, P3 ;  /* 0x000000010800780c */ /* 0x000fda0001f01670 */
[----:B------:R-:W-:Y:S01]  /*a6e0*/  LDGSTS.E.BYPASS.LTC128B.128 [R7+0x400], desc[UR36][R2.64], !P0 ;  /* 0x0040000002077fae */ /* 0x000fe2000c101d64 */
[----:B------:R-:W-:-:S13]  /*a6f0*/  ISETP.LT.OR P0, PT, R8, 0x1, P2 ;  /* 0x000000010800780c */ /* 0x000fda0001701670 */
[----:B------:R-:W-:Y:S01]  /*a700*/  LDGSTS.E.BYPASS.LTC128B.128 [R7+0x3400], desc[UR36][R2.64+0x80], !P0 ;  /* 0x0340008002077fae */ /* 0x000fe2000c101d64 */
[----:B------:R-:W-:-:S13]  /*a710*/  ISETP.LT.OR P0, PT, R8, 0x1, P1 ;  /* 0x000000010800780c */ /* 0x000fda0000f01670 */
[----:B------:R2:W-:Y:S04]  /*a720*/  LDGSTS.E.BYPASS.LTC128B.128 [R7+0x6400], desc[UR36][R2.64+0x100], !P0 ;  /* 0x0640010002077fae */ /* 0x0005e8000c101d64 */
[----:B--2---:R-:W2:Y:S01]  /*a730*/  SHFL.IDX PT, R3, R18, 0x1, 0x181f ;  /* 0x00381f0012037f89 */ /* 0x004ea200000e0000 */
[----:B-1----:R-:W-:-:S03]  /*a740*/  IADD3 R2, P0, R14, R4, RZ ;  /* 0x000000040e027210 */ /* 0x002fc60007f1e0ff */
[----:B------:R-:W1:Y:S02]  /*a750*/  SHFL.IDX PT, R14, R17, 0x2, 0x181f ;  /* 0x00581f00110e7f89 */ /* 0x000e6400000e0000 */
[----:B--2---:R-:W-:Y:S01]  /*a760*/  IMAD.X R3, RZ, RZ, R3, P0 ;  /* 0x000000ffff037224 */ /* 0x004fe200000e0603 */
        /* <DEDUP_REMOVED lines=28> */
[----:B------:R-:W1:Y:S04]  /*a930*/  SHFL.IDX PT, R18, R18, 0x5, 0x181f ;  /* 0x00b81f0012127f89 */ /* 0x000e6800000e0000 */
[----:B------:R3:W4:Y:S01]  /*a940*/  SHFL.IDX PT, R14, R17, 0x5, 0x181f ;  /* 0x00b81f00110e7f89 */ /* 0x00072200000e0000 */
[----:B--2---:R-:W-:Y:S02]  /*a950*/  IADD3.X R3, RZ, R3, RZ, P0, !PT ;  /* 0x00000003ff037210 */ /* 0x004fe400007fe4ff */
[----:B------:R-:W-:-:S13]  /*a960*/  ISETP.LT.OR P0, PT, R8, 0x41, P3 ;  /* 0x000000410800780c */ /* 0x000fda0001f01670 */
[----:B------:R3:W-:Y:S01]  /*a970*/  LDGSTS.E.BYPASS.LTC128B.128 [R7+0x2400], desc[UR36][R2.64], !P0 ;  /* 0x0240000002077fae */ /* 0x0007e2000c101d64 */
[----:B------:R-:W-:-:S13]  /*a980*/  ISETP.LT.OR P0, PT, R8, 0x41, P2 ;  /* 0x000000410800780c */ /* 0x000fda0001701670 */
[----:B------:R3:W-:Y:S01]  /*a990*/  LDGSTS.E.BYPASS.LTC128B.128 [R7+0x5400], desc[UR36][R2.64+0x80], !P0 ;  /* 0x0540008002077fae */ /* 0x0007e2000c101d64 */
[----:B------:R-:W-:-:S13]  /*a9a0*/  ISETP.LT.OR P0, PT, R8, 0x41, P1 ;  /* 0x000000410800780c */ /* 0x000fda0000f01670 */
[----:B-1--4-:R3:W-:Y:S02]  /*a9b0*/  LDGSTS.E.BYPASS.LTC128B.128 [R7+0x8400], desc[UR36][R2.64+0x100], !P0 ;  /* 0x0840010002077fae */ /* 0x0127e4000c101d64 */
.L_x_3448:
        /* <DEDUP_REMOVED lines=26> */
[----:B------:R-:W-:-:S04]  /*ab60*/  ULDC.64 UR4, c[0x0][0x318] ;  /* 0x0000c60000047ab9 */ /* 0x000fc80000000a00 */
[----:B------:R-:W-:Y:S02]  /*ab70*/  IADD3 R3, R5, R3, RZ ;  /* 0x0000000305037210 */ /* 0x000fe40007ffe0ff */
[----:B------:R-:W-:-:S04]  /*ab80*/  LEA R17, P0, R2, UR4, 0x1 ;  /* 0x0000000402117c11 */ /* 0x000fc8000f8008ff */
[----:B------:R-:W-:Y:S02]  /*ab90*/  LEA.HI.X R18, R2, UR5, R3, 0x1, P0 ;  /* 0x0000000502127c11 */ /* 0x000fe400080f0c03 */
[----:B------:R-:W-:-:S13]  /*aba0*/  PLOP3.LUT P0, PT, PT, PT, PT, 0x80, 0x0 ;  /* 0x000000000000781c */ /* 0x000fda0003f0f070 */
.L_x_3359:
        /* <DEDUP_REMOVED lines=10> */
.L_x_3360:
[C---:B------:R-:W-:Y:S01]  /*ac50*/  ISETP.GT.AND P0, PT, R20.reuse, RZ, PT ;  /* 0x000000ff1400720c */ /* 0x040fe20003f04270 */
[----:B------:R0:W-:Y:S01]  /*ac60*/  SYNCS.ARRIVE.TRANS64.A1T0 RZ, [R6+URZ+0x30850], RZ ;  /* 0x030850ff06ff79a7 */ /* 0x0001e2000810003f */
[----:B------:R-:W-:Y:S01]  /*ac70*/  IMAD.MOV.U32 R21, RZ, RZ, R25 ;  /* 0x000000ffff157224 */ /* 0x000fe200078e0019 */
[----:B------:R-:W-:Y:S01]  /*ac80*/  MOV R28, R20 ;  /* 0x00000014001c7202 */ /* 0x000fe20000000f00 */
[----:B------:R-:W-:Y:S02]  /*ac90*/  IMAD.MOV.U32 R7, RZ, RZ, R22 ;  /* 0x000000ffff077224 */ /* 0x000fe400078e0016 */
[----:B0-----:R-:W-:-:S07]  /*aca0*/  VIADD R6, R20, 0xffffffff ;  /* 0xffffffff14067836 */ /* 0x001fce0000000000 */
[----:B------:R-:W-:Y:S05]  /*acb0*/  @P0 BRA `(.L_x_3361) ;  /* 0xfffffff000300947 */ /* 0x000fea000383ffff */
[----:B------:R-:W-:Y:S05]  /*acc0*/  BSYNC B0 ;  /* 0x0000000000007941 */ /* 0x000fea0003800000 */
.L_x_3348:
[----:B------:R-:W-:-:S13]  /*acd0*/  LOP3.LUT P0, RZ, R16, 0x40, RZ, 0xc0, !PT ;  /* 0x0000004010ff7812 */ /* 0x000fda000780c0ff */
[----:B------:R-:W-:Y:S05]  /*ace0*/  @!P0 BRA `(.L_x_3362) ;  /* 0x0000000000048947 */ /* 0x000fea0003800000 */
[----:B------:R-:W-:Y:S01]  /*acf0*/  BPT.TRAP 0x1 ;  /* 0x000000040000795c */ /* 0x000fe20000300000 */
.L_x_3362:
[----:B------:R-:W-:Y:S01]  /*ad00*/  LEA R4, R22, UR39, 0x3 ;  /* 0x0000002716047c11 */ /* 0x000fe2000f8e18ff */
[----:B------:R-:W-:Y:S01]  /*ad10*/  IMAD.MOV.U32 R5, RZ, RZ, -0x60 ;  /* 0xffffffa0ff057424 */ /* 0x000fe200078e00ff */
[----:B0-----:R-:W-:Y:S01]  /*ad20*/  SHF.L.U32 R3, R25, 0x1f, RZ ;  /* 0x0000001f19037819 */ /* 0x001fe200000006ff */
[----:B------:R-:W-:Y:S02]  /*ad30*/  BSSY B0, `(.L_x_3363) ;  /* 0x0000004000007945 */ /* 0x000fe40003800000 */
[----:B------:R-:W-:Y:S01]  /*ad40*/  IMAD R5, R20, R5, UR38 ;  /* 0x0000002614057e24 */ /* 0x000fe2000f8e0205 */
[----:B------:R-:W0:Y:S02]  /*ad50*/  SYNCS.PHASECHK.TRANS64.TRYWAIT P0, [R4+URZ+0x30860], R3 ;  /* 0x03086003040075a7 */ /* 0x000e24000800017f */
[----:B0-----:R-:W-:Y:S05]  /*ad60*/  @!P0 BRA `(.L_x_3364) ;  /* 0x0000002c00ac8947 */ /* 0x001fea0003800000 */
.L_x_3449:
[----:B------:R-:W-:Y:S05]  /*ad70*/  BSYNC B0 ;  /* 0x0000000000007941 */ /* 0x000fea0003800000 */
.L_x_3363:
[----:B------:R-:W-:Y:S01]  /*ad80*/  UMOV UR4, 0xffffffff ;  /* 0xffffffff00047882 */ /* 0x000fe20000000000 */
[----:B------:R-:W-:Y:S01]  /*ad90*/  LOP3.LUT P3, RZ, R16, 0x20, RZ, 0xc0, !PT ;  /* 0x0000002010ff7812 */ /* 0x000fe2000786c0ff */
[----:B------:R-:W-:Y:S01]  /*ada0*/  IMAD R7, R22, 0x4800, R27 ;  /* 0x0000480016077824 */ /* 0x000fe200078e021b */
[C---:B------:R-:W-:Y:S01]  /*adb0*/  LOP3.LUT P2, RZ, R16.reuse, 0x10, RZ, 0xc0, !PT ;  /* 0x0000001010ff7812 */ /* 0x040fe2000784c0ff */
[----:B------:R-:W-:Y:S01]  /*adc0*/  IMAD.IADD R5, R5, 0x1, -R34 ;  /* 0x0000000105057824 */ /* 0x000fe200078e0a22 */
[----:B------:R-:W-:Y:S01]  /*add0*/  LOP3.LUT P1, RZ, R16, 0x8, RZ, 0xc0, !PT ;  /* 0x0000000810ff7812 */ /* 0x000fe2000782c0ff */
[----:B------:R-:W-:-:S12]  /*ade0*/  BRA.DIV UR4, `(.L_x_3365) ;  /* 0x0000002e04a07947 */ /* 0x000fd8000b800000 */
[----:B------:R-:W1:Y:S01]  /*adf0*/  SHFL.IDX PT, R14, R17, RZ, 0x181f ;  /* 0x00181fff110e7589 */ /* 0x000e6200000e0000 */
[----:B------:R-:W-:-:S03]  /*ae00*/  IMAD.SHL.U32 R6, R37, 0x2, RZ ;  /* 0x0000000225067824 */ /* 0x000fc600078e00ff */
[----:B------:R-:W0:Y:S02]  /*ae10*/  SHFL.IDX PT, R0, R18, RZ, 0x181f ;  /* 0x00181fff12007589 */ /* 0x000e2400000e0000 */
[----:B-1----:R-:W-:Y:S02]  /*ae20*/  IADD3 R2, P0, R14, R6, RZ ;  /* 0x000000060e027210 */ /* 0x002fe40007f1e0ff */
[----:B------:R-:W1:Y:S02]  /*ae30*/  SHFL.IDX PT, R14, R17, 0x1, 0x181f ;  /* 0x00381f00110e7f89 */ /* 0x000e6400000e0000 */
[----:B0-----:R-:W-:Y:S02]  /*ae40*/  IADD3.X R3, RZ, R0, RZ, P0, !PT ;  /* 0x00000000ff037210 */ /* 0x001fe400007fe4ff */
[----:B------:R-:W-:Y:S02]  /*ae50*/  ISETP.LT.OR P0, PT, R5, 0x1, P3 ;  /* 0x000000010500780c */ /* 0x000fe40001f01670 */
[----:B------:R-:W-:-:S02]  /*ae60*/  LEA R0, R7, UR39, 0x1 ;  /* 0x0000002707007c11 */ /* 0x000fc4000f8e08ff */
[----:B------:R-:W0:Y:S09]  /*ae70*/  SHFL.IDX PT, R7, R18, 0x1, 0x181f ;  /* 0x00381f0012077f89 */ /* 0x000e3200000e0000 */
        /* <DEDUP_REMOVED lines=8> */
[----:B------:R-:W-:Y:S01]  /*af00*/  ISETP.LT.OR P0, PT, R5, 0x11, P3 ;  /* 0x000000110500780c */ /* 0x000fe20001f01670 */
[----:B------:R-:W0:-:S12]  /*af10*/  SHFL.IDX PT, R7, R18, 0x2, 0x181f ;  /* 0x00581f0012077f89 */ /* 0x000e1800000e0000 */
        /* <DEDUP_REMOVED lines=26> */
[----:B------:R1:W2:Y:S02]  /*b0c0*/  SHFL.IDX PT, R14, R17, 0x5, 0x181f ;  /* 0x00b81f00110e7f89 */ /* 0x0002a400000e0000 */
[----:B0-----:R-:W-:Y:S02]  /*b0d0*/  IADD3.X R3, RZ, R7, RZ, P0, !PT ;  /* 0x00000007ff037210 */ /* 0x001fe400007fe4ff */
[----:B------:R-:W-:Y:S01]  /*b0e0*/  ISETP.LT.OR P0, PT, R5, 0x41, P3 ;  /* 0x000000410500780c */ /* 0x000fe20001f01670 */
[----:B------:R1:W3:-:S12]  /*b0f0*/  SHFL.IDX PT, R7, R18, 0x5, 0x181f ;  /* 0x00b81f0012077f89 */ /* 0x0002d800000e0000 */
[----:B------:R1:W-:Y:S01]  /*b100*/  LDGSTS.E.BYPASS.LTC128B.128 [R0+0x2400], desc[UR36][R2.64], !P0 ;  /* 0x0240000002007fae */ /* 0x0003e2000c101d64 */
[----:B------:R-:W-:-:S13]  /*b110*/  ISETP.LT.OR P0, PT, R5, 0x41, P2 ;  /* 0x000000410500780c */ /* 0x000fda0001701670 */
[----:B------:R1:W-:Y:S01]  /*b120*/  LDGSTS.E.BYPASS.LTC128B.128 [R0+0x5400], desc[UR36][R2.64+0x80], !P0 ;  /* 0x0540008002007fae */ /* 0x0003e2000c101d64 */
[----:B------:R-:W-:-:S13]  /*b130*/  ISETP.LT.OR P0, PT, R5, 0x41, P1 ;  /* 0x000000410500780c */ /* 0x000fda0000f01670 */
[----:B--23--:R1:W-:Y:S02]  /*b140*/  LDGSTS.E.BYPASS.LTC128B.128 [R0+0x8400], desc[UR36][R2.64+0x100], !P0 ;  /* 0x0840010002007fae */ /* 0x00c3e4000c101d64 */
.L_x_3463:
        /* <DEDUP_REMOVED lines=11> */
[----:B------:R-:W-:Y:S01]  /*b200*/  PLOP3.LUT P0, PT, PT, PT, PT, 0x80, 0x0 ;  /* 0x000000000000781c */ /* 0x000fe20003f0f070 */
[----:B------:R-:W-:-:S12]  /*b210*/  NOP ;  /* 0x0000000000007918 */ /* 0x000fd80000000000 */
.L_x_3366:
        /* <DEDUP_REMOVED lines=10> */
.L_x_3367:
[----:B0-----:R-:W2:Y:S01]  /*b2c0*/  LDL.LU R2, [R1] ;  /* 0x0000000001027983 */ /* 0x001ea20000300800 */
[----:B------:R-:W-:Y:S01]  /*b2d0*/  VIADD R22, R22, 0x1 ;  /* 0x0000000116167836 */ /* 0x000fe20000000000 */
[----:B------:R-:W-:Y:S01]  /*b2e0*/  ULDC UR4, c[0x0][0xc34] ;  /* 0x00030d0000047ab9 */ /* 0x000fe20000000800 */
[----:B------:R-:W-:Y:S01]  /*b2f0*/  VIADD R36, R36, UR44 ;  /* 0x0000002c24247c36 */ /* 0x000fe20008000000 */
[----:B------:R0:W-:Y:S02]  /*b300*/  SYNCS.ARRIVE.TRANS64.A1T0 RZ, [R4+URZ+0x30850], RZ ;  /* 0x030850ff04ff79a7 */ /* 0x0001e4000810003f */
[----:B------:R-:W-:-:S04]  /*b310*/  ISETP.NE.AND P0, PT, R22, 0x2, PT ;  /* 0x000000021600780c */ /* 0x000fc80003f05270 */
[----:B------:R-:W-:Y:S02]  /*b320*/  SEL R22, R22, RZ, P0 ;  /* 0x000000ff16167207 */ /* 0x000fe40000000000 */
[----:B------:R-:W-:Y:S02]  /*b330*/  SEL R0, RZ, 0x1, P0 ;  /* 0x00000001ff007807 */ /* 0x000fe40000000000 */
[----:B------:R-:W-:Y:S02]  /*b340*/  ISETP.GE.AND P0, PT, R36, UR4, PT ;  /* 0x0000000424007c0c */ /* 0x000fe4000bf06270 */
[----:B------:R-:W-:Y:S02]  /*b350*/  LOP3.LUT R25, R25, R0, RZ, 0x3c, !PT ;  /* 0x0000000019197212 */ /* 0x000fe400078e3cff */
[----:B--2---:R-:W-:-:S05]  /*b360*/  IADD3 R2, R2, 0x1, RZ ;  /* 0x0000000102027810 */ /* 0x004fca0007ffe0ff */
[----:B------:R0:W-:Y:S04]  /*b370*/  STL [R1], R2 ;  /* 0x0000000201007387 */ /* 0x0001e80000100800 */
[----:B------:R-:W-:Y:S05]  /*b380*/  @!P0 BRA `(.L_x_3368) ;  /* 0xffffffcc00c88947 */ /* 0x000fea000383ffff */
[----:B------:R-:W-:-:S07]  /*b390*/  LOP3.LUT R0, R2, 0x1, RZ, 0xc, !PT ;  /* 0x0000000102007812 */ /* 0x000fce00078e0cff */
.L_x_3333:
[----:B------:R-:W1:Y:S01]  /*b3a0*/  S2R R3, SR_CgaCtaId ;  /* 0x0000000000037919 */ /* 0x000e620000008800 */
[----:B0-----:R-:W-:Y:S01]  /*b3b0*/  MOV R2, 0x400 ;  /* 0x0000040000027802 */ /* 0x001fe20000000f00 */
[----:B------:R-:W-:Y:S01]  /*b3c0*/  BSSY B0, `(.L_x_3369) ;  /* 0x0000005000007945 */ /* 0x000fe20003800000 */
[----:B------:R-:W-:Y:S02]  /*b3d0*/  SHF.L.U32 R0, R0, 0x1f, RZ ;  /* 0x0000001f00007819 */ /* 0x000fe400000006ff */
[----:B-1----:R-:W-:-:S04]  /*b3e0*/  LEA R5, R3, R2, 0x18 ;  /* 0x0000000203057211 */ /* 0x002fc800078ec0ff */
[----:B------:R-:W0:Y:S02]  /*b3f0*/  SYNCS.PHASECHK.TRANS64.TRYWAIT P0, [R5+URZ+0x30820], R0 ;  /* 0x03082000050075a7 */ /* 0x000e24000800017f */
[----:B0-----:R-:W-:Y:S05]  /*b400*/  @!P0 BRA `(.L_x_3370) ;  /* 0x0000003000488947 */ /* 0x001fea0003800000 */
.L_x_3464:
[----:B------:R-:W-:Y:S05]  /*b410*/  BSYNC B0 ;  /* 0x0000000000007941 */ /* 0x000fea0003800000 */
.L_x_3369:
[----:B------:R-:W-:-:S03]  /*b420*/  UMOV UR4, 0xffffffff ;  /* 0xffffffff00047882 */ /* 0x000fc60000000000 */
[----:B------:R-:W-:Y:S05]  /*b430*/  BRA.DIV UR4, `(.L_x_3371) ;  /* 0x0000003204507947 */ /* 0x000fea000b800000 */
[----:B0-----:R-:W0:Y:S02]  /*b440*/  S2R R0, SR_TID.X ;  /* 0x0000000000007919 */ /* 0x001e240000002100 */
[----:B0-----:R-:W-:-:S04]  /*b450*/  SHF.R.U32.HI R0, RZ, 0x5, R0 ;  /* 0x00000005ff007819 */ /* 0x001fc80000011600 */
[----:B------:R-:W-:-:S05]  /*b460*/  LOP3.LUT R0, R0, 0x3, RZ, 0xc0, !PT ;  /* 0x0000000300007812 */ /* 0x000fca00078ec0ff */
[----:B------:R0:W1:Y:S02]  /*b470*/  SHFL.IDX PT, R14, R0, RZ, 0x1f ;  /* 0x00001fff000e7589 */ /* 0x00006400000e0000 */
.L_x_3467:
[----:B-1----:R-:W-:Y:S01]  /*b480*/  ISETP.NE.AND P0, PT, R14, RZ, PT ;  /* 0x000000ff0e00720c */ /* 0x002fe20003f05270 */
[----:B------:R-:W-:-:S12]  /*b490*/  BSSY B0, `(.L_x_3372) ;  /* 0x0000026000007945 */ /* 0x000fd80003800000 */
[----:B------:R-:W-:Y:S05]  /*b4a0*/  @P0 BRA `(.L_x_3373) ;  /* 0x0000000000900947 */ /* 0x000fea0003800000 */
[----:B------:R-:W-:-:S03]  /*b4b0*/  UMOV UR4, 0xffffffff ;  /* 0xffffffff00047882 */ /* 0x000fc60000000000 */
[----:B------:R-:W-:Y:S05]  /*b4c0*/  BRA.DIV UR4, `(.L_x_3374) ;  /* 0x0000003204607947 */ /* 0x000fea000b800000 */
[----:B------:R-:W-:-:S13]  /*b4d0*/  ELECT P6, URZ, PT ;  /* 0x00000000003f782f */ /* 0x000fda00038c0000 */
.L_x_3470:
        /* <DEDUP_REMOVED lines=8> */
.L_x_3375:
[C---:B------:R-:W-:Y:S01]  /*b560*/  IMAD R3, R22.reuse, 0x8, R5 ;  /* 0x0000000816037824 */ /* 0x040fe200078e0205 */
[----:B------:R-:W-:Y:S01]  /*b570*/  SHF.L.U32 R2, R25, 0x1f, RZ ;  /* 0x0000001f19027819 */ /* 0x000fe200000006ff */
[----:B------:R-:W-:-:S03]  /*b580*/  VIADD R22, R22, 0x1 ;  /* 0x0000000116167836 */ /* 0x000fc60000000000 */
[----:B------:R-:W0:Y:S02]  /*b590*/  SYNCS.PHASECHK.TRANS64.TRYWAIT P1, [R3+URZ+0x30840], R2 ;  /* 0x03084002030075a7 */ /* 0x000e24000802017f */
[----:B------:R-:W-:-:S04]  /*b5a0*/  ISETP.NE.AND P2, PT, R22, 0x2, PT ;  /* 0x000000021600780c */ /* 0x000fc80003f45270 */
[----:B------:R-:W-:Y:S01]  /*b5b0*/  SEL R0, RZ, 0x1, P2 ;  /* 0x00000001ff007807 */ /* 0x000fe20001000000 */
[----:B0-----:R-:W-:Y:S08]  /*b5c0*/  @!P1 BRA `(.L_x_3376) ;  /* 0x0000003000409947 */ /* 0x001ff00003800000 */
.L_x_3471:
[----:B------:R-:W-:Y:S02]  /*b5d0*/  SEL R22, R22, RZ, P2 ;  /* 0x000000ff16167207 */ /* 0x000fe40001000000 */
[----:B------:R-:W-:Y:S01]  /*b5e0*/  LOP3.LUT R0, R25, R0, RZ, 0x3c, !PT ;  /* 0x0000000019007212 */ /* 0x000fe200078e3cff */
[----:B------:R-:W-:Y:S06]  /*b5f0*/  @!P0 BRA `(.L_x_3377) ;  /* 0x0000000000048947 */ /* 0x000fec0003800000 */
[----:B------:R-:W-:Y:S01]  /*b600*/  BPT.TRAP 0x1 ;  /* 0x000000040000795c */ /* 0x000fe20000300000 */
.L_x_3377:
[----:B------:R-:W-:Y:S02]  /*b610*/  LEA R5, R22, R5, 0x3 ;  /* 0x0000000516057211 */ /* 0x000fe400078e18ff */
[----:B------:R-:W-:-:S04]  /*b620*/  SHF.L.U32 R0, R0, 0x1f, RZ ;  /* 0x0000001f00007819 */ /* 0x000fc800000006ff */
[----:B------:R-:W1:Y:S02]  /*b630*/  SYNCS.PHASECHK.TRANS64.TRYWAIT P1, [R5+URZ+0x30840], R0 ;  /* 0x03084000050075a7 */ /* 0x000e64000802017f */
[----:B-1----:R-:W-:Y:S05]  /*b640*/  @!P1 BRA `(.L_x_3378) ;  /* 0x0000003000349947 */ /* 0x002fea0003800000 */
.L_x_3472:
[----:B------:R-:W-:Y:S05]  /*b650*/  @!P0 BRA `(.L_x_3379) ;  /* 0x0000000000048947 */ /* 0x000fea0003800000 */
[----:B------:R-:W-:Y:S01]  /*b660*/  BPT.TRAP 0x1 ;  /* 0x000000040000795c */ /* 0x000fe20000300000 */
.L_x_3379:
[----:B------:R-:W2:Y:S02]  /*b670*/  SYNCS.PHASECHK.TRANS64.TRYWAIT P1, [R3+URZ+0x30860], R2 ;  /* 0x03086002030075a7 */ /* 0x000ea4000802017f */
[----:B--2---:R-:W-:Y:S05]  /*b680*/  @!P1 BRA `(.L_x_3380) ;  /* 0x0000003000389947 */ /* 0x004fea0003800000 */
.L_x_3473:
[----:B------:R-:W-:Y:S05]  /*b690*/  @!P0 BRA `(.L_x_3381) ;  /* 0x0000000000048947 */ /* 0x000fea0003800000 */
[----:B------:R-:W-:Y:S01]  /*b6a0*/  BPT.TRAP 0x1 ;  /* 0x000000040000795c */ /* 0x000fe20000300000 */
.L_x_3381:
[----:B---3--:R3:W4:Y:S02]  /*b6b0*/  SYNCS.PHASECHK.TRANS64.TRYWAIT P0, [R5+URZ+0x30860], R0 ;  /* 0x03086000050075a7 */ /* 0x008724000800017f */
[----:B----4-:R-:W-:Y:S05]  /*b6c0*/  @!P0 NANOSLEEP.SYNCS 0x989680 ;  /* 0x009896800000895d */ /* 0x010fea0003900000 */
[----:B------:R-:W4:Y:S02]  /*b6d0*/  @!P0 SYNCS.PHASECHK.TRANS64 P0, [R5+URZ+0x30860], R0 ;  /* 0x03086000050085a7 */ /* 0x000f24000800007f */
[----:B----4-:R-:W-:Y:S05]  /*b6e0*/  @!P0 BRA `(.L_x_3381) ;  /* 0xfffffffc00f08947 */ /* 0x010fea000383ffff */
.L_x_3373:
[----:B------:R-:W-:Y:S05]  /*b6f0*/  BSYNC B0 ;  /* 0x0000000000007941 */ /* 0x000fea0003800000 */
.L_x_3372:
[----:B------:R-:W-:Y:S05]  /*b700*/  EXIT ;  /* 0x000000000000794d */ /* 0x000fea0003800000 */
.L_x_3301:
[----:B0-----:R-:W-:-:S04]  /*b710*/  IMAD.U32 R3, RZ, RZ, UR43 ;  /* 0x0000002bff037e24 */ /* 0x001fc8000f8e00ff */
[----:B------:R0:W1:Y:S03]  /*b720*/  SYNCS.PHASECHK.TRANS64.TRYWAIT P1, [R3+URZ+0x30800], R0 ;  /* 0x03080000030075a7 */ /* 0x000066000802017f */
[----:B-1----:R-:W-:Y:S05]  /*b730*/  @!P1 NANOSLEEP.SYNCS 0x989680 ;  /* 0x009896800000995d */ /* 0x002fea0003900000 */
[----:B------:R-:W1:Y:S02]  /*b740*/  @!P1 SYNCS.PHASECHK.TRANS64 P1, [R3+URZ+0x30800], R0 ;  /* 0x03080000030095a7 */ /* 0x000e64000802007f */
[----:B-1----:R-:W-:Y:S05]  /*b750*/  @!P1 BRA `(.L_x_3301) ;  /* 0xfffffffc00ec9947 */ /* 0x002fea000383ffff */
[----:B------:R-:W-:Y:S05]  /*b760*/  BRA `(.L_x_3382) ;  /* 0xffffff58006c7947 */ /* 0x000fea000383ffff */
.L_x_3305:
[----:B-1----:R1:W2:Y:S02]  /*b770*/  SYNCS.PHASECHK.TRANS64.TRYWAIT P1, [R2+URZ+0x30830], R3 ;  /* 0x03083003020075a7 */ /* 0x0022a4000802017f */
[----:B--2---:R-:W-:Y:S05]  /*b780*/  @!P1 NANOSLEEP.SYNCS 0x989680 ;  /* 0x009896800000995d */ /* 0x004fea0003900000 */
[----:B------:R-:W2:Y:S02]  /*b790*/  @!P1 SYNCS.PHASECHK.TRANS64 P1, [R2+URZ+0x30830], R3 ;  /* 0x03083003020095a7 */ /* 0x000ea4000802007f */
[----:B--2---:R-:W-:Y:S05]  /*b7a0*/  @!P1 BRA `(.L_x_3305) ;  /* 0xfffffffc00f09947 */ /* 0x004fea000383ffff */
[----:B------:R-:W-:Y:S05]  /*b7b0*/  BRA `(.L_x_3304) ;  /* 0xffffff58008c7947 */ /* 0x000fea000383ffff */
.L_x_3311:
[----:B-1----:R-:W-:-:S04]  /*b7c0*/  IMAD.U32 R3, RZ, RZ, UR8 ;  /* 0x00000008ff037e24 */ /* 0x002fc8000f8e00ff */
[----:B------:R1:W2:Y:S03]  /*b7d0*/  SYNCS.PHASECHK.TRANS64.TRYWAIT P1, [R3+URZ+0x30830], R0 ;  /* 0x03083000030075a7 */ /* 0x0002a6000802017f */
[----:B--2---:R-:W-:Y:S05]  /*b7e0*/  @!P1 NANOSLEEP.SYNCS 0x989680 ;  /* 0x009896800000995d */ /* 0x004fea0003900000 */
[----:B------:R-:W2:Y:S02]  /*b7f0*/  @!P1 SYNCS.PHASECHK.TRANS64 P1, [R3+URZ+0x30830], R0 ;  /* 0x03083000030095a7 */ /* 0x000ea4000802007f */
[----:B--2---:R-:W-:Y:S05]  /*b800*/  @!P1 BRA `(.L_x_3311) ;  /* 0xfffffffc00ec9947 */ /* 0x004fea000383ffff */
[----:B------:R-:W-:Y:S05]  /*b810*/  BRA `(.L_x_3310) ;  /* 0xffffff7c008c7947 */ /* 0x000fea000383ffff */
.L_x_3315:
[----:B-1----:R-:W-:-:S04]  /*b820*/  IMAD.U32 R3, RZ, RZ, UR9 ;  /* 0x00000009ff037e24 */ /* 0x002fc8000f8e00ff */
[----:B------:R1:W2:Y:S03]  /*b830*/  SYNCS.PHASECHK.TRANS64.TRYWAIT P1, [R3+URZ+0x30850], R0 ;  /* 0x03085000030075a7 */ /* 0x0002a6000802017f */
[----:B--2---:R-:W-:Y:S05]  /*b840*/  @!P1 NANOSLEEP.SYNCS 0x989680 ;  /* 0x009896800000995d */ /* 0x004fea0003900000 */
[----:B------:R-:W2:Y:S02]  /*b850*/  @!P1 SYNCS.PHASECHK.TRANS64 P1, [R3+URZ+0x30850], R0 ;  /* 0x03085000030095a7 */ /* 0x000ea4000802007f */
[----:B--2---:R-:W-:Y:S05]  /*b860*/  @!P1 BRA `(.L_x_3315) ;  /* 0xfffffffc00ec9947 */ /* 0x004fea000383ffff */
[----:B------:R-:W-:Y:S05]  /*b870*/  BRA `(.L_x_3314) ;  /* 0xffffff8800447947 */ /* 0x000fea000383ffff */
.L_x_3322:
[----:B-1----:R-:W-:-:S04]  /*b880*/  MOV R7, UR10 ;  /* 0x0000000a00077c02 */ /* 0x002fc80008000f00 */
[----:B------:R1:W2:Y:S03]  /*b890*/  SYNCS.PHASECHK.TRANS64.TRYWAIT P1, [R7+URZ+0x30850], R2 ;  /* 0x03085002070075a7 */ /* 0x0002a6000802017f */
[----:B--2---:R-:W-:Y:S05]  /*b8a0*/  @!P1 NANOSLEEP.SYNCS 0x989680 ;  /* 0x009896800000995d */ /* 0x004fea0003900000 */
[----:B------:R-:W2:Y:S02]  /*b8b0*/  @!P1 SYNCS.PHASECHK.TRANS64 P1, [R7+URZ+0x30850], R2 ;  /* 0x03085002070095a7 */ /* 0x000ea4000802007f */
[----:B--2---:R-:W-:Y:S05]  /*b8c0*/  @!P1 BRA `(.L_x_3322) ;  /* 0xfffffffc00ec9947 */ /* 0x004fea000383ffff */
[----:B------:R-:W-:Y:S05]  /*b8d0*/  BRA `(.L_x_3321) ;  /* 0xffffffa0005c7947 */ /* 0x000fea000383ffff */
.L_x_3337:
        /* <DEDUP_REMOVED lines=8> */
[----:B-1---5:R-:W-:Y:S05]  /*b960*/  WARPSYNC.COLLECTIVE R15, `(.L_x_3384) ;  /* 0x000000000f087348 */ /* 0x022fea0003c00000 */
[----:B------:R0:W2:Y:S02]  /*b970*/  SHFL.IDX P6, R14, R13, R12, R11 ;  /* 0x0000000c0d0e7389 */ /* 0x0000a400000c000b */
[----:B012--5:R-:W-:Y:S01]  /*b980*/  ENDCOLLECTIVE ;  /* 0x000000000000791b */ /* 0x027fe20003800000 */
.L_x_3384:
[----:B------:R-:W-:Y:S05]  /*b990*/  BSYNC B0 ;  /* 0x0000000000007941 */ /* 0x000fea0003800000 */
.L_x_3383:
[----:B------:R-:W-:Y:S05]  /*b9a0*/  BRA `(.L_x_3385) ;  /* 0xffffffcc00a47947 */ /* 0x000fea000383ffff */
.L_x_3340:
[----:B0-----:R0:W1:Y:S02]  /*b9b0*/  SYNCS.PHASECHK.TRANS64.TRYWAIT P0, [R0+URZ+0x30840], R3 ;  /* 0x03084003000075a7 */ /* 0x001064000800017f */
[----:B-1----:R-:W-:Y:S05]  /*b9c0*/  @!P0 NANOSLEEP.SYNCS 0x989680 ;  /* 0x009896800000895d */ /* 0x002fea0003900000 */
[----:B------:R-:W1:Y:S02]  /*b9d0*/  @!P0 SYNCS.PHASECHK.TRANS64 P0, [R0+URZ+0x30840], R3 ;  /* 0x03084003000085a7 */ /* 0x000e64000800007f */
[----:B-1----:R-:W-:Y:S05]  /*b9e0*/  @!P0 BRA `(.L_x_3340) ;  /* 0xfffffffc00f08947 */ /* 0x002fea000383ffff */
[----:B------:R-:W-:Y:S05]  /*b9f0*/  BRA `(.L_x_3386) ;  /* 0xffffffd0007c7947 */ /* 0x000fea000383ffff */
.L_x_3341:
        /* <DEDUP_REMOVED lines=8> */
.L_x_3388:
[----:B------:R-:W-:Y:S05]  /*ba80*/  BSYNC B0 ;  /* 0x0000000000007941 */ /* 0x000fea0003800000 */
.L_x_3387:
[----:B------:R-:W-:Y:S01]  /*ba90*/  IMAD.MOV.U32 R13, RZ, RZ, R4 ;  /* 0x000000ffff0d7224 */ /* 0x000fe200078e0004 */
[----:B------:R-:W-:Y:S01]  /*baa0*/  MOV R11, 0x181f ;  /* 0x0000181f000b7802 */ /* 0x000fe20000000f00 */
[----:B------:R-:W-:Y:S01]  /*bab0*/  IMAD.MOV.U32 R12, RZ, RZ, RZ ;  /* 0x000000ffff0c7224 */ /* 0x000fe200078e00ff */
[----:B------:R-:W-:Y:S01]  /*bac0*/  ISETP.GE.AND P0, PT, R33, 0x1, PT ;  /* 0x000000012100780c */ /* 0x000fe20003f06270 */
[----:B------:R-:W-:Y:S02]  /*bad0*/  IMAD.MOV.U32 R15, RZ, RZ, -0x1 ;  /* 0xffffffffff0f7424 */ /* 0x000fe400078e00ff */
[----:B------:R-:W-:-:S10]  /*bae0*/  IMAD.MOV.U32 R2, RZ, RZ, R14 ;  /* 0x000000ffff027224 */ /* 0x000fd400078e000e */
[----:B------:R-:W-:Y:S05]  /*baf0*/  WARPSYNC.COLLECTIVE R15, `(.L_x_3389) ;  /* 0x000000000f087348 */ /* 0x000fea0003c00000 */
[----:B------:R0:W1:Y:S02]  /*bb00*/  SHFL.IDX P6, R14, R13, R12, R11 ;  /* 0x0000000c0d0e7389 */ /* 0x00006400000c000b */
[----:B01----:R-:W-:Y:S01]  /*bb10*/  ENDCOLLECTIVE ;  /* 0x000000000000791b */ /* 0x003fe20003800000 */
.L_x_3389:
[----:B------:R-:W-:Y:S02]  /*bb20*/  @P0 LEA R7, R5, UR39, 0x1 ;  /* 0x0000002705070c11 */ /* 0x000fe4000f8e08ff */
[----:B------:R-:W-:Y:S01]  /*bb30*/  MOV R13, R6 ;  /* 0x00000006000d7202 */ /* 0x000fe20000000f00 */
[----:B------:R-:W-:Y:S01]  /*bb40*/  IMAD.MOV.U32 R12, RZ, RZ, 0x1 ;  /* 0x00000001ff0c7424 */ /* 0x000fe200078e00ff */
[----:B------:R-:W-:-:S05]  /*bb50*/  @P0 LEA R14, P1, R37, R14, 0x1 ;  /* 0x0000000e250e0211 */ /* 0x000fca00078208ff */
[----:B------:R-:W-:Y:S02]  /*bb60*/  @P0 IMAD.X R3, RZ, RZ, R2, P1 ;  /* 0x000000ffff030224 */ /* 0x000fe400008e0602 */
[----:B------:R-:W-:-:S07]  /*bb70*/  @P0 IMAD.MOV.U32 R2, RZ, RZ, R14 ;  /* 0x000000ffff020224 */ /* 0x000fce00078e000e */
[----:B------:R-:W-:Y:S05]  /*bb80*/  WARPSYNC.COLLECTIVE R15, `(.L_x_3390) ;  /* 0x000000000f087348 */ /* 0x000fea0003c00000 */
[----:B------:R0:W1:Y:S02]  /*bb90*/  SHFL.IDX P6, R14, R13, R12, R11 ;  /* 0x0000000c0d0e7389 */ /* 0x00006400000c000b */
[----:B01----:R-:W-:Y:S01]  /*bba0*/  ENDCOLLECTIVE ;  /* 0x000000000000791b */ /* 0x003fe20003800000 */
.L_x_3390:
[----:B------:R-:W-:Y:S01]  /*bbb0*/  @!PT LDS RZ, [RZ] ;  /* 0x00000000fffff984 */ /* 0x000fe20000000800 */
[----:B------:R-:W-:Y:S01]  /*bbc0*/  @!PT LDS RZ, [RZ] ;  /* 0x00000000fffff984 */ /* 0x000fe20000000800 */
[----:B------:R-:W-:Y:S01]  /*bbd0*/  @!PT LDS RZ, [RZ] ;  /* 0x00000000fffff984 */ /* 0x000fe20000000800 */
[----:B------:R0:W-:Y:S04]  /*bbe0*/  @P0 LDGSTS.E.BYPASS.LTC128B.128 [R7+0x1e400], desc[UR36][R2.64], !P4 ;  /* 0x1e40000002070fae */ /* 0x0001e8000e101d64 */
[----:B------:R0:W-:Y:S04]  /*bbf0*/  @P0 LDGSTS.E.BYPASS.LTC128B.128 [R7+0x21400], desc[UR36][R2.64+0x80], !P3 ;  /* 0x2140008002070fae */ /* 0x0001e8000d901d64 */
[----:B------:R0:W-:Y:S01]  /*bc00*/  @P0 LDGSTS.E.BYPASS.LTC128B.128 [R7+0x24400], desc[UR36][R2.64+0x100], !P2 ;  /* 0x2440010002070fae */ /* 0x0001e2000d101d64 */
[----:B------:R-:W-:Y:S01]  /*bc10*/  ISETP.GE.AND P0, PT, R33, 0x11, PT ;  /* 0x000000112100780c */ /* 0x000fe20003f06270 */
[----:B------:R-:W-:-:S02]  /*bc20*/  IMAD.MOV.U32 R13, RZ, RZ, R4 ;  /* 0x000000ffff0d7224 */ /* 0x000fc400078e0004 */
[----:B------:R-:W-:-:S10]  /*bc30*/  IMAD.MOV.U32 R8, RZ, RZ, R14 ;  /* 0x000000ffff087224 */ /* 0x000fd400078e000e */
[----:B0-----:R-:W-:Y:S05]  /*bc40*/  WARPSYNC.COLLECTIVE R15, `(.L_x_3391) ;  /* 0x000000000f087348 */ /* 0x001fea0003c00000 */
[----:B------:R1:W2:Y:S02]  /*bc50*/  SHFL.IDX P6, R14, R13, R12, R11 ;  /* 0x0000000c0d0e7389 */ /* 0x0002a400000c000b */
[----:B012---:R-:W-:Y:S01]  /*bc60*/  ENDCOLLECTIVE ;  /* 0x000000000000791b */ /* 0x007fe20003800000 */
.L_x_3391:
        /* <DEDUP_REMOVED lines=9> */
.L_x_3392:
[----:B------:R-:W-:-:S05]  /*bd00*/  @P0 IMAD.MOV.U32 R3, RZ, RZ, R9 ;  /* 0x000000ffff030224 */ /* 0x000fca00078e0009 */
[----:B------:R-:W-:Y:S01]  /*bd10*/  @!PT LDS RZ, [RZ] ;  /* 0x00000000fffff984 */ /* 0x000fe20000000800 */
[----:B------:R-:W-:Y:S01]  /*bd20*/  @!PT LDS RZ, [RZ] ;  /* 0x00000000fffff984 */ /* 0x000fe20000000800 */
[----:B------:R-:W-:Y:S01]  /*bd30*/  @!PT LDS RZ, [RZ] ;  /* 0x00000000fffff984 */ /* 0x000fe20000000800 */
        /* <DEDUP_REMOVED lines=9> */
.L_x_3393:
[----:B------:R-:W-:Y:S01]  /*bdd0*/  @P0 LEA R9, R5, UR39, 0x1 ;  /* 0x0000002705090c11 */ /* 0x000fe2000f8e08ff */
        /* <DEDUP_REMOVED lines=8> */
.L_x_3394:
        /* <DEDUP_REMOVED lines=13> */
.L_x_3395:
        /* <DEDUP_REMOVED lines=8> */
.L_x_3396:
        /* <DEDUP_REMOVED lines=8> */
[----:B------:R0:W-:Y:S01]  /*c030*/  @P0 LDGSTS.E.BYPASS.LTC128B.128 [R21+0x25c00], desc[UR36][R2.64+0x100], !P2 ;  /* 0x25c0010002150fae */ /* 0x0001e2000d101d64 */
[----:B------:R-:W-:Y:S01]  /*c040*/  ISETP.GE.AND P0, PT, R33, 0x41, PT ;  /* 0x000000412100780c */ /* 0x000fe20003f06270 */
[----:B------:R-:W-:-:S12]  /*c050*/  IMAD.MOV.U32 R7, RZ, RZ, R14 ;  /* 0x000000ffff077224 */ /* 0x000fd800078e000e */
[----:B0-----:R-:W-:Y:S05]  /*c060*/  WARPSYNC.COLLECTIVE R15, `(.L_x_3397) ;  /* 0x000000000f087348 */ /* 0x001fea0003c00000 */
[----:B------:R1:W2:Y:S02]  /*c070*/  SHFL.IDX P6, R14, R13, R12, R11 ;  /* 0x0000000c0d0e7389 */ /* 0x0002a400000c000b */
[----:B012---:R-:W-:Y:S01]  /*c080*/  ENDCOLLECTIVE ;  /* 0x000000000000791b */ /* 0x007fe20003800000 */
.L_x_3397:
        /* <DEDUP_REMOVED lines=8> */
.L_x_3398:
        /* <DEDUP_REMOVED lines=13> */
.L_x_3399:
[----:B------:R-:W-:Y:S05]  /*c1e0*/  BRA `(.L_x_3400) ;  /* 0xffffffcc00c47947 */ /* 0x000fea000383ffff */
.L_x_3345:
[----:B------:R-:W-:Y:S01]  /*c1f0*/  MOV R13, R5 ;  /* 0x00000005000d7202 */ /* 0x000fe20000000f00 */
[----:B------:R-:W-:Y:S02]  /*c200*/  IMAD.MOV.U32 R12, RZ, RZ, RZ ;  /* 0x000000ffff0c7224 */ /* 0x000fe400078e00ff */
[----:B------:R-:W-:Y:S02]  /*c210*/  IMAD.MOV.U32 R11, RZ, RZ, 0x181f ;  /* 0x0000181fff0b7424 */ /* 0x000fe400078e00ff */
[----:B------:R-:W-:Y:S02]  /*c220*/  IMAD.MOV.U32 R15, RZ, RZ, -0x1 ;  /* 0xffffffffff0f7424 */ /* 0x000fe400078e00ff */
[----:B------:R-:W-:-:S07]  /*c230*/  IMAD.IADD R4, R34, 0x1, R4 ;  /* 0x0000000122047824 */ /* 0x000fce00078e0204 */
[----:B------:R-:W-:Y:S05]  /*c240*/  WARPSYNC.COLLECTIVE R15, `(.L_x_3401) ;  /* 0x000000000f087348 */ /* 0x000fea0003c00000 */
[----:B------:R0:W1:Y:S02]  /*c250*/  SHFL.IDX P6, R14, R13, R12, R11 ;  /* 0x0000000c0d0e7389 */ /* 0x00006400000c000b */
[----:B01----:R-:W-:Y:S01]  /*c260*/  ENDCOLLECTIVE ;  /* 0x000000000000791b */ /* 0x003fe20003800000 */
.L_x_3401:
[C---:B------:R-:W-:Y:S01]  /*c270*/  VIADD R6, R4.reuse, 0x10 ;  /* 0x0000001004067836 */ /* 0x040fe20000000000 */
[----:B------:R-:W-:Y:S01]  /*c280*/  ISETP.GE.AND P0, PT, R4, UR40, PT ;  /* 0x0000002804007c0c */ /* 0x000fe2000bf06270 */
[----:B------:R-:W-:Y:S01]  /*c290*/  IMAD.MOV.U32 R13, RZ, RZ, R0 ;  /* 0x000000ffff0d7224 */ /* 0x000fe200078e0000 */
[----:B------:R-:W-:-:S11]  /*c2a0*/  MOV R2, R14 ;  /* 0x0000000e00027202 */ /* 0x000fd60000000f00 */
[----:B------:R-:W-:Y:S05]  /*c2b0*/  WARPSYNC.COLLECTIVE R15, `(.L_x_3402) ;  /* 0x000000000f087348 */ /* 0x000fea0003c00000 */
[----:B------:R0:W1:Y:S02]  /*c2c0*/  SHFL.IDX P6, R14, R13, R12, R11 ;  /* 0x0000000c0d0e7389 */ /* 0x00006400000c000b */
[----:B01----:R-:W-:Y:S01]  /*c2d0*/  ENDCOLLECTIVE ;  /* 0x000000000000791b */ /* 0x003fe20003800000 */
.L_x_3402:
        /* <DEDUP_REMOVED lines=8> */
.L_x_3403:
[----:B------:R-:W-:Y:S01]  /*c360*/  @!PT LDS RZ, [RZ] ;  /* 0x00000000fffff984 */ /* 0x000fe20000000800 */
[----:B------:R-:W-:Y:S01]  /*c370*/  @!PT LDS RZ, [RZ] ;  /* 0x00000000fffff984 */ /* 0x000fe20000000800 */
[----:B------:R-:W-:Y:S01]  /*c380*/  @!PT LDS RZ, [RZ] ;  /* 0x00000000fffff984 */ /* 0x000fe20000000800 */
[----:B------:R0:W-:Y:S04]  /*c390*/  @!P0 LDGSTS.E.BYPASS.LTC128B.128 [R20+0x12400], desc[UR36][R2.64], !P3 ;  /* 0x1240000002148fae */ /* 0x0001e8000d901d64 */
[----:B------:R0:W-:Y:S04]  /*c3a0*/  @!P0 LDGSTS.E.BYPASS.LTC128B.128 [R20+0x16400], desc[UR36][R2.64+0x80], !P4 ;  /* 0x1640008002148fae */ /* 0x0001e8000e101d64 */
[----:B------:R0:W-:Y:S01]  /*c3b0*/  @!P0 LDGSTS.E.BYPASS.LTC128B.128 [R20+0x1a400], desc[UR36][R2.64+0x100], !P5 ;  /* 0x1a40010002148fae */ /* 0x0001e2000e901d64 */
[----:B------:R-:W-:Y:S01]  /*c3c0*/  ISETP.GE.AND P0, PT, R6, UR40, PT ;  /* 0x0000002806007c0c */ /* 0x000fe2000bf06270 */
[----:B------:R-:W-:Y:S01]  /*c3d0*/  IMAD.MOV.U32 R13, RZ, RZ, R0 ;  /* 0x000000ffff0d7224 */ /* 0x000fe200078e0000 */
[----:B------:R-:W-:-:S11]  /*c3e0*/  MOV R6, R14 ;  /* 0x0000000e00067202 */ /* 0x000fd60000000f00 */
[----:B0-----:R-:W-:Y:S05]  /*c3f0*/  WARPSYNC.COLLECTIVE R15, `(.L_x_3404) ;  /* 0x000000000f087348 */ /* 0x001fea0003c00000 */
[----:B------:R1:W2:Y:S02]  /*c400*/  SHFL.IDX P6, R14, R13, R12, R11 ;  /* 0x0000000c0d0e7389 */ /* 0x0002a400000c000b */
[----:B012---:R-:W-:Y:S01]  /*c410*/  ENDCOLLECTIVE ;  /* 0x000000000000791b */ /* 0x007fe20003800000 */
.L_x_3404:
[----:B------:R-:W-:Y:S02]  /*c420*/  IMAD.MOV.U32 R13, RZ, RZ, R5 ;  /* 0x000000ffff0d7224 */ /* 0x000fe400078e0005 */
[----:B------:R-:W-:Y:S01]  /*c430*/  IMAD.MOV.U32 R12, RZ, RZ, 0x2 ;  /* 0x00000002ff0c7424 */ /* 0x000fe200078e00ff */
[----:B------:R-:W-:-:S05]  /*c440*/  @!P0 LEA R14, P1, R37, R14, 0x1 ;  /* 0x0000000e250e8211 */ /* 0x000fca00078208ff */
[----:B------:R-:W-:-:S08]  /*c450*/  @!P0 IMAD.MOV.U32 R2, RZ, RZ, R14 ;  /* 0x000000ffff028224 */ /* 0x000fd000078e000e */
[----:B------:R-:W-:Y:S05]  /*c460*/  WARPSYNC.COLLECTIVE R15, `(.L_x_3405) ;  /* 0x000000000f087348 */ /* 0x000fea0003c00000 */
[----:B------:R0:W1:Y:S02]  /*c470*/  SHFL.IDX P6, R14, R13, R12, R11 ;  /* 0x0000000c0d0e7389 */ /* 0x00006400000c000b */
[----:B01----:R-:W-:Y:S01]  /*c480*/  ENDCOLLECTIVE ;  /* 0x000000000000791b */ /* 0x003fe20003800000 */
.L_x_3405:
        /* <DEDUP_REMOVED lines=15> */
.L_x_3406:
[----:B------:R-:W-:Y:S02]  /*c580*/  IMAD.MOV.U32 R13, RZ, RZ, R5 ;  /* 0x000000ffff0d7224 */ /* 0x000fe400078e0005 */
[----:B------:R-:W-:Y:S01]  /*c590*/  IMAD.MOV.U32 R12, RZ, RZ, 0x3 ;  /* 0x00000003ff0c7424 */ /* 0x000fe200078e00ff */
[----:B------:R-:W-:-:S05]  /*c5a0*/  @!P0 LEA R14, P1, R37, R14, 0x1 ;  /* 0x0000000e250e8211 */ /* 0x000fca00078208ff */
[----:B------:R-:W-:-:S08]  /*c5b0*/  @!P0 IMAD.MOV.U32 R2, RZ, RZ, R14 ;  /* 0x000000ffff028224 */ /* 0x000fd000078e000e */
[----:B------:R-:W-:Y:S05]  /*c5c0*/  WARPSYNC.COLLECTIVE R15, `(.L_x_3407) ;  /* 0x000000000f087348 */ /* 0x000fea0003c00000 */
[----:B------:R0:W1:Y:S02]  /*c5d0*/  SHFL.IDX P6, R14, R13, R12, R11 ;  /* 0x0000000c0d0e7389 */ /* 0x00006400000c000b */
[----:B01----:R-:W-:Y:S01]  /*c5e0*/  ENDCOLLECTIVE ;  /* 0x000000000000791b */ /* 0x003fe20003800000 */
.L_x_3407:
        /* <DEDUP_REMOVED lines=15> */
.L_x_3408:
[----:B------:R-:W-:Y:S02]  /*c6e0*/  IMAD.MOV.U32 R13, RZ, RZ, R5 ;  /* 0x000000ffff0d7224 */ /* 0x000fe400078e0005 */
[----:B------:R-:W-:Y:S01]  /*c6f0*/  IMAD.MOV.U32 R12, RZ, RZ, 0x4 ;  /* 0x00000004ff0c7424 */ /* 0x000fe200078e00ff */
[----:B------:R-:W-:-:S05]  /*c700*/  @!P0 LEA R14, P1, R37, R14, 0x1 ;  /* 0x0000000e250e8211 */ /* 0x000fca00078208ff */
[----:B------:R-:W-:-:S08]  /*c710*/  @!P0 IMAD.MOV.U32 R2, RZ, RZ, R14 ;  /* 0x000000ffff028224 */ /* 0x000fd000078e000e */
[----:B------:R-:W-:Y:S05]  /*c720*/  WARPSYNC.COLLECTIVE R15, `(.L_x_3409) ;  /* 0x000000000f087348 */ /* 0x000fea0003c00000 */
[----:B------:R0:W1:Y:S02]  /*c730*/  SHFL.IDX P6, R14, R13, R12, R11 ;  /* 0x0000000c0d0e7389 */ /* 0x00006400000c000b */
[----:B01----:R-:W-:Y:S01]  /*c740*/  ENDCOLLECTIVE ;  /* 0x000000000000791b */ /* 0x003fe20003800000 */
.L_x_3409:
        /* <DEDUP_REMOVED lines=15> */
.L_x_3410:
[----:B------:R-:W-:Y:S02]  /*c840*/  IMAD.MOV.U32 R13, RZ, RZ, R5 ;  /* 0x000000ffff0d7224 */ /* 0x000fe400078e0005 */
[----:B------:R-:W-:Y:S01]  /*c850*/  IMAD.MOV.U32 R12, RZ, RZ, 0x5 ;  /* 0x00000005ff0c7424 */ /* 0x000fe200078e00ff */
[----:B------:R-:W-:-:S05]  /*c860*/  @!P0 LEA R14, P1, R37, R14, 0x1 ;  /* 0x0000000e250e8211 */ /* 0x000fca00078208ff */
[----:B------:R-:W-:-:S08]  /*c870*/  @!P0 IMAD.MOV.U32 R2, RZ, RZ, R14 ;  /* 0x000000ffff028224 */ /* 0x000fd000078e000e */
[----:B------:R-:W-:Y:S05]  /*c880*/  WARPSYNC.COLLECTIVE R15, `(.L_x_3411) ;  /* 0x000000000f087348 */ /* 0x000fea0003c00000 */
[----:B------:R0:W1:Y:S02]  /*c890*/  SHFL.IDX P6, R14, R13, R12, R11 ;  /* 0x0000000c0d0e7389 */ /* 0x00006400000c000b */
[----:B01----:R-:W-:Y:S01]  /*c8a0*/  ENDCOLLECTIVE ;  /* 0x000000000000791b */ /* 0x003fe20003800000 */
.L_x_3411:
        /* <DEDUP_REMOVED lines=15> */
.L_x_3412:
[----:B------:R-:W-:Y:S02]  /*c9a0*/  IMAD.MOV.U32 R13, RZ, RZ, R5 ;  /* 0x000000ffff0d7224 */ /* 0x000fe400078e0005 */
[----:B------:R-:W-:Y:S01]  /*c9b0*/  IMAD.MOV.U32 R12, RZ, RZ, 0x6 ;  /* 0x00000006ff0c7424 */ /* 0x000fe200078e00ff */
[----:B------:R-:W-:-:S05]  /*c9c0*/  @!P0 LEA R14, P1, R37, R14, 0x1 ;  /* 0x0000000e250e8211 */ /* 0x000fca00078208ff */
[----:B------:R-:W-:-:S08]  /*c9d0*/  @!P0 IMAD.MOV.U32 R2, RZ, RZ, R14 ;  /* 0x000000ffff028224 */ /* 0x000fd000078e000e */
[----:B------:R-:W-:Y:S05]  /*c9e0*/  WARPSYNC.COLLECTIVE R15, `(.L_x_3413) ;  /* 0x000000000f087348 */ /* 0x000fea0003c00000 */
[----:B------:R0:W1:Y:S02]  /*c9f0*/  SHFL.IDX P6, R14, R13, R12, R11 ;  /* 0x0000000c0d0e7389 */ /* 0x00006400000c000b */
[----:B01----:R-:W-:Y:S01]  /*ca00*/  ENDCOLLECTIVE ;  /* 0x000000000000791b */ /* 0x003fe20003800000 */
.L_x_3413:
        /* <DEDUP_REMOVED lines=15> */
.L_x_3414:
[----:B------:R-:W-:Y:S02]  /*cb00*/  IMAD.MOV.U32 R13, RZ, RZ, R5 ;  /* 0x000000ffff0d7224 */ /* 0x000fe400078e0005 */
[----:B------:R-:W-:Y:S01]  /*cb10*/  IMAD.MOV.U32 R12, RZ, RZ, 0x7 ;  /* 0x00000007ff0c7424 */ /* 0x000fe200078e00ff */
[----:B------:R-:W-:-:S05]  /*cb20*/  @!P0 LEA R14, P1, R37, R14, 0x1 ;  /* 0x0000000e250e8211 */ /* 0x000fca00078208ff */
[----:B------:R-:W-:-:S08]  /*cb30*/  @!P0 IMAD.MOV.U32 R2, RZ, RZ, R14 ;  /* 0x000000ffff028224 */ /* 0x000fd000078e000e */
[----:B------:R-:W-:Y:S05]  /*cb40*/  WARPSYNC.COLLECTIVE R15, `(.L_x_3415) ;  /* 0x000000000f087348 */ /* 0x000fea0003c00000 */
[----:B------:R0:W1:Y:S02]  /*cb50*/  SHFL.IDX P6, R14, R13, R12, R11 ;  /* 0x0000000c0d0e7389 */ /* 0x00006400000c000b */
[----:B01----:R-:W-:Y:S01]  /*cb60*/  ENDCOLLECTIVE ;  /* 0x000000000000791b */ /* 0x003fe20003800000 */
.L_x_3415:
[----:B------:R-:W-:-:S05]  /*cb70*/  @!P0 IMAD.X R7, RZ, RZ, R6, P1 ;  /* 0x000000ffff078224 */ /* 0x000fca00008e0606 */
[----:B------:R-:W-:-:S05]  /*cb80*/  @!P0 MOV R3, R7 ;  /* 0x0000000700038202 */ /* 0x000fca0000000f00 */
[----:B------:R-:W-:Y:S01]  /*cb90*/  @!PT LDS RZ, [RZ] ;  /* 0x00000000fffff984 */ /* 0x000fe20000000800 */
[----:B------:R-:W-:Y:S01]  /*cba0*/  @!PT LDS RZ, [RZ] ;  /* 0x00000000fffff984 */ /* 0x000fe20000000800 */
[----:B------:R-:W-:Y:S01]  /*cbb0*/  @!PT LDS RZ, [RZ] ;  /* 0x00000000fffff984 */ /* 0x000fe20000000800 */
[----:B------:R0:W-:Y:S01]  /*cbc0*/  @!P0 LDGSTS.E.BYPASS.LTC128B.128 [R20+0x15400], desc[UR36][R2.64], !P3 ;  /* 0x1540000002148fae */ /* 0x0001e2000d901d64 */
[----:B------:R-:W-:-:S03]  /*cbd0*/  MOV R13, R0 ;  /* 0x00000000000d7202 */ /* 0x000fc60000000f00 */
[----:B------:R0:W-:Y:S04]  /*cbe0*/  @!P0 LDGSTS.E.BYPASS.LTC128B.128 [R20+0x19400], desc[UR36][R2.64+0x80], !P4 ;  /* 0x1940008002148fae */ /* 0x0001e8000e101d64 */
[----:B------:R0:W-:Y:S01]  /*cbf0*/  @!P0 LDGSTS.E.BYPASS.LTC128B.128 [R20+0x1d400], desc[UR36][R2.64+0x100], !P5 ;  /* 0x1d40010002148fae */ /* 0x0001e2000e901d64 */
[----:B------:R-:W-:-:S07]  /*cc00*/  IMAD.MOV.U32 R6, RZ, RZ, R14 ;  /* 0x000000ffff067224 */ /* 0x000fce00078e000e */
[----:B0-----:R-:W-:Y:S05]  /*cc10*/  WARPSYNC.COLLECTIVE R15, `(.L_x_3416) ;  /* 0x000000000f087348 */ /* 0x001fea0003c00000 */
[----:B------:R1:W2:Y:S02]  /*cc20*/  SHFL.IDX P6, R14, R13, R12, R11 ;  /* 0x0000000c0d0e7389 */ /* 0x0002a400000c000b */
[----:B012---:R-:W-:Y:S01]  /*cc30*/  ENDCOLLECTIVE ;  /* 0x000000000000791b */ /* 0x007fe20003800000 */
.L_x_3416:
[----:B------:R-:W-:Y:S05]  /*cc40*/  BRA `(.L_x_3417) ;  /* 0xffffffcc00d07947 */ /* 0x000fea000383ffff */
.L_x_3347:
[----:B0-----:R-:W-:-:S04]  /*cc50*/  IMAD.U32 R3, RZ, RZ, UR39 ;  /* 0x00000027ff037e24 */ /* 0x001fc8000f8e00ff */
[----:B------:R0:W1:Y:S03]  /*cc60*/  SYNCS.PHASECHK.TRANS64.TRYWAIT P0, [R3+URZ+0x30820], R0 ;  /* 0x03082000030075a7 */ /* 0x000066000800017f */
[----:B-1----:R-:W-:Y:S05]  /*cc70*/  @!P0 NANOSLEEP.SYNCS 0x989680 ;  /* 0x009896800000895d */ /* 0x002fea0003900000 */
[----:B------:R-:W1:Y:S02]  /*cc80*/  @!P0 SYNCS.PHASECHK.TRANS64 P0, [R3+URZ+0x30820], R0 ;  /* 0x03082000030085a7 */ /* 0x000e64000800007f */
[----:B-1----:R-:W-:Y:S05]  /*cc90*/  @!P0 BRA `(.L_x_3347) ;  /* 0xfffffffc00ec8947 */ /* 0x002fea000383ffff */
[----:B------:R-:W-:Y:S05]  /*cca0*/  BRA `(.L_x_3418) ;  /* 0xffffffd0000c7947 */ /* 0x000fea000383ffff */
.L_x_3351:
[----:B0-----:R0:W1:Y:S02]  /*ccb0*/  SYNCS.PHASECHK.TRANS64.TRYWAIT P0, [R6+URZ+0x30840], R3 ;  /* 0x03084003060075a7 */ /* 0x001064000800017f */
[----:B-1----:R-:W-:Y:S05]  /*ccc0*/  @!P0 NANOSLEEP.SYNCS 0x989680 ;  /* 0x009896800000895d */ /* 0x002fea0003900000 */
[----:B------:R-:W1:Y:S02]  /*ccd0*/  @!P0 SYNCS.PHASECHK.TRANS64 P0, [R6+URZ+0x30840], R3 ;  /* 0x03084003060085a7 */ /* 0x000e64000800007f */
[----:B-1----:R-:W-:Y:S05]  /*cce0*/  @!P0 BRA `(.L_x_3351) ;  /* 0xfffffffc00f08947 */ /* 0x002fea000383ffff */
[----:B------:R-:W-:Y:S05]  /*ccf0*/  BRA `(.L_x_3419) ;  /* 0xffffffd000bc7947 */ /* 0x000fea000383ffff */
.L_x_3352:
        /* <DEDUP_REMOVED lines=8> */
.L_x_3421:
[----:B------:R-:W-:Y:S05]  /*cd80*/  BSYNC B1 ;  /* 0x0000000000017941 */ /* 0x000fea0003800000 */
.L_x_3420:
[----:B------:R-:W-:Y:S01]  /*cd90*/  IMAD.MOV.U32 R13, RZ, RZ, R8 ;  /* 0x000000ffff0d7224 */ /* 0x000fe200078e0008 */
[----:B------:R-:W-:Y:S01]  /*cda0*/  MOV R12, RZ ;  /* 0x000000ff000c7202 */ /* 0x000fe20000000f00 */
[----:B------:R-:W-:Y:S01]  /*cdb0*/  IMAD.MOV.U32 R11, RZ, RZ, 0x181f ;  /* 0x0000181fff0b7424 */ /* 0x000fe200078e00ff */
[----:B------:R-:W-:Y:S01]  /*cdc0*/  LEA R9, R9, UR39, 0x1 ;  /* 0x0000002709097c11 */ /* 0x000fe2000f8e08ff */
[----:B------:R-:W-:Y:S02]  /*cdd0*/  IMAD.MOV.U32 R15, RZ, RZ, -0x1 ;  /* 0xffffffffff0f7424 */ /* 0x000fe400078e00ff */
[----:B------:R-:W-:Y:S02]  /*cde0*/  IMAD.MOV.U32 R3, RZ, RZ, R14 ;  /* 0x000000ffff037224 */ /* 0x000fe400078e000e */
[----:B------:R-:W-:-:S07]  /*cdf0*/  IMAD.SHL.U32 R4, R37, 0x2, RZ ;  /* 0x0000000225047824 */ /* 0x000fce00078e00ff */
[----:B------:R-:W-:Y:S05]  /*ce00*/  WARPSYNC.COLLECTIVE R15, `(.L_x_3422) ;  /* 0x000000000f087348 */ /* 0x000fea0003c00000 */
[----:B------:R0:W1:Y:S02]  /*ce10*/  SHFL.IDX P6, R14, R13, R12, R11 ;  /* 0x0000000c0d0e7389 */ /* 0x00006400000c000b */
[----:B01----:R-:W-:Y:S01]  /*ce20*/  ENDCOLLECTIVE ;  /* 0x000000000000791b */ /* 0x003fe20003800000 */
.L_x_3422:
[----:B------:R-:W-:Y:S02]  /*ce30*/  IMAD.MOV.U32 R13, RZ, RZ, R10 ;  /* 0x000000ffff0d7224 */ /* 0x000fe400078e000a */
[----:B------:R-:W-:Y:S01]  /*ce40*/  IMAD.MOV.U32 R12, RZ, RZ, 0x1 ;  /* 0x00000001ff0c7424 */ /* 0x000fe200078e00ff */
[----:B------:R-:W-:-:S13]  /*ce50*/  IADD3 R2, P0, R14, R4, RZ ;  /* 0x000000040e027210 */ /* 0x000fda0007f1e0ff */
[----:B------:R-:W-:Y:S05]  /*ce60*/  WARPSYNC.COLLECTIVE R15, `(.L_x_3423) ;  /* 0x000000000f087348 */ /* 0x000fea0003c00000 */
[----:B------:R0:W1:Y:S02]  /*ce70*/  SHFL.IDX P6, R14, R13, R12, R11 ;  /* 0x0000000c0d0e7389 */ /* 0x00006400000c000b */
[----:B01----:R-:W-:Y:S01]  /*ce80*/  ENDCOLLECTIVE ;  /* 0x000000000000791b */ /* 0x003fe20003800000 */
.L_x_3423:
[----:B------:R-:W-:-:S05]  /*ce90*/  IADD3.X R3, RZ, R3, RZ, P0, !PT ;  /* 0x00000003ff037210 */ /* 0x000fca00007fe4ff */
[----:B------:R-:W-:Y:S01]  /*cea0*/  @!PT LDS RZ, [RZ] ;  /* 0x00000000fffff984 */ /* 0x000fe20000000800 */
[----:B------:R-:W-:Y:S01]  /*ceb0*/  @!PT LDS RZ, [RZ] ;  /* 0x00000000fffff984 */ /* 0x000fe20000000800 */
[----:B------:R-:W-:Y:S01]  /*cec0*/  @!PT LDS RZ, [RZ] ;  /* 0x00000000fffff984 */ /* 0x000fe20000000800 */
[----:B------:R-:W-:Y:S04]  /*ced0*/  LDGSTS.E.BYPASS.LTC128B.128 [R9+0x1e400], desc[UR36][R2.64], !P3 ;  /* 0x1e40000002097fae */ /* 0x000fe8000d901d64 */
[----:B------:R-:W-:Y:S01]  /*cee0*/  LDGSTS.E.BYPASS.LTC128B.128 [R9+0x21400], desc[UR36][R2.64+0x80], !P2 ;  /* 0x2140008002097fae */ /* 0x000fe2000d101d64 */
[----:B------:R-:W-:-:S03]  /*cef0*/  MOV R13, R8 ;  /* 0x00000008000d7202 */ /* 0x000fc60000000f00 */
[----:B------:R0:W-:Y:S02]  /*cf00*/  LDGSTS.E.BYPASS.LTC128B.128 [R9+0x24400], desc[UR36][R2.64+0x100], !P1 ;  /* 0x2440010002097fae */ /* 0x0001e4000c901d64 */
[----:B0-----:R-:W-:-:S07]  /*cf10*/  IMAD.MOV.U32 R3, RZ, RZ, R14 ;  /* 0x000000ffff037224 */ /* 0x001fce00078e000e */
[----:B------:R-:W-:Y:S05]  /*cf20*/  WARPSYNC.COLLECTIVE R15, `(.L_x_3424) ;  /* 0x000000000f087348 */ /* 0x000fea0003c00000 */
[----:B------:R0:W1:Y:S02]  /*cf30*/  SHFL.IDX P6, R14, R13, R12, R11 ;  /* 0x0000000c0d0e7389 */ /* 0x00006400000c000b */
[----:B01----:R-:W-:Y:S01]  /*cf40*/  ENDCOLLECTIVE ;  /* 0x000000000000791b */ /* 0x003fe20003800000 */
.L_x_3424:
[----:B------:R-:W-:Y:S02]  /*cf50*/  IMAD.MOV.U32 R13, RZ, RZ, R10 ;  /* 0x000000ffff0d7224 */ /* 0x000fe400078e000a */
[----:B------:R-:W-:Y:S01]  /*cf60*/  IMAD.MOV.U32 R12, RZ, RZ, 0x2 ;  /* 0x00000002ff0c7424 */ /* 0x000fe200078e00ff */
[----:B------:R-:W-:-:S13]  /*cf70*/  IADD3 R2, P0, R14, R4, RZ ;  /* 0x000000040e027210 */ /* 0x000fda0007f1e0ff */
[----:B------:R-:W-:Y:S05]  /*cf80*/  WARPSYNC.COLLECTIVE R15, `(.L_x_3425) ;  /* 0x000000000f087348 */ /* 0x000fea0003c00000 */
[----:B------:R0:W1:Y:S02]  /*cf90*/  SHFL.IDX P6, R14, R13, R12, R11 ;  /* 0x0000000c0d0e7389 */ /* 0x00006400000c000b */
[----:B01----:R-:W-:Y:S01]  /*cfa0*/  ENDCOLLECTIVE ;  /* 0x000000000000791b */ /* 0x003fe20003800000 */
.L_x_3425:
[----:B------:R-:W-:-:S05]  /*cfb0*/  IMAD.X R3, RZ, RZ, R3, P0 ;  /* 0x000000ffff037224 */ /* 0x000fca00000e0603 */
[----:B------:R-:W-:Y:S01]  /*cfc0*/  @!PT LDS RZ, [RZ] ;  /* 0x00000000fffff984 */ /* 0x000fe20000000800 */
[----:B------:R-:W-:Y:S01]  /*cfd0*/  @!PT LDS RZ, [RZ] ;  /* 0x00000000fffff984 */ /* 0x000fe20000000800 */
[----:B------:R-:W-:Y:S01]  /*cfe0*/  @!PT LDS RZ, [RZ] ;  /* 0x00000000fffff984 */ /* 0x000fe20000000800 */
[----:B------:R0:W-:Y:S04]  /*cff0*/  LDGSTS.E.BYPASS.LTC128B.128 [R9+0x1ec00], desc[UR36][R2.64], !P3 ;  /* 0x1ec0000002097fae */ /* 0x0001e8000d901d64 */
[----:B------:R0:W-:Y:S01]  /*d000*/  LDGSTS.E.BYPASS.LTC128B.128 [R9+0x21c00], desc[UR36][R2.64+0x80], !P2 ;  /* 0x21c0008002097fae */ /* 0x0001e2000d101d64 */
[----:B------:R-:W-:-:S03]  /*d010*/  IMAD.MOV.U32 R13, RZ, RZ, R8 ;  /* 0x000000ffff0d7224 */ /* 0x000fc600078e0008 */
[----:B------:R0:W-:Y:S01]  /*d020*/  LDGSTS.E.BYPASS.LTC128B.128 [R9+0x24c00], desc[UR36][R2.64+0x100], !P1 ;  /* 0x24c0010002097fae */ /* 0x0001e2000c901d64 */
[----:B------:R-:W-:-:S07]  /*d030*/  MOV R35, R14 ;  /* 0x0000000e00237202 */ /* 0x000fce0000000f00 */
[----:B0-----:R-:W-:Y:S05]  /*d040*/  WARPSYNC.COLLECTIVE R15, `(.L_x_3426) ;  /* 0x000000000f087348 */ /* 0x001fea0003c00000 */
[----:B------:R1:W2:Y:S02]  /*d050*/  SHFL.IDX P6, R14, R13, R12, R11 ;  /* 0x0000000c0d0e7389 */ /* 0x0002a400000c000b */
[----:B012---:R-:W-:Y:S01]  /*d060*/  ENDCOLLECTIVE ;  /* 0x000000000000791b */ /* 0x007fe20003800000 */
.L_x_3426:
[----:B------:R-:W-:Y:S01]  /*d070*/  IMAD.MOV.U32 R13, RZ, RZ, R10 ;  /* 0x000000ffff0d7224 */ /* 0x000fe200078e000a */
[----:B------:R-:W-:Y:S02]  /*d080*/  MOV R12, 0x3 ;  /* 0x00000003000c7802 */ /* 0x000fe40000000f00 */
[----:B------:R-:W-:-:S13]  /*d090*/  IADD3 R2, P0, R14, R4, RZ ;  /* 0x000000040e027210 */ /* 0x000fda0007f1e0ff */
[----:B------:R-:W-:Y:S05]  /*d0a0*/  WARPSYNC.COLLECTIVE R15, `(.L_x_3427) ;  /* 0x000000000f087348 */ /* 0x000fea0003c00000 */
[----:B------:R0:W1:Y:S02]  /*d0b0*/  SHFL.IDX P6, R14, R13, R12, R11 ;  /* 0x0000000c0d0e7389 */ /* 0x00006400000c000b */
[----:B01----:R-:W-:Y:S01]  /*d0c0*/  ENDCOLLECTIVE ;  /* 0x000000000000791b */ /* 0x003fe20003800000 */
.L_x_3427:
        /* <DEDUP_REMOVED lines=8> */
[----:B------:R-:W-:-:S07]  /*d150*/  IMAD.MOV.U32 R35, RZ, RZ, R14 ;  /* 0x000000ffff237224 */ /* 0x000fce00078e000e */
[----:B0-----:R-:W-:Y:S05]  /*d160*/  WARPSYNC.COLLECTIVE R15, `(.L_x_3428) ;  /* 0x000000000f087348 */ /* 0x001fea0003c00000 */
[----:B------:R1:W2:Y:S02]  /*d170*/  SHFL.IDX P6, R14, R13, R12, R11 ;  /* 0x0000000c0d0e7389 */ /* 0x0002a400000c000b */
[----:B012---:R-:W-:Y:S01]  /*d180*/  ENDCOLLECTIVE ;  /* 0x000000000000791b */ /* 0x007fe20003800000 */
.L_x_3428:
[----:B------:R-:W-:Y:S01]  /*d190*/  MOV R13, R10 ;  /* 0x0000000a000d7202 */ /* 0x000fe20000000f00 */
[----:B------:R-:W-:Y:S01]  /*d1a0*/  IMAD.MOV.U32 R12, RZ, RZ, 0x4 ;  /* 0x00000004ff0c7424 */ /* 0x000fe200078e00ff */
[----:B------:R-:W-:-:S13]  /*d1b0*/  IADD3 R2, P0, R14, R4, RZ ;  /* 0x000000040e027210 */ /* 0x000fda0007f1e0ff */
[----:B------:R-:W-:Y:S05]  /*d1c0*/  WARPSYNC.COLLECTIVE R15, `(.L_x_3429) ;  /* 0x000000000f087348 */ /* 0x000fea0003c00000 */
[----:B------:R0:W1:Y:S02]  /*d1d0*/  SHFL.IDX P6, R14, R13, R12, R11 ;  /* 0x0000000c0d0e7389 */ /* 0x00006400000c000b */
[----:B01----:R-:W-:Y:S01]  /*d1e0*/  ENDCOLLECTIVE ;  /* 0x000000000000791b */ /* 0x003fe20003800000 */
.L_x_3429:
        /* <DEDUP_REMOVED lines=12> */
.L_x_3430:
[----:B------:R-:W-:Y:S02]  /*d2b0*/  IMAD.MOV.U32 R13, RZ, RZ, R10 ;  /* 0x000000ffff0d7224 */ /* 0x000fe400078e000a */
[----:B------:R-:W-:Y:S01]  /*d2c0*/  IMAD.MOV.U32 R12, RZ, RZ, 0x5 ;  /* 0x00000005ff0c7424 */ /* 0x000fe200078e00ff */
[----:B------:R-:W-:-:S13]  /*d2d0*/  IADD3 R2, P0, R14, R4, RZ ;  /* 0x000000040e027210 */ /* 0x000fda0007f1e0ff */
[----:B------:R-:W-:Y:S05]  /*d2e0*/  WARPSYNC.COLLECTIVE R15, `(.L_x_3431) ;  /* 0x000000000f087348 */ /* 0x000fea0003c00000 */
[----:B------:R0:W1:Y:S02]  /*d2f0*/  SHFL.IDX P6, R14, R13, R12, R11 ;  /* 0x0000000c0d0e7389 */ /* 0x00006400000c000b */
[----:B01----:R-:W-:Y:S01]  /*d300*/  ENDCOLLECTIVE ;  /* 0x000000000000791b */ /* 0x003fe20003800000 */
.L_x_3431:
[----:B------:R-:W-:-:S05]  /*d310*/  IADD3.X R3, RZ, R35, RZ, P0, !PT ;  /* 0x00000023ff037210 */ /* 0x000fca00007fe4ff */
[----:B------:R-:W-:Y:S01]  /*d320*/  @!PT LDS RZ, [RZ] ;  /* 0x00000000fffff984 */ /* 0x000fe20000000800 */
[----:B------:R-:W-:Y:S01]  /*d330*/  @!PT LDS RZ, [RZ] ;  /* 0x00000000fffff984 */ /* 0x000fe20000000800 */
[----:B------:R-:W-:Y:S01]  /*d340*/  @!PT LDS RZ, [RZ] ;  /* 0x00000000fffff984 */ /* 0x000fe20000000800 */
[----:B------:R0:W-:Y:S04]  /*d350*/  LDGSTS.E.BYPASS.LTC128B.128 [R9+0x20400], desc[UR36][R2.64], !P3 ;  /* 0x2040000002097fae */ /* 0x0001e8000d901d64 */
[----:B------:R0:W-:Y:S01]  /*d360*/  LDGSTS.E.BYPASS.LTC128B.128 [R9+0x23400], desc[UR36][R2.64+0x80], !P2 ;  /* 0x2340008002097fae */ /* 0x0001e2000d101d64 */
[----:B------:R-:W-:-:S03]  /*d370*/  MOV R13, R8 ;  /* 0x00000008000d7202 */ /* 0x000fc60000000f00 */
[----:B------:R0:W-:Y:S01]  /*d380*/  LDGSTS.E.BYPASS.LTC128B.128 [R9+0x26400], desc[UR36][R2.64+0x100], !P1 ;  /* 0x2640010002097fae */ /* 0x0001e2000c901d64 */
[----:B------:R-:W-:-:S07]  /*d390*/  IMAD.MOV.U32 R35, RZ, RZ, R14 ;  /* 0x000000ffff237224 */ /* 0x000fce00078e000e */
[----:B0-----:R-:W-:Y:S05]  /*d3a0*/  WARPSYNC.COLLECTIVE R15, `(.L_x_3432) ;  /* 0x000000000f087348 */ /* 0x001fea0003c00000 */
[----:B------:R1:W2:Y:S02]  /*d3b0*/  SHFL.IDX P6, R14, R13, R12, R11 ;  /* 0x0000000c0d0e7389 */ /* 0x0002a400000c000b */
[----:B012---:R-:W-:Y:S01]  /*d3c0*/  ENDCOLLECTIVE ;  /* 0x000000000000791b */ /* 0x007fe20003800000 */
.L_x_3432:
[----:B------:R-:W-:Y:S05]  /*d3d0*/  BRA `(.L_x_3433) ;  /* 0xffffffd0000c7947 */ /* 0x000fea000383ffff */
.L_x_3357:
[----:B0-----:R0:W1:Y:S02]  /*d3e0*/  SYNCS.PHASECHK.TRANS64.TRYWAIT P0, [R6+URZ+0x30860], R9 ;  /* 0x03086009060075a7 */ /* 0x001064000800017f */
[----:B-1----:R-:W-:Y:S05]  /*d3f0*/  @!P0 NANOSLEEP.SYNCS 0x989680 ;  /* 0x009896800000895d */ /* 0x002fea0003900000 */
[----:B------:R-:W1:Y:S02]  /*d400*/  @!P0 SYNCS.PHASECHK.TRANS64 P0, [R6+URZ+0x30860], R9 ;  /* 0x03086009060085a7 */ /* 0x000e64000800007f */
[----:B-1----:R-:W-:Y:S05]  /*d410*/  @!P0 BRA `(.L_x_3357) ;  /* 0xfffffffc00f08947 */ /* 0x002fea000383ffff */
[----:B------:R-:W-:Y:S05]  /*d420*/  BRA `(.L_x_3434) ;  /* 0xffffffd000707947 */ /* 0x000fea000383ffff */
.L_x_3358:
[----:B------:R-:W-:Y:S01]  /*d430*/  BSSY B1, `(.L_x_3435) ;  /* 0x0000008000017945 */ /* 0x000fe20003800000 */
[----:B------:R-:W-:Y:S01]  /*d440*/  IMAD.MOV.U32 R13, RZ, RZ, R18 ;  /* 0x000000ffff0d7224 */ /* 0x000fe200078e0012 */
[----:B------:R-:W-:Y:S01]  /*d450*/  MOV R15, 0xffffffff ;  /* 0xffffffff000f7802 */ /* 0x000fe20000000f00 */
[----:B------:R-:W-:Y:S02]  /*d460*/  IMAD.MOV.U32 R12, RZ, RZ, RZ ;  /* 0x000000ffff0c7224 */ /* 0x000fe400078e00ff */
[----:B------:R-:W-:-:S07]  /*d470*/  IMAD.MOV.U32 R11, RZ, RZ, 0x181f ;  /* 0x0000181fff0b7424 */ /* 0x000fce00078e00ff */
[----:B0-----:R-:W-:Y:S05]  /*d480*/  WARPSYNC.COLLECTIVE R15, `(.L_x_3436) ;  /* 0x000000000f087348 */ /* 0x001fea0003c00000 */
[----:B------:R1:W2:Y:S02]  /*d490*/  SHFL.IDX P6, R14, R13, R12, R11 ;  /* 0x0000000c0d0e7389 */ /* 0x0002a400000c000b */
[----:B012---:R-:W-:Y:S01]  /*d4a0*/  ENDCOLLECTIVE ;  /* 0x000000000000791b */ /* 0x007fe20003800000 */
.L_x_3436:
[----:B------:R-:W-:Y:S05]  /*d4b0*/  BSYNC B1 ;  /* 0x0000000000017941 */ /* 0x000fea0003800000 */
.L_x_3435:
[----:B------:R-:W-:Y:S01]  /*d4c0*/  IMAD.MOV.U32 R13, RZ, RZ, R17 ;  /* 0x000000ffff0d7224 */ /* 0x000fe200078e0011 */
[----:B------:R-:W-:Y:S01]  /*d4d0*/  MOV R11, 0x181f ;  /* 0x0000181f000b7802 */ /* 0x000fe20000000f00 */
[----:B------:R-:W-:Y:S01]  /*d4e0*/  IMAD.MOV.U32 R12, RZ, RZ, RZ ;  /* 0x000000ffff0c7224 */ /* 0x000fe200078e00ff */
[----:B------:R-:W-:Y:S01]  /*d4f0*/  LEA R7, R7, UR39, 0x1 ;  /* 0x0000002707077c11 */ /* 0x000fe2000f8e08ff */
[----:B------:R-:W-:Y:S02]  /*d500*/  IMAD.MOV.U32 R15, RZ, RZ, -0x1 ;  /* 0xffffffffff0f7424 */ /* 0x000fe400078e00ff */
[----:B------:R-:W-:-:S07]  /*d510*/  IMAD.MOV.U32 R3, RZ, RZ, R14 ;  /* 0x000000ffff037224 */ /* 0x000fce00078e000e */
[----:B------:R-:W-:Y:S05]  /*d520*/  WARPSYNC.COLLECTIVE R15, `(.L_x_3437) ;  /* 0x000000000f087348 */ /* 0x000fea0003c00000 */
[----:B------:R0:W1:Y:S02]  /*d530*/  SHFL.IDX P6, R14, R13, R12, R11 ;  /* 0x0000000c0d0e7389 */ /* 0x00006400000c000b */
[----:B01----:R-:W-:Y:S01]  /*d540*/  ENDCOLLECTIVE ;  /* 0x000000000000791b */ /* 0x003fe20003800000 */
.L_x_3437:
[----:B------:R-:W-:Y:S01]  /*d550*/  IMAD.MOV.U32 R13, RZ, RZ, R18 ;  /* 0x000000ffff0d7224 */ /* 0x000fe200078e0012 */
[----:B------:R-:W-:Y:S02]  /*d560*/  MOV R12, 0x1 ;  /* 0x00000001000c7802 */ /* 0x000fe40000000f00 */
[----:B------:R-:W-:-:S13]  /*d570*/  IADD3 R2, P0, R14, R4, RZ ;  /* 0x000000040e027210 */ /* 0x000fda0007f1e0ff */
[----:B------:R-:W-:Y:S05]  /*d580*/  WARPSYNC.COLLECTIVE R15, `(.L_x_3438) ;  /* 0x000000000f087348 */ /* 0x000fea0003c00000 */
[----:B------:R0:W1:Y:S02]  /*d590*/  SHFL.IDX P6, R14, R13, R12, R11 ;  /* 0x0000000c0d0e7389 */ /* 0x00006400000c000b */
[----:B01----:R-:W-:Y:S01]  /*d5a0*/  ENDCOLLECTIVE ;  /* 0x000000000000791b */ /* 0x003fe20003800000 */
.L_x_3438:
        /* <DEDUP_REMOVED lines=15> */
.L_x_3439:
[----:B------:R-:W-:Y:S01]  /*d6a0*/  MOV R13, R18 ;  /* 0x00000012000d7202 */ /* 0x000fe20000000f00 */
[----:B------:R-:W-:Y:S01]  /*d6b0*/  IMAD.MOV.U32 R12, RZ, RZ, 0x2 ;  /* 0x00000002ff0c7424 */ /* 0x000fe200078e00ff */
[----:B------:R-:W-:-:S13]  /*d6c0*/  IADD3 R2, P0, R14, R4, RZ ;  /* 0x000000040e027210 */ /* 0x000fda0007f1e0ff */
[----:B------:R-:W-:Y:S05]  /*d6d0*/  WARPSYNC.COLLECTIVE R15, `(.L_x_3440) ;  /* 0x000000000f087348 */ /* 0x000fea0003c00000 */
[----:B------:R0:W1:Y:S02]  /*d6e0*/  SHFL.IDX P6, R14, R13, R12, R11 ;  /* 0x0000000c0d0e7389 */ /* 0x00006400000c000b */
[----:B01----:R-:W-:Y:S01]  /*d6f0*/  ENDCOLLECTIVE ;  /* 0x000000000000791b */ /* 0x003fe20003800000 */
.L_x_3440:
        /* <DEDUP_REMOVED lines=15> */
.L_x_3441:
[----:B------:R-:W-:Y:S02]  /*d7f0*/  IMAD.MOV.U32 R13, RZ, RZ, R18 ;  /* 0x000000ffff0d7224 */ /* 0x000fe400078e0012 */
[----:B------:R-:W-:Y:S01]  /*d800*/  IMAD.MOV.U32 R12, RZ, RZ, 0x3 ;  /* 0x00000003ff0c7424 */ /* 0x000fe200078e00ff */
[----:B------:R-:W-:-:S13]  /*d810*/  IADD3 R2, P0, R14, R4, RZ ;  /* 0x000000040e027210 */ /* 0x000fda0007f1e0ff */
[----:B------:R-:W-:Y:S05]  /*d820*/  WARPSYNC.COLLECTIVE R15, `(.L_x_3442) ;  /* 0x000000000f087348 */ /* 0x000fea0003c00000 */
[----:B------:R0:W1:Y:S02]  /*d830*/  SHFL.IDX P6, R14, R13, R12, R11 ;  /* 0x0000000c0d0e7389 */ /* 0x00006400000c000b */
[----:B01----:R-:W-:Y:S01]  /*d840*/  ENDCOLLECTIVE ;  /* 0x000000000000791b */ /* 0x003fe20003800000 */
.L_x_3442:
        /* <DEDUP_REMOVED lines=15> */
.L_x_3443:
[----:B------:R-:W-:Y:S02]  /*d940*/  IMAD.MOV.U32 R13, RZ, RZ, R18 ;  /* 0x000000ffff0d7224 */ /* 0x000fe400078e0012 */
[----:B------:R-:W-:Y:S01]  /*d950*/  IMAD.MOV.U32 R12, RZ, RZ, 0x4 ;  /* 0x00000004ff0c7424 */ /* 0x000fe200078e00ff */
[----:B------:R-:W-:-:S13]  /*d960*/  IADD3 R2, P0, R14, R4, RZ ;  /* 0x000000040e027210 */ /* 0x000fda0007f1e0ff */
[----:B------:R-:W-:Y:S05]  /*d970*/  WARPSYNC.COLLECTIVE R15, `(.L_x_3444) ;  /* 0x000000000f087348 */ /* 0x000fea0003c00000 */
[----:B------:R0:W1:Y:S02]  /*d980*/  SHFL.IDX P6, R14, R13, R12, R11 ;  /* 0x0000000c0d0e7389 */ /* 0x00006400000c000b */
[----:B01----:R-:W-:Y:S01]  /*d990*/  ENDCOLLECTIVE ;  /* 0x000000000000791b */ /* 0x003fe20003800000 */
.L_x_3444:
        /* <DEDUP_REMOVED lines=15> */
.L_x_3445:
[----:B------:R-:W-:Y:S01]  /*da90*/  IMAD.MOV.U32 R13, RZ, RZ, R18 ;  /* 0x000000ffff0d7224 */ /* 0x000fe200078e0012 */
[----:B------:R-:W-:Y:S02]  /*daa0*/  MOV R12, 0x5 ;  /* 0x00000005000c7802 */ /* 0x000fe40000000f00 */
[----:B------:R-:W-:-:S13]  /*dab0*/  IADD3 R2, P0, R14, R4, RZ ;  /* 0x000000040e027210 */ /* 0x000fda0007f1e0ff */
[----:B------:R-:W-:Y:S05]  /*dac0*/  WARPSYNC.COLLECTIVE R15, `(.L_x_3446) ;  /* 0x000000000f087348 */ /* 0x000fea0003c00000 */
[----:B------:R0:W1:Y:S02]  /*dad0*/  SHFL.IDX P6, R14, R13, R12, R11 ;  /* 0x0000000c0d0e7389 */ /* 0x00006400000c000b */
[----:B01----:R-:W-:Y:S01]  /*dae0*/  ENDCOLLECTIVE ;  /* 0x000000000000791b */ /* 0x003fe20003800000 */
.L_x_3446:
        /* <DEDUP_REMOVED lines=12> */
.L_x_3447:
[----:B------:R-:W-:Y:S01]  /*dbb0*/  @!PT LDS RZ, [RZ] ;  /* 0x00000000fffff984 */ /* 0x000fe20000000800 */
[----:B------:R-:W-:Y:S01]  /*dbc0*/  @!PT LDS RZ, [RZ] ;  /* 0x00000000fffff984 */ /* 0x000fe20000000800 */
[----:B------:R-:W-:Y:S01]  /*dbd0*/  @!PT LDS RZ, [RZ] ;  /* 0x00000000fffff984 */ /* 0x000fe20000000800 */
[----:B------:R0:W-:Y:S01]  /*dbe0*/  LDGSTS.E.BYPASS.LTC128B.128 [R7+0x5400], desc[UR36][R2.64+0x80], !P0 ;  /* 0x0540008002077fae */ /* 0x0001e2000c101d64 */
[----:B------:R-:W-:-:S13]  /*dbf0*/  ISETP.LT.OR P0, PT, R8, 0x41, P1 ;  /* 0x000000410800780c */ /* 0x000fda0000f01670 */
[----:B------:R0:W-:Y:S01]  /*dc00*/  LDGSTS.E.BYPASS.LTC128B.128 [R7+0x8400], desc[UR36][R2.64+0x100], !P0 ;  /* 0x0840010002077fae */ /* 0x0001e2000c101d64 */
[----:B------:R-:W-:Y:S05]  /*dc10*/  BRA `(.L_x_3448) ;  /* 0xffffffcc00687947 */ /* 0x000fea000383ffff */
.L_x_3364:
[----:B0-----:R0:W1:Y:S02]  /*dc20*/  SYNCS.PHASECHK.TRANS64.TRYWAIT P0, [R4+URZ+0x30860], R3 ;  /* 0x03086003040075a7 */ /* 0x001064000800017f */
[----:B-1----:R-:W-:Y:S05]  /*dc30*/  @!P0 NANOSLEEP.SYNCS 0x989680 ;  /* 0x009896800000895d */ /* 0x002fea0003900000 */
[----:B------:R-:W1:Y:S02]  /*dc40*/  @!P0 SYNCS.PHASECHK.TRANS64 P0, [R4+URZ+0x30860], R3 ;  /* 0x03086003040085a7 */ /* 0x000e64000800007f */
[----:B-1----:R-:W-:Y:S05]  /*dc50*/  @!P0 BRA `(.L_x_3364) ;  /* 0xfffffffc00f08947 */ /* 0x002fea000383ffff */
[----:B------:R-:W-:Y:S05]  /*dc60*/  BRA `(.L_x_3449) ;  /* 0xffffffd000407947 */ /* 0x000fea000383ffff */
.L_x_3365:
        /* <DEDUP_REMOVED lines=8> */
.L_x_3451:
[----:B------:R-:W-:Y:S05]  /*dcf0*/  BSYNC B0 ;  /* 0x0000000000007941 */ /* 0x000fea0003800000 */
.L_x_3450:
[----:B------:R-:W-:Y:S01]  /*dd00*/  MOV R13, R17 ;  /* 0x00000011000d7202 */ /* 0x000fe20000000f00 */
[----:B------:R-:W-:Y:S01]  /*dd10*/  IMAD.MOV.U32 R12, RZ, RZ, RZ ;  /* 0x000000ffff0c7224 */ /* 0x000fe200078e00ff */
[----:B------:R-:W-:Y:S01]  /*dd20*/  SHF.L.U32 R6, R37, 0x1, RZ ;  /* 0x0000000125067819 */ /* 0x000fe200000006ff */
[----:B------:R-:W-:Y:S02]  /*dd30*/  IMAD.MOV.U32 R11, RZ, RZ, 0x181f ;  /* 0x0000181fff0b7424 */ /* 0x000fe400078e00ff */
[----:B------:R-:W-:Y:S02]  /*dd40*/  IMAD.MOV.U32 R15, RZ, RZ, -0x1 ;  /* 0xffffffffff0f7424 */ /* 0x000fe400078e00ff */
[----:B------:R-:W-:-:S07]  /*dd50*/  IMAD.MOV.U32 R0, RZ, RZ, R14 ;  /* 0x000000ffff007224 */ /* 0x000fce00078e000e */
[----:B------:R-:W-:Y:S05]  /*dd60*/  WARPSYNC.COLLECTIVE R15, `(.L_x_3452) ;  /* 0x000000000f087348 */ /* 0x000fea0003c00000 */
[----:B------:R0:W1:Y:S02]  /*dd70*/  SHFL.IDX P6, R14, R13, R12, R11 ;  /* 0x0000000c0d0e7389 */ /* 0x00006400000c000b */
[----:B01----:R-:W-:Y:S01]  /*dd80*/  ENDCOLLECTIVE ;  /* 0x000000000000791b */ /* 0x003fe20003800000 */
.L_x_3452:
[----:B------:R-:W-:Y:S02]  /*dd90*/  IMAD.MOV.U32 R13, RZ, RZ, R18 ;  /* 0x000000ffff0d7224 */ /* 0x000fe400078e0012 */
[----:B------:R-:W-:Y:S01]  /*dda0*/  IMAD.MOV.U32 R12, RZ, RZ, 0x1 ;  /* 0x00000001ff0c7424 */ /* 0x000fe200078e00ff */
[----:B------:R-:W-:-:S13]  /*ddb0*/  IADD3 R2, P0, R14, R6, RZ ;  /* 0x000000060e027210 */ /* 0x000fda0007f1e0ff */
[----:B------:R-:W-:Y:S05]  /*ddc0*/  WARPSYNC.COLLECTIVE R15, `(.L_x_3453) ;  /* 0x000000000f087348 */ /* 0x000fea0003c00000 */
[----:B------:R0:W1:Y:S02]  /*ddd0*/  SHFL.IDX P6, R14, R13, R12, R11 ;  /* 0x0000000c0d0e7389 */ /* 0x00006400000c000b */
[----:B01----:R-:W-:Y:S01]  /*dde0*/  ENDCOLLECTIVE ;  /* 0x000000000000791b */ /* 0x003fe20003800000 */
.L_x_3453:
        /* <DEDUP_REMOVED lines=13> */
.L_x_3454:
[----:B------:R-:W-:Y:S01]  /*dec0*/  @!PT LDS RZ, [RZ] ;  /* 0x00000000fffff984 */ /* 0x000fe20000000800 */
[----:B------:R-:W-:Y:S01]  /*ded0*/  @!PT LDS RZ, [RZ] ;  /* 0x00000000fffff984 */ /* 0x000fe20000000800 */
[----:B------:R-:W-:Y:S01]  /*dee0*/  @!PT LDS RZ, [RZ] ;  /* 0x00000000fffff984 */ /* 0x000fe20000000800 */
[----:B------:R-:W-:Y:S01]  /*def0*/  LDGSTS.E.BYPASS.LTC128B.128 [R0+0x3400], desc[UR36][R2.64+0x80], !P0 ;  /* 0x0340008002007fae */ /* 0x000fe2000c101d64 */
[----:B------:R-:W-:Y:S01]  /*df00*/  ISETP.LT.OR P0, PT, R5, 0x1, P1 ;  /* 0x000000010500780c */ /* 0x000fe20000f01670 */
[----:B------:R-:W-:Y:S01]  /*df10*/  IMAD.MOV.U32 R13, RZ, RZ, R18 ;  /* 0x000000ffff0d7224 */ /* 0x000fe200078e0012 */
[----:B------:R-:W-:-:S11]  /*df20*/  MOV R12, 0x2 ;  /* 0x00000002000c7802 */ /* 0x000fd60000000f00 */
[----:B------:R0:W-:Y:S02]  /*df30*/  LDGSTS.E.BYPASS.LTC128B.128 [R0+0x6400], desc[UR36][R2.64+0x100], !P0 ;  /* 0x0640010002007fae */ /* 0x0001e4000c101d64 */
[----:B0-----:R-:W-:-:S13]  /*df40*/  IADD3 R2, P0, R14, R6, RZ ;  /* 0x000000060e027210 */ /* 0x001fda0007f1e0ff */
[----:B------:R-:W-:Y:S05]  /*df50*/  WARPSYNC.COLLECTIVE R15, `(.L_x_3455) ;  /* 0x000000000f087348 */ /* 0x000fea0003c00000 */
[----:B------:R0:W1:Y:S02]  /*df60*/  SHFL.IDX P6, R14, R13, R12, R11 ;  /* 0x0000000c0d0e7389 */ /* 0x00006400000c000b */
[----:B01----:R-:W-:Y:S01]  /*df70*/  ENDCOLLECTIVE ;  /* 0x000000000000791b */ /* 0x003fe20003800000 */
.L_x_3455:
        /* <DEDUP_REMOVED lines=12> */
.L_x_3456:
[----:B------:R-:W-:Y:S01]  /*e040*/  @!PT LDS RZ, [RZ] ;  /* 0x00000000fffff984 */ /* 0x000fe20000000800 */
[----:B------:R-:W-:Y:S01]  /*e050*/  @!PT LDS RZ, [RZ] ;  /* 0x00000000fffff984 */ /* 0x000fe20000000800 */
[----:B------:R-:W-:Y:S01]  /*e060*/  @!PT LDS RZ, [RZ] ;  /* 0x00000000fffff984 */ /* 0x000fe20000000800 */
[----:B------:R-:W-:Y:S01]  /*e070*/  LDGSTS.E.BYPASS.LTC128B.128 [R0+0x3c00], desc[UR36][R2.64+0x80], !P0 ;  /* 0x03c0008002007fae */ /* 0x000fe2000c101d64 */
[----:B------:R-:W-:Y:S02]  /*e080*/  ISETP.LT.OR P0, PT, R5, 0x11, P1 ;  /* 0x000000110500780c */ /* 0x000fe40000f01670 */
[----:B------:R-:W-:Y:S01]  /*e090*/  MOV R13, R18 ;  /* 0x00000012000d7202 */ /* 0x000fe20000000f00 */
[----:B------:R-:W-:-:S10]  /*e0a0*/  IMAD.MOV.U32 R12, RZ, RZ, 0x3 ;  /* 0x00000003ff0c7424 */ /* 0x000fd400078e00ff */
[----:B------:R0:W-:Y:S02]  /*e0b0*/  LDGSTS.E.BYPASS.LTC128B.128 [R0+0x6c00], desc[UR36][R2.64+0x100], !P0 ;  /* 0x06c0010002007fae */ /* 0x0001e4000c101d64 */
[----:B0-----:R-:W-:-:S13]  /*e0c0*/  IADD3 R2, P0, R14, R6, RZ ;  /* 0x000000060e027210 */ /* 0x001fda0007f1e0ff */
[----:B------:R-:W-:Y:S05]  /*e0d0*/  WARPSYNC.COLLECTIVE R15, `(.L_x_3457) ;  /* 0x000000000f087348 */ /* 0x000fea0003c00000 */
[----:B------:R0:W1:Y:S02]  /*e0e0*/  SHFL.IDX P6, R14, R13, R12, R11 ;  /* 0x0000000c0d0e7389 */ /* 0x00006400000c000b */
[----:B01----:R-:W-:Y:S01]  /*e0f0*/  ENDCOLLECTIVE ;  /* 0x000000000000791b */ /* 0x003fe20003800000 */
.L_x_3457:
        /* <DEDUP_REMOVED lines=12> */
.L_x_3458:
[----:B------:R-:W-:Y:S01]  /*e1c0*/  @!PT LDS RZ, [RZ] ;  /* 0x00000000fffff984 */ /* 0x000fe20000000800 */
[----:B------:R-:W-:Y:S01]  /*e1d0*/  @!PT LDS RZ, [RZ] ;  /* 0x00000000fffff984 */ /* 0x000fe20000000800 */
[----:B------:R-:W-:Y:S01]  /*e1e0*/  @!PT LDS RZ, [RZ] ;  /* 0x00000000fffff984 */ /* 0x000fe20000000800 */
[----:B------:R-:W-:Y:S01]  /*e1f0*/  LDGSTS.E.BYPASS.LTC128B.128 [R0+0x4400], desc[UR36][R2.64+0x80], !P0 ;  /* 0x0440008002007fae */ /* 0x000fe2000c101d64 */
[----:B------:R-:W-:Y:S01]  /*e200*/  ISETP.LT.OR P0, PT, R5, 0x21, P1 ;  /* 0x000000210500780c */ /* 0x000fe20000f01670 */
[----:B------:R-:W-:Y:S02]  /*e210*/  IMAD.MOV.U32 R13, RZ, RZ, R18 ;  /* 0x000000ffff0d7224 */ /* 0x000fe400078e0012 */
[----:B------:R-:W-:-:S10]  /*e220*/  IMAD.MOV.U32 R12, RZ, RZ, 0x4 ;  /* 0x00000004ff0c7424 */ /* 0x000fd400078e00ff */
[----:B------:R0:W-:Y:S02]  /*e230*/  LDGSTS.E.BYPASS.LTC128B.128 [R0+0x7400], desc[UR36][R2.64+0x100], !P0 ;  /* 0x0740010002007fae */ /* 0x0001e4000c101d64 */
[----:B0-----:R-:W-:-:S13]  /*e240*/  IADD3 R2, P0, R14, R6, RZ ;  /* 0x000000060e027210 */ /* 0x001fda0007f1e0ff */
[----:B------:R-:W-:Y:S05]  /*e250*/  WARPSYNC.COLLECTIVE R15, `(.L_x_3459) ;  /* 0x000000000f087348 */ /* 0x000fea0003c00000 */
[----:B------:R0:W1:Y:S02]  /*e260*/  SHFL.IDX P6, R14, R13, R12, R11 ;  /* 0x0000000c0d0e7389 */ /* 0x00006400000c000b */
[----:B01----:R-:W-:Y:S01]  /*e270*/  ENDCOLLECTIVE ;  /* 0x000000000000791b */ /* 0x003fe20003800000 */
.L_x_3459:
        /* <DEDUP_REMOVED lines=12> */
.L_x_3460:
        /* <DEDUP_REMOVED lines=12> */
.L_x_3461:
        /* <DEDUP_REMOVED lines=12> */
.L_x_3462:
[----:B------:R-:W-:Y:S01]  /*e4c0*/  @!PT LDS RZ, [RZ] ;  /* 0x00000000fffff984 */ /* 0x000fe20000000800 */
[----:B------:R-:W-:Y:S01]  /*e4d0*/  @!PT LDS RZ, [RZ] ;  /* 0x00000000fffff984 */ /* 0x000fe20000000800 */
[----:B------:R-:W-:Y:S01]  /*e4e0*/  @!PT LDS RZ, [RZ] ;  /* 0x00000000fffff984 */ /* 0x000fe20000000800 */
[----:B------:R0:W-:Y:S01]  /*e4f0*/  LDGSTS.E.BYPASS.LTC128B.128 [R0+0x5400], desc[UR36][R2.64+0x80], !P0 ;  /* 0x0540008002007fae */ /* 0x0001e2000c101d64 */
[----:B------:R-:W-:-:S13]  /*e500*/  ISETP.LT.OR P0, PT, R5, 0x41, P1 ;  /* 0x000000410500780c */ /* 0x000fda0000f01670 */
[----:B------:R0:W-:Y:S01]  /*e510*/  LDGSTS.E.BYPASS.LTC128B.128 [R0+0x8400], desc[UR36][R2.64+0x100], !P0 ;  /* 0x0840010002007fae */ /* 0x0001e2000c101d64 */
[----:B------:R-:W-:Y:S05]  /*e520*/  BRA `(.L_x_3463) ;  /* 0xffffffcc00087947 */ /* 0x000fea000383ffff */
.L_x_3370:
[----:B0-----:R0:W1:Y:S02]  /*e530*/  SYNCS.PHASECHK.TRANS64.TRYWAIT P0, [R5+URZ+0x30820], R0 ;  /* 0x03082000050075a7 */ /* 0x001064000800017f */
[----:B-1----:R-:W-:Y:S05]  /*e540*/  @!P0 NANOSLEEP.SYNCS 0x989680 ;  /* 0x009896800000895d */ /* 0x002fea0003900000 */
[----:B------:R-:W1:Y:S02]  /*e550*/  @!P0 SYNCS.PHASECHK.TRANS64 P0, [R5+URZ+0x30820], R0 ;  /* 0x03082000050085a7 */ /* 0x000e64000800007f */
[----:B-1----:R-:W-:Y:S05]  /*e560*/  @!P0 BRA `(.L_x_3370) ;  /* 0xfffffffc00f08947 */ /* 0x002fea000383ffff */
[----:B------:R-:W-:Y:S05]  /*e570*/  BRA `(.L_x_3464) ;  /* 0xffffffcc00a47947 */ /* 0x000fea000383ffff */
.L_x_3371:
        /* <DEDUP_REMOVED lines=11> */
.L_x_3466:
[----:B------:R-:W-:Y:S05]  /*e630*/  BSYNC B0 ;  /* 0x0000000000007941 */ /* 0x000fea0003800000 */
.L_x_3465:
[----:B------:R-:W-:Y:S05]  /*e640*/  BRA `(.L_x_3467) ;  /* 0xffffffcc008c7947 */ /* 0x000fea000383ffff */
.L_x_3374:
[----:B------:R-:W-:Y:S01]  /*e650*/  BSSY B1, `(.L_x_3468) ;  /* 0x0000006000017945 */ /* 0x000fe20003800000 */
[----:B------:R-:W-:-:S07]  /*e660*/  IMAD.MOV.U32 R15, RZ, RZ, -0x1 ;  /* 0xffffffffff0f7424 */ /* 0x000fce00078e00ff */
[----:B0-----:R-:W-:Y:S05]  /*e670*/  WARPSYNC.COLLECTIVE R15, `(.L_x_3469) ;  /* 0x000000000f0c7348 */ /* 0x001fea0003c00000 */
[----:B------:R-:W-:Y:S02]  /*e680*/  ELECT P6, UR62, PT ;  /* 0x00000000003e782f */ /* 0x000fe400038c0000 */
[----:B------:R-:W-:Y:S01]  /*e690*/  MOV R14, UR62 ;  /* 0x0000003e000e7c02 */ /* 0x000fe20008000f00 */
[----:B0-----:R-:W-:Y:S10]  /*e6a0*/  ENDCOLLECTIVE ;  /* 0x000000000000791b */ /* 0x001ff40003800000 */
.L_x_3469:
[----:B------:R-:W-:Y:S05]  /*e6b0*/  BSYNC B1 ;  /* 0x0000000000017941 */ /* 0x000fea0003800000 */
.L_x_3468:
[----:B------:R-:W-:Y:S05]  /*e6c0*/  BRA `(.L_x_3470) ;  /* 0xffffffcc00847947 */ /* 0x000fea000383ffff */
.L_x_3376:
[----:B0-----:R0:W1:Y:S02]  /*e6d0*/  SYNCS.PHASECHK.TRANS64.TRYWAIT P1, [R3+URZ+0x30840], R2 ;  /* 0x03084002030075a7 */ /* 0x001064000802017f */
[----:B-1----:R-:W-:Y:S05]  /*e6e0*/  @!P1 NANOSLEEP.SYNCS 0x989680 ;  /* 0x009896800000995d */ /* 0x002fea0003900000 */
[----:B------:R-:W1:Y:S02]  /*e6f0*/  @!P1 SYNCS.PHASECHK.TRANS64 P1, [R3+URZ+0x30840], R2 ;  /* 0x03084002030095a7 */ /* 0x000e64000802007f */
[----:B-1----:R-:W-:Y:S05]  /*e700*/  @!P1 BRA `(.L_x_3376) ;  /* 0xfffffffc00f09947 */ /* 0x002fea000383ffff */
[----:B------:R-:W-:Y:S05]  /*e710*/  BRA `(.L_x_3471) ;  /* 0xffffffcc00ac7947 */ /* 0x000fea000383ffff */
.L_x_3378:
[----:B-1----:R1:W2:Y:S02]  /*e720*/  SYNCS.PHASECHK.TRANS64.TRYWAIT P1, [R5+URZ+0x30840], R0 ;  /* 0x03084000050075a7 */ /* 0x0022a4000802017f */
[----:B--2---:R-:W-:Y:S05]  /*e730*/  @!P1 NANOSLEEP.SYNCS 0x989680 ;  /* 0x009896800000995d */ /* 0x004fea0003900000 */
[----:B------:R-:W2:Y:S02]  /*e740*/  @!P1 SYNCS.PHASECHK.TRANS64 P1, [R5+URZ+0x30840], R0 ;  /* 0x03084000050095a7 */ /* 0x000ea4000802007f */
[----:B--2---:R-:W-:Y:S05]  /*e750*/  @!P1 BRA `(.L_x_3378) ;  /* 0xfffffffc00f09947 */ /* 0x004fea000383ffff */
[----:B------:R-:W-:Y:S05]  /*e760*/  BRA `(.L_x_3472) ;  /* 0xffffffcc00b87947 */ /* 0x000fea000383ffff */
.L_x_3380:
[----:B--2---:R2:W3:Y:S02]  /*e770*/  SYNCS.PHASECHK.TRANS64.TRYWAIT P1, [R3+URZ+0x30860], R2 ;  /* 0x03086002030075a7 */ /* 0x0044e4000802017f */
[----:B---3--:R-:W-:Y:S05]  /*e780*/  @!P1 NANOSLEEP.SYNCS 0x989680 ;  /* 0x009896800000995d */ /* 0x008fea0003900000 */
[----:B------:R-:W3:Y:S02]  /*e790*/  @!P1 SYNCS.PHASECHK.TRANS64 P1, [R3+URZ+0x30860], R2 ;  /* 0x03086002030095a7 */ /* 0x000ee4000802007f */
[----:B---3--:R-:W-:Y:S05]  /*e7a0*/  @!P1 BRA `(.L_x_3380) ;  /* 0xfffffffc00f09947 */ /* 0x008fea000383ffff */
[----:B------:R-:W-:Y:S05]  /*e7b0*/  BRA `(.L_x_3473) ;  /* 0xffffffcc00b47947 */ /* 0x000fea000383ffff */
.L_x_3474:
        /* <DEDUP_REMOVED lines=12> */
.L_x_15845:


//--------------------- .text._ZN7cutlass13device_kernelIN5flash11enable_sm90INS1_16FlashAttnFwdSm90INS1_25CollectiveMainloopFwdSm90ILi2EN4cute5tupleIJNS5_1CILi1EEES8_S8_EEENS6_IJNS7_ILi128EEENS7_ILi96EEENS7_ILi192EEEEEELi192ENS_6half_tEfNS_4arch4Sm90ELb0ELb0ELb0ELb1ELb1ELb0ELb0ELb1ELb1ELb1ELb0ELb0EEENS1_21CollectiveEpilogueFwdINS6_IJSA_SC_SB_EEES9_SE_SG_Li256ELb1ELb1ELb0ELb0EEENS1_36VarlenDynamicPersistentTileSchedulerILi128ELi96ELi256ELi128ELb0ELb1ELb1ELb0ELb1ELb1EEEEEEEEEvNT_6ParamsE --------------------------
	.section	.text._ZN7cutlass13device_kernelIN5flash11enable_sm90INS1_16FlashAttnFwdSm90INS1_25CollectiveMainloopFwdSm90ILi2EN4cute5tupleIJNS5_1CILi1EEES8_S8_EEENS6_IJNS7_ILi128EEENS7_ILi96EEENS7_ILi192EEEEEELi192ENS_6half_tEfNS_4arch4Sm90ELb0ELb0ELb0ELb1ELb1ELb0ELb0ELb1ELb1ELb1ELb0ELb0EEENS1_21CollectiveEpilogueFwdINS6_IJSA_SC_SB_EEES9_SE_SG_Li256ELb1ELb1ELb0ELb0EEENS1_36VarlenDynamicPersistentTileSchedulerILi128ELi96ELi256ELi128ELb0ELb1ELb1ELb0ELb1ELb1EEEEEEEEEvNT_6ParamsE,"ax",@progbits
	.align	128
.text._ZN7cutlass13device_kernelIN5flash11enable_sm90INS1_16FlashAttnFwdSm90INS1_25CollectiveMainloopFwdSm90ILi2EN4cute5tupleIJNS5_1CILi1EEES8_S8_EEENS6_IJNS7_ILi128EEENS7_ILi96EEENS7_ILi192EEEEEELi192ENS_6half_tEfNS_4arch4Sm90ELb0ELb0ELb0ELb1ELb1ELb0ELb0ELb1ELb1ELb1ELb0ELb0EEENS1_21CollectiveEpilogueFwdINS6_IJSA_SC_SB_EEES9_SE_SG_Li256ELb1ELb1ELb0ELb0EEENS1_36VarlenDynamicPersistentTileSchedulerILi128ELi96ELi256ELi128ELb0ELb1ELb1ELb0ELb1ELb1EEEEEEEEEvNT_6ParamsE:
        .type           _ZN7cutlass13device_kernelIN5flash11enable_sm90INS1_16FlashAttnFwdSm90INS1_25CollectiveMainloopFwdSm90ILi2EN4cute5tupleIJNS5_1CILi1EEES8_S8_EEENS6_IJNS7_ILi128EEENS7_ILi96EEENS7_ILi192EEEEEELi192ENS_6half_tEfNS_4arch4Sm90ELb0ELb0ELb0ELb1ELb1ELb0ELb0ELb1ELb1ELb1ELb0ELb0EEENS1_21CollectiveEpilogueFwdINS6_IJSA_SC_SB_EEES9_SE_SG_Li256ELb1ELb1ELb0ELb0EEENS1_36VarlenDynamicPersistentTileSchedulerILi128ELi96ELi256ELi128ELb0ELb1ELb1ELb0ELb1ELb1EEEEEEEEEvNT_6ParamsE,@function
        .size           _ZN7cutlass13device_kernelIN5flash11enable_sm90INS1_16FlashAttnFwdSm90INS1_25CollectiveMainloopFwdSm90ILi2EN4cute5tupleIJNS5_1CILi1EEES8_S8_EEENS6_IJNS7_ILi128EEENS7_ILi96EEENS7_ILi192EEEEEELi192ENS_6half_tEfNS_4arch4Sm90ELb0ELb0ELb0ELb1ELb1ELb0ELb0ELb1ELb1ELb1ELb0ELb0EEENS1_21CollectiveEpilogueFwdINS6_IJSA_SC_SB_EEES9_SE_SG_Li256ELb1ELb1ELb0ELb0EEENS1_36VarlenDynamicPersistentTileSchedulerILi128ELi96ELi256ELi128ELb0ELb1ELb1ELb0ELb1ELb1EEEEEEEEEvNT_6ParamsE,(.L_x_15846 - _ZN7cutlass13device_kernelIN5flash11enable_sm90INS1_16FlashAttnFwdSm90INS1_25CollectiveMainloopFwdSm90ILi2EN4cute5tupleIJNS5_1CILi1EEES8_S8_EEENS6_IJNS7_ILi128EEENS7_ILi96EEENS7_ILi192EEEEEELi192ENS_6half_tEfNS_4arch4Sm90ELb0ELb0ELb0ELb1ELb1ELb0ELb0ELb1ELb1ELb1ELb0ELb0EEENS1_21CollectiveEpilogueFwdINS6_IJSA_SC_SB_EEES9_SE_SG_Li256ELb1ELb1ELb0ELb0EEENS1_36VarlenDynamicPersistentTileSchedulerILi128ELi96ELi256ELi128ELb0ELb1ELb1ELb0ELb1ELb1EEEEEEEEEvNT_6ParamsE)
        .other          _ZN7cutlass13device_kernelIN5flash11enable_sm90INS1_16FlashAttnFwdSm90INS1_25CollectiveMainloopFwdSm90ILi2EN4cute5tupleIJNS5_1CILi1EEES8_S8_EEENS6_IJNS7_ILi128EEENS7_ILi96EEENS7_ILi192EEEEEELi192ENS_6half_tEfNS_4arch4Sm90ELb0ELb0ELb0ELb1ELb1ELb0ELb0ELb1ELb1ELb1ELb0ELb0EEENS1_21CollectiveEpilogueFwdINS6_IJSA_SC_SB_EEES9_SE_SG_Li256ELb1ELb1ELb0ELb0EEENS1_36VarlenDynamicPersistentTileSchedulerILi128ELi96ELi256ELi128ELb0ELb1ELb1ELb0ELb1ELb1EEEEEEEEEvNT_6ParamsE,@"STO_CUDA_ENTRY STV_DEFAULT"
_ZN7cutlass13device_kernelIN5flash11enable_sm90INS1_16FlashAttnFwdSm90INS1_25CollectiveMainloopFwdSm90ILi2EN4cute5tupleIJNS5_1CILi1EEES8_S8_EEENS6_IJNS7_ILi128EEENS7_ILi96EEENS7_ILi192EEEEEELi192ENS_6half_tEfNS_4arch4Sm90ELb0ELb0ELb0ELb1ELb1ELb0ELb0ELb1ELb1ELb1ELb0ELb0EEENS1_21CollectiveEpilogueFwdINS6_IJSA_SC_SB_EEES9_SE_SG_Li256ELb1ELb1ELb0ELb0EEENS1_36VarlenDynamicPersistentTileSchedulerILi128ELi96ELi256ELi128ELb0ELb1ELb1ELb0ELb1ELb1EEEEEEEEEvNT_6ParamsE:
        /* <DEDUP_REMOVED lines=45> */
.L_x_3475:
        /* <DEDUP_REMOVED lines=22> */
.L_x_3476:
        /* <DEDUP_REMOVED lines=18> */
.L_x_3477:
        /* <DEDUP_REMOVED lines=22> */
.L_x_3478:
        /* <DEDUP_REMOVED lines=23> */
.L_x_3479:
        /* <DEDUP_REMOVED lines=10> */
.L_x_3481:
        /* <DEDUP_REMOVED lines=19> */
[----:B------:R-:W-:Y:S01]  /*09f0*/  UMOV UR38, URZ ;  /* 0x0000003f00267c82 */ /* 0x000fe20008000000 */
[----:B0-----:R-:W-:-:S05]  /*0a00*/  VIADD R204, R0, 0xffffff80 ;  /* 0xffffff8000cc7836 */ /* 0x001fca0000000000 */
[----:B------:R-:W-:-:S04]  /*0a10*/  SHF.R.S32.HI R3, RZ, 0x1f, R204 ;  /* 0x0000001fff037819 */ /* 0x000fc800000114cc */
[CC--:B------:R-:W-:Y:S02]  /*0a20*/  LEA.HI R0, R3.reuse, R204.reuse, RZ, 0x7 ;  /* 0x000000cc03007211 */ /* 0x0c0fe400078f38ff */
[----:B------:R-:W-:Y:S02]  /*0a30*/  LEA.HI R4, R3, R204, RZ, 0x5 ;  /* 0x000000cc03047211 */ /* 0x000fe400078f28ff */
[----:B------:R-:W-:Y:S02]  /*0a40*/  LOP3.LUT R5, R0, 0xffffff80, RZ, 0xc0, !PT ;  /* 0xffffff8000057812 */ /* 0x000fe400078ec0ff */
[----:B------:R-:W-:Y:S01]  /*0a50*/  SHF.R.S32.HI R195, RZ, 0x7, R0 ;  /* 0x00000007ffc37819 */ /* 0x000fe20000011400 */
[----:B------:R-:W-:Y:S02]  /*0a60*/  IMAD.SHL.U32 R4, R4, 0x20, RZ ;  /* 0x0000002004047824 */ /* 0x000fe400078e00ff */
[----:B------:R-:W-:Y:S01]  /*0a70*/  IMAD.IADD R194, R204, 0x1, -R5 ;  /* 0x00000001ccc27824 */ /* 0x000fe200078e0a05 */
[----:B------:R-:W-:-:S02]  /*0a80*/  LEA.HI R0, R0, R195, RZ, 0x1 ;  /* 0x000000c300007211 */ /* 0x000fc400078f08ff */
[----:B------:R-:W-:Y:S02]  /*0a90*/  LOP3.LUT R4, R4, 0xfffffc00, RZ, 0xc0, !PT ;  /* 0xfffffc0004047812 */ /* 0x000fe400078ec0ff */
[----:B------:R-:W-:Y:S02]  /*0aa0*/  SHF.R.S32.HI R9, RZ, 0x1f, R194 ;  /* 0x0000001fff097819 */ /* 0x000fe400000114c2 */
[----:B------:R-:W-:Y:S02]  /*0ab0*/  LOP3.LUT R0, R0, 0x3fffffe, RZ, 0xc0, !PT ;  /* 0x03fffffe00007812 */ /* 0x000fe400078ec0ff */
[CC--:B------:R-:W-:Y:S02]  /*0ac0*/  LEA.HI R6, R9.reuse, R194.reuse, RZ, 0x2 ;  /* 0x000000c209067211 */ /* 0x0c0fe400078f10ff */
[----:B------:R-:W-:Y:S01]  /*0ad0*/  LEA.HI R9, R9, R194, RZ, 0x5 ;  /* 0x000000c209097211 */ /* 0x000fe200078f28ff */
[----:B------:R-:W-:Y:S01]  /*0ae0*/  IMAD.IADD R0, R195, 0x1, -R0 ;  /* 0x00000001c3007824 */ /* 0x000fe200078e0a00 */
[----:B------:R-:W-:-:S02]  /*0af0*/  SHF.R.S32.HI R8, RZ, 0x2, R6 ;  /* 0x00000002ff087819 */ /* 0x000fc40000011406 */
[----:B------:R-:W-:Y:S02]  /*0b00*/  SHF.R.S32.HI R11, RZ, 0x1f, R6 ;  /* 0x0000001fff0b7819 */ /* 0x000fe40000011406 */
[----:B------:R-:W-:Y:S02]  /*0b10*/  SHF.R.S32.HI R9, RZ, 0x5, R9 ;  /* 0x00000005ff097819 */ /* 0x000fe40000011409 */
[----:B------:R-:W-:-:S04]  /*0b20*/  LEA.HI R11, R11, R8, RZ, 0x3 ;  /* 0x000000080b0b7211 */ /* 0x000fc800078f18ff */
[----:B------:R-:W-:-:S05]  /*0b30*/  LOP3.LUT R11, R11, 0xfffffff8, RZ, 0xc0, !PT ;  /* 0xfffffff80b0b7812 */ /* 0x000fca00078ec0ff */
[----:B------:R-:W-:-:S05]  /*0b40*/  IMAD.IADD R8, R8, 0x1, -R11 ;  /* 0x0000000108087824 */ /* 0x000fca00078e0a0b */
[----:B------:R-:W-:-:S05]  /*0b50*/  LEA R9, R9, R8, 0x4 ;  /* 0x0000000809097211 */ /* 0x000fca00078e20ff */
[----:B------:R-:W-:Y:S01]  /*0b60*/  IMAD R196, R0, 0x40, R9 ;  /* 0x0000004000c47824 */ /* 0x000fe200078e0209 */
[----:B--2---:R-:W-:Y:S02]  /*0b70*/  R2UR UR4, R2 ;  /* 0x00000000020472ca */ /* 0x004fe400000e0000 */
[----:B------:R-:W-:-:S04]  /*0b80*/  LEA.HI R2, R3, R204, RZ, 0x4 ;  /* 0x000000cc03027211 */ /* 0x000fc800078f20ff */
[----:B------:R-:W-:Y:S02]  /*0b90*/  SHF.R.S32.HI R7, RZ, 0x4, R2 ;  /* 0x00000004ff077819 */ /* 0x000fe40000011402 */
[C---:B------:R-:W-:Y:S02]  /*0ba0*/  LOP3.LUT R5, R2.reuse, 0x3fffff0, RZ, 0xc0, !PT ;  /* 0x03fffff002057812 */ /* 0x040fe400078ec0ff */
[----:B------:R-:W-:-:S03]  /*0bb0*/  LEA.HI R2, R2, R7, RZ, 0x1 ;  /* 0x0000000702027211 */ /* 0x000fc600078f08ff */
[----:B------:R-:W-:Y:S01]  /*0bc0*/  IMAD.IADD R5, R204, 0x1, -R5 ;  /* 0x00000001cc057824 */ /* 0x000fe200078e0a05 */
[----:B------:R-:W-:Y:S01]  /*0bd0*/  LOP3.LUT R2, R2, 0x1ffffffe, RZ, 0xc0, !PT ;  /* 0x1ffffffe02027812 */ /* 0x000fe200078ec0ff */
[----:B------:R-:W-:-:S03]  /*0be0*/  ULOP3.LUT UR7, UR4, 0x1, URZ, 0xfc, !UPT ;  /* 0x0000000104077892 */ /* 0x000fc6000f8efc3f */
[----:B------:R-:W-:Y:S01]  /*0bf0*/  LEA R5, R5, R4, 0x6 ;  /* 0x0000000405057211 */ /* 0x000fe200078e30ff */
[----:B------:R-:W-:Y:S01]  /*0c00*/  IMAD.IADD R2, R7, 0x1, -R2 ;  /* 0x0000000107027824 */ /* 0x000fe200078e0a02 */
[CC--:B------:R-:W-:Y:S01]  /*0c10*/  LEA.HI R4, R3.reuse, R204.reuse, RZ, 0x2 ;  /* 0x000000cc03047211 */ /* 0x0c0fe200078f10ff */
[----:B------:R-:W-:Y:S01]  /*0c20*/  UMOV UR4, URZ ;  /* 0x0000003f00047c82 */ /* 0x000fe20008000000 */
[----:B------:R-:W-:Y:S01]  /*0c30*/  LEA.HI R3, R3, R204, RZ, 0x3 ;  /* 0x000000cc03037211 */ /* 0x000fe200078f18ff */
[----:B------:R-:W-:Y:S01]  /*0c40*/  IMAD R199, R2, 0x8, R5 ;  /* 0x0000000802c77824 */ /* 0x000fe200078e0205 */
[----:B------:R-:W-:Y:S01]  /*0c50*/  LOP3.LUT R5, R4, 0xfffffffc, RZ, 0xc0, !PT ;  /* 0xfffffffc04057812 */ /* 0x000fe200078ec0ff */
[----:B------:R-:W-:Y:S01]  /*0c60*/  IMAD.MOV.U32 R4, RZ, RZ, -0x2 ;  /* 0xfffffffeff047424 */ /* 0x000fe200078e00ff */
[----:B------:R-:W-:Y:S01]  /*0c70*/  LOP3.LUT R19, R3, 0xfffffff8, RZ, 0xc0, !PT ;  /* 0xfffffff803137812 */ /* 0x000fe200078ec0ff */
[----:B------:R-:W-:Y:S01]  /*0c80*/  IMAD.U32 R193, RZ, RZ, UR4 ;  /* 0x00000004ffc17e24 */ /* 0x000fe2000f8e00ff */
[----:B------:R-:W-:Y:S01]  /*0c90*/  LOP3.LUT R7, R6, 0x7ffffffc, RZ, 0xc0, !PT ;  /* 0x7ffffffc06077812 */ /* 0x000fe200078ec0ff */
[C---:B------:R-:W-:Y:S01]  /*0ca0*/  IMAD.IADD R5, R204.reuse, 0x1, -R5 ;  /* 0x00000001cc057824 */ /* 0x040fe200078e0a05 */
[----:B------:R-:W-:Y:S01]  /*0cb0*/  MOV R200, UR7 ;  /* 0x0000000700c87c02 */ /* 0x000fe20008000f00 */
[----:B------:R-:W-:Y:S01]  /*0cc0*/  IMAD.IADD R19, R204, 0x1, -R19 ;  /* 0x00000001cc137824 */ /* 0x000fe200078e0a13 */
[----:B------:R-:W-:Y:S01]  /*0cd0*/  SHF.R.S32.HI R23, RZ, 0x3, R3 ;  /* 0x00000003ff177819 */ /* 0x000fe20000011403 */
[----:B------:R-:W-:Y:S01]  /*0ce0*/  IMAD.IADD R7, R194, 0x1, -R7 ;  /* 0x00000001c2077824 */ /* 0x000fe200078e0a07 */
[----:B------:R-:W-:Y:S01]  /*0cf0*/  LEA.HI R2, R5, R5, RZ, 0x1 ;  /* 0x0000000505027211 */ /* 0x000fe200078f08ff */
[----:B------:R-:W-:-:S02]  /*0d00*/  IMAD.SHL.U32 R16, R19, 0x8, RZ ;  /* 0x0000000813107824 */ /* 0x000fc400078e00ff */
[----:B------:R-:W-:Y:S01]  /*0d10*/  IMAD R197, R7, R4, 0x60 ;  /* 0x0000006007c57424 */ /* 0x000fe200078e0204 */
[----:B------:R-:W-:Y:S01]  /*0d20*/  LOP3.LUT R2, R2, 0x1ffffffe, RZ, 0xc0, !PT ;  /* 0x1ffffffe02027812 */ /* 0x000fe200078ec0ff */
[C---:B------:R-:W-:Y:S01]  /*0d30*/  VIADD R17, R16.reuse, 0x40 ;  /* 0x0000004010117836 */ /* 0x040fe20000000000 */
[----:B------:R-:W-:Y:S01]  /*0d40*/  SHF.R.S32.HI R203, RZ, 0x1f, R16 ;  /* 0x0000001fffcb7819 */ /* 0x000fe20000011410 */
[----:B------:R-:W-:Y:S02]  /*0d50*/  VIADD R18, R16, 0x80 ;  /* 0x0000008010127836 */ /* 0x000fe40000000000 */
[----:B------:R-:W-:Y:S01]  /*0d60*/  IMAD.IADD R5, R5, 0x1, -R2 ;  /* 0x0000000105057824 */ /* 0x000fe200078e0a02 */
[----:B------:R-:W-:Y:S02]  /*0d70*/  SHF.R.S32.HI R202, RZ, 0x1f, R17 ;  /* 0x0000001fffca7819 */ /* 0x000fe40000011411 */
[----:B------:R-:W-:Y:S01]  /*0d80*/  SHF.R.S32.HI R201, RZ, 0x1f, R18 ;  /* 0x0000001fffc97819 */ /* 0x000fe20000011412 */
[----:B------:R-:W-:-:S07]  /*0d90*/  IMAD R198, R5, 0x8, R196 ;  /* 0x0000000805c67824 */ /* 0x000fce00078e02c4 */
.L_x_3527:
        /* <DEDUP_REMOVED lines=13> */
[----:B------:R-:W-:Y:S02]  /*0e70*/  @UP0 ULEA UR8, UP2, UR60, UR8, 0x2 ;  /* 0x000000083c080291 */ /* 0x000fe4000f84103f */
[----:B------:R-:W-:Y:S02]  /*0e80*/  @UP1 ULEA UR10, UP3, UR60, UR10, 0x2 ;  /* 0x0000000a3c0a1291 */ /* 0x000fe4000f86103f */
[----:B------:R-:W-:Y:S02]  /*0e90*/  @UP0 ULEA.HI.X UR9, UR60, UR9, UR4, 0x2, UP2 ;  /* 0x000000093c090291 */ /* 0x000fe400090f1404 */
[----:B------:R-:W-:Y:S01]  /*0ea0*/  IMAD.U32 R192, RZ, RZ, UR4 ;  /* 0x00000004ffc07e24 */ /* 0x000fe2000f8e00ff */
[----:B------:R-:W-:Y:S01]  /*0eb0*/  @UP1 ULEA.HI.X UR11, UR60, UR11, UR4, 0x2, UP3 ;  /* 0x0000000b3c0b1291 */ /* 0x000fe200098f1404 */
[----:B------:R-:W-:Y:S01]  /*0ec0*/  IMAD.U32 R2, RZ, RZ, UR8 ;  /* 0x00000008ff027e24 */ /* 0x000fe2000f8e00ff */
[----:B------:R-:W-:Y:S01]  /*0ed0*/  MOV R4, UR10 ;  /* 0x0000000a00047c02 */ /* 0x000fe20008000f00 */
[----:B------:R-:W-:Y:S01]  /*0ee0*/  ULDC UR4, c[0x0][0x424] ;  /* 0x0001090000047ab9 */ /* 0x000fe20000000800 */
[----:B------:R-:W-:Y:S01]  /*0ef0*/  IMAD.U32 R3, RZ, RZ, UR9 ;  /* 0x00000009ff037e24 */ /* 0x000fe2000f8e00ff */
[----:B------:R-:W-:Y:S01]  /*0f00*/  ULDC.64 UR8, c[0x0][0x418] ;  /* 0x0001060000087ab9 */ /* 0x000fe20000000a00 */
[----:B------:R-:W-:-:S03]  /*0f10*/  IMAD.U32 R5, RZ, RZ, UR11 ;  /* 0x0000000bff057e24 */ /* 0x000fc6000f8e00ff */
[----:B------:R-:W2:Y:S04]  /*0f20*/  @P0 LDG.E R2, desc[UR36][R2.64] ;  /* 0x0000002402020981 */ /* 0x000ea8000c1e1900 */
[----:B---3--:R-:W3:Y:S01]  /*0f30*/  @P1 LDG.E R4, desc[UR36][R4.64] ;  /* 0x0000002404041981 */ /* 0x008ee2000c1e1900 */
[----:B------:R-:W-:Y:S01]  /*0f40*/  UISETP.NE.U32.AND UP0, UPT, UR8, URZ, UPT ;  /* 0x0000003f0800728c */ /* 0x000fe2000bf05070 */
[----:B------:R-:W-:Y:S01]  /*0f50*/  IMAD.U32 R22, RZ, RZ, UR5 ;  /* 0x00000005ff167e24 */ /* 0x000fe2000f8e00ff */
[----:B------:R-:W-:Y:S01]  /*0f60*/  ULDC UR5, c[0x0][0x2f0] ;  /* 0x0000bc0000057ab9 */ /* 0x000fe20000000800 */
[----:B------:R-:W-:Y:S01]  /*0f70*/  UMOV UR40, URZ ;  /* 0x0000003f00287c82 */ /* 0x000fe20008000000 */
[----:B------:R-:W-:Y:S01]  /*0f80*/  UISETP.NE.AND.EX UP0, UPT, UR9, URZ, UPT, UP0 ;  /* 0x0000003f0900728c */ /* 0x000fe2000bf05300 */
[----:B------:R-:W-:Y:S01]  /*0f90*/  IMAD.MOV.U32 R20, RZ, RZ, RZ ;  /* 0x000000ffff147224 */ /* 0x000fe200078e00ff */
[----:B------:R-:W-:Y:S01]  /*0fa0*/  UMOV UR61, UR6 ;  /* 0x00000006003d7c82 */ /* 0x000fe20008000000 */
[----:B------:R-:W-:Y:S01]  /*0fb0*/  CS2R R118, SRZ ;  /* 0x0000000000767805 */ /* 0x000fe2000001ff00 */
[----:B------:R-:W-:Y:S01]  /*0fc0*/  USEL UR4, UR4, 0x1, UP0 ;  /* 0x0000000104047887 */ /* 0x000fe20008000000 */
[----:B------:R-:W-:-:S02]  /*0fd0*/  CS2R R116, SRZ ;  /* 0x0000000000747805 */ /* 0x000fc4000001ff00 */
[----:B------:R-:W-:Y:S02]  /*0fe0*/  CS2R R114, SRZ ;  /* 0x0000000000727805 */ /* 0x000fe4000001ff00 */
[----:B------:R-:W-:Y:S01]  /*0ff0*/  CS2R R112, SRZ ;  /* 0x0000000000707805 */ /* 0x000fe2000001ff00 */
[----:B------:R-:W-:Y:S01]  /*1000*/  UIMAD UR4, UR4, UR5, URZ ;  /* 0x00000005040472a4 */ /* 0x000fe2000f8e023f */
        /* <DEDUP_REMOVED lines=33> */
[----:B------:R-:W-:Y:S01]  /*1220*/  IMAD.MOV.U32 R128, RZ, RZ, RZ ;  /* 0x000000ffff807224 */ /* 0x000fe200078e00ff */
[----:B------:R-:W-:Y:S02]  /*1230*/  CS2R R44, SRZ ;  /* 0x00000000002c7805 */ /* 0x000fe4000001ff00 */
[----:B------:R-:W-:-:S02]  /*1240*/  CS2R R126, SRZ ;  /* 0x00000000007e7805 */ /* 0x000fc4000001ff00 */
[----:B------:R-:W-:Y:S02]  /*1250*/  MOV R121, RZ ;  /* 0x000000ff00797202 */ /* 0x000fe40000000f00 */
[----:B--2---:R-:W-:Y:S01]  /*1260*/  @P0 R2UR UR40, R2 ;  /* 0x00000000022802ca */ /* 0x004fe200000e0000 */
[----:B------:R-:W-:Y:S01]  /*1270*/  IMAD.MOV.U32 R2, RZ, RZ, RZ ;  /* 0x000000ffff027224 */ /* 0x000fe200078e00ff */
[----:B------:R-:W-:Y:S02]  /*1280*/  PLOP3.LUT P0, PT, PT, PT, PT, 0x80, 0x0 ;  /* 0x000000000000781c */ /* 0x000fe40003f0f070 */
[----:B---3--:R-:W-:Y:S01]  /*1290*/  @P1 R2UR UR4, R4 ;  /* 0x00000000040412ca */ /* 0x008fe200000e0000 */
[----:B----4-:R-:W-:-:S14]  /*12a0*/  @P1 BRA `(.L_x_3482) ;  /* 0x0000000000341947 */ /* 0x010fdc0003800000 */
        /* <DEDUP_REMOVED lines=13> */
.L_x_3482:
[----:B------:R-:W-:Y:S01]  /*1380*/  UIADD3 UR40, -UR40, UR4, URZ ;  /* 0x0000000428287290 */ /* 0x000fe2000fffe13f */
[----:B------:R-:W-:Y:S01]  /*1390*/  IMAD.MOV.U32 R0, RZ, RZ, RZ ;  /* 0x000000ffff007224 */ /* 0x000fe200078e00ff */
[----:B------:R-:W-:Y:S01]  /*13a0*/  CS2R R132, SRZ ;  /* 0x0000000000847805 */ /* 0x000fe2000001ff00 */
[----:B------:R-:W-:Y:S01]  /*13b0*/  IMAD.MOV.U32 R129, RZ, RZ, RZ ;  /* 0x000000ffff817224 */ /* 0x000fe200078e00ff */
[----:B------:R-:W-:Y:S01]  /*13c0*/  UISETP.GE.AND UP0, UPT, UR40, 0x1, UPT ;  /* 0x000000012800788c */ /* 0x000fe2000bf06270 */
[----:B------:R-:W-:Y:S01]  /*13d0*/  IMAD.MOV.U32 R120, RZ, RZ, RZ ;  /* 0x000000ffff787224 */ /* 0x000fe200078e00ff */
[----:B------:R-:W-:Y:S01]  /*13e0*/  UIADD3 UR4, UR40, 0x5f, URZ ;  /* 0x0000005f28047890 */ /* 0x000fe2000fffe03f */
[----:B------:R-:W-:Y:S01]  /*13f0*/  IMAD.MOV.U32 R3, RZ, RZ, RZ ;  /* 0x000000ffff037224 */ /* 0x000fe200078e00ff */
[----:B------:R-:W-:Y:S02]  /*1400*/  CS2R R130, SRZ ;  /* 0x0000000000827805 */ /* 0x000fe4000001ff00 */
[----:B------:R-:W-:-:S02]  /*1410*/  CS2R R122, SRZ ;  /* 0x00000000007a7805 */ /* 0x000fc4000001ff00 */
[----:B------:R-:W-:Y:S01]  /*1420*/  PLOP3.LUT P1, PT, PT, PT, UP0, 0x80, 0x0 ;  /* 0x000000000000781c */ /* 0x000fe20003f2f008 */
[----:B------:R-:W-:Y:S01]  /*1430*/  UIMAD.WIDE UR4, UR4, 0x2aaaaaab, URZ ;  /* 0x2aaaaaab040478a5 */ /* 0x000fe2000f8e023f */
[----:B------:R-:W-:Y:S01]  /*1440*/  MOV R21, RZ ;  /* 0x000000ff00157202 */ /* 0x000fe20000000f00 */
[----:B------:R-:W-:Y:S01]  /*1450*/  IMAD.MOV.U32 R36, RZ, RZ, RZ ;  /* 0x000000ffff247224 */ /* 0x000fe200078e00ff */
[----:B------:R-:W-:Y:S01]  /*1460*/  CS2R R6, SRZ ;  /* 0x0000000000067805 */ /* 0x000fe2000001ff00 */
[----:B------:R-:W-:Y:S01]  /*1470*/  USHF.R.U32.HI UR41, URZ, 0x1f, UR5 ;  /* 0x0000001f3f297899 */ /* 0x000fe20008011605 */
[----:B------:R-:W-:Y:S01]  /*1480*/  CS2R R134, SRZ ;  /* 0x0000000000867805 */ /* 0x000fe2000001ff00 */
[----:B------:R-:W-:Y:S02]  /*1490*/  IMAD.MOV.U32 R24, RZ, RZ, RZ ;  /* 0x000000ffff187224 */ /* 0x000fe400078e00ff */
        /* <DEDUP_REMOVED lines=33> */
.L_x_3484:
        /* <DEDUP_REMOVED lines=11> */
.L_x_3614:
[----:B------:R-:W-:Y:S05]  /*1760*/  @!P0 BRA `(.L_x_3486) ;  /* 0x0000000000048947 */ /* 0x000fea0003800000 */
[----:B------:R-:W-:Y:S01]  /*1770*/  BPT.TRAP 0x1 ;  /* 0x000000040000795c */ /* 0x000fe20000300000 */
.L_x_3486:
[----:B0-----:R-:W-:Y:S01]  /*1780*/  IMAD.U32 R3, RZ, RZ, UR39 ;  /* 0x00000027ff037e24 */ /* 0x001fe2000f8e00ff */
[----:B------:R-:W-:-:S04]  /*1790*/  MOV R2, UR38 ;  /* 0x0000002600027c02 */ /* 0x000fc80008000f00 */
[----:B------:R-:W-:Y:S02]  /*17a0*/  LEA R2, R2, UR43, 0x3 ;  /* 0x0000002b02027c11 */ /* 0x000fe4000f8e18ff */
[----:B------:R-:W-:-:S04]  /*17b0*/  SHF.L.U32 R3, R3, 0x1f, RZ ;  /* 0x0000001f03037819 */ /* 0x000fc800000006ff */
[----:B------:R0:W1:Y:S01]  /*17c0*/  SYNCS.PHASECHK.TRANS64.TRYWAIT P1, [R2+URZ+0x30830], R3 ;  /* 0x03083003020075a7 */ /* 0x000062000802017f */
[----:B------:R-:W-:Y:S05]  /*17d0*/  @!P0 BRA `(.L_x_3487) ;  /* 0x0000000000048947 */ /* 0x000fea0003800000 */
[----:B------:R-:W-:Y:S01]  /*17e0*/  BPT.TRAP 0x1 ;  /* 0x000000040000795c */ /* 0x000fe20000300000 */
.L_x_3487:
[----:B------:R-:W-:Y:S01]  /*17f0*/  IMAD.MOV.U32 R119, RZ, RZ, RZ ;  /* 0x000000ffff777224 */ /* 0x000fe200078e00ff */
[----:B-1----:R-:W-:Y:S06]  /*1800*/  @P1 BRA `(.L_x_3488) ;  /* 0x0000000000081947 */ /* 0x002fec0003800000 */
[----:B------:R-:W1:Y:S02]  /*1810*/  SYNCS.PHASECHK.TRANS64.TRYWAIT P1, [R2+URZ+0x30830], R3 ;  /* 0x03083003020075a7 */ /* 0x000e64000802017f */
[----:B-1----:R-:W-:Y:S05]  /*1820*/  @!P1 BRA `(.L_x_3489) ;  /* 0x000000d000109947 */ /* 0x002fea0003800000 */
.L_x_3488:
        /* <DEDUP_REMOVED lines=31> */
[----:B------:R-:W-:Y:S01]  /*1a20*/  IMAD.U32 R7, RZ, RZ, UR13 ;  /* 0x0000000dff077e24 */ /* 0x000fe2000f8e00ff */
        /* <DEDUP_REMOVED lines=67> */
.L_x_3490:
[----:B------:R-:W-:Y:S01]  /*1e60*/  IADD3 R0, R197, UR40, RZ ;  /* 0x00000028c5007c10 */ /* 0x000fe2000fffe0ff */
[----:B01----:R-:W-:Y:S01]  /*1e70*/  IMAD.U32 R3, RZ, RZ, UR41 ;  /* 0x00000029ff037e24 */ /* 0x003fe2000f8e00ff */
[----:B------:R-:W-:Y:S01]  /*1e80*/  ULDC UR4, c[0x0][0x988] ;  /* 0x0002620000047ab9 */ /* 0x000fe20000000800 */
[----:B------:R-:W-:Y:S01]  /*1e90*/  P2R R20, PR, RZ, 0x1 ;  /* 0x00000001ff147803 */ /* 0x000fe20000000000 */
[----:B------:R-:W-:Y:S01]  /*1ea0*/  UISETP.GE.AND UP0, UPT, UR40, 0x61, UPT ;  /* 0x000000612800788c */ /* 0x000fe2000bf06270 */
        /* <DEDUP_REMOVED lines=35> */
[C---:B------:R-:W-:Y:S01]  /*20e0*/  ISETP.GT.AND P6, PT, R0.reuse, 0x18, PT ;  /* 0x000000180000780c */ /* 0x040fe20003fc4270 */
        /* <DEDUP_REMOVED lines=29> */
[----:B------:R-:W-:Y:S01]  /*22c0*/  FSEL R81, R44, -INF , P2 ;  /* 0xff8000002c517808 */ /* 0x000fe20001000000 */
[----:B------:R-:W-:Y:S01]  /*22d0*/  IMAD.MOV.U32 R44, RZ, RZ, R119 ;  /* 0x000000ffff2c7224 */ /* 0x000fe200078e0077 */
[----:B------:R-:W-:-:S02]  /*22e0*/  FMNMX.FTZ R4, R79, R4, !PT ;  /* 0x000000044f047209 */ /* 0x000fc40007810000 */
[----:B------:R-:W-:Y:S02]  /*22f0*/  FSEL R37, R38, -INF , P6 ;  /* 0xff80000026257808 */ /* 0x000fe40003000000 */
[C---:B------:R-:W-:Y:S02]  /*2300*/  ISETP.GT.AND P6, PT, R0.reuse, 0x30, PT ;  /* 0x000000300000780c */ /* 0x040fe40003fc4270 */
[----:B------:R-:W-:Y:S02]  /*2310*/  FSEL R83, R45, -INF , P1 ;  /* 0xff8000002d537808 */ /* 0x000fe40000800000 */
[----:B------:R-:W-:Y:S02]  /*2320*/  FMNMX.FTZ R4, R81, R4, !PT ;  /* 0x0000000451047209 */ /* 0x000fe40007810000 */
[----:B------:R-:W-:Y:S02]  /*2330*/  FSEL R39, R39, -INF , P5 ;  /* 0xff80000027277808 */ /* 0x000fe40002800000 */
[----:B------:R-:W-:-:S02]  /*2340*/  ISETP.GT.AND P5, PT, R0, 0x31, PT ;  /* 0x000000310000780c */ /* 0x000fc40003fa4270 */
[----:B------:R-:W-:Y:S01]  /*2350*/  FSEL R85, R48, -INF , P6 ;  /* 0xff80000030557808 */ /* 0x000fe20003000000 */
[----:B------:R-:W-:Y:S01]  /*2360*/  IMAD.MOV.U32 R48, RZ, RZ, R119 ;  /* 0x000000ffff307224 */ /* 0x000fe200078e0077 */
[----:B------:R-:W-:Y:S02]  /*2370*/  FMNMX.FTZ R4, R83, R4, !PT ;  /* 0x0000000453047209 */ /* 0x000fe40007810000 */
[----:B------:R-:W-:Y:S02]  /*2380*/  FSEL R41, R42, -INF , P4 ;  /* 0xff8000002a297808 */ /* 0x000fe40002000000 */
[----:B------:R-:W-:Y:S02]  /*2390*/  ISETP.GT.AND P4, PT, R0, 0x38, PT ;  /* 0x000000380000780c */ /* 0x000fe40003f84270 */
[----:B------:R-:W-:Y:S02]  /*23a0*/  FSEL R87, R49, -INF , P5 ;  /* 0xff80000031577808 */ /* 0x000fe40002800000 */
[----:B------:R-:W-:-:S02]  /*23b0*/  FMNMX.FTZ R4, R85, R4, !PT ;  /* 0x0000000455047209 */ /* 0x000fc40007810000 */
[----:B------:R-:W-:Y:S02]  /*23c0*/  FSEL R43, R43, -INF , P3 ;  /* 0xff8000002b2b7808 */ /* 0x000fe40001800000 */
[----:B------:R-:W-:Y:S02]  /*23d0*/  ISETP.GT.AND P3, PT, R0, 0x39, PT ;  /* 0x000000390000780c */ /* 0x000fe40003f64270 */
[----:B------:R-:W-:Y:S01]  /*23e0*/  FSEL R89, R52, -INF , P4 ;  /* 0xff80000034597808 */ /* 0x000fe20002000000 */
[----:B------:R-:W-:Y:S01]  /*23f0*/  IMAD.MOV.U32 R52, RZ, RZ, R119 ;  /* 0x000000ffff347224 */ /* 0x000fe200078e0077 */
[----:B------:R-:W-:Y:S02]  /*2400*/  FMNMX.FTZ R4, R87, R4, !PT ;  /* 0x0000000457047209 */ /* 0x000fe40007810000 */
[----:B------:R-:W-:Y:S02]  /*2410*/  FSEL R45, R46, -INF , P2 ;  /* 0xff8000002e2d7808 */ /* 0x000fe40001000000 */
[----:B------:R-:W-:-:S02]  /*2420*/  ISETP.GT.AND P2, PT, R0, 0x40, PT ;  /* 0x000000400000780c */ /* 0x000fc40003f44270 */
[----:B------:R-:W-:Y:S02]  /*2430*/  FSEL R91, R53, -INF , P3 ;  /* 0xff800000355b7808 */ /* 0x000fe40001800000 */
[----:B------:R-:W-:Y:S02]  /*2440*/  FMNMX.FTZ R4, R89, R4, !PT ;  /* 0x0000000459047209 */ /* 0x000fe40007810000 */
[----:B------:R-:W-:Y:S02]  /*2450*/  FSEL R47, R47, -INF , P1 ;  /* 0xff8000002f2f7808 */ /* 0x000fe40000800000 */
[----:B------:R-:W-:Y:S02]  /*2460*/  ISETP.GT.AND P1, PT, R0, 0x41, PT ;  /* 0x000000410000780c */ /* 0x000fe40003f24270 */
[----:B------:R-:W-:Y:S01]  /*2470*/  FSEL R93, R56, -INF , P2 ;  /* 0xff800000385d7808 */ /* 0x000fe20001000000 */
[----:B------:R-:W-:Y:S01]  /*2480*/  IMAD.MOV.U32 R56, RZ, RZ, R119 ;  /* 0x000000ffff387224 */ /* 0x000fe200078e0077 */
[----:B------:R-:W-:-:S02]  /*2490*/  FMNMX.FTZ R4, R91, R4, !PT ;  /* 0x000000045b047209 */ /* 0x000fc40007810000 */
[----:B------:R-:W-:Y:S01]  /*24a0*/  FSEL R49, R50, -INF , P6 ;  /* 0xff80000032317808 */ /* 0x000fe20003000000 */
[----:B------:R-:W-:Y:S01]  /*24b0*/  IMAD.MOV.U32 R50, RZ, RZ, R119 ;  /* 0x000000ffff327224 */ /* 0x000fe200078e0077 */
[C---:B------:R-:W-:Y:S02]  /*24c0*/  ISETP.GT.AND P6, PT, R0.reuse, 0x48, PT ;  /* 0x000000480000780c */ /* 0x040fe40003fc4270 */
[----:B------:R-:W-:Y:S02]  /*24d0*/  FSEL R95, R57, -INF , P1 ;  /* 0xff800000395f7808 */ /* 0x000fe40000800000 */
[----:B------:R-:W-:Y:S02]  /*24e0*/  FMNMX.FTZ R4, R93, R4, !PT ;  /* 0x000000045d047209 */ /* 0x000fe40007810000 */
[----:B------:R-:W-:Y:S02]  /*24f0*/  FSEL R51, R51, -INF , P5 ;  /* 0xff80000033337808 */ /* 0x000fe40002800000 */
[----:B------:R-:W-:-:S02]  /*2500*/  ISETP.GT.AND P5, PT, R0, 0x49, PT ;  /* 0x000000490000780c */ /* 0x000fc40003fa4270 */
[----:B------:R-:W-:Y:S02]  /*2510*/  FSEL R97, R60, -INF , P6 ;  /* 0xff8000003c617808 */ /* 0x000fe40003000000 */
[----:B------:R-:W-:Y:S02]  /*2520*/  FMNMX.FTZ R4, R95, R4, !PT ;  /* 0x000000045f047209 */ /* 0x000fe40007810000 */
[----:B------:R-:W-:Y:S01]  /*2530*/  FSEL R53, R54, -INF , P4 ;  /* 0xff80000036357808 */ /* 0x000fe20002000000 */
[----:B------:R-:W-:Y:S01]  /*2540*/  IMAD.MOV.U32 R54, RZ, RZ, R119 ;  /* 0x000000ffff367224 */ /* 0x000fe200078e0077 */
[----:B------:R-:W-:Y:S02]  /*2550*/  ISETP.GT.AND P4, PT, R0, 0x50, PT ;  /* 0x000000500000780c */ /* 0x000fe40003f84270 */
[----:B------:R-:W-:Y:S02]  /*2560*/  FSEL R61, R61, -INF , P5 ;  /* 0xff8000003d3d7808 */ /* 0x000fe40002800000 */
[----:B------:R-:W-:-:S02]  /*2570*/  FMNMX.FTZ R4, R97, R4, !PT ;  /* 0x0000000461047209 */ /* 0x000fc40007810000 */
[----:B------:R-:W-:Y:S02]  /*2580*/  FSEL R55, R55, -INF , P3 ;  /* 0xff80000037377808 */ /* 0x000fe40001800000 */
[----:B------:R-:W-:Y:S02]  /*2590*/  ISETP.GT.AND P3, PT, R0, 0x51, PT ;  /* 0x000000510000780c */ /* 0x000fe40003f64270 */
[----:B------:R-:W-:Y:S01]  /*25a0*/  FSEL R99, R64, -INF , P4 ;  /* 0xff80000040637808 */ /* 0x000fe20002000000 */
[--C-:B------:R-:W-:Y:S01]  /*25b0*/  IMAD.MOV.U32 R64, RZ, RZ, R119.reuse ;  /* 0x000000ffff407224 */ /* 0x100fe200078e0077 */
[----:B------:R-:W-:Y:S02]  /*25c0*/  FMNMX.FTZ R4, R61, R4, !PT ;  /* 0x000000043d047209 */ /* 0x000fe40007810000 */
[----:B------:R-:W-:Y:S01]  /*25d0*/  FSEL R57, R58, -INF , P2 ;  /* 0xff8000003a397808 */ /* 0x000fe20001000000 */
[----:B------:R-:W-:Y:S01]  /*25e0*/  IMAD.MOV.U32 R58, RZ, RZ, R119 ;  /* 0x000000ffff3a7224 */ /* 0x000fe200078e0077 */
[----:B------:R-:W-:-:S02]  /*25f0*/  ISETP.GT.AND P2, PT, R0, 0x58, PT ;  /* 0x000000580000780c */ /* 0x000fc40003f44270 */
[----:B------:R-:W-:Y:S02]  /*2600*/  FSEL R65, R65, -INF , P3 ;  /* 0xff80000041417808 */ /* 0x000fe40001800000 */
[----:B------:R-:W-:Y:S02]  /*2610*/  FMNMX.FTZ R4, R99, R4, !PT ;  /* 0x0000000463047209 */ /* 0x000fe40007810000 */
[----:B------:R-:W-:Y:S02]  /*2620*/  FSEL R59, R59, -INF , P1 ;  /* 0xff8000003b3b7808 */ /* 0x000fe40000800000 */
[----:B------:R-:W-:Y:S01]  /*2630*/  ISETP.GT.AND P1, PT, R0, 0x59, PT ;  /* 0x000000590000780c */ /* 0x000fe20003f24270 */
[----:B------:R-:W-:Y:S01]  /*2640*/  IMAD.U32 R0, RZ, RZ, UR4 ;  /* 0x00000004ff007e24 */ /* 0x000fe2000f8e00ff */
[----:B------:R-:W-:Y:S01]  /*2650*/  FSEL R101, R68, -INF , P2 ;  /* 0xff80000044657808 */ /* 0x000fe20001000000 */
[----:B------:R-:W-:Y:S01]  /*2660*/  IMAD.MOV.U32 R68, RZ, RZ, R119 ;  /* 0x000000ffff447224 */ /* 0x000fe200078e0077 */
        /* <DEDUP_REMOVED lines=8> */
[----:B------:R-:W-:-:S02]  /*26f0*/  R2UR UR4, R2 ;  /* 0x00000000020472ca */ /* 0x000fc400000e0000 */
[-C--:B------:R-:W-:Y:S02]  /*2700*/  MOV R102, R119.reuse ;  /* 0x0000007700667202 */ /* 0x080fe40000000f00 */
[-C--:B------:R-:W-:Y:S02]  /*2710*/  MOV R88, R119.reuse ;  /* 0x0000007700587202 */ /* 0x080fe40000000f00 */
[-C--:B------:R-:W-:Y:S02]  /*2720*/  MOV R74, R119.reuse ;  /* 0x00000077004a7202 */ /* 0x080fe40000000f00 */
[-C--:B------:R-:W-:Y:S02]  /*2730*/  MOV R60, R119.reuse ;  /* 0x00000077003c7202 */ /* 0x080fe40000000f00 */
[----:B------:R-:W-:-:S03]  /*2740*/  MOV R46, R119 ;  /* 0x00000077002e7202 */ /* 0x000fc60000000f00 */
[----:B------:R-:W-:-:S04]  /*2750*/  UIADD3 UR4, UR4, 0x30840, URZ ;  /* 0x0003084004047890 */ /* 0x000fc8000fffe03f */
[----:B------:R-:W-:Y:S01]  /*2760*/  UPRMT UR4, UR42, 0x654, UR4 ;  /* 0x000006542a047896 */ /* 0x000fe20008000004 */
[----:B0-----:R-:W-:-:S08]  /*2770*/  FMNMX.FTZ R103, R12, R103, !PT ;  /* 0x000000670c677209 */ /* 0x001fd00007810000 */
[----:B------:R-:W-:Y:S01]  /*2780*/  SYNCS.ARRIVE.TRANS64.RED.A1T0 RZ, [UR4], RZ ;  /* 0x000000ffffff79a7 */ /* 0x000fe20008100404 */
[----:B------:R-:W0:Y:S02]  /*2790*/  SHFL.BFLY PT, R4, R103, 0x1, 0x1f ;  /* 0x0c201f0067047f89 */ /* 0x000e2400000e0000 */
        /* <DEDUP_REMOVED lines=89> */
[----:B---3--:R-:W-:Y:S02]  /*2d30*/  MOV R95, R119 ;  /* 0x00000077005f7202 */ /* 0x008fe40000000f00 */
        /* <DEDUP_REMOVED lines=65> */
[----:B------:R-:W-:Y:S02]  /*3150*/  F2FP.F16.F32.PACK_AB R182, R182, R81 ;  /* 0x00000051b6b6723e */ /* 0x000fe400000000ff */
[----:B------:R-:W-:Y:S01]  /*3160*/  F2FP.F16.F32.PACK_AB R185, R24, R15 ;  /* 0x0000000f18b9723e */ /* 0x000fe200000000ff */
[----:B------:R-:W-:Y:S01]  /*3170*/  FADD.FTZ R31, R85, R40 ;  /* 0x00000028551f7221 */ /* 0x000fe20000010000 */
[-C--:B------:R-:W-:Y:S01]  /*3180*/  MOV R81, R119.reuse ;  /* 0x0000007700517202 */ /* 0x080fe20000000f00 */
[----:B------:R-:W3:Y:S01]  /*3190*/  MUFU.EX2 R41, R41 ;  /* 0x0000002900297308 */ /* 0x000ee20000000800 */
[----:B-1----:R-:W-:Y:S01]  /*31a0*/  FADD.FTZ R27, R37, R36 ;  /* 0x00000024251b7221 */ /* 0x002fe20000010000 */
[----:B0-----:R-:W-:Y:S01]  /*31b0*/  MOV R39, R119 ;  /* 0x0000007700277202 */ /* 0x001fe20000000f00 */
[----:B------:R-:W-:-:S05]  /*31c0*/  IMAD.MOV.U32 R24, RZ, RZ, R119 ;  /* 0x000000ffff187224 */ /* 0x000fca00078e0077 */
        /* <DEDUP_REMOVED lines=22> */
[----:B0-----:R-:W-:-:S02]  /*3330*/  IMAD.MOV.U32 R47, RZ, RZ, R119 ;  /* 0x000000ffff2f7224 */ /* 0x001fc400078e0077 */
[----:B------:R-:W-:-:S04]  /*3340*/  IMAD.MOV.U32 R28, RZ, RZ, R119 ;  /* 0x000000ffff1c7224 */ /* 0x000fc800078e0077 */
        /* <DEDUP_REMOVED lines=27> */
[----:B------:R-:W-:Y:S01]  /*3500*/  IMAD.MOV.U32 R34, RZ, RZ, R119 ;  /* 0x000000ffff227224 */ /* 0x000fe200078e0077 */
[----:B------:R-:W-:-:S04]  /*3510*/  MOV R53, R119 ;  /* 0x0000007700357202 */ /* 0x000fc80000000f00 */
        /* <DEDUP_REMOVED lines=8> */
[--C-:B--2---:R-:W-:Y:S02]  /*35a0*/  IMAD.MOV.U32 R65, RZ, RZ, R119.reuse ;  /* 0x000000ffff417224 */ /* 0x104fe400078e0077 */
[--C-:B------:R-:W-:Y:S02]  /*35b0*/  IMAD.MOV.U32 R57, RZ, RZ, R119.reuse ;  /* 0x000000ffff397224 */ /* 0x100fe400078e0077 */
[----:B------:R-:W-:Y:S01]  /*35c0*/  IMAD.MOV.U32 R36, RZ, RZ, R119 ;  /* 0x000000ffff247224 */ /* 0x000fe200078e0077 */
        /* <DEDUP_REMOVED lines=12> */
[----:B------:R-:W-:Y:S02]  /*3690*/  IMAD.MOV.U32 R2, RZ, RZ, 0x3f800000 ;  /* 0x3f800000ff027424 */ /* 0x000fe400078e00ff */
[----:B------:R-:W-:-:S03]  /*36a0*/  IMAD.MOV.U32 R27, RZ, RZ, R119 ;  /* 0x000000ffff1b7224 */ /* 0x000fc600078e0077 */
[----:B------:R-:W3:Y:S01]  /*36b0*/  MUFU.EX2 R25, R25 ;  /* 0x0000001900197308 */ /* 0x000ee20000000800 */
[----:B0-----:R-:W-:Y:S01]  /*36c0*/  FADD.FTZ R5, R21, R42 ;  /* 0x0000002a15057221 */ /* 0x001fe20000010000 */
[----:B-1----:R-:W-:Y:S01]  /*36d0*/  MOV R67, R119 ;  /* 0x0000007700437202 */ /* 0x002fe20000000f00 */
[----:B------:R-:W-:-:S05]  /*36e0*/  IMAD.MOV.U32 R42, RZ, RZ, R119 ;  /* 0x000000ffff2a7224 */ /* 0x000fca00078e0077 */
        /* <DEDUP_REMOVED lines=70> */
.L_x_3502:
[----:B------:R-:W-:-:S04]  /*3b50*/  UISETP.NE.AND UP0, UPT, UR6, 0x1, UPT ;  /* 0x000000010600788c */ /* 0x000fc8000bf05270 */
[----:B------:R-:W-:-:S04]  /*3b60*/  USEL UR39, URZ, 0x1, UP0 ;  /* 0x000000013f277887 */ /* 0x000fc80008000000 */
[----:B------:R-:W-:Y:S01]  /*3b70*/  ULOP3.LUT UR39, UR5, UR39, URZ, 0x3c, !UPT ;  /* 0x0000002705277292 */ /* 0x000fe2000f8e3c3f */
[----:B------:R-:W-:Y:S11]  /*3b80*/  @!P0 BRA `(.L_x_3492) ;  /* 0x0000000000048947 */ /* 0x000ff60003800000 */
[----:B------:R-:W-:Y:S01]  /*3b90*/  BPT.TRAP 0x1 ;  /* 0x000000040000795c */ /* 0x000fe20000300000 */
.L_x_3492:
[----:B------:R-:W0:Y:S01]  /*3ba0*/  S2UR UR11, SR_CgaCtaId ;  /* 0x00000000000b79c3 */ /* 0x000e220000008800 */
[----:B------:R-:W-:Y:S01]  /*3bb0*/  UIADD3 UR38, UR6, 0x1, URZ ;  /* 0x0000000106267890 */ /* 0x000fe2000fffe03f */
[----:B------:R-:W-:Y:S01]  /*3bc0*/  IMAD.U32 R0, RZ, RZ, UR39 ;  /* 0x00000027ff007e24 */ /* 0x000fe2000f8e00ff */
[----:B------:R-:W-:Y:S02]  /*3bd0*/  UMOV UR7, 0x400 ;  /* 0x0000040000077882 */ /* 0x000fe40000000000 */
[----:B------:R-:W-:Y:S02]  /*3be0*/  UISETP.NE.AND UP0, UPT, UR38, 0x2, UPT ;  /* 0x000000022600788c */ /* 0x000fe4000bf05270 */
[----:B------:R-:W-:Y:S02]  /*3bf0*/  SHF.L.U32 R0, R0, 0x1f, RZ ;  /* 0x0000001f00007819 */ /* 0x000fe400000006ff */
[----:B------:R-:W-:Y:S02]  /*3c00*/  USEL UR38, UR38, URZ, UP0 ;  /* 0x0000003f26267287 */ /* 0x000fe40008000000 */
[----:B0-----:R-:W-:-:S04]  /*3c10*/  ULEA UR7, UR11, UR7, 0x18 ;  /* 0x000000070b077291 */ /* 0x001fc8000f8ec03f */
[----:B------:R-:W-:-:S09]  /*3c20*/  ULEA UR8, UR38, UR7, 0x3 ;  /* 0x0000000726087291 */ /* 0x000fd2000f8e183f */
[----:B------:R0:W1:Y:S01]  /*3c30*/  SYNCS.PHASECHK.TRANS64.TRYWAIT P1, [UR8+0x30830], R0 ;  /* 0x03083000ff0075a7 */ /* 0x0000620008020148 */
[----:B------:R-:W-:Y:S05]  /*3c40*/  @!P0 BRA `(.L_x_3493) ;  /* 0x0000000000048947 */ /* 0x000fea0003800000 */
[----:B------:R-:W-:Y:S01]  /*3c50*/  BPT.TRAP 0x1 ;  /* 0x000000040000795c */ /* 0x000fe20000300000 */
.L_x_3493:
[----:B-1----:R-:W-:Y:S05]  /*3c60*/  @P1 BRA `(.L_x_3494) ;  /* 0x0000000000081947 */ /* 0x002fea0003800000 */
[----:B------:R-:W1:Y:S02]  /*3c70*/  SYNCS.PHASECHK.TRANS64.TRYWAIT P1, [UR8+0x30830], R0 ;  /* 0x03083000ff0075a7 */ /* 0x000e640008020148 */
[----:B-1----:R-:W-:Y:S05]  /*3c80*/  @!P1 BRA `(.L_x_3495) ;  /* 0x000000ac000c9947 */ /* 0x002fea0003800000 */
.L_x_3494:
        /* <DEDUP_REMOVED lines=171> */
.L_x_3496:
[----:B------:R-:W-:Y:S01]  /*4740*/  ULEA UR9, UR6, UR7, 0x3 ;  /* 0x0000000706097291 */ /* 0x000fe2000f8e183f */
[----:B01----:R-:W-:-:S05]  /*4750*/  IMAD.U32 R0, RZ, RZ, UR5 ;  /* 0x00000005ff007e24 */ /* 0x003fca000f8e00ff */
[----:B------:R-:W-:-:S04]  /*4760*/  SHF.L.U32 R0, R0, 0x1f, RZ ;  /* 0x0000001f00007819 */ /* 0x000fc800000006ff */
[----:B------:R0:W1:Y:S01]  /*4770*/  SYNCS.PHASECHK.TRANS64.TRYWAIT P1, [UR9+0x30850], R0 ;  /* 0x03085000ff0075a7 */ /* 0x0000620008020149 */
[----:B------:R-:W-:Y:S05]  /*4780*/  @!P0 BRA `(.L_x_3497) ;  /* 0x0000000000048947 */ /* 0x000fea0003800000 */
[----:B------:R-:W-:Y:S01]  /*4790*/  BPT.TRAP 0x1 ;  /* 0x000000040000795c */ /* 0x000fe20000300000 */
.L_x_3497:
[----:B-1----:R-:W-:Y:S05]  /*47a0*/  @P1 BRA `(.L_x_3498) ;  /* 0x0000000000081947 */ /* 0x002fea0003800000 */
[----:B------:R-:W1:Y:S02]  /*47b0*/  SYNCS.PHASECHK.TRANS64.TRYWAIT P1, [UR9+0x30850], R0 ;  /* 0x03085000ff0075a7 */ /* 0x000e640008020149 */
[----:B-1----:R-:W-:Y:S05]  /*47c0*/  @!P1 BRA `(.L_x_3499) ;  /* 0x000000a000549947 */ /* 0x002fea0003800000 */
.L_x_3498:
        /* <DEDUP_REMOVED lines=37> */
.L_x_3500:
        /* <DEDUP_REMOVED lines=111> */
[-C--:B------:R-:W-:Y:S01]  /*5110*/  FFMA.FTZ R175, R158, R0.reuse, -R157 ;  /* 0x000000009eaf7223 */ /* 0x080fe2000001089d */
[-C--:B------:R-:W-:Y:S01]  /*5120*/  FFMA.FTZ R168, R160, R0.reuse, -R169 ;  /* 0x00000000a0a87223 */ /* 0x080fe200000108a9 */
[-C--:B------:R-:W-:Y:S01]  /*5130*/  FFMA.FTZ R162, R162, R0.reuse, -R157 ;  /* 0x00000000a2a27223 */ /* 0x080fe2000001089d */
[----:B------:R-:W0:Y:S01]  /*5140*/  MUFU.EX2 R190, R190 ;  /* 0x000000be00be7308 */ /* 0x000e220000000800 */
[----:B-1----:R-:W-:Y:S01]  /*5150*/  FADD.FTZ R123, R13, R10 ;  /* 0x0000000a0d7b7221 */ /* 0x002fe20000010000 */
[-C--:B------:R-:W-:Y:S01]  /*5160*/  FFMA.FTZ R149, R161, R0.reuse, -R169 ;  /* 0x00000000a1957223 */ /* 0x080fe200000108a9 */
[-C--:B------:R-:W-:Y:S01]  /*5170*/  FFMA.FTZ R163, R163, R0.reuse, -R157 ;  /* 0x00000000a3a37223 */ /* 0x080fe2000001089d */
[-C--:B------:R-:W-:Y:S01]  /*5180*/  FFMA.FTZ R170, R164, R0.reuse, -R169 ;  /* 0x00000000a4aa7223 */ /* 0x080fe200000108a9 */
[-C--:B------:R-:W-:Y:S01]  /*5190*/  FFMA.FTZ R166, R166, R0.reuse, -R157 ;  /* 0x00000000a6a67223 */ /* 0x080fe2000001089d */
[----:B------:R-:W-:-:S02]  /*51a0*/  FFMA.FTZ R153, R165, R0, -R169 ;  /* 0x00000000a5997223 */ /* 0x000fc400000108a9 */
        /* <DEDUP_REMOVED lines=16> */
[----:B------:R-:W-:-:S06]  /*52b0*/  FFMA.FTZ R130, R155, R0, -R157 ;  /* 0x000000009b827223 */ /* 0x000fcc000001089d */
        /* <DEDUP_REMOVED lines=16> */
[-CC-:B------:R-:W-:Y:S01]  /*53c0*/  FFMA.FTZ R132, R159, R0.reuse, -R157.reuse ;  /* 0x000000009f847223 */ /* 0x180fe2000001089d */
[----:B------:R-:W-:-:S05]  /*53d0*/  FFMA.FTZ R157, R167, R0, -R157 ;  /* 0x00000000a79d7223 */ /* 0x000fca000001089d */
        /* <DEDUP_REMOVED lines=58> */
.L_x_3501:
        /* <DEDUP_REMOVED lines=10> */
[----:B------:R-:W-:-:S02]  /*5820*/  F2FP.F16.F32.PACK_AB R191, R14, R191 ;  /* 0x000000bf0ebf723e */ /* 0x000fc400000000ff */
[----:B------:R-:W-:Y:S01]  /*5830*/  F2FP.F16.F32.PACK_AB R184, R21, R184 ;  /* 0x000000b815b8723e */ /* 0x000fe200000000ff */
[----:B------:R-:W-:Y:S01]  /*5840*/  SYNCS.ARRIVE.TRANS64.RED.A1T0 RZ, [UR9], RZ ;  /* 0x000000ffffff79a7 */ /* 0x000fe20008100409 */
        /* <DEDUP_REMOVED lines=19> */
[----:B------:R-:W-:Y:S01]  /*5980*/  MOV R12, R3 ;  /* 0x00000003000c7202 */ /* 0x000fe20000000f00 */
[----:B------:R-:W-:Y:S06]  /*5990*/  @P1 BRA `(.L_x_3502) ;  /* 0xffffffe0006c1947 */ /* 0x000fec000383ffff */
.L_x_3491:
        /* <DEDUP_REMOVED lines=99> */
.L_x_3503:
[----:B------:R-:W0:Y:S01]  /*5fd0*/  S2UR UR7, SR_CgaCtaId ;  /* 0x00000000000779c3 */ /* 0x000e220000008800 */
[----:B------:R-:W-:Y:S01]  /*5fe0*/  UMOV UR4, 0x400 ;  /* 0x0000040000047882 */ /* 0x000fe20000000000 */
[----:B------:R-:W-:-:S05]  /*5ff0*/  IMAD.U32 R2, RZ, RZ, UR39 ;  /* 0x00000027ff027e24 */ /* 0x000fca000f8e00ff */
[----:B------:R-:W-:Y:S01]  /*6000*/  SHF.L.U32 R2, R2, 0x1f, RZ ;  /* 0x0000001f02027819 */ /* 0x000fe200000006ff */
[----:B0-----:R-:W-:-:S04]  /*6010*/  ULEA UR4, UR7, UR4, 0x18 ;  /* 0x0000000407047291 */ /* 0x001fc8000f8ec03f */
[----:B------:R-:W-:-:S09]  /*6020*/  ULEA UR5, UR38, UR4, 0x3 ;  /* 0x0000000426057291 */ /* 0x000fd2000f8e183f */
[----:B------:R0:W1:Y:S01]  /*6030*/  SYNCS.PHASECHK.TRANS64.TRYWAIT P1, [UR5+0x30850], R2 ;  /* 0x03085002ff0075a7 */ /* 0x0000620008020145 */
[----:B------:R-:W-:Y:S05]  /*6040*/  @!P0 BRA `(.L_x_3504) ;  /* 0x0000000000048947 */ /* 0x000fea0003800000 */
[----:B------:R-:W-:Y:S01]  /*6050*/  BPT.TRAP 0x1 ;  /* 0x000000040000795c */ /* 0x000fe20000300000 */
.L_x_3504:
[----:B-1----:R-:W-:Y:S05]  /*6060*/  @P1 BRA `(.L_x_3505) ;  /* 0x0000000000081947 */ /* 0x002fea0003800000 */
[----:B------:R-:W1:Y:S02]  /*6070*/  SYNCS.PHASECHK.TRANS64.TRYWAIT P1, [UR5+0x30850], R2 ;  /* 0x03085002ff0075a7 */ /* 0x000e640008020145 */
[----:B-1----:R-:W-:Y:S05]  /*6080*/  @!P1 BRA `(.L_x_3506) ;  /* 0x00000088003c9947 */ /* 0x002fea0003800000 */
.L_x_3505:
[----:B------:R-:W-:Y:S01]  /*6090*/  UIADD3 UR4, UR4, 0x400, URZ ;  /* 0x0000040004047890 */ /* 0x000fe2000fffe03f */
[----:B------:R-:W-:Y:S01]  /*60a0*/  WARPGROUP.ARRIVE ;  /* 0x00000000000079c5 */ /* 0x000fe20000000000 */
[----:B------:R-:W-:Y:S01]  /*60b0*/  UMOV UR11, 0x40000040 ;  /* 0x40000040000b7882 */ /* 0x000fe20000000000 */
[----:B-1----:R-:W1:Y:S01]  /*60c0*/  SHFL.BFLY PT, R7, R10, 0x2, 0x1f ;  /* 0x0c401f000a077f89 */ /* 0x002e6200000e0000 */
[----:B------:R-:W-:Y:S01]  /*60d0*/  USHF.R.U32.HI UR4, URZ, 0x4, UR4 ;  /* 0x000000043f047899 */ /* 0x000fe20008011604 */
[----:B------:R-:W-:Y:S02]  /*60e0*/  IMAD.MOV.U32 R20, RZ, RZ, -0x800000 ;  /* 0xff800000ff147424 */ /* 0x000fe400078e00ff */
[----:B0-----:R-:W0:Y:S01]  /*60f0*/  SHFL.BFLY PT, R2, R5, 0x2, 0x1f ;  /* 0x0c401f0005027f89 */ /* 0x001e2200000e0000 */
[----:B------:R-:W-:-:S04]  /*6100*/  ULOP3.LUT UR4, UR4, 0x3fff, URZ, 0xc0, !UPT ;  /* 0x00003fff04047892 */ /* 0x000fc8000f8ec03f */
[----:B------:R-:W-:-:S04]  /*6110*/  ULOP3.LUT UR4, UR4, 0x3000000, URZ, 0xfc, !UPT ;  /* 0x0300000004047892 */ /* 0x000fc8000f8efc3f */
[----:B------:R-:W-:-:S04]  /*6120*/  UIMAD UR4, UR38, 0x900, UR4 ;  /* 0x00000900260478a4 */ /* 0x000fc8000f8e0204 */
[----:B------:R-:W-:-:S03]  /*6130*/  UIADD3 UR6, UR4, 0x80, URZ ;  /* 0x0000008004067890 */ /* 0x000fc6000fffe03f */
[----:B------:R-:W-:Y:S02]  /*6140*/  UMOV UR10, UR4 ;  /* 0x00000004000a7c82 */ /* 0x000fe40008000000 */
[----:B------:R-:W-:Y:S01]  /*6150*/  HGMMA.64x192x16.F32 R24, R188, gdesc[UR8].tnspB, R24, gsb0 ;  /* 0x42e00008bc187df0 */ /* 0x000fe20008000818 */
        /* <DEDUP_REMOVED lines=9> */
[----:B------:R-:W-:Y:S02]  /*61f0*/  IMAD.MOV.U32 R2, RZ, RZ, -0x800000 ;  /* 0xff800000ff027424 */ /* 0x000fe400078e00ff */
[----:B-1----:R-:W-:Y:S02]  /*6200*/  FADD.FTZ R12, R6, R9 ;  /* 0x00000009060c7221 */ /* 0x002fe40000010000 */
[----:B------:R-:W-:Y:S01]  /*6210*/  FSETP.NE.FTZ.AND P1, PT, R11, RZ, PT ;  /* 0x000000ff0b00720b */ /* 0x000fe20003f35000 */
[----:B------:R-:W-:-:S02]  /*6220*/  IMAD.MOV.U32 R9, RZ, RZ, RZ ;  /* 0x000000ffff097224 */ /* 0x000fc400078e00ff */
[----:B------:R-:W-:-:S10]  /*6230*/  FSETP.NE.FTZ.AND P2, PT, R12, RZ, PT ;  /* 0x000000ff0c00720b */ /* 0x000fd40003f55000 */
[----:B------:R-:W0:Y:S01]  /*6240*/  @P1 MUFU.LG2 R8, R11 ;  /* 0x0000000b00081308 */ /* 0x000e220000000c00 */
[C---:B------:R-:W-:Y:S02]  /*6250*/  @P1 FMUL.FTZ R7, R0.reuse, 0.69314718246459960938 ;  /* 0x3f31721800071820 */ /* 0x040fe40000410000 */
        /* <DEDUP_REMOVED lines=28> */
[----:B------:R-:W-:Y:S01]  /*6420*/  HGMMA.64x192x16.F32 R24, R172, gdesc[UR8].tnspB, R24, gsb0 ;  /* 0x42e00008ac187df0 */ /* 0x000fe20008000818 */
[----:B------:R-:W-:Y:S01]  /*6430*/  UMOV UR10, UR4 ;  /* 0x00000004000a7c82 */ /* 0x000fe20008000000 */
[----:B------:R-:W-:Y:S01]  /*6440*/  UMOV UR11, 0x40000040 ;  /* 0x40000040000b7882 */ /* 0x000fe20000000000 */
[----:B------:R-:W-:Y:S02]  /*6450*/  WARPGROUP.DEPBAR.LE gsb0, 0x0 ;  /* 0x00008000000079c5 */ /* 0x000fe40000010000 */
[----:B------:R-:W-:-:S15]  /*6460*/  WARPGROUP.ARRIVE ;  /* 0x00000000000079c5 */ /* 0x000fde0000000000 */
[----:B------:R-:W-:Y:S03]  /*6470*/  HGMMA.64x192x16.F32 R24, R168, gdesc[UR8].tnspB, R24, gsb0 ;  /* 0x42e00008a8187df0 */ /* 0x000fe60008000818 */
[----:B------:R-:W-:Y:S02]  /*6480*/  WARPGROUP.DEPBAR.LE gsb0, 0x0 ;  /* 0x00008000000079c5 */ /* 0x000fe40000010000 */
[----:B0-23--:R-:W-:Y:S05]  /*6490*/  @!P0 BRA `(.L_x_3507) ;  /* 0x0000000000048947 */ /* 0x00dfea0003800000 */
[----:B------:R-:W-:Y:S01]  /*64a0*/  BPT.TRAP 0x1 ;  /* 0x000000040000795c */ /* 0x000fe20000300000 */
.L_x_3507:
[----:B------:R-:W-:Y:S01]  /*64b0*/  R2UR UR6, R193 ;  /* 0x00000000c10672ca */ /* 0x000fe200000e0000 */
[----:B------:R-:W-:Y:S01]  /*64c0*/  UIADD3 UR4, UR5, 0x30860, URZ ;  /* 0x0003086005047890 */ /* 0x000fe2000fffe03f */
[----:B------:R-:W-:Y:S01]  /*64d0*/  FMUL.FTZ R128, R47, R9 ;  /* 0x000000092f807220 */ /* 0x000fe20000410000 */
[----:B------:R-:W-:Y:S01]  /*64e0*/  UIADD3 UR38, UR38, 0x1, URZ ;  /* 0x0000000126267890 */ /* 0x000fe2000fffe03f */
[----:B------:R-:W-:Y:S01]  /*64f0*/  FMUL.FTZ R3, R36, R5 ;  /* 0x0000000524037220 */ /* 0x000fe20000410000 */
[----:B------:R-:W-:Y:S01]  /*6500*/  UPRMT UR4, UR7, 0x654, UR4 ;  /* 0x0000065407047896 */ /* 0x000fe20008000004 */
[-C--:B------:R-:W-:Y:S01]  /*6510*/  FMUL.FTZ R124, R50, R9.reuse ;  /* 0x00000009327c7220 */ /* 0x080fe20000410000 */
[----:B------:R-:W-:Y:S01]  /*6520*/  UISETP.NE.AND UP0, UPT, UR38, 0x2, UPT ;  /* 0x000000022600788c */ /* 0x000fe2000bf05270 */
[----:B------:R-:W-:Y:S01]  /*6530*/  FMUL.FTZ R47, R99, R9 ;  /* 0x00000009632f7220 */ /* 0x000fe20000410000 */
[-C--:B------:R-:W-:Y:S01]  /*6540*/  FMUL.FTZ R24, R24, R5.reuse ;  /* 0x0000000518187220 */ /* 0x080fe20000410000 */
[-C--:B------:R-:W-:Y:S01]  /*6550*/  FMUL.FTZ R123, R25, R5.reuse ;  /* 0x00000005197b7220 */ /* 0x080fe20000410000 */
[-C--:B------:R-:W-:Y:S01]  /*6560*/  FMUL.FTZ R6, R28, R5.reuse ;  /* 0x000000051c067220 */ /* 0x080fe20000410000 */
[-C--:B------:R-:W-:Y:S01]  /*6570*/  FMUL.FTZ R7, R29, R5.reuse ;  /* 0x000000051d077220 */ /* 0x080fe20000410000 */
[----:B------:R-:W-:Y:S01]  /*6580*/  UIADD3 UR6, UR6, 0x1, URZ ;  /* 0x0000000106067890 */ /* 0x000fe2000fffe03f */
        /* <DEDUP_REMOVED lines=89> */
[-C--:B------:R-:W-:Y:S01]  /*6b20*/  FMUL.FTZ R115, R115, R9.reuse ;  /* 0x0000000973737220 */ /* 0x080fe20000410000 */
[-C--:B------:R-:W-:Y:S01]  /*6b30*/  FMUL.FTZ R118, R118, R9.reuse ;  /* 0x0000000976767220 */ /* 0x080fe20000410000 */
[----:B------:R-:W-:Y:S01]  /*6b40*/  FMUL.FTZ R119, R119, R9 ;  /* 0x0000000977777220 */ /* 0x000fe20000410000 */
[----:B------:R-:W-:-:S02]  /*6b50*/  USEL UR38, UR38, URZ, UP0 ;  /* 0x0000003f26267287 */ /* 0x000fc40008000000 */
[----:B------:R-:W-:-:S12]  /*6b60*/  ULOP3.LUT UR39, UR39, UR4, URZ, 0x3c, !UPT ;  /* 0x0000000427277292 */ /* 0x000fd8000f8e3c3f */
.L_x_3483:
[----:B------:R-:W0:Y:S01]  /*6b70*/  S2R R5, SR_CgaCtaId ;  /* 0x0000000000057919 */ /* 0x000e220000008800 */
[----:B------:R-:W-:Y:S01]  /*6b80*/  MOV R46, 0x400 ;  /* 0x00000400002e7802 */ /* 0x000fe20000000f00 */
[----:B------:R-:W-:Y:S01]  /*6b90*/  BSSY B0, `(.L_x_3508) ;  /* 0x0000280000007945 */ /* 0x000fe20003800000 */
[----:B------:R-:W-:Y:S02]  /*6ba0*/  BAR.SYNC.DEFER_BLOCKING 0x5, 0x180 ;  /* 0x0146000000007b1d */ /* 0x000fe40000010000 */
[----:B0-----:R-:W-:-:S05]  /*6bb0*/  LEA R46, R5, R46, 0x18 ;  /* 0x0000002e052e7211 */ /* 0x001fca00078ec0ff */
[----:B------:R-:W0:Y:S02]  /*6bc0*/  LDS.128 R40, [R46+0x308d0] ;  /* 0x0308d0002e287984 */ /* 0x000e240000000c00 */
[----:B0-----:R-:W-:Y:S02]  /*6bd0*/  R2UR UR5, R41 ;  /* 0x00000000290572ca */ /* 0x001fe400000e0000 */
        /* <DEDUP_REMOVED lines=14> */
[----:B------:R-:W-:Y:S01]  /*6cc0*/  F2FP.F16.F32.PACK_AB R98, R101, R100 ;  /* 0x000000646562723e */ /* 0x000fe200000000ff */
[----:B------:R-:W-:Y:S01]  /*6cd0*/  UIMAD.WIDE UR8, UR60, 0x4, UR8 ;  /* 0x000000043c0878a5 */ /* 0x000fe2000f8e0208 */
[----:B------:R-:W-:-:S02]  /*6ce0*/  F2FP.F16.F32.PACK_AB R105, R107, R106 ;  /* 0x0000006a6b69723e */ /* 0x000fc400000000ff */
[----:B------:R-:W-:Y:S02]  /*6cf0*/  F2FP.F16.F32.PACK_AB R112, R113, R112 ;  /* 0x000000707170723e */ /* 0x000fe400000000ff */
[----:B------:R-:W-:Y:S02]  /*6d00*/  R2UR UR4, R192 ;  /* 0x00000000c00472ca */ /* 0x000fe400000e0000 */
[----:B------:R-:W-:Y:S01]  /*6d10*/  R2UR UR10, R22 ;  /* 0x00000000160a72ca */ /* 0x000fe200000e0000 */
[----:B------:R-:W-:Y:S01]  /*6d20*/  BAR.SYNC.DEFER_BLOCKING 0x1, 0x100 ;  /* 0x0044000000007b1d */ /* 0x000fe20000010000 */
[----:B------:R-:W-:Y:S02]  /*6d30*/  F2FP.F16.F32.PACK_AB R106, R109, R108 ;  /* 0x0000006c6d6a723e */ /* 0x000fe400000000ff */
[----:B------:R-:W-:Y:S02]  /*6d40*/  F2FP.F16.F32.PACK_AB R107, R111, R110 ;  /* 0x0000006e6f6b723e */ /* 0x000fe400000000ff */
[----:B------:R-:W-:Y:S01]  /*6d50*/  F2FP.F16.F32.PACK_AB R113, R115, R114 ;  /* 0x000000727371723e */ /* 0x000fe200000000ff */
[----:B------:R-:W-:Y:S01]  /*6d60*/  ULDC UR7, c[0x0][0xa88] ;  /* 0x0002a20000077ab9 */ /* 0x000fe20000000800 */
[----:B------:R-:W-:Y:S01]  /*6d70*/  F2FP.F16.F32.PACK_AB R114, R117, R116 ;  /* 0x000000747572723e */ /* 0x000fe200000000ff */
[----:B------:R-:W1:Y:S01]  /*6d80*/  LDC R47, c[0x0][0xbe8] ;  /* 0x0002fa00ff2f7b82 */ /* 0x000e620000000800 */
[----:B------:R-:W-:-:S02]  /*6d90*/  F2FP.F16.F32.PACK_AB R115, R119, R118 ;  /* 0x000000767773723e */ /* 0x000fc400000000ff */
[----:B------:R-:W-:Y:S02]  /*6da0*/  MOV R32, R46 ;  /* 0x0000002e00207202 */ /* 0x000fe40000000f00 */
[----:B0-----:R-:W-:-:S03]  /*6db0*/  MOV R33, R5 ;  /* 0x0000000500217202 */ /* 0x001fc60000000f00 */
[----:B------:R-:W-:-:S03]  /*6dc0*/  IMAD.WIDE R4, R199, 0x2, R32 ;  /* 0x00000002c7047825 */ /* 0x000fc600078e0220 */
[C---:B------:R-:W-:Y:S02]  /*6dd0*/  LOP3.LUT R25, R4.reuse, 0x380, RZ, 0xc0, !PT ;  /* 0x0000038004197812 */ /* 0x040fe400078ec0ff */
[C---:B------:R-:W-:Y:S02]  /*6de0*/  IADD3 R41, P2, R4.reuse, 0x20, RZ ;  /* 0x0000002004297810 */ /* 0x040fe40007f5e0ff */
[C---:B------:R-:W-:Y:S02]  /*6df0*/  IADD3 R103, P1, R4.reuse, 0x40, RZ ;  /* 0x0000004004677810 */ /* 0x040fe40007f3e0ff */
[C---:B------:R-:W-:Y:S01]  /*6e00*/  IADD3 R137, P6, R4.reuse, 0x60, RZ ;  /* 0x0000006004897810 */ /* 0x040fe20007fde0ff */
[--C-:B------:R-:W-:Y:S01]  /*6e10*/  IMAD.X R9, RZ, RZ, R5.reuse, P2 ;  /* 0x000000ffff097224 */ /* 0x100fe200010e0605 */
[C---:B------:R-:W-:Y:S01]  /*6e20*/  IADD3 R139, P5, R4.reuse, 0x4000, RZ ;  /* 0x00004000048b7810 */ /* 0x040fe20007fbe0ff */
[--C-:B------:R-:W-:Y:S01]  /*6e30*/  IMAD.X R11, RZ, RZ, R5.reuse, P1 ;  /* 0x000000ffff0b7224 */ /* 0x100fe200008e0605 */
[----:B------:R-:W-:Y:S01]  /*6e40*/  SHF.R.U64 R25, R25, 0x3, RZ ;  /* 0x0000000319197819 */ /* 0x000fe200000012ff */
[--C-:B------:R-:W-:Y:S01]  /*6e50*/  IMAD.X R13, RZ, RZ, R5.reuse, P6 ;  /* 0x000000ffff0d7224 */ /* 0x100fe200030e0605 */
[C---:B------:R-:W-:Y:S01]  /*6e60*/  IADD3 R141, P0, R4.reuse, 0x4020, RZ ;  /* 0x00004020048d7810 */ /* 0x040fe20007f1e0ff */
[----:B------:R-:W-:Y:S01]  /*6e70*/  IMAD.X R15, RZ, RZ, R5, P5 ;  /* 0x000000ffff0f7224 */ /* 0x000fe200028e0605 */
[----:B------:R-:W-:-:S02]  /*6e80*/  IADD3 R143, P4, R4, 0x4040, RZ ;  /* 0x00004040048f7810 */ /* 0x000fc40007f9e0ff */
[C---:B------:R-:W-:Y:S01]  /*6e90*/  IADD3 R145, P3, R4.reuse, 0x4060, RZ ;  /* 0x0000406004917810 */ /* 0x040fe20007f7e0ff */
[--C-:B------:R-:W-:Y:S01]  /*6ea0*/  IMAD.X R27, RZ, RZ, R5.reuse, P0 ;  /* 0x000000ffff1b7224 */ /* 0x100fe200000e0605 */
[C---:B------:R-:W-:Y:S01]  /*6eb0*/  IADD3 R147, P2, R4.reuse, 0x8000, RZ ;  /* 0x0000800004937810 */ /* 0x040fe20007f5e0ff */
[--C-:B------:R-:W-:Y:S01]  /*6ec0*/  IMAD.X R29, RZ, RZ, R5.reuse, P4 ;  /* 0x000000ffff1d7224 */ /* 0x100fe200020e0605 */
[C---:B------:R-:W-:Y:S02]  /*6ed0*/  IADD3 R149, P1, R4.reuse, 0x8020, RZ ;  /* 0x0000802004957810 */ /* 0x040fe40007f3e0ff */
[C---:B------:R-:W-:Y:S01]  /*6ee0*/  IADD3 R151, P6, R4.reuse, 0x8040, RZ ;  /* 0x0000804004977810 */ /* 0x040fe20007fde0ff */
[--C-:B------:R-:W-:Y:S01]  /*6ef0*/  IMAD.X R35, RZ, RZ, R5.reuse, P2 ;  /* 0x000000ffff237224 */ /* 0x100fe200010e0605 */
[----:B------:R-:W-:Y:S01]  /*6f00*/  IADD3 R153, P5, R4, 0x8060, RZ ;  /* 0x0000806004997810 */ /* 0x000fe20007fbe0ff */
[--C-:B------:R-:W-:Y:S01]  /*6f10*/  IMAD.X R37, RZ, RZ, R5.reuse, P1 ;  /* 0x000000ffff257224 */ /* 0x100fe200008e0605 */
[----:B------:R-:W-:Y:S01]  /*6f20*/  LOP3.LUT R4, R25, R4, RZ, 0x3c, !PT ;  /* 0x0000000419047212 */ /* 0x000fe200078e3cff */
[--C-:B------:R-:W-:Y:S01]  /*6f30*/  IMAD.X R39, RZ, RZ, R5.reuse, P6 ;  /* 0x000000ffff277224 */ /* 0x100fe200030e0605 */
[----:B------:R-:W-:Y:S01]  /*6f40*/  LOP3.LUT R8, R41, 0x380, RZ, 0xc0, !PT ;  /* 0x0000038029087812 */ /* 0x000fe200078ec0ff */
[----:B------:R-:W-:Y:S01]  /*6f50*/  IMAD.X R25, RZ, RZ, R5, P5 ;  /* 0x000000ffff197224 */ /* 0x000fe200028e0605 */
[----:B------:R-:W-:-:S02]  /*6f60*/  LOP3.LUT R10, R103, 0x380, RZ, 0xc0, !PT ;  /* 0x00000380670a7812 */ /* 0x000fc400078ec0ff */
[----:B------:R-:W-:Y:S02]  /*6f70*/  MOV R136, R4 ;  /* 0x0000000400887202 */ /* 0x000fe40000000f00 */
[----:B------:R-:W-:Y:S02]  /*6f80*/  LOP3.LUT R12, R137, 0x380, RZ, 0xc0, !PT ;  /* 0x00000380890c7812 */ /* 0x000fe400078ec0ff */
[----:B------:R-:W-:Y:S02]  /*6f90*/  LOP3.LUT R14, R139, 0x380, RZ, 0xc0, !PT ;  /* 0x000003808b0e7812 */ /* 0x000fe400078ec0ff */
[----:B------:R-:W-:Y:S02]  /*6fa0*/  F2FP.F16.F32.PACK_AB R4, R123, R24 ;  /* 0x000000187b04723e */ /* 0x000fe400000000ff */
[----:B------:R-:W-:Y:S02]  /*6fb0*/  LOP3.LUT R24, R149, 0x380, RZ, 0xc0, !PT ;  /* 0x0000038095187812 */ /* 0x000fe400078ec0ff */
[----:B------:R-:W-:-:S02]  /*6fc0*/  LOP3.LUT R26, R141, 0x380, RZ, 0xc0, !PT ;  /* 0x000003808d1a7812 */ /* 0x000fc400078ec0ff */
[----:B------:R-:W-:Y:S02]  /*6fd0*/  LOP3.LUT R40, R153, 0x380, RZ, 0xc0, !PT ;  /* 0x0000038099287812 */ /* 0x000fe400078ec0ff */
[----:B------:R-:W-:Y:S02]  /*6fe0*/  SHF.R.U64 R8, R8, 0x3, RZ ;  /* 0x0000000308087819 */ /* 0x000fe400000012ff */
[----:B------:R-:W-:Y:S02]  /*6ff0*/  SHF.R.U64 R10, R10, 0x3, RZ ;  /* 0x000000030a0a7819 */ /* 0x000fe400000012ff */
[----:B------:R-:W-:Y:S02]  /*7000*/  LOP3.LUT R28, R143, 0x380, RZ, 0xc0, !PT ;  /* 0x000003808f1c7812 */ /* 0x000fe400078ec0ff */
[----:B------:R-:W-:Y:S02]  /*7010*/  LOP3.LUT R30, R145, 0x380, RZ, 0xc0, !PT ;  /* 0x00000380911e7812 */ /* 0x000fe400078ec0ff */
[----:B------:R-:W-:-:S02]  /*7020*/  IADD3.X R31, RZ, R5, RZ, P3, !PT ;  /* 0x00000005ff1f7210 */ /* 0x000fc40001ffe4ff */
[----:B------:R-:W-:Y:S02]  /*7030*/  SHF.R.U64 R12, R12, 0x3, RZ ;  /* 0x000000030c0c7819 */ /* 0x000fe400000012ff */
[----:B------:R-:W-:Y:S02]  /*7040*/  SHF.R.U64 R14, R14, 0x3, RZ ;  /* 0x000000030e0e7819 */ /* 0x000fe400000012ff */
[----:B------:R-:W-:Y:S02]  /*7050*/  F2FP.F16.F32.PACK_AB R5, R135, R134 ;  /* 0x000000868705723e */ /* 0x000fe400000000ff */
[----:B------:R-:W-:Y:S02]  /*7060*/  SHF.R.U64 R24, R24, 0x3, RZ ;  /* 0x0000000318187819 */ /* 0x000fe400000012ff */
[----:B------:R-:W-:Y:S01]  /*7070*/  SHF.R.U64 R26, R26, 0x3, RZ ;  /* 0x000000031a1a7819 */ /* 0x000fe200000012ff */
[----:B------:R0:W-:Y:S01]  /*7080*/  STSM.16.M88.4 [R136], R4 ;  /* 0x0000000488007844 */ /* 0x0001e20000000200 */
[----:B------:R-:W-:-:S02]  /*7090*/  SHF.R.U64 R40, R40, 0x3, RZ ;  /* 0x0000000328287819 */ /* 0x000fc400000012ff */
[----:B------:R-:W-:Y:S02]  /*70a0*/  LOP3.LUT R8, R8, R41, RZ, 0x3c, !PT ;  /* 0x0000002908087212 */ /* 0x000fe400078e3cff */
[----:B------:R-:W-:Y:S02]  /*70b0*/  LOP3.LUT R10, R10, R103, RZ, 0x3c, !PT ;  /* 0x000000670a0a7212 */ /* 0x000fe400078e3cff */
[----:B------:R-:W-:Y:S02]  /*70c0*/  LOP3.LUT R34, R147, 0x380, RZ, 0xc0, !PT ;  /* 0x0000038093227812 */ /* 0x000fe400078ec0ff */
[----:B------:R-:W-:Y:S02]  /*70d0*/  SHF.R.U64 R28, R28, 0x3, RZ ;  /* 0x000000031c1c7819 */ /* 0x000fe400000012ff */
[----:B------:R-:W-:Y:S02]  /*70e0*/  SHF.R.U64 R30, R30, 0x3, RZ ;  /* 0x000000031e1e7819 */ /* 0x000fe400000012ff */
[----:B------:R-:W-:-:S02]  /*70f0*/  LOP3.LUT R12, R12, R137, RZ, 0x3c, !PT ;  /* 0x000000890c0c7212 */ /* 0x000fc400078e3cff */
[----:B------:R-:W-:Y:S02]  /*7100*/  LOP3.LUT R14, R14, R139, RZ, 0x3c, !PT ;  /* 0x0000008b0e0e7212 */ /* 0x000fe400078e3cff */
[----:B------:R-:W-:Y:S02]  /*7110*/  LOP3.LUT R38, R151, 0x380, RZ, 0xc0, !PT ;  /* 0x0000038097267812 */ /* 0x000fe400078ec0ff */
[----:B------:R-:W-:Y:S02]  /*7120*/  LOP3.LUT R36, R24, R149, RZ, 0x3c, !PT ;  /* 0x0000009518247212 */ /* 0x000fe400078e3cff */
[----:B------:R-:W-:Y:S02]  /*7130*/  LOP3.LUT R26, R26, R141, RZ, 0x3c, !PT ;  /* 0x0000008d1a1a7212 */ /* 0x000fe400078e3cff */
[----:B------:R-:W-:Y:S02]  /*7140*/  LOP3.LUT R24, R40, R153, RZ, 0x3c, !PT ;  /* 0x0000009928187212 */ /* 0x000fe400078e3cff */
[----:B------:R-:W-:-:S02]  /*7150*/  SHF.R.U64 R34, R34, 0x3, RZ ;  /* 0x0000000322227819 */ /* 0x000fc400000012ff */
[----:B------:R-:W-:Y:S02]  /*7160*/  LOP3.LUT R28, R28, R143, RZ, 0x3c, !PT ;  /* 0x0000008f1c1c7212 */ /* 0x000fe400078e3cff */
[----:B------:R-:W-:Y:S02]  /*7170*/  LOP3.LUT R30, R30, R145, RZ, 0x3c, !PT ;  /* 0x000000911e1e7212 */ /* 0x000fe400078e3cff */
[----:B------:R-:W-:Y:S02]  /*7180*/  MOV R133, R8 ;  /* 0x0000000800857202 */ /* 0x000fe40000000f00 */
[----:B------:R-:W-:Y:S02]  /*7190*/  MOV R123, R10 ;  /* 0x0000000a007b7202 */ /* 0x000fe40000000f00 */
[----:B0-----:R-:W-:Y:S02]  /*71a0*/  F2FP.F16.F32.PACK_AB R4, R122, R21 ;  /* 0x000000157a04723e */ /* 0x001fe400000000ff */
[----:B------:R-:W-:-:S02]  /*71b0*/  F2FP.F16.F32.PACK_AB R5, R131, R130 ;  /* 0x000000828305723e */ /* 0x000fc400000000ff */
[----:B------:R-:W-:Y:S02]  /*71c0*/  F2FP.F16.F32.PACK_AB R6, R120, R3 ;  /* 0x000000037806723e */ /* 0x000fe400000000ff */
[----:B------:R-:W-:Y:S02]  /*71d0*/  F2FP.F16.F32.PACK_AB R7, R132, R129 ;  /* 0x000000818407723e */ /* 0x000fe400000000ff */
[----:B------:R-:W-:Y:S02]  /*71e0*/  MOV R103, R12 ;  /* 0x0000000c00677202 */ /* 0x000fe40000000f00 */
[----:B------:R-:W-:Y:S01]  /*71f0*/  MOV R102, R14 ;  /* 0x0000000e00667202 */ /* 0x000fe20000000f00 */
[----:B------:R0:W-:Y:S01]  /*7200*/  STSM.16.M88.4 [R133], R4 ;  /* 0x0000000485007844 */ /* 0x0001e20000000200 */
[----:B------:R-:W-:Y:S02]  /*7210*/  F2FP.F16.F32.PACK_AB R8, R121, R0 ;  /* 0x000000007908723e */ /* 0x000fe400000000ff */
[----:B------:R-:W-:-:S02]  /*7220*/  F2FP.F16.F32.PACK_AB R9, R127, R126 ;  /* 0x0000007e7f09723e */ /* 0x000fc400000000ff */
[----:B------:R-:W-:Y:S02]  /*7230*/  F2FP.F16.F32.PACK_AB R10, R45, R44 ;  /* 0x0000002c2d0a723e */ /* 0x000fe400000000ff */
[----:B------:R-:W-:Y:S02]  /*7240*/  F2FP.F16.F32.PACK_AB R11, R128, R125 ;  /* 0x0000007d800b723e */ /* 0x000fe400000000ff */
[----:B------:R-:W-:Y:S02]  /*7250*/  SHF.R.U64 R38, R38, 0x3, RZ ;  /* 0x0000000326267819 */ /* 0x000fe400000012ff */
[----:B------:R-:W-:Y:S01]  /*7260*/  F2FP.F16.F32.PACK_AB R12, R49, R48 ;  /* 0x00000030310c723e */ /* 0x000fe200000000ff */
[----:B------:R2:W-:Y:S01]  /*7270*/  STSM.16.M88.4 [R123], R8 ;  /* 0x000000087b007844 */ /* 0x0005e20000000200 */
[----:B------:R-:W-:Y:S02]  /*7280*/  F2FP.F16.F32.PACK_AB R13, R51, R124 ;  /* 0x0000007c330d723e */ /* 0x000fe400000000ff */
[----:B------:R-:W-:-:S02]  /*7290*/  F2FP.F16.F32.PACK_AB R14, R53, R52 ;  /* 0x00000034350e723e */ /* 0x000fc400000000ff */
[----:B------:R-:W-:Y:S02]  /*72a0*/  F2FP.F16.F32.PACK_AB R15, R55, R54 ;  /* 0x00000036370f723e */ /* 0x000fe400000000ff */
[----:B------:R-:W-:Y:S02]  /*72b0*/  MOV R42, R26 ;  /* 0x0000001a002a7202 */ /* 0x000fe40000000f00 */
[----:B------:R-:W-:Y:S01]  /*72c0*/  MOV R3, R24 ;  /* 0x0000001800037202 */ /* 0x000fe20000000f00 */
[----:B------:R3:W-:Y:S01]  /*72d0*/  STSM.16.M88.4 [R103], R12 ;  /* 0x0000000c67007844 */ /* 0x0007e20000000200 */
[----:B------:R-:W-:Y:S02]  /*72e0*/  LOP3.LUT R34, R34, R147, RZ, 0x3c, !PT ;  /* 0x0000009322227212 */ /* 0x000fe400078e3cff */
[----:B------:R-:W-:Y:S02]  /*72f0*/  MOV R41, R28 ;  /* 0x0000001c00297202 */ /* 0x000fe40000000f00 */
[----:B------:R-:W-:-:S02]  /*7300*/  MOV R40, R30 ;  /* 0x0000001e00287202 */ /* 0x000fc40000000f00 */
[----:B------:R-:W-:Y:S02]  /*7310*/  F2FP.F16.F32.PACK_AB R24, R57, R56 ;  /* 0x000000383918723e */ /* 0x000fe400000000ff */
[----:B------:R-:W-:Y:S02]  /*7320*/  F2FP.F16.F32.PACK_AB R25, R59, R58 ;  /* 0x0000003a3b19723e */ /* 0x000fe400000000ff */
[----:B------:R-:W-:Y:S02]  /*7330*/  F2FP.F16.F32.PACK_AB R26, R61, R60 ;  /* 0x0000003c3d1a723e */ /* 0x000fe400000000ff */
[----:B------:R-:W-:Y:S02]  /*7340*/  F2FP.F16.F32.PACK_AB R27, R63, R62 ;  /* 0x0000003e3f1b723e */ /* 0x000fe400000000ff */
[----:B------:R-:W-:Y:S02]  /*7350*/  F2FP.F16.F32.PACK_AB R28, R65, R64 ;  /* 0x00000040411c723e */ /* 0x000fe400000000ff */
[----:B------:R-:W-:Y:S01]  /*7360*/  F2FP.F16.F32.PACK_AB R29, R67, R66 ;  /* 0x00000042431d723e */ /* 0x000fe200000000ff */
[----:B------:R-:W-:Y:S01]  /*7370*/  STSM.16.M88.4 [R102], R24 ;  /* 0x0000001866007844 */ /* 0x000fe20000000200 */
[----:B------:R-:W-:-:S02]  /*7380*/  F2FP.F16.F32.PACK_AB R30, R69, R68 ;  /* 0x00000044451e723e */ /* 0x000fc400000000ff */
[----:B------:R-:W-:Y:S02]  /*7390*/  F2FP.F16.F32.PACK_AB R31, R71, R70 ;  /* 0x00000046471f723e */ /* 0x000fe400000000ff */
[----:B------:R-:W-:Y:S02]  /*73a0*/  LOP3.LUT R38, R38, R151, RZ, 0x3c, !PT ;  /* 0x0000009726267212 */ /* 0x000fe400078e3cff */
[----:B0-----:R-:W-:Y:S01]  /*73b0*/  F2FP.F16.F32.PACK_AB R4, R73, R72 ;  /* 0x000000484904723e */ /* 0x001fe200000000ff */
[----:B------:R-:W-:Y:S01]  /*73c0*/  STSM.16.M88.4 [R42], R28 ;  /* 0x0000001c2a007844 */ /* 0x000fe20000000200 */
[----:B------:R-:W-:Y:S02]  /*73d0*/  F2FP.F16.F32.PACK_AB R5, R75, R74 ;  /* 0x0000004a4b05723e */ /* 0x000fe400000000ff */
[----:B------:R-:W-:Y:S02]  /*73e0*/  F2FP.F16.F32.PACK_AB R6, R77, R76 ;  /* 0x0000004c4d06723e */ /* 0x000fe400000000ff */
[----:B------:R-:W-:-:S02]  /*73f0*/  F2FP.F16.F32.PACK_AB R7, R79, R78 ;  /* 0x0000004e4f07723e */ /* 0x000fc400000000ff */
[----:B--2---:R-:W-:Y:S02]  /*7400*/  F2FP.F16.F32.PACK_AB R8, R81, R80 ;  /* 0x000000505108723e */ /* 0x004fe400000000ff */
[----:B------:R-:W-:Y:S01]  /*7410*/  F2FP.F16.F32.PACK_AB R9, R83, R82 ;  /* 0x000000525309723e */ /* 0x000fe200000000ff */
[----:B------:R0:W-:Y:S01]  /*7420*/  STSM.16.M88.4 [R41], R4 ;  /* 0x0000000429007844 */ /* 0x0001e20000000200 */
[----:B------:R-:W-:Y:S02]  /*7430*/  F2FP.F16.F32.PACK_AB R10, R85, R84 ;  /* 0x00000054550a723e */ /* 0x000fe400000000ff */
[----:B------:R-:W-:Y:S02]  /*7440*/  F2FP.F16.F32.PACK_AB R11, R87, R86 ;  /* 0x00000056570b723e */ /* 0x000fe400000000ff */
[----:B------:R-:W-:Y:S02]  /*7450*/  MOV R34, R34 ;  /* 0x0000002200227202 */ /* 0x000fe40000000f00 */
[----:B---3--:R-:W-:Y:S01]  /*7460*/  F2FP.F16.F32.PACK_AB R12, R89, R88 ;  /* 0x00000058590c723e */ /* 0x008fe200000000ff */
[----:B------:R2:W-:Y:S01]  /*7470*/  STSM.16.M88.4 [R40], R8 ;  /* 0x0000000828007844 */ /* 0x0005e20000000200 */
[----:B------:R-:W-:-:S02]  /*7480*/  F2FP.F16.F32.PACK_AB R13, R91, R90 ;  /* 0x0000005a5b0d723e */ /* 0x000fc400000000ff */
[----:B------:R-:W-:Y:S02]  /*7490*/  F2FP.F16.F32.PACK_AB R14, R93, R92 ;  /* 0x0000005c5d0e723e */ /* 0x000fe400000000ff */
[----:B------:R-:W-:Y:S02]  /*74a0*/  F2FP.F16.F32.PACK_AB R15, R95, R94 ;  /* 0x0000005e5f0f723e */ /* 0x000fe400000000ff */
[----:B------:R-:W-:Y:S01]  /*74b0*/  MOV R36, R36 ;  /* 0x0000002400247202 */ /* 0x000fe20000000f00 */
[----:B0-----:R-:W-:Y:S01]  /*74c0*/  IMAD.U32 R4, RZ, RZ, UR8 ;  /* 0x00000008ff047e24 */ /* 0x001fe2000f8e00ff */
[----:B------:R-:W-:Y:S01]  /*74d0*/  MOV R38, R38 ;  /* 0x0000002600267202 */ /* 0x000fe20000000f00 */
[----:B------:R0:W-:Y:S01]  /*74e0*/  STSM.16.M88.4 [R34], R12 ;  /* 0x0000000c22007844 */ /* 0x0001e20000000200 */
[----:B------:R-:W-:Y:S01]  /*74f0*/  PLOP3.LUT P0, PT, PT, PT, UP0, 0x80, 0x0 ;  /* 0x000000000000781c */ /* 0x000fe20003f0f008 */
[----:B------:R-:W-:Y:S01]  /*7500*/  IMAD.U32 R5, RZ, RZ, UR9 ;  /* 0x00000009ff057e24 */ /* 0x000fe2000f8e00ff */
[----:B------:R-:W-:Y:S01]  /*7510*/  ULDC.64 UR8, c[0x0][0xc08] ;  /* 0x0003020000087ab9 */ /* 0x000fe20000000a00 */
[----:B------:R0:W-:Y:S04]  /*7520*/  STSM.16.M88.4 [R36], R96 ;  /* 0x0000006024007844 */ /* 0x0001e80000000200 */
[----:B------:R0:W-:Y:S04]  /*7530*/  STSM.16.M88.4 [R38], R104 ;  /* 0x0000006826007844 */ /* 0x0001e80000000200 */
[----:B------:R0:W-:Y:S01]  /*7540*/  STSM.16.M88.4 [R3], R112 ;  /* 0x0000007003007844 */ /* 0x0001e20000000200 */
[----:B------:R-:W-:Y:S06]  /*7550*/  BAR.SYNC.DEFER_BLOCKING 0x1, 0x100 ;  /* 0x0044000000007b1d */ /* 0x000fec0000010000 */
[----:B------:R-:W3:Y:S01]  /*7560*/  @P0 LDG.E R0, desc[UR36][R4.64] ;  /* 0x0000002404000981 */ /* 0x000ee2000c1e1900 */
[----:B------:R-:W-:Y:S01]  /*7570*/  UISETP.NE.U32.AND UP1, UPT, UR8, URZ, UPT ;  /* 0x0000003f0800728c */ /* 0x000fe2000bf25070 */
[----:B-1----:R-:W-:Y:S01]  /*7580*/  ISETP.NE.AND P1, PT, R47, 0x1, PT ;  /* 0x000000012f00780c */ /* 0x002fe20003f25270 */
[----:B------:R-:W-:-:S02]  /*7590*/  IMAD.U32 R7, RZ, RZ, UR10 ;  /* 0x0000000aff077e24 */ /* 0x000fc4000f8e00ff */
[----:B------:R-:W-:-:S06]  /*75a0*/  UISETP.NE.AND.EX UP1, UPT, UR9, URZ, UPT, UP1 ;  /* 0x0000003f0900728c */ /* 0x000fcc000bf25310 */
[----:B------:R-:W-:-:S04]  /*75b0*/  PLOP3.LUT P2, PT, PT, PT, UP1, 0x80, 0x0 ;  /* 0x000000000000781c */ /* 0x000fc80003f4f018 */
[----:B------:R-:W1:Y:S01]  /*75c0*/  @P1 LDC R6, c[0x0][0xbec] ;  /* 0x0002fb00ff061b82 */ /* 0x000e620000000800 */
[----:B------:R-:W-:-:S04]  /*75d0*/  @UP1 ULEA UR8, UP2, UR60, UR8, 0x2 ;  /* 0x000000083c081291 */ /* 0x000fc8000f84103f */
[----:B------:R-:W-:Y:S02]  /*75e0*/  @UP1 ULEA.HI.X UR9, UR60, UR9, UR4, 0x2, UP2 ;  /* 0x000000093c091291 */ /* 0x000fe400090f1404 */
[----:B--2---:R-:W-:Y:S01]  /*75f0*/  IMAD.U32 R10, RZ, RZ, UR8 ;  /* 0x00000008ff0a7e24 */ /* 0x004fe2000f8e00ff */
[----:B------:R-:W-:Y:S01]  /*7600*/  UMOV UR4, URZ ;  /* 0x0000003f00047c82 */ /* 0x000fe20008000000 */
[----:B------:R-:W2:Y:S02]  /*7610*/  @P1 LDC R8, c[0x0][0xbf0] ;  /* 0x0002fc00ff081b82 */ /* 0x000ea40000000800 */
[----:B------:R-:W-:Y:S01]  /*7620*/  IMAD.U32 R11, RZ, RZ, UR9 ;  /* 0x00000009ff0b7e24 */ /* 0x000fe2000f8e00ff */
[----:B---3--:R-:W-:Y:S02]  /*7630*/  @P0 R2UR UR4, R0 ;  /* 0x00000000000402ca */ /* 0x008fe400000e0000 */
[----:B------:R-:W-:-:S06]  /*7640*/  MOV R0, UR7 ;  /* 0x0000000700007c02 */ /* 0x000fcc0008000f00 */
[----:B------:R0:W5:Y:S01]  /*7650*/  @P2 LDG.E R0, desc[UR36][R10.64] ;  /* 0x000000240a002981 */ /* 0x000162000c1e1900 */
[----:B-12---:R-:W-:Y:S06]  /*7660*/  @P2 BRA `(.L_x_3510) ;  /* 0x0000000000102947 */ /* 0x006fec0003800000 */
[----:B------:R-:W-:Y:S05]  /*7670*/  @!P0 BRA `(.L_x_3510) ;  /* 0x00000000000c8947 */ /* 0x000fea0003800000 */
[----:B0-----:R-:W2:Y:S04]  /*7680*/  LDG.E R3, desc[UR36][R4.64] ;  /* 0x0000002404037981 */ /* 0x001ea8000c1e1900 */
[----:B-----5:R-:W2:Y:S02]  /*7690*/  LDG.E R0, desc[UR36][R4.64+0x4] ;  /* 0x0000042404007981 */ /* 0x020ea4000c1e1900 */
[----:B--2---:R-:W-:-:S07]  /*76a0*/  IMAD.IADD R0, R0, 0x1, -R3 ;  /* 0x0000000100007824 */ /* 0x004fce00078e0a03 */
.L_x_3510:
[----:B------:R-:W-:Y:S01]  /*76b0*/  R2UR UR15, R192 ;  /* 0x00000000c00f72ca */ /* 0x000fe200000e0000 */
[----:B------:R-:W-:Y:S01]  /*76c0*/  USHF.R.S32.HI UR14, URZ, 0x1f, UR61 ;  /* 0x0000001f3f0e7899 */ /* 0x000fe2000801143d */
[----:B------:R-:W-:Y:S01]  /*76d0*/  IMAD R5, R7, 0x80, R198 ;  /* 0x0000008007057824 */ /* 0x000fe200078e02c6 */
[----:B------:R-:W-:Y:S01]  /*76e0*/  ULDC.64 UR12, c[0x0][0xb90] ;  /* 0x0002e400000c7ab9 */ /* 0x000fe20000000a00 */
[----:B------:R-:W-:Y:S01]  /*76f0*/  USHF.R.S32.HI UR11, URZ, 0x1f, UR4 ;  /* 0x0000001f3f0b7899 */ /* 0x000fe20008011404 */
[----:B------:R-:W-:Y:S01]  /*7700*/  R2UR UR16, R22 ;  /* 0x00000000161072ca */ /* 0x000fe200000e0000 */
[----:B------:R-:W-:Y:S01]  /*7710*/  UIMAD UR7, UR14, UR12, URZ ;  /* 0x0000000c0e0772a4 */ /* 0x000fe2000f8e023f */
[----:B0-----:R-:W-:Y:S01]  /*7720*/  @P1 IMAD.HI.U32 R3, R5, R6, RZ ;  /* 0x0000000605031227 */ /* 0x001fe200078e00ff */
[----:B------:R-:W-:Y:S01]  /*7730*/  UMOV UR10, UR4 ;  /* 0x00000004000a7c82 */ /* 0x000fe20008000000 */
[----:B------:R-:W-:Y:S02]  /*7740*/  USEL UR60, UR60, URZ, !UP0 ;  /* 0x0000003f3c3c7287 */ /* 0x000fe4000c000000 */
[----:B------:R-:W-:Y:S01]  /*7750*/  UIMAD.WIDE.U32 UR8, UR61, UR12, UR10 ;  /* 0x0000000c3d0872a5 */ /* 0x000fe2000f8e000a */
[----:B------:R-:W-:Y:S01]  /*7760*/  IMAD.MOV.U32 R4, RZ, RZ, R5 ;  /* 0x000000ffff047224 */ /* 0x000fe200078e0005 */
[----:B------:R-:W-:Y:S01]  /*7770*/  UIMAD UR7, UR61, UR13, UR7 ;  /* 0x0000000d3d0772a4 */ /* 0x000fe2000f8e0207 */
[----:B------:R-:W-:Y:S01]  /*7780*/  @P1 SHF.R.U32.HI R4, RZ, R8, R3 ;  /* 0x00000008ff041219 */ /* 0x000fe20000011603 */
[----:B------:R-:W-:Y:S01]  /*7790*/  USEL UR15, UR15, URZ, !UP0 ;  /* 0x0000003f0f0f7287 */ /* 0x000fe2000c000000 */
[----:B------:R-:W-:Y:S01]  /*77a0*/  LEA R3, R23, R16, 0x6 ;  /* 0x0000001017037211 */ /* 0x000fe200078e30ff */
[----:B------:R-:W-:Y:S01]  /*77b0*/  ULDC.64 UR12, c[0x0][0xb98] ;  /* 0x0002e600000c7ab9 */ /* 0x000fe20000000a00 */
[----:B------:R-:W-:Y:S01]  /*77c0*/  UIADD3 UR9, UR9, UR7, URZ ;  /* 0x0000000709097290 */ /* 0x000fe2000fffe03f */
[----:B------:R-:W-:Y:S01]  /*77d0*/  IMAD.MOV R6, RZ, RZ, -R4 ;  /* 0x000000ffff067224 */ /* 0x000fe200078e0a04 */
[----:B------:R-:W-:Y:S01]  /*77e0*/  UIMAD UR7, UR15, UR12, URZ ;  /* 0x0000000c0f0772a4 */ /* 0x000fe2000f8e023f */
[----:B------:R-:W-:Y:S01]  /*77f0*/  IMAD.WIDE R32, R3, 0x2, R32 ;  /* 0x0000000203207825 */ /* 0x000fe200078e0220 */
[----:B------:R-:W-:-:S02]  /*7800*/  UIMAD.WIDE.U32 UR8, UR60, UR12, UR8 ;  /* 0x0000000c3c0872a5 */ /* 0x000fc4000f8e0008 */
[----:B------:R-:W-:Y:S01]  /*7810*/  UIMAD UR7, UR60, UR13, UR7 ;  /* 0x0000000d3c0772a4 */ /* 0x000fe2000f8e0207 */
[----:B------:R-:W-:Y:S01]  /*7820*/  IMAD R3, R47, R6, R5 ;  /* 0x000000062f037224 */ /* 0x000fe200078e0205 */
[----:B------:R-:W-:Y:S01]  /*7830*/  SHF.R.S32.HI R5, RZ, 0x1f, R4 ;  /* 0x0000001fff057819 */ /* 0x000fe20000011404 */
[----:B-----5:R-:W-:Y:S01]  /*7840*/  IMAD R69, R0, R47, RZ ;  /* 0x0000002f00457224 */ /* 0x020fe200078e02ff */
[----:B------:R-:W-:Y:S01]  /*7850*/  IADD3 R4, P0, R4, UR8, RZ ;  /* 0x0000000804047c10 */ /* 0x000fe2000ff1e0ff */
[----:B------:R-:W-:Y:S01]  /*7860*/  ULDC.64 UR12, c[0x0][0xaa0] ;  /* 0x0002a800000c7ab9 */ /* 0x000fe20000000a00 */
[----:B------:R-:W-:Y:S01]  /*7870*/  IMAD.U32 R6, RZ, RZ, UR7 ;  /* 0x00000007ff067e24 */ /* 0x000fe2000f8e00ff */
[C---:B------:R-:W-:Y:S02]  /*7880*/  IADD3 R9, P6, R32.reuse, 0x2000, RZ ;  /* 0x0000200020097810 */ /* 0x040fe40007fde0ff */
[----:B------:R-:W-:Y:S02]  /*7890*/  IADD3 R13, P2, R32, 0x1000, RZ ;  /* 0x00001000200d7810 */ /* 0x000fe40007f5e0ff */
[----:B------:R-:W-:Y:S01]  /*78a0*/  IADD3.X R5, R5, UR9, R6, P0, !PT ;  /* 0x0000000905057c10 */ /* 0x000fe200087fe406 */
[----:B------:R-:W-:Y:S01]  /*78b0*/  ULDC.64 UR8, c[0x0][0xb88] ;  /* 0x0002e20000087ab9 */ /* 0x000fe20000000a00 */
[----:B------:R-:W-:-:S02]  /*78c0*/  LOP3.LUT R8, R9, 0x380, RZ, 0xc0, !PT ;  /* 0x0000038009087812 */ /* 0x000fc400078ec0ff */
[----:B------:R-:W-:Y:S01]  /*78d0*/  SHF.R.S32.HI R6, RZ, 0x1f, R3 ;  /* 0x0000001fff067819 */ /* 0x000fe20000011403 */
[----:B------:R-:W-:Y:S01]  /*78e0*/  IMAD.WIDE.U32 R4, R3, UR8, R4 ;  /* 0x0000000803047c25 */ /* 0x000fe2000f8e0004 */
[----:B------:R-:W-:Y:S02]  /*78f0*/  SHF.R.U64 R8, R8, 0x3, RZ ;  /* 0x0000000308087819 */ /* 0x000fe400000012ff */
[----:B------:R-:W-:Y:S01]  /*7900*/  LOP3.LUT R12, R13, 0x380, RZ, 0xc0, !PT ;  /* 0x000003800d0c7812 */ /* 0x000fe200078ec0ff */
[----:B------:R-:W-:Y:S01]  /*7910*/  IMAD R10, R6, UR8, RZ ;  /* 0x00000008060a7c24 */ /* 0x000fe2000f8e02ff */
[----:B------:R-:W-:Y:S02]  /*7920*/  LOP3.LUT R8, R8, R9, RZ, 0x3c, !PT ;  /* 0x0000000908087212 */ /* 0x000fe400078e3cff */
[----:B------:R-:W-:Y:S01]  /*7930*/  SHF.R.U64 R12, R12, 0x3, RZ ;  /* 0x000000030c0c7819 */ /* 0x000fe200000012ff */
[----:B------:R-:W-:Y:S01]  /*7940*/  IMAD R9, R3, UR9, R10 ;  /* 0x0000000903097c24 */ /* 0x000fe2000f8e020a */
[----:B------:R-:W-:Y:S01]  /*7950*/  ULDC.64 UR8, c[0x0][0xb50] ;  /* 0x0002d40000087ab9 */ /* 0x000fe20000000a00 */
[----:B------:R-:W-:-:S02]  /*7960*/  IADD3 R37, P0, R32, 0x5000, RZ ;  /* 0x0000500020257810 */ /* 0x000fc40007f1e0ff */
[----:B------:R-:W-:Y:S01]  /*7970*/  IMAD.IADD R3, R5, 0x1, R9 ;  /* 0x0000000105037824 */ /* 0x000fe200078e0209 */
[----:B------:R-:W-:Y:S01]  /*7980*/  LEA R10, P3, R4, UR8, 0x2 ;  /* 0x00000008040a7c11 */ /* 0x000fe2000f8610ff */
[----:B------:R-:W-:Y:S01]  /*7990*/  UIMAD UR7, UR11, UR12, URZ ;  /* 0x0000000c0b0772a4 */ /* 0x000fe2000f8e023f */
[----:B------:R-:W-:Y:S01]  /*79a0*/  LOP3.LUT R12, R12, R13, RZ, 0x3c, !PT ;  /* 0x0000000d0c0c7212 */ /* 0x000fe200078e3cff */
[----:B------:R-:W-:Y:S01]  /*79b0*/  IMAD.X R13, RZ, RZ, R33, P2 ;  /* 0x000000ffff0d7224 */ /* 0x000fe200010e0621 */
[----:B------:R-:W-:Y:S01]  /*79c0*/  LEA.HI.X R4, R4, UR9, R3, 0x2, P3 ;  /* 0x0000000904047c11 */ /* 0x000fe200098f1403 */
[----:B------:R-:W-:Y:S01]  /*79d0*/  SHFL.IDX PT, R40, R10, RZ, 0x1c1f ;  /* 0x001c1fff0a287589 */ /* 0x000fe200000e0000 */
[----:B------:R-:W-:Y:S01]  /*79e0*/  LOP3.LUT R36, R37, 0x380, RZ, 0xc0, !PT ;  /* 0x0000038025247812 */ /* 0x000fe200078ec0ff */
[----:B------:R-:W-:Y:S01]  /*79f0*/  IMAD.U32 R3, RZ, RZ, UR16 ;  /* 0x00000010ff037e24 */ /* 0x000fe2000f8e00ff */
[----:B------:R-:W-:Y:S01]  /*7a00*/  IADD3 R25, P2, R32, 0x7000, RZ ;  /* 0x0000700020197810 */ /* 0x000fe20007f5e0ff */
[----:B------:R-:W0:Y:S01]  /*7a10*/  SHFL.IDX PT, R41, R4, RZ, 0x1c1f ;  /* 0x001c1fff04297589 */ /* 0x000e2200000e0000 */
[----:B------:R-:W-:Y:S01]  /*7a20*/  SHF.R.U64 R36, R36, 0x3, RZ ;  /* 0x0000000324247819 */ /* 0x000fe200000012ff */
[----:B------:R-:W-:Y:S01]  /*7a30*/  IMAD R14, R3, 0x80, R196 ;  /* 0x00000080030e7824 */ /* 0x000fe200078e02c4 */
[----:B------:R-:W-:Y:S01]  /*7a40*/  LOP3.LUT R24, R25, 0x380, RZ, 0xc0, !PT ;  /* 0x0000038019187812 */ /* 0x000fe200078ec0ff */
[----:B------:R-:W-:Y:S01]  /*7a50*/  SHFL.IDX PT, R44, R10, 0x1, 0x1c1f ;  /* 0x003c1f000a2c7f89 */ /* 0x000fe200000e0000 */
[----:B------:R-:W-:Y:S01]  /*7a60*/  LOP3.LUT R36, R36, R37, RZ, 0x3c, !PT ;  /* 0x0000002524247212 */ /* 0x000fe200078e3cff */
[--C-:B------:R-:W-:Y:S01]  /*7a70*/  IMAD.X R37, RZ, RZ, R33.reuse, P0 ;  /* 0x000000ffff257224 */ /* 0x100fe200000e0621 */
[----:B------:R-:W-:Y:S01]  /*7a80*/  SHF.R.U64 R24, R24, 0x3, RZ ;  /* 0x0000000318187819 */ /* 0x000fe200000012ff */
[----:B------:R-:W-:Y:S01]  /*7a90*/  VIADD R3, R14, 0x8 ;  /* 0x000000080e037836 */ /* 0x000fe20000000000 */
[----:B------:R-:W-:Y:S01]  /*7aa0*/  LOP3.LUT P0, RZ, R194, 0x3, RZ, 0xc0, !PT ;  /* 0x00000003c2ff7812 */ /* 0x000fe2000780c0ff */
[----:B------:R-:W1:Y:S01]  /*7ab0*/  SHFL.IDX PT, R45, R4, 0x1, 0x1c1f ;  /* 0x003c1f00042d7f89 */ /* 0x000e6200000e0000 */
[----:B------:R-:W-:Y:S01]  /*7ac0*/  IADD3 R35, P3, R32, 0x6000, RZ ;  /* 0x0000600020237810 */ /* 0x000fe20007f7e0ff */
[----:B------:R-:W-:Y:S01]  /*7ad0*/  ULDC.64 UR10, c[0x0][0xae8] ;  /* 0x0002ba00000a7ab9 */ /* 0x000fe20000000a00 */
[----:B------:R-:W-:Y:S01]  /*7ae0*/  LOP3.LUT R24, R24, R25, RZ, 0x3c, !PT ;  /* 0x0000001918187212 */ /* 0x000fe200078e3cff */
[--C-:B------:R-:W-:Y:S01]  /*7af0*/  IMAD.X R25, RZ, RZ, R33.reuse, P2 ;  /* 0x000000ffff197224 */ /* 0x100fe200010e0621 */
[----:B------:R-:W-:Y:S01]  /*7b00*/  ISETP.GE.OR P2, PT, R14, R69, P0 ;  /* 0x000000450e00720c */ /* 0x000fe20000746670 */
[----:B------:R-:W-:Y:S01]  /*7b10*/  IMAD.X R9, RZ, RZ, R33, P6 ;  /* 0x000000ffff097224 */ /* 0x000fe200030e0621 */
[----:B------:R-:W-:-:S02]  /*7b20*/  LOP3.LUT R34, R35, 0x380, RZ, 0xc0, !PT ;  /* 0x0000038023227812 */ /* 0x000fc400078ec0ff */
[----:B------:R-:W-:Y:S02]  /*7b30*/  ISETP.GE.OR P0, PT, R3, R69, P0 ;  /* 0x000000450300720c */ /* 0x000fe40000706670 */
[----:B------:R-:W-:Y:S01]  /*7b40*/  SHF.R.U64 R34, R34, 0x3, RZ ;  /* 0x0000000322227819 */ /* 0x000fe200000012ff */
[----:B------:R-:W2:Y:S01]  /*7b50*/  @P1 LDC R3, c[0x0][0xbec] ;  /* 0x0002fb00ff031b82 */ /* 0x000ea20000000800 */
[----:B------:R-:W-:Y:S02]  /*7b60*/  IADD3 R7, P5, R32, 0x3000, RZ ;  /* 0x0000300020077810 */ /* 0x000fe40007fbe0ff */
[----:B------:R-:W-:Y:S01]  /*7b70*/  LOP3.LUT R34, R34, R35, RZ, 0x3c, !PT ;  /* 0x0000002322227212 */ /* 0x000fe200078e3cff */
[----:B------:R-:W-:Y:S01]  /*7b80*/  IMAD.X R35, RZ, RZ, R33, P3 ;  /* 0x000000ffff237224 */ /* 0x000fe200018e0621 */
[C---:B------:R-:W-:Y:S01]  /*7b90*/  IADD3 R5, P3, R32.reuse, 0xb000, RZ ;  /* 0x0000b00020057810 */ /* 0x040fe20007f7e0ff */
[----:B0-----:R0:W-:Y:S01]  /*7ba0*/  @!P2 ST.E desc[UR36][R40.64], R2 ;  /* 0x000000022800a985 */ /* 0x0011e2000c101924 */
[----:B------:R-:W-:-:S02]  /*7bb0*/  IADD3 R53, P4, R32, 0x4000, RZ ;  /* 0x0000400020357810 */ /* 0x000fc40007f9e0ff */
[----:B------:R-:W-:Y:S01]  /*7bc0*/  LOP3.LUT R0, R5, 0x380, RZ, 0xc0, !PT ;  /* 0x0000038005007812 */ /* 0x000fe200078ec0ff */
[----:B------:R-:W-:Y:S01]  /*7bd0*/  UIMAD.WIDE.U32 UR8, UR4, UR12, URZ ;  /* 0x0000000c040872a5 */ /* 0x000fe2000f8e003f */
[----:B------:R-:W-:Y:S01]  /*7be0*/  LOP3.LUT R6, R7, 0x380, RZ, 0xc0, !PT ;  /* 0x0000038007067812 */ /* 0x000fe200078ec0ff */
[----:B------:R-:W-:Y:S01]  /*7bf0*/  UIMAD UR7, UR4, UR13, UR7 ;  /* 0x0000000d040772a4 */ /* 0x000fe2000f8e0207 */
[----:B------:R-:W-:Y:S01]  /*7c00*/  SHF.R.U64 R0, R0, 0x3, RZ ;  /* 0x0000000300007819 */ /* 0x000fe200000012ff */
[----:B-1----:R1:W-:Y:S01]  /*7c10*/  @!P0 ST.E desc[UR36][R44.64], R20 ;  /* 0x000000142c008985 */ /* 0x0023e2000c101924 */
[----:B------:R-:W-:Y:S01]  /*7c20*/  LOP3.LUT R52, R53, 0x380, RZ, 0xc0, !PT ;  /* 0x0000038035347812 */ /* 0x000fe200078ec0ff */
[----:B------:R-:W-:Y:S01]  /*7c30*/  IMAD.X R49, RZ, RZ, R33, P3 ;  /* 0x000000ffff317224 */ /* 0x000fe200018e0621 */
[----:B------:R-:W-:Y:S01]  /*7c40*/  LOP3.LUT R48, R0, R5, RZ, 0x3c, !PT ;  /* 0x0000000500307212 */ /* 0x000fe200078e3cff */
[----:B0-----:R-:W0:Y:S01]  /*7c50*/  @P1 LDC R41, c[0x0][0xbf0] ;  /* 0x0002fc00ff291b82 */ /* 0x001e220000000800 */
[----:B------:R-:W-:Y:S01]  /*7c60*/  MOV R21, UR16 ;  /* 0x0000001000157c02 */ /* 0x000fe20008000f00 */
[----:B------:R-:W-:Y:S01]  /*7c70*/  IMAD R0, R19, 0x20, R23 ;  /* 0x0000002013007824 */ /* 0x000fe200078e0217 */
[----:B------:R-:W-:Y:S01]  /*7c80*/  SHF.R.U64 R6, R6, 0x3, RZ ;  /* 0x0000000306067819 */ /* 0x000fe200000012ff */
[----:B------:R-:W-:Y:S01]  /*7c90*/  UIADD3 UR9, UR9, UR7, URZ ;  /* 0x0000000709097290 */ /* 0x000fe2000fffe03f */
[----:B------:R-:W-:Y:S01]  /*7ca0*/  SHF.R.U64 R52, R52, 0x3, RZ ;  /* 0x0000000334347819 */ /* 0x000fe200000012ff */
[----:B------:R-:W-:Y:S01]  /*7cb0*/  UIMAD UR4, UR14, UR10, URZ ;  /* 0x0000000a0e0472a4 */ /* 0x000fe2000f8e023f */
[----:B------:R-:W-:Y:S01]  /*7cc0*/  LOP3.LUT R6, R6, R7, RZ, 0x3c, !PT ;  /* 0x0000000706067212 */ /* 0x000fe200078e3cff */
[----:B------:R-:W-:Y:S01]  /*7cd0*/  IMAD R22, R21, 0x80, R0 ;  /* 0x0000008015167824 */ /* 0x000fe200078e0200 */
        /* <DEDUP_REMOVED lines=13> */
[----:B------:R-:W-:-:S02]  /*7db0*/  LOP3.LUT R60, R61, 0x380, RZ, 0xc0, !PT ;  /* 0x000003803d3c7812 */ /* 0x000fc400078ec0ff */
        /* <DEDUP_REMOVED lines=8> */
[----:B------:R-:W-:Y:S02]  /*7e40*/  SHF.R.U64 R60, R60, 0x3, RZ ;  /* 0x000000033c3c7819 */ /* 0x000fe400000012ff */
[----:B------:R-:W-:Y:S01]  /*7e50*/  SHF.R.U64 R56, R56, 0x3, RZ ;  /* 0x0000000338387819 */ /* 0x000fe200000012ff */
[----:B------:R-:W5:Y:S01]  /*7e60*/  LD.E.128 R8, desc[UR36][R8.64] ;  /* 0x0000002408087980 */ /* 0x000f62000c101d00 */
[----:B------:R-:W-:Y:S01]  /*7e70*/  SHF.R.U64 R29, R29, 0x3, RZ ;  /* 0x000000031d1d7819 */ /* 0x000fe200000012ff */
[----:B------:R-:W-:Y:S01]  /*7e80*/  UIADD3 UR4, UR9, UR4, URZ ;  /* 0x0000000409047290 */ /* 0x000fe2000fffe03f */
[----:B------:R-:W-:Y:S01]  /*7e90*/  SHF.R.S32.HI R0, RZ, 0x1f, R21 ;  /* 0x0000001fff007819 */ /* 0x000fe20000011415 */
[----:B------:R-:W5:Y:S01]  /*7ea0*/  LD.E.128 R4, desc[UR36][R6.64] ;  /* 0x0000002406047980 */ /* 0x000f62000c101d00 */
[----:B-1----:R-:W-:Y:S01]  /*7eb0*/  IADD3 R20, -R21, RZ, RZ ;  /* 0x000000ff15147210 */ /* 0x002fe20007ffe1ff */
[----:B------:R-:W-:Y:S01]  /*7ec0*/  IMAD.U32 R2, RZ, RZ, UR8 ;  /* 0x00000008ff027e24 */ /* 0x000fe2000f8e00ff */
[----:B------:R-:W-:Y:S01]  /*7ed0*/  LOP3.LUT R64, R64, R65, RZ, 0x3c, !PT ;  /* 0x0000004140407212 */ /* 0x000fe200078e3cff */
[----:B------:R-:W-:Y:S01]  /*7ee0*/  IMAD.U32 R3, RZ, RZ, UR9 ;  /* 0x00000009ff037e24 */ /* 0x000fe2000f8e00ff */
[----:B------:R-:W-:Y:S01]  /*7ef0*/  LOP3.LUT R60, R60, R61, RZ, 0x3c, !PT ;  /* 0x0000003d3c3c7212 */ /* 0x000fe200078e3cff */
[--C-:B------:R-:W-:Y:S01]  /*7f00*/  IMAD.X R61, RZ, RZ, R33.reuse, P5 ;  /* 0x000000ffff3d7224 */ /* 0x100fe200028e0621 */
[----:B------:R-:W-:Y:S01]  /*7f10*/  LOP3.LUT R56, R56, R57, RZ, 0x3c, !PT ;  /* 0x0000003938387212 */ /* 0x000fe200078e3cff */
[--C-:B------:R-:W-:Y:S01]  /*7f20*/  IMAD.X R57, RZ, RZ, R33.reuse, P4 ;  /* 0x000000ffff397224 */ /* 0x100fe200020e0621 */
[----:B------:R-:W-:Y:S01]  /*7f30*/  LOP3.LUT R28, R29, R32, RZ, 0x3c, !PT ;  /* 0x000000201d1c7212 */ /* 0x000fe200078e3cff */
[----:B------:R-:W-:Y:S01]  /*7f40*/  IMAD.MOV.U32 R29, RZ, RZ, R33 ;  /* 0x000000ffff1d7224 */ /* 0x000fe200078e0021 */
[----:B------:R-:W-:Y:S01]  /*7f50*/  IADD3.X R65, RZ, R33, RZ, P6, !PT ;  /* 0x00000021ff417210 */ /* 0x000fe200037fe4ff */
[----:B------:R-:W-:Y:S01]  /*7f60*/  ULDC.64 UR8, c[0x0][0xae0] ;  /* 0x0002b80000087ab9 */ /* 0x000fe20000000a00 */
[----:B------:R-:W-:Y:S01]  /*7f70*/  IMAD R41, R47, R20, R22 ;  /* 0x000000142f297224 */ /* 0x000fe200078e0216 */
[----:B------:R-:W5:Y:S01]  /*7f80*/  LD.E.128 R52, desc[UR36][R52.64] ;  /* 0x0000002434347980 */ /* 0x000f62000c101d00 */
[----:B------:R-:W-:-:S02]  /*7f90*/  IMAD R0, R0, UR8, RZ ;  /* 0x0000000800007c24 */ /* 0x000fc4000f8e02ff */
[----:B------:R-:W-:Y:S01]  /*7fa0*/  IMAD.U32 R3, RZ, RZ, UR4 ;  /* 0x00000004ff037e24 */ /* 0x000fe2000f8e00ff */
[----:B------:R-:W5:Y:S01]  /*7fb0*/  LD.E.128 R28, desc[UR36][R28.64] ;  /* 0x000000241c1c7980 */ /* 0x000f62000c101d00 */
[C---:B------:R-:W-:Y:S01]  /*7fc0*/  IMAD R45, R21.reuse, UR9, R0 ;  /* 0x00000009152d7c24 */ /* 0x040fe2000f8e0200 */
[----:B------:R-:W-:Y:S02]  /*7fd0*/  SHF.R.S32.HI R0, RZ, 0x1f, R41 ;  /* 0x0000001fff007819 */ /* 0x000fe40000011429 */
[----:B------:R-:W5:Y:S01]  /*7fe0*/  LD.E.128 R36, desc[UR36][R36.64] ;  /* 0x0000002424247980 */ /* 0x000f62000c101d00 */
[----:B------:R-:W-:Y:S01]  /*7ff0*/  IMAD.WIDE.U32 R2, R21, UR8, R2 ;  /* 0x0000000815027c25 */ /* 0x000fe2000f8e0002 */
[----:B------:R-:W-:Y:S02]  /*8000*/  ULDC.64 UR8, c[0x0][0xad8] ;  /* 0x0002b60000087ab9 */ /* 0x000fe40000000a00 */
        /* <DEDUP_REMOVED lines=15> */
[----:B------:R-:W-:Y:S02]  /*8100*/  IMAD R44, R44, 0x80, R23 ;  /* 0x000000802c2c7824 */ /* 0x000fe400078e0217 */
[C---:B------:R-:W-:Y:S02]  /*8110*/  IMAD R21, R41.reuse, UR9, R20 ;  /* 0x0000000929157c24 */ /* 0x040fe4000f8e0214 */
[----:B------:R-:W-:Y:S01]  /*8120*/  IMAD.WIDE.U32 R2, R41, UR8, R2 ;  /* 0x0000000829027c25 */ /* 0x000fe2000f8e0002 */
[C---:B------:R-:W-:Y:S01]  /*8130*/  ISETP.GE.AND P2, PT, R44.reuse, R69, PT ;  /* 0x000000452c00720c */ /* 0x040fe20003f46270 */
[----:B------:R-:W-:Y:S02]  /*8140*/  ULDC.64 UR8, c[0x0][0xa80] ;  /* 0x0002a00000087ab9 */ /* 0x000fe40000000a00 */
[----:B------:R-:W-:Y:S01]  /*8150*/  VIADD R0, R44, 0x20 ;  /* 0x000000202c007836 */ /* 0x000fe20000000000 */
[----:B------:R-:W-:Y:S01]  /*8160*/  LEA R22, P3, R2, UR8, 0x1 ;  /* 0x0000000802167c11 */ /* 0x000fe2000f8608ff */
[----:B------:R-:W-:-:S02]  /*8170*/  IMAD.IADD R3, R3, 0x1, R21 ;  /* 0x0000000103037824 */ /* 0x000fc400078e0215 */
[----:B------:R-:W-:Y:S01]  /*8180*/  VIADD R46, R46, 0x30820 ;  /* 0x000308202e2e7836 */ /* 0x000fe20000000000 */
[-C--:B------:R-:W-:Y:S02]  /*8190*/  ISETP.GE.AND P1, PT, R0, R69.reuse, PT ;  /* 0x000000450000720c */ /* 0x080fe40003f26270 */
[----:B------:R-:W-:Y:S02]  /*81a0*/  IADD3 R0, R44, 0x40, RZ ;  /* 0x000000402c007810 */ /* 0x000fe40007ffe0ff */
        /* <DEDUP_REMOVED lines=11> */
[----:B------:R-:W-:-:S09]  /*8260*/  ISETP.GE.AND P2, PT, R18, UR4, PT ;  /* 0x0000000412007c0c */ /* 0x000fd2000bf46270 */
[CC--:B-1----:R-:W-:Y:S02]  /*8270*/  @!P4 LEA R2, P6, R16.reuse, R41.reuse, 0x1 ;  /* 0x000000291002c211 */ /* 0x0c2fe400078c08ff */
[CC--:B------:R-:W-:Y:S02]  /*8280*/  @!P3 LEA R20, P5, R17.reuse, R41.reuse, 0x1 ;  /* 0x000000291114b211 */ /* 0x0c0fe400078a08ff */
[-C--:B--2---:R-:W-:Y:S02]  /*8290*/  @!P4 LEA.HI.X R3, R16, R0.reuse, R203, 0x1, P6 ;  /* 0x000000001003c211 */ /* 0x084fe400030f0ccb */
[C---:B------:R-:W-:Y:S02]  /*82a0*/  @!P2 LEA R40, P6, R18.reuse, R41, 0x1 ;  /* 0x000000291228a211 */ /* 0x040fe400078c08ff */
[-C--:B------:R-:W-:Y:S01]  /*82b0*/  @!P3 LEA.HI.X R21, R17, R0.reuse, R202, 0x1, P5 ;  /* 0x000000001115b211 */ /* 0x080fe200028f0cca */
[----:B-----5:R3:W-:Y:S01]  /*82c0*/  @!P4 ST.E.128 desc[UR36][R2.64], R28 ;  /* 0x0000001c0200c985 */ /* 0x0207e2000c101d24 */
[----:B------:R-:W-:-:S03]  /*82d0*/  @!P2 LEA.HI.X R41, R18, R0, R201, 0x1, P6 ;  /* 0x000000001229a211 */ /* 0x000fc600030f0cc9 */
[----:B------:R3:W-:Y:S04]  /*82e0*/  @!P3 ST.E.128 desc[UR36][R20.64], R52 ;  /* 0x000000341400b985 */ /* 0x0007e8000c101d24 */
[----:B------:R3:W-:Y:S02]  /*82f0*/  @!P2 ST.E.128 desc[UR36][R40.64], R64 ;  /* 0x000000402800a985 */ /* 0x0007e4000c101d24 */
.L_x_3512:
[----:B------:R-:W-:Y:S05]  /*8300*/  BSYNC B1 ;  /* 0x0000000000017941 */ /* 0x000fea0003800000 */
.L_x_3511:
[----:B--2---:R2:W4:Y:S01]  /*8310*/  SHFL.IDX PT, R0, R42, 0x1, 0x181f ;  /* 0x00381f002a007f89 */ /* 0x00452200000e0000 */
[----:B------:R-:W-:Y:S03]  /*8320*/  BSSY B1, `(.L_x_3513) ;  /* 0x0000010000017945 */ /* 0x000fe60003800000 */
[----:B---3-5:R2:W3:Y:S01]  /*8330*/  SHFL.IDX PT, R29, R22, 0x1, 0x181f ;  /* 0x00381f00161d7f89 */ /* 0x0284e200000e0000 */
[----:B------:R-:W-:Y:S05]  /*8340*/  @P1 BRA `(.L_x_3514) ;  /* 0x0000000000341947 */ /* 0x000fea0003800000 */
[----:B------:R-:W-:Y:S02]  /*8350*/  ULDC UR4, c[0x0][0xac8] ;  /* 0x0002b20000047ab9 */ /* 0x000fe40000000800 */
[----:B------:R-:W-:Y:S02]  /*8360*/  ISETP.GE.AND P4, PT, R16, UR4, PT ;  /* 0x0000000410007c0c */ /* 0x000fe4000bf86270 */
[----:B------:R-:W-:Y:S02]  /*8370*/  ISETP.GE.AND P5, PT, R17, UR4, PT ;  /* 0x0000000411007c0c */ /* 0x000fe4000bfa6270 */
[----:B------:R-:W-:-:S09]  /*8380*/  ISETP.GE.AND P6, PT, R18, UR4, PT ;  /* 0x0000000412007c0c */ /* 0x000fd2000bfc6270 */
[-C--:B---3--:R-:W-:Y:S02]  /*8390*/  @!P4 LEA R2, P1, R16, R29.reuse, 0x1 ;  /* 0x0000001d1002c211 */ /* 0x088fe400078208ff */
[CC--:B------:R-:W-:Y:S02]  /*83a0*/  @!P5 LEA R20, P2, R17.reuse, R29.reuse, 0x1 ;  /* 0x0000001d1114d211 */ /* 0x0c0fe400078408ff */
[----:B------:R-:W-:Y:S02]  /*83b0*/  @!P6 LEA R28, P3, R18, R29, 0x1 ;  /* 0x0000001d121ce211 */ /* 0x000fe400078608ff */
[-C--:B----4-:R-:W-:Y:S02]  /*83c0*/  @!P4 LEA.HI.X R3, R16, R0.reuse, R203, 0x1, P1 ;  /* 0x000000001003c211 */ /* 0x090fe400008f0ccb */
[-C--:B------:R-:W-:Y:S02]  /*83d0*/  @!P5 LEA.HI.X R21, R17, R0.reuse, R202, 0x1, P2 ;  /* 0x000000001115d211 */ /* 0x080fe400010f0cca */
[----:B------:R-:W-:Y:S01]  /*83e0*/  @!P6 LEA.HI.X R29, R18, R0, R201, 0x1, P3 ;  /* 0x00000000121de211 */ /* 0x000fe200018f0cc9 */
[----:B------:R3:W-:Y:S04]  /*83f0*/  @!P4 ST.E.128 desc[UR36][R2.64], R12 ;  /* 0x0000000c0200c985 */ /* 0x0007e8000c101d24 */
[----:B------:R3:W-:Y:S04]  /*8400*/  @!P5 ST.E.128 desc[UR36][R20.64], R36 ;  /* 0x000000241400d985 */ /* 0x0007e8000c101d24 */
[----:B------:R3:W-:Y:S02]  /*8410*/  @!P6 ST.E.128 desc[UR36][R28.64], R60 ;  /* 0x0000003c1c00e985 */ /* 0x0007e4000c101d24 */
.L_x_3514:
[----:B------:R-:W-:Y:S05]  /*8420*/  BSYNC B1 ;  /* 0x0000000000017941 */ /* 0x000fea0003800000 */
.L_x_3513:
[----:B----4-:R4:W0:Y:S01]  /*8430*/  SHFL.IDX PT, R0, R42, 0x2, 0x181f ;  /* 0x00581f002a007f89 */ /* 0x01082200000e0000 */
[----:B------:R-:W-:Y:S03]  /*8440*/  BSSY B1, `(.L_x_3515) ;  /* 0x0000010000017945 */ /* 0x000fe60003800000 */
[----:B---3--:R4:W3:Y:S01]  /*8450*/  SHFL.IDX PT, R15, R22, 0x2, 0x181f ;  /* 0x00581f00160f7f89 */ /* 0x0088e200000e0000 */
        /* <DEDUP_REMOVED lines=8> */
[-C--:B0-----:R-:W-:Y:S02]  /*84e0*/  @!P3 LEA.HI.X R3, R16, R0.reuse, R203, 0x1, P0 ;  /* 0x000000001003b211 */ /* 0x081fe400000f0ccb */
[-C--:B------:R-:W-:Y:S02]  /*84f0*/  @!P4 LEA.HI.X R13, R17, R0.reuse, R202, 0x1, P1 ;  /* 0x00000000110dc211 */ /* 0x080fe400008f0cca */
[----:B------:R-:W-:Y:S01]  /*8500*/  @!P5 LEA.HI.X R15, R18, R0, R201, 0x1, P2 ;  /* 0x00000000120fd211 */ /* 0x000fe200010f0cc9 */
[----:B------:R0:W-:Y:S04]  /*8510*/  @!P3 ST.E.128 desc[UR36][R2.64], R8 ;  /* 0x000000080200b985 */ /* 0x0001e8000c101d24 */
[----:B------:R0:W-:Y:S04]  /*8520*/  @!P4 ST.E.128 desc[UR36][R12.64], R32 ;  /* 0x000000200c00c985 */ /* 0x0001e8000c101d24 */
[----:B------:R0:W-:Y:S02]  /*8530*/  @!P5 ST.E.128 desc[UR36][R14.64], R56 ;  /* 0x000000380e00d985 */ /* 0x0001e4000c101d24 */
.L_x_3516:
[----:B------:R-:W-:Y:S05]  /*8540*/  BSYNC B1 ;  /* 0x0000000000017941 */ /* 0x000fea0003800000 */
.L_x_3515:
[----:B0-----:R-:W-:Y:S01]  /*8550*/  VIADD R0, R44, 0x60 ;  /* 0x000000602c007836 */ /* 0x001fe20000000000 */
[----:B--2-4-:R-:W4:Y:S04]  /*8560*/  SHFL.IDX PT, R42, R42, 0x3, 0x181f ;  /* 0x00781f002a2a7f89 */ /* 0x014f2800000e0000 */
[----:B------:R-:W-:Y:S01]  /*8570*/  ISETP.GE.AND P0, PT, R0, R69, PT ;  /* 0x000000450000720c */ /* 0x000fe20003f06270 */
[----:B------:R0:W2:-:S12]  /*8580*/  SHFL.IDX PT, R11, R22, 0x3, 0x181f ;  /* 0x00781f00160b7f89 */ /* 0x00009800000e0000 */
[----:B0-----:R-:W-:Y:S05]  /*8590*/  @P0 BRA `(.L_x_3517) ;  /* 0x0000000c007c0947 */ /* 0x001fea0003800000 */
[----:B------:R-:W-:Y:S02]  /*85a0*/  ULDC UR4, c[0x0][0xac8] ;  /* 0x0002b20000047ab9 */ /* 0x000fe40000000800 */
[----:B------:R-:W-:Y:S02]  /*85b0*/  ISETP.GE.AND P2, PT, R16, UR4, PT ;  /* 0x0000000410007c0c */ /* 0x000fe4000bf46270 */
[----:B------:R-:W-:-:S11]  /*85c0*/  ISETP.GE.AND P3, PT, R17, UR4, PT ;  /* 0x0000000411007c0c */ /* 0x000fd6000bf66270 */
[CC--:B--2---:R-:W-:Y:S02]  /*85d0*/  @!P2 LEA R2, P0, R16.reuse, R11.reuse, 0x1 ;  /* 0x0000000b1002a211 */ /* 0x0c4fe400078008ff */
[C---:B------:R-:W-:Y:S02]  /*85e0*/  @!P3 LEA R8, P1, R17.reuse, R11, 0x1 ;  /* 0x0000000b1108b211 */ /* 0x040fe400078208ff */
[-C--:B----4-:R-:W-:Y:S02]  /*85f0*/  @!P2 LEA.HI.X R3, R16, R42.reuse, R203, 0x1, P0 ;  /* 0x0000002a1003a211 */ /* 0x090fe400000f0ccb */
[----:B------:R-:W-:Y:S02]  /*8600*/  @!P3 LEA.HI.X R9, R17, R42, R202, 0x1, P1 ;  /* 0x0000002a1109b211 */ /* 0x000fe400008f0cca */
[----:B------:R-:W-:Y:S01]  /*8610*/  ISETP.GE.AND P0, PT, R18, UR4, PT ;  /* 0x0000000412007c0c */ /* 0x000fe2000bf06270 */
[----:B------:R0:W-:Y:S04]  /*8620*/  @!P2 ST.E.128 desc[UR36][R2.64], R4 ;  /* 0x000000040200a985 */ /* 0x0001e8000c101d24 */
[----:B------:R0:W-:Y:S08]  /*8630*/  @!P3 ST.E.128 desc[UR36][R8.64], R24 ;  /* 0x000000180800b985 */ /* 0x0001f0000c101d24 */
[----:B------:R-:W-:Y:S05]  /*8640*/  @P0 BRA `(.L_x_3517) ;  /* 0x0000000c00500947 */ /* 0x000fea0003800000 */
[----:B0-----:R-:W-:-:S04]  /*8650*/  LEA R2, P0, R18, R11, 0x1 ;  /* 0x0000000b12027211 */ /* 0x001fc800078008ff */
[----:B------:R-:W-:-:S05]  /*8660*/  LEA.HI.X R3, R18, R42, R201, 0x1, P0 ;  /* 0x0000002a12037211 */ /* 0x000fca00000f0cc9 */
[----:B------:R0:W-:Y:S01]  /*8670*/  ST.E.128 desc[UR36][R2.64], R48 ;  /* 0x0000003002007985 */ /* 0x0001e2000c101d24 */
[----:B------:R-:W-:Y:S05]  /*8680*/  BRA `(.L_x_3517) ;  /* 0x0000000c00407947 */ /* 0x000fea0003800000 */
.L_x_3509:
[----:B------:R-:W-:Y:S01]  /*8690*/  R2UR UR4, R192 ;  /* 0x00000000c00472ca */ /* 0x000fe200000e0000 */
[----:B------:R-:W-:Y:S01]  /*86a0*/  ULDC.64 UR10, c[0x0][0xc00] ;  /* 0x00030000000a7ab9 */ /* 0x000fe20000000a00 */
[----:B------:R-:W-:Y:S01]  /*86b0*/  USHF.L.U32 UR8, UR60, 0x2, URZ ;  /* 0x000000023c087899 */ /* 0x000fe2000800063f */
[----:B------:R-:W0:Y:S01]  /*86c0*/  LDC R11, c[0x0][0xbe8] ;  /* 0x0002fa00ff0b7b82 */ /* 0x000e220000000800 */
[----:B------:R-:W-:-:S04]  /*86d0*/  UISETP.NE.U32.AND UP0, UPT, UR10, URZ, UPT ;  /* 0x0000003f0a00728c */ /* 0x000fc8000bf05070 */
[----:B------:R-:W-:-:S05]  /*86e0*/  UISETP.NE.AND.EX UP0, UPT, UR11, URZ, UPT, UP0 ;  /* 0x0000003f0b00728c */ /* 0x000fca000bf05300 */
[----:B------:R-:W-:Y:S01]  /*86f0*/  USHF.L.U64.HI UR9, UR60, 0x2, UR4 ;  /* 0x000000023c097899 */ /* 0x000fe20008010204 */
[----:B------:R-:W-:Y:S01]  /*8700*/  PLOP3.LUT P2, PT, PT, PT, UP0, 0x80, 0x0 ;  /* 0x000000000000781c */ /* 0x000fe20003f4f008 */
        /* <DEDUP_REMOVED lines=13> */
[----:B------:R-:W-:-:S04]  /*87e0*/  MOV R4, UR8 ;  /* 0x0000000800047c02 */ /* 0x000fc80008000f00 */
[----:B------:R-:W-:-:S05]  /*87f0*/  IMAD.U32 R5, RZ, RZ, UR9 ;  /* 0x00000009ff057e24 */ /* 0x000fca000f8e00ff */
[----:B------:R1:W5:Y:S01]  /*8800*/  @P3 LDG.E R0, desc[UR36][R4.64] ;  /* 0x0000002404003981 */ /* 0x000362000c1e1900 */
[----:B0-----:R-:W-:Y:S01]  /*8810*/  ISETP.NE.AND P0, PT, R11, 0x1, PT ;  /* 0x000000010b00780c */ /* 0x001fe20003f05270 */
[----:B------:R-:W-:Y:S01]  /*8820*/  UMOV UR4, URZ ;  /* 0x0000003f00047c82 */ /* 0x000fe20008000000 */
[----:B------:R-:W-:Y:S01]  /*8830*/  USHF.R.S32.HI UR11, URZ, 0x1f, UR61 ;  /* 0x0000001f3f0b7899 */ /* 0x000fe2000801143d */
[----:B------:R-:W-:-:S10]  /*8840*/  ISETP.GE.AND P1, PT, R204, 0x80, PT ;  /* 0x00000080cc00780c */ /* 0x000fd40003f26270 */
[----:B------:R-:W0:Y:S01]  /*8850*/  @P0 LDC R9, c[0x0][0xbec] ;  /* 0x0002fb00ff090b82 */ /* 0x000e220000000800 */
[----:B--2---:R-:W-:-:S13]  /*8860*/  @P2 R2UR UR4, R6 ;  /* 0x00000000060422ca */ /* 0x004fda00000e0000 */
[----:B------:R-:W-:Y:S01]  /*8870*/  USHF.R.S32.HI UR10, URZ, 0x1f, UR4 ;  /* 0x0000001f3f0a7899 */ /* 0x000fe20008011404 */
[----:B01----:R-:W-:Y:S11]  /*8880*/  @P3 BRA `(.L_x_3518) ;  /* 0x0000000000103947 */ /* 0x003ff60003800000 */
[----:B------:R-:W-:Y:S05]  /*8890*/  @!P2 BRA `(.L_x_3518) ;  /* 0x00000000000ca947 */ /* 0x000fea0003800000 */
[----:B------:R-:W2:Y:S04]  /*88a0*/  LDG.E R5, desc[UR36][R2.64] ;  /* 0x0000002402057981 */ /* 0x000ea8000c1e1900 */
[----:B-----5:R-:W2:Y:S02]  /*88b0*/  LDG.E R0, desc[UR36][R2.64+0x4] ;  /* 0x0000042402007981 */ /* 0x020ea4000c1e1900 */
[----:B--2---:R-:W-:-:S07]  /*88c0*/  IMAD.IADD R0, R0, 0x1, -R5 ;  /* 0x0000000100007824 */ /* 0x004fce00078e0a05 */
.L_x_3518:
[----:B------:R-:W-:Y:S01]  /*88d0*/  R2UR UR7, R192 ;  /* 0x00000000c00772ca */ /* 0x000fe200000e0000 */
[----:B------:R-:W-:Y:S01]  /*88e0*/  USEL UR60, UR60, URZ, !UP0 ;  /* 0x0000003f3c3c7287 */ /* 0x000fe2000c000000 */
[----:B------:R-:W-:Y:S11]  /*88f0*/  BSSY B1, `(.L_x_3519) ;  /* 0x000002e000017945 */ /* 0x000ff60003800000 */
        /* <DEDUP_REMOVED lines=13> */
[----:B------:R-:W-:Y:S01]  /*89d0*/  UMOV UR8, UR4 ;  /* 0x0000000400087c82 */ /* 0x000fe20008000000 */
[----:B------:R-:W-:Y:S01]  /*89e0*/  UIMAD UR7, UR11, UR14, URZ ;  /* 0x0000000e0b0772a4 */ /* 0x000fe2000f8e023f */
[----:B------:R-:W-:Y:S01]  /*89f0*/  MOV R2, R4 ;  /* 0x0000000400027202 */ /* 0x000fe20000000f00 */
[----:B------:R-:W-:Y:S02]  /*8a00*/  UMOV UR9, UR10 ;  /* 0x0000000a00097c82 */ /* 0x000fe40008000000 */
[----:B------:R-:W-:Y:S02]  /*8a10*/  UIMAD.WIDE.U32 UR8, UR61, UR14, UR8 ;  /* 0x0000000e3d0872a5 */ /* 0x000fe4000f8e0008 */
[----:B------:R-:W-:-:S03]  /*8a20*/  UIMAD UR7, UR61, UR15, UR7 ;  /* 0x0000000f3d0772a4 */ /* 0x000fc6000f8e0207 */
[----:B------:R-:W-:Y:S01]  /*8a30*/  ULDC.64 UR14, c[0x0][0xb98] ;  /* 0x0002e600000e7ab9 */ /* 0x000fe20000000a00 */
[----:B------:R-:W0:Y:S01]  /*8a40*/  @P1 LDC R3, c[0x0][0xbec] ;  /* 0x0002fb00ff031b82 */ /* 0x000e220000000800 */
[----:B------:R-:W-:Y:S02]  /*8a50*/  UIADD3 UR9, UR9, UR7, URZ ;  /* 0x0000000709097290 */ /* 0x000fe4000fffe03f */
[----:B------:R-:W-:Y:S02]  /*8a60*/  UIMAD UR7, UR12, UR14, URZ ;  /* 0x0000000e0c0772a4 */ /* 0x000fe4000f8e023f */
[----:B------:R-:W-:Y:S02]  /*8a70*/  UIMAD.WIDE.U32 UR8, UR60, UR14, UR8 ;  /* 0x0000000e3c0872a5 */ /* 0x000fe4000f8e0008 */
[----:B------:R-:W-:Y:S01]  /*8a80*/  UIMAD UR7, UR60, UR15, UR7 ;  /* 0x0000000f3c0772a4 */ /* 0x000fe2000f8e0207 */
[----:B------:R-:W1:Y:S02]  /*8a90*/  @P1 LDC R6, c[0x0][0xbf0] ;  /* 0x0002fc00ff061b82 */ /* 0x000e640000000800 */
        /* <DEDUP_REMOVED lines=19> */
.L_x_3520:
[----:B------:R-:W-:Y:S05]  /*8bd0*/  BSYNC B1 ;  /* 0x0000000000017941 */ /* 0x000fea0003800000 */
.L_x_3519:
[----:B------:R-:W-:Y:S01]  /*8be0*/  R2UR UR13, R22 ;  /* 0x00000000160d72ca */ /* 0x000fe200000e0000 */
[----:B0-----:R-:W0:Y:S01]  /*8bf0*/  @P0 LDC R3, c[0x0][0xbf0] ;  /* 0x0002fc00ff030b82 */ /* 0x001e220000000800 */
[----:B------:R-:W-:Y:S01]  /*8c00*/  ULDC.64 UR14, c[0x0][0xaa0] ;  /* 0x0002a800000e7ab9 */ /* 0x000fe20000000a00 */
[----:B------:R-:W-:Y:S01]  /*8c10*/  IMAD R2, R19, 0x20, R23 ;  /* 0x0000002013027824 */ /* 0x000fe200078e0217 */
[----:B------:R-:W-:Y:S01]  /*8c20*/  UIMAD UR7, UR10, UR14, URZ ;  /* 0x0000000e0a0772a4 */ /* 0x000fe2000f8e023f */
[----:B------:R-:W-:Y:S01]  /*8c30*/  BSSY B1, `(.L_x_3521) ;  /* 0x000003f000017945 */ /* 0x000fe20003800000 */
[----:B------:R-:W-:Y:S02]  /*8c40*/  UIMAD.WIDE.U32 UR8, UR4, UR14, URZ ;  /* 0x0000000e040872a5 */ /* 0x000fe4000f8e003f */
[----:B------:R-:W-:-:S03]  /*8c50*/  UIMAD UR7, UR4, UR15, UR7 ;  /* 0x0000000f040772a4 */ /* 0x000fc6000f8e0207 */
[----:B------:R-:W-:Y:S01]  /*8c60*/  ULDC.64 UR14, c[0x0][0xae8] ;  /* 0x0002ba00000e7ab9 */ /* 0x000fe20000000a00 */
[----:B------:R-:W-:Y:S01]  /*8c70*/  UIADD3 UR9, UR9, UR7, URZ ;  /* 0x0000000709097290 */ /* 0x000fe2000fffe03f */
[----:B------:R-:W-:Y:S01]  /*8c80*/  MOV R5, UR13 ;  /* 0x0000000d00057c02 */ /* 0x000fe20008000f00 */
[----:B------:R-:W-:Y:S02]  /*8c90*/  UIMAD UR4, UR11, UR14, URZ ;  /* 0x0000000e0b0472a4 */ /* 0x000fe4000f8e023f */
[----:B------:R-:W-:Y:S02]  /*8ca0*/  UIMAD.WIDE.U32 UR8, UR61, UR14, UR8 ;  /* 0x0000000e3d0872a5 */ /* 0x000fe4000f8e0008 */
[----:B------:R-:W-:Y:S01]  /*8cb0*/  IMAD R6, R5, 0x80, R2 ;  /* 0x0000008005067824 */ /* 0x000fe200078e0202 */
[----:B------:R-:W-:Y:S01]  /*8cc0*/  UIMAD UR4, UR61, UR15, UR4 ;  /* 0x0000000f3d0472a4 */ /* 0x000fe2000f8e0204 */
[----:B------:R-:W-:Y:S02]  /*8cd0*/  ULDC.64 UR10, c[0x0][0xaf0] ;  /* 0x0002bc00000a7ab9 */ /* 0x000fe40000000a00 */
        /* <DEDUP_REMOVED lines=11> */
[----:B------:R-:W-:-:S02]  /*8d90*/  IMAD.U32 R3, RZ, RZ, UR9 ;  /* 0x00000009ff037e24 */ /* 0x000fc4000f8e00ff */
[----:B------:R-:W-:Y:S02]  /*8da0*/  IMAD R4, R2, UR10, RZ ;  /* 0x0000000a02047c24 */ /* 0x000fe4000f8e02ff */
[----:B------:R-:W-:Y:S01]  /*8db0*/  IMAD R7, R11, R7, R6 ;  /* 0x000000070b077224 */ /* 0x000fe200078e0206 */
[----:B------:R-:W-:Y:S01]  /*8dc0*/  MOV R3, UR4 ;  /* 0x0000000400037c02 */ /* 0x000fe20008000f00 */
[----:B------:R-:W-:Y:S01]  /*8dd0*/  IMAD.U32 R2, RZ, RZ, UR8 ;  /* 0x00000008ff027e24 */ /* 0x000fe2000f8e00ff */
[----:B------:R-:W-:Y:S01]  /*8de0*/  ULDC.64 UR8, c[0x0][0xad8] ;  /* 0x0002b60000087ab9 */ /* 0x000fe20000000a00 */
        /* <DEDUP_REMOVED lines=13> */
[----:B------:R-:W-:Y:S02]  /*8ec0*/  IADD3 R3, R3, R5, RZ ;  /* 0x0000000503037210 */ /* 0x000fe40007ffe0ff */
[----:B------:R-:W-:Y:S02]  /*8ed0*/  LEA R4, P3, R2, UR8, 0x1 ;  /* 0x0000000802047c11 */ /* 0x000fe4000f8608ff */
[----:B------:R-:W-:Y:S01]  /*8ee0*/  ISETP.GE.AND P1, PT, R0, R11, PT ;  /* 0x0000000b0000720c */ /* 0x000fe20003f26270 */
[----:B------:R-:W-:Y:S01]  /*8ef0*/  VIADD R0, R6, 0x40 ;  /* 0x0000004006007836 */ /* 0x000fe20000000000 */
[----:B------:R-:W-:-:S02]  /*8f00*/  LEA.HI.X R5, R2, UR9, R3, 0x1, P3 ;  /* 0x0000000902057c11 */ /* 0x000fc400098f0c03 */
[----:B------:R0:W1:Y:S02]  /*8f10*/  SHFL.IDX PT, R3, R4, RZ, 0x181f ;  /* 0x00181fff04037589 */ /* 0x00006400000e0000 */
[----:B------:R-:W-:Y:S02]  /*8f20*/  ISETP.GE.AND P0, PT, R0, R11, PT ;  /* 0x0000000b0000720c */ /* 0x000fe40003f06270 */
[----:B------:R0:W2:Y:S01]  /*8f30*/  SHFL.IDX PT, R0, R5, RZ, 0x181f ;  /* 0x00181fff05007589 */ /* 0x0000a200000e0000 */
[----:B------:R-:W-:Y:S10]  /*8f40*/  @P2 BRA `(.L_x_3522) ;  /* 0x0000000000342947 */ /* 0x000ff40003800000 */
        /* <DEDUP_REMOVED lines=9> */
[----:B------:R3:W-:Y:S01]  /*8fe0*/  @!P4 ST.E.128 desc[UR36][R8.64], RZ ;  /* 0x000000ff0800c985 */ /* 0x0007e2000c101d24 */
[----:B------:R-:W-:-:S03]  /*8ff0*/  @!P2 LEA.HI.X R3, R18, R0, R201, 0x1, P6 ;  /* 0x000000001203a211 */ /* 0x000fc600030f0cc9 */
[----:B------:R3:W-:Y:S04]  /*9000*/  @!P3 ST.E.128 desc[UR36][R12.64], RZ ;  /* 0x000000ff0c00b985 */ /* 0x0007e8000c101d24 */
[----:B------:R3:W-:Y:S02]  /*9010*/  @!P2 ST.E.128 desc[UR36][R2.64], RZ ;  /* 0x000000ff0200a985 */ /* 0x0007e4000c101d24 */
.L_x_3522:
[----:B------:R-:W-:Y:S05]  /*9020*/  BSYNC B1 ;  /* 0x0000000000017941 */ /* 0x000fea0003800000 */
.L_x_3521:
[----:B--2---:R2:W4:Y:S01]  /*9030*/  SHFL.IDX PT, R0, R5, 0x1, 0x181f ;  /* 0x00381f0005007f89 */ /* 0x00452200000e0000 */
[----:B------:R-:W-:Y:S03]  /*9040*/  BSSY B1, `(.L_x_3523) ;  /* 0x0000010000017945 */ /* 0x000fe60003800000 */
[----:B-1-3--:R2:W1:Y:S01]  /*9050*/  SHFL.IDX PT, R3, R4, 0x1, 0x181f ;  /* 0x00381f0004037f89 */ /* 0x00a46200000e0000 */
[----:B------:R-:W-:Y:S05]  /*9060*/  @P1 BRA `(.L_x_3524) ;  /* 0x0000000000341947 */ /* 0x000fea0003800000 */
[----:B------:R-:W-:Y:S02]  /*9070*/  ULDC UR4, c[0x0][0xac8] ;  /* 0x0002b20000047ab9 */ /* 0x000fe40000000800 */
[----:B------:R-:W-:Y:S02]  /*9080*/  ISETP.GE.AND P4, PT, R16, UR4, PT ;  /* 0x0000000410007c0c */ /* 0x000fe4000bf86270 */
[----:B------:R-:W-:Y:S02]  /*9090*/  ISETP.GE.AND P5, PT, R17, UR4, PT ;  /* 0x0000000411007c0c */ /* 0x000fe4000bfa6270 */
[----:B------:R-:W-:-:S09]  /*90a0*/  ISETP.GE.AND P6, PT, R18, UR4, PT ;  /* 0x0000000412007c0c */ /* 0x000fd2000bfc6270 */
[-C--:B-1----:R-:W-:Y:S02]  /*90b0*/  @!P4 LEA R8, P1, R16, R3.reuse, 0x1 ;  /* 0x000000031008c211 */ /* 0x082fe400078208ff */
[CC--:B------:R-:W-:Y:S02]  /*90c0*/  @!P5 LEA R12, P2, R17.reuse, R3.reuse, 0x1 ;  /* 0x00000003110cd211 */ /* 0x0c0fe400078408ff */
[----:B------:R-:W-:Y:S02]  /*90d0*/  @!P6 LEA R2, P3, R18, R3, 0x1 ;  /* 0x000000031202e211 */ /* 0x000fe400078608ff */
[-C--:B----4-:R-:W-:Y:S02]  /*90e0*/  @!P4 LEA.HI.X R9, R16, R0.reuse, R203, 0x1, P1 ;  /* 0x000000001009c211 */ /* 0x090fe400008f0ccb */
[-C--:B------:R-:W-:Y:S02]  /*90f0*/  @!P5 LEA.HI.X R13, R17, R0.reuse, R202, 0x1, P2 ;  /* 0x00000000110dd211 */ /* 0x080fe400010f0cca */
[----:B------:R-:W-:Y:S01]  /*9100*/  @!P6 LEA.HI.X R3, R18, R0, R201, 0x1, P3 ;  /* 0x000000001203e211 */ /* 0x000fe200018f0cc9 */
[----:B------:R3:W-:Y:S04]  /*9110*/  @!P4 ST.E.128 desc[UR36][R8.64], RZ ;  /* 0x000000ff0800c985 */ /* 0x0007e8000c101d24 */
[----:B------:R3:W-:Y:S04]  /*9120*/  @!P5 ST.E.128 desc[UR36][R12.64], RZ ;  /* 0x000000ff0c00d985 */ /* 0x0007e8000c101d24 */
[----:B------:R3:W-:Y:S02]  /*9130*/  @!P6 ST.E.128 desc[UR36][R2.64], RZ ;  /* 0x000000ff0200e985 */ /* 0x0007e4000c101d24 */
.L_x_3524:
[----:B------:R-:W-:Y:S05]  /*9140*/  BSYNC B1 ;  /* 0x0000000000017941 */ /* 0x000fea0003800000 */
.L_x_3523:
[----:B----4-:R4:W0:Y:S01]  /*9150*/  SHFL.IDX PT, R0, R5, 0x2, 0x181f ;  /* 0x00581f0005007f89 */ /* 0x01082200000e0000 */
        /* <DEDUP_REMOVED lines=10> */
[-C--:B0-----:R-:W-:Y:S02]  /*9200*/  @!P3 LEA.HI.X R9, R16, R0.reuse, R203, 0x1, P0 ;  /* 0x000000001009b211 */ /* 0x081fe400000f0ccb */
[-C--:B------:R-:W-:Y:S02]  /*9210*/  @!P4 LEA.HI.X R13, R17, R0.reuse, R202, 0x1, P1 ;  /* 0x00000000110dc211 */ /* 0x080fe400008f0cca */
[----:B------:R-:W-:Y:S01]  /*9220*/  @!P5 LEA.HI.X R3, R18, R0, R201, 0x1, P2 ;  /* 0x000000001203d211 */ /* 0x000fe200010f0cc9 */
[----:B------:R3:W-:Y:S04]  /*9230*/  @!P3 ST.E.128 desc[UR36][R8.64], RZ ;  /* 0x000000ff0800b985 */ /* 0x0007e8000c101d24 */
[----:B------:R3:W-:Y:S04]  /*9240*/  @!P4 ST.E.128 desc[UR36][R12.64], RZ ;  /* 0x000000ff0c00c985 */ /* 0x0007e8000c101d24 */
[----:B------:R3:W-:Y:S02]  /*9250*/  @!P5 ST.E.128 desc[UR36][R2.64], RZ ;  /* 0x000000ff0200d985 */ /* 0x0007e4000c101d24 */
.L_x_3526:
[----:B------:R-:W-:Y:S05]  /*9260*/  BSYNC B1 ;  /* 0x0000000000017941 */ /* 0x000fea0003800000 */
.L_x_3525:
        /* <DEDUP_REMOVED lines=8> */
[----:B------:R-:W-:-:S09]  /*92f0*/  ISETP.GE.AND P5, PT, R18, UR4, PT ;  /* 0x0000000412007c0c */ /* 0x000fd2000bfa6270 */
[-C--:B--2---:R-:W-:Y:S02]  /*9300*/  @!P3 LEA R6, P0, R16, R3.reuse, 0x1 ;  /* 0x000000031006b211 */ /* 0x084fe400078008ff */
        /* <DEDUP_REMOVED lines=8> */
.L_x_3517:
[----:B------:R-:W-:Y:S05]  /*9390*/  BSYNC B0 ;  /* 0x0000000000007941 */ /* 0x000fea0003800000 */
.L_x_3508:
[----:B------:R-:W-:Y:S02]  /*93a0*/  ULDC UR4, c[0x0][0xc3c] ;  /* 0x00030f0000047ab9 */ /* 0x000fe40000000800 */
[----:B------:R-:W-:-:S13]  /*93b0*/  ISETP.GE.AND P0, PT, R43, UR4, PT ;  /* 0x000000042b007c0c */ /* 0x000fda000bf06270 */
[----:B------:R-:W-:Y:S05]  /*93c0*/  @!P0 BRA `(.L_x_3527) ;  /* 0xffffff7800748947 */ /* 0x000fea000383ffff */
[----:B------:R-:W-:Y:S05]  /*93d0*/  EXIT ;  /* 0x000000000000794d */ /* 0x000fea0003800000 */
.L_x_3480:
        /* <DEDUP_REMOVED lines=16> */
.L_x_3528:
        /* <DEDUP_REMOVED lines=40> */
.L_x_3534:
[----:B------:R-:W0:Y:S01]  /*9760*/  LDC R2, c[0x0][0xc3c] ;  /* 0x00030f00ff027b82 */ /* 0x000e220000000800 */
[----:B------:R-:W-:-:S06]  /*9770*/  UIADD3 UR4, UR4, 0x1f, URZ ;  /* 0x0000001f04047890 */ /* 0x000fcc000fffe03f */
[----:B0-----:R-:W-:-:S13]  /*9780*/  ISETP.LE.AND P6, PT, R2, UR4, PT ;  /* 0x0000000402007c0c */ /* 0x001fda000bfc3270 */
[----:B------:R-:W-:Y:S05]  /*9790*/  @P6 BRA `(.L_x_3531) ;  /* 0x0000000400246947 */ /* 0x000fea0003800000 */
[----:B------:R-:W-:Y:S01]  /*97a0*/  VIADD R7, R5, UR4 ;  /* 0x0000000405077c36 */ /* 0x000fe20008000000 */
[----:B------:R-:W-:Y:S01]  /*97b0*/  BSSY B0, `(.L_x_3532) ;  /* 0x0000007000007945 */ /* 0x000fe20003800000 */
[----:B------:R-:W-:-:S03]  /*97c0*/  MOV R0, RZ ;  /* 0x000000ff00007202 */ /* 0x000fc60000000f00 */
[----:B------:R-:W-:-:S13]  /*97d0*/  ISETP.GE.OR P6, PT, R7, R2, !P0 ;  /* 0x000000020700720c */ /* 0x000fda00047c6670 */
[----:B------:R-:W-:Y:S05]  /*97e0*/  @P6 BRA `(.L_x_3533) ;  /* 0x00000000000c6947 */ /* 0x000fea0003800000 */
[----:B------:R-:W0:Y:S02]  /*97f0*/  LDC.64 R2, c[0x0][0xc80] ;  /* 0x00032000ff027b82 */ /* 0x000e240000000a00 */
[----:B0-----:R-:W-:-:S05]  /*9800*/  IMAD.WIDE R2, R7, 0x4, R2 ;  /* 0x0000000407027825 */ /* 0x001fca00078e0202 */
[----:B------:R0:W5:Y:S02]  /*9810*/  LDG.E R0, desc[UR36][R2.64] ;  /* 0x0000002402007981 */ /* 0x000164000c1e1900 */
.L_x_3533:
[----:B------:R-:W-:Y:S05]  /*9820*/  BSYNC B0 ;  /* 0x0000000000007941 */ /* 0x000fea0003800000 */
.L_x_3532:
        /* <DEDUP_REMOVED lines=21> */
.L_x_3530:
        /* <DEDUP_REMOVED lines=15> */
.L_x_3535:
[----:B---3--:R-:W-:Y:S01]  /*9a70*/  IMAD R16, R16, UR5, R8 ;  /* 0x0000000510107c24 */ /* 0x008fe2000f8e0208 */
[----:B0-----:R-:W-:Y:S01]  /*9a80*/  IABS R2, R10 ;  /* 0x0000000a00027213 */ /* 0x001fe20000000000 */
[----:B-1----:R-:W-:Y:S02]  /*9a90*/  IMAD.MOV R0, RZ, RZ, -R3 ;  /* 0x000000ffff007224 */ /* 0x002fe400078e0a03 */
[----:B------:R-:W-:Y:S01]  /*9aa0*/  VIADD R19, R19, UR4 ;  /* 0x0000000413137c36 */ /* 0x000fe20008000000 */
[----:B------:R-:W-:Y:S01]  /*9ab0*/  IADD3 R11, -R16, UR6, RZ ;  /* 0x00000006100b7c10 */ /* 0x000fe2000fffe1ff */
[----:B--2---:R-:W-:Y:S01]  /*9ac0*/  IMAD R7, R0, R9, RZ ;  /* 0x0000000900077224 */ /* 0x004fe200078e02ff */
        /* <DEDUP_REMOVED lines=22> */
.L_x_3531:
[----:B------:R-:W-:Y:S01]  /*9c30*/  ULDC UR4, c[0x0][0xc3c] ;  /* 0x00030f0000047ab9 */ /* 0x000fe20000000800 */
[----:B------:R-:W-:Y:S01]  /*9c40*/  IMAD.MOV.U32 R17, RZ, RZ, RZ ;  /* 0x000000ffff117224 */ /* 0x000fe200078e00ff */
[----:B------:R-:W-:Y:S01]  /*9c50*/  MOV R16, UR6 ;  /* 0x0000000600107c02 */ /* 0x000fe20008000f00 */
[----:B------:R-:W-:Y:S02]  /*9c60*/  IMAD.MOV.U32 R18, RZ, RZ, RZ ;  /* 0x000000ffff127224 */ /* 0x000fe400078e00ff */
[----:B------:R-:W-:-:S07]  /*9c70*/  IMAD.U32 R19, RZ, RZ, UR4 ;  /* 0x00000004ff137e24 */ /* 0x000fce000f8e00ff */
.L_x_3536:
[----:B------:R-:W-:-:S13]  /*9c80*/  ISETP.NE.AND P0, PT, R5, RZ, PT ;  /* 0x000000ff0500720c */ /* 0x000fda0003f05270 */
[----:B------:R-:W0:Y:S01]  /*9c90*/  @!P0 S2R R3, SR_CgaCtaId ;  /* 0x0000000000038919 */ /* 0x000e220000008800 */
[----:B------:R-:W-:-:S04]  /*9ca0*/  @!P0 MOV R0, 0x400 ;  /* 0x0000040000008802 */ /* 0x000fc80000000f00 */
[----:B0-----:R-:W-:-:S05]  /*9cb0*/  @!P0 LEA R0, R3, R0, 0x18 ;  /* 0x0000000003008211 */ /* 0x001fca00078ec0ff */
[----:B------:R0:W-:Y:S01]  /*9cc0*/  @!P0 STS.128 [R0+0x308d0], R16 ;  /* 0x0308d01000008388 */ /* 0x0001e20000000c00 */
[----:B------:R-:W-:Y:S06]  /*9cd0*/  BAR.ARV 0x5, 0x180 ;  /* 0x0146000000007b1d */ /* 0x000fec0000002000 */
.L_x_3529:
        /* <DEDUP_REMOVED lines=14> */
[C---:B-1----:R-:W-:Y:S01]  /*9dc0*/  IMAD.SHL.U32 R32, R4.reuse, 0x8, RZ ;  /* 0x0000000804207824 */ /* 0x042fe200078e00ff */
[----:B------:R-:W-:-:S04]  /*9dd0*/  LOP3.LUT R2, R4, 0x7f, RZ, 0xc0, !PT ;  /* 0x0000007f04027812 */ /* 0x000fc800078ec0ff */
[----:B------:R-:W-:Y:S02]  /*9de0*/  SHF.R.U32.HI R2, RZ, 0x3, R2 ;  /* 0x00000003ff027819 */ /* 0x000fe40000011602 */
[----:B--2---:R-:W-:Y:S02]  /*9df0*/  R2UR UR4, R0 ;  /* 0x00000000000472ca */ /* 0x004fe400000e0000 */
[----:B------:R-:W-:-:S04]  /*9e00*/  LOP3.LUT R0, R32, 0x1f8, RZ, 0xc0, !PT ;  /* 0x000001f820007812 */ /* 0x000fc800078ec0ff */
[----:B------:R-:W-:Y:S02]  /*9e10*/  LOP3.LUT R3, R0, 0x38, R4, 0x78, !PT ;  /* 0x0000003800037812 */ /* 0x000fe400078e7804 */
[----:B------:R-:W-:Y:S02]  /*9e20*/  SHF.L.U32 R0, R4, 0x4, RZ ;  /* 0x0000000404007819 */ /* 0x000fe400000006ff */
[----:B------:R-:W-:Y:S02]  /*9e30*/  LOP3.LUT R36, R3, 0x200, R32, 0xf8, !PT ;  /* 0x0000020003247812 */ /* 0x000fe400078ef820 */
[----:B------:R-:W-:Y:S01]  /*9e40*/  LOP3.LUT R32, R32, 0x38, RZ, 0xc0, !PT ;  /* 0x0000003820207812 */ /* 0x000fe200078ec0ff */
[----:B------:R-:W-:Y:S01]  /*9e50*/  ULOP3.LUT UR38, UR4, 0x2, URZ, 0xfc, !UPT ;  /* 0x0000000204267892 */ /* 0x000fe2000f8efc3f */
[----:B------:R-:W-:Y:S02]  /*9e60*/  LOP3.LUT R0, R2, 0x70, R0, 0xf8, !PT ;  /* 0x0000007002007812 */ /* 0x000fe400078ef800 */
[----:B------:R-:W-:Y:S01]  /*9e70*/  UMOV UR4, 0x400 ;  /* 0x0000040000047882 */ /* 0x000fe20000000000 */
[C---:B------:R-:W-:Y:S01]  /*9e80*/  LOP3.LUT R34, R32.reuse, 0x40, RZ, 0xfc, !PT ;  /* 0x0000004020227812 */ /* 0x040fe200078efcff */
[----:B0-----:R-:W-:Y:S01]  /*9e90*/  ULEA UR4, UR5, UR4, 0x18 ;  /* 0x0000000405047291 */ /* 0x001fe2000f8ec03f */
[----:B------:R-:W-:-:S05]  /*9ea0*/  LOP3.LUT R33, R32, 0x80, RZ, 0xfc, !PT ;  /* 0x0000008020217812 */ /* 0x000fca00078efcff */
[----:B------:R-:W-:-:S04]  /*9eb0*/  IMAD.U32 R22, RZ, RZ, UR4 ;  /* 0x00000004ff167e24 */ /* 0x000fc8000f8e00ff */
[----:B---3--:R-:W-:-:S07]  /*9ec0*/  IMAD R37, R36, 0x2, R22 ;  /* 0x0000000224257824 */ /* 0x008fce00078e0216 */
.L_x_3600:
[----:B0-----:R-:W0:Y:S02]  /*9ed0*/  LDC.64 R2, c[0x0][0xc88] ;  /* 0x00032200ff027b82 */ /* 0x001e240000000a00 */
[----:B0-----:R-:W-:-:S05]  /*9ee0*/  IMAD.WIDE R2, R19, 0x4, R2 ;  /* 0x0000000413027825 */ /* 0x001fca00078e0202 */
[----:B------:R-:W2:Y:S01]  /*9ef0*/  LDG.E R29, desc[UR36][R2.64] ;  /* 0x00000024021d7981 */ /* 0x000ea2000c1e1900 */
        /* <DEDUP_REMOVED lines=8> */
[C---:B------:R-:W-:Y:S02]  /*9f80*/  @P0 LEA R2, P1, R29.reuse, UR4, 0x2 ;  /* 0x000000041d020c11 */ /* 0x040fe4000f8210ff */
[C---:B------:R-:W-:Y:S01]  /*9f90*/  SHF.L.U32 R24, R29.reuse, 0x2, RZ ;  /* 0x000000021d187819 */ /* 0x040fe200000006ff */
[----:B------:R0:W-:Y:S01]  /*9fa0*/  STL [R1+0x10], R0 ;  /* 0x0000100001007387 */ /* 0x0001e20000100800 */
[----:B------:R-:W-:Y:S01]  /*9fb0*/  @P0 LEA.HI.X R3, R29, UR5, R0, 0x2, P1 ;  /* 0x000000051d030c11 */ /* 0x000fe200088f1400 */
[----:B------:R-:W-:-:S04]  /*9fc0*/  ULDC.64 UR4, c[0x0][0xa00] ;  /* 0x0002800000047ab9 */ /* 0x000fc80000000a00 */
[----:B-1----:R1:W2:Y:S01]  /*9fd0*/  @P0 LDG.E R30, desc[UR36][R2.64] ;  /* 0x00000024021e0981 */ /* 0x0022a2000c1e1900 */
[----:B------:R-:W-:Y:S02]  /*9fe0*/  ISETP.NE.U32.AND P0, PT, RZ, UR4, PT ;  /* 0x00000004ff007c0c */ /* 0x000fe4000bf05070 */
[----:B------:R-:W-:Y:S02]  /*9ff0*/  SHF.L.U64.HI R25, R29, 0x2, R0 ;  /* 0x000000021d197819 */ /* 0x000fe40000010200 */
[----:B------:R-:W-:Y:S02]  /*a000*/  ISETP.NE.AND.EX P2, PT, RZ, UR5, PT, P0 ;  /* 0x00000005ff007c0c */ /* 0x000fe4000bf45300 */
[----:B------:R-:W-:Y:S02]  /*a010*/  ISETP.NE.U32.AND P0, PT, RZ, UR6, PT ;  /* 0x00000006ff007c0c */ /* 0x000fe4000bf05070 */
[----:B------:R-:W-:Y:S02]  /*a020*/  LOP3.LUT R23, R23, 0xffffffbf, RZ, 0xc0, !PT ;  /* 0xffffffbf17177812 */ /* 0x000fe400078ec0ff */
[----:B------:R-:W-:-:S02]  /*a030*/  ISETP.NE.AND.EX P0, PT, RZ, UR7, PT, P0 ;  /* 0x00000007ff007c0c */ /* 0x000fc4000bf05300 */
[----:B-1----:R-:W-:-:S04]  /*a040*/  IADD3 R2, P1, R24, UR4, RZ ;  /* 0x0000000418027c10 */ /* 0x002fc8000ff3e0ff */
[----:B------:R-:W-:Y:S01]  /*a050*/  IADD3.X R3, R25, UR5, RZ, P1, !PT ;  /* 0x0000000519037c10 */ /* 0x000fe20008ffe4ff */
[----:B------:R-:W-:Y:S01]  /*a060*/  ULDC.64 UR4, c[0x0][0x418] ;  /* 0x0001060000047ab9 */ /* 0x000fe20000000a00 */
[----:B------:R-:W-:-:S03]  /*a070*/  @P2 LOP3.LUT R23, R23, 0x40, RZ, 0xfc, !PT ;  /* 0x0000004017172812 */ /* 0x000fc600078efcff */
[----:B------:R1:W5:Y:S02]  /*a080*/  @P2 LDG.E R35, desc[UR36][R2.64] ;  /* 0x0000002402232981 */ /* 0x000364000c1e1900 */
[----:B------:R-:W-:-:S04]  /*a090*/  @P0 IADD3 R4, P1, R24, UR6, RZ ;  /* 0x0000000618040c10 */ /* 0x000fc8000ff3e0ff */
[----:B------:R-:W-:-:S05]  /*a0a0*/  @P0 IADD3.X R5, R25, UR7, RZ, P1, !PT ;  /* 0x0000000719050c10 */ /* 0x000fca0008ffe4ff */
[----:B---3--:R-:W3:Y:S01]  /*a0b0*/  @P0 LDG.E R4, desc[UR36][R4.64] ;  /* 0x0000002404040981 */ /* 0x008ee2000c1e1900 */
        /* <DEDUP_REMOVED lines=18> */
.L_x_3538:
        /* <DEDUP_REMOVED lines=9> */
.L_x_3539:
        /* <DEDUP_REMOVED lines=8> */
[----:B--2---:R-:W-:-:S07]  /*a2f0*/  IADD3 R0, -R0, R5, RZ ;  /* 0x0000000500007210 */ /* 0x004fce0007ffe1ff */
.L_x_3540:
        /* <DEDUP_REMOVED lines=17> */
[----:B------:R-:W1:Y:S08]  /*a410*/  FLO.U32 R0, UR4 ;  /* 0x0000000400007d00 */ /* 0x000e7000080e0000 */
[----:B------:R-:W2:Y:S01]  /*a420*/  POPC R5, UR4 ;  /* 0x0000000400057d09 */ /* 0x000ea20008000000 */
[----:B-1----:R-:W-:-:S13]  /*a430*/  ISETP.EQ.U32.AND P0, PT, R0, R7, PT ;  /* 0x000000070000720c */ /* 0x002fda0003f02070 */
[----:B--2---:R-:W2:Y:S01]  /*a440*/  @P0 ATOMG.E.ADD.STRONG.GPU PT, R3, desc[UR36][R2.64], R5 ;  /* 0x00000005020309a8 */ /* 0x004ea200081ee1e4 */
[----:B0-----:R-:W0:Y:S02]  /*a450*/  S2R R4, SR_LTMASK ;  /* 0x0000000000047919 */ /* 0x001e240000003900 */
[----:B0-----:R-:W-:-:S04]  /*a460*/  LOP3.LUT R4, R4, UR4, RZ, 0xc0, !PT ;  /* 0x0000000404047c12 */ /* 0x001fc8000f8ec0ff */
[----:B------:R-:W0:Y:S01]  /*a470*/  POPC R7, R4 ;  /* 0x0000000400077309 */ /* 0x000e220000000000 */
[----:B--2---:R-:W0:Y:S02]  /*a480*/  SHFL.IDX PT, R0, R3, R0, 0x1f ;  /* 0x00001f0003007589 */ /* 0x004e2400000e0000 */
[----:B0-----:R-:W-:Y:S01]  /*a490*/  IADD3 R16, R0, UR39, R7 ;  /* 0x0000002700107c10 */ /* 0x001fe2000fffe007 */
[----:B------:R-:W-:Y:S06]  /*a4a0*/  BRA `(.L_x_3543) ;  /* 0x0000003400687947 */ /* 0x000fec0003800000 */
.L_x_3542:
[----:B-1----:R-:W-:Y:S01]  /*a4b0*/  VIADD R0, R22, 0x1e400 ;  /* 0x0001e40016007836 */ /* 0x002fe20000000000 */
[----:B------:R-:W-:Y:S04]  /*a4c0*/  BSSY B6, `(.L_x_3544) ;  /* 0x0000013000067945 */ /* 0x000fe80003800000 */
[----:B------:R-:W-:-:S13]  /*a4d0*/  LOP3.LUT P0, RZ, R0, 0x3ff, RZ, 0xc0, !PT ;  /* 0x000003ff00ff7812 */ /* 0x000fda000780c0ff */
        /* <DEDUP_REMOVED lines=8> */
[----:B------:R-:W-:Y:S01]  /*a560*/  IMAD.U32 R5, RZ, RZ, UR7 ;  /* 0x00000007ff057e24 */ /* 0x000fe2000f8e00ff */
[----:B------:R-:W-:Y:S01]  /*a570*/  MOV R13, RZ ;  /* 0x000000ff000d7202 */ /* 0x000fe20000000f00 */
[----:B------:R-:W-:Y:S02]  /*a580*/  IMAD.U32 R7, RZ, RZ, UR9 ;  /* 0x00000009ff077e24 */ /* 0x000fe4000f8e00ff */
[----:B------:R-:W-:-:S02]  /*a590*/  IMAD.U32 R10, RZ, RZ, UR4 ;  /* 0x00000004ff0a7e24 */ /* 0x000fc4000f8e00ff */
[----:B------:R-:W-:Y:S02]  /*a5a0*/  IMAD.U32 R11, RZ, RZ, UR5 ;  /* 0x00000005ff0b7e24 */ /* 0x000fe4000f8e00ff */
[----:B------:R-:W-:Y:S02]  /*a5b0*/  IMAD.MOV.U32 R8, RZ, RZ, 0x70 ;  /* 0x00000070ff087424 */ /* 0x000fe400078e00ff */
[----:B------:R-:W-:-:S07]  /*a5c0*/  IMAD.MOV.U32 R12, RZ, RZ, 0x1 ;  /* 0x00000001ff0c7424 */ /* 0x000fce00078e00ff */
[----:B------:R-:W-:-:S07]  /*a5d0*/  LEPC R20, `(.L_x_3545) ;  /* 0x000000001014794e */ /* 0x000fce0000000000 */
[----:B0-----:R-:W-:Y:S05]  /*a5e0*/  CALL.ABS.NOINC R2 ;  /* 0x0000000002007343 */ /* 0x001fea0003c00000 */
.L_x_3545:
[----:B------:R-:W-:Y:S05]  /*a5f0*/  BSYNC B6 ;  /* 0x0000000000067941 */ /* 0x000fea0003800000 */
.L_x_3544:
        /* <DEDUP_REMOVED lines=20> */
.L_x_3548:
        /* <DEDUP_REMOVED lines=15> */
.L_x_3547:
[----:B------:R-:W-:Y:S05]  /*a830*/  BSYNC B6 ;  /* 0x0000000000067941 */ /* 0x000fea0003800000 */
.L_x_3546:
        /* <DEDUP_REMOVED lines=9> */
[----:B------:R-:W-:Y:S01]  /*a8d0*/  LOP3.LUT R23, R23, 0xffffffdf, RZ, 0xc0, !PT ;  /* 0xffffffdf17177812 */ /* 0x000fe200078ec0ff */
[----:B------:R-:W-:Y:S01]  /*a8e0*/  ULDC UR4, c[0x0][0x2f4] ;  /* 0x0000bd0000047ab9 */ /* 0x000fe20000000800 */
[----:B------:R-:W-:-:S05]  /*a8f0*/  @P0 IADD3.X R25, R25, UR5, RZ, P1, !PT ;  /* 0x0000000519190c10 */ /* 0x000fca0008ffe4ff */
[----:B------:R-:W3:Y:S01]  /*a900*/  @P0 LDG.E R31, desc[UR36][R24.64] ;  /* 0x00000024181f0981 */ /* 0x000ee2000c1e1900 */
[----:B-1----:R-:W-:Y:S02]  /*a910*/  ISETP.NE.AND P2, PT, R8, 0x1, PT ;  /* 0x000000010800780c */ /* 0x002fe40003f45270 */
[----:B----4-:R-:W-:-:S04]  /*a920*/  LOP3.LUT R20, R20, 0x7f, RZ, 0xc0, !PT ;  /* 0x0000007f14147812 */ /* 0x010fc800078ec0ff */
[----:B------:R-:W-:-:S07]  /*a930*/  SHF.R.U32.HI R0, RZ, 0x3, R20 ;  /* 0x00000003ff007819 */ /* 0x000fce0000011614 */
[----:B------:R-:W1:Y:S08]  /*a940*/  @P2 LDC R7, c[0x0][0x434] ;  /* 0x00010d00ff072b82 */ /* 0x000e700000000800 */
[----:B------:R-:W4:Y:S01]  /*a950*/  @P2 LDC R5, c[0x0][0x438] ;  /* 0x00010e00ff052b82 */ /* 0x000f220000000800 */
[----:B0-----:R-:W-:-:S05]  /*a960*/  IMAD.SHL.U32 R20, R21, 0x10, RZ ;  /* 0x0000001015147824 */ /* 0x001fca00078e00ff */
[----:B------:R-:W-:Y:S02]  /*a970*/  LOP3.LUT R20, R0, 0x70, R20, 0xf8, !PT ;  /* 0x0000007000147812 */ /* 0x000fe400078ef814 */
        /* <DEDUP_REMOVED lines=8> */
[----:B-1----:R-:W-:-:S08]  /*aa00*/  @P2 IMAD.HI.U32 R6, R0, R7, RZ ;  /* 0x0000000700062227 */ /* 0x002fd000078e00ff */
[----:B------:R-:W0:Y:S01]  /*aa10*/  @!P0 LDC.64 R2, c[0x0][0x428] ;  /* 0x00010a00ff028b82 */ /* 0x000e220000000a00 */
[----:B------:R-:W-:Y:S01]  /*aa20*/  IMAD.MOV.U32 R4, RZ, RZ, R0 ;  /* 0x000000ffff047224 */ /* 0x000fe200078e0000 */
[----:B----4-:R-:W-:Y:S02]  /*aa30*/  @P2 SHF.R.U32.HI R4, RZ, R5, R6 ;  /* 0x00000005ff042219 */ /* 0x010fe40000011606 */
[----:B------:R-:W-:Y:S02]  /*aa40*/  SHF.R.S32.HI R6, RZ, 0x1f, R31 ;  /* 0x0000001fff067819 */ /* 0x000fe4000001141f */
[----:B------:R-:W-:-:S03]  /*aa50*/  IADD3 R5, -R4, RZ, RZ ;  /* 0x000000ff04057210 */ /* 0x000fc60007ffe1ff */
[----:B------:R0:W-:Y:S02]  /*aa60*/  STL [R1+0x8], R6 ;  /* 0x0000080601007387 */ /* 0x0001e40000100800 */
[----:B------:R-:W-:Y:S01]  /*aa70*/  IMAD R0, R8, R5, R0 ;  /* 0x0000000508007224 */ /* 0x000fe200078e0200 */
[--C-:B------:R-:W-:Y:S01]  /*aa80*/  @!P0 SHF.R.S32.HI R5, RZ, 0x1f, R4.reuse ;  /* 0x0000001fff058819 */ /* 0x100fe20000011404 */
[-C--:B0-----:R-:W-:Y:S02]  /*aa90*/  @!P0 IMAD R6, R6, R2.reuse, RZ ;  /* 0x0000000206068224 */ /* 0x081fe400078e02ff */
[----:B------:R-:W-:-:S04]  /*aaa0*/  @!P0 IMAD.WIDE.U32 R4, R31, R2, R4 ;  /* 0x000000021f048225 */ /* 0x000fc800078e0004 */
[----:B------:R-:W-:Y:S02]  /*aab0*/  @!P0 IMAD R6, R31, R3, R6 ;  /* 0x000000031f068224 */ /* 0x000fe400078e0206 */
[----:B------:R-:W0:Y:S02]  /*aac0*/  @!P0 LDC.64 R2, c[0x0][0x418] ;  /* 0x00010600ff028b82 */ /* 0x000e240000000a00 */
[----:B------:R-:W-:Y:S02]  /*aad0*/  @!P0 IMAD.IADD R6, R5, 0x1, R6 ;  /* 0x0000000105068824 */ /* 0x000fe400078e0206 */
[----:B------:R-:W-:-:S05]  /*aae0*/  IMAD.U32 R5, RZ, RZ, UR38 ;  /* 0x00000026ff057e24 */ /* 0x000fca000f8e00ff */
[----:B------:R-:W-:Y:S02]  /*aaf0*/  ISETP.NE.AND P2, PT, R5, 0x3, PT ;  /* 0x000000030500780c */ /* 0x000fe40003f45270 */
[----:B0-----:R-:W-:-:S04]  /*ab00*/  @!P0 LEA R2, P1, R4, R2, 0x2 ;  /* 0x0000000204028211 */ /* 0x001fc800078210ff */
[----:B------:R-:W-:Y:S01]  /*ab10*/  @!P0 LEA.HI.X R3, R4, R3, R6, 0x2, P1 ;  /* 0x0000000304038211 */ /* 0x000fe200008f1406 */
[----:B------:R-:W-:-:S06]  /*ab20*/  IMAD.MOV.U32 R4, RZ, RZ, RZ ;  /* 0x000000ffff047224 */ /* 0x000fcc00078e00ff */
[----:B------:R0:W5:Y:S01]  /*ab30*/  @!P0 LDG.E R4, desc[UR36][R2.64] ;  /* 0x0000002402048981 */ /* 0x000162000c1e1900 */
[----:B------:R-:W-:Y:S02]  /*ab40*/  ISETP.GE.AND P0, PT, R32, UR4, PT ;  /* 0x0000000420007c0c */ /* 0x000fe4000bf06270 */
[----:B------:R-:W-:-:S04]  /*ab50*/  @P2 LOP3.LUT R23, R23, 0x10, RZ, 0xfc, !PT ;  /* 0x0000001017172812 */ /* 0x000fc800078efcff */
[----:B------:R-:W-:Y:S02]  /*ab60*/  LOP3.LUT R23, R23, 0xfffffffb, RZ, 0xc0, !PT ;  /* 0xfffffffb17177812 */ /* 0x000fe400078ec0ff */
[----:B------:R-:W-:-:S05]  /*ab70*/  ISETP.GE.AND P1, PT, R34, UR4, PT ;  /* 0x0000000422007c0c */ /* 0x000fca000bf26270 */
[----:B------:R-:W-:Y:S02]  /*ab80*/  @P0 LOP3.LUT R23, R23, 0x4, RZ, 0xfc, !PT ;  /* 0x0000000417170812 */ /* 0x000fe400078efcff */
[----:B------:R-:W-:Y:S02]  /*ab90*/  ISETP.GE.AND P0, PT, R33, UR4, PT ;  /* 0x0000000421007c0c */ /* 0x000fe4000bf06270 */
[----:B------:R-:W-:-:S04]  /*aba0*/  LOP3.LUT R23, R23, 0xfffffffe, RZ, 0xc0, !PT ;  /* 0xfffffffe17177812 */ /* 0x000fc800078ec0ff */
[----:B------:R-:W-:-:S04]  /*abb0*/  LOP3.LUT R23, R23, 0xfffffffd, RZ, 0xc0, !PT ;  /* 0xfffffffd17177812 */ /* 0x000fc800078ec0ff */
[----:B------:R-:W-:-:S04]  /*abc0*/  @P1 LOP3.LUT R23, R23, 0x2, RZ, 0xfc, !PT ;  /* 0x0000000217171812 */ /* 0x000fc800078efcff */
[----:B------:R-:W-:Y:S01]  /*abd0*/  @P0 LOP3.LUT R23, R23, 0x1, RZ, 0xfc, !PT ;  /* 0x0000000117170812 */ /* 0x000fe200078efcff */
[----:B0-----:R-:W-:Y:S06]  /*abe0*/  BRA.DIV UR5, `(.L_x_3549) ;  /* 0x0000003e057c7947 */ /* 0x001fec000b800000 */
.L_x_3617:
[----:B------:R-:W-:Y:S02]  /*abf0*/  ISETP.GT.U32.AND P0, PT, R20, 0x5f, PT ;  /* 0x0000005f1400780c */ /* 0x000fe40003f04070 */
[----:B------:R-:W-:Y:S02]  /*ac00*/  LOP3.LUT R23, R23, 0xfffffff7, RZ, 0xc0, !PT ;  /* 0xfffffff717177812 */ /* 0x000fe400078ec0ff */
[----:B------:R-:W-:-:S09]  /*ac10*/  SHF.R.S32.HI R30, RZ, 0x1f, R18 ;  /* 0x0000001fff1e7819 */ /* 0x000fd20000011412 */
[----:B------:R-:W-:Y:S01]  /*ac20*/  @P0 LOP3.LUT R23, R23, 0x8, RZ, 0xfc, !PT ;  /* 0x0000000817170812 */ /* 0x000fe200078efcff */
[----:B------:R-:W-:Y:S06]  /*ac30*/  @!P2 BRA `(.L_x_3550) ;  /* 0x000000000004a947 */ /* 0x000fec0003800000 */
[----:B------:R-:W-:Y:S01]  /*ac40*/  BPT.TRAP 0x1 ;  /* 0x000000040000795c */ /* 0x000fe20000300000 */
.L_x_3550:
[----:B------:R-:W-:Y:S01]  /*ac50*/  SHF.R.S32.HI R5, RZ, 0x1f, R0 ;  /* 0x0000001fff057819 */ /* 0x000fe20000011400 */
[----:B------:R-:W-:Y:S01]  /*ac60*/  ULDC.64 UR4, c[0x0][0x328] ;  /* 0x0000ca0000047ab9 */ /* 0x000fe20000000a00 */
[----:B------:R-:W-:Y:S03]  /*ac70*/  BSSY B0, `(.L_x_3551) ;  /* 0x0000017000007945 */ /* 0x000fe60003800000 */
        /* <DEDUP_REMOVED lines=22> */
.L_x_3618:
[----:B------:R-:W-:Y:S05]  /*ade0*/  BSYNC B0 ;  /* 0x0000000000007941 */ /* 0x000fea0003800000 */
.L_x_3551:
[----:B------:R-:W2:Y:S01]  /*adf0*/  LDL R9, [R1] ;  /* 0x0000000001097983 */ /* 0x000ea20000100800 */
[----:B------:R-:W-:Y:S01]  /*ae00*/  ULDC.64 UR4, c[0x0][0x300] ;  /* 0x0000c00000047ab9 */ /* 0x000fe20000000a00 */
[----:B------:R-:W-:Y:S01]  /*ae10*/  LOP3.LUT P4, RZ, R23, 0x4, RZ, 0xc0, !PT ;  /* 0x0000000417ff7812 */ /* 0x000fe2000788c0ff */
[----:B------:R-:W-:Y:S01]  /*ae20*/  IMAD R5, R5, UR4, RZ ;  /* 0x0000000405057c24 */ /* 0x000fe2000f8e02ff */
[----:B------:R-:W1:Y:S01]  /*ae30*/  S2R R8, SR_TID.X ;  /* 0x0000000000087919 */ /* 0x000e620000002100 */
[C---:B0-----:R-:W-:Y:S01]  /*ae40*/  IMAD.WIDE.U32 R2, R0.reuse, UR4, RZ ;  /* 0x0000000400027c25 */ /* 0x041fe2000f8e00ff */
[C---:B------:R-:W-:Y:S02]  /*ae50*/  LOP3.LUT P3, RZ, R23.reuse, 0x2, RZ, 0xc0, !PT ;  /* 0x0000000217ff7812 */ /* 0x040fe4000786c0ff */
[----:B------:R-:W-:Y:S01]  /*ae60*/  LOP3.LUT P2, RZ, R23, 0x1, RZ, 0xc0, !PT ;  /* 0x0000000117ff7812 */ /* 0x000fe2000784c0ff */
[----:B------:R-:W-:Y:S01]  /*ae70*/  IMAD R5, R0, UR5, R5 ;  /* 0x0000000500057c24 */ /* 0x000fe2000f8e0205 */
[----:B------:R-:W-:-:S02]  /*ae80*/  ULDC.64 UR4, c[0x0][0x310] ;  /* 0x0000c40000047ab9 */ /* 0x000fc40000000a00 */
        /* <DEDUP_REMOVED lines=10> */
[----:B------:R-:W-:Y:S01]  /*af30*/  IMAD R5, R27, 0x4800, R36 ;  /* 0x000048001b057824 */ /* 0x000fe200078e0224 */
[----:B------:R-:W-:Y:S01]  /*af40*/  LEA R4, P0, R2, UR4, 0x1 ;  /* 0x0000000402047c11 */ /* 0x000fe2000f8008ff */
[----:B------:R-:W-:Y:S01]  /*af50*/  IMAD.IADD R0, R3, 0x1, R0 ;  /* 0x0000000103007824 */ /* 0x000fe200078e0200 */
[----:B------:R-:W-:Y:S01]  /*af60*/  UMOV UR4, 0xffffffff ;  /* 0xffffffff00047882 */ /* 0x000fe20000000000 */
[----:B-1----:R-:W-:-:S03]  /*af70*/  LOP3.LUT R8, R8, 0x7f, RZ, 0xc0, !PT ;  /* 0x0000007f08087812 */ /* 0x002fc600078ec0ff */
[----:B------:R-:W-:Y:S02]  /*af80*/  LEA.HI.X R0, R2, UR5, R0, 0x1, P0 ;  /* 0x0000000502007c11 */ /* 0x000fe400080f0c00 */
[----:B------:R-:W-:Y:S01]  /*af90*/  SHF.R.U32.HI R8, RZ, 0x3, R8 ;  /* 0x00000003ff087819 */ /* 0x000fe20000011608 */
[----:B--2---:R-:W-:-:S04]  /*afa0*/  IMAD R6, R26, -0x60, R9 ;  /* 0xffffffa01a067824 */ /* 0x004fc800078e0209 */
[----:B------:R-:W-:-:S05]  /*afb0*/  IMAD.IADD R6, R6, 0x1, -R8 ;  /* 0x0000000106067824 */ /* 0x000fca00078e0a08 */
[----:B------:R-:W-:Y:S01]  /*afc0*/  ISETP.GE.AND P0, PT, R6, 0x1, PT ;  /* 0x000000010600780c */ /* 0x000fe20003f06270 */
[----:B------:R-:W-:-:S12]  /*afd0*/  BRA.DIV UR4, `(.L_x_3553) ;  /* 0x0000003a04c47947 */ /* 0x000fd8000b800000 */
[----:B------:R-:W0:Y:S01]  /*afe0*/  SHFL.IDX PT, R3, R4, RZ, 0x181f ;  /* 0x00181fff04037589 */ /* 0x000e2200000e0000 */
[----:B------:R-:W-:-:S03]  /*aff0*/  @P0 IMAD R8, R5, 0x2, R22 ;  /* 0x0000000205080824 */ /* 0x000fc600078e0216 */
[----:B------:R-:W1:Y:S01]  /*b000*/  SHFL.IDX PT, R2, R0, RZ, 0x181f ;  /* 0x00181fff00027589 */ /* 0x000e6200000e0000 */
[----:B0-----:R-:W-:-:S04]  /*b010*/  @P0 LEA R3, P1, R32, R3, 0x1 ;  /* 0x0000000320030211 */ /* 0x001fc800078208ff */
[----:B-1----:R-:W-:Y:S02]  /*b020*/  @P0 IADD3.X R2, RZ, R2, RZ, P1, !PT ;  /* 0x00000002ff020210 */ /* 0x002fe40000ffe4ff */
[----:B------:R-:W-:Y:S02]  /*b030*/  ISETP.GE.AND P1, PT, R6, 0x11, PT ;  /* 0x000000110600780c */ /* 0x000fe40003f26270 */
[----:B------:R-:W-:-:S04]  /*b040*/  @P0 LOP3.LUT R3, R3, R2, RZ, 0x3c, !PT ;  /* 0x0000000203030212 */ /* 0x000fc800078e3cff */
[----:B------:R-:W-:-:S04]  /*b050*/  @P0 LOP3.LUT R2, R3, R2, RZ, 0x3c, !PT ;  /* 0x0000000203020212 */ /* 0x000fc800078e3cff */
[----:B------:R-:W-:-:S05]  /*b060*/  @P0 LOP3.LUT R3, R3, R2, RZ, 0x3c, !PT ;  /* 0x0000000203030212 */ /* 0x000fca00078e3cff */
[----:B------:R-:W-:Y:S01]  /*b070*/  @!PT LDS RZ, [RZ] ;  /* 0x00000000fffff984 */ /* 0x000fe20000000800 */
[----:B------:R-:W-:Y:S04]  /*b080*/  @P0 LDGSTS.E.BYPASS.LTC128B.128 [R8+0x1e400], desc[UR36][R2.64], !P4 ;  /* 0x1e40000002080fae */ /* 0x000fe8000e101d64 */
[----:B------:R-:W-:Y:S04]  /*b090*/  @P0 LDGSTS.E.BYPASS.LTC128B.128 [R8+0x21400], desc[UR36][R2.64+0x80], !P3 ;  /* 0x2140008002080fae */ /* 0x000fe8000d901d64 */
[----:B------:R0:W-:Y:S04]  /*b0a0*/  @P0 LDGSTS.E.BYPASS.LTC128B.128 [R8+0x24400], desc[UR36][R2.64+0x100], !P2 ;  /* 0x2440010002080fae */ /* 0x0001e8000d101d64 */
[----:B0-----:R-:W0:Y:S01]  /*b0b0*/  SHFL.IDX PT, R3, R4, 0x1, 0x181f ;  /* 0x00381f0004037f89 */ /* 0x001e2200000e0000 */
[----:B------:R-:W-:-:S03]  /*b0c0*/  @P1 IMAD R8, R5, 0x2, R22 ;  /* 0x0000000205081824 */ /* 0x000fc600078e0216 */
[----:B------:R-:W1:Y:S01]  /*b0d0*/  SHFL.IDX PT, R2, R0, 0x1, 0x181f ;  /* 0x00381f0000027f89 */ /* 0x000e6200000e0000 */
[----:B0-----:R-:W-:-:S05]  /*b0e0*/  @P1 LEA R3, P0, R32, R3, 0x1 ;  /* 0x0000000320031211 */ /* 0x001fca00078008ff */
[----:B-1----:R-:W-:-:S05]  /*b0f0*/  @P1 IMAD.X R2, RZ, RZ, R2, P0 ;  /* 0x000000ffff021224 */ /* 0x002fca00000e0602 */
[----:B------:R-:W-:-:S04]  /*b100*/  @P1 LOP3.LUT R3, R3, R2, RZ, 0x3c, !PT ;  /* 0x0000000203031212 */ /* 0x000fc800078e3cff */
[----:B------:R-:W-:-:S04]  /*b110*/  @P1 LOP3.LUT R2, R3, R2, RZ, 0x3c, !PT ;  /* 0x0000000203021212 */ /* 0x000fc800078e3cff */
[----:B------:R-:W-:-:S05]  /*b120*/  @P1 LOP3.LUT R3, R3, R2, RZ, 0x3c, !PT ;  /* 0x0000000203031212 */ /* 0x000fca00078e3cff */
        /* <DEDUP_REMOVED lines=20> */
[----:B-1----:R-:W-:-:S04]  /*b270*/  @P1 IADD3.X R2, RZ, R2, RZ, P0, !PT ;  /* 0x00000002ff021210 */ /* 0x002fc800007fe4ff */
        /* <DEDUP_REMOVED lines=9> */
[----:B------:R-:W1:Y:S04]  /*b310*/  SHFL.IDX PT, R2, R0, 0x4, 0x181f ;  /* 0x00981f0000027f89 */ /* 0x000e6800000e0000 */
[----:B------:R-:W2:Y:S01]  /*b320*/  SHFL.IDX PT, R0, R0, 0x5, 0x181f ;  /* 0x00b81f0000007f89 */ /* 0x000ea200000e0000 */
[----:B0-----:R-:W-:-:S05]  /*b330*/  @P1 LEA R3, P0, R32, R3, 0x1 ;  /* 0x0000000320031211 */ /* 0x001fca00078008ff */
[----:B-1----:R-:W-:-:S05]  /*b340*/  @P1 IMAD.X R2, RZ, RZ, R2, P0 ;  /* 0x000000ffff021224 */ /* 0x002fca00000e0602 */
[----:B------:R-:W-:-:S04]  /*b350*/  @P1 LOP3.LUT R3, R3, R2, RZ, 0x3c, !PT ;  /* 0x0000000203031212 */ /* 0x000fc800078e3cff */
[----:B------:R-:W-:-:S04]  /*b360*/  @P1 LOP3.LUT R2, R3, R2, RZ, 0x3c, !PT ;  /* 0x0000000203021212 */ /* 0x000fc800078e3cff */
[----:B------:R-:W-:-:S05]  /*b370*/  @P1 LOP3.LUT R3, R3, R2, RZ, 0x3c, !PT ;  /* 0x0000000203031212 */ /* 0x000fca00078e3cff */
[----:B------:R-:W-:Y:S04]  /*b380*/  @P1 LDGSTS.E.BYPASS.LTC128B.128 [R8+0x20400], desc[UR36][R2.64], !P4 ;  /* 0x2040000002081fae */ /* 0x000fe8000e101d64 */
[----:B------:R-:W-:Y:S04]  /*b390*/  @P1 LDGSTS.E.BYPASS.LTC128B.128 [R8+0x23400], desc[UR36][R2.64+0x80], !P3 ;  /* 0x2340008002081fae */ /* 0x000fe8000d901d64 */
[----:B------:R0:W-:Y:S04]  /*b3a0*/  @P1 LDGSTS.E.BYPASS.LTC128B.128 [R8+0x26400], desc[UR36][R2.64+0x100], !P2 ;  /* 0x2640010002081fae */ /* 0x0001e8000d101d64 */
[----:B0-2---:R0:W1:Y:S02]  /*b3b0*/  SHFL.IDX PT, R2, R4, 0x5, 0x181f ;  /* 0x00b81f0004027f89 */ /* 0x00506400000e0000 */
.L_x_3632:
[----:B------:R-:W-:-:S13]  /*b3c0*/  ISETP.GE.AND P0, PT, R6, 0x51, PT ;  /* 0x000000510600780c */ /* 0x000fda0003f06270 */
[----:B-1----:R-:W-:Y:S01]  /*b3d0*/  @P0 LEA R2, P1, R32, R2, 0x1 ;  /* 0x0000000220020211 */ /* 0x002fe200078208ff */
[----:B------:R-:W-:-:S04]  /*b3e0*/  @P0 IMAD R5, R5, 0x2, R22 ;  /* 0x0000000205050824 */ /* 0x000fc800078e0216 */
[----:B------:R-:W-:-:S05]  /*b3f0*/  @P0 IMAD.X R3, RZ, RZ, R0, P1 ;  /* 0x000000ffff030224 */ /* 0x000fca00008e0600 */
        /* <DEDUP_REMOVED lines=8> */
.L_x_3554:
        /* <DEDUP_REMOVED lines=10> */
.L_x_3555:
[----:B------:R2:W5:Y:S01]  /*b520*/  LDL.LU R0, [R1+0x10] ;  /* 0x0000100001007983 */ /* 0x0005620000300800 */
[----:B------:R-:W-:Y:S01]  /*b530*/  LOP3.LUT P0, RZ, R23, 0x40, RZ, 0xc0, !PT ;  /* 0x0000004017ff7812 */ /* 0x000fe2000780c0ff */
[----:B------:R2:W-:-:S12]  /*b540*/  SYNCS.ARRIVE.TRANS64.A1T0 RZ, [R7+URZ+0x30830], RZ ;  /* 0x030830ff07ff79a7 */ /* 0x0005d8000810003f */
[----:B------:R-:W-:Y:S05]  /*b550*/  WARPSYNC.ALL ;  /* 0x0000000000007948 */ /* 0x000fea0003800000 */
[----:B------:R-:W-:Y:S01]  /*b560*/  ULDC.64 UR4, c[0x0][0x298] ;  /* 0x0000a60000047ab9 */ /* 0x000fe20000000a00 */
[----:B------:R-:W-:Y:S01]  /*b570*/  SEL R29, R29, RZ, !P0 ;  /* 0x000000ff1d1d7207 */ /* 0x000fe20004000000 */
[----:B01----:R-:W-:Y:S01]  /*b580*/  IMAD.WIDE.U32 R4, R35, UR4, RZ ;  /* 0x0000000423047c25 */ /* 0x003fe2000f8e00ff */
[----:B------:R-:W-:Y:S01]  /*b590*/  BSSY B6, `(.L_x_3556) ;  /* 0x000001c000067945 */ /* 0x000fe20003800000 */
[----:B------:R-:W-:Y:S01]  /*b5a0*/  BAR.SYNC.DEFER_BLOCKING 0x8, 0x180 ;  /* 0x0206000000007b1d */ /* 0x000fe20000010000 */
[----:B-----5:R-:W-:-:S02]  /*b5b0*/  SEL R2, R0, RZ, !P0 ;  /* 0x000000ff00027207 */ /* 0x020fc40004000000 */
[----:B------:R-:W-:-:S03]  /*b5c0*/  SHF.R.S32.HI R0, RZ, 0x1f, R35 ;  /* 0x0000001fff007819 */ /* 0x000fc60000011423 */
[----:B------:R0:W-:Y:S02]  /*b5d0*/  STL [R1+0x24], R2 ;  /* 0x0000240201007387 */ /* 0x0001e40000100800 */
[----:B------:R-:W-:Y:S02]  /*b5e0*/  IMAD R0, R0, UR4, RZ ;  /* 0x0000000400007c24 */ /* 0x000fe4000f8e02ff */
[----:B------:R1:W-:Y:S02]  /*b5f0*/  STL.64 [R1+0x10], R4 ;  /* 0x0000100401007387 */ /* 0x0003e40000100a00 */
[----:B------:R-:W-:Y:S01]  /*b600*/  IMAD R0, R35, UR5, R0 ;  /* 0x0000000523007c24 */ /* 0x000fe2000f8e0200 */
[----:B0-----:R-:W-:-:S03]  /*b610*/  IADD3 R2, R22, 0x12400, RZ ;  /* 0x0001240016027810 */ /* 0x001fc60007ffe0ff */
[----:B------:R-:W-:Y:S01]  /*b620*/  IMAD.IADD R35, R5, 0x1, R0 ;  /* 0x0000000105237824 */ /* 0x000fe200078e0200 */
        /* <DEDUP_REMOVED lines=9> */
[----:B------:R-:W-:Y:S02]  /*b6c0*/  IMAD.U32 R5, RZ, RZ, UR7 ;  /* 0x00000007ff057e24 */ /* 0x000fe4000f8e00ff */
[----:B------:R-:W-:Y:S02]  /*b6d0*/  IMAD.U32 R6, RZ, RZ, UR8 ;  /* 0x00000008ff067e24 */ /* 0x000fe4000f8e00ff */
[----:B--2---:R-:W-:-:S02]  /*b6e0*/  IMAD.U32 R7, RZ, RZ, UR9 ;  /* 0x00000009ff077e24 */ /* 0x004fc4000f8e00ff */
[----:B------:R-:W-:Y:S02]  /*b6f0*/  IMAD.U32 R11, RZ, RZ, UR5 ;  /* 0x00000005ff0b7e24 */ /* 0x000fe4000f8e00ff */
[----:B------:R-:W-:Y:S02]  /*b700*/  IMAD.MOV.U32 R8, RZ, RZ, 0x70 ;  /* 0x00000070ff087424 */ /* 0x000fe400078e00ff */
[----:B------:R-:W-:Y:S02]  /*b710*/  IMAD.MOV.U32 R12, RZ, RZ, 0x1 ;  /* 0x00000001ff0c7424 */ /* 0x000fe400078e00ff */
[----:B------:R-:W-:-:S07]  /*b720*/  IMAD.MOV.U32 R13, RZ, RZ, RZ ;  /* 0x000000ffff0d7224 */ /* 0x000fce00078e00ff */
[----:B------:R-:W-:-:S07]  /*b730*/  LEPC R20, `(.L_x_3557) ;  /* 0x000000001014794e */ /* 0x000fce0000000000 */
[----:B0-----:R-:W-:Y:S05]  /*b740*/  CALL.ABS.NOINC R2 ;  /* 0x0000000002007343 */ /* 0x001fea0003c00000 */
.L_x_3557:
[----:B------:R-:W-:Y:S05]  /*b750*/  BSYNC B6 ;  /* 0x0000000000067941 */ /* 0x000fea0003800000 */
.L_x_3556:
[----:B------:R-:W3:Y:S01]  /*b760*/  LDL.LU R20, [R1+0x24] ;  /* 0x0000240001147983 */ /* 0x000ee20000300800 */
[----:B------:R-:W0:Y:S01]  /*b770*/  LDC R6, c[0x0][0x448] ;  /* 0x00011200ff067b82 */ /* 0x000e220000000800 */
[----:B------:R-:W-:Y:S02]  /*b780*/  ULDC.64 UR4, c[0x0][0x2d8] ;  /* 0x0000b60000047ab9 */ /* 0x000fe40000000a00 */
[----:B------:R-:W4:Y:S01]  /*b790*/  LDL.LU.64 R2, [R1+0x10] ;  /* 0x0000100001027983 */ /* 0x000f220000300a00 */
[----:B------:R-:W-:Y:S02]  /*b7a0*/  IMAD.SHL.U32 R4, R17, 0x80, RZ ;  /* 0x0000008011047824 */ /* 0x000fe400078e00ff */
[----:B------:R-:W-:Y:S01]  /*b7b0*/  IMAD R0, R30, UR4, RZ ;  /* 0x000000041e007c24 */ /* 0x000fe2000f8e02ff */
[----:B------:R1:W5:Y:S03]  /*b7c0*/  LDL R17, [R1+0x18] ;  /* 0x0000180001117983 */ /* 0x0003660000100800 */
[----:B------:R-:W-:Y:S01]  /*b7d0*/  IMAD R5, R18, UR5, R0 ;  /* 0x0000000512057c24 */ /* 0x000fe2000f8e0200 */
[----:B0-----:R-:W-:-:S13]  /*b7e0*/  ISETP.NE.AND P0, PT, R6, 0x1, PT ;  /* 0x000000010600780c */ /* 0x001fda0003f05270 */
[----:B------:R-:W0:Y:S01]  /*b7f0*/  @P0 LDC R8, c[0x0][0x450] ;  /* 0x00011400ff080b82 */ /* 0x000e220000000800 */
[----:B---3--:R-:W-:Y:S02]  /*b800*/  IMAD.MOV.U32 R21, RZ, RZ, R20 ;  /* 0x000000ffff157224 */ /* 0x008fe400078e0014 */
[----:B------:R-:W3:Y:S01]  /*b810*/  S2R R20, SR_TID.X ;  /* 0x0000000000147919 */ /* 0x000ee20000002100 */
[----:B----4-:R-:W-:-:S03]  /*b820*/  MOV R3, R35 ;  /* 0x0000002300037202 */ /* 0x010fc60000000f00 */
[----:B------:R-:W-:Y:S01]  /*b830*/  IMAD.WIDE.U32 R2, R18, UR4, R2 ;  /* 0x0000000412027c25 */ /* 0x000fe2000f8e0002 */
[----:B------:R-:W-:-:S03]  /*b840*/  ULDC.64 UR4, c[0x0][0x2e0] ;  /* 0x0000b80000047ab9 */ /* 0x000fc60000000a00 */
[----:B------:R-:W-:Y:S02]  /*b850*/  IMAD.IADD R3, R3, 0x1, R5 ;  /* 0x0000000103037824 */ /* 0x000fe400078e0205 */
[----:B------:R-:W4:Y:S01]  /*b860*/  @P0 LDC R5, c[0x0][0x44c] ;  /* 0x00011300ff050b82 */ /* 0x000f220000000800 */
[----:B------:R-:W-:Y:S02]  /*b870*/  IMAD R0, R21, UR4, RZ ;  /* 0x0000000415007c24 */ /* 0x000fe4000f8e02ff */
[----:B------:R-:W-:-:S04]  /*b880*/  IMAD.WIDE.U32 R2, R29, UR4, R2 ;  /* 0x000000041d027c25 */ /* 0x000fc8000f8e0002 */
[----:B------:R-:W-:Y:S01]  /*b890*/  IMAD R0, R29, UR5, R0 ;  /* 0x000000051d007c24 */ /* 0x000fe2000f8e0200 */
[----:B------:R-:W-:Y:S01]  /*b8a0*/  ULDC.64 UR4, c[0x0][0x2d0] ;  /* 0x0000b40000047ab9 */ /* 0x000fe20000000a00 */
[C---:B---3--:R-:W-:Y:S01]  /*b8b0*/  LOP3.LUT R21, R20.reuse, 0x7f, RZ, 0xc0, !PT ;  /* 0x0000007f14157812 */ /* 0x048fe200078ec0ff */
[----:B------:R-:W-:-:S03]  /*b8c0*/  IMAD.SHL.U32 R20, R20, 0x10, RZ ;  /* 0x0000001014147824 */ /* 0x000fc600078e00ff */
[----:B------:R-:W-:-:S04]  /*b8d0*/  SHF.R.U32.HI R21, RZ, 0x3, R21 ;  /* 0x00000003ff157819 */ /* 0x000fc80000011615 */
[----:B------:R-:W-:-:S04]  /*b8e0*/  LOP3.LUT R20, R21, 0x70, R20, 0xf8, !PT ;  /* 0x0000007015147812 */ /* 0x000fc800078ef814 */
[----:B--2---:R-:W-:-:S05]  /*b8f0*/  LOP3.LUT R7, R20, R4, RZ, 0xfc, !PT ;  /* 0x0000000414077212 */ /* 0x004fca00078efcff */
[----:B----4-:R-:W-:-:S04]  /*b900*/  @P0 IMAD.HI.U32 R9, R7, R5, RZ ;  /* 0x0000000507090227 */ /* 0x010fc800078e00ff */
[----:B------:R-:W-:Y:S01]  /*b910*/  IMAD.MOV.U32 R5, RZ, RZ, R7 ;  /* 0x000000ffff057224 */ /* 0x000fe200078e0007 */
[----:B0-----:R-:W-:Y:S01]  /*b920*/  @P0 SHF.R.U32.HI R5, RZ, R8, R9 ;  /* 0x00000008ff050219 */ /* 0x001fe20000011609 */
[----:B------:R-:W-:-:S03]  /*b930*/  IMAD.IADD R3, R3, 0x1, R0 ;  /* 0x0000000103037824 */ /* 0x000fc600078e0200 */
[C---:B------:R-:W-:Y:S01]  /*b940*/  IADD3 R0, -R5.reuse, RZ, RZ ;  /* 0x000000ff05007210 */ /* 0x040fe20007ffe1ff */
[----:B------:R-:W0:Y:S04]  /*b950*/  S2R R20, SR_TID.X ;  /* 0x0000000000147919 */ /* 0x000e280000002100 */
        /* <DEDUP_REMOVED lines=21> */
[----:B------:R-:W-:Y:S01]  /*bab0*/  SHF.R.U32.HI R10, RZ, 0x3, R20 ;  /* 0x00000003ff0a7819 */ /* 0x000fe20000011614 */
[----:B-1----:R-:W-:Y:S10]  /*bac0*/  BRA.DIV UR5, `(.L_x_3558) ;  /* 0x0000003a05307947 */ /* 0x002ff4000b800000 */
[----:B------:R-:W0:Y:S01]  /*bad0*/  SHFL.IDX PT, R14, R0, RZ, 0x181f ;  /* 0x00181fff000e7589 */ /* 0x000e2200000e0000 */
[----:B-----5:R-:W-:Y:S02]  /*bae0*/  IMAD R6, R17, R6, RZ ;  /* 0x0000000611067224 */ /* 0x020fe400078e02ff */
[----:B------:R-:W-:Y:S01]  /*baf0*/  IMAD.IADD R4, R10, 0x1, R4 ;  /* 0x000000010a047824 */ /* 0x000fe200078e0204 */
[----:B------:R-:W1:Y:S04]  /*bb00*/  SHFL.IDX PT, R2, R5, RZ, 0x181f ;  /* 0x00181fff05027589 */ /* 0x000e6800000e0000 */
[C---:B------:R-:W-:Y:S02]  /*bb10*/  ISETP.GE.AND P1, PT, R4.reuse, R6, PT ;  /* 0x000000060400720c */ /* 0x040fe40003f26270 */
[----:B------:R-:W-:-:S11]  /*bb20*/  IADD3 R7, R4, 0x10, RZ ;  /* 0x0000001004077810 */ /* 0x000fd60007ffe0ff */
[----:B0-----:R-:W-:-:S05]  /*bb30*/  @!P1 LEA R14, P4, R32, R14, 0x1 ;  /* 0x0000000e200e9211 */ /* 0x001fca00078808ff */
[----:B-1----:R-:W-:Y:S02]  /*bb40*/  @!P1 IMAD.X R3, RZ, RZ, R2, P4 ;  /* 0x000000ffff039224 */ /* 0x002fe400020e0602 */
[----:B------:R-:W-:Y:S02]  /*bb50*/  @!P1 IMAD.MOV.U32 R2, RZ, RZ, R14 ;  /* 0x000000ffff029224 */ /* 0x000fe400078e000e */
[----:B------:R-:W0:Y:S04]  /*bb60*/  SHFL.IDX PT, R14, R0, 0x1, 0x181f ;  /* 0x00381f00000e7f89 */ /* 0x000e2800000e0000 */
        /* <DEDUP_REMOVED lines=13> */
[----:B------:R1:W-:Y:S01]  /*bc40*/  @!P1 LDGSTS.E.BYPASS.LTC128B.128 [R37+0x1ac00], desc[UR36][R2.64+0x100], !P0 ;  /* 0x1ac0010002259fae */ /* 0x0003e2000c101d64 */
[----:B------:R-:W-:-:S03]  /*bc50*/  ISETP.GE.AND P1, PT, R7, R6, PT ;  /* 0x000000060700720c */ /* 0x000fc60003f26270 */
[----:B-1----:R-:W1:Y:S10]  /*bc60*/  SHFL.IDX PT, R2, R5, 0x2, 0x181f ;  /* 0x00581f0005027f89 */ /* 0x002e7400000e0000 */
[----:B0-----:R-:W-:-:S05]  /*bc70*/  @!P1 LEA R14, P4, R32, R14, 0x1 ;  /* 0x0000000e200e9211 */ /* 0x001fca00078808ff */
[----:B-1----:R-:W-:Y:S01]  /*bc80*/  @!P1 IMAD.X R7, RZ, RZ, R2, P4 ;  /* 0x000000ffff079224 */ /* 0x002fe200020e0602 */
[----:B------:R-:W-:Y:S02]  /*bc90*/  @!P1 MOV R2, R14 ;  /* 0x0000000e00029202 */ /* 0x000fe40000000f00 */
[----:B------:R-:W0:Y:S01]  /*bca0*/  SHFL.IDX PT, R14, R0, 0x3, 0x181f ;  /* 0x00781f00000e7f89 */ /* 0x000e2200000e0000 */
[----:B------:R-:W-:Y:S02]  /*bcb0*/  @!P1 IMAD.MOV.U32 R3, RZ, RZ, R7 ;  /* 0x000000ffff039224 */ /* 0x000fe400078e0007 */
[----:B------:R-:W-:-:S03]  /*bcc0*/  VIADD R7, R4, 0x30 ;  /* 0x0000003004077836 */ /* 0x000fc60000000000 */
        /* <DEDUP_REMOVED lines=10> */
[----:B------:R-:W-:-:S03]  /*bd70*/  IADD3 R7, R4, 0x40, RZ ;  /* 0x0000004004077810 */ /* 0x000fc60007ffe0ff */
        /* <DEDUP_REMOVED lines=27> */
[----:B0-----:R-:W-:Y:S01]  /*bf30*/  @!P1 LEA R14, P4, R32, R14, 0x1 ;  /* 0x0000000e200e9211 */ /* 0x001fe200078808ff */
[----:B------:R-:W0:Y:S04]  /*bf40*/  SHFL.IDX PT, R5, R5, 0x7, 0x181f ;  /* 0x00f81f0005057f89 */ /* 0x000e2800000e0000 */
[----:B-1----:R-:W-:-:S02]  /*bf50*/  @!P1 IMAD.X R7, RZ, RZ, R2, P4 ;  /* 0x000000ffff079224 */ /* 0x002fc400020e0602 */
[----:B------:R-:W-:Y:S02]  /*bf60*/  @!P1 IMAD.MOV.U32 R2, RZ, RZ, R14 ;  /* 0x000000ffff029224 */ /* 0x000fe400078e000e */
[----:B------:R-:W-:Y:S01]  /*bf70*/  @!P1 IMAD.MOV.U32 R3, RZ, RZ, R7 ;  /* 0x000000ffff039224 */ /* 0x000fe200078e0007 */
[----:B------:R1:W2:Y:S04]  /*bf80*/  SHFL.IDX PT, R14, R0, 0x7, 0x181f ;  /* 0x00f81f00000e7f89 */ /* 0x0002a800000e0000 */
[----:B------:R1:W-:Y:S04]  /*bf90*/  @!P1 LDGSTS.E.BYPASS.LTC128B.128 [R37+0x15400], desc[UR36][R2.64], !P3 ;  /* 0x1540000002259fae */ /* 0x0003e8000d901d64 */
[----:B------:R1:W-:Y:S04]  /*bfa0*/  @!P1 LDGSTS.E.BYPASS.LTC128B.128 [R37+0x19400], desc[UR36][R2.64+0x80], !P2 ;  /* 0x1940008002259fae */ /* 0x0003e8000d101d64 */
[----:B0-----:R1:W-:Y:S02]  /*bfb0*/  @!P1 LDGSTS.E.BYPASS.LTC128B.128 [R37+0x1d400], desc[UR36][R2.64+0x100], !P0 ;  /* 0x1d40010002259fae */ /* 0x0013e4000c101d64 */
.L_x_3649:
[----:B-1----:R-:W-:Y:S01]  /*bfc0*/  IADD3 R3, R4, 0x70, RZ ;  /* 0x0000007004037810 */ /* 0x002fe20007ffe0ff */
[----:B------:R-:W-:Y:S03]  /*bfd0*/  BSSY B0, `(.L_x_3559) ;  /* 0x000000b000007945 */ /* 0x000fe60003800000 */
[----:B------:R-:W-:-:S13]  /*bfe0*/  ISETP.GE.AND P1, PT, R3, R6, PT ;  /* 0x000000060300720c */ /* 0x000fda0003f26270 */
[----:B------:R-:W-:Y:S05]  /*bff0*/  @P1 BRA `(.L_x_3560) ;  /* 0x0000000000201947 */ /* 0x000fea0003800000 */
[----:B--2---:R-:W-:-:S05]  /*c000*/  LEA R2, P1, R32, R14, 0x1 ;  /* 0x0000000e20027211 */ /* 0x004fca00078208ff */
[----:B------:R-:W-:-:S05]  /*c010*/  IMAD.X R3, RZ, RZ, R5, P1 ;  /* 0x000000ffff037224 */ /* 0x000fca00008e0605 */
[----:B------:R-:W-:Y:S01]  /*c020*/  @!PT LDS RZ, [RZ] ;  /* 0x00000000fffff984 */ /* 0x000fe20000000800 */
[----:B------:R-:W-:Y:S01]  /*c030*/  @!PT LDS RZ, [RZ] ;  /* 0x00000000fffff984 */ /* 0x000fe20000000800 */
[----:B------:R-:W-:Y:S01]  /*c040*/  @!PT LDS RZ, [RZ] ;  /* 0x00000000fffff984 */ /* 0x000fe20000000800 */
[----:B------:R0:W-:Y:S04]  /*c050*/  LDGSTS.E.BYPASS.LTC128B.128 [R37+0x15c00], desc[UR36][R2.64], !P3 ;  /* 0x15c0000002257fae */ /* 0x0001e8000d901d64 */
[----:B------:R0:W-:Y:S04]  /*c060*/  LDGSTS.E.BYPASS.LTC128B.128 [R37+0x19c00], desc[UR36][R2.64+0x80], !P2 ;  /* 0x19c0008002257fae */ /* 0x0001e8000d101d64 */
[----:B------:R0:W-:Y:S02]  /*c070*/  LDGSTS.E.BYPASS.LTC128B.128 [R37+0x1dc00], desc[UR36][R2.64+0x100], !P0 ;  /* 0x1dc0010002257fae */ /* 0x0001e4000c101d64 */
.L_x_3560:
[----:B------:R-:W-:Y:S05]  /*c080*/  BSYNC B0 ;  /* 0x0000000000007941 */ /* 0x000fea0003800000 */
.L_x_3559:
[----:B------:R-:W-:Y:S01]  /*c090*/  NOP ;  /* 0x0000000000007918 */ /* 0x000fe20000000000 */
[----:B------:R-:W-:-:S13]  /*c0a0*/  PLOP3.LUT P0, PT, PT, PT, PT, 0x80, 0x0 ;  /* 0x000000000000781c */ /* 0x000fda0003f0f070 */
.L_x_3561:
        /* <DEDUP_REMOVED lines=18> */
.L_x_3650:
[----:B------:R-:W-:Y:S05]  /*c1d0*/  BSYNC B0 ;  /* 0x0000000000007941 */ /* 0x000fea0003800000 */
.L_x_3562:
[----:B------:R-:W3:Y:S01]  /*c1e0*/  LDL R0, [R1] ;  /* 0x0000000001007983 */ /* 0x000ee20000100800 */
[----:B------:R-:W-:Y:S01]  /*c1f0*/  BSSY B0, `(.L_x_3564) ;  /* 0x000010a000007945 */ /* 0x000fe20003800000 */
[----:B---3--:R-:W-:-:S13]  /*c200*/  ISETP.GE.AND P0, PT, R0, 0x61, PT ;  /* 0x000000610000780c */ /* 0x008fda0003f06270 */
[----:B------:R-:W-:Y:S05]  /*c210*/  @!P0 BRA `(.L_x_3565) ;  /* 0x00000010001c8947 */ /* 0x000fea0003800000 */
[----:B------:R-:W3:Y:S01]  /*c220*/  LDL.LU R0, [R1+0x20] ;  /* 0x0000200001007983 */ /* 0x000ee20000300800 */
[----:B------:R-:W-:Y:S01]  /*c230*/  ULDC UR4, c[0x0][0x2f4] ;  /* 0x0000bd0000047ab9 */ /* 0x000fe20000000800 */
[----:B------:R-:W-:Y:S01]  /*c240*/  IMAD.MOV.U32 R17, RZ, RZ, R28 ;  /* 0x000000ffff117224 */ /* 0x000fe200078e001c */
[----:B------:R-:W-:Y:S01]  /*c250*/  MOV R10, R27 ;  /* 0x0000001b000a7202 */ /* 0x000fe20000000f00 */
[----:B------:R-:W-:Y:S01]  /*c260*/  IMAD.MOV.U32 R29, RZ, RZ, R26 ;  /* 0x000000ffff1d7224 */ /* 0x000fe200078e001a */
[----:B------:R-:W-:Y:S02]  /*c270*/  ISETP.GE.AND P3, PT, R32, UR4, PT ;  /* 0x0000000420007c0c */ /* 0x000fe4000bf66270 */
[----:B------:R-:W-:Y:S02]  /*c280*/  ISETP.GE.AND P2, PT, R34, UR4, PT ;  /* 0x0000000422007c0c */ /* 0x000fe4000bf46270 */
[----:B------:R-:W-:Y:S01]  /*c290*/  ISETP.GE.AND P1, PT, R33, UR4, PT ;  /* 0x0000000421007c0c */ /* 0x000fe2000bf26270 */
[----:B---3--:R-:W-:-:S12]  /*c2a0*/  VIADD R8, R0, 0xfffffffe ;  /* 0xfffffffe00087836 */ /* 0x008fd80000000000 */
.L_x_3578:
[----:B------:R-:W3:Y:S04]  /*c2b0*/  LDL R5, [R1+0x4] ;  /* 0x0000040001057983 */ /* 0x000ee80000100800 */
[----:B------:R-:W4:Y:S01]  /*c2c0*/  LDL R12, [R1+0x8] ;  /* 0x00000800010c7983 */ /* 0x000f220000100800 */
[----:B------:R-:W1:Y:S01]  /*c2d0*/  S2R R0, SR_TID.X ;  /* 0x0000000000007919 */ /* 0x000e620000002100 */
[----:B------:R-:W2:Y:S01]  /*c2e0*/  S2R R4, SR_TID.X ;  /* 0x0000000000047919 */ /* 0x000ea20000002100 */
[----:B-1----:R-:W-:-:S04]  /*c2f0*/  LOP3.LUT R0, R0, 0x7f, RZ, 0xc0, !PT ;  /* 0x0000007f00007812 */ /* 0x002fc800078ec0ff */
[----:B0-----:R-:W-:Y:S02]  /*c300*/  SHF.R.U32.HI R3, RZ, 0x3, R0 ;  /* 0x00000003ff037819 */ /* 0x001fe40000011600 */
[----:B------:R-:W0:Y:S01]  /*c310*/  LDC R0, c[0x0][0x430] ;  /* 0x00010c00ff007b82 */ /* 0x000e220000000800 */
[----:B--2---:R-:W-:-:S05]  /*c320*/  IMAD.SHL.U32 R4, R4, 0x10, RZ ;  /* 0x0000001004047824 */ /* 0x004fca00078e00ff */
[----:B------:R-:W-:-:S04]  /*c330*/  LOP3.LUT R4, R3, 0x70, R4, 0xf8, !PT ;  /* 0x0000007003047812 */ /* 0x000fc800078ef804 */
[----:B------:R-:W-:-:S13]  /*c340*/  ISETP.GT.U32.AND P5, PT, R4, 0x5f, PT ;  /* 0x0000005f0400780c */ /* 0x000fda0003fa4070 */
[----:B------:R-:W4:Y:S01]  /*c350*/  @!P5 LDC.64 R6, c[0x0][0x428] ;  /* 0x00010a00ff06db82 */ /* 0x000f220000000a00 */
[----:B0-----:R-:W-:-:S13]  /*c360*/  ISETP.NE.AND P0, PT, R0, 0x1, PT ;  /* 0x000000010000780c */ /* 0x001fda0003f05270 */
[----:B------:R-:W0:Y:S08]  /*c370*/  @P0 LDC R0, c[0x0][0x434] ;  /* 0x00010d00ff000b82 */ /* 0x000e300000000800 */
[----:B------:R-:W1:Y:S01]  /*c380*/  @P0 LDC R3, c[0x0][0x438] ;  /* 0x00010e00ff030b82 */ /* 0x000e620000000800 */
[----:B---3--:R-:W-:-:S04]  /*c390*/  IMAD R9, R8, 0x60, R5 ;  /* 0x0000006008097824 */ /* 0x008fc800078e0205 */
[----:B------:R-:W-:-:S03]  /*c3a0*/  IMAD.IADD R9, R4, 0x1, R9 ;  /* 0x0000000104097824 */ /* 0x000fc600078e0209 */
[----:B------:R-:W2:Y:S01]  /*c3b0*/  @!P5 LDC.64 R4, c[0x0][0x418] ;  /* 0x00010600ff04db82 */ /* 0x000ea20000000a00 */
[----:B0-----:R-:W-:-:S04]  /*c3c0*/  @P0 IMAD.HI.U32 R0, R9, R0, RZ ;  /* 0x0000000009000227 */ /* 0x001fc800078e00ff */
[----:B------:R-:W-:Y:S01]  /*c3d0*/  IMAD.MOV.U32 R11, RZ, RZ, R9 ;  /* 0x000000ffff0b7224 */ /* 0x000fe200078e0009 */
[----:B-1----:R-:W-:Y:S01]  /*c3e0*/  @P0 SHF.R.U32.HI R11, RZ, R3, R0 ;  /* 0x00000003ff0b0219 */ /* 0x002fe20000011600 */
[----:B----4-:R-:W-:-:S03]  /*c3f0*/  @!P5 IMAD R0, R12, R6, RZ ;  /* 0x000000060c00d224 */ /* 0x010fc600078e02ff */
[--C-:B------:R-:W-:Y:S01]  /*c400*/  @!P5 SHF.R.S32.HI R3, RZ, 0x1f, R11.reuse ;  /* 0x0000001fff03d819 */ /* 0x100fe2000001140b */
[----:B------:R-:W-:Y:S02]  /*c410*/  @!P5 IMAD.MOV.U32 R2, RZ, RZ, R11 ;  /* 0x000000ffff02d224 */ /* 0x000fe400078e000b */
[C---:B------:R-:W-:Y:S02]  /*c420*/  @!P5 IMAD R7, R31.reuse, R7, R0 ;  /* 0x000000071f07d224 */ /* 0x040fe400078e0200 */
[----:B------:R-:W-:-:S05]  /*c430*/  @!P5 IMAD.WIDE.U32 R2, R31, R6, R2 ;  /* 0x000000061f02d225 */ /* 0x000fca00078e0002 */
[----:B------:R-:W-:Y:S02]  /*c440*/  @!P5 IADD3 R7, R7, R3, RZ ;  /* 0x000000030707d210 */ /* 0x000fe40007ffe0ff */
[----:B--2---:R-:W-:Y:S01]  /*c450*/  @!P5 LEA R4, P0, R2, R4, 0x2 ;  /* 0x000000040204d211 */ /* 0x004fe200078010ff */
[----:B------:R-:W-:-:S03]  /*c460*/  IMAD.MOV.U32 R0, RZ, RZ, RZ ;  /* 0x000000ffff007224 */ /* 0x000fc600078e00ff */
        /* <DEDUP_REMOVED lines=15> */
.L_x_3566:
[----:B------:R-:W-:Y:S01]  /*c560*/  IMAD R7, R27, 0x8, R22 ;  /* 0x000000081b077824 */ /* 0x000fe200078e0216 */
[----:B------:R-:W-:Y:S01]  /*c570*/  SHF.L.U32 R2, R28, 0x1f, RZ ;  /* 0x0000001f1c027819 */ /* 0x000fe200000006ff */
[----:B------:R-:W-:Y:S03]  /*c580*/  BSSY B1, `(.L_x_3567) ;  /* 0x0000003000017945 */ /* 0x000fe60003800000 */
[----:B------:R-:W0:Y:S02]  /*c590*/  SYNCS.PHASECHK.TRANS64.TRYWAIT P0, [R7+URZ+0x30840], R2 ;  /* 0x03084002070075a7 */ /* 0x000e24000800017f */
[----:B0-----:R-:W-:Y:S05]  /*c5a0*/  @!P0 BRA `(.L_x_3568) ;  /* 0x0000003800288947 */ /* 0x001fea0003800000 */
.L_x_3651:
[----:B------:R-:W-:Y:S05]  /*c5b0*/  BSYNC B1 ;  /* 0x0000000000017941 */ /* 0x000fea0003800000 */
.L_x_3567:
[----:B------:R-:W-:Y:S01]  /*c5c0*/  SHF.R.S32.HI R20, RZ, 0x1f, R9 ;  /* 0x0000001fff147819 */ /* 0x000fe20000011409 */
[----:B------:R-:W-:Y:S01]  /*c5d0*/  ULDC.64 UR4, c[0x0][0x300] ;  /* 0x0000c00000047ab9 */ /* 0x000fe20000000a00 */
[----:B-----5:R-:W-:Y:S01]  /*c5e0*/  SHF.R.S32.HI R21, RZ, 0x1f, R0 ;  /* 0x0000001fff157819 */ /* 0x020fe20000011400 */
[----:B0-----:R-:W-:Y:S01]  /*c5f0*/  IMAD.WIDE.U32 R2, R9, UR4, RZ ;  /* 0x0000000409027c25 */ /* 0x001fe2000f8e00ff */
[C---:B------:R-:W-:Y:S02]  /*c600*/  LOP3.LUT P5, RZ, R23.reuse, 0x2, RZ, 0xc0, !PT ;  /* 0x0000000217ff7812 */ /* 0x040fe400078ac0ff */
[----:B------:R-:W-:Y:S01]  /*c610*/  LOP3.LUT P4, RZ, R23, 0x1, RZ, 0xc0, !PT ;  /* 0x0000000117ff7812 */ /* 0x000fe2000788c0ff */
        /* <DEDUP_REMOVED lines=20> */
[----:B------:R-:W-:Y:S01]  /*c760*/  IMAD.SHL.U32 R4, R32, 0x2, RZ ;  /* 0x0000000220047824 */ /* 0x000fe200078e00ff */
[----:B------:R-:W-:Y:S01]  /*c770*/  LOP3.LUT P6, RZ, R23, 0x4, RZ, 0xc0, !PT ;  /* 0x0000000417ff7812 */ /* 0x000fe200078cc0ff */
[----:B------:R-:W-:Y:S01]  /*c780*/  IMAD R5, R5, 0x2, R22 ;  /* 0x0000000205057824 */ /* 0x000fe200078e0216 */
[----:B------:R-:W1:Y:S04]  /*c790*/  SHFL.IDX PT, R3, R6, RZ, 0x181f ;  /* 0x00181fff06037589 */ /* 0x000e6800000e0000 */
[----:B------:R-:W-:Y:S01]  /*c7a0*/  SHFL.IDX PT, R35, R6, 0x2, 0x181f ;  /* 0x00581f0006237f89 */ /* 0x000fe200000e0000 */
[----:B0-----:R-:W-:-:S05]  /*c7b0*/  IADD3 R2, P0, R2, R4, RZ ;  /* 0x0000000402027210 */ /* 0x001fca0007f1e0ff */
[----:B-1----:R-:W-:-:S05]  /*c7c0*/  IMAD.X R3, RZ, RZ, R3, P0 ;  /* 0x000000ffff037224 */ /* 0x002fca00000e0603 */
[----:B------:R-:W-:Y:S04]  /*c7d0*/  LDGSTS.E.BYPASS.LTC128B.128 [R5+0x1e400], desc[UR36][R2.64], !P6 ;  /* 0x1e40000002057fae */ /* 0x000fe8000f101d64 */
[----:B------:R-:W-:Y:S04]  /*c7e0*/  LDGSTS.E.BYPASS.LTC128B.128 [R5+0x21400], desc[UR36][R2.64+0x80], !P5 ;  /* 0x2140008002057fae */ /* 0x000fe8000e901d64 */
[----:B------:R0:W-:Y:S04]  /*c7f0*/  LDGSTS.E.BYPASS.LTC128B.128 [R5+0x24400], desc[UR36][R2.64+0x100], !P4 ;  /* 0x2440010002057fae */ /* 0x0001e8000e101d64 */
[----:B0-----:R-:W0:Y:S04]  /*c800*/  SHFL.IDX PT, R2, R8, 0x1, 0x181f ;  /* 0x00381f0008027f89 */ /* 0x001e2800000e0000 */
[----:B------:R-:W1:Y:S01]  /*c810*/  SHFL.IDX PT, R3, R6, 0x1, 0x181f ;  /* 0x00381f0006037f89 */ /* 0x000e6200000e0000 */
[----:B0-----:R-:W-:-:S04]  /*c820*/  IADD3 R2, P0, R2, R4, RZ ;  /* 0x0000000402027210 */ /* 0x001fc80007f1e0ff */
[----:B-1----:R-:W-:-:S05]  /*c830*/  IADD3.X R3, RZ, R3, RZ, P0, !PT ;  /* 0x00000003ff037210 */ /* 0x002fca00007fe4ff */
        /* <DEDUP_REMOVED lines=20> */
[----:B------:R0:W1:Y:S04]  /*c980*/  SHFL.IDX PT, R35, R6, 0x5, 0x181f ;  /* 0x00b81f0006237f89 */ /* 0x00006800000e0000 */
[----:B------:R-:W-:Y:S04]  /*c990*/  LDGSTS.E.BYPASS.LTC128B.128 [R5+0x20400], desc[UR36][R2.64], !P6 ;  /* 0x2040000002057fae */ /* 0x000fe8000f101d64 */
[----:B------:R-:W-:Y:S04]  /*c9a0*/  LDGSTS.E.BYPASS.LTC128B.128 [R5+0x23400], desc[UR36][R2.64+0x80], !P5 ;  /* 0x2340008002057fae */ /* 0x000fe8000e901d64 */
[----:B------:R2:W-:Y:S04]  /*c9b0*/  LDGSTS.E.BYPASS.LTC128B.128 [R5+0x26400], desc[UR36][R2.64+0x100], !P4 ;  /* 0x2640010002057fae */ /* 0x0005e8000e101d64 */
[----:B-12---:R0:W2:Y:S02]  /*c9c0*/  SHFL.IDX PT, R2, R8, 0x5, 0x181f ;  /* 0x00b81f0008027f89 */ /* 0x0060a400000e0000 */
.L_x_3665:
[----:B------:R-:W-:Y:S02]  /*c9d0*/  LOP3.LUT P6, RZ, R23, 0x4, RZ, 0xc0, !PT ;  /* 0x0000000417ff7812 */ /* 0x000fe400078cc0ff */
[----:B--2---:R-:W-:-:S05]  /*c9e0*/  IADD3 R2, P0, R2, R4, RZ ;  /* 0x0000000402027210 */ /* 0x004fca0007f1e0ff */
[----:B------:R-:W-:Y:S01]  /*c9f0*/  IMAD.X R3, RZ, RZ, R35, P0 ;  /* 0x000000ffff037224 */ /* 0x000fe200000e0623 */
[----:B------:R-:W-:-:S05]  /*ca00*/  PLOP3.LUT P0, PT, PT, PT, PT, 0x80, 0x0 ;  /* 0x000000000000781c */ /* 0x000fca0003f0f070 */
[----:B------:R-:W-:Y:S01]  /*ca10*/  @!PT LDS RZ, [RZ] ;  /* 0x00000000fffff984 */ /* 0x000fe20000000800 */
[----:B------:R-:W-:Y:S01]  /*ca20*/  @!PT LDS RZ, [RZ] ;  /* 0x00000000fffff984 */ /* 0x000fe20000000800 */
[----:B------:R-:W-:Y:S01]  /*ca30*/  @!PT LDS RZ, [RZ] ;  /* 0x00000000fffff984 */ /* 0x000fe20000000800 */
[----:B------:R1:W-:Y:S04]  /*ca40*/  LDGSTS.E.BYPASS.LTC128B.128 [R5+0x20c00], desc[UR36][R2.64], !P6 ;  /* 0x20c0000002057fae */ /* 0x0003e8000f101d64 */
[----:B------:R1:W-:Y:S04]  /*ca50*/  LDGSTS.E.BYPASS.LTC128B.128 [R5+0x23c00], desc[UR36][R2.64+0x80], !P5 ;  /* 0x23c0008002057fae */ /* 0x0003e8000e901d64 */
[----:B------:R1:W-:Y:S01]  /*ca60*/  LDGSTS.E.BYPASS.LTC128B.128 [R5+0x26c00], desc[UR36][R2.64+0x100], !P4 ;  /* 0x26c0010002057fae */ /* 0x0003e2000e101d64 */
[----:B------:R-:W-:Y:S01]  /*ca70*/  NOP ;  /* 0x0000000000007918 */ /* 0x000fe20000000000 */
.L_x_3570:
        /* <DEDUP_REMOVED lines=10> */
.L_x_3571:
[----:B------:R2:W-:Y:S01]  /*cb20*/  SYNCS.ARRIVE.TRANS64.A1T0 RZ, [R7+URZ+0x30830], RZ ;  /* 0x030830ff07ff79a7 */ /* 0x0005e2000810003f */
[----:B------:R-:W-:Y:S05]  /*cb30*/  @!P5 BRA `(.L_x_3572) ;  /* 0x000000000004d947 */ /* 0x000fea0003800000 */
[----:B------:R-:W-:Y:S01]  /*cb40*/  BPT.TRAP 0x1 ;  /* 0x000000040000795c */ /* 0x000fe20000300000 */
.L_x_3572:
[----:B-1----:R-:W2:Y:S01]  /*cb50*/  LDL R3, [R1] ;  /* 0x0000000001037983 */ /* 0x002ea20000100800 */
[----:B------:R-:W-:Y:S01]  /*cb60*/  SHF.L.U32 R2, R17, 0x1f, RZ ;  /* 0x0000001f11027819 */ /* 0x000fe200000006ff */
[----:B0-----:R-:W-:Y:S01]  /*cb70*/  IMAD R6, R10, 0x8, R22 ;  /* 0x000000080a067824 */ /* 0x001fe200078e0216 */
[----:B------:R-:W-:Y:S03]  /*cb80*/  BSSY B1, `(.L_x_3573) ;  /* 0x0000004000017945 */ /* 0x000fe60003800000 */
[----:B------:R-:W0:Y:S01]  /*cb90*/  SYNCS.PHASECHK.TRANS64.TRYWAIT P0, [R6+URZ+0x30860], R2 ;  /* 0x03086002060075a7 */ /* 0x000e22000800017f */
[----:B--2---:R-:W-:Y:S01]  /*cba0*/  IMAD R7, R29, -0x60, R3 ;  /* 0xffffffa01d077824 */ /* 0x004fe200078e0203 */
[----:B0-----:R-:W-:Y:S06]  /*cbb0*/  @!P0 BRA `(.L_x_3574) ;  /* 0x0000003800988947 */ /* 0x001fec0003800000 */
.L_x_3666:
[----:B------:R-:W-:Y:S05]  /*cbc0*/  BSYNC B1 ;  /* 0x0000000000017941 */ /* 0x000fea0003800000 */
.L_x_3573:
[----:B------:R-:W1:Y:S01]  /*cbd0*/  S2R R3, SR_TID.X ;  /* 0x0000000000037919 */ /* 0x000e620000002100 */
[----:B------:R-:W-:Y:S01]  /*cbe0*/  UMOV UR4, 0xffffffff ;  /* 0xffffffff00047882 */ /* 0x000fe20000000000 */
[----:B------:R-:W-:Y:S01]  /*cbf0*/  IMAD R5, R10, 0x4800, R36 ;  /* 0x000048000a057824 */ /* 0x000fe200078e0224 */
[----:B-1----:R-:W-:-:S04]  /*cc00*/  LOP3.LUT R3, R3, 0x7f, RZ, 0xc0, !PT ;  /* 0x0000007f03037812 */ /* 0x002fc800078ec0ff */
[----:B------:R-:W-:-:S04]  /*cc10*/  SHF.R.U32.HI R3, RZ, 0x3, R3 ;  /* 0x00000003ff037819 */ /* 0x000fc80000011603 */
[----:B------:R-:W-:Y:S01]  /*cc20*/  IADD3 R7, -R3, R7, RZ ;  /* 0x0000000703077210 */ /* 0x000fe20007ffe1ff */
[----:B------:R-:W-:Y:S06]  /*cc30*/  BRA.DIV UR4, `(.L_x_3575) ;  /* 0x0000003a048c7947 */ /* 0x000fec000b800000 */
[----:B0-----:R-:W0:Y:S01]  /*cc40*/  SHFL.IDX PT, R2, R24, RZ, 0x181f ;  /* 0x00181fff18027589 */ /* 0x001e2200000e0000 */
        /* <DEDUP_REMOVED lines=44> */
[----:B0-----:R-:W-:-:S04]  /*cf10*/  IADD3 R2, P0, R2, R4, RZ ;  /* 0x0000000402027210 */ /* 0x001fc80007f1e0ff */
[----:B-1----:R-:W-:Y:S02]  /*cf20*/  IADD3.X R3, RZ, R3, RZ, P0, !PT ;  /* 0x00000003ff037210 */ /* 0x002fe400007fe4ff */
[----:B------:R-:W-:-:S13]  /*cf30*/  ISETP.LT.OR P0, PT, R7, 0x41, P3 ;  /* 0x000000410700780c */ /* 0x000fda0001f01670 */
[----:B------:R0:W-:Y:S01]  /*cf40*/  LDGSTS.E.BYPASS.LTC128B.128 [R5+0x2400], desc[UR36][R2.64], !P0 ;  /* 0x0240000002057fae */ /* 0x0001e2000c101d64 */
[----:B------:R-:W-:-:S13]  /*cf50*/  ISETP.LT.OR P0, PT, R7, 0x41, P2 ;  /* 0x000000410700780c */ /* 0x000fda0001701670 */
[----:B------:R0:W-:Y:S01]  /*cf60*/  LDGSTS.E.BYPASS.LTC128B.128 [R5+0x5400], desc[UR36][R2.64+0x80], !P0 ;  /* 0x0540008002057fae */ /* 0x0001e2000c101d64 */
[----:B------:R-:W-:-:S13]  /*cf70*/  ISETP.LT.OR P0, PT, R7, 0x41, P1 ;  /* 0x000000410700780c */ /* 0x000fda0000f01670 */
[----:B--2---:R0:W-:Y:S02]  /*cf80*/  LDGSTS.E.BYPASS.LTC128B.128 [R5+0x8400], desc[UR36][R2.64+0x100], !P0 ;  /* 0x0840010002057fae */ /* 0x0041e4000c101d64 */
.L_x_3680:
[----:B01----:R-:W-:Y:S01]  /*cf90*/  IADD3 R2, P0, R14, R4, RZ ;  /* 0x000000040e027210 */ /* 0x003fe20007f1e0ff */
        /* <DEDUP_REMOVED lines=30> */
.L_x_3576:
        /* <DEDUP_REMOVED lines=10> */
.L_x_3577:
[C---:B------:R-:W-:Y:S01]  /*d220*/  ISETP.GT.AND P0, PT, R26.reuse, RZ, PT ;  /* 0x000000ff1a00720c */ /* 0x040fe20003f04270 */
[----:B------:R1:W-:Y:S01]  /*d230*/  SYNCS.ARRIVE.TRANS64.A1T0 RZ, [R6+URZ+0x30850], RZ ;  /* 0x030850ff06ff79a7 */ /* 0x0003e2000810003f */
[----:B------:R-:W-:Y:S01]  /*d240*/  VIADD R8, R26, 0xffffffff ;  /* 0xffffffff1a087836 */ /* 0x000fe20000000000 */
[----:B------:R-:W-:Y:S01]  /*d250*/  MOV R17, R28 ;  /* 0x0000001c00117202 */ /* 0x000fe20000000f00 */
[----:B------:R-:W-:Y:S02]  /*d260*/  IMAD.MOV.U32 R10, RZ, RZ, R27 ;  /* 0x000000ffff0a7224 */ /* 0x000fe400078e001b */
[----:B------:R-:W-:-:S07]  /*d270*/  IMAD.MOV.U32 R29, RZ, RZ, R26 ;  /* 0x000000ffff1d7224 */ /* 0x000fce00078e001a */
[----:B-1----:R-:W-:Y:S05]  /*d280*/  @P0 BRA `(.L_x_3578) ;  /* 0xfffffff000080947 */ /* 0x002fea000383ffff */
.L_x_3565:
[----:B------:R-:W-:Y:S05]  /*d290*/  BSYNC B0 ;  /* 0x0000000000007941 */ /* 0x000fea0003800000 */
.L_x_3564:
[----:B------:R-:W1:Y:S01]  /*d2a0*/  S2R R0, SR_TID.X ;  /* 0x0000000000007919 */ /* 0x000e620000002100 */
[----:B------:R-:W-:Y:S01]  /*d2b0*/  BSSY B0, `(.L_x_3579) ;  /* 0x0000010000007945 */ /* 0x000fe20003800000 */
[----:B-1----:R-:W-:-:S04]  /*d2c0*/  LOP3.LUT R0, R0, 0x7f, RZ, 0xc0, !PT ;  /* 0x0000007f00007812 */ /* 0x002fc800078ec0ff */
[----:B------:R-:W-:-:S13]  /*d2d0*/  ISETP.NE.AND P0, PT, R0, RZ, PT ;  /* 0x000000ff0000720c */ /* 0x000fda0003f05270 */
[----:B------:R-:W-:Y:S05]  /*d2e0*/  @P0 BRA `(.L_x_3580) ;  /* 0x0000000000300947 */ /* 0x000fea0003800000 */
[----:B------:R-:W1:Y:S01]  /*d2f0*/  S2R R5, SR_LANEID ;  /* 0x0000000000057919 */ /* 0x000e620000000000 */
[----:B------:R-:W-:Y:S01]  /*d300*/  VOTEU.ANY UR4, UPT, PT ;  /* 0x0000000000047886 */ /* 0x000fe200038e0100 */
[----:B0-----:R-:W0:Y:S01]  /*d310*/  LDC.64 R2, c[0x0][0xc60] ;  /* 0x00031800ff027b82 */ /* 0x001e220000000a00 */
[----:B------:R-:W1:Y:S02]  /*d320*/  FLO.U32 R0, UR4 ;  /* 0x0000000400007d00 */ /* 0x000e6400080e0000 */
[----:B-1----:R-:W-:-:S06]  /*d330*/  ISETP.EQ.U32.AND P0, PT, R0, R5, PT ;  /* 0x000000050000720c */ /* 0x002fcc0003f02070 */
[----:B------:R-:W0:Y:S07]  /*d340*/  POPC R5, UR4 ;  /* 0x0000000400057d09 */ /* 0x000e2e0008000000 */
[----:B0-----:R-:W3:Y:S01]  /*d350*/  @P0 ATOMG.E.ADD.STRONG.GPU PT, R3, desc[UR36][R2.64], R5 ;  /* 0x00000005020309a8 */ /* 0x001ee200081ee1e4 */
[----:B------:R-:W0:Y:S02]  /*d360*/  S2R R4, SR_LTMASK ;  /* 0x0000000000047919 */ /* 0x000e240000003900 */
[----:B0-----:R-:W-:-:S04]  /*d370*/  LOP3.LUT R4, R4, UR4, RZ, 0xc0, !PT ;  /* 0x0000000404047c12 */ /* 0x001fc8000f8ec0ff */
[----:B------:R-:W0:Y:S01]  /*d380*/  POPC R7, R4 ;  /* 0x0000000400077309 */ /* 0x000e220000000000 */
[----:B---3--:R-:W0:Y:S02]  /*d390*/  SHFL.IDX PT, R0, R3, R0, 0x1f ;  /* 0x00001f0003007589 */ /* 0x008e2400000e0000 */
[----:B0-----:R-:W-:-:S07]  /*d3a0*/  IADD3 R16, R0, UR39, R7 ;  /* 0x0000002700107c10 */ /* 0x001fce000fffe007 */
.L_x_3580:
[----:B------:R-:W-:Y:S05]  /*d3b0*/  BSYNC B0 ;  /* 0x0000000000007941 */ /* 0x000fea0003800000 */
.L_x_3579:
[----:B------:R-:W-:-:S13]  /*d3c0*/  LOP3.LUT P0, RZ, R23, 0x10, RZ, 0xc0, !PT ;  /* 0x0000001017ff7812 */ /* 0x000fda000780c0ff */
[----:B------:R-:W-:Y:S05]  /*d3d0*/  @!P0 BRA `(.L_x_3581) ;  /* 0x0000000000048947 */ /* 0x000fea0003800000 */
[----:B------:R-:W-:Y:S01]  /*d3e0*/  BPT.TRAP 0x1 ;  /* 0x000000040000795c */ /* 0x000fe20000300000 */
.L_x_3581:
[----:B------:R-:W3:Y:S01]  /*d3f0*/  LDL.LU R2, [R1] ;  /* 0x0000000001027983 */ /* 0x000ee20000300800 */
[----:B------:R-:W-:Y:S01]  /*d400*/  IMAD R0, R27, 0x8, R22 ;  /* 0x000000081b007824 */ /* 0x000fe200078e0216 */
[----:B0-----:R-:W-:Y:S01]  /*d410*/  SHF.L.U32 R3, R28, 0x1f, RZ ;  /* 0x0000001f1c037819 */ /* 0x001fe200000006ff */
[----:B------:R-:W-:Y:S03]  /*d420*/  BSSY B0, `(.L_x_3582) ;  /* 0x0000004000007945 */ /* 0x000fe60003800000 */
[----:B------:R-:W0:Y:S01]  /*d430*/  SYNCS.PHASECHK.TRANS64.TRYWAIT P0, [R0+URZ+0x30860], R3 ;  /* 0x03086003000075a7 */ /* 0x000e22000800017f */
[----:B---3--:R-:W-:Y:S01]  /*d440*/  IMAD R6, R26, -0x60, R2 ;  /* 0xffffffa01a067824 */ /* 0x008fe200078e0202 */
[----:B0-----:R-:W-:Y:S06]  /*d450*/  @!P0 BRA `(.L_x_3583) ;  /* 0x0000003800948947 */ /* 0x001fec0003800000 */
.L_x_3681:
[----:B------:R-:W-:Y:S05]  /*d460*/  BSYNC B0 ;  /* 0x0000000000007941 */ /* 0x000fea0003800000 */
.L_x_3582:
[----:B------:R-:W1:Y:S01]  /*d470*/  S2R R2, SR_TID.X ;  /* 0x0000000000027919 */ /* 0x000e620000002100 */
[----:B------:R-:W-:Y:S01]  /*d480*/  UMOV UR4, 0xffffffff ;  /* 0xffffffff00047882 */ /* 0x000fe20000000000 */
[----:B------:R-:W-:Y:S01]  /*d490*/  IMAD R7, R27, 0x4800, R36 ;  /* 0x000048001b077824 */ /* 0x000fe200078e0224 */
[----:B-1----:R-:W-:-:S04]  /*d4a0*/  LOP3.LUT R2, R2, 0x7f, RZ, 0xc0, !PT ;  /* 0x0000007f02027812 */ /* 0x002fc800078ec0ff */
[----:B------:R-:W-:-:S05]  /*d4b0*/  SHF.R.U32.HI R2, RZ, 0x3, R2 ;  /* 0x00000003ff027819 */ /* 0x000fca0000011602 */
[----:B------:R-:W-:Y:S01]  /*d4c0*/  IMAD.IADD R6, R6, 0x1, -R2 ;  /* 0x0000000106067824 */ /* 0x000fe200078e0a02 */
[----:B------:R-:W-:Y:S06]  /*d4d0*/  BRA.DIV UR4, `(.L_x_3584) ;  /* 0x0000003a04887947 */ /* 0x000fec000b800000 */
[----:B--2---:R-:W1:Y:S01]  /*d4e0*/  SHFL.IDX PT, R14, R24, RZ, 0x181f ;  /* 0x00181fff180e7589 */ /* 0x004e6200000e0000 */
[----:B------:R-:W-:Y:S01]  /*d4f0*/  ULDC UR4, c[0x0][0x2f4] ;  /* 0x0000bd0000047ab9 */ /* 0x000fe20000000800 */
[C---:B------:R-:W-:Y:S01]  /*d500*/  IMAD.SHL.U32 R5, R32.reuse, 0x2, RZ ;  /* 0x0000000220057824 */ /* 0x040fe200078e00ff */
[----:B------:R-:W-:Y:S01]  /*d510*/  ISETP.GE.AND P2, PT, R32, UR4, PT ;  /* 0x0000000420007c0c */ /* 0x000fe2000bf46270 */
[----:B0-----:R-:W0:Y:S01]  /*d520*/  SHFL.IDX PT, R3, R25, RZ, 0x181f ;  /* 0x00181fff19037589 */ /* 0x001e2200000e0000 */
[----:B------:R-:W-:Y:S02]  /*d530*/  LEA R4, R7, R22, 0x1 ;  /* 0x0000001607047211 */ /* 0x000fe400078e08ff */
[----:B------:R-:W-:Y:S01]  /*d540*/  ISETP.LT.OR P4, PT, R6, 0x1, P2 ;  /* 0x000000010600780c */ /* 0x000fe20001781670 */
[----:B------:R-:W-:Y:S01]  /*d550*/  SHFL.IDX PT, R7, R25, 0x1, 0x181f ;  /* 0x00381f0019077f89 */ /* 0x000fe200000e0000 */
[----:B------:R-:W-:-:S04]  /*d560*/  ISETP.GE.AND P1, PT, R34, UR4, PT ;  /* 0x0000000422007c0c */ /* 0x000fc8000bf26270 */
[----:B------:R-:W-:Y:S02]  /*d570*/  ISETP.LT.OR P3, PT, R6, 0x1, P1 ;  /* 0x000000010600780c */ /* 0x000fe40000f61670 */
[----:B-1----:R-:W-:Y:S02]  /*d580*/  IADD3 R2, P0, R14, R5, RZ ;  /* 0x000000050e027210 */ /* 0x002fe40007f1e0ff */
[----:B------:R-:W1:Y:S03]  /*d590*/  SHFL.IDX PT, R14, R24, 0x1, 0x181f ;  /* 0x00381f00180e7f89 */ /* 0x000e6600000e0000 */
[----:B0-----:R-:W-:Y:S01]  /*d5a0*/  IMAD.X R3, RZ, RZ, R3, P0 ;  /* 0x000000ffff037224 */ /* 0x001fe200000e0603 */
[----:B------:R-:W-:-:S04]  /*d5b0*/  ISETP.GE.AND P0, PT, R33, UR4, PT ;  /* 0x0000000421007c0c */ /* 0x000fc8000bf06270 */
[----:B------:R-:W-:Y:S01]  /*d5c0*/  LDGSTS.E.BYPASS.LTC128B.128 [R4+0x400], desc[UR36][R2.64], !P4 ;  /* 0x0040000002047fae */ /* 0x000fe2000e101d64 */
[----:B------:R-:W-:-:S03]  /*d5d0*/  ISETP.LT.OR P4, PT, R6, 0x1, P0 ;  /* 0x000000010600780c */ /* 0x000fc60000781670 */
[----:B------:R-:W-:Y:S10]  /*d5e0*/  LDGSTS.E.BYPASS.LTC128B.128 [R4+0x3400], desc[UR36][R2.64+0x80], !P3 ;  /* 0x0340008002047fae */ /* 0x000ff4000d901d64 */
[----:B------:R1:W-:Y:S01]  /*d5f0*/  LDGSTS.E.BYPASS.LTC128B.128 [R4+0x6400], desc[UR36][R2.64+0x100], !P4 ;  /* 0x0640010002047fae */ /* 0x0003e2000e101d64 */
[----:B------:R-:W-:-:S02]  /*d600*/  ISETP.LT.OR P4, PT, R6, 0x11, P2 ;  /* 0x000000110600780c */ /* 0x000fc40001781670 */
[----:B-1----:R-:W-:Y:S02]  /*d610*/  IADD3 R2, P3, R14, R5, RZ ;  /* 0x000000050e027210 */ /* 0x002fe40007f7e0ff */
[----:B------:R-:W0:Y:S03]  /*d620*/  SHFL.IDX PT, R14, R24, 0x2, 0x181f ;  /* 0x00581f00180e7f89 */ /* 0x000e2600000e0000 */
[----:B------:R-:W-:Y:S01]  /*d630*/  IMAD.X R3, RZ, RZ, R7, P3 ;  /* 0x000000ffff037224 */ /* 0x000fe200018e0607 */
[C---:B------:R-:W-:Y:S01]  /*d640*/  ISETP.LT.OR P3, PT, R6.reuse, 0x11, P1 ;  /* 0x000000110600780c */ /* 0x040fe20000f61670 */
[----:B------:R-:W1:Y:S04]  /*d650*/  SHFL.IDX PT, R7, R25, 0x2, 0x181f ;  /* 0x00581f0019077f89 */ /* 0x000e6800000e0000 */
[----:B------:R-:W-:Y:S01]  /*d660*/  LDGSTS.E.BYPASS.LTC128B.128 [R4+0xc00], desc[UR36][R2.64], !P4 ;  /* 0x00c0000002047fae */ /* 0x000fe2000e101d64 */
[----:B------:R-:W-:-:S07]  /*d670*/  ISETP.LT.OR P4, PT, R6, 0x11, P0 ;  /* 0x000000110600780c */ /* 0x000fce0000781670 */
[----:B------:R-:W-:Y:S06]  /*d680*/  LDGSTS.E.BYPASS.LTC128B.128 [R4+0x3c00], desc[UR36][R2.64+0x80], !P3 ;  /* 0x03c0008002047fae */ /* 0x000fec000d901d64 */
[----:B------:R0:W-:Y:S01]  /*d690*/  LDGSTS.E.BYPASS.LTC128B.128 [R4+0x6c00], desc[UR36][R2.64+0x100], !P4 ;  /* 0x06c0010002047fae */ /* 0x0001e2000e101d64 */
[----:B------:R-:W-:Y:S02]  /*d6a0*/  ISETP.LT.OR P4, PT, R6, 0x21, P2 ;  /* 0x000000210600780c */ /* 0x000fe40001781670 */
[----:B0-----:R-:W-:Y:S02]  /*d6b0*/  IADD3 R2, P3, R14, R5, RZ ;  /* 0x000000050e027210 */ /* 0x001fe40007f7e0ff */
[----:B------:R-:W0:Y:S03]  /*d6c0*/  SHFL.IDX PT, R14, R24, 0x3, 0x181f ;  /* 0x00781f00180e7f89 */ /* 0x000e2600000e0000 */
[----:B-1----:R-:W-:Y:S01]  /*d6d0*/  IMAD.X R3, RZ, RZ, R7, P3 ;  /* 0x000000ffff037224 */ /* 0x002fe200018e0607 */
        /* <DEDUP_REMOVED lines=13> */
[----:B------:R-:W-:-:S03]  /*d7b0*/  ISETP.LT.OR P4, PT, R6, 0x31, P0 ;  /* 0x000000310600780c */ /* 0x000fc60000781670 */
[----:B------:R-:W2:Y:S04]  /*d7c0*/  SHFL.IDX PT, R25, R25, 0x5, 0x181f ;  /* 0x00b81f0019197f89 */ /* 0x000ea800000e0000 */
[----:B------:R-:W-:Y:S06]  /*d7d0*/  LDGSTS.E.BYPASS.LTC128B.128 [R4+0x4c00], desc[UR36][R2.64+0x80], !P3 ;  /* 0x04c0008002047fae */ /* 0x000fec000d901d64 */
[----:B------:R0:W-:Y:S01]  /*d7e0*/  LDGSTS.E.BYPASS.LTC128B.128 [R4+0x7c00], desc[UR36][R2.64+0x100], !P4 ;  /* 0x07c0010002047fae */ /* 0x0001e2000e101d64 */
[----:B------:R-:W-:-:S02]  /*d7f0*/  ISETP.LT.OR P4, PT, R6, 0x41, P2 ;  /* 0x000000410600780c */ /* 0x000fc40001781670 */
[----:B0-----:R-:W-:Y:S02]  /*d800*/  IADD3 R2, P3, R14, R5, RZ ;  /* 0x000000050e027210 */ /* 0x001fe40007f7e0ff */
[----:B------:R0:W3:Y:S03]  /*d810*/  SHFL.IDX PT, R14, R24, 0x5, 0x181f ;  /* 0x00b81f00180e7f89 */ /* 0x0000e600000e0000 */
[----:B-1----:R-:W-:Y:S01]  /*d820*/  IMAD.X R3, RZ, RZ, R7, P3 ;  /* 0x000000ffff037224 */ /* 0x002fe200018e0607 */
[----:B------:R-:W-:-:S05]  /*d830*/  ISETP.LT.OR P3, PT, R6, 0x41, P1 ;  /* 0x000000410600780c */ /* 0x000fca0000f61670 */
[----:B------:R0:W-:Y:S01]  /*d840*/  LDGSTS.E.BYPASS.LTC128B.128 [R4+0x2400], desc[UR36][R2.64], !P4 ;  /* 0x0240000002047fae */ /* 0x0001e2000e101d64 */
[----:B------:R-:W-:-:S07]  /*d850*/  ISETP.LT.OR P4, PT, R6, 0x41, P0 ;  /* 0x000000410600780c */ /* 0x000fce0000781670 */
[----:B------:R0:W-:Y:S06]  /*d860*/  LDGSTS.E.BYPASS.LTC128B.128 [R4+0x5400], desc[UR36][R2.64+0x80], !P3 ;  /* 0x0540008002047fae */ /* 0x0001ec000d901d64 */
[----:B--2---:R0:W-:Y:S02]  /*d870*/  LDGSTS.E.BYPASS.LTC128B.128 [R4+0x8400], desc[UR36][R2.64+0x100], !P4 ;  /* 0x0840010002047fae */ /* 0x0041e4000e101d64 */
.L_x_3695:
[C---:B------:R-:W-:Y:S02]  /*d880*/  ISETP.LT.OR P2, PT, R6.reuse, 0x51, P2 ;  /* 0x000000510600780c */ /* 0x040fe40001741670 */
[C---:B------:R-:W-:Y:S02]  /*d890*/  ISETP.LT.OR P1, PT, R6.reuse, 0x51, P1 ;  /* 0x000000510600780c */ /* 0x040fe40000f21670 */
[----:B------:R-:W-:Y:S02]  /*d8a0*/  ISETP.LT.OR P0, PT, R6, 0x51, P0 ;  /* 0x000000510600780c */ /* 0x000fe40000701670 */
[----:B0--3--:R-:W-:-:S04]  /*d8b0*/  IADD3 R2, P3, R14, R5, RZ ;  /* 0x000000050e027210 */ /* 0x009fc80007f7e0ff */
[----:B------:R-:W-:-:S05]  /*d8c0*/  IADD3.X R3, RZ, R25, RZ, P3, !PT ;  /* 0x00000019ff037210 */ /* 0x000fca0001ffe4ff */
[----:B------:R-:W-:Y:S01]  /*d8d0*/  @!PT LDS RZ, [RZ] ;  /* 0x00000000fffff984 */ /* 0x000fe20000000800 */
[----:B------:R-:W-:Y:S01]  /*d8e0*/  @!PT LDS RZ, [RZ] ;  /* 0x00000000fffff984 */ /* 0x000fe20000000800 */
[----:B------:R-:W-:Y:S01]  /*d8f0*/  @!PT LDS RZ, [RZ] ;  /* 0x00000000fffff984 */ /* 0x000fe20000000800 */
[----:B------:R0:W-:Y:S04]  /*d900*/  LDGSTS.E.BYPASS.LTC128B.128 [R4+0x2c00], desc[UR36][R2.64], !P2 ;  /* 0x02c0000002047fae */ /* 0x0001e8000d101d64 */
[----:B------:R0:W-:Y:S04]  /*d910*/  LDGSTS.E.BYPASS.LTC128B.128 [R4+0x5c00], desc[UR36][R2.64+0x80], !P1 ;  /* 0x05c0008002047fae */ /* 0x0001e8000c901d64 */
[----:B------:R0:W-:Y:S01]  /*d920*/  LDGSTS.E.BYPASS.LTC128B.128 [R4+0x8c00], desc[UR36][R2.64+0x100], !P0 ;  /* 0x08c0010002047fae */ /* 0x0001e2000c101d64 */
[----:B------:R-:W-:Y:S01]  /*d930*/  PLOP3.LUT P0, PT, PT, PT, PT, 0x80, 0x0 ;  /* 0x000000000000781c */ /* 0x000fe20003f0f070 */
[----:B------:R-:W-:-:S12]  /*d940*/  NOP ;  /* 0x0000000000007918 */ /* 0x000fd80000000000 */
.L_x_3585:
        /* <DEDUP_REMOVED lines=10> */
.L_x_3586:
[----:B------:R1:W-:Y:S01]  /*d9f0*/  SYNCS.ARRIVE.TRANS64.A1T0 RZ, [R0+URZ+0x30850], RZ ;  /* 0x030850ff00ff79a7 */ /* 0x0003e2000810003f */
[----:B------:R-:W-:-:S05]  /*da00*/  VIADD R27, R27, 0x1 ;  /* 0x000000011b1b7836 */ /* 0x000fca0000000000 */
[----:B------:R-:W-:-:S04]  /*da10*/  ISETP.NE.AND P0, PT, R27, 0x2, PT ;  /* 0x000000021b00780c */ /* 0x000fc80003f05270 */
[----:B0-----:R-:W-:Y:S02]  /*da20*/  SEL R3, RZ, 0x1, P0 ;  /* 0x00000001ff037807 */ /* 0x001fe40000000000 */
[----:B------:R-:W-:Y:S02]  /*da30*/  SEL R27, R27, RZ, P0 ;  /* 0x000000ff1b1b7207 */ /* 0x000fe40000000000 */
[----:B-1----:R-:W-:-:S07]  /*da40*/  LOP3.LUT R28, R28, R3, RZ, 0x3c, !PT ;  /* 0x000000031c1c7212 */ /* 0x002fce00078e3cff */
.L_x_3543:
[----:B------:R-:W-:Y:S05]  /*da50*/  BSYNC B7 ;  /* 0x0000000000077941 */ /* 0x000fea0003800000 */
.L_x_3541:
        /* <DEDUP_REMOVED lines=11> */
.L_x_3587:
        /* <DEDUP_REMOVED lines=36> */
.L_x_3705:
[----:B------:R-:W-:Y:S02]  /*dd50*/  ULDC UR4, c[0x0][0xc38] ;  /* 0x00030e0000047ab9 */ /* 0x000fe40000000800 */
[----:B------:R-:W-:-:S04]  /*dd60*/  IMAD.U32 R7, RZ, RZ, UR4 ;  /* 0x00000004ff077e24 */ /* 0x000fc8000f8e00ff */
[----:B-1----:R-:W-:-:S05]  /*dd70*/  IMAD R3, R14, R7, RZ ;  /* 0x000000070e037224 */ /* 0x002fca00078e02ff */
[----:B------:R-:W-:-:S04]  /*dd80*/  IADD3 R8, R0, R3, RZ ;  /* 0x0000000300087210 */ /* 0x000fc80007ffe0ff */
[----:B------:R-:W-:-:S13]  /*dd90*/  ISETP.GT.AND P6, PT, R8, R5, PT ;  /* 0x000000050800720c */ /* 0x000fda0003fc4270 */
[----:B------:R-:W-:Y:S05]  /*dda0*/  @P6 BRA `(.L_x_3590) ;  /* 0x00000000009c6947 */ /* 0x000fea0003800000 */
.L_x_3595:
        /* <DEDUP_REMOVED lines=14> */
.L_x_3593:
[----:B------:R-:W-:Y:S05]  /*de90*/  BSYNC B0 ;  /* 0x0000000000007941 */ /* 0x000fea0003800000 */
.L_x_3592:
        /* <DEDUP_REMOVED lines=9> */
[----:B-1----:R-:W-:-:S04]  /*df30*/  SEL R3, R14, RZ, P3 ;  /* 0x000000ff0e037207 */ /* 0x002fc80001800000 */
[----:B------:R-:W-:-:S05]  /*df40*/  IADD3 R2, R0, R3, RZ ;  /* 0x0000000300027210 */ /* 0x000fca0007ffe0ff */
[----:B------:R-:W1:Y:S02]  /*df50*/  SHFL.UP PT, R14, R2, 0x8, RZ ;  /* 0x05000000020e7989 */ /* 0x000e6400000e00ff */
[----:B-1----:R-:W-:-:S05]  /*df60*/  SEL R3, R14, RZ, P4 ;  /* 0x000000ff0e037207 */ /* 0x002fca0002000000 */
[----:B------:R-:W-:-:S05]  /*df70*/  IMAD.IADD R3, R2, 0x1, R3 ;  /* 0x0000000102037824 */ /* 0x000fca00078e0203 */
[----:B------:R-:W0:Y:S02]  /*df80*/  SHFL.UP PT, R14, R3, 0x10, RZ ;  /* 0x06000000030e7989 */ /* 0x000e2400000e00ff */
[----:B0-----:R-:W-:-:S05]  /*df90*/  SEL R6, R14, RZ, P5 ;  /* 0x000000ff0e067207 */ /* 0x001fca0002800000 */
[----:B------:R-:W-:-:S05]  /*dfa0*/  IMAD.IADD R6, R3, 0x1, R6 ;  /* 0x0000000103067824 */ /* 0x000fca00078e0206 */
[----:B------:R0:W1:Y:S02]  /*dfb0*/  SHFL.IDX PT, R14, R6, 0x1f, 0x1f ;  /* 0x03e01f00060e7f89 */ /* 0x00006400000e0000 */
.L_x_3713:
[----:B------:R-:W-:Y:S02]  /*dfc0*/  ULDC UR4, c[0x0][0xc38] ;  /* 0x00030e0000047ab9 */ /* 0x000fe40000000800 */
[----:B------:R-:W-:-:S04]  /*dfd0*/  IMAD.U32 R7, RZ, RZ, UR4 ;  /* 0x00000004ff077e24 */ /* 0x000fc8000f8e00ff */
[----:B-1----:R-:W-:-:S04]  /*dfe0*/  IMAD R3, R14, R7, RZ ;  /* 0x000000070e037224 */ /* 0x002fc800078e02ff */
[----:B------:R-:W-:-:S05]  /*dff0*/  IMAD.IADD R8, R3, 0x1, R8 ;  /* 0x0000000103087824 */ /* 0x000fca00078e0208 */
[----:B------:R-:W-:-:S13]  /*e000*/  ISETP.GT.AND P6, PT, R8, R5, PT ;  /* 0x000000050800720c */ /* 0x000fda0003fc4270 */
[----:B------:R-:W-:Y:S05]  /*e010*/  @!P6 BRA `(.L_x_3595) ;  /* 0xfffffffc0064e947 */ /* 0x000fea000383ffff */
.L_x_3590:
        /* <DEDUP_REMOVED lines=8> */
.L_x_3717:
[----:B------:R-:W-:Y:S02]  /*e0a0*/  ISETP.NE.AND P0, PT, R2, RZ, PT ;  /* 0x000000ff0200720c */ /* 0x000fe40003f05270 */
[----:B------:R-:W-:-:S11]  /*e0b0*/  MOV R14, RZ ;  /* 0x000000ff000e7202 */ /* 0x000fd60000000f00 */
[----:B------:R-:W-:Y:S05]  /*e0c0*/  @!P0 BRA `(.L_x_3597) ;  /* 0x0000000000108947 */ /* 0x000fea0003800000 */
[----:B------:R-:W-:Y:S01]  /*e0d0*/  UMOV UR4, 0xffffffff ;  /* 0xffffffff00047882 */ /* 0x000fe20000000000 */
[----:B------:R-:W-:Y:S02]  /*e0e0*/  VIADD R12, R0, 0xffffffff ;  /* 0xffffffff000c7836 */ /* 0x000fe40000000000 */
[----:B------:R-:W-:Y:S05]  /*e0f0*/  BRA.DIV UR4, `(.L_x_3598) ;  /* 0x0000003e04ac7947 */ /* 0x000fea000b800000 */
[----:B------:R3:W4:Y:S02]  /*e100*/  SHFL.IDX PT, R14, R6, R12, 0x1f ;  /* 0x00001f0c060e7589 */ /* 0x00072400000e0000 */
.L_x_3597:
[----:B0-23--:R-:W-:Y:S01]  /*e110*/  IABS R6, R4 ;  /* 0x0000000400067213 */ /* 0x00dfe20000000000 */
[----:B----4-:R-:W-:Y:S01]  /*e120*/  IMAD R16, R14, R7, R8 ;  /* 0x000000070e107224 */ /* 0x010fe200078e0208 */
[----:B------:R-:W-:Y:S02]  /*e130*/  IADD3 R19, R0, R19, RZ ;  /* 0x0000001300137210 */ /* 0x000fe40007ffe0ff */
        /* <DEDUP_REMOVED lines=28> */
.L_x_3591:
[----:B------:R-:W-:Y:S01]  /*e300*/  UMOV UR4, URZ ;  /* 0x0000003f00047c82 */ /* 0x000fe20008000000 */
[----:B------:R-:W-:Y:S01]  /*e310*/  UMOV UR5, URZ ;  /* 0x0000003f00057c82 */ /* 0x000fe20008000000 */
[----:B------:R-:W-:Y:S01]  /*e320*/  ULDC UR6, c[0x0][0xc3c] ;  /* 0x00030f0000067ab9 */ /* 0x000fe20000000800 */
[----:B------:R-:W-:Y:S02]  /*e330*/  IMAD.MOV.U32 R16, RZ, RZ, R5 ;  /* 0x000000ffff107224 */ /* 0x000fe400078e0005 */
[----:B------:R-:W-:Y:S02]  /*e340*/  IMAD.U32 R17, RZ, RZ, UR4 ;  /* 0x00000004ff117e24 */ /* 0x000fe4000f8e00ff */
[----:B------:R-:W-:Y:S02]  /*e350*/  IMAD.U32 R18, RZ, RZ, UR5 ;  /* 0x00000005ff127e24 */ /* 0x000fe4000f8e00ff */
[----:B------:R-:W-:-:S07]  /*e360*/  IMAD.U32 R19, RZ, RZ, UR6 ;  /* 0x00000006ff137e24 */ /* 0x000fce000f8e00ff */
.L_x_3599:
        /* <DEDUP_REMOVED lines=10> */
.L_x_3588:
[----:B------:R-:W-:Y:S02]  /*e410*/  ULDC UR4, c[0x0][0xc3c] ;  /* 0x00030f0000047ab9 */ /* 0x000fe40000000800 */
[----:B--2---:R-:W-:-:S13]  /*e420*/  ISETP.GE.AND P0, PT, R19, UR4, PT ;  /* 0x0000000413007c0c */ /* 0x004fda000bf06270 */
[----:B------:R-:W-:Y:S05]  /*e430*/  @!P0 BRA `(.L_x_3600) ;  /* 0xffffffb800a48947 */ /* 0x000fea000383ffff */
[----:B------:R-:W-:Y:S05]  /*e440*/  BSYNC B8 ;  /* 0x0000000000087941 */ /* 0x000fea0003800000 */
.L_x_3537:
[----:B0-----:R-:W2:Y:S01]  /*e450*/  LDL.LU R0, [R1+0x1c] ;  /* 0x00001c0001007983 */ /* 0x001ea20000300800 */
[----:B------:R-:W-:Y:S01]  /*e460*/  BSSY B0, `(.L_x_3601) ;  /* 0x000000b000007945 */ /* 0x000fe20003800000 */
[----:B------:R-:W0:Y:S01]  /*e470*/  S2R R5, SR_CgaCtaId ;  /* 0x0000000000057919 */ /* 0x000e220000008800 */
[----:B--2---:R-:W-:-:S04]  /*e480*/  IADD3 R0, R0, 0x1, RZ ;  /* 0x0000000100007810 */ /* 0x004fc80007ffe0ff */
        /* <DEDUP_REMOVED lines=8> */
.L_x_3720:
[----:B------:R-:W-:Y:S05]  /*e510*/  BSYNC B0 ;  /* 0x0000000000007941 */ /* 0x000fea0003800000 */
.L_x_3601:
[----:B------:R-:W-:-:S03]  /*e520*/  UMOV UR4, 0xffffffff ;  /* 0xffffffff00047882 */ /* 0x000fc60000000000 */
[----:B------:R-:W-:Y:S05]  /*e530*/  BRA.DIV UR4, `(.L_x_3603) ;  /* 0x0000003a04d47947 */ /* 0x000fea000b800000 */
[----:B0-----:R-:W0:Y:S02]  /*e540*/  S2R R0, SR_TID.X ;  /* 0x0000000000007919 */ /* 0x001e240000002100 */
[----:B0-----:R-:W-:-:S04]  /*e550*/  SHF.R.U32.HI R0, RZ, 0x5, R0 ;  /* 0x00000005ff007819 */ /* 0x001fc80000011600 */
[----:B------:R-:W-:-:S05]  /*e560*/  LOP3.LUT R0, R0, 0x3, RZ, 0xc0, !PT ;  /* 0x0000000300007812 */ /* 0x000fca00078ec0ff */
[----:B------:R0:W2:Y:S02]  /*e570*/  SHFL.IDX PT, R14, R0, RZ, 0x1f ;  /* 0x00001fff000e7589 */ /* 0x0000a400000e0000 */
.L_x_3723:
[----:B--2---:R-:W-:Y:S01]  /*e580*/  ISETP.NE.AND P0, PT, R14, RZ, PT ;  /* 0x000000ff0e00720c */ /* 0x004fe20003f05270 */
[----:B------:R-:W-:-:S12]  /*e590*/  BSSY B0, `(.L_x_3604) ;  /* 0x0000026000007945 */ /* 0x000fd80003800000 */
[----:B------:R-:W-:Y:S05]  /*e5a0*/  @P0 BRA `(.L_x_3605) ;  /* 0x0000000000900947 */ /* 0x000fea0003800000 */
[----:B------:R-:W-:-:S03]  /*e5b0*/  UMOV UR4, 0xffffffff ;  /* 0xffffffff00047882 */ /* 0x000fc60000000000 */
[----:B------:R-:W-:Y:S05]  /*e5c0*/  BRA.DIV UR4, `(.L_x_3606) ;  /* 0x0000003a04e47947 */ /* 0x000fea000b800000 */
[----:B------:R-:W-:-:S13]  /*e5d0*/  ELECT P6, URZ, PT ;  /* 0x00000000003f782f */ /* 0x000fda00038c0000 */
.L_x_3726:
        /* <DEDUP_REMOVED lines=8> */
.L_x_3607:
[C---:B------:R-:W-:Y:S01]  /*e660*/  IMAD R5, R27.reuse, 0x8, R4 ;  /* 0x000000081b057824 */ /* 0x040fe200078e0204 */
[----:B------:R-:W-:Y:S01]  /*e670*/  SHF.L.U32 R0, R28, 0x1f, RZ ;  /* 0x0000001f1c007819 */ /* 0x000fe200000006ff */
[----:B------:R-:W-:-:S03]  /*e680*/  VIADD R27, R27, 0x1 ;  /* 0x000000011b1b7836 */ /* 0x000fc60000000000 */
[----:B------:R-:W0:Y:S02]  /*e690*/  SYNCS.PHASECHK.TRANS64.TRYWAIT P1, [R5+URZ+0x30840], R0 ;  /* 0x03084000050075a7 */ /* 0x000e24000802017f */
[----:B------:R-:W-:-:S04]  /*e6a0*/  ISETP.NE.AND P2, PT, R27, 0x2, PT ;  /* 0x000000021b00780c */ /* 0x000fc80003f45270 */
[----:B------:R-:W-:Y:S01]  /*e6b0*/  SEL R3, RZ, 0x1, P2 ;  /* 0x00000001ff037807 */ /* 0x000fe20001000000 */
[----:B0-----:R-:W-:Y:S08]  /*e6c0*/  @!P1 BRA `(.L_x_3608) ;  /* 0x0000003800c49947 */ /* 0x001ff00003800000 */
.L_x_3727:
[----:B------:R-:W-:Y:S02]  /*e6d0*/  SEL R27, R27, RZ, P2 ;  /* 0x000000ff1b1b7207 */ /* 0x000fe40001000000 */
[----:B------:R-:W-:Y:S01]  /*e6e0*/  LOP3.LUT R2, R28, R3, RZ, 0x3c, !PT ;  /* 0x000000031c027212 */ /* 0x000fe200078e3cff */
[----:B------:R-:W-:Y:S06]  /*e6f0*/  @!P0 BRA `(.L_x_3609) ;  /* 0x0000000000048947 */ /* 0x000fec0003800000 */
[----:B------:R-:W-:Y:S01]  /*e700*/  BPT.TRAP 0x1 ;  /* 0x000000040000795c */ /* 0x000fe20000300000 */
.L_x_3609:
[----:B------:R-:W-:Y:S01]  /*e710*/  IMAD R27, R27, 0x8, R4 ;  /* 0x000000081b1b7824 */ /* 0x000fe200078e0204 */
[----:B------:R-:W-:-:S04]  /*e720*/  SHF.L.U32 R2, R2, 0x1f, RZ ;  /* 0x0000001f02027819 */ /* 0x000fc800000006ff */
[----:B------:R-:W2:Y:S02]  /*e730*/  SYNCS.PHASECHK.TRANS64.TRYWAIT P1, [R27+URZ+0x30840], R2 ;  /* 0x030840021b0075a7 */ /* 0x000ea4000802017f */
[----:B--2---:R-:W-:Y:S05]  /*e740*/  @!P1 BRA `(.L_x_3610) ;  /* 0x0000003800b89947 */ /* 0x004fea0003800000 */
.L_x_3728:
[----:B------:R-:W-:Y:S05]  /*e750*/  @!P0 BRA `(.L_x_3611) ;  /* 0x0000000000048947 */ /* 0x000fea0003800000 */
[----:B------:R-:W-:Y:S01]  /*e760*/  BPT.TRAP 0x1 ;  /* 0x000000040000795c */ /* 0x000fe20000300000 */
.L_x_3611:
[----:B------:R-:W4:Y:S02]  /*e770*/  SYNCS.PHASECHK.TRANS64.TRYWAIT P1, [R5+URZ+0x30860], R0 ;  /* 0x03086000050075a7 */ /* 0x000f24000802017f */
[----:B----4-:R-:W-:Y:S05]  /*e780*/  @!P1 BRA `(.L_x_3612) ;  /* 0x0000003800bc9947 */ /* 0x010fea0003800000 */
.L_x_3729:
[----:B------:R-:W-:Y:S05]  /*e790*/  @!P0 BRA `(.L_x_3613) ;  /* 0x0000000000048947 */ /* 0x000fea0003800000 */
[----:B------:R-:W-:Y:S01]  /*e7a0*/  BPT.TRAP 0x1 ;  /* 0x000000040000795c */ /* 0x000fe20000300000 */
.L_x_3613:
[----:B------:R0:W0:Y:S02]  /*e7b0*/  SYNCS.PHASECHK.TRANS64.TRYWAIT P0, [R27+URZ+0x30860], R2 ;  /* 0x030860021b0075a7 */ /* 0x000024000800017f */
[----:B0-----:R-:W-:Y:S05]  /*e7c0*/  @!P0 NANOSLEEP.SYNCS 0x989680 ;  /* 0x009896800000895d */ /* 0x001fea0003900000 */
[----:B------:R-:W0:Y:S02]  /*e7d0*/  @!P0 SYNCS.PHASECHK.TRANS64 P0, [R27+URZ+0x30860], R2 ;  /* 0x030860021b0085a7 */ /* 0x000e24000800007f */
[----:B0-----:R-:W-:Y:S05]  /*e7e0*/  @!P0 BRA `(.L_x_3613) ;  /* 0xfffffffc00f08947 */ /* 0x001fea000383ffff */
.L_x_3605:
[----:B------:R-:W-:Y:S05]  /*e7f0*/  BSYNC B0 ;  /* 0x0000000000007941 */ /* 0x000fea0003800000 */
.L_x_3604:
[----:B------:R-:W-:Y:S05]  /*e800*/  EXIT ;  /* 0x000000000000794d */ /* 0x000fea0003800000 */
.L_x_3485:
[----:B0-----:R-:W-:-:S04]  /*e810*/  MOV R3, UR43 ;  /* 0x0000002b00037c02 */ /* 0x001fc80008000f00 */
[----:B------:R0:W1:Y:S03]  /*e820*/  SYNCS.PHASECHK.TRANS64.TRYWAIT P1, [R3+URZ+0x30800], R0 ;  /* 0x03080000030075a7 */ /* 0x000066000802017f */
[----:B-1----:R-:W-:Y:S05]  /*e830*/  @!P1 NANOSLEEP.SYNCS 0x989680 ;  /* 0x009896800000995d */ /* 0x002fea0003900000 */
[----:B------:R-:W1:Y:S02]  /*e840*/  @!P1 SYNCS.PHASECHK.TRANS64 P1, [R3+URZ+0x30800], R0 ;  /* 0x03080000030095a7 */ /* 0x000e64000802007f */
[----:B-1----:R-:W-:Y:S05]  /*e850*/  @!P1 BRA `(.L_x_3485) ;  /* 0xfffffffc00ec9947 */ /* 0x002fea000383ffff */
[----:B------:R-:W-:Y:S05]  /*e860*/  BRA `(.L_x_3614) ;  /* 0xffffff2c00bc7947 */ /* 0x000fea000383ffff */
.L_x_3489:
[----:B-1----:R1:W2:Y:S02]  /*e870*/  SYNCS.PHASECHK.TRANS64.TRYWAIT P1, [R2+URZ+0x30830], R3 ;  /* 0x03083003020075a7 */ /* 0x0022a4000802017f */
[----:B--2---:R-:W-:Y:S05]  /*e880*/  @!P1 NANOSLEEP.SYNCS 0x989680 ;  /* 0x009896800000995d */ /* 0x004fea0003900000 */
[----:B------:R-:W2:Y:S02]  /*e890*/  @!P1 SYNCS.PHASECHK.TRANS64 P1, [R2+URZ+0x30830], R3 ;  /* 0x03083003020095a7 */ /* 0x000ea4000802007f */
[----:B--2---:R-:W-:Y:S05]  /*e8a0*/  @!P1 BRA `(.L_x_3489) ;  /* 0xfffffffc00f09947 */ /* 0x004fea000383ffff */
[----:B------:R-:W-:Y:S05]  /*e8b0*/  BRA `(.L_x_3488) ;  /* 0xffffff2c00dc7947 */ /* 0x000fea000383ffff */
.L_x_3495:
[----:B-1----:R-:W-:-:S04]  /*e8c0*/  IMAD.U32 R3, RZ, RZ, UR8 ;  /* 0x00000008ff037e24 */ /* 0x002fc8000f8e00ff */
[----:B------:R1:W2:Y:S03]  /*e8d0*/  SYNCS.PHASECHK.TRANS64.TRYWAIT P1, [R3+URZ+0x30830], R0 ;  /* 0x03083000030075a7 */ /* 0x0002a6000802017f */
[----:B--2---:R-:W-:Y:S05]  /*e8e0*/  @!P1 NANOSLEEP.SYNCS 0x989680 ;  /* 0x009896800000995d */ /* 0x004fea0003900000 */
[----:B------:R-:W2:Y:S02]  /*e8f0*/  @!P1 SYNCS.PHASECHK.TRANS64 P1, [R3+URZ+0x30830], R0 ;  /* 0x03083000030095a7 */ /* 0x000ea4000802007f */
[----:B--2---:R-:W-:Y:S05]  /*e900*/  @!P1 BRA `(.L_x_3495) ;  /* 0xfffffffc00ec9947 */ /* 0x004fea000383ffff */
[----:B------:R-:W-:Y:S05]  /*e910*/  BRA `(.L_x_3494) ;  /* 0xffffff5000dc7947 */ /* 0x000fea000383ffff */
.L_x_3499:
[----:B-1----:R-:W-:-:S04]  /*e920*/  IMAD.U32 R3, RZ, RZ, UR9 ;  /* 0x00000009ff037e24 */ /* 0x002fc8000f8e00ff */
[----:B------:R1:W2:Y:S03]  /*e930*/  SYNCS.PHASECHK.TRANS64.TRYWAIT P1, [R3+URZ+0x30850], R0 ;  /* 0x03085000030075a7 */ /* 0x0002a6000802017f */
[----:B--2---:R-:W-:Y:S05]  /*e940*/  @!P1 NANOSLEEP.SYNCS 0x989680 ;  /* 0x009896800000995d */ /* 0x004fea0003900000 */
[----:B------:R-:W2:Y:S02]  /*e950*/  @!P1 SYNCS.PHASECHK.TRANS64 P1, [R3+URZ+0x30850], R0 ;  /* 0x03085000030095a7 */ /* 0x000ea4000802007f */
[----:B--2---:R-:W-:Y:S05]  /*e960*/  @!P1 BRA `(.L_x_3499) ;  /* 0xfffffffc00ec9947 */ /* 0x004fea000383ffff */
[----:B------:R-:W-:Y:S05]  /*e970*/  BRA `(.L_x_3498) ;  /* 0xffffff5c00947947 */ /* 0x000fea000383ffff */
.L_x_3506:
[----:B-1----:R-:W-:-:S04]  /*e980*/  IMAD.U32 R7, RZ, RZ, UR5 ;  /* 0x00000005ff077e24 */ /* 0x002fc8000f8e00ff */
[----:B------:R1:W2:Y:S03]  /*e990*/  SYNCS.PHASECHK.TRANS64.TRYWAIT P1, [R7+URZ+0x30850], R2 ;  /* 0x03085002070075a7 */ /* 0x0002a6000802017f */
[----:B--2---:R-:W-:Y:S05]  /*e9a0*/  @!P1 NANOSLEEP.SYNCS 0x989680 ;  /* 0x009896800000995d */ /* 0x004fea0003900000 */
[----:B------:R-:W2:Y:S02]  /*e9b0*/  @!P1 SYNCS.PHASECHK.TRANS64 P1, [R7+URZ+0x30850], R2 ;  /* 0x03085002070095a7 */ /* 0x000ea4000802007f */
[----:B--2---:R-:W-:Y:S05]  /*e9c0*/  @!P1 BRA `(.L_x_3506) ;  /* 0xfffffffc00ec9947 */ /* 0x004fea000383ffff */
[----:B------:R-:W-:Y:S05]  /*e9d0*/  BRA `(.L_x_3505) ;  /* 0xffffff7400ac7947 */ /* 0x000fea000383ffff */
.L_x_3549:
        /* <DEDUP_REMOVED lines=10> */
.L_x_3616:
[----:B------:R-:W-:Y:S05]  /*ea80*/  BSYNC B0 ;  /* 0x0000000000007941 */ /* 0x000fea0003800000 */
.L_x_3615:
[----:B------:R-:W-:Y:S05]  /*ea90*/  BRA `(.L_x_3617) ;  /* 0xffffffc000547947 */ /* 0x000fea000383ffff */
.L_x_3552:
[----:B0-----:R0:W1:Y:S02]  /*eaa0*/  SYNCS.PHASECHK.TRANS64.TRYWAIT P0, [R7+URZ+0x30840], R2 ;  /* 0x03084002070075a7 */ /* 0x001064000800017f */
[----:B-1----:R-:W-:Y:S05]  /*eab0*/  @!P0 NANOSLEEP.SYNCS 0x989680 ;  /* 0x009896800000895d */ /* 0x002fea0003900000 */
[----:B------:R-:W1:Y:S02]  /*eac0*/  @!P0 SYNCS.PHASECHK.TRANS64 P0, [R7+URZ+0x30840], R2 ;  /* 0x03084002070085a7 */ /* 0x000e64000800007f */
[----:B-1----:R-:W-:Y:S05]  /*ead0*/  @!P0 BRA `(.L_x_3552) ;  /* 0xfffffffc00f08947 */ /* 0x002fea000383ffff */
[----:B------:R-:W-:Y:S05]  /*eae0*/  BRA `(.L_x_3618) ;  /* 0xffffffc000bc7947 */ /* 0x000fea000383ffff */
.L_x_3553:
        /* <DEDUP_REMOVED lines=8> */
.L_x_3620:
[----:B------:R-:W-:Y:S05]  /*eb70*/  BSYNC B0 ;  /* 0x0000000000007941 */ /* 0x000fea0003800000 */
.L_x_3619:
[----:B------:R-:W-:Y:S01]  /*eb80*/  IMAD.MOV.U32 R13, RZ, RZ, R4 ;  /* 0x000000ffff0d7224 */ /* 0x000fe200078e0004 */
[----:B------:R-:W-:Y:S01]  /*eb90*/  MOV R2, R14 ;  /* 0x0000000e00027202 */ /* 0x000fe20000000f00 */
[----:B------:R-:W-:Y:S02]  /*eba0*/  IMAD.MOV.U32 R12, RZ, RZ, RZ ;  /* 0x000000ffff0c7224 */ /* 0x000fe400078e00ff */
[----:B------:R-:W-:Y:S02]  /*ebb0*/  IMAD.MOV.U32 R11, RZ, RZ, 0x181f ;  /* 0x0000181fff0b7424 */ /* 0x000fe400078e00ff */
[----:B------:R-:W-:Y:S02]  /*ebc0*/  IMAD.MOV.U32 R15, RZ, RZ, -0x1 ;  /* 0xffffffffff0f7424 */ /* 0x000fe400078e00ff */
[----:B------:R-:W-:-:S07]  /*ebd0*/  @P0 IMAD R8, R5, 0x2, R22 ;  /* 0x0000000205080824 */ /* 0x000fce00078e0216 */
[----:B------:R-:W-:Y:S05]  /*ebe0*/  WARPSYNC.COLLECTIVE R15, `(.L_x_3621) ;  /* 0x000000000f087348 */ /* 0x000fea0003c00000 */
[----:B------:R0:W1:Y:S02]  /*ebf0*/  SHFL.IDX P6, R14, R13, R12, R11 ;  /* 0x0000000c0d0e7389 */ /* 0x00006400000c000b */
[----:B01----:R-:W-:Y:S01]  /*ec00*/  ENDCOLLECTIVE ;  /* 0x000000000000791b */ /* 0x003fe20003800000 */
.L_x_3621:
[----:B------:R-:W-:Y:S02]  /*ec10*/  IMAD.MOV.U32 R13, RZ, RZ, R0 ;  /* 0x000000ffff0d7224 */ /* 0x000fe400078e0000 */
[----:B------:R-:W-:Y:S02]  /*ec20*/  IMAD.MOV.U32 R12, RZ, RZ, 0x1 ;  /* 0x00000001ff0c7424 */ /* 0x000fe400078e00ff */
[----:B------:R-:W-:-:S07]  /*ec30*/  IMAD.MOV.U32 R3, RZ, RZ, R14 ;  /* 0x000000ffff037224 */ /* 0x000fce00078e000e */
[----:B------:R-:W-:Y:S05]  /*ec40*/  WARPSYNC.COLLECTIVE R15, `(.L_x_3622) ;  /* 0x000000000f087348 */ /* 0x000fea0003c00000 */
[----:B------:R0:W1:Y:S02]  /*ec50*/  SHFL.IDX P6, R14, R13, R12, R11 ;  /* 0x0000000c0d0e7389 */ /* 0x00006400000c000b */
[----:B01----:R-:W-:Y:S01]  /*ec60*/  ENDCOLLECTIVE ;  /* 0x000000000000791b */ /* 0x003fe20003800000 */
.L_x_3622:
[----:B------:R-:W-:-:S04]  /*ec70*/  @P0 LEA R3, P1, R32, R3, 0x1 ;  /* 0x0000000320030211 */ /* 0x000fc800078208ff */
[----:B------:R-:W-:Y:S02]  /*ec80*/  @P0 IADD3.X R2, RZ, R2, RZ, P1, !PT ;  /* 0x00000002ff020210 */ /* 0x000fe40000ffe4ff */
[----:B------:R-:W-:Y:S02]  /*ec90*/  ISETP.GE.AND P1, PT, R6, 0x11, PT ;  /* 0x000000110600780c */ /* 0x000fe40003f26270 */
[----:B------:R-:W-:Y:S01]  /*eca0*/  @P0 LOP3.LUT R3, R3, R2, RZ, 0x3c, !PT ;  /* 0x0000000203030212 */ /* 0x000fe200078e3cff */
[----:B------:R-:W-:-:S03]  /*ecb0*/  IMAD.MOV.U32 R13, RZ, RZ, R4 ;  /* 0x000000ffff0d7224 */ /* 0x000fc600078e0004 */
[----:B------:R-:W-:-:S04]  /*ecc0*/  @P0 LOP3.LUT R2, R3, R2, RZ, 0x3c, !PT ;  /* 0x0000000203020212 */ /* 0x000fc800078e3cff */
[----:B------:R-:W-:-:S05]  /*ecd0*/  @P0 LOP3.LUT R3, R3, R2, RZ, 0x3c, !PT ;  /* 0x0000000203030212 */ /* 0x000fca00078e3cff */
[----:B------:R-:W-:Y:S01]  /*ece0*/  @!PT LDS RZ, [RZ] ;  /* 0x00000000fffff984 */ /* 0x000fe20000000800 */
[----:B------:R-:W-:Y:S01]  /*ecf0*/  @!PT LDS RZ, [RZ] ;  /* 0x00000000fffff984 */ /* 0x000fe20000000800 */
[----:B------:R-:W-:Y:S01]  /*ed00*/  @!PT LDS RZ, [RZ] ;  /* 0x00000000fffff984 */ /* 0x000fe20000000800 */
[----:B------:R-:W-:Y:S04]  /*ed10*/  @P0 LDGSTS.E.BYPASS.LTC128B.128 [R8+0x1e400], desc[UR36][R2.64], !P4 ;  /* 0x1e40000002080fae */ /* 0x000fe8000e101d64 */
[----:B------:R-:W-:Y:S04]  /*ed20*/  @P0 LDGSTS.E.BYPASS.LTC128B.128 [R8+0x21400], desc[UR36][R2.64+0x80], !P3 ;  /* 0x2140008002080fae */ /* 0x000fe8000d901d64 */
[----:B------:R0:W-:Y:S02]  /*ed30*/  @P0 LDGSTS.E.BYPASS.LTC128B.128 [R8+0x24400], desc[UR36][R2.64+0x100], !P2 ;  /* 0x2440010002080fae */ /* 0x0001e4000d101d64 */
[----:B0-----:R-:W-:-:S07]  /*ed40*/  IMAD.MOV.U32 R2, RZ, RZ, R14 ;  /* 0x000000ffff027224 */ /* 0x001fce00078e000e */
[----:B------:R-:W-:Y:S05]  /*ed50*/  WARPSYNC.COLLECTIVE R15, `(.L_x_3623) ;  /* 0x000000000f087348 */ /* 0x000fea0003c00000 */
[----:B------:R0:W1:Y:S02]  /*ed60*/  SHFL.IDX P6, R14, R13, R12, R11 ;  /* 0x0000000c0d0e7389 */ /* 0x00006400000c000b */
[----:B01----:R-:W-:Y:S01]  /*ed70*/  ENDCOLLECTIVE ;  /* 0x000000000000791b */ /* 0x003fe20003800000 */
.L_x_3623:
[----:B------:R-:W-:Y:S02]  /*ed80*/  @P1 IMAD R8, R5, 0x2, R22 ;  /* 0x0000000205081824 */ /* 0x000fe400078e0216 */
[----:B------:R-:W-:Y:S02]  /*ed90*/  IMAD.MOV.U32 R13, RZ, RZ, R0 ;  /* 0x000000ffff0d7224 */ /* 0x000fe400078e0000 */
[----:B------:R-:W-:Y:S01]  /*eda0*/  IMAD.MOV.U32 R12, RZ, RZ, 0x2 ;  /* 0x00000002ff0c7424 */ /* 0x000fe200078e00ff */
[----:B------:R-:W-:-:S07]  /*edb0*/  MOV R3, R14 ;  /* 0x0000000e00037202 */ /* 0x000fce0000000f00 */
[----:B------:R-:W-:Y:S05]  /*edc0*/  WARPSYNC.COLLECTIVE R15, `(.L_x_3624) ;  /* 0x000000000f087348 */ /* 0x000fea0003c00000 */
[----:B------:R0:W1:Y:S02]  /*edd0*/  SHFL.IDX P6, R14, R13, R12, R11 ;  /* 0x0000000c0d0e7389 */ /* 0x00006400000c000b */
[----:B01----:R-:W-:Y:S01]  /*ede0*/  ENDCOLLECTIVE ;  /* 0x000000000000791b */ /* 0x003fe20003800000 */
.L_x_3624:
[----:B------:R-:W-:-:S05]  /*edf0*/  @P1 LEA R3, P0, R32, R3, 0x1 ;  /* 0x0000000320031211 */ /* 0x000fca00078008ff */
[----:B------:R-:W-:-:S05]  /*ee00*/  @P1 IMAD.X R2, RZ, RZ, R2, P0 ;  /* 0x000000ffff021224 */ /* 0x000fca00000e0602 */
[----:B------:R-:W-:Y:S02]  /*ee10*/  @P1 LOP3.LUT R3, R3, R2, RZ, 0x3c, !PT ;  /* 0x0000000203031212 */ /* 0x000fe400078e3cff */
[----:B------:R-:W-:Y:S02]  /*ee20*/  MOV R13, R4 ;  /* 0x00000004000d7202 */ /* 0x000fe40000000f00 */
[----:B------:R-:W-:-:S04]  /*ee30*/  @P1 LOP3.LUT R2, R3, R2, RZ, 0x3c, !PT ;  /* 0x0000000203021212 */ /* 0x000fc800078e3cff */
[----:B------:R-:W-:-:S05]  /*ee40*/  @P1 LOP3.LUT R3, R3, R2, RZ, 0x3c, !PT ;  /* 0x0000000203031212 */ /* 0x000fca00078e3cff */
[----:B------:R-:W-:Y:S01]  /*ee50*/  @!PT LDS RZ, [RZ] ;  /* 0x00000000fffff984 */ /* 0x000fe20000000800 */
[----:B------:R-:W-:Y:S01]  /*ee60*/  @!PT LDS RZ, [RZ] ;  /* 0x00000000fffff984 */ /* 0x000fe20000000800 */
[----:B------:R-:W-:Y:S01]  /*ee70*/  @!PT LDS RZ, [RZ] ;  /* 0x00000000fffff984 */ /* 0x000fe20000000800 */
[----:B------:R-:W-:Y:S04]  /*ee80*/  @P1 LDGSTS.E.BYPASS.LTC128B.128 [R8+0x1ec00], desc[UR36][R2.64], !P4 ;  /* 0x1ec0000002081fae */ /* 0x000fe8000e101d64 */
[----:B------:R-:W-:Y:S04]  /*ee90*/  @P1 LDGSTS.E.BYPASS.LTC128B.128 [R8+0x21c00], desc[UR36][R2.64+0x80], !P3 ;  /* 0x21c0008002081fae */ /* 0x000fe8000d901d64 */
[----:B------:R0:W-:Y:S01]  /*eea0*/  @P1 LDGSTS.E.BYPASS.LTC128B.128 [R8+0x24c00], desc[UR36][R2.64+0x100], !P2 ;  /* 0x24c0010002081fae */ /* 0x0001e2000d101d64 */
[----:B------:R-:W-:Y:S01]  /*eeb0*/  ISETP.GE.AND P1, PT, R6, 0x21, PT ;  /* 0x000000210600780c */ /* 0x000fe20003f26270 */
[----:B0-----:R-:W-:-:S12]  /*eec0*/  IMAD.MOV.U32 R2, RZ, RZ, R14 ;  /* 0x000000ffff027224 */ /* 0x001fd800078e000e */
[----:B------:R-:W-:Y:S05]  /*eed0*/  WARPSYNC.COLLECTIVE R15, `(.L_x_3625) ;  /* 0x000000000f087348 */ /* 0x000fea0003c00000 */
[----:B------:R0:W1:Y:S02]  /*eee0*/  SHFL.IDX P6, R14, R13, R12, R11 ;  /* 0x0000000c0d0e7389 */ /* 0x00006400000c000b */
[----:B01----:R-:W-:Y:S01]  /*eef0*/  ENDCOLLECTIVE ;  /* 0x000000000000791b */ /* 0x003fe20003800000 */
.L_x_3625:
[----:B------:R-:W-:Y:S02]  /*ef00*/  @P1 IMAD R8, R5, 0x2, R22 ;  /* 0x0000000205081824 */ /* 0x000fe400078e0216 */
[----:B------:R-:W-:Y:S02]  /*ef10*/  IMAD.MOV.U32 R13, RZ, RZ, R0 ;  /* 0x000000ffff0d7224 */ /* 0x000fe400078e0000 */
[----:B------:R-:W-:Y:S02]  /*ef20*/  IMAD.MOV.U32 R12, RZ, RZ, 0x3 ;  /* 0x00000003ff0c7424 */ /* 0x000fe400078e00ff */
[----:B------:R-:W-:-:S07]  /*ef30*/  IMAD.MOV.U32 R3, RZ, RZ, R14 ;  /* 0x000000ffff037224 */ /* 0x000fce00078e000e */
[----:B------:R-:W-:Y:S05]  /*ef40*/  WARPSYNC.COLLECTIVE R15, `(.L_x_3626) ;  /* 0x000000000f087348 */ /* 0x000fea0003c00000 */
[----:B------:R0:W1:Y:S02]  /*ef50*/  SHFL.IDX P6, R14, R13, R12, R11 ;  /* 0x0000000c0d0e7389 */ /* 0x00006400000c000b */
[----:B01----:R-:W-:Y:S01]  /*ef60*/  ENDCOLLECTIVE ;  /* 0x000000000000791b */ /* 0x003fe20003800000 */
.L_x_3626:
[----:B------:R-:W-:-:S05]  /*ef70*/  @P1 LEA R3, P0, R32, R3, 0x1 ;  /* 0x0000000320031211 */ /* 0x000fca00078008ff */
[----:B------:R-:W-:-:S05]  /*ef80*/  @P1 IMAD.X R2, RZ, RZ, R2, P0 ;  /* 0x000000ffff021224 */ /* 0x000fca00000e0602 */
        /* <DEDUP_REMOVED lines=10> */
[----:B------:R-:W-:Y:S02]  /*f030*/  ISETP.GE.AND P1, PT, R6, 0x31, PT ;  /* 0x000000310600780c */ /* 0x000fe40003f26270 */
[----:B0-----:R-:W-:-:S11]  /*f040*/  MOV R2, R14 ;  /* 0x0000000e00027202 */ /* 0x001fd60000000f00 */
[----:B------:R-:W-:Y:S05]  /*f050*/  WARPSYNC.COLLECTIVE R15, `(.L_x_3627) ;  /* 0x000000000f087348 */ /* 0x000fea0003c00000 */
[----:B------:R0:W1:Y:S02]  /*f060*/  SHFL.IDX P6, R14, R13, R12, R11 ;  /* 0x0000000c0d0e7389 */ /* 0x00006400000c000b */
[----:B01----:R-:W-:Y:S01]  /*f070*/  ENDCOLLECTIVE ;  /* 0x000000000000791b */ /* 0x003fe20003800000 */
.L_x_3627:
[----:B------:R-:W-:Y:S02]  /*f080*/  @P1 IMAD R8, R5, 0x2, R22 ;  /* 0x0000000205081824 */ /* 0x000fe400078e0216 */
[----:B------:R-:W-:Y:S01]  /*f090*/  IMAD.MOV.U32 R13, RZ, RZ, R0 ;  /* 0x000000ffff0d7224 */ /* 0x000fe200078e0000 */
[----:B------:R-:W-:Y:S01]  /*f0a0*/  MOV R12, 0x4 ;  /* 0x00000004000c7802 */ /* 0x000fe20000000f00 */
[----:B------:R-:W-:-:S07]  /*f0b0*/  IMAD.MOV.U32 R3, RZ, RZ, R14 ;  /* 0x000000ffff037224 */ /* 0x000fce00078e000e */
[----:B------:R-:W-:Y:S05]  /*f0c0*/  WARPSYNC.COLLECTIVE R15, `(.L_x_3628) ;  /* 0x000000000f087348 */ /* 0x000fea0003c00000 */
[----:B------:R0:W1:Y:S02]  /*f0d0*/  SHFL.IDX P6, R14, R13, R12, R11 ;  /* 0x0000000c0d0e7389 */ /* 0x00006400000c000b */
[----:B01----:R-:W-:Y:S01]  /*f0e0*/  ENDCOLLECTIVE ;  /* 0x000000000000791b */ /* 0x003fe20003800000 */
.L_x_3628:
        /* <DEDUP_REMOVED lines=17> */
.L_x_3629:
[----:B------:R-:W-:Y:S01]  /*f200*/  @P1 IMAD R8, R5, 0x2, R22 ;  /* 0x0000000205081824 */ /* 0x000fe200078e0216 */
[----:B------:R-:W-:Y:S01]  /*f210*/  MOV R13, R0 ;  /* 0x00000000000d7202 */ /* 0x000fe20000000f00 */
[----:B------:R-:W-:Y:S02]  /*f220*/  IMAD.MOV.U32 R12, RZ, RZ, 0x5 ;  /* 0x00000005ff0c7424 */ /* 0x000fe400078e00ff */
[----:B------:R-:W-:-:S07]  /*f230*/  IMAD.MOV.U32 R3, RZ, RZ, R14 ;  /* 0x000000ffff037224 */ /* 0x000fce00078e000e */
[----:B------:R-:W-:Y:S05]  /*f240*/  WARPSYNC.COLLECTIVE R15, `(.L_x_3630) ;  /* 0x000000000f087348 */ /* 0x000fea0003c00000 */
[----:B------:R0:W1:Y:S02]  /*f250*/  SHFL.IDX P6, R14, R13, R12, R11 ;  /* 0x0000000c0d0e7389 */ /* 0x00006400000c000b */
[----:B01----:R-:W-:Y:S01]  /*f260*/  ENDCOLLECTIVE ;  /* 0x000000000000791b */ /* 0x003fe20003800000 */
.L_x_3630:
        /* <DEDUP_REMOVED lines=10> */
.L_x_3631:
[----:B------:R-:W-:Y:S01]  /*f310*/  @!PT LDS RZ, [RZ] ;  /* 0x00000000fffff984 */ /* 0x000fe20000000800 */
[----:B------:R-:W-:Y:S01]  /*f320*/  @!PT LDS RZ, [RZ] ;  /* 0x00000000fffff984 */ /* 0x000fe20000000800 */
[----:B------:R-:W-:Y:S01]  /*f330*/  @!PT LDS RZ, [RZ] ;  /* 0x00000000fffff984 */ /* 0x000fe20000000800 */
[----:B------:R-:W-:Y:S04]  /*f340*/  @P1 LDGSTS.E.BYPASS.LTC128B.128 [R8+0x20400], desc[UR36][R2.64], !P4 ;  /* 0x2040000002081fae */ /* 0x000fe8000e101d64 */
[----:B------:R-:W-:Y:S04]  /*f350*/  @P1 LDGSTS.E.BYPASS.LTC128B.128 [R8+0x23400], desc[UR36][R2.64+0x80], !P3 ;  /* 0x2340008002081fae */ /* 0x000fe8000d901d64 */
[----:B------:R0:W-:Y:S02]  /*f360*/  @P1 LDGSTS.E.BYPASS.LTC128B.128 [R8+0x26400], desc[UR36][R2.64+0x100], !P2 ;  /* 0x2640010002081fae */ /* 0x0001e4000d101d64 */
[----:B0-----:R-:W-:Y:S01]  /*f370*/  IMAD.MOV.U32 R2, RZ, RZ, R14 ;  /* 0x000000ffff027224 */ /* 0x001fe200078e000e */
[----:B------:R-:W-:Y:S06]  /*f380*/  BRA `(.L_x_3632) ;  /* 0xffffffc0000c7947 */ /* 0x000fec000383ffff */
.L_x_3558:
[----:B------:R-:W-:Y:S01]  /*f390*/  IMAD.MOV.U32 R13, RZ, RZ, R5 ;  /* 0x000000ffff0d7224 */ /* 0x000fe200078e0005 */
[----:B------:R-:W-:Y:S01]  /*f3a0*/  MOV R12, RZ ;  /* 0x000000ff000c7202 */ /* 0x000fe20000000f00 */
[----:B------:R-:W-:Y:S02]  /*f3b0*/  IMAD.MOV.U32 R11, RZ, RZ, 0x181f ;  /* 0x0000181fff0b7424 */ /* 0x000fe400078e00ff */
[----:B------:R-:W-:Y:S02]  /*f3c0*/  IMAD.MOV.U32 R15, RZ, RZ, -0x1 ;  /* 0xffffffffff0f7424 */ /* 0x000fe400078e00ff */
[----:B-----5:R-:W-:Y:S02]  /*f3d0*/  IMAD R6, R17, R6, RZ ;  /* 0x0000000611067224 */ /* 0x020fe400078e02ff */
[----:B------:R-:W-:-:S07]  /*f3e0*/  IMAD.IADD R4, R10, 0x1, R4 ;  /* 0x000000010a047824 */ /* 0x000fce00078e0204 */
[----:B------:R-:W-:Y:S05]  /*f3f0*/  WARPSYNC.COLLECTIVE R15, `(.L_x_3633) ;  /* 0x000000000f087348 */ /* 0x000fea0003c00000 */
[----:B------:R0:W1:Y:S02]  /*f400*/  SHFL.IDX P6, R14, R13, R12, R11 ;  /* 0x0000000c0d0e7389 */ /* 0x00006400000c000b */
[----:B01----:R-:W-:Y:S01]  /*f410*/  ENDCOLLECTIVE ;  /* 0x000000000000791b */ /* 0x003fe20003800000 */
.L_x_3633:
[C---:B------:R-:W-:Y:S01]  /*f420*/  VIADD R7, R4.reuse, 0x10 ;  /* 0x0000001004077836 */ /* 0x040fe20000000000 */
[----:B------:R-:W-:Y:S01]  /*f430*/  ISETP.GE.AND P1, PT, R4, R6, PT ;  /* 0x000000060400720c */ /* 0x000fe20003f26270 */
[----:B------:R-:W-:Y:S02]  /*f440*/  IMAD.MOV.U32 R13, RZ, RZ, R0 ;  /* 0x000000ffff0d7224 */ /* 0x000fe400078e0000 */
[----:B------:R-:W-:-:S10]  /*f450*/  IMAD.MOV.U32 R2, RZ, RZ, R14 ;  /* 0x000000ffff027224 */ /* 0x000fd400078e000e */
[----:B------:R-:W-:Y:S05]  /*f460*/  WARPSYNC.COLLECTIVE R15, `(.L_x_3634) ;  /* 0x000000000f087348 */ /* 0x000fea0003c00000 */
[----:B------:R0:W1:Y:S02]  /*f470*/  SHFL.IDX P6, R14, R13, R12, R11 ;  /* 0x0000000c0d0e7389 */ /* 0x00006400000c000b */
[----:B01----:R-:W-:Y:S01]  /*f480*/  ENDCOLLECTIVE ;  /* 0x000000000000791b */ /* 0x003fe20003800000 */
.L_x_3634:
        /* <DEDUP_REMOVED lines=8> */
.L_x_3635:
[----:B------:R-:W-:Y:S01]  /*f510*/  @!PT LDS RZ, [RZ] ;  /* 0x00000000fffff984 */ /* 0x000fe20000000800 */
[----:B------:R-:W-:Y:S01]  /*f520*/  @!PT LDS RZ, [RZ] ;  /* 0x00000000fffff984 */ /* 0x000fe20000000800 */
[----:B------:R-:W-:Y:S01]  /*f530*/  @!PT LDS RZ, [RZ] ;  /* 0x00000000fffff984 */ /* 0x000fe20000000800 */
[----:B------:R-:W-:Y:S04]  /*f540*/  @!P1 LDGSTS.E.BYPASS.LTC128B.128 [R37+0x12400], desc[UR36][R2.64], !P3 ;  /* 0x1240000002259fae */ /* 0x000fe8000d901d64 */
[----:B------:R-:W-:Y:S04]  /*f550*/  @!P1 LDGSTS.E.BYPASS.LTC128B.128 [R37+0x16400], desc[UR36][R2.64+0x80], !P2 ;  /* 0x1640008002259fae */ /* 0x000fe8000d101d64 */
[----:B------:R0:W-:Y:S01]  /*f560*/  @!P1 LDGSTS.E.BYPASS.LTC128B.128 [R37+0x1a400], desc[UR36][R2.64+0x100], !P0 ;  /* 0x1a40010002259fae */ /* 0x0001e2000c101d64 */
[----:B------:R-:W-:Y:S02]  /*f570*/  ISETP.GE.AND P1, PT, R7, R6, PT ;  /* 0x000000060700720c */ /* 0x000fe40003f26270 */
[----:B------:R-:W-:Y:S01]  /*f580*/  MOV R13, R0 ;  /* 0x00000000000d7202 */ /* 0x000fe20000000f00 */
[----:B0-----:R-:W-:-:S10]  /*f590*/  IMAD.MOV.U32 R2, RZ, RZ, R14 ;  /* 0x000000ffff027224 */ /* 0x001fd400078e000e */
[----:B------:R-:W-:Y:S05]  /*f5a0*/  WARPSYNC.COLLECTIVE R15, `(.L_x_3636) ;  /* 0x000000000f087348 */ /* 0x000fea0003c00000 */
[----:B------:R0:W1:Y:S02]  /*f5b0*/  SHFL.IDX P6, R14, R13, R12, R11 ;  /* 0x0000000c0d0e7389 */ /* 0x00006400000c000b */
[----:B01----:R-:W-:Y:S01]  /*f5c0*/  ENDCOLLECTIVE ;  /* 0x000000000000791b */ /* 0x003fe20003800000 */
.L_x_3636:
        /* <DEDUP_REMOVED lines=8> */
.L_x_3637:
        /* <DEDUP_REMOVED lines=8> */
[----:B------:R0:W-:Y:S01]  /*f6d0*/  @!P1 LDGSTS.E.BYPASS.LTC128B.128 [R37+0x1ac00], desc[UR36][R2.64+0x100], !P0 ;  /* 0x1ac0010002259fae */ /* 0x0001e2000c101d64 */
[----:B------:R-:W-:Y:S01]  /*f6e0*/  ISETP.GE.AND P1, PT, R7, R6, PT ;  /* 0x000000060700720c */ /* 0x000fe20003f26270 */
[----:B0-----:R-:W-:-:S12]  /*f6f0*/  IMAD.MOV.U32 R2, RZ, RZ, R14 ;  /* 0x000000ffff027224 */ /* 0x001fd800078e000e */
[----:B------:R-:W-:Y:S05]  /*f700*/  WARPSYNC.COLLECTIVE R15, `(.L_x_3638) ;  /* 0x000000000f087348 */ /* 0x000fea0003c00000 */
[----:B------:R0:W1:Y:S02]  /*f710*/  SHFL.IDX P6, R14, R13, R12, R11 ;  /* 0x0000000c0d0e7389 */ /* 0x00006400000c000b */
[----:B01----:R-:W-:Y:S01]  /*f720*/  ENDCOLLECTIVE ;  /* 0x000000000000791b */ /* 0x003fe20003800000 */
.L_x_3638:
        /* <DEDUP_REMOVED lines=8> */
.L_x_3639:
        /* <DEDUP_REMOVED lines=14> */
.L_x_3640:
        /* <DEDUP_REMOVED lines=8> */
.L_x_3641:
[----:B------:R-:W-:Y:S02]  /*f910*/  @!P1 IMAD.MOV.U32 R3, RZ, RZ, R7 ;  /* 0x000000ffff039224 */ /* 0x000fe400078e0007 */
[----:B------:R-:W-:-:S03]  /*f920*/  VIADD R7, R4, 0x40 ;  /* 0x0000004004077836 */ /* 0x000fc60000000000 */
[----:B------:R-:W-:Y:S01]  /*f930*/  @!PT LDS RZ, [RZ] ;  /* 0x00000000fffff984 */ /* 0x000fe20000000800 */
[----:B------:R-:W-:Y:S01]  /*f940*/  @!PT LDS RZ, [RZ] ;  /* 0x00000000fffff984 */ /* 0x000fe20000000800 */
[----:B------:R-:W-:Y:S01]  /*f950*/  @!PT LDS RZ, [RZ] ;  /* 0x00000000fffff984 */ /* 0x000fe20000000800 */
        /* <DEDUP_REMOVED lines=9> */
.L_x_3642:
        /* <DEDUP_REMOVED lines=8> */
.L_x_3643:
        /* <DEDUP_REMOVED lines=14> */
.L_x_3644:
        /* <DEDUP_REMOVED lines=8> */
.L_x_3645:
        /* <DEDUP_REMOVED lines=14> */
.L_x_3646:
        /* <DEDUP_REMOVED lines=8> */
.L_x_3647:
[----:B------:R-:W-:-:S05]  /*fd30*/  @!P1 IMAD.MOV.U32 R3, RZ, RZ, R7 ;  /* 0x000000ffff039224 */ /* 0x000fca00078e0007 */
[----:B------:R-:W-:Y:S01]  /*fd40*/  @!PT LDS RZ, [RZ] ;  /* 0x00000000fffff984 */ /* 0x000fe20000000800 */
[----:B------:R-:W-:Y:S01]  /*fd50*/  @!PT LDS RZ, [RZ] ;  /* 0x00000000fffff984 */ /* 0x000fe20000000800 */
[----:B------:R-:W-:Y:S01]  /*fd60*/  @!PT LDS RZ, [RZ] ;  /* 0x00000000fffff984 */ /* 0x000fe20000000800 */
[----:B------:R0:W-:Y:S04]  /*fd70*/  @!P1 LDGSTS.E.BYPASS.LTC128B.128 [R37+0x15400], desc[UR36][R2.64], !P3 ;  /* 0x1540000002259fae */ /* 0x0001e8000d901d64 */
[----:B------:R0:W-:Y:S01]  /*fd80*/  @!P1 LDGSTS.E.BYPASS.LTC128B.128 [R37+0x19400], desc[UR36][R2.64+0x80], !P2 ;  /* 0x1940008002259fae */ /* 0x0001e2000d101d64 */
[----:B------:R-:W-:-:S03]  /*fd90*/  IMAD.MOV.U32 R13, RZ, RZ, R0 ;  /* 0x000000ffff0d7224 */ /* 0x000fc600078e0000 */
[----:B------:R0:W-:Y:S01]  /*fda0*/  @!P1 LDGSTS.E.BYPASS.LTC128B.128 [R37+0x1d400], desc[UR36][R2.64+0x100], !P0 ;  /* 0x1d40010002259fae */ /* 0x0001e2000c101d64 */
[----:B------:R-:W-:-:S07]  /*fdb0*/  IMAD.MOV.U32 R5, RZ, RZ, R14 ;  /* 0x000000ffff057224 */ /* 0x000fce00078e000e */
[----:B0-----:R-:W-:Y:S05]  /*fdc0*/  WARPSYNC.COLLECTIVE R15, `(.L_x_3648) ;  /* 0x000000000f087348 */ /* 0x001fea0003c00000 */
[----:B------:R1:W2:Y:S02]  /*fdd0*/  SHFL.IDX P6, R14, R13, R12, R11 ;  /* 0x0000000c0d0e7389 */ /* 0x0002a400000c000b */
[----:B012---:R-:W-:Y:S01]  /*fde0*/  ENDCOLLECTIVE ;  /* 0x000000000000791b */ /* 0x007fe20003800000 */
.L_x_3648:
[----:B------:R-:W-:Y:S05]  /*fdf0*/  BRA `(.L_x_3649) ;  /* 0xffffffc000707947 */ /* 0x000fea000383ffff */
.L_x_3563:
[----:B0-----:R0:W1:Y:S02]  /*fe00*/  SYNCS.PHASECHK.TRANS64.TRYWAIT P0, [R22+URZ+0x30820], R3 ;  /* 0x03082003160075a7 */ /* 0x001064000800017f */
[----:B-1----:R-:W-:Y:S05]  /*fe10*/  @!P0 NANOSLEEP.SYNCS 0x989680 ;  /* 0x009896800000895d */ /* 0x002fea0003900000 */
[----:B------:R-:W1:Y:S02]  /*fe20*/  @!P0 SYNCS.PHASECHK.TRANS64 P0, [R22+URZ+0x30820], R3 ;  /* 0x03082003160085a7 */ /* 0x000e64000800007f */
[----:B-1----:R-:W-:Y:S05]  /*fe30*/  @!P0 BRA `(.L_x_3563) ;  /* 0xfffffffc00f08947 */ /* 0x002fea000383ffff */
[----:B------:R-:W-:Y:S05]  /*fe40*/  BRA `(.L_x_3650) ;  /* 0xffffffc000e07947 */ /* 0x000fea000383ffff */
.L_x_3568:
[----:B0-----:R0:W1:Y:S02]  /*fe50*/  SYNCS.PHASECHK.TRANS64.TRYWAIT P0, [R7+URZ+0x30840], R2 ;  /* 0x03084002070075a7 */ /* 0x001064000800017f */
[----:B-1----:R-:W-:Y:S05]  /*fe60*/  @!P0 NANOSLEEP.SYNCS 0x989680 ;  /* 0x009896800000895d */ /* 0x002fea0003900000 */
[----:B------:R-:W1:Y:S02]  /*fe70*/  @!P0 SYNCS.PHASECHK.TRANS64 P0, [R7+URZ+0x30840], R2 ;  /* 0x03084002070085a7 */ /* 0x000e64000800007f */
[----:B-1----:R-:W-:Y:S05]  /*fe80*/  @!P0 BRA `(.L_x_3568) ;  /* 0xfffffffc00f08947 */ /* 0x002fea000383ffff */
[----:B------:R-:W-:Y:S05]  /*fe90*/  BRA `(.L_x_3651) ;  /* 0xffffffc400c47947 */ /* 0x000fea000383ffff */
.L_x_3569:
        /* <DEDUP_REMOVED lines=8> */
.L_x_3653:
[----:B------:R-:W-:Y:S05]  /*ff20*/  BSYNC B1 ;  /* 0x0000000000017941 */ /* 0x000fea0003800000 */
.L_x_3652:
[----:B------:R-:W-:Y:S01]  /*ff30*/  IMAD.MOV.U32 R13, RZ, RZ, R8 ;  /* 0x000000ffff0d7224 */ /* 0x000fe200078e0008 */
[----:B------:R-:W-:Y:S01]  /*ff40*/  MOV R12, RZ ;  /* 0x000000ff000c7202 */ /* 0x000fe20000000f00 */
[----:B------:R-:W-:Y:S01]  /*ff50*/  IMAD.MOV.U32 R11, RZ, RZ, 0x181f ;  /* 0x0000181fff0b7424 */ /* 0x000fe200078e00ff */
[----:B------:R-:W-:Y:S01]  /*ff60*/  LOP3.LUT R23, R23, 0xfffffeff, RZ, 0xc0, !PT ;  /* 0xfffffeff17177812 */ /* 0x000fe200078ec0ff */
[----:B------:R-:W-:Y:S01]  /*ff70*/  IMAD.MOV.U32 R15, RZ, RZ, -0x1 ;  /* 0xffffffffff0f7424 */ /* 0x000fe200078e00ff */
[----:B------:R-:W-:Y:S01]  /*ff80*/  LEA R5, R5, R22, 0x1 ;  /* 0x0000001605057211 */ /* 0x000fe200078e08ff */
[----:B------:R-:W-:Y:S01]  /*ff90*/  IMAD.MOV.U32 R3, RZ, RZ, R14 ;  /* 0x000000ffff037224 */ /* 0x000fe200078e000e */
[----:B------:R-:W-:Y:S01]  /*ffa0*/  @P1 LOP3.LUT R23, R23, 0x100, RZ, 0xfc, !PT ;  /* 0x0000010017171812 */ /* 0x000fe200078efcff */
[----:B------:R-:W-:-:S07]  /*ffb0*/  IMAD.SHL.U32 R4, R32, 0x2, RZ ;  /* 0x0000000220047824 */ /* 0x000fce00078e00ff */
[----:B------:R-:W-:Y:S05]  /*ffc0*/  WARPSYNC.COLLECTIVE R15, `(.L_x_3654) ;  /* 0x000000000f087348 */ /* 0x000fea0003c00000 */
[----:B------:R0:W1:Y:S02]  /*ffd0*/  SHFL.IDX P6, R14, R13, R12, R11 ;  /* 0x0000000c0d0e7389 */ /* 0x00006400000c000b */
[----:B01----:R-:W-:Y:S01]  /*ffe0*/  ENDCOLLECTIVE ;  /* 0x000000000000791b */ /* 0x003fe20003800000 */
.L_x_3654:
[----:B------:R-:W-:Y:S01]  /*fff0*/  LOP3.LUT P1, RZ, R23, 0x4, RZ, 0xc0, !PT ;  /* 0x0000000417ff7812 */ /* 0x000fe2000782c0ff */
[----:B------:R-:W-:Y:S02]  /*10000*/  IMAD.MOV.U32 R13, RZ, RZ, R6 ;  /* 0x000000ffff0d7224 */ /* 0x000fe400078e0006 */
[----:B------:R-:W-:Y:S02]  /*10010*/  IMAD.MOV.U32 R12, RZ, RZ, 0x1 ;  /* 0x00000001ff0c7424 */ /* 0x000fe400078e00ff */
[----:B------:R-:W-:-:S08]  /*10020*/  IMAD.MOV.U32 R2, RZ, RZ, R14 ;  /* 0x000000ffff027224 */ /* 0x000fd000078e000e */
[----:B------:R-:W-:Y:S05]  /*10030*/  WARPSYNC.COLLECTIVE R15, `(.L_x_3655) ;  /* 0x000000000f087348 */ /* 0x000fea0003c00000 */
[----:B------:R0:W1:Y:S02]  /*10040*/  SHFL.IDX P6, R14, R13, R12, R11 ;  /* 0x0000000c0d0e7389 */ /* 0x00006400000c000b */
[----:B01----:R-:W-:Y:S01]  /*10050*/  ENDCOLLECTIVE ;  /* 0x000000000000791b */ /* 0x003fe20003800000 */
.L_x_3655:
[----:B------:R-:W-:-:S05]  /*10060*/  IADD3 R2, P0, R2, R4, RZ ;  /* 0x0000000402027210 */ /* 0x000fca0007f1e0ff */
[----:B------:R-:W-:-:S05]  /*10070*/  IMAD.X R3, RZ, RZ, R3, P0 ;  /* 0x000000ffff037224 */ /* 0x000fca00000e0603 */
[----:B------:R-:W-:Y:S01]  /*10080*/  @!PT LDS RZ, [RZ] ;  /* 0x00000000fffff984 */ /* 0x000fe20000000800 */
[----:B------:R-:W-:Y:S01]  /*10090*/  @!PT LDS RZ, [RZ] ;  /* 0x00000000fffff984 */ /* 0x000fe20000000800 */
[----:B------:R-:W-:Y:S01]  /*100a0*/  @!PT LDS RZ, [RZ] ;  /* 0x00000000fffff984 */ /* 0x000fe20000000800 */
[----:B------:R-:W-:Y:S01]  /*100b0*/  LDGSTS.E.BYPASS.LTC128B.128 [R5+0x1e400], desc[UR36][R2.64], !P1 ;  /* 0x1e40000002057fae */ /* 0x000fe2000c901d64 */
[----:B------:R-:W-:-:S03]  /*100c0*/  IMAD.MOV.U32 R13, RZ, RZ, R8 ;  /* 0x000000ffff0d7224 */ /* 0x000fc600078e0008 */
[----:B------:R-:W-:Y:S04]  /*100d0*/  LDGSTS.E.BYPASS.LTC128B.128 [R5+0x21400], desc[UR36][R2.64+0x80], !P5 ;  /* 0x2140008002057fae */ /* 0x000fe8000e901d64 */
[----:B------:R0:W-:Y:S02]  /*100e0*/  LDGSTS.E.BYPASS.LTC128B.128 [R5+0x24400], desc[UR36][R2.64+0x100], !P4 ;  /* 0x2440010002057fae */ /* 0x0001e4000e101d64 */
[----:B0-----:R-:W-:-:S07]  /*100f0*/  IMAD.MOV.U32 R3, RZ, RZ, R14 ;  /* 0x000000ffff037224 */ /* 0x001fce00078e000e */
[----:B------:R-:W-:Y:S05]  /*10100*/  WARPSYNC.COLLECTIVE R15, `(.L_x_3656) ;  /* 0x000000000f087348 */ /* 0x000fea0003c00000 */
[----:B------:R0:W1:Y:S02]  /*10110*/  SHFL.IDX P6, R14, R13, R12, R11 ;  /* 0x0000000c0d0e7389 */ /* 0x00006400000c000b */
[----:B01----:R-:W-:Y:S01]  /*10120*/  ENDCOLLECTIVE ;  /* 0x000000000000791b */ /* 0x003fe20003800000 */
.L_x_3656:
[----:B------:R-:W-:Y:S02]  /*10130*/  IMAD.MOV.U32 R13, RZ, RZ, R6 ;  /* 0x000000ffff0d7224 */ /* 0x000fe400078e0006 */
[----:B------:R-:W-:Y:S02]  /*10140*/  IMAD.MOV.U32 R12, RZ, RZ, 0x2 ;  /* 0x00000002ff0c7424 */ /* 0x000fe400078e00ff */
[----:B------:R-:W-:-:S07]  /*10150*/  IMAD.MOV.U32 R2, RZ, RZ, R14 ;  /* 0x000000ffff027224 */ /* 0x000fce00078e000e */
[----:B------:R-:W-:Y:S05]  /*10160*/  WARPSYNC.COLLECTIVE R15, `(.L_x_3657) ;  /* 0x000000000f087348 */ /* 0x000fea0003c00000 */
[----:B------:R0:W1:Y:S02]  /*10170*/  SHFL.IDX P6, R14, R13, R12, R11 ;  /* 0x0000000c0d0e7389 */ /* 0x00006400000c000b */
[----:B01----:R-:W-:Y:S01]  /*10180*/  ENDCOLLECTIVE ;  /* 0x000000000000791b */ /* 0x003fe20003800000 */
.L_x_3657:
[----:B------:R-:W-:-:S04]  /*10190*/  IADD3 R2, P0, R2, R4, RZ ;  /* 0x0000000402027210 */ /* 0x000fc80007f1e0ff */
[----:B------:R-:W-:-:S05]  /*101a0*/  IADD3.X R3, RZ, R3, RZ, P0, !PT ;  /* 0x00000003ff037210 */ /* 0x000fca00007fe4ff */
[----:B------:R-:W-:Y:S01]  /*101b0*/  @!PT LDS RZ, [RZ] ;  /* 0x00000000fffff984 */ /* 0x000fe20000000800 */
[----:B------:R-:W-:Y:S01]  /*101c0*/  @!PT LDS RZ, [RZ] ;  /* 0x00000000fffff984 */ /* 0x000fe20000000800 */
[----:B------:R-:W-:Y:S01]  /*101d0*/  @!PT LDS RZ, [RZ] ;  /* 0x00000000fffff984 */ /* 0x000fe20000000800 */
        /* <DEDUP_REMOVED lines=8> */
.L_x_3658:
[----:B------:R-:W-:Y:S02]  /*10260*/  IMAD.MOV.U32 R13, RZ, RZ, R6 ;  /* 0x000000ffff0d7224 */ /* 0x000fe400078e0006 */
[----:B------:R-:W-:Y:S02]  /*10270*/  IMAD.MOV.U32 R12, RZ, RZ, 0x3 ;  /* 0x00000003ff0c7424 */ /* 0x000fe400078e00ff */
[----:B------:R-:W-:-:S07]  /*10280*/  IMAD.MOV.U32 R2, RZ, RZ, R14 ;  /* 0x000000ffff027224 */ /* 0x000fce00078e000e */
[----:B------:R-:W-:Y:S05]  /*10290*/  WARPSYNC.COLLECTIVE R15, `(.L_x_3659) ;  /* 0x000000000f087348 */ /* 0x000fea0003c00000 */
[----:B------:R0:W1:Y:S02]  /*102a0*/  SHFL.IDX P6, R14, R13, R12, R11 ;  /* 0x0000000c0d0e7389 */ /* 0x00006400000c000b */
[----:B01----:R-:W-:Y:S01]  /*102b0*/  ENDCOLLECTIVE ;  /* 0x000000000000791b */ /* 0x003fe20003800000 */
.L_x_3659:
        /* <DEDUP_REMOVED lines=13> */
.L_x_3660:
[----:B------:R-:W-:Y:S02]  /*10390*/  IMAD.MOV.U32 R13, RZ, RZ, R6 ;  /* 0x000000ffff0d7224 */ /* 0x000fe400078e0006 */
[----:B------:R-:W-:Y:S02]  /*103a0*/  IMAD.MOV.U32 R12, RZ, RZ, 0x4 ;  /* 0x00000004ff0c7424 */ /* 0x000fe400078e00ff */
[----:B------:R-:W-:-:S07]  /*103b0*/  IMAD.MOV.U32 R2, RZ, RZ, R14 ;  /* 0x000000ffff027224 */ /* 0x000fce00078e000e */
[----:B------:R-:W-:Y:S05]  /*103c0*/  WARPSYNC.COLLECTIVE R15, `(.L_x_3661) ;  /* 0x000000000f087348 */ /* 0x000fea0003c00000 */
[----:B------:R0:W1:Y:S02]  /*103d0*/  SHFL.IDX P6, R14, R13, R12, R11 ;  /* 0x0000000c0d0e7389 */ /* 0x00006400000c000b */
[----:B01----:R-:W-:Y:S01]  /*103e0*/  ENDCOLLECTIVE ;  /* 0x000000000000791b */ /* 0x003fe20003800000 */
.L_x_3661:
        /* <DEDUP_REMOVED lines=13> */
.L_x_3662:
[----:B------:R-:W-:Y:S02]  /*104c0*/  IMAD.MOV.U32 R13, RZ, RZ, R6 ;  /* 0x000000ffff0d7224 */ /* 0x000fe400078e0006 */
[----:B------:R-:W-:Y:S02]  /*104d0*/  IMAD.MOV.U32 R12, RZ, RZ, 0x5 ;  /* 0x00000005ff0c7424 */ /* 0x000fe400078e00ff */
[----:B------:R-:W-:-:S07]  /*104e0*/  IMAD.MOV.U32 R2, RZ, RZ, R14 ;  /* 0x000000ffff027224 */ /* 0x000fce00078e000e */
[----:B------:R-:W-:Y:S05]  /*104f0*/  WARPSYNC.COLLECTIVE R15, `(.L_x_3663) ;  /* 0x000000000f087348 */ /* 0x000fea0003c00000 */
[----:B------:R0:W1:Y:S02]  /*10500*/  SHFL.IDX P6, R14, R13, R12, R11 ;  /* 0x0000000c0d0e7389 */ /* 0x00006400000c000b */
[----:B01----:R-:W-:Y:S01]  /*10510*/  ENDCOLLECTIVE ;  /* 0x000000000000791b */ /* 0x003fe20003800000 */
.L_x_3663:
[----:B------:R-:W-:-:S04]  /*10520*/  IADD3 R2, P0, R2, R4, RZ ;  /* 0x0000000402027210 */ /* 0x000fc80007f1e0ff */
[----:B------:R-:W-:-:S05]  /*10530*/  IADD3.X R3, RZ, R35, RZ, P0, !PT ;  /* 0x00000023ff037210 */ /* 0x000fca00007fe4ff */
[----:B------:R-:W-:Y:S01]  /*10540*/  @!PT LDS RZ, [RZ] ;  /* 0x00000000fffff984 */ /* 0x000fe20000000800 */
[----:B------:R-:W-:Y:S01]  /*10550*/  @!PT LDS RZ, [RZ] ;  /* 0x00000000fffff984 */ /* 0x000fe20000000800 */
[----:B------:R-:W-:Y:S01]  /*10560*/  @!PT LDS RZ, [RZ] ;  /* 0x00000000fffff984 */ /* 0x000fe20000000800 */
[----:B------:R0:W-:Y:S01]  /*10570*/  LDGSTS.E.BYPASS.LTC128B.128 [R5+0x20400], desc[UR36][R2.64], !P1 ;  /* 0x2040000002057fae */ /* 0x0001e2000c901d64 */
[----:B------:R-:W-:Y:S01]  /*10580*/  LOP3.LUT P1, RZ, R23, 0x100, RZ, 0xc0, !PT ;  /* 0x0000010017ff7812 */ /* 0x000fe2000782c0ff */
[----:B------:R-:W-:Y:S02]  /*10590*/  IMAD.MOV.U32 R13, RZ, RZ, R8 ;  /* 0x000000ffff0d7224 */ /* 0x000fe400078e0008 */
[----:B------:R0:W-:Y:S04]  /*105a0*/  LDGSTS.E.BYPASS.LTC128B.128 [R5+0x23400], desc[UR36][R2.64+0x80], !P5 ;  /* 0x2340008002057fae */ /* 0x0001e8000e901d64 */
[----:B------:R0:W-:Y:S01]  /*105b0*/  LDGSTS.E.BYPASS.LTC128B.128 [R5+0x26400], desc[UR36][R2.64+0x100], !P4 ;  /* 0x2640010002057fae */ /* 0x0001e2000e101d64 */
[----:B------:R-:W-:-:S07]  /*105c0*/  IMAD.MOV.U32 R35, RZ, RZ, R14 ;  /* 0x000000ffff237224 */ /* 0x000fce00078e000e */
[----:B0-----:R-:W-:Y:S05]  /*105d0*/  WARPSYNC.COLLECTIVE R15, `(.L_x_3664) ;  /* 0x000000000f087348 */ /* 0x001fea0003c00000 */
[----:B------:R1:W2:Y:S02]  /*105e0*/  SHFL.IDX P6, R14, R13, R12, R11 ;  /* 0x0000000c0d0e7389 */ /* 0x0002a400000c000b */
[----:B012---:R-:W-:Y:S01]  /*105f0*/  ENDCOLLECTIVE ;  /* 0x000000000000791b */ /* 0x007fe20003800000 */
.L_x_3664:
[----:B------:R-:W-:Y:S01]  /*10600*/  IMAD.MOV.U32 R2, RZ, RZ, R14 ;  /* 0x000000ffff027224 */ /* 0x000fe200078e000e */
[----:B------:R-:W-:Y:S06]  /*10610*/  BRA `(.L_x_3665) ;  /* 0xffffffc000ec7947 */ /* 0x000fec000383ffff */
.L_x_3574:
[----:B0-----:R0:W1:Y:S02]  /*10620*/  SYNCS.PHASECHK.TRANS64.TRYWAIT P0, [R6+URZ+0x30860], R2 ;  /* 0x03086002060075a7 */ /* 0x001064000800017f */
[----:B-1----:R-:W-:Y:S05]  /*10630*/  @!P0 NANOSLEEP.SYNCS 0x989680 ;  /* 0x009896800000895d */ /* 0x002fea0003900000 */
[----:B------:R-:W1:Y:S02]  /*10640*/  @!P0 SYNCS.PHASECHK.TRANS64 P0, [R6+URZ+0x30860], R2 ;  /* 0x03086002060085a7 */ /* 0x000e64000800007f */
[----:B-1----:R-:W-:Y:S05]  /*10650*/  @!P0 BRA `(.L_x_3574) ;  /* 0xfffffffc00f08947 */ /* 0x002fea000383ffff */
[----:B------:R-:W-:Y:S05]  /*10660*/  BRA `(.L_x_3666) ;  /* 0xffffffc400547947 */ /* 0x000fea000383ffff */
.L_x_3575:
        /* <DEDUP_REMOVED lines=8> */
.L_x_3668:
[----:B------:R-:W-:Y:S05]  /*106f0*/  BSYNC B1 ;  /* 0x0000000000017941 */ /* 0x000fea0003800000 */
.L_x_3667:
        /* <DEDUP_REMOVED lines=9> */
.L_x_3669:
[----:B------:R-:W-:Y:S01]  /*10790*/  MOV R13, R25 ;  /* 0x00000019000d7202 */ /* 0x000fe20000000f00 */
[----:B------:R-:W-:Y:S02]  /*107a0*/  IMAD.MOV.U32 R12, RZ, RZ, 0x1 ;  /* 0x00000001ff0c7424 */ /* 0x000fe400078e00ff */
[----:B------:R-:W-:-:S07]  /*107b0*/  IMAD.MOV.U32 R2, RZ, RZ, R14 ;  /* 0x000000ffff027224 */ /* 0x000fce00078e000e */
[----:B------:R-:W-:Y:S05]  /*107c0*/  WARPSYNC.COLLECTIVE R15, `(.L_x_3670) ;  /* 0x000000000f087348 */ /* 0x000fea0003c00000 */
[----:B------:R0:W1:Y:S02]  /*107d0*/  SHFL.IDX P6, R14, R13, R12, R11 ;  /* 0x0000000c0d0e7389 */ /* 0x00006400000c000b */
[----:B01----:R-:W-:Y:S01]  /*107e0*/  ENDCOLLECTIVE ;  /* 0x000000000000791b */ /* 0x003fe20003800000 */
.L_x_3670:
        /* <DEDUP_REMOVED lines=16> */
.L_x_3671:
[----:B------:R-:W-:Y:S01]  /*108f0*/  MOV R13, R25 ;  /* 0x00000019000d7202 */ /* 0x000fe20000000f00 */
[----:B------:R-:W-:Y:S02]  /*10900*/  IMAD.MOV.U32 R12, RZ, RZ, 0x2 ;  /* 0x00000002ff0c7424 */ /* 0x000fe400078e00ff */
[----:B------:R-:W-:-:S07]  /*10910*/  IMAD.MOV.U32 R2, RZ, RZ, R14 ;  /* 0x000000ffff027224 */ /* 0x000fce00078e000e */
[----:B------:R-:W-:Y:S05]  /*10920*/  WARPSYNC.COLLECTIVE R15, `(.L_x_3672) ;  /* 0x000000000f087348 */ /* 0x000fea0003c00000 */
[----:B------:R0:W1:Y:S02]  /*10930*/  SHFL.IDX P6, R14, R13, R12, R11 ;  /* 0x0000000c0d0e7389 */ /* 0x00006400000c000b */
[----:B01----:R-:W-:Y:S01]  /*10940*/  ENDCOLLECTIVE ;  /* 0x000000000000791b */ /* 0x003fe20003800000 */
.L_x_3672:
        /* <DEDUP_REMOVED lines=16> */
.L_x_3673:
[----:B------:R-:W-:Y:S01]  /*10a50*/  MOV R13, R25 ;  /* 0x00000019000d7202 */ /* 0x000fe20000000f00 */
[----:B------:R-:W-:Y:S02]  /*10a60*/  IMAD.MOV.U32 R12, RZ, RZ, 0x3 ;  /* 0x00000003ff0c7424 */ /* 0x000fe400078e00ff */
[----:B------:R-:W-:-:S07]  /*10a70*/  IMAD.MOV.U32 R2, RZ, RZ, R14 ;  /* 0x000000ffff027224 */ /* 0x000fce00078e000e */
[----:B------:R-:W-:Y:S05]  /*10a80*/  WARPSYNC.COLLECTIVE R15, `(.L_x_3674) ;  /* 0x000000000f087348 */ /* 0x000fea0003c00000 */
[----:B------:R0:W1:Y:S02]  /*10a90*/  SHFL.IDX P6, R14, R13, R12, R11 ;  /* 0x0000000c0d0e7389 */ /* 0x00006400000c000b */
[----:B01----:R-:W-:Y:S01]  /*10aa0*/  ENDCOLLECTIVE ;  /* 0x000000000000791b */ /* 0x003fe20003800000 */
.L_x_3674:
        /* <DEDUP_REMOVED lines=16> */
.L_x_3675:
[----:B------:R-:W-:Y:S01]  /*10bb0*/  MOV R13, R25 ;  /* 0x00000019000d7202 */ /* 0x000fe20000000f00 */
[----:B------:R-:W-:Y:S02]  /*10bc0*/  IMAD.MOV.U32 R12, RZ, RZ, 0x4 ;  /* 0x00000004ff0c7424 */ /* 0x000fe400078e00ff */
[----:B------:R-:W-:-:S07]  /*10bd0*/  IMAD.MOV.U32 R2, RZ, RZ, R14 ;  /* 0x000000ffff027224 */ /* 0x000fce00078e000e */
[----:B------:R-:W-:Y:S05]  /*10be0*/  WARPSYNC.COLLECTIVE R15, `(.L_x_3676) ;  /* 0x000000000f087348 */ /* 0x000fea0003c00000 */
[----:B------:R0:W1:Y:S02]  /*10bf0*/  SHFL.IDX P6, R14, R13, R12, R11 ;  /* 0x0000000c0d0e7389 */ /* 0x00006400000c000b */
[----:B01----:R-:W-:Y:S01]  /*10c00*/  ENDCOLLECTIVE ;  /* 0x000000000000791b */ /* 0x003fe20003800000 */
.L_x_3676:
        /* <DEDUP_REMOVED lines=16> */
.L_x_3677:
[----:B------:R-:W-:Y:S01]  /*10d10*/  MOV R13, R25 ;  /* 0x00000019000d7202 */ /* 0x000fe20000000f00 */
[----:B------:R-:W-:Y:S02]  /*10d20*/  IMAD.MOV.U32 R12, RZ, RZ, 0x5 ;  /* 0x00000005ff0c7424 */ /* 0x000fe400078e00ff */
[----:B------:R-:W-:-:S07]  /*10d30*/  IMAD.MOV.U32 R2, RZ, RZ, R14 ;  /* 0x000000ffff027224 */ /* 0x000fce00078e000e */
[----:B------:R-:W-:Y:S05]  /*10d40*/  WARPSYNC.COLLECTIVE R15, `(.L_x_3678) ;  /* 0x000000000f087348 */ /* 0x000fea0003c00000 */
[----:B------:R0:W1:Y:S02]  /*10d50*/  SHFL.IDX P6, R14, R13, R12, R11 ;  /* 0x0000000c0d0e7389 */ /* 0x00006400000c000b */
[----:B01----:R-:W-:Y:S01]  /*10d60*/  ENDCOLLECTIVE ;  /* 0x000000000000791b */ /* 0x003fe20003800000 */
.L_x_3678:
        /* <DEDUP_REMOVED lines=13> */
.L_x_3679:
[----:B------:R-:W-:Y:S01]  /*10e40*/  @!PT LDS RZ, [RZ] ;  /* 0x00000000fffff984 */ /* 0x000fe20000000800 */
[----:B------:R-:W-:Y:S01]  /*10e50*/  @!PT LDS RZ, [RZ] ;  /* 0x00000000fffff984 */ /* 0x000fe20000000800 */
[----:B------:R-:W-:Y:S01]  /*10e60*/  @!PT LDS RZ, [RZ] ;  /* 0x00000000fffff984 */ /* 0x000fe20000000800 */
[----:B------:R1:W-:Y:S01]  /*10e70*/  LDGSTS.E.BYPASS.LTC128B.128 [R5+0x5400], desc[UR36][R2.64+0x80], !P0 ;  /* 0x0540008002057fae */ /* 0x0003e2000c101d64 */
[----:B------:R-:W-:-:S13]  /*10e80*/  ISETP.LT.OR P0, PT, R7, 0x41, P1 ;  /* 0x000000410700780c */ /* 0x000fda0000f01670 */
[----:B------:R1:W-:Y:S01]  /*10e90*/  LDGSTS.E.BYPASS.LTC128B.128 [R5+0x8400], desc[UR36][R2.64+0x100], !P0 ;  /* 0x0840010002057fae */ /* 0x0003e2000c101d64 */
[----:B------:R-:W-:Y:S05]  /*10ea0*/  BRA `(.L_x_3680) ;  /* 0xffffffc000387947 */ /* 0x000fea000383ffff */
.L_x_3583:
[----:B0-----:R0:W1:Y:S02]  /*10eb0*/  SYNCS.PHASECHK.TRANS64.TRYWAIT P0, [R0+URZ+0x30860], R3 ;  /* 0x03086003000075a7 */ /* 0x001064000800017f */
[----:B-1----:R-:W-:Y:S05]  /*10ec0*/  @!P0 NANOSLEEP.SYNCS 0x989680 ;  /* 0x009896800000895d */ /* 0x002fea0003900000 */
[----:B------:R-:W1:Y:S02]  /*10ed0*/  @!P0 SYNCS.PHASECHK.TRANS64 P0, [R0+URZ+0x30860], R3 ;  /* 0x03086003000085a7 */ /* 0x000e64000800007f */
[----:B-1----:R-:W-:Y:S05]  /*10ee0*/  @!P0 BRA `(.L_x_3583) ;  /* 0xfffffffc00f08947 */ /* 0x002fea000383ffff */
[----:B------:R-:W-:Y:S05]  /*10ef0*/  BRA `(.L_x_3681) ;  /* 0xffffffc400587947 */ /* 0x000fea000383ffff */
.L_x_3584:
[----:B------:R-:W-:Y:S01]  /*10f00*/  BSSY B0, `(.L_x_3682) ;  /* 0x0000008000007945 */ /* 0x000fe20003800000 */
[----:B------:R-:W-:Y:S01]  /*10f10*/  IMAD.MOV.U32 R13, RZ, RZ, R25 ;  /* 0x000000ffff0d7224 */ /* 0x000fe200078e0019 */
[----:B------:R-:W-:Y:S01]  /*10f20*/  MOV R11, 0x181f ;  /* 0x0000181f000b7802 */ /* 0x000fe20000000f00 */
[----:B------:R-:W-:Y:S02]  /*10f30*/  IMAD.MOV.U32 R12, RZ, RZ, RZ ;  /* 0x000000ffff0c7224 */ /* 0x000fe400078e00ff */
[----:B------:R-:W-:-:S07]  /*10f40*/  IMAD.MOV.U32 R15, RZ, RZ, -0x1 ;  /* 0xffffffffff0f7424 */ /* 0x000fce00078e00ff */
[----:B0-2---:R-:W-:Y:S05]  /*10f50*/  WARPSYNC.COLLECTIVE R15, `(.L_x_3683) ;  /* 0x000000000f087348 */ /* 0x005fea0003c00000 */
[----:B--2---:R1:W2:Y:S02]  /*10f60*/  SHFL.IDX P6, R14, R13, R12, R11 ;  /* 0x0000000c0d0e7389 */ /* 0x0042a400000c000b */
[----:B012---:R-:W-:Y:S01]  /*10f70*/  ENDCOLLECTIVE ;  /* 0x000000000000791b */ /* 0x007fe20003800000 */
.L_x_3683:
[----:B------:R-:W-:Y:S05]  /*10f80*/  BSYNC B0 ;  /* 0x0000000000007941 */ /* 0x000fea0003800000 */
.L_x_3682:
[----:B------:R-:W-:Y:S01]  /*10f90*/  IMAD.MOV.U32 R13, RZ, RZ, R24 ;  /* 0x000000ffff0d7224 */ /* 0x000fe200078e0018 */
[----:B------:R-:W-:Y:S01]  /*10fa0*/  MOV R15, 0xffffffff ;  /* 0xffffffff000f7802 */ /* 0x000fe20000000f00 */
[----:B------:R-:W-:Y:S02]  /*10fb0*/  IMAD.MOV.U32 R12, RZ, RZ, RZ ;  /* 0x000000ffff0c7224 */ /* 0x000fe400078e00ff */
[----:B------:R-:W-:Y:S02]  /*10fc0*/  IMAD.MOV.U32 R11, RZ, RZ, 0x181f ;  /* 0x0000181fff0b7424 */ /* 0x000fe400078e00ff */
[----:B------:R-:W-:Y:S02]  /*10fd0*/  IMAD.MOV.U32 R3, RZ, RZ, R14 ;  /* 0x000000ffff037224 */ /* 0x000fe400078e000e */
[----:B------:R-:W-:-:S07]  /*10fe0*/  IMAD.SHL.U32 R5, R32, 0x2, RZ ;  /* 0x0000000220057824 */ /* 0x000fce00078e00ff */
[----:B------:R-:W-:Y:S05]  /*10ff0*/  WARPSYNC.COLLECTIVE R15, `(.L_x_3684) ;  /* 0x000000000f087348 */ /* 0x000fea0003c00000 */
[----:B------:R0:W1:Y:S02]  /*11000*/  SHFL.IDX P6, R14, R13, R12, R11 ;  /* 0x0000000c0d0e7389 */ /* 0x00006400000c000b */
[----:B01----:R-:W-:Y:S01]  /*11010*/  ENDCOLLECTIVE ;  /* 0x000000000000791b */ /* 0x003fe20003800000 */
.L_x_3684:
[----:B------:R-:W-:Y:S01]  /*11020*/  ULDC UR4, c[0x0][0x2f4] ;  /* 0x0000bd0000047ab9 */ /* 0x000fe20000000800 */
[----:B------:R-:W-:Y:S01]  /*11030*/  IMAD R4, R7, 0x2, R22 ;  /* 0x0000000207047824 */ /* 0x000fe200078e0216 */
[----:B------:R-:W-:Y:S02]  /*11040*/  ISETP.GE.AND P2, PT, R32, UR4, PT ;  /* 0x0000000420007c0c */ /* 0x000fe4000bf46270 */
[----:B------:R-:W-:Y:S02]  /*11050*/  ISETP.GE.AND P1, PT, R34, UR4, PT ;  /* 0x0000000422007c0c */ /* 0x000fe4000bf26270 */
[C---:B------:R-:W-:Y:S02]  /*11060*/  ISETP.LT.OR P3, PT, R6.reuse, 0x1, P2 ;  /* 0x000000010600780c */ /* 0x040fe40001761670 */
[----:B------:R-:W-:Y:S01]  /*11070*/  ISETP.LT.OR P4, PT, R6, 0x1, P1 ;  /* 0x000000010600780c */ /* 0x000fe20000f81670 */
[----:B------:R-:W-:Y:S02]  /*11080*/  IMAD.MOV.U32 R13, RZ, RZ, R25 ;  /* 0x000000ffff0d7224 */ /* 0x000fe400078e0019 */
[----:B------:R-:W-:Y:S01]  /*11090*/  IMAD.MOV.U32 R12, RZ, RZ, 0x1 ;  /* 0x00000001ff0c7424 */ /* 0x000fe200078e00ff */
[----:B------:R-:W-:-:S05]  /*110a0*/  IADD3 R2, P0, R14, R5, RZ ;  /* 0x000000050e027210 */ /* 0x000fca0007f1e0ff */
[----:B------:R-:W-:Y:S01]  /*110b0*/  IMAD.X R3, RZ, RZ, R3, P0 ;  /* 0x000000ffff037224 */ /* 0x000fe200000e0603 */
[----:B------:R-:W-:-:S13]  /*110c0*/  ISETP.GE.AND P0, PT, R33, UR4, PT ;  /* 0x0000000421007c0c */ /* 0x000fda000bf06270 */
[----:B------:R-:W-:Y:S05]  /*110d0*/  WARPSYNC.COLLECTIVE R15, `(.L_x_3685) ;  /* 0x000000000f087348 */ /* 0x000fea0003c00000 */
[----:B------:R0:W1:Y:S02]  /*110e0*/  SHFL.IDX P6, R14, R13, R12, R11 ;  /* 0x0000000c0d0e7389 */ /* 0x00006400000c000b */
[----:B01----:R-:W-:Y:S01]  /*110f0*/  ENDCOLLECTIVE ;  /* 0x000000000000791b */ /* 0x003fe20003800000 */
.L_x_3685:
[----:B------:R-:W-:Y:S01]  /*11100*/  @!PT LDS RZ, [RZ] ;  /* 0x00000000fffff984 */ /* 0x000fe20000000800 */
[----:B------:R-:W-:Y:S01]  /*11110*/  @!PT LDS RZ, [RZ] ;  /* 0x00000000fffff984 */ /* 0x000fe20000000800 */
[----:B------:R-:W-:Y:S01]  /*11120*/  @!PT LDS RZ, [RZ] ;  /* 0x00000000fffff984 */ /* 0x000fe20000000800 */
[----:B------:R0:W-:Y:S01]  /*11130*/  LDGSTS.E.BYPASS.LTC128B.128 [R4+0x400], desc[UR36][R2.64], !P3 ;  /* 0x0040000002047fae */ /* 0x0001e2000d901d64 */
[----:B------:R-:W-:-:S03]  /*11140*/  ISETP.LT.OR P3, PT, R6, 0x1, P0 ;  /* 0x000000010600780c */ /* 0x000fc60000761670 */
[----:B------:R0:W-:Y:S01]  /*11150*/  LDGSTS.E.BYPASS.LTC128B.128 [R4+0x3400], desc[UR36][R2.64+0x80], !P4 ;  /* 0x0340008002047fae */ /* 0x0001e2000e101d64 */
[----:B------:R-:W-:-:S09]  /*11160*/  IMAD.MOV.U32 R13, RZ, RZ, R24 ;  /* 0x000000ffff0d7224 */ /* 0x000fd200078e0018 */
[----:B------:R0:W-:Y:S01]  /*11170*/  LDGSTS.E.BYPASS.LTC128B.128 [R4+0x6400], desc[UR36][R2.64+0x100], !P3 ;  /* 0x0640010002047fae */ /* 0x0001e2000d901d64 */
[----:B------:R-:W-:Y:S02]  /*11180*/  ISETP.LT.OR P3, PT, R6, 0x11, P2 ;  /* 0x000000110600780c */ /* 0x000fe40001761670 */
[----:B------:R-:W-:-:S11]  /*11190*/  MOV R7, R14 ;  /* 0x0000000e00077202 */ /* 0x000fd60000000f00 */
[----:B0-----:R-:W-:Y:S05]  /*111a0*/  WARPSYNC.COLLECTIVE R15, `(.L_x_3686) ;  /* 0x000000000f087348 */ /* 0x001fea0003c00000 */
[----:B------:R1:W2:Y:S02]  /*111b0*/  SHFL.IDX P6, R14, R13, R12, R11 ;  /* 0x0000000c0d0e7389 */ /* 0x0002a400000c000b */
[----:B012---:R-:W-:Y:S01]  /*111c0*/  ENDCOLLECTIVE ;  /* 0x000000000000791b */ /* 0x007fe20003800000 */
.L_x_3686:
[----:B------:R-:W-:Y:S02]  /*111d0*/  IMAD.MOV.U32 R13, RZ, RZ, R25 ;  /* 0x000000ffff0d7224 */ /* 0x000fe400078e0019 */
[----:B------:R-:W-:Y:S01]  /*111e0*/  IMAD.MOV.U32 R12, RZ, RZ, 0x2 ;  /* 0x00000002ff0c7424 */ /* 0x000fe200078e00ff */
[----:B------:R-:W-:-:S13]  /*111f0*/  IADD3 R2, P4, R14, R5, RZ ;  /* 0x000000050e027210 */ /* 0x000fda0007f9e0ff */
[----:B------:R-:W-:Y:S05]  /*11200*/  WARPSYNC.COLLECTIVE R15, `(.L_x_3687) ;  /* 0x000000000f087348 */ /* 0x000fea0003c00000 */
[----:B------:R0:W1:Y:S02]  /*11210*/  SHFL.IDX P6, R14, R13, R12, R11 ;  /* 0x0000000c0d0e7389 */ /* 0x00006400000c000b */
[----:B01----:R-:W-:Y:S01]  /*11220*/  ENDCOLLECTIVE ;  /* 0x000000000000791b */ /* 0x003fe20003800000 */
.L_x_3687:
[----:B------:R-:W-:Y:S01]  /*11230*/  IMAD.X R3, RZ, RZ, R7, P4 ;  /* 0x000000ffff037224 */ /* 0x000fe200020e0607 */
[----:B------:R-:W-:-:S04]  /*11240*/  ISETP.LT.OR P4, PT, R6, 0x11, P1 ;  /* 0x000000110600780c */ /* 0x000fc80000f81670 */
[----:B------:R-:W-:Y:S01]  /*11250*/  @!PT LDS RZ, [RZ] ;  /* 0x00000000fffff984 */ /* 0x000fe20000000800 */
[----:B------:R-:W-:Y:S01]  /*11260*/  @!PT LDS RZ, [RZ] ;  /* 0x00000000fffff984 */ /* 0x000fe20000000800 */
[----:B------:R-:W-:Y:S01]  /*11270*/  @!PT LDS RZ, [RZ] ;  /* 0x00000000fffff984 */ /* 0x000fe20000000800 */
[----:B------:R0:W-:Y:S01]  /*11280*/  LDGSTS.E.BYPASS.LTC128B.128 [R4+0xc00], desc[UR36][R2.64], !P3 ;  /* 0x00c0000002047fae */ /* 0x0001e2000d901d64 */
[----:B------:R-:W-:Y:S02]  /*11290*/  ISETP.LT.OR P3, PT, R6, 0x11, P0 ;  /* 0x000000110600780c */ /* 0x000fe40000761670 */
[----:B------:R-:W-:-:S06]  /*112a0*/  MOV R13, R24 ;  /* 0x00000018000d7202 */ /* 0x000fcc0000000f00 */
[----:B------:R0:W-:Y:S05]  /*112b0*/  LDGSTS.E.BYPASS.LTC128B.128 [R4+0x3c00], desc[UR36][R2.64+0x80], !P4 ;  /* 0x03c0008002047fae */ /* 0x0001ea000e101d64 */
[----:B------:R0:W-:Y:S01]  /*112c0*/  LDGSTS.E.BYPASS.LTC128B.128 [R4+0x6c00], desc[UR36][R2.64+0x100], !P3 ;  /* 0x06c0010002047fae */ /* 0x0001e2000d901d64 */
[----:B------:R-:W-:Y:S01]  /*112d0*/  ISETP.LT.OR P3, PT, R6, 0x21, P2 ;  /* 0x000000210600780c */ /* 0x000fe20001761670 */
[----:B------:R-:W-:-:S12]  /*112e0*/  IMAD.MOV.U32 R7, RZ, RZ, R14 ;  /* 0x000000ffff077224 */ /* 0x000fd800078e000e */
[----:B0-----:R-:W-:Y:S05]  /*112f0*/  WARPSYNC.COLLECTIVE R15, `(.L_x_3688) ;  /* 0x000000000f087348 */ /* 0x001fea0003c00000 */
[----:B------:R1:W2:Y:S02]  /*11300*/  SHFL.IDX P6, R14, R13, R12, R11 ;  /* 0x0000000c0d0e7389 */ /* 0x0002a400000c000b */
[----:B012---:R-:W-:Y:S01]  /*11310*/  ENDCOLLECTIVE ;  /* 0x000000000000791b */ /* 0x007fe20003800000 */
.L_x_3688:
[----:B------:R-:W-:Y:S02]  /*11320*/  IMAD.MOV.U32 R13, RZ, RZ, R25 ;  /* 0x000000ffff0d7224 */ /* 0x000fe400078e0019 */
[----:B------:R-:W-:Y:S01]  /*11330*/  IMAD.MOV.U32 R12, RZ, RZ, 0x3 ;  /* 0x00000003ff0c7424 */ /* 0x000fe200078e00ff */
[----:B------:R-:W-:-:S13]  /*11340*/  IADD3 R2, P4, R14, R5, RZ ;  /* 0x000000050e027210 */ /* 0x000fda0007f9e0ff */
[----:B------:R-:W-:Y:S05]  /*11350*/  WARPSYNC.COLLECTIVE R15, `(.L_x_3689) ;  /* 0x000000000f087348 */ /* 0x000fea0003c00000 */
[----:B------:R0:W1:Y:S02]  /*11360*/  SHFL.IDX P6, R14, R13, R12, R11 ;  /* 0x0000000c0d0e7389 */ /* 0x00006400000c000b */
[----:B01----:R-:W-:Y:S01]  /*11370*/  ENDCOLLECTIVE ;  /* 0x000000000000791b */ /* 0x003fe20003800000 */
.L_x_3689:
[----:B------:R-:W-:Y:S01]  /*11380*/  IMAD.X R3, RZ, RZ, R7, P4 ;  /* 0x000000ffff037224 */ /* 0x000fe200020e0607 */
[----:B------:R-:W-:-:S04]  /*11390*/  ISETP.LT.OR P4, PT, R6, 0x21, P1 ;  /* 0x000000210600780c */ /* 0x000fc80000f81670 */
[----:B------:R-:W-:Y:S01]  /*113a0*/  @!PT LDS RZ, [RZ] ;  /* 0x00000000fffff984 */ /* 0x000fe20000000800 */
[----:B------:R-:W-:Y:S01]  /*113b0*/  @!PT LDS RZ, [RZ] ;  /* 0x00000000fffff984 */ /* 0x000fe20000000800 */
[----:B------:R-:W-:Y:S01]  /*113c0*/  @!PT LDS RZ, [RZ] ;  /* 0x00000000fffff984 */ /* 0x000fe20000000800 */
[----:B------:R0:W-:Y:S01]  /*113d0*/  LDGSTS.E.BYPASS.LTC128B.128 [R4+0x1400], desc[UR36][R2.64], !P3 ;  /* 0x0140000002047fae */ /* 0x0001e2000d901d64 */
[----:B------:R-:W-:Y:S01]  /*113e0*/  ISETP.LT.OR P3, PT, R6, 0x21, P0 ;  /* 0x000000210600780c */ /* 0x000fe20000761670 */
[----:B------:R-:W-:-:S07]  /*113f0*/  IMAD.MOV.U32 R13, RZ, RZ, R24 ;  /* 0x000000ffff0d7224 */ /* 0x000fce00078e0018 */
[----:B------:R0:W-:Y:S05]  /*11400*/  LDGSTS.E.BYPASS.LTC128B.128 [R4+0x4400], desc[UR36][R2.64+0x80], !P4 ;  /* 0x0440008002047fae */ /* 0x0001ea000e101d64 */
[----:B------:R0:W-:Y:S01]  /*11410*/  LDGSTS.E.BYPASS.LTC128B.128 [R4+0x7400], desc[UR36][R2.64+0x100], !P3 ;  /* 0x0740010002047fae */ /* 0x0001e2000d901d64 */
[----:B------:R-:W-:Y:S01]  /*11420*/  ISETP.LT.OR P3, PT, R6, 0x31, P2 ;  /* 0x000000310600780c */ /* 0x000fe20001761670 */
[----:B------:R-:W-:-:S12]  /*11430*/  IMAD.MOV.U32 R7, RZ, RZ, R14 ;  /* 0x000000ffff077224 */ /* 0x000fd800078e000e */
[----:B0-----:R-:W-:Y:S05]  /*11440*/  WARPSYNC.COLLECTIVE R15, `(.L_x_3690) ;  /* 0x000000000f087348 */ /* 0x001fea0003c00000 */
[----:B------:R1:W2:Y:S02]  /*11450*/  SHFL.IDX P6, R14, R13, R12, R11 ;  /* 0x0000000c0d0e7389 */ /* 0x0002a400000c000b */
[----:B012---:R-:W-:Y:S01]  /*11460*/  ENDCOLLECTIVE ;  /* 0x000000000000791b */ /* 0x007fe20003800000 */
.L_x_3690:
[----:B------:R-:W-:Y:S02]  /*11470*/  IMAD.MOV.U32 R13, RZ, RZ, R25 ;  /* 0x000000ffff0d7224 */ /* 0x000fe400078e0019 */
[----:B------:R-:W-:Y:S01]  /*11480*/  IMAD.MOV.U32 R12, RZ, RZ, 0x4 ;  /* 0x00000004ff0c7424 */ /* 0x000fe200078e00ff */
[----:B------:R-:W-:-:S13]  /*11490*/  IADD3 R2, P4, R14, R5, RZ ;  /* 0x000000050e027210 */ /* 0x000fda0007f9e0ff */
[----:B------:R-:W-:Y:S05]  /*114a0*/  WARPSYNC.COLLECTIVE R15, `(.L_x_3691) ;  /* 0x000000000f087348 */ /* 0x000fea0003c00000 */
[----:B------:R0:W1:Y:S02]  /*114b0*/  SHFL.IDX P6, R14, R13, R12, R11 ;  /* 0x0000000c0d0e7389 */ /* 0x00006400000c000b */
[----:B01----:R-:W-:Y:S01]  /*114c0*/  ENDCOLLECTIVE ;  /* 0x000000000000791b */ /* 0x003fe20003800000 */
.L_x_3691:
[----:B------:R-:W-:Y:S02]  /*114d0*/  IADD3.X R3, RZ, R7, RZ, P4, !PT ;  /* 0x00000007ff037210 */ /* 0x000fe400027fe4ff */
[----:B------:R-:W-:-:S03]  /*114e0*/  ISETP.LT.OR P4, PT, R6, 0x31, P1 ;  /* 0x000000310600780c */ /* 0x000fc60000f81670 */
[----:B------:R-:W-:Y:S01]  /*114f0*/  @!PT LDS RZ, [RZ] ;  /* 0x00000000fffff984 */ /* 0x000fe20000000800 */
[----:B------:R-:W-:Y:S01]  /*11500*/  @!PT LDS RZ, [RZ] ;  /* 0x00000000fffff984 */ /* 0x000fe20000000800 */
[----:B------:R-:W-:Y:S01]  /*11510*/  @!PT LDS RZ, [RZ] ;  /* 0x00000000fffff984 */ /* 0x000fe20000000800 */
[----:B------:R0:W-:Y:S01]  /*11520*/  LDGSTS.E.BYPASS.LTC128B.128 [R4+0x1c00], desc[UR36][R2.64], !P3 ;  /* 0x01c0000002047fae */ /* 0x0001e2000d901d64 */
[----:B------:R-:W-:Y:S01]  /*11530*/  ISETP.LT.OR P3, PT, R6, 0x31, P0 ;  /* 0x000000310600780c */ /* 0x000fe20000761670 */
[----:B------:R-:W-:-:S08]  /*11540*/  IMAD.MOV.U32 R13, RZ, RZ, R24 ;  /* 0x000000ffff0d7224 */ /* 0x000fd000078e0018 */
[----:B------:R0:W-:Y:S04]  /*11550*/  LDGSTS.E.BYPASS.LTC128B.128 [R4+0x4c00], desc[UR36][R2.64+0x80], !P4 ;  /* 0x04c0008002047fae */ /* 0x0001e8000e101d64 */
[----:B------:R0:W-:Y:S01]  /*11560*/  LDGSTS.E.BYPASS.LTC128B.128 [R4+0x7c00], desc[UR36][R2.64+0x100], !P3 ;  /* 0x07c0010002047fae */ /* 0x0001e2000d901d64 */
[----:B------:R-:W-:Y:S01]  /*11570*/  ISETP.LT.OR P3, PT, R6, 0x41, P2 ;  /* 0x000000410600780c */ /* 0x000fe20001761670 */
[----:B------:R-:W-:-:S12]  /*11580*/  IMAD.MOV.U32 R7, RZ, RZ, R14 ;  /* 0x000000ffff077224 */ /* 0x000fd800078e000e */
[----:B0-----:R-:W-:Y:S05]  /*11590*/  WARPSYNC.COLLECTIVE R15, `(.L_x_3692) ;  /* 0x000000000f087348 */ /* 0x001fea0003c00000 */
[----:B------:R1:W2:Y:S02]  /*115a0*/  SHFL.IDX P6, R14, R13, R12, R11 ;  /* 0x0000000c0d0e7389 */ /* 0x0002a400000c000b */
[----:B012---:R-:W-:Y:S01]  /*115b0*/  ENDCOLLECTIVE ;  /* 0x000000000000791b */ /* 0x007fe20003800000 */
.L_x_3692:
[----:B------:R-:W-:Y:S01]  /*115c0*/  MOV R13, R25 ;  /* 0x00000019000d7202 */ /* 0x000fe20000000f00 */
[----:B------:R-:W-:Y:S01]  /*115d0*/  IMAD.MOV.U32 R12, RZ, RZ, 0x5 ;  /* 0x00000005ff0c7424 */ /* 0x000fe200078e00ff */
[----:B------:R-:W-:-:S13]  /*115e0*/  IADD3 R2, P4, R14, R5, RZ ;  /* 0x000000050e027210 */ /* 0x000fda0007f9e0ff */
[----:B------:R-:W-:Y:S05]  /*115f0*/  WARPSYNC.COLLECTIVE R15, `(.L_x_3693) ;  /* 0x000000000f087348 */ /* 0x000fea0003c00000 */
[----:B------:R0:W1:Y:S02]  /*11600*/  SHFL.IDX P6, R14, R13, R12, R11 ;  /* 0x0000000c0d0e7389 */ /* 0x00006400000c000b */
[----:B01----:R-:W-:Y:S01]  /*11610*/  ENDCOLLECTIVE ;  /* 0x000000000000791b */ /* 0x003fe20003800000 */
.L_x_3693:
        /* <DEDUP_REMOVED lines=10> */
[----:B------:R-:W-:-:S07]  /*116c0*/  IMAD.MOV.U32 R25, RZ, RZ, R14 ;  /* 0x000000ffff197224 */ /* 0x000fce00078e000e */
[----:B0-----:R-:W-:Y:S05]  /*116d0*/  WARPSYNC.COLLECTIVE R15, `(.L_x_3694) ;  /* 0x000000000f087348 */ /* 0x001fea0003c00000 */
[----:B------:R1:W2:Y:S02]  /*116e0*/  SHFL.IDX P6, R14, R13, R12, R11 ;  /* 0x0000000c0d0e7389 */ /* 0x0002a400000c000b */
[----:B012---:R-:W-:Y:S01]  /*116f0*/  ENDCOLLECTIVE ;  /* 0x000000000000791b */ /* 0x007fe20003800000 */
.L_x_3694:
[----:B------:R-:W-:Y:S05]  /*11700*/  BRA `(.L_x_3695) ;  /* 0xffffffc0005c7947 */ /* 0x000fea000383ffff */
.L_x_3589:
        /* <DEDUP_REMOVED lines=8> */
.L_x_3697:
[----:B------:R-:W-:Y:S05]  /*11790*/  BSYNC B0 ;  /* 0x0000000000007941 */ /* 0x000fea0003800000 */
.L_x_3696:
[----:B------:R-:W-:Y:S01]  /*117a0*/  IMAD.MOV.U32 R13, RZ, RZ, R16 ;  /* 0x000000ffff0d7224 */ /* 0x000fe200078e0010 */
[----:B------:R-:W-:Y:S01]  /*117b0*/  MOV R15, 0xffffffff ;  /* 0xffffffff000f7802 */ /* 0x000fe20000000f00 */
[----:B------:R-:W-:Y:S02]  /*117c0*/  IMAD.MOV.U32 R12, RZ, RZ, 0x1 ;  /* 0x00000001ff0c7424 */ /* 0x000fe400078e00ff */
[----:B------:R-:W-:Y:S02]  /*117d0*/  IMAD.MOV.U32 R11, RZ, RZ, 0x1f ;  /* 0x0000001fff0b7424 */ /* 0x000fe400078e00ff */
[----:B------:R-:W-:Y:S02]  /*117e0*/  IMAD.IADD R7, R19, 0x1, R8 ;  /* 0x0000000113077824 */ /* 0x000fe400078e0208 */
[----:B------:R-:W-:-:S07]  /*117f0*/  IMAD.MOV.U32 R5, RZ, RZ, R14 ;  /* 0x000000ffff057224 */ /* 0x000fce00078e000e */
[----:B------:R-:W-:Y:S05]  /*11800*/  WARPSYNC.COLLECTIVE R15, `(.L_x_3698) ;  /* 0x000000000f087348 */ /* 0x000fea0003c00000 */
[----:B------:R0:W1:Y:S02]  /*11810*/  SHFL.IDX P6, R14, R13, R12, R11 ;  /* 0x0000000c0d0e7389 */ /* 0x00006400000c000b */
[----:B01----:R-:W-:Y:S01]  /*11820*/  ENDCOLLECTIVE ;  /* 0x000000000000791b */ /* 0x003fe20003800000 */
.L_x_3698:
[----:B------:R-:W-:Y:S02]  /*11830*/  ULDC UR4, c[0x0][0xc3c] ;  /* 0x00030f0000047ab9 */ /* 0x000fe40000000800 */
        /* <DEDUP_REMOVED lines=17> */
.L_x_3699:
[----:B------:R-:W-:Y:S01]  /*11950*/  IMAD.MOV.U32 R12, RZ, RZ, 0x2 ;  /* 0x00000002ff0c7424 */ /* 0x000fe200078e00ff */
[----:B------:R-:W-:-:S05]  /*11960*/  SEL R7, R14, RZ, P1 ;  /* 0x000000ff0e077207 */ /* 0x000fca0000800000 */
[----:B------:R-:W-:-:S04]  /*11970*/  IMAD.IADD R6, R4, 0x1, R7 ;  /* 0x0000000104067824 */ /* 0x000fc800078e0207 */
[----:B------:R-:W-:-:S07]  /*11980*/  IMAD.MOV.U32 R13, RZ, RZ, R6 ;  /* 0x000000ffff0d7224 */ /* 0x000fce00078e0006 */
[----:B------:R-:W-:Y:S05]  /*11990*/  WARPSYNC.COLLECTIVE R15, `(.L_x_3700) ;  /* 0x000000000f087348 */ /* 0x000fea0003c00000 */
[----:B------:R0:W1:Y:S02]  /*119a0*/  SHFL.UP P6, R14, R13, R12, R11 ;  /* 0x0400000c0d0e7389 */ /* 0x00006400000c000b */
[----:B01----:R-:W-:Y:S01]  /*119b0*/  ENDCOLLECTIVE ;  /* 0x000000000000791b */ /* 0x003fe20003800000 */
.L_x_3700:
[----:B------:R-:W-:Y:S02]  /*119c0*/  MOV R12, 0x4 ;  /* 0x00000004000c7802 */ /* 0x000fe40000000f00 */
[----:B------:R-:W-:-:S05]  /*119d0*/  SEL R7, R14, RZ, P2 ;  /* 0x000000ff0e077207 */ /* 0x000fca0001000000 */
[----:B------:R-:W-:-:S04]  /*119e0*/  IMAD.IADD R7, R6, 0x1, R7 ;  /* 0x0000000106077824 */ /* 0x000fc800078e0207 */
[----:B------:R-:W-:-:S07]  /*119f0*/  IMAD.MOV.U32 R13, RZ, RZ, R7 ;  /* 0x000000ffff0d7224 */ /* 0x000fce00078e0007 */
[----:B------:R-:W-:Y:S05]  /*11a00*/  WARPSYNC.COLLECTIVE R15, `(.L_x_3701) ;  /* 0x000000000f087348 */ /* 0x000fea0003c00000 */
[----:B------:R0:W1:Y:S02]  /*11a10*/  SHFL.UP P6, R14, R13, R12, R11 ;  /* 0x0400000c0d0e7389 */ /* 0x00006400000c000b */
[----:B01----:R-:W-:Y:S01]  /*11a20*/  ENDCOLLECTIVE ;  /* 0x000000000000791b */ /* 0x003fe20003800000 */
.L_x_3701:
[----:B------:R-:W-:Y:S01]  /*11a30*/  IMAD.MOV.U32 R12, RZ, RZ, 0x8 ;  /* 0x00000008ff0c7424 */ /* 0x000fe200078e00ff */
[----:B------:R-:W-:-:S05]  /*11a40*/  SEL R2, R14, RZ, P3 ;  /* 0x000000ff0e027207 */ /* 0x000fca0001800000 */
[----:B------:R-:W-:-:S04]  /*11a50*/  IMAD.IADD R2, R7, 0x1, R2 ;  /* 0x0000000107027824 */ /* 0x000fc800078e0202 */
[----:B------:R-:W-:-:S07]  /*11a60*/  IMAD.MOV.U32 R13, RZ, RZ, R2 ;  /* 0x000000ffff0d7224 */ /* 0x000fce00078e0002 */
[----:B------:R-:W-:Y:S05]  /*11a70*/  WARPSYNC.COLLECTIVE R15, `(.L_x_3702) ;  /* 0x000000000f087348 */ /* 0x000fea0003c00000 */
[----:B------:R0:W1:Y:S02]  /*11a80*/  SHFL.UP P6, R14, R13, R12, R11 ;  /* 0x0400000c0d0e7389 */ /* 0x00006400000c000b */
[----:B01----:R-:W-:Y:S01]  /*11a90*/  ENDCOLLECTIVE ;  /* 0x000000000000791b */ /* 0x003fe20003800000 */
.L_x_3702:
[----:B------:R-:W-:Y:S02]  /*11aa0*/  MOV R12, 0x10 ;  /* 0x00000010000c7802 */ /* 0x000fe40000000f00 */
[----:B------:R-:W-:-:S05]  /*11ab0*/  SEL R3, R14, RZ, P4 ;  /* 0x000000ff0e037207 */ /* 0x000fca0002000000 */
[----:B------:R-:W-:-:S04]  /*11ac0*/  IMAD.IADD R3, R2, 0x1, R3 ;  /* 0x0000000102037824 */ /* 0x000fc800078e0203 */
[----:B------:R-:W-:-:S07]  /*11ad0*/  IMAD.MOV.U32 R13, RZ, RZ, R3 ;  /* 0x000000ffff0d7224 */ /* 0x000fce00078e0003 */
[----:B------:R-:W-:Y:S05]  /*11ae0*/  WARPSYNC.COLLECTIVE R15, `(.L_x_3703) ;  /* 0x000000000f087348 */ /* 0x000fea0003c00000 */
[----:B------:R0:W1:Y:S02]  /*11af0*/  SHFL.UP P6, R14, R13, R12, R11 ;  /* 0x0400000c0d0e7389 */ /* 0x00006400000c000b */
[----:B01----:R-:W-:Y:S01]  /*11b00*/  ENDCOLLECTIVE ;  /* 0x000000000000791b */ /* 0x003fe20003800000 */
.L_x_3703:
        /* <DEDUP_REMOVED lines=8> */
.L_x_3704:
[----:B------:R-:W-:Y:S05]  /*11b90*/  BRA `(.L_x_3705) ;  /* 0xffffffc0006c7947 */ /* 0x000fea000383ffff */
.L_x_3594:
        /* <DEDUP_REMOVED lines=8> */
.L_x_3707:
[----:B------:R-:W-:Y:S05]  /*11c20*/  BSYNC B0 ;  /* 0x0000000000007941 */ /* 0x000fea0003800000 */
.L_x_3706:
[----:B------:R-:W-:Y:S01]  /*11c30*/  SEL R13, R14, RZ, P1 ;  /* 0x000000ff0e0d7207 */ /* 0x000fe20000800000 */
[----:B------:R-:W-:Y:S01]  /*11c40*/  IMAD.MOV.U32 R12, RZ, RZ, 0x2 ;  /* 0x00000002ff0c7424 */ /* 0x000fe200078e00ff */
[----:B------:R-:W-:Y:S01]  /*11c50*/  MOV R15, 0xffffffff ;  /* 0xffffffff000f7802 */ /* 0x000fe20000000f00 */
[----:B------:R-:W-:Y:S02]  /*11c60*/  IMAD.MOV.U32 R11, RZ, RZ, RZ ;  /* 0x000000ffff0b7224 */ /* 0x000fe400078e00ff */
[----:B------:R-:W-:-:S07]  /*11c70*/  IMAD.IADD R13, R4, 0x1, R13 ;  /* 0x00000001040d7824 */ /* 0x000fce00078e020d */
[----:B------:R-:W-:Y:S05]  /*11c80*/  WARPSYNC.COLLECTIVE R15, `(.L_x_3708) ;  /* 0x000000000f087348 */ /* 0x000fea0003c00000 */
[----:B------:R0:W1:Y:S02]  /*11c90*/  SHFL.UP P6, R14, R13, R12, R11 ;  /* 0x0400000c0d0e7389 */ /* 0x00006400000c000b */
[----:B01----:R-:W-:Y:S01]  /*11ca0*/  ENDCOLLECTIVE ;  /* 0x000000000000791b */ /* 0x003fe20003800000 */
.L_x_3708:
[----:B------:R-:W-:Y:S01]  /*11cb0*/  IMAD.MOV.U32 R12, RZ, RZ, 0x4 ;  /* 0x00000004ff0c7424 */ /* 0x000fe200078e00ff */
[----:B------:R-:W-:-:S05]  /*11cc0*/  SEL R0, R14, RZ, P2 ;  /* 0x000000ff0e007207 */ /* 0x000fca0001000000 */
[----:B------:R-:W-:-:S04]  /*11cd0*/  IMAD.IADD R0, R13, 0x1, R0 ;  /* 0x000000010d007824 */ /* 0x000fc800078e0200 */
[----:B------:R-:W-:-:S07]  /*11ce0*/  IMAD.MOV.U32 R13, RZ, RZ, R0 ;  /* 0x000000ffff0d7224 */ /* 0x000fce00078e0000 */
[----:B------:R-:W-:Y:S05]  /*11cf0*/  WARPSYNC.COLLECTIVE R15, `(.L_x_3709) ;  /* 0x000000000f087348 */ /* 0x000fea0003c00000 */
[----:B------:R0:W1:Y:S02]  /*11d00*/  SHFL.UP P6, R14, R13, R12, R11 ;  /* 0x0400000c0d0e7389 */ /* 0x00006400000c000b */
[----:B01----:R-:W-:Y:S01]  /*11d10*/  ENDCOLLECTIVE ;  /* 0x000000000000791b */ /* 0x003fe20003800000 */
.L_x_3709:
[----:B------:R-:W-:Y:S02]  /*11d20*/  MOV R12, 0x8 ;  /* 0x00000008000c7802 */ /* 0x000fe40000000f00 */
[----:B------:R-:W-:-:S05]  /*11d30*/  SEL R3, R14, RZ, P3 ;  /* 0x000000ff0e037207 */ /* 0x000fca0001800000 */
[----:B------:R-:W-:-:S04]  /*11d40*/  IMAD.IADD R2, R0, 0x1, R3 ;  /* 0x0000000100027824 */ /* 0x000fc800078e0203 */
[----:B------:R-:W-:-:S07]  /*11d50*/  IMAD.MOV.U32 R13, RZ, RZ, R2 ;  /* 0x000000ffff0d7224 */ /* 0x000fce00078e0002 */
[----:B------:R-:W-:Y:S05]  /*11d60*/  WARPSYNC.COLLECTIVE R15, `(.L_x_3710) ;  /* 0x000000000f087348 */ /* 0x000fea0003c00000 */
[----:B------:R0:W1:Y:S02]  /*11d70*/  SHFL.UP P6, R14, R13, R12, R11 ;  /* 0x0400000c0d0e7389 */ /* 0x00006400000c000b */
[----:B01----:R-:W-:Y:S01]  /*11d80*/  ENDCOLLECTIVE ;  /* 0x000000000000791b */ /* 0x003fe20003800000 */
.L_x_3710:
[----:B------:R-:W-:Y:S01]  /*11d90*/  IMAD.MOV.U32 R12, RZ, RZ, 0x10 ;  /* 0x00000010ff0c7424 */ /* 0x000fe200078e00ff */
[----:B------:R-:W-:-:S05]  /*11da0*/  SEL R3, R14, RZ, P4 ;  /* 0x000000ff0e037207 */ /* 0x000fca0002000000 */
[----:B------:R-:W-:-:S04]  /*11db0*/  IMAD.IADD R3, R2, 0x1, R3 ;  /* 0x0000000102037824 */ /* 0x000fc800078e0203 */
[----:B------:R-:W-:-:S07]  /*11dc0*/  IMAD.MOV.U32 R13, RZ, RZ, R3 ;  /* 0x000000ffff0d7224 */ /* 0x000fce00078e0003 */
[----:B------:R-:W-:Y:S05]  /*11dd0*/  WARPSYNC.COLLECTIVE R15, `(.L_x_3711) ;  /* 0x000000000f087348 */ /* 0x000fea0003c00000 */
[----:B------:R0:W1:Y:S02]  /*11de0*/  SHFL.UP P6, R14, R13, R12, R11 ;  /* 0x0400000c0d0e7389 */ /* 0x00006400000c000b */
[----:B01----:R-:W-:Y:S01]  /*11df0*/  ENDCOLLECTIVE ;  /* 0x000000000000791b */ /* 0x003fe20003800000 */
.L_x_3711:
        /* <DEDUP_REMOVED lines=8> */
.L_x_3712:
[----:B------:R-:W-:Y:S05]  /*11e80*/  BRA `(.L_x_3713) ;  /* 0xffffffc0004c7947 */ /* 0x000fea000383ffff */
.L_x_3596:
[----:B------:R-:W-:Y:S01]  /*11e90*/  BSSY B0, `(.L_x_3714) ;  /* 0x0000006000007945 */ /* 0x000fe20003800000 */
[----:B------:R-:W-:Y:S01]  /*11ea0*/  PLOP3.LUT P6, PT, P6, PT, PT, 0x8, 0x0 ;  /* 0x000000000000781c */ /* 0x000fe200037ce170 */
[----:B------:R-:W-:-:S12]  /*11eb0*/  IMAD.MOV.U32 R15, RZ, RZ, -0x1 ;  /* 0xffffffffff0f7424 */ /* 0x000fd800078e00ff */
[----:B0-----:R-:W-:Y:S05]  /*11ec0*/  WARPSYNC.COLLECTIVE R15, `(.L_x_3715) ;  /* 0x000000000f087348 */ /* 0x001fea0003c00000 */
[----:B------:R-:W-:Y:S01]  /*11ed0*/  VOTE.ANY R14, PT, P6 ;  /* 0x00000000000e7806 */ /* 0x000fe200030e0100 */
[----:B0-----:R-:W-:Y:S06]  /*11ee0*/  ENDCOLLECTIVE ;  /* 0x000000000000791b */ /* 0x001fec0003800000 */
.L_x_3715:
[----:B------:R-:W-:Y:S05]  /*11ef0*/  BSYNC B0 ;  /* 0x0000000000007941 */ /* 0x000fea0003800000 */
.L_x_3714:
        /* <DEDUP_REMOVED lines=9> */
.L_x_3716:
[----:B------:R-:W-:Y:S01]  /*11f90*/  IMAD.MOV.U32 R4, RZ, RZ, R14 ;  /* 0x000000ffff047224 */ /* 0x000fe200078e000e */
[----:B------:R-:W-:Y:S06]  /*11fa0*/  BRA `(.L_x_3717) ;  /* 0xffffffc0003c7947 */ /* 0x000fec000383ffff */
.L_x_3598:
[----:B------:R-:W-:Y:S01]  /*11fb0*/  BSSY B0, `(.L_x_3718) ;  /* 0x0000007000007945 */ /* 0x000fe20003800000 */
[----:B------:R-:W-:Y:S02]  /*11fc0*/  IMAD.MOV.U32 R13, RZ, RZ, R6 ;  /* 0x000000ffff0d7224 */ /* 0x000fe400078e0006 */
[----:B------:R-:W-:Y:S02]  /*11fd0*/  IMAD.MOV.U32 R11, RZ, RZ, 0x1f ;  /* 0x0000001fff0b7424 */ /* 0x000fe400078e00ff */
[----:B------:R-:W-:-:S07]  /*11fe0*/  IMAD.MOV.U32 R15, RZ, RZ, -0x1 ;  /* 0xffffffffff0f7424 */ /* 0x000fce00078e00ff */
[----:B012---:R-:W-:Y:S05]  /*11ff0*/  WARPSYNC.COLLECTIVE R15, `(.L_x_3719) ;  /* 0x000000000f087348 */ /* 0x007fea0003c00000 */
[----:B------:R3:W4:Y:S02]  /*12000*/  SHFL.IDX P6, R14, R13, R12, R11 ;  /* 0x0000000c0d0e7389 */ /* 0x00072400000c000b */
[----:B01234-:R-:W-:Y:S01]  /*12010*/  ENDCOLLECTIVE ;  /* 0x000000000000791b */ /* 0x01ffe20003800000 */
.L_x_3719:
[----:B------:R-:W-:Y:S05]  /*12020*/  BSYNC B0 ;  /* 0x0000000000007941 */ /* 0x000fea0003800000 */
.L_x_3718:
[----:B------:R-:W-:Y:S05]  /*12030*/  BRA `(.L_x_3597) ;  /* 0xffffffc000347947 */ /* 0x000fea000383ffff */
.L_x_3602:
[----:B0-----:R0:W2:Y:S02]  /*12040*/  SYNCS.PHASECHK.TRANS64.TRYWAIT P0, [R4+URZ+0x30820], R0 ;  /* 0x03082000040075a7 */ /* 0x0010a4000800017f */
[----:B--2---:R-:W-:Y:S05]  /*12050*/  @!P0 NANOSLEEP.SYNCS 0x989680 ;  /* 0x009896800000895d */ /* 0x004fea0003900000 */
[----:B------:R-:W2:Y:S02]  /*12060*/  @!P0 SYNCS.PHASECHK.TRANS64 P0, [R4+URZ+0x30820], R0 ;  /* 0x03082000040085a7 */ /* 0x000ea4000800007f */
[----:B--2---:R-:W-:Y:S05]  /*12070*/  @!P0 BRA `(.L_x_3602) ;  /* 0xfffffffc00f08947 */ /* 0x004fea000383ffff */
[----:B------:R-:W-:Y:S05]  /*12080*/  BRA `(.L_x_3720) ;  /* 0xffffffc400207947 */ /* 0x000fea000383ffff */
.L_x_3603:
[----:B------:R-:W2:Y:S01]  /*12090*/  S2R R2, SR_TID.X ;  /* 0x0000000000027919 */ /* 0x000ea20000002100 */
[----:B------:R-:W-:Y:S01]  /*120a0*/  BSSY B0, `(.L_x_3721) ;  /* 0x000000a000007945 */ /* 0x000fe20003800000 */
[----:B------:R-:W-:Y:S02]  /*120b0*/  IMAD.MOV.U32 R12, RZ, RZ, RZ ;  /* 0x000000ffff0c7224 */ /* 0x000fe400078e00ff */
[----:B------:R-:W-:Y:S02]  /*120c0*/  IMAD.MOV.U32 R11, RZ, RZ, 0x1f ;  /* 0x0000001fff0b7424 */ /* 0x000fe400078e00ff */
[----:B------:R-:W-:Y:S01]  /*120d0*/  IMAD.MOV.U32 R15, RZ, RZ, -0x1 ;  /* 0xffffffffff0f7424 */ /* 0x000fe200078e00ff */
[----:B--2---:R-:W-:-:S04]  /*120e0*/  SHF.R.U32.HI R2, RZ, 0x5, R2 ;  /* 0x00000005ff027819 */ /* 0x004fc80000011602 */
[----:B------:R-:W-:-:S04]  /*120f0*/  LOP3.LUT R2, R2, 0x3, RZ, 0xc0, !PT ;  /* 0x0000000302027812 */ /* 0x000fc800078ec0ff */
[----:B------:R-:W-:-:S07]  /*12100*/  MOV R13, R2 ;  /* 0x00000002000d7202 */ /* 0x000fce0000000f00 */
[----:B01-3--:R-:W-:Y:S05]  /*12110*/  WARPSYNC.COLLECTIVE R15, `(.L_x_3722) ;  /* 0x000000000f087348 */ /* 0x00bfea0003c00000 */
[----:B------:R2:W4:Y:S02]  /*12120*/  SHFL.IDX P6, R14, R13, R12, R11 ;  /* 0x0000000c0d0e7389 */ /* 0x00052400000c000b */
[----:B01234-:R-:W-:Y:S01]  /*12130*/  ENDCOLLECTIVE ;  /* 0x000000000000791b */ /* 0x01ffe20003800000 */
.L_x_3722:
[----:B------:R-:W-:Y:S05]  /*12140*/  BSYNC B0 ;  /* 0x0000000000007941 */ /* 0x000fea0003800000 */
.L_x_3721:
[----:B------:R-:W-:Y:S05]  /*12150*/  BRA `(.L_x_3723) ;  /* 0xffffffc400087947 */ /* 0x000fea000383ffff */
.L_x_3606:
[----:B------:R-:W-:Y:S01]  /*12160*/  BSSY B1, `(.L_x_3724) ;  /* 0x0000006000017945 */ /* 0x000fe20003800000 */
[----:B------:R-:W-:-:S07]  /*12170*/  IMAD.MOV.U32 R15, RZ, RZ, -0x1 ;  /* 0xffffffffff0f7424 */ /* 0x000fce00078e00ff */
[----:B01-3--:R-:W-:Y:S05]  /*12180*/  WARPSYNC.COLLECTIVE R15, `(.L_x_3725) ;  /* 0x000000000f0c7348 */ /* 0x00bfea0003c00000 */
[----:B------:R-:W-:Y:S02]  /*12190*/  ELECT P6, UR62, PT ;  /* 0x00000000003e782f */ /* 0x000fe400038c0000 */
[----:B------:R-:W-:Y:S01]  /*121a0*/  MOV R14, UR62 ;  /* 0x0000003e000e7c02 */ /* 0x000fe20008000f00 */
[----:B01-3--:R-:W-:Y:S10]  /*121b0*/  ENDCOLLECTIVE ;  /* 0x000000000000791b */ /* 0x00bff40003800000 */
.L_x_3725:
[----:B------:R-:W-:Y:S05]  /*121c0*/  BSYNC B1 ;  /* 0x0000000000017941 */ /* 0x000fea0003800000 */
.L_x_3724:
[----:B------:R-:W-:Y:S05]  /*121d0*/  BRA `(.L_x_3726) ;  /* 0xffffffc400007947 */ /* 0x000fea000383ffff */
.L_x_3608:
[----:B0-----:R0:W2:Y:S02]  /*121e0*/  SYNCS.PHASECHK.TRANS64.TRYWAIT P1, [R5+URZ+0x30840], R0 ;  /* 0x03084000050075a7 */ /* 0x0010a4000802017f */
[----:B--2---:R-:W-:Y:S05]  /*121f0*/  @!P1 NANOSLEEP.SYNCS 0x989680 ;  /* 0x009896800000995d */ /* 0x004fea0003900000 */
[----:B------:R-:W2:Y:S02]  /*12200*/  @!P1 SYNCS.PHASECHK.TRANS64 P1, [R5+URZ+0x30840], R0 ;  /* 0x03084000050095a7 */ /* 0x000ea4000802007f */
[----:B--2---:R-:W-:Y:S05]  /*12210*/  @!P1 BRA `(.L_x_3608) ;  /* 0xfffffffc00f09947 */ /* 0x004fea000383ffff */
[----:B------:R-:W-:Y:S05]  /*12220*/  BRA `(.L_x_3727) ;  /* 0xffffffc400287947 */ /* 0x000fea000383ffff */
.L_x_3610:
[----:B--2---:R2:W4:Y:S02]  /*12230*/  SYNCS.PHASECHK.TRANS64.TRYWAIT P1, [R27+URZ+0x30840], R2 ;  /* 0x030840021b0075a7 */ /* 0x004524000802017f */
[----:B----4-:R-:W-:Y:S05]  /*12240*/  @!P1 NANOSLEEP.SYNCS 0x989680 ;  /* 0x009896800000995d */ /* 0x010fea0003900000 */
[----:B------:R-:W4:Y:S02]  /*12250*/  @!P1 SYNCS.PHASECHK.TRANS64 P1, [R27+URZ+0x30840], R2 ;  /* 0x030840021b0095a7 */ /* 0x000f24000802007f */
[----:B----4-:R-:W-:Y:S05]  /*12260*/  @!P1 BRA `(.L_x_3610) ;  /* 0xfffffffc00f09947 */ /* 0x010fea000383ffff */
[----:B------:R-:W-:Y:S05]  /*12270*/  BRA `(.L_x_3728) ;  /* 0xffffffc400347947 */ /* 0x000fea000383ffff */
.L_x_3612:
[----:B----4-:R4:W0:Y:S02]  /*12280*/  SYNCS.PHASECHK.TRANS64.TRYWAIT P1, [R5+URZ+0x30860], R0 ;  /* 0x03086000050075a7 */ /* 0x010824000802017f */
[----:B0-----:R-:W-:Y:S05]  /*12290*/  @!P1 NANOSLEEP.SYNCS 0x989680 ;  /* 0x009896800000995d */ /* 0x001fea0003900000 */
[----:B------:R-:W0:Y:S02]  /*122a0*/  @!P1 SYNCS.PHASECHK.TRANS64 P1, [R5+URZ+0x30860], R0 ;  /* 0x03086000050095a7 */ /* 0x000e24000802007f */
[----:B0-----:R-:W-:Y:S05]  /*122b0*/  @!P1 BRA `(.L_x_3612) ;  /* 0xfffffffc00f09947 */ /* 0x001fea000383ffff */
[----:B------:R-:W-:Y:S05]  /*122c0*/  BRA `(.L_x_3729) ;  /* 0xffffffc400307947 */ /* 0x000fea000383ffff */
.L_x_3730:
        /* <DEDUP_REMOVED lines=11> */
.L_x_15846:


//--------------------- .text._ZN7cutlass13device_kernelIN5flash11enable_sm90INS1_16FlashAttnFwdSm90INS1_25CollectiveMainloopFwdSm90ILi2EN4cute5tupleIJNS5_1CILi1EEES8_S8_EEENS6_IJNS7_ILi128EEENS7_ILi96EEENS7_ILi192EEEEEELi192ENS_6half_tEfNS_4arch4Sm90ELb0ELb0ELb0ELb1ELb1ELb1ELb0ELb1ELb1ELb1ELb0ELb0EEENS1_21CollectiveEpilogueFwdINS6_IJSA_SC_SB_EEES9_SE_SG_Li256ELb1ELb1ELb0ELb0EEENS1_36VarlenDynamicPersistentTileSchedulerILi128ELi96ELi256ELi128ELb0ELb1ELb1ELb0ELb1ELb1EEEEEEEEEvNT_6ParamsE --------------------------
	.section	.text._ZN7cutlass13device_kernelIN5flash11enable_sm90INS1_16FlashAttnFwdSm90INS1_25CollectiveMainloopFwdSm90ILi2EN4cute5tupleIJNS5_1CILi1EEES8_S8_EEENS6_IJNS7_ILi128EEENS7_ILi96EEENS7_ILi192EEEEEELi192ENS_6half_tEfNS_4arch4Sm90ELb0ELb0ELb0ELb1ELb1ELb1ELb0ELb1ELb1ELb1ELb0ELb0EEENS1_21CollectiveEpilogueFwdINS6_IJSA_SC_SB_EEES9_SE_SG_Li256ELb1ELb1ELb0ELb0EEENS1_36VarlenDynamicPersistentTileSchedulerILi128ELi96ELi256ELi128ELb0ELb1ELb1ELb0ELb1ELb1EEEEEEEEEvNT_6ParamsE,"ax",@progbits
	.align	128
.text._ZN7cutlass13device_kernelIN5flash11enable_sm90INS1_16FlashAttnFwdSm90INS1_25CollectiveMainloopFwdSm90ILi2EN4cute5tupleIJNS5_1CILi1EEES8_S8_EEENS6_IJNS7_ILi128EEENS7_ILi96EEENS7_ILi192EEEEEELi192ENS_6half_tEfNS_4arch4Sm90ELb0ELb0ELb0ELb1ELb1ELb1ELb0ELb1ELb1ELb1ELb0ELb0EEENS1_21CollectiveEpilogueFwdINS6_IJSA_SC_SB_EEES9_SE_SG_Li256ELb1ELb1ELb0ELb0EEENS1_36VarlenDynamicPersistentTileSchedulerILi128ELi96ELi256ELi128ELb0ELb1ELb1ELb0ELb1ELb1EEEEEEEEEvNT_6ParamsE:
        .type           _ZN7cutlass13device_kernelIN5flash11enable_sm90INS1_16FlashAttnFwdSm90INS1_25CollectiveMainloopFwdSm90ILi2EN4cute5tupleIJNS5_1CILi1EEES8_S8_EEENS6_IJNS7_ILi128EEENS7_ILi96EEENS7_ILi192EEEEEELi192ENS_6half_tEfNS_4arch4Sm90ELb0ELb0ELb0ELb1ELb1ELb1ELb0ELb1ELb1ELb1ELb0ELb0EEENS1_21CollectiveEpilogueFwdINS6_IJSA_SC_SB_EEES9_SE_SG_Li256ELb1ELb1ELb0ELb0EEENS1_36VarlenDynamicPersistentTileSchedulerILi128ELi96ELi256ELi128ELb0ELb1ELb1ELb0ELb1ELb1EEEEEEEEEvNT_6ParamsE,@function
        .size           _ZN7cutlass13device_kernelIN5flash11enable_sm90INS1_16FlashAttnFwdSm90INS1_25CollectiveMainloopFwdSm90ILi2EN4cute5tupleIJNS5_1CILi1EEES8_S8_EEENS6_IJNS7_ILi128EEENS7_ILi96EEENS7_ILi192EEEEEELi192ENS_6half_tEfNS_4arch4Sm90ELb0ELb0ELb0ELb1ELb1ELb1ELb0ELb1ELb1ELb1ELb0ELb0EEENS1_21CollectiveEpilogueFwdINS6_IJSA_SC_SB_EEES9_SE_SG_Li256ELb1ELb1ELb0ELb0EEENS1_36VarlenDynamicPersistentTileSchedulerILi128ELi96ELi256ELi128ELb0ELb1ELb1ELb0ELb1ELb1EEEEEEEEEvNT_6ParamsE,(.L_x_15847 - _ZN7cutlass13device_kernelIN5flash11enable_sm90INS1_16FlashAttnFwdSm90INS1_25CollectiveMainloopFwdSm90ILi2EN4cute5tupleIJNS5_1CILi1EEES8_S8_EEENS6_IJNS7_ILi128EEENS7_ILi96EEENS7_ILi192EEEEEELi192ENS_6half_tEfNS_4arch4Sm90ELb0ELb0ELb0ELb1ELb1ELb1ELb0ELb1ELb1ELb1ELb0ELb0EEENS1_21CollectiveEpilogueFwdINS6_IJSA_SC_SB_EEES9_SE_SG_Li256ELb1ELb1ELb0ELb0EEENS1_36VarlenDynamicPersistentTileSchedulerILi128ELi96ELi256ELi128ELb0ELb1ELb1ELb0ELb1ELb1EEEEEEEEEvNT_6ParamsE)
        .other          _ZN7cutlass13device_kernelIN5flash11enable_sm90INS1_16FlashAttnFwdSm90INS1_25CollectiveMainloopFwdSm90ILi2EN4cute5tupleIJNS5_1CILi1EEES8_S8_EEENS6_IJNS7_ILi128EEENS7_ILi96EEENS7_ILi192EEEEEELi192ENS_6half_tEfNS_4arch4Sm90ELb0ELb0ELb0ELb1ELb1ELb1ELb0ELb1ELb1ELb1ELb0ELb0EEENS1_21CollectiveEpilogueFwdINS6_IJSA_SC_SB_EEES9_SE_SG_Li256ELb1ELb1ELb0ELb0EEENS1_36VarlenDynamicPersistentTileSchedulerILi128ELi96ELi256ELi128ELb0ELb1ELb1ELb0ELb1ELb1EEEEEEEEEvNT_6ParamsE,@"STO_CUDA_ENTRY STV_DEFAULT"
_ZN7cutlass13device_kernelIN5flash11enable_sm90INS1_16FlashAttnFwdSm90INS1_25CollectiveMainloopFwdSm90ILi2EN4cute5tupleIJNS5_1CILi1EEES8_S8_EEENS6_IJNS7_ILi128EEENS7_ILi96EEENS7_ILi192EEEEEELi192ENS_6half_tEfNS_4arch4Sm90ELb0ELb0ELb0ELb1ELb1ELb1ELb0ELb1ELb1ELb1ELb0ELb0EEENS1_21CollectiveEpilogueFwdINS6_IJSA_SC_SB_EEES9_SE_SG_Li256ELb1ELb1ELb0ELb0EEENS1_36VarlenDynamicPersistentTileSchedulerILi128ELi96ELi256ELi128ELb0ELb1ELb1ELb0ELb1ELb1EEEEEEEEEvNT_6ParamsE:
        /* <DEDUP_REMOVED lines=18> */
.L_x_3732:
[----:B------:R-:W-:Y:S05]  /*0120*/  BSYNC B0 ;  /* 0x0000000000007941 */ /* 0x000fea0003800000 */
.L_x_3731:
        /* <DEDUP_REMOVED lines=41> */
.L_x_3733:
        /* <DEDUP_REMOVED lines=22> */
.L_x_3734:
        /* <DEDUP_REMOVED lines=18> */
.L_x_3735:
        /* <DEDUP_REMOVED lines=22> */
.L_x_3736:
        /* <DEDUP_REMOVED lines=22> */
.L_x_3737:
[----:B------:R-:W-:Y:S01]  /*0900*/  PLOP3.LUT P0, PT, PT, PT, UP0, 0x80, 0x0 ;  /* 0x000000000000781c */ /* 0x000fe20003f0f008 */
[----:B------:R-:W-:Y:S01]  /*0910*/  UMOV UR61, 0x1 ;  /* 0x00000001003d7882 */ /* 0x000fe20000000000 */
[----:B------:R-:W-:Y:S01]  /*0920*/  NOP ;  /* 0x0000000000007918 */ /* 0x000fe20000000000 */
[----:B------:R-:W-:Y:S01]  /*0930*/  USEL UR61, UR61, 0x2, !UP0 ;  /* 0x000000023d3d7887 */ /* 0x000fe2000c000000 */
[----:B------:R-:W-:Y:S01]  /*0940*/  BSSY B9, `(.L_x_3738) ;  /* 0x0001eee000097945 */ /* 0x000fe20003800000 */
[----:B------:R-:W-:Y:S01]  /*0950*/  ULDC.64 UR56, c[0x0][0x208] ;  /* 0x0000820000387ab9 */ /* 0x000fe20000000a00 */
[----:B012-4-:R-:W-:Y:S07]  /*0960*/  BAR.SYNC.DEFER_BLOCKING 0x0 ;  /* 0x0000000000007b1d */ /* 0x017fee0000010000 */
[----:B------:R-:W-:Y:S05]  /*0970*/  @!P0 BRA `(.L_x_3739) ;  /* 0x0000018000f88947 */ /* 0x000fea0003800000 */
.L_x_3740:
        /* <DEDUP_REMOVED lines=10> */
[----:B------:R-:W-:-:S05]  /*0a20*/  LEA R18, R221, R18, 0x18 ;  /* 0x00000012dd127211 */ /* 0x000fca00078ec0ff */
[----:B------:R-:W0:Y:S01]  /*0a30*/  LDS.128 R28, [R18+0x308d0] ;  /* 0x0308d000121c7984 */ /* 0x000e220000000c00 */
[----:B------:R-:W-:Y:S06]  /*0a40*/  BAR.ARV 0x4, 0x180 ;  /* 0x0106000000007b1d */ /* 0x000fec0000002000 */
[----:B0-----:R-:W-:-:S13]  /*0a50*/  ISETP.GE.AND P0, PT, R31, UR4, PT ;  /* 0x000000041f007c0c */ /* 0x001fda000bf06270 */
[----:B------:R-:W-:Y:S05]  /*0a60*/  @P0 BRA `(.L_x_3741) ;  /* 0x000001ec006c0947 */ /* 0x000fea0003800000 */
[----:B------:R-:W-:Y:S01]  /*0a70*/  IADD3 R15, R0, -0x80, RZ ;  /* 0xffffff80000f7810 */ /* 0x000fe20007ffe0ff */
[----:B------:R-:W-:Y:S01]  /*0a80*/  IMAD.MOV.U32 R13, RZ, RZ, -0x2 ;  /* 0xfffffffeff0d7424 */ /* 0x000fe200078e00ff */
[----:B------:R-:W-:Y:S01]  /*0a90*/  R2UR UR60, R18 ;  /* 0x00000000123c72ca */ /* 0x000fe200000e0000 */
[----:B------:R-:W-:Y:S01]  /*0aa0*/  IMAD.MOV.U32 R19, RZ, RZ, RZ ;  /* 0x000000ffff137224 */ /* 0x000fe200078e00ff */
[----:B------:R-:W-:Y:S01]  /*0ab0*/  SHF.R.S32.HI R0, RZ, 0x1f, R15 ;  /* 0x0000001fff007819 */ /* 0x000fe2000001140f */
[----:B------:R-:W-:Y:S01]  /*0ac0*/  IMAD.MOV.U32 R219, RZ, RZ, RZ ;  /* 0x000000ffffdb7224 */ /* 0x000fe200078e00ff */
[----:B------:R-:W-:Y:S01]  /*0ad0*/  MOV R203, RZ ;  /* 0x000000ff00cb7202 */ /* 0x000fe20000000f00 */
[----:B------:R-:W-:Y:S01]  /*0ae0*/  IMAD.MOV.U32 R210, RZ, RZ, RZ ;  /* 0x000000ffffd27224 */ /* 0x000fe200078e00ff */
[CC--:B------:R-:W-:Y:S01]  /*0af0*/  LEA.HI R2, R0.reuse, R15.reuse, RZ, 0x7 ;  /* 0x0000000f00027211 */ /* 0x0c0fe200078f38ff */
[----:B------:R-:W-:Y:S01]  /*0b00*/  ULOP3.LUT UR59, UR61, 0x1, URZ, 0xfc, !UPT ;  /* 0x000000013d3b7892 */ /* 0x000fe2000f8efc3f */
[----:B------:R-:W-:-:S02]  /*0b10*/  LEA.HI R5, R0, R15, RZ, 0x5 ;  /* 0x0000000f00057211 */ /* 0x000fc400078f28ff */
[----:B------:R-:W-:Y:S02]  /*0b20*/  LOP3.LUT R3, R2, 0xffffff80, RZ, 0xc0, !PT ;  /* 0xffffff8002037812 */ /* 0x000fe400078ec0ff */
[----:B------:R-:W-:Y:S01]  /*0b30*/  SHF.R.S32.HI R5, RZ, 0x5, R5 ;  /* 0x00000005ff057819 */ /* 0x000fe20000011405 */
[----:B------:R-:W-:Y:S01]  /*0b40*/  UIADD3 UR60, UR60, 0x12400, URZ ;  /* 0x000124003c3c7890 */ /* 0x000fe2000fffe03f */
[----:B------:R-:W-:Y:S01]  /*0b50*/  SHF.R.S32.HI R12, RZ, 0x7, R2 ;  /* 0x00000007ff0c7819 */ /* 0x000fe20000011402 */
[----:B------:R-:W-:Y:S01]  /*0b60*/  IMAD.IADD R14, R15, 0x1, -R3 ;  /* 0x000000010f0e7824 */ /* 0x000fe200078e0a03 */
[----:B------:R-:W-:Y:S01]  /*0b70*/  LEA.HI R3, R0, R15, RZ, 0x4 ;  /* 0x0000000f00037211 */ /* 0x000fe200078f20ff */
[----:B------:R-:W-:Y:S01]  /*0b80*/  IMAD.SHL.U32 R217, R5, 0x200, RZ ;  /* 0x0000020005d97824 */ /* 0x000fe200078e00ff */
[----:B------:R-:W-:Y:S02]  /*0b90*/  LEA.HI R2, R2, R12, RZ, 0x1 ;  /* 0x0000000c02027211 */ /* 0x000fe400078f08ff */
[----:B------:R-:W-:-:S02]  /*0ba0*/  SHF.R.S32.HI R6, RZ, 0x4, R3 ;  /* 0x00000004ff067819 */ /* 0x000fc40000011403 */
[----:B------:R-:W-:Y:S02]  /*0bb0*/  SHF.R.S32.HI R7, RZ, 0x1f, R14 ;  /* 0x0000001fff077819 */ /* 0x000fe4000001140e */
[C---:B------:R-:W-:Y:S02]  /*0bc0*/  LOP3.LUT R4, R3.reuse, 0x3fffff0, RZ, 0xc0, !PT ;  /* 0x03fffff003047812 */ /* 0x040fe400078ec0ff */
[----:B------:R-:W-:Y:S02]  /*0bd0*/  LEA.HI R3, R3, R6, RZ, 0x1 ;  /* 0x0000000603037211 */ /* 0x000fe400078f08ff */
[----:B------:R-:W-:Y:S01]  /*0be0*/  LEA.HI R8, R7, R14, RZ, 0x2 ;  /* 0x0000000e07087211 */ /* 0x000fe200078f10ff */
[----:B------:R-:W-:Y:S01]  /*0bf0*/  IMAD.IADD R4, R15, 0x1, -R4 ;  /* 0x000000010f047824 */ /* 0x000fe200078e0a04 */
[----:B------:R-:W-:Y:S02]  /*0c00*/  LOP3.LUT R3, R3, 0x1ffffffe, RZ, 0xc0, !PT ;  /* 0x1ffffffe03037812 */ /* 0x000fe400078ec0ff */
[----:B------:R-:W-:-:S02]  /*0c10*/  SHF.R.S32.HI R9, RZ, 0x2, R8 ;  /* 0x00000002ff097819 */ /* 0x000fc40000011408 */
[----:B------:R-:W-:Y:S01]  /*0c20*/  SHF.R.S32.HI R10, RZ, 0x1f, R8 ;  /* 0x0000001fff0a7819 */ /* 0x000fe20000011408 */
[----:B------:R-:W-:Y:S01]  /*0c30*/  IMAD.IADD R3, R6, 0x1, -R3 ;  /* 0x0000000106037824 */ /* 0x000fe200078e0a03 */
[----:B------:R-:W-:Y:S02]  /*0c40*/  LEA R4, R5, R4, 0x4 ;  /* 0x0000000405047211 */ /* 0x000fe400078e20ff */
[----:B------:R-:W-:Y:S02]  /*0c50*/  LEA.HI R10, R10, R9, RZ, 0x3 ;  /* 0x000000090a0a7211 */ /* 0x000fe400078f18ff */
[----:B------:R-:W-:Y:S01]  /*0c60*/  LOP3.LUT R8, R8, 0x7ffffffc, RZ, 0xc0, !PT ;  /* 0x7ffffffc08087812 */ /* 0x000fe200078ec0ff */
[----:B------:R-:W-:Y:S01]  /*0c70*/  IMAD R11, R4, 0x8, R3 ;  /* 0x00000008040b7824 */ /* 0x000fe200078e0203 */
[----:B------:R-:W-:Y:S02]  /*0c80*/  LOP3.LUT R10, R10, 0xfffffff8, RZ, 0xc0, !PT ;  /* 0xfffffff80a0a7812 */ /* 0x000fe400078ec0ff */
[----:B------:R-:W-:Y:S01]  /*0c90*/  LEA.HI R3, R0, R15, RZ, 0x2 ;  /* 0x0000000f00037211 */ /* 0x000fe200078f10ff */
[----:B------:R-:W-:Y:S01]  /*0ca0*/  IMAD.IADD R8, R14, 0x1, -R8 ;  /* 0x000000010e087824 */ /* 0x000fe200078e0a08 */
[----:B------:R-:W-:Y:S01]  /*0cb0*/  LEA.HI R7, R7, R14, RZ, 0x5 ;  /* 0x0000000e07077211 */ /* 0x000fe200078f28ff */
[----:B------:R-:W-:Y:S01]  /*0cc0*/  IMAD.SHL.U32 R20, R11, 0x8, RZ ;  /* 0x000000080b147824 */ /* 0x000fe200078e00ff */
[----:B------:R-:W-:Y:S01]  /*0cd0*/  IADD3 R10, R9, -R10, RZ ;  /* 0x8000000a090a7210 */ /* 0x000fe20007ffe0ff */
[----:B------:R-:W-:Y:S01]  /*0ce0*/  IMAD R4, R8, R13, 0x60 ;  /* 0x0000006008047424 */ /* 0x000fe200078e020d */
[----:B------:R-:W-:-:S02]  /*0cf0*/  SHF.R.S32.HI R202, RZ, 0x2, R3 ;  /* 0x00000002ffca7819 */ /* 0x000fc40000011403 */
[----:B------:R-:W-:Y:S02]  /*0d00*/  SHF.R.S32.HI R9, RZ, 0x1f, R3 ;  /* 0x0000001fff097819 */ /* 0x000fe40000011403 */
[----:B------:R-:W-:Y:S01]  /*0d10*/  LOP3.LUT R3, R3, 0xfffffffc, RZ, 0xc0, !PT ;  /* 0xfffffffc03037812 */ /* 0x000fe200078ec0ff */
[----:B------:R0:W-:Y:S01]  /*0d20*/  STL [R1+0x74], R4 ;  /* 0x0000740401007387 */ /* 0x0001e20000100800 */
[----:B------:R-:W-:Y:S02]  /*0d30*/  SHF.R.S32.HI R7, RZ, 0x5, R7 ;  /* 0x00000005ff077819 */ /* 0x000fe40000011407 */
[----:B------:R-:W-:Y:S01]  /*0d40*/  LOP3.LUT R2, R2, 0x3fffffe, RZ, 0xc0, !PT ;  /* 0x03fffffe02027812 */ /* 0x000fe200078ec0ff */
[----:B------:R-:W-:Y:S01]  /*0d50*/  IMAD.IADD R14, R15, 0x1, -R3 ;  /* 0x000000010f0e7824 */ /* 0x000fe200078e0a03 */
[----:B------:R-:W-:Y:S02]  /*0d60*/  LEA R7, R7, R10, 0x4 ;  /* 0x0000000a07077211 */ /* 0x000fe400078e20ff */
[----:B------:R-:W-:Y:S01]  /*0d70*/  LEA.HI R9, R9, R202, RZ, 0x3 ;  /* 0x000000ca09097211 */ /* 0x000fe200078f18ff */
[----:B------:R-:W-:Y:S01]  /*0d80*/  IMAD.IADD R2, R12, 0x1, -R2 ;  /* 0x000000010c027824 */ /* 0x000fe200078e0a02 */
[C---:B------:R-:W-:Y:S01]  /*0d90*/  SHF.L.U32 R196, R14.reuse, 0x2, RZ ;  /* 0x000000020ec47819 */ /* 0x040fe200000006ff */
[----:B------:R-:W-:Y:S01]  /*0da0*/  IMAD.SHL.U32 R16, R14, 0x8, RZ ;  /* 0x000000080e107824 */ /* 0x000fe200078e00ff */
[----:B0-----:R-:W-:Y:S01]  /*0db0*/  IADD3 R4, R202, 0x40, RZ ;  /* 0x00000040ca047810 */ /* 0x001fe20007ffe0ff */
[----:B------:R-:W-:Y:S01]  /*0dc0*/  IMAD R10, R2, 0x40, R7 ;  /* 0x00000040020a7824 */ /* 0x000fe200078e0207 */
[----:B------:R-:W-:Y:S01]  /*0dd0*/  LOP3.LUT R9, R9, 0xfffffff8, RZ, 0xc0, !PT ;  /* 0xfffffff809097812 */ /* 0x000fe200078ec0ff */
[----:B------:R-:W-:Y:S01]  /*0de0*/  VIADD R208, R196, 0x40 ;  /* 0x00000040c4d07836 */ /* 0x000fe20000000000 */
[----:B------:R-:W-:Y:S01]  /*0df0*/  SHF.R.S32.HI R2, RZ, 0x1f, R4 ;  /* 0x0000001fff027819 */ /* 0x000fe20000011404 */
[----:B------:R-:W-:Y:S01]  /*0e00*/  IMAD.SHL.U32 R204, R4, 0x40, RZ ;  /* 0x0000004004cc7824 */ /* 0x000fe200078e00ff */
[----:B------:R-:W-:Y:S01]  /*0e10*/  IADD3 R205, R196, 0x20, RZ ;  /* 0x00000020c4cd7810 */ /* 0x000fe20007ffe0ff */
[----:B------:R-:W-:Y:S01]  /*0e20*/  IMAD.IADD R223, R202, 0x1, -R9 ;  /* 0x00000001cadf7824 */ /* 0x000fe200078e0a09 */
[----:B------:R-:W-:Y:S01]  /*0e30*/  LEA.HI R2, R2, R4, RZ, 0x3 ;  /* 0x0000000402027211 */ /* 0x000fe200078f18ff */
[C---:B------:R-:W-:Y:S01]  /*0e40*/  IMAD.IADD R193, R196.reuse, 0x1, R208 ;  /* 0x00000001c4c17824 */ /* 0x040fe200078e02d0 */
[----:B------:R-:W-:Y:S01]  /*0e50*/  IADD3 R194, R196, R205, RZ ;  /* 0x000000cdc4c27210 */ /* 0x000fe20007ffe0ff */
[----:B------:R-:W-:Y:S01]  /*0e60*/  IMAD.SHL.U32 R215, R223, 0x40, RZ ;  /* 0x00000040dfd77824 */ /* 0x000fe200078e00ff */
[----:B------:R-:W-:Y:S01]  /*0e70*/  LOP3.LUT R204, R204, 0x1c0, RZ, 0xc0, !PT ;  /* 0x000001c0cccc7812 */ /* 0x000fe200078ec0ff */
[----:B------:R-:W-:Y:S01]  /*0e80*/  IMAD.SHL.U32 R2, R2, 0x40, RZ ;  /* 0x0000004002027824 */ /* 0x000fe200078e00ff */
[----:B------:R-:W-:Y:S01]  /*0e90*/  SHF.R.S32.HI R3, RZ, 0x1f, R194 ;  /* 0x0000001fff037819 */ /* 0x000fe200000114c2 */
[C---:B------:R-:W-:Y:S01]  /*0ea0*/  VIADD R206, R196.reuse, 0x30 ;  /* 0x00000030c4ce7836 */ /* 0x040fe20000000000 */
[----:B------:R-:W-:Y:S01]  /*0eb0*/  LOP3.LUT R215, R215, 0x1c0, RZ, 0xc0, !PT ;  /* 0x000001c0d7d77812 */ /* 0x000fe200078ec0ff */
[----:B------:R-:W-:Y:S01]  /*0ec0*/  VIADD R209, R196, 0x50 ;  /* 0x00000050c4d17836 */ /* 0x000fe20000000000 */
[----:B------:R-:W-:Y:S01]  /*0ed0*/  LOP3.LUT R218, R2, 0xfffffe00, RZ, 0xc0, !PT ;  /* 0xfffffe0002da7812 */ /* 0x000fe200078ec0ff */
[----:B------:R-:W-:Y:S01]  /*0ee0*/  STL [R1+0x70], R10 ;  /* 0x0000700a01007387 */ /* 0x000fe20000100800 */
[----:B------:R-:W-:Y:S01]  /*0ef0*/  SHF.R.S32.HI R2, RZ, 0x1f, R193 ;  /* 0x0000001fff027819 */ /* 0x000fe200000114c1 */
[C---:B------:R-:W-:Y:S01]  /*0f00*/  VIADD R22, R16.reuse, 0x80 ;  /* 0x0000008010167836 */ /* 0x040fe20000000000 */
[CC--:B------:R-:W-:Y:S01]  /*0f10*/  LEA.HI R195, R3.reuse, R194.reuse, RZ, 0x3 ;  /* 0x000000c203c37211 */ /* 0x0c0fe200078f18ff */
[----:B------:R-:W-:Y:S01]  /*0f20*/  STL [R1+0x4], RZ ;  /* 0x000004ff01007387 */ /* 0x000fe20000100800 */
[----:B------:R-:W-:Y:S01]  /*0f30*/  LEA.HI R3, R3, R194, RZ, 0x6 ;  /* 0x000000c203037211 */ /* 0x000fe200078f30ff */
[----:B------:R-:W-:Y:S01]  /*0f40*/  VIADD R192, R16, 0xa0 ;  /* 0x000000a010c07836 */ /* 0x000fe20000000000 */
[CC--:B------:R-:W-:Y:S01]  /*0f50*/  LEA.HI R4, R2.reuse, R193.reuse, RZ, 0x6 ;  /* 0x000000c102047211 */ /* 0x0c0fe200078f30ff */
[----:B------:R-:W-:Y:S01]  /*0f60*/  STL [R1+0x7c], R20 ;  /* 0x00007c1401007387 */ /* 0x000fe20000100800 */
[----:B------:R-:W-:-:S02]  /*0f70*/  LEA.HI R198, R2, R193, RZ, 0x3 ;  /* 0x000000c102c67211 */ /* 0x000fc400078f18ff */
[----:B------:R-:W-:Y:S01]  /*0f80*/  SHF.L.U32 R2, R3, 0x7, RZ ;  /* 0x0000000703027819 */ /* 0x000fe200000006ff */
[----:B------:R-:W-:Y:S01]  /*0f90*/  IMAD.SHL.U32 R4, R4, 0x80, RZ ;  /* 0x0000008004047824 */ /* 0x000fe200078e00ff */
[----:B------:R-:W-:Y:S02]  /*0fa0*/  SHF.R.U32.HI R12, RZ, 0x3, R204 ;  /* 0x00000003ff0c7819 */ /* 0x000fe400000116cc */
[----:B------:R-:W-:Y:S02]  /*0fb0*/  SHF.R.U32.HI R216, RZ, 0x3, R215 ;  /* 0x00000003ffd87819 */ /* 0x000fe400000116d7 */
[--C-:B------:R-:W-:Y:S02]  /*0fc0*/  LOP3.LUT R3, R215, 0x38, R195.reuse, 0xf8, !PT ;  /* 0x00000038d7037812 */ /* 0x100fe400078ef8c3 */
[----:B------:R-:W-:Y:S02]  /*0fd0*/  LOP3.LUT R6, R204, 0x38, R195, 0xf8, !PT ;  /* 0x00000038cc067812 */ /* 0x000fe400078ef8c3 */
[----:B------:R-:W-:-:S02]  /*0fe0*/  LOP3.LUT R2, R2, 0xffffe000, RZ, 0xc0, !PT ;  /* 0xffffe00002027812 */ /* 0x000fc400078ec0ff */
[----:B------:R-:W-:Y:S02]  /*0ff0*/  LOP3.LUT R3, R3, R216, RZ, 0x3c, !PT ;  /* 0x000000d803037212 */ /* 0x000fe400078e3cff */
[----:B------:R-:W-:Y:S02]  /*1000*/  LOP3.LUT R7, R6, R12, RZ, 0x3c, !PT ;  /* 0x0000000c06077212 */ /* 0x000fe400078e3cff */
[--C-:B------:R-:W-:Y:S02]  /*1010*/  LOP3.LUT R5, R215, 0x38, R198.reuse, 0xf8, !PT ;  /* 0x00000038d7057812 */ /* 0x100fe400078ef8c6 */
[----:B------:R-:W-:Y:S02]  /*1020*/  LOP3.LUT R8, R204, 0x38, R198, 0xf8, !PT ;  /* 0x00000038cc087812 */ /* 0x000fe400078ef8c6 */
[-C--:B------:R-:W-:Y:S02]  /*1030*/  IADD3 R3, R3, R2.reuse, R217 ;  /* 0x0000000203037210 */ /* 0x080fe40007ffe0d9 */
[----:B------:R-:W-:-:S02]  /*1040*/  IADD3 R7, R7, R2, R218 ;  /* 0x0000000207077210 */ /* 0x000fc40007ffe0da */
[----:B------:R-:W-:Y:S02]  /*1050*/  LEA.HI R0, R0, R15, RZ, 0x3 ;  /* 0x0000000f00007211 */ /* 0x000fe400078f18ff */
[----:B------:R-:W-:Y:S02]  /*1060*/  LEA.HI R2, R14, R14, RZ, 0x1 ;  /* 0x0000000e0e027211 */ /* 0x000fe400078f08ff */
[----:B------:R-:W-:Y:S02]  /*1070*/  LOP3.LUT R4, R4, 0xffffe000, RZ, 0xc0, !PT ;  /* 0xffffe00004047812 */ /* 0x000fe400078ec0ff */
[----:B------:R-:W-:Y:S02]  /*1080*/  LOP3.LUT R5, R5, R216, RZ, 0x3c, !PT ;  /* 0x000000d805057212 */ /* 0x000fe400078e3cff */
[----:B------:R-:W-:Y:S02]  /*1090*/  LOP3.LUT R9, R8, R12, RZ, 0x3c, !PT ;  /* 0x0000000c08097212 */ /* 0x000fe400078e3cff */
[----:B------:R-:W-:-:S02]  /*10a0*/  IADD3 R207, R196, 0x10, RZ ;  /* 0x00000010c4cf7810 */ /* 0x000fc40007ffe0ff */
[----:B------:R-:W-:Y:S02]  /*10b0*/  LOP3.LUT R225, R0, 0xfffffff8, RZ, 0xc0, !PT ;  /* 0xfffffff800e17812 */ /* 0x000fe400078ec0ff */
[----:B------:R-:W-:Y:S02]  /*10c0*/  LOP3.LUT R2, R2, 0x1ffffffe, RZ, 0xc0, !PT ;  /* 0x1ffffffe02027812 */ /* 0x000fe400078ec0ff */
[----:B------:R-:W-:Y:S02]  /*10d0*/  SHF.R.S32.HI R0, RZ, 0x3, R0 ;  /* 0x00000003ff007819 */ /* 0x000fe40000011400 */
[-C--:B------:R-:W-:Y:S01]  /*10e0*/  IADD3 R6, R5, R4.reuse, R217 ;  /* 0x0000000405067210 */ /* 0x080fe20007ffe0d9 */
[----:B------:R-:W-:Y:S01]  /*10f0*/  IMAD.IADD R2, R14, 0x1, -R2 ;  /* 0x000000010e027824 */ /* 0x000fe200078e0a02 */
[----:B------:R-:W-:Y:S02]  /*1100*/  IADD3 R9, R9, R4, R218 ;  /* 0x0000000409097210 */ /* 0x000fe40007ffe0da */
[----:B------:R-:W-:-:S02]  /*1110*/  SHF.R.S32.HI R0, RZ, 0x1f, R207 ;  /* 0x0000001fff007819 */ /* 0x000fc400000114cf */
[----:B------:R-:W-:Y:S02]  /*1120*/  SHF.R.S32.HI R4, RZ, 0x1f, R205 ;  /* 0x0000001fff047819 */ /* 0x000fe400000114cd */
[----:B------:R-:W-:Y:S02]  /*1130*/  SHF.R.S32.HI R13, RZ, 0x1f, R206 ;  /* 0x0000001fff0d7819 */ /* 0x000fe400000114ce */
[----:B------:R-:W-:Y:S02]  /*1140*/  SHF.L.U64.HI R14, R207, 0x1, R0 ;  /* 0x00000001cf0e7819 */ /* 0x000fe40000010200 */
[----:B------:R-:W-:Y:S02]  /*1150*/  IADD3 R225, R15, -R225, RZ ;  /* 0x800000e10fe17210 */ /* 0x000fe40007ffe0ff */
[----:B------:R-:W-:Y:S01]  /*1160*/  SHF.L.U64.HI R11, R205, 0x1, R4 ;  /* 0x00000001cd0b7819 */ /* 0x000fe20000010204 */
[----:B------:R-:W-:Y:S01]  /*1170*/  STL [R1+0x48], R14 ;  /* 0x0000480e01007387 */ /* 0x000fe20000100800 */
[----:B------:R-:W-:Y:S01]  /*1180*/  SHF.R.S32.HI R15, RZ, 0x1f, R208 ;  /* 0x0000001fff0f7819 */ /* 0x000fe200000114d0 */
[----:B------:R-:W-:Y:S01]  /*1190*/  IMAD.SHL.U32 R222, R225, 0x8, RZ ;  /* 0x00000008e1de7824 */ /* 0x000fe200078e00ff */
[----:B------:R-:W-:Y:S01]  /*11a0*/  SHF.L.U64.HI R0, R206, 0x1, R13 ;  /* 0x00000001ce007819 */ /* 0x000fe2000001020d */
[----:B------:R-:W-:Y:S01]  /*11b0*/  STL [R1+0x4c], R11 ;  /* 0x00004c0b01007387 */ /* 0x000fe20000100800 */
[----:B------:R-:W-:-:S02]  /*11c0*/  LOP3.LUT R5, R204, 0x38, R16, 0xf8, !PT ;  /* 0x00000038cc057812 */ /* 0x000fc400078ef810 */
[----:B------:R-:W-:Y:S01]  /*11d0*/  SHF.R.S32.HI R8, RZ, 0x1f, R209 ;  /* 0x0000001fff087819 */ /* 0x000fe200000114d1 */
[----:B------:R0:W-:Y:S01]  /*11e0*/  STL [R1+0x50], R0 ;  /* 0x0000500001007387 */ /* 0x0001e20000100800 */
[----:B------:R-:W-:Y:S02]  /*11f0*/  SHF.L.U64.HI R4, R208, 0x1, R15 ;  /* 0x00000001d0047819 */ /* 0x000fe4000001020f */
[----:B------:R-:W-:Y:S02]  /*1200*/  LOP3.LUT R5, R218, R5, R12, 0xf6, !PT ;  /* 0x00000005da057212 */ /* 0x000fe400078ef60c */
[----:B------:R-:W-:Y:S01]  /*1210*/  LEA R3, R3, UR60, 0x1 ;  /* 0x0000003c03037c11 */ /* 0x000fe2000f8e08ff */
[----:B------:R1:W-:Y:S01]  /*1220*/  STL [R1+0x54], R4 ;  /* 0x0000540401007387 */ /* 0x0003e20000100800 */
[----:B------:R-:W-:Y:S02]  /*1230*/  IADD3 R23, R16, 0x60, RZ ;  /* 0x0000006010177810 */ /* 0x000fe40007ffe0ff */
[----:B------:R-:W-:-:S02]  /*1240*/  SHF.R.S32.HI R17, RZ, 0x1f, R16 ;  /* 0x0000001fff117819 */ /* 0x000fc40000011410 */
[----:B0-----:R-:W-:Y:S02]  /*1250*/  SHF.L.U64.HI R0, R209, 0x1, R8 ;  /* 0x00000001d1007819 */ /* 0x001fe40000010208 */
[----:B------:R-:W-:Y:S02]  /*1260*/  IADD3 R224, R222, 0x80, RZ ;  /* 0x00000080dee07810 */ /* 0x000fe40007ffe0ff */
[----:B------:R-:W-:Y:S01]  /*1270*/  SHF.R.S32.HI R201, RZ, 0x1f, R23 ;  /* 0x0000001fffc97819 */ /* 0x000fe20000011417 */
[----:B------:R0:W-:Y:S01]  /*1280*/  STL [R1+0x58], R0 ;  /* 0x0000580001007387 */ /* 0x0001e20000100800 */
[----:B-1----:R-:W-:Y:S02]  /*1290*/  LEA R4, R5, UR60, 0x1 ;  /* 0x0000003c05047c11 */ /* 0x002fe4000f8e08ff */
[----:B------:R-:W-:Y:S02]  /*12a0*/  SHF.R.S32.HI R200, RZ, 0x1f, R22 ;  /* 0x0000001fffc87819 */ /* 0x000fe40000011416 */
[----:B------:R-:W-:Y:S01]  /*12b0*/  SHF.R.S32.HI R199, RZ, 0x1f, R192 ;  /* 0x0000001fffc77819 */ /* 0x000fe200000114c0 */
[----:B------:R1:W-:Y:S01]  /*12c0*/  STL [R1+0x68], R4 ;  /* 0x0000680401007387 */ /* 0x0003e20000100800 */
[----:B------:R-:W-:-:S02]  /*12d0*/  SHF.R.S32.HI R195, RZ, 0x3, R195 ;  /* 0x00000003ffc37819 */ /* 0x000fc400000114c3 */
[----:B------:R-:W-:Y:S01]  /*12e0*/  SHF.R.S32.HI R198, RZ, 0x3, R198 ;  /* 0x00000003ffc67819 */ /* 0x000fe200000114c6 */
[----:B------:R2:W-:Y:S01]  /*12f0*/  STL [R1+0x6c], R3 ;  /* 0x00006c0301007387 */ /* 0x0005e20000100800 */
[----:B0-----:R-:W-:Y:S02]  /*1300*/  LEA R0, R7, UR60, 0x1 ;  /* 0x0000003c07007c11 */ /* 0x001fe4000f8e08ff */
[----:B-1----:R-:W-:-:S03]  /*1310*/  LEA R4, R6, UR60, 0x1 ;  /* 0x0000003c06047c11 */ /* 0x002fc6000f8e08ff */
[----:B------:R0:W-:Y:S01]  /*1320*/  STL [R1+0x60], R0 ;  /* 0x0000600001007387 */ /* 0x0001e20000100800 */
[----:B--2---:R-:W-:-:S03]  /*1330*/  LEA R3, R9, UR60, 0x1 ;  /* 0x0000003c09037c11 */ /* 0x004fc6000f8e08ff */
[----:B------:R1:W-:Y:S01]  /*1340*/  STL [R1+0x64], R4 ;  /* 0x0000640401007387 */ /* 0x0003e20000100800 */
[----:B0-----:R-:W-:-:S05]  /*1350*/  LEA R0, R2, R10, 0x3 ;  /* 0x0000000a02007211 */ /* 0x001fca00078e18ff */
[----:B------:R1:W-:Y:S04]  /*1360*/  STL [R1+0x78], R0 ;  /* 0x0000780001007387 */ /* 0x0003e80000100800 */
[----:B------:R1:W-:Y:S02]  /*1370*/  STL [R1+0x5c], R3 ;  /* 0x00005c0301007387 */ /* 0x0003e40000100800 */
.L_x_3956:
[----:B01-34-:R-:W0:Y:S01]  /*1380*/  LDC.64 R2, c[0x0][0xc88] ;  /* 0x00032200ff027b82 */ /* 0x01be220000000a00 */
        /* <DEDUP_REMOVED lines=10> */
[----:B------:R-:W-:Y:S02]  /*1430*/  ISETP.NE.U32.AND P0, PT, RZ, UR6, PT ;  /* 0x00000006ff007c0c */ /* 0x000fe4000bf05070 */
[----:B------:R-:W-:-:S02]  /*1440*/  MOV R27, RZ ;  /* 0x000000ff001b7202 */ /* 0x000fc40000000f00 */
[----:B------:R-:W-:Y:S02]  /*1450*/  ISETP.NE.AND.EX P0, PT, RZ, UR7, PT, P0 ;  /* 0x00000007ff007c0c */ /* 0x000fe4000bf05300 */
[----:B--2---:R-:W-:Y:S01]  /*1460*/  SHF.R.S32.HI R0, RZ, 0x1f, R229 ;  /* 0x0000001fff007819 */ /* 0x004fe200000114e5 */
[C---:B------:R-:W-:Y:S02]  /*1470*/  IMAD.SHL.U32 R227, R229.reuse, 0x4, RZ ;  /* 0x00000004e5e37824 */ /* 0x040fe400078e00ff */
[C---:B------:R-:W-:Y:S02]  /*1480*/  @P2 LEA R2, P3, R229.reuse, UR4, 0x2 ;  /* 0x00000004e5022c11 */ /* 0x040fe4000f8610ff */
[C-C-:B------:R-:W-:Y:S01]  /*1490*/  SHF.L.U64.HI R228, R229.reuse, 0x2, R0.reuse ;  /* 0x00000002e5e47819 */ /* 0x140fe20000010200 */
[----:B------:R0:W-:Y:S01]  /*14a0*/  STL [R1+0x44], R0 ;  /* 0x0000440001007387 */ /* 0x0001e20000100800 */
[----:B------:R-:W-:Y:S01]  /*14b0*/  @P2 LEA.HI.X R3, R229, UR5, R0, 0x2, P3 ;  /* 0x00000005e5032c11 */ /* 0x000fe200098f1400 */
[----:B------:R-:W-:Y:S01]  /*14c0*/  ULDC UR4, c[0x0][0x288] ;  /* 0x0000a20000047ab9 */ /* 0x000fe20000000800 */
[----:B------:R-:W-:-:S03]  /*14d0*/  IADD3 R6, P4, R227, UR6, RZ ;  /* 0x00000006e3067c10 */ /* 0x000fc6000ff9e0ff */
[----:B------:R0:W5:Y:S01]  /*14e0*/  @P2 LDG.E R9, desc[UR56][R2.64] ;  /* 0x0000003802092981 */ /* 0x000162000c1e1900 */
[----:B------:R-:W-:Y:S01]  /*14f0*/  @P1 IADD3 R4, P2, R227, UR8, RZ ;  /* 0x00000008e3041c10 */ /* 0x000fe2000ff5e0ff */
[----:B------:R-:W-:Y:S01]  /*1500*/  IMAD.U32 R140, RZ, RZ, UR4 ;  /* 0x00000004ff8c7e24 */ /* 0x000fe2000f8e00ff */
[C---:B------:R-:W-:Y:S01]  /*1510*/  IADD3.X R7, R228.reuse, UR7, RZ, P4, !PT ;  /* 0x00000007e4077c10 */ /* 0x040fe2000a7fe4ff */
[----:B------:R0:W-:Y:S01]  /*1520*/  STL [R1+0x40], R29 ;  /* 0x0000401d01007387 */ /* 0x0001e20000100800 */
[----:B------:R-:W-:Y:S01]  /*1530*/  @P1 IADD3.X R5, R228, UR9, RZ, P2, !PT ;  /* 0x00000009e4051c10 */ /* 0x000fe200097fe4ff */
[----:B------:R-:W-:Y:S01]  /*1540*/  ULDC.64 UR4, c[0x0][0x418] ;  /* 0x0001060000047ab9 */ /* 0x000fe20000000a00 */
[----:B------:R-:W-:Y:S01]  /*1550*/  ULDC.64 UR8, c[0x0][0xa20] ;  /* 0x0002880000087ab9 */ /* 0x000fe20000000a00 */
[----:B------:R0:W5:Y:S04]  /*1560*/  @P0 LDG.E R27, desc[UR56][R6.64] ;  /* 0x00000038061b0981 */ /* 0x000168000c1e1900 */
[----:B------:R0:W5:Y:S01]  /*1570*/  @P1 LDG.E R140, desc[UR56][R4.64] ;  /* 0x00000038048c1981 */ /* 0x000162000c1e1900 */
        /* <DEDUP_REMOVED lines=9> */
[----:B------:R-:W-:Y:S01]  /*1610*/  IMAD.MOV.U32 R226, RZ, RZ, R30 ;  /* 0x000000ffffe27224 */ /* 0x000fe200078e001e */
[----:B------:R-:W-:Y:S01]  /*1620*/  MOV R25, R229 ;  /* 0x000000e500197202 */ /* 0x000fe20000000f00 */
[----:B0-----:R-:W-:Y:S06]  /*1630*/  @P1 BRA `(.L_x_3742) ;  /* 0x0000000000241947 */ /* 0x001fec0003800000 */
        /* <DEDUP_REMOVED lines=9> */
.L_x_3742:
[----:B------:R-:W-:Y:S01]  /*16d0*/  IMAD.U32 R24, RZ, RZ, UR5 ;  /* 0x00000005ff187e24 */ /* 0x000fe2000f8e00ff */
[----:B------:R-:W-:Y:S01]  /*16e0*/  MOV R26, UR4 ;  /* 0x00000004001a7c02 */ /* 0x000fe20008000f00 */
[----:B------:R-:W-:Y:S06]  /*16f0*/  @!P2 BRA `(.L_x_3743) ;  /* 0x000000000010a947 */ /* 0x000fec0003800000 */
[----:B------:R-:W-:-:S04]  /*1700*/  IADD3 R2, P0, R227, UR8, RZ ;  /* 0x00000008e3027c10 */ /* 0x000fc8000ff1e0ff */
[----:B------:R-:W-:-:S05]  /*1710*/  IADD3.X R3, R228, UR9, RZ, P0, !PT ;  /* 0x00000009e4037c10 */ /* 0x000fca00087fe4ff */
[----:B------:R0:W5:Y:S01]  /*1720*/  LDG.E R26, desc[UR56][R2.64] ;  /* 0x00000038021a7981 */ /* 0x000162000c1e1900 */
[----:B------:R-:W-:Y:S05]  /*1730*/  BRA `(.L_x_3744) ;  /* 0x0000000000107947 */ /* 0x000fea0003800000 */
.L_x_3743:
[----:B------:R-:W-:Y:S05]  /*1740*/  @!P0 BRA `(.L_x_3744) ;  /* 0x00000000000c8947 */ /* 0x000fea0003800000 */
[----:B------:R-:W2:Y:S04]  /*1750*/  LDG.E R3, desc[UR56][R6.64] ;  /* 0x0000003806037981 */ /* 0x000ea8000c1e1900 */
[----:B------:R-:W2:Y:S02]  /*1760*/  LDG.E R26, desc[UR56][R6.64+0x4] ;  /* 0x00000438061a7981 */ /* 0x000ea4000c1e1900 */
[----:B--2---:R-:W-:-:S07]  /*1770*/  IMAD.IADD R26, R26, 0x1, -R3 ;  /* 0x000000011a1a7824 */ /* 0x004fce00078e0a03 */
.L_x_3744:
[----:B------:R-:W-:Y:S02]  /*1780*/  ULDC.64 UR4, c[0x0][0xa10] ;  /* 0x0002840000047ab9 */ /* 0x000fe40000000a00 */
[----:B------:R-:W-:-:S04]  /*1790*/  ISETP.NE.U32.AND P0, PT, RZ, UR4, PT ;  /* 0x00000004ff007c0c */ /* 0x000fc8000bf05070 */
[----:B------:R-:W-:Y:S01]  /*17a0*/  ISETP.NE.AND.EX P0, PT, RZ, UR5, PT, P0 ;  /* 0x00000005ff007c0c */ /* 0x000fe2000bf05300 */
[----:B------:R-:W-:-:S12]  /*17b0*/  ULDC.64 UR4, c[0x0][0xa30] ;  /* 0x00028c0000047ab9 */ /* 0x000fd80000000a00 */
[----:B0-----:R-:W0:Y:S02]  /*17c0*/  @P0 LDC.64 R2, c[0x0][0xa10] ;  /* 0x00028400ff020b82 */ /* 0x001e240000000a00 */
[----:B0-----:R-:W-:-:S05]  /*17d0*/  @P0 IMAD.WIDE R2, R25, 0x4, R2 ;  /* 0x0000000419020825 */ /* 0x001fca00078e0202 */
[----:B------:R-:W2:Y:S04]  /*17e0*/  @P0 LDG.E R0, desc[UR56][R2.64] ;  /* 0x0000003802000981 */ /* 0x000ea8000c1e1900 */
[----:B------:R-:W2:Y:S01]  /*17f0*/  @P0 LDG.E R7, desc[UR56][R2.64+0x4] ;  /* 0x0000043802070981 */ /* 0x000ea2000c1e1900 */
[----:B------:R-:W-:Y:S01]  /*1800*/  ISETP.NE.U32.AND P1, PT, RZ, UR4, PT ;  /* 0x00000004ff007c0c */ /* 0x000fe2000bf25070 */
[----:B-----5:R-:W-:-:S03]  /*1810*/  IMAD.MOV.U32 R136, RZ, RZ, R26 ;  /* 0x000000ffff887224 */ /* 0x020fc600078e001a */
[----:B------:R-:W-:-:S13]  /*1820*/  ISETP.NE.AND.EX P1, PT, RZ, UR5, PT, P1 ;  /* 0x00000005ff007c0c */ /* 0x000fda000bf25310 */
[----:B------:R-:W-:-:S04]  /*1830*/  @P1 IADD3 R4, P2, R227, UR4, RZ ;  /* 0x00000004e3041c10 */ /* 0x000fc8000ff5e0ff */
[----:B------:R-:W-:-:S05]  /*1840*/  @P1 IADD3.X R5, R228, UR5, RZ, P2, !PT ;  /* 0x00000005e4051c10 */ /* 0x000fca00097fe4ff */
[----:B------:R0:W5:Y:S01]  /*1850*/  @P1 LDG.E R136, desc[UR56][R4.64] ;  /* 0x0000003804881981 */ /* 0x000162000c1e1900 */
[----:B------:R-:W-:Y:S02]  /*1860*/  IADD3 R9, -R9, R26, RZ ;  /* 0x0000001a09097210 */ /* 0x000fe40007ffe1ff */
[----:B------:R-:W-:-:S03]  /*1870*/  PLOP3.LUT P2, PT, PT, PT, PT, 0x80, 0x0 ;  /* 0x000000000000781c */ /* 0x000fc60003f4f070 */
[----:B------:R-:W-:-:S05]  /*1880*/  IMAD.MOV R122, RZ, RZ, -R9 ;  /* 0x000000ffff7a7224 */ /* 0x000fca00078e0a09 */
[----:B------:R-:W-:Y:S01]  /*1890*/  VIMNMX R122, RZ, R122, !PT ;  /* 0x0000007aff7a7248 */ /* 0x000fe20007fe0100 */
[----:B--2---:R-:W-:-:S04]  /*18a0*/  @P0 IMAD.IADD R24, R7, 0x1, -R0 ;  /* 0x0000000107180824 */ /* 0x004fc800078e0a00 */
[----:B------:R-:W-:-:S05]  /*18b0*/  IMAD.IADD R141, R9, 0x1, R24 ;  /* 0x00000001098d7824 */ /* 0x000fca00078e0218 */
[----:B------:R-:W-:-:S05]  /*18c0*/  IADD3 R0, R141, 0x5f, RZ ;  /* 0x0000005f8d007810 */ /* 0x000fca0007ffe0ff */
[----:B------:R-:W-:-:S05]  /*18d0*/  IMAD.HI R0, R0, 0x2aaaaaab, RZ ;  /* 0x2aaaaaab00007827 */ /* 0x000fca00078e02ff */
[----:B------:R-:W-:-:S04]  /*18e0*/  SHF.R.U32.HI R3, RZ, 0x1f, R0 ;  /* 0x0000001fff037819 */ /* 0x000fc80000011600 */
[----:B------:R-:W-:-:S05]  /*18f0*/  LEA.HI.SX32 R142, R0, R3, 0x1c ;  /* 0x00000003008e7211 */ /* 0x000fca00078fe2ff */
        /* <DEDUP_REMOVED lines=9> */
[----:B------:R-:W-:-:S04]  /*1990*/  @P0 LEA.HI.SX32 R2, R0, R3, 0x1c ;  /* 0x0000000300020211 */ /* 0x000fc800078fe2ff */
        /* <DEDUP_REMOVED lines=22> */
.L_x_3747:
[----:B------:R-:W-:Y:S05]  /*1b00*/  BSYNC B6 ;  /* 0x0000000000067941 */ /* 0x000fea0003800000 */
.L_x_3746:
        /* <DEDUP_REMOVED lines=20> */
.L_x_3749:
[----:B------:R-:W-:Y:S05]  /*1c50*/  BSYNC B6 ;  /* 0x0000000000067941 */ /* 0x000fea0003800000 */
.L_x_3748:
[----:B------:R-:W-:Y:S01]  /*1c60*/  ULDC.64 UR4, c[0x0][0x9f8] ;  /* 0x00027e0000047ab9 */ /* 0x000fe20000000a00 */
[----:B------:R-:W2:Y:S01]  /*1c70*/  LDL.LU R20, [R1] ;  /* 0x0000000001147983 */ /* 0x000ea20000300800 */
[----:B------:R-:W-:Y:S01]  /*1c80*/  ISETP.NE.U32.AND P0, PT, RZ, UR4, PT ;  /* 0x00000004ff007c0c */ /* 0x000fe2000bf05070 */
[----:B------:R-:W0:Y:S03]  /*1c90*/  LDC.64 R94, c[0x0][0x3f8] ;  /* 0x0000fe00ff5e7b82 */ /* 0x000e260000000a00 */
[----:B------:R-:W-:-:S05]  /*1ca0*/  ISETP.NE.AND.EX P0, PT, RZ, UR5, PT, P0 ;  /* 0x00000005ff007c0c */ /* 0x000fca000bf05300 */
[----:B------:R-:W1:Y:S08]  /*1cb0*/  LDC.64 R88, c[0x0][0x408] ;  /* 0x00010200ff587b82 */ /* 0x000e700000000a00 */
[----:B------:R-:W-:Y:S01]  /*1cc0*/  @P0 IADD3 R4, P1, R227, UR4, RZ ;  /* 0x00000004e3040c10 */ /* 0x000fe2000ff3e0ff */
[----:B------:R-:W3:Y:S01]  /*1cd0*/  LDC R121, c[0x0][0x3f4] ;  /* 0x0000fd00ff797b82 */ /* 0x000ee20000000800 */
[----:B------:R-:W-:-:S02]  /*1ce0*/  ULDC UR4, c[0x0][0x2f4] ;  /* 0x0000bd0000047ab9 */ /* 0x000fc40000000800 */
[----:B------:R-:W-:-:S05]  /*1cf0*/  @P0 IADD3.X R5, R228, UR5, RZ, P1, !PT ;  /* 0x00000005e4050c10 */ /* 0x000fca0008ffe4ff */
[----:B------:R4:W2:Y:S01]  /*1d00*/  @P0 LDG.E R25, desc[UR56][R4.64] ;  /* 0x0000003804190981 */ /* 0x0008a2000c1e1900 */
[----:B------:R-:W-:Y:S01]  /*1d10*/  ISETP.GE.AND P1, PT, R194, UR4, PT ;  /* 0x00000004c2007c0c */ /* 0x000fe2000bf26270 */
[--C-:B0-----:R-:W-:Y:S01]  /*1d20*/  IMAD.WIDE.U32 R96, R202, R94, R16.reuse ;  /* 0x0000005eca607225 */ /* 0x101fe200078e0010 */
[----:B------:R-:W-:Y:S01]  /*1d30*/  ISETP.GE.AND P0, PT, R16, UR4, PT ;  /* 0x0000000410007c0c */ /* 0x000fe2000bf06270 */
[----:B------:R-:W0:Y:S01]  /*1d40*/  S2R R28, SR_TID.X ;  /* 0x00000000001c7919 */ /* 0x000e220000002100 */
[----:B------:R-:W-:Y:S01]  /*1d50*/  SEL R3, RZ, 0xffffffff, P1 ;  /* 0xffffffffff037807 */ /* 0x000fe20000800000 */
[----:B------:R-:W-:Y:S01]  /*1d60*/  IMAD R125, R95, 0x60, RZ ;  /* 0x000000605f7d7824 */ /* 0x000fe200078e02ff */
[----:B------:R-:W-:Y:S01]  /*1d70*/  SEL R0, RZ, 0x1, P0 ;  /* 0x00000001ff007807 */ /* 0x000fe20000000000 */
[----:B-1----:R-:W-:Y:S01]  /*1d80*/  IMAD.WIDE.U32 R90, R202, R88, R16 ;  /* 0x00000058ca5a7225 */ /* 0x002fe200078e0010 */
[----:B------:R-:W-:Y:S01]  /*1d90*/  SHF.L.U32 R3, R3, 0x1, RZ ;  /* 0x0000000103037819 */ /* 0x000fe200000006ff */
[----:B------:R-:W1:Y:S01]  /*1da0*/  S2R R137, SR_TID.X ;  /* 0x0000000000897919 */ /* 0x000e620000002100 */
[----:B----4-:R-:W-:Y:S01]  /*1db0*/  SHF.R.S32.HI R5, RZ, 0x1f, R202 ;  /* 0x0000001fff057819 */ /* 0x010fe200000114ca */
[----:B------:R-:W-:Y:S01]  /*1dc0*/  IMAD.SHL.U32 R107, R88, 0x40, RZ ;  /* 0x00000040586b7824 */ /* 0x000fe200078e00ff */
[----:B------:R-:W-:-:S02]  /*1dd0*/  ISETP.GE.AND P0, PT, R193, UR4, PT ;  /* 0x00000004c1007c0c */ /* 0x000fc4000bf06270 */
[----:B------:R-:W-:Y:S01]  /*1de0*/  ISETP.GE.AND P1, PT, R23, UR4, PT ;  /* 0x0000000417007c0c */ /* 0x000fe2000bf26270 */
[----:B------:R-:W-:Y:S01]  /*1df0*/  IMAD R6, R5, R94, RZ ;  /* 0x0000005e05067224 */ /* 0x000fe200078e02ff */
[----:B------:R-:W-:Y:S01]  /*1e00*/  LOP3.LUT R0, R3, 0x2, R0, 0xe2, !PT ;  /* 0x0000000203007812 */ /* 0x000fe200078ee200 */
[----:B------:R-:W-:Y:S01]  /*1e10*/  IMAD R5, R5, R88, RZ ;  /* 0x0000005805057224 */ /* 0x000fe200078e02ff */
[----:B------:R-:W-:Y:S01]  /*1e20*/  SHF.R.S32.HI R197, RZ, 0x1f, R196 ;  /* 0x0000001fffc57819 */ /* 0x000fe200000114c4 */
[C---:B------:R-:W-:Y:S01]  /*1e30*/  IMAD R7, R202.reuse, R95, R6 ;  /* 0x0000005fca077224 */ /* 0x040fe200078e0206 */
[----:B------:R-:W-:Y:S01]  /*1e40*/  SEL R3, RZ, 0x4, P0 ;  /* 0x00000004ff037807 */ /* 0x000fe20000000000 */
[C---:B------:R-:W-:Y:S01]  /*1e50*/  IMAD R9, R202.reuse, R89, R5 ;  /* 0x00000059ca097224 */ /* 0x040fe200078e0205 */
[----:B------:R-:W-:Y:S01]  /*1e60*/  SEL R4, RZ, 0x8, P1 ;  /* 0x00000008ff047807 */ /* 0x000fe20000800000 */
[----:B------:R-:W-:Y:S01]  /*1e70*/  IMAD.WIDE.U32 R98, R202, R94, R196 ;  /* 0x0000005eca627225 */ /* 0x000fe200078e00c4 */
[----:B------:R-:W-:-:S02]  /*1e80*/  ISETP.GE.AND P2, PT, R22, UR4, PT ;  /* 0x0000000416007c0c */ /* 0x000fc4000bf46270 */
[----:B------:R-:W-:Y:S01]  /*1e90*/  LOP3.LUT R0, R4, R0, R3, 0xfe, !PT ;  /* 0x0000000004007212 */ /* 0x000fe200078efe03 */
[----:B------:R-:W-:Y:S01]  /*1ea0*/  IMAD.IADD R99, R99, 0x1, R7 ;  /* 0x0000000163637824 */ /* 0x000fe200078e0207 */
[----:B------:R-:W-:Y:S01]  /*1eb0*/  SEL R3, RZ, 0x10, P2 ;  /* 0x00000010ff037807 */ /* 0x000fe20001000000 */
[----:B------:R-:W-:Y:S01]  /*1ec0*/  IMAD.IADD R97, R7, 0x1, R97 ;  /* 0x0000000107617824 */ /* 0x000fe200078e0261 */
[-C--:B---3--:R-:W-:Y:S01]  /*1ed0*/  ISETP.GE.AND P0, PT, R16, R121.reuse, PT ;  /* 0x000000791000720c */ /* 0x088fe20003f06270 */
[-C--:B------:R-:W-:Y:S01]  /*1ee0*/  IMAD.WIDE.U32 R92, R202, R88.reuse, R196 ;  /* 0x00000058ca5c7225 */ /* 0x080fe200078e00c4 */
[-C--:B------:R-:W-:Y:S02]  /*1ef0*/  ISETP.GE.AND P1, PT, R194, R121.reuse, PT ;  /* 0x00000079c200720c */ /* 0x080fe40003f26270 */
[----:B------:R-:W-:Y:S01]  /*1f00*/  ISETP.GE.AND P3, PT, R193, R121, PT ;  /* 0x00000079c100720c */ /* 0x000fe20003f66270 */
[----:B------:R-:W-:Y:S01]  /*1f10*/  IMAD.IADD R93, R93, 0x1, R9 ;  /* 0x000000015d5d7824 */ /* 0x000fe200078e0209 */
[----:B------:R-:W-:Y:S01]  /*1f20*/  LOP3.LUT R7, R0, R3, RZ, 0xfc, !PT ;  /* 0x0000000300077212 */ /* 0x000fe200078efcff */
[----:B------:R-:W-:Y:S01]  /*1f30*/  IMAD.IADD R91, R9, 0x1, R91 ;  /* 0x00000001095b7824 */ /* 0x000fe200078e025b */
[C---:B------:R-:W-:Y:S01]  /*1f40*/  SEL R3, R121.reuse, RZ, P0 ;  /* 0x000000ff79037207 */ /* 0x040fe20000000000 */
[----:B0-----:R-:W-:Y:S01]  /*1f50*/  VIADD R28, R28, 0xffffff80 ;  /* 0xffffff801c1c7836 */ /* 0x001fe20000000000 */
[C---:B------:R-:W-:Y:S01]  /*1f60*/  SEL R5, R121.reuse, RZ, P1 ;  /* 0x000000ff79057207 */ /* 0x040fe20000800000 */
[----:B-----5:R-:W-:Y:S01]  /*1f70*/  IMAD.WIDE.U32 R92, R136, R88, R92 ;  /* 0x00000058885c7225 */ /* 0x020fe200078e005c */
[----:B------:R-:W-:-:S02]  /*1f80*/  SEL R0, R121, RZ, P3 ;  /* 0x000000ff79007207 */ /* 0x000fc40001800000 */
[----:B------:R-:W-:Y:S01]  /*1f90*/  IADD3 R3, R16, R3, RZ ;  /* 0x0000000310037210 */ /* 0x000fe20007ffe0ff */
[----:B------:R-:W-:Y:S01]  /*1fa0*/  IMAD.IADD R5, R194, 0x1, R5 ;  /* 0x00000001c2057824 */ /* 0x000fe200078e0205 */
[----:B------:R-:W-:Y:S01]  /*1fb0*/  SHF.R.U32.HI R21, RZ, 0x3, R204 ;  /* 0x00000003ff157819 */ /* 0x000fe200000116cc */
[----:B------:R-:W-:Y:S01]  /*1fc0*/  IMAD.IADD R10, R193, 0x1, R0 ;  /* 0x00000001c10a7824 */ /* 0x000fe200078e0200 */
[----:B------:R-:W-:Y:S01]  /*1fd0*/  SHF.R.S32.HI R0, RZ, 0x1f, R3 ;  /* 0x0000001fff007819 */ /* 0x000fe20000011403 */
[----:B------:R-:W-:Y:S01]  /*1fe0*/  IMAD.WIDE.U32 R90, R136, R88, R90 ;  /* 0x00000058885a7225 */ /* 0x000fe200078e005a */
[----:B------:R-:W-:Y:S02]  /*1ff0*/  SHF.R.S32.HI R6, RZ, 0x1f, R5 ;  /* 0x0000001fff067819 */ /* 0x000fe40000011405 */
[-C--:B------:R-:W-:Y:S01]  /*2000*/  LEA.HI R4, R0, R3.reuse, RZ, 0x3 ;  /* 0x0000000300047211 */ /* 0x080fe200078f18ff */
[----:B------:R-:W-:Y:S01]  /*2010*/  IMAD.WIDE.U32 R98, R136, R94, R98 ;  /* 0x0000005e88627225 */ /* 0x000fe200078e0062 */
[----:B------:R-:W-:-:S02]  /*2020*/  LEA.HI R0, R0, R3, RZ, 0x6 ;  /* 0x0000000300007211 */ /* 0x000fc400078f30ff */
[-C--:B------:R-:W-:Y:S01]  /*2030*/  LEA.HI R3, R6, R5.reuse, RZ, 0x6 ;  /* 0x0000000506037211 */ /* 0x080fe200078f30ff */
[----:B------:R-:W-:Y:S01]  /*2040*/  IMAD.WIDE.U32 R96, R136, R94, R96 ;  /* 0x0000005e88607225 */ /* 0x000fe200078e0060 */
[----:B------:R-:W-:Y:S02]  /*2050*/  LEA.HI R5, R6, R5, RZ, 0x3 ;  /* 0x0000000506057211 */ /* 0x000fe400078f18ff */
[----:B------:R-:W-:Y:S01]  /*2060*/  SHF.R.S32.HI R0, RZ, 0x6, R0 ;  /* 0x00000006ff007819 */ /* 0x000fe20000011400 */
[----:B------:R-:W-:Y:S01]  /*2070*/  IMAD.SHL.U32 R121, R121, 0x2, RZ ;  /* 0x0000000279797824 */ /* 0x000fe200078e00ff */
[----:B------:R-:W-:Y:S02]  /*2080*/  SHF.R.S32.HI R6, RZ, 0x6, R3 ;  /* 0x00000006ff067819 */ /* 0x000fe40000011403 */
[C-C-:B------:R-:W-:Y:S01]  /*2090*/  LOP3.LUT R3, R215.reuse, 0x38, R4.reuse, 0xf8, !PT ;  /* 0x00000038d7037812 */ /* 0x140fe200078ef804 */
[----:B------:R-:W-:Y:S01]  /*20a0*/  IMAD R135, R0, 0x1800, R217 ;  /* 0x0000180000877824 */ /* 0x000fe200078e02d9 */
[----:B------:R-:W-:Y:S01]  /*20b0*/  LOP3.LUT R8, R204, 0x38, R4, 0xf8, !PT ;  /* 0x00000038cc087812 */ /* 0x000fe200078ef804 */
[----:B------:R-:W-:Y:S01]  /*20c0*/  IMAD R132, R0, 0x1800, R218 ;  /* 0x0000180000847824 */ /* 0x000fe200078e02da */
[----:B------:R-:W-:Y:S01]  /*20d0*/  LOP3.LUT R9, R215, 0x38, R5, 0xf8, !PT ;  /* 0x00000038d7097812 */ /* 0x000fe200078ef805 */
[C---:B------:R-:W-:Y:S01]  /*20e0*/  IMAD R133, R6.reuse, 0x1800, R217 ;  /* 0x0000180006857824 */ /* 0x040fe200078e02d9 */
[----:B------:R-:W-:Y:S01]  /*20f0*/  SHF.R.S32.HI R11, RZ, 0x1f, R10 ;  /* 0x0000001fff0b7819 */ /* 0x000fe2000001140a */
[----:B------:R-:W-:Y:S01]  /*2100*/  IMAD R129, R6, 0x1800, R218 ;  /* 0x0000180006817824 */ /* 0x000fe200078e02da */
[----:B------:R-:W-:-:S02]  /*2110*/  LOP3.LUT R0, R3, R216, RZ, 0x3c, !PT ;  /* 0x000000d803007212 */ /* 0x000fc400078e3cff */
[----:B------:R-:W-:Y:S02]  /*2120*/  LOP3.LUT R3, R8, R21, RZ, 0x3c, !PT ;  /* 0x0000001508037212 */ /* 0x000fe400078e3cff */
[----:B------:R-:W-:Y:S02]  /*2130*/  LOP3.LUT R8, R9, R216, RZ, 0x3c, !PT ;  /* 0x000000d809087212 */ /* 0x000fe400078e3cff */
[CC--:B------:R-:W-:Y:S01]  /*2140*/  LEA.HI R12, R11.reuse, R10.reuse, RZ, 0x3 ;  /* 0x0000000a0b0c7211 */ /* 0x0c0fe200078f18ff */
[----:B------:R-:W-:Y:S01]  /*2150*/  IMAD.IADD R132, R132, 0x1, R3 ;  /* 0x0000000184847824 */ /* 0x000fe200078e0203 */
[----:B------:R-:W-:Y:S01]  /*2160*/  LEA.HI R10, R11, R10, RZ, 0x6 ;  /* 0x0000000a0b0a7211 */ /* 0x000fe200078f30ff */
[----:B------:R-:W-:Y:S01]  /*2170*/  IMAD.IADD R133, R133, 0x1, R8 ;  /* 0x0000000185857824 */ /* 0x000fe200078e0208 */
[----:B------:R-:W-:Y:S02]  /*2180*/  IADD3 R135, R135, R0, RZ ;  /* 0x0000000087877210 */ /* 0x000fe40007ffe0ff */
[----:B------:R-:W-:-:S02]  /*2190*/  LOP3.LUT R0, R204, 0x38, R5, 0xf8, !PT ;  /* 0x00000038cc007812 */ /* 0x000fc400078ef805 */
[----:B------:R-:W-:Y:S02]  /*21a0*/  LOP3.LUT R3, R215, 0x38, R12, 0xf8, !PT ;  /* 0x00000038d7037812 */ /* 0x000fe400078ef80c */
[----:B------:R-:W-:Y:S02]  /*21b0*/  SHF.R.S32.HI R10, RZ, 0x6, R10 ;  /* 0x00000006ff0a7819 */ /* 0x000fe4000001140a */
[----:B------:R-:W-:Y:S02]  /*21c0*/  LOP3.LUT R8, R204, 0x38, R12, 0xf8, !PT ;  /* 0x00000038cc087812 */ /* 0x000fe400078ef80c */
[----:B------:R-:W-:Y:S01]  /*21d0*/  LOP3.LUT P2, RZ, R223, 0x4, RZ, 0xc0, !PT ;  /* 0x00000004dfff7812 */ /* 0x000fe2000784c0ff */
[----:B------:R-:W-:Y:S01]  /*21e0*/  IMAD R128, R10, 0x1800, R218 ;  /* 0x000018000a807824 */ /* 0x000fe200078e02da */
[----:B------:R-:W-:Y:S01]  /*21f0*/  LOP3.LUT R6, R0, R21, RZ, 0x3c, !PT ;  /* 0x0000001500067212 */ /* 0x000fe200078e3cff */
[----:B------:R-:W-:Y:S01]  /*2200*/  IMAD R131, R10, 0x1800, R217 ;  /* 0x000018000a837824 */ /* 0x000fe200078e02d9 */
[----:B------:R-:W-:-:S02]  /*2210*/  LOP3.LUT R0, R3, R216, RZ, 0x3c, !PT ;  /* 0x000000d803007212 */ /* 0x000fc400078e3cff */
[----:B------:R-:W-:Y:S02]  /*2220*/  SHF.R.S32.HI R9, RZ, 0x1f, R136 ;  /* 0x0000001fff097819 */ /* 0x000fe40000011488 */
[----:B------:R-:W-:Y:S01]  /*2230*/  LOP3.LUT R3, R8, R21, RZ, 0x3c, !PT ;  /* 0x0000001508037212 */ /* 0x000fe200078e3cff */
[----:B------:R-:W-:Y:S01]  /*2240*/  IMAD.IADD R131, R131, 0x1, R0 ;  /* 0x0000000183837824 */ /* 0x000fe200078e0200 */
[----:B------:R-:W-:Y:S01]  /*2250*/  IADD3 R129, R129, R6, RZ ;  /* 0x0000000681817210 */ /* 0x000fe20007ffe0ff */
[----:B------:R-:W-:Y:S01]  /*2260*/  IMAD R6, R9, R94, RZ ;  /* 0x0000005e09067224 */ /* 0x000fe200078e02ff */
[----:B------:R-:W-:Y:S01]  /*2270*/  SHF.R.S32.HI R21, RZ, 0x1f, R28 ;  /* 0x0000001fff157819 */ /* 0x000fe2000001141c */
[----:B------:R-:W-:Y:S01]  /*2280*/  IMAD.IADD R128, R128, 0x1, R3 ;  /* 0x0000000180807824 */ /* 0x000fe200078e0203 */
[----:B------:R-:W-:Y:S01]  /*2290*/  LOP3.LUT R3, R215, 0x18, R16, 0xf8, !PT ;  /* 0x00000018d7037812 */ /* 0x000fe200078ef810 */
[C---:B------:R-:W-:Y:S01]  /*22a0*/  IMAD R101, R136.reuse, R95, R6 ;  /* 0x0000005f88657224 */ /* 0x040fe200078e0206 */
[----:B------:R-:W-:Y:S01]  /*22b0*/  LEA.HI R21, R21, R28, RZ, 0x2 ;  /* 0x0000001c15157211 */ /* 0x000fe200078f10ff */
[----:B------:R-:W-:Y:S01]  /*22c0*/  IMAD R0, R9, R88, RZ ;  /* 0x0000005809007224 */ /* 0x000fe200078e02ff */
[----:B------:R-:W-:Y:S01]  /*22d0*/  LOP3.LUT R6, R3, R216, RZ, 0x3c, !PT ;  /* 0x000000d803067212 */ /* 0x000fe200078e3cff */
[----:B------:R-:W-:Y:S01]  /*22e0*/  IMAD R9, R89, 0x60, RZ ;  /* 0x0000006059097824 */ /* 0x000fe200078e02ff */
[----:B------:R-:W-:Y:S01]  /*22f0*/  LOP3.LUT R21, R21, 0xfffffffc, RZ, 0xc0, !PT ;  /* 0xfffffffc15157812 */ /* 0x000fe200078ec0ff */
[----:B------:R-:W-:Y:S01]  /*2300*/  IMAD R11, R136, R89, R0 ;  /* 0x00000059880b7224 */ /* 0x000fe200078e0200 */
[----:B------:R-:W-:-:S02]  /*2310*/  IADD3 R127, R217, R6, RZ ;  /* 0x00000006d97f7210 */ /* 0x000fc40007ffe0ff */
[C---:B------:R-:W-:Y:S01]  /*2320*/  SHF.L.U64.HI R106, R88.reuse, 0x6, R89 ;  /* 0x00000006586a7819 */ /* 0x040fe20000010259 */
[----:B------:R-:W-:Y:S01]  /*2330*/  IMAD.WIDE.U32 R88, R88, 0x60, RZ ;  /* 0x0000006058587825 */ /* 0x000fe200078e00ff */
[----:B------:R-:W-:Y:S02]  /*2340*/  SHF.R.S32.HI R114, RZ, 0x3, R4 ;  /* 0x00000003ff727819 */ /* 0x000fe40000011404 */
[----:B------:R-:W-:Y:S01]  /*2350*/  LOP3.LUT R3, R4, 0xfffffff8, RZ, 0xc0, !PT ;  /* 0xfffffff804037812 */ /* 0x000fe200078ec0ff */
[----:B------:R-:W-:Y:S01]  /*2360*/  IMAD.IADD R126, R89, 0x1, R9 ;  /* 0x00000001597e7824 */ /* 0x000fe200078e0209 */
[C---:B------:R-:W-:Y:S01]  /*2370*/  SHF.L.U64.HI R104, R94.reuse, 0x6, R95 ;  /* 0x000000065e687819 */ /* 0x040fe2000001025f */
[----:B------:R-:W-:Y:S01]  /*2380*/  IMAD.IADD R102, R93, 0x1, R11 ;  /* 0x000000015d667824 */ /* 0x000fe200078e020b */
[C---:B------:R-:W-:Y:S01]  /*2390*/  SHF.L.U32 R105, R94.reuse, 0x6, RZ ;  /* 0x000000065e697819 */ /* 0x040fe200000006ff */
[----:B------:R-:W-:Y:S01]  /*23a0*/  IMAD.WIDE.U32 R94, R94, 0x60, RZ ;  /* 0x000000605e5e7825 */ /* 0x000fe200078e00ff */
[----:B------:R-:W-:-:S02]  /*23b0*/  IADD3 R21, R28, -R21, RZ ;  /* 0x800000151c157210 */ /* 0x000fc40007ffe0ff */
[----:B------:R-:W-:Y:S01]  /*23c0*/  SHF.R.S32.HI R113, RZ, 0x3, R5 ;  /* 0x00000003ff717819 */ /* 0x000fe20000011405 */
[----:B------:R-:W-:Y:S01]  /*23d0*/  IMAD.IADD R125, R95, 0x1, R125 ;  /* 0x000000015f7d7824 */ /* 0x000fe200078e027d */
[----:B------:R-:W-:Y:S01]  /*23e0*/  LOP3.LUT R4, R5, 0xfffffff8, RZ, 0xc0, !PT ;  /* 0xfffffff805047812 */ /* 0x000fe200078ec0ff */
[----:B------:R-:W-:Y:S01]  /*23f0*/  IMAD R111, R21, 0x40, R202 ;  /* 0x00000040156f7824 */ /* 0x000fe200078e02ca */
[----:B------:R-:W-:Y:S02]  /*2400*/  LOP3.LUT R5, R12, 0xfffffff8, RZ, 0xc0, !PT ;  /* 0xfffffff80c057812 */ /* 0x000fe400078ec0ff */
[----:B------:R-:W-:Y:S01]  /*2410*/  IADD3 R103, R99, R101, RZ ;  /* 0x0000006563677210 */ /* 0x000fe20007ffe0ff */
[----:B------:R-:W-:Y:S01]  /*2420*/  IMAD.IADD R101, R101, 0x1, R97 ;  /* 0x0000000165657824 */ /* 0x000fe200078e0261 */
[----:B------:R-:W-:Y:S02]  /*2430*/  IADD3 R124, R27, R26, RZ ;  /* 0x0000001a1b7c7210 */ /* 0x000fe40007ffe0ff */
[----:B------:R-:W-:-:S02]  /*2440*/  SHF.R.S32.HI R0, RZ, 0x1f, R30 ;  /* 0x0000001fff007819 */ /* 0x000fc4000001141e */
[----:B-1----:R-:W-:Y:S02]  /*2450*/  LEA.HI R137, R137, 0x8, RZ, 0x19 ;  /* 0x0000000889897811 */ /* 0x002fe400078fc8ff */
[----:B------:R-:W-:Y:S02]  /*2460*/  IADD3 R100, R11, R91, RZ ;  /* 0x0000005b0b647210 */ /* 0x000fe40007ffe0ff */
[----:B------:R-:W-:Y:S02]  /*2470*/  SHF.R.S32.HI R112, RZ, 0x3, R12 ;  /* 0x00000003ff707819 */ /* 0x000fe4000001140c */
[----:B------:R-:W-:Y:S02]  /*2480*/  SHF.R.S32.HI R110, RZ, 0x1f, R3 ;  /* 0x0000001fff6e7819 */ /* 0x000fe40000011403 */
[----:B------:R-:W-:Y:S02]  /*2490*/  SHF.R.S32.HI R109, RZ, 0x1f, R4 ;  /* 0x0000001fff6d7819 */ /* 0x000fe40000011404 */
[----:B------:R-:W-:-:S02]  /*24a0*/  SHF.R.S32.HI R108, RZ, 0x1f, R5 ;  /* 0x0000001fff6c7819 */ /* 0x000fc40000011405 */
[----:B--2---:R-:W-:-:S04]  /*24b0*/  LOP3.LUT R20, R20, 0xfffffffe, RZ, 0xc0, !PT ;  /* 0xfffffffe14147812 */ /* 0x004fc800078ec0ff */
[----:B------:R-:W-:-:S04]  /*24c0*/  @P3 LOP3.LUT R20, R20, 0x1, RZ, 0xfc, !PT ;  /* 0x0000000114143812 */ /* 0x000fc800078efcff */
[----:B------:R-:W-:-:S04]  /*24d0*/  LOP3.LUT R20, R20, 0xfffffffb, RZ, 0xc0, !PT ;  /* 0xfffffffb14147812 */ /* 0x000fc800078ec0ff */
[----:B------:R-:W-:Y:S02]  /*24e0*/  @P2 LOP3.LUT R20, R20, 0x4, RZ, 0xfc, !PT ;  /* 0x0000000414142812 */ /* 0x000fe400078efcff */
[----:B------:R-:W-:-:S03]  /*24f0*/  ISETP.GE.AND P2, PT, R192, UR4, PT ;  /* 0x00000004c0007c0c */ /* 0x000fc6000bf46270 */
[----:B------:R0:W-:Y:S01]  /*2500*/  STL [R1], R20 ;  /* 0x0000001401007387 */ /* 0x0001e20000100800 */
[----:B------:R-:W-:-:S04]  /*2510*/  SEL R6, RZ, 0x20, P2 ;  /* 0x00000020ff067807 */ /* 0x000fc80001000000 */
[C---:B0-----:R-:W-:Y:S02]  /*2520*/  LOP3.LUT R20, R7.reuse, R6, RZ, 0xfc, !PT ;  /* 0x0000000607147212 */ /* 0x041fe400078efcff */
[----:B------:R-:W-:Y:S02]  /*2530*/  LOP3.LUT R6, R7, 0x1, RZ, 0xc0, !PT ;  /* 0x0000000107067812 */ /* 0x000fe400078ec0ff */
[C---:B------:R-:W-:Y:S02]  /*2540*/  LOP3.LUT R7, R20.reuse, 0x2, RZ, 0xc0, !PT ;  /* 0x0000000214077812 */ /* 0x040fe400078ec0ff */
[C---:B------:R-:W-:Y:S02]  /*2550*/  LOP3.LUT R8, R20.reuse, 0x4, RZ, 0xc0, !PT ;  /* 0x0000000414087812 */ /* 0x040fe400078ec0ff */
[C---:B------:R-:W-:Y:S02]  /*2560*/  LOP3.LUT R9, R20.reuse, 0x8, RZ, 0xc0, !PT ;  /* 0x0000000814097812 */ /* 0x040fe400078ec0ff */
[----:B------:R-:W-:-:S02]  /*2570*/  LOP3.LUT R10, R20, 0x10, RZ, 0xc0, !PT ;  /* 0x00000010140a7812 */ /* 0x000fc400078ec0ff */
[----:B------:R-:W-:Y:S02]  /*2580*/  SHF.R.S32.HI R123, RZ, 0x1f, R25 ;  /* 0x0000001fff7b7819 */ /* 0x000fe40000011419 */
[----:B------:R-:W-:-:S07]  /*2590*/  LOP3.LUT R20, R20, 0x20, RZ, 0xc0, !PT ;  /* 0x0000002014147812 */ /* 0x000fce00078ec0ff */
.L_x_3855:
[----:B--2---:R-:W2:Y:S01]  /*25a0*/  LDL.LU R33, [R1] ;  /* 0x0000000001217983 */ /* 0x004ea20000300800 */
[----:B------:R-:W0:Y:S01]  /*25b0*/  LDC R31, c[0x0][0x430] ;  /* 0x00010c00ff1f7b82 */ /* 0x000e220000000800 */
[----:B------:R-:W-:Y:S02]  /*25c0*/  VIADD R2, R2, 0xffffffff ;  /* 0xffffffff02027836 */ /* 0x000fe40000000000 */
[----:B------:R-:W-:Y:S02]  /*25d0*/  IMAD.MOV.U32 R21, RZ, RZ, RZ ;  /* 0x000000ffff157224 */ /* 0x000fe400078e00ff */
[----:B------:R-:W-:-:S03]  /*25e0*/  IMAD R13, R2, 0x60, R111 ;  /* 0x00000060020d7824 */ /* 0x000fc600078e026f */
[----:B------:R-:W1:Y:S01]  /*25f0*/  LDC R120, c[0x0][0x3f4] ;  /* 0x0000fd00ff787b82 */ /* 0x000e620000000800 */
        /* <DEDUP_REMOVED lines=12> */
[----:B------:R-:W-:Y:S01]  /*26c0*/  @!P2 SHF.R.S32.HI R27, RZ, 0x1f, R26 ;  /* 0x0000001fff1ba819 */ /* 0x000fe2000001141a */
[C---:B------:R-:W-:Y:S02]  /*26d0*/  @!P2 IMAD R11, R25.reuse, R15, R28 ;  /* 0x0000000f190ba224 */ /* 0x040fe400078e021c */
[----:B------:R-:W-:-:S04]  /*26e0*/  @!P2 IMAD.WIDE.U32 R14, R25, R14, R26 ;  /* 0x0000000e190ea225 */ /* 0x000fc800078e001a */
[----:B------:R-:W-:Y:S01]  /*26f0*/  @!P2 IMAD.IADD R11, R15, 0x1, R11 ;  /* 0x000000010f0ba824 */ /* 0x000fe200078e020b */
[----:B---3--:R-:W-:-:S04]  /*2700*/  @!P2 LEA R12, P3, R14, R12, 0x2 ;  /* 0x0000000c0e0ca211 */ /* 0x008fc800078610ff */
[----:B------:R-:W-:-:S05]  /*2710*/  @!P2 LEA.HI.X R13, R14, R13, R11, 0x2, P3 ;  /* 0x0000000d0e0da211 */ /* 0x000fca00018f140b */
[----:B------:R0:W5:Y:S01]  /*2720*/  @!P2 LDG.E R21, desc[UR56][R12.64] ;  /* 0x000000380c15a981 */ /* 0x000162000c1e1900 */
[----:B------:R-:W-:Y:S01]  /*2730*/  ISETP.GT.AND P2, PT, R2, R122, PT ;  /* 0x0000007a0200720c */ /* 0x000fe20003f44270 */
[----:B------:R-:W-:Y:S01]  /*2740*/  IMAD R14, R19, 0x4800, R127 ;  /* 0x00004800130e7824 */ /* 0x000fe200078e027f */
[----:B------:R-:W-:Y:S01]  /*2750*/  LOP3.LUT P4, RZ, R223, 0x4, RZ, 0xc0, !PT ;  /* 0x00000004dfff7812 */ /* 0x000fe2000788c0ff */
[----:B------:R-:W-:Y:S05]  /*2760*/  YIELD ;  /* 0x0000000000007946 */ /* 0x000fea0003800000 */
[----:B------:R-:W-:Y:S01]  /*2770*/  IADD3 R26, -R26, RZ, RZ ;  /* 0x000000ff1a1a7210 */ /* 0x000fe20007ffe1ff */
[C---:B------:R-:W-:Y:S01]  /*2780*/  VIADD R28, R14.reuse, 0x20 ;  /* 0x000000200e1c7836 */ /* 0x040fe20000000000 */
[----:B------:R-:W-:Y:S01]  /*2790*/  BSSY B0, `(.L_x_3750) ;  /* 0x0000784000007945 */ /* 0x000fe20003800000 */
[----:B------:R-:W-:-:S02]  /*27a0*/  LEA R27, R14, R115, 0x1 ;  /* 0x000000730e1b7211 */ /* 0x000fc400078e08ff */
[----:B------:R-:W-:Y:S02]  /*27b0*/  IMAD R26, R31, R26, R32 ;  /* 0x0000001a1f1a7224 */ /* 0x000fe400078e0220 */
[----:B------:R-:W-:-:S04]  /*27c0*/  @P4 VIADD R28, R14, 0xffffffe0 ;  /* 0xffffffe00e1c4836 */ /* 0x000fc80000000000 */
[----:B------:R-:W-:Y:S01]  /*27d0*/  IMAD R28, R28, 0x2, R115 ;  /* 0x000000021c1c7824 */ /* 0x000fe200078e0273 */
[----:B--2---:R-:W-:-:S04]  /*27e0*/  LOP3.LUT R33, R33, 0xfffffffd, RZ, 0xc0, !PT ;  /* 0xfffffffd21217812 */ /* 0x004fc800078ec0ff */
[----:B------:R-:W-:Y:S02]  /*27f0*/  @P2 LOP3.LUT R33, R33, 0x2, RZ, 0xfc, !PT ;  /* 0x0000000221212812 */ /* 0x000fe400078efcff */
[----:B------:R-:W-:-:S03]  /*2800*/  ISETP.GE.AND P2, PT, R120, 0x1, PT ;  /* 0x000000017800780c */ /* 0x000fc60003f46270 */
[----:B------:R0:W-:Y:S10]  /*2810*/  STL [R1], R33 ;  /* 0x0000002101007387 */ /* 0x0001f40000100800 */
[----:B0-----:R-:W-:Y:S05]  /*2820*/  @!P2 BRA `(.L_x_3751) ;  /* 0x000000700014a947 */ /* 0x001fea0003800000 */
        /* <DEDUP_REMOVED lines=18> */
[----:B------:R-:W-:Y:S01]  /*2950*/  IMAD R14, R125, R2, RZ ;  /* 0x000000027d0e7224 */ /* 0x000fe200078e02ff */
[----:B------:R-:W-:Y:S01]  /*2960*/  IADD3 R13, R13, R15, RZ ;  /* 0x0000000f0d0d7210 */ /* 0x000fe20007ffe0ff */
[----:B------:R-:W-:Y:S02]  /*2970*/  IMAD R15, R0, UR4, RZ ;  /* 0x00000004000f7c24 */ /* 0x000fe4000f8e02ff */
[C---:B------:R-:W-:Y:S02]  /*2980*/  IMAD R33, R11.reuse, R94, R14 ;  /* 0x0000005e0b217224 */ /* 0x040fe400078e020e */
[----:B------:R-:W-:Y:S02]  /*2990*/  IMAD R35, R11, R88, R32 ;  /* 0x000000580b237224 */ /* 0x000fe400078e0220 */
[C---:B------:R-:W-:Y:S02]  /*29a0*/  IMAD R11, R30.reuse, UR5, R15 ;  /* 0x000000051e0b7c24 */ /* 0x040fe4000f8e020f */
        /* <DEDUP_REMOVED lines=10> */
[----:B------:R-:W-:Y:S01]  /*2a50*/  ISETP.GE.AND P3, PT, R202, R85, PT ;  /* 0x00000055ca00720c */ /* 0x000fe20003f66270 */
        /* <DEDUP_REMOVED lines=14> */
[----:B------:R-:W-:Y:S06]  /*2b40*/  @P3 BRA `(.L_x_3754) ;  /* 0x0000000000a03947 */ /* 0x000fec0003800000 */
[----:B------:R-:W-:Y:S01]  /*2b50*/  IADD3 R35, P2, R98, R14, RZ ;  /* 0x0000000e62237210 */ /* 0x000fe20007f5e0ff */
[----:B------:R-:W-:Y:S01]  /*2b60*/  ULDC.64 UR4, c[0x0][0x3e8] ;  /* 0x0000fa0000047ab9 */ /* 0x000fe20000000a00 */
[----:B------:R-:W-:Y:S02]  /*2b70*/  CS2R R76, SRZ ;  /* 0x00000000004c7805 */ /* 0x000fe4000001ff00 */
[----:B------:R-:W-:Y:S01]  /*2b80*/  CS2R R78, SRZ ;  /* 0x00000000004e7805 */ /* 0x000fe2000001ff00 */
[----:B------:R-:W-:Y:S01]  /*2b90*/  IMAD.X R36, R11, 0x1, R103, P2 ;  /* 0x000000010b247824 */ /* 0x000fe200010e0667 */
[----:B------:R-:W-:-:S04]  /*2ba0*/  LEA R34, P2, R35, UR4, 0x1 ;  /* 0x0000000423227c11 */ /* 0x000fc8000f8408ff */
[----:B------:R-:W-:Y:S01]  /*2bb0*/  LEA.HI.X R35, R35, UR5, R36, 0x1, P2 ;  /* 0x0000000523237c11 */ /* 0x000fe200090f0c24 */
[----:B------:R-:W-:Y:S01]  /*2bc0*/  ULDC.64 UR4, c[0x0][0x400] ;  /* 0x0001000000047ab9 */ /* 0x000fe20000000a00 */
[----:B------:R-:W-:-:S05]  /*2bd0*/  IADD3 R37, P2, R92, R12, RZ ;  /* 0x0000000c5c257210 */ /* 0x000fca0007f5e0ff */
[----:B------:R-:W-:Y:S01]  /*2be0*/  IMAD.X R38, R80, 0x1, R102, P2 ;  /* 0x0000000150267824 */ /* 0x000fe200010e0666 */
        /* <DEDUP_REMOVED lines=30> */
.L_x_3754:
[----:B------:R-:W-:Y:S05]  /*2dd0*/  BSYNC B1 ;  /* 0x0000000000017941 */ /* 0x000fea0003800000 */
.L_x_3753:
[----:B0-----:R-:W-:Y:S01]  /*2de0*/  IADD3 R34, R202, 0x40, RZ ;  /* 0x00000040ca227810 */ /* 0x001fe20007ffe0ff */
        /* <DEDUP_REMOVED lines=12> */
[----:B-----5:R-:W-:Y:S01]  /*2eb0*/  IMAD.MOV.U32 R81, RZ, RZ, R56 ;  /* 0x000000ffff517224 */ /* 0x020fe200078e0038 */
[----:B------:R-:W-:Y:S01]  /*2ec0*/  CS2R R54, SRZ ;  /* 0x0000000000367805 */ /* 0x000fe2000001ff00 */
[----:B------:R-:W-:Y:S01]  /*2ed0*/  IMAD.MOV.U32 R82, RZ, RZ, R57 ;  /* 0x000000ffff527224 */ /* 0x000fe200078e0039 */
[----:B------:R-:W-:Y:S06]  /*2ee0*/  @P4 BRA `(.L_x_3756) ;  /* 0x0000000000a04947 */ /* 0x000fec0003800000 */
[----:B------:R-:W-:Y:S01]  /*2ef0*/  IADD3 R14, P2, P5, R98, R14, R105 ;  /* 0x0000000e620e7210 */ /* 0x000fe20007d5e069 */
[----:B------:R-:W-:Y:S01]  /*2f00*/  ULDC.64 UR4, c[0x0][0x3e8] ;  /* 0x0000fa0000047ab9 */ /* 0x000fe20000000a00 */
[----:B------:R-:W-:Y:S02]  /*2f10*/  CS2R R52, SRZ ;  /* 0x0000000000347805 */ /* 0x000fe4000001ff00 */
[----:B------:R-:W-:Y:S02]  /*2f20*/  CS2R R54, SRZ ;  /* 0x0000000000367805 */ /* 0x000fe4000001ff00 */
[----:B------:R-:W-:Y:S02]  /*2f30*/  IADD3.X R13, R103, R11, R104, P2, P5 ;  /* 0x0000000b670d7210 */ /* 0x000fe400017ea468 */
[----:B------:R-:W-:-:S04]  /*2f40*/  IADD3 R11, P2, P5, R92, R12, R107 ;  /* 0x0000000c5c0b7210 */ /* 0x000fc80007d5e06b */
[----:B------:R-:W-:Y:S02]  /*2f50*/  IADD3.X R80, R102, R80, R106, P2, P5 ;  /* 0x0000005066507210 */ /* 0x000fe400017ea46a */
[----:B------:R-:W-:-:S04]  /*2f60*/  LEA R12, P2, R14, UR4, 0x1 ;  /* 0x000000040e0c7c11 */ /* 0x000fc8000f8408ff */
[----:B------:R-:W-:Y:S01]  /*2f70*/  LEA.HI.X R13, R14, UR5, R13, 0x1, P2 ;  /* 0x000000050e0d7c11 */ /* 0x000fe200090f0c0d */
[----:B------:R-:W-:Y:S02]  /*2f80*/  ULDC.64 UR4, c[0x0][0x400] ;  /* 0x0001000000047ab9 */ /* 0x000fe40000000a00 */
        /* <DEDUP_REMOVED lines=30> */
.L_x_3756:
[----:B------:R-:W-:Y:S05]  /*3170*/  BSYNC B1 ;  /* 0x0000000000017941 */ /* 0x000fea0003800000 */
.L_x_3755:
[----:B0-----:R-:W-:Y:S01]  /*3180*/  IMAD.MOV.U32 R12, RZ, RZ, R61 ;  /* 0x000000ffff0c7224 */ /* 0x001fe200078e003d */
[----:B------:R-:W-:Y:S01]  /*3190*/  MOV R11, R60 ;  /* 0x0000003c000b7202 */ /* 0x000fe20000000f00 */
[----:B------:R-:W-:Y:S01]  /*31a0*/  IMAD.MOV.U32 R13, RZ, RZ, R68 ;  /* 0x000000ffff0d7224 */ /* 0x000fe200078e0044 */
[----:B------:R-:W-:Y:S01]  /*31b0*/  UISETP.NE.AND UP0, UPT, UR59, 0x3, UPT ;  /* 0x000000033b00788c */ /* 0x000fe2000bf05270 */
        /* <DEDUP_REMOVED lines=23> */
[----:B------:R-:W-:Y:S01]  /*3330*/  IMAD.MOV.U32 R14, RZ, RZ, R71 ;  /* 0x000000ffff0e7224 */ /* 0x000fe200078e0047 */
[----:B------:R-:W-:Y:S02]  /*3340*/  PRMT R157, R11, 0x7610, R157 ;  /* 0x000076100b9d7816 */ /* 0x000fe4000000009d */
        /* <DEDUP_REMOVED lines=20> */
[----:B------:R-:W-:Y:S02]  /*3490*/  PLOP3.LUT P2, PT, PT, PT, UP0, 0x80, 0x0 ;  /* 0x000000000000781c */ /* 0x000fe40003f4f008 */
[----:B------:R-:W-:Y:S01]  /*34a0*/  PRMT R134, R14, 0x5410, R13 ;  /* 0x000054100e867816 */ /* 0x000fe2000000000d */
[----:B------:R-:W-:Y:S01]  /*34b0*/  IMAD.MOV.U32 R13, RZ, RZ, R49 ;  /* 0x000000ffff0d7224 */ /* 0x000fe200078e0031 */
[----:B------:R-:W-:Y:S01]  /*34c0*/  PRMT R139, R12, 0x5410, R11 ;  /* 0x000054100c8b7816 */ /* 0x000fe2000000000b */
[----:B------:R-:W-:Y:S01]  /*34d0*/  IMAD.MOV.U32 R12, RZ, RZ, R52 ;  /* 0x000000ffff0c7224 */ /* 0x000fe200078e0034 */
[----:B------:R-:W-:-:S02]  /*34e0*/  MOV R14, R48 ;  /* 0x00000030000e7202 */ /* 0x000fc40000000f00 */
[----:B------:R-:W-:Y:S02]  /*34f0*/  MOV R11, R53 ;  /* 0x00000035000b7202 */ /* 0x000fe40000000f00 */
        /* <DEDUP_REMOVED lines=17> */
[----:B------:R-:W-:Y:S02]  /*3610*/  MOV R14, R50 ;  /* 0x00000032000e7202 */ /* 0x000fe40000000f00 */
[----:B------:R-:W-:Y:S02]  /*3620*/  MOV R11, R55 ;  /* 0x00000037000b7202 */ /* 0x000fe40000000f00 */
[----:B------:R-:W-:Y:S02]  /*3630*/  PRMT R149, R14, 0x5410, R13 ;  /* 0x000054100e957816 */ /* 0x000fe4000000000d */
[----:B------:R-:W-:Y:S01]  /*3640*/  PRMT R151, R12, 0x5410, R11 ;  /* 0x000054100c977816 */ /* 0x000fe2000000000b */
[----:B------:R-:W-:Y:S06]  /*3650*/  @!P2 BRA `(.L_x_3757) ;  /* 0x000000000004a947 */ /* 0x000fec0003800000 */
[----:B------:R-:W-:Y:S01]  /*3660*/  BPT.TRAP 0x1 ;  /* 0x000000040000795c */ /* 0x000fe20000300000 */
.L_x_3757:
[----:B------:R-:W-:Y:S01]  /*3670*/  IMAD R86, R19, 0x8, R18 ;  /* 0x0000000813567824 */ /* 0x000fe200078e0212 */
[----:B------:R-:W-:Y:S01]  /*3680*/  SHF.L.U32 R87, R203, 0x1f, RZ ;  /* 0x0000001fcb577819 */ /* 0x000fe200000006ff */
[----:B------:R-:W-:Y:S03]  /*3690*/  BSSY B1, `(.L_x_3758) ;  /* 0x0000003000017945 */ /* 0x000fe60003800000 */
[----:B------:R-:W0:Y:S02]  /*36a0*/  SYNCS.PHASECHK.TRANS64.TRYWAIT P5, [R86+URZ+0x30890], R87 ;  /* 0x03089057560075a7 */ /* 0x000e2400080a017f */
[----:B0-----:R-:W-:Y:S05]  /*36b0*/  @!P5 BRA `(.L_x_3759) ;  /* 0x000001c00060d947 */ /* 0x001fea0003800000 */
.L_x_4081:
[----:B------:R-:W-:Y:S05]  /*36c0*/  BSYNC B1 ;  /* 0x0000000000017941 */ /* 0x000fea0003800000 */
.L_x_3758:
[----:B------:R-:W-:-:S03]  /*36d0*/  UMOV UR4, 0xffffffff ;  /* 0xffffffff00047882 */ /* 0x000fc60000000000 */
[----:B------:R-:W-:Y:S05]  /*36e0*/  BRA.DIV UR4, `(.L_x_3760) ;  /* 0x000001c204687947 */ /* 0x000fea000b800000 */
[----:B------:R1:W2:Y:S04]  /*36f0*/  SHFL.IDX PT, R82, R118, RZ, 0x1c1f ;  /* 0x001c1fff76527589 */ /* 0x0002a800000e0000 */
[----:B------:R1:W3:Y:S02]  /*3700*/  SHFL.IDX PT, R11, R119, RZ, 0x1c1f ;  /* 0x001c1fff770b7589 */ /* 0x0002e400000e0000 */
.L_x_4085:
        /* <DEDUP_REMOVED lines=12> */
[----:B0-----:R-:W-:Y:S01]  /*37d0*/  IMAD.MOV.U32 R78, RZ, RZ, R13 ;  /* 0x000000ffff4e7224 */ /* 0x001fe200078e000d */
[----:B------:R-:W-:Y:S02]  /*37e0*/  SHF.R.U64 R76, R76, 0x10, R77 ;  /* 0x000000104c4c7819 */ /* 0x000fe4000000124d */
[----:B------:R-:W-:Y:S01]  /*37f0*/  SHF.R.U32.HI R79, RZ, 0x10, R79 ;  /* 0x00000010ff4f7819 */ /* 0x000fe2000001164f */
[----:B------:R-:W-:Y:S02]  /*3800*/  HADD2.F32 R144, -RZ, R144.H0_H0 ;  /* 0x20000090ff907230 */ /* 0x000fe40000004100 */
[--C-:B------:R-:W-:Y:S02]  /*3810*/  HADD2.F32 R13, -RZ, R78.reuse.H1_H1 ;  /* 0x3000004eff0d7230 */ /* 0x100fe40000004100 */
[----:B------:R-:W-:Y:S02]  /*3820*/  HADD2.F32 R145, -RZ, R78.H0_H0 ;  /* 0x2000004eff917230 */ /* 0x000fe40000004100 */
[----:B------:R-:W-:-:S02]  /*3830*/  HADD2.F32 R76, -RZ, R76.H0_H0 ;  /* 0x2000004cff4c7230 */ /* 0x000fc40000004100 */
[-C--:B------:R-:W-:Y:S01]  /*3840*/  FMUL.FTZ R78, R13, R144.reuse ;  /* 0x000000900d4e7220 */ /* 0x080fe20000410000 */
[----:B------:R-:W-:-:S03]  /*3850*/  FMUL.FTZ R144, R145, R144 ;  /* 0x0000009091907220 */ /* 0x000fc60000410000 */
[-C--:B------:R-:W-:Y:S01]  /*3860*/  FFMA.FTZ R78, R145, R76.reuse, -R78 ;  /* 0x0000004c914e7223 */ /* 0x080fe2000001084e */
[----:B------:R-:W-:Y:S02]  /*3870*/  HADD2.F32 R145, -RZ, R147.H1_H1 ;  /* 0x30000093ff917230 */ /* 0x000fe40000004100 */
[----:B------:R-:W-:Y:S01]  /*3880*/  FFMA.FTZ R13, R13, R76, R144 ;  /* 0x0000004c0d0d7223 */ /* 0x000fe20000010090 */
[----:B------:R-:W-:Y:S01]  /*3890*/  IMAD.MOV.U32 R144, RZ, RZ, R15 ;  /* 0x000000ffff907224 */ /* 0x000fe200078e000f */
[----:B------:R-:W-:Y:S02]  /*38a0*/  SHF.R.U32.HI R76, RZ, 0x10, R77 ;  /* 0x00000010ff4c7819 */ /* 0x000fe4000001164d */
[----:B------:R-:W-:Y:S01]  /*38b0*/  MOV R77, R12 ;  /* 0x0000000c004d7202 */ /* 0x000fe20000000f00 */
[----:B------:R-:W-:Y:S01]  /*38c0*/  HADD2.F32 R12, -RZ, R79.H0_H0 ;  /* 0x2000004fff0c7230 */ /* 0x000fe20000004100 */
[----:B------:R-:W-:Y:S01]  /*38d0*/  F2FP.F16.F32.PACK_AB R13, R13, R78 ;  /* 0x0000004e0d0d723e */ /* 0x000fe200000000ff */
[----:B------:R-:W-:-:S02]  /*38e0*/  HADD2.F32 R15, -RZ, R144.H1_H1 ;  /* 0x30000090ff0f7230 */ /* 0x000fc40000004100 */
[----:B------:R-:W-:Y:S02]  /*38f0*/  HADD2.F32 R79, -RZ, R144.H0_H0 ;  /* 0x20000090ff4f7230 */ /* 0x000fe40000004100 */
[----:B------:R-:W-:Y:S02]  /*3900*/  HADD2.F32 R76, -RZ, R76.H0_H0 ;  /* 0x2000004cff4c7230 */ /* 0x000fe40000004100 */
[-C--:B------:R-:W-:Y:S01]  /*3910*/  FMUL.FTZ R144, R15, R12.reuse ;  /* 0x0000000c0f907220 */ /* 0x080fe20000410000 */
[----:B------:R-:W-:-:S03]  /*3920*/  FMUL.FTZ R148, R79, R12 ;  /* 0x0000000c4f947220 */ /* 0x000fc60000410000 */
[-C--:B------:R-:W-:Y:S01]  /*3930*/  FFMA.FTZ R12, R79, R76.reuse, -R144 ;  /* 0x0000004c4f0c7223 */ /* 0x080fe20000010890 */
[--C-:B------:R-:W-:Y:S02]  /*3940*/  HADD2.F32 R144, -RZ, R77.reuse.H0_H0 ;  /* 0x2000004dff907230 */ /* 0x100fe40000004100 */
[----:B------:R-:W-:Y:S01]  /*3950*/  FFMA.FTZ R15, R15, R76, R148 ;  /* 0x0000004c0f0f7223 */ /* 0x000fe20000010094 */
[----:B------:R-:W-:Y:S02]  /*3960*/  IMAD.MOV.U32 R76, RZ, RZ, R14 ;  /* 0x000000ffff4c7224 */ /* 0x000fe400078e000e */
[----:B------:R-:W-:Y:S02]  /*3970*/  HADD2.F32 R14, -RZ, R77.H1_H1 ;  /* 0x3000004dff0e7230 */ /* 0x000fe40000004100 */
[----:B------:R-:W-:Y:S01]  /*3980*/  HADD2.F32 R79, -RZ, R147.H0_H0 ;  /* 0x20000093ff4f7230 */ /* 0x000fe20000004100 */
[----:B------:R-:W-:Y:S01]  /*3990*/  F2FP.F16.F32.PACK_AB R15, R15, R12 ;  /* 0x0000000c0f0f723e */ /* 0x000fe200000000ff */
[----:B------:R-:W-:-:S02]  /*39a0*/  HADD2.F32 R147, -RZ, R162.H1_H1 ;  /* 0x300000a2ff937230 */ /* 0x000fc40000004100 */
[-C--:B------:R-:W-:Y:S01]  /*39b0*/  FMUL.FTZ R77, R14, R145.reuse ;  /* 0x000000910e4d7220 */ /* 0x080fe20000410000 */
[----:B------:R-:W-:-:S03]  /*39c0*/  FMUL.FTZ R145, R144, R145 ;  /* 0x0000009190917220 */ /* 0x000fc60000410000 */
[-C--:B------:R-:W-:Y:S01]  /*39d0*/  FFMA.FTZ R77, R144, R79.reuse, -R77 ;  /* 0x0000004f904d7223 */ /* 0x080fe2000001084d */
[--C-:B------:R-:W-:Y:S02]  /*39e0*/  HADD2.F32 R144, -RZ, R76.reuse.H0_H0 ;  /* 0x2000004cff907230 */ /* 0x100fe40000004100 */
[----:B------:R-:W-:Y:S01]  /*39f0*/  FFMA.FTZ R14, R14, R79, R145 ;  /* 0x0000004f0e0e7223 */ /* 0x000fe20000010091 */
[----:B------:R-:W-:Y:S02]  /*3a00*/  HADD2.F32 R76, -RZ, R76.H1_H1 ;  /* 0x3000004cff4c7230 */ /* 0x000fe40000004100 */
[----:B------:R-:W-:Y:S02]  /*3a10*/  HADD2.F32 R79, -RZ, R160.H0_H0 ;  /* 0x200000a0ff4f7230 */ /* 0x000fe40000004100 */
[----:B------:R-:W-:Y:S01]  /*3a20*/  F2FP.F16.F32.PACK_AB R12, R14, R77 ;  /* 0x0000004d0e0c723e */ /* 0x000fe200000000ff */
[-C--:B------:R-:W-:Y:S01]  /*3a30*/  FMUL.FTZ R145, R76, R147.reuse ;  /* 0x000000934c917220 */ /* 0x080fe20000410000 */
[----:B------:R-:W-:-:S03]  /*3a40*/  FMUL.FTZ R147, R144, R147 ;  /* 0x0000009390937220 */ /* 0x000fc60000410000 */
[-C--:B------:R-:W-:Y:S01]  /*3a50*/  FFMA.FTZ R145, R144, R79.reuse, -R145 ;  /* 0x0000004f90917223 */ /* 0x080fe20000010891 */
[----:B------:R-:W-:-:S05]  /*3a60*/  FFMA.FTZ R76, R76, R79, R147 ;  /* 0x0000004f4c4c7223 */ /* 0x000fca0000010093 */
[----:B------:R-:W-:-:S07]  /*3a70*/  F2FP.F16.F32.PACK_AB R14, R76, R145 ;  /* 0x000000914c0e723e */ /* 0x000fce00000000ff */
.L_x_3766:
[----:B------:R-:W-:Y:S05]  /*3a80*/  BSYNC B3 ;  /* 0x0000000000037941 */ /* 0x000fea0003800000 */
.L_x_3765:
[----:B0-----:R4:W-:Y:S02]  /*3a90*/  ST.E.128 desc[UR56][R80.64], R12 ;  /* 0x0000000c50007985 */ /* 0x0019e4000c101d38 */
.L_x_3764:
[----:B------:R-:W-:Y:S05]  /*3aa0*/  BSYNC B2 ;  /* 0x0000000000027941 */ /* 0x000fea0003800000 */
.L_x_3763:
[----:B------:R-:W-:Y:S01]  /*3ab0*/  ISETP.NE.AND P3, PT, R7, RZ, PT ;  /* 0x000000ff0700720c */ /* 0x000fe20003f65270 */
[----:B------:R-:W-:-:S12]  /*3ac0*/  BSSY B2, `(.L_x_3767) ;  /* 0x0000035000027945 */ /* 0x000fd80003800000 */
[----:B------:R-:W-:Y:S05]  /*3ad0*/  @!P3 BRA `(.L_x_3768) ;  /* 0x0000000000ccb947 */ /* 0x000fea0003800000 */
[----:B----4-:R4:W0:Y:S01]  /*3ae0*/  LDS.128 R12, [R28+0x1e000] ;  /* 0x01e000001c0c7984 */ /* 0x0108220000000c00 */
[----:B------:R-:W-:Y:S01]  /*3af0*/  ISETP.GE.AND P3, PT, R207, R120, PT ;  /* 0x00000078cf00720c */ /* 0x000fe20003f66270 */
[----:B---3--:R-:W-:Y:S01]  /*3b00*/  IMAD.MOV.U32 R76, RZ, RZ, R11 ;  /* 0x000000ffff4c7224 */ /* 0x008fe200078e000b */
[----:B------:R-:W-:Y:S01]  /*3b10*/  SHF.L.U32 R79, R195, 0x3, RZ ;  /* 0x00000003c34f7819 */ /* 0x000fe200000006ff */
[----:B--2---:R-:W-:Y:S01]  /*3b20*/  IMAD.MOV.U32 R77, RZ, RZ, R82 ;  /* 0x000000ffff4d7224 */ /* 0x004fe200078e0052 */
[----:B------:R-:W-:Y:S03]  /*3b30*/  BSSY B3, `(.L_x_3769) ;  /* 0x000002c000037945 */ /* 0x000fe60003800000 */
[----:B------:R-:W-:-:S06]  /*3b40*/  IMAD.WIDE R76, R79, 0x2, R76 ;  /* 0x000000024f4c7825 */ /* 0x000fcc00078e024c */
[----:B----4-:R-:W-:Y:S05]  /*3b50*/  @P3 BRA `(.L_x_3770) ;  /* 0x0000000000a43947 */ /* 0x010fea0003800000 */
[----:B------:R-:W-:Y:S01]  /*3b60*/  SHF.R.U64 R78, R74, 0x10, R75 ;  /* 0x000000104a4e7819 */ /* 0x000fe2000000124b */
[----:B------:R-:W-:Y:S01]  /*3b70*/  HADD2.F32 R80, -RZ, R161.H1_H1 ;  /* 0x300000a1ff507230 */ /* 0x000fe20000004100 */
[----:B0-----:R-:W-:Y:S01]  /*3b80*/  MOV R74, R13 ;  /* 0x0000000d004a7202 */ /* 0x001fe20000000f00 */
[----:B------:R-:W-:Y:S01]  /*3b90*/  HADD2.F32 R81, -RZ, R14.H0_H0 ;  /* 0x2000000eff517230 */ /* 0x000fe20000004100 */
[----:B------:R-:W-:Y:S01]  /*3ba0*/  SHF.R.U64 R72, R72, 0x10, R73 ;  /* 0x0000001048487819 */ /* 0x000fe20000001249 */
        /* <DEDUP_REMOVED lines=9> */
[----:B------:R-:W-:Y:S01]  /*3c40*/  SHF.R.U32.HI R72, RZ, 0x10, R75 ;  /* 0x00000010ff487819 */ /* 0x000fe2000001164b */
[----:B------:R-:W-:Y:S01]  /*3c50*/  HADD2.F32 R78, -RZ, R15.H0_H0 ;  /* 0x2000000fff4e7230 */ /* 0x000fe20000004100 */
[----:B------:R-:W-:Y:S01]  /*3c60*/  SHF.R.U32.HI R75, RZ, 0x10, R73 ;  /* 0x00000010ff4b7819 */ /* 0x000fe20000011649 */
[----:B------:R-:W-:Y:S01]  /*3c70*/  HADD2.F32 R14, -RZ, R159.H1_H1 ;  /* 0x3000009fff0e7230 */ /* 0x000fe20000004100 */
[----:B------:R-:W-:Y:S01]  /*3c80*/  F2FP.F16.F32.PACK_AB R13, R13, R74 ;  /* 0x0000004a0d0d723e */ /* 0x000fe200000000ff */
[----:B------:R-:W-:Y:S02]  /*3c90*/  HADD2.F32 R73, -RZ, R72.H0_H0 ;  /* 0x20000048ff497230 */ /* 0x000fe40000004100 */
[----:B------:R-:W-:-:S02]  /*3ca0*/  HADD2.F32 R72, -RZ, R15.H1_H1 ;  /* 0x3000000fff487230 */ /* 0x000fc40000004100 */
[----:B------:R-:W-:-:S03]  /*3cb0*/  HADD2.F32 R75, -RZ, R75.H0_H0 ;  /* 0x2000004bff4b7230 */ /* 0x000fc60000004100 */
[-C--:B------:R-:W-:Y:S01]  /*3cc0*/  FMUL.FTZ R15, R72, R73.reuse ;  /* 0x00000049480f7220 */ /* 0x080fe20000410000 */
[----:B------:R-:W-:-:S03]  /*3cd0*/  FMUL.FTZ R73, R78, R73 ;  /* 0x000000494e497220 */ /* 0x000fc60000410000 */
[-C--:B------:R-:W-:Y:S01]  /*3ce0*/  FFMA.FTZ R15, R78, R75.reuse, -R15 ;  /* 0x0000004b4e0f7223 */ /* 0x080fe2000001080f */
[----:B------:R-:W-:Y:S01]  /*3cf0*/  FFMA.FTZ R72, R72, R75, R73 ;  /* 0x0000004b48487223 */ /* 0x000fe20000010049 */
[--C-:B------:R-:W-:Y:S02]  /*3d00*/  HADD2.F32 R73, -RZ, R12.reuse.H1_H1 ;  /* 0x3000000cff497230 */ /* 0x100fe40000004100 */
[----:B------:R-:W-:Y:S02]  /*3d10*/  HADD2.F32 R75, -RZ, R12.H0_H0 ;  /* 0x2000000cff4b7230 */ /* 0x000fe40000004100 */
[----:B------:R-:W-:Y:S02]  /*3d20*/  HADD2.F32 R78, -RZ, R159.H0_H0 ;  /* 0x2000009fff4e7230 */ /* 0x000fe40000004100 */
[-C--:B------:R-:W-:Y:S01]  /*3d30*/  FMUL.FTZ R12, R73, R80.reuse ;  /* 0x00000050490c7220 */ /* 0x080fe20000410000 */
[----:B------:R-:W-:Y:S01]  /*3d40*/  F2FP.F16.F32.PACK_AB R15, R72, R15 ;  /* 0x0000000f480f723e */ /* 0x000fe200000000ff */
[----:B------:R-:W-:-:S02]  /*3d50*/  FMUL.FTZ R80, R75, R80 ;  /* 0x000000504b507220 */ /* 0x000fc40000410000 */
[-C--:B------:R-:W-:Y:S01]  /*3d60*/  FFMA.FTZ R75, R75, R78.reuse, -R12 ;  /* 0x0000004e4b4b7223 */ /* 0x080fe2000001080c */
[----:B------:R-:W-:Y:S02]  /*3d70*/  HADD2.F32 R12, -RZ, R162.H0_H0 ;  /* 0x200000a2ff0c7230 */ /* 0x000fe40000004100 */
[----:B------:R-:W-:-:S03]  /*3d80*/  FFMA.FTZ R80, R73, R78, R80 ;  /* 0x0000004e49507223 */ /* 0x000fc60000010050 */
[-C--:B------:R-:W-:Y:S01]  /*3d90*/  FMUL.FTZ R78, R79, R12.reuse ;  /* 0x0000000c4f4e7220 */ /* 0x080fe20000410000 */
[----:B------:R-:W-:-:S03]  /*3da0*/  FMUL.FTZ R12, R81, R12 ;  /* 0x0000000c510c7220 */ /* 0x000fc60000410000 */
[-C--:B------:R-:W-:Y:S01]  /*3db0*/  FFMA.FTZ R78, R81, R14.reuse, -R78 ;  /* 0x0000000e514e7223 */ /* 0x080fe2000001084e */
[----:B------:R-:W-:Y:S01]  /*3dc0*/  FFMA.FTZ R79, R79, R14, R12 ;  /* 0x0000000e4f4f7223 */ /* 0x000fe2000001000c */
[----:B------:R-:W-:-:S04]  /*3dd0*/  F2FP.F16.F32.PACK_AB R12, R80, R75 ;  /* 0x0000004b500c723e */ /* 0x000fc800000000ff */
[----:B------:R-:W-:-:S07]  /*3de0*/  F2FP.F16.F32.PACK_AB R14, R79, R78 ;  /* 0x0000004e4f0e723e */ /* 0x000fce00000000ff */
.L_x_3770:
[----:B------:R-:W-:Y:S05]  /*3df0*/  BSYNC B3 ;  /* 0x0000000000037941 */ /* 0x000fea0003800000 */
.L_x_3769:
[----:B0-----:R0:W-:Y:S02]  /*3e00*/  ST.E.128 desc[UR56][R76.64], R12 ;  /* 0x0000000c4c007985 */ /* 0x0011e4000c101d38 */
.L_x_3768:
[----:B------:R-:W-:Y:S05]  /*3e10*/  BSYNC B2 ;  /* 0x0000000000027941 */ /* 0x000fea0003800000 */
.L_x_3767:
[----:B------:R-:W-:Y:S01]  /*3e20*/  ISETP.NE.AND P3, PT, R8, RZ, PT ;  /* 0x000000ff0800720c */ /* 0x000fe20003f65270 */
[----:B------:R-:W-:-:S12]  /*3e30*/  BSSY B2, `(.L_x_3771) ;  /* 0x0000035000027945 */ /* 0x000fd80003800000 */
[----:B------:R-:W-:Y:S05]  /*3e40*/  @!P3 BRA `(.L_x_3772) ;  /* 0x0000000000ccb947 */ /* 0x000fea0003800000 */
[----:B0---4-:R0:W4:Y:S01]  /*3e50*/  LDS.128 R12, [R27+0x21000] ;  /* 0x021000001b0c7984 */ /* 0x0111220000000c00 */
[----:B------:R-:W-:Y:S01]  /*3e60*/  ISETP.GE.AND P3, PT, R205, R120, PT ;  /* 0x00000078cd00720c */ /* 0x000fe20003f66270 */
[----:B------:R-:W-:Y:S01]  /*3e70*/  IMAD.SHL.U32 R75, R198, 0x8, RZ ;  /* 0x00000008c64b7824 */ /* 0x000fe200078e00ff */
[----:B--2---:R-:W-:Y:S01]  /*3e80*/  MOV R73, R82 ;  /* 0x0000005200497202 */ /* 0x004fe20000000f00 */
[----:B---3--:R-:W-:Y:S01]  /*3e90*/  IMAD.MOV.U32 R72, RZ, RZ, R11 ;  /* 0x000000ffff487224 */ /* 0x008fe200078e000b */
[----:B------:R-:W-:Y:S03]  /*3ea0*/  BSSY B3, `(.L_x_3773) ;  /* 0x000002c000037945 */ /* 0x000fe60003800000 */
[----:B------:R-:W-:-:S06]  /*3eb0*/  IMAD.WIDE R72, R75, 0x2, R72 ;  /* 0x000000024b487825 */ /* 0x000fcc00078e0248 */
[----:B0-----:R-:W-:Y:S05]  /*3ec0*/  @P3 BRA `(.L_x_3774) ;  /* 0x0000000000a43947 */ /* 0x001fea0003800000 */
[----:B------:R-:W-:Y:S01]  /*3ed0*/  SHF.R.U64 R74, R68, 0x10, R69 ;  /* 0x00000010444a7819 */ /* 0x000fe20000001245 */
[----:B----4-:R-:W-:Y:S01]  /*3ee0*/  HADD2.F32 R76, -RZ, R15.H0_H0 ;  /* 0x2000000fff4c7230 */ /* 0x010fe20000004100 */
[----:B------:R-:W-:Y:S01]  /*3ef0*/  SHF.R.U32.HI R75, RZ, 0x10, R71 ;  /* 0x00000010ff4b7819 */ /* 0x000fe20000011647 */
[----:B------:R-:W-:Y:S01]  /*3f00*/  HADD2.F32 R79, -RZ, R158.H1_H1 ;  /* 0x3000009eff4f7230 */ /* 0x000fe20000004100 */
[----:B------:R-:W-:Y:S01]  /*3f10*/  SHF.R.U32.HI R68, RZ, 0x10, R69 ;  /* 0x00000010ff447819 */ /* 0x000fe20000011645 */
[----:B------:R-:W-:Y:S01]  /*3f20*/  HADD2.F32 R74, -RZ, R74.H0_H0 ;  /* 0x2000004aff4a7230 */ /* 0x000fe20000004100 */
[----:B------:R-:W-:Y:S01]  /*3f30*/  SHF.R.U64 R69, R70, 0x10, R71 ;  /* 0x0000001046457819 */ /* 0x000fe20000001247 */
[----:B------:R-:W-:Y:S02]  /*3f40*/  HADD2.F32 R75, -RZ, R75.H0_H0 ;  /* 0x2000004bff4b7230 */ /* 0x000fe40000004100 */
[----:B------:R-:W-:Y:S02]  /*3f50*/  HADD2.F32 R70, -RZ, R15.H1_H1 ;  /* 0x3000000fff467230 */ /* 0x000fe40000004100 */
[----:B------:R-:W-:-:S02]  /*3f60*/  HADD2.F32 R78, -RZ, R69.H0_H0 ;  /* 0x20000045ff4e7230 */ /* 0x000fc40000004100 */
[--C-:B------:R-:W-:Y:S02]  /*3f70*/  HADD2.F32 R69, -RZ, R13.reuse.H1_H1 ;  /* 0x3000000dff457230 */ /* 0x100fe40000004100 */
[-C--:B------:R-:W-:Y:S01]  /*3f80*/  FMUL.FTZ R15, R70, R75.reuse ;  /* 0x0000004b460f7220 */ /* 0x080fe20000410000 */
[----:B------:R-:W-:Y:S02]  /*3f90*/  HADD2.F32 R13, -RZ, R13.H0_H0 ;  /* 0x2000000dff0d7230 */ /* 0x000fe40000004100 */
[C---:B------:R-:W-:Y:S01]  /*3fa0*/  FMUL.FTZ R75, R76.reuse, R75 ;  /* 0x0000004b4c4b7220 */ /* 0x040fe20000410000 */
[----:B------:R-:W-:Y:S02]  /*3fb0*/  HADD2.F32 R71, -RZ, R68.H0_H0 ;  /* 0x20000044ff477230 */ /* 0x000fe40000004100 */
[-C--:B------:R-:W-:Y:S01]  /*3fc0*/  FMUL.FTZ R68, R69, R78.reuse ;  /* 0x0000004e45447220 */ /* 0x080fe20000410000 */
[----:B------:R-:W-:Y:S02]  /*3fd0*/  FMUL.FTZ R78, R13, R78 ;  /* 0x0000004e0d4e7220 */ /* 0x000fe40000410000 */
[-C--:B------:R-:W-:Y:S01]  /*3fe0*/  FFMA.FTZ R15, R76, R71.reuse, -R15 ;  /* 0x000000474c0f7223 */ /* 0x080fe2000001080f */
[----:B------:R-:W-:Y:S01]  /*3ff0*/  FFMA.FTZ R70, R70, R71, R75 ;  /* 0x0000004746467223 */ /* 0x000fe2000001004b */
[----:B------:R-:W-:-:S02]  /*4000*/  HADD2.F32 R71, -RZ, R160.H1_H1 ;  /* 0x300000a0ff477230 */ /* 0x000fc40000004100 */
[-C--:B------:R-:W-:Y:S01]  /*4010*/  FFMA.FTZ R13, R13, R74.reuse, -R68 ;  /* 0x0000004a0d0d7223 */ /* 0x080fe20000010844 */
[--C-:B------:R-:W-:Y:S02]  /*4020*/  HADD2.F32 R75, -RZ, R12.reuse.H1_H1 ;  /* 0x3000000cff4b7230 */ /* 0x100fe40000004100 */
[----:B------:R-:W-:Y:S01]  /*4030*/  FFMA.FTZ R68, R69, R74, R78 ;  /* 0x0000004a45447223 */ /* 0x000fe2000001004e */
[----:B------:R-:W-:Y:S01]  /*4040*/  HADD2.F32 R76, -RZ, R12.H0_H0 ;  /* 0x2000000cff4c7230 */ /* 0x000fe20000004100 */
[----:B------:R-:W-:Y:S01]  /*4050*/  F2FP.F16.F32.PACK_AB R15, R70, R15 ;  /* 0x0000000f460f723e */ /* 0x000fe200000000ff */
[----:B------:R-:W-:Y:S02]  /*4060*/  HADD2.F32 R69, -RZ, R161.H0_H0 ;  /* 0x200000a1ff457230 */ /* 0x000fe40000004100 */
[-C--:B------:R-:W-:Y:S01]  /*4070*/  FMUL.FTZ R77, R75, R71.reuse ;  /* 0x000000474b4d7220 */ /* 0x080fe20000410000 */
[----:B------:R-:W-:Y:S02]  /*4080*/  HADD2.F32 R12, -RZ, R14.H1_H1 ;  /* 0x3000000eff0c7230 */ /* 0x000fe40000004100 */
[----:B------:R-:W-:Y:S01]  /*4090*/  FMUL.FTZ R78, R76, R71 ;  /* 0x000000474c4e7220 */ /* 0x000fe20000410000 */
[----:B------:R-:W-:Y:S01]  /*40a0*/  HADD2.F32 R74, -RZ, R158.H0_H0 ;  /* 0x2000009eff4a7230 */ /* 0x000fe20000004100 */
[----:B------:R-:W-:Y:S01]  /*40b0*/  F2FP.F16.F32.PACK_AB R13, R68, R13 ;  /* 0x0000000d440d723e */ /* 0x000fe200000000ff */
[----:B------:R-:W-:-:S02]  /*40c0*/  HADD2.F32 R14, -RZ, R14.H0_H0 ;  /* 0x2000000eff0e7230 */ /* 0x000fc40000004100 */
[-C--:B------:R-:W-:Y:S01]  /*40d0*/  FMUL.FTZ R71, R12, R69.reuse ;  /* 0x000000450c477220 */ /* 0x080fe20000410000 */
[-C--:B------:R-:W-:Y:S01]  /*40e0*/  FFMA.FTZ R77, R76, R74.reuse, -R77 ;  /* 0x0000004a4c4d7223 */ /* 0x080fe2000001084d */
[----:B------:R-:W-:Y:S01]  /*40f0*/  FFMA.FTZ R78, R75, R74, R78 ;  /* 0x0000004a4b4e7223 */ /* 0x000fe2000001004e */
[C---:B------:R-:W-:Y:S01]  /*4100*/  FMUL.FTZ R69, R14.reuse, R69 ;  /* 0x000000450e457220 */ /* 0x040fe20000410000 */
[----:B------:R-:W-:-:S03]  /*4110*/  FFMA.FTZ R71, R14, R79, -R71 ;  /* 0x0000004f0e477223 */ /* 0x000fc60000010847 */
[----:B------:R-:W-:Y:S01]  /*4120*/  FFMA.FTZ R12, R12, R79, R69 ;  /* 0x0000004f0c0c7223 */ /* 0x000fe20000010045 */
[----:B------:R-:W-:-:S04]  /*4130*/  F2FP.F16.F32.PACK_AB R78, R78, R77 ;  /* 0x0000004d4e4e723e */ /* 0x000fc800000000ff */
[----:B------:R-:W-:Y:S01]  /*4140*/  F2FP.F16.F32.PACK_AB R14, R12, R71 ;  /* 0x000000470c0e723e */ /* 0x000fe200000000ff */
[----:B------:R-:W-:-:S07]  /*4150*/  IMAD.MOV.U32 R12, RZ, RZ, R78 ;  /* 0x000000ffff0c7224 */ /* 0x000fce00078e004e */
.L_x_3774:
[----:B------:R-:W-:Y:S05]  /*4160*/  BSYNC B3 ;  /* 0x0000000000037941 */ /* 0x000fea0003800000 */
.L_x_3773:
[----:B----4-:R0:W-:Y:S02]  /*4170*/  ST.E.128 desc[UR56][R72.64], R12 ;  /* 0x0000000c48007985 */ /* 0x0101e4000c101d38 */
.L_x_3772:
[----:B------:R-:W-:Y:S05]  /*4180*/  BSYNC B2 ;  /* 0x0000000000027941 */ /* 0x000fea0003800000 */
.L_x_3771:
        /* <DEDUP_REMOVED lines=10> */
[----:B----4-:R-:W-:Y:S01]  /*4230*/  HADD2.F32 R72, -RZ, R15.H0_H0 ;  /* 0x2000000fff487230 */ /* 0x010fe20000004100 */
[----:B------:R-:W-:Y:S01]  /*4240*/  SHF.R.U32.HI R71, RZ, 0x10, R67 ;  /* 0x00000010ff477819 */ /* 0x000fe20000011643 */
[----:B------:R-:W-:Y:S01]  /*4250*/  HADD2.F32 R75, -RZ, R156.H0_H0 ;  /* 0x2000009cff4b7230 */ /* 0x000fe20000004100 */
        /* <DEDUP_REMOVED lines=25> */
[----:B------:R-:W-:Y:S01]  /*43f0*/  HADD2.F32 R70, -RZ, R157.H1_H1 ;  /* 0x3000009dff467230 */ /* 0x000fe20000004100 */
        /* <DEDUP_REMOVED lines=11> */
.L_x_3778:
[----:B------:R-:W-:Y:S05]  /*44b0*/  BSYNC B3 ;  /* 0x0000000000037941 */ /* 0x000fea0003800000 */
.L_x_3777:
[----:B----4-:R0:W-:Y:S02]  /*44c0*/  ST.E.128 desc[UR56][R68.64], R12 ;  /* 0x0000000c44007985 */ /* 0x0101e4000c101d38 */
.L_x_3776:
[----:B------:R-:W-:Y:S05]  /*44d0*/  BSYNC B2 ;  /* 0x0000000000027941 */ /* 0x000fea0003800000 */
.L_x_3775:
        /* <DEDUP_REMOVED lines=9> */
[--C-:B------:R-:W-:Y:S01]  /*4570*/  SHF.R.U64 R62, R62, 0x10, R63.reuse ;  /* 0x000000103e3e7819 */ /* 0x100fe2000000123f */
[----:B----4-:R-:W-:Y:S01]  /*4580*/  HADD2.F32 R67, -RZ, R13.H1_H1 ;  /* 0x3000000dff437230 */ /* 0x010fe20000004100 */
[----:B------:R-:W-:Y:S01]  /*4590*/  SHF.R.U32.HI R63, RZ, 0x10, R63 ;  /* 0x00000010ff3f7819 */ /* 0x000fe2000001163f */
[----:B------:R-:W-:Y:S01]  /*45a0*/  HADD2.F32 R66, -RZ, R15.H1_H1 ;  /* 0x3000000fff427230 */ /* 0x000fe20000004100 */
[--C-:B------:R-:W-:Y:S01]  /*45b0*/  SHF.R.U64 R60, R60, 0x10, R61.reuse ;  /* 0x000000103c3c7819 */ /* 0x100fe2000000123d */
[----:B------:R-:W-:Y:S01]  /*45c0*/  HADD2.F32 R62, -RZ, R62.H0_H0 ;  /* 0x2000003eff3e7230 */ /* 0x000fe20000004100 */
[----:B------:R-:W-:Y:S01]  /*45d0*/  SHF.R.U32.HI R61, RZ, 0x10, R61 ;  /* 0x00000010ff3d7819 */ /* 0x000fe2000001163d */
[----:B------:R-:W-:Y:S02]  /*45e0*/  HADD2.F32 R63, -RZ, R63.H0_H0 ;  /* 0x2000003fff3f7230 */ /* 0x000fe40000004100 */
[----:B------:R-:W-:Y:S02]  /*45f0*/  HADD2.F32 R13, -RZ, R13.H0_H0 ;  /* 0x2000000dff0d7230 */ /* 0x000fe40000004100 */
[----:B------:R-:W-:Y:S01]  /*4600*/  FMUL.FTZ R70, R67, R62 ;  /* 0x0000003e43467220 */ /* 0x000fe20000410000 */
[----:B------:R-:W-:-:S02]  /*4610*/  HADD2.F32 R68, -RZ, R15.H0_H0 ;  /* 0x2000000fff447230 */ /* 0x000fc40000004100 */
[-C--:B------:R-:W-:Y:S01]  /*4620*/  FMUL.FTZ R15, R66, R63.reuse ;  /* 0x0000003f420f7220 */ /* 0x080fe20000410000 */
[----:B------:R-:W-:Y:S02]  /*4630*/  HADD2.F32 R60, -RZ, R60.H0_H0 ;  /* 0x2000003cff3c7230 */ /* 0x000fe40000004100 */
[C---:B------:R-:W-:Y:S01]  /*4640*/  FMUL.FTZ R62, R13.reuse, R62 ;  /* 0x0000003e0d3e7220 */ /* 0x040fe20000410000 */
[----:B------:R-:W-:Y:S02]  /*4650*/  HADD2.F32 R61, -RZ, R61.H0_H0 ;  /* 0x2000003dff3d7230 */ /* 0x000fe40000004100 */
[----:B------:R-:W-:Y:S01]  /*4660*/  FMUL.FTZ R63, R68, R63 ;  /* 0x0000003f443f7220 */ /* 0x000fe20000410000 */
[-C--:B------:R-:W-:Y:S01]  /*4670*/  FFMA.FTZ R70, R13, R60.reuse, -R70 ;  /* 0x0000003c0d467223 */ /* 0x080fe20000010846 */
[----:B------:R-:W-:Y:S02]  /*4680*/  FFMA.FTZ R67, R67, R60, R62 ;  /* 0x0000003c43437223 */ /* 0x000fe4000001003e */
[----:B------:R-:W-:Y:S01]  /*4690*/  FFMA.FTZ R66, R66, R61, R63 ;  /* 0x0000003d42427223 */ /* 0x000fe2000001003f */
[----:B------:R-:W-:-:S02]  /*46a0*/  HADD2.F32 R63, -RZ, R155.H0_H0 ;  /* 0x2000009bff3f7230 */ /* 0x000fc40000004100 */
[----:B------:R-:W-:Y:S01]  /*46b0*/  FFMA.FTZ R15, R68, R61, -R15 ;  /* 0x0000003d440f7223 */ /* 0x000fe2000001080f */
[--C-:B------:R-:W-:Y:S02]  /*46c0*/  HADD2.F32 R60, -RZ, R12.reuse.H1_H1 ;  /* 0x3000000cff3c7230 */ /* 0x100fe40000004100 */
[----:B------:R-:W-:Y:S02]  /*46d0*/  HADD2.F32 R62, -RZ, R12.H0_H0 ;  /* 0x2000000cff3e7230 */ /* 0x000fe40000004100 */
[----:B------:R-:W-:Y:S02]  /*46e0*/  HADD2.F32 R155, -RZ, R155.H1_H1 ;  /* 0x3000009bff9b7230 */ /* 0x000fe40000004100 */
[-C--:B------:R-:W-:Y:S01]  /*46f0*/  FMUL.FTZ R69, R60, R63.reuse ;  /* 0x0000003f3c457220 */ /* 0x080fe20000410000 */
[--C-:B------:R-:W-:Y:S02]  /*4700*/  HADD2.F32 R12, -RZ, R14.reuse.H1_H1 ;  /* 0x3000000eff0c7230 */ /* 0x100fe40000004100 */
[----:B------:R-:W-:Y:S01]  /*4710*/  FMUL.FTZ R63, R62, R63 ;  /* 0x0000003f3e3f7220 */ /* 0x000fe20000410000 */
[----:B------:R-:W-:Y:S01]  /*4720*/  HADD2.F32 R14, -RZ, R14.H0_H0 ;  /* 0x2000000eff0e7230 */ /* 0x000fe20000004100 */
[----:B------:R-:W-:Y:S01]  /*4730*/  F2FP.F16.F32.PACK_AB R15, R66, R15 ;  /* 0x0000000f420f723e */ /* 0x000fe200000000ff */
[----:B------:R-:W-:-:S02]  /*4740*/  HADD2.F32 R13, -RZ, R154.H1_H1 ;  /* 0x3000009aff0d7230 */ /* 0x000fc40000004100 */
[-C--:B------:R-:W-:Y:S01]  /*4750*/  FMUL.FTZ R71, R12, R155.reuse ;  /* 0x0000009b0c477220 */ /* 0x080fe20000410000 */
[----:B------:R-:W-:Y:S02]  /*4760*/  HADD2.F32 R61, -RZ, R154.H0_H0 ;  /* 0x2000009aff3d7230 */ /* 0x000fe40000004100 */
        /* <DEDUP_REMOVED lines=9> */
.L_x_3782:
[----:B------:R-:W-:Y:S05]  /*4800*/  BSYNC B3 ;  /* 0x0000000000037941 */ /* 0x000fea0003800000 */
.L_x_3781:
[----:B----4-:R0:W-:Y:S02]  /*4810*/  ST.E.128 desc[UR56][R64.64], R12 ;  /* 0x0000000c40007985 */ /* 0x0101e4000c101d38 */
.L_x_3780:
[----:B------:R-:W-:Y:S05]  /*4820*/  BSYNC B2 ;  /* 0x0000000000027941 */ /* 0x000fea0003800000 */
.L_x_3779:
        /* <DEDUP_REMOVED lines=8> */
[--C-:B------:R-:W-:Y:S02]  /*48b0*/  SHF.R.U64 R11, R58, 0x10, R59.reuse ;  /* 0x000000103a0b7819 */ /* 0x100fe4000000123b */
[----:B------:R-:W-:Y:S02]  /*48c0*/  SHF.R.U32.HI R64, RZ, 0x10, R59 ;  /* 0x00000010ff407819 */ /* 0x000fe4000001163b */
[--C-:B------:R-:W-:Y:S01]  /*48d0*/  SHF.R.U64 R63, R56, 0x10, R57.reuse ;  /* 0x00000010383f7819 */ /* 0x100fe20000001239 */
[----:B----4-:R-:W-:Y:S01]  /*48e0*/  IMAD.MOV.U32 R56, RZ, RZ, R12 ;  /* 0x000000ffff387224 */ /* 0x010fe200078e000c */
[----:B------:R-:W-:Y:S01]  /*48f0*/  SHF.R.U32.HI R62, RZ, 0x10, R57 ;  /* 0x00000010ff3e7819 */ /* 0x000fe20000011639 */
[----:B------:R-:W-:Y:S02]  /*4900*/  HADD2.F32 R59, -RZ, R11.H0_H0 ;  /* 0x2000000bff3b7230 */ /* 0x000fe40000004100 */
[----:B------:R-:W-:Y:S02]  /*4910*/  HADD2.F32 R64, -RZ, R64.H0_H0 ;  /* 0x20000040ff407230 */ /* 0x000fe40000004100 */
[----:B------:R-:W-:-:S02]  /*4920*/  HADD2.F32 R12, -RZ, R13.H1_H1 ;  /* 0x3000000dff0c7230 */ /* 0x000fc40000004100 */
[----:B------:R-:W-:Y:S02]  /*4930*/  HADD2.F32 R11, -RZ, R13.H0_H0 ;  /* 0x2000000dff0b7230 */ /* 0x000fe40000004100 */
[--C-:B------:R-:W-:Y:S02]  /*4940*/  HADD2.F32 R57, -RZ, R15.reuse.H1_H1 ;  /* 0x3000000fff397230 */ /* 0x100fe40000004100 */
[-C--:B------:R-:W-:Y:S01]  /*4950*/  FMUL.FTZ R66, R12, R59.reuse ;  /* 0x0000003b0c427220 */ /* 0x080fe20000410000 */
[----:B------:R-:W-:Y:S02]  /*4960*/  HADD2.F32 R13, -RZ, R15.H0_H0 ;  /* 0x2000000fff0d7230 */ /* 0x000fe40000004100 */
[----:B------:R-:W-:Y:S01]  /*4970*/  FMUL.FTZ R59, R11, R59 ;  /* 0x0000003b0b3b7220 */ /* 0x000fe20000410000 */
[----:B------:R-:W-:Y:S02]  /*4980*/  HADD2.F32 R58, -RZ, R63.H0_H0 ;  /* 0x2000003fff3a7230 */ /* 0x000fe40000004100 */
[----:B------:R-:W-:Y:S01]  /*4990*/  FMUL.FTZ R68, R57, R64 ;  /* 0x0000004039447220 */ /* 0x000fe20000410000 */
[----:B------:R-:W-:-:S02]  /*49a0*/  HADD2.F32 R62, -RZ, R62.H0_H0 ;  /* 0x2000003eff3e7230 */ /* 0x000fc40000004100 */
[----:B------:R-:W-:Y:S01]  /*49b0*/  FMUL.FTZ R64, R13, R64 ;  /* 0x000000400d407220 */ /* 0x000fe20000410000 */
[--C-:B------:R-:W-:Y:S02]  /*49c0*/  HADD2.F32 R15, -RZ, R56.reuse.H1_H1 ;  /* 0x30000038ff0f7230 */ /* 0x100fe40000004100 */
[-C--:B------:R-:W-:Y:S01]  /*49d0*/  FFMA.FTZ R11, R11, R58.reuse, -R66 ;  /* 0x0000003a0b0b7223 */ /* 0x080fe20000010842 */
[----:B------:R-:W-:Y:S01]  /*49e0*/  FFMA.FTZ R12, R12, R58, R59 ;  /* 0x0000003a0c0c7223 */ /* 0x000fe2000001003b */
[-C--:B------:R-:W-:Y:S01]  /*49f0*/  FFMA.FTZ R66, R57, R62.reuse, R64 ;  /* 0x0000003e39427223 */ /* 0x080fe20000010040 */
[----:B------:R-:W-:Y:S02]  /*4a00*/  HADD2.F32 R59, -RZ, R153.H0_H0 ;  /* 0x20000099ff3b7230 */ /* 0x000fe40000004100 */
[----:B------:R-:W-:Y:S01]  /*4a10*/  FFMA.FTZ R13, R13, R62, -R68 ;  /* 0x0000003e0d0d7223 */ /* 0x000fe20000010844 */
[----:B------:R-:W-:Y:S01]  /*4a20*/  HADD2.F32 R56, -RZ, R56.H0_H0 ;  /* 0x20000038ff387230 */ /* 0x000fe20000004100 */
[----:B------:R-:W-:Y:S01]  /*4a30*/  F2FP.F16.F32.PACK_AB R11, R12, R11 ;  /* 0x0000000b0c0b723e */ /* 0x000fe200000000ff */
[----:B------:R-:W-:-:S02]  /*4a40*/  HADD2.F32 R57, -RZ, R14.H1_H1 ;  /* 0x3000000eff397230 */ /* 0x000fc40000004100 */
[-C--:B------:R-:W-:Y:S01]  /*4a50*/  FMUL.FTZ R63, R15, R59.reuse ;  /* 0x0000003b0f3f7220 */ /* 0x080fe20000410000 */
[----:B------:R-:W-:Y:S02]  /*4a60*/  HADD2.F32 R153, -RZ, R153.H1_H1 ;  /* 0x30000099ff997230 */ /* 0x000fe40000004100 */
[----:B------:R-:W-:Y:S01]  /*4a70*/  FMUL.FTZ R62, R56, R59 ;  /* 0x0000003b383e7220 */ /* 0x000fe20000410000 */
[----:B------:R-:W-:Y:S02]  /*4a80*/  HADD2.F32 R14, -RZ, R14.H0_H0 ;  /* 0x2000000eff0e7230 */ /* 0x000fe40000004100 */
        /* <DEDUP_REMOVED lines=12> */
.L_x_3784:
[----:B------:R-:W-:Y:S05]  /*4b50*/  BSYNC B2 ;  /* 0x0000000000027941 */ /* 0x000fea0003800000 */
.L_x_3783:
[----:B----4-:R0:W-:Y:S02]  /*4b60*/  ST.E.128 desc[UR56][R60.64], R12 ;  /* 0x0000000c3c007985 */ /* 0x0101e4000c101d38 */
.L_x_3762:
[----:B------:R-:W-:Y:S05]  /*4b70*/  BSYNC B1 ;  /* 0x0000000000017941 */ /* 0x000fea0003800000 */
.L_x_3761:
[----:B------:R-:W-:-:S03]  /*4b80*/  UMOV UR4, 0xffffffff ;  /* 0xffffffff00047882 */ /* 0x000fc60000000000 */
[----:B------:R-:W-:Y:S05]  /*4b90*/  BRA.DIV UR4, `(.L_x_3785) ;  /* 0x000001ae04887947 */ /* 0x000fea000b800000 */
[----:B------:R0:W0:Y:S04]  /*4ba0*/  SHFL.IDX PT, R59, R118, 0x1, 0x1c1f ;  /* 0x003c1f00763b7f89 */ /* 0x00002800000e0000 */
[----:B------:R0:W0:Y:S02]  /*4bb0*/  SHFL.IDX PT, R58, R119, 0x1, 0x1c1f ;  /* 0x003c1f00773a7f89 */ /* 0x00002400000e0000 */
.L_x_4089:
[----:B------:R-:W-:Y:S05]  /*4bc0*/  @P4 BRA `(.L_x_3786) ;  /* 0x0000005400004947 */ /* 0x000fea0003800000 */
[----:B------:R-:W-:Y:S01]  /*4bd0*/  ISETP.NE.AND P3, PT, R6, RZ, PT ;  /* 0x000000ff0600720c */ /* 0x000fe20003f65270 */
[----:B------:R-:W-:-:S12]  /*4be0*/  BSSY B1, `(.L_x_3787) ;  /* 0x0000032000017945 */ /* 0x000fd80003800000 */
[----:B------:R-:W-:Y:S05]  /*4bf0*/  @!P3 BRA `(.L_x_3788) ;  /* 0x0000000000c0b947 */ /* 0x000fea0003800000 */
[----:B0---4-:R0:W4:Y:S01]  /*4c00*/  LDS.128 R12, [R27+0x20000] ;  /* 0x020000001b0c7984 */ /* 0x0111220000000c00 */
[C---:B------:R-:W-:Y:S01]  /*4c10*/  LEA R56, P3, R16.reuse, R58, 0x1 ;  /* 0x0000003a10387211 */ /* 0x040fe200078608ff */
[----:B------:R-:W-:Y:S03]  /*4c20*/  BSSY B2, `(.L_x_3789) ;  /* 0x000002c000027945 */ /* 0x000fe60003800000 */
[----:B------:R-:W-:Y:S02]  /*4c30*/  LEA.HI.X R57, R16, R59, R17, 0x1, P3 ;  /* 0x0000003b10397211 */ /* 0x000fe400018f0c11 */
[----:B------:R-:W-:-:S13]  /*4c40*/  ISETP.GE.AND P3, PT, R196, R120, PT ;  /* 0x00000078c400720c */ /* 0x000fda0003f66270 */
[----:B0-----:R-:W-:Y:S05]  /*4c50*/  @P3 BRA `(.L_x_3790) ;  /* 0x0000000000a03947 */ /* 0x001fea0003800000 */
[----:B---3--:R-:W-:Y:S01]  /*4c60*/  SHF.R.U64 R11, R52, 0x10, R53 ;  /* 0x00000010340b7819 */ /* 0x008fe20000001235 */
        /* <DEDUP_REMOVED lines=39> */
.L_x_3790:
[----:B------:R-:W-:Y:S05]  /*4ee0*/  BSYNC B2 ;  /* 0x0000000000027941 */ /* 0x000fea0003800000 */
.L_x_3789:
[----:B----4-:R0:W-:Y:S02]  /*4ef0*/  ST.E.128 desc[UR56][R56.64], R12 ;  /* 0x0000000c38007985 */ /* 0x0101e4000c101d38 */
.L_x_3788:
[----:B------:R-:W-:Y:S05]  /*4f00*/  BSYNC B1 ;  /* 0x0000000000017941 */ /* 0x000fea0003800000 */
.L_x_3787:
[----:B------:R-:W-:Y:S01]  /*4f10*/  ISETP.NE.AND P3, PT, R7, RZ, PT ;  /* 0x000000ff0700720c */ /* 0x000fe20003f65270 */
[----:B------:R-:W-:-:S12]  /*4f20*/  BSSY B1, `(.L_x_3791) ;  /* 0x0000034000017945 */ /* 0x000fd80003800000 */
[----:B------:R-:W-:Y:S05]  /*4f30*/  @!P3 BRA `(.L_x_3792) ;  /* 0x0000000000c8b947 */ /* 0x000fea0003800000 */
[----:B0---4-:R0:W4:Y:S01]  /*4f40*/  LDS.128 R12, [R28+0x20000] ;  /* 0x020000001c0c7984 */ /* 0x0111220000000c00 */
[----:B------:R-:W-:Y:S01]  /*4f50*/  ISETP.GE.AND P3, PT, R207, R120, PT ;  /* 0x00000078cf00720c */ /* 0x000fe20003f66270 */
[----:B------:R-:W-:Y:S01]  /*4f60*/  IMAD.MOV.U32 R52, RZ, RZ, R58 ;  /* 0x000000ffff347224 */ /* 0x000fe200078e003a */
[----:B---3--:R-:W-:Y:S01]  /*4f70*/  SHF.L.U32 R11, R195, 0x3, RZ ;  /* 0x00000003c30b7819 */ /* 0x008fe200000006ff */
[----:B------:R-:W-:Y:S01]  /*4f80*/  IMAD.MOV.U32 R53, RZ, RZ, R59 ;  /* 0x000000ffff357224 */ /* 0x000fe200078e003b */
[----:B------:R-:W-:Y:S03]  /*4f90*/  BSSY B2, `(.L_x_3793) ;  /* 0x000002b000027945 */ /* 0x000fe60003800000 */
[----:B------:R-:W-:-:S06]  /*4fa0*/  IMAD.WIDE R52, R11, 0x2, R52 ;  /* 0x000000020b347825 */ /* 0x000fcc00078e0234 */
        /* <DEDUP_REMOVED lines=41> */
.L_x_3794:
[----:B------:R-:W-:Y:S05]  /*5240*/  BSYNC B2 ;  /* 0x0000000000027941 */ /* 0x000fea0003800000 */
.L_x_3793:
[----:B----4-:R0:W-:Y:S02]  /*5250*/  ST.E.128 desc[UR56][R52.64], R12 ;  /* 0x0000000c34007985 */ /* 0x0101e4000c101d38 */
.L_x_3792:
[----:B------:R-:W-:Y:S05]  /*5260*/  BSYNC B1 ;  /* 0x0000000000017941 */ /* 0x000fea0003800000 */
.L_x_3791:
        /* <DEDUP_REMOVED lines=51> */
.L_x_3798:
[----:B------:R-:W-:Y:S05]  /*55a0*/  BSYNC B2 ;  /* 0x0000000000027941 */ /* 0x000fea0003800000 */
.L_x_3797:
[----:B----4-:R0:W-:Y:S02]  /*55b0*/  ST.E.128 desc[UR56][R48.64], R12 ;  /* 0x0000000c30007985 */ /* 0x0101e4000c101d38 */
.L_x_3796:
[----:B------:R-:W-:Y:S05]  /*55c0*/  BSYNC B1 ;  /* 0x0000000000017941 */ /* 0x000fea0003800000 */
.L_x_3795:
        /* <DEDUP_REMOVED lines=49> */
.L_x_3802:
[----:B------:R-:W-:Y:S05]  /*58e0*/  BSYNC B2 ;  /* 0x0000000000027941 */ /* 0x000fea0003800000 */
.L_x_3801:
[----:B----4-:R0:W-:Y:S02]  /*58f0*/  ST.E.128 desc[UR56][R44.64], R12 ;  /* 0x0000000c2c007985 */ /* 0x0101e4000c101d38 */
.L_x_3800:
[----:B------:R-:W-:Y:S05]  /*5900*/  BSYNC B1 ;  /* 0x0000000000017941 */ /* 0x000fea0003800000 */
.L_x_3799:
        /* <DEDUP_REMOVED lines=49> */
.L_x_3806:
[----:B------:R-:W-:Y:S05]  /*5c20*/  BSYNC B2 ;  /* 0x0000000000027941 */ /* 0x000fea0003800000 */
.L_x_3805:
[----:B----4-:R0:W-:Y:S02]  /*5c30*/  ST.E.128 desc[UR56][R40.64], R12 ;  /* 0x0000000c28007985 */ /* 0x0101e4000c101d38 */
.L_x_3804:
[----:B------:R-:W-:Y:S05]  /*5c40*/  BSYNC B1 ;  /* 0x0000000000017941 */ /* 0x000fea0003800000 */
.L_x_3803:
[----:B------:R-:W-:-:S13]  /*5c50*/  ISETP.NE.AND P3, PT, R20, RZ, PT ;  /* 0x000000ff1400720c */ /* 0x000fda0003f65270 */
        /* <DEDUP_REMOVED lines=47> */
.L_x_3808:
[----:B------:R-:W-:Y:S05]  /*5f50*/  BSYNC B1 ;  /* 0x0000000000017941 */ /* 0x000fea0003800000 */
.L_x_3807:
[----:B----4-:R0:W-:Y:S01]  /*5f60*/  ST.E.128 desc[UR56][R36.64], R12 ;  /* 0x0000000c24007985 */ /* 0x0101e2000c101d38 */
[----:B------:R-:W-:Y:S05]  /*5f70*/  BRA `(.L_x_3786) ;  /* 0x0000004000147947 */ /* 0x000fea0003800000 */
.L_x_3752:
        /* <DEDUP_REMOVED lines=19> */
[----:B------:R-:W-:Y:S02]  /*60b0*/  CS2R R40, SRZ ;  /* 0x0000000000287805 */ /* 0x000fe4000001ff00 */
[----:B------:R-:W-:Y:S02]  /*60c0*/  IADD3.X R33, R11, R101, RZ, P2, !PT ;  /* 0x000000650b217210 */ /* 0x000fe400017fe4ff */
[----:B------:R-:W-:Y:S02]  /*60d0*/  CS2R R54, SRZ ;  /* 0x0000000000367805 */ /* 0x000fe4000001ff00 */
[----:B------:R-:W-:-:S02]  /*60e0*/  LEA R56, P2, R32, UR4, 0x1 ;  /* 0x0000000420387c11 */ /* 0x000fc4000f8408ff */
[----:B------:R-:W-:Y:S02]  /*60f0*/  CS2R R52, SRZ ;  /* 0x0000000000347805 */ /* 0x000fe4000001ff00 */
        /* <DEDUP_REMOVED lines=13> */
[----:B------:R-:W-:Y:S02]  /*61d0*/  ISETP.GE.AND P2, PT, R194, R120, PT ;  /* 0x00000078c200720c */ /* 0x000fe40003f46270 */
[----:B------:R-:W-:Y:S02]  /*61e0*/  CS2R R34, SRZ ;  /* 0x0000000000227805 */ /* 0x000fe4000001ff00 */
[----:B------:R-:W-:Y:S02]  /*61f0*/  CS2R R32, SRZ ;  /* 0x0000000000207805 */ /* 0x000fe4000001ff00 */
[----:B------:R-:W-:-:S02]  /*6200*/  CS2R R46, SRZ ;  /* 0x00000000002e7805 */ /* 0x000fc4000001ff00 */
[----:B------:R-:W-:-:S05]  /*6210*/  CS2R R44, SRZ ;  /* 0x00000000002c7805 */ /* 0x000fca000001ff00 */
[----:B------:R0:W5:Y:S04]  /*6220*/  @!P2 LDG.E.128 R36, desc[UR56][R56.64+0x40] ;  /* 0x000040383824a981 */ /* 0x000168000c1e1d00 */
[----:B------:R0:W5:Y:S01]  /*6230*/  @!P2 LDG.E.128 R48, desc[UR56][R60.64+0x40] ;  /* 0x000040383c30a981 */ /* 0x000162000c1e1d00 */
[----:B------:R-:W-:-:S13]  /*6240*/  ISETP.GE.AND P2, PT, R193, R120, PT ;  /* 0x00000078c100720c */ /* 0x000fda0003f46270 */
[----:B------:R0:W5:Y:S04]  /*6250*/  @!P2 LDG.E.128 R32, desc[UR56][R56.64+0x80] ;  /* 0x000080383820a981 */ /* 0x000168000c1e1d00 */
[----:B------:R0:W5:Y:S02]  /*6260*/  @!P2 LDG.E.128 R44, desc[UR56][R60.64+0x80] ;  /* 0x000080383c2ca981 */ /* 0x000164000c1e1d00 */
.L_x_3810:
[----:B------:R-:W-:Y:S05]  /*6270*/  BSYNC B1 ;  /* 0x0000000000017941 */ /* 0x000fea0003800000 */
.L_x_3809:
        /* <DEDUP_REMOVED lines=10> */
[----:B------:R-:W-:Y:S02]  /*6320*/  CS2R R74, SRZ ;  /* 0x00000000004a7805 */ /* 0x000fe4000001ff00 */
[----:B------:R-:W-:Y:S02]  /*6330*/  CS2R R72, SRZ ;  /* 0x0000000000487805 */ /* 0x000fe4000001ff00 */
[----:B------:R-:W-:-:S02]  /*6340*/  CS2R R78, SRZ ;  /* 0x00000000004e7805 */ /* 0x000fc4000001ff00 */
[----:B-----5:R-:W-:Y:S01]  /*6350*/  MOV R81, R34 ;  /* 0x0000002200517202 */ /* 0x020fe20000000f00 */
[----:B------:R-:W-:Y:S01]  /*6360*/  IMAD.MOV.U32 R82, RZ, RZ, R35 ;  /* 0x000000ffff527224 */ /* 0x000fe200078e0023 */
[----:B------:R-:W-:Y:S01]  /*6370*/  CS2R R76, SRZ ;  /* 0x00000000004c7805 */ /* 0x000fe2000001ff00 */
[----:B------:R-:W-:Y:S06]  /*6380*/  @P4 BRA `(.L_x_3812) ;  /* 0x00000000007c4947 */ /* 0x000fec0003800000 */
[----:B------:R-:W-:Y:S01]  /*6390*/  IADD3 R14, P2, P5, R96, R14, R105 ;  /* 0x0000000e600e7210 */ /* 0x000fe20007d5e069 */
[----:B------:R-:W-:Y:S01]  /*63a0*/  ULDC.64 UR4, c[0x0][0x3e8] ;  /* 0x0000fa0000047ab9 */ /* 0x000fe20000000a00 */
[----:B------:R-:W-:Y:S02]  /*63b0*/  CS2R R66, SRZ ;  /* 0x0000000000427805 */ /* 0x000fe4000001ff00 */
[----:B------:R-:W-:Y:S02]  /*63c0*/  CS2R R64, SRZ ;  /* 0x0000000000407805 */ /* 0x000fe4000001ff00 */
[----:B------:R-:W-:Y:S02]  /*63d0*/  IADD3.X R13, R101, R11, R104, P2, P5 ;  /* 0x0000000b650d7210 */ /* 0x000fe400017ea468 */
[----:B------:R-:W-:Y:S02]  /*63e0*/  CS2R R78, SRZ ;  /* 0x00000000004e7805 */ /* 0x000fe4000001ff00 */
[----:B------:R-:W-:-:S02]  /*63f0*/  IADD3 R11, P2, P5, R90, R12, R107 ;  /* 0x0000000c5a0b7210 */ /* 0x000fc40007d5e06b */
[----:B------:R-:W-:Y:S02]  /*6400*/  CS2R R76, SRZ ;  /* 0x00000000004c7805 */ /* 0x000fe4000001ff00 */
        /* <DEDUP_REMOVED lines=23> */
.L_x_3812:
[----:B------:R-:W-:Y:S05]  /*6580*/  BSYNC B1 ;  /* 0x0000000000017941 */ /* 0x000fea0003800000 */
.L_x_3811:
[----:B------:R-:W-:Y:S01]  /*6590*/  IMAD.MOV.U32 R11, RZ, RZ, R32 ;  /* 0x000000ffff0b7224 */ /* 0x000fe200078e0020 */
[----:B0-----:R-:W-:Y:S01]  /*65a0*/  MOV R12, R33 ;  /* 0x00000021000c7202 */ /* 0x001fe20000000f00 */
        /* <DEDUP_REMOVED lines=19> */
[----:B------:R-:W-:Y:S02]  /*66e0*/  MOV R11, R46 ;  /* 0x0000002e000b7202 */ /* 0x000fe40000000f00 */
[----:B------:R-:W-:Y:S02]  /*66f0*/  MOV R14, R45 ;  /* 0x0000002d000e7202 */ /* 0x000fe40000000f00 */
        /* <DEDUP_REMOVED lines=10> */
[----:B------:R-:W-:-:S02]  /*67a0*/  PRMT R167, R167, 0x5410, R12 ;  /* 0x00005410a7a77816 */ /* 0x000fc4000000000c */
[----:B------:R-:W-:Y:S01]  /*67b0*/  PRMT R168, R14, 0x7610, R168 ;  /* 0x000076100ea87816 */ /* 0x000fe200000000a8 */
[----:B------:R-:W-:Y:S01]  /*67c0*/  IMAD.MOV.U32 R14, RZ, RZ, R53 ;  /* 0x000000ffff0e7224 */ /* 0x000fe200078e0035 */
[----:B------:R-:W-:Y:S02]  /*67d0*/  MOV R12, R55 ;  /* 0x00000037000c7202 */ /* 0x000fe40000000f00 */
[----:B------:R-:W-:Y:S02]  /*67e0*/  PRMT R168, R168, 0x5410, R11 ;  /* 0x00005410a8a87816 */ /* 0x000fe4000000000b */
[----:B------:R-:W-:Y:S01]  /*67f0*/  PRMT R169, R12, 0x5410, R13 ;  /* 0x000054100ca97816 */ /* 0x000fe2000000000d */
[----:B-----5:R-:W-:Y:S01]  /*6800*/  IMAD.MOV.U32 R12, RZ, RZ, R59 ;  /* 0x000000ffff0c7224 */ /* 0x020fe200078e003b */
        /* <DEDUP_REMOVED lines=37> */
[----:B------:R-:W-:Y:S06]  /*6a60*/  @!P2 BRA `(.L_x_3813) ;  /* 0x000000000004a947 */ /* 0x000fec0003800000 */
[----:B------:R-:W-:Y:S01]  /*6a70*/  BPT.TRAP 0x1 ;  /* 0x000000040000795c */ /* 0x000fe20000300000 */
.L_x_3813:
[----:B------:R-:W-:Y:S01]  /*6a80*/  LEA R86, R19, R18, 0x3 ;  /* 0x0000001213567211 */ /* 0x000fe200078e18ff */
[----:B------:R-:W0:Y:S01]  /*6a90*/  LDC R130, c[0x0][0x2f4] ;  /* 0x0000bd00ff827b82 */ /* 0x000e220000000800 */
[----:B------:R-:W-:Y:S01]  /*6aa0*/  SHF.L.U32 R87, R203, 0x1f, RZ ;  /* 0x0000001fcb577819 */ /* 0x000fe200000006ff */
[----:B------:R-:W-:Y:S03]  /*6ab0*/  BSSY B1, `(.L_x_3814) ;  /* 0x0000003000017945 */ /* 0x000fe60003800000 */
[----:B------:R-:W1:Y:S02]  /*6ac0*/  SYNCS.PHASECHK.TRANS64.TRYWAIT P5, [R86+URZ+0x30890], R87 ;  /* 0x03089057560075a7 */ /* 0x000e6400080a017f */
[----:B-1----:R-:W-:Y:S05]  /*6ad0*/  @!P5 BRA `(.L_x_3815) ;  /* 0x000001900004d947 */ /* 0x002fea0003800000 */
.L_x_4090:
[----:B------:R-:W-:Y:S05]  /*6ae0*/  BSYNC B1 ;  /* 0x0000000000017941 */ /* 0x000fea0003800000 */
.L_x_3814:
[----:B------:R-:W-:Y:S01]  /*6af0*/  UMOV UR4, 0xffffffff ;  /* 0xffffffff00047882 */ /* 0x000fe20000000000 */
[----:B0-----:R-:W-:Y:S02]  /*6b00*/  IMAD.IADD R134, R130, 0x1, -R121 ;  /* 0x0000000182867824 */ /* 0x001fe400078e0a79 */
[----:B------:R-:W-:Y:S05]  /*6b10*/  BRA.DIV UR4, `(.L_x_3816) ;  /* 0x0000019204087947 */ /* 0x000fea000b800000 */
[----:B------:R0:W2:Y:S04]  /*6b20*/  SHFL.IDX PT, R117, R118, RZ, 0x1c1f ;  /* 0x001c1fff76757589 */ /* 0x0000a800000e0000 */
[----:B------:R0:W3:Y:S02]  /*6b30*/  SHFL.IDX PT, R11, R119, RZ, 0x1c1f ;  /* 0x001c1fff770b7589 */ /* 0x0000e400000e0000 */
.L_x_4094:
[----:B------:R-:W-:Y:S04]  /*6b40*/  BSSY B1, `(.L_x_3817) ;  /* 0x0000167000017945 */ /* 0x000fe80003800000 */
[----:B------:R-:W-:Y:S05]  /*6b50*/  @P3 BRA `(.L_x_3818) ;  /* 0x0000001400943947 */ /* 0x000fea0003800000 */
[----:B------:R-:W-:Y:S01]  /*6b60*/  ISETP.NE.AND P3, PT, R6, RZ, PT ;  /* 0x000000ff0600720c */ /* 0x000fe20003f65270 */
[----:B------:R-:W-:Y:S01]  /*6b70*/  BSSY B2, `(.L_x_3819) ;  /* 0x0000078000027945 */ /* 0x000fe20003800000 */
[----:B---3--:R-:W-:-:S11]  /*6b80*/  IMAD.MOV.U32 R116, RZ, RZ, R11 ;  /* 0x000000ffff747224 */ /* 0x008fd600078e000b */
[----:B------:R-:W-:Y:S05]  /*6b90*/  @!P3 BRA `(.L_x_3820) ;  /* 0x0000000400d4b947 */ /* 0x000fea0003800000 */
[----:B------:R-:W-:Y:S01]  /*6ba0*/  SEL R12, R121, R134, !P0 ;  /* 0x00000086790c7207 */ /* 0x000fe20004000000 */
[----:B------:R-:W-:Y:S01]  /*6bb0*/  BSSY B3, `(.L_x_3821) ;  /* 0x000006d000037945 */ /* 0x000fe20003800000 */
[----:B------:R-:W-:Y:S02]  /*6bc0*/  ISETP.GE.AND P3, PT, R16, R120, PT ;  /* 0x000000781000720c */ /* 0x000fe40003f66270 */
[----:B------:R-:W-:-:S04]  /*6bd0*/  SHF.R.S32.HI R13, RZ, 0x1f, R12 ;  /* 0x0000001fff0d7819 */ /* 0x000fc8000001140c */
[----:B------:R-:W-:-:S04]  /*6be0*/  LEA.HI R13, R13, R12, RZ, 0x4 ;  /* 0x0000000c0d0d7211 */ /* 0x000fc800078f20ff */
[----:B------:R-:W-:-:S04]  /*6bf0*/  LEA.HI.SX32 R149, R13, R114, 0x1c ;  /* 0x000000720d957211 */ /* 0x000fc800078fe2ff */
[----:B------:R-:W-:-:S04]  /*6c00*/  SHF.R.S32.HI R13, RZ, 0x1f, R149 ;  /* 0x0000001fff0d7819 */ /* 0x000fc80000011495 */
[----:B------:R-:W-:Y:S02]  /*6c10*/  LEA.HI R13, R13, R149, RZ, 0x3 ;  /* 0x000000950d0d7211 */ /* 0x000fe400078f18ff */
[----:B------:R-:W-:Y:S02]  /*6c20*/  SHF.L.U32 R149, R149, 0x3, RZ ;  /* 0x0000000395957819 */ /* 0x000fe400000006ff */
[----:B------:R-:W-:Y:S02]  /*6c30*/  SHF.R.S32.HI R13, RZ, 0x3, R13 ;  /* 0x00000003ff0d7819 */ /* 0x000fe4000001140d */
[----:B------:R-:W-:-:S03]  /*6c40*/  LOP3.LUT R12, R215, 0x38, R149, 0xf8, !PT ;  /* 0x00000038d70c7812 */ /* 0x000fc600078ef895 */
[----:B------:R-:W-:Y:S01]  /*6c50*/  IMAD R13, R13, 0x1800, R217 ;  /* 0x000018000d0d7824 */ /* 0x000fe200078e02d9 */
[----:B------:R-:W-:-:S05]  /*6c60*/  LOP3.LUT R12, R12, R216, RZ, 0x3c, !PT ;  /* 0x000000d80c0c7212 */ /* 0x000fca00078e3cff */
[----:B------:R-:W-:-:S04]  /*6c70*/  IMAD.IADD R12, R13, 0x1, R12 ;  /* 0x000000010d0c7824 */ /* 0x000fc800078e020c */
[C---:B------:R-:W-:Y:S02]  /*6c80*/  IMAD R80, R19.reuse, 0x4800, R12 ;  /* 0x0000480013507824 */ /* 0x040fe400078e020c */
[----:B------:R-:W-:-:S03]  /*6c90*/  IMAD R12, R19, 0x4800, R135 ;  /* 0x00004800130c7824 */ /* 0x000fc600078e0287 */
[----:B------:R-:W-:Y:S01]  /*6ca0*/  LEA R80, R80, R18, 0x1 ;  /* 0x0000001250507211 */ /* 0x000fe200078e08ff */
[----:B------:R-:W-:-:S05]  /*6cb0*/  IMAD R12, R12, 0x2, R18 ;  /* 0x000000020c0c7824 */ /* 0x000fca00078e0212 */
[----:B------:R-:W3:Y:S04]  /*6cc0*/  LDS.128 R80, [R80+0x1e400] ;  /* 0x01e4000050507984 */ /* 0x000ee80000000c00 */
[----:B------:R-:W4:Y:S01]  /*6cd0*/  LDS.128 R12, [R12+0x1e400] ;  /* 0x01e400000c0c7984 */ /* 0x000f220000000c00 */
[----:B------:R-:W-:Y:S05]  /*6ce0*/  @P3 BRA `(.L_x_3822) ;  /* 0x0000000400643947 */ /* 0x000fea0003800000 */
[----:B---3--:R-:W-:Y:S01]  /*6cf0*/  IMAD.MOV.U32 R151, RZ, RZ, R81 ;  /* 0x000000ffff977224 */ /* 0x008fe200078e0051 */
[----:B------:R-:W-:Y:S01]  /*6d00*/  SHF.R.U64 R40, R40, 0x10, R41 ;  /* 0x0000001028287819 */ /* 0x000fe20000001229 */
[----:B----4-:R-:W-:Y:S01]  /*6d10*/  IMAD.MOV.U32 R150, RZ, RZ, R13 ;  /* 0x000000ffff967224 */ /* 0x010fe200078e000d */
[----:B------:R-:W-:Y:S01]  /*6d20*/  SHF.R.U32.HI R41, RZ, 0x10, R41 ;  /* 0x00000010ff297819 */ /* 0x000fe20000011629 */
[----:B------:R-:W-:Y:S01]  /*6d30*/  HADD2.F32 R152, -RZ, R152.H0_H0 ;  /* 0x20000098ff987230 */ /* 0x000fe20000004100 */
[----:B------:R-:W-:Y:S01]  /*6d40*/  SHF.R.U64 R42, R42, 0x10, R43 ;  /* 0x000000102a2a7819 */ /* 0x000fe2000000122b */
[----:B------:R-:W-:Y:S02]  /*6d50*/  HADD2.F32 R13, -RZ, R151.H0_H0 ;  /* 0x20000097ff0d7230 */ /* 0x000fe40000004100 */
[----:B------:R-:W-:Y:S02]  /*6d60*/  HADD2.F32 R154, -RZ, R150.H0_H0 ;  /* 0x20000096ff9a7230 */ /* 0x000fe40000004100 */
[----:B------:R-:W-:-:S02]  /*6d70*/  HADD2.F32 R153, -RZ, R153.H0_H0 ;  /* 0x20000099ff997230 */ /* 0x000fc40000004100 */
[CC--:B------:R-:W-:Y:S01]  /*6d80*/  FMUL.FTZ R81, R13.reuse, R152.reuse ;  /* 0x000000980d517220 */ /* 0x0c0fe20000410000 */
[----:B------:R-:W-:Y:S02]  /*6d90*/  HADD2.F32 R151, -RZ, R151.H1_H1 ;  /* 0x30000097ff977230 */ /* 0x000fe40000004100 */
[C---:B------:R-:W-:Y:S01]  /*6da0*/  FMUL.FTZ R152, R154.reuse, R152 ;  /* 0x000000989a987220 */ /* 0x040fe20000410000 */
[----:B------:R-:W-:Y:S02]  /*6db0*/  HADD2.F32 R41, -RZ, R41.H0_H0 ;  /* 0x20000029ff297230 */ /* 0x000fe40000004100 */
[-C--:B------:R-:W-:Y:S01]  /*6dc0*/  FFMA.FTZ R81, R154, R153.reuse, -R81 ;  /* 0x000000999a517223 */ /* 0x080fe20000010851 */
[----:B------:R-:W-:Y:S02]  /*6dd0*/  HADD2.F32 R40, -RZ, R40.H0_H0 ;  /* 0x20000028ff287230 */ /* 0x000fe40000004100 */
[----:B------:R-:W-:Y:S01]  /*6de0*/  FFMA.FTZ R13, R13, R153, R152 ;  /* 0x000000990d0d7223 */ /* 0x000fe20000010098 */
[--C-:B------:R-:W-:Y:S01]  /*6df0*/  SHF.R.U32.HI R152, RZ, 0x10, R53.reuse ;  /* 0x00000010ff987819 */ /* 0x100fe20000011635 */
[----:B------:R-:W-:Y:S01]  /*6e00*/  HADD2.F32 R153, -RZ, R169.H0_H0 ;  /* 0x200000a9ff997230 */ /* 0x000fe20000004100 */
[----:B------:R-:W-:Y:S01]  /*6e10*/  SHF.R.U64 R53, R52, 0x10, R53 ;  /* 0x0000001034357819 */ /* 0x000fe20000001235 */
[----:B------:R-:W-:-:S02]  /*6e20*/  HADD2.F32 R52, -RZ, R150.H1_H1 ;  /* 0x30000096ff347230 */ /* 0x000fc40000004100 */
[----:B------:R-:W-:Y:S02]  /*6e30*/  HADD2.F32 R152, -RZ, R152.H0_H0 ;  /* 0x20000098ff987230 */ /* 0x000fe40000004100 */
[----:B------:R-:W-:Y:S02]  /*6e40*/  HADD2.F32 R53, -RZ, R53.H0_H0 ;  /* 0x20000035ff357230 */ /* 0x000fe40000004100 */
[----:B------:R-:W-:Y:S02]  /*6e50*/  HADD2.F32 R42, -RZ, R42.H0_H0 ;  /* 0x2000002aff2a7230 */ /* 0x000fe40000004100 */
[-C--:B------:R-:W-:Y:S01]  /*6e60*/  FMUL.FTZ R150, R151, R152.reuse ;  /* 0x0000009897967220 */ /* 0x080fe20000410000 */
[----:B------:R-:W-:-:S03]  /*6e70*/  FMUL.FTZ R152, R52, R152 ;  /* 0x0000009834987220 */ /* 0x000fc60000410000 */
[-C--:B------:R-:W-:Y:S01]  /*6e80*/  FFMA.FTZ R52, R52, R41.reuse, -R150 ;  /* 0x0000002934347223 */ /* 0x080fe20000010896 */
[----:B------:R-:W-:Y:S02]  /*6e90*/  HADD2.F32 R150, -RZ, R83.H0_H0 ;  /* 0x20000053ff967230 */ /* 0x000fe40000004100 */
[----:B------:R-:W-:Y:S01]  /*6ea0*/  FFMA.FTZ R41, R151, R41, R152 ;  /* 0x0000002997297223 */ /* 0x000fe20000010098 */
[----:B------:R-:W-:Y:S02]  /*6eb0*/  HADD2.F32 R151, -RZ, R166.H1_H1 ;  /* 0x300000a6ff977230 */ /* 0x000fe40000004100 */
[--C-:B------:R-:W-:Y:S02]  /*6ec0*/  HADD2.F32 R152, -RZ, R15.reuse.H0_H0 ;  /* 0x2000000fff987230 */ /* 0x100fe40000004100 */
[----:B------:R-:W-:Y:S01]  /*6ed0*/  FMUL.FTZ R154, R150, R153 ;  /* 0x00000099969a7220 */ /* 0x000fe20000410000 */
[----:B------:R-:W-:Y:S01]  /*6ee0*/  HADD2.F32 R15, -RZ, R15.H1_H1 ;  /* 0x3000000fff0f7230 */ /* 0x000fe20000004100 */
[----:B------:R-:W-:-:S02]  /*6ef0*/  F2FP.F16.F32.PACK_AB R41, R41, R13 ;  /* 0x0000000d2929723e */ /* 0x000fc400000000ff */
[C---:B------:R-:W-:Y:S01]  /*6f00*/  FFMA.FTZ R154, R152.reuse, R151, -R154 ;  /* 0x00000097989a7223 */ /* 0x040fe2000001089a */
[----:B------:R-:W-:Y:S01]  /*6f10*/  FMUL.FTZ R152, R152, R153 ;  /* 0x0000009998987220 */ /* 0x000fe20000410000 */
[----:B------:R-:W-:Y:S01]  /*6f20*/  HADD2.F32 R153, -RZ, R169.H1_H1 ;  /* 0x300000a9ff997230 */ /* 0x000fe20000004100 */
[----:B------:R-:W-:Y:S01]  /*6f30*/  F2FP.F16.F32.PACK_AB R52, R52, R81 ;  /* 0x000000513434723e */ /* 0x000fe200000000ff */
[----:B------:R-:W-:Y:S02]  /*6f40*/  IMAD.MOV.U32 R81, RZ, RZ, R41 ;  /* 0x000000ffff517224 */ /* 0x000fe400078e0029 */
[----:B------:R-:W-:Y:S01]  /*6f50*/  FFMA.FTZ R152, R150, R151, R152 ;  /* 0x0000009796987223 */ /* 0x000fe20000010098 */
[----:B------:R-:W-:Y:S02]  /*6f60*/  SHF.R.U32.HI R150, RZ, 0x10, R43 ;  /* 0x00000010ff967819 */ /* 0x000fe4000001162b */
[--C-:B------:R-:W-:Y:S01]  /*6f70*/  SHF.R.U64 R43, R54, 0x10, R55.reuse ;  /* 0x00000010362b7819 */ /* 0x100fe20000001237 */
[----:B------:R-:W-:Y:S01]  /*6f80*/  HADD2.F32 R54, -RZ, R83.H1_H1 ;  /* 0x30000053ff367230 */ /* 0x000fe20000004100 */
[----:B------:R-:W-:Y:S01]  /*6f90*/  SHF.R.U32.HI R55, RZ, 0x10, R55 ;  /* 0x00000010ff377819 */ /* 0x000fe20000011637 */
[----:B------:R-:W-:Y:S01]  /*6fa0*/  HADD2.F32 R150, -RZ, R150.H0_H0 ;  /* 0x20000096ff967230 */ /* 0x000fe20000004100 */
[----:B------:R-:W-:Y:S01]  /*6fb0*/  MOV R13, R52 ;  /* 0x00000034000d7202 */ /* 0x000fe20000000f00 */
[----:B------:R-:W-:-:S02]  /*6fc0*/  HADD2.F32 R43, -RZ, R43.H0_H0 ;  /* 0x2000002bff2b7230 */ /* 0x000fc40000004100 */
[----:B------:R-:W-:-:S05]  /*6fd0*/  HADD2.F32 R55, -RZ, R55.H0_H0 ;  /* 0x20000037ff377230 */ /* 0x000fca0000004100 */
[----:B------:R-:W-:-:S04]  /*6fe0*/  FMUL.FTZ R83, R54, R55 ;  /* 0x0000003736537220 */ /* 0x000fc80000410000 */
[C---:B------:R-:W-:Y:S01]  /*6ff0*/  FFMA.FTZ R83, R15.reuse, R150, -R83 ;  /* 0x000000960f537223 */ /* 0x040fe20000010853 */
[----:B------:R-:W-:Y:S01]  /*7000*/  FMUL.FTZ R15, R15, R55 ;  /* 0x000000370f0f7220 */ /* 0x000fe20000410000 */
[----:B------:R-:W-:-:S03]  /*7010*/  HADD2.F32 R55, -RZ, R167.H0_H0 ;  /* 0x200000a7ff377230 */ /* 0x000fc60000004100 */
[----:B------:R-:W-:Y:S01]  /*7020*/  FFMA.FTZ R15, R54, R150, R15 ;  /* 0x00000096360f7223 */ /* 0x000fe2000001000f */
[----:B------:R-:W-:Y:S01]  /*7030*/  HADD2.F32 R54, -RZ, R80.H0_H0 ;  /* 0x20000050ff367230 */ /* 0x000fe20000004100 */
[----:B------:R-:W-:Y:S01]  /*7040*/  F2FP.F16.F32.PACK_AB R83, R83, R154 ;  /* 0x0000009a5353723e */ /* 0x000fe200000000ff */
[----:B------:R-:W-:Y:S02]  /*7050*/  HADD2.F32 R150, -RZ, R12.H0_H0 ;  /* 0x2000000cff967230 */ /* 0x000fe40000004100 */
[----:B------:R-:W-:Y:S02]  /*7060*/  HADD2.F32 R80, -RZ, R80.H1_H1 ;  /* 0x30000050ff507230 */ /* 0x000fe40000004100 */
[-C--:B------:R-:W-:Y:S01]  /*7070*/  FMUL.FTZ R151, R54, R153.reuse ;  /* 0x0000009936977220 */ /* 0x080fe20000410000 */
[----:B------:R-:W-:Y:S02]  /*7080*/  HADD2.F32 R12, -RZ, R12.H1_H1 ;  /* 0x3000000cff0c7230 */ /* 0x000fe40000004100 */
[C---:B------:R-:W-:Y:S01]  /*7090*/  FMUL.FTZ R153, R150.reuse, R153 ;  /* 0x0000009996997220 */ /* 0x040fe20000410000 */
[----:B------:R-:W-:Y:S01]  /*70a0*/  F2FP.F16.F32.PACK_AB R152, R15, R152 ;  /* 0x000000980f98723e */ /* 0x000fe200000000ff */
[----:B------:R-:W-:Y:S01]  /*70b0*/  FFMA.FTZ R151, R150, R55, -R151 ;  /* 0x0000003796977223 */ /* 0x000fe20000010897 */
[----:B------:R-:W-:-:S02]  /*70c0*/  HADD2.F32 R150, -RZ, R168.H1_H1 ;  /* 0x300000a8ff967230 */ /* 0x000fc40000004100 */
[----:B------:R-:W-:Y:S01]  /*70d0*/  FFMA.FTZ R153, R54, R55, R153 ;  /* 0x0000003736997223 */ /* 0x000fe20000010099 */
[-C--:B------:R-:W-:Y:S01]  /*70e0*/  FMUL.FTZ R54, R80, R53.reuse ;  /* 0x0000003550367220 */ /* 0x080fe20000410000 */
[C---:B------:R-:W-:Y:S01]  /*70f0*/  FMUL.FTZ R53, R12.reuse, R53 ;  /* 0x000000350c357220 */ /* 0x040fe20000410000 */
[----:B------:R-:W-:Y:S02]  /*7100*/  HADD2.F32 R55, -RZ, R14.H0_H0 ;  /* 0x2000000eff377230 */ /* 0x000fe40000004100 */
[-C--:B------:R-:W-:Y:S01]  /*7110*/  FFMA.FTZ R12, R12, R40.reuse, -R54 ;  /* 0x000000280c0c7223 */ /* 0x080fe20000010836 */
[----:B------:R-:W-:Y:S01]  /*7120*/  FFMA.FTZ R40, R80, R40, R53 ;  /* 0x0000002850287223 */ /* 0x000fe20000010035 */
[----:B------:R-:W-:Y:S02]  /*7130*/  HADD2.F32 R53, -RZ, R82.H0_H0 ;  /* 0x20000052ff357230 */ /* 0x000fe40000004100 */
[----:B------:R-:W-:Y:S01]  /*7140*/  HADD2.F32 R54, -RZ, R166.H0_H0 ;  /* 0x200000a6ff367230 */ /* 0x000fe20000004100 */
[----:B------:R-:W-:Y:S01]  /*7150*/  F2FP.F16.F32.PACK_AB R12, R12, R151 ;  /* 0x000000970c0c723e */ /* 0x000fe200000000ff */
[----:B------:R-:W-:-:S02]  /*7160*/  HADD2.F32 R82, -RZ, R82.H1_H1 ;  /* 0x30000052ff527230 */ /* 0x000fc40000004100 */
[-C--:B------:R-:W-:Y:S01]  /*7170*/  FMUL.FTZ R80, R53, R150.reuse ;  /* 0x0000009635507220 */ /* 0x080fe20000410000 */
[C---:B------:R-:W-:Y:S01]  /*7180*/  FMUL.FTZ R150, R55.reuse, R150 ;  /* 0x0000009637967220 */ /* 0x040fe20000410000 */
[----:B------:R-:W-:Y:S01]  /*7190*/  HADD2.F32 R14, -RZ, R14.H1_H1 ;  /* 0x3000000eff0e7230 */ /* 0x000fe20000004100 */
[----:B------:R-:W-:Y:S01]  /*71a0*/  F2FP.F16.F32.PACK_AB R40, R40, R153 ;  /* 0x000000992828723e */ /* 0x000fe200000000ff */
[-C--:B------:R-:W-:Y:S01]  /*71b0*/  FFMA.FTZ R80, R55, R54.reuse, -R80 ;  /* 0x0000003637507223 */ /* 0x080fe20000010850 */
[----:B------:R-:W-:Y:S01]  /*71c0*/  FFMA.FTZ R150, R53, R54, R150 ;  /* 0x0000003635967223 */ /* 0x000fe20000010096 */
[-C--:B------:R-:W-:Y:S01]  /*71d0*/  FMUL.FTZ R53, R82, R43.reuse ;  /* 0x0000002b52357220 */ /* 0x080fe20000410000 */
[C---:B------:R-:W-:Y:S01]  /*71e0*/  FMUL.FTZ R43, R14.reuse, R43 ;  /* 0x0000002b0e2b7220 */ /* 0x040fe20000410000 */
[----:B------:R-:W-:Y:S01]  /*71f0*/  IMAD.MOV.U32 R15, RZ, RZ, R83 ;  /* 0x000000ffff0f7224 */ /* 0x000fe200078e0053 */
[----:B------:R-:W-:Y:S01]  /*7200*/  MOV R83, R152 ;  /* 0x0000009800537202 */ /* 0x000fe20000000f00 */
[-C--:B------:R-:W-:Y:S01]  /*7210*/  FFMA.FTZ R53, R14, R42.reuse, -R53 ;  /* 0x0000002a0e357223 */ /* 0x080fe20000010835 */
[----:B------:R-:W-:-:S04]  /*7220*/  FFMA.FTZ R43, R82, R42, R43 ;  /* 0x0000002a522b7223 */ /* 0x000fc8000001002b */
[----:B------:R-:W-:Y:S01]  /*7230*/  F2FP.F16.F32.PACK_AB R53, R53, R80 ;  /* 0x000000503535723e */ /* 0x000fe200000000ff */
[----:B------:R-:W-:Y:S01]  /*7240*/  IMAD.MOV.U32 R80, RZ, RZ, R40 ;  /* 0x000000ffff507224 */ /* 0x000fe200078e0028 */
[----:B------:R-:W-:Y:S02]  /*7250*/  F2FP.F16.F32.PACK_AB R43, R43, R150 ;  /* 0x000000962b2b723e */ /* 0x000fe400000000ff */
[----:B------:R-:W-:-:S03]  /*7260*/  MOV R14, R53 ;  /* 0x00000035000e7202 */ /* 0x000fc60000000f00 */
[----:B------:R-:W-:-:S07]  /*7270*/  IMAD.MOV.U32 R82, RZ, RZ, R43 ;  /* 0x000000ffff527224 */ /* 0x000fce00078e002b */
.L_x_3822:
[----:B------:R-:W-:Y:S05]  /*7280*/  BSYNC B3 ;  /* 0x0000000000037941 */ /* 0x000fea0003800000 */
.L_x_3821:
[----:B------:R-:W-:-:S04]  /*7290*/  LEA R40, P3, R3, R11, 0x1 ;  /* 0x0000000b03287211 */ /* 0x000fc800078608ff */
[----:B--2---:R-:W-:Y:S02]  /*72a0*/  LEA.HI.X R41, R3, R117, R110, 0x1, P3 ;  /* 0x0000007503297211 */ /* 0x004fe400018f0c6e */
[----:B------:R-:W-:-:S03]  /*72b0*/  ISETP.GE.AND P3, PT, R149, R130, PT ;  /* 0x000000829500720c */ /* 0x000fc60003f66270 */
[----:B----4-:R2:W-:Y:S10]  /*72c0*/  ST.E.128 desc[UR56][R40.64], R12 ;  /* 0x0000000c28007985 */ /* 0x0105f4000c101d38 */
[----:B--2---:R-:W-:-:S05]  /*72d0*/  @!P3 IMAD.WIDE R12, R149, 0x2, R116 ;  /* 0x00000002950cb825 */ /* 0x004fca00078e0274 */
[----:B---3--:R3:W-:Y:S02]  /*72e0*/  @!P3 ST.E.128 desc[UR56][R12.64], R80 ;  /* 0x000000500c00b985 */ /* 0x0087e4000c101d38 */
.L_x_3820:
[----:B------:R-:W-:Y:S05]  /*72f0*/  BSYNC B2 ;  /* 0x0000000000027941 */ /* 0x000fea0003800000 */
.L_x_3819:
[----:B------:R-:W-:Y:S01]  /*7300*/  ISETP.NE.AND P3, PT, R7, RZ, PT ;  /* 0x000000ff0700720c */ /* 0x000fe20003f65270 */
[----:B------:R-:W-:-:S12]  /*7310*/  BSSY B2, `(.L_x_3823) ;  /* 0x0000078000027945 */ /* 0x000fd80003800000 */
[----:B------:R-:W-:Y:S05]  /*7320*/  @!P3 BRA `(.L_x_3824) ;  /* 0x0000000400d8b947 */ /* 0x000fea0003800000 */
[----:B---3--:R-:W-:Y:S01]  /*7330*/  SEL R12, R121, R134, !P1 ;  /* 0x00000086790c7207 */ /* 0x008fe20004800000 */
[----:B------:R-:W-:Y:S01]  /*7340*/  BSSY B3, `(.L_x_3825) ;  /* 0x0000070000037945 */ /* 0x000fe20003800000 */
[C---:B------:R-:W-:Y:S02]  /*7350*/  LEA R52, P3, R4.reuse, R11, 0x1 ;  /* 0x0000000b04347211 */ /* 0x040fe400078608ff */
[----:B------:R-:W-:Y:S02]  /*7360*/  SHF.R.S32.HI R13, RZ, 0x1f, R12 ;  /* 0x0000001fff0d7819 */ /* 0x000fe4000001140c */
[----:B--2---:R-:W-:Y:S02]  /*7370*/  LEA.HI.X R53, R4, R117, R109, 0x1, P3 ;  /* 0x0000007504357211 */ /* 0x004fe400018f0c6d */
[----:B------:R-:W-:Y:S02]  /*7380*/  LEA.HI R13, R13, R12, RZ, 0x4 ;  /* 0x0000000c0d0d7211 */ /* 0x000fe400078f20ff */
[----:B------:R-:W-:-:S02]  /*7390*/  ISETP.GE.AND P3, PT, R194, R120, PT ;  /* 0x00000078c200720c */ /* 0x000fc40003f66270 */
[----:B------:R-:W-:-:S04]  /*73a0*/  LEA.HI.SX32 R54, R13, R113, 0x1c ;  /* 0x000000710d367211 */ /* 0x000fc800078fe2ff */
[----:B------:R-:W-:-:S04]  /*73b0*/  SHF.R.S32.HI R13, RZ, 0x1f, R54 ;  /* 0x0000001fff0d7819 */ /* 0x000fc80000011436 */
[----:B------:R-:W-:Y:S01]  /*73c0*/  LEA.HI R13, R13, R54, RZ, 0x3 ;  /* 0x000000360d0d7211 */ /* 0x000fe200078f18ff */
[----:B------:R-:W-:-:S03]  /*73d0*/  IMAD.SHL.U32 R54, R54, 0x8, RZ ;  /* 0x0000000836367824 */ /* 0x000fc600078e00ff */
[----:B------:R-:W-:Y:S02]  /*73e0*/  SHF.R.S32.HI R13, RZ, 0x3, R13 ;  /* 0x00000003ff0d7819 */ /* 0x000fe4000001140d */
[----:B------:R-:W-:-:S03]  /*73f0*/  LOP3.LUT R12, R215, 0x38, R54, 0xf8, !PT ;  /* 0x00000038d70c7812 */ /* 0x000fc600078ef836 */
[----:B------:R-:W-:Y:S01]  /*7400*/  IMAD R13, R13, 0x1800, R217 ;  /* 0x000018000d0d7824 */ /* 0x000fe200078e02d9 */
[----:B------:R-:W-:-:S05]  /*7410*/  LOP3.LUT R12, R12, R216, RZ, 0x3c, !PT ;  /* 0x000000d80c0c7212 */ /* 0x000fca00078e3cff */
        /* <DEDUP_REMOVED lines=8> */
[----:B---3--:R-:W-:Y:S01]  /*74a0*/  IMAD.MOV.U32 R81, RZ, RZ, R41 ;  /* 0x000000ffff517224 */ /* 0x008fe200078e0029 */
[----:B--2---:R-:W-:Y:S01]  /*74b0*/  MOV R41, R13 ;  /* 0x0000000d00297202 */ /* 0x004fe20000000f00 */
[----:B------:R-:W-:Y:S01]  /*74c0*/  HADD2.F32 R82, -RZ, R168.H0_H0 ;  /* 0x200000a8ff527230 */ /* 0x000fe20000004100 */
[----:B------:R-:W-:Y:S01]  /*74d0*/  SHF.R.U64 R48, R48, 0x10, R49 ;  /* 0x0000001030307819 */ /* 0x000fe20000001231 */
[----:B------:R-:W-:Y:S01]  /*74e0*/  HADD2.F32 R13, -RZ, R165.H1_H1 ;  /* 0x300000a5ff0d7230 */ /* 0x000fe20000004100 */
[----:B------:R-:W-:Y:S01]  /*74f0*/  SHF.R.U64 R36, R36, 0x10, R37 ;  /* 0x0000001024247819 */ /* 0x000fe20000001225 */
[----:B------:R-:W-:Y:S01]  /*7500*/  HADD2.F32 R55, -RZ, R81.H0_H0 ;  /* 0x20000051ff377230 */ /* 0x000fe20000004100 */
[----:B------:R-:W-:Y:S01]  /*7510*/  SHF.R.U64 R50, R50, 0x10, R51 ;  /* 0x0000001032327819 */ /* 0x000fe20000001233 */
[--C-:B------:R-:W-:Y:S01]  /*7520*/  HADD2.F32 R80, -RZ, R41.reuse.H0_H0 ;  /* 0x20000029ff507230 */ /* 0x100fe20000004100 */
[----:B------:R-:W-:Y:S01]  /*7530*/  SHF.R.U64 R38, R38, 0x10, R39 ;  /* 0x0000001026267819 */ /* 0x000fe20000001227 */
[----:B------:R-:W-:-:S02]  /*7540*/  HADD2.F32 R41, -RZ, R41.H1_H1 ;  /* 0x30000029ff297230 */ /* 0x000fc40000004100 */
[CC--:B------:R-:W-:Y:S01]  /*7550*/  FMUL.FTZ R83, R55.reuse, R82.reuse ;  /* 0x0000005237537220 */ /* 0x0c0fe20000410000 */
[----:B------:R-:W-:Y:S02]  /*7560*/  HADD2.F32 R149, -RZ, R167.H1_H1 ;  /* 0x300000a7ff957230 */ /* 0x000fe40000004100 */
[C---:B------:R-:W-:Y:S01]  /*7570*/  FMUL.FTZ R82, R80.reuse, R82 ;  /* 0x0000005250527220 */ /* 0x040fe20000410000 */
[----:B------:R-:W-:Y:S02]  /*7580*/  HADD2.F32 R151, -RZ, R164.H1_H1 ;  /* 0x300000a4ff977230 */ /* 0x000fe40000004100 */
[-C--:B------:R-:W-:Y:S01]  /*7590*/  FFMA.FTZ R80, R80, R13.reuse, -R83 ;  /* 0x0000000d50507223 */ /* 0x080fe20000010853 */
[----:B------:R-:W-:Y:S02]  /*75a0*/  HADD2.F32 R48, -RZ, R48.H0_H0 ;  /* 0x20000030ff307230 */ /* 0x000fe40000004100 */
[----:B------:R-:W-:Y:S01]  /*75b0*/  FFMA.FTZ R55, R55, R13, R82 ;  /* 0x0000000d37377223 */ /* 0x000fe20000010052 */
[----:B------:R-:W-:Y:S01]  /*75c0*/  SHF.R.U32.HI R82, RZ, 0x10, R49 ;  /* 0x00000010ff527819 */ /* 0x000fe20000011631 */
[----:B------:R-:W-:Y:S01]  /*75d0*/  HADD2.F32 R13, -RZ, R81.H1_H1 ;  /* 0x30000051ff0d7230 */ /* 0x000fe20000004100 */
[----:B------:R-:W-:Y:S01]  /*75e0*/  SHF.R.U32.HI R81, RZ, 0x10, R37 ;  /* 0x00000010ff517819 */ /* 0x000fe20000011625 */
[----:B------:R-:W-:-:S02]  /*75f0*/  HADD2.F32 R49, -RZ, R164.H0_H0 ;  /* 0x200000a4ff317230 */ /* 0x000fc40000004100 */
[----:B------:R-:W-:Y:S02]  /*7600*/  HADD2.F32 R82, -RZ, R82.H0_H0 ;  /* 0x20000052ff527230 */ /* 0x000fe40000004100 */
[----:B------:R-:W-:Y:S02]  /*7610*/  HADD2.F32 R81, -RZ, R81.H0_H0 ;  /* 0x20000051ff517230 */ /* 0x000fe40000004100 */
[----:B------:R-:W-:Y:S02]  /*7620*/  HADD2.F32 R36, -RZ, R36.H0_H0 ;  /* 0x20000024ff247230 */ /* 0x000fe40000004100 */
[-C--:B------:R-:W-:Y:S01]  /*7630*/  FMUL.FTZ R83, R13, R82.reuse ;  /* 0x000000520d537220 */ /* 0x080fe20000410000 */
[C---:B------:R-:W-:Y:S01]  /*7640*/  FMUL.FTZ R82, R41.reuse, R82 ;  /* 0x0000005229527220 */ /* 0x040fe20000410000 */
[----:B------:R-:W-:Y:S02]  /*7650*/  HADD2.F32 R37, -RZ, R14.H0_H0 ;  /* 0x2000000eff257230 */ /* 0x000fe40000004100 */
[-C--:B------:R-:W-:Y:S01]  /*7660*/  FFMA.FTZ R41, R41, R81.reuse, -R83 ;  /* 0x0000005129297223 */ /* 0x080fe20000010853 */
[----:B------:R-:W-:Y:S01]  /*7670*/  FFMA.FTZ R13, R13, R81, R82 ;  /* 0x000000510d0d7223 */ /* 0x000fe20000010052 */
[----:B------:R-:W-:-:S02]  /*7680*/  IMAD.MOV.U32 R81, RZ, RZ, R43 ;  /* 0x000000ffff517224 */ /* 0x000fc400078e002b */
[----:B------:R-:W-:Y:S01]  /*7690*/  HADD2.F32 R43, -RZ, R15.H0_H0 ;  /* 0x2000000fff2b7230 */ /* 0x000fe20000004100 */
[----:B------:R-:W-:Y:S01]  /*76a0*/  F2FP.F16.F32.PACK_AB R41, R41, R80 ;  /* 0x000000502929723e */ /* 0x000fe200000000ff */
[----:B------:R-:W-:Y:S01]  /*76b0*/  HADD2.F32 R83, -RZ, R165.H0_H0 ;  /* 0x200000a5ff537230 */ /* 0x000fe20000004100 */
[----:B------:R-:W-:Y:S01]  /*76c0*/  F2FP.F16.F32.PACK_AB R55, R13, R55 ;  /* 0x000000370d37723e */ /* 0x000fe200000000ff */
[--C-:B------:R-:W-:Y:S01]  /*76d0*/  HADD2.F32 R82, -RZ, R81.reuse.H0_H0 ;  /* 0x20000051ff527230 */ /* 0x100fe20000004100 */
[----:B------:R-:W-:Y:S01]  /*76e0*/  MOV R13, R41 ;  /* 0x00000029000d7202 */ /* 0x000fe20000000f00 */
[----:B------:R-:W-:Y:S02]  /*76f0*/  HADD2.F32 R81, -RZ, R81.H1_H1 ;  /* 0x30000051ff517230 */ /* 0x000fe40000004100 */
[----:B------:R-:W-:Y:S02]  /*7700*/  HADD2.F32 R15, -RZ, R15.H1_H1 ;  /* 0x3000000fff0f7230 */ /* 0x000fe40000004100 */
[-C--:B------:R-:W-:Y:S01]  /*7710*/  FMUL.FTZ R150, R82, R149.reuse ;  /* 0x0000009552967220 */ /* 0x080fe20000410000 */
[----:B------:R-:W-:Y:S01]  /*7720*/  FMUL.FTZ R149, R43, R149 ;  /* 0x000000952b957220 */ /* 0x000fe20000410000 */
[----:B------:R-:W-:-:S02]  /*7730*/  HADD2.F32 R50, -RZ, R50.H0_H0 ;  /* 0x20000032ff327230 */ /* 0x000fc40000004100 */
[-C--:B------:R-:W-:Y:S01]  /*7740*/  FFMA.FTZ R43, R43, R83.reuse, -R150 ;  /* 0x000000532b2b7223 */ /* 0x080fe20000010896 */
[----:B------:R-:W-:Y:S01]  /*7750*/  FFMA.FTZ R149, R82, R83, R149 ;  /* 0x0000005352957223 */ /* 0x000fe20000010095 */
[----:B------:R-:W-:Y:S01]  /*7760*/  SHF.R.U32.HI R82, RZ, 0x10, R51 ;  /* 0x00000010ff527819 */ /* 0x000fe20000011633 */
[----:B------:R-:W-:Y:S01]  /*7770*/  HADD2.F32 R14, -RZ, R14.H1_H1 ;  /* 0x3000000eff0e7230 */ /* 0x000fe20000004100 */
[----:B------:R-:W-:Y:S01]  /*7780*/  SHF.R.U32.HI R83, RZ, 0x10, R39 ;  /* 0x00000010ff537819 */ /* 0x000fe20000011627 */
[----:B------:R-:W-:Y:S02]  /*7790*/  HADD2.F32 R38, -RZ, R38.H0_H0 ;  /* 0x20000026ff267230 */ /* 0x000fe40000004100 */
[----:B------:R-:W-:Y:S02]  /*77a0*/  HADD2.F32 R82, -RZ, R82.H0_H0 ;  /* 0x20000052ff527230 */ /* 0x000fe40000004100 */
[----:B------:R-:W-:Y:S02]  /*77b0*/  HADD2.F32 R83, -RZ, R83.H0_H0 ;  /* 0x20000053ff537230 */ /* 0x000fe40000004100 */
[----:B------:R-:W-:-:S02]  /*77c0*/  IMAD.MOV.U32 R41, RZ, RZ, R55 ;  /* 0x000000ffff297224 */ /* 0x000fc400078e0037 */
[-C--:B------:R-:W-:Y:S01]  /*77d0*/  FMUL.FTZ R150, R81, R82.reuse ;  /* 0x0000005251967220 */ /* 0x080fe20000410000 */
[----:B------:R-:W-:-:S03]  /*77e0*/  FMUL.FTZ R82, R15, R82 ;  /* 0x000000520f527220 */ /* 0x000fc60000410000 */
[-C--:B------:R-:W-:Y:S01]  /*77f0*/  FFMA.FTZ R150, R15, R83.reuse, -R150 ;  /* 0x000000530f967223 */ /* 0x080fe20000010896 */
[----:B------:R-:W-:Y:S01]  /*7800*/  FFMA.FTZ R82, R81, R83, R82 ;  /* 0x0000005351527223 */ /* 0x000fe20000010052 */
[----:B------:R-:W-:Y:S02]  /*7810*/  HADD2.F32 R15, -RZ, R40.H0_H0 ;  /* 0x20000028ff0f7230 */ /* 0x000fe40000004100 */
[----:B------:R-:W-:Y:S01]  /*7820*/  HADD2.F32 R81, -RZ, R12.H0_H0 ;  /* 0x2000000cff517230 */ /* 0x000fe20000004100 */
[----:B------:R-:W-:Y:S01]  /*7830*/  F2FP.F16.F32.PACK_AB R43, R150, R43 ;  /* 0x0000002b962b723e */ /* 0x000fe200000000ff */
[----:B------:R-:W-:Y:S02]  /*7840*/  HADD2.F32 R40, -RZ, R40.H1_H1 ;  /* 0x30000028ff287230 */ /* 0x000fe40000004100 */
[-C--:B------:R-:W-:Y:S01]  /*7850*/  FMUL.FTZ R83, R15, R151.reuse ;  /* 0x000000970f537220 */ /* 0x080fe20000410000 */
[----:B------:R-:W-:Y:S02]  /*7860*/  HADD2.F32 R12, -RZ, R12.H1_H1 ;  /* 0x3000000cff0c7230 */ /* 0x000fe40000004100 */
[C---:B------:R-:W-:Y:S01]  /*7870*/  FMUL.FTZ R151, R81.reuse, R151 ;  /* 0x0000009751977220 */ /* 0x040fe20000410000 */
[----:B------:R-:W-:Y:S01]  /*7880*/  F2FP.F16.F32.PACK_AB R82, R82, R149 ;  /* 0x000000955252723e */ /* 0x000fe200000000ff */
[----:B------:R-:W-:-:S02]  /*7890*/  FFMA.FTZ R83, R81, R49, -R83 ;  /* 0x0000003151537223 */ /* 0x000fc40000010853 */
[----:B------:R-:W-:Y:S01]  /*78a0*/  FFMA.FTZ R151, R15, R49, R151 ;  /* 0x000000310f977223 */ /* 0x000fe20000010097 */
[-C--:B------:R-:W-:Y:S01]  /*78b0*/  FMUL.FTZ R15, R40, R48.reuse ;  /* 0x00000030280f7220 */ /* 0x080fe20000410000 */
[C---:B------:R-:W-:Y:S01]  /*78c0*/  FMUL.FTZ R48, R12.reuse, R48 ;  /* 0x000000300c307220 */ /* 0x040fe20000410000 */
[--C-:B------:R-:W-:Y:S02]  /*78d0*/  HADD2.F32 R49, -RZ, R163.reuse.H1_H1 ;  /* 0x300000a3ff317230 */ /* 0x100fe40000004100 */
[-C--:B------:R-:W-:Y:S01]  /*78e0*/  FFMA.FTZ R15, R12, R36.reuse, -R15 ;  /* 0x000000240c0f7223 */ /* 0x080fe2000001080f */
[--C-:B------:R-:W-:Y:S02]  /*78f0*/  HADD2.F32 R12, -RZ, R42.reuse.H0_H0 ;  /* 0x2000002aff0c7230 */ /* 0x100fe40000004100 */
[----:B------:R-:W-:Y:S01]  /*7900*/  FFMA.FTZ R48, R40, R36, R48 ;  /* 0x0000002428307223 */ /* 0x000fe20000010030 */
[----:B------:R-:W-:Y:S02]  /*7910*/  HADD2.F32 R36, -RZ, R163.H0_H0 ;  /* 0x200000a3ff247230 */ /* 0x000fe40000004100 */
[----:B------:R-:W-:-:S02]  /*7920*/  HADD2.F32 R42, -RZ, R42.H1_H1 ;  /* 0x3000002aff2a7230 */ /* 0x000fc40000004100 */
[CC--:B------:R-:W-:Y:S01]  /*7930*/  FMUL.FTZ R40, R12.reuse, R49.reuse ;  /* 0x000000310c287220 */ /* 0x0c0fe20000410000 */
[----:B------:R-:W-:Y:S01]  /*7940*/  FMUL.FTZ R49, R37, R49 ;  /* 0x0000003125317220 */ /* 0x000fe20000410000 */
[----:B------:R-:W-:Y:S02]  /*7950*/  F2FP.F16.F32.PACK_AB R15, R15, R83 ;  /* 0x000000530f0f723e */ /* 0x000fe400000000ff */
[-C--:B------:R-:W-:Y:S01]  /*7960*/  FFMA.FTZ R40, R37, R36.reuse, -R40 ;  /* 0x0000002425287223 */ /* 0x080fe20000010828 */
[----:B------:R-:W-:Y:S01]  /*7970*/  FFMA.FTZ R49, R12, R36, R49 ;  /* 0x000000240c317223 */ /* 0x000fe20000010031 */
[-C--:B------:R-:W-:Y:S01]  /*7980*/  FMUL.FTZ R12, R42, R50.reuse ;  /* 0x000000322a0c7220 */ /* 0x080fe20000410000 */
[----:B------:R-:W-:Y:S01]  /*7990*/  FMUL.FTZ R50, R14, R50 ;  /* 0x000000320e327220 */ /* 0x000fe20000410000 */
[----:B------:R-:W-:Y:S02]  /*79a0*/  F2FP.F16.F32.PACK_AB R48, R48, R151 ;  /* 0x000000973030723e */ /* 0x000fe400000000ff */
[-C--:B------:R-:W-:Y:S01]  /*79b0*/  FFMA.FTZ R12, R14, R38.reuse, -R12 ;  /* 0x000000260e0c7223 */ /* 0x080fe2000001080c */
[----:B------:R-:W-:-:S04]  /*79c0*/  FFMA.FTZ R50, R42, R38, R50 ;  /* 0x000000262a327223 */ /* 0x000fc80000010032 */
[----:B------:R-:W-:Y:S01]  /*79d0*/  F2FP.F16.F32.PACK_AB R14, R12, R40 ;  /* 0x000000280c0e723e */ /* 0x000fe200000000ff */
[----:B------:R-:W-:Y:S01]  /*79e0*/  IMAD.MOV.U32 R12, RZ, RZ, R15 ;  /* 0x000000ffff0c7224 */ /* 0x000fe200078e000f */
[----:B------:R-:W-:Y:S01]  /*79f0*/  F2FP.F16.F32.PACK_AB R49, R50, R49 ;  /* 0x000000313231723e */ /* 0x000fe200000000ff */
[----:B------:R-:W-:Y:S01]  /*7a00*/  IMAD.MOV.U32 R40, RZ, RZ, R48 ;  /* 0x000000ffff287224 */ /* 0x000fe200078e0030 */
[----:B------:R-:W-:Y:S01]  /*7a10*/  MOV R15, R43 ;  /* 0x0000002b000f7202 */ /* 0x000fe20000000f00 */
[----:B------:R-:W-:Y:S02]  /*7a20*/  IMAD.MOV.U32 R43, RZ, RZ, R82 ;  /* 0x000000ffff2b7224 */ /* 0x000fe400078e0052 */
[----:B------:R-:W-:-:S07]  /*7a30*/  IMAD.MOV.U32 R42, RZ, RZ, R49 ;  /* 0x000000ffff2a7224 */ /* 0x000fce00078e0031 */
.L_x_3826:
[----:B------:R-:W-:Y:S05]  /*7a40*/  BSYNC B3 ;  /* 0x0000000000037941 */ /* 0x000fea0003800000 */
.L_x_3825:
[----:B------:R-:W-:Y:S01]  /*7a50*/  ISETP.GE.AND P3, PT, R54, R130, PT ;  /* 0x000000823600720c */ /* 0x000fe20003f66270 */
[----:B--2---:R4:W-:-:S12]  /*7a60*/  ST.E.128 desc[UR56][R52.64], R12 ;  /* 0x0000000c34007985 */ /* 0x0049d8000c101d38 */
[----:B------:R-:W-:-:S05]  /*7a70*/  @!P3 IMAD.WIDE R36, R54, 0x2, R116 ;  /* 0x000000023624b825 */ /* 0x000fca00078e0274 */
[----:B---3--:R4:W-:Y:S02]  /*7a80*/  @!P3 ST.E.128 desc[UR56][R36.64], R40 ;  /* 0x000000282400b985 */ /* 0x0089e4000c101d38 */
.L_x_3824:
[----:B------:R-:W-:Y:S05]  /*7a90*/  BSYNC B2 ;  /* 0x0000000000027941 */ /* 0x000fea0003800000 */
.L_x_3823:
[----:B------:R-:W-:-:S13]  /*7aa0*/  ISETP.NE.AND P3, PT, R8, RZ, PT ;  /* 0x000000ff0800720c */ /* 0x000fda0003f65270 */
[----:B------:R-:W-:Y:S05]  /*7ab0*/  @!P3 BRA `(.L_x_3818) ;  /* 0x0000000400bcb947 */ /* 0x000fea0003800000 */
[----:B---34-:R-:W3:Y:S01]  /*7ac0*/  LDL R12, [R1] ;  /* 0x00000000010c7983 */ /* 0x018ee20000100800 */
[C---:B------:R-:W-:Y:S01]  /*7ad0*/  LEA R40, P3, R5.reuse, R11, 0x1 ;  /* 0x0000000b05287211 */ /* 0x040fe200078608ff */
[----:B------:R-:W-:Y:S03]  /*7ae0*/  BSSY B2, `(.L_x_3827) ;  /* 0x0000068000027945 */ /* 0x000fe60003800000 */
[----:B--2---:R-:W-:Y:S02]  /*7af0*/  LEA.HI.X R41, R5, R117, R108, 0x1, P3 ;  /* 0x0000007505297211 */ /* 0x004fe400018f0c6c */
[----:B------:R-:W-:Y:S02]  /*7b00*/  ISETP.GE.AND P3, PT, R193, R120, PT ;  /* 0x00000078c100720c */ /* 0x000fe40003f66270 */
[----:B---3--:R-:W-:-:S04]  /*7b10*/  LOP3.LUT P5, RZ, R12, 0x1, RZ, 0xc0, !PT ;  /* 0x000000010cff7812 */ /* 0x008fc800078ac0ff */
[----:B------:R-:W-:-:S04]  /*7b20*/  SEL R11, R121, R134, !P5 ;  /* 0x00000086790b7207 */ /* 0x000fc80006800000 */
        /* <DEDUP_REMOVED lines=10> */
[----:B------:R-:W-:Y:S02]  /*7bd0*/  IMAD.IADD R12, R12, 0x1, R13 ;  /* 0x000000010c0c7824 */ /* 0x000fe400078e020d */
[C---:B------:R-:W-:Y:S02]  /*7be0*/  IMAD R13, R19.reuse, 0x4800, R131 ;  /* 0x00004800130d7824 */ /* 0x040fe400078e0283 */
[----:B------:R-:W-:Y:S02]  /*7bf0*/  IMAD R15, R19, 0x4800, R12 ;  /* 0x00004800130f7824 */ /* 0x000fe400078e020c */
[----:B------:R-:W-:-:S03]  /*7c00*/  IMAD R13, R13, 0x2, R18 ;  /* 0x000000020d0d7824 */ /* 0x000fc600078e0212 */
[----:B------:R-:W-:-:S03]  /*7c10*/  LEA R36, R15, R18, 0x1 ;  /* 0x000000120f247211 */ /* 0x000fc600078e08ff */
[----:B------:R-:W2:Y:S04]  /*7c20*/  LDS.128 R12, [R13+0x1e400] ;  /* 0x01e400000d0c7984 */ /* 0x000ea80000000c00 */
[----:B------:R-:W3:Y:S01]  /*7c30*/  LDS.128 R36, [R36+0x1e400] ;  /* 0x01e4000024247984 */ /* 0x000ee20000000c00 */
[----:B------:R-:W-:Y:S05]  /*7c40*/  @P3 BRA `(.L_x_3828) ;  /* 0x0000000400443947 */ /* 0x000fea0003800000 */
[--C-:B------:R-:W-:Y:S01]  /*7c50*/  SHF.R.U64 R32, R32, 0x10, R33.reuse ;  /* 0x0000001020207819 */ /* 0x100fe20000001221 */
[--C-:B---3--:R-:W-:Y:S01]  /*7c60*/  HADD2.F32 R48, -RZ, R37.reuse.H0_H0 ;  /* 0x20000025ff307230 */ /* 0x108fe20000004100 */
[----:B------:R-:W-:Y:S01]  /*7c70*/  SHF.R.U32.HI R42, RZ, 0x10, R33 ;  /* 0x00000010ff2a7819 */ /* 0x000fe20000011621 */
[----:B------:R-:W-:Y:S01]  /*7c80*/  HADD2.F32 R49, -RZ, R37.H1_H1 ;  /* 0x30000025ff317230 */ /* 0x000fe20000004100 */
[----:B------:R-:W-:Y:S01]  /*7c90*/  SHF.R.U64 R33, R44, 0x10, R45 ;  /* 0x000000102c217819 */ /* 0x000fe2000000122d */
[--C-:B--2---:R-:W-:Y:S01]  /*7ca0*/  HADD2.F32 R37, -RZ, R13.reuse.H0_H0 ;  /* 0x2000000dff257230 */ /* 0x104fe20000004100 */
[----:B------:R-:W-:Y:S01]  /*7cb0*/  SHF.R.U64 R43, R46, 0x10, R47 ;  /* 0x000000102e2b7819 */ /* 0x000fe2000000122f */
[----:B------:R-:W-:Y:S01]  /*7cc0*/  HADD2.F32 R50, -RZ, R42.H0_H0 ;  /* 0x2000002aff327230 */ /* 0x000fe20000004100 */
[----:B------:R-:W-:Y:S01]  /*7cd0*/  SHF.R.U32.HI R44, RZ, 0x10, R45 ;  /* 0x00000010ff2c7819 */ /* 0x000fe2000001162d */
[----:B------:R-:W-:Y:S01]  /*7ce0*/  HADD2.F32 R45, -RZ, R160.H1_H1 ;  /* 0x300000a0ff2d7230 */ /* 0x000fe20000004100 */
[----:B------:R-:W-:Y:S01]  /*7cf0*/  SHF.R.U32.HI R46, RZ, 0x10, R47 ;  /* 0x00000010ff2e7819 */ /* 0x000fe2000001162f */
[----:B------:R-:W-:Y:S01]  /*7d00*/  HADD2.F32 R47, -RZ, R162.H1_H1 ;  /* 0x300000a2ff2f7230 */ /* 0x000fe20000004100 */
[--C-:B------:R-:W-:Y:S01]  /*7d10*/  SHF.R.U64 R34, R34, 0x10, R35.reuse ;  /* 0x0000001022227819 */ /* 0x100fe20000001223 */
[----:B------:R-:W-:Y:S01]  /*7d20*/  HADD2.F32 R44, -RZ, R44.H0_H0 ;  /* 0x2000002cff2c7230 */ /* 0x000fe20000004100 */
[----:B------:R-:W-:Y:S01]  /*7d30*/  SHF.R.U32.HI R35, RZ, 0x10, R35 ;  /* 0x00000010ff237819 */ /* 0x000fe20000011623 */
[----:B------:R-:W-:-:S02]  /*7d40*/  HADD2.F32 R13, -RZ, R13.H1_H1 ;  /* 0x3000000dff0d7230 */ /* 0x000fc40000004100 */
[CC--:B------:R-:W-:Y:S01]  /*7d50*/  FMUL.FTZ R42, R48.reuse, R47.reuse ;  /* 0x0000002f302a7220 */ /* 0x0c0fe20000410000 */
[----:B------:R-:W-:Y:S01]  /*7d60*/  FMUL.FTZ R51, R37, R47 ;  /* 0x0000002f25337220 */ /* 0x000fe20000410000 */
[-C--:B------:R-:W-:Y:S01]  /*7d70*/  FMUL.FTZ R47, R49, R44.reuse ;  /* 0x0000002c312f7220 */ /* 0x080fe20000410000 */
[----:B------:R-:W-:Y:S02]  /*7d80*/  HADD2.F32 R46, -RZ, R46.H0_H0 ;  /* 0x2000002eff2e7230 */ /* 0x000fe40000004100 */
[-C--:B------:R-:W-:Y:S01]  /*7d90*/  FFMA.FTZ R42, R37, R45.reuse, -R42 ;  /* 0x0000002d252a7223 */ /* 0x080fe2000001082a */
[----:B------:R-:W-:Y:S01]  /*7da0*/  FFMA.FTZ R51, R48, R45, R51 ;  /* 0x0000002d30337223 */ /* 0x000fe20000010033 */
[C---:B------:R-:W-:Y:S01]  /*7db0*/  FMUL.FTZ R44, R13.reuse, R44 ;  /* 0x0000002c0d2c7220 */ /* 0x040fe20000410000 */
[--C-:B------:R-:W-:Y:S02]  /*7dc0*/  HADD2.F32 R45, -RZ, R39.reuse.H0_H0 ;  /* 0x20000027ff2d7230 */ /* 0x100fe40000004100 */
[----:B------:R-:W-:Y:S01]  /*7dd0*/  FFMA.FTZ R47, R13, R50, -R47 ;  /* 0x000000320d2f7223 */ /* 0x000fe2000001082f */
[----:B------:R-:W-:-:S02]  /*7de0*/  HADD2.F32 R48, -RZ, R39.H1_H1 ;  /* 0x30000027ff307230 */ /* 0x000fc40000004100 */
[----:B------:R-:W-:Y:S01]  /*7df0*/  FFMA.FTZ R44, R49, R50, R44 ;  /* 0x00000032312c7223 */ /* 0x000fe2000001002c */
[----:B------:R-:W-:Y:S02]  /*7e00*/  HADD2.F32 R37, -RZ, R161.H1_H1 ;  /* 0x300000a1ff257230 */ /* 0x000fe40000004100 */
[----:B------:R-:W-:Y:S01]  /*7e10*/  HADD2.F32 R39, -RZ, R15.H0_H0 ;  /* 0x2000000fff277230 */ /* 0x000fe20000004100 */
[----:B------:R-:W-:Y:S01]  /*7e20*/  F2FP.F16.F32.PACK_AB R42, R47, R42 ;  /* 0x0000002a2f2a723e */ /* 0x000fe200000000ff */
[----:B------:R-:W-:Y:S02]  /*7e30*/  HADD2.F32 R49, -RZ, R35.H0_H0 ;  /* 0x20000023ff317230 */ /* 0x000fe40000004100 */
[-C--:B------:R-:W-:Y:S01]  /*7e40*/  FMUL.FTZ R35, R45, R37.reuse ;  /* 0x000000252d237220 */ /* 0x080fe20000410000 */
[----:B------:R-:W-:Y:S02]  /*7e50*/  HADD2.F32 R15, -RZ, R15.H1_H1 ;  /* 0x3000000fff0f7230 */ /* 0x000fe40000004100 */
[----:B------:R-:W-:Y:S01]  /*7e60*/  FMUL.FTZ R50, R39, R37 ;  /* 0x0000002527327220 */ /* 0x000fe20000410000 */
[----:B------:R-:W-:-:S02]  /*7e70*/  HADD2.F32 R13, -RZ, R159.H1_H1 ;  /* 0x3000009fff0d7230 */ /* 0x000fc40000004100 */
[CC--:B------:R-:W-:Y:S01]  /*7e80*/  FMUL.FTZ R37, R48.reuse, R46.reuse ;  /* 0x0000002e30257220 */ /* 0x0c0fe20000410000 */
[----:B------:R-:W-:Y:S02]  /*7e90*/  HADD2.F32 R33, -RZ, R33.H0_H0 ;  /* 0x20000021ff217230 */ /* 0x000fe40000004100 */
[C---:B------:R-:W-:Y:S01]  /*7ea0*/  FMUL.FTZ R46, R15.reuse, R46 ;  /* 0x0000002e0f2e7220 */ /* 0x040fe20000410000 */
[----:B------:R-:W-:Y:S02]  /*7eb0*/  HADD2.F32 R162, -RZ, R162.H0_H0 ;  /* 0x200000a2ffa27230 */ /* 0x000fe40000004100 */
[----:B------:R-:W-:Y:S01]  /*7ec0*/  FFMA.FTZ R37, R15, R49, -R37 ;  /* 0x000000310f257223 */ /* 0x000fe20000010825 */
[-C--:B------:R-:W-:Y:S01]  /*7ed0*/  FFMA.FTZ R35, R39, R13.reuse, -R35 ;  /* 0x0000000d27237223 */ /* 0x080fe20000010823 */
[----:B------:R-:W-:Y:S01]  /*7ee0*/  FFMA.FTZ R50, R45, R13, R50 ;  /* 0x0000000d2d327223 */ /* 0x000fe20000010032 */
[----:B------:R-:W-:Y:S02]  /*7ef0*/  HADD2.F32 R15, -RZ, R36.H0_H0 ;  /* 0x20000024ff0f7230 */ /* 0x000fe40000004100 */
[----:B------:R-:W-:Y:S01]  /*7f00*/  FFMA.FTZ R46, R48, R49, R46 ;  /* 0x00000031302e7223 */ /* 0x000fe2000001002e */
[----:B------:R-:W-:-:S02]  /*7f10*/  HADD2.F32 R13, -RZ, R12.H0_H0 ;  /* 0x2000000cff0d7230 */ /* 0x000fc40000004100 */
[----:B------:R-:W-:Y:S02]  /*7f20*/  HADD2.F32 R36, -RZ, R36.H1_H1 ;  /* 0x30000024ff247230 */ /* 0x000fe40000004100 */
[----:B------:R-:W-:Y:S02]  /*7f30*/  HADD2.F32 R12, -RZ, R12.H1_H1 ;  /* 0x3000000cff0c7230 */ /* 0x000fe40000004100 */
[----:B------:R-:W-:Y:S02]  /*7f40*/  HADD2.F32 R39, -RZ, R32.H0_H0 ;  /* 0x20000020ff277230 */ /* 0x000fe40000004100 */
[-C--:B------:R-:W-:Y:S01]  /*7f50*/  FMUL.FTZ R45, R36, R33.reuse ;  /* 0x00000021242d7220 */ /* 0x080fe20000410000 */
[----:B------:R-:W-:Y:S02]  /*7f60*/  HADD2.F32 R160, -RZ, R160.H0_H0 ;  /* 0x200000a0ffa07230 */ /* 0x000fe40000004100 */
[C---:B------:R-:W-:Y:S01]  /*7f70*/  FMUL.FTZ R33, R12.reuse, R33 ;  /* 0x000000210c217220 */ /* 0x040fe20000410000 */
[-C--:B------:R-:W-:Y:S01]  /*7f80*/  FMUL.FTZ R32, R15, R162.reuse ;  /* 0x000000a20f207220 */ /* 0x080fe20000410000 */
[----:B------:R-:W-:Y:S01]  /*7f90*/  FMUL.FTZ R162, R13, R162 ;  /* 0x000000a20da27220 */ /* 0x000fe20000410000 */
[-C--:B------:R-:W-:Y:S01]  /*7fa0*/  FFMA.FTZ R45, R12, R39.reuse, -R45 ;  /* 0x000000270c2d7223 */ /* 0x080fe2000001082d */
[----:B------:R-:W-:Y:S01]  /*7fb0*/  FFMA.FTZ R33, R36, R39, R33 ;  /* 0x0000002724217223 */ /* 0x000fe20000010021 */
[----:B------:R-:W-:-:S02]  /*7fc0*/  HADD2.F32 R36, -RZ, R38.H0_H0 ;  /* 0x20000026ff247230 */ /* 0x000fc40000004100 */
[-C--:B------:R-:W-:Y:S01]  /*7fd0*/  FFMA.FTZ R162, R15, R160.reuse, R162 ;  /* 0x000000a00fa27223 */ /* 0x080fe200000100a2 */
[----:B------:R-:W-:Y:S02]  /*7fe0*/  HADD2.F32 R161, -RZ, R161.H0_H0 ;  /* 0x200000a1ffa17230 */ /* 0x000fe40000004100 */
[----:B------:R-:W-:Y:S01]  /*7ff0*/  FFMA.FTZ R32, R13, R160, -R32 ;  /* 0x000000a00d207223 */ /* 0x000fe20000010820 */
[----:B------:R-:W-:Y:S02]  /*8000*/  HADD2.F32 R43, -RZ, R43.H0_H0 ;  /* 0x2000002bff2b7230 */ /* 0x000fe40000004100 */
[----:B------:R-:W-:Y:S02]  /*8010*/  HADD2.F32 R12, -RZ, R14.H0_H0 ;  /* 0x2000000eff0c7230 */ /* 0x000fe40000004100 */
[----:B------:R-:W-:Y:S01]  /*8020*/  FMUL.FTZ R13, R36, R161 ;  /* 0x000000a1240d7220 */ /* 0x000fe20000410000 */
[----:B------:R-:W-:Y:S02]  /*8030*/  HADD2.F32 R38, -RZ, R38.H1_H1 ;  /* 0x30000026ff267230 */ /* 0x000fe40000004100 */
[----:B------:R-:W-:-:S02]  /*8040*/  HADD2.F32 R14, -RZ, R14.H1_H1 ;  /* 0x3000000eff0e7230 */ /* 0x000fc40000004100 */
[----:B------:R-:W-:Y:S01]  /*8050*/  FMUL.FTZ R161, R12, R161 ;  /* 0x000000a10ca17220 */ /* 0x000fe20000410000 */
[----:B------:R-:W-:Y:S02]  /*8060*/  HADD2.F32 R159, -RZ, R159.H0_H0 ;  /* 0x2000009fff9f7230 */ /* 0x000fe40000004100 */
[-C--:B------:R-:W-:Y:S01]  /*8070*/  FMUL.FTZ R39, R38, R43.reuse ;  /* 0x0000002b26277220 */ /* 0x080fe20000410000 */
        /* <DEDUP_REMOVED lines=10> */
[----:B------:R-:W-:Y:S02]  /*8120*/  F2FP.F16.F32.PACK_AB R39, R46, R50 ;  /* 0x000000322e27723e */ /* 0x000fe400000000ff */
[----:B------:R-:W-:Y:S02]  /*8130*/  F2FP.F16.F32.PACK_AB R12, R45, R32 ;  /* 0x000000202d0c723e */ /* 0x000fe400000000ff */
[----:B------:R-:W-:Y:S02]  /*8140*/  F2FP.F16.F32.PACK_AB R36, R33, R162 ;  /* 0x000000a22124723e */ /* 0x000fe400000000ff */
[----:B------:R-:W-:-:S07]  /*8150*/  F2FP.F16.F32.PACK_AB R38, R38, R161 ;  /* 0x000000a12626723e */ /* 0x000fce00000000ff */
.L_x_3828:
[----:B------:R-:W-:Y:S05]  /*8160*/  BSYNC B2 ;  /* 0x0000000000027941 */ /* 0x000fea0003800000 */
.L_x_3827:
[----:B------:R-:W-:Y:S01]  /*8170*/  ISETP.GE.AND P3, PT, R11, R130, PT ;  /* 0x000000820b00720c */ /* 0x000fe20003f66270 */
[----:B--2---:R2:W-:-:S12]  /*8180*/  ST.E.128 desc[UR56][R40.64], R12 ;  /* 0x0000000c28007985 */ /* 0x0045d8000c101d38 */
[----:B------:R-:W-:-:S05]  /*8190*/  @!P3 IMAD.WIDE R116, R11, 0x2, R116 ;  /* 0x000000020b74b825 */ /* 0x000fca00078e0274 */
[----:B---3--:R2:W-:Y:S02]  /*81a0*/  @!P3 ST.E.128 desc[UR56][R116.64], R36 ;  /* 0x000000247400b985 */ /* 0x0085e4000c101d38 */
.L_x_3818:
[----:B------:R-:W-:Y:S05]  /*81b0*/  BSYNC B1 ;  /* 0x0000000000017941 */ /* 0x000fea0003800000 */
.L_x_3817:
[----:B------:R-:W-:-:S03]  /*81c0*/  UMOV UR4, 0xffffffff ;  /* 0xffffffff00047882 */ /* 0x000fc60000000000 */
[----:B------:R-:W-:Y:S05]  /*81d0*/  BRA.DIV UR4, `(.L_x_3829) ;  /* 0x0000017a04a47947 */ /* 0x000fea000b800000 */
[----:B0-----:R-:W0:Y:S04]  /*81e0*/  SHFL.IDX PT, R118, R118, 0x1, 0x1c1f ;  /* 0x003c1f0076767f89 */ /* 0x001e2800000e0000 */
[----:B--2-4-:R2:W4:Y:S02]  /*81f0*/  SHFL.IDX PT, R36, R119, 0x1, 0x1c1f ;  /* 0x003c1f0077247f89 */ /* 0x01452400000e0000 */
.L_x_4098:
[----:B------:R-:W-:Y:S05]  /*8200*/  @P4 BRA `(.L_x_3786) ;  /* 0x0000001c00704947 */ /* 0x000fea0003800000 */
[----:B------:R-:W-:Y:S01]  /*8210*/  ISETP.NE.AND P3, PT, R6, RZ, PT ;  /* 0x000000ff0600720c */ /* 0x000fe20003f65270 */
[----:B------:R-:W-:Y:S01]  /*8220*/  BSSY B1, `(.L_x_3830) ;  /* 0x0000076000017945 */ /* 0x000fe20003800000 */
[----:B0-----:R-:W-:-:S11]  /*8230*/  IMAD.MOV.U32 R37, RZ, RZ, R118 ;  /* 0x000000ffff257224 */ /* 0x001fd600078e0076 */
[----:B------:R-:W-:Y:S05]  /*8240*/  @!P3 BRA `(.L_x_3831) ;  /* 0x0000000400ccb947 */ /* 0x000fea0003800000 */
[----:B---3--:R-:W-:Y:S01]  /*8250*/  SEL R11, R121, R134, !P0 ;  /* 0x00000086790b7207 */ /* 0x008fe20004000000 */
[----:B------:R-:W-:Y:S01]  /*8260*/  BSSY B2, `(.L_x_3832) ;  /* 0x000006f000027945 */ /* 0x000fe20003800000 */
[----:B------:R-:W-:Y:S02]  /*8270*/  SHF.R.U32.HI R14, RZ, 0x3, R204 ;  /* 0x00000003ff0e7819 */ /* 0x000fe400000116cc */
[----:B------:R-:W-:Y:S02]  /*8280*/  SHF.R.S32.HI R12, RZ, 0x1f, R11 ;  /* 0x0000001fff0c7819 */ /* 0x000fe4000001140b */
[----:B----4-:R-:W-:Y:S02]  /*8290*/  LEA R38, P3, R3, R36, 0x1 ;  /* 0x0000002403267211 */ /* 0x010fe400078608ff */
[----:B------:R-:W-:Y:S02]  /*82a0*/  LEA.HI R11, R12, R11, RZ, 0x4 ;  /* 0x0000000b0c0b7211 */ /* 0x000fe400078f20ff */
[----:B------:R-:W-:-:S02]  /*82b0*/  ISETP.GE.AND P4, PT, R16, R120, PT ;  /* 0x000000781000720c */ /* 0x000fc40003f86270 */
[----:B------:R-:W-:Y:S02]  /*82c0*/  LEA.HI.SX32 R11, R11, R114, 0x1c ;  /* 0x000000720b0b7211 */ /* 0x000fe400078fe2ff */
[----:B------:R-:W-:Y:S02]  /*82d0*/  LEA.HI.X R39, R3, R118, R110, 0x1, P3 ;  /* 0x0000007603277211 */ /* 0x000fe400018f0c6e */
[----:B------:R-:W-:Y:S02]  /*82e0*/  SHF.R.S32.HI R12, RZ, 0x1f, R11 ;  /* 0x0000001fff0c7819 */ /* 0x000fe4000001140b */
[----:B------:R-:W-:Y:S02]  /*82f0*/  SHF.L.U32 R41, R11, 0x3, RZ ;  /* 0x000000030b297819 */ /* 0x000fe400000006ff */
[----:B------:R-:W-:Y:S02]  /*8300*/  LEA.HI R12, R12, R11, RZ, 0x3 ;  /* 0x0000000b0c0c7211 */ /* 0x000fe400078f18ff */
[----:B------:R-:W-:-:S02]  /*8310*/  LOP3.LUT R11, R204, 0x38, R41, 0xf8, !PT ;  /* 0x00000038cc0b7812 */ /* 0x000fc400078ef829 */
[----:B------:R-:W-:Y:S02]  /*8320*/  SHF.R.S32.HI R13, RZ, 0x3, R12 ;  /* 0x00000003ff0d7819 */ /* 0x000fe4000001140c */
[----:B------:R-:W-:Y:S02]  /*8330*/  LOP3.LUT R11, R11, R14, RZ, 0x3c, !PT ;  /* 0x0000000e0b0b7212 */ /* 0x000fe400078e3cff */
[----:B------:R-:W-:Y:S01]  /*8340*/  ISETP.GE.AND P3, PT, R41, R130, PT ;  /* 0x000000822900720c */ /* 0x000fe20003f66270 */
[----:B------:R-:W-:-:S04]  /*8350*/  IMAD R12, R13, 0x1800, R218 ;  /* 0x000018000d0c7824 */ /* 0x000fc800078e02da */
[----:B------:R-:W-:Y:S02]  /*8360*/  IMAD.IADD R12, R12, 0x1, R11 ;  /* 0x000000010c0c7824 */ /* 0x000fe400078e020b */
[C---:B------:R-:W-:Y:S02]  /*8370*/  IMAD R11, R19.reuse, 0x4800, R132 ;  /* 0x00004800130b7824 */ /* 0x040fe400078e0284 */
[----:B------:R-:W-:Y:S02]  /*8380*/  IMAD R13, R19, 0x4800, R12 ;  /* 0x00004800130d7824 */ /* 0x000fe400078e020c */
[----:B------:R-:W-:Y:S02]  /*8390*/  IMAD R11, R11, 0x2, R18 ;  /* 0x000000020b0b7824 */ /* 0x000fe400078e0212 */
[----:B------:R-:W-:Y:S01]  /*83a0*/  @!P3 IMAD.WIDE R40, R41, 0x2, R36 ;  /* 0x000000022928b825 */ /* 0x000fe200078e0224 */
[----:B------:R-:W-:Y:S02]  /*83b0*/  LEA R32, R13, R18, 0x1 ;  /* 0x000000120d207211 */ /* 0x000fe400078e08ff */
[----:B------:R0:W3:Y:S04]  /*83c0*/  LDS.128 R12, [R11+0x1e400] ;  /* 0x01e400000b0c7984 */ /* 0x0000e80000000c00 */
[----:B------:R-:W4:Y:S01]  /*83d0*/  LDS.128 R32, [R32+0x1e400] ;  /* 0x01e4000020207984 */ /* 0x000f220000000c00 */
[----:B------:R-:W-:Y:S05]  /*83e0*/  @P4 BRA `(.L_x_3833) ;  /* 0x0000000400584947 */ /* 0x000fea0003800000 */
[----:B------:R-:W-:Y:S01]  /*83f0*/  SHF.R.U64 R42, R76, 0x10, R77 ;  /* 0x000000104c2a7819 */ /* 0x000fe2000000124d */
[----:B----4-:R-:W-:Y:S01]  /*8400*/  IMAD.MOV.U32 R45, RZ, RZ, R33 ;  /* 0x000000ffff2d7224 */ /* 0x010fe200078e0021 */
[----:B------:R-:W-:Y:S01]  /*8410*/  SHF.R.U32.HI R76, RZ, 0x10, R77 ;  /* 0x00000010ff4c7819 */ /* 0x000fe2000001164d */
[----:B---3--:R-:W-:Y:S01]  /*8420*/  IMAD.MOV.U32 R33, RZ, RZ, R15 ;  /* 0x000000ffff217224 */ /* 0x008fe200078e000f */
[--C-:B0-----:R-:W-:Y:S01]  /*8430*/  SHF.R.U64 R11, R64, 0x10, R65.reuse ;  /* 0x00000010400b7819 */ /* 0x101fe20000001241 */
[----:B------:R-:W-:Y:S01]  /*8440*/  HADD2.F32 R49, -RZ, R158.H1_H1 ;  /* 0x3000009eff317230 */ /* 0x000fe20000004100 */
[----:B------:R-:W-:Y:S01]  /*8450*/  SHF.R.U32.HI R64, RZ, 0x10, R65 ;  /* 0x00000010ff407819 */ /* 0x000fe20000011641 */
[----:B------:R-:W-:Y:S01]  /*8460*/  HADD2.F32 R46, -RZ, R45.H0_H0 ;  /* 0x2000002dff2e7230 */ /* 0x000fe20000004100 */
[--C-:B------:R-:W-:Y:S01]  /*8470*/  SHF.R.U64 R44, R78, 0x10, R79.reuse ;  /* 0x000000104e2c7819 */ /* 0x100fe2000000124f */
[----:B------:R-:W-:Y:S01]  /*8480*/  HADD2.F32 R15, -RZ, R13.H0_H0 ;  /* 0x2000000dff0f7230 */ /* 0x000fe20000004100 */
[----:B------:R-:W-:Y:S01]  /*8490*/  SHF.R.U32.HI R78, RZ, 0x10, R79 ;  /* 0x00000010ff4e7819 */ /* 0x000fe2000001164f */
[----:B------:R-:W-:-:S02]  /*84a0*/  HADD2.F32 R45, -RZ, R45.H1_H1 ;  /* 0x3000002dff2d7230 */ /* 0x000fc40000004100 */
[-C--:B------:R-:W-:Y:S01]  /*84b0*/  FMUL.FTZ R50, R46, R49.reuse ;  /* 0x000000312e327220 */ /* 0x080fe20000410000 */
[----:B------:R-:W-:Y:S01]  /*84c0*/  HADD2.F32 R76, -RZ, R76.H0_H0 ;  /* 0x2000004cff4c7230 */ /* 0x000fe20000004100 */
[--C-:B------:R-:W-:Y:S01]  /*84d0*/  SHF.R.U64 R43, R66, 0x10, R67.reuse ;  /* 0x00000010422b7819 */ /* 0x100fe20000001243 */
[----:B------:R-:W-:Y:S02]  /*84e0*/  HADD2.F32 R48, -RZ, R13.H1_H1 ;  /* 0x3000000dff307230 */ /* 0x000fe40000004100 */
[----:B------:R-:W-:Y:S01]  /*84f0*/  FMUL.FTZ R13, R15, R49 ;  /* 0x000000310f0d7220 */ /* 0x000fe20000410000 */
[----:B------:R-:W-:Y:S02]  /*8500*/  HADD2.F32 R47, -RZ, R156.H1_H1 ;  /* 0x3000009cff2f7230 */ /* 0x000fe40000004100 */
[-C--:B------:R-:W-:Y:S01]  /*8510*/  FMUL.FTZ R49, R45, R76.reuse ;  /* 0x0000004c2d317220 */ /* 0x080fe20000410000 */
[----:B------:R-:W-:Y:S02]  /*8520*/  HADD2.F32 R64, -RZ, R64.H0_H0 ;  /* 0x20000040ff407230 */ /* 0x000fe40000004100 */
[----:B------:R-:W-:Y:S01]  /*8530*/  FMUL.FTZ R76, R48, R76 ;  /* 0x0000004c304c7220 */ /* 0x000fe20000410000 */
[----:B------:R-:W-:Y:S01]  /*8540*/  SHF.R.U32.HI R66, RZ, 0x10, R67 ;  /* 0x00000010ff427819 */ /* 0x000fe20000011643 */
[-C--:B------:R-:W-:Y:S01]  /*8550*/  FFMA.FTZ R13, R46, R47.reuse, R13 ;  /* 0x0000002f2e0d7223 */ /* 0x080fe2000001000d */
[----:B------:R-:W-:Y:S01]  /*8560*/  FFMA.FTZ R15, R15, R47, -R50 ;  /* 0x0000002f0f0f7223 */ /* 0x000fe20000010832 */
[-C--:B------:R-:W-:Y:S01]  /*8570*/  FFMA.FTZ R48, R48, R64.reuse, -R49 ;  /* 0x0000004030307223 */ /* 0x080fe20000010831 */
[----:B------:R-:W-:Y:S01]  /*8580*/  FFMA.FTZ R46, R45, R64, R76 ;  /* 0x000000402d2e7223 */ /* 0x000fe2000001004c */
[----:B------:R-:W-:-:S02]  /*8590*/  HADD2.F32 R64, -RZ, R157.H1_H1 ;  /* 0x3000009dff407230 */ /* 0x000fc40000004100 */
[--C-:B------:R-:W-:Y:S01]  /*85a0*/  HADD2.F32 R45, -RZ, R35.reuse.H0_H0 ;  /* 0x20000023ff2d7230 */ /* 0x100fe20000004100 */
[----:B------:R-:W-:Y:S01]  /*85b0*/  F2FP.F16.F32.PACK_AB R15, R48, R15 ;  /* 0x0000000f300f723e */ /* 0x000fe200000000ff */
[----:B------:R-:W-:Y:S02]  /*85c0*/  HADD2.F32 R52, -RZ, R35.H1_H1 ;  /* 0x30000023ff347230 */ /* 0x000fe40000004100 */
[----:B------:R-:W-:Y:S02]  /*85d0*/  HADD2.F32 R49, -RZ, R78.H0_H0 ;  /* 0x2000004eff317230 */ /* 0x000fe40000004100 */
[--C-:B------:R-:W-:Y:S02]  /*85e0*/  HADD2.F32 R35, -RZ, R33.reuse.H0_H0 ;  /* 0x20000021ff237230 */ /* 0x100fe40000004100 */
[----:B------:R-:W-:Y:S02]  /*85f0*/  HADD2.F32 R50, -RZ, R33.H1_H1 ;  /* 0x30000021ff327230 */ /* 0x000fe40000004100 */
[----:B------:R-:W-:Y:S01]  /*8600*/  FMUL.FTZ R51, R52, R49 ;  /* 0x0000003134337220 */ /* 0x000fe20000410000 */
[----:B------:R-:W-:-:S02]  /*8610*/  HADD2.F32 R54, -RZ, R155.H1_H1 ;  /* 0x3000009bff367230 */ /* 0x000fc40000004100 */
[----:B------:R-:W-:Y:S02]  /*8620*/  HADD2.F32 R47, -RZ, R66.H0_H0 ;  /* 0x20000042ff2f7230 */ /* 0x000fe40000004100 */
[-C--:B------:R-:W-:Y:S01]  /*8630*/  FMUL.FTZ R66, R45, R64.reuse ;  /* 0x000000402d427220 */ /* 0x080fe20000410000 */
[C---:B------:R-:W-:Y:S01]  /*8640*/  FMUL.FTZ R64, R35.reuse, R64 ;  /* 0x0000004023407220 */ /* 0x040fe20000410000 */
[C---:B------:R-:W-:Y:S01]  /*8650*/  FMUL.FTZ R49, R50.reuse, R49 ;  /* 0x0000003132317220 */ /* 0x040fe20000410000 */
[----:B------:R-:W-:Y:S02]  /*8660*/  HADD2.F32 R158, -RZ, R158.H0_H0 ;  /* 0x2000009eff9e7230 */ /* 0x000fe40000004100 */
[-C--:B------:R-:W-:Y:S01]  /*8670*/  FFMA.FTZ R33, R35, R54.reuse, -R66 ;  /* 0x0000003623217223 */ /* 0x080fe20000010842 */
[-C--:B------:R-:W-:Y:S01]  /*8680*/  FFMA.FTZ R50, R50, R47.reuse, -R51 ;  /* 0x0000002f32327223 */ /* 0x080fe20000010833 */
[----:B------:R-:W-:Y:S01]  /*8690*/  FFMA.FTZ R35, R45, R54, R64 ;  /* 0x000000362d237223 */ /* 0x000fe20000010040 */
[----:B------:R-:W-:Y:S01]  /*86a0*/  FFMA.FTZ R52, R52, R47, R49 ;  /* 0x0000002f34347223 */ /* 0x000fe20000010031 */
[----:B------:R-:W-:-:S02]  /*86b0*/  HADD2.F32 R51, -RZ, R42.H0_H0 ;  /* 0x2000002aff337230 */ /* 0x000fc40000004100 */
        /* <DEDUP_REMOVED lines=8> */
[----:B------:R-:W-:Y:S02]  /*8740*/  HADD2.F32 R156, -RZ, R156.H0_H0 ;  /* 0x2000009cff9c7230 */ /* 0x000fe40000004100 */
[----:B------:R-:W-:Y:S01]  /*8750*/  FMUL.FTZ R53, R47, R51 ;  /* 0x000000332f357220 */ /* 0x000fe20000410000 */
[----:B------:R-:W-:-:S02]  /*8760*/  HADD2.F32 R49, -RZ, R11.H0_H0 ;  /* 0x2000000bff317230 */ /* 0x000fc40000004100 */
[----:B------:R-:W-:Y:S01]  /*8770*/  FMUL.FTZ R54, R32, R51 ;  /* 0x0000003320367220 */ /* 0x000fe20000410000 */
[C---:B------:R-:W-:Y:S01]  /*8780*/  FMUL.FTZ R11, R45.reuse, R158 ;  /* 0x0000009e2d0b7220 */ /* 0x040fe20000410000 */
[-C--:B------:R-:W-:Y:S01]  /*8790*/  FFMA.FTZ R12, R45, R156.reuse, R12 ;  /* 0x0000009c2d0c7223 */ /* 0x080fe2000001000c */
[----:B------:R-:W-:Y:S02]  /*87a0*/  HADD2.F32 R157, -RZ, R157.H0_H0 ;  /* 0x2000009dff9d7230 */ /* 0x000fe40000004100 */
[-C--:B------:R-:W-:Y:S01]  /*87b0*/  FFMA.FTZ R45, R47, R49.reuse, R54 ;  /* 0x000000312f2d7223 */ /* 0x080fe20000010036 */
[----:B------:R-:W-:Y:S02]  /*87c0*/  HADD2.F32 R47, -RZ, R44.H0_H0 ;  /* 0x2000002cff2f7230 */ /* 0x000fe40000004100 */
[----:B------:R-:W-:Y:S01]  /*87d0*/  FFMA.FTZ R11, R42, R156, -R11 ;  /* 0x0000009c2a0b7223 */ /* 0x000fe2000001080b */
[----:B------:R-:W-:Y:S02]  /*87e0*/  HADD2.F32 R44, -RZ, R34.H0_H0 ;  /* 0x20000022ff2c7230 */ /* 0x000fe40000004100 */
[----:B------:R-:W-:Y:S01]  /*87f0*/  FFMA.FTZ R32, R32, R49, -R53 ;  /* 0x0000003120207223 */ /* 0x000fe20000010835 */
[----:B------:R-:W-:-:S02]  /*8800*/  HADD2.F32 R42, -RZ, R14.H0_H0 ;  /* 0x2000000eff2a7230 */ /* 0x000fc40000004100 */
[----:B------:R-:W-:Y:S02]  /*8810*/  HADD2.F32 R34, -RZ, R34.H1_H1 ;  /* 0x30000022ff227230 */ /* 0x000fe40000004100 */
[-C--:B------:R-:W-:Y:S01]  /*8820*/  FMUL.FTZ R49, R44, R157.reuse ;  /* 0x0000009d2c317220 */ /* 0x080fe20000410000 */
        /* <DEDUP_REMOVED lines=13> */
[----:B------:R-:W-:-:S02]  /*8900*/  MOV R12, R32 ;  /* 0x00000020000c7202 */ /* 0x000fc40000000f00 */
[----:B------:R-:W-:Y:S01]  /*8910*/  F2FP.F16.F32.PACK_AB R14, R14, R49 ;  /* 0x000000310e0e723e */ /* 0x000fe200000000ff */
[----:B------:R-:W-:Y:S01]  /*8920*/  IMAD.MOV.U32 R32, RZ, RZ, R42 ;  /* 0x000000ffff207224 */ /* 0x000fe200078e002a */
[----:B------:R-:W-:Y:S02]  /*8930*/  F2FP.F16.F32.PACK_AB R34, R34, R157 ;  /* 0x0000009d2222723e */ /* 0x000fe400000000ff */
[----:B------:R-:W-:-:S07]  /*8940*/  MOV R15, R50 ;  /* 0x00000032000f7202 */ /* 0x000fce0000000f00 */
.L_x_3833:
[----:B------:R-:W-:Y:S05]  /*8950*/  BSYNC B2 ;  /* 0x0000000000027941 */ /* 0x000fea0003800000 */
.L_x_3832:
[----:B---3--:R3:W-:Y:S04]  /*8960*/  ST.E.128 desc[UR56][R38.64], R12 ;  /* 0x0000000c26007985 */ /* 0x0087e8000c101d38 */
[----:B----4-:R3:W-:Y:S02]  /*8970*/  @!P3 ST.E.128 desc[UR56][R40.64], R32 ;  /* 0x000000202800b985 */ /* 0x0107e4000c101d38 */
.L_x_3831:
[----:B------:R-:W-:Y:S05]  /*8980*/  BSYNC B1 ;  /* 0x0000000000017941 */ /* 0x000fea0003800000 */
.L_x_3830:
[----:B------:R-:W-:Y:S01]  /*8990*/  ISETP.NE.AND P3, PT, R7, RZ, PT ;  /* 0x000000ff0700720c */ /* 0x000fe20003f65270 */
[----:B------:R-:W-:-:S12]  /*89a0*/  BSSY B1, `(.L_x_3834) ;  /* 0x0000074000017945 */ /* 0x000fd80003800000 */
[----:B------:R-:W-:Y:S05]  /*89b0*/  @!P3 BRA `(.L_x_3835) ;  /* 0x0000000400c8b947 */ /* 0x000fea0003800000 */
[----:B0--3--:R-:W-:Y:S01]  /*89c0*/  SEL R11, R121, R134, !P1 ;  /* 0x00000086790b7207 */ /* 0x009fe20004800000 */
        /* <DEDUP_REMOVED lines=8> */
[----:B------:R-:W-:Y:S01]  /*8a50*/  SHF.R.S32.HI R11, RZ, 0x1f, R12 ;  /* 0x0000001fff0b7819 */ /* 0x000fe2000001140c */
[----:B------:R-:W-:-:S03]  /*8a60*/  IMAD.SHL.U32 R41, R12, 0x8, RZ ;  /* 0x000000080c297824 */ /* 0x000fc600078e00ff */
[----:B------:R-:W-:Y:S02]  /*8a70*/  LEA.HI R11, R11, R12, RZ, 0x3 ;  /* 0x0000000c0b0b7211 */ /* 0x000fe400078f18ff */
[----:B------:R-:W-:Y:S02]  /*8a80*/  ISETP.GE.AND P3, PT, R41, R130, PT ;  /* 0x000000822900720c */ /* 0x000fe40003f66270 */
[----:B------:R-:W-:Y:S02]  /*8a90*/  SHF.R.S32.HI R13, RZ, 0x3, R11 ;  /* 0x00000003ff0d7819 */ /* 0x000fe4000001140b */
[----:B------:R-:W-:-:S03]  /*8aa0*/  LOP3.LUT R11, R204, 0x38, R41, 0xf8, !PT ;  /* 0x00000038cc0b7812 */ /* 0x000fc600078ef829 */
        /* <DEDUP_REMOVED lines=11> */
[----:B----4-:R-:W-:Y:S01]  /*8b60*/  IMAD.MOV.U32 R45, RZ, RZ, R33 ;  /* 0x000000ffff2d7224 */ /* 0x010fe200078e0021 */
[----:B------:R-:W-:Y:S01]  /*8b70*/  SHF.R.U32.HI R51, RZ, 0x10, R73 ;  /* 0x00000010ff337819 */ /* 0x000fe20000011649 */
[----:B------:R-:W-:Y:S01]  /*8b80*/  IMAD.MOV.U32 R47, RZ, RZ, R35 ;  /* 0x000000ffff2f7224 */ /* 0x000fe200078e0023 */
[----:B---3--:R-:W-:Y:S01]  /*8b90*/  MOV R33, R15 ;  /* 0x0000000f00217202 */ /* 0x008fe20000000f00 */
[----:B------:R-:W-:Y:S01]  /*8ba0*/  HADD2.F32 R50, -RZ, R148.H1_H1 ;  /* 0x30000094ff327230 */ /* 0x000fe20000004100 */
[----:B------:R-:W-:Y:S01]  /*8bb0*/  SHF.R.U32.HI R49, RZ, 0x10, R61 ;  /* 0x00000010ff317819 */ /* 0x000fe2000001163d */
[----:B------:R-:W-:Y:S01]  /*8bc0*/  HADD2.F32 R35, -RZ, R45.H0_H0 ;  /* 0x2000002dff237230 */ /* 0x000fe20000004100 */
[--C-:B------:R-:W-:Y:S01]  /*8bd0*/  SHF.R.U64 R43, R74, 0x10, R75.reuse ;  /* 0x000000104a2b7819 */ /* 0x100fe2000000124b */
[----:B------:R-:W-:Y:S01]  /*8be0*/  HADD2.F32 R15, -RZ, R13.H0_H0 ;  /* 0x2000000dff0f7230 */ /* 0x000fe20000004100 */
[----:B------:R-:W-:Y:S01]  /*8bf0*/  SHF.R.U32.HI R74, RZ, 0x10, R75 ;  /* 0x00000010ff4a7819 */ /* 0x000fe2000001164b */
[----:B------:R-:W-:-:S02]  /*8c00*/  HADD2.F32 R51, -RZ, R51.H0_H0 ;  /* 0x20000033ff337230 */ /* 0x000fc40000004100 */
[-C--:B------:R-:W-:Y:S01]  /*8c10*/  FMUL.FTZ R52, R35, R50.reuse ;  /* 0x0000003223347220 */ /* 0x080fe20000410000 */
[----:B------:R-:W-:Y:S02]  /*8c20*/  HADD2.F32 R46, -RZ, R13.H1_H1 ;  /* 0x3000000dff2e7230 */ /* 0x000fe40000004100 */
[C---:B------:R-:W-:Y:S01]  /*8c30*/  FMUL.FTZ R50, R15.reuse, R50 ;  /* 0x000000320f327220 */ /* 0x040fe20000410000 */
[----:B------:R-:W-:Y:S01]  /*8c40*/  HADD2.F32 R48, -RZ, R146.H1_H1 ;  /* 0x30000092ff307230 */ /* 0x000fe20000004100 */
[--C-:B------:R-:W-:Y:S01]  /*8c50*/  SHF.R.U64 R42, R62, 0x10, R63.reuse ;  /* 0x000000103e2a7819 */ /* 0x100fe2000000123f */
[----:B------:R-:W-:Y:S02]  /*8c60*/  HADD2.F32 R45, -RZ, R45.H1_H1 ;  /* 0x3000002dff2d7230 */ /* 0x000fe40000004100 */
[-C--:B------:R-:W-:Y:S01]  /*8c70*/  FMUL.FTZ R54, R46, R51.reuse ;  /* 0x000000332e367220 */ /* 0x080fe20000410000 */
[----:B------:R-:W-:Y:S02]  /*8c80*/  HADD2.F32 R49, -RZ, R49.H0_H0 ;  /* 0x20000031ff317230 */ /* 0x000fe40000004100 */
[-C--:B------:R-:W-:Y:S01]  /*8c90*/  FFMA.FTZ R13, R15, R48.reuse, -R52 ;  /* 0x000000300f0d7223 */ /* 0x080fe20000010834 */
[----:B------:R-:W-:Y:S01]  /*8ca0*/  FFMA.FTZ R15, R35, R48, R50 ;  /* 0x00000030230f7223 */ /* 0x000fe20000010032 */
[C---:B------:R-:W-:Y:S01]  /*8cb0*/  FMUL.FTZ R53, R45.reuse, R51 ;  /* 0x000000332d357220 */ /* 0x040fe20000410000 */
[----:B------:R-:W-:Y:S01]  /*8cc0*/  SHF.R.U32.HI R62, RZ, 0x10, R63 ;  /* 0x00000010ff3e7819 */ /* 0x000fe2000001163f */
[----:B------:R-:W-:Y:S01]  /*8cd0*/  FFMA.FTZ R48, R45, R49, R54 ;  /* 0x000000312d307223 */ /* 0x000fe20000010036 */
[----:B------:R-:W-:-:S02]  /*8ce0*/  HADD2.F32 R54, -RZ, R147.H1_H1 ;  /* 0x30000093ff367230 */ /* 0x000fc40000004100 */
[----:B------:R-:W-:Y:S01]  /*8cf0*/  FFMA.FTZ R46, R46, R49, -R53 ;  /* 0x000000312e2e7223 */ /* 0x000fe20000010835 */
[----:B------:R-:W-:Y:S01]  /*8d00*/  HADD2.F32 R45, -RZ, R47.H0_H0 ;  /* 0x2000002fff2d7230 */ /* 0x000fe20000004100 */
[----:B0-----:R-:W-:Y:S01]  /*8d10*/  SHF.R.U64 R11, R60, 0x10, R61 ;  /* 0x000000103c0b7819 */ /* 0x001fe2000000123d */
[--C-:B------:R-:W-:Y:S01]  /*8d20*/  HADD2.F32 R35, -RZ, R33.reuse.H0_H0 ;  /* 0x20000021ff237230 */ /* 0x100fe20000004100 */
[----:B------:R-:W-:Y:S01]  /*8d30*/  SHF.R.U64 R44, R72, 0x10, R73 ;  /* 0x00000010482c7819 */ /* 0x000fe20000001249 */
[----:B------:R-:W-:Y:S02]  /*8d40*/  HADD2.F32 R49, -RZ, R74.H0_H0 ;  /* 0x2000004aff317230 */ /* 0x000fe40000004100 */
[-C--:B------:R-:W-:Y:S01]  /*8d50*/  FMUL.FTZ R60, R45, R54.reuse ;  /* 0x000000362d3c7220 */ /* 0x080fe20000410000 */
[----:B------:R-:W-:Y:S02]  /*8d60*/  HADD2.F32 R50, -RZ, R33.H1_H1 ;  /* 0x30000021ff327230 */ /* 0x000fe40000004100 */
[----:B------:R-:W-:Y:S01]  /*8d70*/  FMUL.FTZ R54, R35, R54 ;  /* 0x0000003623367220 */ /* 0x000fe20000410000 */
[----:B------:R-:W-:Y:S01]  /*8d80*/  HADD2.F32 R52, -RZ, R145.H1_H1 ;  /* 0x30000091ff347230 */ /* 0x000fe20000004100 */
[----:B------:R-:W-:Y:S01]  /*8d90*/  F2FP.F16.F32.PACK_AB R13, R46, R13 ;  /* 0x0000000d2e0d723e */ /* 0x000fe200000000ff */
[----:B------:R-:W-:-:S02]  /*8da0*/  HADD2.F32 R47, -RZ, R47.H1_H1 ;  /* 0x3000002fff2f7230 */ /* 0x000fc40000004100 */
[CC--:B------:R-:W-:Y:S01]  /*8db0*/  FMUL.FTZ R64, R50.reuse, R49.reuse ;  /* 0x0000003132407220 */ /* 0x0c0fe20000410000 */
[----:B------:R-:W-:Y:S02]  /*8dc0*/  HADD2.F32 R62, -RZ, R62.H0_H0 ;  /* 0x2000003eff3e7230 */ /* 0x000fe40000004100 */
[-C--:B------:R-:W-:Y:S01]  /*8dd0*/  FFMA.FTZ R33, R35, R52.reuse, -R60 ;  /* 0x0000003423217223 */ /* 0x080fe2000001083c */
[----:B------:R-:W-:Y:S01]  /*8de0*/  FFMA.FTZ R35, R45, R52, R54 ;  /* 0x000000342d237223 */ /* 0x000fe20000010036 */
[C---:B------:R-:W-:Y:S01]  /*8df0*/  FMUL.FTZ R51, R47.reuse, R49 ;  /* 0x000000312f337220 */ /* 0x040fe20000410000 */
[----:B------:R-:W-:Y:S02]  /*8e00*/  HADD2.F32 R148, -RZ, R148.H0_H0 ;  /* 0x20000094ff947230 */ /* 0x000fe40000004100 */
[-C--:B------:R-:W-:Y:S01]  /*8e10*/  FFMA.FTZ R52, R47, R62.reuse, R64 ;  /* 0x0000003e2f347223 */ /* 0x080fe20000010040 */
[----:B------:R-:W-:Y:S02]  /*8e20*/  HADD2.F32 R47, -RZ, R44.H0_H0 ;  /* 0x2000002cff2f7230 */ /* 0x000fe40000004100 */
[----:B------:R-:W-:Y:S01]  /*8e30*/  FFMA.FTZ R50, R50, R62, -R51 ;  /* 0x0000003e32327223 */ /* 0x000fe20000010833 */
[----:B------:R-:W-:-:S02]  /*8e40*/  HADD2.F32 R45, -RZ, R32.H0_H0 ;  /* 0x20000020ff2d7230 */ /* 0x000fc40000004100 */
[----:B------:R-:W-:Y:S01]  /*8e50*/  HADD2.F32 R44, -RZ, R12.H0_H0 ;  /* 0x2000000cff2c7230 */ /* 0x000fe20000004100 */
[----:B------:R-:W-:Y:S01]  /*8e60*/  F2FP.F16.F32.PACK_AB R35, R52, R35 ;  /* 0x000000233423723e */ /* 0x000fe200000000ff */
[----:B------:R-:W-:Y:S02]  /*8e70*/  HADD2.F32 R32, -RZ, R32.H1_H1 ;  /* 0x30000020ff207230 */ /* 0x000fe40000004100 */
[-C--:B------:R-:W-:Y:S01]  /*8e80*/  FMUL.FTZ R49, R45, R148.reuse ;  /* 0x000000942d317220 */ /* 0x080fe20000410000 */
[----:B------:R-:W-:Y:S02]  /*8e90*/  HADD2.F32 R12, -RZ, R12.H1_H1 ;  /* 0x3000000cff0c7230 */ /* 0x000fe40000004100 */
[----:B------:R-:W-:Y:S01]  /*8ea0*/  FMUL.FTZ R148, R44, R148 ;  /* 0x000000942c947220 */ /* 0x000fe20000410000 */
[----:B------:R-:W-:Y:S02]  /*8eb0*/  HADD2.F32 R146, -RZ, R146.H0_H0 ;  /* 0x20000092ff927230 */ /* 0x000fe40000004100 */
[----:B------:R-:W-:Y:S01]  /*8ec0*/  FMUL.FTZ R51, R32, R47 ;  /* 0x0000002f20337220 */ /* 0x000fe20000410000 */
[----:B------:R-:W-:-:S02]  /*8ed0*/  HADD2.F32 R11, -RZ, R11.H0_H0 ;  /* 0x2000000bff0b7230 */ /* 0x000fc40000004100 */
[----:B------:R-:W-:Y:S01]  /*8ee0*/  FMUL.FTZ R47, R12, R47 ;  /* 0x0000002f0c2f7220 */ /* 0x000fe20000410000 */
[----:B------:R-:W-:Y:S02]  /*8ef0*/  HADD2.F32 R147, -RZ, R147.H0_H0 ;  /* 0x20000093ff937230 */ /* 0x000fe40000004100 */
[-C--:B------:R-:W-:Y:S01]  /*8f00*/  FFMA.FTZ R49, R44, R146.reuse, -R49 ;  /* 0x000000922c317223 */ /* 0x080fe20000010831 */
[----:B------:R-:W-:Y:S01]  /*8f10*/  FFMA.FTZ R148, R45, R146, R148 ;  /* 0x000000922d947223 */ /* 0x000fe20000010094 */
[-C--:B------:R-:W-:Y:S01]  /*8f20*/  FFMA.FTZ R44, R12, R11.reuse, -R51 ;  /* 0x0000000b0c2c7223 */ /* 0x080fe20000010833 */
[----:B------:R-:W-:Y:S01]  /*8f30*/  FFMA.FTZ R47, R32, R11, R47 ;  /* 0x0000000b202f7223 */ /* 0x000fe2000001002f */
[----:B------:R-:W-:Y:S01]  /*8f40*/  HADD2.F32 R12, -RZ, R34.H0_H0 ;  /* 0x20000022ff0c7230 */ /* 0x000fe20000004100 */
[----:B------:R-:W-:Y:S01]  /*8f50*/  F2FP.F16.F32.PACK_AB R50, R50, R33 ;  /* 0x000000213232723e */ /* 0x000fe200000000ff */
[----:B------:R-:W-:Y:S01]  /*8f60*/  HADD2.F32 R45, -RZ, R43.H0_H0 ;  /* 0x2000002bff2d7230 */ /* 0x000fe20000004100 */
[----:B------:R-:W-:Y:S01]  /*8f70*/  F2FP.F16.F32.PACK_AB R33, R48, R15 ;  /* 0x0000000f3021723e */ /* 0x000fe200000000ff */
[----:B------:R-:W-:-:S02]  /*8f80*/  HADD2.F32 R11, -RZ, R14.H0_H0 ;  /* 0x2000000eff0b7230 */ /* 0x000fc40000004100 */
[-C--:B------:R-:W-:Y:S01]  /*8f90*/  FMUL.FTZ R32, R12, R147.reuse ;  /* 0x000000930c207220 */ /* 0x080fe20000410000 */
[----:B------:R-:W-:Y:S01]  /*8fa0*/  HADD2.F32 R34, -RZ, R34.H1_H1 ;  /* 0x30000022ff227230 */ /* 0x000fe20000004100 */
[----:B------:R-:W-:Y:S01]  /*8fb0*/  F2FP.F16.F32.PACK_AB R148, R47, R148 ;  /* 0x000000942f94723e */ /* 0x000fe200000000ff */
[----:B------:R-:W-:Y:S02]  /*8fc0*/  HADD2.F32 R14, -RZ, R14.H1_H1 ;  /* 0x3000000eff0e7230 */ /* 0x000fe40000004100 */
[C---:B------:R-:W-:Y:S01]  /*8fd0*/  FMUL.FTZ R147, R11.reuse, R147 ;  /* 0x000000930b937220 */ /* 0x040fe20000410000 */
[----:B------:R-:W-:Y:S02]  /*8fe0*/  HADD2.F32 R145, -RZ, R145.H0_H0 ;  /* 0x20000091ff917230 */ /* 0x000fe40000004100 */
[-C--:B------:R-:W-:Y:S01]  /*8ff0*/  FMUL.FTZ R51, R34, R45.reuse ;  /* 0x0000002d22337220 */ /* 0x080fe20000410000 */
[----:B------:R-:W-:Y:S02]  /*9000*/  HADD2.F32 R43, -RZ, R42.H0_H0 ;  /* 0x2000002aff2b7230 */ /* 0x000fe40000004100 */
[----:B------:R-:W-:Y:S01]  /*9010*/  FMUL.FTZ R45, R14, R45 ;  /* 0x0000002d0e2d7220 */ /* 0x000fe20000410000 */
[----:B------:R-:W-:Y:S01]  /*9020*/  MOV R15, R50 ;  /* 0x00000032000f7202 */ /* 0x000fe20000000f00 */
[-C--:B------:R-:W-:Y:S01]  /*9030*/  FFMA.FTZ R32, R11, R145.reuse, -R32 ;  /* 0x000000910b207223 */ /* 0x080fe20000010820 */
[----:B------:R-:W-:Y:S01]  /*9040*/  FFMA.FTZ R147, R12, R145, R147 ;  /* 0x000000910c937223 */ /* 0x000fe20000010093 */
[-C--:B------:R-:W-:Y:S01]  /*9050*/  FFMA.FTZ R51, R14, R43.reuse, -R51 ;  /* 0x0000002b0e337223 */ /* 0x080fe20000010833 */
[----:B------:R-:W-:Y:S01]  /*9060*/  FFMA.FTZ R34, R34, R43, R45 ;  /* 0x0000002b22227223 */ /* 0x000fe2000001002d */
[----:B------:R-:W-:-:S03]  /*9070*/  F2FP.F16.F32.PACK_AB R12, R44, R49 ;  /* 0x000000312c0c723e */ /* 0x000fc600000000ff */
[----:B------:R-:W-:Y:S01]  /*9080*/  F2FP.F16.F32.PACK_AB R14, R51, R32 ;  /* 0x00000020330e723e */ /* 0x000fe200000000ff */
[----:B------:R-:W-:Y:S01]  /*9090*/  IMAD.MOV.U32 R32, RZ, RZ, R148 ;  /* 0x000000ffff207224 */ /* 0x000fe200078e0094 */
[----:B------:R-:W-:-:S07]  /*90a0*/  F2FP.F16.F32.PACK_AB R34, R34, R147 ;  /* 0x000000932222723e */ /* 0x000fce00000000ff */
.L_x_3837:
[----:B------:R-:W-:Y:S05]  /*90b0*/  BSYNC B2 ;  /* 0x0000000000027941 */ /* 0x000fea0003800000 */
.L_x_3836:
[----:B---3--:R3:W-:Y:S04]  /*90c0*/  ST.E.128 desc[UR56][R38.64], R12 ;  /* 0x0000000c26007985 */ /* 0x0087e8000c101d38 */
[----:B----4-:R3:W-:Y:S02]  /*90d0*/  @!P3 ST.E.128 desc[UR56][R40.64], R32 ;  /* 0x000000202800b985 */ /* 0x0107e4000c101d38 */
.L_x_3835:
[----:B------:R-:W-:Y:S05]  /*90e0*/  BSYNC B1 ;  /* 0x0000000000017941 */ /* 0x000fea0003800000 */
.L_x_3834:
[----:B------:R-:W-:-:S13]  /*90f0*/  ISETP.NE.AND P3, PT, R8, RZ, PT ;  /* 0x000000ff0800720c */ /* 0x000fda0003f65270 */
[----:B------:R-:W-:Y:S05]  /*9100*/  @!P3 BRA `(.L_x_3786) ;  /* 0x0000000c00b0b947 */ /* 0x000fea0003800000 */
[----:B0--3--:R-:W3:Y:S01]  /*9110*/  LDL R11, [R1] ;  /* 0x00000000010b7983 */ /* 0x009ee20000100800 */
[----:B------:R-:W-:Y:S01]  /*9120*/  SHF.R.U32.HI R14, RZ, 0x3, R204 ;  /* 0x00000003ff0e7819 */ /* 0x000fe200000116cc */
[----:B------:R-:W-:Y:S01]  /*9130*/  BSSY B1, `(.L_x_3838) ;  /* 0x000006e000017945 */ /* 0x000fe20003800000 */
[----:B----4-:R-:W-:-:S04]  /*9140*/  LEA R38, P3, R5, R36, 0x1 ;  /* 0x0000002405267211 */ /* 0x010fc800078608ff */
[----:B------:R-:W-:Y:S02]  /*9150*/  LEA.HI.X R39, R5, R118, R108, 0x1, P3 ;  /* 0x0000007605277211 */ /* 0x000fe400018f0c6c */
[----:B------:R-:W-:Y:S02]  /*9160*/  ISETP.GE.AND P3, PT, R193, R120, PT ;  /* 0x00000078c100720c */ /* 0x000fe40003f66270 */
[----:B---3--:R-:W-:-:S04]  /*9170*/  LOP3.LUT P4, RZ, R11, 0x1, RZ, 0xc0, !PT ;  /* 0x000000010bff7812 */ /* 0x008fc8000788c0ff */
[----:B------:R-:W-:-:S04]  /*9180*/  SEL R134, R121, R134, !P4 ;  /* 0x0000008679867207 */ /* 0x000fc80006000000 */
[----:B------:R-:W-:-:S04]  /*9190*/  SHF.R.S32.HI R11, RZ, 0x1f, R134 ;  /* 0x0000001fff0b7819 */ /* 0x000fc80000011486 */
[----:B------:R-:W-:-:S04]  /*91a0*/  LEA.HI R11, R11, R134, RZ, 0x4 ;  /* 0x000000860b0b7211 */ /* 0x000fc800078f20ff */
        /* <DEDUP_REMOVED lines=13> */
[----:B------:R-:W0:Y:S04]  /*9280*/  LDS.128 R12, [R13+0x1e400] ;  /* 0x01e400000d0c7984 */ /* 0x000e280000000c00 */
[----:B------:R-:W3:Y:S01]  /*9290*/  LDS.128 R32, [R32+0x1e400] ;  /* 0x01e4000020207984 */ /* 0x000ee20000000c00 */
[----:B------:R-:W-:Y:S05]  /*92a0*/  @P3 BRA `(.L_x_3839) ;  /* 0x0000000400583947 */ /* 0x000fea0003800000 */
[----:B------:R-:W-:Y:S01]  /*92b0*/  SHF.R.U32.HI R50, RZ, 0x10, R69 ;  /* 0x00000010ff327819 */ /* 0x000fe20000011645 */
[----:B---3--:R-:W-:Y:S01]  /*92c0*/  IMAD.MOV.U32 R45, RZ, RZ, R35 ;  /* 0x000000ffff2d7224 */ /* 0x008fe200078e0023 */
[----:B------:R-:W-:Y:S01]  /*92d0*/  MOV R44, R32 ;  /* 0x00000020002c7202 */ /* 0x000fe20000000f00 */
[--C-:B------:R-:W-:Y:S01]  /*92e0*/  HADD2.F32 R35, -RZ, R33.reuse.H0_H0 ;  /* 0x20000021ff237230 */ /* 0x100fe20000004100 */
[----:B------:R-:W-:Y:S01]  /*92f0*/  SHF.R.U32.HI R48, RZ, 0x10, R57 ;  /* 0x00000010ff307819 */ /* 0x000fe20000011639 */
[----:B0-----:R-:W-:Y:S01]  /*9300*/  IMAD.MOV.U32 R32, RZ, RZ, R15 ;  /* 0x000000ffff207224 */ /* 0x001fe200078e000f */
[--C-:B------:R-:W-:Y:S01]  /*9310*/  SHF.R.U64 R41, R70, 0x10, R71.reuse ;  /* 0x0000001046297819 */ /* 0x100fe20000001247 */
[----:B------:R-:W-:Y:S01]  /*9320*/  HADD2.F32 R33, -RZ, R33.H1_H1 ;  /* 0x30000021ff217230 */ /* 0x000fe20000004100 */
[----:B------:R-:W-:Y:S01]  /*9330*/  SHF.R.U32.HI R70, RZ, 0x10, R71 ;  /* 0x00000010ff467819 */ /* 0x000fe20000011647 */
[----:B------:R-:W-:Y:S01]  /*9340*/  HADD2.F32 R50, -RZ, R50.H0_H0 ;  /* 0x20000032ff327230 */ /* 0x000fe20000004100 */
[--C-:B------:R-:W-:Y:S01]  /*9350*/  SHF.R.U64 R40, R58, 0x10, R59.reuse ;  /* 0x000000103a287819 */ /* 0x100fe2000000123b */
[----:B------:R-:W-:Y:S01]  /*9360*/  HADD2.F32 R15, -RZ, R13.H1_H1 ;  /* 0x3000000dff0f7230 */ /* 0x000fe20000004100 */
[----:B------:R-:W-:Y:S01]  /*9370*/  SHF.R.U32.HI R58, RZ, 0x10, R59 ;  /* 0x00000010ff3a7819 */ /* 0x000fe2000001163b */
[----:B------:R-:W-:-:S02]  /*9380*/  IMAD.MOV.U32 R43, RZ, RZ, R12 ;  /* 0x000000ffff2b7224 */ /* 0x000fc400078e000c */
[-C--:B------:R-:W-:Y:S01]  /*9390*/  FMUL.FTZ R54, R33, R50.reuse ;  /* 0x0000003221367220 */ /* 0x080fe20000410000 */
[----:B------:R-:W-:Y:S02]  /*93a0*/  HADD2.F32 R47, -RZ, R144.H1_H1 ;  /* 0x30000090ff2f7230 */ /* 0x000fe40000004100 */
[----:B------:R-:W-:Y:S01]  /*93b0*/  FMUL.FTZ R50, R15, R50 ;  /* 0x000000320f327220 */ /* 0x000fe20000410000 */
[----:B------:R-:W-:Y:S01]  /*93c0*/  HADD2.F32 R12, -RZ, R13.H0_H0 ;  /* 0x2000000dff0c7230 */ /* 0x000fe20000004100 */
[----:B------:R-:W-:Y:S01]  /*93d0*/  SHF.R.U64 R53, R68, 0x10, R69 ;  /* 0x0000001044357819 */ /* 0x000fe20000001245 */
[----:B------:R-:W-:Y:S02]  /*93e0*/  HADD2.F32 R48, -RZ, R48.H0_H0 ;  /* 0x20000030ff307230 */ /* 0x000fe40000004100 */
[-C--:B------:R-:W-:Y:S01]  /*93f0*/  FMUL.FTZ R13, R35, R47.reuse ;  /* 0x0000002f230d7220 */ /* 0x080fe20000410000 */
[----:B------:R-:W-:Y:S02]  /*9400*/  HADD2.F32 R46, -RZ, R139.H1_H1 ;  /* 0x3000008bff2e7230 */ /* 0x000fe40000004100 */
[----:B------:R-:W-:Y:S01]  /*9410*/  FMUL.FTZ R52, R12, R47 ;  /* 0x0000002f0c347220 */ /* 0x000fe20000410000 */
[----:B------:R-:W-:-:S02]  /*9420*/  HADD2.F32 R47, -RZ, R70.H0_H0 ;  /* 0x20000046ff2f7230 */ /* 0x000fc40000004100 */
[-C--:B------:R-:W-:Y:S01]  /*9430*/  FFMA.FTZ R49, R15, R48.reuse, -R54 ;  /* 0x000000300f317223 */ /* 0x080fe20000010836 */
[----:B------:R-:W-:Y:S01]  /*9440*/  FFMA.FTZ R50, R33, R48, R50 ;  /* 0x0000003021327223 */ /* 0x000fe20000010032 */
[----:B------:R-:W-:Y:S02]  /*9450*/  HADD2.F32 R48, -RZ, R143.H1_H1 ;  /* 0x3000008fff307230 */ /* 0x000fe40000004100 */
[-C--:B------:R-:W-:Y:S01]  /*9460*/  FFMA.FTZ R12, R12, R46.reuse, -R13 ;  /* 0x0000002e0c0c7223 */ /* 0x080fe2000001080d */
[--C-:B------:R-:W-:Y:S02]  /*9470*/  HADD2.F32 R33, -RZ, R45.reuse.H0_H0 ;  /* 0x2000002dff217230 */ /* 0x100fe40000004100 */
[----:B------:R-:W-:Y:S01]  /*9480*/  FFMA.FTZ R13, R35, R46, R52 ;  /* 0x0000002e230d7223 */ /* 0x000fe20000010034 */
[----:B------:R-:W-:Y:S01]  /*9490*/  HADD2.F32 R45, -RZ, R45.H1_H1 ;  /* 0x3000002dff2d7230 */ /* 0x000fe20000004100 */
[----:B------:R-:W-:Y:S01]  /*94a0*/  SHF.R.U64 R42, R56, 0x10, R57 ;  /* 0x00000010382a7819 */ /* 0x000fe20000001239 */
[----:B------:R-:W-:-:S02]  /*94b0*/  HADD2.F32 R46, -RZ, R138.H1_H1 ;  /* 0x3000008aff2e7230 */ /* 0x000fc40000004100 */
[----:B------:R-:W-:Y:S01]  /*94c0*/  FMUL.FTZ R52, R33, R48 ;  /* 0x0000003021347220 */ /* 0x000fe20000410000 */
[--C-:B------:R-:W-:Y:S02]  /*94d0*/  HADD2.F32 R15, -RZ, R32.reuse.H0_H0 ;  /* 0x20000020ff0f7230 */ /* 0x100fe40000004100 */
[-C--:B------:R-:W-:Y:S01]  /*94e0*/  FMUL.FTZ R51, R45, R47.reuse ;  /* 0x0000002f2d337220 */ /* 0x080fe20000410000 */
[----:B------:R-:W-:Y:S01]  /*94f0*/  HADD2.F32 R32, -RZ, R32.H1_H1 ;  /* 0x30000020ff207230 */ /* 0x000fe20000004100 */
[----:B------:R-:W-:Y:S01]  /*9500*/  F2FP.F16.F32.PACK_AB R49, R49, R12 ;  /* 0x0000000c3131723e */ /* 0x000fe200000000ff */
[----:B------:R-:W-:Y:S02]  /*9510*/  HADD2.F32 R35, -RZ, R58.H0_H0 ;  /* 0x2000003aff237230 */ /* 0x000fe40000004100 */
[C---:B------:R-:W-:Y:S01]  /*9520*/  FMUL.FTZ R48, R15.reuse, R48 ;  /* 0x000000300f307220 */ /* 0x040fe20000410000 */
[----:B------:R-:W-:Y:S01]  /*9530*/  FFMA.FTZ R52, R15, R46, -R52 ;  /* 0x0000002e0f347223 */ /* 0x000fe20000010834 */
[----:B------:R-:W-:Y:S01]  /*9540*/  FMUL.FTZ R54, R32, R47 ;  /* 0x0000002f20367220 */ /* 0x000fe20000410000 */
[----:B------:R-:W-:-:S02]  /*9550*/  HADD2.F32 R144, -RZ, R144.H0_H0 ;  /* 0x20000090ff907230 */ /* 0x000fc40000004100 */
[-C--:B------:R-:W-:Y:S01]  /*9560*/  FFMA.FTZ R51, R32, R35.reuse, -R51 ;  /* 0x0000002320337223 */ /* 0x080fe20000010833 */
[----:B------:R-:W-:Y:S02]  /*9570*/  HADD2.F32 R15, -RZ, R43.H0_H0 ;  /* 0x2000002bff0f7230 */ /* 0x000fe40000004100 */
[----:B------:R-:W-:Y:S01]  /*9580*/  FFMA.FTZ R47, R33, R46, R48 ;  /* 0x0000002e212f7223 */ /* 0x000fe20000010030 */
[----:B------:R-:W-:Y:S02]  /*9590*/  HADD2.F32 R32, -RZ, R44.H0_H0 ;  /* 0x2000002cff207230 */ /* 0x000fe40000004100 */
[----:B------:R-:W-:Y:S01]  /*95a0*/  FFMA.FTZ R54, R45, R35, R54 ;  /* 0x000000232d367223 */ /* 0x000fe20000010036 */
[----:B------:R-:W-:Y:S02]  /*95b0*/  HADD2.F32 R139, -RZ, R139.H0_H0 ;  /* 0x2000008bff8b7230 */ /* 0x000fe40000004100 */
[----:B------:R-:W-:Y:S01]  /*95c0*/  FMUL.FTZ R35, R15, R144 ;  /* 0x000000900f237220 */ /* 0x000fe20000410000 */
[----:B------:R-:W-:-:S02]  /*95d0*/  HADD2.F32 R33, -RZ, R53.H0_H0 ;  /* 0x20000035ff217230 */ /* 0x000fc40000004100 */
[C---:B------:R-:W-:Y:S01]  /*95e0*/  FMUL.FTZ R46, R32.reuse, R144 ;  /* 0x00000090202e7220 */ /* 0x040fe20000410000 */
[----:B------:R-:W-:Y:S02]  /*95f0*/  HADD2.F32 R44, -RZ, R44.H1_H1 ;  /* 0x3000002cff2c7230 */ /* 0x000fe40000004100 */
[-C--:B------:R-:W-:Y:S01]  /*9600*/  FFMA.FTZ R35, R32, R139.reuse, R35 ;  /* 0x0000008b20237223 */ /* 0x080fe20000010023 */
[----:B------:R-:W-:Y:S02]  /*9610*/  HADD2.F32 R43, -RZ, R43.H1_H1 ;  /* 0x3000002bff2b7230 */ /* 0x000fe40000004100 */
[----:B------:R-:W-:Y:S01]  /*9620*/  FFMA.FTZ R46, R15, R139, -R46 ;  /* 0x0000008b0f2e7223 */ /* 0x000fe2000001082e */
[----:B------:R-:W-:Y:S02]  /*9630*/  HADD2.F32 R42, -RZ, R42.H0_H0 ;  /* 0x2000002aff2a7230 */ /* 0x000fe40000004100 */
[----:B------:R-:W-:Y:S01]  /*9640*/  FMUL.FTZ R48, R44, R33 ;  /* 0x000000212c307220 */ /* 0x000fe20000410000 */
[----:B------:R-:W-:-:S02]  /*9650*/  HADD2.F32 R32, -RZ, R34.H0_H0 ;  /* 0x20000022ff207230 */ /* 0x000fc40000004100 */
[C---:B------:R-:W-:Y:S01]  /*9660*/  FMUL.FTZ R33, R43.reuse, R33 ;  /* 0x000000212b217220 */ /* 0x040fe20000410000 */
[----:B------:R-:W-:Y:S02]  /*9670*/  HADD2.F32 R143, -RZ, R143.H0_H0 ;  /* 0x2000008fff8f7230 */ /* 0x000fe40000004100 */
[-C--:B------:R-:W-:Y:S01]  /*9680*/  FFMA.FTZ R43, R43, R42.reuse, -R48 ;  /* 0x0000002a2b2b7223 */ /* 0x080fe20000010830 */
[----:B------:R-:W-:Y:S02]  /*9690*/  HADD2.F32 R41, -RZ, R41.H0_H0 ;  /* 0x20000029ff297230 */ /* 0x000fe40000004100 */
[----:B------:R-:W-:Y:S01]  /*96a0*/  FFMA.FTZ R42, R44, R42, R33 ;  /* 0x0000002a2c2a7223 */ /* 0x000fe20000010021 */
[----:B------:R-:W-:Y:S01]  /*96b0*/  HADD2.F32 R15, -RZ, R14.H0_H0 ;  /* 0x2000000eff0f7230 */ /* 0x000fe20000004100 */
[----:B------:R-:W-:Y:S01]  /*96c0*/  F2FP.F16.F32.PACK_AB R47, R54, R47 ;  /* 0x0000002f362f723e */ /* 0x000fe200000000ff */
[----:B------:R-:W-:Y:S01]  /*96d0*/  HADD2.F32 R34, -RZ, R34.H1_H1 ;  /* 0x30000022ff227230 */ /* 0x000fe20000004100 */
[----:B------:R-:W-:Y:S01]  /*96e0*/  F2FP.F16.F32.PACK_AB R12, R43, R46 ;  /* 0x0000002e2b0c723e */ /* 0x000fe200000000ff */
[----:B------:R-:W-:-:S02]  /*96f0*/  HADD2.F32 R14, -RZ, R14.H1_H1 ;  /* 0x3000000eff0e7230 */ /* 0x000fc40000004100 */
[----:B------:R-:W-:Y:S02]  /*9700*/  HADD2.F32 R33, -RZ, R40.H0_H0 ;  /* 0x20000028ff217230 */ /* 0x000fe40000004100 */
[----:B------:R-:W-:Y:S01]  /*9710*/  FMUL.FTZ R40, R32, R143 ;  /* 0x0000008f20287220 */ /* 0x000fe20000410000 */
[----:B------:R-:W-:Y:S02]  /*9720*/  HADD2.F32 R138, -RZ, R138.H0_H0 ;  /* 0x2000008aff8a7230 */ /* 0x000fe40000004100 */
[----:B------:R-:W-:Y:S01]  /*9730*/  FMUL.FTZ R45, R34, R41 ;  /* 0x00000029222d7220 */ /* 0x000fe20000410000 */
[C---:B------:R-:W-:Y:S01]  /*9740*/  FMUL.FTZ R143, R15.reuse, R143 ;  /* 0x0000008f0f8f7220 */ /* 0x040fe20000410000 */
[----:B------:R-:W-:Y:S01]  /*9750*/  FMUL.FTZ R41, R14, R41 ;  /* 0x000000290e297220 */ /* 0x000fe20000410000 */
[-C--:B------:R-:W-:Y:S02]  /*9760*/  FFMA.FTZ R40, R15, R138.reuse, -R40 ;  /* 0x0000008a0f287223 */ /* 0x080fe40000010828 */
[----:B------:R-:W-:Y:S01]  /*9770*/  FFMA.FTZ R143, R32, R138, R143 ;  /* 0x0000008a208f7223 */ /* 0x000fe2000001008f */
[-C--:B------:R-:W-:Y:S01]  /*9780*/  FFMA.FTZ R45, R14, R33.reuse, -R45 ;  /* 0x000000210e2d7223 */ /* 0x080fe2000001082d */
[----:B------:R-:W-:Y:S01]  /*9790*/  FFMA.FTZ R34, R34, R33, R41 ;  /* 0x0000002122227223 */ /* 0x000fe20000010029 */
[----:B------:R-:W-:-:S02]  /*97a0*/  F2FP.F16.F32.PACK_AB R33, R50, R13 ;  /* 0x0000000d3221723e */ /* 0x000fc400000000ff */
[----:B------:R-:W-:Y:S01]  /*97b0*/  F2FP.F16.F32.PACK_AB R32, R42, R35 ;  /* 0x000000232a20723e */ /* 0x000fe200000000ff */
[----:B------:R-:W-:Y:S01]  /*97c0*/  IMAD.MOV.U32 R35, RZ, RZ, R47 ;  /* 0x000000ffff237224 */ /* 0x000fe200078e002f */
[----:B------:R-:W-:Y:S02]  /*97d0*/  F2FP.F16.F32.PACK_AB R15, R51, R52 ;  /* 0x00000034330f723e */ /* 0x000fe400000000ff */
[----:B------:R-:W-:Y:S02]  /*97e0*/  F2FP.F16.F32.PACK_AB R14, R45, R40 ;  /* 0x000000282d0e723e */ /* 0x000fe400000000ff */
[----:B------:R-:W-:Y:S02]  /*97f0*/  F2FP.F16.F32.PACK_AB R34, R34, R143 ;  /* 0x0000008f2222723e */ /* 0x000fe400000000ff */
[----:B------:R-:W-:-:S07]  /*9800*/  MOV R13, R49 ;  /* 0x00000031000d7202 */ /* 0x000fce0000000f00 */
.L_x_3839:
[----:B------:R-:W-:Y:S05]  /*9810*/  BSYNC B1 ;  /* 0x0000000000017941 */ /* 0x000fea0003800000 */
.L_x_3838:
[----:B0-----:R0:W-:Y:S01]  /*9820*/  ST.E.128 desc[UR56][R38.64], R12 ;  /* 0x0000000c26007985 */ /* 0x0011e2000c101d38 */
[----:B------:R-:W-:-:S13]  /*9830*/  ISETP.GE.AND P3, PT, R11, R130, PT ;  /* 0x000000820b00720c */ /* 0x000fda0003f66270 */
[----:B------:R-:W-:Y:S05]  /*9840*/  @P3 BRA `(.L_x_3786) ;  /* 0x0000000400e03947 */ /* 0x000fea0003800000 */
[----:B------:R-:W-:-:S05]  /*9850*/  IMAD.WIDE R36, R11, 0x2, R36 ;  /* 0x000000020b247825 */ /* 0x000fca00078e0224 */
[----:B---3--:R3:W-:Y:S01]  /*9860*/  ST.E.128 desc[UR56][R36.64], R32 ;  /* 0x0000002024007985 */ /* 0x0087e2000c101d38 */
[----:B------:R-:W-:Y:S05]  /*9870*/  BRA `(.L_x_3786) ;  /* 0x0000000400d47947 */ /* 0x000fea0003800000 */
.L_x_3751:
[----:B------:R-:W-:-:S06]  /*9880*/  UISETP.NE.AND UP0, UPT, UR59, 0x3, UPT ;  /* 0x000000033b00788c */ /* 0x000fcc000bf05270 */
[----:B------:R-:W-:-:S13]  /*9890*/  PLOP3.LUT P2, PT, PT, PT, UP0, 0x80, 0x0 ;  /* 0x000000000000781c */ /* 0x000fda0003f4f008 */
[----:B------:R-:W-:Y:S05]  /*98a0*/  @!P2 BRA `(.L_x_3840) ;  /* 0x000000000004a947 */ /* 0x000fea0003800000 */
[----:B------:R-:W-:Y:S01]  /*98b0*/  BPT.TRAP 0x1 ;  /* 0x000000040000795c */ /* 0x000fe20000300000 */
.L_x_3840:
[----:B------:R-:W-:Y:S01]  /*98c0*/  IMAD R86, R19, 0x8, R18 ;  /* 0x0000000813567824 */ /* 0x000fe200078e0212 */
[----:B------:R-:W-:Y:S01]  /*98d0*/  SHF.L.U32 R87, R203, 0x1f, RZ ;  /* 0x0000001fcb577819 */ /* 0x000fe200000006ff */
[----:B------:R-:W-:Y:S01]  /*98e0*/  BSSY B1, `(.L_x_3841) ;  /* 0x0000004000017945 */ /* 0x000fe20003800000 */
[----:B------:R-:W-:Y:S02]  /*98f0*/  SHF.R.S32.HI R31, RZ, 0x1f, R26 ;  /* 0x0000001fff1f7819 */ /* 0x000fe4000001141a */
[----:B------:R-:W0:Y:S02]  /*9900*/  SYNCS.PHASECHK.TRANS64.TRYWAIT P3, [R86+URZ+0x30890], R87 ;  /* 0x03089057560075a7 */ /* 0x000e24000806017f */
[----:B0-----:R-:W-:Y:S05]  /*9910*/  @!P3 BRA `(.L_x_3842) ;  /* 0x000001640020b947 */ /* 0x001fea0003800000 */
.L_x_4099:
[----:B------:R-:W-:Y:S05]  /*9920*/  BSYNC B1 ;  /* 0x0000000000017941 */ /* 0x000fea0003800000 */
.L_x_3841:
        /* <DEDUP_REMOVED lines=12> */
[----:B------:R-:W-:Y:S01]  /*99f0*/  ULDC.64 UR4, c[0x0][0x308] ;  /* 0x0000c20000047ab9 */ /* 0x000fe20000000a00 */
[----:B------:R-:W-:-:S02]  /*9a00*/  IADD3 R42, -R202, R85, RZ ;  /* 0x00000055ca2a7210 */ /* 0x000fc40007ffe1ff */
        /* <DEDUP_REMOVED lines=13> */
.L_x_4103:
[----:B------:R-:W-:Y:S04]  /*9ae0*/  BSSY B1, `(.L_x_3844) ;  /* 0x0000025000017945 */ /* 0x000fe80003800000 */
[----:B------:R-:W-:Y:S05]  /*9af0*/  @!P3 BRA `(.L_x_3845) ;  /* 0x00000000008cb947 */ /* 0x000fea0003800000 */
[----:B------:R-:W-:Y:S02]  /*9b00*/  ULDC UR4, c[0x0][0x2f4] ;  /* 0x0000bd0000047ab9 */ /* 0x000fe40000000800 */
[----:B------:R-:W-:Y:S02]  /*9b10*/  ISETP.GE.AND P5, PT, R16, UR4, PT ;  /* 0x0000000410007c0c */ /* 0x000fe4000bfa6270 */
[----:B------:R-:W-:-:S11]  /*9b20*/  ISETP.GE.AND P4, PT, R23, UR4, PT ;  /* 0x0000000417007c0c */ /* 0x000fd6000bf86270 */
[----:B------:R-:W4:Y:S01]  /*9b30*/  @!P5 LDS.128 R12, [R27+0x1e000] ;  /* 0x01e000001b0cd984 */ /* 0x000f220000000c00 */
[----:B---3--:R-:W-:-:S04]  /*9b40*/  @!P5 LEA R36, P3, R16, R38, 0x1 ;  /* 0x000000261024d211 */ /* 0x008fc800078608ff */
[----:B--2---:R-:W-:Y:S02]  /*9b50*/  @!P5 LEA.HI.X R37, R16, R39, R17, 0x1, P3 ;  /* 0x000000271025d211 */ /* 0x004fe400018f0c11 */
[----:B------:R-:W-:-:S04]  /*9b60*/  @!P4 LEA R34, P3, R23, R38, 0x1 ;  /* 0x000000261722c211 */ /* 0x000fc800078608ff */
[----:B------:R-:W-:Y:S02]  /*9b70*/  @!P4 LEA.HI.X R35, R23, R39, R201, 0x1, P3 ;  /* 0x000000271723c211 */ /* 0x000fe400018f0cc9 */
[----:B------:R-:W-:-:S13]  /*9b80*/  ISETP.GE.AND P3, PT, R22, UR4, PT ;  /* 0x0000000416007c0c */ /* 0x000fda000bf66270 */
[----:B------:R-:W-:-:S04]  /*9b90*/  @!P3 LEA R32, P6, R22, R38, 0x1 ;  /* 0x000000261620b211 */ /* 0x000fc800078c08ff */
[----:B------:R-:W-:Y:S01]  /*9ba0*/  @!P3 LEA.HI.X R33, R22, R39, R200, 0x1, P6 ;  /* 0x000000271621b211 */ /* 0x000fe200030f0cc8 */
[----:B----4-:R2:W-:Y:S01]  /*9bb0*/  @!P5 ST.E.128 desc[UR56][R36.64], R12 ;  /* 0x0000000c2400d985 */ /* 0x0105e2000c101d38 */
[----:B------:R-:W-:-:S13]  /*9bc0*/  ISETP.GE.AND P5, PT, R194, UR4, PT ;  /* 0x00000004c2007c0c */ /* 0x000fda000bfa6270 */
[----:B------:R-:W3:Y:S01]  /*9bd0*/  @!P5 LDS.128 R12, [R28+0x1e000] ;  /* 0x01e000001c0cd984 */ /* 0x000ee20000000c00 */
[----:B------:R-:W-:Y:S01]  /*9be0*/  @!P5 IMAD.SHL.U32 R11, R195, 0x8, RZ ;  /* 0x00000008c30bd824 */ /* 0x000fe200078e00ff */
[----:B--2---:R-:W-:Y:S01]  /*9bf0*/  @!P5 MOV R37, R39 ;  /* 0x000000270025d202 */ /* 0x004fe20000000f00 */
[----:B------:R-:W-:-:S04]  /*9c00*/  @!P5 IMAD.MOV.U32 R36, RZ, RZ, R38 ;  /* 0x000000ffff24d224 */ /* 0x000fc800078e0026 */
[----:B------:R-:W-:-:S05]  /*9c10*/  @!P5 IMAD.WIDE R36, R11, 0x2, R36 ;  /* 0x000000020b24d825 */ /* 0x000fca00078e0224 */
[----:B---3--:R2:W-:Y:S01]  /*9c20*/  @!P5 ST.E.128 desc[UR56][R36.64], R12 ;  /* 0x0000000c2400d985 */ /* 0x0085e2000c101d38 */
[----:B------:R-:W-:-:S13]  /*9c30*/  ISETP.GE.AND P5, PT, R193, UR4, PT ;  /* 0x00000004c1007c0c */ /* 0x000fda000bfa6270 */
[----:B------:R-:W3:Y:S01]  /*9c40*/  @!P5 LDS.128 R12, [R27+0x21000] ;  /* 0x021000001b0cd984 */ /* 0x000ee20000000c00 */
[----:B------:R-:W-:Y:S01]  /*9c50*/  @!P5 IMAD.SHL.U32 R11, R198, 0x8, RZ ;  /* 0x00000008c60bd824 */ /* 0x000fe200078e00ff */
[----:B--2---:R-:W-:Y:S01]  /*9c60*/  @!P5 MOV R37, R39 ;  /* 0x000000270025d202 */ /* 0x004fe20000000f00 */
[----:B------:R-:W-:-:S04]  /*9c70*/  @!P5 IMAD.MOV.U32 R36, RZ, RZ, R38 ;  /* 0x000000ffff24d224 */ /* 0x000fc800078e0026 */
[----:B------:R-:W-:-:S05]  /*9c80*/  @!P5 IMAD.WIDE R36, R11, 0x2, R36 ;  /* 0x000000020b24d825 */ /* 0x000fca00078e0224 */
[----:B---3--:R2:W-:Y:S01]  /*9c90*/  @!P5 ST.E.128 desc[UR56][R36.64], R12 ;  /* 0x0000000c2400d985 */ /* 0x0085e2000c101d38 */
[----:B------:R-:W-:-:S03]  /*9ca0*/  ISETP.GE.AND P5, PT, R192, UR4, PT ;  /* 0x00000004c0007c0c */ /* 0x000fc6000bfa6270 */
[----:B------:R-:W3:Y:S10]  /*9cb0*/  @!P4 LDS.128 R12, [R28+0x21000] ;  /* 0x021000001c0cc984 */ /* 0x000ef40000000c00 */
[----:B--2---:R-:W-:-:S04]  /*9cc0*/  @!P5 LEA R36, P6, R192, R38, 0x1 ;  /* 0x00000026c024d211 */ /* 0x004fc800078c08ff */
[----:B------:R-:W-:Y:S01]  /*9cd0*/  @!P5 LEA.HI.X R37, R192, R39, R199, 0x1, P6 ;  /* 0x00000027c025d211 */ /* 0x000fe200030f0cc7 */
[----:B---3--:R-:W-:Y:S04]  /*9ce0*/  @!P4 ST.E.128 desc[UR56][R34.64], R12 ;  /* 0x0000000c2200c985 */ /* 0x008fe8000c101d38 */
[----:B------:R-:W2:Y:S04]  /*9cf0*/  @!P3 LDS.128 R12, [R27+0x24000] ;  /* 0x024000001b0cb984 */ /* 0x000ea80000000c00 */
[----:B--2---:R-:W-:Y:S04]  /*9d00*/  @!P3 ST.E.128 desc[UR56][R32.64], R12 ;  /* 0x0000000c2000b985 */ /* 0x004fe8000c101d38 */
[----:B------:R-:W2:Y:S04]  /*9d10*/  @!P5 LDS.128 R12, [R28+0x24000] ;  /* 0x024000001c0cd984 */ /* 0x000ea80000000c00 */
[----:B--2---:R4:W-:Y:S02]  /*9d20*/  @!P5 ST.E.128 desc[UR56][R36.64], R12 ;  /* 0x0000000c2400d985 */ /* 0x0049e4000c101d38 */
.L_x_3845:
[----:B------:R-:W-:Y:S05]  /*9d30*/  BSYNC B1 ;  /* 0x0000000000017941 */ /* 0x000fea0003800000 */
.L_x_3844:
[----:B------:R-:W-:-:S03]  /*9d40*/  UMOV UR4, 0xffffffff ;  /* 0xffffffff00047882 */ /* 0x000fc60000000000 */
[----:B------:R-:W-:Y:S05]  /*9d50*/  BRA.DIV UR4, `(.L_x_3846) ;  /* 0x0000016204707947 */ /* 0x000fea000b800000 */
[----:B--2---:R2:W0:Y:S04]  /*9d60*/  SHFL.IDX PT, R39, R41, 0x1, 0x1c1f ;  /* 0x003c1f0029277f89 */ /* 0x00442800000e0000 */
[----:B---3--:R2:W3:Y:S02]  /*9d70*/  SHFL.IDX PT, R38, R40, 0x1, 0x1c1f ;  /* 0x003c1f0028267f89 */ /* 0x0084e400000e0000 */
.L_x_4107:
[----:B------:R-:W-:-:S13]  /*9d80*/  ISETP.GE.AND P3, PT, R42, 0x41, PT ;  /* 0x000000412a00780c */ /* 0x000fda0003f66270 */
[----:B------:R-:W-:Y:S05]  /*9d90*/  @!P3 BRA `(.L_x_3786) ;  /* 0x00000000008cb947 */ /* 0x000fea0003800000 */
[----:B------:R-:W-:Y:S02]  /*9da0*/  ULDC UR4, c[0x0][0x2f4] ;  /* 0x0000bd0000047ab9 */ /* 0x000fe40000000800 */
[----:B------:R-:W-:Y:S02]  /*9db0*/  ISETP.GE.AND P5, PT, R16, UR4, PT ;  /* 0x0000000410007c0c */ /* 0x000fe4000bfa6270 */
[----:B------:R-:W-:-:S11]  /*9dc0*/  ISETP.GE.AND P4, PT, R23, UR4, PT ;  /* 0x0000000417007c0c */ /* 0x000fd6000bf86270 */
[----:B----4-:R-:W4:Y:S01]  /*9dd0*/  @!P5 LDS.128 R12, [R27+0x20000] ;  /* 0x020000001b0cd984 */ /* 0x010f220000000c00 */
[----:B---3--:R-:W-:-:S04]  /*9de0*/  @!P5 LEA R36, P3, R16, R38, 0x1 ;  /* 0x000000261024d211 */ /* 0x008fc800078608ff */
[----:B0-----:R-:W-:Y:S02]  /*9df0*/  @!P5 LEA.HI.X R37, R16, R39, R17, 0x1, P3 ;  /* 0x000000271025d211 */ /* 0x001fe400018f0c11 */
        /* <DEDUP_REMOVED lines=9> */
[----:B0-----:R-:W-:Y:S01]  /*9e90*/  @!P5 MOV R37, R39 ;  /* 0x000000270025d202 */ /* 0x001fe20000000f00 */
[----:B------:R-:W-:-:S04]  /*9ea0*/  @!P5 IMAD.MOV.U32 R36, RZ, RZ, R38 ;  /* 0x000000ffff24d224 */ /* 0x000fc800078e0026 */
[----:B------:R-:W-:-:S05]  /*9eb0*/  @!P5 IMAD.WIDE R36, R11, 0x2, R36 ;  /* 0x000000020b24d825 */ /* 0x000fca00078e0224 */
[----:B---3--:R0:W-:Y:S01]  /*9ec0*/  @!P5 ST.E.128 desc[UR56][R36.64], R12 ;  /* 0x0000000c2400d985 */ /* 0x0081e2000c101d38 */
[----:B------:R-:W-:-:S13]  /*9ed0*/  ISETP.GE.AND P5, PT, R193, UR4, PT ;  /* 0x00000004c1007c0c */ /* 0x000fda000bfa6270 */
[----:B------:R-:W3:Y:S01]  /*9ee0*/  @!P5 LDS.128 R12, [R27+0x23000] ;  /* 0x023000001b0cd984 */ /* 0x000ee20000000c00 */
[----:B------:R-:W-:Y:S01]  /*9ef0*/  @!P5 IMAD.SHL.U32 R11, R198, 0x8, RZ ;  /* 0x00000008c60bd824 */ /* 0x000fe200078e00ff */
[----:B0-----:R-:W-:Y:S01]  /*9f00*/  @!P5 MOV R37, R39 ;  /* 0x000000270025d202 */ /* 0x001fe20000000f00 */
[----:B------:R-:W-:-:S04]  /*9f10*/  @!P5 IMAD.MOV.U32 R36, RZ, RZ, R38 ;  /* 0x000000ffff24d224 */ /* 0x000fc800078e0026 */
[----:B------:R-:W-:-:S05]  /*9f20*/  @!P5 IMAD.WIDE R36, R11, 0x2, R36 ;  /* 0x000000020b24d825 */ /* 0x000fca00078e0224 */
[----:B---3--:R0:W-:Y:S01]  /*9f30*/  @!P5 ST.E.128 desc[UR56][R36.64], R12 ;  /* 0x0000000c2400d985 */ /* 0x0081e2000c101d38 */
[----:B------:R-:W-:-:S03]  /*9f40*/  ISETP.GE.AND P5, PT, R192, UR4, PT ;  /* 0x00000004c0007c0c */ /* 0x000fc6000bfa6270 */
[----:B------:R-:W3:Y:S10]  /*9f50*/  @!P4 LDS.128 R12, [R28+0x23000] ;  /* 0x023000001c0cc984 */ /* 0x000ef40000000c00 */
[----:B0-----:R-:W-:-:S04]  /*9f60*/  @!P5 LEA R36, P6, R192, R38, 0x1 ;  /* 0x00000026c024d211 */ /* 0x001fc800078c08ff */
[----:B------:R-:W-:Y:S01]  /*9f70*/  @!P5 LEA.HI.X R37, R192, R39, R199, 0x1, P6 ;  /* 0x00000027c025d211 */ /* 0x000fe200030f0cc7 */
[----:B---3--:R-:W-:Y:S04]  /*9f80*/  @!P4 ST.E.128 desc[UR56][R34.64], R12 ;  /* 0x0000000c2200c985 */ /* 0x008fe8000c101d38 */
[----:B------:R-:W0:Y:S04]  /*9f90*/  @!P3 LDS.128 R12, [R27+0x26000] ;  /* 0x026000001b0cb984 */ /* 0x000e280000000c00 */
[----:B0-----:R-:W-:Y:S04]  /*9fa0*/  @!P3 ST.E.128 desc[UR56][R32.64], R12 ;  /* 0x0000000c2000b985 */ /* 0x001fe8000c101d38 */
[----:B------:R-:W0:Y:S04]  /*9fb0*/  @!P5 LDS.128 R12, [R28+0x26000] ;  /* 0x026000001c0cd984 */ /* 0x000e280000000c00 */
[----:B0-----:R0:W-:Y:S02]  /*9fc0*/  @!P5 ST.E.128 desc[UR56][R36.64], R12 ;  /* 0x0000000c2400d985 */ /* 0x0011e4000c101d38 */
.L_x_3786:
[----:B------:R-:W-:Y:S05]  /*9fd0*/  BSYNC B0 ;  /* 0x0000000000007941 */ /* 0x000fea0003800000 */
.L_x_3750:
[----:B0--3--:R-:W0:Y:S01]  /*9fe0*/  S2R R11, SR_TID.X ;  /* 0x00000000000b7919 */ /* 0x009e220000002100 */
[----:B------:R-:W-:Y:S01]  /*9ff0*/  @!PT LDS RZ, [RZ] ;  /* 0x00000000fffff984 */ /* 0x000fe20000000800 */
[----:B------:R-:W-:Y:S01]  /*a000*/  @!PT LDS RZ, [RZ] ;  /* 0x00000000fffff984 */ /* 0x000fe20000000800 */
[----:B------:R-:W-:Y:S01]  /*a010*/  @!PT LDS RZ, [RZ] ;  /* 0x00000000fffff984 */ /* 0x000fe20000000800 */
[----:B------:R-:W-:Y:S01]  /*a020*/  @!PT LDS RZ, [RZ] ;  /* 0x00000000fffff984 */ /* 0x000fe20000000800 */
[----:B------:R3:W-:Y:S06]  /*a030*/  MEMBAR.ALL.CTA ;  /* 0x0000000000007992 */ /* 0x0007ec0000008000 */
[----:B---3--:R-:W3:Y:S01]  /*a040*/  FENCE.VIEW.ASYNC.S ;  /* 0x00000000000073c6 */ /* 0x008ee20000000000 */
[----:B------:R-:W-:Y:S05]  /*a050*/  WARPSYNC.ALL ;  /* 0x0000000000007948 */ /* 0x000fea0003800000 */
[----:B------:R-:W-:Y:S01]  /*a060*/  BSSY B0, `(.L_x_3847) ;  /* 0x0000009000007945 */ /* 0x000fe20003800000 */
[----:B0-----:R-:W-:Y:S01]  /*a070*/  LOP3.LUT R11, R11, 0x7f, RZ, 0xc0, !PT ;  /* 0x0000007f0b0b7812 */ /* 0x001fe200078ec0ff */
[----:B---3--:R0:W-:Y:S03]  /*a080*/  BAR.SYNC.DEFER_BLOCKING R137, 0x80 ;  /* 0x000200890000751d */ /* 0x0081e60000010000 */
[----:B------:R-:W-:-:S13]  /*a090*/  ISETP.NE.AND P3, PT, R11, RZ, PT ;  /* 0x000000ff0b00720c */ /* 0x000fda0003f65270 */
[----:B------:R-:W-:-:S05]  /*a0a0*/  @!P3 VIADD R11, R86, 0x308a0 ;  /* 0x000308a0560bb836 */ /* 0x000fca0000000000 */
[----:B------:R-:W-:-:S04]  /*a0b0*/  @!P3 PRMT R11, RZ, 0x654, R11 ;  /* 0x00000654ff0bb816 */ /* 0x000fc8000000000b */
[----:B------:R0:W-:Y:S01]  /*a0c0*/  @!P3 SYNCS.ARRIVE.TRANS64.RED.A1T0 RZ, [R11+URZ], RZ ;  /* 0x000000ff0bffb9a7 */ /* 0x0001e2000810043f */
[----:B------:R-:W-:Y:S05]  /*a0d0*/  @!P2 BRA `(.L_x_3848) ;  /* 0x000000000004a947 */ /* 0x000fea0003800000 */
[----:B------:R-:W-:Y:S01]  /*a0e0*/  BPT.TRAP 0x1 ;  /* 0x000000040000795c */ /* 0x000fe20000300000 */
.L_x_3848:
[----:B------:R-:W-:Y:S05]  /*a0f0*/  BSYNC B0 ;  /* 0x0000000000007941 */ /* 0x000fea0003800000 */
.L_x_3847:
[----:B------:R-:W3:Y:S01]  /*a100*/  SYNCS.PHASECHK.TRANS64.TRYWAIT P2, [R86+URZ+0x308b0], R87 ;  /* 0x0308b057560075a7 */ /* 0x000ee2000804017f */
[----:B------:R-:W-:Y:S01]  /*a110*/  ULDC UR58, c[0x0][0x2f4] ;  /* 0x0000bd00003a7ab9 */ /* 0x000fe20000000800 */
[----:B------:R-:W-:Y:S04]  /*a120*/  BSSY B0, `(.L_x_3849) ;  /* 0x0000002000007945 */ /* 0x000fe80003800000 */
[----:B---3--:R-:W-:Y:S05]  /*a130*/  @!P2 BRA `(.L_x_3850) ;  /* 0x0000015c00c4a947 */ /* 0x008fea0003800000 */
.L_x_4108:
[----:B------:R-:W-:Y:S05]  /*a140*/  BSYNC B0 ;  /* 0x0000000000007941 */ /* 0x000fea0003800000 */
.L_x_3849:
[----:B------:R-:W-:Y:S01]  /*a150*/  ULDC.64 UR4, c[0x0][0x328] ;  /* 0x0000ca0000047ab9 */ /* 0x000fe20000000a00 */
[----:B------:R-:W-:Y:S01]  /*a160*/  IMAD.IADD R85, R85, 0x1, -R202 ;  /* 0x0000000155557824 */ /* 0x000fe200078e0aca */
[----:B------:R-:W-:Y:S01]  /*a170*/  BSSY B0, `(.L_x_3851) ;  /* 0x0000036000007945 */ /* 0x000fe20003800000 */
[----:B------:R-:W-:Y:S02]  /*a180*/  IMAD R31, R31, UR4, RZ ;  /* 0x000000041f1f7c24 */ /* 0x000fe4000f8e02ff */
[----:B----4-:R-:W-:-:S04]  /*a190*/  IMAD.WIDE.U32 R12, R26, UR4, RZ ;  /* 0x000000041a0c7c25 */ /* 0x010fc8000f8e00ff */
[----:B------:R-:W-:Y:S01]  /*a1a0*/  IMAD R31, R26, UR5, R31 ;  /* 0x000000051a1f7c24 */ /* 0x000fe2000f8e021f */
[----:B------:R-:W-:Y:S02]  /*a1b0*/  ULDC.64 UR4, c[0x0][0x338] ;  /* 0x0000ce0000047ab9 */ /* 0x000fe40000000a00 */
[----:B------:R-:W-:Y:S02]  /*a1c0*/  IMAD R84, R84, UR4, RZ ;  /* 0x0000000454547c24 */ /* 0x000fe4000f8e02ff */
[----:B------:R-:W-:Y:S02]  /*a1d0*/  IMAD.IADD R13, R13, 0x1, R31 ;  /* 0x000000010d0d7824 */ /* 0x000fe400078e021f */
[C---:B0-----:R-:W-:Y:S02]  /*a1e0*/  IMAD R11, R21.reuse, UR5, R84 ;  /* 0x00000005150b7c24 */ /* 0x041fe4000f8e0254 */
[----:B------:R-:W-:Y:S01]  /*a1f0*/  IMAD.WIDE.U32 R12, R21, UR4, R12 ;  /* 0x00000004150c7c25 */ /* 0x000fe2000f8e000c */
[----:B------:R-:W-:-:S03]  /*a200*/  ULDC.64 UR4, c[0x0][0x330] ;  /* 0x0000cc0000047ab9 */ /* 0x000fc60000000a00 */
[----:B------:R-:W-:Y:S01]  /*a210*/  IMAD R15, R0, UR4, RZ ;  /* 0x00000004000f7c24 */ /* 0x000fe2000f8e02ff */
[----:B------:R-:W-:-:S03]  /*a220*/  IADD3 R13, R13, R11, RZ ;  /* 0x0000000b0d0d7210 */ /* 0x000fc60007ffe0ff */
[C---:B------:R-:W-:Y:S02]  /*a230*/  IMAD R11, R30.reuse, UR5, R15 ;  /* 0x000000051e0b7c24 */ /* 0x040fe4000f8e020f */
[----:B------:R-:W-:Y:S01]  /*a240*/  IMAD.WIDE.U32 R12, R30, UR4, R12 ;  /* 0x000000041e0c7c25 */ /* 0x000fe2000f8e000c */
[----:B------:R-:W-:-:S03]  /*a250*/  ULDC.64 UR4, c[0x0][0x318] ;  /* 0x0000c60000047ab9 */ /* 0x000fc60000000a00 */
[----:B------:R-:W-:Y:S01]  /*a260*/  IMAD.IADD R11, R13, 0x1, R11 ;  /* 0x000000010d0b7824 */ /* 0x000fe200078e020b */
[----:B------:R-:W-:-:S04]  /*a270*/  LEA R21, P2, R12, UR4, 0x1 ;  /* 0x000000040c157c11 */ /* 0x000fc8000f8408ff */
[----:B------:R-:W-:Y:S01]  /*a280*/  LEA.HI.X R11, R12, UR5, R11, 0x1, P2 ;  /* 0x000000050c0b7c11 */ /* 0x000fe200090f0c0b */
[----:B------:R0:W4:Y:S01]  /*a290*/  SHFL.IDX PT, R36, R21, RZ, 0x1c1f ;  /* 0x001c1fff15247589 */ /* 0x00012200000e0000 */
[----:B------:R-:W-:-:S03]  /*a2a0*/  ISETP.GE.AND P2, PT, R85, 0x1, PT ;  /* 0x000000015500780c */ /* 0x000fc60003f46270 */
[----:B------:R0:W0:Y:S10]  /*a2b0*/  SHFL.IDX PT, R37, R11, RZ, 0x1c1f ;  /* 0x001c1fff0b257589 */ /* 0x00003400000e0000 */
[----:B------:R-:W-:Y:S05]  /*a2c0*/  @!P2 BRA `(.L_x_3852) ;  /* 0x000000000080a947 */ /* 0x000fea0003800000 */
[----:B------:R-:W-:Y:S02]  /*a2d0*/  ISETP.GE.AND P5, PT, R16, UR58, PT ;  /* 0x0000003a10007c0c */ /* 0x000fe4000bfa6270 */
[----:B------:R-:W-:-:S11]  /*a2e0*/  ISETP.GE.AND P4, PT, R23, UR58, PT ;  /* 0x0000003a17007c0c */ /* 0x000fd6000bf86270 */
[----:B------:R-:W5:Y:S01]  /*a2f0*/  @!P5 LDS.128 R12, [R27] ;  /* 0x000000001b0cd984 */ /* 0x000f620000000c00 */
[----:B----4-:R-:W-:-:S04]  /*a300*/  @!P5 LEA R38, P2, R16, R36, 0x1 ;  /* 0x000000241026d211 */ /* 0x010fc800078408ff */
[----:B0-----:R-:W-:Y:S02]  /*a310*/  @!P5 LEA.HI.X R39, R16, R37, R17, 0x1, P2 ;  /* 0x000000251027d211 */ /* 0x001fe400010f0c11 */
[----:B------:R-:W-:-:S04]  /*a320*/  @!P4 LEA R34, P2, R23, R36, 0x1 ;  /* 0x000000241722c211 */ /* 0x000fc800078408ff */
[----:B------:R-:W-:Y:S02]  /*a330*/  @!P4 LEA.HI.X R35, R23, R37, R201, 0x1, P2 ;  /* 0x000000251723c211 */ /* 0x000fe400010f0cc9 */
[----:B------:R-:W-:-:S13]  /*a340*/  ISETP.GE.AND P2, PT, R22, UR58, PT ;  /* 0x0000003a16007c0c */ /* 0x000fda000bf46270 */
[----:B------:R-:W-:-:S04]  /*a350*/  @!P2 LEA R32, P6, R22, R36, 0x1 ;  /* 0x000000241620a211 */ /* 0x000fc800078c08ff */
[----:B------:R-:W-:Y:S01]  /*a360*/  @!P2 LEA.HI.X R33, R22, R37, R200, 0x1, P6 ;  /* 0x000000251621a211 */ /* 0x000fe200030f0cc8 */
[----:B-----5:R0:W-:Y:S01]  /*a370*/  @!P5 ST.E.128 desc[UR56][R38.64], R12 ;  /* 0x0000000c2600d985 */ /* 0x0201e2000c101d38 */
[----:B------:R-:W-:-:S13]  /*a380*/  ISETP.GE.AND P5, PT, R194, UR58, PT ;  /* 0x0000003ac2007c0c */ /* 0x000fda000bfa6270 */
[----:B------:R-:W4:Y:S01]  /*a390*/  @!P5 LDS.128 R12, [R28] ;  /* 0x000000001c0cd984 */ /* 0x000f220000000c00 */
[----:B------:R-:W-:-:S05]  /*a3a0*/  @!P5 SHF.L.U32 R31, R195, 0x3, RZ ;  /* 0x00000003c31fd819 */ /* 0x000fca00000006ff */
[----:B0-----:R-:W-:-:S05]  /*a3b0*/  @!P5 IMAD.WIDE R38, R31, 0x2, R36 ;  /* 0x000000021f26d825 */ /* 0x001fca00078e0224 */
[----:B----4-:R0:W-:Y:S01]  /*a3c0*/  @!P5 ST.E.128 desc[UR56][R38.64], R12 ;  /* 0x0000000c2600d985 */ /* 0x0101e2000c101d38 */
[----:B------:R-:W-:-:S13]  /*a3d0*/  ISETP.GE.AND P5, PT, R193, UR58, PT ;  /* 0x0000003ac1007c0c */ /* 0x000fda000bfa6270 */
[----:B------:R-:W4:Y:S01]  /*a3e0*/  @!P5 LDS.128 R12, [R27+0x3000] ;  /* 0x003000001b0cd984 */ /* 0x000f220000000c00 */
[----:B------:R-:W-:Y:S01]  /*a3f0*/  @!P5 IMAD.SHL.U32 R31, R198, 0x8, RZ ;  /* 0x00000008c61fd824 */ /* 0x000fe200078e00ff */
[----:B0-----:R-:W-:Y:S01]  /*a400*/  @!P5 MOV R39, R37 ;  /* 0x000000250027d202 */ /* 0x001fe20000000f00 */
[----:B------:R-:W-:-:S04]  /*a410*/  @!P5 IMAD.MOV.U32 R38, RZ, RZ, R36 ;  /* 0x000000ffff26d224 */ /* 0x000fc800078e0024 */
[----:B------:R-:W-:-:S05]  /*a420*/  @!P5 IMAD.WIDE R38, R31, 0x2, R38 ;  /* 0x000000021f26d825 */ /* 0x000fca00078e0226 */
[----:B----4-:R-:W-:Y:S01]  /*a430*/  @!P5 ST.E.128 desc[UR56][R38.64], R12 ;  /* 0x0000000c2600d985 */ /* 0x010fe2000c101d38 */
[----:B------:R-:W-:-:S03]  /*a440*/  ISETP.GE.AND P5, PT, R192, UR58, PT ;  /* 0x0000003ac0007c0c */ /* 0x000fc6000bfa6270 */
[----:B------:R-:W0:Y:S10]  /*a450*/  @!P4 LDS.128 R12, [R28+0x3000] ;  /* 0x003000001c0cc984 */ /* 0x000e340000000c00 */
[----:B------:R-:W-:-:S04]  /*a460*/  @!P5 LEA R36, P6, R192, R36, 0x1 ;  /* 0x00000024c024d211 */ /* 0x000fc800078c08ff */
[----:B------:R-:W-:Y:S01]  /*a470*/  @!P5 LEA.HI.X R37, R192, R37, R199, 0x1, P6 ;  /* 0x00000025c025d211 */ /* 0x000fe200030f0cc7 */
[----:B0-----:R-:W-:Y:S04]  /*a480*/  @!P4 ST.E.128 desc[UR56][R34.64], R12 ;  /* 0x0000000c2200c985 */ /* 0x001fe8000c101d38 */
[----:B------:R-:W0:Y:S04]  /*a490*/  @!P2 LDS.128 R12, [R27+0x6000] ;  /* 0x006000001b0ca984 */ /* 0x000e280000000c00 */
[----:B0-----:R-:W-:Y:S04]  /*a4a0*/  @!P2 ST.E.128 desc[UR56][R32.64], R12 ;  /* 0x0000000c2000a985 */ /* 0x001fe8000c101d38 */
[----:B------:R-:W0:Y:S04]  /*a4b0*/  @!P5 LDS.128 R12, [R28+0x6000] ;  /* 0x006000001c0cd984 */ /* 0x000e280000000c00 */
[----:B0-----:R0:W-:Y:S02]  /*a4c0*/  @!P5 ST.E.128 desc[UR56][R36.64], R12 ;  /* 0x0000000c2400d985 */ /* 0x0011e4000c101d38 */
.L_x_3852:
[----:B------:R-:W-:Y:S05]  /*a4d0*/  BSYNC B0 ;  /* 0x0000000000007941 */ /* 0x000fea0003800000 */
.L_x_3851:
[----:B------:R-:W-:Y:S01]  /*a4e0*/  ISETP.GE.AND P2, PT, R85, 0x41, PT ;  /* 0x000000415500780c */ /* 0x000fe20003f46270 */
[----:B0-----:R0:W0:Y:S01]  /*a4f0*/  SHFL.IDX PT, R37, R11, 0x1, 0x1c1f ;  /* 0x003c1f000b257f89 */ /* 0x00102200000e0000 */
[----:B------:R-:W-:Y:S03]  /*a500*/  BSSY B0, `(.L_x_3853) ;  /* 0x0000023000007945 */ /* 0x000fe60003800000 */
[----:B----4-:R4:W0:Y:S08]  /*a510*/  SHFL.IDX PT, R36, R21, 0x1, 0x1c1f ;  /* 0x003c1f0015247f89 */ /* 0x01083000000e0000 */
[----:B----4-:R-:W-:Y:S05]  /*a520*/  @!P2 BRA `(.L_x_3854) ;  /* 0x000000000080a947 */ /* 0x010fea0003800000 */
[----:B------:R-:W-:Y:S02]  /*a530*/  ISETP.GE.AND P5, PT, R16, UR58, PT ;  /* 0x0000003a10007c0c */ /* 0x000fe4000bfa6270 */
[----:B------:R-:W-:-:S11]  /*a540*/  ISETP.GE.AND P4, PT, R23, UR58, PT ;  /* 0x0000003a17007c0c */ /* 0x000fd6000bf86270 */
[----:B------:R-:W4:Y:S01]  /*a550*/  @!P5 LDS.128 R12, [R27+0x2000] ;  /* 0x002000001b0cd984 */ /* 0x000f220000000c00 */
[----:B0-----:R-:W-:-:S04]  /*a560*/  @!P5 LEA R38, P2, R16, R36, 0x1 ;  /* 0x000000241026d211 */ /* 0x001fc800078408ff */
[----:B------:R-:W-:Y:S02]  /*a570*/  @!P5 LEA.HI.X R39, R16, R37, R17, 0x1, P2 ;  /* 0x000000251027d211 */ /* 0x000fe400010f0c11 */
[----:B------:R-:W-:-:S04]  /*a580*/  @!P4 LEA R34, P2, R23, R36, 0x1 ;  /* 0x000000241722c211 */ /* 0x000fc800078408ff */
[----:B------:R-:W-:Y:S02]  /*a590*/  @!P4 LEA.HI.X R35, R23, R37, R201, 0x1, P2 ;  /* 0x000000251723c211 */ /* 0x000fe400010f0cc9 */
[----:B------:R-:W-:-:S13]  /*a5a0*/  ISETP.GE.AND P2, PT, R22, UR58, PT ;  /* 0x0000003a16007c0c */ /* 0x000fda000bf46270 */
[----:B------:R-:W-:-:S04]  /*a5b0*/  @!P2 LEA R32, P6, R22, R36, 0x1 ;  /* 0x000000241620a211 */ /* 0x000fc800078c08ff */
[----:B------:R-:W-:Y:S01]  /*a5c0*/  @!P2 LEA.HI.X R33, R22, R37, R200, 0x1, P6 ;  /* 0x000000251621a211 */ /* 0x000fe200030f0cc8 */
[----:B----4-:R0:W-:Y:S01]  /*a5d0*/  @!P5 ST.E.128 desc[UR56][R38.64], R12 ;  /* 0x0000000c2600d985 */ /* 0x0101e2000c101d38 */
[----:B------:R-:W-:-:S13]  /*a5e0*/  ISETP.GE.AND P5, PT, R194, UR58, PT ;  /* 0x0000003ac2007c0c */ /* 0x000fda000bfa6270 */
[----:B------:R-:W4:Y:S01]  /*a5f0*/  @!P5 LDS.128 R12, [R28+0x2000] ;  /* 0x002000001c0cd984 */ /* 0x000f220000000c00 */
[----:B------:R-:W-:-:S04]  /*a600*/  @!P5 IMAD.SHL.U32 R11, R195, 0x8, RZ ;  /* 0x00000008c30bd824 */ /* 0x000fc800078e00ff */
        /* <DEDUP_REMOVED lines=18> */
.L_x_3854:
[----:B------:R-:W-:Y:S05]  /*a730*/  BSYNC B0 ;  /* 0x0000000000007941 */ /* 0x000fea0003800000 */
.L_x_3853:
[----:B0-----:R-:W5:Y:S01]  /*a740*/  LDL R11, [R1] ;  /* 0x00000000010b7983 */ /* 0x001f620000100800 */
[----:B-1-3--:R-:W-:Y:S01]  /*a750*/  @!P3 VIADD R86, R86, 0x308c0 ;  /* 0x000308c05656b836 */ /* 0x00afe20000000000 */
[----:B------:R-:W-:Y:S01]  /*a760*/  IADD3 R19, R19, 0x1, RZ ;  /* 0x0000000113137810 */ /* 0x000fe20007ffe0ff */
[----:B------:R-:W-:Y:S01]  /*a770*/  @!PT LDS RZ, [RZ] ;  /* 0x00000000fffff984 */ /* 0x000fe20000000800 */
[----:B------:R-:W-:Y:S01]  /*a780*/  @!PT LDS RZ, [RZ] ;  /* 0x00000000fffff984 */ /* 0x000fe20000000800 */
[----:B------:R-:W-:Y:S01]  /*a790*/  @!PT LDS RZ, [RZ] ;  /* 0x00000000fffff984 */ /* 0x000fe20000000800 */
[----:B------:R-:W-:Y:S01]  /*a7a0*/  @!PT LDS RZ, [RZ] ;  /* 0x00000000fffff984 */ /* 0x000fe20000000800 */
[----:B------:R0:W-:Y:S06]  /*a7b0*/  MEMBAR.ALL.CTA ;  /* 0x0000000000007992 */ /* 0x0001ec0000008000 */
[----:B0-----:R-:W0:Y:S02]  /*a7c0*/  FENCE.VIEW.ASYNC.S ;  /* 0x00000000000073c6 */ /* 0x001e240000000000 */
[----:B0-----:R0:W-:Y:S01]  /*a7d0*/  BAR.SYNC.DEFER_BLOCKING R137, 0x80 ;  /* 0x000200890000751d */ /* 0x0011e20000010000 */
[----:B------:R-:W-:-:S02]  /*a7e0*/  @!P3 PRMT R86, RZ, 0x654, R86 ;  /* 0x00000654ff56b816 */ /* 0x000fc40000000056 */
[----:B------:R-:W-:-:S03]  /*a7f0*/  PLOP3.LUT P2, PT, PT, PT, PT, 0x8, 0x0 ;  /* 0x000000000000781c */ /* 0x000fc60003f4e170 */
[----:B------:R0:W-:Y:S01]  /*a800*/  @!P3 SYNCS.ARRIVE.TRANS64.RED.A1T0 RZ, [R86+URZ], RZ ;  /* 0x000000ff56ffb9a7 */ /* 0x0001e2000810043f */
[----:B------:R-:W-:-:S04]  /*a810*/  ISETP.NE.AND P3, PT, R19, 0x2, PT ;  /* 0x000000021300780c */ /* 0x000fc80003f65270 */
[----:B----4-:R-:W-:Y:S02]  /*a820*/  SEL R12, RZ, 0x1, P3 ;  /* 0x00000001ff0c7807 */ /* 0x010fe40001800000 */
[----:B------:R-:W-:Y:S02]  /*a830*/  SEL R19, R19, RZ, P3 ;  /* 0x000000ff13137207 */ /* 0x000fe40001800000 */
[----:B------:R-:W-:Y:S02]  /*a840*/  LOP3.LUT R203, R203, R12, RZ, 0x3c, !PT ;  /* 0x0000000ccbcb7212 */ /* 0x000fe400078e3cff */
[----:B-----5:R-:W-:-:S13]  /*a850*/  LOP3.LUT P4, RZ, R11, 0x2, RZ, 0xc0, !PT ;  /* 0x000000020bff7812 */ /* 0x020fda000788c0ff */
[----:B0-----:R-:W-:Y:S05]  /*a860*/  @P4 BRA `(.L_x_3855) ;  /* 0xffffff7c004c4947 */ /* 0x001fea000383ffff */
.L_x_3745:
[----:B------:R-:W-:Y:S01]  /*a870*/  BSSY B0, `(.L_x_3856) ;  /* 0x000003a000007945 */ /* 0x000fe20003800000 */
[----:B------:R-:W-:Y:S02]  /*a880*/  ISETP.GE.AND P1, PT, R141, 0x1, PT ;  /* 0x000000018d00780c */ /* 0x000fe40003f26270 */
[----:B------:R-:W-:Y:S02]  /*a890*/  CS2R R2, SRZ ;  /* 0x0000000000027805 */ /* 0x000fe4000001ff00 */
[----:B------:R-:W-:Y:S02]  /*a8a0*/  PLOP3.LUT P0, PT, PT, PT, PT, 0x80, 0x0 ;  /* 0x000000000000781c */ /* 0x000fe40003f0f070 */
[----:B--2---:R-:W-:Y:S02]  /*a8b0*/  CS2R R118, SRZ ;  /* 0x0000000000767805 */ /* 0x004fe4000001ff00 */
[----:B------:R-:W-:Y:S02]  /*a8c0*/  CS2R R116, SRZ ;  /* 0x0000000000747805 */ /* 0x000fe4000001ff00 */
[----:B------:R-:W-:-:S02]  /*a8d0*/  CS2R R114, SRZ ;  /* 0x0000000000727805 */ /* 0x000fc4000001ff00 */
[----:B------:R-:W-:Y:S02]  /*a8e0*/  CS2R R112, SRZ ;  /* 0x0000000000707805 */ /* 0x000fe4000001ff00 */
[----:B------:R-:W-:Y:S01]  /*a8f0*/  CS2R R106, SRZ ;  /* 0x00000000006a7805 */ /* 0x000fe2000001ff00 */
[----:B------:R-:W-:Y:S01]  /*a900*/  IMAD.MOV.U32 R110, RZ, RZ, RZ ;  /* 0x000000ffff6e7224 */ /* 0x000fe200078e00ff */
        /* <DEDUP_REMOVED lines=8> */
[----:B------:R-:W-:Y:S02]  /*a990*/  MOV R95, RZ ;  /* 0x000000ff005f7202 */ /* 0x000fe40000000f00 */
[----:B------:R-:W-:Y:S02]  /*a9a0*/  CS2R R90, SRZ ;  /* 0x00000000005a7805 */ /* 0x000fe4000001ff00 */
[----:B------:R-:W-:-:S02]  /*a9b0*/  CS2R R92, SRZ ;  /* 0x00000000005c7805 */ /* 0x000fc4000001ff00 */
[----:B------:R-:W-:Y:S01]  /*a9c0*/  CS2R R88, SRZ ;  /* 0x0000000000587805 */ /* 0x000fe2000001ff00 */
[----:B------:R-:W-:Y:S01]  /*a9d0*/  IMAD.MOV.U32 R87, RZ, RZ, RZ ;  /* 0x000000ffff577224 */ /* 0x000fe200078e00ff */
        /* <DEDUP_REMOVED lines=26> */
[----:B------:R-:W-:Y:S02]  /*ab80*/  MOV R137, RZ ;  /* 0x000000ff00897202 */ /* 0x000fe40000000f00 */
[----:B------:R-:W-:Y:S02]  /*ab90*/  CS2R R124, SRZ ;  /* 0x00000000007c7805 */ /* 0x000fe4000001ff00 */
[----:B------:R-:W-:Y:S02]  /*aba0*/  CS2R R32, SRZ ;  /* 0x0000000000207805 */ /* 0x000fe4000001ff00 */
[----:B------:R-:W-:Y:S01]  /*abb0*/  CS2R R138, SRZ ;  /* 0x00000000008a7805 */ /* 0x000fe2000001ff00 */
[----:B------:R-:W-:-:S02]  /*abc0*/  IMAD.MOV.U32 R4, RZ, RZ, RZ ;  /* 0x000000ffff047224 */ /* 0x000fc400078e00ff */
[----:B------:R-:W-:Y:S01]  /*abd0*/  IMAD.MOV.U32 R0, RZ, RZ, RZ ;  /* 0x000000ffff007224 */ /* 0x000fe200078e00ff */
[----:B------:R-:W-:Y:S06]  /*abe0*/  @P2 BRA `(.L_x_3857) ;  /* 0x0000000000082947 */ /* 0x000fec0003800000 */
[----:B------:R-:W0:Y:S02]  /*abf0*/  FENCE.VIEW.ASYNC.G ;  /* 0x00000000000073c6 */ /* 0x000e240000000100 */
[----:B0-----:R-:W-:Y:S06]  /*ac00*/  BAR.ARV 0xc, 0x180 ;  /* 0x0306000000007b1d */ /* 0x001fec0000002000 */
.L_x_3857:
[----:B------:R-:W-:Y:S05]  /*ac10*/  BSYNC B0 ;  /* 0x0000000000007941 */ /* 0x000fea0003800000 */
.L_x_3856:
[----:B------:R-:W-:Y:S01]  /*ac20*/  CS2R R24, SRZ ;  /* 0x0000000000187805 */ /* 0x000fe2000001ff00 */
[----:B------:R-:W-:Y:S06]  /*ac30*/  @!P1 BRA `(.L_x_3858) ;  /* 0x000000b800609947 */ /* 0x000fec0003800000 */
[----:B------:R-:W0:Y:S01]  /*ac40*/  S2R R6, SR_TID.X ;  /* 0x0000000000067919 */ /* 0x000e220000002100 */
[----:B------:R-:W-:-:S06]  /*ac50*/  ULOP3.LUT UP0, URZ, UR60, 0x1bf, URZ, 0xc0, !UPT ;  /* 0x000001bf3c3f7892 */ /* 0x000fcc000f80c03f */
[----:B------:R-:W-:Y:S02]  /*ac60*/  PLOP3.LUT P0, PT, PT, PT, UP0, 0x80, 0x0 ;  /* 0x000000000000781c */ /* 0x000fe40003f0f008 */
[----:B0-----:R-:W-:-:S04]  /*ac70*/  IADD3 R6, R6, -0x80, RZ ;  /* 0xffffff8006067810 */ /* 0x001fc80007ffe0ff */
[----:B------:R-:W-:-:S04]  /*ac80*/  SHF.R.S32.HI R5, RZ, 0x1f, R6 ;  /* 0x0000001fff057819 */ /* 0x000fc80000011406 */
[----:B------:R-:W-:-:S04]  /*ac90*/  LEA.HI R5, R5, R6, RZ, 0x7 ;  /* 0x0000000605057211 */ /* 0x000fc800078f38ff */
[----:B------:R-:W-:-:S05]  /*aca0*/  SHF.R.S32.HI R5, RZ, 0x7, R5 ;  /* 0x00000007ff057819 */ /* 0x000fca0000011405 */
[----:B------:R-:W0:Y:S02]  /*acb0*/  SHFL.IDX PT, R0, R5, RZ, 0x1f ;  /* 0x00001fff05007589 */ /* 0x000e2400000e0000 */
[----:B0-----:R-:W-:-:S04]  /*acc0*/  LEA.HI R2, R0, R0, RZ, 0x1 ;  /* 0x0000000000027211 */ /* 0x001fc800078f08ff */
[----:B------:R-:W-:-:S05]  /*acd0*/  LOP3.LUT R3, R2, 0x1e, RZ, 0xc0, !PT ;  /* 0x0000001e02037812 */ /* 0x000fca00078ec0ff */
[----:B------:R-:W-:-:S05]  /*ace0*/  IMAD.IADD R3, R0, 0x1, -R3 ;  /* 0x0000000100037824 */ /* 0x000fca00078e0a03 */
[----:B------:R-:W-:-:S04]  /*acf0*/  LEA R3, R3, UR60, 0xd ;  /* 0x0000003c03037c11 */ /* 0x000fc8000f8e68ff */
        /* <DEDUP_REMOVED lines=19> */
.L_x_3859:
        /* <DEDUP_REMOVED lines=13> */
.L_x_3863:
[----:B-1----:R1:W2:Y:S02]  /*af00*/  SYNCS.PHASECHK.TRANS64.TRYWAIT P0, [R18+URZ+0x30800], R3 ;  /* 0x03080003120075a7 */ /* 0x0022a4000800017f */
[----:B--2---:R-:W-:Y:S05]  /*af10*/  @!P0 NANOSLEEP.SYNCS 0x989680 ;  /* 0x009896800000895d */ /* 0x004fea0003900000 */
[----:B------:R-:W2:Y:S02]  /*af20*/  @!P0 SYNCS.PHASECHK.TRANS64 P0, [R18+URZ+0x30800], R3 ;  /* 0x03080003120085a7 */ /* 0x000ea4000800007f */
[----:B--2---:R-:W-:Y:S05]  /*af30*/  @!P0 BRA `(.L_x_3863) ;  /* 0xfffffffc00f08947 */ /* 0x004fea000383ffff */
.L_x_3862:
[----:B------:R-:W-:Y:S05]  /*af40*/  BSYNC B0 ;  /* 0x0000000000007941 */ /* 0x000fea0003800000 */
.L_x_3861:
[----:B------:R-:W-:Y:S05]  /*af50*/  BRA `(.L_x_3864) ;  /* 0x0000005800ac7947 */ /* 0x000fea0003800000 */
.L_x_3860:
[----:B-----5:R-:W-:Y:S01]  /*af60*/  SHF.R.S32.HI R0, RZ, 0x1f, R136 ;  /* 0x0000001fff007819 */ /* 0x020fe20000011488 */
[----:B------:R-:W-:Y:S01]  /*af70*/  ULOP3.LUT UP0, URZ, UR60, 0x3ff, URZ, 0xc0, !UPT ;  /* 0x000003ff3c3f7892 */ /* 0x000fe2000f80c03f */
[----:B------:R-:W-:Y:S01]  /*af80*/  ULDC.64 UR4, c[0x0][0x3f8] ;  /* 0x0000fe0000047ab9 */ /* 0x000fe20000000a00 */
[----:B------:R-:W-:Y:S02]  /*af90*/  ULDC.64 UR6, c[0x0][0x408] ;  /* 0x0001020000067ab9 */ /* 0x000fe40000000a00 */
[C---:B------:R-:W-:Y:S02]  /*afa0*/  IMAD R3, R0.reuse, UR4, RZ ;  /* 0x0000000400037c24 */ /* 0x040fe4000f8e02ff */
[----:B------:R-:W-:Y:S01]  /*afb0*/  IMAD R7, R0, UR6, RZ ;  /* 0x0000000600077c24 */ /* 0x000fe2000f8e02ff */
[----:B------:R-:W-:Y:S01]  /*afc0*/  PLOP3.LUT P2, PT, PT, PT, UP0, 0x80, 0x0 ;  /* 0x000000000000781c */ /* 0x000fe20003f4f008 */
[----:B------:R-:W-:-:S04]  /*afd0*/  IMAD.WIDE.U32 R4, R136, UR4, RZ ;  /* 0x0000000488047c25 */ /* 0x000fc8000f8e00ff */
[C---:B------:R-:W-:Y:S01]  /*afe0*/  IMAD R3, R136.reuse, UR5, R3 ;  /* 0x0000000588037c24 */ /* 0x040fe2000f8e0203 */
[----:B------:R-:W-:Y:S01]  /*aff0*/  ULDC.64 UR4, c[0x0][0x3e8] ;  /* 0x0000fa0000047ab9 */ /* 0x000fe20000000a00 */
[----:B------:R-:W-:Y:S01]  /*b000*/  IMAD R7, R136, UR7, R7 ;  /* 0x0000000788077c24 */ /* 0x000fe2000f8e0207 */
[----:B------:R-:W-:Y:S01]  /*b010*/  LEA R24, P0, R4, UR4, 0x1 ;  /* 0x0000000404187c11 */ /* 0x000fe2000f8008ff */
[----:B------:R-:W-:Y:S01]  /*b020*/  IMAD.WIDE.U32 R136, R136, UR6, RZ ;  /* 0x0000000688887c25 */ /* 0x000fe2000f8e00ff */
[----:B------:R-:W-:Y:S01]  /*b030*/  ULDC.64 UR6, c[0x0][0x400] ;  /* 0x0001000000067ab9 */ /* 0x000fe20000000a00 */
[----:B------:R-:W-:Y:S02]  /*b040*/  IADD3 R25, R3, R5, RZ ;  /* 0x0000000503197210 */ /* 0x000fe40007ffe0ff */
[----:B------:R-:W-:Y:S01]  /*b050*/  IMAD.IADD R27, R7, 0x1, R137 ;  /* 0x00000001071b7824 */ /* 0x000fe200078e0289 */
[----:B------:R-:W-:Y:S02]  /*b060*/  LEA R26, P1, R136, UR6, 0x1 ;  /* 0x00000006881a7c11 */ /* 0x000fe4000f8208ff */
[----:B------:R-:W-:-:S02]  /*b070*/  LEA.HI.X R25, R4, UR5, R25, 0x1, P0 ;  /* 0x0000000504197c11 */ /* 0x000fc400080f0c19 */
[----:B------:R-:W-:Y:S01]  /*b080*/  LEA.HI.X R27, R136, UR7, R27, 0x1, P1 ;  /* 0x00000007881b7c11 */ /* 0x000fe200088f0c1b */
[----:B------:R-:W-:Y:S08]  /*b090*/  @!P2 BRA `(.L_x_3865) ;  /* 0x000000000040a947 */ /* 0x000ff00003800000 */
        /* <DEDUP_REMOVED lines=16> */
.L_x_3865:
[----:B------:R-:W-:Y:S01]  /*b1a0*/  ULDC.U8 UR4, c[0x0][0x410] ;  /* 0x0001040000047ab9 */ /* 0x000fe20000000000 */
[----:B------:R-:W-:Y:S01]  /*b1b0*/  BSSY B0, `(.L_x_3866) ;  /* 0x000057d000007945 */ /* 0x000fe20003800000 */
[----:B------:R-:W-:Y:S01]  /*b1c0*/  ISETP.NE.AND P0, PT, RZ, UR4, PT ;  /* 0x00000004ff007c0c */ /* 0x000fe2000bf05270 */
[----:B------:R-:W-:-:S12]  /*b1d0*/  IMAD R6, R29, 0x80, R202 ;  /* 0x000000801d067824 */ /* 0x000fd800078e02ca */
[----:B------:R-:W-:Y:S05]  /*b1e0*/  @!P0 BRA `(.L_x_3867) ;  /* 0x0000002800cc8947 */ /* 0x000fea0003800000 */
[----:B------:R-:W-:-:S03]  /*b1f0*/  UMOV UR4, 0xffffffff ;  /* 0xffffffff00047882 */ /* 0x000fc60000000000 */
[----:B------:R-:W-:Y:S05]  /*b200*/  BRA.DIV UR4, `(.L_x_3868) ;  /* 0x0000014e04a47947 */ /* 0x000fea000b800000 */
[----:B------:R0:W1:Y:S04]  /*b210*/  SHFL.IDX PT, R3, R25, RZ, 0x1c1f ;  /* 0x001c1fff19037589 */ /* 0x00006800000e0000 */
[----:B------:R0:W2:Y:S04]  /*b220*/  SHFL.IDX PT, R0, R24, RZ, 0x1c1f ;  /* 0x001c1fff18007589 */ /* 0x0000a800000e0000 */
[----:B------:R0:W3:Y:S04]  /*b230*/  SHFL.IDX PT, R5, R27, RZ, 0x1c1f ;  /* 0x001c1fff1b057589 */ /* 0x0000e800000e0000 */
[----:B------:R0:W4:Y:S02]  /*b240*/  SHFL.IDX PT, R14, R26, RZ, 0x1c1f ;  /* 0x001c1fff1a0e7589 */ /* 0x00012400000e0000 */
.L_x_4114:
[----:B------:R-:W-:Y:S01]  /*b250*/  ULDC UR4, c[0x0][0x448] ;  /* 0x0001120000047ab9 */ /* 0x000fe20000000800 */
[----:B------:R-:W-:Y:S01]  /*b260*/  LOP3.LUT R7, R215, 0x18, R16, 0xf8, !PT ;  /* 0x00000018d7077812 */ /* 0x000fe200078ef810 */
[----:B------:R-:W-:Y:S01]  /*b270*/  IMAD R4, R140, UR4, RZ ;  /* 0x000000048c047c24 */ /* 0x000fe2000f8e02ff */
[----:B------:R-:W-:Y:S01]  /*b280*/  BSSY B1, `(.L_x_3869) ;  /* 0x0000058000017945 */ /* 0x000fe20003800000 */
[----:B------:R-:W-:Y:S02]  /*b290*/  LOP3.LUT P0, RZ, R223, 0x4, RZ, 0xc0, !PT ;  /* 0x00000004dfff7812 */ /* 0x000fe4000780c0ff */
[----:B------:R-:W-:Y:S02]  /*b2a0*/  CS2R R36, SRZ ;  /* 0x0000000000247805 */ /* 0x000fe4000001ff00 */
[----:B0-----:R-:W-:Y:S02]  /*b2b0*/  CS2R R24, SRZ ;  /* 0x0000000000187805 */ /* 0x001fe4000001ff00 */
[----:B------:R-:W-:Y:S01]  /*b2c0*/  ISETP.GE.AND P1, PT, R6, R4, PT ;  /* 0x000000040600720c */ /* 0x000fe20003f26270 */
[----:B------:R-:W-:Y:S01]  /*b2d0*/  IMAD R4, R29, -0x80, R4 ;  /* 0xffffff801d047824 */ /* 0x000fe200078e0204 */
[----:B------:R-:W-:-:S02]  /*b2e0*/  LOP3.LUT R6, R7, R216, RZ, 0x3c, !PT ;  /* 0x000000d807067212 */ /* 0x000fc400078e3cff */
[----:B------:R-:W-:Y:S02]  /*b2f0*/  CS2R R34, SRZ ;  /* 0x0000000000227805 */ /* 0x000fe4000001ff00 */
[----:B------:R-:W-:Y:S02]  /*b300*/  CS2R R26, SRZ ;  /* 0x00000000001a7805 */ /* 0x000fe4000001ff00 */
[----:B------:R-:W-:Y:S02]  /*b310*/  CS2R R12, SRZ ;  /* 0x00000000000c7805 */ /* 0x000fe4000001ff00 */
[----:B------:R-:W-:Y:S02]  /*b320*/  IADD3 R9, R217, R6, RZ ;  /* 0x00000006d9097210 */ /* 0x000fe40007ffe0ff */
[----:B------:R-:W-:Y:S02]  /*b330*/  CS2R R38, SRZ ;  /* 0x0000000000267805 */ /* 0x000fe4000001ff00 */
[----:B------:R-:W-:-:S02]  /*b340*/  CS2R R28, SRZ ;  /* 0x00000000001c7805 */ /* 0x000fc4000001ff00 */
[----:B------:R-:W-:Y:S02]  /*b350*/  CS2R R30, SRZ ;  /* 0x00000000001e7805 */ /* 0x000fe4000001ff00 */
[----:B------:R-:W-:Y:S01]  /*b360*/  CS2R R20, SRZ ;  /* 0x0000000000147805 */ /* 0x000fe2000001ff00 */
[----:B------:R-:W-:Y:S01]  /*b370*/  IMAD R9, R9, 0x2, R18 ;  /* 0x0000000209097824 */ /* 0x000fe200078e0212 */
[----:B------:R-:W-:Y:S02]  /*b380*/  CS2R R10, SRZ ;  /* 0x00000000000a7805 */ /* 0x000fe4000001ff00 */
[----:B------:R-:W-:Y:S02]  /*b390*/  CS2R R6, SRZ ;  /* 0x0000000000067805 */ /* 0x000fe4000001ff00 */
[----:B------:R-:W-:Y:S01]  /*b3a0*/  CS2R R32, SRZ ;  /* 0x0000000000207805 */ /* 0x000fe2000001ff00 */
[C---:B------:R-:W-:Y:S01]  /*b3b0*/  VIADD R50, R9.reuse, 0x12400 ;  /* 0x0001240009327836 */ /* 0x040fe20000000000 */
[----:B------:R-:W-:Y:S01]  /*b3c0*/  IADD3 R8, R9, 0x12440, RZ ;  /* 0x0001244009087810 */ /* 0x000fe20007ffe0ff */
[----:B------:R-:W-:Y:S06]  /*b3d0*/  @P1 BRA `(.L_x_3870) ;  /* 0x0000000400081947 */ /* 0x000fec0003800000 */
[----:B------:R-:W1:Y:S01]  /*b3e0*/  LDL R41, [R1+0x48] ;  /* 0x0000480001297983 */ /* 0x000e620000100800 */
[----:B------:R-:W-:-:S03]  /*b3f0*/  ULDC UR4, c[0x0][0x3f4] ;  /* 0x0000fd0000047ab9 */ /* 0x000fc60000000800 */
[----:B------:R-:W3:Y:S04]  /*b400*/  LDL R40, [R1+0x4c] ;  /* 0x00004c0001287983 */ /* 0x000ee80000100800 */
[----:B------:R-:W3:Y:S01]  /*b410*/  LDL R15, [R1+0x50] ;  /* 0x00005000010f7983 */ /* 0x000ee20000100800 */
[C---:B------:R-:W-:Y:S01]  /*b420*/  ISETP.GE.AND P4, PT, R207.reuse, UR4, PT ;  /* 0x00000004cf007c0c */ /* 0x040fe2000bf86270 */
[----:B------:R-:W-:Y:S01]  /*b430*/  IMAD.SHL.U32 R25, R207, 0x2, RZ ;  /* 0x00000002cf197824 */ /* 0x000fe200078e00ff */
[C---:B------:R-:W-:Y:S01]  /*b440*/  ISETP.GE.AND P2, PT, R205.reuse, UR4, PT ;  /* 0x00000004cd007c0c */ /* 0x040fe2000bf46270 */
[----:B------:R-:W3:Y:S01]  /*b450*/  LDL R52, [R1+0x54] ;  /* 0x0000540001347983 */ /* 0x000ee20000100800 */
[----:B------:R-:W-:Y:S02]  /*b460*/  CS2R R12, SRZ ;  /* 0x00000000000c7805 */ /* 0x000fe4000001ff00 */
[----:B------:R-:W-:Y:S01]  /*b470*/  CS2R R6, SRZ ;  /* 0x0000000000067805 */ /* 0x000fe2000001ff00 */
[----:B------:R-:W-:Y:S01]  /*b480*/  IMAD.SHL.U32 R31, R205, 0x2, RZ ;  /* 0x00000002cd1f7824 */ /* 0x000fe200078e00ff */
[----:B------:R-:W3:Y:S05]  /*b490*/  LDL R51, [R1+0x58] ;  /* 0x0000580001337983 */ /* 0x000eea0000100800 */
[----:B--2---:R-:W-:-:S02]  /*b4a0*/  @!P4 IADD3 R20, P1, R0, R25, RZ ;  /* 0x000000190014c210 */ /* 0x004fc40007f3e0ff */
[----:B----4-:R-:W-:Y:S02]  /*b4b0*/  @!P4 IADD3 R24, P3, R14, R25, RZ ;  /* 0x000000190e18c210 */ /* 0x010fe40007f7e0ff */
[----:B------:R-:W-:Y:S02]  /*b4c0*/  CS2R R26, SRZ ;  /* 0x00000000001a7805 */ /* 0x000fe4000001ff00 */
[----:B------:R-:W-:Y:S02]  /*b4d0*/  CS2R R10, SRZ ;  /* 0x00000000000a7805 */ /* 0x000fe4000001ff00 */
[----:B------:R-:W-:Y:S01]  /*b4e0*/  CS2R R34, SRZ ;  /* 0x0000000000227805 */ /* 0x000fe2000001ff00 */
[----:B------:R-:W-:Y:S01]  /*b4f0*/  IMAD.SHL.U32 R47, R208, 0x2, RZ ;  /* 0x00000002d02f7824 */ /* 0x000fe200078e00ff */
[----:B------:R-:W-:Y:S02]  /*b500*/  CS2R R38, SRZ ;  /* 0x0000000000267805 */ /* 0x000fe4000001ff00 */
[----:B------:R-:W-:-:S02]  /*b510*/  CS2R R32, SRZ ;  /* 0x0000000000207805 */ /* 0x000fc4000001ff00 */
[----:B-1----:R-:W-:Y:S01]  /*b520*/  @!P4 IADD3.X R21, R3, R41, RZ, P1, !PT ;  /* 0x000000290315c210 */ /* 0x002fe20000ffe4ff */
[----:B---3--:R-:W-:Y:S01]  /*b530*/  @!P4 IMAD.X R25, R5, 0x1, R41, P3 ;  /* 0x000000010519c824 */ /* 0x008fe200018e0629 */
[----:B------:R-:W-:Y:S02]  /*b540*/  ISETP.GE.AND P1, PT, R206, UR4, PT ;  /* 0x00000004ce007c0c */ /* 0x000fe4000bf26270 */
[----:B------:R-:W-:Y:S01]  /*b550*/  @!P2 IADD3 R28, P3, R0, R31, RZ ;  /* 0x0000001f001ca210 */ /* 0x000fe20007f7e0ff */
[----:B------:R0:W5:Y:S01]  /*b560*/  @!P4 LD.E.64 R12, desc[UR56][R20.64] ;  /* 0x00000038140cc980 */ /* 0x000162000c101b00 */
[----:B------:R-:W-:-:S03]  /*b570*/  SHF.L.U32 R41, R206, 0x1, RZ ;  /* 0x00000001ce297819 */ /* 0x000fc600000006ff */
[----:B------:R-:W5:Y:S01]  /*b580*/  @!P4 LD.E.64 R6, desc[UR56][R24.64] ;  /* 0x000000381806c980 */ /* 0x000f62000c101b00 */
[----:B------:R-:W-:Y:S01]  /*b590*/  @!P2 IADD3 R30, P4, R14, R31, RZ ;  /* 0x0000001f0e1ea210 */ /* 0x000fe20007f9e0ff */
[----:B------:R-:W-:-:S04]  /*b5a0*/  @!P2 IMAD.X R29, R3, 0x1, R40, P3 ;  /* 0x00000001031da824 */ /* 0x000fc800018e0628 */
[----:B------:R-:W-:Y:S01]  /*b5b0*/  @!P2 IMAD.X R31, R5, 0x1, R40, P4 ;  /* 0x00000001051fa824 */ /* 0x000fe200020e0628 */
[-C--:B------:R-:W-:Y:S02]  /*b5c0*/  @!P1 IADD3 R36, P3, R0, R41.reuse, RZ ;  /* 0x0000002900249210 */ /* 0x080fe40007f7e0ff */
[----:B0-----:R-:W-:Y:S02]  /*b5d0*/  CS2R R20, SRZ ;  /* 0x0000000000147805 */ /* 0x001fe4000001ff00 */
[----:B------:R-:W-:Y:S01]  /*b5e0*/  @!P1 IADD3 R40, P4, R14, R41, RZ ;  /* 0x000000290e289210 */ /* 0x000fe20007f9e0ff */
[----:B------:R-:W5:Y:S01]  /*b5f0*/  @!P2 LD.E.64 R26, desc[UR56][R28.64] ;  /* 0x000000381c1aa980 */ /* 0x000f62000c101b00 */
[----:B------:R-:W-:Y:S02]  /*b600*/  @!P1 IMAD.X R37, R3, 0x1, R15, P3 ;  /* 0x0000000103259824 */ /* 0x000fe400018e060f */
[----:B------:R-:W-:Y:S01]  /*b610*/  @!P1 IADD3.X R41, R5, R15, RZ, P4, !PT ;  /* 0x0000000f05299210 */ /* 0x000fe200027fe4ff */
[----:B------:R0:W5:Y:S01]  /*b620*/  @!P2 LD.E.64 R10, desc[UR56][R30.64] ;  /* 0x000000381e0aa980 */ /* 0x000162000c101b00 */
[----:B------:R-:W-:-:S02]  /*b630*/  ISETP.GE.AND P2, PT, R208, UR4, PT ;  /* 0x00000004d0007c0c */ /* 0x000fc4000bf46270 */
[----:B------:R-:W-:Y:S01]  /*b640*/  ISETP.GE.AND P3, PT, R196, UR4, PT ;  /* 0x00000004c4007c0c */ /* 0x000fe2000bf66270 */
[----:B------:R-:W5:Y:S04]  /*b650*/  @!P1 LD.E.64 R34, desc[UR56][R36.64] ;  /* 0x0000003824229980 */ /* 0x000f68000c101b00 */
[----:B------:R1:W5:Y:S01]  /*b660*/  @!P1 LD.E.64 R20, desc[UR56][R40.64] ;  /* 0x0000003828149980 */ /* 0x000362000c101b00 */
[C---:B------:R-:W-:Y:S01]  /*b670*/  ISETP.GE.AND P1, PT, R209.reuse, UR4, PT ;  /* 0x00000004d1007c0c */ /* 0x040fe2000bf26270 */
[----:B0-----:R-:W-:-:S04]  /*b680*/  IMAD.SHL.U32 R31, R209, 0x2, RZ ;  /* 0x00000002d11f7824 */ /* 0x001fc800078e00ff */
[-C--:B------:R-:W-:Y:S02]  /*b690*/  @!P2 IADD3 R44, P5, R0, R47.reuse, RZ ;  /* 0x0000002f002ca210 */ /* 0x080fe40007fbe0ff */
[----:B------:R-:W-:Y:S01]  /*b6a0*/  @!P3 IMAD.MOV.U32 R15, RZ, RZ, R5 ;  /* 0x000000ffff0fb224 */ /* 0x000fe200078e0005 */
[----:B------:R-:W-:Y:S01]  /*b6b0*/  @!P3 MOV R28, R0 ;  /* 0x00000000001cb202 */ /* 0x000fe20000000f00 */
[----:B------:R-:W-:Y:S01]  /*b6c0*/  @!P3 IMAD.MOV.U32 R29, RZ, RZ, R3 ;  /* 0x000000ffff1db224 */ /* 0x000fe200078e0003 */
[----:B------:R-:W-:Y:S01]  /*b6d0*/  @!P2 IADD3.X R45, R3, R52, RZ, P5, !PT ;  /* 0x00000034032da210 */ /* 0x000fe20002ffe4ff */
[----:B------:R-:W-:Y:S01]  /*b6e0*/  @!P3 IMAD.WIDE R42, R196, 0x2, R14 ;  /* 0x00000002c42ab825 */ /* 0x000fe200078e020e */
[----:B------:R-:W-:Y:S02]  /*b6f0*/  @!P2 IADD3 R46, P4, R14, R47, RZ ;  /* 0x0000002f0e2ea210 */ /* 0x000fe40007f9e0ff */
[-C--:B------:R-:W-:Y:S02]  /*b700*/  @!P1 IADD3 R48, P5, R0, R31.reuse, RZ ;  /* 0x0000001f00309210 */ /* 0x080fe40007fbe0ff */
[----:B------:R-:W-:Y:S01]  /*b710*/  @!P1 IADD3 R14, P6, R14, R31, RZ ;  /* 0x0000001f0e0e9210 */ /* 0x000fe20007fde0ff */
[----:B-1----:R-:W-:Y:S01]  /*b720*/  @!P3 IMAD.WIDE R40, R196, 0x2, R28 ;  /* 0x00000002c428b825 */ /* 0x002fe200078e021c */
[----:B------:R-:W-:-:S02]  /*b730*/  CS2R R24, SRZ ;  /* 0x0000000000187805 */ /* 0x000fc4000001ff00 */
[----:B------:R-:W-:Y:S02]  /*b740*/  CS2R R30, SRZ ;  /* 0x00000000001e7805 */ /* 0x000fe4000001ff00 */
        /* <DEDUP_REMOVED lines=10> */
[----:B------:R0:W5:Y:S02]  /*b7f0*/  @!P1 LD.E.64 R28, desc[UR56][R14.64] ;  /* 0x000000380e1c9980 */ /* 0x000164000c101b00 */
.L_x_3870:
[----:B------:R-:W-:Y:S05]  /*b800*/  BSYNC B1 ;  /* 0x0000000000017941 */ /* 0x000fea0003800000 */
.L_x_3869:
[----:B------:R-:W4:Y:S01]  /*b810*/  LDL R69, [R1+0x4] ;  /* 0x0000040001457983 */ /* 0x000f220000100800 */
[----:B--2--5:R-:W-:Y:S01]  /*b820*/  IMAD.MOV.U32 R0, RZ, RZ, R38 ;  /* 0x000000ffff007224 */ /* 0x024fe200078e0026 */
[----:B0-----:R-:W-:Y:S01]  /*b830*/  MOV R41, R39 ;  /* 0x0000002700297202 */ /* 0x001fe20000000f00 */
[----:B------:R-:W-:Y:S01]  /*b840*/  @P0 VIADD R8, R50, 0xffffffc0 ;  /* 0xffffffc032080836 */ /* 0x000fe20000000000 */
[----:B---3--:R-:W-:Y:S01]  /*b850*/  MOV R5, R26 ;  /* 0x0000001a00057202 */ /* 0x008fe20000000f00 */
[----:B------:R-:W-:Y:S01]  /*b860*/  IMAD.MOV.U32 R40, RZ, RZ, R13 ;  /* 0x000000ffff287224 */ /* 0x000fe200078e000d */
[----:B------:R-:W-:Y:S01]  /*b870*/  SHF.R.U64 R50, R26, 0x10, R27 ;  /* 0x000000101a327819 */ /* 0x000fe2000000121b */
[----:B------:R-:W-:Y:S01]  /*b880*/  IMAD.MOV.U32 R15, RZ, RZ, R34 ;  /* 0x000000ffff0f7224 */ /* 0x000fe200078e0022 */
[----:B------:R-:W-:Y:S01]  /*b890*/  MOV R26, R35 ;  /* 0x00000023001a7202 */ /* 0x000fe20000000f00 */
[----:B----4-:R-:W-:Y:S01]  /*b8a0*/  IMAD.MOV.U32 R14, RZ, RZ, R25 ;  /* 0x000000ffff0e7224 */ /* 0x010fe200078e0019 */
[----:B------:R-:W-:Y:S01]  /*b8b0*/  SHF.R.U64 R52, R34, 0x10, R35 ;  /* 0x0000001022347819 */ /* 0x000fe20000001223 */
[----:B------:R-:W-:Y:S01]  /*b8c0*/  IMAD.MOV.U32 R34, RZ, RZ, R7 ;  /* 0x000000ffff227224 */ /* 0x000fe200078e0007 */
[----:B------:R-:W-:Y:S01]  /*b8d0*/  SHF.R.U32.HI R53, RZ, 0x10, R35 ;  /* 0x00000010ff357819 */ /* 0x000fe20000011623 */
[----:B------:R-:W-:Y:S01]  /*b8e0*/  IMAD.MOV.U32 R44, RZ, RZ, R11 ;  /* 0x000000ffff2c7224 */ /* 0x000fe200078e000b */
[----:B------:R-:W-:Y:S01]  /*b8f0*/  PRMT R35, R0, 0x5410, R41 ;  /* 0x0000541000237816 */ /* 0x000fe20000000029 */
[----:B------:R-:W-:Y:S01]  /*b900*/  BSSY B1, `(.L_x_3871) ;  /* 0x0000043000017945 */ /* 0x000fe20003800000 */
[----:B------:R-:W-:Y:S01]  /*b910*/  SHF.R.U64 R46, R38, 0x10, R39 ;  /* 0x00000010262e7819 */ /* 0x000fe20000001227 */
[--C-:B------:R-:W-:Y:S01]  /*b920*/  IMAD.MOV.U32 R38, RZ, RZ, R27.reuse ;  /* 0x000000ffff267224 */ /* 0x100fe200078e001b */
[----:B------:R-:W-:-:S02]  /*b930*/  SHF.R.U32.HI R51, RZ, 0x10, R27 ;  /* 0x00000010ff337819 */ /* 0x000fc4000001161b */
[--C-:B------:R-:W-:Y:S02]  /*b940*/  SHF.R.U64 R48, R12, 0x10, R13.reuse ;  /* 0x000000100c307819 */ /* 0x100fe4000000120d */
[----:B------:R-:W-:Y:S02]  /*b950*/  PRMT R27, R5, 0x5410, R38 ;  /* 0x00005410051b7816 */ /* 0x000fe40000000026 */
[----:B------:R-:W-:Y:S01]  /*b960*/  SHF.R.U32.HI R49, RZ, 0x10, R13 ;  /* 0x00000010ff317819 */ /* 0x000fe2000001160d */
[----:B------:R-:W-:Y:S01]  /*b970*/  IMAD.MOV.U32 R13, RZ, RZ, R37 ;  /* 0x000000ffff0d7224 */ /* 0x000fe200078e0025 */
[----:B-1----:R-:W-:Y:S02]  /*b980*/  MOV R3, R36 ;  /* 0x0000002400037202 */ /* 0x002fe40000000f00 */
[----:B------:R-:W-:Y:S01]  /*b990*/  SHF.R.U32.HI R47, RZ, 0x10, R39 ;  /* 0x00000010ff2f7819 */ /* 0x000fe20000011627 */
[----:B------:R-:W-:Y:S01]  /*b9a0*/  IMAD.MOV.U32 R39, RZ, RZ, R12 ;  /* 0x000000ffff277224 */ /* 0x000fe200078e000c */
[--C-:B------:R-:W-:Y:S01]  /*b9b0*/  SHF.R.U64 R54, R24, 0x10, R25.reuse ;  /* 0x0000001018367819 */ /* 0x100fe20000001219 */
[----:B------:R-:W-:Y:S01]  /*b9c0*/  IMAD.MOV.U32 R12, RZ, RZ, R24 ;  /* 0x000000ffff0c7224 */ /* 0x000fe200078e0018 */
[----:B------:R-:W-:Y:S01]  /*b9d0*/  SHF.R.U32.HI R55, RZ, 0x10, R25 ;  /* 0x00000010ff377819 */ /* 0x000fe20000011619 */
[----:B------:R-:W-:Y:S01]  /*b9e0*/  IMAD.MOV.U32 R25, RZ, RZ, R20 ;  /* 0x000000ffff197224 */ /* 0x000fe200078e0014 */
[----:B------:R-:W-:-:S02]  /*b9f0*/  MOV R45, R33 ;  /* 0x00000021002d7202 */ /* 0x000fc40000000f00 */
[--C-:B------:R-:W-:Y:S02]  /*ba00*/  SHF.R.U64 R58, R32, 0x10, R33.reuse ;  /* 0x00000010203a7819 */ /* 0x100fe40000001221 */
[----:B------:R-:W-:Y:S01]  /*ba10*/  SHF.R.U32.HI R59, RZ, 0x10, R33 ;  /* 0x00000010ff3b7819 */ /* 0x000fe20000011621 */
[----:B------:R-:W-:Y:S01]  /*ba20*/  IMAD.MOV.U32 R33, RZ, RZ, R6 ;  /* 0x000000ffff217224 */ /* 0x000fe200078e0006 */
[--C-:B------:R-:W-:Y:S02]  /*ba30*/  SHF.R.U64 R56, R36, 0x10, R37.reuse ;  /* 0x0000001024387819 */ /* 0x100fe40000001225 */
[----:B------:R-:W-:Y:S01]  /*ba40*/  SHF.R.U32.HI R57, RZ, 0x10, R37 ;  /* 0x00000010ff397819 */ /* 0x000fe20000011625 */
[----:B------:R-:W-:Y:S01]  /*ba50*/  IMAD.MOV.U32 R37, RZ, RZ, R32 ;  /* 0x000000ffff257224 */ /* 0x000fe200078e0020 */
[----:B------:R-:W-:Y:S01]  /*ba60*/  SHF.R.U64 R60, R6, 0x10, R7 ;  /* 0x00000010063c7819 */ /* 0x000fe20000001207 */
[----:B------:R-:W-:Y:S01]  /*ba70*/  IMAD.MOV.U32 R6, RZ, RZ, R29 ;  /* 0x000000ffff067224 */ /* 0x000fe200078e001d */
[----:B------:R-:W-:Y:S01]  /*ba80*/  SHF.R.U32.HI R61, RZ, 0x10, R7 ;  /* 0x00000010ff3d7819 */ /* 0x000fe20000011607 */
[----:B------:R-:W-:Y:S01]  /*ba90*/  IMAD.MOV.U32 R7, RZ, RZ, R30 ;  /* 0x000000ffff077224 */ /* 0x000fe200078e001e */
[----:B------:R-:W-:-:S02]  /*baa0*/  SHF.R.U64 R62, R10, 0x10, R11 ;  /* 0x000000100a3e7819 */ /* 0x000fc4000000120b */
[----:B------:R-:W-:Y:S01]  /*bab0*/  SHF.R.U32.HI R63, RZ, 0x10, R11 ;  /* 0x00000010ff3f7819 */ /* 0x000fe2000001160b */
[----:B------:R-:W-:Y:S01]  /*bac0*/  IMAD.MOV.U32 R11, RZ, RZ, R31 ;  /* 0x000000ffff0b7224 */ /* 0x000fe200078e001f */
[----:B------:R-:W-:Y:S02]  /*bad0*/  MOV R43, R10 ;  /* 0x0000000a002b7202 */ /* 0x000fe40000000f00 */
[--C-:B------:R-:W-:Y:S02]  /*bae0*/  SHF.R.U64 R20, R20, 0x10, R21.reuse ;  /* 0x0000001014147819 */ /* 0x100fe40000001215 */
[----:B------:R-:W-:Y:S02]  /*baf0*/  SHF.R.U32.HI R64, RZ, 0x10, R21 ;  /* 0x00000010ff407819 */ /* 0x000fe40000011615 */
[----:B------:R-:W-:Y:S02]  /*bb00*/  MOV R42, R21 ;  /* 0x00000015002a7202 */ /* 0x000fe40000000f00 */
[----:B------:R-:W-:-:S02]  /*bb10*/  SHF.R.U64 R65, R30, 0x10, R31 ;  /* 0x000000101e417819 */ /* 0x000fc4000000121f */
[----:B------:R-:W-:Y:S02]  /*bb20*/  SHF.R.U32.HI R66, RZ, 0x10, R31 ;  /* 0x00000010ff427819 */ /* 0x000fe4000001161f */
[----:B------:R-:W-:Y:S02]  /*bb30*/  MOV R10, R28 ;  /* 0x0000001c000a7202 */ /* 0x000fe40000000f00 */
[----:B------:R-:W-:Y:S02]  /*bb40*/  PRMT R21, R15, 0x5410, R26 ;  /* 0x000054100f157816 */ /* 0x000fe4000000001a */
[--C-:B------:R-:W-:Y:S02]  /*bb50*/  SHF.R.U64 R67, R28, 0x10, R29.reuse ;  /* 0x000000101c437819 */ /* 0x100fe4000000121d */
[----:B------:R-:W-:Y:S02]  /*bb60*/  SHF.R.U32.HI R68, RZ, 0x10, R29 ;  /* 0x00000010ff447819 */ /* 0x000fe4000001161d */
        /* <DEDUP_REMOVED lines=18> */
[----:B------:R-:W-:-:S04]  /*bc90*/  LEA.HI R0, R69, R69, RZ, 0x1 ;  /* 0x0000004545007211 */ /* 0x000fc800078f08ff */
[----:B------:R-:W-:-:S05]  /*bca0*/  LOP3.LUT R0, R0, 0xfffffffe, RZ, 0xc0, !PT ;  /* 0xfffffffe00007812 */ /* 0x000fca00078ec0ff */
[----:B------:R-:W-:-:S05]  /*bcb0*/  IMAD.IADD R0, R69, 0x1, -R0 ;  /* 0x0000000145007824 */ /* 0x000fca00078e0a00 */
[----:B------:R-:W-:Y:S02]  /*bcc0*/  SHF.L.U32 R5, R0, 0x1f, RZ ;  /* 0x0000001f00057819 */ /* 0x000fe400000006ff */
[----:B------:R-:W-:Y:S02]  /*bcd0*/  PRMT R0, R3, 0x5410, R13 ;  /* 0x0000541003007816 */ /* 0x000fe4000000000d */
[----:B------:R-:W0:Y:S01]  /*bce0*/  SYNCS.PHASECHK.TRANS64.TRYWAIT P0, [R18+URZ+0x30800], R5 ;  /* 0x03080005120075a7 */ /* 0x000e22000800017f */
[----:B------:R-:W-:Y:S02]  /*bcf0*/  VIMNMX R13, R4, 0x80, PT ;  /* 0x00000080040d7848 */ /* 0x000fe40003fe0100 */
[----:B------:R-:W-:Y:S02]  /*bd00*/  PRMT R3, R56, 0x5410, R57 ;  /* 0x0000541038037816 */ /* 0x000fe40000000039 */
[----:B------:R-:W-:Y:S01]  /*bd10*/  ISETP.GE.AND P1, PT, R202, R13, PT ;  /* 0x0000000dca00720c */ /* 0x000fe20003f26270 */
[----:B0-----:R-:W-:-:S12]  /*bd20*/  @!P0 BRA `(.L_x_3872) ;  /* 0x00000144004c8947 */ /* 0x001fd80003800000 */
.L_x_4115:
[----:B------:R-:W-:Y:S05]  /*bd30*/  BSYNC B1 ;  /* 0x0000000000017941 */ /* 0x000fea0003800000 */
.L_x_3871:
        /* <DEDUP_REMOVED lines=8> */
[-C--:B------:R-:W-:Y:S02]  /*bdc0*/  ISETP.GE.AND P3, PT, R206, R4.reuse, PT ;  /* 0x00000004ce00720c */ /* 0x080fe40003f66270 */
[----:B------:R-:W-:-:S02]  /*bdd0*/  ISETP.GE.AND P4, PT, R208, R4, PT ;  /* 0x00000004d000720c */ /* 0x000fc40003f86270 */
[----:B------:R-:W-:-:S03]  /*bde0*/  ISETP.GE.AND P5, PT, R209, R4, PT ;  /* 0x00000004d100720c */ /* 0x000fc60003fa6270 */
[----:B------:R-:W-:Y:S10]  /*bdf0*/  @P0 BRA `(.L_x_3876) ;  /* 0x0000000000980947 */ /* 0x000ff40003800000 */
        /* <DEDUP_REMOVED lines=13> */
[----:B------:R-:W-:Y:S01]  /*bed0*/  FMUL.FTZ R47, R5, R46 ;  /* 0x0000002e052f7220 */ /* 0x000fe20000410000 */
        /* <DEDUP_REMOVED lines=13> */
[----:B------:R-:W-:Y:S01]  /*bfb0*/  FMUL.FTZ R49, R7, R43 ;  /* 0x0000002b07317220 */ /* 0x000fe20000410000 */
[----:B------:R-:W-:Y:S01]  /*bfc0*/  FFMA.FTZ R6, R41, R4, -R44 ;  /* 0x0000000429067223 */ /* 0x000fe2000001082c */
[----:B------:R-:W-:Y:S01]  /*bfd0*/  FMUL.FTZ R50, R7, R5 ;  /* 0x0000000507327220 */ /* 0x000fe20000410000 */
        /* <DEDUP_REMOVED lines=8> */
.L_x_3876:
[----:B------:R-:W-:Y:S05]  /*c060*/  BSYNC B2 ;  /* 0x0000000000027941 */ /* 0x000fea0003800000 */
.L_x_3875:
[----:B------:R-:W-:Y:S04]  /*c070*/  BSSY B2, `(.L_x_3877) ;  /* 0x0000028000027945 */ /* 0x000fe80003800000 */
[----:B------:R-:W-:Y:S05]  /*c080*/  @P1 BRA `(.L_x_3878) ;  /* 0x0000000000981947 */ /* 0x000fea0003800000 */
[----:B01----:R-:W0:Y:S01]  /*c090*/  LDS.128 R4, [R8] ;  /* 0x0000000008047984 */ /* 0x003e220000000c00 */
        /* <DEDUP_REMOVED lines=37> */
.L_x_3878:
[----:B------:R-:W-:Y:S05]  /*c2f0*/  BSYNC B2 ;  /* 0x0000000000027941 */ /* 0x000fea0003800000 */
.L_x_3877:
[----:B------:R-:W-:Y:S04]  /*c300*/  BSSY B2, `(.L_x_3879) ;  /* 0x0000028000027945 */ /* 0x000fe80003800000 */
        /* <DEDUP_REMOVED lines=39> */
.L_x_3880:
[----:B------:R-:W-:Y:S05]  /*c580*/  BSYNC B2 ;  /* 0x0000000000027941 */ /* 0x000fea0003800000 */
.L_x_3879:
[----:B------:R-:W-:Y:S04]  /*c590*/  BSSY B2, `(.L_x_3881) ;  /* 0x0000028000027945 */ /* 0x000fe80003800000 */
[----:B------:R-:W-:Y:S05]  /*c5a0*/  @P3 BRA `(.L_x_3882) ;  /* 0x0000000000983947 */ /* 0x000fea0003800000 */
[----:B0123--:R-:W0:Y:S01]  /*c5b0*/  LDS.128 R4, [R8+0x4000] ;  /* 0x0040000008047984 */ /* 0x00fe220000000c00 */
        /* <DEDUP_REMOVED lines=37> */
.L_x_3882:
[----:B------:R-:W-:Y:S05]  /*c810*/  BSYNC B2 ;  /* 0x0000000000027941 */ /* 0x000fea0003800000 */
.L_x_3881:
[----:B------:R-:W-:Y:S04]  /*c820*/  BSSY B2, `(.L_x_3883) ;  /* 0x0000028000027945 */ /* 0x000fe80003800000 */
[----:B------:R-:W-:Y:S05]  /*c830*/  @P4 BRA `(.L_x_3884) ;  /* 0x0000000000984947 */ /* 0x000fea0003800000 */
[----:B01234-:R-:W0:Y:S01]  /*c840*/  LDS.128 R4, [R9+0x1a400] ;  /* 0x01a4000009047984 */ /* 0x01fe220000000c00 */
        /* <DEDUP_REMOVED lines=37> */
.L_x_3884:
[----:B------:R-:W-:Y:S05]  /*caa0*/  BSYNC B2 ;  /* 0x0000000000027941 */ /* 0x000fea0003800000 */
.L_x_3883:
        /* <DEDUP_REMOVED lines=39> */
.L_x_3874:
[----:B------:R-:W-:Y:S05]  /*cd20*/  BSYNC B1 ;  /* 0x0000000000017941 */ /* 0x000fea0003800000 */
.L_x_3873:
[----:B01234-:R-:W-:-:S04]  /*cd30*/  IADD3 R4, R202, 0x40, RZ ;  /* 0x00000040ca047810 */ /* 0x01ffc80007ffe0ff */
[----:B------:R-:W-:-:S13]  /*cd40*/  ISETP.GE.AND P0, PT, R4, R13, PT ;  /* 0x0000000d0400720c */ /* 0x000fda0003f06270 */
[----:B------:R-:W-:Y:S05]  /*cd50*/  @P0 BRA `(.L_x_3885) ;  /* 0x0000003c00080947 */ /* 0x000fea0003800000 */
[----:B------:R-:W0:Y:S01]  /*cd60*/  LDC R4, c[0x0][0x3f4] ;  /* 0x0000fd00ff047b82 */ /* 0x000e220000000800 */
[----:B------:R-:W-:Y:S01]  /*cd70*/  BSSY B1, `(.L_x_3886) ;  /* 0x000002e000017945 */ /* 0x000fe20003800000 */
[-C--:B0-----:R-:W-:Y:S02]  /*cd80*/  ISETP.GE.AND P0, PT, R196, R4.reuse, PT ;  /* 0x00000004c400720c */ /* 0x081fe40003f06270 */
[-C--:B------:R-:W-:Y:S02]  /*cd90*/  ISETP.GE.AND P1, PT, R207, R4.reuse, PT ;  /* 0x00000004cf00720c */ /* 0x080fe40003f26270 */
[-C--:B------:R-:W-:Y:S02]  /*cda0*/  ISETP.GE.AND P2, PT, R205, R4.reuse, PT ;  /* 0x00000004cd00720c */ /* 0x080fe40003f46270 */
[-C--:B------:R-:W-:Y:S02]  /*cdb0*/  ISETP.GE.AND P3, PT, R206, R4.reuse, PT ;  /* 0x00000004ce00720c */ /* 0x080fe40003f66270 */
[----:B------:R-:W-:-:S02]  /*cdc0*/  ISETP.GE.AND P4, PT, R208, R4, PT ;  /* 0x00000004d000720c */ /* 0x000fc40003f86270 */
[----:B------:R-:W-:-:S03]  /*cdd0*/  ISETP.GE.AND P5, PT, R209, R4, PT ;  /* 0x00000004d100720c */ /* 0x000fc60003fa6270 */
[----:B------:R-:W-:Y:S10]  /*cde0*/  @P0 BRA `(.L_x_3887) ;  /* 0x0000000000980947 */ /* 0x000ff40003800000 */
        /* <DEDUP_REMOVED lines=10> */
[----:B------:R-:W-:Y:S01]  /*ce90*/  FMUL.FTZ R44, R43, R4 ;  /* 0x000000042b2c7220 */ /* 0x000fe20000410000 */
[----:B------:R-:W-:Y:S02]  /*cea0*/  HADD2.F32 R40, -RZ, R6.H0_H0 ;  /* 0x20000006ff287230 */ /* 0x000fe40000004100 */
[----:B------:R-:W-:Y:S01]  /*ceb0*/  FMUL.FTZ R46, R49, R5 ;  /* 0x00000005312e7220 */ /* 0x000fe20000410000 */
[----:B------:R-:W-:Y:S01]  /*cec0*/  FFMA.FTZ R4, R43, R13, -R42 ;  /* 0x0000000d2b047223 */ /* 0x000fe2000001082a */
[----:B------:R-:W-:Y:S01]  /*ced0*/  FMUL.FTZ R42, R45, R5 ;  /* 0x000000052d2a7220 */ /* 0x000fe20000410000 */
[----:B------:R-:W-:-:S02]  /*cee0*/  HADD2.F32 R41, -RZ, R7.H0_H0 ;  /* 0x20000007ff297230 */ /* 0x000fc40000004100 */
[----:B------:R-:W-:Y:S01]  /*cef0*/  FFMA.FTZ R13, R47, R13, R44 ;  /* 0x0000000d2f0d7223 */ /* 0x000fe2000001002c */
        /* <DEDUP_REMOVED lines=11> */
[C---:B------:R-:W-:Y:S01]  /*cfb0*/  FMUL.FTZ R37, R44.reuse, R6 ;  /* 0x000000062c257220 */ /* 0x040fe20000410000 */
[-C--:B------:R-:W-:Y:S01]  /*cfc0*/  FMUL.FTZ R36, R45, R7.reuse ;  /* 0x000000072d247220 */ /* 0x080fe20000410000 */
[-C--:B------:R-:W-:Y:S01]  /*cfd0*/  FFMA.FTZ R6, R44, R40.reuse, -R35 ;  /* 0x000000282c067223 */ /* 0x080fe20000010823 */
[C---:B------:R-:W-:Y:S01]  /*cfe0*/  FMUL.FTZ R38, R43.reuse, R7 ;  /* 0x000000072b267220 */ /* 0x040fe20000410000 */
[----:B------:R-:W-:Y:S01]  /*cff0*/  FFMA.FTZ R37, R46, R40, R37 ;  /* 0x000000282e257223 */ /* 0x000fe20000010025 */
[-C--:B------:R-:W-:Y:S02]  /*d000*/  FFMA.FTZ R7, R43, R41.reuse, -R36 ;  /* 0x000000292b077223 */ /* 0x080fe40000010824 */
[----:B------:R-:W-:-:S02]  /*d010*/  FFMA.FTZ R38, R45, R41, R38 ;  /* 0x000000292d267223 */ /* 0x000fc40000010026 */
[----:B------:R-:W-:-:S03]  /*d020*/  F2FP.F16.F32.PACK_AB R6, R37, R6 ;  /* 0x000000062506723e */ /* 0x000fc600000000ff */
[----:B------:R-:W-:-:S05]  /*d030*/  F2FP.F16.F32.PACK_AB R7, R38, R7 ;  /* 0x000000072607723e */ /* 0x000fca00000000ff */
[----:B------:R0:W-:Y:S02]  /*d040*/  STS.128 [R9+0x14400], R4 ;  /* 0x0144000409007388 */ /* 0x0001e40000000c00 */
.L_x_3887:
[----:B------:R-:W-:Y:S05]  /*d050*/  BSYNC B1 ;  /* 0x0000000000017941 */ /* 0x000fea0003800000 */
.L_x_3886:
        /* <DEDUP_REMOVED lines=40> */
.L_x_3889:
[----:B------:R-:W-:Y:S05]  /*d2e0*/  BSYNC B1 ;  /* 0x0000000000017941 */ /* 0x000fea0003800000 */
.L_x_3888:
        /* <DEDUP_REMOVED lines=40> */
.L_x_3891:
[----:B------:R-:W-:Y:S05]  /*d570*/  BSYNC B1 ;  /* 0x0000000000017941 */ /* 0x000fea0003800000 */
.L_x_3890:
        /* <DEDUP_REMOVED lines=40> */
.L_x_3893:
[----:B------:R-:W-:Y:S05]  /*d800*/  BSYNC B1 ;  /* 0x0000000000017941 */ /* 0x000fea0003800000 */
.L_x_3892:
        /* <DEDUP_REMOVED lines=40> */
.L_x_3895:
[----:B------:R-:W-:Y:S05]  /*da90*/  BSYNC B1 ;  /* 0x0000000000017941 */ /* 0x000fea0003800000 */
.L_x_3894:
        /* <DEDUP_REMOVED lines=13> */
[----:B------:R-:W-:Y:S01]  /*db70*/  FMUL.FTZ R15, R28, R5 ;  /* 0x000000051c0f7220 */ /* 0x000fe20000410000 */
[----:B------:R-:W-:Y:S01]  /*db80*/  FFMA.FTZ R4, R21, R9, -R20 ;  /* 0x0000000915047223 */ /* 0x000fe20000010814 */
[----:B------:R-:W-:-:S02]  /*db90*/  HADD2.F32 R14, -RZ, R7.H0_H0 ;  /* 0x20000007ff0e7230 */ /* 0x000fc40000004100 */
[----:B------:R-:W-:Y:S01]  /*dba0*/  FFMA.FTZ R9, R25, R9, R24 ;  /* 0x0000000919097223 */ /* 0x000fe20000010018 */
        /* <DEDUP_REMOVED lines=8> */
[----:B------:R-:W-:Y:S02]  /*dc30*/  HADD2.F32 R15, -RZ, R0.H1_H1 ;  /* 0x30000000ff0f7230 */ /* 0x000fe40000004100 */
[-C--:B------:R-:W-:Y:S01]  /*dc40*/  FMUL.FTZ R0, R25, R6.reuse ;  /* 0x0000000619007220 */ /* 0x080fe20000410000 */
[----:B------:R-:W-:Y:S02]  /*dc50*/  HADD2.F32 R10, -RZ, R3.H1_H1 ;  /* 0x30000003ff0a7230 */ /* 0x000fe40000004100 */
[----:B------:R-:W-:Y:S01]  /*dc60*/  FMUL.FTZ R3, R20, R7 ;  /* 0x0000000714037220 */ /* 0x000fe20000410000 */
[----:B------:R-:W-:Y:S01]  /*dc70*/  F2FP.F16.F32.PACK_AB R5, R12, R5 ;  /* 0x000000050c05723e */ /* 0x000fe200000000ff */
[C---:B------:R-:W-:Y:S01]  /*dc80*/  FMUL.FTZ R6, R15.reuse, R6 ;  /* 0x000000060f067220 */ /* 0x040fe20000410000 */
[----:B------:R-:W-:Y:S01]  /*dc90*/  FFMA.FTZ R0, R15, R13, -R0 ;  /* 0x0000000d0f007223 */ /* 0x000fe20000010800 */
[C---:B------:R-:W-:Y:S01]  /*dca0*/  FMUL.FTZ R7, R10.reuse, R7 ;  /* 0x000000070a077220 */ /* 0x040fe20000410000 */
[----:B------:R-:W-:Y:S01]  /*dcb0*/  FFMA.FTZ R3, R10, R14, -R3 ;  /* 0x0000000e0a037223 */ /* 0x000fe20000010803 */
[----:B------:R-:W-:-:S02]  /*dcc0*/  FFMA.FTZ R13, R25, R13, R6 ;  /* 0x0000000d190d7223 */ /* 0x000fc40000010006 */
[----:B------:R-:W-:-:S03]  /*dcd0*/  FFMA.FTZ R14, R20, R14, R7 ;  /* 0x0000000e140e7223 */ /* 0x000fc60000010007 */
[----:B------:R-:W-:Y:S02]  /*dce0*/  F2FP.F16.F32.PACK_AB R6, R13, R0 ;  /* 0x000000000d06723e */ /* 0x000fe400000000ff */
[----:B------:R-:W-:-:S05]  /*dcf0*/  F2FP.F16.F32.PACK_AB R7, R14, R3 ;  /* 0x000000030e07723e */ /* 0x000fca00000000ff */
[----:B------:R0:W-:Y:S01]  /*dd00*/  STS.128 [R8+0xa000], R4 ;  /* 0x00a0000408007388 */ /* 0x0001e20000000c00 */
[----:B------:R-:W-:Y:S05]  /*dd10*/  BRA `(.L_x_3885) ;  /* 0x0000002c00187947 */ /* 0x000fea0003800000 */
.L_x_3867:
[----:B------:R-:W-:-:S03]  /*dd20*/  UMOV UR4, 0xffffffff ;  /* 0xffffffff00047882 */ /* 0x000fc60000000000 */
[----:B------:R-:W-:Y:S05]  /*dd30*/  BRA.DIV UR4, `(.L_x_3896) ;  /* 0x00000126045c7947 */ /* 0x000fea000b800000 */
[----:B------:R0:W1:Y:S04]  /*dd40*/  SHFL.IDX PT, R3, R25, RZ, 0x1c1f ;  /* 0x001c1fff19037589 */ /* 0x00006800000e0000 */
[----:B------:R0:W2:Y:S04]  /*dd50*/  SHFL.IDX PT, R0, R24, RZ, 0x1c1f ;  /* 0x001c1fff18007589 */ /* 0x0000a800000e0000 */
[----:B------:R0:W3:Y:S04]  /*dd60*/  SHFL.IDX PT, R21, R27, RZ, 0x1c1f ;  /* 0x001c1fff1b157589 */ /* 0x0000e800000e0000 */
[----:B------:R0:W4:Y:S02]  /*dd70*/  SHFL.IDX PT, R20, R26, RZ, 0x1c1f ;  /* 0x001c1fff1a147589 */ /* 0x00012400000e0000 */
.L_x_4121:
        /* <DEDUP_REMOVED lines=12> */
[----:B------:R-:W-:Y:S02]  /*de40*/  CS2R R26, SRZ ;  /* 0x00000000001a7805 */ /* 0x000fe4000001ff00 */
[----:B------:R-:W-:Y:S02]  /*de50*/  CS2R R28, SRZ ;  /* 0x00000000001c7805 */ /* 0x000fe4000001ff00 */
[----:B------:R-:W-:Y:S02]  /*de60*/  CS2R R30, SRZ ;  /* 0x00000000001e7805 */ /* 0x000fe4000001ff00 */
[----:B------:R-:W-:-:S02]  /*de70*/  CS2R R32, SRZ ;  /* 0x0000000000207805 */ /* 0x000fc4000001ff00 */
[----:B------:R-:W-:Y:S01]  /*de80*/  CS2R R34, SRZ ;  /* 0x0000000000227805 */ /* 0x000fe2000001ff00 */
[----:B------:R-:W-:Y:S06]  /*de90*/  @P0 BRA `(.L_x_3898) ;  /* 0x0000000000900947 */ /* 0x000fec0003800000 */
[----:B------:R-:W-:Y:S01]  /*dea0*/  ULDC UR4, c[0x0][0x3f4] ;  /* 0x0000fd0000047ab9 */ /* 0x000fe20000000800 */
[----:B-1----:R-:W-:Y:S01]  /*deb0*/  MOV R5, R3 ;  /* 0x0000000300057202 */ /* 0x002fe20000000f00 */
[----:B--2---:R-:W-:Y:S01]  /*dec0*/  IMAD.MOV.U32 R4, RZ, RZ, R0 ;  /* 0x000000ffff047224 */ /* 0x004fe200078e0000 */
[----:B------:R-:W-:Y:S02]  /*ded0*/  ISETP.GE.AND P2, PT, R16, UR4, PT ;  /* 0x0000000410007c0c */ /* 0x000fe4000bf46270 */
[----:B------:R-:W-:Y:S02]  /*dee0*/  CS2R R28, SRZ ;  /* 0x00000000001c7805 */ /* 0x000fe4000001ff00 */
[----:B------:R-:W-:Y:S02]  /*def0*/  ISETP.GE.AND P3, PT, R194, UR4, PT ;  /* 0x00000004c2007c0c */ /* 0x000fe4000bf66270 */
[----:B------:R-:W-:Y:S02]  /*df00*/  CS2R R30, SRZ ;  /* 0x00000000001e7805 */ /* 0x000fe4000001ff00 */
[----:B------:R-:W-:-:S02]  /*df10*/  ISETP.GE.AND P4, PT, R193, UR4, PT ;  /* 0x00000004c1007c0c */ /* 0x000fc4000bf86270 */
[----:B------:R-:W-:Y:S02]  /*df20*/  CS2R R8, SRZ ;  /* 0x0000000000087805 */ /* 0x000fe4000001ff00 */
[----:B------:R-:W-:Y:S02]  /*df30*/  CS2R R10, SRZ ;  /* 0x00000000000a7805 */ /* 0x000fe4000001ff00 */
[----:B------:R-:W-:Y:S02]  /*df40*/  CS2R R32, SRZ ;  /* 0x0000000000207805 */ /* 0x000fe4000001ff00 */
[----:B------:R-:W-:Y:S01]  /*df50*/  CS2R R34, SRZ ;  /* 0x0000000000227805 */ /* 0x000fe2000001ff00 */
[----:B------:R-:W-:Y:S02]  /*df60*/  @!P2 IMAD.SHL.U32 R47, R16, 0x2, RZ ;  /* 0x00000002102fa824 */ /* 0x000fe400078e00ff */
[----:B------:R-:W-:Y:S02]  /*df70*/  @!P3 IMAD.SHL.U32 R39, R195, 0x8, RZ ;  /* 0x00000008c327b824 */ /* 0x000fe400078e00ff */
[----:B------:R-:W-:Y:S01]  /*df80*/  @!P4 IMAD.SHL.U32 R43, R198, 0x8, RZ ;  /* 0x00000008c62bc824 */ /* 0x000fe200078e00ff */
[-C--:B------:R-:W-:Y:S01]  /*df90*/  @!P2 IADD3 R44, P0, R0, R47.reuse, RZ ;  /* 0x0000002f002ca210 */ /* 0x080fe20007f1e0ff */
[----:B------:R-:W-:Y:S01]  /*dfa0*/  @!P3 IMAD.WIDE R36, R39, 0x2, R4 ;  /* 0x000000022724b825 */ /* 0x000fe200078e0204 */
[----:B----4-:R-:W-:-:S02]  /*dfb0*/  @!P2 IADD3 R46, P1, R20, R47, RZ ;  /* 0x0000002f142ea210 */ /* 0x010fc40007f3e0ff */
[----:B------:R-:W-:Y:S01]  /*dfc0*/  @!P2 SHF.L.U64.HI R0, R16, 0x1, R17 ;  /* 0x000000011000a819 */ /* 0x000fe20000010211 */
[----:B------:R-:W-:Y:S01]  /*dfd0*/  @!P4 IMAD.WIDE R40, R43, 0x2, R4 ;  /* 0x000000022b28c825 */ /* 0x000fe200078e0204 */
[----:B------:R-:W-:Y:S02]  /*dfe0*/  CS2R R12, SRZ ;  /* 0x00000000000c7805 */ /* 0x000fe4000001ff00 */
[----:B------:R-:W-:Y:S02]  /*dff0*/  CS2R R14, SRZ ;  /* 0x00000000000e7805 */ /* 0x000fe4000001ff00 */
[----:B------:R-:W-:Y:S02]  /*e000*/  CS2R R24, SRZ ;  /* 0x0000000000187805 */ /* 0x000fe4000001ff00 */
[----:B------:R-:W-:Y:S02]  /*e010*/  CS2R R26, SRZ ;  /* 0x00000000001a7805 */ /* 0x000fe4000001ff00 */
[----:B------:R-:W-:-:S02]  /*e020*/  CS2R R4, SRZ ;  /* 0x0000000000047805 */ /* 0x000fc4000001ff00 */
[----:B------:R-:W-:Y:S01]  /*e030*/  CS2R R6, SRZ ;  /* 0x0000000000067805 */ /* 0x000fe2000001ff00 */
[--C-:B---3--:R-:W-:Y:S01]  /*e040*/  @!P3 IMAD.WIDE R38, R39, 0x2, R20.reuse ;  /* 0x000000022726b825 */ /* 0x108fe200078e0214 */
[----:B------:R-:W-:Y:S01]  /*e050*/  @!P2 IADD3.X R45, R3, R0, RZ, P0, !PT ;  /* 0x00000000032da210 */ /* 0x000fe200007fe4ff */
[----:B------:R0:W5:Y:S02]  /*e060*/  @!P3 LD.E.128 R28, desc[UR56][R36.64] ;  /* 0x00000038241cb980 */ /* 0x000164000c101d00 */
[----:B------:R-:W-:Y:S02]  /*e070*/  @!P4 IMAD.WIDE R42, R43, 0x2, R20 ;  /* 0x000000022b2ac825 */ /* 0x000fe400078e0214 */
[----:B------:R0:W5:Y:S02]  /*e080*/  @!P3 LD.E.128 R8, desc[UR56][R38.64] ;  /* 0x000000382608b980 */ /* 0x000164000c101d00 */
[----:B------:R-:W-:Y:S02]  /*e090*/  @!P2 IMAD.X R47, R21, 0x1, R0, P1 ;  /* 0x00000001152fa824 */ /* 0x000fe400008e0600 */
[----:B------:R0:W5:Y:S04]  /*e0a0*/  @!P4 LD.E.128 R32, desc[UR56][R40.64] ;  /* 0x000000382820c980 */ /* 0x000168000c101d00 */
[----:B------:R0:W5:Y:S04]  /*e0b0*/  @!P4 LD.E.128 R12, desc[UR56][R42.64] ;  /* 0x000000382a0cc980 */ /* 0x000168000c101d00 */
[----:B------:R0:W5:Y:S04]  /*e0c0*/  @!P2 LD.E.128 R24, desc[UR56][R44.64] ;  /* 0x000000382c18a980 */ /* 0x000168000c101d00 */
[----:B------:R0:W5:Y:S02]  /*e0d0*/  @!P2 LD.E.128 R4, desc[UR56][R46.64] ;  /* 0x000000382e04a980 */ /* 0x000164000c101d00 */
.L_x_3898:
[----:B------:R-:W-:Y:S05]  /*e0e0*/  BSYNC B1 ;  /* 0x0000000000017941 */ /* 0x000fea0003800000 */
.L_x_3897:
[----:B------:R-:W4:Y:S01]  /*e0f0*/  LDL R64, [R1+0x4] ;  /* 0x0000040001407983 */ /* 0x000f220000100800 */
[----:B--2--5:R-:W-:Y:S01]  /*e100*/  IMAD.MOV.U32 R0, RZ, RZ, R24 ;  /* 0x000000ffff007224 */ /* 0x024fe200078e0018 */
[----:B-1----:R-:W-:Y:S01]  /*e110*/  MOV R3, R25 ;  /* 0x0000001900037202 */ /* 0x002fe20000000f00 */
[----:B0-----:R-:W-:Y:S01]  /*e120*/  IMAD.MOV.U32 R36, RZ, RZ, R26 ;  /* 0x000000ffff247224 */ /* 0x001fe200078e001a */
[--C-:B------:R-:W-:Y:S01]  /*e130*/  SHF.R.U64 R26, R26, 0x10, R27.reuse ;  /* 0x000000101a1a7819 */ /* 0x100fe2000000121b */
[--C-:B---3--:R-:W-:Y:S01]  /*e140*/  IMAD.MOV.U32 R21, RZ, RZ, R27.reuse ;  /* 0x000000ffff157224 */ /* 0x108fe200078e001b */
[----:B------:R-:W-:Y:S01]  /*e150*/  SHF.R.U32.HI R42, RZ, 0x10, R27 ;  /* 0x00000010ff2a7819 */ /* 0x000fe2000001161b */
[----:B------:R-:W-:Y:S01]  /*e160*/  IMAD.MOV.U32 R27, RZ, RZ, R30 ;  /* 0x000000ffff1b7224 */ /* 0x000fe200078e001e */
[----:B------:R-:W-:Y:S01]  /*e170*/  SHF.R.U64 R45, R30, 0x10, R31 ;  /* 0x000000101e2d7819 */ /* 0x000fe2000000121f */
[----:B------:R-:W-:Y:S01]  /*e180*/  IMAD.MOV.U32 R30, RZ, RZ, R32 ;  /* 0x000000ffff1e7224 */ /* 0x000fe200078e0020 */
[--C-:B------:R-:W-:Y:S01]  /*e190*/  SHF.R.U64 R47, R32, 0x10, R33.reuse ;  /* 0x00000010202f7819 */ /* 0x100fe20000001221 */
[----:B------:R-:W-:Y:S01]  /*e1a0*/  IMAD.MOV.U32 R38, RZ, RZ, R4 ;  /* 0x000000ffff267224 */ /* 0x000fe200078e0004 */
[----:B------:R-:W-:Y:S01]  /*e1b0*/  MOV R32, R34 ;  /* 0x0000002200207202 */ /* 0x000fe20000000f00 */
[----:B------:R-:W-:Y:S01]  /*e1c0*/  IMAD.MOV.U32 R39, RZ, RZ, R33 ;  /* 0x000000ffff277224 */ /* 0x000fe200078e0021 */
[----:B------:R-:W-:Y:S01]  /*e1d0*/  SHF.R.U64 R50, R34, 0x10, R35 ;  /* 0x0000001022327819 */ /* 0x000fe20000001223 */
[----:B------:R-:W-:Y:S01]  /*e1e0*/  IMAD.MOV.U32 R40, RZ, RZ, R6 ;  /* 0x000000ffff287224 */ /* 0x000fe200078e0006 */
[----:B------:R-:W-:Y:S01]  /*e1f0*/  PRMT R34, R0, 0x5410, R3 ;  /* 0x0000541000227816 */ /* 0x000fe20000000003 */
[----:B------:R-:W-:Y:S01]  /*e200*/  BSSY B1, `(.L_x_3899) ;  /* 0x0000040000017945 */ /* 0x000fe20003800000 */
[----:B----4-:R-:W-:-:S02]  /*e210*/  MOV R20, R5 ;  /* 0x0000000500147202 */ /* 0x010fc40000000f00 */
[----:B------:R-:W-:Y:S01]  /*e220*/  SHF.R.U64 R52, R4, 0x10, R5 ;  /* 0x0000001004347819 */ /* 0x000fe20000001205 */
[----:B------:R-:W-:Y:S01]  /*e230*/  IMAD.MOV.U32 R4, RZ, RZ, R7 ;  /* 0x000000ffff047224 */ /* 0x000fe200078e0007 */
[----:B------:R-:W-:Y:S02]  /*e240*/  SHF.R.U32.HI R53, RZ, 0x10, R5 ;  /* 0x00000010ff357819 */ /* 0x000fe40000011605 */
[--C-:B------:R-:W-:Y:S02]  /*e250*/  SHF.R.U64 R37, R24, 0x10, R25.reuse ;  /* 0x0000001018257819 */ /* 0x100fe40000001219 */
[----:B------:R-:W-:Y:S01]  /*e260*/  SHF.R.U32.HI R41, RZ, 0x10, R25 ;  /* 0x00000010ff297819 */ /* 0x000fe20000011619 */
[--C-:B------:R-:W-:Y:S01]  /*e270*/  IMAD.MOV.U32 R25, RZ, RZ, R29.reuse ;  /* 0x000000ffff197224 */ /* 0x100fe200078e001d */
[----:B------:R-:W-:Y:S02]  /*e280*/  MOV R24, R28 ;  /* 0x0000001c00187202 */ /* 0x000fe40000000f00 */
[----:B------:R-:W-:-:S02]  /*e290*/  SHF.R.U64 R43, R28, 0x10, R29 ;  /* 0x000000101c2b7819 */ /* 0x000fc4000000121d */
[----:B------:R-:W-:Y:S02]  /*e2a0*/  SHF.R.U32.HI R44, RZ, 0x10, R29 ;  /* 0x00000010ff2c7819 */ /* 0x000fe4000001161d */
[----:B------:R-:W-:Y:S01]  /*e2b0*/  SHF.R.U32.HI R49, RZ, 0x10, R33 ;  /* 0x00000010ff317819 */ /* 0x000fe20000011621 */
[----:B------:R-:W-:Y:S01]  /*e2c0*/  IMAD.MOV.U32 R33, RZ, RZ, R35 ;  /* 0x000000ffff217224 */ /* 0x000fe200078e0023 */
[----:B------:R-:W-:Y:S01]  /*e2d0*/  SHF.R.U64 R54, R6, 0x10, R7 ;  /* 0x0000001006367819 */ /* 0x000fe20000001207 */
[----:B------:R-:W-:Y:S01]  /*e2e0*/  IMAD.MOV.U32 R6, RZ, RZ, R9 ;  /* 0x000000ffff067224 */ /* 0x000fe200078e0009 */
[----:B------:R-:W-:Y:S02]  /*e2f0*/  SHF.R.U32.HI R55, RZ, 0x10, R7 ;  /* 0x00000010ff377819 */ /* 0x000fe40000011607 */
[----:B------:R-:W-:Y:S02]  /*e300*/  MOV R28, R31 ;  /* 0x0000001f001c7202 */ /* 0x000fe40000000f00 */
[----:B------:R-:W-:Y:S01]  /*e310*/  SHF.R.U32.HI R46, RZ, 0x10, R31 ;  /* 0x00000010ff2e7819 */ /* 0x000fe2000001161f */
[----:B------:R-:W-:Y:S01]  /*e320*/  IMAD.MOV.U32 R31, RZ, RZ, R10 ;  /* 0x000000ffff1f7224 */ /* 0x000fe200078e000a */
[----:B------:R-:W-:-:S02]  /*e330*/  MOV R29, R8 ;  /* 0x00000008001d7202 */ /* 0x000fc40000000f00 */
[--C-:B------:R-:W-:Y:S01]  /*e340*/  SHF.R.U64 R56, R8, 0x10, R9.reuse ;  /* 0x0000001008387819 */ /* 0x100fe20000001209 */
[----:B------:R-:W-:Y:S01]  /*e350*/  IMAD.MOV.U32 R8, RZ, RZ, R12 ;  /* 0x000000ffff087224 */ /* 0x000fe200078e000c */
[----:B------:R-:W-:Y:S01]  /*e360*/  SHF.R.U32.HI R57, RZ, 0x10, R9 ;  /* 0x00000010ff397819 */ /* 0x000fe20000011609 */
[----:B------:R-:W-:Y:S01]  /*e370*/  IMAD.MOV.U32 R9, RZ, RZ, R13 ;  /* 0x000000ffff097224 */ /* 0x000fe200078e000d */
[----:B------:R-:W-:Y:S02]  /*e380*/  MOV R7, R11 ;  /* 0x0000000b00077202 */ /* 0x000fe40000000f00 */
[--C-:B------:R-:W-:Y:S02]  /*e390*/  SHF.R.U64 R58, R10, 0x10, R11.reuse ;  /* 0x000000100a3a7819 */ /* 0x100fe4000000120b */
[----:B------:R-:W-:Y:S01]  /*e3a0*/  SHF.R.U32.HI R59, RZ, 0x10, R11 ;  /* 0x00000010ff3b7819 */ /* 0x000fe2000001160b */
[----:B------:R-:W-:Y:S01]  /*e3b0*/  IMAD.MOV.U32 R11, RZ, RZ, R15 ;  /* 0x000000ffff0b7224 */ /* 0x000fe200078e000f */
[----:B------:R-:W-:-:S02]  /*e3c0*/  PRMT R24, R24, 0x5410, R25 ;  /* 0x0000541018187816 */ /* 0x000fc40000000019 */
[----:B------:R-:W-:Y:S02]  /*e3d0*/  SHF.R.U32.HI R51, RZ, 0x10, R35 ;  /* 0x00000010ff337819 */ /* 0x000fe40000011623 */
[--C-:B------:R-:W-:Y:S02]  /*e3e0*/  SHF.R.U64 R60, R12, 0x10, R13.reuse ;  /* 0x000000100c3c7819 */ /* 0x100fe4000000120d */
[----:B------:R-:W-:Y:S02]  /*e3f0*/  SHF.R.U32.HI R61, RZ, 0x10, R13 ;  /* 0x00000010ff3d7819 */ /* 0x000fe4000001160d */
[----:B------:R-:W-:Y:S02]  /*e400*/  MOV R10, R14 ;  /* 0x0000000e000a7202 */ /* 0x000fe40000000f00 */
[----:B------:R-:W-:Y:S02]  /*e410*/  VIMNMX R25, R48, 0x80, PT ;  /* 0x0000008030197848 */ /* 0x000fe40003fe0100 */
[----:B------:R-:W-:-:S02]  /*e420*/  PRMT R35, R37, 0x5410, R41 ;  /* 0x0000541025237816 */ /* 0x000fc40000000029 */
[--C-:B------:R-:W-:Y:S02]  /*e430*/  SHF.R.U64 R62, R14, 0x10, R15.reuse ;  /* 0x000000100e3e7819 */ /* 0x100fe4000000120f */
[----:B------:R-:W-:Y:S02]  /*e440*/  SHF.R.U32.HI R63, RZ, 0x10, R15 ;  /* 0x00000010ff3f7819 */ /* 0x000fe4000001160f */
        /* <DEDUP_REMOVED lines=14> */
[----:B------:R-:W-:Y:S02]  /*e530*/  ISETP.GE.AND P1, PT, R202, R25, PT ;  /* 0x00000019ca00720c */ /* 0x000fe40003f26270 */
[----:B------:R-:W-:-:S02]  /*e540*/  PRMT R14, R8, 0x5410, R9 ;  /* 0x00005410080e7816 */ /* 0x000fc40000000009 */
        /* <DEDUP_REMOVED lines=8> */
[----:B------:R-:W-:Y:S02]  /*e5d0*/  PRMT R39, R52, 0x5410, R53 ;  /* 0x0000541034277816 */ /* 0x000fe40000000035 */
[----:B------:R-:W-:Y:S01]  /*e5e0*/  PRMT R30, R56, 0x5410, R57 ;  /* 0x00005410381e7816 */ /* 0x000fe20000000039 */
[----:B0-----:R-:W-:Y:S06]  /*e5f0*/  @!P0 BRA `(.L_x_3900) ;  /* 0x0000011c00a08947 */ /* 0x001fec0003800000 */
.L_x_4122:
[----:B------:R-:W-:Y:S05]  /*e600*/  BSYNC B1 ;  /* 0x0000000000017941 */ /* 0x000fea0003800000 */
.L_x_3899:
[----:B------:R-:W-:Y:S01]  /*e610*/  BSSY B1, `(.L_x_3901) ;  /* 0x000011c000017945 */ /* 0x000fe20003800000 */
[----:B------:R-:W-:-:S03]  /*e620*/  PRMT R21, R62, 0x5410, R63 ;  /* 0x000054103e157816 */ /* 0x000fc6000000003f */
[----:B------:R-:W-:Y:S05]  /*e630*/  @P1 BRA `(.L_x_3902) ;  /* 0x0000001000641947 */ /* 0x000fea0003800000 */
[----:B------:R-:W1:Y:S01]  /*e640*/  LDC R33, c[0x0][0x3f4] ;  /* 0x0000fd00ff217b82 */ /* 0x000e620000000800 */
[----:B------:R-:W-:Y:S01]  /*e650*/  BSSY B2, `(.L_x_3903) ;  /* 0x0000065000027945 */ /* 0x000fe20003800000 */
[-C--:B-1----:R-:W-:Y:S02]  /*e660*/  ISETP.GE.AND P0, PT, R16, R33.reuse, PT ;  /* 0x000000211000720c */ /* 0x082fe40003f06270 */
[-C--:B------:R-:W-:Y:S02]  /*e670*/  ISETP.GE.AND P1, PT, R194, R33.reuse, PT ;  /* 0x00000021c200720c */ /* 0x080fe40003f26270 */
[----:B------:R-:W-:-:S09]  /*e680*/  ISETP.GE.AND P2, PT, R193, R33, PT ;  /* 0x00000021c100720c */ /* 0x000fd20003f46270 */
[----:B------:R-:W-:Y:S05]  /*e690*/  @P0 BRA `(.L_x_3904) ;  /* 0x0000000400800947 */ /* 0x000fea0003800000 */
[----:B------:R-:W1:Y:S01]  /*e6a0*/  S2R R6, SR_TID.X ;  /* 0x0000000000067919 */ /* 0x000e620000002100 */
[----:B0-----:R-:W-:Y:S01]  /*e6b0*/  LOP3.LUT R5, R215, 0x38, R16, 0xf8, !PT ;  /* 0x00000038d7057812 */ /* 0x001fe200078ef810 */
[----:B------:R-:W-:Y:S02]  /*e6c0*/  HADD2.F32 R53, -RZ, R38.H0_H0 ;  /* 0x20000026ff357230 */ /* 0x000fe40000004100 */
[----:B------:R-:W-:Y:S02]  /*e6d0*/  HADD2.F32 R51, -RZ, R34.H0_H0 ;  /* 0x20000022ff337230 */ /* 0x000fe40000004100 */
[----:B------:R-:W-:Y:S01]  /*e6e0*/  HADD2.F32 R55, -RZ, R39.H0_H0 ;  /* 0x20000027ff377230 */ /* 0x000fe20000004100 */
[----:B-1----:R-:W-:-:S04]  /*e6f0*/  IADD3 R6, R6, -0x80, RZ ;  /* 0xffffff8006067810 */ /* 0x002fc80007ffe0ff */
[----:B------:R-:W-:-:S04]  /*e700*/  SHF.R.S32.HI R4, RZ, 0x1f, R6 ;  /* 0x0000001fff047819 */ /* 0x000fc80000011406 */
[----:B------:R-:W-:-:S04]  /*e710*/  LEA.HI R4, R4, R6, RZ, 0x2 ;  /* 0x0000000604047211 */ /* 0x000fc800078f10ff */
[----:B------:R-:W-:-:S05]  /*e720*/  LOP3.LUT R4, R4, 0xfffffffc, RZ, 0xc0, !PT ;  /* 0xfffffffc04047812 */ /* 0x000fca00078ec0ff */
[----:B------:R-:W-:-:S05]  /*e730*/  IMAD.IADD R4, R6, 0x1, -R4 ;  /* 0x0000000106047824 */ /* 0x000fca00078e0a04 */
[----:B------:R-:W-:Y:S02]  /*e740*/  LEA.HI R6, R33, R4, RZ, 0x1d ;  /* 0x0000000421067211 */ /* 0x000fe400078fe8ff */
[----:B------:R-:W-:Y:S02]  /*e750*/  LOP3.LUT R4, R5, R216, RZ, 0x3c, !PT ;  /* 0x000000d805047212 */ /* 0x000fe400078e3cff */
[----:B------:R-:W-:Y:S01]  /*e760*/  SHF.R.S32.HI R7, RZ, 0x1f, R6 ;  /* 0x0000001fff077819 */ /* 0x000fe20000011406 */
[----:B------:R-:W-:Y:S01]  /*e770*/  IMAD.SHL.U32 R8, R6, 0x8, RZ ;  /* 0x0000000806087824 */ /* 0x000fe200078e00ff */
[----:B------:R-:W-:Y:S02]  /*e780*/  IADD3 R5, R217, R4, RZ ;  /* 0x00000004d9057210 */ /* 0x000fe40007ffe0ff */
[----:B------:R-:W-:Y:S02]  /*e790*/  LEA.HI R6, R7, R6, RZ, 0x3 ;  /* 0x0000000607067211 */ /* 0x000fe400078f18ff */
[----:B------:R-:W-:Y:S01]  /*e7a0*/  LOP3.LUT R7, R215, 0x38, R8, 0xf8, !PT ;  /* 0x00000038d7077812 */ /* 0x000fe200078ef808 */
[----:B------:R-:W-:-:S02]  /*e7b0*/  IMAD R58, R5, 0x2, R18 ;  /* 0x00000002053a7824 */ /* 0x000fc400078e0212 */
[----:B------:R-:W-:Y:S01]  /*e7c0*/  IMAD.SHL.U32 R6, R6, 0x400, RZ ;  /* 0x0000040006067824 */ /* 0x000fe200078e00ff */
[----:B------:R-:W-:-:S04]  /*e7d0*/  LOP3.LUT R9, R7, R216, RZ, 0x3c, !PT ;  /* 0x000000d807097212 */ /* 0x000fc800078e3cff */
[----:B------:R-:W-:Y:S02]  /*e7e0*/  LOP3.LUT R8, R6, 0x7fffe000, RZ, 0xc0, !PT ;  /* 0x7fffe00006087812 */ /* 0x000fe400078ec0ff */
[----:B------:R-:W0:Y:S02]  /*e7f0*/  LDS.128 R4, [R58+0x12400] ;  /* 0x012400003a047984 */ /* 0x000e240000000c00 */
        /* <DEDUP_REMOVED lines=29> */
[----:B------:R-:W-:Y:S02]  /*e9d0*/  HADD2.F32 R48, -RZ, R10.H0_H0 ;  /* 0x2000000aff307230 */ /* 0x000fe40000004100 */
        /* <DEDUP_REMOVED lines=41> */
[----:B------:R1:W-:Y:S01]  /*ec70*/  STS.128 [R58+0x12400], R4 ;  /* 0x012400043a007388 */ /* 0x0003e20000000c00 */
[----:B------:R-:W-:-:S05]  /*ec80*/  F2FP.F16.F32.PACK_AB R11, R42, R49 ;  /* 0x000000312a0b723e */ /* 0x000fca00000000ff */
[----:B------:R1:W-:Y:S02]  /*ec90*/  STS.128 [R60+0x12400], R8 ;  /* 0x012400083c007388 */ /* 0x0003e40000000c00 */
.L_x_3904:
[----:B------:R-:W-:Y:S05]  /*eca0*/  BSYNC B2 ;  /* 0x0000000000027941 */ /* 0x000fea0003800000 */
.L_x_3903:
[----:B------:R-:W-:Y:S04]  /*ecb0*/  BSSY B2, `(.L_x_3905) ;  /* 0x0000059000027945 */ /* 0x000fe80003800000 */
[----:B------:R-:W-:Y:S05]  /*ecc0*/  @P1 BRA `(.L_x_3906) ;  /* 0x00000004005c1947 */ /* 0x000fea0003800000 */
[----:B------:R-:W2:Y:S01]  /*ecd0*/  LDL R59, [R1+0x6c] ;  /* 0x00006c00013b7983 */ /* 0x000ea20000100800 */
[----:B-1----:R-:W-:Y:S01]  /*ece0*/  LEA.HI R4, R33, R195, RZ, 0x1d ;  /* 0x000000c321047211 */ /* 0x002fe200078fe8ff */
[----:B------:R-:W-:Y:S02]  /*ecf0*/  HADD2.F32 R52, -RZ, R24.H0_H0 ;  /* 0x20000018ff347230 */ /* 0x000fe40000004100 */
[--C-:B------:R-:W-:Y:S01]  /*ed00*/  HADD2.F32 R54, -RZ, R29.reuse.H0_H0 ;  /* 0x2000001dff367230 */ /* 0x100fe20000004100 */
[----:B0-----:R-:W-:Y:S01]  /*ed10*/  SHF.R.S32.HI R5, RZ, 0x1f, R4 ;  /* 0x0000001fff057819 */ /* 0x001fe20000011404 */
[----:B------:R-:W-:Y:S02]  /*ed20*/  IMAD.SHL.U32 R6, R4, 0x8, RZ ;  /* 0x0000000804067824 */ /* 0x000fe400078e00ff */
[----:B------:R-:W-:Y:S01]  /*ed30*/  HADD2.F32 R51, -RZ, R30.H0_H0 ;  /* 0x2000001eff337230 */ /* 0x000fe20000004100 */
[----:B------:R-:W-:Y:S01]  /*ed40*/  LEA.HI R4, R5, R4, RZ, 0x3 ;  /* 0x0000000405047211 */ /* 0x000fe200078f18ff */
[----:B------:R-:W-:Y:S01]  /*ed50*/  HADD2.F32 R53, -RZ, R29.H1_H1 ;  /* 0x3000001dff357230 */ /* 0x000fe20000004100 */
[----:B------:R-:W-:-:S03]  /*ed60*/  LOP3.LUT R5, R215, 0x38, R6, 0xf8, !PT ;  /* 0x00000038d7057812 */ /* 0x000fc600078ef806 */
[----:B------:R-:W-:Y:S01]  /*ed70*/  IMAD.SHL.U32 R4, R4, 0x400, RZ ;  /* 0x0000040004047824 */ /* 0x000fe200078e00ff */
[----:B------:R-:W-:-:S04]  /*ed80*/  LOP3.LUT R9, R5, R216, RZ, 0x3c, !PT ;  /* 0x000000d805097212 */ /* 0x000fc800078e3cff */
[----:B------:R-:W-:-:S04]  /*ed90*/  LOP3.LUT R8, R4, 0x7fffe000, RZ, 0xc0, !PT ;  /* 0x7fffe00004087812 */ /* 0x000fc800078ec0ff */
[----:B------:R-:W-:-:S04]  /*eda0*/  IADD3 R9, R9, R8, R217 ;  /* 0x0000000809097210 */ /* 0x000fc80007ffe0d9 */
[----:B------:R-:W-:-:S05]  /*edb0*/  LEA R42, R9, R18, 0x1 ;  /* 0x00000012092a7211 */ /* 0x000fca00078e08ff */
[----:B------:R-:W0:Y:S02]  /*edc0*/  LDS.128 R8, [R42+0x12400] ;  /* 0x012400002a087984 */ /* 0x000e240000000c00 */
[--C-:B0-----:R-:W-:Y:S02]  /*edd0*/  HADD2.F32 R47, -RZ, R8.reuse.H0_H0 ;  /* 0x20000008ff2f7230 */ /* 0x101fe40000004100 */
[----:B------:R-:W-:Y:S02]  /*ede0*/  HADD2.F32 R8, -RZ, R8.H1_H1 ;  /* 0x30000008ff087230 */ /* 0x000fe40000004100 */
[----:B------:R-:W-:Y:S02]  /*edf0*/  HADD2.F32 R48, -RZ, R9.H0_H0 ;  /* 0x20000009ff307230 */ /* 0x000fe40000004100 */
[C---:B------:R-:W-:Y:S01]  /*ee00*/  FMUL.FTZ R56, R47.reuse, R54 ;  /* 0x000000362f387220 */ /* 0x040fe20000410000 */
[----:B------:R-:W-:Y:S01]  /*ee10*/  FMUL.FTZ R58, R47, R52 ;  /* 0x000000342f3a7220 */ /* 0x000fe20000410000 */
[----:B------:R-:W-:-:S02]  /*ee20*/  HADD2.F32 R47, -RZ, R26.H0_H0 ;  /* 0x2000001aff2f7230 */ /* 0x000fc40000004100 */
[C---:B------:R-:W-:Y:S01]  /*ee30*/  FMUL.FTZ R55, R8.reuse, R51 ;  /* 0x0000003308377220 */ /* 0x040fe20000410000 */
[----:B------:R-:W-:Y:S02]  /*ee40*/  HADD2.F32 R9, -RZ, R9.H1_H1 ;  /* 0x30000009ff097230 */ /* 0x000fe40000004100 */
[--C-:B------:R-:W-:Y:S02]  /*ee50*/  HADD2.F32 R49, -RZ, R10.reuse.H0_H0 ;  /* 0x2000000aff317230 */ /* 0x100fe40000004100 */
[----:B------:R-:W-:Y:S01]  /*ee60*/  FMUL.FTZ R57, R8, R47 ;  /* 0x0000002f08397220 */ /* 0x000fe20000410000 */
[----:B------:R-:W-:Y:S02]  /*ee70*/  HADD2.F32 R8, -RZ, R27.H0_H0 ;  /* 0x2000001bff087230 */ /* 0x000fe40000004100 */
[----:B------:R-:W-:Y:S02]  /*ee80*/  HADD2.F32 R10, -RZ, R10.H1_H1 ;  /* 0x3000000aff0a7230 */ /* 0x000fe40000004100 */
[----:B------:R-:W-:-:S02]  /*ee90*/  HADD2.F32 R50, -RZ, R11.H0_H0 ;  /* 0x2000000bff327230 */ /* 0x000fc40000004100 */
[----:B------:R-:W-:Y:S01]  /*eea0*/  HADD2.F32 R11, -RZ, R11.H1_H1 ;  /* 0x3000000bff0b7230 */ /* 0x000fe20000004100 */
[----:B--2---:R-:W0:Y:S02]  /*eeb0*/  LDS.128 R4, [R59] ;  /* 0x000000003b047984 */ /* 0x004e240000000c00 */
[--C-:B0-----:R-:W-:Y:S02]  /*eec0*/  HADD2.F32 R43, -RZ, R4.reuse.H0_H0 ;  /* 0x20000004ff2b7230 */ /* 0x101fe40000004100 */
[----:B------:R-:W-:Y:S02]  /*eed0*/  HADD2.F32 R4, -RZ, R4.H1_H1 ;  /* 0x30000004ff047230 */ /* 0x000fe40000004100 */
[----:B------:R-:W-:Y:S02]  /*eee0*/  HADD2.F32 R44, -RZ, R5.H0_H0 ;  /* 0x20000005ff2c7230 */ /* 0x000fe40000004100 */
[C---:B------:R-:W-:Y:S01]  /*eef0*/  FFMA.FTZ R56, R43.reuse, R52, -R56 ;  /* 0x000000342b387223 */ /* 0x040fe20000010838 */
[----:B------:R-:W-:Y:S01]  /*ef00*/  FFMA.FTZ R58, R43, R54, R58 ;  /* 0x000000362b3a7223 */ /* 0x000fe2000001003a */
[----:B------:R-:W-:-:S02]  /*ef10*/  HADD2.F32 R43, -RZ, R24.H1_H1 ;  /* 0x30000018ff2b7230 */ /* 0x000fc40000004100 */
[----:B------:R-:W-:Y:S01]  /*ef20*/  FFMA.FTZ R55, R4, R47, -R55 ;  /* 0x0000002f04377223 */ /* 0x000fe20000010837 */
[----:B------:R-:W-:Y:S01]  /*ef30*/  FMUL.FTZ R47, R48, R53 ;  /* 0x00000035302f7220 */ /* 0x000fe20000410000 */
[----:B------:R-:W-:Y:S02]  /*ef40*/  HADD2.F32 R52, -RZ, R30.H1_H1 ;  /* 0x3000001eff347230 */ /* 0x000fe40000004100 */
[----:B------:R-:W-:Y:S01]  /*ef50*/  FFMA.FTZ R57, R4, R51, R57 ;  /* 0x0000003304397223 */ /* 0x000fe20000010039 */
[-C--:B------:R-:W-:Y:S01]  /*ef60*/  FMUL.FTZ R48, R48, R43.reuse ;  /* 0x0000002b30307220 */ /* 0x080fe20000410000 */
[----:B------:R-:W-:Y:S02]  /*ef70*/  HADD2.F32 R4, -RZ, R26.H1_H1 ;  /* 0x3000001aff047230 */ /* 0x000fe40000004100 */
[C---:B------:R-:W-:Y:S01]  /*ef80*/  FFMA.FTZ R47, R44.reuse, R43, -R47 ;  /* 0x0000002b2c2f7223 */ /* 0x040fe2000001082f */
[----:B------:R-:W-:Y:S02]  /*ef90*/  HADD2.F32 R5, -RZ, R5.H1_H1 ;  /* 0x30000005ff057230 */ /* 0x000fe40000004100 */
[----:B------:R-:W-:Y:S01]  /*efa0*/  FFMA.FTZ R48, R44, R53, R48 ;  /* 0x000000352c307223 */ /* 0x000fe20000010030 */
[----:B------:R-:W-:Y:S01]  /*efb0*/  FMUL.FTZ R54, R9, R52 ;  /* 0x0000003409367220 */ /* 0x000fe20000410000 */
[----:B------:R-:W-:-:S02]  /*efc0*/  HADD2.F32 R44, -RZ, R31.H0_H0 ;  /* 0x2000001fff2c7230 */ /* 0x000fc40000004100 */
[-C--:B------:R-:W-:Y:S01]  /*efd0*/  FMUL.FTZ R60, R9, R4.reuse ;  /* 0x00000004093c7220 */ /* 0x080fe20000410000 */
[----:B------:R-:W-:Y:S02]  /*efe0*/  HADD2.F32 R43, -RZ, R32.H0_H0 ;  /* 0x20000020ff2b7230 */ /* 0x000fe40000004100 */
[----:B------:R-:W-:Y:S01]  /*eff0*/  FFMA.FTZ R54, R5, R4, -R54 ;  /* 0x0000000405367223 */ /* 0x000fe20000010836 */
[----:B------:R-:W-:Y:S02]  /*f000*/  HADD2.F32 R45, -RZ, R6.H0_H0 ;  /* 0x20000006ff2d7230 */ /* 0x000fe40000004100 */
[C---:B------:R-:W-:Y:S01]  /*f010*/  FMUL.FTZ R4, R49.reuse, R44 ;  /* 0x0000002c31047220 */ /* 0x040fe20000410000 */
[----:B------:R-:W-:Y:S02]  /*f020*/  HADD2.F32 R9, -RZ, R28.H0_H0 ;  /* 0x2000001cff097230 */ /* 0x000fe40000004100 */
[----:B------:R-:W-:Y:S01]  /*f030*/  FMUL.FTZ R53, R49, R8 ;  /* 0x0000000831357220 */ /* 0x000fe20000410000 */
[----:B------:R-:W-:-:S02]  /*f040*/  HADD2.F32 R6, -RZ, R6.H1_H1 ;  /* 0x30000006ff067230 */ /* 0x000fc40000004100 */
[----:B------:R-:W-:Y:S01]  /*f050*/  FFMA.FTZ R49, R5, R52, R60 ;  /* 0x0000003405317223 */ /* 0x000fe2000001003c */
[C---:B------:R-:W-:Y:S01]  /*f060*/  FMUL.FTZ R5, R10.reuse, R43 ;  /* 0x0000002b0a057220 */ /* 0x040fe20000410000 */
[C---:B------:R-:W-:Y:S01]  /*f070*/  FFMA.FTZ R51, R45.reuse, R8, -R4 ;  /* 0x000000082d337223 */ /* 0x040fe20000010804 */
[----:B------:R-:W-:Y:S01]  /*f080*/  FFMA.FTZ R53, R45, R44, R53 ;  /* 0x0000002c2d357223 */ /* 0x000fe20000010035 */
[-C--:B------:R-:W-:Y:S01]  /*f090*/  FMUL.FTZ R45, R10, R9.reuse ;  /* 0x000000090a2d7220 */ /* 0x080fe20000410000 */
[C---:B------:R-:W-:Y:S01]  /*f0a0*/  FFMA.FTZ R10, R6.reuse, R9, -R5 ;  /* 0x00000009060a7223 */ /* 0x040fe20000010805 */
[----:B------:R-:W-:Y:S02]  /*f0b0*/  HADD2.F32 R9, -RZ, R31.H1_H1 ;  /* 0x3000001fff097230 */ /* 0x000fe40000004100 */
[----:B------:R-:W-:Y:S02]  /*f0c0*/  HADD2.F32 R5, -RZ, R27.H1_H1 ;  /* 0x3000001bff057230 */ /* 0x000fe40000004100 */
[----:B------:R-:W-:Y:S01]  /*f0d0*/  FFMA.FTZ R44, R6, R43, R45 ;  /* 0x0000002b062c7223 */ /* 0x000fe2000001002d */
[----:B------:R-:W-:-:S02]  /*f0e0*/  HADD2.F32 R8, -RZ, R32.H1_H1 ;  /* 0x30000020ff087230 */ /* 0x000fc40000004100 */
[C---:B------:R-:W-:Y:S01]  /*f0f0*/  FMUL.FTZ R43, R50.reuse, R9 ;  /* 0x00000009322b7220 */ /* 0x040fe20000410000 */
[----:B------:R-:W-:Y:S02]  /*f100*/  HADD2.F32 R4, -RZ, R28.H1_H1 ;  /* 0x3000001cff047230 */ /* 0x000fe40000004100 */
[-C--:B------:R-:W-:Y:S01]  /*f110*/  FMUL.FTZ R50, R50, R5.reuse ;  /* 0x0000000532327220 */ /* 0x080fe20000410000 */
[--C-:B------:R-:W-:Y:S02]  /*f120*/  HADD2.F32 R46, -RZ, R7.reuse.H0_H0 ;  /* 0x20000007ff2e7230 */ /* 0x100fe40000004100 */
[C---:B------:R-:W-:Y:S01]  /*f130*/  FMUL.FTZ R6, R11.reuse, R8 ;  /* 0x000000080b067220 */ /* 0x040fe20000410000 */
[----:B------:R-:W-:Y:S02]  /*f140*/  HADD2.F32 R7, -RZ, R7.H1_H1 ;  /* 0x30000007ff077230 */ /* 0x000fe40000004100 */
        /* <DEDUP_REMOVED lines=15> */
.L_x_3906:
[----:B------:R-:W-:Y:S05]  /*f240*/  BSYNC B2 ;  /* 0x0000000000027941 */ /* 0x000fea0003800000 */
.L_x_3905:
[----:B------:R-:W-:Y:S05]  /*f250*/  @P2 BRA `(.L_x_3902) ;  /* 0x00000004005c2947 */ /* 0x000fea0003800000 */
[----:B-1----:R-:W3:Y:S01]  /*f260*/  LDL R58, [R1+0x64] ;  /* 0x00006400013a7983 */ /* 0x002ee20000100800 */
[----:B------:R-:W-:Y:S01]  /*f270*/  LEA.HI R33, R33, R198, RZ, 0x1d ;  /* 0x000000c621217211 */ /* 0x000fe200078fe8ff */
[----:B------:R-:W-:Y:S02]  /*f280*/  HADD2.F32 R53, -RZ, R14.H0_H0 ;  /* 0x2000000eff357230 */ /* 0x000fe40000004100 */
[----:B------:R-:W-:Y:S01]  /*f290*/  HADD2.F32 R51, -RZ, R0.H0_H0 ;  /* 0x20000000ff337230 */ /* 0x000fe20000004100 */
[----:B--2---:R-:W-:Y:S01]  /*f2a0*/  SHF.R.S32.HI R6, RZ, 0x1f, R33 ;  /* 0x0000001fff067819 */ /* 0x004fe20000011421 */
[----:B------:R-:W-:Y:S02]  /*f2b0*/  IMAD.SHL.U32 R4, R33, 0x8, RZ ;  /* 0x0000000821047824 */ /* 0x000fe400078e00ff */
[----:B------:R-:W-:Y:S01]  /*f2c0*/  HADD2.F32 R55, -RZ, R15.H0_H0 ;  /* 0x2000000fff377230 */ /* 0x000fe20000004100 */
[----:B------:R-:W-:Y:S02]  /*f2d0*/  LEA.HI R6, R6, R33, RZ, 0x3 ;  /* 0x0000002106067211 */ /* 0x000fe400078f18ff */
[----:B0-----:R-:W-:-:S03]  /*f2e0*/  LOP3.LUT R5, R215, 0x38, R4, 0xf8, !PT ;  /* 0x00000038d7057812 */ /* 0x001fc600078ef804 */
        /* <DEDUP_REMOVED lines=11> */
[----:B------:R-:W-:-:S02]  /*f3a0*/  HADD2.F32 R46, -RZ, R14.H1_H1 ;  /* 0x3000000eff2e7230 */ /* 0x000fc40000004100 */
[----:B------:R-:W-:Y:S01]  /*f3b0*/  FMUL.FTZ R61, R8, R55 ;  /* 0x00000037083d7220 */ /* 0x000fe20000410000 */
[----:B------:R-:W-:Y:S02]  /*f3c0*/  HADD2.F32 R9, -RZ, R9.H1_H1 ;  /* 0x30000009ff097230 */ /* 0x000fe40000004100 */
[--C-:B------:R-:W-:Y:S02]  /*f3d0*/  HADD2.F32 R48, -RZ, R10.reuse.H0_H0 ;  /* 0x2000000aff307230 */ /* 0x100fe40000004100 */
[----:B------:R-:W-:Y:S01]  /*f3e0*/  FMUL.FTZ R54, R47, R46 ;  /* 0x0000002e2f367220 */ /* 0x000fe20000410000 */
[----:B------:R-:W-:Y:S02]  /*f3f0*/  HADD2.F32 R10, -RZ, R10.H1_H1 ;  /* 0x3000000aff0a7230 */ /* 0x000fe40000004100 */
[--C-:B------:R-:W-:Y:S02]  /*f400*/  HADD2.F32 R49, -RZ, R11.reuse.H0_H0 ;  /* 0x2000000bff317230 */ /* 0x100fe40000004100 */
[----:B------:R-:W-:Y:S01]  /*f410*/  HADD2.F32 R11, -RZ, R11.H1_H1 ;  /* 0x3000000bff0b7230 */ /* 0x000fe20000004100 */
[----:B---3--:R-:W0:Y:S02]  /*f420*/  LDS.128 R4, [R58] ;  /* 0x000000003a047984 */ /* 0x008e240000000c00 */
[----:B0-----:R-:W-:-:S02]  /*f430*/  HADD2.F32 R42, -RZ, R4.H0_H0 ;  /* 0x20000004ff2a7230 */ /* 0x001fc40000004100 */
[----:B------:R-:W-:Y:S02]  /*f440*/  HADD2.F32 R4, -RZ, R4.H1_H1 ;  /* 0x30000004ff047230 */ /* 0x000fe40000004100 */
[----:B------:R-:W-:Y:S02]  /*f450*/  HADD2.F32 R43, -RZ, R5.H0_H0 ;  /* 0x20000005ff2b7230 */ /* 0x000fe40000004100 */
[C---:B------:R-:W-:Y:S01]  /*f460*/  FFMA.FTZ R57, R42.reuse, R51, -R57 ;  /* 0x000000332a397223 */ /* 0x040fe20000010839 */
[----:B------:R-:W-:Y:S02]  /*f470*/  HADD2.F32 R51, -RZ, R3.H0_H0 ;  /* 0x20000003ff337230 */ /* 0x000fe40000004100 */
[----:B------:R-:W-:Y:S01]  /*f480*/  FFMA.FTZ R59, R42, R53, R59 ;  /* 0x000000352a3b7223 */ /* 0x000fe2000001003b */
[----:B------:R-:W-:Y:S02]  /*f490*/  HADD2.F32 R42, -RZ, R0.H1_H1 ;  /* 0x30000000ff2a7230 */ /* 0x000fe40000004100 */
[----:B------:R-:W-:-:S02]  /*f4a0*/  HADD2.F32 R5, -RZ, R5.H1_H1 ;  /* 0x30000005ff057230 */ /* 0x000fc40000004100 */
[-C--:B------:R-:W-:Y:S01]  /*f4b0*/  FMUL.FTZ R53, R8, R51.reuse ;  /* 0x0000003308357220 */ /* 0x080fe20000410000 */
[C---:B------:R-:W-:Y:S01]  /*f4c0*/  FFMA.FTZ R50, R4.reuse, R51, -R61 ;  /* 0x0000003304327223 */ /* 0x040fe2000001083d */
[----:B------:R-:W-:Y:S01]  /*f4d0*/  FMUL.FTZ R47, R47, R42 ;  /* 0x0000002a2f2f7220 */ /* 0x000fe20000410000 */
[----:B------:R-:W-:Y:S02]  /*f4e0*/  HADD2.F32 R8, -RZ, R15.H1_H1 ;  /* 0x3000000fff087230 */ /* 0x000fe40000004100 */
[----:B------:R-:W-:Y:S01]  /*f4f0*/  FFMA.FTZ R52, R4, R55, R53 ;  /* 0x0000003704347223 */ /* 0x000fe20000010035 */
[----:B------:R-:W-:Y:S02]  /*f500*/  HADD2.F32 R4, -RZ, R3.H1_H1 ;  /* 0x30000003ff047230 */ /* 0x000fe40000004100 */
[C---:B------:R-:W-:Y:S01]  /*f510*/  FFMA.FTZ R46, R43.reuse, R46, R47 ;  /* 0x0000002e2b2e7223 */ /* 0x040fe2000001002f */
[----:B------:R-:W-:Y:S02]  /*f520*/  HADD2.F32 R47, -RZ, R20.H0_H0 ;  /* 0x20000014ff2f7230 */ /* 0x000fe40000004100 */
[----:B------:R-:W-:Y:S01]  /*f530*/  FFMA.FTZ R54, R43, R42, -R54 ;  /* 0x0000002a2b367223 */ /* 0x000fe20000010836 */
[----:B------:R-:W-:-:S02]  /*f540*/  HADD2.F32 R44, -RZ, R6.H0_H0 ;  /* 0x20000006ff2c7230 */ /* 0x000fc40000004100 */
[C---:B------:R-:W-:Y:S01]  /*f550*/  FMUL.FTZ R42, R9.reuse, R8 ;  /* 0x00000008092a7220 */ /* 0x040fe20000410000 */
[----:B------:R-:W-:Y:S02]  /*f560*/  HADD2.F32 R43, -RZ, R12.H0_H0 ;  /* 0x2000000cff2b7230 */ /* 0x000fe40000004100 */
[-C--:B------:R-:W-:Y:S01]  /*f570*/  FMUL.FTZ R56, R9, R4.reuse ;  /* 0x0000000409387220 */ /* 0x080fe20000410000 */
[----:B------:R-:W-:Y:S02]  /*f580*/  HADD2.F32 R51, -RZ, R21.H0_H0 ;  /* 0x20000015ff337230 */ /* 0x000fe40000004100 */
[C---:B------:R-:W-:Y:S01]  /*f590*/  FMUL.FTZ R61, R48.reuse, R47 ;  /* 0x0000002f303d7220 */ /* 0x040fe20000410000 */
[----:B------:R-:W-:Y:S02]  /*f5a0*/  HADD2.F32 R9, -RZ, R13.H0_H0 ;  /* 0x2000000dff097230 */ /* 0x000fe40000004100 */
[C---:B------:R-:W-:Y:S01]  /*f5b0*/  FFMA.FTZ R53, R5.reuse, R4, -R42 ;  /* 0x0000000405357223 */ /* 0x040fe2000001082a */
[-C--:B------:R-:W-:Y:S01]  /*f5c0*/  FMUL.FTZ R48, R48, R43.reuse ;  /* 0x0000002b30307220 */ /* 0x080fe20000410000 */
[----:B------:R-:W-:Y:S01]  /*f5d0*/  FFMA.FTZ R55, R5, R8, R56 ;  /* 0x0000000805377223 */ /* 0x000fe20000010038 */
[----:B------:R-:W-:Y:S01]  /*f5e0*/  FFMA.FTZ R61, R44, R43, -R61 ;  /* 0x0000002b2c3d7223 */ /* 0x000fe2000001083d */
[----:B------:R-:W-:-:S02]  /*f5f0*/  HADD2.F32 R6, -RZ, R6.H1_H1 ;  /* 0x30000006ff067230 */ /* 0x000fc40000004100 */
[C---:B------:R-:W-:Y:S01]  /*f600*/  FMUL.FTZ R5, R10.reuse, R51 ;  /* 0x000000330a057220 */ /* 0x040fe20000410000 */
[----:B------:R-:W-:Y:S01]  /*f610*/  FMUL.FTZ R43, R10, R9 ;  /* 0x000000090a2b7220 */ /* 0x000fe20000410000 */
[----:B------:R-:W-:Y:S02]  /*f620*/  HADD2.F32 R10, -RZ, R20.H1_H1 ;  /* 0x30000014ff0a7230 */ /* 0x000fe40000004100 */
[----:B------:R-:W-:Y:S01]  /*f630*/  FFMA.FTZ R48, R44, R47, R48 ;  /* 0x0000002f2c307223 */ /* 0x000fe20000010030 */
[----:B------:R-:W-:Y:S02]  /*f640*/  HADD2.F32 R42, -RZ, R21.H1_H1 ;  /* 0x30000015ff2a7230 */ /* 0x000fe40000004100 */
[C---:B------:R-:W-:Y:S01]  /*f650*/  FFMA.FTZ R44, R6.reuse, R9, -R5 ;  /* 0x00000009062c7223 */ /* 0x040fe20000010805 */
[----:B------:R-:W-:Y:S02]  /*f660*/  HADD2.F32 R4, -RZ, R12.H1_H1 ;  /* 0x3000000cff047230 */ /* 0x000fe40000004100 */
[----:B------:R-:W-:Y:S01]  /*f670*/  FFMA.FTZ R43, R6, R51, R43 ;  /* 0x00000033062b7223 */ /* 0x000fe2000001002b */
[----:B------:R-:W-:-:S02]  /*f680*/  HADD2.F32 R8, -RZ, R13.H1_H1 ;  /* 0x3000000dff087230 */ /* 0x000fc40000004100 */
        /* <DEDUP_REMOVED lines=20> */
.L_x_3902:
[----:B------:R-:W-:Y:S05]  /*f7d0*/  BSYNC B1 ;  /* 0x0000000000017941 */ /* 0x000fea0003800000 */
.L_x_3901:
[----:B-123--:R-:W-:-:S05]  /*f7e0*/  VIADD R4, R202, 0x40 ;  /* 0x00000040ca047836 */ /* 0x00efca0000000000 */
[----:B------:R-:W-:-:S13]  /*f7f0*/  ISETP.GE.AND P0, PT, R4, R25, PT ;  /* 0x000000190400720c */ /* 0x000fda0003f06270 */
[----:B------:R-:W-:Y:S05]  /*f800*/  @P0 BRA `(.L_x_3885) ;  /* 0x00000010005c0947 */ /* 0x000fea0003800000 */
[----:B------:R-:W1:Y:S01]  /*f810*/  LDC R25, c[0x0][0x3f4] ;  /* 0x0000fd00ff197b82 */ /* 0x000e620000000800 */
[----:B------:R-:W-:Y:S01]  /*f820*/  BSSY B1, `(.L_x_3907) ;  /* 0x0000063000017945 */ /* 0x000fe20003800000 */
[----:B------:R-:W-:Y:S02]  /*f830*/  SHF.R.U32.HI R56, RZ, 0x3, R204 ;  /* 0x00000003ff387819 */ /* 0x000fe400000116cc */
[-C--:B-1----:R-:W-:Y:S02]  /*f840*/  ISETP.GE.AND P0, PT, R16, R25.reuse, PT ;  /* 0x000000191000720c */ /* 0x082fe40003f06270 */
[-C--:B------:R-:W-:Y:S02]  /*f850*/  ISETP.GE.AND P1, PT, R194, R25.reuse, PT ;  /* 0x00000019c200720c */ /* 0x080fe40003f26270 */
[----:B------:R-:W-:-:S09]  /*f860*/  ISETP.GE.AND P2, PT, R193, R25, PT ;  /* 0x00000019c100720c */ /* 0x000fd20003f46270 */
[----:B------:R-:W-:Y:S05]  /*f870*/  @P0 BRA `(.L_x_3908) ;  /* 0x0000000400740947 */ /* 0x000fea0003800000 */
[----:B------:R-:W2:Y:S01]  /*f880*/  LDL R58, [R1+0x68] ;  /* 0x00006800013a7983 */ /* 0x000ea20000100800 */
[----:B0-----:R-:W0:Y:S02]  /*f890*/  S2R R5, SR_TID.X ;  /* 0x0000000000057919 */ /* 0x001e240000002100 */
[----:B0-----:R-:W-:-:S05]  /*f8a0*/  VIADD R5, R5, 0xffffff80 ;  /* 0xffffff8005057836 */ /* 0x001fca0000000000 */
[----:B------:R-:W-:-:S04]  /*f8b0*/  SHF.R.S32.HI R4, RZ, 0x1f, R5 ;  /* 0x0000001fff047819 */ /* 0x000fc80000011405 */
[----:B------:R-:W-:-:S04]  /*f8c0*/  LEA.HI R4, R4, R5, RZ, 0x2 ;  /* 0x0000000504047211 */ /* 0x000fc800078f10ff */
[----:B------:R-:W-:-:S04]  /*f8d0*/  LOP3.LUT R4, R4, 0xfffffffc, RZ, 0xc0, !PT ;  /* 0xfffffffc04047812 */ /* 0x000fc800078ec0ff */
[----:B------:R-:W-:-:S04]  /*f8e0*/  IADD3 R4, R5, -R4, RZ ;  /* 0x8000000405047210 */ /* 0x000fc80007ffe0ff */
[----:B------:R-:W-:-:S04]  /*f8f0*/  LEA.HI R4, R25, R4, RZ, 0x1d ;  /* 0x0000000419047211 */ /* 0x000fc800078fe8ff */
[----:B------:R-:W-:Y:S01]  /*f900*/  SHF.R.S32.HI R7, RZ, 0x1f, R4 ;  /* 0x0000001fff077819 */ /* 0x000fe20000011404 */
[----:B------:R-:W-:-:S03]  /*f910*/  IMAD.SHL.U32 R5, R4, 0x8, RZ ;  /* 0x0000000804057824 */ /* 0x000fc600078e00ff */
[----:B------:R-:W-:Y:S02]  /*f920*/  LEA.HI R7, R7, R4, RZ, 0x3 ;  /* 0x0000000407077211 */ /* 0x000fe400078f18ff */
[----:B------:R-:W-:-:S03]  /*f930*/  LOP3.LUT R4, R204, 0x38, R5, 0xf8, !PT ;  /* 0x00000038cc047812 */ /* 0x000fc600078ef805 */
[----:B------:R-:W-:Y:S01]  /*f940*/  IMAD.SHL.U32 R7, R7, 0x400, RZ ;  /* 0x0000040007077824 */ /* 0x000fe200078e00ff */
[----:B------:R-:W-:-:S04]  /*f950*/  LOP3.LUT R9, R4, R56, RZ, 0x3c, !PT ;  /* 0x0000003804097212 */ /* 0x000fc800078e3cff */
[----:B------:R-:W-:-:S04]  /*f960*/  LOP3.LUT R8, R7, 0x7fffe000, RZ, 0xc0, !PT ;  /* 0x7fffe00007087812 */ /* 0x000fc800078ec0ff */
[----:B------:R-:W-:-:S04]  /*f970*/  IADD3 R9, R9, R8, R218 ;  /* 0x0000000809097210 */ /* 0x000fc80007ffe0da */
[----:B------:R-:W-:-:S05]  /*f980*/  LEA R33, R9, R18, 0x1 ;  /* 0x0000001209217211 */ /* 0x000fca00078e08ff */
[----:B------:R-:W0:Y:S01]  /*f990*/  LDS.128 R8, [R33+0x12400] ;  /* 0x0124000021087984 */ /* 0x000e220000000c00 */
[----:B------:R-:W-:Y:S02]  /*f9a0*/  HADD2.F32 R50, -RZ, R34.H0_H0 ;  /* 0x20000022ff327230 */ /* 0x000fe40000004100 */
[----:B------:R-:W-:Y:S02]  /*f9b0*/  HADD2.F32 R52, -RZ, R38.H0_H0 ;  /* 0x20000026ff347230 */ /* 0x000fe40000004100 */
[----:B------:R-:W-:Y:S02]  /*f9c0*/  HADD2.F32 R54, -RZ, R39.H0_H0 ;  /* 0x20000027ff367230 */ /* 0x000fe40000004100 */
[----:B------:R-:W-:Y:S02]  /*f9d0*/  HADD2.F32 R59, -RZ, R34.H1_H1 ;  /* 0x30000022ff3b7230 */ /* 0x000fe40000004100 */
[----:B------:R-:W-:Y:S02]  /*f9e0*/  HADD2.F32 R61, -RZ, R38.H1_H1 ;  /* 0x30000026ff3d7230 */ /* 0x000fe40000004100 */
[----:B0-----:R-:W-:-:S02]  /*f9f0*/  HADD2.F32 R46, -RZ, R8.H0_H0 ;  /* 0x20000008ff2e7230 */ /* 0x001fc40000004100 */
[----:B------:R-:W-:-:S03]  /*fa00*/  HADD2.F32 R8, -RZ, R8.H1_H1 ;  /* 0x30000008ff087230 */ /* 0x000fc60000004100 */
[-C--:B------:R-:W-:Y:S01]  /*fa10*/  FMUL.FTZ R51, R52, R46.reuse ;  /* 0x0000002e34337220 */ /* 0x080fe20000410000 */
[----:B------:R-:W-:Y:S01]  /*fa20*/  FMUL.FTZ R53, R50, R46 ;  /* 0x0000002e32357220 */ /* 0x000fe20000410000 */
[----:B------:R-:W-:Y:S02]  /*fa30*/  HADD2.F32 R46, -RZ, R35.H0_H0 ;  /* 0x20000023ff2e7230 */ /* 0x000fe40000004100 */
[-C--:B------:R-:W-:Y:S01]  /*fa40*/  FMUL.FTZ R55, R54, R8.reuse ;  /* 0x0000000836377220 */ /* 0x080fe20000410000 */
[--C-:B------:R-:W-:Y:S02]  /*fa50*/  HADD2.F32 R47, -RZ, R9.reuse.H0_H0 ;  /* 0x20000009ff2f7230 */ /* 0x100fe40000004100 */
[----:B------:R-:W-:Y:S01]  /*fa60*/  FMUL.FTZ R57, R46, R8 ;  /* 0x000000082e397220 */ /* 0x000fe20000410000 */
[----:B------:R-:W-:Y:S02]  /*fa70*/  HADD2.F32 R9, -RZ, R9.H1_H1 ;  /* 0x30000009ff097230 */ /* 0x000fe40000004100 */
[----:B------:R-:W-:-:S02]  /*fa80*/  HADD2.F32 R35, -RZ, R35.H1_H1 ;  /* 0x30000023ff237230 */ /* 0x000fc40000004100 */
[--C-:B------:R-:W-:Y:S02]  /*fa90*/  HADD2.F32 R48, -RZ, R10.reuse.H0_H0 ;  /* 0x2000000aff307230 */ /* 0x100fe40000004100 */
[----:B------:R-:W-:Y:S02]  /*faa0*/  HADD2.F32 R10, -RZ, R10.H1_H1 ;  /* 0x3000000aff0a7230 */ /* 0x000fe40000004100 */
[----:B------:R-:W-:Y:S01]  /*fab0*/  FMUL.FTZ R38, R61, R47 ;  /* 0x0000002f3d267220 */ /* 0x000fe20000410000 */
[--C-:B------:R-:W-:Y:S02]  /*fac0*/  HADD2.F32 R49, -RZ, R11.reuse.H0_H0 ;  /* 0x2000000bff317230 */ /* 0x100fe40000004100 */
[----:B------:R-:W-:Y:S01]  /*fad0*/  HADD2.F32 R11, -RZ, R11.H1_H1 ;  /* 0x3000000bff0b7230 */ /* 0x000fe20000004100 */
[----:B--2---:R-:W0:Y:S02]  /*fae0*/  LDS.128 R4, [R58] ;  /* 0x000000003a047984 */ /* 0x004e240000000c00 */
[----:B0-----:R-:W-:-:S02]  /*faf0*/  HADD2.F32 R42, -RZ, R4.H0_H0 ;  /* 0x20000004ff2a7230 */ /* 0x001fc40000004100 */
[----:B------:R-:W-:-:S05]  /*fb00*/  HADD2.F32 R4, -RZ, R4.H1_H1 ;  /* 0x30000004ff047230 */ /* 0x000fca0000004100 */
[-C--:B------:R-:W-:Y:S01]  /*fb10*/  FFMA.FTZ R8, R46, R4.reuse, -R55 ;  /* 0x000000042e087223 */ /* 0x080fe20000010837 */
[----:B------:R-:W-:Y:S02]  /*fb20*/  HADD2.F32 R55, -RZ, R39.H1_H1 ;  /* 0x30000027ff377230 */ /* 0x000fe40000004100 */
[----:B------:R-:W-:Y:S01]  /*fb30*/  FFMA.FTZ R34, R54, R4, R57 ;  /* 0x0000000436227223 */ /* 0x000fe20000010039 */
[--C-:B------:R-:W-:Y:S02]  /*fb40*/  HADD2.F32 R43, -RZ, R5.reuse.H0_H0 ;  /* 0x20000005ff2b7230 */ /* 0x100fe40000004100 */
[----:B------:R-:W-:Y:S02]  /*fb50*/  HADD2.F32 R5, -RZ, R5.H1_H1 ;  /* 0x30000005ff057230 */ /* 0x000fe40000004100 */
[-C--:B------:R-:W-:Y:S01]  /*fb60*/  FMUL.FTZ R4, R55, R9.reuse ;  /* 0x0000000937047220 */ /* 0x080fe20000410000 */
[----:B------:R-:W-:Y:S01]  /*fb70*/  FMUL.FTZ R46, R35, R9 ;  /* 0x00000009232e7220 */ /* 0x000fe20000410000 */
[----:B------:R-:W-:-:S02]  /*fb80*/  HADD2.F32 R54, -RZ, R41.H0_H0 ;  /* 0x20000029ff367230 */ /* 0x000fc40000004100 */
[-C--:B------:R-:W-:Y:S01]  /*fb90*/  FFMA.FTZ R9, R35, R5.reuse, -R4 ;  /* 0x0000000523097223 */ /* 0x080fe20000010804 */
[--C-:B------:R-:W-:Y:S02]  /*fba0*/  HADD2.F32 R44, -RZ, R6.reuse.H0_H0 ;  /* 0x20000006ff2c7230 */ /* 0x100fe40000004100 */
[-C--:B------:R-:W-:Y:S01]  /*fbb0*/  FFMA.FTZ R51, R50, R42.reuse, -R51 ;  /* 0x0000002a32337223 */ /* 0x080fe20000010833 */
[----:B------:R-:W-:Y:S02]  /*fbc0*/  HADD2.F32 R4, -RZ, R37.H0_H0 ;  /* 0x20000025ff047230 */ /* 0x000fe40000004100 */
[----:B------:R-:W-:Y:S01]  /*fbd0*/  FFMA.FTZ R53, R52, R42, R53 ;  /* 0x0000002a34357223 */ /* 0x000fe20000010035 */
[----:B------:R-:W-:Y:S02]  /*fbe0*/  HADD2.F32 R6, -RZ, R6.H1_H1 ;  /* 0x30000006ff067230 */ /* 0x000fe40000004100 */
[----:B------:R-:W-:Y:S01]  /*fbf0*/  FFMA.FTZ R35, R55, R5, R46 ;  /* 0x0000000537237223 */ /* 0x000fe2000001002e */
[----:B------:R-:W-:Y:S01]  /*fc00*/  FMUL.FTZ R42, R59, R47 ;  /* 0x0000002f3b2a7220 */ /* 0x000fe20000410000 */
[----:B------:R-:W-:-:S02]  /*fc10*/  HADD2.F32 R50, -RZ, R36.H0_H0 ;  /* 0x20000024ff327230 */ /* 0x000fc40000004100 */
[-C--:B------:R-:W-:Y:S01]  /*fc20*/  FMUL.FTZ R5, R54, R10.reuse ;  /* 0x0000000a36057220 */ /* 0x080fe20000410000 */
[--C-:B------:R-:W-:Y:S02]  /*fc30*/  HADD2.F32 R52, -RZ, R40.reuse.H0_H0 ;  /* 0x20000028ff347230 */ /* 0x100fe40000004100 */
[C---:B------:R-:W-:Y:S01]  /*fc40*/  FMUL.FTZ R47, R4.reuse, R10 ;  /* 0x0000000a042f7220 */ /* 0x040fe20000410000 */
[-C--:B------:R-:W-:Y:S01]  /*fc50*/  FFMA.FTZ R38, R59, R43.reuse, -R38 ;  /* 0x0000002b3b267223 */ /* 0x080fe20000010826 */
[----:B------:R-:W-:Y:S01]  /*fc60*/  FFMA.FTZ R42, R61, R43, R42 ;  /* 0x0000002b3d2a7223 */ /* 0x000fe2000001002a */
[----:B------:R-:W-:Y:S01]  /*fc70*/  FFMA.FTZ R10, R4, R6, -R5 ;  /* 0x00000006040a7223 */ /* 0x000fe20000010805 */
[----:B------:R-:W-:Y:S02]  /*fc80*/  HADD2.F32 R55, -RZ, R40.H1_H1 ;  /* 0x30000028ff377230 */ /* 0x000fe40000004100 */
[----:B------:R-:W-:Y:S01]  /*fc90*/  FMUL.FTZ R39, R52, R48 ;  /* 0x0000003034277220 */ /* 0x000fe20000410000 */
[----:B------:R-:W-:-:S02]  /*fca0*/  HADD2.F32 R41, -RZ, R41.H1_H1 ;  /* 0x30000029ff297230 */ /* 0x000fc40000004100 */
[C---:B------:R-:W-:Y:S01]  /*fcb0*/  FMUL.FTZ R43, R50.reuse, R48 ;  /* 0x00000030322b7220 */ /* 0x040fe20000410000 */
[----:B------:R-:W-:Y:S02]  /*fcc0*/  HADD2.F32 R5, -RZ, R36.H1_H1 ;  /* 0x30000024ff057230 */ /* 0x000fe40000004100 */
[----:B------:R-:W-:Y:S02]  /*fcd0*/  HADD2.F32 R37, -RZ, R37.H1_H1 ;  /* 0x30000025ff257230 */ /* 0x000fe40000004100 */
[--C-:B------:R-:W-:Y:S02]  /*fce0*/  HADD2.F32 R45, -RZ, R7.reuse.H0_H0 ;  /* 0x20000007ff2d7230 */ /* 0x100fe40000004100 */
[-C--:B------:R-:W-:Y:S01]  /*fcf0*/  FFMA.FTZ R39, R50, R44.reuse, -R39 ;  /* 0x0000002c32277223 */ /* 0x080fe20000010827 */
[----:B------:R-:W-:Y:S02]  /*fd00*/  HADD2.F32 R7, -RZ, R7.H1_H1 ;  /* 0x30000007ff077230 */ /* 0x000fe40000004100 */
[----:B------:R-:W-:Y:S01]  /*fd10*/  FFMA.FTZ R43, R52, R44, R43 ;  /* 0x0000002c342b7223 */ /* 0x000fe2000001002b */
[----:B------:R-:W-:Y:S01]  /*fd20*/  FFMA.FTZ R36, R54, R6, R47 ;  /* 0x0000000636247223 */ /* 0x000fe2000001002f */
        /* <DEDUP_REMOVED lines=13> */
[----:B------:R-:W-:Y:S02]  /*fe00*/  F2FP.F16.F32.PACK_AB R9, R35, R42 ;  /* 0x0000002a2309723e */ /* 0x000fe400000000ff */
[----:B------:R-:W-:-:S02]  /*fe10*/  F2FP.F16.F32.PACK_AB R10, R36, R43 ;  /* 0x0000002b240a723e */ /* 0x000fc400000000ff */
[----:B------:R-:W-:Y:S01]  /*fe20*/  F2FP.F16.F32.PACK_AB R11, R44, R45 ;  /* 0x0000002d2c0b723e */ /* 0x000fe200000000ff */
[----:B------:R1:W-:Y:S04]  /*fe30*/  STS.128 [R58], R4 ;  /* 0x000000043a007388 */ /* 0x0003e80000000c00 */
[----:B------:R1:W-:Y:S02]  /*fe40*/  STS.128 [R33+0x12400], R8 ;  /* 0x0124000821007388 */ /* 0x0003e40000000c00 */
.L_x_3908:
[----:B------:R-:W-:Y:S05]  /*fe50*/  BSYNC B1 ;  /* 0x0000000000017941 */ /* 0x000fea0003800000 */
.L_x_3907:
[----:B------:R-:W-:Y:S04]  /*fe60*/  BSSY B1, `(.L_x_3909) ;  /* 0x0000059000017945 */ /* 0x000fe80003800000 */
[----:B------:R-:W-:Y:S05]  /*fe70*/  @P1 BRA `(.L_x_3910) ;  /* 0x00000004005c1947 */ /* 0x000fea0003800000 */
[----:B------:R-:W2:Y:S01]  /*fe80*/  LDL R48, [R1+0x60] ;  /* 0x0000600001307983 */ /* 0x000ea20000100800 */
[----:B-1----:R-:W-:Y:S01]  /*fe90*/  LEA.HI R4, R25, R195, RZ, 0x1d ;  /* 0x000000c319047211 */ /* 0x002fe200078fe8ff */
[----:B------:R-:W-:Y:S02]  /*fea0*/  HADD2.F32 R42, -RZ, R24.H0_H0 ;  /* 0x20000018ff2a7230 */ /* 0x000fe40000004100 */
[--C-:B------:R-:W-:Y:S01]  /*feb0*/  HADD2.F32 R44, -RZ, R29.reuse.H0_H0 ;  /* 0x2000001dff2c7230 */ /* 0x100fe20000004100 */
[----:B------:R-:W-:Y:S01]  /*fec0*/  SHF.R.S32.HI R7, RZ, 0x1f, R4 ;  /* 0x0000001fff077819 */ /* 0x000fe20000011404 */
[----:B0-----:R-:W-:Y:S02]  /*fed0*/  IMAD.SHL.U32 R5, R4, 0x8, RZ ;  /* 0x0000000804057824 */ /* 0x001fe400078e00ff */
[--C-:B------:R-:W-:Y:S01]  /*fee0*/  HADD2.F32 R46, -RZ, R30.reuse.H0_H0 ;  /* 0x2000001eff2e7230 */ /* 0x100fe20000004100 */
[----:B------:R-:W-:Y:S01]  /*fef0*/  LEA.HI R7, R7, R4, RZ, 0x3 ;  /* 0x0000000407077211 */ /* 0x000fe200078f18ff */
[----:B------:R-:W-:Y:S01]  /*ff00*/  HADD2.F32 R51, -RZ, R29.H1_H1 ;  /* 0x3000001dff337230 */ /* 0x000fe20000004100 */
[----:B------:R-:W-:Y:S01]  /*ff10*/  LOP3.LUT R4, R204, 0x38, R5, 0xf8, !PT ;  /* 0x00000038cc047812 */ /* 0x000fe200078ef805 */
[----:B------:R-:W-:-:S02]  /*ff20*/  HADD2.F32 R53, -RZ, R30.H1_H1 ;  /* 0x3000001eff357230 */ /* 0x000fc40000004100 */
[----:B------:R-:W-:Y:S01]  /*ff30*/  IMAD.SHL.U32 R7, R7, 0x400, RZ ;  /* 0x0000040007077824 */ /* 0x000fe200078e00ff */
[----:B------:R-:W-:Y:S01]  /*ff40*/  LOP3.LUT R9, R4, R56, RZ, 0x3c, !PT ;  /* 0x0000003804097212 */ /* 0x000fe200078e3cff */
[----:B------:R-:W-:-:S03]  /*ff50*/  HADD2.F32 R49, -RZ, R24.H1_H1 ;  /* 0x30000018ff317230 */ /* 0x000fc60000004100 */
[----:B------:R-:W-:-:S04]  /*ff60*/  LOP3.LUT R8, R7, 0x7fffe000, RZ, 0xc0, !PT ;  /* 0x7fffe00007087812 */ /* 0x000fc800078ec0ff */
[----:B------:R-:W-:-:S04]  /*ff70*/  IADD3 R9, R9, R8, R218 ;  /* 0x0000000809097210 */ /* 0x000fc80007ffe0da */
[----:B------:R-:W-:-:S05]  /*ff80*/  LEA R33, R9, R18, 0x1 ;  /* 0x0000001209217211 */ /* 0x000fca00078e08ff */
[----:B------:R-:W0:Y:S02]  /*ff90*/  LDS.128 R8, [R33+0x12400] ;  /* 0x0124000021087984 */ /* 0x000e240000000c00 */
[--C-:B0-----:R-:W-:Y:S02]  /*ffa0*/  HADD2.F32 R38, -RZ, R8.reuse.H0_H0 ;  /* 0x20000008ff267230 */ /* 0x101fe40000004100 */
[----:B------:R-:W-:Y:S02]  /*ffb0*/  HADD2.F32 R8, -RZ, R8.H1_H1 ;  /* 0x30000008ff087230 */ /* 0x000fe40000004100 */
[----:B------:R-:W-:Y:S02]  /*ffc0*/  HADD2.F32 R39, -RZ, R9.H0_H0 ;  /* 0x20000009ff277230 */ /* 0x000fe40000004100 */
[-C--:B------:R-:W-:Y:S01]  /*ffd0*/  FMUL.FTZ R43, R44, R38.reuse ;  /* 0x000000262c2b7220 */ /* 0x080fe20000410000 */
[----:B------:R-:W-:Y:S01]  /*ffe0*/  FMUL.FTZ R45, R42, R38 ;  /* 0x000000262a2d7220 */ /* 0x000fe20000410000 */
[----:B------:R-:W-:-:S02]  /*fff0*/  HADD2.F32 R38, -RZ, R26.H0_H0 ;  /* 0x2000001aff267230 */ /* 0x000fc40000004100 */
[-C--:B------:R-:W-:Y:S01]  /*10000*/  FMUL.FTZ R29, R46, R8.reuse ;  /* 0x000000082e1d7220 */ /* 0x080fe20000410000 */
[----:B------:R-:W-:Y:S02]  /*10010*/  HADD2.F32 R9, -RZ, R9.H1_H1 ;  /* 0x30000009ff097230 */ /* 0x000fe40000004100 */
[----:B------:R-:W-:Y:S01]  /*10020*/  FMUL.FTZ R30, R49, R39 ;  /* 0x00000027311e7220 */ /* 0x000fe20000410000 */
[--C-:B------:R-:W-:Y:S02]  /*10030*/  HADD2.F32 R40, -RZ, R10.reuse.H0_H0 ;  /* 0x2000000aff287230 */ /* 0x100fe40000004100 */
[----:B------:R-:W-:Y:S01]  /*10040*/  FMUL.FTZ R47, R38, R8 ;  /* 0x00000008262f7220 */ /* 0x000fe20000410000 */
[----:B------:R-:W-:Y:S02]  /*10050*/  HADD2.F32 R10, -RZ, R10.H1_H1 ;  /* 0x3000000aff0a7230 */ /* 0x000fe40000004100 */
[--C-:B------:R-:W-:Y:S02]  /*10060*/  HADD2.F32 R41, -RZ, R11.reuse.H0_H0 ;  /* 0x2000000bff297230 */ /* 0x100fe40000004100 */
[----:B------:R-:W-:Y:S01]  /*10070*/  HADD2.F32 R11, -RZ, R11.H1_H1 ;  /* 0x3000000bff0b7230 */ /* 0x000fe20000004100 */
[----:B--2---:R-:W0:Y:S02]  /*10080*/  LDS.128 R4, [R48] ;  /* 0x0000000030047984 */ /* 0x004e240000000c00 */
[----:B0-----:R-:W-:-:S02]  /*10090*/  HADD2.F32 R34, -RZ, R4.H0_H0 ;  /* 0x20000004ff227230 */ /* 0x001fc40000004100 */
[----:B------:R-:W-:Y:S02]  /*100a0*/  HADD2.F32 R4, -RZ, R4.H1_H1 ;  /* 0x30000004ff047230 */ /* 0x000fe40000004100 */
[--C-:B------:R-:W-:Y:S02]  /*100b0*/  HADD2.F32 R35, -RZ, R5.reuse.H0_H0 ;  /* 0x20000005ff237230 */ /* 0x100fe40000004100 */
[----:B------:R-:W-:Y:S01]  /*100c0*/  FFMA.FTZ R45, R44, R34, R45 ;  /* 0x000000222c2d7223 */ /* 0x000fe2000001002d */
[----:B------:R-:W-:Y:S02]  /*100d0*/  HADD2.F32 R5, -RZ, R5.H1_H1 ;  /* 0x30000005ff057230 */ /* 0x000fe40000004100 */
[-C--:B------:R-:W-:Y:S01]  /*100e0*/  FFMA.FTZ R8, R38, R4.reuse, -R29 ;  /* 0x0000000426087223 */ /* 0x080fe2000001081d */
[----:B------:R-:W-:Y:S02]  /*100f0*/  HADD2.F32 R29, -RZ, R26.H1_H1 ;  /* 0x3000001aff1d7230 */ /* 0x000fe40000004100 */
[----:B------:R-:W-:Y:S01]  /*10100*/  FFMA.FTZ R24, R46, R4, R47 ;  /* 0x000000042e187223 */ /* 0x000fe2000001002f */
[----:B------:R-:W-:Y:S01]  /*10110*/  FMUL.FTZ R4, R53, R9 ;  /* 0x0000000935047220 */ /* 0x000fe20000410000 */
[----:B------:R-:W-:-:S02]  /*10120*/  HADD2.F32 R44, -RZ, R32.H0_H0 ;  /* 0x20000020ff2c7230 */ /* 0x000fc40000004100 */
[----:B------:R-:W-:Y:S01]  /*10130*/  FFMA.FTZ R43, R42, R34, -R43 ;  /* 0x000000222a2b7223 */ /* 0x000fe2000001082b */
[C---:B------:R-:W-:Y:S01]  /*10140*/  FMUL.FTZ R26, R29.reuse, R9 ;  /* 0x000000091d1a7220 */ /* 0x040fe20000410000 */
[----:B------:R-:W-:Y:S01]  /*10150*/  FFMA.FTZ R9, R29, R5, -R4 ;  /* 0x000000051d097223 */ /* 0x000fe20000010804 */
[----:B------:R-:W-:Y:S02]  /*10160*/  HADD2.F32 R36, -RZ, R6.H0_H0 ;  /* 0x20000006ff247230 */ /* 0x000fe40000004100 */
[----:B------:R-:W-:Y:S01]  /*10170*/  FMUL.FTZ R34, R51, R39 ;  /* 0x0000002733227220 */ /* 0x000fe20000410000 */
[----:B------:R-:W-:Y:S02]  /*10180*/  HADD2.F32 R4, -RZ, R28.H0_H0 ;  /* 0x2000001cff047230 */ /* 0x000fe40000004100 */
[----:B------:R-:W-:Y:S01]  /*10190*/  FFMA.FTZ R29, R53, R5, R26 ;  /* 0x00000005351d7223 */ /* 0x000fe2000001001a */
[----:B------:R-:W-:Y:S02]  /*101a0*/  HADD2.F32 R6, -RZ, R6.H1_H1 ;  /* 0x30000006ff067230 */ /* 0x000fe40000004100 */
[----:B------:R-:W-:Y:S01]  /*101b0*/  FMUL.FTZ R5, R44, R10 ;  /* 0x0000000a2c057220 */ /* 0x000fe20000410000 */
[----:B------:R-:W-:Y:S01]  /*101c0*/  FFMA.FTZ R34, R49, R35, -R34 ;  /* 0x0000002331227223 */ /* 0x000fe20000010822 */
[----:B------:R-:W-:-:S02]  /*101d0*/  HADD2.F32 R42, -RZ, R31.H0_H0 ;  /* 0x2000001fff2a7230 */ /* 0x000fc40000004100 */
[C---:B------:R-:W-:Y:S01]  /*101e0*/  FMUL.FTZ R47, R4.reuse, R10 ;  /* 0x0000000a042f7220 */ /* 0x040fe20000410000 */
[----:B------:R-:W-:Y:S02]  /*101f0*/  HADD2.F32 R38, -RZ, R27.H0_H0 ;  /* 0x2000001bff267230 */ /* 0x000fe40000004100 */
[----:B------:R-:W-:Y:S01]  /*10200*/  FFMA.FTZ R10, R4, R6, -R5 ;  /* 0x00000006040a7223 */ /* 0x000fe20000010805 */
[----:B------:R-:W-:Y:S02]  /*10210*/  HADD2.F32 R31, -RZ, R31.H1_H1 ;  /* 0x3000001fff1f7230 */ /* 0x000fe40000004100 */
[----:B------:R-:W-:Y:S01]  /*10220*/  FFMA.FTZ R30, R51, R35, R30 ;  /* 0x00000023331e7223 */ /* 0x000fe2000001001e */
[----:B------:R-:W-:Y:S02]  /*10230*/  HADD2.F32 R49, -RZ, R32.H1_H1 ;  /* 0x30000020ff317230 */ /* 0x000fe40000004100 */
[----:B------:R-:W-:Y:S01]  /*10240*/  FMUL.FTZ R35, R42, R40 ;  /* 0x000000282a237220 */ /* 0x000fe20000410000 */
[----:B------:R-:W-:-:S02]  /*10250*/  HADD2.F32 R27, -RZ, R27.H1_H1 ;  /* 0x3000001bff1b7230 */ /* 0x000fc40000004100 */
[----:B------:R-:W-:Y:S01]  /*10260*/  FFMA.FTZ R26, R44, R6, R47 ;  /* 0x000000062c1a7223 */ /* 0x000fe2000001002f */
[----:B------:R-:W-:Y:S02]  /*10270*/  HADD2.F32 R5, -RZ, R28.H1_H1 ;  /* 0x3000001cff057230 */ /* 0x000fe40000004100 */
[----:B------:R-:W-:Y:S01]  /*10280*/  FMUL.FTZ R4, R31, R41 ;  /* 0x000000291f047220 */ /* 0x000fe20000410000 */
[--C-:B------:R-:W-:Y:S02]  /*10290*/  HADD2.F32 R37, -RZ, R7.reuse.H0_H0 ;  /* 0x20000007ff257230 */ /* 0x100fe40000004100 */
[----:B------:R-:W-:Y:S01]  /*102a0*/  FMUL.FTZ R28, R49, R11 ;  /* 0x0000000b311c7220 */ /* 0x000fe20000410000 */
[----:B------:R-:W-:Y:S02]  /*102b0*/  HADD2.F32 R7, -RZ, R7.H1_H1 ;  /* 0x30000007ff077230 */ /* 0x000fe40000004100 */
[C---:B------:R-:W-:Y:S01]  /*102c0*/  FMUL.FTZ R39, R38.reuse, R40 ;  /* 0x0000002826277220 */ /* 0x040fe20000410000 */
[----:B------:R-:W-:Y:S01]  /*102d0*/  FMUL.FTZ R6, R27, R41 ;  /* 0x000000291b067220 */ /* 0x000fe20000410000 */
[----:B------:R-:W-:Y:S01]  /*102e0*/  FMUL.FTZ R32, R5, R11 ;  /* 0x0000000b05207220 */ /* 0x000fe20000410000 */
[-C--:B------:R-:W-:Y:S01]  /*102f0*/  FFMA.FTZ R35, R38, R36.reuse, -R35 ;  /* 0x0000002426237223 */ /* 0x080fe20000010823 */
[----:B------:R-:W-:Y:S01]  /*10300*/  FFMA.FTZ R11, R27, R37, -R4 ;  /* 0x000000251b0b7223 */ /* 0x000fe20000010804 */
[----:B------:R-:W-:Y:S01]  /*10310*/  FFMA.FTZ R28, R5, R7, -R28 ;  /* 0x00000007051c7223 */ /* 0x000fe2000001081c */
[----:B------:R-:W-:Y:S01]  /*10320*/  FFMA.FTZ R39, R42, R36, R39 ;  /* 0x000000242a277223 */ /* 0x000fe20000010027 */
        /* <DEDUP_REMOVED lines=12> */
.L_x_3910:
[----:B------:R-:W-:Y:S05]  /*103f0*/  BSYNC B1 ;  /* 0x0000000000017941 */ /* 0x000fea0003800000 */
.L_x_3909:
[----:B------:R-:W-:Y:S05]  /*10400*/  @P2 BRA `(.L_x_3885) ;  /* 0x00000004005c2947 */ /* 0x000fea0003800000 */
[----:B------:R-:W3:Y:S01]  /*10410*/  LDL R41, [R1+0x5c] ;  /* 0x00005c0001297983 */ /* 0x000ee20000100800 */
[----:B------:R-:W-:Y:S01]  /*10420*/  LEA.HI R25, R25, R198, RZ, 0x1d ;  /* 0x000000c619197211 */ /* 0x000fe200078fe8ff */
[----:B-12---:R-:W-:Y:S02]  /*10430*/  HADD2.F32 R33, -RZ, R0.H0_H0 ;  /* 0x20000000ff217230 */ /* 0x006fe40000004100 */
[--C-:B------:R-:W-:Y:S01]  /*10440*/  HADD2.F32 R35, -RZ, R14.reuse.H0_H0 ;  /* 0x2000000eff237230 */ /* 0x100fe20000004100 */
[----:B------:R-:W-:Y:S01]  /*10450*/  SHF.R.S32.HI R4, RZ, 0x1f, R25 ;  /* 0x0000001fff047819 */ /* 0x000fe20000011419 */
[----:B0-----:R-:W-:Y:S02]  /*10460*/  IMAD.SHL.U32 R5, R25, 0x8, RZ ;  /* 0x0000000819057824 */ /* 0x001fe400078e00ff */
[----:B------:R-:W-:Y:S01]  /*10470*/  HADD2.F32 R40, -RZ, R15.H0_H0 ;  /* 0x2000000fff287230 */ /* 0x000fe20000004100 */
[----:B------:R-:W-:Y:S01]  /*10480*/  LEA.HI R25, R4, R25, RZ, 0x3 ;  /* 0x0000001904197211 */ /* 0x000fe200078f18ff */
[----:B------:R-:W-:Y:S01]  /*10490*/  HADD2.F32 R38, -RZ, R3.H0_H0 ;  /* 0x20000003ff267230 */ /* 0x000fe20000004100 */
[----:B------:R-:W-:Y:S01]  /*104a0*/  LOP3.LUT R4, R204, 0x38, R5, 0xf8, !PT ;  /* 0x00000038cc047812 */ /* 0x000fe200078ef805 */
[----:B------:R-:W-:-:S02]  /*104b0*/  HADD2.F32 R14, -RZ, R14.H1_H1 ;  /* 0x3000000eff0e7230 */ /* 0x000fc40000004100 */
[----:B------:R-:W-:Y:S01]  /*104c0*/  IMAD.SHL.U32 R25, R25, 0x400, RZ ;  /* 0x0000040019197824 */ /* 0x000fe200078e00ff */
[----:B------:R-:W-:Y:S01]  /*104d0*/  LOP3.LUT R9, R4, R56, RZ, 0x3c, !PT ;  /* 0x0000003804097212 */ /* 0x000fe200078e3cff */
[----:B------:R-:W-:Y:S02]  /*104e0*/  HADD2.F32 R0, -RZ, R0.H1_H1 ;  /* 0x30000000ff007230 */ /* 0x000fe40000004100 */
[----:B------:R-:W-:Y:S01]  /*104f0*/  HADD2.F32 R37, -RZ, R15.H1_H1 ;  /* 0x3000000fff257230 */ /* 0x000fe20000004100 */
[----:B------:R-:W-:Y:S01]  /*10500*/  LOP3.LUT R25, R25, 0x7fffe000, RZ, 0xc0, !PT ;  /* 0x7fffe00019197812 */ /* 0x000fe200078ec0ff */
[----:B------:R-:W-:Y:S02]  /*10510*/  HADD2.F32 R3, -RZ, R3.H1_H1 ;  /* 0x30000003ff037230 */ /* 0x000fe40000004100 */
[--C-:B------:R-:W-:Y:S01]  /*10520*/  HADD2.F32 R39, -RZ, R20.reuse.H0_H0 ;  /* 0x20000014ff277230 */ /* 0x100fe20000004100 */
[----:B------:R-:W-:Y:S01]  /*10530*/  IADD3 R9, R9, R25, R218 ;  /* 0x0000001909097210 */ /* 0x000fe20007ffe0da */
[----:B------:R-:W-:-:S03]  /*10540*/  HADD2.F32 R20, -RZ, R20.H1_H1 ;  /* 0x30000014ff147230 */ /* 0x000fc60000004100 */
[----:B------:R-:W-:-:S05]  /*10550*/  LEA R24, R9, R18, 0x1 ;  /* 0x0000001209187211 */ /* 0x000fca00078e08ff */
[----:B------:R-:W0:Y:S02]  /*10560*/  LDS.128 R8, [R24+0x12400] ;  /* 0x0124000018087984 */ /* 0x000e240000000c00 */
[--C-:B0-----:R-:W-:Y:S02]  /*10570*/  HADD2.F32 R29, -RZ, R8.reuse.H0_H0 ;  /* 0x20000008ff1d7230 */ /* 0x101fe40000004100 */
[----:B------:R-:W-:Y:S02]  /*10580*/  HADD2.F32 R8, -RZ, R8.H1_H1 ;  /* 0x30000008ff087230 */ /* 0x000fe40000004100 */
[--C-:B------:R-:W-:Y:S02]  /*10590*/  HADD2.F32 R30, -RZ, R9.reuse.H0_H0 ;  /* 0x20000009ff1e7230 */ /* 0x100fe40000004100 */
[-C--:B------:R-:W-:Y:S01]  /*105a0*/  FMUL.FTZ R34, R35, R29.reuse ;  /* 0x0000001d23227220 */ /* 0x080fe20000410000 */
[----:B------:R-:W-:Y:S01]  /*105b0*/  FMUL.FTZ R36, R33, R29 ;  /* 0x0000001d21247220 */ /* 0x000fe20000410000 */
[----:B------:R-:W-:-:S02]  /*105c0*/  HADD2.F32 R9, -RZ, R9.H1_H1 ;  /* 0x30000009ff097230 */ /* 0x000fc40000004100 */
[----:B------:R-:W-:Y:S01]  /*105d0*/  FMUL.FTZ R29, R40, R8 ;  /* 0x00000008281d7220 */ /* 0x000fe20000410000 */
        /* <DEDUP_REMOVED lines=8> */
[--C-:B------:R-:W-:Y:S02]  /*10660*/  HADD2.F32 R26, -RZ, R5.reuse.H0_H0 ;  /* 0x20000005ff1a7230 */ /* 0x100fe40000004100 */
[-C--:B------:R-:W-:Y:S01]  /*10670*/  FFMA.FTZ R34, R33, R25.reuse, -R34 ;  /* 0x0000001921227223 */ /* 0x080fe20000010822 */
[----:B------:R-:W-:Y:S01]  /*10680*/  FFMA.FTZ R36, R35, R25, R36 ;  /* 0x0000001923247223 */ /* 0x000fe20000010024 */
[----:B------:R-:W-:Y:S01]  /*10690*/  FMUL.FTZ R25, R38, R8 ;  /* 0x0000000826197220 */ /* 0x000fe20000410000 */
[----:B------:R-:W-:Y:S01]  /*106a0*/  FMUL.FTZ R33, R14, R30 ;  /* 0x0000001e0e217220 */ /* 0x000fe20000410000 */
[----:B------:R-:W-:Y:S02]  /*106b0*/  HADD2.F32 R35, -RZ, R12.H0_H0 ;  /* 0x2000000cff237230 */ /* 0x000fe40000004100 */
[----:B------:R-:W-:Y:S01]  /*106c0*/  FFMA.FTZ R29, R38, R4, -R29 ;  /* 0x00000004261d7223 */ /* 0x000fe2000001081d */
[----:B------:R-:W-:-:S02]  /*106d0*/  HADD2.F32 R5, -RZ, R5.H1_H1 ;  /* 0x30000005ff057230 */ /* 0x000fc40000004100 */
[----:B------:R-:W-:Y:S01]  /*106e0*/  FFMA.FTZ R25, R40, R4, R25 ;  /* 0x0000000428197223 */ /* 0x000fe20000010019 */
[-C--:B------:R-:W-:Y:S01]  /*106f0*/  FFMA.FTZ R33, R0, R26.reuse, -R33 ;  /* 0x0000001a00217223 */ /* 0x080fe20000010821 */
[----:B------:R-:W-:Y:S02]  /*10700*/  HADD2.F32 R27, -RZ, R6.H0_H0 ;  /* 0x20000006ff1b7230 */ /* 0x000fe40000004100 */
[----:B------:R-:W-:Y:S01]  /*10710*/  FFMA.FTZ R15, R14, R26, R15 ;  /* 0x0000001a0e0f7223 */ /* 0x000fe2000001000f */
[-C--:B------:R-:W-:Y:S01]  /*10720*/  FMUL.FTZ R0, R37, R9.reuse ;  /* 0x0000000925007220 */ /* 0x080fe20000410000 */
[----:B------:R-:W-:Y:S01]  /*10730*/  FMUL.FTZ R4, R3, R9 ;  /* 0x0000000903047220 */ /* 0x000fe20000410000 */
[----:B------:R-:W-:Y:S02]  /*10740*/  HADD2.F32 R38, -RZ, R21.H0_H0 ;  /* 0x20000015ff267230 */ /* 0x000fe40000004100 */
[-C--:B------:R-:W-:Y:S01]  /*10750*/  FMUL.FTZ R8, R39, R31.reuse ;  /* 0x0000001f27087220 */ /* 0x080fe20000410000 */
[----:B------:R-:W-:Y:S01]  /*10760*/  FMUL.FTZ R26, R35, R31 ;  /* 0x0000001f231a7220 */ /* 0x000fe20000410000 */
[----:B------:R-:W-:-:S02]  /*10770*/  HADD2.F32 R30, -RZ, R13.H0_H0 ;  /* 0x2000000dff1e7230 */ /* 0x000fc40000004100 */
[-C--:B------:R-:W-:Y:S01]  /*10780*/  FFMA.FTZ R0, R3, R5.reuse, -R0 ;  /* 0x0000000503007223 */ /* 0x080fe20000010800 */
[----:B------:R-:W-:Y:S02]  /*10790*/  HADD2.F32 R6, -RZ, R6.H1_H1 ;  /* 0x30000006ff067230 */ /* 0x000fe40000004100 */
[----:B------:R-:W-:Y:S01]  /*107a0*/  FFMA.FTZ R14, R37, R5, R4 ;  /* 0x00000005250e7223 */ /* 0x000fe20000010004 */
[-C--:B------:R-:W-:Y:S01]  /*107b0*/  FMUL.FTZ R5, R38, R10.reuse ;  /* 0x0000000a26057220 */ /* 0x080fe20000410000 */
[-C--:B------:R-:W-:Y:S01]  /*107c0*/  FFMA.FTZ R3, R35, R27.reuse, -R8 ;  /* 0x0000001b23037223 */ /* 0x080fe20000010808 */
[----:B------:R-:W-:Y:S01]  /*107d0*/  FFMA.FTZ R26, R39, R27, R26 ;  /* 0x0000001b271a7223 */ /* 0x000fe2000001001a */
[----:B------:R-:W-:Y:S02]  /*107e0*/  HADD2.F32 R27, -RZ, R21.H1_H1 ;  /* 0x30000015ff1b7230 */ /* 0x000fe40000004100 */
[----:B------:R-:W-:Y:S01]  /*107f0*/  FMUL.FTZ R9, R30, R10 ;  /* 0x0000000a1e097220 */ /* 0x000fe20000410000 */
[----:B------:R-:W-:-:S02]  /*10800*/  HADD2.F32 R12, -RZ, R12.H1_H1 ;  /* 0x3000000cff0c7230 */ /* 0x000fc40000004100 */
[----:B------:R-:W-:Y:S01]  /*10810*/  FFMA.FTZ R10, R30, R6, -R5 ;  /* 0x000000061e0a7223 */ /* 0x000fe20000010805 */
[----:B------:R-:W-:Y:S02]  /*10820*/  HADD2.F32 R21, -RZ, R13.H1_H1 ;  /* 0x3000000dff157230 */ /* 0x000fe40000004100 */
[----:B------:R-:W-:Y:S01]  /*10830*/  FMUL.FTZ R5, R20, R32 ;  /* 0x0000002014057220 */ /* 0x000fe20000410000 */
[--C-:B------:R-:W-:Y:S02]  /*10840*/  HADD2.F32 R28, -RZ, R7.reuse.H0_H0 ;  /* 0x20000007ff1c7230 */ /* 0x100fe40000004100 */
[----:B------:R-:W-:Y:S01]  /*10850*/  FFMA.FTZ R13, R38, R6, R9 ;  /* 0x00000006260d7223 */ /* 0x000fe20000010009 */
[----:B------:R-:W-:Y:S02]  /*10860*/  HADD2.F32 R7, -RZ, R7.H1_H1 ;  /* 0x30000007ff077230 */ /* 0x000fe40000004100 */
[-C--:B------:R-:W-:Y:S01]  /*10870*/  FMUL.FTZ R4, R27, R11.reuse ;  /* 0x0000000b1b047220 */ /* 0x080fe20000410000 */
[C---:B------:R-:W-:Y:S01]  /*10880*/  FMUL.FTZ R9, R12.reuse, R32 ;  /* 0x000000200c097220 */ /* 0x040fe20000410000 */
[C---:B------:R-:W-:Y:S01]  /*10890*/  FMUL.FTZ R6, R21.reuse, R11 ;  /* 0x0000000b15067220 */ /* 0x040fe20000410000 */
[-C--:B------:R-:W-:Y:S01]  /*108a0*/  FFMA.FTZ R11, R12, R28.reuse, -R5 ;  /* 0x0000001c0c0b7223 */ /* 0x080fe20000010805 */
[-C--:B------:R-:W-:Y:S01]  /*108b0*/  FFMA.FTZ R12, R21, R7.reuse, -R4 ;  /* 0x00000007150c7223 */ /* 0x080fe20000010804 */
        /* <DEDUP_REMOVED lines=12> */
.L_x_3885:
[----:B------:R-:W-:Y:S05]  /*10980*/  BSYNC B0 ;  /* 0x0000000000007941 */ /* 0x000fea0003800000 */
.L_x_3866:
[----:B------:R-:W-:Y:S01]  /*10990*/  @!PT LDS RZ, [RZ] ;  /* 0x00000000fffff984 */ /* 0x000fe20000000800 */
[----:B------:R-:W-:Y:S01]  /*109a0*/  @!PT LDS RZ, [RZ] ;  /* 0x00000000fffff984 */ /* 0x000fe20000000800 */
[----:B------:R-:W-:Y:S01]  /*109b0*/  @!PT LDS RZ, [RZ] ;  /* 0x00000000fffff984 */ /* 0x000fe20000000800 */
[----:B------:R-:W-:Y:S01]  /*109c0*/  @!PT LDS RZ, [RZ] ;  /* 0x00000000fffff984 */ /* 0x000fe20000000800 */
[----:B------:R5:W-:Y:S06]  /*109d0*/  MEMBAR.ALL.CTA ;  /* 0x0000000000007992 */ /* 0x000bec0000008000 */
[----:B-----5:R-:W5:Y:S01]  /*109e0*/  FENCE.VIEW.ASYNC.S ;  /* 0x00000000000073c6 */ /* 0x020f620000000000 */
[----:B------:R-:W-:Y:S05]  /*109f0*/  WARPSYNC.ALL ;  /* 0x0000000000007948 */ /* 0x000fea0003800000 */
[----:B-----5:R-:W-:Y:S06]  /*10a00*/  BAR.SYNC.DEFER_BLOCKING 0xd, 0x100 ;  /* 0x0344000000007b1d */ /* 0x020fec0000010000 */
.L_x_3864:
[----:B------:R-:W-:-:S05]  /*10a10*/  IMAD.U32 R0, RZ, RZ, UR59 ;  /* 0x0000003bff007e24 */ /* 0x000fca000f8e00ff */
[----:B------:R-:W-:-:S13]  /*10a20*/  ISETP.NE.AND P0, PT, R0, 0x3, PT ;  /* 0x000000030000780c */ /* 0x000fda0003f05270 */
[----:B------:R-:W-:Y:S05]  /*10a30*/  @!P0 BRA `(.L_x_3911) ;  /* 0x0000000000048947 */ /* 0x000fea0003800000 */
[----:B------:R-:W-:Y:S01]  /*10a40*/  BPT.TRAP 0x1 ;  /* 0x000000040000795c */ /* 0x000fe20000300000 */
.L_x_3911:
[----:B01----:R-:W-:Y:S01]  /*10a50*/  IMAD R3, R210, 0x8, R18 ;  /* 0x00000008d2037824 */ /* 0x003fe200078e0212 */
[----:B------:R-:W-:-:S04]  /*10a60*/  SHF.L.U32 R0, R219, 0x1f, RZ ;  /* 0x0000001fdb007819 */ /* 0x000fc800000006ff */
[----:B------:R0:W1:Y:S01]  /*10a70*/  SYNCS.PHASECHK.TRANS64.TRYWAIT P1, [R3+URZ+0x30830], R0 ;  /* 0x03083000030075a7 */ /* 0x000062000802017f */
[----:B------:R-:W-:Y:S05]  /*10a80*/  @!P0 BRA `(.L_x_3912) ;  /* 0x0000000000048947 */ /* 0x000fea0003800000 */
[----:B------:R-:W-:Y:S01]  /*10a90*/  BPT.TRAP 0x1 ;  /* 0x000000040000795c */ /* 0x000fe20000300000 */
.L_x_3912:
[----:B------:R-:W-:Y:S01]  /*10aa0*/  MOV R119, RZ ;  /* 0x000000ff00777202 */ /* 0x000fe20000000f00 */
[----:B-1----:R-:W-:Y:S06]  /*10ab0*/  @P1 BRA `(.L_x_3913) ;  /* 0x0000000000081947 */ /* 0x002fec0003800000 */
[----:B------:R-:W1:Y:S02]  /*10ac0*/  SYNCS.PHASECHK.TRANS64.TRYWAIT P1, [R3+URZ+0x30830], R0 ;  /* 0x03083000030075a7 */ /* 0x000e64000802017f */
[----:B-1----:R-:W-:Y:S05]  /*10ad0*/  @!P1 BRA `(.L_x_3914) ;  /* 0x000000f8007c9947 */ /* 0x002fea0003800000 */
.L_x_3913:
[----:B------:R-:W-:Y:S05]  /*10ae0*/  WARPSYNC.ALL ;  /* 0x0000000000007948 */ /* 0x000fea0003800000 */
[----:B01----:R-:W-:Y:S01]  /*10af0*/  VIADD R0, R18, 0x1e400 ;  /* 0x0001e40012007836 */ /* 0x003fe20000000000 */
[----:B------:R-:W-:Y:S01]  /*10b00*/  R2UR UR4, R2 ;  /* 0x00000000020472ca */ /* 0x000fe200000e0000 */
[----:B--234-:R-:W-:Y:S01]  /*10b10*/  IMAD.MOV.U32 R5, RZ, RZ, 0x40000040 ;  /* 0x40000040ff057424 */ /* 0x01cfe200078e00ff */
[----:B------:R-:W-:Y:S01]  /*10b20*/  WARPGROUP.ARRIVE ;  /* 0x00000000000079c5 */ /* 0x000fe20000000000 */
[----:B------:R-:W-:Y:S01]  /*10b30*/  UMOV UR9, 0x40000040 ;  /* 0x4000004000097882 */ /* 0x000fe20000000000 */
[----:B------:R-:W-:Y:S01]  /*10b40*/  SHF.R.U32.HI R0, RZ, 0x4, R0 ;  /* 0x00000004ff007819 */ /* 0x000fe20000011600 */
[----:B------:R-:W-:Y:S01]  /*10b50*/  IMAD.U32 R9, RZ, RZ, UR9 ;  /* 0x00000009ff097e24 */ /* 0x000fe2000f8e00ff */
[----:B------:R-:W-:Y:S01]  /*10b60*/  R2UR UR11, R5 ;  /* 0x00000000050b72ca */ /* 0x000fe200000e0000 */
[----:B------:R-:W-:Y:S01]  /*10b70*/  UMOV UR53, 0x40000040 ;  /* 0x4000004000357882 */ /* 0x000fe20000000000 */
[----:B------:R-:W-:Y:S01]  /*10b80*/  LOP3.LUT R0, R0, 0x3fff, RZ, 0xc0, !PT ;  /* 0x00003fff00007812 */ /* 0x000fe200078ec0ff */
[----:B------:R-:W-:Y:S01]  /*10b90*/  UMOV UR49, 0x40000040 ;  /* 0x4000004000317882 */ /* 0x000fe20000000000 */
[----:B------:R-:W-:Y:S01]  /*10ba0*/  MOV R7, 0x40000040 ;  /* 0x4000004000077802 */ /* 0x000fe20000000f00 */
[----:B------:R-:W-:Y:S01]  /*10bb0*/  UMOV UR45, 0x40000040 ;  /* 0x40000040002d7882 */ /* 0x000fe20000000000 */
[----:B------:R-:W-:Y:S01]  /*10bc0*/  LOP3.LUT R220, R0, 0x10000, RZ, 0xfc, !PT ;  /* 0x0001000000dc7812 */ /* 0x000fe200078efcff */
[----:B------:R-:W-:Y:S01]  /*10bd0*/  ULOP3.LUT UR4, UR4, 0x10000, URZ, 0xfc, !UPT ;  /* 0x0001000004047892 */ /* 0x000fe2000f8efc3f */
[----:B------:R-:W-:Y:S01]  /*10be0*/  IMAD.MOV.U32 R5, RZ, RZ, 0x40000040 ;  /* 0x40000040ff057424 */ /* 0x000fe200078e00ff */
[----:B------:R-:W-:Y:S01]  /*10bf0*/  UMOV UR41, 0x40000040 ;  /* 0x4000004000297882 */ /* 0x000fe20000000000 */
[----:B------:R-:W-:Y:S01]  /*10c00*/  UMOV UR37, 0x40000040 ;  /* 0x4000004000257882 */ /* 0x000fe20000000000 */
[----:B------:R-:W-:Y:S01]  /*10c10*/  IMAD R4, R210, 0x900, R220 ;  /* 0x00000900d2047824 */ /* 0x000fe200078e02dc */
[----:B------:R-:W-:Y:S01]  /*10c20*/  UIADD3 UR5, UR4, 0x2, URZ ;  /* 0x0000000204057890 */ /* 0x000fe2000fffe03f */
[----:B------:R-:W-:Y:S01]  /*10c30*/  R2UR UR39, R5 ;  /* 0x00000000052772ca */ /* 0x000fe200000e0000 */
[----:B------:R-:W-:Y:S01]  /*10c40*/  UMOV UR8, UR4 ;  /* 0x0000000400087c82 */ /* 0x000fe20008000000 */
[C---:B------:R-:W-:Y:S01]  /*10c50*/  VIADD R6, R4.reuse, 0x2 ;  /* 0x0000000204067836 */ /* 0x040fe20000000000 */
[----:B------:R-:W-:Y:S01]  /*10c60*/  R2UR UR10, R4 ;  /* 0x00000000040a72ca */ /* 0x000fe200000e0000 */
[----:B------:R-:W-:Y:S01]  /*10c70*/  UIADD3 UR52, UR4, 0x406, URZ ;  /* 0x0000040604347890 */ /* 0x000fe2000fffe03f */
[----:B------:R-:W-:Y:S01]  /*10c80*/  MOV R8, UR8 ;  /* 0x0000000800087c02 */ /* 0x000fe20008000f00 */
[----:B------:R-:W-:-:S02]  /*10c90*/  UIADD3 UR48, UR4, 0x800, URZ ;  /* 0x0000080004307890 */ /* 0x000fc4000fffe03f */
[----:B------:R-:W-:Y:S02]  /*10ca0*/  UIADD3 UR44, UR4, 0x802, URZ ;  /* 0x00000802042c7890 */ /* 0x000fe4000fffe03f */
[----:B------:R0:W-:Y:S01]  /*10cb0*/  STL.64 [R1+0x38], R8 ;  /* 0x0000380801007387 */ /* 0x0001e20000100a00 */
[----:B------:R-:W-:Y:S02]  /*10cc0*/  UIADD3 UR40, UR4, 0x804, URZ ;  /* 0x0000080404287890 */ /* 0x000fe4000fffe03f */
[----:B------:R-:W-:-:S03]  /*10cd0*/  UIADD3 UR36, UR4, 0x806, URZ ;  /* 0x0000080604247890 */ /* 0x000fc6000fffe03f */
[----:B------:R-:W-:Y:S01]  /*10ce0*/  HGMMA.64x96x16.F32 R24, gdesc[UR8], RZ, !UPT, gsb0 ;  /* 0x01600000081879f0 */ /* 0x000fe2000c0008ff */
[----:B------:R-:W-:Y:S01]  /*10cf0*/  R2UR UR10, R6 ;  /* 0x00000000060a72ca */ /* 0x000fe200000e0000 */
[----:B------:R-:W-:Y:S01]  /*10d00*/  UMOV UR8, UR5 ;  /* 0x0000000500087c82 */ /* 0x000fe20008000000 */
[----:B------:R-:W-:Y:S01]  /*10d10*/  R2UR UR11, R7 ;  /* 0x00000000070b72ca */ /* 0x000fe200000e0000 */
[----:B------:R-:W-:Y:S01]  /*10d20*/  UMOV UR9, 0x40000040 ;  /* 0x4000004000097882 */ /* 0x000fe20000000000 */
[----:B------:R-:W-:Y:S01]  /*10d30*/  IMAD.MOV.U32 R7, RZ, RZ, 0x40000040 ;  /* 0x40000040ff077424 */ /* 0x000fe200078e00ff */
[----:B------:R-:W-:Y:S01]  /*10d40*/  IADD3 R6, R4, 0x4, RZ ;  /* 0x0000000404067810 */ /* 0x000fe20007ffe0ff */
[----:B------:R-:W-:Y:S01]  /*10d50*/  UIADD3 UR5, UR4, 0x4, URZ ;  /* 0x0000000404057890 */ /* 0x000fe2000fffe03f */
[----:B0-----:R-:W-:Y:S02]  /*10d60*/  IMAD.U32 R8, RZ, RZ, UR8 ;  /* 0x00000008ff087e24 */ /* 0x001fe4000f8e00ff */
[----:B------:R-:W-:-:S05]  /*10d70*/  IMAD.U32 R9, RZ, RZ, UR9 ;  /* 0x00000009ff097e24 */ /* 0x000fca000f8e00ff */
[----:B------:R0:W-:Y:S01]  /*10d80*/  STL.64 [R1+0x30], R8 ;  /* 0x0000300801007387 */ /* 0x0001e20000100a00 */
[----:B------:R-:W-:Y:S02]  /*10d90*/  WARPGROUP.DEPBAR.LE gsb0, 0x0 ;  /* 0x00008000000079c5 */ /* 0x000fe40000010000 */
[----:B------:R-:W-:-:S06]  /*10da0*/  WARPGROUP.ARRIVE ;  /* 0x00000000000079c5 */ /* 0x000fcc0000000000 */
[----:B------:R-:W-:Y:S01]  /*10db0*/  HGMMA.64x96x16.F32 R24, gdesc[UR8], R24, gsb0 ;  /* 0x01600000081879f0 */ /* 0x000fe20008000818 */
[----:B------:R-:W-:Y:S01]  /*10dc0*/  R2UR UR10, R6 ;  /* 0x00000000060a72ca */ /* 0x000fe200000e0000 */
[----:B------:R-:W-:Y:S01]  /*10dd0*/  UMOV UR8, UR5 ;  /* 0x0000000500087c82 */ /* 0x000fe20008000000 */
[----:B------:R-:W-:Y:S01]  /*10de0*/  R2UR UR11, R7 ;  /* 0x00000000070b72ca */ /* 0x000fe200000e0000 */
[----:B------:R-:W-:Y:S01]  /*10df0*/  UMOV UR9, 0x40000040 ;  /* 0x4000004000097882 */ /* 0x000fe20000000000 */
[----:B------:R-:W-:Y:S01]  /*10e00*/  VIADD R6, R4, 0x6 ;  /* 0x0000000604067836 */ /* 0x000fe20000000000 */
[----:B------:R-:W-:Y:S01]  /*10e10*/  UIADD3 UR5, UR4, 0x6, URZ ;  /* 0x0000000604057890 */ /* 0x000fe2000fffe03f */
[----:B------:R-:W-:Y:S01]  /*10e20*/  IMAD.MOV.U32 R7, RZ, RZ, 0x40000040 ;  /* 0x40000040ff077424 */ /* 0x000fe200078e00ff */
[----:B0-----:R-:W-:Y:S01]  /*10e30*/  MOV R9, UR9 ;  /* 0x0000000900097c02 */ /* 0x001fe20008000f00 */
        /* <DEDUP_REMOVED lines=10> */
[----:B------:R-:W-:Y:S01]  /*10ee0*/  MOV R7, 0x40000040 ;  /* 0x4000004000077802 */ /* 0x000fe20000000f00 */
[----:B------:R-:W-:Y:S01]  /*10ef0*/  UIADD3 UR5, UR4, 0x400, URZ ;  /* 0x0000040004057890 */ /* 0x000fe2000fffe03f */
        /* <DEDUP_REMOVED lines=38> */
[----:B0-----:R-:W-:Y:S01]  /*11160*/  IMAD.U32 R9, RZ, RZ, UR9 ;  /* 0x00000009ff097e24 */ /* 0x001fe2000f8e00ff */
[----:B------:R-:W-:Y:S02]  /*11170*/  MOV R8, UR8 ;  /* 0x0000000800087c02 */ /* 0x000fe40008000f00 */
[----:B------:R-:W-:Y:S01]  /*11180*/  R2UR UR54, R6 ;  /* 0x00000000063672ca */ /* 0x000fe200000e0000 */
[----:B------:R-:W-:Y:S01]  /*11190*/  VIADD R6, R4, 0x600 ;  /* 0x0000060004067836 */ /* 0x000fe20000000000 */
[----:B------:R-:W-:Y:S01]  /*111a0*/  R2UR UR55, R7 ;  /* 0x00000000073772ca */ /* 0x000fe200000e0000 */
[----:B------:R-:W-:Y:S01]  /*111b0*/  IMAD.MOV.U32 R7, RZ, RZ, 0x40000040 ;  /* 0x40000040ff077424 */ /* 0x000fe200078e00ff */
[----:B------:R0:W-:Y:S02]  /*111c0*/  STL.64 [R1+0x8], R8 ;  /* 0x0000080801007387 */ /* 0x0001e40000100a00 */
[----:B------:R-:W-:-:S02]  /*111d0*/  R2UR UR50, R6 ;  /* 0x00000000063272ca */ /* 0x000fc400000e0000 */
[----:B------:R-:W-:Y:S01]  /*111e0*/  R2UR UR51, R7 ;  /* 0x00000000073372ca */ /* 0x000fe200000e0000 */
[----:B------:R-:W-:Y:S01]  /*111f0*/  IMAD.MOV.U32 R7, RZ, RZ, 0x40000040 ;  /* 0x40000040ff077424 */ /* 0x000fe200078e00ff */
[----:B------:R-:W-:-:S04]  /*11200*/  IADD3 R6, R4, 0x602, RZ ;  /* 0x0000060204067810 */ /* 0x000fc80007ffe0ff */
[----:B------:R-:W-:Y:S01]  /*11210*/  R2UR UR46, R6 ;  /* 0x00000000062e72ca */ /* 0x000fe200000e0000 */
[C---:B------:R-:W-:Y:S01]  /*11220*/  VIADD R6, R4.reuse, 0x604 ;  /* 0x0000060404067836 */ /* 0x040fe20000000000 */
[----:B------:R-:W-:Y:S01]  /*11230*/  R2UR UR47, R7 ;  /* 0x00000000072f72ca */ /* 0x000fe200000e0000 */
[----:B------:R-:W-:Y:S01]  /*11240*/  VIADD R4, R4, 0x606 ;  /* 0x0000060604047836 */ /* 0x000fe20000000000 */
[----:B------:R-:W-:Y:S02]  /*11250*/  MOV R7, 0x40000040 ;  /* 0x4000004000077802 */ /* 0x000fe40000000f00 */
[----:B------:R-:W-:Y:S02]  /*11260*/  R2UR UR42, R6 ;  /* 0x00000000062a72ca */ /* 0x000fe400000e0000 */
[----:B------:R-:W-:Y:S02]  /*11270*/  R2UR UR43, R7 ;  /* 0x00000000072b72ca */ /* 0x000fe400000e0000 */
[----:B------:R-:W-:Y:S01]  /*11280*/  R2UR UR38, R4 ;  /* 0x00000000042672ca */ /* 0x000fe200000e0000 */
[----:B------:R-:W-:-:S02]  /*11290*/  WARPGROUP.DEPBAR.LE gsb0, 0x0 ;  /* 0x00008000000079c5 */ /* 0x000fc40000010000 */
        /* <DEDUP_REMOVED lines=18> */
[----:B0-----:R-:W-:Y:S05]  /*113c0*/  @!P0 BRA `(.L_x_3915) ;  /* 0x0000000000048947 */ /* 0x001fea0003800000 */
[----:B------:R-:W-:Y:S01]  /*113d0*/  BPT.TRAP 0x1 ;  /* 0x000000040000795c */ /* 0x000fe20000300000 */
.L_x_3915:
[----:B------:R-:W2:Y:S01]  /*113e0*/  LDL R0, [R1+0x74] ;  /* 0x0000740001007983 */ /* 0x000ea20000100800 */
[----:B------:R-:W-:Y:S01]  /*113f0*/  ULDC UR4, c[0x0][0x988] ;  /* 0x0002620000047ab9 */ /* 0x000fe20000000800 */
[----:B------:R-:W-:Y:S01]  /*11400*/  P2R R12, PR, RZ, 0x1 ;  /* 0x00000001ff0c7803 */ /* 0x000fe20000000000 */
[----:B------:R-:W-:Y:S01]  /*11410*/  ULDC UR38, c[0x0][0x988] ;  /* 0x0002620000267ab9 */ /* 0x000fe20000000800 */
[----:B------:R-:W-:Y:S01]  /*11420*/  BSSY B0, `(.L_x_3916) ;  /* 0x00003f8000007945 */ /* 0x000fe20003800000 */
[--C-:B------:R-:W-:Y:S01]  /*11430*/  IMAD.MOV.U32 R118, RZ, RZ, R119.reuse ;  /* 0x000000ffff767224 */ /* 0x100fe200078e0077 */
[-C--:B------:R-:W-:Y:S01]  /*11440*/  MOV R114, R119.reuse ;  /* 0x0000007700727202 */ /* 0x080fe20000000f00 */
        /* <DEDUP_REMOVED lines=13> */
[----:B------:R-:W-:Y:S01]  /*11520*/  MOV R72, R119 ;  /* 0x0000007700487202 */ /* 0x000fe20000000f00 */
[----:B------:R-:W-:-:S02]  /*11530*/  IMAD.MOV.U32 R94, RZ, RZ, R119 ;  /* 0x000000ffff5e7224 */ /* 0x000fc400078e0077 */
[--C-:B------:R-:W-:Y:S02]  /*11540*/  IMAD.MOV.U32 R92, RZ, RZ, R119.reuse ;  /* 0x000000ffff5c7224 */ /* 0x100fe400078e0077 */
[--C-:B------:R-:W-:Y:S02]  /*11550*/  IMAD.MOV.U32 R88, RZ, RZ, R119.reuse ;  /* 0x000000ffff587224 */ /* 0x100fe400078e0077 */
[--C-:B------:R-:W-:Y:S02]  /*11560*/  IMAD.MOV.U32 R86, RZ, RZ, R119.reuse ;  /* 0x000000ffff567224 */ /* 0x100fe400078e0077 */
[--C-:B------:R-:W-:Y:S02]  /*11570*/  IMAD.MOV.U32 R82, RZ, RZ, R119.reuse ;  /* 0x000000ffff527224 */ /* 0x100fe400078e0077 */
[--C-:B------:R-:W-:Y:S02]  /*11580*/  IMAD.MOV.U32 R80, RZ, RZ, R119.reuse ;  /* 0x000000ffff507224 */ /* 0x100fe400078e0077 */
[----:B------:R-:W-:-:S02]  /*11590*/  IMAD.MOV.U32 R76, RZ, RZ, R119 ;  /* 0x000000ffff4c7224 */ /* 0x000fc400078e0077 */
[----:B------:R-:W-:Y:S01]  /*115a0*/  IMAD.MOV.U32 R74, RZ, RZ, R119 ;  /* 0x000000ffff4a7224 */ /* 0x000fe200078e0077 */
[----:B--2---:R-:W-:-:S05]  /*115b0*/  IADD3 R5, R0, R141, RZ ;  /* 0x0000008d00057210 */ /* 0x004fca0007ffe0ff */
[----:B------:R-:W-:-:S05]  /*115c0*/  IMAD R5, R142, -0x60, R5 ;  /* 0xffffffa08e057824 */ /* 0x000fca00078e0205 */
        /* <DEDUP_REMOVED lines=37> */
[----:B------:R-:W-:Y:S01]  /*11820*/  FSEL R73, R44, -INF , P2 ;  /* 0xff8000002c497808 */ /* 0x000fe20001000000 */
[--C-:B------:R-:W-:Y:S01]  /*11830*/  IMAD.MOV.U32 R44, RZ, RZ, R119.reuse ;  /* 0x000000ffff2c7224 */ /* 0x100fe200078e0077 */
        /* <DEDUP_REMOVED lines=57> */
[----:B------:R-:W-:Y:S02]  /*11bd0*/  FSEL R117, R69, -INF , P1 ;  /* 0xff80000045757808 */ /* 0x000fe40000800000 */
[----:B------:R-:W-:Y:S02]  /*11be0*/  FMNMX.FTZ R0, R115, R0, !PT ;  /* 0x0000000073007209 */ /* 0x000fe40007810000 */
[----:B------:R-:W-:Y:S01]  /*11bf0*/  FSEL R53, R62, -INF , P6 ;  /* 0xff8000003e357808 */ /* 0x000fe20003000000 */
[----:B------:R-:W-:Y:S01]  /*11c00*/  IMAD.MOV.U32 R62, RZ, RZ, R119 ;  /* 0x000000ffff3e7224 */ /* 0x000fe200078e0077 */
[----:B------:R-:W-:Y:S01]  /*11c10*/  FMNMX.FTZ R6, R117, R0, !PT ;  /* 0x0000000075067209 */ /* 0x000fe20007810000 */
[----:B------:R-:W-:Y:S01]  /*11c20*/  IMAD.U32 R0, RZ, RZ, UR4 ;  /* 0x00000004ff007e24 */ /* 0x000fe2000f8e00ff */
[----:B------:R-:W-:-:S02]  /*11c30*/  FSEL R63, R63, -INF , P5 ;  /* 0xff8000003f3f7808 */ /* 0x000fc40002800000 */
[----:B------:R-:W-:Y:S01]  /*11c40*/  FSEL R61, R66, -INF , P4 ;  /* 0xff800000423d7808 */ /* 0x000fe20002000000 */
[----:B------:R-:W0:Y:S01]  /*11c50*/  SHFL.BFLY PT, R5, R6, 0x2, 0x1f ;  /* 0x0c401f0006057f89 */ /* 0x000e2200000e0000 */
[----:B------:R-:W-:Y:S02]  /*11c60*/  FSEL R67, R67, -INF , P3 ;  /* 0xff80000043437808 */ /* 0x000fe40001800000 */
[----:B------:R-:W-:Y:S01]  /*11c70*/  FSEL R65, R70, -INF , P2 ;  /* 0xff80000046417808 */ /* 0x000fe20001000000 */
[----:B------:R-:W-:Y:S01]  /*11c80*/  IMAD.MOV.U32 R70, RZ, RZ, R119 ;  /* 0x000000ffff467224 */ /* 0x000fe200078e0077 */
[----:B------:R-:W-:Y:S02]  /*11c90*/  FSEL R71, R71, -INF , P1 ;  /* 0xff80000047477808 */ /* 0x000fe40000800000 */
[-C--:B------:R-:W-:Y:S02]  /*11ca0*/  MOV R66, R119.reuse ;  /* 0x0000007700427202 */ /* 0x080fe40000000f00 */
[----:B------:R-:W-:-:S02]  /*11cb0*/  MOV R60, R119 ;  /* 0x00000077003c7202 */ /* 0x000fc40000000f00 */
[-C--:B------:R-:W-:Y:S02]  /*11cc0*/  MOV R54, R119.reuse ;  /* 0x0000007700367202 */ /* 0x080fe40000000f00 */
[-C--:B------:R-:W-:Y:S02]  /*11cd0*/  MOV R48, R119.reuse ;  /* 0x0000007700307202 */ /* 0x080fe40000000f00 */
[-C--:B------:R-:W-:Y:S02]  /*11ce0*/  MOV R42, R119.reuse ;  /* 0x00000077002a7202 */ /* 0x080fe40000000f00 */
[----:B------:R-:W-:Y:S02]  /*11cf0*/  MOV R36, R119 ;  /* 0x0000007700247202 */ /* 0x000fe40000000f00 */
[----:B0-----:R-:W-:-:S05]  /*11d00*/  FMNMX.FTZ R8, R6, R5, !PT ;  /* 0x0000000506087209 */ /* 0x001fca0007810000 */
        /* <DEDUP_REMOVED lines=10> */
[-CC-:B------:R-:W-:Y:S01]  /*11db0*/  FFMA.FTZ R190, R81, R0.reuse, -R10.reuse ;  /* 0x0000000051be7223 */ /* 0x180fe2000001080a */
[--C-:B------:R-:W-:Y:S01]  /*11dc0*/  FFMA.FTZ R41, R83, R0, -R10.reuse ;  /* 0x0000000053297223 */ /* 0x100fe2000001080a */
[----:B------:R-:W-:Y:S01]  /*11dd0*/  FMNMX.FTZ R4, R31, R4, !PT ;  /* 0x000000041f047209 */ /* 0x000fe20007810000 */
[----:B------:R-:W-:Y:S01]  /*11de0*/  MUFU.EX2 R188, R188 ;  /* 0x000000bc00bc7308 */ /* 0x000fe20000000800 */
[-CC-:B------:R-:W-:Y:S01]  /*11df0*/  FFMA.FTZ R184, R85, R0.reuse, -R10.reuse ;  /* 0x0000000055b87223 */ /* 0x180fe2000001080a */
[--C-:B------:R-:W-:Y:S01]  /*11e00*/  FFMA.FTZ R45, R87, R0, -R10.reuse ;  /* 0x00000000572d7223 */ /* 0x100fe2000001080a */
[----:B------:R-:W-:Y:S01]  /*11e10*/  FMNMX.FTZ R4, R11, R4, !PT ;  /* 0x000000040b047209 */ /* 0x000fe20007810000 */
[-CC-:B------:R-:W-:Y:S01]  /*11e20*/  FFMA.FTZ R186, R89, R0.reuse, -R10.reuse ;  /* 0x0000000059ba7223 */ /* 0x180fe2000001080a */
[-CC-:B------:R-:W-:Y:S01]  /*11e30*/  FFMA.FTZ R49, R91, R0.reuse, -R10.reuse ;  /* 0x000000005b317223 */ /* 0x180fe2000001080a */
[--C-:B------:R-:W-:Y:S01]  /*11e40*/  FFMA.FTZ R182, R73, R0, -R10.reuse ;  /* 0x0000000049b67223 */ /* 0x100fe2000001080a */
[----:B------:R-:W-:Y:S01]  /*11e50*/  FMNMX.FTZ R4, R35, R4, !PT ;  /* 0x0000000423047209 */ /* 0x000fe20007810000 */
[----:B------:R-:W0:Y:S01]  /*11e60*/  MUFU.EX2 R37, R37 ;  /* 0x0000002500257308 */ /* 0x000e220000000800 */
[-CC-:B------:R-:W-:Y:S01]  /*11e70*/  FFMA.FTZ R69, R75, R0.reuse, -R10.reuse ;  /* 0x000000004b457223 */ /* 0x180fe2000001080a */
[--C-:B------:R-:W-:Y:S01]  /*11e80*/  FFMA.FTZ R176, R77, R0, -R10.reuse ;  /* 0x000000004db07223 */ /* 0x100fe2000001080a */
[----:B------:R-:W-:Y:S01]  /*11e90*/  FMNMX.FTZ R4, R13, R4, !PT ;  /* 0x000000040d047209 */ /* 0x000fe20007810000 */
[-CC-:B------:R-:W-:Y:S01]  /*11ea0*/  FFMA.FTZ R180, R93, R0.reuse, -R10.reuse ;  /* 0x000000005db47223 */ /* 0x180fe2000001080a */
[-CC-:B------:R-:W-:Y:S01]  /*11eb0*/  FFMA.FTZ R57, R95, R0.reuse, -R10.reuse ;  /* 0x000000005f397223 */ /* 0x180fe2000001080a */
[--C-:B------:R-:W-:Y:S01]  /*11ec0*/  FFMA.FTZ R73, R97, R0, -R10.reuse ;  /* 0x0000000061497223 */ /* 0x100fe2000001080a */
[----:B------:R-:W-:Y:S01]  /*11ed0*/  FMNMX.FTZ R4, R39, R4, !PT ;  /* 0x0000000427047209 */ /* 0x000fe20007810000 */
[----:B------:R-:W1:Y:S01]  /*11ee0*/  MUFU.EX2 R190, R190 ;  /* 0x000000be00be7308 */ /* 0x000e620000000800 */
[-CC-:B------:R-:W-:Y:S01]  /*11ef0*/  FFMA.FTZ R178, R99, R0.reuse, -R10.reuse ;  /* 0x0000000063b27223 */ /* 0x180fe2000001080a */
[--C-:B------:R-:W-:Y:S01]  /*11f00*/  FFMA.FTZ R75, R101, R0, -R10.reuse ;  /* 0x00000000654b7223 */ /* 0x100fe2000001080a */
[----:B------:R-:W-:Y:S01]  /*11f10*/  FMNMX.FTZ R4, R15, R4, !PT ;  /* 0x000000040f047209 */ /* 0x000fe20007810000 */
[-CC-:B------:R-:W-:Y:S01]  /*11f20*/  FFMA.FTZ R172, R103, R0.reuse, -R10.reuse ;  /* 0x0000000067ac7223 */ /* 0x180fe2000001080a */
[-CC-:B------:R-:W-:Y:S01]  /*11f30*/  FFMA.FTZ R77, R105, R0.reuse, -R10.reuse ;  /* 0x00000000694d7223 */ /* 0x180fe2000001080a */
[--C-:B------:R-:W-:Y:S01]  /*11f40*/  FFMA.FTZ R174, R107, R0, -R10.reuse ;  /* 0x000000006bae7223 */ /* 0x100fe2000001080a */
[----:B------:R-:W-:Y:S01]  /*11f50*/  FMNMX.FTZ R4, R43, R4, !PT ;  /* 0x000000042b047209 */ /* 0x000fe20007810000 */
[----:B------:R-:W2:Y:S01]  /*11f60*/  MUFU.EX2 R41, R41 ;  /* 0x0000002900297308 */ /* 0x000ea20000000800 */
[-CC-:B------:R-:W-:Y:S01]  /*11f70*/  FFMA.FTZ R168, R111, R0.reuse, -R10.reuse ;  /* 0x000000006fa87223 */ /* 0x180fe2000001080a */
[--C-:B------:R-:W-:Y:S01]  /*11f80*/  FFMA.FTZ R113, R113, R0, -R10.reuse ;  /* 0x0000000071717223 */ /* 0x100fe2000001080a */
[----:B------:R-:W-:Y:S01]  /*11f90*/  FMNMX.FTZ R4, R21, R4, !PT ;  /* 0x0000000415047209 */ /* 0x000fe20007810000 */
[-CC-:B------:R-:W-:Y:S01]  /*11fa0*/  FFMA.FTZ R170, R115, R0.reuse, -R10.reuse ;  /* 0x0000000073aa7223 */ /* 0x180fe2000001080a */
[----:B------:R-:W-:Y:S01]  /*11fb0*/  FFMA.FTZ R83, R117, R0, -R10 ;  /* 0x0000000075537223 */ /* 0x000fe2000001080a */
[-C--:B------:R-:W-:Y:S01]  /*11fc0*/  MOV R117, R119.reuse ;  /* 0x0000007700757202 */ /* 0x080fe20000000f00 */
[--C-:B------:R-:W-:Y:S01]  /*11fd0*/  IMAD.MOV.U32 R115, RZ, RZ, R119.reuse ;  /* 0x000000ffff737224 */ /* 0x100fe200078e0077 */
[----:B------:R-:W-:Y:S01]  /*11fe0*/  FMNMX.FTZ R4, R47, R4, !PT ;  /* 0x000000042f047209 */ /* 0x000fe20007810000 */
[----:B------:R-:W3:Y:S01]  /*11ff0*/  MUFU.EX2 R184, R184 ;  /* 0x000000b800b87308 */ /* 0x000ee20000000800 */
[-C--:B------:R-:W-:Y:S01]  /*12000*/  MOV R111, R119.reuse ;  /* 0x00000077006f7202 */ /* 0x080fe20000000f00 */
[--C-:B------:R-:W-:Y:S01]  /*12010*/  IMAD.MOV.U32 R107, RZ, RZ, R119.reuse ;  /* 0x000000ffff6b7224 */ /* 0x100fe200078e0077 */
[----:B------:R-:W-:Y:S01]  /*12020*/  FMNMX.FTZ R4, R25, R4, !PT ;  /* 0x0000000419047209 */ /* 0x000fe20007810000 */
[--C-:B------:R-:W-:Y:S01]  /*12030*/  IMAD.MOV.U32 R103, RZ, RZ, R119.reuse ;  /* 0x000000ffff677224 */ /* 0x100fe200078e0077 */
[-C--:B------:R-:W-:Y:S01]  /*12040*/  MOV R105, R119.reuse ;  /* 0x0000007700697202 */ /* 0x080fe20000000f00 */
[--C-:B------:R-:W-:Y:S01]  /*12050*/  IMAD.MOV.U32 R101, RZ, RZ, R119.reuse ;  /* 0x000000ffff657224 */ /* 0x100fe200078e0077 */
[----:B------:R-:W-:Y:S01]  /*12060*/  FMNMX.FTZ R4, R51, R4, !PT ;  /* 0x0000000433047209 */ /* 0x000fe20007810000 */
[----:B------:R-:W4:Y:S01]  /*12070*/  MUFU.EX2 R45, R45 ;  /* 0x0000002d002d7308 */ /* 0x000f220000000800 */
        /* <DEDUP_REMOVED lines=8> */
[--C-:B------:R-:W-:Y:S01]  /*12100*/  IMAD.MOV.U32 R89, RZ, RZ, R119.reuse ;  /* 0x000000ffff597224 */ /* 0x100fe200078e0077 */
[----:B------:R-:W-:Y:S01]  /*12110*/  MOV R87, R119 ;  /* 0x0000007700577202 */ /* 0x000fe20000000f00 */
[----:B------:R-:W-:Y:S01]  /*12120*/  IMAD.MOV.U32 R85, RZ, RZ, R119 ;  /* 0x000000ffff557224 */ /* 0x000fe200078e0077 */
[----:B------:R-:W-:-:S04]  /*12130*/  FMNMX.FTZ R4, R33, R4, !PT ;  /* 0x0000000421047209 */ /* 0x000fc80007810000 */
[----:B------:R-:W-:Y:S01]  /*12140*/  FMNMX.FTZ R4, R59, R4, !PT ;  /* 0x000000043b047209 */ /* 0x000fe20007810000 */
[----:B------:R-:W4:Y:S03]  /*12150*/  MUFU.EX2 R49, R49 ;  /* 0x0000003100317308 */ /* 0x000f260000000800 */
        /* <DEDUP_REMOVED lines=8> */
[----:B------:R-:W-:Y:S04]  /*121e0*/  MUFU.EX2 R182, R182 ;  /* 0x000000b600b67308 */ /* 0x000fe80000000800 */
[----:B------:R-:W0:Y:S04]  /*121f0*/  SHFL.BFLY PT, R79, R4, 0x2, 0x1f ;  /* 0x0c401f00044f7f89 */ /* 0x000e2800000e0000 */
[----:B------:R-:W-:Y:S08]  /*12200*/  MUFU.EX2 R69, R69 ;  /* 0x0000004500457308 */ /* 0x000ff00000000800 */
[----:B------:R-:W-:Y:S08]  /*12210*/  MUFU.EX2 R176, R176 ;  /* 0x000000b000b07308 */ /* 0x000ff00000000800 */
[----:B------:R-:W-:Y:S01]  /*12220*/  MUFU.EX2 R73, R73 ;  /* 0x0000004900497308 */ /* 0x000fe20000000800 */
[----:B0-----:R-:W-:Y:S01]  /*12230*/  FMNMX.FTZ R2, R4, R79, !PT ;  /* 0x0000004f04027209 */ /* 0x001fe20007810000 */
[----:B------:R-:W-:Y:S01]  /*12240*/  FFMA.FTZ R79, R109, R0, -R10 ;  /* 0x000000006d4f7223 */ /* 0x000fe2000001080a */
[----:B------:R-:W-:-:S05]  /*12250*/  IMAD.MOV.U32 R109, RZ, RZ, R119 ;  /* 0x000000ffff6d7224 */ /* 0x000fca00078e0077 */
[----:B------:R-:W-:Y:S01]  /*12260*/  MUFU.EX2 R178, R178 ;  /* 0x000000b200b27308 */ /* 0x000fe20000000800 */
[----:B------:R-:W0:Y:S07]  /*12270*/  SHFL.BFLY PT, R81, R2, 0x1, 0x1f ;  /* 0x0c201f0002517f89 */ /* 0x000e2e00000e0000 */
[----:B------:R-:W-:Y:S08]  /*12280*/  MUFU.EX2 R75, R75 ;  /* 0x0000004b004b7308 */ /* 0x000ff00000000800 */
[----:B------:R-:W-:Y:S08]  /*12290*/  MUFU.EX2 R172, R172 ;  /* 0x000000ac00ac7308 */ /* 0x000ff00000000800 */
[----:B------:R-:W-:Y:S01]  /*122a0*/  MUFU.EX2 R77, R77 ;  /* 0x0000004d004d7308 */ /* 0x000fe20000000800 */
[----:B0-----:R-:W-:-:S04]  /*122b0*/  FMNMX.FTZ R4, R2, R81, !PT ;  /* 0x0000005102047209 */ /* 0x001fc80007810000 */
[C---:B------:R-:W-:Y:S01]  /*122c0*/  FSETP.NEU.FTZ.AND P1, PT, R4.reuse, -INF , PT ;  /* 0xff8000000400780b */ /* 0x040fe20003f3d000 */
[----:B------:R-:W-:Y:S02]  /*122d0*/  FMUL.FTZ R2, R4, R0 ;  /* 0x0000000004027220 */ /* 0x000fe40000410000 */
[----:B------:R-:W-:Y:S03]  /*122e0*/  MUFU.EX2 R174, R174 ;  /* 0x000000ae00ae7308 */ /* 0x000fe60000000800 */
[----:B------:R-:W-:Y:S02]  /*122f0*/  FSEL R12, R2, RZ, P1 ;  /* 0x000000ff020c7208 */ /* 0x000fe40000800000 */
[----:B------:R-:W-:-:S03]  /*12300*/  ISETP.GE.AND P1, PT, R141, 0x61, PT ;  /* 0x000000618d00780c */ /* 0x000fc60003f26270 */
[-CC-:B------:R-:W-:Y:S01]  /*12310*/  FFMA.FTZ R189, R7, R0.reuse, -R12.reuse ;  /* 0x0000000007bd7223 */ /* 0x180fe2000001080c */
[-CC-:B------:R-:W-:Y:S01]  /*12320*/  FFMA.FTZ R2, R27, R0.reuse, -R12.reuse ;  /* 0x000000001b027223 */ /* 0x180fe2000001080c */
[-CC-:B------:R-:W-:Y:S01]  /*12330*/  FFMA.FTZ R191, R9, R0.reuse, -R12.reuse ;  /* 0x0000000009bf7223 */ /* 0x180fe2000001080c */
[-CC-:B------:R-:W-:Y:S01]  /*12340*/  FFMA.FTZ R6, R31, R0.reuse, -R12.reuse ;  /* 0x000000001f067223 */ /* 0x180fe2000001080c */
[----:B------:R-:W-:Y:S01]  /*12350*/  FADD.FTZ R7, R188, R37 ;  /* 0x00000025bc077221 */ /* 0x000fe20000010000 */
[-CC-:B------:R-:W-:Y:S01]  /*12360*/  FFMA.FTZ R185, R11, R0.reuse, -R12.reuse ;  /* 0x000000000bb97223 */ /* 0x180fe2000001080c */
[----:B------:R-:W-:Y:S01]  /*12370*/  MUFU.EX2 R189, R189 ;  /* 0x000000bd00bd7308 */ /* 0x000fe20000000800 */
[-CC-:B------:R-:W-:Y:S01]  /*12380*/  FFMA.FTZ R8, R35, R0.reuse, -R12.reuse ;  /* 0x0000000023087223 */ /* 0x180fe2000001080c */
[----:B-1----:R-:W-:Y:S01]  /*12390*/  FADD.FTZ R10, R190, R7 ;  /* 0x00000007be0a7221 */ /* 0x002fe20000010000 */
[-CC-:B------:R-:W-:Y:S01]  /*123a0*/  FFMA.FTZ R187, R13, R0.reuse, -R12.reuse ;  /* 0x000000000dbb7223 */ /* 0x180fe2000001080c */
[-CC-:B------:R-:W-:Y:S01]  /*123b0*/  FFMA.FTZ R39, R39, R0.reuse, -R12.reuse ;  /* 0x0000000027277223 */ /* 0x180fe2000001080c */
[-C--:B------:R-:W-:Y:S01]  /*123c0*/  FFMA.FTZ R15, R15, R0.reuse, -R12 ;  /* 0x000000000f0f7223 */ /* 0x080fe2000001080c */
[----:B--2---:R-:W-:Y:S01]  /*123d0*/  FADD.FTZ R7, R41, R10 ;  /* 0x0000000a29077221 */ /* 0x004fe20000010000 */
[-CC-:B------:R-:W-:Y:S01]  /*123e0*/  FFMA.FTZ R43, R43, R0.reuse, -R12.reuse ;  /* 0x000000002b2b7223 */ /* 0x180fe2000001080c */
[----:B------:R-:W0:Y:S01]  /*123f0*/  MUFU.EX2 R2, R2 ;  /* 0x0000000200027308 */ /* 0x000e220000000800 */
[-CC-:B------:R-:W-:Y:S01]  /*12400*/  FFMA.FTZ R21, R21, R0.reuse, -R12.reuse ;  /* 0x0000000015157223 */ /* 0x180fe2000001080c */
[----:B---3--:R-:W-:Y:S01]  /*12410*/  FADD.FTZ R28, R184, R7 ;  /* 0x00000007b81c7221 */ /* 0x008fe20000010000 */
[-CC-:B------:R-:W-:Y:S01]  /*12420*/  FFMA.FTZ R47, R47, R0.reuse, -R12.reuse ;  /* 0x000000002f2f7223 */ /* 0x180fe2000001080c */
[-CC-:B------:R-:W-:Y:S01]  /*12430*/  FFMA.FTZ R25, R25, R0.reuse, -R12.reuse ;  /* 0x0000000019197223 */ /* 0x180fe2000001080c */
[-C--:B------:R-:W-:Y:S01]  /*12440*/  FFMA.FTZ R51, R51, R0.reuse, -R12 ;  /* 0x0000000033337223 */ /* 0x080fe2000001080c */
[----:B----4-:R-:W-:Y:S01]  /*12450*/  FADD.FTZ R9, R45, R28 ;  /* 0x0000001c2d097221 */ /* 0x010fe20000010000 */
[-CC-:B------:R-:W-:Y:S01]  /*12460*/  FFMA.FTZ R29, R29, R0.reuse, -R12.reuse ;  /* 0x000000001d1d7223 */ /* 0x180fe2000001080c */
[----:B------:R-:W1:Y:S01]  /*12470*/  MUFU.EX2 R191, R191 ;  /* 0x000000bf00bf7308 */ /* 0x000e620000000800 */
[-CC-:B------:R-:W-:Y:S01]  /*12480*/  FFMA.FTZ R55, R55, R0.reuse, -R12.reuse ;  /* 0x0000000037377223 */ /* 0x180fe2000001080c */
[----:B------:R-:W-:Y:S01]  /*12490*/  FADD.FTZ R30, R186, R9 ;  /* 0x00000009ba1e7221 */ /* 0x000fe20000010000 */
[-CC-:B------:R-:W-:Y:S01]  /*124a0*/  FFMA.FTZ R33, R33, R0.reuse, -R12.reuse ;  /* 0x0000000021217223 */ /* 0x180fe2000001080c */
[-CC-:B------:R-:W-:Y:S01]  /*124b0*/  FFMA.FTZ R59, R59, R0.reuse, -R12.reuse ;  /* 0x000000003b3b7223 */ /* 0x180fe2000001080c */
[-C--:B------:R-:W-:Y:S01]  /*124c0*/  FFMA.FTZ R53, R53, R0.reuse, -R12 ;  /* 0x0000000035357223 */ /* 0x080fe2000001080c */
[----:B------:R-:W-:Y:S01]  /*124d0*/  FADD.FTZ R9, R49, R30 ;  /* 0x0000001e31097221 */ /* 0x000fe20000010000 */
[-C--:B------:R-:W-:Y:S01]  /*124e0*/  FFMA.FTZ R63, R63, R0.reuse, -R12 ;  /* 0x000000003f3f7223 */ /* 0x080fe2000001080c */
[----:B------:R-:W2:Y:S01]  /*124f0*/  MUFU.EX2 R6, R6 ;  /* 0x0000000600067308 */ /* 0x000ea20000000800 */
[----:B0-----:R-:W-:Y:S01]  /*12500*/  FADD.FTZ R10, R189, R2 ;  /* 0x00000002bd0a7221 */ /* 0x001fe20000010000 */
[-CC-:B------:R-:W-:Y:S01]  /*12510*/  FFMA.FTZ R61, R61, R0.reuse, -R12.reuse ;  /* 0x000000003d3d7223 */ /* 0x180fe2000001080c */
[-CC-:B------:R-:W-:Y:S01]  /*12520*/  FFMA.FTZ R67, R67, R0.reuse, -R12.reuse ;  /* 0x0000000043437223 */ /* 0x180fe2000001080c */
[-CC-:B------:R-:W-:Y:S01]  /*12530*/  FFMA.FTZ R65, R65, R0.reuse, -R12.reuse ;  /* 0x0000000041417223 */ /* 0x180fe2000001080c */
[----:B------:R-:W-:Y:S01]  /*12540*/  FFMA.FTZ R71, R71, R0, -R12 ;  /* 0x0000000047477223 */ /* 0x000fe2000001080c */
[----:B------:R-:W-:Y:S01]  /*12550*/  F2FP.F16.F32.PACK_AB R189, R2, R189 ;  /* 0x000000bd02bd723e */ /* 0x000fe200000000ff */
[--C-:B------:R-:W-:Y:S01]  /*12560*/  IMAD.MOV.U32 R35, RZ, RZ, R119.reuse ;  /* 0x000000ffff237224 */ /* 0x100fe200078e0077 */
[----:B------:R-:W0:Y:S01]  /*12570*/  MUFU.EX2 R185, R185 ;  /* 0x000000b900b97308 */ /* 0x000e220000000800 */
[----:B-1----:R-:W-:Y:S01]  /*12580*/  FADD.FTZ R7, R191, R10 ;  /* 0x0000000abf077221 */ /* 0x002fe20000010000 */
[----:B------:R-:W-:Y:S01]  /*12590*/  F2FP.F16.F32.PACK_AB R188, R37, R188 ;  /* 0x000000bc25bc723e */ /* 0x000fe200000000ff */
[--C-:B------:R-:W-:Y:S01]  /*125a0*/  IMAD.MOV.U32 R37, RZ, RZ, R119.reuse ;  /* 0x000000ffff257224 */ /* 0x100fe200078e0077 */
[----:B------:R-:W-:Y:S01]  /*125b0*/  F2FP.F16.F32.PACK_AB R190, R41, R190 ;  /* 0x000000be29be723e */ /* 0x000fe200000000ff */
[--C-:B------:R-:W-:Y:S01]  /*125c0*/  IMAD.MOV.U32 R41, RZ, RZ, R119.reuse ;  /* 0x000000ffff297224 */ /* 0x100fe200078e0077 */
[----:B------:R-:W-:Y:S01]  /*125d0*/  F2FP.F16.F32.PACK_AB R184, R45, R184 ;  /* 0x000000b82db8723e */ /* 0x000fe200000000ff */
[----:B------:R-:W-:Y:S01]  /*125e0*/  IMAD.MOV.U32 R31, RZ, RZ, R119 ;  /* 0x000000ffff1f7224 */ /* 0x000fe200078e0077 */
[----:B------:R-:W1:Y:S01]  /*125f0*/  MUFU.EX2 R8, R8 ;  /* 0x0000000800087308 */ /* 0x000e620000000800 */
[C---:B--2---:R-:W-:Y:S01]  /*12600*/  FADD.FTZ R10, R6.reuse, R7 ;  /* 0x00000007060a7221 */ /* 0x044fe20000010000 */
[----:B------:R-:W-:-:S02]  /*12610*/  F2FP.F16.F32.PACK_AB R191, R6, R191 ;  /* 0x000000bf06bf723e */ /* 0x000fc400000000ff */
[----:B------:R-:W-:Y:S01]  /*12620*/  F2FP.F16.F32.PACK_AB R186, R49, R186 ;  /* 0x000000ba31ba723e */ /* 0x000fe200000000ff */
[----:B------:R-:W-:Y:S01]  /*12630*/  IMAD.MOV.U32 R49, RZ, RZ, R119 ;  /* 0x000000ffff317224 */ /* 0x000fe200078e0077 */
[-C--:B------:R-:W-:Y:S02]  /*12640*/  MOV R45, R119.reuse ;  /* 0x00000077002d7202 */ /* 0x080fe40000000f00 */
[----:B------:R-:W2:Y:S01]  /*12650*/  MUFU.EX2 R187, R187 ;  /* 0x000000bb00bb7308 */ /* 0x000ea20000000800 */
[----:B0-----:R-:W-:Y:S01]  /*12660*/  FADD.FTZ R7, R185, R10 ;  /* 0x0000000ab9077221 */ /* 0x001fe20000010000 */
[----:B------:R-:W-:Y:S01]  /*12670*/  FADD.FTZ R10, R180, R9 ;  /* 0x00000009b40a7221 */ /* 0x000fe20000010000 */
[----:B------:R-:W-:Y:S02]  /*12680*/  F2FP.F16.F32.PACK_AB R180, R57, R180 ;  /* 0x000000b439b4723e */ /* 0x000fe400000000ff */
[----:B------:R-:W-:-:S03]  /*12690*/  MOV R27, R119 ;  /* 0x00000077001b7202 */ /* 0x000fc60000000f00 */
[----:B------:R-:W0:Y:S01]  /*126a0*/  MUFU.EX2 R14, R39 ;  /* 0x00000027000e7308 */ /* 0x000e220000000800 */
[C---:B-1----:R-:W-:Y:S01]  /*126b0*/  FADD.FTZ R30, R8.reuse, R7 ;  /* 0x00000007081e7221 */ /* 0x042fe20000010000 */
[----:B------:R-:W-:Y:S01]  /*126c0*/  FADD.FTZ R7, R57, R10 ;  /* 0x0000000a39077221 */ /* 0x000fe20000010000 */
[----:B------:R-:W-:Y:S01]  /*126d0*/  VIADD R10, R3, 0x30840 ;  /* 0x00030840030a7836 */ /* 0x000fe20000000000 */
[----:B------:R-:W-:Y:S02]  /*126e0*/  F2FP.F16.F32.PACK_AB R185, R8, R185 ;  /* 0x000000b908b9723e */ /* 0x000fe400000000ff */
[----:B------:R-:W-:Y:S01]  /*126f0*/  FADD.FTZ R34, R182, R7 ;  /* 0x00000007b6227221 */ /* 0x000fe20000010000 */
[----:B------:R-:W-:Y:S01]  /*12700*/  F2FP.F16.F32.PACK_AB R182, R69, R182 ;  /* 0x000000b645b6723e */ /* 0x000fe200000000ff */
[----:B------:R-:W1:Y:S01]  /*12710*/  MUFU.EX2 R15, R15 ;  /* 0x0000000f000f7308 */ /* 0x000e620000000800 */
[----:B--2---:R-:W-:Y:S01]  /*12720*/  FADD.FTZ R3, R187, R30 ;  /* 0x0000001ebb037221 */ /* 0x004fe20000010000 */
[----:B------:R-:W-:Y:S01]  /*12730*/  PRMT R10, R221, 0x654, R10 ;  /* 0x00000654dd0a7816 */ /* 0x000fe2000000000a */
[----:B------:R-:W-:Y:S01]  /*12740*/  FADD.FTZ R7, R69, R34 ;  /* 0x0000002245077221 */ /* 0x000fe20000010000 */
[----:B------:R-:W-:-:S02]  /*12750*/  MOV R69, R119 ;  /* 0x0000007700457202 */ /* 0x000fc40000000f00 */
[----:B------:R2:W-:Y:S01]  /*12760*/  SYNCS.ARRIVE.TRANS64.RED.A1T0 RZ, [R10+URZ], RZ ;  /* 0x000000ff0aff79a7 */ /* 0x0005e2000810043f */
[----:B------:R-:W-:Y:S01]  /*12770*/  MOV R57, R119 ;  /* 0x0000007700397202 */ /* 0x000fe20000000f00 */
[----:B------:R3:W2:Y:S01]  /*12780*/  MUFU.EX2 R20, R43 ;  /* 0x0000002b00147308 */ /* 0x0006a20000000800 */
[C---:B0-----:R-:W-:Y:S01]  /*12790*/  FADD.FTZ R32, R14.reuse, R3 ;  /* 0x000000030e207221 */ /* 0x041fe20000010000 */
[----:B------:R-:W-:Y:S02]  /*127a0*/  F2FP.F16.F32.PACK_AB R187, R14, R187 ;  /* 0x000000bb0ebb723e */ /* 0x000fe400000000ff */
[----:B------:R-:W-:-:S04]  /*127b0*/  MOV R39, R119 ;  /* 0x0000007700277202 */ /* 0x000fc80000000f00 */
[----:B------:R-:W0:Y:S01]  /*127c0*/  MUFU.EX2 R21, R21 ;  /* 0x0000001500157308 */ /* 0x000e220000000800 */
[----:B-1----:R-:W-:Y:S01]  /*127d0*/  FADD.FTZ R3, R15, R32 ;  /* 0x000000200f037221 */ /* 0x002fe20000010000 */
[----:B------:R-:W-:Y:S01]  /*127e0*/  FADD.FTZ R32, R176, R7 ;  /* 0x00000007b0207221 */ /* 0x000fe20000010000 */
[C---:B------:R-:W-:Y:S01]  /*127f0*/  F2FP.F16.F32.PACK_AB R176, R73.reuse, R176 ;  /* 0x000000b049b0723e */ /* 0x040fe200000000ff */
[--C-:B---3--:R-:W-:Y:S02]  /*12800*/  IMAD.MOV.U32 R43, RZ, RZ, R119.reuse ;  /* 0x000000ffff2b7224 */ /* 0x108fe400078e0077 */
[----:B------:R-:W-:Y:S01]  /*12810*/  FADD.FTZ R7, R73, R32 ;  /* 0x0000002049077221 */ /* 0x000fe20000010000 */
[----:B------:R-:W-:Y:S01]  /*12820*/  IMAD.MOV.U32 R73, RZ, RZ, R119 ;  /* 0x000000ffff497224 */ /* 0x000fe200078e0077 */
[----:B------:R1:W3:Y:S01]  /*12830*/  MUFU.EX2 R24, R47 ;  /* 0x0000002f00187308 */ /* 0x0002e20000000800 */
[----:B--2---:R-:W-:Y:S01]  /*12840*/  FADD.FTZ R10, R20, R3 ;  /* 0x00000003140a7221 */ /* 0x004fe20000010000 */
[----:B------:R-:W-:Y:S01]  /*12850*/  FADD.FTZ R34, R178, R7 ;  /* 0x00000007b2227221 */ /* 0x000fe20000010000 */
[----:B------:R-:W-:-:S02]  /*12860*/  F2FP.F16.F32.PACK_AB R178, R75, R178 ;  /* 0x000000b24bb2723e */ /* 0x000fc400000000ff */
[----:B------:R-:W-:Y:S01]  /*12870*/  F2FP.F16.F32.PACK_AB R181, R20, R15 ;  /* 0x0000000f14b5723e */ /* 0x000fe200000000ff */
[----:B------:R-:W-:Y:S01]  /*12880*/  FADD.FTZ R7, R75, R34 ;  /* 0x000000224b077221 */ /* 0x000fe20000010000 */
[----:B------:R-:W-:Y:S01]  /*12890*/  MOV R75, R119 ;  /* 0x00000077004b7202 */ /* 0x000fe20000000f00 */
[----:B------:R-:W2:Y:S01]  /*128a0*/  MUFU.EX2 R25, R25 ;  /* 0x0000001900197308 */ /* 0x000ea20000000800 */
[----:B0-----:R-:W-:Y:S01]  /*128b0*/  FADD.FTZ R3, R21, R10 ;  /* 0x0000000a15037221 */ /* 0x001fe20000010000 */
[----:B-1----:R-:W-:-:S06]  /*128c0*/  IMAD.MOV.U32 R47, RZ, RZ, R119 ;  /* 0x000000ffff2f7224 */ /* 0x002fcc00078e0077 */
[----:B------:R0:W1:Y:S01]  /*128d0*/  MUFU.EX2 R26, R51 ;  /* 0x00000033001a7308 */ /* 0x0000620000000800 */
[C---:B---3--:R-:W-:Y:S01]  /*128e0*/  FADD.FTZ R32, R24.reuse, R3 ;  /* 0x0000000318207221 */ /* 0x048fe20000010000 */
[----:B------:R-:W-:Y:S02]  /*128f0*/  F2FP.F16.F32.PACK_AB R183, R24, R21 ;  /* 0x0000001518b7723e */ /* 0x000fe400000000ff */
[----:B------:R-:W-:-:S04]  /*12900*/  MOV R24, R119 ;  /* 0x0000007700187202 */ /* 0x000fc80000000f00 */
[----:B------:R-:W3:Y:S01]  /*12910*/  MUFU.EX2 R29, R29 ;  /* 0x0000001d001d7308 */ /* 0x000ee20000000800 */
[----:B--2---:R-:W-:Y:S01]  /*12920*/  FADD.FTZ R3, R25, R32 ;  /* 0x0000002019037221 */ /* 0x004fe20000010000 */
[----:B------:R-:W-:Y:S01]  /*12930*/  FADD.FTZ R32, R172, R7 ;  /* 0x00000007ac207221 */ /* 0x000fe20000010000 */
[C---:B------:R-:W-:Y:S02]  /*12940*/  F2FP.F16.F32.PACK_AB R172, R77.reuse, R172 ;  /* 0x000000ac4dac723e */ /* 0x040fe400000000ff */
[----:B0-----:R-:W-:Y:S01]  /*12950*/  MOV R51, R119 ;  /* 0x0000007700337202 */ /* 0x001fe20000000f00 */
[----:B------:R-:W-:Y:S01]  /*12960*/  FADD.FTZ R7, R77, R32 ;  /* 0x000000204d077221 */ /* 0x000fe20000010000 */
[----:B------:R-:W-:Y:S01]  /*12970*/  IMAD.MOV.U32 R77, RZ, RZ, R119 ;  /* 0x000000ffff4d7224 */ /* 0x000fe200078e0077 */
[----:B------:R0:W2:Y:S01]  /*12980*/  MUFU.EX2 R28, R55 ;  /* 0x00000037001c7308 */ /* 0x0000a20000000800 */
[----:B-1----:R-:W-:Y:S01]  /*12990*/  FADD.FTZ R12, R26, R3 ;  /* 0x000000031a0c7221 */ /* 0x002fe20000010000 */
[----:B------:R-:W-:Y:S01]  /*129a0*/  FADD.FTZ R34, R174, R7 ;  /* 0x00000007ae227221 */ /* 0x000fe20000010000 */
[----:B------:R-:W-:Y:S01]  /*129b0*/  F2FP.F16.F32.PACK_AB R177, R26, R25 ;  /* 0x000000191ab1723e */ /* 0x000fe200000000ff */
[----:B------:R-:W-:-:S02]  /*129c0*/  IMAD.MOV.U32 R26, RZ, RZ, R119 ;  /* 0x000000ffff1a7224 */ /* 0x000fc400078e0077 */
[--C-:B------:R-:W-:Y:S02]  /*129d0*/  IMAD.MOV.U32 R25, RZ, RZ, R119.reuse ;  /* 0x000000ffff197224 */ /* 0x100fe400078e0077 */
[----:B------:R-:W1:Y:S01]  /*129e0*/  MUFU.EX2 R33, R33 ;  /* 0x0000002100217308 */ /* 0x000e620000000800 */
[----:B---3--:R-:W-:Y:S01]  /*129f0*/  FADD.FTZ R3, R29, R12 ;  /* 0x0000000c1d037221 */ /* 0x008fe20000010000 */
[----:B0-----:R-:W-:-:S06]  /*12a00*/  IMAD.MOV.U32 R55, RZ, RZ, R119 ;  /* 0x000000ffff377224 */ /* 0x001fcc00078e0077 */
[----:B------:R-:W0:Y:S01]  /*12a10*/  MUFU.EX2 R79, R79 ;  /* 0x0000004f004f7308 */ /* 0x000e220000000800 */
[C---:B--2---:R-:W-:Y:S01]  /*12a20*/  FADD.FTZ R32, R28.reuse, R3 ;  /* 0x000000031c207221 */ /* 0x044fe20000010000 */
[----:B------:R-:W-:Y:S01]  /*12a30*/  F2FP.F16.F32.PACK_AB R179, R28, R29 ;  /* 0x0000001d1cb3723e */ /* 0x000fe200000000ff */
[--C-:B------:R-:W-:Y:S02]  /*12a40*/  IMAD.MOV.U32 R29, RZ, RZ, R119.reuse ;  /* 0x000000ffff1d7224 */ /* 0x100fe400078e0077 */
[----:B------:R-:W-:-:S03]  /*12a50*/  IMAD.MOV.U32 R28, RZ, RZ, R119 ;  /* 0x000000ffff1c7224 */ /* 0x000fc600078e0077 */
[----:B------:R2:W3:Y:S01]  /*12a60*/  MUFU.EX2 R30, R59 ;  /* 0x0000003b001e7308 */ /* 0x0004e20000000800 */
[----:B-1----:R-:W-:-:S07]  /*12a70*/  FADD.FTZ R3, R33, R32 ;  /* 0x0000002021037221 */ /* 0x002fce0000010000 */
[----:B------:R-:W1:Y:S01]  /*12a80*/  MUFU.EX2 R168, R168 ;  /* 0x000000a800a87308 */ /* 0x000e620000000800 */
[C---:B0-----:R-:W-:Y:S01]  /*12a90*/  FADD.FTZ R7, R79.reuse, R34 ;  /* 0x000000224f077221 */ /* 0x041fe20000010000 */
[----:B------:R-:W-:Y:S01]  /*12aa0*/  F2FP.F16.F32.PACK_AB R174, R79, R174 ;  /* 0x000000ae4fae723e */ /* 0x000fe200000000ff */
[--C-:B------:R-:W-:Y:S02]  /*12ab0*/  IMAD.MOV.U32 R79, RZ, RZ, R119.reuse ;  /* 0x000000ffff4f7224 */ /* 0x100fe400078e0077 */
[----:B--2---:R-:W-:-:S03]  /*12ac0*/  IMAD.MOV.U32 R59, RZ, RZ, R119 ;  /* 0x000000ffff3b7224 */ /* 0x004fc600078e0077 */
[----:B------:R-:W0:Y:S01]  /*12ad0*/  MUFU.EX2 R53, R53 ;  /* 0x0000003500357308 */ /* 0x000e220000000800 */
[C---:B---3--:R-:W-:Y:S01]  /*12ae0*/  FADD.FTZ R32, R30.reuse, R3 ;  /* 0x000000031e207221 */ /* 0x048fe20000010000 */
[----:B------:R-:W-:Y:S02]  /*12af0*/  F2FP.F16.F32.PACK_AB R173, R30, R33 ;  /* 0x000000211ead723e */ /* 0x000fe400000000ff */
[-C--:B------:R-:W-:Y:S02]  /*12b00*/  MOV R33, R119.reuse ;  /* 0x0000007700217202 */ /* 0x080fe40000000f00 */
[----:B------:R-:W-:Y:S02]  /*12b10*/  MOV R30, R119 ;  /* 0x00000077001e7202 */ /* 0x000fe40000000f00 */
[----:B------:R2:W3:Y:S01]  /*12b20*/  MUFU.EX2 R81, R113 ;  /* 0x0000007100517308 */ /* 0x0004e20000000800 */
[----:B-1----:R-:W-:-:S07]  /*12b30*/  FADD.FTZ R34, R168, R7 ;  /* 0x00000007a8227221 */ /* 0x002fce0000010000 */
[----:B------:R1:W4:Y:S01]  /*12b40*/  MUFU.EX2 R10, R63 ;  /* 0x0000003f000a7308 */ /* 0x0003220000000800 */
[----:B0-----:R-:W-:Y:S01]  /*12b50*/  FADD.FTZ R3, R53, R32 ;  /* 0x0000002035037221 */ /* 0x001fe20000010000 */
[----:B--2---:R-:W-:-:S06]  /*12b60*/  IMAD.MOV.U32 R113, RZ, RZ, R119 ;  /* 0x000000ffff717224 */ /* 0x004fcc00078e0077 */
[----:B------:R-:W0:Y:S01]  /*12b70*/  MUFU.EX2 R61, R61 ;  /* 0x0000003d003d7308 */ /* 0x000e220000000800 */
[C---:B---3--:R-:W-:Y:S01]  /*12b80*/  FADD.FTZ R7, R81.reuse, R34 ;  /* 0x0000002251077221 */ /* 0x048fe20000010000 */
[----:B------:R-:W-:Y:S02]  /*12b90*/  F2FP.F16.F32.PACK_AB R168, R81, R168 ;  /* 0x000000a851a8723e */ /* 0x000fe400000000ff */
[-C--:B------:R-:W-:Y:S02]  /*12ba0*/  MOV R81, R119.reuse ;  /* 0x0000007700517202 */ /* 0x080fe40000000f00 */
[----:B-1----:R-:W-:Y:S02]  /*12bb0*/  MOV R63, R119 ;  /* 0x00000077003f7202 */ /* 0x002fe40000000f00 */
[----:B------:R1:W2:Y:S01]  /*12bc0*/  MUFU.EX2 R12, R67 ;  /* 0x00000043000c7308 */ /* 0x0002a20000000800 */
[C---:B----4-:R-:W-:Y:S01]  /*12bd0*/  FADD.FTZ R34, R10.reuse, R3 ;  /* 0x000000030a227221 */ /* 0x050fe20000010000 */
[----:B------:R-:W-:Y:S01]  /*12be0*/  F2FP.F16.F32.PACK_AB R175, R10, R53 ;  /* 0x000000350aaf723e */ /* 0x000fe200000000ff */
[----:B------:R-:W-:-:S05]  /*12bf0*/  IMAD.MOV.U32 R53, RZ, RZ, R119 ;  /* 0x000000ffff357224 */ /* 0x000fca00078e0077 */
        /* <DEDUP_REMOVED lines=8> */
[----:B------:R-:W1:Y:S01]  /*12c80*/  MUFU.EX2 R83, R83 ;  /* 0x0000005300537308 */ /* 0x000e620000000800 */
[----:B---3--:R-:W-:-:S07]  /*12c90*/  FADD.FTZ R214, R170, R7 ;  /* 0x00000007aad67221 */ /* 0x008fce0000010000 */
[----:B------:R2:W3:Y:S01]  /*12ca0*/  MUFU.EX2 R32, R71 ;  /* 0x0000004700207308 */ /* 0x0004e20000000800 */
[----:B0-----:R-:W-:Y:S01]  /*12cb0*/  FADD.FTZ R3, R65, R2 ;  /* 0x0000000241037221 */ /* 0x001fe20000010000 */
[----:B------:R-:W-:Y:S01]  /*12cc0*/  MOV R2, 0x3f800000 ;  /* 0x3f80000000027802 */ /* 0x000fe20000000f00 */
[C---:B-1----:R-:W-:Y:S01]  /*12cd0*/  FADD.FTZ R214, R83.reuse, R214 ;  /* 0x000000d653d67221 */ /* 0x042fe20000010000 */
[----:B------:R-:W-:Y:S01]  /*12ce0*/  F2FP.F16.F32.PACK_AB R170, R83, R170 ;  /* 0x000000aa53aa723e */ /* 0x000fe200000000ff */
[--C-:B------:R-:W-:Y:S02]  /*12cf0*/  IMAD.MOV.U32 R83, RZ, RZ, R119.reuse ;  /* 0x000000ffff537224 */ /* 0x100fe400078e0077 */
[----:B--2---:R-:W-:Y:S02]  /*12d00*/  IMAD.MOV.U32 R71, RZ, RZ, R119 ;  /* 0x000000ffff477224 */ /* 0x004fe400078e0077 */
[C---:B---3--:R-:W-:Y:S01]  /*12d10*/  FADD.FTZ R6, R32.reuse, R3 ;  /* 0x0000000320067221 */ /* 0x048fe20000010000 */
[----:B------:R-:W-:Y:S01]  /*12d20*/  F2FP.F16.F32.PACK_AB R171, R32, R65 ;  /* 0x0000004120ab723e */ /* 0x000fe200000000ff */
[----:B------:R-:W-:-:S02]  /*12d30*/  IMAD.MOV.U32 R3, RZ, RZ, 0x3f800000 ;  /* 0x3f800000ff037424 */ /* 0x000fc400078e00ff */
[--C-:B------:R-:W-:Y:S02]  /*12d40*/  IMAD.MOV.U32 R65, RZ, RZ, R119.reuse ;  /* 0x000000ffff417224 */ /* 0x100fe400078e0077 */
[----:B------:R-:W-:Y:S01]  /*12d50*/  IMAD.MOV.U32 R32, RZ, RZ, R119 ;  /* 0x000000ffff207224 */ /* 0x000fe200078e0077 */
[----:B------:R-:W-:Y:S06]  /*12d60*/  @!P1 BRA `(.L_x_3917) ;  /* 0x00000024008c9947 */ /* 0x000fec0003800000 */
[----:B------:R-:W-:Y:S01]  /*12d70*/  VIADD R9, R142, 0xfffffffe ;  /* 0xfffffffe8e097836 */ /* 0x000fe20000000000 */
[----:B------:R-:W-:Y:S01]  /*12d80*/  MOV R7, R5 ;  /* 0x0000000500077202 */ /* 0x000fe20000000f00 */
[----:B------:R-:W-:Y:S01]  /*12d90*/  IMAD.MOV.U32 R8, RZ, RZ, R4 ;  /* 0x000000ffff087224 */ /* 0x000fe200078e0004 */
[----:B------:R-:W-:Y:S01]  /*12da0*/  MOV R2, 0x3f800000 ;  /* 0x3f80000000027802 */ /* 0x000fe20000000f00 */
[----:B------:R-:W-:Y:S01]  /*12db0*/  IMAD.MOV.U32 R11, RZ, RZ, R219 ;  /* 0x000000ffff0b7224 */ /* 0x000fe200078e00db */
[----:B------:R-:W-:Y:S01]  /*12dc0*/  CS2R R118, SRZ ;  /* 0x0000000000767805 */ /* 0x000fe2000001ff00 */
        /* <DEDUP_REMOVED lines=47> */
[----:B------:R-:W-:-:S07]  /*130c0*/  CS2R R24, SRZ ;  /* 0x0000000000187805 */ /* 0x000fce000001ff00 */
.L_x_3930:
[----:B------:R-:W-:-:S04]  /*130d0*/  ISETP.NE.AND P1, PT, R12, 0x1, PT ;  /* 0x000000010c00780c */ /* 0x000fc80003f25270 */
[----:B------:R-:W-:-:S04]  /*130e0*/  SEL R0, RZ, 0x1, P1 ;  /* 0x00000001ff007807 */ /* 0x000fc80000800000 */
[----:B------:R-:W-:Y:S01]  /*130f0*/  LOP3.LUT R219, R11, R0, RZ, 0x3c, !PT ;  /* 0x000000000bdb7212 */ /* 0x000fe200078e3cff */
[----:B------:R-:W-:Y:S06]  /*13100*/  @!P0 BRA `(.L_x_3918) ;  /* 0x0000000000048947 */ /* 0x000fec0003800000 */
[----:B------:R-:W-:Y:S01]  /*13110*/  BPT.TRAP 0x1 ;  /* 0x000000040000795c */ /* 0x000fe20000300000 */
.L_x_3918:
        /* <DEDUP_REMOVED lines=8> */
.L_x_3919:
[----:B------:R-:W-:Y:S01]  /*131a0*/  IMAD R126, R210, 0x900, R220 ;  /* 0x00000900d27e7824 */ /* 0x000fe200078e02dc */
[----:B------:R-:W-:Y:S03]  /*131b0*/  BSSY B1, `(.L_x_3920) ;  /* 0x0000006000017945 */ /* 0x000fe60003800000 */
[C---:B------:R-:W-:Y:S01]  /*131c0*/  VIADD R123, R126.reuse, 0x4 ;  /* 0x000000047e7b7836 */ /* 0x040fe20000000000 */
[----:B------:R-:W-:Y:S01]  /*131d0*/  IADD3 R124, R126, 0x2, RZ ;  /* 0x000000027e7c7810 */ /* 0x000fe20007ffe0ff */
[----:B-1----:R-:W-:Y:S06]  /*131e0*/  @P1 BRA `(.L_x_3921) ;  /* 0x0000000000081947 */ /* 0x002fec0003800000 */
[----:B------:R-:W1:Y:S02]  /*131f0*/  SYNCS.PHASECHK.TRANS64.TRYWAIT P1, [R10+URZ+0x30830], R5 ;  /* 0x030830050a0075a7 */ /* 0x000e64000802017f */
[----:B-1----:R-:W-:Y:S05]  /*13200*/  @!P1 BRA `(.L_x_3922) ;  /* 0x000000d000c49947 */ /* 0x002fea0003800000 */
.L_x_3921:
[----:B------:R-:W-:Y:S05]  /*13210*/  BSYNC B1 ;  /* 0x0000000000017941 */ /* 0x000fea0003800000 */
.L_x_3920:
[----:B------:R-:W2:Y:S04]  /*13220*/  LDL.64 R128, [R1+0x38] ;  /* 0x0000380001807983 */ /* 0x000ea80000100a00 */
[----:B------:R3:W-:Y:S04]  /*13230*/  STL.64 [R1+0x90], R8 ;  /* 0x0000900801007387 */ /* 0x0007e80000100a00 */
[----:B---3--:R-:W3:Y:S01]  /*13240*/  LDL.64 R8, [R1+0x30] ;  /* 0x0000300001087983 */ /* 0x008ee20000100a00 */
[-C--:B------:R-:W-:Y:S01]  /*13250*/  FMUL.FTZ R24, R24, R3.reuse ;  /* 0x0000000318187220 */ /* 0x080fe20000410000 */
[-C--:B------:R-:W-:Y:S01]  /*13260*/  FMUL.FTZ R25, R25, R3.reuse ;  /* 0x0000000319197220 */ /* 0x080fe20000410000 */
[-C--:B------:R-:W-:Y:S01]  /*13270*/  FMUL.FTZ R28, R28, R3.reuse ;  /* 0x000000031c1c7220 */ /* 0x080fe20000410000 */
[----:B------:R4:W-:Y:S01]  /*13280*/  STL.64 [R1+0x88], R6 ;  /* 0x0000880601007387 */ /* 0x0009e20000100a00 */
        /* <DEDUP_REMOVED lines=93> */
[----:B------:R-:W-:Y:S01]  /*13860*/  IMAD.MOV.U32 R120, RZ, RZ, R126 ;  /* 0x000000ffff787224 */ /* 0x000fe200078e007e */
[----:B------:R-:W3:Y:S01]  /*13870*/  LDL.64 R2, [R1+0x28] ;  /* 0x0000280001027983 */ /* 0x000ee20000100a00 */
[----:B------:R-:W-:Y:S01]  /*13880*/  VIADD R122, R126, 0x6 ;  /* 0x000000067e7a7836 */ /* 0x000fe20000000000 */
[----:B------:R-:W-:-:S02]  /*13890*/  MOV R15, UR38 ;  /* 0x00000026000f7c02 */ /* 0x000fc40008000f00 */
[----:B------:R-:W-:Y:S01]  /*138a0*/  R2UR UR46, R120 ;  /* 0x00000000782e72ca */ /* 0x000fe200000e0000 */
[----:B------:R-:W-:Y:S01]  /*138b0*/  IMAD.MOV.U32 R120, RZ, RZ, R124 ;  /* 0x000000ffff787224 */ /* 0x000fe200078e007c */
[----:B01----:R-:W-:Y:S01]  /*138c0*/  MOV R5, UR58 ;  /* 0x0000003a00057c02 */ /* 0x003fe20008000f00 */
[----:B------:R-:W-:Y:S01]  /*138d0*/  VIADD R124, R126, 0x304 ;  /* 0x000003047e7c7836 */ /* 0x000fe20000000000 */
[----:B------:R-:W-:Y:S01]  /*138e0*/  R2UR UR58, R122 ;  /* 0x000000007a3a72ca */ /* 0x000fe200000e0000 */
[----:B----4-:R-:W4:Y:S01]  /*138f0*/  LDL.64 R6, [R1+0x20] ;  /* 0x0000200001067983 */ /* 0x010f220000100a00 */
[----:B------:R-:W-:Y:S02]  /*13900*/  R2UR UR42, R120 ;  /* 0x00000000782a72ca */ /* 0x000fe400000e0000 */
[----:B------:R-:W-:Y:S01]  /*13910*/  MOV R120, R123 ;  /* 0x0000007b00787202 */ /* 0x000fe20000000f00 */
[----:B------:R-:W-:Y:S01]  /*13920*/  IMAD.MOV.U32 R123, RZ, RZ, 0x40000040 ;  /* 0x40000040ff7b7424 */ /* 0x000fe200078e00ff */
[----:B------:R-:W-:-:S02]  /*13930*/  IADD3 R122, R126, 0x302, RZ ;  /* 0x000003027e7a7810 */ /* 0x000fc40007ffe0ff */
[----:B------:R-:W-:Y:S01]  /*13940*/  R2UR UR38, R120 ;  /* 0x00000000782672ca */ /* 0x000fe200000e0000 */
[----:B------:R-:W-:Y:S01]  /*13950*/  VIADD R120, R126, 0x300 ;  /* 0x000003007e787836 */ /* 0x000fe20000000000 */
[----:B------:R-:W-:Y:S01]  /*13960*/  R2UR UR30, R122 ;  /* 0x000000007a1e72ca */ /* 0x000fe200000e0000 */
[----:B------:R-:W-:Y:S01]  /*13970*/  VIADD R122, R126, 0x600 ;  /* 0x000006007e7a7836 */ /* 0x000fe20000000000 */
[----:B------:R-:W-:Y:S02]  /*13980*/  MOV R121, 0x40000040 ;  /* 0x4000004000797802 */ /* 0x000fe40000000f00 */
[----:B------:R-:W-:Y:S01]  /*13990*/  R2UR UR34, R120 ;  /* 0x00000000782272ca */ /* 0x000fe200000e0000 */
[----:B------:R-:W-:Y:S01]  /*139a0*/  VIADD R120, R126, 0x306 ;  /* 0x000003067e787836 */ /* 0x000fe20000000000 */
[----:B------:R-:W-:Y:S02]  /*139b0*/  MOV R213, UR45 ;  /* 0x0000002d00d57c02 */ /* 0x000fe40008000f00 */
[----:B------:R-:W-:-:S02]  /*139c0*/  MOV R0, UR44 ;  /* 0x0000002c00007c02 */ /* 0x000fc40008000f00 */
[----:B------:R-:W-:Y:S02]  /*139d0*/  R2UR UR47, R121 ;  /* 0x00000000792f72ca */ /* 0x000fe400000e0000 */
[----:B------:R-:W-:Y:S01]  /*139e0*/  R2UR UR26, R124 ;  /* 0x000000007c1a72ca */ /* 0x000fe200000e0000 */
[----:B------:R-:W-:Y:S01]  /*139f0*/  VIADD R124, R126, 0x602 ;  /* 0x000006027e7c7836 */ /* 0x000fe20000000000 */
[----:B------:R-:W-:Y:S02]  /*13a00*/  R2UR UR22, R120 ;  /* 0x00000000781672ca */ /* 0x000fe400000e0000 */
[----:B------:R-:W-:Y:S01]  /*13a10*/  R2UR UR18, R122 ;  /* 0x000000007a1272ca */ /* 0x000fe200000e0000 */
[C---:B------:R-:W-:Y:S01]  /*13a20*/  VIADD R122, R126.reuse, 0x606 ;  /* 0x000006067e7a7836 */ /* 0x040fe20000000000 */
[----:B------:R-:W-:Y:S02]  /*13a30*/  MOV R125, 0x40000040 ;  /* 0x40000040007d7802 */ /* 0x000fe40000000f00 */
[----:B------:R-:W-:-:S02]  /*13a40*/  IADD3 R120, R126, 0x604, RZ ;  /* 0x000006047e787810 */ /* 0x000fc40007ffe0ff */
[----:B------:R-:W-:Y:S02]  /*13a50*/  MOV R4, UR59 ;  /* 0x0000003b00047c02 */ /* 0x000fe40008000f00 */
[C---:B------:R-:W-:Y:S02]  /*13a60*/  R2UR UR43, R121.reuse ;  /* 0x00000000792b72ca */ /* 0x040fe400000e0000 */
[----:B------:R-:W-:Y:S02]  /*13a70*/  R2UR UR39, R121 ;  /* 0x00000000792772ca */ /* 0x000fe400000e0000 */
[----:B------:R-:W-:Y:S02]  /*13a80*/  R2UR UR59, R123 ;  /* 0x000000007b3b72ca */ /* 0x000fe400000e0000 */
[----:B------:R-:W-:Y:S02]  /*13a90*/  R2UR UR35, R121 ;  /* 0x00000000792372ca */ /* 0x000fe400000e0000 */
[----:B------:R-:W-:-:S02]  /*13aa0*/  R2UR UR31, R123 ;  /* 0x000000007b1f72ca */ /* 0x000fc400000e0000 */
[----:B------:R-:W-:Y:S02]  /*13ab0*/  R2UR UR27, R125 ;  /* 0x000000007d1b72ca */ /* 0x000fe400000e0000 */
[----:B------:R-:W-:Y:S02]  /*13ac0*/  R2UR UR23, R121 ;  /* 0x00000000791772ca */ /* 0x000fe400000e0000 */
[----:B------:R-:W-:Y:S02]  /*13ad0*/  R2UR UR19, R123 ;  /* 0x000000007b1372ca */ /* 0x000fe400000e0000 */
[----:B------:R-:W-:Y:S02]  /*13ae0*/  R2UR UR14, R124 ;  /* 0x000000007c0e72ca */ /* 0x000fe400000e0000 */
[----:B------:R-:W-:Y:S02]  /*13af0*/  R2UR UR15, R125 ;  /* 0x000000007d0f72ca */ /* 0x000fe400000e0000 */
[----:B------:R-:W-:-:S02]  /*13b00*/  R2UR UR6, R120 ;  /* 0x00000000780672ca */ /* 0x000fc400000e0000 */
[----:B------:R-:W-:Y:S02]  /*13b10*/  R2UR UR7, R121 ;  /* 0x00000000790772ca */ /* 0x000fe400000e0000 */
[----:B------:R-:W-:Y:S02]  /*13b20*/  R2UR UR10, R122 ;  /* 0x000000007a0a72ca */ /* 0x000fe400000e0000 */
[----:B------:R-:W-:Y:S02]  /*13b30*/  R2UR UR11, R123 ;  /* 0x000000007b0b72ca */ /* 0x000fe400000e0000 */
[----:B------:R-:W-:Y:S02]  /*13b40*/  MOV R211, UR41 ;  /* 0x0000002900d37c02 */ /* 0x000fe40008000f00 */
[----:B------:R-:W-:Y:S02]  /*13b50*/  MOV R212, UR40 ;  /* 0x0000002800d47c02 */ /* 0x000fe40008000f00 */
[----:B------:R-:W-:-:S02]  /*13b60*/  MOV R20, UR37 ;  /* 0x0000002500147c02 */ /* 0x000fc40008000f00 */
[----:B------:R-:W-:Y:S02]  /*13b70*/  MOV R21, UR36 ;  /* 0x0000002400157c02 */ /* 0x000fe40008000f00 */
[----:B------:R-:W-:Y:S02]  /*13b80*/  MOV R13, UR57 ;  /* 0x00000039000d7c02 */ /* 0x000fe40008000f00 */
[----:B------:R-:W-:Y:S02]  /*13b90*/  MOV R14, UR56 ;  /* 0x00000038000e7c02 */ /* 0x000fe40008000f00 */
[----:B--2---:R-:W-:Y:S02]  /*13ba0*/  R2UR UR44, R128 ;  /* 0x00000000802c72ca */ /* 0x004fe400000e0000 */
[----:B------:R-:W-:Y:S02]  /*13bb0*/  R2UR UR45, R129 ;  /* 0x00000000812d72ca */ /* 0x000fe400000e0000 */
[----:B-----5:R-:W-:-:S11]  /*13bc0*/  WARPGROUP.ARRIVE ;  /* 0x00000000000079c5 */ /* 0x020fd60000000000 */
[----:B------:R-:W-:Y:S01]  /*13bd0*/  HGMMA.64x96x16.F32 R120, gdesc[UR44], RZ, !UPT, gsb0 ;  /* 0x016000002c7879f0 */ /* 0x000fe2000c0008ff */
[----:B---3--:R-:W-:Y:S02]  /*13be0*/  R2UR UR40, R8 ;  /* 0x00000000082872ca */ /* 0x008fe400000e0000 */
[----:B------:R-:W-:Y:S02]  /*13bf0*/  R2UR UR41, R9 ;  /* 0x00000000092972ca */ /* 0x000fe400000e0000 */
[----:B------:R0:W5:Y:S01]  /*13c00*/  LDL.LU.64 R8, [R1+0x90] ;  /* 0x0000900001087983 */ /* 0x0001620000300a00 */
[----:B------:R-:W-:Y:S02]  /*13c10*/  WARPGROUP.DEPBAR.LE gsb0, 0x0 ;  /* 0x00008000000079c5 */ /* 0x000fe40000010000 */
[----:B------:R-:W-:-:S08]  /*13c20*/  WARPGROUP.ARRIVE ;  /* 0x00000000000079c5 */ /* 0x000fd00000000000 */
[----:B------:R-:W-:Y:S01]  /*13c30*/  HGMMA.64x96x16.F32 R120, gdesc[UR40], R120, gsb0 ;  /* 0x01600000287879f0 */ /* 0x000fe20008000878 */
[----:B------:R-:W-:Y:S02]  /*13c40*/  R2UR UR36, R2 ;  /* 0x00000000022472ca */ /* 0x000fe400000e0000 */
[----:B------:R-:W-:Y:S02]  /*13c50*/  R2UR UR37, R3 ;  /* 0x00000000032572ca */ /* 0x000fe400000e0000 */
[----:B------:R-:W-:Y:S01]  /*13c60*/  R2UR UR45, R213 ;  /* 0x00000000d52d72ca */ /* 0x000fe200000e0000 */
[----:B------:R-:W2:Y:S01]  /*13c70*/  LDL.64 R2, [R1+0x8] ;  /* 0x0000080001027983 */ /* 0x000ea20000100a00 */
[----:B------:R-:W-:Y:S02]  /*13c80*/  WARPGROUP.DEPBAR.LE gsb0, 0x0 ;  /* 0x00008000000079c5 */ /* 0x000fe40000010000 */
[----:B------:R-:W-:-:S07]  /*13c90*/  WARPGROUP.ARRIVE ;  /* 0x00000000000079c5 */ /* 0x000fce0000000000 */
[----:B------:R-:W-:Y:S01]  /*13ca0*/  HGMMA.64x96x16.F32 R120, gdesc[UR36], R120, gsb0 ;  /* 0x01600000247879f0 */ /* 0x000fe20008000878 */
[----:B------:R-:W-:Y:S02]  /*13cb0*/  R2UR UR37, R20 ;  /* 0x00000000142572ca */ /* 0x000fe400000e0000 */
[----:B------:R-:W-:Y:S02]  /*13cc0*/  R2UR UR36, R21 ;  /* 0x00000000152472ca */ /* 0x000fe400000e0000 */
[----:B------:R-:W3:Y:S01]  /*13cd0*/  LDL.64 R20, [R1+0x18] ;  /* 0x0000180001147983 */ /* 0x000ee20000100a00 */
[----:B------:R-:W-:-:S03]  /*13ce0*/  R2UR UR40, R212 ;  /* 0x00000000d42872ca */ /* 0x000fc600000e0000 */
[----:B------:R-:W2:Y:S01]  /*13cf0*/  LDL.64 R212, [R1+0x10] ;  /* 0x0000100001d47983 */ /* 0x000ea20000100a00 */
[----:B----4-:R-:W-:Y:S02]  /*13d00*/  R2UR UR56, R6 ;  /* 0x00000000063872ca */ /* 0x010fe400000e0000 */
[----:B------:R-:W-:Y:S01]  /*13d10*/  R2UR UR57, R7 ;  /* 0x00000000073972ca */ /* 0x000fe200000e0000 */
[----:B------:R-:W-:Y:S01]  /*13d20*/  UMOV UR20, UR52 ;  /* 0x0000003400147c82 */ /* 0x000fe20008000000 */
[----:B------:R-:W-:Y:S01]  /*13d30*/  UMOV UR21, UR53 ;  /* 0x0000003500157c82 */ /* 0x000fe20008000000 */
[----:B------:R-:W-:Y:S01]  /*13d40*/  UMOV UR16, UR48 ;  /* 0x0000003000107c82 */ /* 0x000fe20008000000 */
[----:B------:R-:W-:Y:S01]  /*13d50*/  UMOV UR17, UR49 ;  /* 0x0000003100117c82 */ /* 0x000fe20008000000 */
[----:B------:R-:W-:Y:S01]  /*13d60*/  R2UR UR44, R0 ;  /* 0x00000000002c72ca */ /* 0x000fe200000e0000 */
[----:B------:R0:W5:Y:S01]  /*13d70*/  LDL.LU.64 R6, [R1+0x88] ;  /* 0x0000880001067983 */ /* 0x0001620000300a00 */
[----:B------:R-:W-:-:S02]  /*13d80*/  WARPGROUP.DEPBAR.LE gsb0, 0x0 ;  /* 0x00008000000079c5 */ /* 0x000fc40000010000 */
[----:B------:R-:W-:-:S06]  /*13d90*/  WARPGROUP.ARRIVE ;  /* 0x00000000000079c5 */ /* 0x000fcc0000000000 */
[----:B------:R-:W-:Y:S03]  /*13da0*/  HGMMA.64x96x16.F32 R120, gdesc[UR56], R120, gsb0 ;  /* 0x01600000387879f0 */ /* 0x000fe60008000878 */
[----:B------:R-:W-:Y:S02]  /*13db0*/  WARPGROUP.DEPBAR.LE gsb0, 0x0 ;  /* 0x00008000000079c5 */ /* 0x000fe40000010000 */
[----:B------:R-:W-:Y:S01]  /*13dc0*/  WARPGROUP.ARRIVE ;  /* 0x00000000000079c5 */ /* 0x000fe20000000000 */
[----:B---3--:R-:W-:Y:S02]  /*13dd0*/  R2UR UR32, R20 ;  /* 0x00000000142072ca */ /* 0x008fe400000e0000 */
[----:B------:R-:W-:-:S13]  /*13de0*/  R2UR UR33, R21 ;  /* 0x00000000152172ca */ /* 0x000fda00000e0000 */
[----:B------:R-:W-:Y:S01]  /*13df0*/  HGMMA.64x96x16.F32 R120, gdesc[UR32], R120, gsb0 ;  /* 0x01600000207879f0 */ /* 0x000fe20008000878 */
[----:B--2---:R-:W-:Y:S02]  /*13e00*/  R2UR UR28, R212 ;  /* 0x00000000d41c72ca */ /* 0x004fe400000e0000 */
[----:B------:R-:W-:Y:S02]  /*13e10*/  R2UR UR29, R213 ;  /* 0x00000000d51d72ca */ /* 0x000fe400000e0000 */
[----:B------:R-:W-:Y:S02]  /*13e20*/  R2UR UR24, R2 ;  /* 0x00000000021872ca */ /* 0x000fe400000e0000 */
[----:B------:R-:W-:Y:S01]  /*13e30*/  R2UR UR25, R3 ;  /* 0x00000000031972ca */ /* 0x000fe200000e0000 */
        /* <DEDUP_REMOVED lines=11> */
[----:B------:R-:W-:Y:S01]  /*13ef0*/  HGMMA.64x96x16.F32 R120, gdesc[UR16], R120, gsb0 ;  /* 0x01600000107879f0 */ /* 0x000fe20008000878 */
[----:B------:R-:W-:Y:S01]  /*13f00*/  UMOV UR12, UR44 ;  /* 0x0000002c000c7c82 */ /* 0x000fe20008000000 */
[----:B------:R-:W-:Y:S01]  /*13f10*/  UMOV UR13, UR45 ;  /* 0x0000002d000d7c82 */ /* 0x000fe20008000000 */
[----:B------:R-:W-:Y:S01]  /*13f20*/  R2UR UR41, R211 ;  /* 0x00000000d32972ca */ /* 0x000fe200000e0000 */
[----:B------:R-:W-:Y:S02]  /*13f30*/  WARPGROUP.DEPBAR.LE gsb0, 0x0 ;  /* 0x00008000000079c5 */ /* 0x000fe40000010000 */
[----:B------:R-:W-:-:S06]  /*13f40*/  WARPGROUP.ARRIVE ;  /* 0x00000000000079c5 */ /* 0x000fcc0000000000 */
[----:B------:R-:W-:Y:S01]  /*13f50*/  HGMMA.64x96x16.F32 R120, gdesc[UR12], R120, gsb0 ;  /* 0x016000000c7879f0 */ /* 0x000fe20008000878 */
[----:B------:R-:W-:-:S03]  /*13f60*/  UMOV UR4, UR40 ;  /* 0x0000002800047c82 */ /* 0x000fc60008000000 */
[----:B------:R-:W-:Y:S01]  /*13f70*/  UMOV UR5, UR41 ;  /* 0x0000002900057c82 */ /* 0x000fe20008000000 */
        /* <DEDUP_REMOVED lines=9> */
[----:B------:R-:W-:Y:S02]  /*14010*/  R2UR UR59, R4 ;  /* 0x00000000043b72ca */ /* 0x000fe400000e0000 */
[----:B------:R-:W-:Y:S02]  /*14020*/  R2UR UR58, R5 ;  /* 0x00000000053a72ca */ /* 0x000fe400000e0000 */
[----:B------:R-:W-:Y:S02]  /*14030*/  R2UR UR57, R13 ;  /* 0x000000000d3972ca */ /* 0x000fe400000e0000 */
[----:B------:R-:W-:Y:S01]  /*14040*/  R2UR UR56, R14 ;  /* 0x000000000e3872ca */ /* 0x000fe200000e0000 */
[----:B------:R-:W-:Y:S02]  /*14050*/  WARPGROUP.DEPBAR.LE gsb0, 0x0 ;  /* 0x00008000000079c5 */ /* 0x000fe40000010000 */
[----:B0-----:R-:W-:-:S12]  /*14060*/  @!P0 BRA `(.L_x_3923) ;  /* 0x0000000000048947 */ /* 0x001fd80003800000 */
[----:B------:R-:W-:Y:S01]  /*14070*/  BPT.TRAP 0x1 ;  /* 0x000000040000795c */ /* 0x000fe20000300000 */
.L_x_3923:
[----:B------:R-:W-:Y:S01]  /*14080*/  SHF.L.U32 R0, R11, 0x1f, RZ ;  /* 0x0000001f0b007819 */ /* 0x000fe200000006ff */
[----:B------:R-:W-:-:S04]  /*14090*/  IMAD R11, R12, 0x8, R18 ;  /* 0x000000080c0b7824 */ /* 0x000fc800078e0212 */
[----:B------:R0:W1:Y:S01]  /*140a0*/  SYNCS.PHASECHK.TRANS64.TRYWAIT P1, [R11+URZ+0x30850], R0 ;  /* 0x030850000b0075a7 */ /* 0x000062000802017f */
[----:B------:R-:W-:Y:S05]  /*140b0*/  @!P0 BRA `(.L_x_3924) ;  /* 0x0000000000048947 */ /* 0x000fea0003800000 */
[----:B------:R-:W-:Y:S01]  /*140c0*/  BPT.TRAP 0x1 ;  /* 0x000000040000795c */ /* 0x000fe20000300000 */
.L_x_3924:
[----:B------:R-:W-:Y:S04]  /*140d0*/  BSSY B1, `(.L_x_3925) ;  /* 0x0000004000017945 */ /* 0x000fe80003800000 */
[----:B-1----:R-:W-:Y:S05]  /*140e0*/  @P1 BRA `(.L_x_3926) ;  /* 0x0000000000081947 */ /* 0x002fea0003800000 */
[----:B------:R-:W1:Y:S02]  /*140f0*/  SYNCS.PHASECHK.TRANS64.TRYWAIT P1, [R11+URZ+0x30850], R0 ;  /* 0x030850000b0075a7 */ /* 0x000e64000802017f */
[----:B-1----:R-:W-:Y:S05]  /*14100*/  @!P1 BRA `(.L_x_3927) ;  /* 0x000000c400189947 */ /* 0x002fea0003800000 */
.L_x_3926:
[----:B------:R-:W-:Y:S05]  /*14110*/  BSYNC B1 ;  /* 0x0000000000017941 */ /* 0x000fea0003800000 */
.L_x_3925:
[----:B01----:R-:W-:Y:S01]  /*14120*/  IADD3 R0, R18, 0x400, RZ ;  /* 0x0000040012007810 */ /* 0x003fe20007ffe0ff */
[----:B------:R-:W-:Y:S01]  /*14130*/  IMAD.MOV.U32 R3, RZ, RZ, 0x40000040 ;  /* 0x40000040ff037424 */ /* 0x000fe200078e00ff */
[----:B------:R-:W-:Y:S01]  /*14140*/  WARPGROUP.ARRIVE ;  /* 0x00000000000079c5 */ /* 0x000fe20000000000 */
[----:B------:R-:W-:Y:S02]  /*14150*/  MOV R5, 0x40000040 ;  /* 0x4000004000057802 */ /* 0x000fe40000000f00 */
        /* <DEDUP_REMOVED lines=8> */
[----:B------:R-:W-:Y:S01]  /*141e0*/  HGMMA.64x192x16.F32 R24, R188, gdesc[UR4].tnspB, R24, gsb0 ;  /* 0x42e00004bc187df0 */ /* 0x000fe20008000818 */
[----:B------:R-:W-:Y:S01]  /*141f0*/  R2UR UR6, R4 ;  /* 0x00000000040672ca */ /* 0x000fe200000e0000 */
[----:B------:R-:W-:Y:S01]  /*14200*/  VIADD R4, R2, 0x100 ;  /* 0x0000010002047836 */ /* 0x000fe20000000000 */
[----:B------:R-:W-:Y:S01]  /*14210*/  R2UR UR7, R5 ;  /* 0x00000000050772ca */ /* 0x000fe200000e0000 */
[----:B------:R-:W-:Y:S01]  /*14220*/  IMAD.MOV.U32 R5, RZ, RZ, 0x40000040 ;  /* 0x40000040ff057424 */ /* 0x000fe200078e00ff */
[----:B------:R-:W-:Y:S02]  /*14230*/  WARPGROUP.DEPBAR.LE gsb0, 0x0 ;  /* 0x00008000000079c5 */ /* 0x000fe40000010000 */
[----:B------:R-:W-:-:S13]  /*14240*/  WARPGROUP.ARRIVE ;  /* 0x00000000000079c5 */ /* 0x000fda0000000000 */
[----:B------:R-:W-:Y:S01]  /*14250*/  HGMMA.64x192x16.F32 R24, R184, gdesc[UR4].tnspB, R24, gsb0 ;  /* 0x42e00004b8187df0 */ /* 0x000fe20008000818 */
[----:B------:R-:W-:Y:S02]  /*14260*/  R2UR UR6, R4 ;  /* 0x00000000040672ca */ /* 0x000fe400000e0000 */
[----:B------:R-:W-:Y:S01]  /*14270*/  R2UR UR7, R5 ;  /* 0x00000000050772ca */ /* 0x000fe200000e0000 */
[----:B------:R-:W-:Y:S01]  /*14280*/  IMAD.MOV.U32 R5, RZ, RZ, 0x40000040 ;  /* 0x40000040ff057424 */ /* 0x000fe200078e00ff */
[----:B------:R-:W-:Y:S01]  /*14290*/  IADD3 R4, R2, 0x180, RZ ;  /* 0x0000018002047810 */ /* 0x000fe20007ffe0ff */
[----:B------:R-:W-:Y:S02]  /*142a0*/  WARPGROUP.DEPBAR.LE gsb0, 0x0 ;  /* 0x00008000000079c5 */ /* 0x000fe40000010000 */
[----:B------:R-:W-:-:S12]  /*142b0*/  WARPGROUP.ARRIVE ;  /* 0x00000000000079c5 */ /* 0x000fd80000000000 */
[----:B------:R-:W-:Y:S01]  /*142c0*/  HGMMA.64x192x16.F32 R24, R180, gdesc[UR4].tnspB, R24, gsb0 ;  /* 0x42e00004b4187df0 */ /* 0x000fe20008000818 */
[----:B------:R-:W-:Y:S01]  /*142d0*/  R2UR UR6, R4 ;  /* 0x00000000040672ca */ /* 0x000fe200000e0000 */
[C---:B------:R-:W-:Y:S01]  /*142e0*/  VIADD R4, R2.reuse, 0x200 ;  /* 0x0000020002047836 */ /* 0x040fe20000000000 */
[----:B------:R-:W-:Y:S01]  /*142f0*/  R2UR UR7, R5 ;  /* 0x00000000050772ca */ /* 0x000fe200000e0000 */
[----:B------:R-:W-:Y:S01]  /*14300*/  VIADD R2, R2, 0x280 ;  /* 0x0000028002027836 */ /* 0x000fe20000000000 */
[----:B------:R-:W-:Y:S01]  /*14310*/  MOV R5, 0x40000040 ;  /* 0x4000004000057802 */ /* 0x000fe20000000f00 */
[----:B------:R-:W-:Y:S02]  /*14320*/  WARPGROUP.DEPBAR.LE gsb0, 0x0 ;  /* 0x00008000000079c5 */ /* 0x000fe40000010000 */
[----:B------:R-:W-:-:S12]  /*14330*/  WARPGROUP.ARRIVE ;  /* 0x00000000000079c5 */ /* 0x000fd80000000000 */
[----:B------:R-:W-:Y:S01]  /*14340*/  HGMMA.64x192x16.F32 R24, R176, gdesc[UR4].tnspB, R24, gsb0 ;  /* 0x42e00004b0187df0 */ /* 0x000fe20008000818 */
[----:B------:R-:W-:Y:S02]  /*14350*/  R2UR UR6, R4 ;  /* 0x00000000040672ca */ /* 0x000fe400000e0000 */
[----:B------:R-:W-:Y:S01]  /*14360*/  R2UR UR7, R5 ;  /* 0x00000000050772ca */ /* 0x000fe200000e0000 */
[----:B------:R-:W-:Y:S02]  /*14370*/  WARPGROUP.DEPBAR.LE gsb0, 0x0 ;  /* 0x00008000000079c5 */ /* 0x000fe40000010000 */
[----:B------:R-:W-:-:S14]  /*14380*/  WARPGROUP.ARRIVE ;  /* 0x00000000000079c5 */ /* 0x000fdc0000000000 */
[----:B------:R-:W-:Y:S01]  /*14390*/  HGMMA.64x192x16.F32 R24, R172, gdesc[UR4].tnspB, R24, gsb0 ;  /* 0x42e00004ac187df0 */ /* 0x000fe20008000818 */
[----:B------:R-:W-:Y:S02]  /*143a0*/  R2UR UR6, R2 ;  /* 0x00000000020672ca */ /* 0x000fe400000e0000 */
[----:B------:R-:W-:Y:S01]  /*143b0*/  R2UR UR7, R3 ;  /* 0x00000000030772ca */ /* 0x000fe200000e0000 */
[----:B------:R-:W-:Y:S02]  /*143c0*/  WARPGROUP.DEPBAR.LE gsb0, 0x0 ;  /* 0x00008000000079c5 */ /* 0x000fe40000010000 */
[----:B------:R-:W-:-:S14]  /*143d0*/  WARPGROUP.ARRIVE ;  /* 0x00000000000079c5 */ /* 0x000fdc0000000000 */
[----:B------:R-:W-:Y:S03]  /*143e0*/  HGMMA.64x192x16.F32 R24, R168, gdesc[UR4].tnspB, R24, gsb0 ;  /* 0x42e00004a8187df0 */ /* 0x000fe60008000818 */
[----:B------:R-:W-:Y:S02]  /*143f0*/  WARPGROUP.DEPBAR.LE gsb0, 0x0 ;  /* 0x00008000000079c5 */ /* 0x000fe40000010000 */
[----:B------:R-:W-:Y:S05]  /*14400*/  @!P0 BRA `(.L_x_3928) ;  /* 0x0000000000048947 */ /* 0x000fea0003800000 */
[----:B------:R-:W-:Y:S01]  /*14410*/  BPT.TRAP 0x1 ;  /* 0x000000040000795c */ /* 0x000fe20000300000 */
.L_x_3928:
[----:B-----5:R-:W-:Y:S02]  /*14420*/  FMNMX.FTZ R5, R120, R7, !PT ;  /* 0x0000000778057209 */ /* 0x020fe40007810000 */
        /* <DEDUP_REMOVED lines=55> */
[----:B------:R-:W-:Y:S01]  /*147a0*/  FADD.FTZ R3, -R5, R7 ;  /* 0x0000000705037221 */ /* 0x000fe20000010100 */
[----:B------:R-:W-:Y:S01]  /*147b0*/  MOV R0, UR38 ;  /* 0x0000002600007c02 */ /* 0x000fe20008000f00 */
[----:B------:R-:W-:-:S04]  /*147c0*/  FADD.FTZ R2, -R4, R8 ;  /* 0x0000000804027221 */ /* 0x000fc80000010100 */
[-C--:B------:R-:W-:Y:S01]  /*147d0*/  FMUL.FTZ R7, R5, R0.reuse ;  /* 0x0000000005077220 */ /* 0x080fe20000410000 */
[-C--:B------:R-:W-:Y:S01]  /*147e0*/  FMUL.FTZ R3, R3, R0.reuse ;  /* 0x0000000003037220 */ /* 0x080fe20000410000 */
[-C--:B------:R-:W-:Y:S02]  /*147f0*/  FMUL.FTZ R2, R2, R0.reuse ;  /* 0x0000000002027220 */ /* 0x080fe40000410000 */
[-CC-:B------:R-:W-:Y:S01]  /*14800*/  FFMA.FTZ R190, R124, R0.reuse, -R7.reuse ;  /* 0x000000007cbe7223 */ /* 0x180fe20000010807 */
[-CC-:B------:R-:W-:Y:S01]  /*14810*/  FFMA.FTZ R124, R125, R0.reuse, -R7.reuse ;  /* 0x000000007d7c7223 */ /* 0x180fe20000010807 */
[-C--:B------:R-:W-:Y:S01]  /*14820*/  FMUL.FTZ R125, R4, R0.reuse ;  /* 0x00000000047d7220 */ /* 0x080fe20000410000 */
[-CC-:B------:R-:W-:Y:S01]  /*14830*/  FFMA.FTZ R188, R120, R0.reuse, -R7.reuse ;  /* 0x0000000078bc7223 */ /* 0x180fe20000010807 */
[-CC-:B------:R-:W-:Y:S01]  /*14840*/  FFMA.FTZ R169, R121, R0.reuse, -R7.reuse ;  /* 0x0000000079a97223 */ /* 0x180fe20000010807 */
[-C--:B------:R-:W-:Y:S01]  /*14850*/  FFMA.FTZ R184, R128, R0.reuse, -R7 ;  /* 0x0000000080b87223 */ /* 0x080fe20000010807 */
[-CC-:B------:R-:W-:Y:S01]  /*14860*/  FFMA.FTZ R189, R122, R0.reuse, -R125.reuse ;  /* 0x000000007abd7223 */ /* 0x180fe2000001087d */
[-CC-:B------:R-:W-:Y:S01]  /*14870*/  FFMA.FTZ R128, R123, R0.reuse, -R125.reuse ;  /* 0x000000007b807223 */ /* 0x180fe2000001087d */
[----:B------:R-:W-:Y:S01]  /*14880*/  MUFU.EX2 R3, R3 ;  /* 0x0000000300037308 */ /* 0x000fe20000000800 */
[-CC-:B------:R-:W-:Y:S01]  /*14890*/  FFMA.FTZ R191, R126, R0.reuse, -R125.reuse ;  /* 0x000000007ebf7223 */ /* 0x180fe2000001087d */
[-CC-:B------:R-:W-:Y:S01]  /*148a0*/  FFMA.FTZ R127, R127, R0.reuse, -R125.reuse ;  /* 0x000000007f7f7223 */ /* 0x180fe2000001087d */
[-C--:B------:R-:W-:Y:S01]  /*148b0*/  FFMA.FTZ R185, R130, R0.reuse, -R125 ;  /* 0x0000000082b97223 */ /* 0x080fe2000001087d */
[-C--:B------:R-:W-:Y:S01]  /*148c0*/  FFMA.FTZ R121, R129, R0.reuse, -R7 ;  /* 0x0000000081797223 */ /* 0x080fe20000010807 */
[-C--:B------:R-:W-:Y:S01]  /*148d0*/  FFMA.FTZ R126, R131, R0.reuse, -R125 ;  /* 0x00000000837e7223 */ /* 0x080fe2000001087d */
[-C--:B------:R-:W-:Y:S01]  /*148e0*/  FFMA.FTZ R186, R132, R0.reuse, -R7 ;  /* 0x0000000084ba7223 */ /* 0x080fe20000010807 */
[-CC-:B------:R-:W-:Y:S01]  /*148f0*/  FFMA.FTZ R187, R134, R0.reuse, -R125.reuse ;  /* 0x0000000086bb7223 */ /* 0x180fe2000001087d */
[----:B------:R-:W0:Y:S01]  /*14900*/  MUFU.EX2 R188, R188 ;  /* 0x000000bc00bc7308 */ /* 0x000e220000000800 */
[-C--:B------:R-:W-:Y:S01]  /*14910*/  FFMA.FTZ R123, R135, R0.reuse, -R125 ;  /* 0x00000000877b7223 */ /* 0x080fe2000001087d */
[-CC-:B------:R-:W-:Y:S01]  /*14920*/  FFMA.FTZ R120, R133, R0.reuse, -R7.reuse ;  /* 0x0000000085787223 */ /* 0x180fe20000010807 */
[-C--:B------:R-:W-:Y:S01]  /*14930*/  FFMA.FTZ R180, R136, R0.reuse, -R7 ;  /* 0x0000000088b47223 */ /* 0x080fe20000010807 */
[-C--:B------:R-:W-:Y:S01]  /*14940*/  FFMA.FTZ R181, R138, R0.reuse, -R125 ;  /* 0x000000008ab57223 */ /* 0x080fe2000001087d */
[-C--:B------:R-:W-:Y:S01]  /*14950*/  FFMA.FTZ R21, R137, R0.reuse, -R7 ;  /* 0x0000000089157223 */ /* 0x080fe20000010807 */
[-C--:B------:R-:W-:Y:S01]  /*14960*/  FFMA.FTZ R122, R139, R0.reuse, -R125 ;  /* 0x000000008b7a7223 */ /* 0x080fe2000001087d */
[-C--:B------:R-:W-:Y:S01]  /*14970*/  FFMA.FTZ R182, R140, R0.reuse, -R7 ;  /* 0x000000008cb67223 */ /* 0x080fe20000010807 */
[----:B------:R-:W-:Y:S01]  /*14980*/  MUFU.EX2 R2, R2 ;  /* 0x0000000200027308 */ /* 0x000fe20000000800 */
[-C--:B------:R-:W-:Y:S01]  /*14990*/  FFMA.FTZ R183, R142, R0.reuse, -R125 ;  /* 0x000000008eb77223 */ /* 0x080fe2000001087d */
[-C--:B------:R-:W-:Y:S01]  /*149a0*/  FFMA.FTZ R20, R141, R0.reuse, -R7 ;  /* 0x000000008d147223 */ /* 0x080fe20000010807 */
[-C--:B------:R-:W-:Y:S01]  /*149b0*/  FFMA.FTZ R143, R143, R0.reuse, -R125 ;  /* 0x000000008f8f7223 */ /* 0x080fe2000001087d */
[-C--:B------:R-:W-:Y:S01]  /*149c0*/  FFMA.FTZ R176, R144, R0.reuse, -R7 ;  /* 0x0000000090b07223 */ /* 0x080fe20000010807 */
[----:B------:R-:W-:Y:S01]  /*149d0*/  FFMA.FTZ R177, R146, R0, -R125 ;  /* 0x0000000092b17223 */ /* 0x000fe2000001087d */
[----:B------:R-:W-:-:S02]  /*149e0*/  VIADD R129, R10, 0x30840 ;  /* 0x000308400a817836 */ /* 0x000fc40000000000 */
[----:B------:R-:W-:Y:S01]  /*149f0*/  FFMA.FTZ R15, R145, R0, -R7 ;  /* 0x00000000910f7223 */ /* 0x000fe20000010807 */
[----:B------:R-:W1:Y:S01]  /*14a00*/  MUFU.EX2 R189, R189 ;  /* 0x000000bd00bd7308 */ /* 0x000e620000000800 */
[----:B0-----:R-:W-:Y:S01]  /*14a10*/  FFMA.FTZ R214, R3, R214, R188 ;  /* 0x000000d603d67223 */ /* 0x001fe200000100bc */
[-C--:B------:R-:W-:Y:S01]  /*14a20*/  FFMA.FTZ R132, R147, R0.reuse, -R125 ;  /* 0x0000000093847223 */ /* 0x080fe2000001087d */
[-C--:B------:R-:W-:Y:S01]  /*14a30*/  FFMA.FTZ R178, R148, R0.reuse, -R7 ;  /* 0x0000000094b27223 */ /* 0x080fe20000010807 */
[-C--:B------:R-:W-:Y:S01]  /*14a40*/  FFMA.FTZ R179, R150, R0.reuse, -R125 ;  /* 0x0000000096b37223 */ /* 0x080fe2000001087d */
[-C--:B------:R-:W-:Y:S01]  /*14a50*/  FFMA.FTZ R14, R149, R0.reuse, -R7 ;  /* 0x00000000950e7223 */ /* 0x080fe20000010807 */
[-C--:B------:R-:W-:Y:S01]  /*14a60*/  FFMA.FTZ R134, R151, R0.reuse, -R125 ;  /* 0x0000000097867223 */ /* 0x080fe2000001087d */
[-C--:B------:R-:W-:Y:S01]  /*14a70*/  FFMA.FTZ R172, R152, R0.reuse, -R7 ;  /* 0x0000000098ac7223 */ /* 0x080fe20000010807 */
[----:B------:R-:W0:Y:S01]  /*14a80*/  MUFU.EX2 R169, R169 ;  /* 0x000000a900a97308 */ /* 0x000e220000000800 */
[-C--:B------:R-:W-:Y:S01]  /*14a90*/  FFMA.FTZ R173, R154, R0.reuse, -R125 ;  /* 0x000000009aad7223 */ /* 0x080fe2000001087d */
[-C--:B------:R-:W-:Y:S01]  /*14aa0*/  FFMA.FTZ R13, R153, R0.reuse, -R7 ;  /* 0x00000000990d7223 */ /* 0x080fe20000010807 */
[-C--:B------:R-:W-:Y:S01]  /*14ab0*/  FFMA.FTZ R133, R155, R0.reuse, -R125 ;  /* 0x000000009b857223 */ /* 0x080fe2000001087d */
[-C--:B------:R-:W-:Y:S01]  /*14ac0*/  FFMA.FTZ R174, R156, R0.reuse, -R7 ;  /* 0x000000009cae7223 */ /* 0x080fe20000010807 */
[-C--:B------:R-:W-:Y:S01]  /*14ad0*/  FFMA.FTZ R175, R158, R0.reuse, -R125 ;  /* 0x000000009eaf7223 */ /* 0x080fe2000001087d */
[----:B------:R-:W-:Y:S01]  /*14ae0*/  FFMA.FTZ R12, R157, R0, -R7 ;  /* 0x000000009d0c7223 */ /* 0x000fe20000010807 */
[----:B------:R-:W-:Y:S01]  /*14af0*/  PRMT R129, R221, 0x654, R129 ;  /* 0x00000654dd817816 */ /* 0x000fe20000000081 */
[----:B------:R-:W2:Y:S01]  /*14b00*/  MUFU.EX2 R128, R128 ;  /* 0x0000008000807308 */ /* 0x000ea20000000800 */
[----:B-1----:R-:W-:Y:S01]  /*14b10*/  FFMA.FTZ R6, R2, R6, R189 ;  /* 0x0000000602067223 */ /* 0x002fe200000100bd */
[-C--:B------:R-:W-:Y:S01]  /*14b20*/  FFMA.FTZ R131, R159, R0.reuse, -R125 ;  /* 0x000000009f837223 */ /* 0x080fe2000001087d */
[-CC-:B------:R-:W-:Y:S01]  /*14b30*/  FFMA.FTZ R168, R160, R0.reuse, -R7.reuse ;  /* 0x00000000a0a87223 */ /* 0x180fe20000010807 */
[----:B------:R1:W-:Y:S01]  /*14b40*/  SYNCS.ARRIVE.TRANS64.RED.A1T0 RZ, [R129+URZ], RZ ;  /* 0x000000ff81ff79a7 */ /* 0x0003e2000810043f */
[-C--:B------:R-:W-:Y:S01]  /*14b50*/  FFMA.FTZ R8, R161, R0.reuse, -R7 ;  /* 0x00000000a1087223 */ /* 0x080fe20000010807 */
[-C--:B------:R-:W-:Y:S01]  /*14b60*/  FFMA.FTZ R130, R163, R0.reuse, -R125 ;  /* 0x00000000a3827223 */ /* 0x080fe2000001087d */
[-C--:B------:R-:W-:Y:S01]  /*14b70*/  FFMA.FTZ R170, R164, R0.reuse, -R7 ;  /* 0x00000000a4aa7223 */ /* 0x080fe20000010807 */
[----:B------:R-:W3:Y:S01]  /*14b80*/  MUFU.EX2 R190, R190 ;  /* 0x000000be00be7308 */ /* 0x000ee20000000800 */
[----:B0-----:R-:W-:Y:S01]  /*14b90*/  FADD.FTZ R214, R169, R214 ;  /* 0x000000d6a9d67221 */ /* 0x001fe20000010000 */
[-C--:B------:R-:W-:Y:S01]  /*14ba0*/  FFMA.FTZ R171, R166, R0.reuse, -R125 ;  /* 0x00000000a6ab7223 */ /* 0x080fe2000001087d */
[-C--:B------:R-:W-:Y:S01]  /*14bb0*/  FFMA.FTZ R7, R165, R0.reuse, -R7 ;  /* 0x00000000a5077223 */ /* 0x080fe20000010807 */
[-CC-:B-1----:R-:W-:Y:S01]  /*14bc0*/  FFMA.FTZ R129, R162, R0.reuse, -R125.reuse ;  /* 0x00000000a2817223 */ /* 0x182fe2000001087d */
[----:B------:R-:W-:-:S03]  /*14bd0*/  FFMA.FTZ R125, R167, R0, -R125 ;  /* 0x00000000a77d7223 */ /* 0x000fc6000001087d */
[----:B------:R-:W0:Y:S01]  /*14be0*/  MUFU.EX2 R191, R191 ;  /* 0x000000bf00bf7308 */ /* 0x000e220000000800 */
[----:B--2---:R-:W-:-:S07]  /*14bf0*/  FADD.FTZ R135, R128, R6 ;  /* 0x0000000680877221 */ /* 0x004fce0000010000 */
[----:B------:R-:W1:Y:S01]  /*14c00*/  MUFU.EX2 R124, R124 ;  /* 0x0000007c007c7308 */ /* 0x000e620000000800 */
[----:B---3--:R-:W-:-:S07]  /*14c10*/  FADD.FTZ R6, R190, R214 ;  /* 0x000000d6be067221 */ /* 0x008fce0000010000 */
        /* <DEDUP_REMOVED lines=82> */
[----:B--2---:R-:W-:-:S03]  /*15140*/  FADD.FTZ R214, R7, R6 ;  /* 0x0000000607d67221 */ /* 0x004fc60000010000 */
[----:B0-----:R-:W-:Y:S01]  /*15150*/  FADD.FTZ R6, R125, R135 ;  /* 0x000000877d067221 */ /* 0x001fe20000010000 */
[----:B------:R-:W-:Y:S06]  /*15160*/  @!P0 BRA `(.L_x_3929) ;  /* 0x0000000000048947 */ /* 0x000fec0003800000 */
[----:B------:R-:W-:Y:S01]  /*15170*/  BPT.TRAP 0x1 ;  /* 0x000000040000795c */ /* 0x000fe20000300000 */
.L_x_3929:
[----:B------:R-:W-:Y:S01]  /*15180*/  ISETP.GT.AND P1, PT, R9, RZ, PT ;  /* 0x000000ff0900720c */ /* 0x000fe20003f24270 */
[----:B------:R-:W-:Y:S01]  /*15190*/  VIADD R11, R11, 0x30860 ;  /* 0x000308600b0b7836 */ /* 0x000fe20000000000 */
[----:B------:R-:W-:Y:S02]  /*151a0*/  F2FP.F16.F32.PACK_AB R188, R169, R188 ;  /* 0x000000bca9bc723e */ /* 0x000fe400000000ff */
        /* <DEDUP_REMOVED lines=28> */
[----:B------:R-:W-:Y:S02]  /*15370*/  IADD3 R9, R9, -0x1, RZ ;  /* 0xffffffff09097810 */ /* 0x000fe40007ffe0ff */
[----:B0-----:R-:W-:Y:S01]  /*15380*/  MOV R11, R219 ;  /* 0x000000db000b7202 */ /* 0x001fe20000000f00 */
[----:B------:R-:W-:Y:S06]  /*15390*/  @P1 BRA `(.L_x_3930) ;  /* 0xffffffdc004c1947 */ /* 0x000fec000383ffff */
.L_x_3917:
[----:B------:R-:W-:Y:S05]  /*153a0*/  BSYNC B0 ;  /* 0x0000000000007941 */ /* 0x000fea0003800000 */
.L_x_3916:
        /* <DEDUP_REMOVED lines=99> */
.L_x_3931:
[----:B------:R-:W-:Y:S01]  /*159e0*/  IMAD R8, R210, 0x8, R18 ;  /* 0x00000008d2087824 */ /* 0x000fe200078e0212 */
[----:B------:R-:W-:-:S04]  /*159f0*/  SHF.L.U32 R3, R219, 0x1f, RZ ;  /* 0x0000001fdb037819 */ /* 0x000fc800000006ff */
[----:B------:R0:W1:Y:S01]  /*15a00*/  SYNCS.PHASECHK.TRANS64.TRYWAIT P1, [R8+URZ+0x30850], R3 ;  /* 0x03085003080075a7 */ /* 0x000062000802017f */
[----:B------:R-:W-:Y:S05]  /*15a10*/  @!P0 BRA `(.L_x_3932) ;  /* 0x0000000000048947 */ /* 0x000fea0003800000 */
[----:B------:R-:W-:Y:S01]  /*15a20*/  BPT.TRAP 0x1 ;  /* 0x000000040000795c */ /* 0x000fe20000300000 */
.L_x_3932:
        /* <DEDUP_REMOVED lines=9> */
.L_x_3934:
[----:B------:R-:W-:Y:S05]  /*15ac0*/  BSYNC B0 ;  /* 0x0000000000007941 */ /* 0x000fea0003800000 */
.L_x_3933:
[----:B------:R-:W-:Y:S01]  /*15ad0*/  IMAD.MOV.U32 R2, RZ, RZ, R7 ;  /* 0x000000ffff027224 */ /* 0x000fe200078e0007 */
[----:B------:R-:W-:Y:S01]  /*15ae0*/  WARPGROUP.ARRIVE ;  /* 0x00000000000079c5 */ /* 0x000fe20000000000 */
[----:B01----:R-:W-:-:S03]  /*15af0*/  IMAD.MOV.U32 R3, RZ, RZ, 0x40000040 ;  /* 0x40000040ff037424 */ /* 0x003fc600078e00ff */
[----:B------:R-:W-:Y:S02]  /*15b00*/  R2UR UR6, R2 ;  /* 0x00000000020672ca */ /* 0x000fe400000e0000 */
[----:B------:R-:W-:Y:S01]  /*15b10*/  R2UR UR7, R3 ;  /* 0x00000000030772ca */ /* 0x000fe200000e0000 */
[----:B------:R-:W-:Y:S01]  /*15b20*/  IMAD.MOV.U32 R3, RZ, RZ, 0x40000040 ;  /* 0x40000040ff037424 */ /* 0x000fe200078e00ff */
[----:B------:R-:W-:-:S11]  /*15b30*/  IADD3 R2, R7, 0x80, RZ ;  /* 0x0000008007027810 */ /* 0x000fd60007ffe0ff */
[----:B------:R-:W-:Y:S01]  /*15b40*/  HGMMA.64x192x16.F32 R24, R188, gdesc[UR4].tnspB, R24, gsb0 ;  /* 0x42e00004bc187df0 */ /* 0x000fe20008000818 */
[----:B------:R-:W-:Y:S01]  /*15b50*/  R2UR UR6, R2 ;  /* 0x00000000020672ca */ /* 0x000fe200000e0000 */
[----:B------:R-:W-:Y:S01]  /*15b60*/  VIADD R2, R7, 0x100 ;  /* 0x0000010007027836 */ /* 0x000fe20000000000 */
[----:B------:R-:W-:Y:S02]  /*15b70*/  R2UR UR7, R3 ;  /* 0x00000000030772ca */ /* 0x000fe400000e0000 */
[----:B------:R-:W-:Y:S01]  /*15b80*/  MOV R3, 0x40000040 ;  /* 0x4000004000037802 */ /* 0x000fe20000000f00 */
[----:B------:R-:W-:Y:S02]  /*15b90*/  WARPGROUP.DEPBAR.LE gsb0, 0x0 ;  /* 0x00008000000079c5 */ /* 0x000fe40000010000 */
[----:B------:R-:W-:-:S12]  /*15ba0*/  WARPGROUP.ARRIVE ;  /* 0x00000000000079c5 */ /* 0x000fd80000000000 */
        /* <DEDUP_REMOVED lines=16> */
[----:B------:R-:W-:Y:S01]  /*15cb0*/  VIADD R2, R7, 0x280 ;  /* 0x0000028007027836 */ /* 0x000fe20000000000 */
[----:B------:R-:W-:Y:S01]  /*15cc0*/  R2UR UR7, R3 ;  /* 0x00000000030772ca */ /* 0x000fe200000e0000 */
[----:B------:R-:W0:Y:S01]  /*15cd0*/  SHFL.BFLY PT, R7, R6, 0x2, 0x1f ;  /* 0x0c401f0006077f89 */ /* 0x000e2200000e0000 */
[----:B------:R-:W-:Y:S01]  /*15ce0*/  MOV R3, 0x40000040 ;  /* 0x4000004000037802 */ /* 0x000fe20000000f00 */
[----:B0-----:R-:W-:Y:S01]  /*15cf0*/  FADD.FTZ R9, R7, R6 ;  /* 0x0000000607097221 */ /* 0x001fe20000010000 */
[----:B------:R-:W-:-:S04]  /*15d00*/  CS2R R6, SRZ ;  /* 0x0000000000067805 */ /* 0x000fc8000001ff00 */
[----:B------:R-:W0:Y:S02]  /*15d10*/  SHFL.BFLY PT, R10, R9, 0x1, 0x1f ;  /* 0x0c201f00090a7f89 */ /* 0x000e2400000e0000 */
[----:B0-----:R-:W-:-:S05]  /*15d20*/  FADD.FTZ R14, R9, R10 ;  /* 0x0000000a090e7221 */ /* 0x001fca0000010000 */
[----:B------:R-:W-:-:S13]  /*15d30*/  FSETP.NE.FTZ.AND P2, PT, R14, RZ, PT ;  /* 0x000000ff0e00720b */ /* 0x000fda0003f55000 */
[----:B------:R-:W0:Y:S08]  /*15d40*/  @P2 MUFU.LG2 R12, R14 ;  /* 0x0000000e000c2308 */ /* 0x000e300000000c00 */
[----:B------:R-:W-:Y:S01]  /*15d50*/  @P2 MUFU.RCP R6, R14 ;  /* 0x0000000e00062308 */ /* 0x000fe20000001000 */
[----:B0-----:R-:W-:Y:S01]  /*15d60*/  @P2 FMUL.FTZ R9, R12, 0.69314718246459960938 ;  /* 0x3f3172180c092820 */ /* 0x001fe20000410000 */
[----:B------:R-:W-:-:S02]  /*15d70*/  WARPGROUP.DEPBAR.LE gsb0, 0x0 ;  /* 0x00008000000079c5 */ /* 0x000fc40000010000 */
[----:B------:R-:W-:-:S06]  /*15d80*/  WARPGROUP.ARRIVE ;  /* 0x00000000000079c5 */ /* 0x000fcc0000000000 */
[----:B------:R-:W-:Y:S01]  /*15d90*/  HGMMA.64x192x16.F32 R24, R172, gdesc[UR4].tnspB, R24, gsb0 ;  /* 0x42e00004ac187df0 */ /* 0x000fe20008000818 */
[----:B------:R-:W-:Y:S02]  /*15da0*/  R2UR UR6, R2 ;  /* 0x00000000020672ca */ /* 0x000fe400000e0000 */
[----:B------:R-:W-:Y:S02]  /*15db0*/  R2UR UR7, R3 ;  /* 0x00000000030772ca */ /* 0x000fe400000e0000 */
[----:B------:R-:W0:Y:S02]  /*15dc0*/  SHFL.BFLY PT, R3, R214, 0x2, 0x1f ;  /* 0x0c401f00d6037f89 */ /* 0x000e2400000e0000 */
[----:B0-----:R-:W-:-:S05]  /*15dd0*/  FADD.FTZ R3, R3, R214 ;  /* 0x000000d603037221 */ /* 0x001fca0000010000 */
[----:B------:R-:W0:Y:S02]  /*15de0*/  SHFL.BFLY PT, R2, R3, 0x1, 0x1f ;  /* 0x0c201f0003027f89 */ /* 0x000e2400000e0000 */
[----:B0-----:R-:W-:Y:S01]  /*15df0*/  FADD.FTZ R13, R3, R2 ;  /* 0x00000002030d7221 */ /* 0x001fe20000010000 */
[----:B------:R-:W-:Y:S02]  /*15e00*/  IMAD.MOV.U32 R2, RZ, RZ, -0x800000 ;  /* 0xff800000ff027424 */ /* 0x000fe400078e00ff */
[----:B------:R-:W-:Y:S02]  /*15e10*/  IMAD.MOV.U32 R3, RZ, RZ, -0x800000 ;  /* 0xff800000ff037424 */ /* 0x000fe400078e00ff */
[----:B------:R-:W-:-:S13]  /*15e20*/  FSETP.NE.FTZ.AND P1, PT, R13, RZ, PT ;  /* 0x000000ff0d00720b */ /* 0x000fda0003f35000 */
[----:B------:R-:W0:Y:S01]  /*15e30*/  @P1 MUFU.LG2 R11, R13 ;  /* 0x0000000d000b1308 */ /* 0x000e220000000c00 */
[C---:B------:R-:W-:Y:S01]  /*15e40*/  @P1 FMUL.FTZ R10, R0.reuse, 0.69314718246459960938 ;  /* 0x3f317218000a1820 */ /* 0x040fe20000410000 */
[----:B------:R-:W-:-:S04]  /*15e50*/  @P2 FMUL.FTZ R0, R0, 0.69314718246459960938 ;  /* 0x3f31721800002820 */ /* 0x000fc80000410000 */
[----:B------:R-:W-:Y:S02]  /*15e60*/  @P2 FFMA.FTZ R3, R0, R4, R9 ;  /* 0x0000000400032223 */ /* 0x000fe40000010009 */
[----:B------:R1:W2:Y:S01]  /*15e70*/  @P1 MUFU.RCP R7, R13 ;  /* 0x0000000d00071308 */ /* 0x0002a20000001000 */
[----:B0-----:R-:W-:-:S04]  /*15e80*/  @P1 FMUL.FTZ R11, R11, 0.69314718246459960938 ;  /* 0x3f3172180b0b1820 */ /* 0x001fc80000410000 */
[----:B------:R-:W-:Y:S01]  /*15e90*/  @P1 FFMA.FTZ R2, R10, R5, R11 ;  /* 0x000000050a021223 */ /* 0x000fe2000001000b */
[----:B------:R-:W-:Y:S02]  /*15ea0*/  WARPGROUP.DEPBAR.LE gsb0, 0x0 ;  /* 0x00008000000079c5 */ /* 0x000fe40000010000 */
[----:B------:R-:W-:-:S06]  /*15eb0*/  WARPGROUP.ARRIVE ;  /* 0x00000000000079c5 */ /* 0x000fcc0000000000 */
[----:B------:R-:W-:Y:S03]  /*15ec0*/  HGMMA.64x192x16.F32 R24, R168, gdesc[UR4].tnspB, R24, gsb0 ;  /* 0x42e00004a8187df0 */ /* 0x000fe60008000818 */
[----:B------:R-:W-:Y:S02]  /*15ed0*/  WARPGROUP.DEPBAR.LE gsb0, 0x0 ;  /* 0x00008000000079c5 */ /* 0x000fe40000010000 */
[----:B-12---:R-:W-:Y:S05]  /*15ee0*/  @!P0 BRA `(.L_x_3936) ;  /* 0x0000000000048947 */ /* 0x006fea0003800000 */
[----:B------:R-:W-:Y:S01]  /*15ef0*/  BPT.TRAP 0x1 ;  /* 0x000000040000795c */ /* 0x000fe20000300000 */
.L_x_3936:
[----:B------:R-:W2:Y:S01]  /*15f00*/  LDL.LU R5, [R1+0x4] ;  /* 0x0000040001057983 */ /* 0x000ea20000300800 */
[----:B------:R-:W-:Y:S01]  /*15f10*/  IADD3 R8, R8, 0x30860, RZ ;  /* 0x0003086008087810 */ /* 0x000fe20007ffe0ff */
[----:B------:R-:W-:Y:S02]  /*15f20*/  VIADD R210, R210, 0x1 ;  /* 0x00000001d2d27836 */ /* 0x000fe40000000000 */
[-C--:B------:R-:W-:Y:S01]  /*15f30*/  FMUL.FTZ R130, R59, R6.reuse ;  /* 0x000000063b827220 */ /* 0x080fe20000410000 */
[-C--:B------:R-:W-:Y:S01]  /*15f40*/  FMUL.FTZ R128, R67, R6.reuse ;  /* 0x0000000643807220 */ /* 0x080fe20000410000 */
[----:B------:R-:W-:Y:S01]  /*15f50*/  PRMT R8, R221, 0x654, R8 ;  /* 0x00000654dd087816 */ /* 0x000fe20000000008 */
[-C--:B------:R-:W-:Y:S01]  /*15f60*/  FMUL.FTZ R131, R55, R6.reuse ;  /* 0x0000000637837220 */ /* 0x080fe20000410000 */
[----:B------:R-:W-:Y:S01]  /*15f70*/  ISETP.NE.AND P1, PT, R210, 0x2, PT ;  /* 0x00000002d200780c */ /* 0x000fe20003f25270 */
[-C--:B------:R-:W-:Y:S01]  /*15f80*/  FMUL.FTZ R59, R62, R6.reuse ;  /* 0x000000063e3b7220 */ /* 0x080fe20000410000 */
[----:B------:R0:W-:Y:S01]  /*15f90*/  SYNCS.ARRIVE.TRANS64.RED.A1T0 RZ, [R8+URZ], RZ ;  /* 0x000000ff08ff79a7 */ /* 0x0001e2000810043f */
[-C--:B------:R-:W-:Y:S01]  /*15fa0*/  FMUL.FTZ R129, R63, R6.reuse ;  /* 0x000000063f817220 */ /* 0x080fe20000410000 */
[-C--:B------:R-:W-:Y:S01]  /*15fb0*/  FMUL.FTZ R67, R70, R6.reuse ;  /* 0x0000000646437220 */ /* 0x080fe20000410000 */
[-C--:B------:R-:W-:Y:S01]  /*15fc0*/  FMUL.FTZ R127, R71, R6.reuse ;  /* 0x00000006477f7220 */ /* 0x080fe20000410000 */
[-C--:B------:R-:W-:Y:S01]  /*15fd0*/  FMUL.FTZ R71, R75, R6.reuse ;  /* 0x000000064b477220 */ /* 0x080fe20000410000 */
[-C--:B------:R-:W-:Y:S01]  /*15fe0*/  FMUL.FTZ R70, R83, R6.reuse ;  /* 0x0000000653467220 */ /* 0x080fe20000410000 */
[-C--:B------:R-:W-:Y:S01]  /*15ff0*/  FMUL.FTZ R63, R91, R6.reuse ;  /* 0x000000065b3f7220 */ /* 0x080fe20000410000 */
[-C--:B------:R-:W-:Y:S01]  /*16000*/  FMUL.FTZ R62, R99, R6.reuse ;  /* 0x00000006633e7220 */ /* 0x080fe20000410000 */
[----:B0-----:R-:W-:Y:S01]  /*16010*/  SEL R8, RZ, 0x1, P1 ;  /* 0x00000001ff087807 */ /* 0x001fe20000800000 */
        /* <DEDUP_REMOVED lines=87> */
[----:B------:R-:W-:Y:S01]  /*16590*/  SEL R210, R210, RZ, P1 ;  /* 0x000000ffd2d27207 */ /* 0x000fe20000800000 */
[----:B--2---:R-:W-:-:S05]  /*165a0*/  VIADD R5, R5, 0x1 ;  /* 0x0000000105057836 */ /* 0x004fca0000000000 */
[----:B------:R0:W-:Y:S02]  /*165b0*/  STL [R1+0x4], R5 ;  /* 0x0000040501007387 */ /* 0x0001e40000100800 */
.L_x_3858:
[----:B------:R-:W1:Y:S08]  /*165c0*/  S2UR UR4, SR_CgaCtaId ;  /* 0x00000000000479c3 */ /* 0x000e700000008800 */
[----:B------:R-:W-:Y:S01]  /*165d0*/  BAR.SYNC.DEFER_BLOCKING 0x5, 0x180 ;  /* 0x0146000000007b1d */ /* 0x000fe20000010000 */
[----:B------:R-:W-:-:S05]  /*165e0*/  MOV R18, 0x400 ;  /* 0x0000040000127802 */ /* 0x000fca0000000f00 */
[----:B------:R-:W-:Y:S01]  /*165f0*/  BSSY B0, `(.L_x_3937) ;  /* 0x0000272000007945 */ /* 0x000fe20003800000 */
[----:B-1----:R-:W-:-:S04]  /*16600*/  MOV R221, UR4 ;  /* 0x0000000400dd7c02 */ /* 0x002fc80008000f00 */
[----:B------:R-:W-:-:S05]  /*16610*/  LEA R18, R221, R18, 0x18 ;  /* 0x00000012dd127211 */ /* 0x000fca00078ec0ff */
[----:B------:R1:W2:Y:S01]  /*16620*/  LDS.128 R28, [R18+0x308d0] ;  /* 0x0308d000121c7984 */ /* 0x0002a20000000c00 */
[----:B------:R-:W-:Y:S06]  /*16630*/  BAR.ARV 0x4, 0x180 ;  /* 0x0106000000007b1d */ /* 0x000fec0000002000 */
[----:B------:R-:W-:Y:S05]  /*16640*/  @P0 BRA `(.L_x_3938) ;  /* 0x0000001800940947 */ /* 0x000fea0003800000 */
[----:B------:R-:W3:Y:S01]  /*16650*/  LDL R8, [R1+0x7c] ;  /* 0x00007c0001087983 */ /* 0x000ee20000100800 */
[----:B------:R-:W-:Y:S01]  /*16660*/  F2FP.F16.F32.PACK_AB R24, R25, R24 ;  /* 0x000000181918723e */ /* 0x000fe200000000ff */
[----:B------:R-:W-:Y:S01]  /*16670*/  ULDC.64 UR4, c[0x0][0xc00] ;  /* 0x0003000000047ab9 */ /* 0x000fe20000000a00 */
[----:B------:R-:W-:Y:S01]  /*16680*/  F2FP.F16.F32.PACK_AB R25, R139, R126 ;  /* 0x0000007e8b19723e */ /* 0x000fe200000000ff */
[----:B0-----:R-:W0:Y:S01]  /*16690*/  S2R R5, SR_SWINHI ;  /* 0x0000000000057919 */ /* 0x001e220000002f00 */
        /* <DEDUP_REMOVED lines=16> */
[----:B------:R-:W-:Y:S02]  /*167a0*/  MOV R6, R18 ;  /* 0x0000001200067202 */ /* 0x000fe40000000f00 */
[----:B0-----:R-:W-:Y:S02]  /*167b0*/  MOV R7, R5 ;  /* 0x0000000500077202 */ /* 0x001fe40000000f00 */
        /* <DEDUP_REMOVED lines=23> */
[----:B---3--:R-:W-:-:S03]  /*16930*/  IMAD.WIDE R26, R8, 0x2, R6 ;  /* 0x00000002081a7825 */ /* 0x008fc600078e0206 */
[C---:B------:R-:W-:Y:S02]  /*16940*/  IADD3 R111, P2, R26.reuse, 0x20, RZ ;  /* 0x000000201a6f7810 */ /* 0x040fe40007f5e0ff */
[C---:B------:R-:W-:Y:S02]  /*16950*/  IADD3 R141, P1, R26.reuse, 0x40, RZ ;  /* 0x000000401a8d7810 */ /* 0x040fe40007f3e0ff */
[----:B------:R-:W-:Y:S01]  /*16960*/  LOP3.LUT R8, R111, 0x380, RZ, 0xc0, !PT ;  /* 0x000003806f087812 */ /* 0x000fe200078ec0ff */
[--C-:B------:R-:W-:Y:S01]  /*16970*/  IMAD.X R9, RZ, RZ, R27.reuse, P2 ;  /* 0x000000ffff097224 */ /* 0x100fe200010e061b */
[----:B------:R-:W-:Y:S01]  /*16980*/  IADD3 R145, P5, R26, 0x4000, RZ ;  /* 0x000040001a917810 */ /* 0x000fe20007fbe0ff */
[--C-:B------:R-:W-:Y:S01]  /*16990*/  IMAD.X R11, RZ, RZ, R27.reuse, P1 ;  /* 0x000000ffff0b7224 */ /* 0x100fe200008e061b */
[----:B------:R-:W-:Y:S02]  /*169a0*/  SHF.R.U64 R8, R8, 0x3, RZ ;  /* 0x0000000308087819 */ /* 0x000fe400000012ff */
[----:B------:R-:W-:Y:S01]  /*169b0*/  IADD3 R20, P0, R26, 0x4020, RZ ;  /* 0x000040201a147810 */ /* 0x000fe20007f1e0ff */
[----:B------:R-:W-:Y:S01]  /*169c0*/  IMAD.X R15, RZ, RZ, R27, P5 ;  /* 0x000000ffff0f7224 */ /* 0x000fe200028e061b */
[----:B------:R-:W-:-:S02]  /*169d0*/  LOP3.LUT R10, R141, 0x380, RZ, 0xc0, !PT ;  /* 0x000003808d0a7812 */ /* 0x000fc400078ec0ff */
[----:B------:R-:W-:Y:S01]  /*169e0*/  LOP3.LUT R14, R145, 0x380, RZ, 0xc0, !PT ;  /* 0x00000380910e7812 */ /* 0x000fe200078ec0ff */
[----:B------:R-:W-:Y:S01]  /*169f0*/  IMAD.X R21, RZ, RZ, R27, P0 ;  /* 0x000000ffff157224 */ /* 0x000fe200000e061b */
[----:B------:R-:W-:Y:S02]  /*16a00*/  LOP3.LUT R8, R8, R111, RZ, 0x3c, !PT ;  /* 0x0000006f08087212 */ /* 0x000fe400078e3cff */
[----:B------:R-:W-:Y:S02]  /*16a10*/  IADD3 R143, P6, R26, 0x60, RZ ;  /* 0x000000601a8f7810 */ /* 0x000fe40007fde0ff */
[----:B------:R-:W-:Y:S02]  /*16a20*/  LOP3.LUT R111, R20, 0x380, RZ, 0xc0, !PT ;  /* 0x00000380146f7812 */ /* 0x000fe400078ec0ff */
[----:B------:R-:W-:Y:S02]  /*16a30*/  SHF.R.U64 R10, R10, 0x3, RZ ;  /* 0x000000030a0a7819 */ /* 0x000fe400000012ff */
[----:B------:R-:W-:-:S02]  /*16a40*/  IADD3 R34, P4, R26, 0x4040, RZ ;  /* 0x000040401a227810 */ /* 0x000fc40007f9e0ff */
[----:B------:R-:W-:Y:S02]  /*16a50*/  SHF.R.U64 R14, R14, 0x3, RZ ;  /* 0x000000030e0e7819 */ /* 0x000fe400000012ff */
[C---:B------:R-:W-:Y:S02]  /*16a60*/  IADD3 R42, P2, R26.reuse, 0x8000, RZ ;  /* 0x000080001a2a7810 */ /* 0x040fe40007f5e0ff */
[----:B------:R-:W-:Y:S02]  /*16a70*/  IADD3.X R13, RZ, R27, RZ, P6, !PT ;  /* 0x0000001bff0d7210 */ /* 0x000fe400037fe4ff */
[----:B------:R-:W-:Y:S01]  /*16a80*/  SHF.R.U64 R111, R111, 0x3, RZ ;  /* 0x000000036f6f7819 */ /* 0x000fe200000012ff */
[----:B------:R-:W-:Y:S01]  /*16a90*/  IMAD.X R43, RZ, RZ, R27, P2 ;  /* 0x000000ffff2b7224 */ /* 0x000fe200010e061b */
[C---:B--2---:R-:W-:Y:S02]  /*16aa0*/  IADD3 R28, P1, R26.reuse, 0x8020, RZ ;  /* 0x000080201a1c7810 */ /* 0x044fe40007f3e0ff */
[----:B------:R-:W-:-:S02]  /*16ab0*/  IADD3 R50, P6, R26, 0x8040, RZ ;  /* 0x000080401a327810 */ /* 0x000fc40007fde0ff */
[----:B------:R-:W-:Y:S02]  /*16ac0*/  LOP3.LUT R12, R143, 0x380, RZ, 0xc0, !PT ;  /* 0x000003808f0c7812 */ /* 0x000fe400078ec0ff */
[----:B------:R-:W-:Y:S01]  /*16ad0*/  LOP3.LUT R5, R26, 0x380, RZ, 0xc0, !PT ;  /* 0x000003801a057812 */ /* 0x000fe200078ec0ff */
[----:B------:R-:W-:Y:S01]  /*16ae0*/  IMAD.X R51, RZ, RZ, R27, P6 ;  /* 0x000000ffff337224 */ /* 0x000fe200030e061b */
[----:B------:R-:W-:Y:S02]  /*16af0*/  LOP3.LUT R10, R10, R141, RZ, 0x3c, !PT ;  /* 0x0000008d0a0a7212 */ /* 0x000fe400078e3cff */
[----:B------:R-:W-:Y:S02]  /*16b00*/  LOP3.LUT R14, R14, R145, RZ, 0x3c, !PT ;  /* 0x000000910e0e7212 */ /* 0x000fe400078e3cff */
[----:B------:R-:W-:Y:S02]  /*16b10*/  LOP3.LUT R141, R34, 0x380, RZ, 0xc0, !PT ;  /* 0x00000380228d7812 */ /* 0x000fe400078ec0ff */
[----:B------:R-:W-:-:S02]  /*16b20*/  LOP3.LUT R145, R42, 0x380, RZ, 0xc0, !PT ;  /* 0x000003802a917812 */ /* 0x000fc400078ec0ff */
[----:B------:R-:W-:Y:S02]  /*16b30*/  LOP3.LUT R20, R111, R20, RZ, 0x3c, !PT ;  /* 0x000000146f147212 */ /* 0x000fe400078e3cff */
[----:B------:R-:W-:Y:S02]  /*16b40*/  SHF.R.U64 R12, R12, 0x3, RZ ;  /* 0x000000030c0c7819 */ /* 0x000fe400000012ff */
[----:B------:R-:W-:Y:S02]  /*16b50*/  LOP3.LUT R111, R28, 0x380, RZ, 0xc0, !PT ;  /* 0x000003801c6f7812 */ /* 0x000fe400078ec0ff */
[----:B------:R-:W-:Y:S02]  /*16b60*/  LOP3.LUT R139, R50, 0x380, RZ, 0xc0, !PT ;  /* 0x00000380328b7812 */ /* 0x000fe400078ec0ff */
[----:B------:R-:W-:Y:S02]  /*16b70*/  IADD3 R38, P3, R26, 0x4060, RZ ;  /* 0x000040601a267810 */ /* 0x000fe40007f7e0ff */
[----:B------:R-:W-:-:S02]  /*16b80*/  SHF.R.U64 R5, R5, 0x3, RZ ;  /* 0x0000000305057819 */ /* 0x000fc400000012ff */
[----:B------:R-:W-:Y:S01]  /*16b90*/  SHF.R.U64 R141, R141, 0x3, RZ ;  /* 0x000000038d8d7819 */ /* 0x000fe200000012ff */
[----:B------:R-:W-:Y:S01]  /*16ba0*/  IMAD.X R39, RZ, RZ, R27, P3 ;  /* 0x000000ffff277224 */ /* 0x000fe200018e061b */
[----:B------:R-:W-:Y:S02]  /*16bb0*/  SHF.R.U64 R145, R145, 0x3, RZ ;  /* 0x0000000391917819 */ /* 0x000fe400000012ff */
[----:B------:R-:W-:Y:S02]  /*16bc0*/  IADD3 R78, P5, R26, 0x8060, RZ ;  /* 0x000080601a4e7810 */ /* 0x000fe40007fbe0ff */
[----:B------:R-:W-:Y:S02]  /*16bd0*/  LOP3.LUT R12, R12, R143, RZ, 0x3c, !PT ;  /* 0x0000008f0c0c7212 */ /* 0x000fe400078e3cff */
[----:B------:R-:W-:Y:S02]  /*16be0*/  SHF.R.U64 R111, R111, 0x3, RZ ;  /* 0x000000036f6f7819 */ /* 0x000fe400000012ff */
[----:B------:R-:W-:-:S02]  /*16bf0*/  SHF.R.U64 R139, R139, 0x3, RZ ;  /* 0x000000038b8b7819 */ /* 0x000fc400000012ff */
[----:B------:R-:W-:Y:S01]  /*16c00*/  LOP3.LUT R26, R5, R26, RZ, 0x3c, !PT ;  /* 0x0000001a051a7212 */ /* 0x000fe200078e3cff */
[----:B------:R-:W-:Y:S01]  /*16c10*/  IMAD.X R5, RZ, RZ, R27, P5 ;  /* 0x000000ffff057224 */ /* 0x000fe200028e061b */
[----:B------:R-:W-:Y:S02]  /*16c20*/  LOP3.LUT R143, R38, 0x380, RZ, 0xc0, !PT ;  /* 0x00000380268f7812 */ /* 0x000fe400078ec0ff */
[----:B------:R-:W-:Y:S02]  /*16c30*/  IADD3.X R35, RZ, R27, RZ, P4, !PT ;  /* 0x0000001bff237210 */ /* 0x000fe400027fe4ff */
[----:B------:R-:W-:Y:S02]  /*16c40*/  LOP3.LUT R34, R141, R34, RZ, 0x3c, !PT ;  /* 0x000000228d227212 */ /* 0x000fe400078e3cff */
[----:B------:R-:W-:Y:S02]  /*16c50*/  LOP3.LUT R42, R145, R42, RZ, 0x3c, !PT ;  /* 0x0000002a912a7212 */ /* 0x000fe400078e3cff */
[----:B------:R-:W-:-:S02]  /*16c60*/  LOP3.LUT R46, R111, R28, RZ, 0x3c, !PT ;  /* 0x0000001c6f2e7212 */ /* 0x000fc400078e3cff */
[----:B------:R-:W-:Y:S02]  /*16c70*/  LOP3.LUT R50, R139, R50, RZ, 0x3c, !PT ;  /* 0x000000328b327212 */ /* 0x000fe400078e3cff */
[-C--:B------:R-:W-:Y:S02]  /*16c80*/  IADD3.X R47, RZ, R27.reuse, RZ, P1, !PT ;  /* 0x0000001bff2f7210 */ /* 0x080fe40000ffe4ff */
[----:B------:R-:W-:Y:S02]  /*16c90*/  SHF.R.U64 R143, R143, 0x3, RZ ;  /* 0x000000038f8f7819 */ /* 0x000fe400000012ff */
[----:B------:R-:W-:Y:S02]  /*16ca0*/  MOV R86, R26 ;  /* 0x0000001a00567202 */ /* 0x000fe40000000f00 */
[----:B------:R-:W-:Y:S02]  /*16cb0*/  MOV R28, R8 ;  /* 0x00000008001c7202 */ /* 0x000fe40000000f00 */
[----:B------:R-:W-:-:S02]  /*16cc0*/  F2FP.F16.F32.PACK_AB R26, R4, R0 ;  /* 0x00000000041a723e */ /* 0x000fc400000000ff */
[----:B------:R-:W-:Y:S02]  /*16cd0*/  F2FP.F16.F32.PACK_AB R27, R138, R125 ;  /* 0x0000007d8a1b723e */ /* 0x000fe400000000ff */
[----:B------:R-:W-:Y:S02]  /*16ce0*/  MOV R9, R34 ;  /* 0x0000002200097202 */ /* 0x000fe40000000f00 */
[----:B------:R-:W-:Y:S01]  /*16cf0*/  MOV R8, R42 ;  /* 0x0000002a00087202 */ /* 0x000fe20000000f00 */
[----:B------:R-:W-:Y:S01]  /*16d00*/  STSM.16.M88.4 [R86], R24 ;  /* 0x0000001856007844 */ /* 0x000fe20000000200 */
[----:B------:R-:W-:Y:S02]  /*16d10*/  F2FP.F16.F32.PACK_AB R34, R37, R36 ;  /* 0x000000242522723e */ /* 0x000fe400000000ff */
[----:B------:R-:W-:Y:S02]  /*16d20*/  F2FP.F16.F32.PACK_AB R35, R135, R123 ;  /* 0x0000007b8723723e */ /* 0x000fe400000000ff */
[----:B------:R-:W-:-:S02]  /*16d30*/  MOV R11, R10 ;  /* 0x0000000a000b7202 */ /* 0x000fc40000000f00 */
[----:B------:R-:W-:Y:S01]  /*16d40*/  MOV R0, R50 ;  /* 0x0000003200007202 */ /* 0x000fe20000000f00 */
[----:B------:R0:W-:Y:S01]  /*16d50*/  STSM.16.M88.4 [R28], R32 ;  /* 0x000000201c007844 */ /* 0x0001e20000000200 */
[----:B------:R-:W-:Y:S02]  /*16d60*/  F2FP.F16.F32.PACK_AB R42, R45, R44 ;  /* 0x0000002c2d2a723e */ /* 0x000fe400000000ff */
[----:B------:R-:W-:Y:S02]  /*16d70*/  F2FP.F16.F32.PACK_AB R43, R133, R121 ;  /* 0x00000079852b723e */ /* 0x000fe400000000ff */
[----:B------:R-:W-:Y:S02]  /*16d80*/  LOP3.LUT R38, R143, R38, RZ, 0x3c, !PT ;  /* 0x000000268f267212 */ /* 0x000fe400078e3cff */
[----:B------:R-:W-:Y:S01]  /*16d90*/  MOV R12, R12 ;  /* 0x0000000c000c7202 */ /* 0x000fe20000000f00 */
[----:B------:R-:W-:Y:S01]  /*16da0*/  STSM.16.M88.4 [R11], R40 ;  /* 0x000000280b007844 */ /* 0x000fe20000000200 */
[----:B------:R-:W-:-:S02]  /*16db0*/  F2FP.F16.F32.PACK_AB R50, R53, R52 ;  /* 0x000000343532723e */ /* 0x000fc400000000ff */
[----:B------:R-:W-:Y:S02]  /*16dc0*/  F2FP.F16.F32.PACK_AB R51, R131, R54 ;  /* 0x000000368333723e */ /* 0x000fe400000000ff */
[----:B------:R-:W-:Y:S02]  /*16dd0*/  MOV R14, R14 ;  /* 0x0000000e000e7202 */ /* 0x000fe40000000f00 */
[----:B------:R-:W-:Y:S01]  /*16de0*/  LOP3.LUT R141, R78, 0x380, RZ, 0xc0, !PT ;  /* 0x000003804e8d7812 */ /* 0x000fe200078ec0ff */
[----:B------:R-:W-:Y:S01]  /*16df0*/  STSM.16.M88.4 [R12], R48 ;  /* 0x000000300c007844 */ /* 0x000fe20000000200 */
[----:B------:R-:W-:Y:S01]  /*16e00*/  MOV R20, R20 ;  /* 0x0000001400147202 */ /* 0x000fe20000000f00 */
[----:B0-----:R-:W0:Y:S01]  /*16e10*/  LDC R28, c[0x0][0xbe8] ;  /* 0x0002fa00ff1c7b82 */ /* 0x001e220000000800 */
[----:B------:R-:W-:Y:S01]  /*16e20*/  MOV R38, R38 ;  /* 0x0000002600267202 */ /* 0x000fe20000000f00 */
[----:B------:R-:W-:Y:S01]  /*16e30*/  STSM.16.M88.4 [R14], R56 ;  /* 0x000000380e007844 */ /* 0x000fe20000000200 */
[----:B------:R-:W-:-:S02]  /*16e40*/  SHF.R.U64 R141, R141, 0x3, RZ ;  /* 0x000000038d8d7819 */ /* 0x000fc400000012ff */
[----:B------:R-:W-:Y:S01]  /*16e50*/  ISETP.NE.U32.AND P0, PT, RZ, UR4, PT ;  /* 0x00000004ff007c0c */ /* 0x000fe2000bf05070 */
[----:B------:R2:W-:Y:S01]  /*16e60*/  STSM.16.M88.4 [R20], R64 ;  /* 0x0000004014007844 */ /* 0x0005e20000000200 */
[----:B------:R-:W-:Y:S02]  /*16e70*/  LOP3.LUT R4, R141, R78, RZ, 0x3c, !PT ;  /* 0x0000004e8d047212 */ /* 0x000fe400078e3cff */
[----:B------:R-:W-:Y:S01]  /*16e80*/  MOV R46, R46 ;  /* 0x0000002e002e7202 */ /* 0x000fe20000000f00 */
[----:B------:R-:W-:Y:S01]  /*16e90*/  STSM.16.M88.4 [R9], R72 ;  /* 0x0000004809007844 */ /* 0x000fe20000000200 */
[----:B------:R-:W-:Y:S02]  /*16ea0*/  MOV R10, R4 ;  /* 0x00000004000a7202 */ /* 0x000fe40000000f00 */
[----:B------:R-:W-:Y:S01]  /*16eb0*/  ISETP.NE.AND.EX P0, PT, RZ, UR5, PT, P0 ;  /* 0x00000005ff007c0c */ /* 0x000fe2000bf05300 */
[----:B------:R-:W-:Y:S04]  /*16ec0*/  STSM.16.M88.4 [R38], R80 ;  /* 0x0000005026007844 */ /* 0x000fe80000000200 */
[----:B------:R3:W-:Y:S04]  /*16ed0*/  STSM.16.M88.4 [R8], R88 ;  /* 0x0000005808007844 */ /* 0x0007e80000000200 */
[----:B------:R4:W-:Y:S01]  /*16ee0*/  STSM.16.M88.4 [R46], R96 ;  /* 0x000000602e007844 */ /* 0x0009e20000000200 */
[----:B--2---:R-:W-:-:S03]  /*16ef0*/  MOV R20, RZ ;  /* 0x000000ff00147202 */ /* 0x004fc60000000f00 */
[----:B------:R4:W-:Y:S04]  /*16f00*/  STSM.16.M88.4 [R0], R104 ;  /* 0x0000006800007844 */ /* 0x0009e80000000200 */
[----:B------:R4:W-:Y:S01]  /*16f10*/  STSM.16.M88.4 [R10], R112 ;  /* 0x000000700a007844 */ /* 0x0009e20000000200 */
[----:B------:R-:W-:Y:S01]  /*16f20*/  BAR.SYNC.DEFER_BLOCKING 0x1, 0x100 ;  /* 0x0044000000007b1d */ /* 0x000fe20000010000 */
[----:B---3--:R-:W-:-:S04]  /*16f30*/  IADD3 R8, P1, R227, UR4, RZ ;  /* 0x00000004e3087c10 */ /* 0x008fc8000ff3e0ff */
[----:B------:R-:W-:Y:S01]  /*16f40*/  IADD3.X R9, R228, UR5, RZ, P1, !PT ;  /* 0x00000005e4097c10 */ /* 0x000fe20008ffe4ff */
[----:B------:R-:W-:Y:S02]  /*16f50*/  ULDC.64 UR4, c[0x0][0xc08] ;  /* 0x0003020000047ab9 */ /* 0x000fe40000000a00 */
[----:B------:R-:W-:-:S04]  /*16f60*/  ISETP.NE.U32.AND P2, PT, RZ, UR4, PT ;  /* 0x00000004ff007c0c */ /* 0x000fc8000bf45070 */
[----:B------:R-:W-:Y:S01]  /*16f70*/  ISETP.NE.AND.EX P2, PT, RZ, UR5, PT, P2 ;  /* 0x00000005ff007c0c */ /* 0x000fe2000bf45320 */
[----:B------:R4:W5:-:S12]  /*16f80*/  @P0 LDG.E R20, desc[UR56][R8.64] ;  /* 0x0000003808140981 */ /* 0x000958000c1e1900 */
[----:B------:R-:W-:Y:S01]  /*16f90*/  @P2 IADD3 R4, P3, R227, UR4, RZ ;  /* 0x00000004e3042c10 */ /* 0x000fe2000ff7e0ff */
[----:B------:R-:W-:Y:S01]  /*16fa0*/  ULDC UR4, c[0x0][0xa88] ;  /* 0x0002a20000047ab9 */ /* 0x000fe20000000800 */
[----:B0-----:R-:W-:Y:S01]  /*16fb0*/  ISETP.NE.AND P1, PT, R28, 0x1, PT ;  /* 0x000000011c00780c */ /* 0x001fe20003f25270 */
[----:B------:R-:W-:Y:S01]  /*16fc0*/  IMAD.U32 R65, RZ, RZ, UR4 ;  /* 0x00000004ff417e24 */ /* 0x000fe2000f8e00ff */
[----:B------:R-:W-:-:S05]  /*16fd0*/  @P2 IADD3.X R5, R228, UR5, RZ, P3, !PT ;  /* 0x00000005e4052c10 */ /* 0x000fca0009ffe4ff */
[----:B------:R4:W5:Y:S06]  /*16fe0*/  @P2 LDG.E R65, desc[UR56][R4.64] ;  /* 0x0000003804412981 */ /* 0x00096c000c1e1900 */
[----:B------:R-:W0:Y:S08]  /*16ff0*/  @P1 LDC R11, c[0x0][0xbec] ;  /* 0x0002fb00ff0b1b82 */ /* 0x000e300000000800 */
[----:B------:R-:W2:Y:S01]  /*17000*/  @P1 LDC R15, c[0x0][0xbf0] ;  /* 0x0002fc00ff0f1b82 */ /* 0x000ea20000000800 */
[----:B----4-:R-:W-:Y:S05]  /*17010*/  @P2 BRA `(.L_x_3939) ;  /* 0x0000000000102947 */ /* 0x010fea0003800000 */
[----:B------:R-:W-:Y:S05]  /*17020*/  @!P0 BRA `(.L_x_3939) ;  /* 0x00000000000c8947 */ /* 0x000fea0003800000 */
[----:B------:R-:W3:Y:S04]  /*17030*/  LDG.E R0, desc[UR56][R8.64] ;  /* 0x0000003808007981 */ /* 0x000ee8000c1e1900 */
[----:B-----5:R-:W3:Y:S02]  /*17040*/  LDG.E R65, desc[UR56][R8.64+0x4] ;  /* 0x0000043808417981 */ /* 0x020ee4000c1e1900 */
[----:B---3--:R-:W-:-:S07]  /*17050*/  IMAD.IADD R65, R65, 0x1, -R0 ;  /* 0x0000000141417824 */ /* 0x008fce00078e0a00 */
.L_x_3939:
[----:B------:R-:W3:Y:S01]  /*17060*/  LDL R0, [R1+0x78] ;  /* 0x0000780001007983 */ /* 0x000ee20000100800 */
[----:B------:R-:W-:Y:S01]  /*17070*/  SHF.R.S32.HI R64, RZ, 0x1f, R226 ;  /* 0x0000001fff407819 */ /* 0x000fe200000114e2 */
[----:B------:R-:W-:Y:S01]  /*17080*/  ULDC.64 UR4, c[0x0][0xb90] ;  /* 0x0002e40000047ab9 */ /* 0x000fe20000000a00 */
[----:B------:R-:W4:Y:S01]  /*17090*/  S2R R34, SR_TID.X ;  /* 0x0000000000227919 */ /* 0x000f220000002100 */
[----:B-----5:R-:W-:Y:S02]  /*170a0*/  SHF.R.S32.HI R21, RZ, 0x1f, R20 ;  /* 0x0000001fff157819 */ /* 0x020fe40000011414 */
[----:B------:R-:W-:Y:S01]  /*170b0*/  SEL R229, R229, RZ, !P0 ;  /* 0x000000ffe5e57207 */ /* 0x000fe20004000000 */
[----:B------:R-:W2:Y:S01]  /*170c0*/  LDL.LU R8, [R1+0x44] ;  /* 0x0000440001087983 */ /* 0x000ea20000300800 */
[----:B------:R-:W-:Y:S01]  /*170d0*/  IMAD R65, R65, R28, RZ ;  /* 0x0000001c41417224 */ /* 0x000fe200078e02ff */
[----:B------:R-:W1:Y:S02]  /*170e0*/  @P1 LDC R67, c[0x0][0xbec] ;  /* 0x0002fb00ff431b82 */ /* 0x000e640000000800 */
[----:B------:R-:W3:Y:S01]  /*170f0*/  LDL.LU R66, [R1+0x40] ;  /* 0x0000400001427983 */ /* 0x000ee20000300800 */
[----:B------:R-:W-:-:S03]  /*17100*/  IMAD R5, R64, UR4, RZ ;  /* 0x0000000440057c24 */ /* 0x000fc6000f8e02ff */
[----:B------:R-:W2:Y:S01]  /*17110*/  LDL R26, [R1+0x70] ;  /* 0x00007000011a7983 */ /* 0x000ea20000100800 */
[C---:B------:R-:W-:Y:S01]  /*17120*/  IMAD R13, R226.reuse, UR5, R5 ;  /* 0x00000005e20d7c24 */ /* 0x040fe2000f8e0205 */
[----:B------:R-:W1:Y:S01]  /*17130*/  @P1 LDC R69, c[0x0][0xbf0] ;  /* 0x0002fc00ff451b82 */ /* 0x000e620000000800 */
[----:B------:R-:W-:Y:S01]  /*17140*/  IMAD.WIDE.U32 R4, R226, UR4, R20 ;  /* 0x00000004e2047c25 */ /* 0x000fe2000f8e0014 */
[----:B------:R-:W-:-:S03]  /*17150*/  ULDC.64 UR4, c[0x0][0xb98] ;  /* 0x0002e60000047ab9 */ /* 0x000fc60000000a00 */
[----:B------:R-:W-:Y:S02]  /*17160*/  IMAD.IADD R5, R5, 0x1, R13 ;  /* 0x0000000105057824 */ /* 0x000fe400078e020d */
[----:B----4-:R-:W-:-:S05]  /*17170*/  VIADD R34, R34, 0xffffff80 ;  /* 0xffffff8022227836 */ /* 0x010fca0000000000 */
[----:B------:R-:W-:-:S04]  /*17180*/  SHF.R.S32.HI R68, RZ, 0x1f, R34 ;  /* 0x0000001fff447819 */ /* 0x000fc80000011422 */
[----:B------:R-:W-:-:S04]  /*17190*/  LEA.HI R68, R68, R34, RZ, 0x3 ;  /* 0x0000002244447211 */ /* 0x000fc800078f18ff */
[----:B------:R-:W-:Y:S01]  /*171a0*/  SHF.R.S32.HI R68, RZ, 0x3, R68 ;  /* 0x00000003ff447819 */ /* 0x000fe20000011444 */
[----:B------:R-:W-:Y:S01]  /*171b0*/  IMAD.WIDE.U32 R4, R229, UR4, R4 ;  /* 0x00000004e5047c25 */ /* 0x000fe2000f8e0004 */
[----:B------:R-:W-:-:S04]  /*171c0*/  SHF.R.S32.HI R27, RZ, 0x1f, R34 ;  /* 0x0000001fff1b7819 */ /* 0x000fc80000011422 */
[----:B------:R-:W-:-:S04]  /*171d0*/  LEA.HI R27, R27, R34, RZ, 0x7 ;  /* 0x000000221b1b7211 */ /* 0x000fc800078f38ff */
[----:B------:R-:W-:-:S04]  /*171e0*/  LOP3.LUT R27, R27, 0xffffff80, RZ, 0xc0, !PT ;  /* 0xffffff801b1b7812 */ /* 0x000fc800078ec0ff */
[----:B------:R-:W-:Y:S01]  /*171f0*/  IADD3 R27, R34, -R27, RZ ;  /* 0x8000001b221b7210 */ /* 0x000fe20007ffe0ff */
[----:B------:R-:W-:Y:S01]  /*17200*/  VIADD R70, R222, 0x40 ;  /* 0x00000040de467836 */ /* 0x000fe20000000000 */
[----:B------:R-:W-:Y:S01]  /*17210*/  BSSY B1, `(.L_x_3940) ;  /* 0x00000b0000017945 */ /* 0x000fe20003800000 */
[----:B------:R-:W-:-:S03]  /*17220*/  SHF.R.S32.HI R72, RZ, 0x1f, R224 ;  /* 0x0000001fff487819 */ /* 0x000fc600000114e0 */
[----:B------:R-:W-:Y:S02]  /*17230*/  SHF.R.S32.HI R71, RZ, 0x1f, R70 ;  /* 0x0000001fff477819 */ /* 0x000fe40000011446 */
[----:B---3--:R-:W-:-:S05]  /*17240*/  LEA R10, R66, R0, 0x7 ;  /* 0x00000000420a7211 */ /* 0x008fca00078e38ff */
[----:B0-----:R-:W-:Y:S01]  /*17250*/  @P1 IMAD.HI.U32 R0, R10, R11, RZ ;  /* 0x0000000b0a001227 */ /* 0x001fe200078e00ff */
[----:B------:R-:W-:-:S03]  /*17260*/  LEA R11, R68, R222, 0x6 ;  /* 0x000000de440b7211 */ /* 0x000fc600078e30ff */
[----:B------:R-:W-:Y:S01]  /*17270*/  IMAD.MOV.U32 R9, RZ, RZ, R10 ;  /* 0x000000ffff097224 */ /* 0x000fe200078e000a */
[----:B--2---:R-:W-:Y:S02]  /*17280*/  @P1 SHF.R.U32.HI R9, RZ, R15, R0 ;  /* 0x0000000fff091219 */ /* 0x004fe40000011600 */
[----:B------:R-:W-:-:S03]  /*17290*/  SEL R0, R8, RZ, !P0 ;  /* 0x000000ff08007207 */ /* 0x000fc60004000000 */
[----:B------:R-:W-:Y:S02]  /*172a0*/  IMAD.MOV R13, RZ, RZ, -R9 ;  /* 0x000000ffff0d7224 */ /* 0x000fe400078e0a09 */
[----:B------:R-:W-:-:S04]  /*172b0*/  IMAD.WIDE R6, R11, 0x2, R6 ;  /* 0x000000020b067825 */ /* 0x000fc800078e0206 */
[----:B------:R-:W-:Y:S02]  /*172c0*/  IMAD R8, R0, UR4, RZ ;  /* 0x0000000400087c24 */ /* 0x000fe4000f8e02ff */
[----:B------:R-:W-:Y:S01]  /*172d0*/  IMAD R11, R28, R13, R10 ;  /* 0x0000000d1c0b7224 */ /* 0x000fe200078e020a */
[----:B------:R-:W-:Y:S01]  /*172e0*/  SHF.R.S32.HI R13, RZ, 0x1f, R9 ;  /* 0x0000001fff0d7819 */ /* 0x000fe20000011409 */
[----:B------:R-:W-:Y:S01]  /*172f0*/  IMAD R10, R229, UR5, R8 ;  /* 0x00000005e50a7c24 */ /* 0x000fe2000f8e0208 */
[----:B------:R-:W-:Y:S01]  /*17300*/  IADD3 R4, P0, R9, R4, RZ ;  /* 0x0000000409047210 */ /* 0x000fe20007f1e0ff */
[----:B------:R-:W-:Y:S01]  /*17310*/  ULDC.64 UR4, c[0x0][0xb88] ;  /* 0x0002e20000047ab9 */ /* 0x000fe20000000a00 */
[----:B------:R-:W-:Y:S02]  /*17320*/  SHF.R.S32.HI R8, RZ, 0x1f, R11 ;  /* 0x0000001fff087819 */ /* 0x000fe4000001140b */
[----:B------:R-:W-:-:S03]  /*17330*/  IADD3.X R5, R13, R5, R10, P0, !PT ;  /* 0x000000050d057210 */ /* 0x000fc600007fe40a */
[----:B------:R-:W-:Y:S01]  /*17340*/  IMAD R10, R8, UR4, RZ ;  /* 0x00000004080a7c24 */ /* 0x000fe2000f8e02ff */
[----:B------:R-:W-:Y:S01]  /*17350*/  IADD3 R9, P2, R6, 0x1000, RZ ;  /* 0x0000100006097810 */ /* 0x000fe20007f5e0ff */
[----:B------:R-:W-:-:S04]  /*17360*/  IMAD.WIDE.U32 R4, R11, UR4, R4 ;  /* 0x000000040b047c25 */ /* 0x000fc8000f8e0004 */
[----:B------:R-:W-:Y:S01]  /*17370*/  IMAD R15, R11, UR5, R10 ;  /* 0x000000050b0f7c24 */ /* 0x000fe2000f8e020a */
[----:B------:R-:W-:Y:S01]  /*17380*/  ULDC.64 UR4, c[0x0][0xb50] ;  /* 0x0002d40000047ab9 */ /* 0x000fe20000000a00 */
[----:B------:R-:W-:Y:S02]  /*17390*/  LOP3.LUT R8, R9, 0x380, RZ, 0xc0, !PT ;  /* 0x0000038009087812 */ /* 0x000fe400078ec0ff */
[----:B------:R-:W-:Y:S02]  /*173a0*/  LEA R10, P0, R4, UR4, 0x2 ;  /* 0x00000004040a7c11 */ /* 0x000fe4000f8010ff */
[----:B------:R-:W-:Y:S02]  /*173b0*/  IADD3 R5, R5, R15, RZ ;  /* 0x0000000f05057210 */ /* 0x000fe40007ffe0ff */
[----:B------:R-:W-:Y:S02]  /*173c0*/  SHF.R.U64 R8, R8, 0x3, RZ ;  /* 0x0000000308087819 */ /* 0x000fe400000012ff */
[----:B------:R-:W-:Y:S01]  /*173d0*/  LEA.HI.X R14, R4, UR5, R5, 0x2, P0 ;  /* 0x00000005040e7c11 */ /* 0x000fe200080f1405 */
[----:B------:R-:W-:Y:S01]  /*173e0*/  SHFL.IDX PT, R54, R10, RZ, 0x1c1f ;  /* 0x001c1fff0a367589 */ /* 0x000fe200000e0000 */
[----:B------:R-:W-:Y:S01]  /*173f0*/  IADD3 R37, P0, R6, 0x5000, RZ ;  /* 0x0000500006257810 */ /* 0x000fe20007f1e0ff */
[----:B------:R-:W-:Y:S01]  /*17400*/  IMAD R26, R66, 0x80, R26 ;  /* 0x00000080421a7824 */ /* 0x000fe200078e021a */
[----:B------:R-:W-:Y:S01]  /*17410*/  LOP3.LUT R8, R8, R9, RZ, 0x3c, !PT ;  /* 0x0000000908087212 */ /* 0x000fe200078e3cff */
[----:B------:R-:W-:Y:S01]  /*17420*/  IMAD.X R9, RZ, RZ, R7, P2 ;  /* 0x000000ffff097224 */ /* 0x000fe200010e0607 */
[----:B------:R-:W-:Y:S01]  /*17430*/  LOP3.LUT R36, R37, 0x380, RZ, 0xc0, !PT ;  /* 0x0000038025247812 */ /* 0x000fe200078ec0ff */
[----:B------:R-:W-:Y:S01]  /*17440*/  SHFL.IDX PT, R58, R10, 0x1, 0x1c1f ;  /* 0x003c1f000a3a7f89 */ /* 0x000fe200000e0000 */
[----:B------:R-:W-:Y:S01]  /*17450*/  IADD3 R45, P2, R6, 0x7000, RZ ;  /* 0x00007000062d7810 */ /* 0x000fe20007f5e0ff */
[----:B------:R-:W-:Y:S01]  /*17460*/  ULDC.64 UR4, c[0x0][0xaa0] ;  /* 0x0002a80000047ab9 */ /* 0x000fe20000000a00 */
[----:B------:R-:W-:Y:S01]  /*17470*/  SHF.R.U64 R36, R36, 0x3, RZ ;  /* 0x0000000324247819 */ /* 0x000fe200000012ff */
[----:B------:R-:W0:Y:S01]  /*17480*/  SHFL.IDX PT, R55, R14, RZ, 0x1c1f ;  /* 0x001c1fff0e377589 */ /* 0x000e2200000e0000 */
[----:B------:R-:W-:-:S03]  /*17490*/  LOP3.LUT R44, R45, 0x380, RZ, 0xc0, !PT ;  /* 0x000003802d2c7812 */ /* 0x000fc600078ec0ff */
[----:B------:R-:W2:Y:S01]  /*174a0*/  SHFL.IDX PT, R59, R14, 0x1, 0x1c1f ;  /* 0x003c1f000e3b7f89 */ /* 0x000ea200000e0000 */
[----:B------:R-:W-:Y:S01]  /*174b0*/  LOP3.LUT R36, R36, R37, RZ, 0x3c, !PT ;  /* 0x0000002524247212 */ /* 0x000fe200078e3cff */
[--C-:B------:R-:W-:Y:S01]  /*174c0*/  IMAD.X R37, RZ, RZ, R7.reuse, P0 ;  /* 0x000000ffff257224 */ /* 0x100fe200000e0607 */
[----:B------:R-:W-:Y:S01]  /*174d0*/  SHF.R.U64 R44, R44, 0x3, RZ ;  /* 0x000000032c2c7819 */ /* 0x000fe200000012ff */
[----:B------:R-:W-:Y:S01]  /*174e0*/  VIADD R4, R26, 0x8 ;  /* 0x000000081a047836 */ /* 0x000fe20000000000 */
[----:B------:R-:W-:Y:S02]  /*174f0*/  LOP3.LUT P0, RZ, R27, 0x3, RZ, 0xc0, !PT ;  /* 0x000000031bff7812 */ /* 0x000fe4000780c0ff */
[----:B------:R-:W-:Y:S01]  /*17500*/  LOP3.LUT R44, R44, R45, RZ, 0x3c, !PT ;  /* 0x0000002d2c2c7212 */ /* 0x000fe200078e3cff */
[----:B------:R-:W-:Y:S01]  /*17510*/  IMAD.X R45, RZ, RZ, R7, P2 ;  /* 0x000000ffff2d7224 */ /* 0x000fe200010e0607 */
[-C--:B------:R-:W-:Y:S02]  /*17520*/  ISETP.GE.OR P2, PT, R26, R65.reuse, P0 ;  /* 0x000000411a00720c */ /* 0x080fe40000746670 */
[----:B------:R-:W-:-:S11]  /*17530*/  ISETP.GE.OR P0, PT, R4, R65, P0 ;  /* 0x000000410400720c */ /* 0x000fd60000706670 */
[----:B0-----:R-:W-:Y:S04]  /*17540*/  @!P2 ST.E desc[UR56][R54.64], R2 ;  /* 0x000000023600a985 */ /* 0x001fe8000c101938 */
[----:B--2---:R0:W-:Y:S01]  /*17550*/  @!P0 ST.E desc[UR56][R58.64], R3 ;  /* 0x000000033a008985 */ /* 0x0041e2000c101938 */
[C---:B------:R-:W-:Y:S02]  /*17560*/  IADD3 R13, P6, R6.reuse, 0x2000, RZ ;  /* 0x00002000060d7810 */ /* 0x040fe40007fde0ff */
[C---:B------:R-:W-:Y:S01]  /*17570*/  IADD3 R25, P5, R6.reuse, 0x3000, RZ ;  /* 0x0000300006197810 */ /* 0x040fe20007fbe0ff */
[----:B------:R-:W5:Y:S01]  /*17580*/  LD.E.128 R36, desc[UR56][R36.64] ;  /* 0x0000003824247980 */ /* 0x000f62000c101d00 */
[----:B0-----:R-:W-:Y:S01]  /*17590*/  IMAD R3, R21, UR4, RZ ;  /* 0x0000000415037c24 */ /* 0x001fe2000f8e02ff */
[----:B------:R-:W-:-:S02]  /*175a0*/  IADD3 R33, P4, R6, 0x4000, RZ ;  /* 0x0000400006217810 */ /* 0x000fc40007f9e0ff */
[----:B------:R-:W5:Y:S01]  /*175b0*/  LD.E.128 R44, desc[UR56][R44.64] ;  /* 0x000000382c2c7980 */ /* 0x000f62000c101d00 */
[C---:B------:R-:W-:Y:S02]  /*175c0*/  IMAD R21, R20.reuse, UR5, R3 ;  /* 0x0000000514157c24 */ /* 0x040fe4000f8e0203 */
[----:B------:R-:W-:Y:S01]  /*175d0*/  IMAD.WIDE.U32 R2, R20, UR4, RZ ;  /* 0x0000000414027c25 */ /* 0x000fe2000f8e00ff */
[----:B------:R-:W-:Y:S01]  /*175e0*/  ULDC.64 UR4, c[0x0][0xae8] ;  /* 0x0002ba0000047ab9 */ /* 0x000fe20000000a00 */
[----:B------:R-:W-:Y:S02]  /*175f0*/  IADD3 R41, P3, R6, 0x6000, RZ ;  /* 0x0000600006297810 */ /* 0x000fe40007f7e0ff */
[----:B------:R-:W-:Y:S01]  /*17600*/  IMAD R20, R225, 0x20, R68 ;  /* 0x00000020e1147824 */ /* 0x000fe200078e0244 */
[----:B------:R-:W-:Y:S01]  /*17610*/  IADD3 R3, R3, R21, RZ ;  /* 0x0000001503037210 */ /* 0x000fe20007ffe0ff */
[----:B------:R-:W-:Y:S01]  /*17620*/  IMAD R21, R64, UR4, RZ ;  /* 0x0000000440157c24 */ /* 0x000fe2000f8e02ff */
[----:B------:R-:W-:Y:S01]  /*17630*/  LOP3.LUT R12, R13, 0x380, RZ, 0xc0, !PT ;  /* 0x000003800d0c7812 */ /* 0x000fe200078ec0ff */
[----:B------:R-:W-:Y:S01]  /*17640*/  IMAD R64, R66, 0x80, R20 ;  /* 0x0000008042407824 */ /* 0x000fe200078e0214 */
[----:B------:R-:W-:-:S02]  /*17650*/  LOP3.LUT R24, R25, 0x380, RZ, 0xc0, !PT ;  /* 0x0000038019187812 */ /* 0x000fc400078ec0ff */
[----:B------:R-:W-:Y:S01]  /*17660*/  LOP3.LUT R32, R33, 0x380, RZ, 0xc0, !PT ;  /* 0x0000038021207812 */ /* 0x000fe200078ec0ff */
[C---:B------:R-:W-:Y:S01]  /*17670*/  IMAD R21, R226.reuse, UR5, R21 ;  /* 0x00000005e2157c24 */ /* 0x040fe2000f8e0215 */
[----:B------:R-:W-:Y:S01]  /*17680*/  LOP3.LUT R40, R41, 0x380, RZ, 0xc0, !PT ;  /* 0x0000038029287812 */ /* 0x000fe200078ec0ff */
[----:B------:R-:W-:Y:S01]  /*17690*/  IMAD.WIDE.U32 R2, R226, UR4, R2 ;  /* 0x00000004e2027c25 */ /* 0x000fe2000f8e0002 */
[----:B------:R-:W-:Y:S01]  /*176a0*/  SHF.R.U64 R12, R12, 0x3, RZ ;  /* 0x000000030c0c7819 */ /* 0x000fe200000012ff */
[----:B------:R-:W-:Y:S01]  /*176b0*/  ULDC.64 UR4, c[0x0][0xaf0] ;  /* 0x0002bc0000047ab9 */ /* 0x000fe20000000a00 */
[----:B------:R-:W-:Y:S01]  /*176c0*/  SHF.R.U64 R24, R24, 0x3, RZ ;  /* 0x0000000318187819 */ /* 0x000fe200000012ff */
[----:B-1----:R-:W-:Y:S01]  /*176d0*/  @P1 IMAD.HI.U32 R20, R64, R67, RZ ;  /* 0x0000004340141227 */ /* 0x002fe200078e00ff */
[----:B------:R-:W-:Y:S02]  /*176e0*/  SHF.R.U64 R32, R32, 0x3, RZ ;  /* 0x0000000320207819 */ /* 0x000fe400000012ff */
[----:B------:R-:W-:Y:S01]  /*176f0*/  SHF.R.U64 R40, R40, 0x3, RZ ;  /* 0x0000000328287819 */ /* 0x000fe200000012ff */
[----:B------:R-:W-:Y:S01]  /*17700*/  IMAD R0, R0, UR4, RZ ;  /* 0x0000000400007c24 */ /* 0x000fe2000f8e02ff */
[----:B------:R-:W-:Y:S01]  /*17710*/  IADD3 R3, R3, R21, RZ ;  /* 0x0000001503037210 */ /* 0x000fe20007ffe0ff */
[----:B------:R-:W-:Y:S01]  /*17720*/  IMAD.MOV.U32 R21, RZ, RZ, R64 ;  /* 0x000000ffff157224 */ /* 0x000fe200078e0040 */
[----:B------:R-:W-:Y:S01]  /*17730*/  LOP3.LUT R12, R12, R13, RZ, 0x3c, !PT ;  /* 0x0000000d0c0c7212 */ /* 0x000fe200078e3cff */
[----:B------:R-:W-:Y:S01]  /*17740*/  IMAD.X R13, RZ, RZ, R7, P6 ;  /* 0x000000ffff0d7224 */ /* 0x000fe200030e0607 */
[----:B------:R-:W-:-:S02]  /*17750*/  LOP3.LUT R24, R24, R25, RZ, 0x3c, !PT ;  /* 0x0000001918187212 */ /* 0x000fc400078e3cff */
[----:B------:R-:W-:Y:S01]  /*17760*/  LOP3.LUT R32, R32, R33, RZ, 0x3c, !PT ;  /* 0x0000002120207212 */ /* 0x000fe200078e3cff */
[----:B------:R-:W-:Y:S01]  /*17770*/  IMAD.X R33, RZ, RZ, R7, P4 ;  /* 0x000000ffff217224 */ /* 0x000fe200020e0607 */
[----:B------:R-:W-:Y:S01]  /*17780*/  LOP3.LUT R40, R40, R41, RZ, 0x3c, !PT ;  /* 0x0000002928287212 */ /* 0x000fe200078e3cff */
[C---:B------:R-:W-:Y:S01]  /*17790*/  IMAD R67, R229.reuse, UR5, R0 ;  /* 0x00000005e5437c24 */ /* 0x040fe2000f8e0200 */
[----:B------:R-:W-:Y:S01]  /*177a0*/  IADD3.X R25, RZ, R7, RZ, P5, !PT ;  /* 0x00000007ff197210 */ /* 0x000fe20002ffe4ff */
[----:B------:R-:W-:Y:S01]  /*177b0*/  IMAD.WIDE.U32 R2, R229, UR4, R2 ;  /* 0x00000004e5027c25 */ /* 0x000fe2000f8e0002 */
[----:B------:R-:W-:Y:S01]  /*177c0*/  @P1 SHF.R.U32.HI R21, RZ, R69, R20 ;  /* 0x00000045ff151219 */ /* 0x000fe20000011614 */
[----:B------:R-:W-:Y:S01]  /*177d0*/  ULDC.64 UR4, c[0x0][0xae0] ;  /* 0x0002b80000047ab9 */ /* 0x000fe20000000a00 */
[C---:B------:R-:W-:Y:S01]  /*177e0*/  IADD3 R49, P6, R6.reuse, 0x8000, RZ ;  /* 0x0000800006317810 */ /* 0x040fe20007fde0ff */
[----:B------:R-:W5:Y:S01]  /*177f0*/  LD.E.128 R12, desc[UR56][R12.64] ;  /* 0x000000380c0c7980 */ /* 0x000f62000c101d00 */
[----:B------:R-:W-:-:S02]  /*17800*/  IADD3 R53, P5, R6, 0x9000, RZ ;  /* 0x0000900006357810 */ /* 0x000fc40007fbe0ff */
[C---:B------:R-:W-:Y:S01]  /*17810*/  IADD3 R57, P4, R6.reuse, 0xa000, RZ ;  /* 0x0000a00006397810 */ /* 0x040fe20007f9e0ff */
[----:B------:R-:W5:Y:S01]  /*17820*/  LD.E.128 R32, desc[UR56][R32.64] ;  /* 0x0000003820207980 */ /* 0x000f62000c101d00 */
[----:B------:R-:W-:Y:S02]  /*17830*/  IADD3.X R41, RZ, R7, RZ, P3, !PT ;  /* 0x00000007ff297210 */ /* 0x000fe40001ffe4ff */
[----:B------:R-:W-:Y:S01]  /*17840*/  IADD3 R5, P3, R6, 0xb000, RZ ;  /* 0x0000b00006057810 */ /* 0x000fe20007f7e0ff */
[--C-:B------:R-:W-:Y:S01]  /*17850*/  IMAD.MOV R69, RZ, RZ, -R21.reuse ;  /* 0x000000ffff457224 */ /* 0x100fe200078e0a15 */
[----:B------:R-:W-:Y:S01]  /*17860*/  SHF.R.S32.HI R0, RZ, 0x1f, R21 ;  /* 0x0000001fff007819 */ /* 0x000fe20000011415 */
[----:B------:R-:W5:Y:S01]  /*17870*/  LD.E.128 R24, desc[UR56][R24.64] ;  /* 0x0000003818187980 */ /* 0x000f62000c101d00 */
[----:B------:R-:W-:Y:S02]  /*17880*/  LOP3.LUT R48, R49, 0x380, RZ, 0xc0, !PT ;  /* 0x0000038031307812 */ /* 0x000fe400078ec0ff */
[----:B------:R-:W-:Y:S01]  /*17890*/  LOP3.LUT R52, R53, 0x380, RZ, 0xc0, !PT ;  /* 0x0000038035347812 */ /* 0x000fe200078ec0ff */
[----:B------:R-:W5:Y:S01]  /*178a0*/  LD.E.128 R40, desc[UR56][R40.64] ;  /* 0x0000003828287980 */ /* 0x000f62000c101d00 */
[----:B------:R-:W-:-:S02]  /*178b0*/  LOP3.LUT R56, R57, 0x380, RZ, 0xc0, !PT ;  /* 0x0000038039387812 */ /* 0x000fc400078ec0ff */
[----:B------:R-:W-:Y:S02]  /*178c0*/  LOP3.LUT R11, R6, 0x380, RZ, 0xc0, !PT ;  /* 0x00000380060b7812 */ /* 0x000fe400078ec0ff */
[----:B------:R-:W-:Y:S01]  /*178d0*/  LOP3.LUT R4, R5, 0x380, RZ, 0xc0, !PT ;  /* 0x0000038005047812 */ /* 0x000fe200078ec0ff */
[----:B------:R-:W-:Y:S01]  /*178e0*/  IMAD R0, R0, UR4, RZ ;  /* 0x0000000400007c24 */ /* 0x000fe2000f8e02ff */
[----:B------:R-:W-:Y:S01]  /*178f0*/  IADD3 R3, R3, R67, RZ ;  /* 0x0000004303037210 */ /* 0x000fe20007ffe0ff */
[----:B------:R-:W-:Y:S01]  /*17900*/  IMAD R67, R28, R69, R64 ;  /* 0x000000451c437224 */ /* 0x000fe200078e0240 */
[----:B------:R-:W-:Y:S02]  /*17910*/  SHF.R.U64 R48, R48, 0x3, RZ ;  /* 0x0000000330307819 */ /* 0x000fe400000012ff */
[----:B------:R-:W-:Y:S02]  /*17920*/  SHF.R.U64 R52, R52, 0x3, RZ ;  /* 0x0000000334347819 */ /* 0x000fe400000012ff */
[----:B------:R-:W-:-:S02]  /*17930*/  SHF.R.U64 R56, R56, 0x3, RZ ;  /* 0x0000000338387819 */ /* 0x000fc400000012ff */
[----:B------:R-:W-:Y:S02]  /*17940*/  SHF.R.U64 R11, R11, 0x3, RZ ;  /* 0x000000030b0b7819 */ /* 0x000fe400000012ff */
[----:B------:R-:W-:Y:S01]  /*17950*/  SHF.R.U64 R4, R4, 0x3, RZ ;  /* 0x0000000304047819 */ /* 0x000fe200000012ff */
[----:B------:R-:W-:Y:S01]  /*17960*/  IMAD R69, R21, UR5, R0 ;  /* 0x0000000515457c24 */ /* 0x000fe2000f8e0200 */
[----:B------:R-:W-:Y:S01]  /*17970*/  LOP3.LUT R48, R48, R49, RZ, 0x3c, !PT ;  /* 0x0000003130307212 */ /* 0x000fe200078e3cff */
[--C-:B------:R-:W-:Y:S01]  /*17980*/  IMAD.X R49, RZ, RZ, R7.reuse, P6 ;  /* 0x000000ffff317224 */ /* 0x100fe200030e0607 */
[----:B------:R-:W-:Y:S01]  /*17990*/  LOP3.LUT R52, R52, R53, RZ, 0x3c, !PT ;  /* 0x0000003534347212 */ /* 0x000fe200078e3cff */
[--C-:B------:R-:W-:Y:S01]  /*179a0*/  IMAD.X R61, RZ, RZ, R7.reuse, P3 ;  /* 0x000000ffff3d7224 */ /* 0x100fe200018e0607 */
[----:B------:R-:W-:Y:S01]  /*179b0*/  LOP3.LUT R56, R56, R57, RZ, 0x3c, !PT ;  /* 0x0000003938387212 */ /* 0x000fe200078e3cff */
[----:B------:R-:W-:Y:S01]  /*179c0*/  IMAD.X R57, RZ, RZ, R7, P4 ;  /* 0x000000ffff397224 */ /* 0x000fe200020e0607 */
[----:B------:R-:W-:Y:S01]  /*179d0*/  LOP3.LUT R6, R11, R6, RZ, 0x3c, !PT ;  /* 0x000000060b067212 */ /* 0x000fe200078e3cff */
[----:B------:R-:W-:Y:S01]  /*179e0*/  IMAD.WIDE.U32 R2, R21, UR4, R2 ;  /* 0x0000000415027c25 */ /* 0x000fe2000f8e0002 */
[----:B------:R-:W-:Y:S01]  /*179f0*/  IADD3.X R53, RZ, R7, RZ, P5, !PT ;  /* 0x00000007ff357210 */ /* 0x000fe20002ffe4ff */
[----:B------:R-:W-:Y:S01]  /*17a00*/  ULDC.64 UR4, c[0x0][0xad8] ;  /* 0x0002b60000047ab9 */ /* 0x000fe20000000a00 */
[----:B------:R-:W-:-:S02]  /*17a10*/  LOP3.LUT R60, R4, R5, RZ, 0x3c, !PT ;  /* 0x00000005043c7212 */ /* 0x000fc400078e3cff */
[----:B------:R-:W-:Y:S01]  /*17a20*/  SHF.R.S32.HI R0, RZ, 0x1f, R67 ;  /* 0x0000001fff007819 */ /* 0x000fe20000011443 */
[----:B------:R-:W-:Y:S01]  /*17a30*/  IMAD.IADD R3, R3, 0x1, R69 ;  /* 0x0000000103037824 */ /* 0x000fe200078e0245 */
[----:B------:R-:W5:Y:S03]  /*17a40*/  LD.E.128 R4, desc[UR56][R6.64] ;  /* 0x0000003806047980 */ /* 0x000f66000c101d00 */
[----:B------:R-:W-:Y:S01]  /*17a50*/  IMAD R0, R0, UR4, RZ ;  /* 0x0000000400007c24 */ /* 0x000fe2000f8e02ff */
[----:B------:R-:W5:Y:S01]  /*17a60*/  LD.E.128 R8, desc[UR56][R8.64] ;  /* 0x0000003808087980 */ /* 0x000f62000c101d00 */
[----:B------:R-:W-:-:S03]  /*17a70*/  IMAD R68, R66, 0x80, R68 ;  /* 0x0000008042447824 */ /* 0x000fc600078e0244 */
[----:B------:R-:W5:Y:S01]  /*17a80*/  LD.E.128 R48, desc[UR56][R48.64] ;  /* 0x0000003830307980 */ /* 0x000f62000c101d00 */
[----:B------:R-:W-:-:S03]  /*17a90*/  IMAD R21, R67, UR5, R0 ;  /* 0x0000000543157c24 */ /* 0x000fc6000f8e0200 */
[----:B------:R-:W5:Y:S01]  /*17aa0*/  LD.E.128 R52, desc[UR56][R52.64] ;  /* 0x0000003834347980 */ /* 0x000f62000c101d00 */
[----:B------:R-:W-:Y:S01]  /*17ab0*/  IMAD.WIDE.U32 R2, R67, UR4, R2 ;  /* 0x0000000443027c25 */ /* 0x000fe2000f8e0002 */
[----:B------:R-:W-:Y:S02]  /*17ac0*/  ULDC.64 UR4, c[0x0][0xa80] ;  /* 0x0002a00000047ab9 */ /* 0x000fe40000000a00 */
        /* <DEDUP_REMOVED lines=8> */
[----:B------:R-:W-:Y:S01]  /*17b50*/  VIADD R28, R68, 0x40 ;  /* 0x00000040441c7836 */ /* 0x000fe20000000000 */
[----:B------:R-:W-:Y:S01]  /*17b60*/  LEA R64, P2, R2, UR4, 0x1 ;  /* 0x0000000402407c11 */ /* 0x000fe2000f8408ff */
[----:B------:R-:W-:-:S03]  /*17b70*/  IMAD.IADD R3, R3, 0x1, R21 ;  /* 0x0000000103037824 */ /* 0x000fc600078e0215 */
[-C--:B------:R-:W-:Y:S02]  /*17b80*/  ISETP.GE.AND P0, PT, R28, R65.reuse, PT ;  /* 0x000000411c00720c */ /* 0x080fe40003f06270 */
[----:B------:R-:W-:Y:S02]  /*17b90*/  LEA.HI.X R28, R2, UR5, R3, 0x1, P2 ;  /* 0x00000005021c7c11 */ /* 0x000fe400090f0c03 */
[----:B------:R-:W-:Y:S02]  /*17ba0*/  ISETP.GE.AND P2, PT, R68, R65, PT ;  /* 0x000000414400720c */ /* 0x000fe40003f46270 */
[----:B------:R-:W-:-:S04]  /*17bb0*/  IADD3 R0, R18, 0x30820, RZ ;  /* 0x0003082012007810 */ /* 0x000fc80007ffe0ff */
[----:B------:R-:W-:Y:S01]  /*17bc0*/  PRMT R0, RZ, 0x654, R0 ;  /* 0x00000654ff007816 */ /* 0x000fe20000000000 */
[----:B0-----:R0:W1:Y:S01]  /*17bd0*/  SHFL.IDX PT, R21, R64, RZ, 0x181f ;  /* 0x00181fff40157589 */ /* 0x00106200000e0000 */
[----:B------:R-:W-:-:S03]  /*17be0*/  IADD3 R20, R68, 0x20, RZ ;  /* 0x0000002044147810 */ /* 0x000fc60007ffe0ff */
[----:B------:R0:W2:Y:S01]  /*17bf0*/  SHFL.IDX PT, R67, R28, RZ, 0x181f ;  /* 0x00181fff1c437589 */ /* 0x0000a200000e0000 */
[----:B------:R0:W-:Y:S01]  /*17c00*/  SYNCS.ARRIVE.TRANS64.RED.A1T0 RZ, [R0+URZ], RZ ;  /* 0x000000ff00ff79a7 */ /* 0x0001e2000810043f */
[----:B------:R-:W-:Y:S02]  /*17c10*/  ISETP.GE.AND P1, PT, R20, R65, PT ;  /* 0x000000411400720c */ /* 0x000fe40003f26270 */
[----:B------:R-:W-:Y:S01]  /*17c20*/  SHF.R.S32.HI R69, RZ, 0x1f, R222 ;  /* 0x0000001fff457819 */ /* 0x000fe200000114de */
[----:B------:R-:W-:Y:S10]  /*17c30*/  @P2 BRA `(.L_x_3941) ;  /* 0x0000000000342947 */ /* 0x000ff40003800000 */
[----:B------:R-:W-:Y:S02]  /*17c40*/  ULDC UR4, c[0x0][0xac8] ;  /* 0x0002b20000047ab9 */ /* 0x000fe40000000800 */
[----:B------:R-:W-:Y:S02]  /*17c50*/  ISETP.GE.AND P4, PT, R222, UR4, PT ;  /* 0x00000004de007c0c */ /* 0x000fe4000bf86270 */
[----:B------:R-:W-:Y:S02]  /*17c60*/  ISETP.GE.AND P3, PT, R70, UR4, PT ;  /* 0x0000000446007c0c */ /* 0x000fe4000bf66270 */
[----:B------:R-:W-:-:S09]  /*17c70*/  ISETP.GE.AND P2, PT, R224, UR4, PT ;  /* 0x00000004e0007c0c */ /* 0x000fd2000bf46270 */
[-C--:B-1----:R-:W-:Y:S02]  /*17c80*/  @!P4 LEA R2, P6, R222, R21.reuse, 0x1 ;  /* 0x00000015de02c211 */ /* 0x082fe400078c08ff */
[----:B------:R-:W-:Y:S02]  /*17c90*/  @!P3 LEA R20, P5, R70, R21, 0x1 ;  /* 0x000000154614b211 */ /* 0x000fe400078a08ff */
[----:B--2---:R-:W-:Y:S02]  /*17ca0*/  @!P4 LEA.HI.X R3, R222, R67, R69, 0x1, P6 ;  /* 0x00000043de03c211 */ /* 0x004fe400030f0c45 */
[----:B------:R-:W-:Y:S02]  /*17cb0*/  @!P2 LEA R66, P6, R224, R21, 0x1 ;  /* 0x00000015e042a211 */ /* 0x000fe400078c08ff */
[-C--:B------:R-:W-:Y:S01]  /*17cc0*/  @!P3 LEA.HI.X R21, R70, R67.reuse, R71, 0x1, P5 ;  /* 0x000000434615b211 */ /* 0x080fe200028f0c47 */
[----:B-----5:R3:W-:Y:S01]  /*17cd0*/  @!P4 ST.E.128 desc[UR56][R2.64], R4 ;  /* 0x000000040200c985 */ /* 0x0207e2000c101d38 */
[----:B------:R-:W-:-:S03]  /*17ce0*/  @!P2 LEA.HI.X R67, R224, R67, R72, 0x1, P6 ;  /* 0x00000043e043a211 */ /* 0x000fc600030f0c48 */
[----:B------:R3:W-:Y:S04]  /*17cf0*/  @!P3 ST.E.128 desc[UR56][R20.64], R32 ;  /* 0x000000201400b985 */ /* 0x0007e8000c101d38 */
[----:B------:R3:W-:Y:S02]  /*17d00*/  @!P2 ST.E.128 desc[UR56][R66.64], R48 ;  /* 0x000000304200a985 */ /* 0x0007e4000c101d38 */
.L_x_3941:
[----:B------:R-:W-:Y:S05]  /*17d10*/  BSYNC B1 ;  /* 0x0000000000017941 */ /* 0x000fea0003800000 */
.L_x_3940:
[----:B---3-5:R3:W4:Y:S01]  /*17d20*/  SHFL.IDX PT, R7, R28, 0x1, 0x181f ;  /* 0x00381f001c077f89 */ /* 0x02872200000e0000 */
[----:B------:R-:W-:Y:S03]  /*17d30*/  BSSY B1, `(.L_x_3942) ;  /* 0x0000010000017945 */ /* 0x000fe60003800000 */
[----:B------:R3:W0:Y:S01]  /*17d40*/  SHFL.IDX PT, R3, R64, 0x1, 0x181f ;  /* 0x00381f0040037f89 */ /* 0x00062200000e0000 */
[----:B------:R-:W-:Y:S05]  /*17d50*/  @P1 BRA `(.L_x_3943) ;  /* 0x0000000000341947 */ /* 0x000fea0003800000 */
[----:B------:R-:W-:Y:S02]  /*17d60*/  ULDC UR4, c[0x0][0xac8] ;  /* 0x0002b20000047ab9 */ /* 0x000fe40000000800 */
[----:B------:R-:W-:Y:S02]  /*17d70*/  ISETP.GE.AND P4, PT, R222, UR4, PT ;  /* 0x00000004de007c0c */ /* 0x000fe4000bf86270 */
[----:B------:R-:W-:Y:S02]  /*17d80*/  ISETP.GE.AND P5, PT, R70, UR4, PT ;  /* 0x0000000446007c0c */ /* 0x000fe4000bfa6270 */
[----:B------:R-:W-:-:S09]  /*17d90*/  ISETP.GE.AND P6, PT, R224, UR4, PT ;  /* 0x00000004e0007c0c */ /* 0x000fd2000bfc6270 */
[-C--:B0-----:R-:W-:Y:S02]  /*17da0*/  @!P4 LEA R2, P1, R222, R3.reuse, 0x1 ;  /* 0x00000003de02c211 */ /* 0x081fe400078208ff */
[-C--:B------:R-:W-:Y:S02]  /*17db0*/  @!P5 LEA R4, P2, R70, R3.reuse, 0x1 ;  /* 0x000000034604d211 */ /* 0x080fe400078408ff */
[----:B------:R-:W-:Y:S02]  /*17dc0*/  @!P6 LEA R6, P3, R224, R3, 0x1 ;  /* 0x00000003e006e211 */ /* 0x000fe400078608ff */
[-C--:B----4-:R-:W-:Y:S02]  /*17dd0*/  @!P4 LEA.HI.X R3, R222, R7.reuse, R69, 0x1, P1 ;  /* 0x00000007de03c211 */ /* 0x090fe400008f0c45 */
[-C--:B------:R-:W-:Y:S02]  /*17de0*/  @!P5 LEA.HI.X R5, R70, R7.reuse, R71, 0x1, P2 ;  /* 0x000000074605d211 */ /* 0x080fe400010f0c47 */
[----:B------:R-:W-:Y:S01]  /*17df0*/  @!P6 LEA.HI.X R7, R224, R7, R72, 0x1, P3 ;  /* 0x00000007e007e211 */ /* 0x000fe200018f0c48 */
[----:B------:R0:W-:Y:S04]  /*17e00*/  @!P4 ST.E.128 desc[UR56][R2.64], R8 ;  /* 0x000000080200c985 */ /* 0x0001e8000c101d38 */
[----:B------:R0:W-:Y:S04]  /*17e10*/  @!P5 ST.E.128 desc[UR56][R4.64], R36 ;  /* 0x000000240400d985 */ /* 0x0001e8000c101d38 */
[----:B------:R0:W-:Y:S02]  /*17e20*/  @!P6 ST.E.128 desc[UR56][R6.64], R52 ;  /* 0x000000340600e985 */ /* 0x0001e4000c101d38 */
.L_x_3943:
[----:B------:R-:W-:Y:S05]  /*17e30*/  BSYNC B1 ;  /* 0x0000000000017941 */ /* 0x000fea0003800000 */
.L_x_3942:
[----:B0---4-:R0:W4:Y:S01]  /*17e40*/  SHFL.IDX PT, R7, R28, 0x2, 0x181f ;  /* 0x00581f001c077f89 */ /* 0x01112200000e0000 */
        /* <DEDUP_REMOVED lines=16> */
.L_x_3945:
[----:B------:R-:W-:Y:S05]  /*17f50*/  BSYNC B1 ;  /* 0x0000000000017941 */ /* 0x000fea0003800000 */
.L_x_3944:
[----:B------:R-:W-:Y:S01]  /*17f60*/  VIADD R0, R68, 0x60 ;  /* 0x0000006044007836 */ /* 0x000fe20000000000 */
[----:B0---4-:R4:W0:Y:S04]  /*17f70*/  SHFL.IDX PT, R7, R28, 0x3, 0x181f ;  /* 0x00781f001c077f89 */ /* 0x01182800000e0000 */
[----:B------:R-:W-:Y:S01]  /*17f80*/  ISETP.GE.AND P0, PT, R0, R65, PT ;  /* 0x000000410000720c */ /* 0x000fe20003f06270 */
[----:B------:R4:W0:-:S12]  /*17f90*/  SHFL.IDX PT, R9, R64, 0x3, 0x181f ;  /* 0x00781f0040097f89 */ /* 0x00081800000e0000 */
[----:B----4-:R-:W-:Y:S05]  /*17fa0*/  @P0 BRA `(.L_x_3946) ;  /* 0x0000000c00580947 */ /* 0x010fea0003800000 */
[----:B------:R-:W-:Y:S02]  /*17fb0*/  ULDC UR4, c[0x0][0xac8] ;  /* 0x0002b20000047ab9 */ /* 0x000fe40000000800 */
[----:B------:R-:W-:Y:S02]  /*17fc0*/  ISETP.GE.AND P2, PT, R222, UR4, PT ;  /* 0x00000004de007c0c */ /* 0x000fe4000bf46270 */
[----:B------:R-:W-:-:S11]  /*17fd0*/  ISETP.GE.AND P3, PT, R70, UR4, PT ;  /* 0x0000000446007c0c */ /* 0x000fd6000bf66270 */
[-C--:B0-----:R-:W-:Y:S02]  /*17fe0*/  @!P2 LEA R2, P0, R222, R9.reuse, 0x1 ;  /* 0x00000009de02a211 */ /* 0x081fe400078008ff */
[----:B------:R-:W-:Y:S02]  /*17ff0*/  @!P3 LEA R4, P1, R70, R9, 0x1 ;  /* 0x000000094604b211 */ /* 0x000fe400078208ff */
[-C--:B------:R-:W-:Y:S02]  /*18000*/  @!P2 LEA.HI.X R3, R222, R7.reuse, R69, 0x1, P0 ;  /* 0x00000007de03a211 */ /* 0x080fe400000f0c45 */
[----:B------:R-:W-:Y:S02]  /*18010*/  @!P3 LEA.HI.X R5, R70, R7, R71, 0x1, P1 ;  /* 0x000000074605b211 */ /* 0x000fe400008f0c47 */
[----:B------:R-:W-:Y:S01]  /*18020*/  ISETP.GE.AND P0, PT, R224, UR4, PT ;  /* 0x00000004e0007c0c */ /* 0x000fe2000bf06270 */
[----:B------:R4:W-:Y:S04]  /*18030*/  @!P2 ST.E.128 desc[UR56][R2.64], R24 ;  /* 0x000000180200a985 */ /* 0x0009e8000c101d38 */
[----:B------:R4:W-:Y:S08]  /*18040*/  @!P3 ST.E.128 desc[UR56][R4.64], R44 ;  /* 0x0000002c0400b985 */ /* 0x0009f0000c101d38 */
[----:B------:R-:W-:Y:S05]  /*18050*/  @P0 BRA `(.L_x_3946) ;  /* 0x0000000c002c0947 */ /* 0x000fea0003800000 */
[----:B----4-:R-:W-:-:S04]  /*18060*/  LEA R2, P0, R224, R9, 0x1 ;  /* 0x00000009e0027211 */ /* 0x010fc800078008ff */
[----:B------:R-:W-:-:S05]  /*18070*/  LEA.HI.X R3, R224, R7, R72, 0x1, P0 ;  /* 0x00000007e0037211 */ /* 0x000fca00000f0c48 */
[----:B------:R0:W-:Y:S01]  /*18080*/  ST.E.128 desc[UR56][R2.64], R60 ;  /* 0x0000003c02007985 */ /* 0x0001e2000c101d38 */
[----:B------:R-:W-:Y:S05]  /*18090*/  BRA `(.L_x_3946) ;  /* 0x0000000c001c7947 */ /* 0x000fea0003800000 */
.L_x_3938:
[----:B------:R-:W-:Y:S01]  /*180a0*/  ULDC.64 UR4, c[0x0][0xc00] ;  /* 0x0003000000047ab9 */ /* 0x000fe20000000a00 */
[----:B------:R-:W-:Y:S01]  /*180b0*/  MOV R6, RZ ;  /* 0x000000ff00067202 */ /* 0x000fe20000000f00 */
[----:B------:R-:W3:Y:S01]  /*180c0*/  LDC R21, c[0x0][0xbe8] ;  /* 0x0002fa00ff157b82 */ /* 0x000ee20000000800 */
[----:B------:R-:W-:Y:S02]  /*180d0*/  ISETP.NE.U32.AND P0, PT, RZ, UR4, PT ;  /* 0x00000004ff007c0c */ /* 0x000fe4000bf05070 */
[----:B------:R-:W-:Y:S02]  /*180e0*/  IADD3 R2, P1, R227, UR4, RZ ;  /* 0x00000004e3027c10 */ /* 0x000fe4000ff3e0ff */
[----:B------:R-:W-:Y:S02]  /*180f0*/  ISETP.NE.AND.EX P0, PT, RZ, UR5, PT, P0 ;  /* 0x00000005ff007c0c */ /* 0x000fe4000bf05300 */
[----:B------:R-:W-:Y:S01]  /*18100*/  IADD3.X R3, R228, UR5, RZ, P1, !PT ;  /* 0x00000005e4037c10 */ /* 0x000fe20008ffe4ff */
[----:B------:R-:W-:-:S02]  /*18110*/  ULDC.64 UR4, c[0x0][0xc08] ;  /* 0x0003020000047ab9 */ /* 0x000fc40000000a00 */
[----:B------:R-:W-:-:S04]  /*18120*/  ISETP.NE.U32.AND P1, PT, RZ, UR4, PT ;  /* 0x00000004ff007c0c */ /* 0x000fc8000bf25070 */
[----:B------:R-:W-:-:S04]  /*18130*/  ISETP.NE.AND.EX P1, PT, RZ, UR5, PT, P1 ;  /* 0x00000005ff007c0c */ /* 0x000fc8000bf25310 */
[----:B------:R4:W5:Y:S09]  /*18140*/  @P0 LDG.E R6, desc[UR56][R2.64] ;  /* 0x0000003802060981 */ /* 0x000972000c1e1900 */
[----:B------:R-:W-:Y:S01]  /*18150*/  @P1 IADD3 R4, P2, R227, UR4, RZ ;  /* 0x00000004e3041c10 */ /* 0x000fe2000ff5e0ff */
[----:B------:R-:W-:-:S02]  /*18160*/  ULDC UR4, c[0x0][0xa88] ;  /* 0x0002a20000047ab9 */ /* 0x000fc40000000800 */
[----:B------:R-:W-:Y:S01]  /*18170*/  IMAD.U32 R0, RZ, RZ, UR4 ;  /* 0x00000004ff007e24 */ /* 0x000fe2000f8e00ff */
[----:B0-----:R-:W-:-:S05]  /*18180*/  @P1 IADD3.X R5, R228, UR5, RZ, P2, !PT ;  /* 0x00000005e4051c10 */ /* 0x001fca00097fe4ff */
[----:B------:R4:W5:Y:S01]  /*18190*/  @P1 LDG.E R0, desc[UR56][R4.64] ;  /* 0x0000003804001981 */ /* 0x000962000c1e1900 */
[----:B---3--:R-:W-:Y:S01]  /*181a0*/  ISETP.NE.AND P2, PT, R21, 0x1, PT ;  /* 0x000000011500780c */ /* 0x008fe20003f45270 */
[----:B------:R-:W0:-:S12]  /*181b0*/  S2R R24, SR_TID.X ;  /* 0x0000000000187919 */ /* 0x000e180000002100 */
[----:B------:R-:W3:Y:S08]  /*181c0*/  @P2 LDC R14, c[0x0][0xbec] ;  /* 0x0002fb00ff0e2b82 */ /* 0x000ef00000000800 */
[----:B------:R-:W1:Y:S01]  /*181d0*/  @P2 LDC R25, c[0x0][0xbf0] ;  /* 0x0002fc00ff192b82 */ /* 0x000e620000000800 */
[----:B0-----:R-:W-:-:S05]  /*181e0*/  VIADD R24, R24, 0xffffff80 ;  /* 0xffffff8018187836 */ /* 0x001fca0000000000 */
[----:B------:R-:W-:Y:S01]  /*181f0*/  ISETP.GE.AND P3, PT, R24, 0x80, PT ;  /* 0x000000801800780c */ /* 0x000fe20003f66270 */
[----:B----4-:R-:W-:-:S12]  /*18200*/  @P1 BRA `(.L_x_3947) ;  /* 0x0000000000101947 */ /* 0x010fd80003800000 */
[----:B------:R-:W-:Y:S05]  /*18210*/  @!P0 BRA `(.L_x_3947) ;  /* 0x00000000000c8947 */ /* 0x000fea0003800000 */
[----:B------:R-:W4:Y:S04]  /*18220*/  LDG.E R5, desc[UR56][R2.64] ;  /* 0x0000003802057981 */ /* 0x000f28000c1e1900 */
[----:B-----5:R-:W4:Y:S02]  /*18230*/  LDG.E R0, desc[UR56][R2.64+0x4] ;  /* 0x0000043802007981 */ /* 0x020f24000c1e1900 */
[----:B----4-:R-:W-:-:S07]  /*18240*/  IADD3 R0, -R5, R0, RZ ;  /* 0x0000000005007210 */ /* 0x010fce0007ffe1ff */
.L_x_3947:
[----:B------:R-:W4:Y:S04]  /*18250*/  LDL.LU R2, [R1+0x44] ;  /* 0x0000440001027983 */ /* 0x000f280000300800 */
[----:B------:R0:W5:Y:S01]  /*18260*/  LDL R20, [R1+0x40] ;  /* 0x0000400001147983 */ /* 0x0001620000100800 */
[----:B------:R-:W-:Y:S01]  /*18270*/  BSSY B1, `(.L_x_3948) ;  /* 0x000002e000017945 */ /* 0x000fe20003800000 */
[----:B------:R-:W-:Y:S02]  /*18280*/  SHF.R.S32.HI R10, RZ, 0x1f, R226 ;  /* 0x0000001fff0a7819 */ /* 0x000fe400000114e2 */
[----:B------:R-:W-:Y:S02]  /*18290*/  SEL R229, R229, RZ, !P0 ;  /* 0x000000ffe5e57207 */ /* 0x000fe40004000000 */
[----:B-----5:R-:W-:-:S02]  /*182a0*/  SHF.R.S32.HI R11, RZ, 0x1f, R6 ;  /* 0x0000001fff0b7819 */ /* 0x020fc40000011406 */
[----:B----4-:R-:W-:Y:S01]  /*182b0*/  SEL R12, R2, RZ, !P0 ;  /* 0x000000ff020c7207 */ /* 0x010fe20004000000 */
[----:B0-----:R-:W-:Y:S06]  /*182c0*/  @P3 BRA `(.L_x_3949) ;  /* 0x0000000000a03947 */ /* 0x001fec0003800000 */
[----:B------:R-:W0:Y:S01]  /*182d0*/  S2R R2, SR_TID.X ;  /* 0x0000000000027919 */ /* 0x000e220000002100 */
[----:B------:R-:W4:Y:S02]  /*182e0*/  LDC R9, c[0x0][0xbe8] ;  /* 0x0002fa00ff097b82 */ /* 0x000f240000000800 */
[----:B----4-:R-:W-:Y:S02]  /*182f0*/  IMAD R3, R0, R9, RZ ;  /* 0x0000000900037224 */ /* 0x010fe400078e02ff */
[----:B0-----:R-:W-:-:S04]  /*18300*/  IMAD R2, R20, 0x80, R2 ;  /* 0x0000008014027824 */ /* 0x001fc800078e0202 */
[----:B------:R-:W-:-:S05]  /*18310*/  VIADD R8, R2, 0xffffff80 ;  /* 0xffffff8002087836 */ /* 0x000fca0000000000 */
[----:B------:R-:W-:-:S13]  /*18320*/  ISETP.GE.AND P0, PT, R8, R3, PT ;  /* 0x000000030800720c */ /* 0x000fda0003f06270 */
[----:B------:R-:W-:Y:S05]  /*18330*/  @P0 BRA `(.L_x_3949) ;  /* 0x0000000000840947 */ /* 0x000fea0003800000 */
[----:B------:R-:W-:Y:S01]  /*18340*/  ISETP.NE.AND P0, PT, R9, 0x1, PT ;  /* 0x000000010900780c */ /* 0x000fe20003f05270 */
[----:B------:R-:W-:Y:S01]  /*18350*/  ULDC.64 UR4, c[0x0][0xb90] ;  /* 0x0002e40000047ab9 */ /* 0x000fe20000000a00 */
[----:B------:R-:W-:Y:S01]  /*18360*/  IMAD.MOV.U32 R2, RZ, RZ, R6 ;  /* 0x000000ffff027224 */ /* 0x000fe200078e0006 */
[----:B------:R-:W-:Y:S01]  /*18370*/  MOV R5, R8 ;  /* 0x0000000800057202 */ /* 0x000fe20000000f00 */
[----:B------:R-:W-:Y:S02]  /*18380*/  IMAD R7, R10, UR4, RZ ;  /* 0x000000040a077c24 */ /* 0x000fe4000f8e02ff */
[----:B------:R-:W-:Y:S02]  /*18390*/  IMAD.MOV.U32 R3, RZ, RZ, R11 ;  /* 0x000000ffff037224 */ /* 0x000fe400078e000b */
[C---:B------:R-:W-:Y:S02]  /*183a0*/  IMAD R7, R226.reuse, UR5, R7 ;  /* 0x00000005e2077c24 */ /* 0x040fe4000f8e0207 */
[----:B------:R-:W-:Y:S01]  /*183b0*/  IMAD.WIDE.U32 R2, R226, UR4, R2 ;  /* 0x00000004e2027c25 */ /* 0x000fe2000f8e0002 */
[----:B------:R-:W-:-:S02]  /*183c0*/  ULDC.64 UR4, c[0x0][0xb98] ;  /* 0x0002e60000047ab9 */ /* 0x000fc40000000a00 */
[----:B------:R-:W0:Y:S02]  /*183d0*/  @P0 LDC R13, c[0x0][0xbec] ;  /* 0x0002fb00ff0d0b82 */ /* 0x000e240000000800 */
[----:B------:R-:W-:-:S03]  /*183e0*/  IADD3 R3, R3, R7, RZ ;  /* 0x0000000703037210 */ /* 0x000fc60007ffe0ff */
[----:B------:R-:W-:-:S03]  /*183f0*/  IMAD.WIDE.U32 R2, R229, UR4, R2 ;  /* 0x00000004e5027c25 */ /* 0x000fc6000f8e0002 */
[----:B------:R-:W4:Y:S01]  /*18400*/  @P0 LDC R15, c[0x0][0xbf0] ;  /* 0x0002fc00ff0f0b82 */ /* 0x000f220000000800 */
[----:B0-----:R-:W-:-:S05]  /*18410*/  @P0 IMAD.HI.U32 R4, R8, R13, RZ ;  /* 0x0000000d08040227 */ /* 0x001fca00078e00ff */
[----:B----4-:R-:W-:Y:S01]  /*18420*/  @P0 SHF.R.U32.HI R5, RZ, R15, R4 ;  /* 0x0000000fff050219 */ /* 0x010fe20000011604 */
        /* <DEDUP_REMOVED lines=18> */
.L_x_3949:
[----:B------:R-:W-:Y:S05]  /*18550*/  BSYNC B1 ;  /* 0x0000000000017941 */ /* 0x000fea0003800000 */
.L_x_3948:
[----:B------:R-:W-:Y:S01]  /*18560*/  SHF.R.S32.HI R8, RZ, 0x1f, R24 ;  /* 0x0000001fff087819 */ /* 0x000fe20000011418 */
[----:B------:R-:W-:Y:S01]  /*18570*/  ULDC.64 UR4, c[0x0][0xaa0] ;  /* 0x0002a80000047ab9 */ /* 0x000fe20000000a00 */
[----:B------:R-:W-:Y:S01]  /*18580*/  BSSY B1, `(.L_x_3950) ;  /* 0x0000042000017945 */ /* 0x000fe20003800000 */
[----:B0-----:R-:W-:Y:S01]  /*18590*/  IMAD R3, R11, UR4, RZ ;  /* 0x000000040b037c24 */ /* 0x001fe2000f8e02ff */
[----:B------:R-:W-:Y:S02]  /*185a0*/  LEA.HI R8, R8, R24, RZ, 0x3 ;  /* 0x0000001808087211 */ /* 0x000fe400078f18ff */
[----:B------:R-:W-:Y:S01]  /*185b0*/  SHF.R.S32.HI R11, RZ, 0x1f, R224 ;  /* 0x0000001fff0b7819 */ /* 0x000fe200000114e0 */
[C---:B------:R-:W-:Y:S01]  /*185c0*/  IMAD R5, R6.reuse, UR5, R3 ;  /* 0x0000000506057c24 */ /* 0x040fe2000f8e0203 */
[----:B------:R-:W-:Y:S01]  /*185d0*/  SHF.R.S32.HI R8, RZ, 0x3, R8 ;  /* 0x00000003ff087819 */ /* 0x000fe20000011408 */
[----:B------:R-:W-:Y:S01]  /*185e0*/  IMAD.WIDE.U32 R2, R6, UR4, RZ ;  /* 0x0000000406027c25 */ /* 0x000fe2000f8e00ff */
[----:B------:R-:W-:-:S03]  /*185f0*/  ULDC.64 UR4, c[0x0][0xae8] ;  /* 0x0002ba0000047ab9 */ /* 0x000fc60000000a00 */
[----:B------:R-:W-:Y:S02]  /*18600*/  IMAD R4, R225, 0x20, R8 ;  /* 0x00000020e1047824 */ /* 0x000fe400078e0208 */
[----:B------:R-:W-:Y:S02]  /*18610*/  IMAD.IADD R3, R3, 0x1, R5 ;  /* 0x0000000103037824 */ /* 0x000fe400078e0205 */
[----:B------:R-:W-:Y:S01]  /*18620*/  IMAD R7, R10, UR4, RZ ;  /* 0x000000040a077c24 */ /* 0x000fe2000f8e02ff */
[----:B------:R-:W-:Y:S01]  /*18630*/  LEA R9, R20, R4, 0x7 ;  /* 0x0000000414097211 */ /* 0x000fe200078e38ff */
[----:B------:R-:W-:-:S04]  /*18640*/  IMAD.WIDE.U32 R2, R226, UR4, R2 ;  /* 0x00000004e2027c25 */ /* 0x000fc8000f8e0002 */
[----:B---3--:R-:W-:-:S04]  /*18650*/  @P2 IMAD.HI.U32 R4, R9, R14, RZ ;  /* 0x0000000e09042227 */ /* 0x008fc800078e00ff */
[----:B------:R-:W-:Y:S01]  /*18660*/  IMAD R7, R226, UR5, R7 ;  /* 0x00000005e2077c24 */ /* 0x000fe2000f8e0207 */
[----:B------:R-:W-:Y:S01]  /*18670*/  ULDC.64 UR4, c[0x0][0xaf0] ;  /* 0x0002bc0000047ab9 */ /* 0x000fe20000000a00 */
[----:B------:R-:W-:Y:S01]  /*18680*/  IMAD.MOV.U32 R5, RZ, RZ, R9 ;  /* 0x000000ffff057224 */ /* 0x000fe200078e0009 */
[----:B-1----:R-:W-:Y:S01]  /*18690*/  @P2 SHF.R.U32.HI R5, RZ, R25, R4 ;  /* 0x00000019ff052219 */ /* 0x002fe20000011604 */
[----:B------:R-:W-:Y:S02]  /*186a0*/  IMAD R6, R12, UR4, RZ ;  /* 0x000000040c067c24 */ /* 0x000fe4000f8e02ff */
[----:B------:R-:W-:Y:S01]  /*186b0*/  IMAD.IADD R3, R3, 0x1, R7 ;  /* 0x0000000103037824 */ /* 0x000fe200078e0207 */
[----:B------:R-:W-:Y:S01]  /*186c0*/  SHF.R.S32.HI R4, RZ, 0x1f, R5 ;  /* 0x0000001fff047819 */ /* 0x000fe20000011405 */
[----:B------:R-:W-:Y:S01]  /*186d0*/  IMAD R7, R229, UR5, R6 ;  /* 0x00000005e5077c24 */ /* 0x000fe2000f8e0206 */
[----:B------:R-:W-:Y:S01]  /*186e0*/  IADD3 R6, -R5, RZ, RZ ;  /* 0x000000ff05067210 */ /* 0x000fe20007ffe1ff */
[----:B------:R-:W-:Y:S01]  /*186f0*/  IMAD.WIDE.U32 R2, R229, UR4, R2 ;  /* 0x00000004e5027c25 */ /* 0x000fe2000f8e0002 */
[----:B------:R-:W-:-:S03]  /*18700*/  ULDC.64 UR4, c[0x0][0xae0] ;  /* 0x0002b80000047ab9 */ /* 0x000fc60000000a00 */
[----:B------:R-:W-:Y:S02]  /*18710*/  IMAD.IADD R3, R3, 0x1, R7 ;  /* 0x0000000103037824 */ /* 0x000fe400078e0207 */
[----:B------:R-:W-:Y:S02]  /*18720*/  IMAD R4, R4, UR4, RZ ;  /* 0x0000000404047c24 */ /* 0x000fe4000f8e02ff */
[----:B------:R-:W-:Y:S01]  /*18730*/  IMAD R7, R21, R6, R9 ;  /* 0x0000000615077224 */ /* 0x000fe200078e0209 */
[----:B------:R-:W-:Y:S01]  /*18740*/  LEA R6, R20, R8, 0x7 ;  /* 0x0000000814067211 */ /* 0x000fe200078e38ff */
[C---:B------:R-:W-:Y:S01]  /*18750*/  IMAD R9, R5.reuse, UR5, R4 ;  /* 0x0000000505097c24 */ /* 0x040fe2000f8e0204 */
[----:B------:R-:W-:Y:S01]  /*18760*/  SHF.R.S32.HI R8, RZ, 0x1f, R222 ;  /* 0x0000001fff087819 */ /* 0x000fe200000114de */
[----:B------:R-:W-:Y:S01]  /*18770*/  IMAD.WIDE.U32 R2, R5, UR4, R2 ;  /* 0x0000000405027c25 */ /* 0x000fe2000f8e0002 */
[----:B------:R-:W-:Y:S01]  /*18780*/  SHF.R.S32.HI R4, RZ, 0x1f, R7 ;  /* 0x0000001fff047819 */ /* 0x000fe20000011407 */
[----:B------:R-:W-:-:S02]  /*18790*/  ULDC.64 UR4, c[0x0][0xad8] ;  /* 0x0002b60000047ab9 */ /* 0x000fc40000000a00 */
[----:B------:R-:W-:Y:S02]  /*187a0*/  IMAD.IADD R3, R3, 0x1, R9 ;  /* 0x0000000103037824 */ /* 0x000fe400078e0209 */
[----:B------:R-:W-:Y:S02]  /*187b0*/  IMAD R4, R4, UR4, RZ ;  /* 0x0000000404047c24 */ /* 0x000fe4000f8e02ff */
[----:B------:R-:W-:Y:S02]  /*187c0*/  IMAD R21, R0, R21, RZ ;  /* 0x0000001500157224 */ /* 0x000fe400078e02ff */
[C---:B------:R-:W-:Y:S02]  /*187d0*/  IMAD R5, R7.reuse, UR5, R4 ;  /* 0x0000000507057c24 */ /* 0x040fe4000f8e0204 */
[----:B------:R-:W-:Y:S01]  /*187e0*/  IMAD.WIDE.U32 R2, R7, UR4, R2 ;  /* 0x0000000407027c25 */ /* 0x000fe2000f8e0002 */
[----:B------:R-:W-:Y:S01]  /*187f0*/  ISETP.GE.AND P2, PT, R6, R21, PT ;  /* 0x000000150600720c */ /* 0x000fe20003f46270 */
[----:B------:R-:W-:-:S02]  /*18800*/  ULDC.64 UR4, c[0x0][0xa80] ;  /* 0x0002a00000047ab9 */ /* 0x000fc40000000a00 */
[----:B------:R-:W-:Y:S01]  /*18810*/  VIADD R0, R6, 0x20 ;  /* 0x0000002006007836 */ /* 0x000fe20000000000 */
[----:B------:R-:W-:Y:S01]  /*18820*/  IADD3 R3, R3, R5, RZ ;  /* 0x0000000503037210 */ /* 0x000fe20007ffe0ff */
[----:B------:R-:W-:Y:S01]  /*18830*/  VIADD R10, R222, 0x40 ;  /* 0x00000040de0a7836 */ /* 0x000fe20000000000 */
[----:B------:R-:W-:Y:S02]  /*18840*/  LEA R4, P3, R2, UR4, 0x1 ;  /* 0x0000000402047c11 */ /* 0x000fe4000f8608ff */
[-C--:B------:R-:W-:Y:S01]  /*18850*/  ISETP.GE.AND P1, PT, R0, R21.reuse, PT ;  /* 0x000000150000720c */ /* 0x080fe20003f26270 */
[----:B------:R-:W-:Y:S01]  /*18860*/  VIADD R0, R6, 0x40 ;  /* 0x0000004006007836 */ /* 0x000fe20000000000 */
[----:B------:R-:W-:Y:S01]  /*18870*/  LEA.HI.X R5, R2, UR5, R3, 0x1, P3 ;  /* 0x0000000502057c11 */ /* 0x000fe200098f0c03 */
[----:B------:R0:W1:Y:S01]  /*18880*/  SHFL.IDX PT, R7, R4, RZ, 0x181f ;  /* 0x00181fff04077589 */ /* 0x00006200000e0000 */
[----:B------:R-:W-:Y:S02]  /*18890*/  SHF.R.S32.HI R9, RZ, 0x1f, R10 ;  /* 0x0000001fff097819 */ /* 0x000fe4000001140a */
[----:B------:R-:W-:Y:S01]  /*188a0*/  ISETP.GE.AND P0, PT, R0, R21, PT ;  /* 0x000000150000720c */ /* 0x000fe20003f06270 */
[----:B------:R0:W3:Y:S01]  /*188b0*/  SHFL.IDX PT, R3, R5, RZ, 0x181f ;  /* 0x00181fff05037589 */ /* 0x0000e200000e0000 */
[----:B------:R-:W-:Y:S11]  /*188c0*/  @P2 BRA `(.L_x_3951) ;  /* 0x0000000000342947 */ /* 0x000ff60003800000 */
[----:B------:R-:W-:Y:S02]  /*188d0*/  ULDC UR4, c[0x0][0xac8] ;  /* 0x0002b20000047ab9 */ /* 0x000fe40000000800 */
[----:B------:R-:W-:Y:S02]  /*188e0*/  ISETP.GE.AND P4, PT, R222, UR4, PT ;  /* 0x00000004de007c0c */ /* 0x000fe4000bf86270 */
[----:B------:R-:W-:Y:S02]  /*188f0*/  ISETP.GE.AND P3, PT, R10, UR4, PT ;  /* 0x000000040a007c0c */ /* 0x000fe4000bf66270 */
[----:B------:R-:W-:-:S09]  /*18900*/  ISETP.GE.AND P2, PT, R224, UR4, PT ;  /* 0x00000004e0007c0c */ /* 0x000fd2000bf46270 */
[-C--:B-1----:R-:W-:Y:S02]  /*18910*/  @!P4 LEA R12, P6, R222, R7.reuse, 0x1 ;  /* 0x00000007de0cc211 */ /* 0x082fe400078c08ff */
[----:B------:R-:W-:Y:S02]  /*18920*/  @!P3 LEA R14, P5, R10, R7, 0x1 ;  /* 0x000000070a0eb211 */ /* 0x000fe400078a08ff */
[----:B---3--:R-:W-:Y:S02]  /*18930*/  @!P4 LEA.HI.X R13, R222, R3, R8, 0x1, P6 ;  /* 0x00000003de0dc211 */ /* 0x008fe400030f0c08 */
[----:B------:R-:W-:Y:S02]  /*18940*/  @!P2 LEA R2, P6, R224, R7, 0x1 ;  /* 0x00000007e002a211 */ /* 0x000fe400078c08ff */
[-C--:B------:R-:W-:Y:S01]  /*18950*/  @!P3 LEA.HI.X R15, R10, R3.reuse, R9, 0x1, P5 ;  /* 0x000000030a0fb211 */ /* 0x080fe200028f0c09 */
[----:B------:R4:W-:Y:S01]  /*18960*/  @!P4 ST.E.128 desc[UR56][R12.64], RZ ;  /* 0x000000ff0c00c985 */ /* 0x0009e2000c101d38 */
[----:B------:R-:W-:-:S03]  /*18970*/  @!P2 LEA.HI.X R3, R224, R3, R11, 0x1, P6 ;  /* 0x00000003e003a211 */ /* 0x000fc600030f0c0b */
[----:B------:R4:W-:Y:S04]  /*18980*/  @!P3 ST.E.128 desc[UR56][R14.64], RZ ;  /* 0x000000ff0e00b985 */ /* 0x0009e8000c101d38 */
[----:B------:R4:W-:Y:S02]  /*18990*/  @!P2 ST.E.128 desc[UR56][R2.64], RZ ;  /* 0x000000ff0200a985 */ /* 0x0009e4000c101d38 */
.L_x_3951:
[----:B------:R-:W-:Y:S05]  /*189a0*/  BSYNC B1 ;  /* 0x0000000000017941 */ /* 0x000fea0003800000 */
.L_x_3950:
[----:B---34-:R3:W4:Y:S01]  /*189b0*/  SHFL.IDX PT, R3, R5, 0x1, 0x181f ;  /* 0x00381f0005037f89 */ /* 0x01872200000e0000 */
[----:B------:R-:W-:Y:S03]  /*189c0*/  BSSY B1, `(.L_x_3952) ;  /* 0x0000010000017945 */ /* 0x000fe60003800000 */
[----:B-1----:R3:W1:Y:S01]  /*189d0*/  SHFL.IDX PT, R7, R4, 0x1, 0x181f ;  /* 0x00381f0004077f89 */ /* 0x00266200000e0000 */
[----:B------:R-:W-:Y:S05]  /*189e0*/  @P1 BRA `(.L_x_3953) ;  /* 0x0000000000341947 */ /* 0x000fea0003800000 */
[----:B------:R-:W-:Y:S02]  /*189f0*/  ULDC UR4, c[0x0][0xac8] ;  /* 0x0002b20000047ab9 */ /* 0x000fe40000000800 */
[----:B------:R-:W-:Y:S02]  /*18a00*/  ISETP.GE.AND P4, PT, R222, UR4, PT ;  /* 0x00000004de007c0c */ /* 0x000fe4000bf86270 */
[----:B------:R-:W-:Y:S02]  /*18a10*/  ISETP.GE.AND P5, PT, R10, UR4, PT ;  /* 0x000000040a007c0c */ /* 0x000fe4000bfa6270 */
[----:B------:R-:W-:-:S09]  /*18a20*/  ISETP.GE.AND P6, PT, R224, UR4, PT ;  /* 0x00000004e0007c0c */ /* 0x000fd2000bfc6270 */
[-C--:B-1----:R-:W-:Y:S02]  /*18a30*/  @!P4 LEA R12, P1, R222, R7.reuse, 0x1 ;  /* 0x00000007de0cc211 */ /* 0x082fe400078208ff */
[-C--:B------:R-:W-:Y:S02]  /*18a40*/  @!P5 LEA R14, P2, R10, R7.reuse, 0x1 ;  /* 0x000000070a0ed211 */ /* 0x080fe400078408ff */
[----:B------:R-:W-:Y:S02]  /*18a50*/  @!P6 LEA R2, P3, R224, R7, 0x1 ;  /* 0x00000007e002e211 */ /* 0x000fe400078608ff */
[-C--:B----4-:R-:W-:Y:S02]  /*18a60*/  @!P4 LEA.HI.X R13, R222, R3.reuse, R8, 0x1, P1 ;  /* 0x00000003de0dc211 */ /* 0x090fe400008f0c08 */
[-C--:B------:R-:W-:Y:S02]  /*18a70*/  @!P5 LEA.HI.X R15, R10, R3.reuse, R9, 0x1, P2 ;  /* 0x000000030a0fd211 */ /* 0x080fe400010f0c09 */
[----:B------:R-:W-:Y:S01]  /*18a80*/  @!P6 LEA.HI.X R3, R224, R3, R11, 0x1, P3 ;  /* 0x00000003e003e211 */ /* 0x000fe200018f0c0b */
[----:B------:R1:W-:Y:S04]  /*18a90*/  @!P4 ST.E.128 desc[UR56][R12.64], RZ ;  /* 0x000000ff0c00c985 */ /* 0x0003e8000c101d38 */
[----:B------:R1:W-:Y:S04]  /*18aa0*/  @!P5 ST.E.128 desc[UR56][R14.64], RZ ;  /* 0x000000ff0e00d985 */ /* 0x0003e8000c101d38 */
[----:B------:R1:W-:Y:S02]  /*18ab0*/  @!P6 ST.E.128 desc[UR56][R2.64], RZ ;  /* 0x000000ff0200e985 */ /* 0x0003e4000c101d38 */
.L_x_3953:
[----:B------:R-:W-:Y:S05]  /*18ac0*/  BSYNC B1 ;  /* 0x0000000000017941 */ /* 0x000fea0003800000 */
.L_x_3952:
[----:B-1--4-:R1:W4:Y:S01]  /*18ad0*/  SHFL.IDX PT, R3, R5, 0x2, 0x181f ;  /* 0x00581f0005037f89 */ /* 0x01232200000e0000 */
        /* <DEDUP_REMOVED lines=16> */
.L_x_3955:
[----:B------:R-:W-:Y:S05]  /*18be0*/  BSYNC B1 ;  /* 0x0000000000017941 */ /* 0x000fea0003800000 */
.L_x_3954:
[----:B------:R-:W-:Y:S01]  /*18bf0*/  VIADD R0, R6, 0x60 ;  /* 0x0000006006007836 */ /* 0x000fe20000000000 */
[----:B01-3--:R-:W0:Y:S04]  /*18c00*/  SHFL.IDX PT, R5, R5, 0x3, 0x181f ;  /* 0x00781f0005057f89 */ /* 0x00be2800000e0000 */
[----:B------:R-:W-:Y:S01]  /*18c10*/  ISETP.GE.AND P0, PT, R0, R21, PT ;  /* 0x000000150000720c */ /* 0x000fe20003f06270 */
[----:B----4-:R1:W3:-:S12]  /*18c20*/  SHFL.IDX PT, R3, R4, 0x3, 0x181f ;  /* 0x00781f0004037f89 */ /* 0x0102d800000e0000 */
[----:B-1----:R-:W-:Y:S05]  /*18c30*/  @P0 BRA `(.L_x_3946) ;  /* 0x0000000000340947 */ /* 0x002fea0003800000 */
[----:B------:R-:W-:Y:S02]  /*18c40*/  ULDC UR4, c[0x0][0xac8] ;  /* 0x0002b20000047ab9 */ /* 0x000fe40000000800 */
[----:B------:R-:W-:Y:S02]  /*18c50*/  ISETP.GE.AND P3, PT, R222, UR4, PT ;  /* 0x00000004de007c0c */ /* 0x000fe4000bf66270 */
[----:B------:R-:W-:Y:S02]  /*18c60*/  ISETP.GE.AND P4, PT, R10, UR4, PT ;  /* 0x000000040a007c0c */ /* 0x000fe4000bf86270 */
[----:B------:R-:W-:-:S09]  /*18c70*/  ISETP.GE.AND P5, PT, R224, UR4, PT ;  /* 0x00000004e0007c0c */ /* 0x000fd2000bfa6270 */
[-C--:B---3--:R-:W-:Y:S02]  /*18c80*/  @!P3 LEA R6, P0, R222, R3.reuse, 0x1 ;  /* 0x00000003de06b211 */ /* 0x088fe400078008ff */
[-C--:B------:R-:W-:Y:S02]  /*18c90*/  @!P4 LEA R12, P1, R10, R3.reuse, 0x1 ;  /* 0x000000030a0cc211 */ /* 0x080fe400078208ff */
[----:B------:R-:W-:Y:S02]  /*18ca0*/  @!P5 LEA R2, P2, R224, R3, 0x1 ;  /* 0x00000003e002d211 */ /* 0x000fe400078408ff */
[-C--:B0-----:R-:W-:Y:S02]  /*18cb0*/  @!P3 LEA.HI.X R7, R222, R5.reuse, R8, 0x1, P0 ;  /* 0x00000005de07b211 */ /* 0x081fe400000f0c08 */
[-C--:B------:R-:W-:Y:S02]  /*18cc0*/  @!P4 LEA.HI.X R13, R10, R5.reuse, R9, 0x1, P1 ;  /* 0x000000050a0dc211 */ /* 0x080fe400008f0c09 */
[----:B------:R-:W-:Y:S01]  /*18cd0*/  @!P5 LEA.HI.X R3, R224, R5, R11, 0x1, P2 ;  /* 0x00000005e003d211 */ /* 0x000fe200010f0c0b */
[----:B------:R1:W-:Y:S04]  /*18ce0*/  @!P3 ST.E.128 desc[UR56][R6.64], RZ ;  /* 0x000000ff0600b985 */ /* 0x0003e8000c101d38 */
[----:B------:R1:W-:Y:S04]  /*18cf0*/  @!P4 ST.E.128 desc[UR56][R12.64], RZ ;  /* 0x000000ff0c00c985 */ /* 0x0003e8000c101d38 */
[----:B------:R1:W-:Y:S02]  /*18d00*/  @!P5 ST.E.128 desc[UR56][R2.64], RZ ;  /* 0x000000ff0200d985 */ /* 0x0003e4000c101d38 */
.L_x_3946:
[----:B------:R-:W-:Y:S05]  /*18d10*/  BSYNC B0 ;  /* 0x0000000000007941 */ /* 0x000fea0003800000 */
.L_x_3937:
[----:B------:R-:W-:Y:S02]  /*18d20*/  ULDC UR4, c[0x0][0xc3c] ;  /* 0x00030f0000047ab9 */ /* 0x000fe40000000800 */
[----:B--2---:R-:W-:-:S13]  /*18d30*/  ISETP.GE.AND P0, PT, R31, UR4, PT ;  /* 0x000000041f007c0c */ /* 0x004fda000bf06270 */
[----:B------:R-:W-:Y:S05]  /*18d40*/  @!P0 BRA `(.L_x_3956) ;  /* 0xfffffe84008c8947 */ /* 0x000fea000383ffff */
[----:B------:R-:W-:Y:S05]  /*18d50*/  BRA `(.L_x_3741) ;  /* 0x0000006800b07947 */ /* 0x000fea0003800000 */
.L_x_3739:
[----:B------:R-:W-:-:S08]  /*18d60*/  NOP ;  /* 0x0000000000007918 */ /* 0x000fd00000000000 */
[----:B------:R-:W0:-:S00]  /*18d70*/  USETMAXREG.DEALLOC.CTAPOOL 0x28 ;  /* 0x00000028000079c8 */ /* 0x000e0000080e0500 */
[----:B0-----:R-:W2:Y:S01]  /*18d80*/  LDL.LU R3, [R1] ;  /* 0x0000000001037983 */ /* 0x001ea20000300800 */
[----:B------:R-:W-:Y:S02]  /*18d90*/  LOP3.LUT R2, R2, 0x3, RZ, 0xc0, !PT ;  /* 0x0000000302027812 */ /* 0x000fe400078ec0ff */
[----:B------:R-:W-:-:S04]  /*18da0*/  MOV R4, RZ ;  /* 0x000000ff00047202 */ /* 0x000fc80000000f00 */
[----:B------:R-:W0:Y:S02]  /*18db0*/  SHFL.IDX PT, R2, R2, RZ, 0x1f ;  /* 0x00001fff02027589 */ /* 0x000e2400000e0000 */
[----:B0-----:R-:W-:Y:S02]  /*18dc0*/  ISETP.NE.AND P0, PT, R2, RZ, PT ;  /* 0x000000ff0200720c */ /* 0x001fe40003f05270 */
[----:B--2---:R-:W-:-:S11]  /*18dd0*/  LOP3.LUT R3, R3, 0xffffffdf, RZ, 0xc0, !PT ;  /* 0xffffffdf03037812 */ /* 0x004fd600078ec0ff */
[----:B------:R-:W-:-:S05]  /*18de0*/  @P0 LOP3.LUT R3, R3, 0x20, RZ, 0xfc, !PT ;  /* 0x0000002003030812 */ /* 0x000fca00078efcff */
[----:B------:R0:W-:Y:S01]  /*18df0*/  STL [R1], R3 ;  /* 0x0000000301007387 */ /* 0x0001e20000100800 */
[----:B------:R-:W-:Y:S05]  /*18e00*/  @!P0 BRA `(.L_x_3957) ;  /* 0x00000000001c8947 */ /* 0x000fea0003800000 */
[----:B------:R-:W1:Y:S08]  /*18e10*/  S2UR UR5, SR_CgaCtaId ;  /* 0x00000000000579c3 */ /* 0x000e700000008800 */
[----:B------:R-:W-:Y:S06]  /*18e20*/  BAR.SYNC.DEFER_BLOCKING 0x5, 0x180 ;  /* 0x0146000000007b1d */ /* 0x000fec0000010000 */
[----:B------:R-:W-:-:S02]  /*18e30*/  UMOV UR4, 0x400 ;  /* 0x0000040000047882 */ /* 0x000fc40000000000 */
[----:B-1----:R-:W-:-:S09]  /*18e40*/  ULEA UR4, UR5, UR4, 0x18 ;  /* 0x0000000405047291 */ /* 0x002fd2000f8ec03f */
[----:B------:R-:W1:Y:S01]  /*18e50*/  LDS.128 R16, [UR4+0x308d0] ;  /* 0x0308d004ff107984 */ /* 0x000e620008000c00 */
[----:B------:R-:W-:Y:S06]  /*18e60*/  BAR.ARV 0x4, 0x180 ;  /* 0x0106000000007b1d */ /* 0x000fec0000002000 */
[----:B------:R-:W-:Y:S05]  /*18e70*/  BRA `(.L_x_3958) ;  /* 0x0000000400fc7947 */ /* 0x000fea0003800000 */
.L_x_3957:
[----:B------:R-:W-:Y:S01]  /*18e80*/  LOP3.LUT R5, R0, 0x1f, RZ, 0xc0, !PT ;  /* 0x0000001f00057812 */ /* 0x000fe200078ec0ff */
[----:B------:R-:W-:Y:S01]  /*18e90*/  ULDC UR4, c[0x0][0xc3c] ;  /* 0x00030f0000047ab9 */ /* 0x000fe20000000800 */
[----:B------:R-:W1:Y:S01]  /*18ea0*/  S2UR UR6, SR_CTAID.X ;  /* 0x00000000000679c3 */ /* 0x000e620000002500 */
[----:B------:R-:W-:Y:S01]  /*18eb0*/  ULDC UR5, c[0x0][0xc38] ;  /* 0x00030e0000057ab9 */ /* 0x000fe20000000800 */
[----:B------:R-:W-:-:S04]  /*18ec0*/  ISETP.NE.AND P0, PT, R5, 0x1f, PT ;  /* 0x0000001f0500780c */ /* 0x000fc80003f05270 */
[----:B------:R-:W-:-:S13]  /*18ed0*/  ISETP.GE.OR P1, PT, R5, UR4, !P0 ;  /* 0x0000000405007c0c */ /* 0x000fda000c726670 */
[----:B0-----:R-:W0:Y:S02]  /*18ee0*/  @!P1 LDC.64 R2, c[0x0][0xc80] ;  /* 0x00032000ff029b82 */ /* 0x001e240000000a00 */
[----:B0-----:R-:W-:-:S05]  /*18ef0*/  @!P1 IMAD.WIDE.U32 R2, R5, 0x4, R2 ;  /* 0x0000000405029825 */ /* 0x001fca00078e0002 */
[----:B------:R-:W2:Y:S01]  /*18f00*/  @!P1 LDG.E R4, desc[UR56][R2.64] ;  /* 0x0000003802049981 */ /* 0x000ea2000c1e1900 */
[C---:B------:R-:W-:Y:S01]  /*18f10*/  ISETP.NE.AND P1, PT, R5.reuse, RZ, PT ;  /* 0x000000ff0500720c */ /* 0x040fe20003f25270 */
[----:B------:R-:W-:Y:S01]  /*18f20*/  UMOV UR4, URZ ;  /* 0x0000003f00047c82 */ /* 0x000fe20008000000 */
[C---:B------:R-:W-:Y:S02]  /*18f30*/  ISETP.GE.U32.AND P2, PT, R5.reuse, 0x2, PT ;  /* 0x000000020500780c */ /* 0x040fe40003f46070 */
[C---:B------:R-:W-:Y:S02]  /*18f40*/  ISETP.GE.U32.AND P3, PT, R5.reuse, 0x4, PT ;  /* 0x000000040500780c */ /* 0x040fe40003f66070 */
[C---:B------:R-:W-:Y:S02]  /*18f50*/  ISETP.GE.U32.AND P4, PT, R5.reuse, 0x8, PT ;  /* 0x000000080500780c */ /* 0x040fe40003f86070 */
[----:B------:R-:W-:Y:S02]  /*18f60*/  ISETP.GE.U32.AND P5, PT, R5, 0x10, PT ;  /* 0x000000100500780c */ /* 0x000fe40003fa6070 */
[----:B------:R-:W-:Y:S01]  /*18f70*/  MOV R16, RZ ;  /* 0x000000ff00107202 */ /* 0x000fe20000000f00 */
[----:B--2---:R-:W0:Y:S02]  /*18f80*/  SHFL.UP PT, R6, R4, 0x1, RZ ;  /* 0x0420000004067989 */ /* 0x004e2400000e00ff */
        /* <DEDUP_REMOVED lines=19> */
[----:B------:R-:W0:Y:S01]  /*190c0*/  LDC R10, c[0x0][0xc3c] ;  /* 0x00030f00ff0a7b82 */ /* 0x000e220000000800 */
[----:B------:R-:W-:Y:S01]  /*190d0*/  IMAD.MOV.U32 R6, RZ, RZ, R3 ;  /* 0x000000ffff067224 */ /* 0x000fe200078e0003 */
[----:B------:R-:W-:Y:S01]  /*190e0*/  UMOV UR4, URZ ;  /* 0x0000003f00047c82 */ /* 0x000fe20008000000 */
[----:B------:R-:W-:Y:S01]  /*190f0*/  ULDC UR7, c[0x0][0xc3c] ;  /* 0x00030f0000077ab9 */ /* 0x000fe20000000800 */
[----:B------:R-:W-:-:S05]  /*19100*/  ULDC UR5, c[0x0][0xc38] ;  /* 0x00030e0000057ab9 */ /* 0x000fca0000000800 */
.L_x_3963:
        /* <DEDUP_REMOVED lines=12> */
.L_x_3962:
[----:B------:R-:W-:Y:S05]  /*191d0*/  BSYNC B0 ;  /* 0x0000000000007941 */ /* 0x000fea0003800000 */
.L_x_3961:
        /* <DEDUP_REMOVED lines=20> */
[----:B------:R-:W-:-:S07]  /*19320*/  MOV R7, R9 ;  /* 0x0000000900077202 */ /* 0x000fce0000000f00 */
.L_x_3959:
        /* <DEDUP_REMOVED lines=13> */
[----:B------:R-:W-:-:S06]  /*19400*/  IADD3 R16, R19, -0x1, RZ ;  /* 0xffffffff13107810 */ /* 0x000fcc0007ffe0ff */
[----:B------:R2:W3:Y:S02]  /*19410*/  SHFL.IDX PT, R16, R7, R16, 0x1f ;  /* 0x00001f1007107589 */ /* 0x0004e400000e0000 */
.L_x_3964:
[----:B---3--:R-:W-:Y:S01]  /*19420*/  IMAD R16, R16, UR5, R9 ;  /* 0x0000000510107c24 */ /* 0x008fe2000f8e0209 */
[----:B0-----:R-:W-:Y:S01]  /*19430*/  IABS R2, R12 ;  /* 0x0000000c00027213 */ /* 0x001fe20000000000 */
[----:B-12---:R-:W-:Y:S02]  /*19440*/  IMAD.MOV R7, RZ, RZ, -R3 ;  /* 0x000000ffff077224 */ /* 0x006fe400078e0a03 */
[----:B------:R-:W-:Y:S01]  /*19450*/  VIADD R19, R19, UR4 ;  /* 0x0000000413137c36 */ /* 0x000fe20008000000 */
[----:B------:R-:W-:Y:S01]  /*19460*/  IADD3 R9, -R16, UR6, RZ ;  /* 0x0000000610097c10 */ /* 0x000fe2000fffe1ff */
        /* <DEDUP_REMOVED lines=10> */
[-C--:B------:R-:W-:Y:S01]  /*19510*/  @!P1 IADD3 R3, R3, -R10.reuse, RZ ;  /* 0x8000000a03039210 */ /* 0x080fe20007ffe0ff */
[----:B------:R-:W-:Y:S01]  /*19520*/  @!P1 VIADD R2, R2, 0x1 ;  /* 0x0000000102029836 */ /* 0x000fe20000000000 */
[----:B------:R-:W-:Y:S02]  /*19530*/  ISETP.NE.AND P1, PT, R12, RZ, PT ;  /* 0x000000ff0c00720c */ /* 0x000fe40003f25270 */
[----:B------:R-:W-:Y:S02]  /*19540*/  ISETP.GE.U32.AND P0, PT, R3, R10, PT ;  /* 0x0000000a0300720c */ /* 0x000fe40003f06070 */
[----:B------:R-:W-:-:S04]  /*19550*/  LOP3.LUT R3, R9, R12, RZ, 0x3c, !PT ;  /* 0x0000000c09037212 */ /* 0x000fc800078e3cff */
[----:B------:R-:W-:-:S07]  /*19560*/  ISETP.GE.AND P2, PT, R3, RZ, PT ;  /* 0x000000ff0300720c */ /* 0x000fce0003f46270 */
[----:B------:R-:W-:-:S06]  /*19570*/  @P0 VIADD R2, R2, 0x1 ;  /* 0x0000000102020836 */ /* 0x000fcc0000000000 */
[----:B------:R-:W-:Y:S02]  /*19580*/  @!P2 IADD3 R2, -R2, RZ, RZ ;  /* 0x000000ff0202a210 */ /* 0x000fe40007ffe1ff */
[----:B------:R-:W-:-:S04]  /*19590*/  @!P1 LOP3.LUT R2, RZ, R12, RZ, 0x33, !PT ;  /* 0x0000000cff029212 */ /* 0x000fc800078e33ff */
[----:B------:R-:W-:Y:S01]  /*195a0*/  MOV R18, R2 ;  /* 0x0000000200127202 */ /* 0x000fe20000000f00 */
[----:B------:R-:W-:-:S04]  /*195b0*/  IMAD.MOV R17, RZ, RZ, -R2 ;  /* 0x000000ffff117224 */ /* 0x000fc800078e0a02 */
[----:B------:R-:W-:Y:S01]  /*195c0*/  IMAD R17, R12, R17, R9 ;  /* 0x000000110c117224 */ /* 0x000fe200078e0209 */
[----:B------:R-:W-:Y:S06]  /*195d0*/  BRA `(.L_x_3965) ;  /* 0x00000000000c7947 */ /* 0x000fec0003800000 */
.L_x_3960:
[----:B------:R-:W-:Y:S01]  /*195e0*/  IMAD.MOV.U32 R17, RZ, RZ, RZ ;  /* 0x000000ffff117224 */ /* 0x000fe200078e00ff */
[----:B------:R-:W-:Y:S01]  /*195f0*/  MOV R18, RZ ;  /* 0x000000ff00127202 */ /* 0x000fe20000000f00 */
[----:B------:R-:W-:-:S07]  /*19600*/  IMAD.U32 R16, RZ, RZ, UR6 ;  /* 0x00000006ff107e24 */ /* 0x000fce000f8e00ff */
.L_x_3965:
[----:B------:R-:W-:-:S13]  /*19610*/  ISETP.NE.AND P0, PT, R5, RZ, PT ;  /* 0x000000ff0500720c */ /* 0x000fda0003f05270 */
[----:B------:R-:W0:Y:S01]  /*19620*/  @!P0 S2R R3, SR_CgaCtaId ;  /* 0x0000000000038919 */ /* 0x000e220000008800 */
[----:B------:R-:W-:-:S04]  /*19630*/  @!P0 MOV R2, 0x400 ;  /* 0x0000040000028802 */ /* 0x000fc80000000f00 */
[----:B0-----:R-:W-:-:S05]  /*19640*/  @!P0 LEA R2, R3, R2, 0x18 ;  /* 0x0000000203028211 */ /* 0x001fca00078ec0ff */
[----:B------:R2:W-:Y:S01]  /*19650*/  @!P0 STS.128 [R2+0x308d0], R16 ;  /* 0x0308d01002008388 */ /* 0x0005e20000000c00 */
[----:B------:R-:W-:Y:S06]  /*19660*/  BAR.ARV 0x5, 0x180 ;  /* 0x0146000000007b1d */ /* 0x000fec0000002000 */
.L_x_3958:
[----:B------:R3:W-:Y:S01]  /*19670*/  STL [R1+0x28], RZ ;  /* 0x000028ff01007387 */ /* 0x0007e20000100800 */
[----:B------:R-:W-:Y:S01]  /*19680*/  ULDC UR4, c[0x0][0xc3c] ;  /* 0x00030f0000047ab9 */ /* 0x000fe20000000800 */
[----:B------:R-:W-:Y:S01]  /*19690*/  IMAD.MOV.U32 R28, RZ, RZ, 0x1 ;  /* 0x00000001ff1c7424 */ /* 0x000fe200078e00ff */
[----:B-1----:R-:W-:Y:S01]  /*196a0*/  ISETP.GE.AND P0, PT, R19, UR4, PT ;  /* 0x0000000413007c0c */ /* 0x002fe2000bf06270 */
[----:B------:R-:W-:-:S12]  /*196b0*/  IMAD.MOV.U32 R26, RZ, RZ, RZ ;  /* 0x000000ffff1a7224 */ /* 0x000fd800078e00ff */
[----:B---3--:R-:W-:Y:S05]  /*196c0*/  @P0 BRA `(.L_x_3966) ;  /* 0x0000005c00780947 */ /* 0x008fea0003800000 */
[----:B------:R-:W1:Y:S01]  /*196d0*/  S2UR UR5, SR_CgaCtaId ;  /* 0x00000000000579c3 */ /* 0x000e620000008800 */
[C---:B------:R-:W-:Y:S01]  /*196e0*/  SHF.L.U32 R33, R0.reuse, 0x3, RZ ;  /* 0x0000000300217819 */ /* 0x040fe200000006ff */
[----:B------:R-:W-:Y:S01]  /*196f0*/  UMOV UR4, 0x400 ;  /* 0x0000040000047882 */ /* 0x000fe20000000000 */
[----:B------:R-:W-:Y:S01]  /*19700*/  LOP3.LUT R4, R0, 0x7f, RZ, 0xc0, !PT ;  /* 0x0000007f00047812 */ /* 0x000fe200078ec0ff */
[----:B------:R3:W-:Y:S01]  /*19710*/  STL [R1+0x28], RZ ;  /* 0x000028ff01007387 */ /* 0x0007e20000100800 */
[C---:B0-----:R-:W-:Y:S01]  /*19720*/  LOP3.LUT R3, R33.reuse, 0x1f8, RZ, 0xc0, !PT ;  /* 0x000001f821037812 */ /* 0x041fe200078ec0ff */
[----:B------:R-:W-:Y:S01]  /*19730*/  BSSY B8, `(.L_x_3966) ;  /* 0x00005d7000087945 */ /* 0x000fe20003800000 */
[----:B------:R-:W-:Y:S01]  /*19740*/  LOP3.LUT R33, R33, 0x38, RZ, 0xc0, !PT ;  /* 0x0000003821217812 */ /* 0x000fe200078ec0ff */
[----:B------:R-:W-:Y:S01]  /*19750*/  IMAD.SHL.U32 R37, R4, 0x8, RZ ;  /* 0x0000000804257824 */ /* 0x000fe200078e00ff */
[----:B--2---:R-:W-:Y:S01]  /*19760*/  LOP3.LUT R2, R3, 0x38, R0, 0x78, !PT ;  /* 0x0000003803027812 */ /* 0x004fe200078e7800 */
[----:B------:R-:W-:Y:S01]  /*19770*/  IMAD.SHL.U32 R0, R0, 0x10, RZ ;  /* 0x0000001000007824 */ /* 0x000fe200078e00ff */
[----:B------:R-:W-:-:S02]  /*19780*/  MOV R29, 0x1 ;  /* 0x00000001001d7802 */ /* 0x000fc40000000f00 */
[----:B------:R-:W-:Y:S02]  /*19790*/  CS2R R26, SRZ ;  /* 0x00000000001a7805 */ /* 0x000fe4000001ff00 */
[----:B------:R-:W-:Y:S01]  /*197a0*/  LOP3.LUT R37, R2, 0x200, R37, 0xf8, !PT ;  /* 0x0000020002257812 */ /* 0x000fe200078ef825 */
[----:B------:R-:W-:Y:S01]  /*197b0*/  IMAD.MOV.U32 R28, RZ, RZ, 0x1 ;  /* 0x00000001ff1c7424 */ /* 0x000fe200078e00ff */
[----:B------:R-:W-:Y:S01]  /*197c0*/  SHF.R.U32.HI R2, RZ, 0x3, R4 ;  /* 0x00000003ff027819 */ /* 0x000fe20000011604 */
[----:B------:R-:W-:Y:S01]  /*197d0*/  ULOP3.LUT UR39, UR61, 0x2, URZ, 0xfc, !UPT ;  /* 0x000000023d277892 */ /* 0x000fe2000f8efc3f */
[C---:B------:R-:W-:Y:S01]  /*197e0*/  LOP3.LUT R36, R33.reuse, 0x40, RZ, 0xfc, !PT ;  /* 0x0000004021247812 */ /* 0x040fe200078efcff */
[----:B------:R-:W-:Y:S01]  /*197f0*/  ULDC.64 UR36, c[0x0][0x198] ;  /* 0x0000660000247ab9 */ /* 0x000fe20000000a00 */
[----:B------:R-:W-:Y:S01]  /*19800*/  LOP3.LUT R0, R2, 0x70, R0, 0xf8, !PT ;  /* 0x0000007002007812 */ /* 0x000fe200078ef800 */
[----:B------:R-:W-:Y:S01]  /*19810*/  ULDC UR38, c[0x0][0xc] ;  /* 0x0000030000267ab9 */ /* 0x000fe20000000800 */
[----:B------:R-:W-:Y:S01]  /*19820*/  LOP3.LUT R35, R33, 0x80, RZ, 0xfc, !PT ;  /* 0x0000008021237812 */ /* 0x000fe200078efcff */
[----:B-1----:R-:W-:-:S06]  /*19830*/  ULEA UR4, UR5, UR4, 0x18 ;  /* 0x0000000405047291 */ /* 0x002fcc000f8ec03f */
[----:B------:R-:W-:-:S05]  /*19840*/  IMAD.U32 R22, RZ, RZ, UR4 ;  /* 0x00000004ff167e24 */ /* 0x000fca000f8e00ff */
[----:B------:R-:W-:-:S05]  /*19850*/  LEA R0, R37, R22, 0x1 ;  /* 0x0000001625007211 */ /* 0x000fca00078e08ff */
[----:B------:R3:W-:Y:S02]  /*19860*/  STL [R1+0x4], R0 ;  /* 0x0000040001007387 */ /* 0x0007e40000100800 */
.L_x_4069:
[----:B0-----:R-:W0:Y:S02]  /*19870*/  LDC.64 R30, c[0x0][0xc88] ;  /* 0x00032200ff1e7b82 */ /* 0x001e240000000a00 */
[----:B0-----:R-:W-:-:S06]  /*19880*/  IMAD.WIDE R30, R19, 0x4, R30 ;  /* 0x00000004131e7825 */ /* 0x001fcc00078e021e */
[----:B------:R-:W3:Y:S01]  /*19890*/  LDG.E R30, desc[UR56][R30.64] ;  /* 0x000000381e1e7981 */ /* 0x000ee2000c1e1900 */
[----:B------:R-:W-:Y:S05]  /*198a0*/  YIELD ;  /* 0x0000000000007946 */ /* 0x000fea0003800000 */
[----:B------:R-:W-:Y:S01]  /*198b0*/  ULDC.64 UR4, c[0x0][0xa28] ;  /* 0x00028a0000047ab9 */ /* 0x000fe20000000a00 */
[----:B------:R-:W-:Y:S01]  /*198c0*/  ULDC.64 UR8, c[0x0][0xa18] ;  /* 0x0002860000087ab9 */ /* 0x000fe20000000a00 */
[----:B------:R-:W-:Y:S01]  /*198d0*/  ISETP.NE.U32.AND P0, PT, RZ, UR4, PT ;  /* 0x00000004ff007c0c */ /* 0x000fe2000bf05070 */
[----:B------:R-:W-:Y:S01]  /*198e0*/  IMAD.MOV.U32 R9, RZ, RZ, RZ ;  /* 0x000000ffff097224 */ /* 0x000fe200078e00ff */
[----:B------:R-:W-:-:S02]  /*198f0*/  ULDC.64 UR6, c[0x0][0xa10] ;  /* 0x0002840000067ab9 */ /* 0x000fc40000000a00 */
[----:B------:R-:W-:Y:S02]  /*19900*/  ISETP.NE.AND.EX P0, PT, RZ, UR5, PT, P0 ;  /* 0x00000005ff007c0c */ /* 0x000fe4000bf05300 */
[----:B------:R-:W-:-:S04]  /*19910*/  ISETP.NE.U32.AND P2, PT, RZ, UR8, PT ;  /* 0x00000008ff007c0c */ /* 0x000fc8000bf45070 */
[----:B------:R-:W-:Y:S02]  /*19920*/  ISETP.NE.AND.EX P2, PT, RZ, UR9, PT, P2 ;  /* 0x00000009ff007c0c */ /* 0x000fe4000bf45320 */
[----:B------:R-:W-:Y:S02]  /*19930*/  MOV R34, RZ ;  /* 0x000000ff00227202 */ /* 0x000fe40000000f00 */
[----:B---3--:R-:W-:-:S03]  /*19940*/  SHF.R.S32.HI R0, RZ, 0x1f, R30 ;  /* 0x0000001fff007819 */ /* 0x008fc6000001141e */
[C---:B------:R-:W-:Y:S01]  /*19950*/  @P0 LEA R2, P1, R30.reuse, UR4, 0x2 ;  /* 0x000000041e020c11 */ /* 0x040fe2000f8210ff */
[C---:B------:R-:W-:Y:S01]  /*19960*/  IMAD.SHL.U32 R23, R30.reuse, 0x4, RZ ;  /* 0x000000041e177824 */ /* 0x040fe200078e00ff */
[C-C-:B------:R-:W-:Y:S01]  /*19970*/  SHF.L.U64.HI R24, R30.reuse, 0x2, R0.reuse ;  /* 0x000000021e187819 */ /* 0x140fe20000010200 */
[----:B------:R0:W-:Y:S01]  /*19980*/  STL [R1+0x18], R0 ;  /* 0x0000180001007387 */ /* 0x0001e20000100800 */
[----:B------:R-:W-:Y:S01]  /*19990*/  @P0 LEA.HI.X R3, R30, UR5, R0, 0x2, P1 ;  /* 0x000000051e030c11 */ /* 0x000fe200088f1400 */
[----:B------:R-:W-:-:S04]  /*199a0*/  ULDC.64 UR4, c[0x0][0xa00] ;  /* 0x0002800000047ab9 */ /* 0x000fc80000000a00 */
[----:B--2---:R1:W2:Y:S01]  /*199b0*/  @P0 LDG.E R9, desc[UR56][R2.64] ;  /* 0x0000003802090981 */ /* 0x0042a2000c1e1900 */
        /* <DEDUP_REMOVED lines=8> */
[----:B------:R-:W-:-:S02]  /*19a40*/  IADD3.X R5, R24, UR7, RZ, P4, !PT ;  /* 0x0000000718057c10 */ /* 0x000fc4000a7fe4ff */
[C---:B------:R-:W-:Y:S02]  /*19a50*/  IADD3.X R3, R24.reuse, UR5, RZ, P3, !PT ;  /* 0x0000000518037c10 */ /* 0x040fe40009ffe4ff */
[----:B------:R-:W-:Y:S01]  /*19a60*/  @P2 IADD3 R6, P3, R23, UR8, RZ ;  /* 0x0000000817062c10 */ /* 0x000fe2000ff7e0ff */
[----:B------:R-:W-:Y:S01]  /*19a70*/  IMAD.U32 R8, RZ, RZ, UR4 ;  /* 0x00000004ff087e24 */ /* 0x000fe2000f8e00ff */
[----:B------:R-:W-:Y:S01]  /*19a80*/  ULDC.64 UR4, c[0x0][0x418] ;  /* 0x0001060000047ab9 */ /* 0x000fe20000000a00 */
[----:B------:R-:W5:Y:S01]  /*19a90*/  @P0 LDG.E R34, desc[UR56][R2.64] ;  /* 0x0000003802220981 */ /* 0x000f62000c1e1900 */
[----:B------:R-:W-:-:S03]  /*19aa0*/  @P2 IADD3.X R7, R24, UR9, RZ, P3, !PT ;  /* 0x0000000918072c10 */ /* 0x000fc60009ffe4ff */
[----:B------:R-:W5:Y:S04]  /*19ab0*/  @P1 LDG.E R0, desc[UR56][R4.64] ;  /* 0x0000003804001981 */ /* 0x000f68000c1e1900 */
[----:B------:R0:W3:Y:S01]  /*19ac0*/  @P2 LDG.E R8, desc[UR56][R6.64] ;  /* 0x0000003806082981 */ /* 0x0000e2000c1e1900 */
[----:B------:R-:W-:-:S03]  /*19ad0*/  UISETP.NE.U32.AND UP0, UPT, UR4, URZ, UPT ;  /* 0x0000003f0400728c */ /* 0x000fc6000bf05070 */
[----:B------:R-:W-:Y:S01]  /*19ae0*/  ULDC UR4, c[0x0][0x424] ;  /* 0x0001090000047ab9 */ /* 0x000fe20000000800 */
        /* <DEDUP_REMOVED lines=11> */
[----:B------:R-:W2:Y:S04]  /*19ba0*/  LDG.E R10, desc[UR56][R2.64] ;  /* 0x00000038020a7981 */ /* 0x000ea8000c1e1900 */
[----:B------:R-:W2:Y:S02]  /*19bb0*/  LDG.E R7, desc[UR56][R2.64+0x4] ;  /* 0x0000043802077981 */ /* 0x000ea4000c1e1900 */
[----:B--2---:R-:W-:-:S05]  /*19bc0*/  IMAD.IADD R2, R7, 0x1, -R10 ;  /* 0x0000000107027824 */ /* 0x004fca00078e0a0a */
[----:B------:R0:W-:Y:S02]  /*19bd0*/  STL [R1+0x20], R2 ;  /* 0x0000200201007387 */ /* 0x0001e40000100800 */
.L_x_3967:
[----:B------:R-:W-:Y:S01]  /*19be0*/  ULDC.64 UR4, c[0x0][0xa20] ;  /* 0x0002880000047ab9 */ /* 0x000fe20000000a00 */
[----:B------:R-:W-:Y:S02]  /*19bf0*/  MOV R32, R30 ;  /* 0x0000001e00207202 */ /* 0x000fe40000000f00 */
[----:B------:R-:W-:-:S04]  /*19c00*/  ISETP.NE.U32.AND P0, PT, RZ, UR4, PT ;  /* 0x00000004ff007c0c */ /* 0x000fc8000bf05070 */
[----:B------:R-:W-:-:S13]  /*19c10*/  ISETP.NE.AND.EX P0, PT, RZ, UR5, PT, P0 ;  /* 0x00000005ff007c0c */ /* 0x000fda000bf05300 */
[----:B------:R-:W-:Y:S05]  /*19c20*/  @!P0 BRA `(.L_x_3968) ;  /* 0x0000000000108947 */ /* 0x000fea0003800000 */
[----:B0-----:R-:W-:-:S04]  /*19c30*/  IADD3 R2, P0, R23, UR4, RZ ;  /* 0x0000000417027c10 */ /* 0x001fc8000ff1e0ff */
[----:B------:R-:W-:-:S05]  /*19c40*/  IADD3.X R3, R24, UR5, RZ, P0, !PT ;  /* 0x0000000518037c10 */ /* 0x000fca00087fe4ff */
[----:B------:R0:W5:Y:S01]  /*19c50*/  LDG.E R8, desc[UR56][R2.64] ;  /* 0x0000003802087981 */ /* 0x000162000c1e1900 */
[----:B------:R-:W-:Y:S05]  /*19c60*/  BRA `(.L_x_3969) ;  /* 0x0000000000247947 */ /* 0x000fea0003800000 */
.L_x_3968:
        /* <DEDUP_REMOVED lines=9> */
.L_x_3969:
[----:B0-----:R-:W2:Y:S04]  /*19d00*/  @P1 LDG.E R3, desc[UR56][R4.64] ;  /* 0x0000003804031981 */ /* 0x001ea8000c1e1900 */
[----:B------:R-:W2:Y:S01]  /*19d10*/  @P1 LDG.E R2, desc[UR56][R4.64+0x4] ;  /* 0x0000043804021981 */ /* 0x000ea2000c1e1900 */
        /* <DEDUP_REMOVED lines=8> */
[----:B------:R-:W-:Y:S02]  /*19da0*/  LEA.HI.SX32 R4, R2, R7, 0x1c ;  /* 0x0000000702047211 */ /* 0x000fe400078fe2ff */
[----:B------:R-:W-:-:S03]  /*19db0*/  IADD3 R2, -R3, RZ, RZ ;  /* 0x000000ff03027210 */ /* 0x000fc60007ffe1ff */
[----:B------:R-:W-:Y:S01]  /*19dc0*/  IMAD R7, R4, 0x60, -R3 ;  /* 0x0000006004077824 */ /* 0x000fe200078e0a03 */
[----:B------:R-:W-:Y:S01]  /*19dd0*/  VIMNMX R2, RZ, R2, !PT ;  /* 0x00000002ff027248 */ /* 0x000fe20007fe0100 */
[----:B------:R0:W-:Y:S03]  /*19de0*/  STL [R1+0x24], R4 ;  /* 0x0000240401007387 */ /* 0x0001e60000100800 */
[----:B------:R-:W-:-:S04]  /*19df0*/  VIMNMX R7, R7, R6, PT ;  /* 0x0000000607077248 */ /* 0x000fc80003fe0100 */
[----:B------:R-:W-:Y:S01]  /*19e00*/  ISETP.GT.AND P0, PT, R7, R2, PT ;  /* 0x000000020700720c */ /* 0x000fe20003f04270 */
[----:B------:R-:W-:-:S05]  /*19e10*/  IMAD.WIDE.U32 R2, R2, -0x55555555, RZ ;  /* 0xaaaaaaab02027825 */ /* 0x000fca00078e00ff */
[----:B0-----:R-:W-:-:S05]  /*19e20*/  SHF.R.U32.HI R4, RZ, 0x6, R3 ;  /* 0x00000006ff047819 */ /* 0x001fca0000011603 */
        /* <DEDUP_REMOVED lines=15> */
.L_x_4125:
[----:B-1----:R-:W-:Y:S02]  /*19f20*/  ISETP.NE.AND P0, PT, R14, RZ, PT ;  /* 0x000000ff0e00720c */ /* 0x002fe40003f05270 */
[----:B------:R-:W-:-:S11]  /*19f30*/  PLOP3.LUT P6, PT, PT, PT, PT, 0x8, 0x0 ;  /* 0x000000000000781c */ /* 0x000fd60003fce170 */
[----:B------:R-:W-:Y:S05]  /*19f40*/  @P0 BRA `(.L_x_3973) ;  /* 0x00000000000c0947 */ /* 0x000fea0003800000 */
[----:B------:R-:W-:-:S03]  /*19f50*/  UMOV UR4, 0xffffffff ;  /* 0xffffffff00047882 */ /* 0x000fc60000000000 */
[----:B------:R-:W-:Y:S05]  /*19f60*/  BRA.DIV UR4, `(.L_x_3974) ;  /* 0x0000006604dc7947 */ /* 0x000fea000b800000 */
[----:B------:R-:W-:-:S13]  /*19f70*/  ELECT P6, URZ, PT ;  /* 0x00000000003f782f */ /* 0x000fda00038c0000 */
.L_x_3973:
        /* <DEDUP_REMOVED lines=9> */
.L_x_4128:
[----:B------:R-:W-:Y:S05]  /*1a010*/  BSYNC B1 ;  /* 0x0000000000017941 */ /* 0x000fea0003800000 */
.L_x_3975:
        /* <DEDUP_REMOVED lines=10> */
.L_x_4129:
[----:B------:R-:W-:Y:S05]  /*1a0c0*/  BSYNC B2 ;  /* 0x0000000000027941 */ /* 0x000fea0003800000 */
.L_x_3979:
        /* <DEDUP_REMOVED lines=9> */
.L_x_3982:
[----:B------:R-:W-:Y:S05]  /*1a160*/  BSYNC B2 ;  /* 0x0000000000027941 */ /* 0x000fea0003800000 */
.L_x_3981:
        /* <DEDUP_REMOVED lines=12> */
.L_x_3983:
        /* <DEDUP_REMOVED lines=16> */
.L_x_3984:
        /* <DEDUP_REMOVED lines=16> */
.L_x_3985:
        /* <DEDUP_REMOVED lines=13> */
.L_x_4130:
[----:B------:R-:W-:Y:S05]  /*1a500*/  BSYNC B2 ;  /* 0x0000000000027941 */ /* 0x000fea0003800000 */
.L_x_3986:
[----:B------:R-:W-:Y:S01]  /*1a510*/  BSSY B2, `(.L_x_3988) ;  /* 0x000000b000027945 */ /* 0x000fe20003800000 */
[----:B------:R-:W-:Y:S01]  /*1a520*/  MOV R10, 0x0 ;  /* 0x00000000000a7802 */ /* 0x000fe20000000f00 */
[----:B------:R-:W-:Y:S02]  /*1a530*/  IMAD.MOV.U32 R11, RZ, RZ, 0x12f00000 ;  /* 0x12f00000ff0b7424 */ /* 0x000fe400078e00ff */
        /* <DEDUP_REMOVED lines=8> */
.L_x_3989:
[----:B------:R-:W-:Y:S05]  /*1a5c0*/  BSYNC B2 ;  /* 0x0000000000027941 */ /* 0x000fea0003800000 */
.L_x_3988:
[----:B------:R-:W-:Y:S01]  /*1a5d0*/  R2UR UR10, R14 ;  /* 0x000000000e0a72ca */ /* 0x000fe200000e0000 */
[----:B------:R-:W-:Y:S01]  /*1a5e0*/  UIADD3 UR4, UP0, UR36, 0x670, URZ ;  /* 0x0000067024047890 */ /* 0x000fe2000ff1e03f */
[----:B------:R-:W-:Y:S01]  /*1a5f0*/  R2UR UR6, R10 ;  /* 0x000000000a0672ca */ /* 0x000fe200000e0000 */
[----:B------:R-:W-:Y:S01]  /*1a600*/  VIADD R5, R7, 0x400 ;  /* 0x0000040007057836 */ /* 0x000fe20000000000 */
[----:B------:R-:W-:Y:S01]  /*1a610*/  R2UR UR7, R11 ;  /* 0x000000000b0772ca */ /* 0x000fe200000e0000 */
[----:B------:R-:W-:Y:S01]  /*1a620*/  UIADD3.X UR5, URZ, UR37, URZ, UP0, !UPT ;  /* 0x000000253f057290 */ /* 0x000fe200087fe43f */
[----:B------:R-:W-:Y:S02]  /*1a630*/  PLOP3.LUT P0, PT, PT, PT, PT, 0x80, 0x0 ;  /* 0x000000000000781c */ /* 0x000fe40003f0f070 */
[----:B01----:R-:W-:-:S11]  /*1a640*/  IADD3 R9, R9, 0x308b0, RZ ;  /* 0x000308b009097810 */ /* 0x003fd60007ffe0ff */
.L_x_3990:
        /* <DEDUP_REMOVED lines=15> */
.L_x_3991:
        /* <DEDUP_REMOVED lines=15> */
.L_x_3992:
        /* <DEDUP_REMOVED lines=10> */
.L_x_3978:
[----:B------:R-:W-:Y:S05]  /*1a8d0*/  BSYNC B1 ;  /* 0x0000000000017941 */ /* 0x000fea0003800000 */
.L_x_3977:
        /* <DEDUP_REMOVED lines=9> */
.L_x_4009:
        /* <DEDUP_REMOVED lines=11> */
.L_x_4131:
[----:B------:R-:W-:Y:S05]  /*1aa20*/  BSYNC B2 ;  /* 0x0000000000027941 */ /* 0x000fea0003800000 */
.L_x_3995:
        /* <DEDUP_REMOVED lines=9> */
.L_x_3998:
[----:B------:R-:W-:Y:S05]  /*1aac0*/  BSYNC B2 ;  /* 0x0000000000027941 */ /* 0x000fea0003800000 */
.L_x_3997:
        /* <DEDUP_REMOVED lines=11> */
.L_x_3999:
        /* <DEDUP_REMOVED lines=16> */
.L_x_4000:
        /* <DEDUP_REMOVED lines=16> */
.L_x_4001:
        /* <DEDUP_REMOVED lines=13> */
.L_x_4132:
[----:B------:R-:W-:Y:S05]  /*1ae50*/  BSYNC B2 ;  /* 0x0000000000027941 */ /* 0x000fea0003800000 */
.L_x_4002:
        /* <DEDUP_REMOVED lines=11> */
.L_x_4005:
[----:B------:R-:W-:Y:S05]  /*1af10*/  BSYNC B2 ;  /* 0x0000000000027941 */ /* 0x000fea0003800000 */
.L_x_4004:
        /* <DEDUP_REMOVED lines=8> */
.L_x_4006:
        /* <DEDUP_REMOVED lines=15> */
.L_x_4007:
        /* <DEDUP_REMOVED lines=15> */
.L_x_4008:
        /* <DEDUP_REMOVED lines=10> */
.L_x_3994:
[----:B------:R-:W-:Y:S05]  /*1b220*/  BSYNC B1 ;  /* 0x0000000000017941 */ /* 0x000fea0003800000 */
.L_x_3993:
        /* <DEDUP_REMOVED lines=8> */
.L_x_3971:
[----:B------:R-:W-:Y:S05]  /*1b2b0*/  BSYNC B0 ;  /* 0x0000000000007941 */ /* 0x000fea0003800000 */
.L_x_3970:
        /* <DEDUP_REMOVED lines=23> */
.L_x_4011:
        /* <DEDUP_REMOVED lines=20> */
.L_x_4014:
[----:B------:R-:W-:Y:S05]  /*1b570*/  BSYNC B6 ;  /* 0x0000000000067941 */ /* 0x000fea0003800000 */
.L_x_4013:
        /* <DEDUP_REMOVED lines=20> */
.L_x_4017:
        /* <DEDUP_REMOVED lines=15> */
.L_x_4016:
[----:B------:R-:W-:Y:S05]  /*1b7b0*/  BSYNC B6 ;  /* 0x0000000000067941 */ /* 0x000fea0003800000 */
.L_x_4015:
[----:B------:R-:W2:Y:S01]  /*1b7c0*/  LDL R25, [R1+0x24] ;  /* 0x0000240001197983 */ /* 0x000ea20000100800 */
[----:B------:R-:W-:Y:S01]  /*1b7d0*/  ULDC.64 UR4, c[0x0][0x9f8] ;  /* 0x00027e0000047ab9 */ /* 0x000fe20000000a00 */
[----:B------:R-:W1:Y:S01]  /*1b7e0*/  LDC R0, c[0x0][0x430] ;  /* 0x00010c00ff007b82 */ /* 0x000e620000000800 */
[----:B------:R-:W-:Y:S01]  /*1b7f0*/  ISETP.NE.U32.AND P0, PT, RZ, UR4, PT ;  /* 0x00000004ff007c0c */ /* 0x000fe2000bf05070 */
[----:B------:R-:W3:Y:S03]  /*1b800*/  LDL R21, [R1+0xc] ;  /* 0x00000c0001157983 */ /* 0x000ee60000100800 */
[----:B------:R-:W-:Y:S01]  /*1b810*/  ISETP.NE.AND.EX P0, PT, RZ, UR5, PT, P0 ;  /* 0x00000005ff007c0c */ /* 0x000fe2000bf05300 */
[----:B------:R-:W4:Y:S01]  /*1b820*/  LDL.LU R8, [R1] ;  /* 0x0000000001087983 */ /* 0x000f220000300800 */
[----:B------:R-:W0:Y:S11]  /*1b830*/  S2R R20, SR_TID.X ;  /* 0x0000000000147919 */ /* 0x000e360000002100 */
[----:B------:R-:W-:Y:S01]  /*1b840*/  @P0 IADD3 R2, P1, R23, UR4, RZ ;  /* 0x0000000417020c10 */ /* 0x000fe2000ff3e0ff */
[----:B------:R-:W-:-:S03]  /*1b850*/  ULDC UR4, c[0x0][0x2f4] ;  /* 0x0000bd0000047ab9 */ /* 0x000fc60000000800 */
[----:B------:R-:W-:-:S05]  /*1b860*/  @P0 IADD3.X R3, R24, UR5, RZ, P1, !PT ;  /* 0x0000000518030c10 */ /* 0x000fca0008ffe4ff */
[----:B------:R3:W4:Y:S01]  /*1b870*/  @P0 LDG.E R32, desc[UR56][R2.64] ;  /* 0x0000003802200981 */ /* 0x000722000c1e1900 */
[----:B0-----:R-:W-:-:S04]  /*1b880*/  LOP3.LUT R20, R20, 0x7f, RZ, 0xc0, !PT ;  /* 0x0000007f14147812 */ /* 0x001fc800078ec0ff */
[----:B------:R-:W-:Y:S02]  /*1b890*/  SHF.R.U32.HI R4, RZ, 0x3, R20 ;  /* 0x00000003ff047819 */ /* 0x000fe40000011614 */
[----:B------:R-:W0:Y:S01]  /*1b8a0*/  S2R R20, SR_TID.X ;  /* 0x0000000000147919 */ /* 0x000e220000002100 */
[----:B-1----:R-:W-:-:S13]  /*1b8b0*/  ISETP.NE.AND P1, PT, R0, 0x1, PT ;  /* 0x000000010000780c */ /* 0x002fda0003f25270 */
[----:B------:R-:W1:Y:S01]  /*1b8c0*/  @P1 LDC R6, c[0x0][0x438] ;  /* 0x00010e00ff061b82 */ /* 0x000e620000000800 */
[----:B0-----:R-:W-:-:S05]  /*1b8d0*/  IMAD.SHL.U32 R20, R20, 0x10, RZ ;  /* 0x0000001014147824 */ /* 0x001fca00078e00ff */
[----:B------:R-:W-:Y:S02]  /*1b8e0*/  LOP3.LUT R20, R4, 0x70, R20, 0xf8, !PT ;  /* 0x0000007004147812 */ /* 0x000fe400078ef814 */
[----:B------:R-:W0:Y:S01]  /*1b8f0*/  @P1 LDC R4, c[0x0][0x434] ;  /* 0x00010d00ff041b82 */ /* 0x000e220000000800 */
[----:B------:R-:W-:Y:S01]  /*1b900*/  ISETP.GE.AND P3, PT, R33, UR4, PT ;  /* 0x0000000421007c0c */ /* 0x000fe2000bf66270 */
[----:B------:R-:W-:Y:S01]  /*1b910*/  UMOV UR5, 0xffffffff ;  /* 0xffffffff00057882 */ /* 0x000fe20000000000 */
[----:B--2---:R-:W-:-:S05]  /*1b920*/  IADD3 R25, R25, -0x1, RZ ;  /* 0xffffffff19197810 */ /* 0x004fca0007ffe0ff */
[----:B------:R-:W-:-:S05]  /*1b930*/  IMAD R5, R25, 0x60, R20 ;  /* 0x0000006019057824 */ /* 0x000fca00078e0214 */
[----:B------:R-:W-:-:S04]  /*1b940*/  ISETP.GE.AND P0, PT, R5, R31, PT ;  /* 0x0000001f0500720c */ /* 0x000fc80003f06270 */
[----:B------:R-:W-:Y:S01]  /*1b950*/  ISETP.GT.U32.OR P0, PT, R20, 0x5f, P0 ;  /* 0x0000005f1400780c */ /* 0x000fe20000704470 */
[----:B---3--:R-:W-:-:S04]  /*1b960*/  IMAD.IADD R5, R5, 0x1, R21 ;  /* 0x0000000105057824 */ /* 0x008fc800078e0215 */
[----:B0-----:R-:W-:-:S08]  /*1b970*/  @P1 IMAD.HI.U32 R7, R5, R4, RZ ;  /* 0x0000000405071227 */ /* 0x001fd000078e00ff */
[----:B------:R-:W0:Y:S01]  /*1b980*/  @!P0 LDC.64 R2, c[0x0][0x428] ;  /* 0x00010a00ff028b82 */ /* 0x000e220000000a00 */
[----:B------:R-:W-:Y:S01]  /*1b990*/  IMAD.MOV.U32 R4, RZ, RZ, R5 ;  /* 0x000000ffff047224 */ /* 0x000fe200078e0005 */
[----:B-1----:R-:W-:Y:S02]  /*1b9a0*/  @P1 SHF.R.U32.HI R4, RZ, R6, R7 ;  /* 0x00000006ff041219 */ /* 0x002fe40000011607 */
[----:B----4-:R-:W-:Y:S02]  /*1b9b0*/  SHF.R.S32.HI R9, RZ, 0x1f, R32 ;  /* 0x0000001fff097819 */ /* 0x010fe40000011420 */
[----:B------:R-:W-:-:S05]  /*1b9c0*/  IADD3 R6, -R4, RZ, RZ ;  /* 0x000000ff04067210 */ /* 0x000fca0007ffe1ff */
[----:B------:R-:W-:Y:S01]  /*1b9d0*/  IMAD R0, R0, R6, R5 ;  /* 0x0000000600007224 */ /* 0x000fe200078e0205 */
[--C-:B------:R-:W-:Y:S01]  /*1b9e0*/  @!P0 SHF.R.S32.HI R5, RZ, 0x1f, R4.reuse ;  /* 0x0000001fff058819 */ /* 0x100fe20000011404 */
[-C--:B0-----:R-:W-:Y:S02]  /*1b9f0*/  @!P0 IMAD R6, R9, R2.reuse, RZ ;  /* 0x0000000209068224 */ /* 0x081fe400078e02ff */
        /* <DEDUP_REMOVED lines=10> */
[----:B------:R-:W-:Y:S02]  /*1baa0*/  ISETP.NE.AND P2, PT, R7, 0x3, PT ;  /* 0x000000030700780c */ /* 0x000fe40003f45270 */
[----:B------:R-:W-:-:S09]  /*1bab0*/  LOP3.LUT R8, R8, 0xfffffff7, RZ, 0xc0, !PT ;  /* 0xfffffff708087812 */ /* 0x000fd200078ec0ff */
[----:B------:R-:W-:-:S04]  /*1bac0*/  @P0 LOP3.LUT R8, R8, 0x8, RZ, 0xfc, !PT ;  /* 0x0000000808080812 */ /* 0x000fc800078efcff */
[----:B------:R-:W-:-:S04]  /*1bad0*/  LOP3.LUT R8, R8, 0xffffffef, RZ, 0xc0, !PT ;  /* 0xffffffef08087812 */ /* 0x000fc800078ec0ff */
[----:B------:R-:W-:-:S04]  /*1bae0*/  @P2 LOP3.LUT R8, R8, 0x10, RZ, 0xfc, !PT ;  /* 0x0000001008082812 */ /* 0x000fc800078efcff */
[----:B------:R-:W-:Y:S02]  /*1baf0*/  LOP3.LUT R8, R8, 0xfffffffb, RZ, 0xc0, !PT ;  /* 0xfffffffb08087812 */ /* 0x000fe400078ec0ff */
[----:B------:R-:W-:Y:S02]  /*1bb00*/  ISETP.GE.AND P1, PT, R36, UR4, PT ;  /* 0x0000000424007c0c */ /* 0x000fe4000bf26270 */
[----:B------:R-:W-:Y:S02]  /*1bb10*/  @P3 LOP3.LUT R8, R8, 0x4, RZ, 0xfc, !PT ;  /* 0x0000000408083812 */ /* 0x000fe400078efcff */
[----:B------:R-:W-:Y:S02]  /*1bb20*/  ISETP.GE.AND P0, PT, R35, UR4, PT ;  /* 0x0000000423007c0c */ /* 0x000fe4000bf06270 */
[----:B------:R-:W-:-:S04]  /*1bb30*/  LOP3.LUT R8, R8, 0xfffffffe, RZ, 0xc0, !PT ;  /* 0xfffffffe08087812 */ /* 0x000fc800078ec0ff */
[----:B------:R-:W-:-:S04]  /*1bb40*/  LOP3.LUT R8, R8, 0xfffffffd, RZ, 0xc0, !PT ;  /* 0xfffffffd08087812 */ /* 0x000fc800078ec0ff */
[----:B------:R-:W-:Y:S01]  /*1bb50*/  @P1 LOP3.LUT R8, R8, 0x2, RZ, 0xfc, !PT ;  /* 0x0000000208081812 */ /* 0x000fe200078efcff */
[----:B------:R0:W-:Y:S03]  /*1bb60*/  STL [R1+0x10], R9 ;  /* 0x0000100901007387 */ /* 0x0001e60000100800 */
[----:B------:R-:W-:Y:S01]  /*1bb70*/  @P0 LOP3.LUT R8, R8, 0x1, RZ, 0xfc, !PT ;  /* 0x0000000108080812 */ /* 0x000fe200078efcff */
[----:B------:R0:W-:Y:S04]  /*1bb80*/  STL [R1+0x38], R7 ;  /* 0x0000380701007387 */ /* 0x0001e80000100800 */
[----:B------:R0:W-:Y:S01]  /*1bb90*/  STL [R1], R8 ;  /* 0x0000000801007387 */ /* 0x0001e20000100800 */
[----:B------:R-:W-:Y:S05]  /*1bba0*/  BRA.DIV UR5, `(.L_x_4018) ;  /* 0x0000004e05507947 */ /* 0x000fea000b800000 */
.L_x_4135:
[----:B------:R-:W-:Y:S01]  /*1bbb0*/  SHF.R.S32.HI R31, RZ, 0x1f, R18 ;  /* 0x0000001fff1f7819 */ /* 0x000fe20000011412 */
[----:B------:R-:W-:Y:S06]  /*1bbc0*/  @!P2 BRA `(.L_x_4019) ;  /* 0x000000000004a947 */ /* 0x000fec0003800000 */
[----:B------:R-:W-:Y:S01]  /*1bbd0*/  BPT.TRAP 0x1 ;  /* 0x000000040000795c */ /* 0x000fe20000300000 */
.L_x_4019:
[----:B------:R-:W-:Y:S01]  /*1bbe0*/  SHF.R.S32.HI R5, RZ, 0x1f, R0 ;  /* 0x0000001fff057819 */ /* 0x000fe20000011400 */
[----:B------:R-:W-:Y:S01]  /*1bbf0*/  ULDC.64 UR4, c[0x0][0x328] ;  /* 0x0000ca0000047ab9 */ /* 0x000fe20000000a00 */
[----:B------:R-:W-:Y:S03]  /*1bc00*/  BSSY B0, `(.L_x_4020) ;  /* 0x0000017000007945 */ /* 0x000fe60003800000 */
[----:B0-----:R-:W-:-:S04]  /*1bc10*/  IMAD R3, R5, UR4, RZ ;  /* 0x0000000405037c24 */ /* 0x001fc8000f8e02ff */
        /* <DEDUP_REMOVED lines=21> */
.L_x_4136:
[----:B------:R-:W-:Y:S05]  /*1bd70*/  BSYNC B0 ;  /* 0x0000000000007941 */ /* 0x000fea0003800000 */
.L_x_4020:
[----:B------:R-:W2:Y:S01]  /*1bd80*/  LDL R3, [R1] ;  /* 0x0000000001037983 */ /* 0x000ea20000100800 */
[----:B------:R-:W-:-:S03]  /*1bd90*/  ULDC.64 UR4, c[0x0][0x300] ;  /* 0x0000c00000047ab9 */ /* 0x000fc60000000a00 */
[----:B------:R-:W3:Y:S01]  /*1bda0*/  LDL R9, [R1+0x8] ;  /* 0x0000080001097983 */ /* 0x000ee20000100800 */
[----:B------:R-:W-:Y:S01]  /*1bdb0*/  IMAD R5, R5, UR4, RZ ;  /* 0x0000000405057c24 */ /* 0x000fe2000f8e02ff */
[----:B------:R-:W1:Y:S03]  /*1bdc0*/  S2R R8, SR_TID.X ;  /* 0x0000000000087919 */ /* 0x000e660000002100 */
[----:B------:R-:W-:Y:S01]  /*1bdd0*/  IMAD R5, R0, UR5, R5 ;  /* 0x0000000500057c24 */ /* 0x000fe2000f8e0205 */
[----:B-1----:R-:W-:-:S04]  /*1bde0*/  LOP3.LUT R8, R8, 0x7f, RZ, 0xc0, !PT ;  /* 0x0000007f08087812 */ /* 0x002fc800078ec0ff */
[----:B------:R-:W-:Y:S02]  /*1bdf0*/  SHF.R.U32.HI R8, RZ, 0x3, R8 ;  /* 0x00000003ff087819 */ /* 0x000fe40000011608 */
[C---:B--2---:R-:W-:Y:S02]  /*1be00*/  LOP3.LUT P4, RZ, R3.reuse, 0x4, RZ, 0xc0, !PT ;  /* 0x0000000403ff7812 */ /* 0x044fe4000788c0ff */
[C---:B------:R-:W-:Y:S02]  /*1be10*/  LOP3.LUT P3, RZ, R3.reuse, 0x2, RZ, 0xc0, !PT ;  /* 0x0000000203ff7812 */ /* 0x040fe4000786c0ff */
[----:B------:R-:W-:Y:S01]  /*1be20*/  LOP3.LUT P2, RZ, R3, 0x1, RZ, 0xc0, !PT ;  /* 0x0000000103ff7812 */ /* 0x000fe2000784c0ff */
[----:B0-----:R-:W-:Y:S01]  /*1be30*/  IMAD.WIDE.U32 R2, R0, UR4, RZ ;  /* 0x0000000400027c25 */ /* 0x001fe2000f8e00ff */
[----:B------:R-:W-:-:S03]  /*1be40*/  ULDC.64 UR4, c[0x0][0x310] ;  /* 0x0000c40000047ab9 */ /* 0x000fc60000000a00 */
[----:B------:R-:W-:Y:S02]  /*1be50*/  IMAD.IADD R3, R3, 0x1, R5 ;  /* 0x0000000103037824 */ /* 0x000fe400078e0205 */
[----:B------:R-:W-:Y:S02]  /*1be60*/  IMAD R6, R6, UR4, RZ ;  /* 0x0000000406067c24 */ /* 0x000fe4000f8e02ff */
[----:B------:R-:W-:-:S04]  /*1be70*/  IMAD.WIDE.U32 R2, R4, UR4, R2 ;  /* 0x0000000404027c25 */ /* 0x000fc8000f8e0002 */
[----:B------:R-:W-:Y:S01]  /*1be80*/  IMAD R6, R4, UR5, R6 ;  /* 0x0000000504067c24 */ /* 0x000fe2000f8e0206 */
[----:B------:R-:W-:Y:S01]  /*1be90*/  ULDC.64 UR4, c[0x0][0x308] ;  /* 0x0000c20000047ab9 */ /* 0x000fe20000000a00 */
[----:B------:R-:W-:Y:S02]  /*1bea0*/  IMAD R5, R26, 0x4800, R37 ;  /* 0x000048001a057824 */ /* 0x000fe400078e0225 */
[----:B------:R-:W-:Y:S01]  /*1beb0*/  IMAD R0, R31, UR4, RZ ;  /* 0x000000041f007c24 */ /* 0x000fe2000f8e02ff */
[----:B------:R-:W-:Y:S01]  /*1bec0*/  IADD3 R3, R3, R6, RZ ;  /* 0x0000000603037210 */ /* 0x000fe20007ffe0ff */
[----:B---3--:R-:W-:Y:S02]  /*1bed0*/  IMAD R6, R25, -0x60, R9 ;  /* 0xffffffa019067824 */ /* 0x008fe400078e0209 */
        /* <DEDUP_REMOVED lines=24> */
[----:B------:R-:W-:-:S03]  /*1c060*/  @P1 LEA R8, R5, R22, 0x1 ;  /* 0x0000001605081211 */ /* 0x000fc600078e08ff */
        /* <DEDUP_REMOVED lines=35> */
[----:B------:R-:W-:Y:S01]  /*1c2a0*/  @P1 LEA R8, R5, R22, 0x1 ;  /* 0x0000001605081211 */ /* 0x000fe200078e08ff */
        /* <DEDUP_REMOVED lines=11> */
.L_x_4150:
        /* <DEDUP_REMOVED lines=12> */
.L_x_4023:
        /* <DEDUP_REMOVED lines=11> */
.L_x_4024:
[----:B-1----:R1:W5:Y:S01]  /*1c4d0*/  LDL.LU R3, [R1+0x18] ;  /* 0x0000180001037983 */ /* 0x0023620000300800 */
[----:B------:R1:W-:Y:S02]  /*1c4e0*/  SYNCS.ARRIVE.TRANS64.A1T0 RZ, [R7+URZ+0x30830], RZ ;  /* 0x030830ff07ff79a7 */ /* 0x0003e4000810003f */
[----:B------:R-:W-:Y:S05]  /*1c4f0*/  WARPSYNC.ALL ;  /* 0x0000000000007948 */ /* 0x000fea0003800000 */
[----:B------:R-:W-:Y:S01]  /*1c500*/  ULDC.64 UR6, c[0x0][0xa00] ;  /* 0x0002800000067ab9 */ /* 0x000fe20000000a00 */
[----:B------:R-:W-:Y:S01]  /*1c510*/  ULDC.64 UR4, c[0x0][0x298] ;  /* 0x0000a60000047ab9 */ /* 0x000fe20000000a00 */
[----:B------:R-:W-:Y:S01]  /*1c520*/  BAR.SYNC.DEFER_BLOCKING 0x8, 0x180 ;  /* 0x0206000000007b1d */ /* 0x000fe20000010000 */
[----:B------:R-:W-:Y:S01]  /*1c530*/  ISETP.NE.U32.AND P0, PT, RZ, UR6, PT ;  /* 0x00000006ff007c0c */ /* 0x000fe2000bf05070 */
[----:B0-----:R-:W-:Y:S01]  /*1c540*/  IMAD.WIDE.U32 R4, R34, UR4, RZ ;  /* 0x0000000422047c25 */ /* 0x001fe2000f8e00ff */
[----:B------:R-:W-:-:S02]  /*1c550*/  IADD3 R2, R22, 0x12400, RZ ;  /* 0x0001240016027810 */ /* 0x000fc40007ffe0ff */
[----:B------:R-:W-:Y:S01]  /*1c560*/  ISETP.NE.AND.EX P0, PT, RZ, UR7, PT, P0 ;  /* 0x00000007ff007c0c */ /* 0x000fe2000bf05300 */
[----:B------:R-:W-:Y:S01]  /*1c570*/  BSSY B6, `(.L_x_4025) ;  /* 0x000001b000067945 */ /* 0x000fe20003800000 */
[----:B------:R-:W-:Y:S02]  /*1c580*/  SHF.R.S32.HI R0, RZ, 0x1f, R34 ;  /* 0x0000001fff007819 */ /* 0x000fe40000011422 */
[----:B------:R-:W-:-:S03]  /*1c590*/  SEL R30, R30, RZ, !P0 ;  /* 0x000000ff1e1e7207 */ /* 0x000fc60004000000 */
[----:B------:R-:W-:-:S04]  /*1c5a0*/  IMAD R0, R0, UR4, RZ ;  /* 0x0000000400007c24 */ /* 0x000fc8000f8e02ff */
[----:B------:R-:W-:-:S04]  /*1c5b0*/  IMAD R0, R34, UR5, R0 ;  /* 0x0000000522007c24 */ /* 0x000fc8000f8e0200 */
[----:B------:R-:W-:Y:S01]  /*1c5c0*/  IMAD.IADD R34, R5, 0x1, R0 ;  /* 0x0000000105227824 */ /* 0x000fe200078e0200 */
[----:B-----5:R-:W-:Y:S02]  /*1c5d0*/  SEL R3, R3, RZ, !P0 ;  /* 0x000000ff03037207 */ /* 0x020fe40004000000 */
[----:B------:R-:W-:-:S03]  /*1c5e0*/  LOP3.LUT P0, RZ, R2, 0x3ff, RZ, 0xc0, !PT ;  /* 0x000003ff02ff7812 */ /* 0x000fc6000780c0ff */
[----:B------:R0:W-:Y:S04]  /*1c5f0*/  STL [R1+0x2c], R3 ;  /* 0x00002c0301007387 */ /* 0x0001e80000100800 */
[----:B------:R0:W-:Y:S06]  /*1c600*/  STL.64 [R1+0x18], R4 ;  /* 0x0000180401007387 */ /* 0x0001ec0000100a00 */
        /* <DEDUP_REMOVED lines=9> */
[----:B------:R-:W-:Y:S01]  /*1c6a0*/  MOV R10, UR8 ;  /* 0x00000008000a7c02 */ /* 0x000fe20008000f00 */
[----:B-1----:R-:W-:Y:S01]  /*1c6b0*/  IMAD.U32 R7, RZ, RZ, UR7 ;  /* 0x00000007ff077e24 */ /* 0x002fe2000f8e00ff */
[----:B------:R-:W-:Y:S01]  /*1c6c0*/  MOV R12, 0x1 ;  /* 0x00000001000c7802 */ /* 0x000fe20000000f00 */
[----:B------:R-:W-:-:S02]  /*1c6d0*/  IMAD.U32 R11, RZ, RZ, UR9 ;  /* 0x00000009ff0b7e24 */ /* 0x000fc4000f8e00ff */
[----:B------:R-:W-:Y:S02]  /*1c6e0*/  IMAD.MOV.U32 R8, RZ, RZ, 0x70 ;  /* 0x00000070ff087424 */ /* 0x000fe400078e00ff */
[----:B------:R-:W-:-:S07]  /*1c6f0*/  IMAD.MOV.U32 R13, RZ, RZ, RZ ;  /* 0x000000ffff0d7224 */ /* 0x000fce00078e00ff */
[----:B------:R-:W-:-:S07]  /*1c700*/  LEPC R20, `(.L_x_4026) ;  /* 0x000000001014794e */ /* 0x000fce0000000000 */
[----:B0-----:R-:W-:Y:S05]  /*1c710*/  CALL.ABS.NOINC R2 ;  /* 0x0000000002007343 */ /* 0x001fea0003c00000 */
.L_x_4026:
[----:B------:R-:W-:Y:S05]  /*1c720*/  BSYNC B6 ;  /* 0x0000000000067941 */ /* 0x000fea0003800000 */
.L_x_4025:
[----:B------:R-:W2:Y:S01]  /*1c730*/  LDL.LU R20, [R1+0x2c] ;  /* 0x00002c0001147983 */ /* 0x000ea20000300800 */
[----:B------:R-:W-:Y:S01]  /*1c740*/  ULDC.64 UR4, c[0x0][0x2d8] ;  /* 0x0000b60000047ab9 */ /* 0x000fe20000000a00 */
[----:B------:R-:W3:Y:S02]  /*1c750*/  LDC R8, c[0x0][0x448] ;  /* 0x00011200ff087b82 */ /* 0x000ee40000000800 */
[----:B0-----:R-:W4:Y:S01]  /*1c760*/  LDL.LU.64 R2, [R1+0x18] ;  /* 0x0000180001027983 */ /* 0x001f220000300a00 */
[----:B------:R-:W-:Y:S01]  /*1c770*/  SHF.L.U32 R4, R17, 0x7, RZ ;  /* 0x0000000711047819 */ /* 0x000fe200000006ff */
[----:B------:R-:W-:Y:S02]  /*1c780*/  IMAD R0, R31, UR4, RZ ;  /* 0x000000041f007c24 */ /* 0x000fe4000f8e02ff */
[----:B------:R0:W5:Y:S02]  /*1c790*/  LDL R17, [R1+0x20] ;  /* 0x0000200001117983 */ /* 0x0001640000100800 */
[----:B------:R-:W-:-:S02]  /*1c7a0*/  IMAD R5, R18, UR5, R0 ;  /* 0x0000000512057c24 */ /* 0x000fc4000f8e0200 */
[----:B------:R0:W5:Y:S01]  /*1c7b0*/  LDL R9, [R1+0x4] ;  /* 0x0000040001097983 */ /* 0x0001620000100800 */
[----:B---3--:R-:W-:Y:S01]  /*1c7c0*/  ISETP.NE.AND P0, PT, R8, 0x1, PT ;  /* 0x000000010800780c */ /* 0x008fe20003f05270 */
[----:B----4-:R-:W-:Y:S02]  /*1c7d0*/  IMAD.MOV.U32 R3, RZ, RZ, R34 ;  /* 0x000000ffff037224 */ /* 0x010fe400078e0022 */
[----:B------:R-:W-:Y:S01]  /*1c7e0*/  IMAD.WIDE.U32 R2, R18, UR4, R2 ;  /* 0x0000000412027c25 */ /* 0x000fe2000f8e0002 */
[----:B------:R-:W-:-:S04]  /*1c7f0*/  ULDC.64 UR4, c[0x0][0x2e0] ;  /* 0x0000b80000047ab9 */ /* 0x000fc80000000a00 */
[----:B------:R-:W-:Y:S01]  /*1c800*/  IADD3 R3, R3, R5, RZ ;  /* 0x0000000503037210 */ /* 0x000fe20007ffe0ff */
[----:B--2---:R-:W-:Y:S02]  /*1c810*/  IMAD R5, R20, UR4, RZ ;  /* 0x0000000414057c24 */ /* 0x004fe4000f8e02ff */
[----:B------:R-:W2:Y:S02]  /*1c820*/  S2R R20, SR_TID.X ;  /* 0x0000000000147919 */ /* 0x000ea40000002100 */
[C---:B------:R-:W-:Y:S02]  /*1c830*/  IMAD R0, R30.reuse, UR5, R5 ;  /* 0x000000051e007c24 */ /* 0x040fe4000f8e0205 */
[----:B------:R-:W-:Y:S01]  /*1c840*/  IMAD.WIDE.U32 R2, R30, UR4, R2 ;  /* 0x000000041e027c25 */ /* 0x000fe2000f8e0002 */
[----:B------:R-:W1:Y:S01]  /*1c850*/  @P0 LDC R5, c[0x0][0x44c] ;  /* 0x00011300ff050b82 */ /* 0x000e620000000800 */
[----:B------:R-:W-:Y:S02]  /*1c860*/  ULDC.64 UR4, c[0x0][0x2d0] ;  /* 0x0000b40000047ab9 */ /* 0x000fe40000000a00 */
[----:B------:R-:W-:-:S05]  /*1c870*/  IMAD.IADD R3, R3, 0x1, R0 ;  /* 0x0000000103037824 */ /* 0x000fca00078e0200 */
[----:B------:R-:W3:Y:S01]  /*1c880*/  @P0 LDC R0, c[0x0][0x450] ;  /* 0x00011400ff000b82 */ /* 0x000ee20000000800 */
[----:B--2---:R-:W-:-:S04]  /*1c890*/  LOP3.LUT R20, R20, 0x7f, RZ, 0xc0, !PT ;  /* 0x0000007f14147812 */ /* 0x004fc800078ec0ff */
[----:B------:R-:W-:Y:S02]  /*1c8a0*/  SHF.R.U32.HI R21, RZ, 0x3, R20 ;  /* 0x00000003ff157819 */ /* 0x000fe40000011614 */
[----:B------:R-:W2:Y:S02]  /*1c8b0*/  S2R R20, SR_TID.X ;  /* 0x0000000000147919 */ /* 0x000ea40000002100 */
[----:B--2---:R-:W-:-:S05]  /*1c8c0*/  IMAD.SHL.U32 R20, R20, 0x10, RZ ;  /* 0x0000001014147824 */ /* 0x004fca00078e00ff */
[----:B------:R-:W-:-:S04]  /*1c8d0*/  LOP3.LUT R20, R21, 0x70, R20, 0xf8, !PT ;  /* 0x0000007015147812 */ /* 0x000fc800078ef814 */
[----:B------:R-:W-:-:S05]  /*1c8e0*/  LOP3.LUT R6, R20, R4, RZ, 0xfc, !PT ;  /* 0x0000000414067212 */ /* 0x000fca00078efcff */
[----:B-1----:R-:W-:-:S04]  /*1c8f0*/  @P0 IMAD.HI.U32 R7, R6, R5, RZ ;  /* 0x0000000506070227 */ /* 0x002fc800078e00ff */
[----:B------:R-:W-:Y:S01]  /*1c900*/  IMAD.MOV.U32 R5, RZ, RZ, R6 ;  /* 0x000000ffff057224 */ /* 0x000fe200078e0006 */
[----:B---3--:R-:W-:-:S05]  /*1c910*/  @P0 SHF.R.U32.HI R5, RZ, R0, R7 ;  /* 0x00000000ff050219 */ /* 0x008fca0000011607 */
[----:B------:R-:W-:-:S04]  /*1c920*/  IMAD.MOV R0, RZ, RZ, -R5 ;  /* 0x000000ffff007224 */ /* 0x000fc800078e0a05 */
[----:B------:R-:W-:Y:S01]  /*1c930*/  IMAD R0, R8, R0, R6 ;  /* 0x0000000008007224 */ /* 0x000fe200078e0206 */
[----:B------:R-:W-:Y:S01]  /*1c940*/  SHF.R.S32.HI R6, RZ, 0x1f, R5 ;  /* 0x0000001fff067819 */ /* 0x000fe20000011405 */
[----:B------:R-:W1:Y:S01]  /*1c950*/  S2R R20, SR_TID.X ;  /* 0x0000000000147919 */ /* 0x000e620000002100 */
[----:B------:R-:W-:-:S04]  /*1c960*/  IMAD.WIDE.U32 R2, R5, UR4, R2 ;  /* 0x0000000405027c25 */ /* 0x000fc8000f8e0002 */
[----:B------:R-:W-:-:S04]  /*1c970*/  IMAD R6, R6, UR4, RZ ;  /* 0x0000000406067c24 */ /* 0x000fc8000f8e02ff */
[----:B------:R-:W-:Y:S01]  /*1c980*/  IMAD R5, R5, UR5, R6 ;  /* 0x0000000505057c24 */ /* 0x000fe2000f8e0206 */
[----:B------:R-:W-:-:S04]  /*1c990*/  ULDC.64 UR4, c[0x0][0x2c8] ;  /* 0x0000b20000047ab9 */ /* 0x000fc80000000a00 */
[----:B------:R-:W-:Y:S02]  /*1c9a0*/  IADD3 R3, R3, R5, RZ ;  /* 0x0000000503037210 */ /* 0x000fe40007ffe0ff */
[----:B------:R-:W-:-:S05]  /*1c9b0*/  SHF.R.S32.HI R5, RZ, 0x1f, R0 ;  /* 0x0000001fff057819 */ /* 0x000fca0000011400 */
[----:B------:R-:W-:Y:S02]  /*1c9c0*/  IMAD R5, R5, UR4, RZ ;  /* 0x0000000405057c24 */ /* 0x000fe4000f8e02ff */
[----:B------:R-:W-:-:S04]  /*1c9d0*/  IMAD.WIDE.U32 R2, R0, UR4, R2 ;  /* 0x0000000400027c25 */ /* 0x000fc8000f8e0002 */
[----:B------:R-:W-:Y:S01]  /*1c9e0*/  IMAD R5, R0, UR5, R5 ;  /* 0x0000000500057c24 */ /* 0x000fe2000f8e0205 */
[----:B------:R-:W-:Y:S02]  /*1c9f0*/  ULDC.64 UR4, c[0x0][0x280] ;  /* 0x0000a00000047ab9 */ /* 0x000fe40000000a00 */
[----:B------:R-:W-:Y:S01]  /*1ca00*/  LEA R0, P0, R2, UR4, 0x1 ;  /* 0x0000000402007c11 */ /* 0x000fe2000f8008ff */
[----:B------:R-:W-:Y:S01]  /*1ca10*/  IMAD.IADD R5, R3, 0x1, R5 ;  /* 0x0000000103057824 */ /* 0x000fe200078e0205 */
[----:B------:R-:W-:Y:S01]  /*1ca20*/  ULDC UR4, c[0x0][0x2b8] ;  /* 0x0000ae0000047ab9 */ /* 0x000fe20000000800 */
[----:B-1----:R-:W-:-:S03]  /*1ca30*/  LOP3.LUT R20, R20, 0x7f, RZ, 0xc0, !PT ;  /* 0x0000007f14147812 */ /* 0x002fc600078ec0ff */
[----:B------:R-:W-:Y:S01]  /*1ca40*/  LEA.HI.X R5, R2, UR5, R5, 0x1, P0 ;  /* 0x0000000502057c11 */ /* 0x000fe200080f0c05 */
[----:B------:R-:W-:Y:S01]  /*1ca50*/  UMOV UR5, 0xffffffff ;  /* 0xffffffff00057882 */ /* 0x000fe20000000000 */
[----:B------:R-:W-:Y:S02]  /*1ca60*/  ISETP.GE.AND P3, PT, R33, UR4, PT ;  /* 0x0000000421007c0c */ /* 0x000fe4000bf66270 */
[----:B------:R-:W-:Y:S02]  /*1ca70*/  ISETP.GE.AND P2, PT, R36, UR4, PT ;  /* 0x0000000424007c0c */ /* 0x000fe4000bf46270 */
[----:B------:R-:W-:Y:S02]  /*1ca80*/  ISETP.GE.AND P0, PT, R35, UR4, PT ;  /* 0x0000000423007c0c */ /* 0x000fe4000bf06270 */
[----:B------:R-:W-:Y:S01]  /*1ca90*/  SHF.R.U32.HI R10, RZ, 0x3, R20 ;  /* 0x00000003ff0a7819 */ /* 0x000fe20000011614 */
[----:B0-----:R-:W-:Y:S10]  /*1caa0*/  BRA.DIV UR5, `(.L_x_4027) ;  /* 0x0000004a050c7947 */ /* 0x001ff4000b800000 */
[----:B------:R-:W0:Y:S01]  /*1cab0*/  SHFL.IDX PT, R14, R0, RZ, 0x181f ;  /* 0x00181fff000e7589 */ /* 0x000e2200000e0000 */
[----:B-----5:R-:W-:Y:S02]  /*1cac0*/  IMAD R6, R17, R8, RZ ;  /* 0x0000000811067224 */ /* 0x020fe400078e02ff */
[----:B------:R-:W-:Y:S01]  /*1cad0*/  IMAD.IADD R4, R10, 0x1, R4 ;  /* 0x000000010a047824 */ /* 0x000fe200078e0204 */
[----:B------:R-:W1:Y:S03]  /*1cae0*/  SHFL.IDX PT, R2, R5, RZ, 0x181f ;  /* 0x00181fff05027589 */ /* 0x000e6600000e0000 */
[C---:B------:R-:W-:Y:S01]  /*1caf0*/  VIADD R7, R4.reuse, 0x10 ;  /* 0x0000001004077836 */ /* 0x040fe20000000000 */
[----:B------:R-:W-:-:S13]  /*1cb00*/  ISETP.GE.AND P1, PT, R4, R6, PT ;  /* 0x000000060400720c */ /* 0x000fda0003f26270 */
[----:B0-----:R-:W-:-:S04]  /*1cb10*/  @!P1 LEA R14, P4, R33, R14, 0x1 ;  /* 0x0000000e210e9211 */ /* 0x001fc800078808ff */
[----:B-1----:R-:W-:Y:S01]  /*1cb20*/  @!P1 IADD3.X R3, RZ, R2, RZ, P4, !PT ;  /* 0x00000002ff039210 */ /* 0x002fe200027fe4ff */
[----:B------:R-:W-:Y:S02]  /*1cb30*/  @!P1 IMAD.MOV.U32 R2, RZ, RZ, R14 ;  /* 0x000000ffff029224 */ /* 0x000fe400078e000e */
[----:B------:R-:W0:Y:S04]  /*1cb40*/  SHFL.IDX PT, R14, R0, 0x1, 0x181f ;  /* 0x00381f00000e7f89 */ /* 0x000e2800000e0000 */
        /* <DEDUP_REMOVED lines=9> */
[----:B------:R-:W-:Y:S01]  /*1cbe0*/  @!P1 IMAD.MOV.U32 R3, RZ, RZ, R7 ;  /* 0x000000ffff039224 */ /* 0x000fe200078e0007 */
[----:B------:R-:W-:-:S04]  /*1cbf0*/  IADD3 R7, R4, 0x20, RZ ;  /* 0x0000002004077810 */ /* 0x000fc80007ffe0ff */
        /* <DEDUP_REMOVED lines=8> */
[----:B------:R-:W0:Y:S01]  /*1cc80*/  SHFL.IDX PT, R14, R0, 0x3, 0x181f ;  /* 0x00781f00000e7f89 */ /* 0x000e2200000e0000 */
[----:B------:R-:W-:Y:S01]  /*1cc90*/  @!P1 MOV R3, R7 ;  /* 0x0000000700039202 */ /* 0x000fe20000000f00 */
[----:B------:R-:W-:-:S04]  /*1cca0*/  VIADD R7, R4, 0x30 ;  /* 0x0000003004077836 */ /* 0x000fc80000000000 */
        /* <DEDUP_REMOVED lines=38> */
[----:B0-----:R-:W-:Y:S01]  /*1cf10*/  @!P1 LEA R14, P4, R33, R14, 0x1 ;  /* 0x0000000e210e9211 */ /* 0x001fe200078808ff */
[----:B------:R-:W0:Y:S04]  /*1cf20*/  SHFL.IDX PT, R5, R5, 0x7, 0x181f ;  /* 0x00f81f0005057f89 */ /* 0x000e2800000e0000 */
[----:B-1----:R-:W-:Y:S01]  /*1cf30*/  @!P1 IMAD.X R7, RZ, RZ, R2, P4 ;  /* 0x000000ffff079224 */ /* 0x002fe200020e0602 */
[----:B------:R-:W-:-:S02]  /*1cf40*/  @!P1 MOV R2, R14 ;  /* 0x0000000e00029202 */ /* 0x000fc40000000f00 */
[----:B------:R1:W2:Y:S01]  /*1cf50*/  SHFL.IDX PT, R14, R0, 0x7, 0x181f ;  /* 0x00f81f00000e7f89 */ /* 0x0002a200000e0000 */
[----:B------:R-:W-:-:S05]  /*1cf60*/  @!P1 IMAD.MOV.U32 R3, RZ, RZ, R7 ;  /* 0x000000ffff039224 */ /* 0x000fca00078e0007 */
[----:B------:R1:W-:Y:S04]  /*1cf70*/  @!P1 LDGSTS.E.BYPASS.LTC128B.128 [R9+0x15400], desc[UR56][R2.64], !P3 ;  /* 0x1540000002099fae */ /* 0x0003e8000d901d78 */
[----:B------:R1:W-:Y:S04]  /*1cf80*/  @!P1 LDGSTS.E.BYPASS.LTC128B.128 [R9+0x19400], desc[UR56][R2.64+0x80], !P2 ;  /* 0x1940008002099fae */ /* 0x0003e8000d101d78 */
[----:B0-----:R1:W-:Y:S02]  /*1cf90*/  @!P1 LDGSTS.E.BYPASS.LTC128B.128 [R9+0x1d400], desc[UR56][R2.64+0x100], !P0 ;  /* 0x1d40010002099fae */ /* 0x0013e4000c101d78 */
.L_x_4167:
[----:B-1----:R-:W-:Y:S01]  /*1cfa0*/  VIADD R3, R4, 0x70 ;  /* 0x0000007004037836 */ /* 0x002fe20000000000 */
[----:B------:R-:W-:Y:S04]  /*1cfb0*/  BSSY B0, `(.L_x_4028) ;  /* 0x000000b000007945 */ /* 0x000fe80003800000 */
[----:B------:R-:W-:-:S13]  /*1cfc0*/  ISETP.GE.AND P1, PT, R3, R6, PT ;  /* 0x000000060300720c */ /* 0x000fda0003f26270 */
[----:B------:R-:W-:Y:S05]  /*1cfd0*/  @P1 BRA `(.L_x_4029) ;  /* 0x0000000000201947 */ /* 0x000fea0003800000 */
[----:B--2---:R-:W-:-:S04]  /*1cfe0*/  LEA R2, P1, R33, R14, 0x1 ;  /* 0x0000000e21027211 */ /* 0x004fc800078208ff */
[----:B------:R-:W-:-:S05]  /*1cff0*/  IADD3.X R3, RZ, R5, RZ, P1, !PT ;  /* 0x00000005ff037210 */ /* 0x000fca0000ffe4ff */
[----:B------:R-:W-:Y:S01]  /*1d000*/  @!PT LDS RZ, [RZ] ;  /* 0x00000000fffff984 */ /* 0x000fe20000000800 */
[----:B------:R-:W-:Y:S01]  /*1d010*/  @!PT LDS RZ, [RZ] ;  /* 0x00000000fffff984 */ /* 0x000fe20000000800 */
[----:B------:R-:W-:Y:S01]  /*1d020*/  @!PT LDS RZ, [RZ] ;  /* 0x00000000fffff984 */ /* 0x000fe20000000800 */
[----:B------:R0:W-:Y:S04]  /*1d030*/  LDGSTS.E.BYPASS.LTC128B.128 [R9+0x15c00], desc[UR56][R2.64], !P3 ;  /* 0x15c0000002097fae */ /* 0x0001e8000d901d78 */
[----:B------:R0:W-:Y:S04]  /*1d040*/  LDGSTS.E.BYPASS.LTC128B.128 [R9+0x19c00], desc[UR56][R2.64+0x80], !P2 ;  /* 0x19c0008002097fae */ /* 0x0001e8000d101d78 */
[----:B------:R0:W-:Y:S02]  /*1d050*/  LDGSTS.E.BYPASS.LTC128B.128 [R9+0x1dc00], desc[UR56][R2.64+0x100], !P0 ;  /* 0x1dc0010002097fae */ /* 0x0001e4000c101d78 */
.L_x_4029:
[----:B------:R-:W-:Y:S05]  /*1d060*/  BSYNC B0 ;  /* 0x0000000000007941 */ /* 0x000fea0003800000 */
.L_x_4028:
[----:B------:R-:W-:Y:S01]  /*1d070*/  NOP ;  /* 0x0000000000007918 */ /* 0x000fe20000000000 */
[----:B------:R-:W-:-:S13]  /*1d080*/  PLOP3.LUT P0, PT, PT, PT, PT, 0x80, 0x0 ;  /* 0x000000000000781c */ /* 0x000fda0003f0f070 */
.L_x_4030:
        /* <DEDUP_REMOVED lines=18> */
.L_x_4168:
[----:B------:R-:W-:Y:S05]  /*1d1b0*/  BSYNC B0 ;  /* 0x0000000000007941 */ /* 0x000fea0003800000 */
.L_x_4031:
[----:B------:R-:W3:Y:S01]  /*1d1c0*/  LDL R0, [R1+0x8] ;  /* 0x0000080001007983 */ /* 0x000ee20000100800 */
        /* <DEDUP_REMOVED lines=10> */
[----:B------:R-:W-:Y:S02]  /*1d270*/  ISETP.GE.AND P1, PT, R35, UR4, PT ;  /* 0x0000000423007c0c */ /* 0x000fe4000bf26270 */
[----:B---3--:R-:W-:-:S11]  /*1d280*/  IADD3 R6, R0, -0x2, RZ ;  /* 0xfffffffe00067810 */ /* 0x008fd60007ffe0ff */
.L_x_4047:
[----:B------:R-:W3:Y:S01]  /*1d290*/  LDL R4, [R1+0xc] ;  /* 0x00000c0001047983 */ /* 0x000ee20000100800 */
[----:B------:R-:W1:Y:S03]  /*1d2a0*/  LDC R7, c[0x0][0x430] ;  /* 0x00010c00ff077b82 */ /* 0x000e660000000800 */
[----:B------:R-:W4:Y:S04]  /*1d2b0*/  LDL R8, [R1+0x10] ;  /* 0x0000100001087983 */ /* 0x000f280000100800 */
[----:B------:R-:W2:Y:S01]  /*1d2c0*/  LDL R11, [R1+0x38] ;  /* 0x00003800010b7983 */ /* 0x000ea20000100800 */
[----:B------:R-:W0:Y:S02]  /*1d2d0*/  S2R R0, SR_TID.X ;  /* 0x0000000000007919 */ /* 0x000e240000002100 */
[----:B0-----:R-:W-:-:S04]  /*1d2e0*/  LOP3.LUT R0, R0, 0x7f, RZ, 0xc0, !PT ;  /* 0x0000007f00007812 */ /* 0x001fc800078ec0ff */
[----:B------:R-:W-:Y:S02]  /*1d2f0*/  SHF.R.U32.HI R2, RZ, 0x3, R0 ;  /* 0x00000003ff027819 */ /* 0x000fe40000011600 */
[----:B------:R-:W0:Y:S01]  /*1d300*/  S2R R0, SR_TID.X ;  /* 0x0000000000007919 */ /* 0x000e220000002100 */
[----:B-1----:R-:W-:-:S13]  /*1d310*/  ISETP.NE.AND P0, PT, R7, 0x1, PT ;  /* 0x000000010700780c */ /* 0x002fda0003f05270 */
[----:B------:R-:W1:Y:S01]  /*1d320*/  @P0 LDC R3, c[0x0][0x438] ;  /* 0x00010e00ff030b82 */ /* 0x000e620000000800 */
[----:B0-----:R-:W-:-:S05]  /*1d330*/  IMAD.SHL.U32 R0, R0, 0x10, RZ ;  /* 0x0000001000007824 */ /* 0x001fca00078e00ff */
[----:B------:R-:W-:Y:S02]  /*1d340*/  LOP3.LUT R0, R2, 0x70, R0, 0xf8, !PT ;  /* 0x0000007002007812 */ /* 0x000fe400078ef800 */
[----:B------:R-:W0:Y:S02]  /*1d350*/  @P0 LDC R2, c[0x0][0x434] ;  /* 0x00010d00ff020b82 */ /* 0x000e240000000800 */
[----:B------:R-:W-:Y:S01]  /*1d360*/  ISETP.GT.U32.AND P4, PT, R0, 0x5f, PT ;  /* 0x0000005f0000780c */ /* 0x000fe20003f84070 */
[----:B------:R-:W-:Y:S01]  /*1d370*/  VIADD R26, R10, 0x1 ;  /* 0x000000010a1a7836 */ /* 0x000fe20000000000 */
[----:B------:R-:W-:Y:S05]  /*1d380*/  YIELD ;  /* 0x0000000000007946 */ /* 0x000fea0003800000 */
[----:B------:R-:W-:Y:S01]  /*1d390*/  MOV R25, R6 ;  /* 0x0000000600197202 */ /* 0x000fe20000000f00 */
[----:B---3--:R-:W-:-:S05]  /*1d3a0*/  IMAD R9, R6, 0x60, R4 ;  /* 0x0000006006097824 */ /* 0x008fca00078e0204 */
[----:B------:R-:W4:Y:S01]  /*1d3b0*/  @!P4 LDC.64 R4, c[0x0][0x428] ;  /* 0x00010a00ff04cb82 */ /* 0x000f220000000a00 */
[----:B------:R-:W-:-:S04]  /*1d3c0*/  IMAD.IADD R9, R0, 0x1, R9 ;  /* 0x0000000100097824 */ /* 0x000fc800078e0209 */
[----:B0-----:R-:W-:Y:S01]  /*1d3d0*/  @P0 IMAD.HI.U32 R2, R9, R2, RZ ;  /* 0x0000000209020227 */ /* 0x001fe200078e00ff */
[----:B------:R-:W-:-:S04]  /*1d3e0*/  MOV R0, R9 ;  /* 0x0000000900007202 */ /* 0x000fc80000000f00 */
[----:B-1----:R-:W-:-:S04]  /*1d3f0*/  @P0 SHF.R.U32.HI R0, RZ, R3, R2 ;  /* 0x00000003ff000219 */ /* 0x002fc80000011602 */
[--C-:B------:R-:W-:Y:S01]  /*1d400*/  @!P4 SHF.R.S32.HI R3, RZ, 0x1f, R0.reuse ;  /* 0x0000001fff03c819 */ /* 0x100fe20000011400 */
[----:B------:R-:W-:Y:S02]  /*1d410*/  @!P4 IMAD.MOV.U32 R2, RZ, RZ, R0 ;  /* 0x000000ffff02c224 */ /* 0x000fe400078e0000 */
[-C--:B----4-:R-:W-:Y:S02]  /*1d420*/  @!P4 IMAD R8, R8, R4.reuse, RZ ;  /* 0x000000040808c224 */ /* 0x090fe400078e02ff */
[----:B------:R-:W-:-:S04]  /*1d430*/  @!P4 IMAD.WIDE.U32 R2, R32, R4, R2 ;  /* 0x000000042002c225 */ /* 0x000fc800078e0002 */
[----:B------:R-:W-:Y:S02]  /*1d440*/  @!P4 IMAD R8, R32, R5, R8 ;  /* 0x000000052008c224 */ /* 0x000fe400078e0208 */
[----:B------:R-:W0:Y:S01]  /*1d450*/  @!P4 LDC.64 R4, c[0x0][0x418] ;  /* 0x00010600ff04cb82 */ /* 0x000e220000000a00 */
[----:B------:R-:W-:Y:S01]  /*1d460*/  IADD3 R0, -R0, RZ, RZ ;  /* 0x000000ff00007210 */ /* 0x000fe20007ffe1ff */
[----:B------:R-:W-:-:S04]  /*1d470*/  @!P4 IMAD.IADD R3, R8, 0x1, R3 ;  /* 0x000000010803c824 */ /* 0x000fc800078e0203 */
[----:B------:R-:W-:Y:S02]  /*1d480*/  IMAD R9, R7, R0, R9 ;  /* 0x0000000007097224 */ /* 0x000fe400078e0209 */
[----:B------:R-:W-:Y:S01]  /*1d490*/  IMAD.MOV.U32 R0, RZ, RZ, RZ ;  /* 0x000000ffff007224 */ /* 0x000fe200078e00ff */
[----:B0-----:R-:W-:-:S04]  /*1d4a0*/  @!P4 LEA R4, P0, R2, R4, 0x2 ;  /* 0x000000040204c211 */ /* 0x001fc800078010ff */
[----:B------:R-:W-:-:S05]  /*1d4b0*/  @!P4 LEA.HI.X R5, R2, R5, R3, 0x2, P0 ;  /* 0x000000050205c211 */ /* 0x000fca00000f1403 */
[----:B------:R0:W5:Y:S01]  /*1d4c0*/  @!P4 LDG.E R0, desc[UR56][R4.64] ;  /* 0x000000380400c981 */ /* 0x000162000c1e1900 */
[----:B--2---:R-:W-:Y:S02]  /*1d4d0*/  ISETP.NE.AND P4, PT, R11, 0x3, PT ;  /* 0x000000030b00780c */ /* 0x004fe40003f85270 */
[----:B------:R-:W-:-:S04]  /*1d4e0*/  ISETP.NE.AND P0, PT, R26, 0x2, PT ;  /* 0x000000021a00780c */ /* 0x000fc80003f05270 */
[----:B------:R-:W-:Y:S02]  /*1d4f0*/  SEL R28, RZ, 0x1, P0 ;  /* 0x00000001ff1c7807 */ /* 0x000fe40000000000 */
[----:B------:R-:W-:Y:S02]  /*1d500*/  SEL R26, R26, RZ, P0 ;  /* 0x000000ff1a1a7207 */ /* 0x000fe40000000000 */
[----:B------:R-:W-:-:S03]  /*1d510*/  LOP3.LUT R28, R17, R28, RZ, 0x3c, !PT ;  /* 0x0000001c111c7212 */ /* 0x000fc600078e3cff */
[----:B0-----:R-:W-:Y:S05]  /*1d520*/  @!P4 BRA `(.L_x_4035) ;  /* 0x000000000004c947 */ /* 0x001fea0003800000 */
[----:B------:R-:W-:Y:S01]  /*1d530*/  BPT.TRAP 0x1 ;  /* 0x000000040000795c */ /* 0x000fe20000300000 */
.L_x_4035:
[----:B------:R-:W-:Y:S01]  /*1d540*/  IMAD R7, R26, 0x8, R22 ;  /* 0x000000081a077824 */ /* 0x000fe200078e0216 */
[----:B------:R-:W-:Y:S01]  /*1d550*/  SHF.L.U32 R2, R28, 0x1f, RZ ;  /* 0x0000001f1c027819 */ /* 0x000fe200000006ff */
[----:B------:R-:W-:Y:S03]  /*1d560*/  BSSY B1, `(.L_x_4036) ;  /* 0x0000003000017945 */ /* 0x000fe60003800000 */
[----:B------:R-:W0:Y:S02]  /*1d570*/  SYNCS.PHASECHK.TRANS64.TRYWAIT P0, [R7+URZ+0x30840], R2 ;  /* 0x03084002070075a7 */ /* 0x000e24000800017f */
[----:B0-----:R-:W-:Y:S05]  /*1d580*/  @!P0 BRA `(.L_x_4037) ;  /* 0x0000004800048947 */ /* 0x001fea0003800000 */
.L_x_4169:
[----:B------:R-:W-:Y:S05]  /*1d590*/  BSYNC B1 ;  /* 0x0000000000017941 */ /* 0x000fea0003800000 */
.L_x_4036:
[----:B------:R-:W2:Y:S01]  /*1d5a0*/  LDL R3, [R1] ;  /* 0x0000000001037983 */ /* 0x000ea20000100800 */
[----:B------:R-:W-:Y:S01]  /*1d5b0*/  SHF.R.S32.HI R20, RZ, 0x1f, R9 ;  /* 0x0000001fff147819 */ /* 0x000fe20000011409 */
[----:B------:R-:W-:Y:S01]  /*1d5c0*/  ULDC.64 UR4, c[0x0][0x300] ;  /* 0x0000c00000047ab9 */ /* 0x000fe20000000a00 */
[----:B-----5:R-:W-:Y:S01]  /*1d5d0*/  SHF.R.S32.HI R21, RZ, 0x1f, R0 ;  /* 0x0000001fff157819 */ /* 0x020fe20000011400 */
[----:B------:R-:W-:Y:S02]  /*1d5e0*/  IMAD R5, R26, 0x4800, R37 ;  /* 0x000048001a057824 */ /* 0x000fe400078e0225 */
[----:B------:R-:W-:-:S04]  /*1d5f0*/  IMAD R4, R20, UR4, RZ ;  /* 0x0000000414047c24 */ /* 0x000fc8000f8e02ff */
[----:B------:R-:W-:Y:S01]  /*1d600*/  IMAD R4, R9, UR5, R4 ;  /* 0x0000000509047c24 */ /* 0x000fe2000f8e0204 */
[C---:B--2---:R-:W-:Y:S02]  /*1d610*/  LOP3.LUT P5, RZ, R3.reuse, 0x2, RZ, 0xc0, !PT ;  /* 0x0000000203ff7812 */ /* 0x044fe400078ac0ff */
[----:B------:R-:W-:Y:S01]  /*1d620*/  LOP3.LUT P4, RZ, R3, 0x1, RZ, 0xc0, !PT ;  /* 0x0000000103ff7812 */ /* 0x000fe2000788c0ff */
[----:B0-----:R-:W-:Y:S01]  /*1d630*/  IMAD.WIDE.U32 R2, R9, UR4, RZ ;  /* 0x0000000409027c25 */ /* 0x001fe2000f8e00ff */
        /* <DEDUP_REMOVED lines=16> */
[----:B------:R-:W2:Y:S01]  /*1d740*/  LDL R3, [R1] ;  /* 0x0000000001037983 */ /* 0x000ea20000100800 */
[----:B------:R-:W-:Y:S02]  /*1d750*/  IMAD.SHL.U32 R4, R33, 0x2, RZ ;  /* 0x0000000221047824 */ /* 0x000fe400078e00ff */
[----:B------:R-:W-:Y:S01]  /*1d760*/  IMAD R5, R5, 0x2, R22 ;  /* 0x0000000205057824 */ /* 0x000fe200078e0216 */
[----:B------:R-:W0:Y:S04]  /*1d770*/  SHFL.IDX PT, R2, R8, RZ, 0x181f ;  /* 0x00181fff08027589 */ /* 0x000e2800000e0000 */
[----:B------:R-:W-:Y:S01]  /*1d780*/  SHFL.IDX PT, R34, R6, 0x2, 0x181f ;  /* 0x00581f0006227f89 */ /* 0x000fe200000e0000 */
[----:B0-----:R-:W-:Y:S02]  /*1d790*/  IADD3 R2, P0, R2, R4, RZ ;  /* 0x0000000402027210 */ /* 0x001fe40007f1e0ff */
[----:B--2---:R-:W-:-:S02]  /*1d7a0*/  LOP3.LUT P6, RZ, R3, 0x4, RZ, 0xc0, !PT ;  /* 0x0000000403ff7812 */ /* 0x004fc400078cc0ff */
[----:B------:R-:W0:Y:S02]  /*1d7b0*/  SHFL.IDX PT, R3, R6, RZ, 0x181f ;  /* 0x00181fff06037589 */ /* 0x000e2400000e0000 */
[----:B0-----:R-:W-:-:S09]  /*1d7c0*/  IADD3.X R3, RZ, R3, RZ, P0, !PT ;  /* 0x00000003ff037210 */ /* 0x001fd200007fe4ff */
[----:B------:R-:W-:Y:S04]  /*1d7d0*/  LDGSTS.E.BYPASS.LTC128B.128 [R5+0x1e400], desc[UR56][R2.64], !P6 ;  /* 0x1e40000002057fae */ /* 0x000fe8000f101d78 */
[----:B------:R-:W-:Y:S04]  /*1d7e0*/  LDGSTS.E.BYPASS.LTC128B.128 [R5+0x21400], desc[UR56][R2.64+0x80], !P5 ;  /* 0x2140008002057fae */ /* 0x000fe8000e901d78 */
[----:B------:R0:W-:Y:S04]  /*1d7f0*/  LDGSTS.E.BYPASS.LTC128B.128 [R5+0x24400], desc[UR56][R2.64+0x100], !P4 ;  /* 0x2440010002057fae */ /* 0x0001e8000e101d78 */
[----:B0-----:R-:W0:Y:S04]  /*1d800*/  SHFL.IDX PT, R2, R8, 0x1, 0x181f ;  /* 0x00381f0008027f89 */ /* 0x001e2800000e0000 */
[----:B------:R-:W1:Y:S01]  /*1d810*/  SHFL.IDX PT, R3, R6, 0x1, 0x181f ;  /* 0x00381f0006037f89 */ /* 0x000e6200000e0000 */
[----:B0-----:R-:W-:-:S05]  /*1d820*/  IADD3 R2, P0, R2, R4, RZ ;  /* 0x0000000402027210 */ /* 0x001fca0007f1e0ff */
[----:B-1----:R-:W-:-:S05]  /*1d830*/  IMAD.X R3, RZ, RZ, R3, P0 ;  /* 0x000000ffff037224 */ /* 0x002fca00000e0603 */
        /* <DEDUP_REMOVED lines=25> */
.L_x_4183:
[----:B------:R-:W3:Y:S01]  /*1d9d0*/  LDL R3, [R1] ;  /* 0x0000000001037983 */ /* 0x000ee20000100800 */
[----:B--2---:R-:W-:Y:S02]  /*1d9e0*/  IADD3 R2, P0, R2, R4, RZ ;  /* 0x0000000402027210 */ /* 0x004fe40007f1e0ff */
[----:B---3--:R-:W-:Y:S02]  /*1d9f0*/  LOP3.LUT P6, RZ, R3, 0x4, RZ, 0xc0, !PT ;  /* 0x0000000403ff7812 */ /* 0x008fe400078cc0ff */
[----:B------:R-:W-:Y:S02]  /*1da00*/  IADD3.X R3, RZ, R34, RZ, P0, !PT ;  /* 0x00000022ff037210 */ /* 0x000fe400007fe4ff */
[----:B------:R-:W-:-:S09]  /*1da10*/  PLOP3.LUT P0, PT, PT, PT, PT, 0x80, 0x0 ;  /* 0x000000000000781c */ /* 0x000fd20003f0f070 */
[----:B------:R-:W-:Y:S01]  /*1da20*/  @!PT LDS RZ, [RZ] ;  /* 0x00000000fffff984 */ /* 0x000fe20000000800 */
[----:B------:R-:W-:Y:S01]  /*1da30*/  @!PT LDS RZ, [RZ] ;  /* 0x00000000fffff984 */ /* 0x000fe20000000800 */
[----:B------:R-:W-:Y:S01]  /*1da40*/  @!PT LDS RZ, [RZ] ;  /* 0x00000000fffff984 */ /* 0x000fe20000000800 */
[----:B------:R1:W-:Y:S04]  /*1da50*/  LDGSTS.E.BYPASS.LTC128B.128 [R5+0x20c00], desc[UR56][R2.64], !P6 ;  /* 0x20c0000002057fae */ /* 0x0003e8000f101d78 */
[----:B------:R1:W-:Y:S04]  /*1da60*/  LDGSTS.E.BYPASS.LTC128B.128 [R5+0x23c00], desc[UR56][R2.64+0x80], !P5 ;  /* 0x23c0008002057fae */ /* 0x0003e8000e901d78 */
[----:B------:R1:W-:Y:S01]  /*1da70*/  LDGSTS.E.BYPASS.LTC128B.128 [R5+0x26c00], desc[UR56][R2.64+0x100], !P4 ;  /* 0x26c0010002057fae */ /* 0x0003e2000e101d78 */
[----:B------:R-:W-:Y:S01]  /*1da80*/  NOP ;  /* 0x0000000000007918 */ /* 0x000fe20000000000 */
.L_x_4039:
        /* <DEDUP_REMOVED lines=11> */
.L_x_4040:
[----:B------:R1:W-:Y:S01]  /*1db40*/  SYNCS.ARRIVE.TRANS64.A1T0 RZ, [R7+URZ+0x30830], RZ ;  /* 0x030830ff07ff79a7 */ /* 0x0003e2000810003f */
[----:B------:R-:W-:Y:S05]  /*1db50*/  @!P5 BRA `(.L_x_4041) ;  /* 0x000000000004d947 */ /* 0x000fea0003800000 */
[----:B------:R-:W-:Y:S01]  /*1db60*/  BPT.TRAP 0x1 ;  /* 0x000000040000795c */ /* 0x000fe20000300000 */
.L_x_4041:
[----:B------:R-:W-:Y:S01]  /*1db70*/  SHF.L.U32 R2, R17, 0x1f, RZ ;  /* 0x0000001f11027819 */ /* 0x000fe200000006ff */
[----:B0-----:R-:W-:Y:S01]  /*1db80*/  IMAD R6, R10, 0x8, R22 ;  /* 0x000000080a067824 */ /* 0x001fe200078e0216 */
[----:B------:R-:W-:Y:S03]  /*1db90*/  BSSY B1, `(.L_x_4042) ;  /* 0x0000003000017945 */ /* 0x000fe60003800000 */
[----:B------:R-:W0:Y:S02]  /*1dba0*/  SYNCS.PHASECHK.TRANS64.TRYWAIT P0, [R6+URZ+0x30860], R2 ;  /* 0x03086002060075a7 */ /* 0x000e24000800017f */
[----:B0-----:R-:W-:Y:S05]  /*1dbb0*/  @!P0 BRA `(.L_x_4043) ;  /* 0x0000004800888947 */ /* 0x001fea0003800000 */
.L_x_4184:
[----:B------:R-:W-:Y:S05]  /*1dbc0*/  BSYNC B1 ;  /* 0x0000000000017941 */ /* 0x000fea0003800000 */
.L_x_4042:
[----:B------:R-:W1:Y:S01]  /*1dbd0*/  LDL R5, [R1+0x8] ;  /* 0x0000080001057983 */ /* 0x000e620000100800 */
[----:B------:R-:W2:Y:S01]  /*1dbe0*/  S2R R3, SR_TID.X ;  /* 0x0000000000037919 */ /* 0x000ea20000002100 */
[----:B------:R-:W-:Y:S01]  /*1dbf0*/  UMOV UR4, 0xffffffff ;  /* 0xffffffff00047882 */ /* 0x000fe20000000000 */
[----:B--2---:R-:W-:-:S04]  /*1dc00*/  LOP3.LUT R3, R3, 0x7f, RZ, 0xc0, !PT ;  /* 0x0000007f03037812 */ /* 0x004fc800078ec0ff */
[----:B------:R-:W-:Y:S01]  /*1dc10*/  SHF.R.U32.HI R3, RZ, 0x3, R3 ;  /* 0x00000003ff037819 */ /* 0x000fe20000011603 */
[----:B-1----:R-:W-:Y:S02]  /*1dc20*/  IMAD R7, R30, -0x60, R5 ;  /* 0xffffffa01e077824 */ /* 0x002fe400078e0205 */
[----:B------:R-:W-:Y:S02]  /*1dc30*/  IMAD R5, R10, 0x4800, R37 ;  /* 0x000048000a057824 */ /* 0x000fe400078e0225 */
[----:B------:R-:W-:Y:S01]  /*1dc40*/  IMAD.IADD R7, R7, 0x1, -R3 ;  /* 0x0000000107077824 */ /* 0x000fe200078e0a03 */
[----:B------:R-:W-:Y:S06]  /*1dc50*/  BRA.DIV UR4, `(.L_x_4044) ;  /* 0x0000004a04747947 */ /* 0x000fec000b800000 */
[----:B0-----:R-:W0:Y:S01]  /*1dc60*/  SHFL.IDX PT, R2, R23, RZ, 0x181f ;  /* 0x00181fff17027589 */ /* 0x001e2200000e0000 */
[----:B------:R-:W-:-:S03]  /*1dc70*/  IMAD R5, R5, 0x2, R22 ;  /* 0x0000000205057824 */ /* 0x000fc600078e0216 */
[----:B------:R-:W1:Y:S04]  /*1dc80*/  SHFL.IDX PT, R3, R24, RZ, 0x181f ;  /* 0x00181fff18037589 */ /* 0x000e6800000e0000 */
[----:B------:R-:W-:Y:S01]  /*1dc90*/  SHFL.IDX PT, R14, R23, 0x5, 0x181f ;  /* 0x00b81f00170e7f89 */ /* 0x000fe200000e0000 */
[----:B0-----:R-:W-:-:S04]  /*1dca0*/  IADD3 R2, P0, R2, R4, RZ ;  /* 0x0000000402027210 */ /* 0x001fc80007f1e0ff */
[----:B-1----:R-:W-:Y:S02]  /*1dcb0*/  IADD3.X R3, RZ, R3, RZ, P0, !PT ;  /* 0x00000003ff037210 */ /* 0x002fe400007fe4ff */
        /* <DEDUP_REMOVED lines=46> */
[----:B--2---:R1:W-:Y:S02]  /*1dfa0*/  LDGSTS.E.BYPASS.LTC128B.128 [R5+0x8400], desc[UR56][R2.64+0x100], !P0 ;  /* 0x0840010002057fae */ /* 0x0043e4000c101d78 */
.L_x_4198:
[----:B01----:R-:W-:Y:S01]  /*1dfb0*/  IADD3 R2, P0, R14, R4, RZ ;  /* 0x000000040e027210 */ /* 0x003fe20007f1e0ff */
        /* <DEDUP_REMOVED lines=27> */
[----:B------:R-:W-:-:S04]  /*1e170*/  LEA R23, P0, R2, UR4, 0x1 ;  /* 0x0000000402177c11 */ /* 0x000fc8000f8008ff */
[----:B------:R-:W-:Y:S02]  /*1e180*/  LEA.HI.X R24, R2, UR5, R3, 0x1, P0 ;  /* 0x0000000502187c11 */ /* 0x000fe400080f0c03 */
[----:B------:R-:W-:-:S13]  /*1e190*/  PLOP3.LUT P0, PT, PT, PT, PT, 0x80, 0x0 ;  /* 0x000000000000781c */ /* 0x000fda0003f0f070 */
.L_x_4045:
        /* <DEDUP_REMOVED lines=11> */
.L_x_4046:
[C---:B------:R-:W-:Y:S01]  /*1e250*/  ISETP.GT.AND P0, PT, R25.reuse, RZ, PT ;  /* 0x000000ff1900720c */ /* 0x040fe20003f04270 */
[----:B------:R0:W-:Y:S01]  /*1e260*/  SYNCS.ARRIVE.TRANS64.A1T0 RZ, [R6+URZ+0x30850], RZ ;  /* 0x030850ff06ff79a7 */ /* 0x0001e2000810003f */
[----:B------:R-:W-:Y:S01]  /*1e270*/  IMAD.MOV.U32 R17, RZ, RZ, R28 ;  /* 0x000000ffff117224 */ /* 0x000fe200078e001c */
[----:B------:R-:W-:Y:S01]  /*1e280*/  MOV R10, R26 ;  /* 0x0000001a000a7202 */ /* 0x000fe20000000f00 */
[----:B------:R-:W-:Y:S02]  /*1e290*/  IMAD.MOV.U32 R30, RZ, RZ, R25 ;  /* 0x000000ffff1e7224 */ /* 0x000fe400078e0019 */
[----:B0-----:R-:W-:-:S07]  /*1e2a0*/  VIADD R6, R25, 0xffffffff ;  /* 0xffffffff19067836 */ /* 0x001fce0000000000 */
[----:B------:R-:W-:Y:S05]  /*1e2b0*/  @P0 BRA `(.L_x_4047) ;  /* 0xffffffec00f40947 */ /* 0x000fea000383ffff */
.L_x_4034:
[----:B------:R-:W-:Y:S05]  /*1e2c0*/  BSYNC B0 ;  /* 0x0000000000007941 */ /* 0x000fea0003800000 */
.L_x_4033:
        /* <DEDUP_REMOVED lines=17> */
.L_x_4049:
[----:B------:R-:W-:Y:S05]  /*1e3e0*/  BSYNC B0 ;  /* 0x0000000000007941 */ /* 0x000fea0003800000 */
.L_x_4048:
[----:B------:R-:W3:Y:S02]  /*1e3f0*/  LDL R0, [R1+0x38] ;  /* 0x0000380001007983 */ /* 0x000ee40000100800 */
[----:B---3--:R-:W-:-:S13]  /*1e400*/  ISETP.NE.AND P0, PT, R0, 0x3, PT ;  /* 0x000000030000780c */ /* 0x008fda0003f05270 */
[----:B------:R-:W-:Y:S05]  /*1e410*/  @!P0 BRA `(.L_x_4050) ;  /* 0x0000000000048947 */ /* 0x000fea0003800000 */
[----:B------:R-:W-:Y:S01]  /*1e420*/  BPT.TRAP 0x1 ;  /* 0x000000040000795c */ /* 0x000fe20000300000 */
.L_x_4050:
[----:B------:R-:W3:Y:S01]  /*1e430*/  LDL.LU R2, [R1+0x8] ;  /* 0x0000080001027983 */ /* 0x000ee20000300800 */
[----:B------:R-:W-:Y:S01]  /*1e440*/  IMAD R0, R26, 0x8, R22 ;  /* 0x000000081a007824 */ /* 0x000fe200078e0216 */
[----:B0-----:R-:W-:Y:S01]  /*1e450*/  SHF.L.U32 R3, R28, 0x1f, RZ ;  /* 0x0000001f1c037819 */ /* 0x001fe200000006ff */
[----:B------:R-:W-:Y:S03]  /*1e460*/  BSSY B0, `(.L_x_4051) ;  /* 0x0000004000007945 */ /* 0x000fe60003800000 */
[----:B------:R-:W0:Y:S01]  /*1e470*/  SYNCS.PHASECHK.TRANS64.TRYWAIT P0, [R0+URZ+0x30860], R3 ;  /* 0x03086003000075a7 */ /* 0x000e22000800017f */
[----:B---3--:R-:W-:Y:S01]  /*1e480*/  IMAD R6, R25, -0x60, R2 ;  /* 0xffffffa019067824 */ /* 0x008fe200078e0202 */
[----:B0-----:R-:W-:Y:S06]  /*1e490*/  @!P0 BRA `(.L_x_4052) ;  /* 0x0000004800748947 */ /* 0x001fec0003800000 */
.L_x_4199:
[----:B------:R-:W-:Y:S05]  /*1e4a0*/  BSYNC B0 ;  /* 0x0000000000007941 */ /* 0x000fea0003800000 */
.L_x_4051:
[----:B------:R-:W1:Y:S01]  /*1e4b0*/  S2R R2, SR_TID.X ;  /* 0x0000000000027919 */ /* 0x000e620000002100 */
[----:B------:R-:W-:Y:S01]  /*1e4c0*/  UMOV UR4, 0xffffffff ;  /* 0xffffffff00047882 */ /* 0x000fe20000000000 */
[----:B------:R-:W-:Y:S01]  /*1e4d0*/  IMAD R7, R26, 0x4800, R37 ;  /* 0x000048001a077824 */ /* 0x000fe200078e0225 */
[----:B-1----:R-:W-:-:S04]  /*1e4e0*/  LOP3.LUT R2, R2, 0x7f, RZ, 0xc0, !PT ;  /* 0x0000007f02027812 */ /* 0x002fc800078ec0ff */
[----:B------:R-:W-:-:S04]  /*1e4f0*/  SHF.R.U32.HI R2, RZ, 0x3, R2 ;  /* 0x00000003ff027819 */ /* 0x000fc80000011602 */
[----:B------:R-:W-:Y:S01]  /*1e500*/  IADD3 R6, -R2, R6, RZ ;  /* 0x0000000602067210 */ /* 0x000fe20007ffe1ff */
        /* <DEDUP_REMOVED lines=21> */
[----:B------:R-:W0:Y:S02]  /*1e660*/  SHFL.IDX PT, R14, R23, 0x2, 0x181f ;  /* 0x00581f00170e7f89 */ /* 0x000e2400000e0000 */
[----:B------:R-:W-:Y:S02]  /*1e670*/  IADD3.X R3, RZ, R7, RZ, P3, !PT ;  /* 0x00000007ff037210 */ /* 0x000fe40001ffe4ff */
[----:B------:R-:W1:Y:S01]  /*1e680*/  SHFL.IDX PT, R7, R24, 0x2, 0x181f ;  /* 0x00581f0018077f89 */ /* 0x000e6200000e0000 */
[----:B------:R-:W-:-:S04]  /*1e690*/  ISETP.LT.OR P3, PT, R6, 0x11, P1 ;  /* 0x000000110600780c */ /* 0x000fc80000f61670 */
[----:B------:R-:W-:Y:S01]  /*1e6a0*/  LDGSTS.E.BYPASS.LTC128B.128 [R4+0xc00], desc[UR56][R2.64], !P4 ;  /* 0x00c0000002047fae */ /* 0x000fe2000e101d78 */
[----:B------:R-:W-:-:S08]  /*1e6b0*/  ISETP.LT.OR P4, PT, R6, 0x11, P0 ;  /* 0x000000110600780c */ /* 0x000fd00000781670 */
[----:B------:R-:W-:Y:S05]  /*1e6c0*/  LDGSTS.E.BYPASS.LTC128B.128 [R4+0x3c00], desc[UR56][R2.64+0x80], !P3 ;  /* 0x03c0008002047fae */ /* 0x000fea000d901d78 */
        /* <DEDUP_REMOVED lines=13> */
[----:B------:R-:W0:Y:S02]  /*1e7a0*/  SHFL.IDX PT, R14, R23, 0x4, 0x181f ;  /* 0x00981f00170e7f89 */ /* 0x000e2400000e0000 */
[----:B-1----:R-:W-:-:S02]  /*1e7b0*/  IADD3.X R3, RZ, R7, RZ, P3, !PT ;  /* 0x00000007ff037210 */ /* 0x002fc40001ffe4ff */
[----:B------:R-:W1:Y:S01]  /*1e7c0*/  SHFL.IDX PT, R7, R24, 0x4, 0x181f ;  /* 0x00981f0018077f89 */ /* 0x000e6200000e0000 */
[----:B------:R-:W-:-:S04]  /*1e7d0*/  ISETP.LT.OR P3, PT, R6, 0x31, P1 ;  /* 0x000000310600780c */ /* 0x000fc80000f61670 */
[----:B------:R-:W-:Y:S01]  /*1e7e0*/  LDGSTS.E.BYPASS.LTC128B.128 [R4+0x1c00], desc[UR56][R2.64], !P4 ;  /* 0x01c0000002047fae */ /* 0x000fe2000e101d78 */
[----:B------:R-:W-:-:S03]  /*1e7f0*/  ISETP.LT.OR P4, PT, R6, 0x31, P0 ;  /* 0x000000310600780c */ /* 0x000fc60000781670 */
[----:B------:R-:W2:Y:S05]  /*1e800*/  SHFL.IDX PT, R24, R24, 0x5, 0x181f ;  /* 0x00b81f0018187f89 */ /* 0x000eaa00000e0000 */
[----:B------:R-:W-:Y:S05]  /*1e810*/  LDGSTS.E.BYPASS.LTC128B.128 [R4+0x4c00], desc[UR56][R2.64+0x80], !P3 ;  /* 0x04c0008002047fae */ /* 0x000fea000d901d78 */
        /* <DEDUP_REMOVED lines=10> */
.L_x_4213:
        /* <DEDUP_REMOVED lines=13> */
.L_x_4054:
[----:B------:R-:W-:Y:S02]  /*1e990*/  PLOP3.LUT P1, PT, P1, P0, PT, 0xa2, 0x0 ;  /* 0x000000000000781c */ /* 0x000fe40000f21472 */
[----:B------:R-:W-:-:S08]  /*1e9a0*/  @P0 R2UR P1, UR4, R0 ;  /* 0x00000000000402ca */ /* 0x000fd00000020000 */
[----:B------:R-:W-:-:S05]  /*1e9b0*/  @P0 PLOP3.LUT P0, PT, P1, PT, PT, 0x80, 0x0 ;  /* 0x000000000000081c */ /* 0x000fca0000f0f070 */
[----:B------:R-:W-:Y:S01]  /*1e9c0*/  @!P1 SYNCS.ARRIVE.TRANS64.RED.A0T1 RZ, [UR4+0x30850], RZ ;  /* 0x030850ffffff99a7 */ /* 0x000fe20008200404 */
[----:B------:R-:W-:Y:S07]  /*1e9d0*/  @!P1 ARRIVES.LDGSTSBAR.64.TRANSCNT [UR4+0x30850] ;  /* 0x03085000ff0099b0 */ /* 0x000fee0008000a84 */
[----:B------:R-:W-:Y:S05]  /*1e9e0*/  @P0 BRA.U.ANY `(.L_x_4054) ;  /* 0xfffffffd00e80947 */ /* 0x000fea000393ffff */
[----:B------:R-:W-:Y:S01]  /*1e9f0*/  NOP ;  /* 0x0000000000007918 */ /* 0x000fe20000000000 */
[----:B0-----:R-:W2:Y:S02]  /*1ea00*/  LDL.LU R2, [R1+0x38] ;  /* 0x0000380001027983 */ /* 0x001ea40000300800 */
[----:B--2---:R-:W-:-:S13]  /*1ea10*/  ISETP.NE.AND P2, PT, R2, 0x3, PT ;  /* 0x000000030200780c */ /* 0x004fda0003f45270 */
[----:B------:R-:W-:Y:S05]  /*1ea20*/  @!P2 BRA `(.L_x_4055) ;  /* 0x000000000004a947 */ /* 0x000fea0003800000 */
[----:B------:R-:W-:Y:S01]  /*1ea30*/  BPT.TRAP 0x1 ;  /* 0x000000040000795c */ /* 0x000fe20000300000 */
.L_x_4055:
[----:B------:R1:W-:Y:S01]  /*1ea40*/  SYNCS.ARRIVE.TRANS64.A1T0 RZ, [R0+URZ+0x30850], RZ ;  /* 0x030850ff00ff79a7 */ /* 0x0003e2000810003f */
[----:B------:R-:W-:-:S05]  /*1ea50*/  VIADD R26, R26, 0x1 ;  /* 0x000000011a1a7836 */ /* 0x000fca0000000000 */
[----:B------:R-:W-:-:S04]  /*1ea60*/  ISETP.NE.AND P0, PT, R26, 0x2, PT ;  /* 0x000000021a00780c */ /* 0x000fc80003f05270 */
[----:B------:R-:W-:Y:S02]  /*1ea70*/  SEL R3, RZ, 0x1, P0 ;  /* 0x00000001ff037807 */ /* 0x000fe40000000000 */
[----:B------:R-:W-:Y:S02]  /*1ea80*/  SEL R26, R26, RZ, P0 ;  /* 0x000000ff1a1a7207 */ /* 0x000fe40000000000 */
[----:B-1----:R-:W-:-:S07]  /*1ea90*/  LOP3.LUT R28, R28, R3, RZ, 0x3c, !PT ;  /* 0x000000031c1c7212 */ /* 0x002fce00078e3cff */
.L_x_4012:
[----:B------:R-:W-:Y:S05]  /*1eaa0*/  BSYNC B7 ;  /* 0x0000000000077941 */ /* 0x000fea0003800000 */
.L_x_4010:
[----:B------:R-:W2:Y:S02]  /*1eab0*/  LDL R0, [R1] ;  /* 0x0000000001007983 */ /* 0x000ea40000100800 */
[----:B--2---:R-:W-:-:S13]  /*1eac0*/  LOP3.LUT P0, RZ, R0, 0x20, RZ, 0xc0, !PT ;  /* 0x0000002000ff7812 */ /* 0x004fda000780c0ff */
[----:B------:R-:W-:Y:S05]  /*1ead0*/  @!P0 BRA `(.L_x_4056) ;  /* 0x0000000000248947 */ /* 0x000fea0003800000 */
[----:B------:R-:W-:Y:S05]  /*1eae0*/  WARPSYNC.ALL ;  /* 0x0000000000007948 */ /* 0x000fea0003800000 */
[----:B------:R-:W1:Y:S08]  /*1eaf0*/  S2UR UR5, SR_CgaCtaId ;  /* 0x00000000000579c3 */ /* 0x000e700000008800 */
[----:B------:R-:W-:Y:S06]  /*1eb00*/  BAR.SYNC.DEFER_BLOCKING 0x5, 0x180 ;  /* 0x0146000000007b1d */ /* 0x000fec0000010000 */
[----:B------:R-:W-:-:S02]  /*1eb10*/  UMOV UR4, 0x400 ;  /* 0x0000040000047882 */ /* 0x000fc40000000000 */
[----:B-1----:R-:W-:-:S06]  /*1eb20*/  ULEA UR4, UR5, UR4, 0x18 ;  /* 0x0000000405047291 */ /* 0x002fcc000f8ec03f */
[----:B0-----:R-:W-:-:S05]  /*1eb30*/  MOV R22, UR4 ;  /* 0x0000000400167c02 */ /* 0x001fca0008000f00 */
[----:B------:R0:W1:Y:S01]  /*1eb40*/  LDS.128 R16, [R22+0x308d0] ;  /* 0x0308d00016107984 */ /* 0x0000620000000c00 */
[----:B------:R-:W-:Y:S06]  /*1eb50*/  BAR.ARV 0x4, 0x180 ;  /* 0x0106000000007b1d */ /* 0x000fec0000002000 */
[----:B------:R-:W-:Y:S05]  /*1eb60*/  BRA `(.L_x_4057) ;  /* 0x0000000800407947 */ /* 0x000fea0003800000 */
.L_x_4056:
[----:B------:R-:W1:Y:S01]  /*1eb70*/  S2R R8, SR_TID.X ;  /* 0x0000000000087919 */ /* 0x000e620000002100 */
[----:B------:R-:W-:Y:S01]  /*1eb80*/  UMOV UR4, 0xffffffff ;  /* 0xffffffff00047882 */ /* 0x000fe20000000000 */
[----:B-1----:R-:W-:-:S04]  /*1eb90*/  LOP3.LUT R8, R8, 0x1f, RZ, 0xc0, !PT ;  /* 0x0000001f08087812 */ /* 0x002fc800078ec0ff */
[----:B------:R-:W-:Y:S01]  /*1eba0*/  ISETP.NE.AND P0, PT, R8, 0x1f, PT ;  /* 0x0000001f0800780c */ /* 0x000fe20003f05270 */
[----:B------:R-:W-:-:S12]  /*1ebb0*/  BRA.DIV UR4, `(.L_x_4058) ;  /* 0x0000004a04c47947 */ /* 0x000fd8000b800000 */
[----:B0-----:R-:W-:Y:S01]  /*1ebc0*/  IMAD.IADD R5, R19, 0x1, R8 ;  /* 0x0000000113057824 */ /* 0x001fe200078e0208 */
[----:B------:R-:W-:-:S04]  /*1ebd0*/  ULDC UR4, c[0x0][0xc3c] ;  /* 0x00030f0000047ab9 */ /* 0x000fc80000000800 */
[----:B------:R-:W-:-:S13]  /*1ebe0*/  ISETP.GE.OR P1, PT, R5, UR4, !P0 ;  /* 0x0000000405007c0c */ /* 0x000fda000c726670 */
[----:B------:R-:W0:Y:S02]  /*1ebf0*/  @!P1 LDC.64 R2, c[0x0][0xc80] ;  /* 0x00032000ff029b82 */ /* 0x000e240000000a00 */
[----:B0-----:R-:W-:-:S06]  /*1ec00*/  @!P1 IMAD.WIDE R2, R5, 0x4, R2 ;  /* 0x0000000405029825 */ /* 0x001fcc00078e0202 */
[----:B------:R-:W2:Y:S01]  /*1ec10*/  @!P1 LDG.E R2, desc[UR56][R2.64] ;  /* 0x0000003802029981 */ /* 0x000ea2000c1e1900 */
[----:B------:R-:W-:Y:S02]  /*1ec20*/  MOV R4, RZ ;  /* 0x000000ff00047202 */ /* 0x000fe40000000f00 */
[C---:B------:R-:W-:Y:S01]  /*1ec30*/  ISETP.GE.U32.AND P2, PT, R8.reuse, 0x2, PT ;  /* 0x000000020800780c */ /* 0x040fe20003f46070 */
[----:B------:R-:W-:Y:S01]  /*1ec40*/  SHFL.IDX PT, R0, R16, 0x1, 0x1f ;  /* 0x00201f0010007f89 */ /* 0x000fe200000e0000 */
[C---:B------:R-:W-:Y:S02]  /*1ec50*/  ISETP.GE.U32.AND P3, PT, R8.reuse, 0x4, PT ;  /* 0x000000040800780c */ /* 0x040fe40003f66070 */
        /* <DEDUP_REMOVED lines=18> */
[----:B0-----:R-:W-:-:S04]  /*1ed80*/  SEL R6, R14, RZ, P5 ;  /* 0x000000ff0e067207 */ /* 0x001fc80002800000 */
[----:B------:R-:W-:-:S05]  /*1ed90*/  IADD3 R6, R3, R6, RZ ;  /* 0x0000000603067210 */ /* 0x000fca0007ffe0ff */
[----:B------:R0:W1:Y:S02]  /*1eda0*/  SHFL.IDX PT, R14, R6, 0x1f, 0x1f ;  /* 0x03e01f00060e7f89 */ /* 0x00006400000e0000 */
.L_x_4223:
[----:B------:R-:W-:Y:S02]  /*1edb0*/  ULDC UR4, c[0x0][0xc38] ;  /* 0x00030e0000047ab9 */ /* 0x000fe40000000800 */
[----:B------:R-:W-:-:S04]  /*1edc0*/  IMAD.U32 R7, RZ, RZ, UR4 ;  /* 0x00000004ff077e24 */ /* 0x000fc8000f8e00ff */
[----:B-1----:R-:W-:-:S05]  /*1edd0*/  IMAD R3, R14, R7, RZ ;  /* 0x000000070e037224 */ /* 0x002fca00078e02ff */
[----:B------:R-:W-:-:S04]  /*1ede0*/  IADD3 R8, R0, R3, RZ ;  /* 0x0000000300087210 */ /* 0x000fc80007ffe0ff */
[----:B------:R-:W-:-:S13]  /*1edf0*/  ISETP.GT.AND P6, PT, R8, R5, PT ;  /* 0x000000050800720c */ /* 0x000fda0003fc4270 */
[----:B------:R-:W-:Y:S05]  /*1ee00*/  @P6 BRA `(.L_x_4059) ;  /* 0x00000000009c6947 */ /* 0x000fea0003800000 */
.L_x_4064:
        /* <DEDUP_REMOVED lines=14> */
.L_x_4062:
[----:B------:R-:W-:Y:S05]  /*1eef0*/  BSYNC B0 ;  /* 0x0000000000007941 */ /* 0x000fea0003800000 */
.L_x_4061:
[----:B------:R-:W-:-:S03]  /*1ef00*/  UMOV UR4, 0xffffffff ;  /* 0xffffffff00047882 */ /* 0x000fc60000000000 */
[----:B------:R-:W-:Y:S05]  /*1ef10*/  BRA.DIV UR4, `(.L_x_4063) ;  /* 0x0000004e04107947 */ /* 0x000fea000b800000 */
[----:B-----5:R-:W2:Y:S02]  /*1ef20*/  SHFL.UP PT, R14, R4, 0x1, RZ ;  /* 0x04200000040e7989 */ /* 0x020ea400000e00ff */
[----:B--2---:R-:W-:-:S04]  /*1ef30*/  SEL R13, R14, RZ, P1 ;  /* 0x000000ff0e0d7207 */ /* 0x004fc80000800000 */
[----:B------:R-:W-:-:S05]  /*1ef40*/  IADD3 R13, R4, R13, RZ ;  /* 0x0000000d040d7210 */ /* 0x000fca0007ffe0ff */
        /* <DEDUP_REMOVED lines=10> */
[----:B0-----:R-:W-:-:S04]  /*1eff0*/  SEL R6, R14, RZ, P5 ;  /* 0x000000ff0e067207 */ /* 0x001fc80002800000 */
[----:B------:R-:W-:-:S05]  /*1f000*/  IADD3 R6, R3, R6, RZ ;  /* 0x0000000603067210 */ /* 0x000fca0007ffe0ff */
[----:B------:R0:W1:Y:S02]  /*1f010*/  SHFL.IDX PT, R14, R6, 0x1f, 0x1f ;  /* 0x03e01f00060e7f89 */ /* 0x00006400000e0000 */
.L_x_4231:
[----:B------:R-:W-:Y:S02]  /*1f020*/  ULDC UR4, c[0x0][0xc38] ;  /* 0x00030e0000047ab9 */ /* 0x000fe40000000800 */
[----:B------:R-:W-:-:S04]  /*1f030*/  IMAD.U32 R7, RZ, RZ, UR4 ;  /* 0x00000004ff077e24 */ /* 0x000fc8000f8e00ff */
[----:B-1----:R-:W-:-:S05]  /*1f040*/  IMAD R3, R14, R7, RZ ;  /* 0x000000070e037224 */ /* 0x002fca00078e02ff */
[----:B------:R-:W-:-:S04]  /*1f050*/  IADD3 R8, R3, R8, RZ ;  /* 0x0000000803087210 */ /* 0x000fc80007ffe0ff */
[----:B------:R-:W-:-:S13]  /*1f060*/  ISETP.GT.AND P6, PT, R8, R5, PT ;  /* 0x000000050800720c */ /* 0x000fda0003fc4270 */
[----:B------:R-:W-:Y:S05]  /*1f070*/  @!P6 BRA `(.L_x_4064) ;  /* 0xfffffffc0064e947 */ /* 0x000fea000383ffff */
.L_x_4059:
        /* <DEDUP_REMOVED lines=8> */
.L_x_4235:
[----:B------:R-:W-:Y:S02]  /*1f100*/  ISETP.NE.AND P0, PT, R2, RZ, PT ;  /* 0x000000ff0200720c */ /* 0x000fe40003f05270 */
[----:B------:R-:W-:-:S11]  /*1f110*/  MOV R14, RZ ;  /* 0x000000ff000e7202 */ /* 0x000fd60000000f00 */
[----:B------:R-:W-:Y:S05]  /*1f120*/  @!P0 BRA `(.L_x_4066) ;  /* 0x0000000000108947 */ /* 0x000fea0003800000 */
[----:B------:R-:W-:Y:S01]  /*1f130*/  UMOV UR4, 0xffffffff ;  /* 0xffffffff00047882 */ /* 0x000fe20000000000 */
[----:B------:R-:W-:Y:S02]  /*1f140*/  VIADD R12, R0, 0xffffffff ;  /* 0xffffffff000c7836 */ /* 0x000fe40000000000 */
[----:B------:R-:W-:Y:S05]  /*1f150*/  BRA.DIV UR4, `(.L_x_4067) ;  /* 0x0000004e04847947 */ /* 0x000fea000b800000 */
[----:B------:R3:W4:Y:S02]  /*1f160*/  SHFL.IDX PT, R14, R6, R12, 0x1f ;  /* 0x00001f0c060e7589 */ /* 0x00072400000e0000 */
.L_x_4066:
[----:B0-23--:R-:W-:Y:S01]  /*1f170*/  IABS R6, R4 ;  /* 0x0000000400067213 */ /* 0x00dfe20000000000 */
[----:B----4-:R-:W-:Y:S01]  /*1f180*/  IMAD R16, R14, R7, R8 ;  /* 0x000000070e107224 */ /* 0x010fe200078e0208 */
[----:B------:R-:W-:Y:S02]  /*1f190*/  IADD3 R19, R0, R19, RZ ;  /* 0x0000001300137210 */ /* 0x000fe40007ffe0ff */
[----:B------:R-:W0:Y:S08]  /*1f1a0*/  I2F.RP R9, R6 ;  /* 0x0000000600097306 */ /* 0x000e300000209400 */
[----:B0-----:R-:W0:Y:S02]  /*1f1b0*/  MUFU.RCP R9, R9 ;  /* 0x0000000900097308 */ /* 0x001e240000001000 */
[----:B0-----:R-:W-:-:S06]  /*1f1c0*/  IADD3 R2, R9, 0xffffffe, RZ ;  /* 0x0ffffffe09027810 */ /* 0x001fcc0007ffe0ff */
[----:B------:R0:W2:Y:S02]  /*1f1d0*/  F2I.FTZ.U32.TRUNC.NTZ R3, R2 ;  /* 0x0000000200037305 */ /* 0x0000a4000021f000 */
[----:B0-----:R-:W-:Y:S01]  /*1f1e0*/  MOV R2, RZ ;  /* 0x000000ff00027202 */ /* 0x001fe20000000f00 */
        /* <DEDUP_REMOVED lines=12> */
[----:B------:R-:W-:Y:S01]  /*1f2b0*/  @!P1 IMAD.IADD R5, R5, 0x1, -R6 ;  /* 0x0000000105059824 */ /* 0x000fe200078e0a06 */
[----:B------:R-:W-:Y:S02]  /*1f2c0*/  @!P1 IADD3 R3, R3, 0x1, RZ ;  /* 0x0000000103039810 */ /* 0x000fe40007ffe0ff */
[----:B------:R-:W-:Y:S02]  /*1f2d0*/  ISETP.NE.AND P1, PT, R4, RZ, PT ;  /* 0x000000ff0400720c */ /* 0x000fe40003f25270 */
[----:B------:R-:W-:-:S13]  /*1f2e0*/  ISETP.GE.U32.AND P0, PT, R5, R6, PT ;  /* 0x000000060500720c */ /* 0x000fda0003f06070 */
[----:B------:R-:W-:-:S05]  /*1f2f0*/  @P0 VIADD R3, R3, 0x1 ;  /* 0x0000000103030836 */ /* 0x000fca0000000000 */
[----:B------:R-:W-:Y:S02]  /*1f300*/  @!P2 IADD3 R3, -R3, RZ, RZ ;  /* 0x000000ff0303a210 */ /* 0x000fe40007ffe1ff */
[----:B------:R-:W-:-:S05]  /*1f310*/  @!P1 LOP3.LUT R3, RZ, R4, RZ, 0x33, !PT ;  /* 0x00000004ff039212 */ /* 0x000fca00078e33ff */
[--C-:B------:R-:W-:Y:S02]  /*1f320*/  IMAD.MOV R17, RZ, RZ, -R3.reuse ;  /* 0x000000ffff117224 */ /* 0x100fe400078e0a03 */
[----:B------:R-:W-:Y:S02]  /*1f330*/  IMAD.MOV.U32 R18, RZ, RZ, R3 ;  /* 0x000000ffff127224 */ /* 0x000fe400078e0003 */
[----:B------:R-:W-:Y:S01]  /*1f340*/  IMAD R17, R4, R17, R7 ;  /* 0x0000001104117224 */ /* 0x000fe200078e0207 */
[----:B------:R-:W-:Y:S06]  /*1f350*/  BRA `(.L_x_4068) ;  /* 0x00000000001c7947 */ /* 0x000fec0003800000 */
.L_x_4060:
[----:B------:R-:W-:Y:S01]  /*1f360*/  UMOV UR4, URZ ;  /* 0x0000003f00047c82 */ /* 0x000fe20008000000 */
[----:B------:R-:W-:Y:S01]  /*1f370*/  UMOV UR5, URZ ;  /* 0x0000003f00057c82 */ /* 0x000fe20008000000 */
[----:B------:R-:W-:Y:S01]  /*1f380*/  ULDC UR6, c[0x0][0xc3c] ;  /* 0x00030f0000067ab9 */ /* 0x000fe20000000800 */
[----:B------:R-:W-:Y:S01]  /*1f390*/  MOV R16, R5 ;  /* 0x0000000500107202 */ /* 0x000fe20000000f00 */
[----:B------:R-:W-:Y:S01]  /*1f3a0*/  IMAD.U32 R17, RZ, RZ, UR4 ;  /* 0x00000004ff117e24 */ /* 0x000fe2000f8e00ff */
[----:B------:R-:W-:Y:S01]  /*1f3b0*/  MOV R18, UR5 ;  /* 0x0000000500127c02 */ /* 0x000fe20008000f00 */
[----:B------:R-:W-:-:S07]  /*1f3c0*/  IMAD.U32 R19, RZ, RZ, UR6 ;  /* 0x00000006ff137e24 */ /* 0x000fce000f8e00ff */
.L_x_4068:
        /* <DEDUP_REMOVED lines=10> */
.L_x_4057:
[----:B------:R-:W-:Y:S02]  /*1f470*/  ULDC UR4, c[0x0][0xc3c] ;  /* 0x00030f0000047ab9 */ /* 0x000fe40000000800 */
[----:B-1----:R-:W-:-:S13]  /*1f480*/  ISETP.GE.AND P0, PT, R19, UR4, PT ;  /* 0x0000000413007c0c */ /* 0x002fda000bf06270 */
[----:B------:R-:W-:Y:S05]  /*1f490*/  @!P0 BRA `(.L_x_4069) ;  /* 0xffffffa000f48947 */ /* 0x000fea000383ffff */
[----:B------:R-:W-:Y:S05]  /*1f4a0*/  BSYNC B8 ;  /* 0x0000000000087941 */ /* 0x000fea0003800000 */
.L_x_3966:
[----:B------:R-:W3:Y:S01]  /*1f4b0*/  LDL.LU R0, [R1+0x28] ;  /* 0x0000280001007983 */ /* 0x000ee20000300800 */
[----:B------:R-:W-:Y:S01]  /*1f4c0*/  BSSY B0, `(.L_x_4070) ;  /* 0x000000b000007945 */ /* 0x000fe20003800000 */
[----:B------:R-:W1:Y:S01]  /*1f4d0*/  S2R R5, SR_CgaCtaId ;  /* 0x0000000000057919 */ /* 0x000e620000008800 */
[----:B---3--:R-:W-:-:S04]  /*1f4e0*/  IADD3 R0, R0, 0x1, RZ ;  /* 0x0000000100007810 */ /* 0x008fc80007ffe0ff */
[----:B--2---:R-:W-:-:S04]  /*1f4f0*/  LEA.HI R2, R0, R0, RZ, 0x1 ;  /* 0x0000000000027211 */ /* 0x004fc800078f08ff */
[----:B0-----:R-:W-:Y:S02]  /*1f500*/  LOP3.LUT R3, R2, 0xfffffffe, RZ, 0xc0, !PT ;  /* 0xfffffffe02037812 */ /* 0x001fe400078ec0ff */
[----:B------:R-:W-:-:S03]  /*1f510*/  MOV R2, 0x400 ;  /* 0x0000040000027802 */ /* 0x000fc60000000f00 */
[----:B------:R-:W-:Y:S01]  /*1f520*/  IMAD.IADD R0, R0, 0x1, -R3 ;  /* 0x0000000100007824 */ /* 0x000fe200078e0a03 */
[----:B-1----:R-:W-:-:S04]  /*1f530*/  LEA R7, R5, R2, 0x18 ;  /* 0x0000000205077211 */ /* 0x002fc800078ec0ff */
[----:B------:R-:W-:-:S04]  /*1f540*/  SHF.L.U32 R0, R0, 0x1f, RZ ;  /* 0x0000001f00007819 */ /* 0x000fc800000006ff */
[----:B------:R-:W0:Y:S02]  /*1f550*/  SYNCS.PHASECHK.TRANS64.TRYWAIT P0, [R7+URZ+0x30820], R0 ;  /* 0x03082000070075a7 */ /* 0x000e24000800017f */
[----:B0-----:R-:W-:Y:S05]  /*1f560*/  @!P0 BRA `(.L_x_4071) ;  /* 0x0000004800a48947 */ /* 0x001fea0003800000 */
.L_x_4238:
[----:B------:R-:W-:Y:S05]  /*1f570*/  BSYNC B0 ;  /* 0x0000000000007941 */ /* 0x000fea0003800000 */
.L_x_4070:
[----:B------:R-:W-:-:S03]  /*1f580*/  UMOV UR4, 0xffffffff ;  /* 0xffffffff00047882 */ /* 0x000fc60000000000 */
[----:B------:R-:W-:Y:S05]  /*1f590*/  BRA.DIV UR4, `(.L_x_4072) ;  /* 0x0000004a04ac7947 */ /* 0x000fea000b800000 */
[----:B0-----:R-:W0:Y:S02]  /*1f5a0*/  S2R R0, SR_TID.X ;  /* 0x0000000000007919 */ /* 0x001e240000002100 */
[----:B0-----:R-:W-:-:S04]  /*1f5b0*/  SHF.R.U32.HI R0, RZ, 0x5, R0 ;  /* 0x00000005ff007819 */ /* 0x001fc80000011600 */
[----:B------:R-:W-:-:S05]  /*1f5c0*/  LOP3.LUT R0, R0, 0x3, RZ, 0xc0, !PT ;  /* 0x0000000300007812 */ /* 0x000fca00078ec0ff */
[----:B------:R0:W1:Y:S02]  /*1f5d0*/  SHFL.IDX PT, R14, R0, RZ, 0x1f ;  /* 0x00001fff000e7589 */ /* 0x00006400000e0000 */
.L_x_4241:
[----:B-1----:R-:W-:-:S13]  /*1f5e0*/  ISETP.NE.AND P0, PT, R14, RZ, PT ;  /* 0x000000ff0e00720c */ /* 0x002fda0003f05270 */
[----:B------:R-:W-:Y:S05]  /*1f5f0*/  @P0 BRA `(.L_x_3741) ;  /* 0x0000000000880947 */ /* 0x000fea0003800000 */
[----:B------:R-:W-:-:S03]  /*1f600*/  UMOV UR4, 0xffffffff ;  /* 0xffffffff00047882 */ /* 0x000fc60000000000 */
[----:B------:R-:W-:Y:S05]  /*1f610*/  BRA.DIV UR4, `(.L_x_4073) ;  /* 0x0000004a04c07947 */ /* 0x000fea000b800000 */
[----:B------:R-:W-:-:S13]  /*1f620*/  ELECT P6, URZ, PT ;  /* 0x00000000003f782f */ /* 0x000fda00038c0000 */
.L_x_4244:
[----:B------:R-:W-:Y:S05]  /*1f630*/  @!P6 BRA `(.L_x_3741) ;  /* 0x000000000078e947 */ /* 0x000fea0003800000 */
[----:B------:R-:W-:-:S06]  /*1f640*/  ULOP3.LUT UR4, UR61, 0x2, URZ, 0xfc, !UPT ;  /* 0x000000023d047892 */ /* 0x000fcc000f8efc3f */
[----:B0-----:R-:W-:-:S04]  /*1f650*/  MOV R0, UR4 ;  /* 0x0000000400007c02 */ /* 0x001fc80008000f00 */
[----:B------:R-:W-:-:S13]  /*1f660*/  ISETP.NE.AND P0, PT, R0, 0x3, PT ;  /* 0x000000030000780c */ /* 0x000fda0003f05270 */
[----:B------:R-:W-:Y:S05]  /*1f670*/  @!P0 BRA `(.L_x_4074) ;  /* 0x0000000000048947 */ /* 0x000fea0003800000 */
[----:B------:R-:W-:Y:S01]  /*1f680*/  BPT.TRAP 0x1 ;  /* 0x000000040000795c */ /* 0x000fe20000300000 */
.L_x_4074:
[----:B------:R-:W-:Y:S01]  /*1f690*/  IMAD R5, R26, 0x8, R7 ;  /* 0x000000081a057824 */ /* 0x000fe200078e0207 */
[----:B------:R-:W-:Y:S02]  /*1f6a0*/  SHF.L.U32 R0, R28, 0x1f, RZ ;  /* 0x0000001f1c007819 */ /* 0x000fe400000006ff */
[----:B------:R-:W-:Y:S02]  /*1f6b0*/  IADD3 R26, R26, 0x1, RZ ;  /* 0x000000011a1a7810 */ /* 0x000fe40007ffe0ff */
[----:B------:R-:W0:Y:S02]  /*1f6c0*/  SYNCS.PHASECHK.TRANS64.TRYWAIT P1, [R5+URZ+0x30840], R0 ;  /* 0x03084000050075a7 */ /* 0x000e24000802017f */
[----:B------:R-:W-:-:S04]  /*1f6d0*/  ISETP.NE.AND P2, PT, R26, 0x2, PT ;  /* 0x000000021a00780c */ /* 0x000fc80003f45270 */
[----:B------:R-:W-:Y:S01]  /*1f6e0*/  SEL R3, RZ, 0x1, P2 ;  /* 0x00000001ff037807 */ /* 0x000fe20001000000 */
[----:B0-----:R-:W-:Y:S08]  /*1f6f0*/  @!P1 BRA `(.L_x_4075) ;  /* 0x0000004800a89947 */ /* 0x001ff00003800000 */
.L_x_4245:
[----:B------:R-:W-:Y:S02]  /*1f700*/  SEL R26, R26, RZ, P2 ;  /* 0x000000ff1a1a7207 */ /* 0x000fe40001000000 */
[----:B------:R-:W-:Y:S01]  /*1f710*/  LOP3.LUT R2, R28, R3, RZ, 0x3c, !PT ;  /* 0x000000031c027212 */ /* 0x000fe200078e3cff */
[----:B------:R-:W-:Y:S06]  /*1f720*/  @!P0 BRA `(.L_x_4076) ;  /* 0x0000000000048947 */ /* 0x000fec0003800000 */
[----:B------:R-:W-:Y:S01]  /*1f730*/  BPT.TRAP 0x1 ;  /* 0x000000040000795c */ /* 0x000fe20000300000 */
.L_x_4076:
[----:B------:R-:W-:Y:S01]  /*1f740*/  IMAD R3, R26, 0x8, R7 ;  /* 0x000000081a037824 */ /* 0x000fe200078e0207 */
[----:B------:R-:W-:-:S04]  /*1f750*/  SHF.L.U32 R2, R2, 0x1f, RZ ;  /* 0x0000001f02027819 */ /* 0x000fc800000006ff */
[----:B------:R-:W1:Y:S02]  /*1f760*/  SYNCS.PHASECHK.TRANS64.TRYWAIT P1, [R3+URZ+0x30840], R2 ;  /* 0x03084002030075a7 */ /* 0x000e64000802017f */
[----:B-1----:R-:W-:Y:S05]  /*1f770*/  @!P1 BRA `(.L_x_4077) ;  /* 0x00000048009c9947 */ /* 0x002fea0003800000 */
.L_x_4246:
[----:B------:R-:W-:Y:S05]  /*1f780*/  @!P0 BRA `(.L_x_4078) ;  /* 0x0000000000048947 */ /* 0x000fea0003800000 */
[----:B------:R-:W-:Y:S01]  /*1f790*/  BPT.TRAP 0x1 ;  /* 0x000000040000795c */ /* 0x000fe20000300000 */
.L_x_4078:
[----:B------:R-:W2:Y:S02]  /*1f7a0*/  SYNCS.PHASECHK.TRANS64.TRYWAIT P1, [R5+URZ+0x30860], R0 ;  /* 0x03086000050075a7 */ /* 0x000ea4000802017f */
[----:B--2---:R-:W-:Y:S05]  /*1f7b0*/  @!P1 BRA `(.L_x_4079) ;  /* 0x0000004800a09947 */ /* 0x004fea0003800000 */
.L_x_4247:
[----:B------:R-:W-:Y:S05]  /*1f7c0*/  @!P0 BRA `(.L_x_4080) ;  /* 0x0000000000048947 */ /* 0x000fea0003800000 */
[----:B------:R-:W-:Y:S01]  /*1f7d0*/  BPT.TRAP 0x1 ;  /* 0x000000040000795c */ /* 0x000fe20000300000 */
.L_x_4080:
[----:B---3--:R3:W4:Y:S02]  /*1f7e0*/  SYNCS.PHASECHK.TRANS64.TRYWAIT P0, [R3+URZ+0x30860], R2 ;  /* 0x03086002030075a7 */ /* 0x008724000800017f */
[----:B----4-:R-:W-:Y:S05]  /*1f7f0*/  @!P0 NANOSLEEP.SYNCS 0x989680 ;  /* 0x009896800000895d */ /* 0x010fea0003900000 */
[----:B------:R-:W4:Y:S02]  /*1f800*/  @!P0 SYNCS.PHASECHK.TRANS64 P0, [R3+URZ+0x30860], R2 ;  /* 0x03086002030085a7 */ /* 0x000f24000800007f */
[----:B----4-:R-:W-:Y:S05]  /*1f810*/  @!P0 BRA `(.L_x_4080) ;  /* 0xfffffffc00f08947 */ /* 0x010fea000383ffff */
.L_x_3741:
[----:B------:R-:W-:Y:S05]  /*1f820*/  BSYNC B9 ;  /* 0x0000000000097941 */ /* 0x000fea0003800000 */
.L_x_3738:
[----:B------:R-:W-:Y:S05]  /*1f830*/  EXIT ;  /* 0x000000000000794d */ /* 0x000fea0003800000 */
.L_x_3759:
[----:B0-----:R0:W1:Y:S02]  /*1f840*/  SYNCS.PHASECHK.TRANS64.TRYWAIT P5, [R86+URZ+0x30890], R87 ;  /* 0x03089057560075a7 */ /* 0x00106400080a017f */
[----:B-1----:R-:W-:Y:S05]  /*1f850*/  @!P5 NANOSLEEP.SYNCS 0x989680 ;  /* 0x009896800000d95d */ /* 0x002fea0003900000 */
[----:B------:R-:W1:Y:S02]  /*1f860*/  @!P5 SYNCS.PHASECHK.TRANS64 P5, [R86+URZ+0x30890], R87 ;  /* 0x030890575600d5a7 */ /* 0x000e6400080a007f */
[----:B-1----:R-:W-:Y:S05]  /*1f870*/  @!P5 BRA `(.L_x_3759) ;  /* 0xfffffffc00f0d947 */ /* 0x002fea000383ffff */
[----:B------:R-:W-:Y:S05]  /*1f880*/  BRA `(.L_x_4081) ;  /* 0xfffffe3c008c7947 */ /* 0x000fea000383ffff */
.L_x_3760:
        /* <DEDUP_REMOVED lines=8> */
.L_x_4083:
[----:B------:R-:W-:Y:S05]  /*1f910*/  BSYNC B1 ;  /* 0x0000000000017941 */ /* 0x000fea0003800000 */
.L_x_4082:
[----:B------:R-:W-:Y:S01]  /*1f920*/  IMAD.MOV.U32 R13, RZ, RZ, R119 ;  /* 0x000000ffff0d7224 */ /* 0x000fe200078e0077 */
[----:B------:R-:W-:Y:S01]  /*1f930*/  MOV R12, RZ ;  /* 0x000000ff000c7202 */ /* 0x000fe20000000f00 */
[----:B------:R-:W-:Y:S01]  /*1f940*/  IMAD.MOV.U32 R11, RZ, RZ, 0x1c1f ;  /* 0x00001c1fff0b7424 */ /* 0x000fe200078e00ff */
[----:B------:R-:W-:Y:S02]  /*1f950*/  MOV R15, 0xffffffff ;  /* 0xffffffff000f7802 */ /* 0x000fe40000000f00 */
[----:B------:R-:W-:-:S07]  /*1f960*/  MOV R82, R14 ;  /* 0x0000000e00527202 */ /* 0x000fce0000000f00 */
[----:B------:R-:W-:Y:S05]  /*1f970*/  WARPSYNC.COLLECTIVE R15, `(.L_x_4084) ;  /* 0x000000000f087348 */ /* 0x000fea0003c00000 */
[----:B------:R0:W1:Y:S02]  /*1f980*/  SHFL.IDX P6, R14, R13, R12, R11 ;  /* 0x0000000c0d0e7389 */ /* 0x00006400000c000b */
[----:B01----:R-:W-:Y:S01]  /*1f990*/  ENDCOLLECTIVE ;  /* 0x000000000000791b */ /* 0x003fe20003800000 */
.L_x_4084:
[----:B------:R-:W-:Y:S01]  /*1f9a0*/  IMAD.MOV.U32 R11, RZ, RZ, R14 ;  /* 0x000000ffff0b7224 */ /* 0x000fe200078e000e */
[----:B------:R-:W-:Y:S06]  /*1f9b0*/  BRA `(.L_x_4085) ;  /* 0xfffffe3c00547947 */ /* 0x000fec000383ffff */
.L_x_3785:
[----:B------:R-:W-:Y:S01]  /*1f9c0*/  BSSY B1, `(.L_x_4086) ;  /* 0x0000008000017945 */ /* 0x000fe20003800000 */
[----:B0---4-:R-:W-:Y:S01]  /*1f9d0*/  MOV R13, R118 ;  /* 0x00000076000d7202 */ /* 0x011fe20000000f00 */
[----:B------:R-:W-:Y:S01]  /*1f9e0*/  IMAD.MOV.U32 R12, RZ, RZ, 0x1 ;  /* 0x00000001ff0c7424 */ /* 0x000fe200078e00ff */
[----:B---3--:R-:W-:Y:S01]  /*1f9f0*/  MOV R11, 0x1c1f ;  /* 0x00001c1f000b7802 */ /* 0x008fe20000000f00 */
[----:B------:R-:W-:-:S07]  /*1fa00*/  IMAD.MOV.U32 R15, RZ, RZ, -0x1 ;  /* 0xffffffffff0f7424 */ /* 0x000fce00078e00ff */
[----:B-12---:R-:W-:Y:S05]  /*1fa10*/  WARPSYNC.COLLECTIVE R15, `(.L_x_4087) ;  /* 0x000000000f087348 */ /* 0x006fea0003c00000 */
[----:B------:R0:W3:Y:S02]  /*1fa20*/  SHFL.IDX P6, R14, R13, R12, R11 ;  /* 0x0000000c0d0e7389 */ /* 0x0000e400000c000b */
[----:B0123--:R-:W-:Y:S01]  /*1fa30*/  ENDCOLLECTIVE ;  /* 0x000000000000791b */ /* 0x00ffe20003800000 */
.L_x_4087:
[----:B------:R-:W-:Y:S05]  /*1fa40*/  BSYNC B1 ;  /* 0x0000000000017941 */ /* 0x000fea0003800000 */
.L_x_4086:
[----:B------:R-:W-:Y:S01]  /*1fa50*/  IMAD.MOV.U32 R13, RZ, RZ, R119 ;  /* 0x000000ffff0d7224 */ /* 0x000fe200078e0077 */
[----:B------:R-:W-:Y:S01]  /*1fa60*/  MOV R12, 0x1 ;  /* 0x00000001000c7802 */ /* 0x000fe20000000f00 */
[----:B------:R-:W-:Y:S01]  /*1fa70*/  IMAD.MOV.U32 R11, RZ, RZ, 0x1c1f ;  /* 0x00001c1fff0b7424 */ /* 0x000fe200078e00ff */
[----:B------:R-:W-:Y:S02]  /*1fa80*/  MOV R15, 0xffffffff ;  /* 0xffffffff000f7802 */ /* 0x000fe40000000f00 */
[----:B------:R-:W-:-:S07]  /*1fa90*/  MOV R59, R14 ;  /* 0x0000000e003b7202 */ /* 0x000fce0000000f00 */
[----:B------:R-:W-:Y:S05]  /*1faa0*/  WARPSYNC.COLLECTIVE R15, `(.L_x_4088) ;  /* 0x000000000f087348 */ /* 0x000fea0003c00000 */
[----:B------:R0:W1:Y:S02]  /*1fab0*/  SHFL.IDX P6, R14, R13, R12, R11 ;  /* 0x0000000c0d0e7389 */ /* 0x00006400000c000b */
[----:B01----:R-:W-:Y:S01]  /*1fac0*/  ENDCOLLECTIVE ;  /* 0x000000000000791b */ /* 0x003fe20003800000 */
.L_x_4088:
[----:B------:R-:W-:Y:S01]  /*1fad0*/  IMAD.MOV.U32 R58, RZ, RZ, R14 ;  /* 0x000000ffff3a7224 */ /* 0x000fe200078e000e */
[----:B------:R-:W-:Y:S06]  /*1fae0*/  BRA `(.L_x_4089) ;  /* 0xfffffe5000347947 */ /* 0x000fec000383ffff */
.L_x_3815:
[----:B-1----:R1:W2:Y:S02]  /*1faf0*/  SYNCS.PHASECHK.TRANS64.TRYWAIT P5, [R86+URZ+0x30890], R87 ;  /* 0x03089057560075a7 */ /* 0x0022a400080a017f */
[----:B--2---:R-:W-:Y:S05]  /*1fb00*/  @!P5 NANOSLEEP.SYNCS 0x989680 ;  /* 0x009896800000d95d */ /* 0x004fea0003900000 */
[----:B------:R-:W2:Y:S02]  /*1fb10*/  @!P5 SYNCS.PHASECHK.TRANS64 P5, [R86+URZ+0x30890], R87 ;  /* 0x030890575600d5a7 */ /* 0x000ea400080a007f */
[----:B--2---:R-:W-:Y:S05]  /*1fb20*/  @!P5 BRA `(.L_x_3815) ;  /* 0xfffffffc00f0d947 */ /* 0x004fea000383ffff */
[----:B------:R-:W-:Y:S05]  /*1fb30*/  BRA `(.L_x_4090) ;  /* 0xfffffe6c00e87947 */ /* 0x000fea000383ffff */
.L_x_3816:
        /* <DEDUP_REMOVED lines=8> */
.L_x_4092:
[----:B------:R-:W-:Y:S05]  /*1fbc0*/  BSYNC B1 ;  /* 0x0000000000017941 */ /* 0x000fea0003800000 */
.L_x_4091:
        /* <DEDUP_REMOVED lines=8> */
.L_x_4093:
[----:B------:R-:W-:Y:S01]  /*1fc50*/  IMAD.MOV.U32 R11, RZ, RZ, R14 ;  /* 0x000000ffff0b7224 */ /* 0x000fe200078e000e */
[----:B------:R-:W-:Y:S06]  /*1fc60*/  BRA `(.L_x_4094) ;  /* 0xfffffe6c00b47947 */ /* 0x000fec000383ffff */
.L_x_3829:
[----:B------:R-:W-:Y:S01]  /*1fc70*/  BSSY B1, `(.L_x_4095) ;  /* 0x0000008000017945 */ /* 0x000fe20003800000 */
[----:B--234-:R-:W-:Y:S01]  /*1fc80*/  MOV R13, R118 ;  /* 0x00000076000d7202 */ /* 0x01cfe20000000f00 */
[----:B------:R-:W-:Y:S01]  /*1fc90*/  IMAD.MOV.U32 R12, RZ, RZ, 0x1 ;  /* 0x00000001ff0c7424 */ /* 0x000fe200078e00ff */
[----:B------:R-:W-:Y:S01]  /*1fca0*/  MOV R11, 0x1c1f ;  /* 0x00001c1f000b7802 */ /* 0x000fe20000000f00 */
[----:B------:R-:W-:-:S07]  /*1fcb0*/  IMAD.MOV.U32 R15, RZ, RZ, -0x1 ;  /* 0xffffffffff0f7424 */ /* 0x000fce00078e00ff */
[----:B01----:R-:W-:Y:S05]  /*1fcc0*/  WARPSYNC.COLLECTIVE R15, `(.L_x_4096) ;  /* 0x000000000f087348 */ /* 0x003fea0003c00000 */
[----:B------:R2:W3:Y:S02]  /*1fcd0*/  SHFL.IDX P6, R14, R13, R12, R11 ;  /* 0x0000000c0d0e7389 */ /* 0x0004e400000c000b */
[----:B0123--:R-:W-:Y:S01]  /*1fce0*/  ENDCOLLECTIVE ;  /* 0x000000000000791b */ /* 0x00ffe20003800000 */
.L_x_4096:
[----:B------:R-:W-:Y:S05]  /*1fcf0*/  BSYNC B1 ;  /* 0x0000000000017941 */ /* 0x000fea0003800000 */
.L_x_4095:
        /* <DEDUP_REMOVED lines=8> */
.L_x_4097:
[----:B------:R-:W-:Y:S01]  /*1fd80*/  IMAD.MOV.U32 R36, RZ, RZ, R14 ;  /* 0x000000ffff247224 */ /* 0x000fe200078e000e */
[----:B------:R-:W-:Y:S06]  /*1fd90*/  BRA `(.L_x_4098) ;  /* 0xfffffe8400187947 */ /* 0x000fec000383ffff */
.L_x_3842:
[----:B0-----:R0:W1:Y:S02]  /*1fda0*/  SYNCS.PHASECHK.TRANS64.TRYWAIT P3, [R86+URZ+0x30890], R87 ;  /* 0x03089057560075a7 */ /* 0x001064000806017f */
[----:B-1----:R-:W-:Y:S05]  /*1fdb0*/  @!P3 NANOSLEEP.SYNCS 0x989680 ;  /* 0x009896800000b95d */ /* 0x002fea0003900000 */
[----:B------:R-:W1:Y:S02]  /*1fdc0*/  @!P3 SYNCS.PHASECHK.TRANS64 P3, [R86+URZ+0x30890], R87 ;  /* 0x030890575600b5a7 */ /* 0x000e64000806007f */
[----:B-1----:R-:W-:Y:S05]  /*1fdd0*/  @!P3 BRA `(.L_x_3842) ;  /* 0xfffffffc00f0b947 */ /* 0x002fea000383ffff */
[----:B------:R-:W-:Y:S05]  /*1fde0*/  BRA `(.L_x_4099) ;  /* 0xfffffe9800cc7947 */ /* 0x000fea000383ffff */
.L_x_3843:
        /* <DEDUP_REMOVED lines=8> */
.L_x_4101:
[----:B------:R-:W-:Y:S05]  /*1fe70*/  BSYNC B1 ;  /* 0x0000000000017941 */ /* 0x000fea0003800000 */
.L_x_4100:
        /* <DEDUP_REMOVED lines=8> */
.L_x_4102:
[----:B------:R-:W-:Y:S01]  /*1ff00*/  IMAD.MOV.U32 R38, RZ, RZ, R14 ;  /* 0x000000ffff267224 */ /* 0x000fe200078e000e */
[----:B------:R-:W-:Y:S06]  /*1ff10*/  BRA `(.L_x_4103) ;  /* 0xfffffe9800f07947 */ /* 0x000fec000383ffff */
.L_x_3846:
[----:B------:R-:W-:Y:S01]  /*1ff20*/  BSSY B1, `(.L_x_4104) ;  /* 0x0000008000017945 */ /* 0x000fe20003800000 */
[----:B----4-:R-:W-:Y:S01]  /*1ff30*/  MOV R13, R41 ;  /* 0x00000029000d7202 */ /* 0x010fe20000000f00 */
[----:B------:R-:W-:Y:S01]  /*1ff40*/  IMAD.MOV.U32 R12, RZ, RZ, 0x1 ;  /* 0x00000001ff0c7424 */ /* 0x000fe200078e00ff */
[----:B------:R-:W-:Y:S01]  /*1ff50*/  MOV R11, 0x1c1f ;  /* 0x00001c1f000b7802 */ /* 0x000fe20000000f00 */
[----:B------:R-:W-:-:S07]  /*1ff60*/  IMAD.MOV.U32 R15, RZ, RZ, -0x1 ;  /* 0xffffffffff0f7424 */ /* 0x000fce00078e00ff */
[----:B0123--:R-:W-:Y:S05]  /*1ff70*/  WARPSYNC.COLLECTIVE R15, `(.L_x_4105) ;  /* 0x000000000f087348 */ /* 0x00ffea0003c00000 */
[----:B------:R4:W0:Y:S02]  /*1ff80*/  SHFL.IDX P6, R14, R13, R12, R11 ;  /* 0x0000000c0d0e7389 */ /* 0x00082400000c000b */
[----:B01234-:R-:W-:Y:S01]  /*1ff90*/  ENDCOLLECTIVE ;  /* 0x000000000000791b */ /* 0x01ffe20003800000 */
.L_x_4105:
[----:B------:R-:W-:Y:S05]  /*1ffa0*/  BSYNC B1 ;  /* 0x0000000000017941 */ /* 0x000fea0003800000 */
.L_x_4104:
        /* <DEDUP_REMOVED lines=8> */
.L_x_4106:
[----:B------:R-:W-:Y:S01]  /*20030*/  IMAD.MOV.U32 R38, RZ, RZ, R14 ;  /* 0x000000ffff267224 */ /* 0x000fe200078e000e */
[----:B------:R-:W-:Y:S06]  /*20040*/  BRA `(.L_x_4107) ;  /* 0xfffffe9c004c7947 */ /* 0x000fec000383ffff */
.L_x_3850:
[----:B---3--:R3:W0:Y:S02]  /*20050*/  SYNCS.PHASECHK.TRANS64.TRYWAIT P2, [R86+URZ+0x308b0], R87 ;  /* 0x0308b057560075a7 */ /* 0x008624000804017f */
[----:B0-----:R-:W-:Y:S05]  /*20060*/  @!P2 NANOSLEEP.SYNCS 0x989680 ;  /* 0x009896800000a95d */ /* 0x001fea0003900000 */
[----:B------:R-:W0:Y:S02]  /*20070*/  @!P2 SYNCS.PHASECHK.TRANS64 P2, [R86+URZ+0x308b0], R87 ;  /* 0x0308b0575600a5a7 */ /* 0x000e24000804007f */
[----:B0-----:R-:W-:Y:S05]  /*20080*/  @!P2 BRA `(.L_x_3850) ;  /* 0xfffffffc00f0a947 */ /* 0x001fea000383ffff */
[----:B------:R-:W-:Y:S05]  /*20090*/  BRA `(.L_x_4108) ;  /* 0xfffffea000287947 */ /* 0x000fea000383ffff */
.L_x_3868:
        /* <DEDUP_REMOVED lines=8> */
.L_x_4110:
[----:B------:R-:W-:Y:S05]  /*20120*/  BSYNC B1 ;  /* 0x0000000000017941 */ /* 0x000fea0003800000 */
.L_x_4109:
        /* <DEDUP_REMOVED lines=8> */
.L_x_4111:
[----:B------:R-:W-:Y:S01]  /*201b0*/  MOV R13, R27 ;  /* 0x0000001b000d7202 */ /* 0x000fe20000000f00 */
[----:B------:R-:W-:-:S07]  /*201c0*/  IMAD.MOV.U32 R0, RZ, RZ, R14 ;  /* 0x000000ffff007224 */ /* 0x000fce00078e000e */
[----:B------:R-:W-:Y:S05]  /*201d0*/  WARPSYNC.COLLECTIVE R15, `(.L_x_4112) ;  /* 0x000000000f087348 */ /* 0x000fea0003c00000 */
[----:B------:R0:W1:Y:S02]  /*201e0*/  SHFL.IDX P6, R14, R13, R12, R11 ;  /* 0x0000000c0d0e7389 */ /* 0x00006400000c000b */
[----:B01----:R-:W-:Y:S01]  /*201f0*/  ENDCOLLECTIVE ;  /* 0x000000000000791b */ /* 0x003fe20003800000 */
.L_x_4112:
[----:B------:R-:W-:Y:S01]  /*20200*/  MOV R13, R26 ;  /* 0x0000001a000d7202 */ /* 0x000fe20000000f00 */
[----:B------:R-:W-:-:S07]  /*20210*/  IMAD.MOV.U32 R5, RZ, RZ, R14 ;  /* 0x000000ffff057224 */ /* 0x000fce00078e000e */
[----:B------:R-:W-:Y:S05]  /*20220*/  WARPSYNC.COLLECTIVE R15, `(.L_x_4113) ;  /* 0x000000000f087348 */ /* 0x000fea0003c00000 */
[----:B------:R0:W1:Y:S02]  /*20230*/  SHFL.IDX P6, R14, R13, R12, R11 ;  /* 0x0000000c0d0e7389 */ /* 0x00006400000c000b */
[----:B01----:R-:W-:Y:S01]  /*20240*/  ENDCOLLECTIVE ;  /* 0x000000000000791b */ /* 0x003fe20003800000 */
.L_x_4113:
[----:B------:R-:W-:Y:S05]  /*20250*/  BRA `(.L_x_4114) ;  /* 0xfffffeac00fc7947 */ /* 0x000fea000383ffff */
.L_x_3872:
[----:B0-----:R0:W1:Y:S02]  /*20260*/  SYNCS.PHASECHK.TRANS64.TRYWAIT P0, [R18+URZ+0x30800], R5 ;  /* 0x03080005120075a7 */ /* 0x001064000800017f */
[----:B-1----:R-:W-:Y:S05]  /*20270*/  @!P0 NANOSLEEP.SYNCS 0x989680 ;  /* 0x009896800000895d */ /* 0x002fea0003900000 */
[----:B------:R-:W1:Y:S02]  /*20280*/  @!P0 SYNCS.PHASECHK.TRANS64 P0, [R18+URZ+0x30800], R5 ;  /* 0x03080005120085a7 */ /* 0x000e64000800007f */
[----:B-1----:R-:W-:Y:S05]  /*20290*/  @!P0 BRA `(.L_x_3872) ;  /* 0xfffffffc00f08947 */ /* 0x002fea000383ffff */
[----:B------:R-:W-:Y:S05]  /*202a0*/  BRA `(.L_x_4115) ;  /* 0xfffffeb800a07947 */ /* 0x000fea000383ffff */
.L_x_3896:
[----:B------:R-:W-:Y:S01]  /*202b0*/  BSSY B1, `(.L_x_4116) ;  /* 0x0000008000017945 */ /* 0x000fe20003800000 */
[----:B------:R-:W-:Y:S01]  /*202c0*/  IMAD.MOV.U32 R13, RZ, RZ, R25 ;  /* 0x000000ffff0d7224 */ /* 0x000fe200078e0019 */
[----:B------:R-:W-:Y:S01]  /*202d0*/  MOV R12, RZ ;  /* 0x000000ff000c7202 */ /* 0x000fe20000000f00 */
[----:B------:R-:W-:Y:S01]  /*202e0*/  IMAD.MOV.U32 R11, RZ, RZ, 0x1c1f ;  /* 0x00001c1fff0b7424 */ /* 0x000fe200078e00ff */
[----:B------:R-:W-:-:S07]  /*202f0*/  MOV R15, 0xffffffff ;  /* 0xffffffff000f7802 */ /* 0x000fce0000000f00 */
[----:B------:R-:W-:Y:S05]  /*20300*/  WARPSYNC.COLLECTIVE R15, `(.L_x_4117) ;  /* 0x000000000f087348 */ /* 0x000fea0003c00000 */
[----:B------:R0:W1:Y:S02]  /*20310*/  SHFL.IDX P6, R14, R13, R12, R11 ;  /* 0x0000000c0d0e7389 */ /* 0x00006400000c000b */
[----:B01----:R-:W-:Y:S01]  /*20320*/  ENDCOLLECTIVE ;  /* 0x000000000000791b */ /* 0x003fe20003800000 */
.L_x_4117:
[----:B------:R-:W-:Y:S05]  /*20330*/  BSYNC B1 ;  /* 0x0000000000017941 */ /* 0x000fea0003800000 */
.L_x_4116:
[----:B------:R-:W-:Y:S01]  /*20340*/  MOV R13, R24 ;  /* 0x00000018000d7202 */ /* 0x000fe20000000f00 */
[----:B------:R-:W-:Y:S01]  /*20350*/  IMAD.MOV.U32 R12, RZ, RZ, RZ ;  /* 0x000000ffff0c7224 */ /* 0x000fe200078e00ff */
[----:B------:R-:W-:Y:S01]  /*20360*/  MOV R11, 0x1c1f ;  /* 0x00001c1f000b7802 */ /* 0x000fe20000000f00 */
[----:B------:R-:W-:Y:S02]  /*20370*/  IMAD.MOV.U32 R15, RZ, RZ, -0x1 ;  /* 0xffffffffff0f7424 */ /* 0x000fe400078e00ff */
[----:B------:R-:W-:-:S07]  /*20380*/  IMAD.MOV.U32 R3, RZ, RZ, R14 ;  /* 0x000000ffff037224 */ /* 0x000fce00078e000e */
[----:B------:R-:W-:Y:S05]  /*20390*/  WARPSYNC.COLLECTIVE R15, `(.L_x_4118) ;  /* 0x000000000f087348 */ /* 0x000fea0003c00000 */
[----:B------:R0:W1:Y:S02]  /*203a0*/  SHFL.IDX P6, R14, R13, R12, R11 ;  /* 0x0000000c0d0e7389 */ /* 0x00006400000c000b */
[----:B01----:R-:W-:Y:S01]  /*203b0*/  ENDCOLLECTIVE ;  /* 0x000000000000791b */ /* 0x003fe20003800000 */
.L_x_4118:
[----:B------:R-:W-:Y:S01]  /*203c0*/  IMAD.MOV.U32 R13, RZ, RZ, R27 ;  /* 0x000000ffff0d7224 */ /* 0x000fe200078e001b */
[----:B------:R-:W-:-:S07]  /*203d0*/  MOV R0, R14 ;  /* 0x0000000e00007202 */ /* 0x000fce0000000f00 */
[----:B------:R-:W-:Y:S05]  /*203e0*/  WARPSYNC.COLLECTIVE R15, `(.L_x_4119) ;  /* 0x000000000f087348 */ /* 0x000fea0003c00000 */
[----:B------:R0:W1:Y:S02]  /*203f0*/  SHFL.IDX P6, R14, R13, R12, R11 ;  /* 0x0000000c0d0e7389 */ /* 0x00006400000c000b */
[----:B01----:R-:W-:Y:S01]  /*20400*/  ENDCOLLECTIVE ;  /* 0x000000000000791b */ /* 0x003fe20003800000 */
.L_x_4119:
[----:B------:R-:W-:Y:S01]  /*20410*/  IMAD.MOV.U32 R13, RZ, RZ, R26 ;  /* 0x000000ffff0d7224 */ /* 0x000fe200078e001a */
[----:B------:R-:W-:-:S07]  /*20420*/  MOV R21, R14 ;  /* 0x0000000e00157202 */ /* 0x000fce0000000f00 */
[----:B------:R-:W-:Y:S05]  /*20430*/  WARPSYNC.COLLECTIVE R15, `(.L_x_4120) ;  /* 0x000000000f087348 */ /* 0x000fea0003c00000 */
[----:B------:R0:W1:Y:S02]  /*20440*/  SHFL.IDX P6, R14, R13, R12, R11 ;  /* 0x0000000c0d0e7389 */ /* 0x00006400000c000b */
[----:B01----:R-:W-:Y:S01]  /*20450*/  ENDCOLLECTIVE ;  /* 0x000000000000791b */ /* 0x003fe20003800000 */
.L_x_4120:
[----:B------:R-:W-:Y:S01]  /*20460*/  MOV R20, R14 ;  /* 0x0000000e00147202 */ /* 0x000fe20000000f00 */
[----:B------:R-:W-:Y:S06]  /*20470*/  BRA `(.L_x_4121) ;  /* 0xfffffed800407947 */ /* 0x000fec000383ffff */
.L_x_3900:
[----:B0-----:R0:W1:Y:S02]  /*20480*/  SYNCS.PHASECHK.TRANS64.TRYWAIT P0, [R18+URZ+0x30800], R5 ;  /* 0x03080005120075a7 */ /* 0x001064000800017f */
[----:B-1----:R-:W-:Y:S05]  /*20490*/  @!P0 NANOSLEEP.SYNCS 0x989680 ;  /* 0x009896800000895d */ /* 0x002fea0003900000 */
[----:B------:R-:W1:Y:S02]  /*204a0*/  @!P0 SYNCS.PHASECHK.TRANS64 P0, [R18+URZ+0x30800], R5 ;  /* 0x03080005120085a7 */ /* 0x000e64000800007f */
[----:B-1----:R-:W-:Y:S05]  /*204b0*/  @!P0 BRA `(.L_x_3900) ;  /* 0xfffffffc00f08947 */ /* 0x002fea000383ffff */
[----:B------:R-:W-:Y:S05]  /*204c0*/  BRA `(.L_x_4122) ;  /* 0xfffffee0004c7947 */ /* 0x000fea000383ffff */
.L_x_3914:
[----:B-1----:R1:W0:Y:S02]  /*204d0*/  SYNCS.PHASECHK.TRANS64.TRYWAIT P1, [R3+URZ+0x30830], R0 ;  /* 0x03083000030075a7 */ /* 0x002224000802017f */
[----:B0-----:R-:W-:Y:S05]  /*204e0*/  @!P1 NANOSLEEP.SYNCS 0x989680 ;  /* 0x009896800000995d */ /* 0x001fea0003900000 */
[----:B------:R-:W0:Y:S02]  /*204f0*/  @!P1 SYNCS.PHASECHK.TRANS64 P1, [R3+URZ+0x30830], R0 ;  /* 0x03083000030095a7 */ /* 0x000e24000802007f */
[----:B0-----:R-:W-:Y:S05]  /*20500*/  @!P1 BRA `(.L_x_3914) ;  /* 0xfffffffc00f09947 */ /* 0x001fea000383ffff */
[----:B------:R-:W-:Y:S05]  /*20510*/  BRA `(.L_x_3913) ;  /* 0xffffff0400707947 */ /* 0x000fea000383ffff */
.L_x_3922:
[----:B-1----:R1:W2:Y:S02]  /*20520*/  SYNCS.PHASECHK.TRANS64.TRYWAIT P1, [R10+URZ+0x30830], R5 ;  /* 0x030830050a0075a7 */ /* 0x0022a4000802017f */
[----:B--2---:R-:W-:Y:S05]  /*20530*/  @!P1 NANOSLEEP.SYNCS 0x989680 ;  /* 0x009896800000995d */ /* 0x004fea0003900000 */
[----:B------:R-:W2:Y:S02]  /*20540*/  @!P1 SYNCS.PHASECHK.TRANS64 P1, [R10+URZ+0x30830], R5 ;  /* 0x030830050a0095a7 */ /* 0x000ea4000802007f */
[----:B--2---:R-:W-:Y:S05]  /*20550*/  @!P1 BRA `(.L_x_3922) ;  /* 0xfffffffc00f09947 */ /* 0x004fea000383ffff */
[----:B------:R-:W-:Y:S05]  /*20560*/  BRA `(.L_x_3921) ;  /* 0xffffff2c00287947 */ /* 0x000fea000383ffff */
.L_x_3927:
[----:B-1----:R1:W2:Y:S02]  /*20570*/  SYNCS.PHASECHK.TRANS64.TRYWAIT P1, [R11+URZ+0x30850], R0 ;  /* 0x030850000b0075a7 */ /* 0x0022a4000802017f */
[----:B--2---:R-:W-:Y:S05]  /*20580*/  @!P1 NANOSLEEP.SYNCS 0x989680 ;  /* 0x009896800000995d */ /* 0x004fea0003900000 */
[----:B------:R-:W2:Y:S02]  /*20590*/  @!P1 SYNCS.PHASECHK.TRANS64 P1, [R11+URZ+0x30850], R0 ;  /* 0x030850000b0095a7 */ /* 0x000ea4000802007f */
[----:B--2---:R-:W-:Y:S05]  /*205a0*/  @!P1 BRA `(.L_x_3927) ;  /* 0xfffffffc00f09947 */ /* 0x004fea000383ffff */
[----:B------:R-:W-:Y:S05]  /*205b0*/  BRA `(.L_x_3926) ;  /* 0xffffff3800d47947 */ /* 0x000fea000383ffff */
.L_x_3935:
[----:B-1----:R1:W2:Y:S02]  /*205c0*/  SYNCS.PHASECHK.TRANS64.TRYWAIT P1, [R8+URZ+0x30850], R3 ;  /* 0x03085003080075a7 */ /* 0x0022a4000802017f */
[----:B--2---:R-:W-:Y:S05]  /*205d0*/  @!P1 NANOSLEEP.SYNCS 0x989680 ;  /* 0x009896800000995d */ /* 0x004fea0003900000 */
[----:B------:R-:W2:Y:S02]  /*205e0*/  @!P1 SYNCS.PHASECHK.TRANS64 P1, [R8+URZ+0x30850], R3 ;  /* 0x03085003080095a7 */ /* 0x000ea4000802007f */
[----:B--2---:R-:W-:Y:S05]  /*205f0*/  @!P1 BRA `(.L_x_3935) ;  /* 0xfffffffc00f09947 */ /* 0x004fea000383ffff */
[----:B------:R-:W-:Y:S05]  /*20600*/  BRA `(.L_x_3934) ;  /* 0xffffff54002c7947 */ /* 0x000fea000383ffff */
.L_x_3972:
        /* <DEDUP_REMOVED lines=11> */
.L_x_4124:
[----:B------:R-:W-:Y:S05]  /*206c0*/  BSYNC B1 ;  /* 0x0000000000017941 */ /* 0x000fea0003800000 */
.L_x_4123:
[----:B------:R-:W-:Y:S05]  /*206d0*/  BRA `(.L_x_4125) ;  /* 0xffffff9800107947 */ /* 0x000fea000383ffff */
.L_x_3974:
[----:B------:R-:W-:Y:S01]  /*206e0*/  BSSY B1, `(.L_x_4126) ;  /* 0x0000006000017945 */ /* 0x000fe20003800000 */
[----:B------:R-:W-:-:S07]  /*206f0*/  IMAD.MOV.U32 R15, RZ, RZ, -0x1 ;  /* 0xffffffffff0f7424 */ /* 0x000fce00078e00ff */
[----:B0-----:R-:W-:Y:S05]  /*20700*/  WARPSYNC.COLLECTIVE R15, `(.L_x_4127) ;  /* 0x000000000f0c7348 */ /* 0x001fea0003c00000 */
[----:B------:R-:W-:Y:S02]  /*20710*/  ELECT P6, UR62, PT ;  /* 0x00000000003e782f */ /* 0x000fe400038c0000 */
[----:B------:R-:W-:Y:S01]  /*20720*/  MOV R14, UR62 ;  /* 0x0000003e000e7c02 */ /* 0x000fe20008000f00 */
[----:B0-----:R-:W-:Y:S10]  /*20730*/  ENDCOLLECTIVE ;  /* 0x000000000000791b */ /* 0x001ff40003800000 */
.L_x_4127:
[----:B------:R-:W-:Y:S05]  /*20740*/  BSYNC B1 ;  /* 0x0000000000017941 */ /* 0x000fea0003800000 */
.L_x_4126:
[----:B------:R-:W-:Y:S05]  /*20750*/  BRA `(.L_x_3973) ;  /* 0xffffff9800087947 */ /* 0x000fea000383ffff */
.L_x_3976:
[----:B0-----:R0:W1:Y:S02]  /*20760*/  SYNCS.PHASECHK.TRANS64.TRYWAIT P0, [R22+URZ+0x30820], R5 ;  /* 0x03082005160075a7 */ /* 0x001064000800017f */
[----:B-1----:R-:W-:Y:S05]  /*20770*/  @!P0 NANOSLEEP.SYNCS 0x989680 ;  /* 0x009896800000895d */ /* 0x002fea0003900000 */
[----:B------:R-:W1:Y:S02]  /*20780*/  @!P0 SYNCS.PHASECHK.TRANS64 P0, [R22+URZ+0x30820], R5 ;  /* 0x03082005160085a7 */ /* 0x000e64000800007f */
[----:B-1----:R-:W-:Y:S05]  /*20790*/  @!P0 BRA `(.L_x_3976) ;  /* 0xfffffffc00f08947 */ /* 0x002fea000383ffff */
[----:B------:R-:W-:Y:S05]  /*207a0*/  BRA `(.L_x_4128) ;  /* 0xffffff9800187947 */ /* 0x000fea000383ffff */
.L_x_3980:
[----:B-1----:R1:W2:Y:S02]  /*207b0*/  SYNCS.PHASECHK.TRANS64.TRYWAIT P0, [R9+URZ+0x308a0], R8 ;  /* 0x0308a008090075a7 */ /* 0x0022a4000800017f */
[----:B--2---:R-:W-:Y:S05]  /*207c0*/  @!P0 NANOSLEEP.SYNCS 0x989680 ;  /* 0x009896800000895d */ /* 0x004fea0003900000 */
[----:B------:R-:W2:Y:S02]  /*207d0*/  @!P0 SYNCS.PHASECHK.TRANS64 P0, [R9+URZ+0x308a0], R8 ;  /* 0x0308a008090085a7 */ /* 0x000ea4000800007f */
[----:B--2---:R-:W-:Y:S05]  /*207e0*/  @!P0 BRA `(.L_x_3980) ;  /* 0xfffffffc00f08947 */ /* 0x004fea000383ffff */
[----:B------:R-:W-:Y:S05]  /*207f0*/  BRA `(.L_x_4129) ;  /* 0xffffff9800307947 */ /* 0x000fea000383ffff */
.L_x_3987:
[----:B0-----:R0:W2:Y:S02]  /*20800*/  SYNCS.PHASECHK.TRANS64.TRYWAIT P0, [R9+URZ+0x308c0], R8 ;  /* 0x0308c008090075a7 */ /* 0x0010a4000800017f */
[----:B--2---:R-:W-:Y:S05]  /*20810*/  @!P0 NANOSLEEP.SYNCS 0x989680 ;  /* 0x009896800000895d */ /* 0x004fea0003900000 */
[----:B------:R-:W2:Y:S02]  /*20820*/  @!P0 SYNCS.PHASECHK.TRANS64 P0, [R9+URZ+0x308c0], R8 ;  /* 0x0308c008090085a7 */ /* 0x000ea4000800007f */
[----:B--2---:R-:W-:Y:S05]  /*20830*/  @!P0 BRA `(.L_x_3987) ;  /* 0xfffffffc00f08947 */ /* 0x004fea000383ffff */
[----:B------:R-:W-:Y:S05]  /*20840*/  BRA `(.L_x_4130) ;  /* 0xffffff9c002c7947 */ /* 0x000fea000383ffff */
.L_x_3996:
[----:B-1----:R1:W2:Y:S02]  /*20850*/  SYNCS.PHASECHK.TRANS64.TRYWAIT P1, [R8+URZ+0x308a0], R7 ;  /* 0x0308a007080075a7 */ /* 0x0022a4000802017f */
[----:B--2---:R-:W-:Y:S05]  /*20860*/  @!P1 NANOSLEEP.SYNCS 0x989680 ;  /* 0x009896800000995d */ /* 0x004fea0003900000 */
[----:B------:R-:W2:Y:S02]  /*20870*/  @!P1 SYNCS.PHASECHK.TRANS64 P1, [R8+URZ+0x308a0], R7 ;  /* 0x0308a007080095a7 */ /* 0x000ea4000802007f */
[----:B--2---:R-:W-:Y:S05]  /*20880*/  @!P1 BRA `(.L_x_3996) ;  /* 0xfffffffc00f09947 */ /* 0x004fea000383ffff */
[----:B------:R-:W-:Y:S05]  /*20890*/  BRA `(.L_x_4131) ;  /* 0xffffffa000607947 */ /* 0x000fea000383ffff */
.L_x_4003:
[----:B0-----:R0:W2:Y:S02]  /*208a0*/  SYNCS.PHASECHK.TRANS64.TRYWAIT P1, [R8+URZ+0x308c0], R7 ;  /* 0x0308c007080075a7 */ /* 0x0010a4000802017f */
[----:B--2---:R-:W-:Y:S05]  /*208b0*/  @!P1 NANOSLEEP.SYNCS 0x989680 ;  /* 0x009896800000995d */ /* 0x004fea0003900000 */
[----:B------:R-:W2:Y:S02]  /*208c0*/  @!P1 SYNCS.PHASECHK.TRANS64 P1, [R8+URZ+0x308c0], R7 ;  /* 0x0308c007080095a7 */ /* 0x000ea4000802007f */
[----:B--2---:R-:W-:Y:S05]  /*208d0*/  @!P1 BRA `(.L_x_4003) ;  /* 0xfffffffc00f09947 */ /* 0x004fea000383ffff */
[----:B------:R-:W-:Y:S05]  /*208e0*/  BRA `(.L_x_4132) ;  /* 0xffffffa400587947 */ /* 0x000fea000383ffff */
.L_x_4018:
[----:B0-----:R-:W0:Y:S01]  /*208f0*/  S2R R8, SR_TID.X ;  /* 0x0000000000087919 */ /* 0x001e220000002100 */
        /* <DEDUP_REMOVED lines=10> */
.L_x_4134:
[----:B------:R-:W-:Y:S05]  /*209a0*/  BSYNC B0 ;  /* 0x0000000000007941 */ /* 0x000fea0003800000 */
.L_x_4133:
[----:B------:R-:W-:Y:S05]  /*209b0*/  BRA `(.L_x_4135) ;  /* 0xffffffb0007c7947 */ /* 0x000fea000383ffff */
.L_x_4021:
[----:B0-----:R0:W1:Y:S02]  /*209c0*/  SYNCS.PHASECHK.TRANS64.TRYWAIT P0, [R7+URZ+0x30840], R2 ;  /* 0x03084002070075a7 */ /* 0x001064000800017f */
[----:B-1----:R-:W-:Y:S05]  /*209d0*/  @!P0 NANOSLEEP.SYNCS 0x989680 ;  /* 0x009896800000895d */ /* 0x002fea0003900000 */
[----:B------:R-:W1:Y:S02]  /*209e0*/  @!P0 SYNCS.PHASECHK.TRANS64 P0, [R7+URZ+0x30840], R2 ;  /* 0x03084002070085a7 */ /* 0x000e64000800007f */
[----:B-1----:R-:W-:Y:S05]  /*209f0*/  @!P0 BRA `(.L_x_4021) ;  /* 0xfffffffc00f08947 */ /* 0x002fea000383ffff */
[----:B------:R-:W-:Y:S05]  /*20a00*/  BRA `(.L_x_4136) ;  /* 0xffffffb000d87947 */ /* 0x000fea000383ffff */
.L_x_4022:
        /* <DEDUP_REMOVED lines=8> */
.L_x_4138:
[----:B------:R-:W-:Y:S05]  /*20a90*/  BSYNC B0 ;  /* 0x0000000000007941 */ /* 0x000fea0003800000 */
.L_x_4137:
[----:B------:R-:W-:Y:S01]  /*20aa0*/  IMAD.MOV.U32 R13, RZ, RZ, R4 ;  /* 0x000000ffff0d7224 */ /* 0x000fe200078e0004 */
[----:B------:R-:W-:Y:S01]  /*20ab0*/  MOV R12, RZ ;  /* 0x000000ff000c7202 */ /* 0x000fe20000000f00 */
[----:B------:R-:W-:Y:S01]  /*20ac0*/  IMAD.MOV.U32 R11, RZ, RZ, 0x181f ;  /* 0x0000181fff0b7424 */ /* 0x000fe200078e00ff */
[----:B------:R-:W-:Y:S01]  /*20ad0*/  MOV R15, 0xffffffff ;  /* 0xffffffff000f7802 */ /* 0x000fe20000000f00 */
[----:B------:R-:W-:Y:S01]  /*20ae0*/  @P0 IMAD R8, R5, 0x2, R22 ;  /* 0x0000000205080824 */ /* 0x000fe200078e0216 */
[----:B------:R-:W-:-:S07]  /*20af0*/  MOV R2, R14 ;  /* 0x0000000e00027202 */ /* 0x000fce0000000f00 */
[----:B------:R-:W-:Y:S05]  /*20b00*/  WARPSYNC.COLLECTIVE R15, `(.L_x_4139) ;  /* 0x000000000f087348 */ /* 0x000fea0003c00000 */
[----:B------:R0:W1:Y:S02]  /*20b10*/  SHFL.IDX P6, R14, R13, R12, R11 ;  /* 0x0000000c0d0e7389 */ /* 0x00006400000c000b */
[----:B01----:R-:W-:Y:S01]  /*20b20*/  ENDCOLLECTIVE ;  /* 0x000000000000791b */ /* 0x003fe20003800000 */
.L_x_4139:
[----:B------:R-:W-:Y:S01]  /*20b30*/  MOV R13, R0 ;  /* 0x00000000000d7202 */ /* 0x000fe20000000f00 */
[----:B------:R-:W-:Y:S02]  /*20b40*/  IMAD.MOV.U32 R12, RZ, RZ, 0x1 ;  /* 0x00000001ff0c7424 */ /* 0x000fe400078e00ff */
[----:B------:R-:W-:-:S07]  /*20b50*/  IMAD.MOV.U32 R3, RZ, RZ, R14 ;  /* 0x000000ffff037224 */ /* 0x000fce00078e000e */
[----:B------:R-:W-:Y:S05]  /*20b60*/  WARPSYNC.COLLECTIVE R15, `(.L_x_4140) ;  /* 0x000000000f087348 */ /* 0x000fea0003c00000 */
[----:B------:R0:W1:Y:S02]  /*20b70*/  SHFL.IDX P6, R14, R13, R12, R11 ;  /* 0x0000000c0d0e7389 */ /* 0x00006400000c000b */
[----:B01----:R-:W-:Y:S01]  /*20b80*/  ENDCOLLECTIVE ;  /* 0x000000000000791b */ /* 0x003fe20003800000 */
.L_x_4140:
        /* <DEDUP_REMOVED lines=13> */
[----:B0-----:R-:W-:-:S07]  /*20c60*/  MOV R2, R14 ;  /* 0x0000000e00027202 */ /* 0x001fce0000000f00 */
[----:B------:R-:W-:Y:S05]  /*20c70*/  WARPSYNC.COLLECTIVE R15, `(.L_x_4141) ;  /* 0x000000000f087348 */ /* 0x000fea0003c00000 */
[----:B------:R0:W1:Y:S02]  /*20c80*/  SHFL.IDX P6, R14, R13, R12, R11 ;  /* 0x0000000c0d0e7389 */ /* 0x00006400000c000b */
[----:B01----:R-:W-:Y:S01]  /*20c90*/  ENDCOLLECTIVE ;  /* 0x000000000000791b */ /* 0x003fe20003800000 */
.L_x_4141:
[----:B------:R-:W-:Y:S01]  /*20ca0*/  @P1 LEA R8, R5, R22, 0x1 ;  /* 0x0000001605081211 */ /* 0x000fe200078e08ff */
[----:B------:R-:W-:Y:S01]  /*20cb0*/  IMAD.MOV.U32 R13, RZ, RZ, R0 ;  /* 0x000000ffff0d7224 */ /* 0x000fe200078e0000 */
[----:B------:R-:W-:Y:S02]  /*20cc0*/  MOV R12, 0x2 ;  /* 0x00000002000c7802 */ /* 0x000fe40000000f00 */
[----:B------:R-:W-:-:S07]  /*20cd0*/  MOV R3, R14 ;  /* 0x0000000e00037202 */ /* 0x000fce0000000f00 */
[----:B------:R-:W-:Y:S05]  /*20ce0*/  WARPSYNC.COLLECTIVE R15, `(.L_x_4142) ;  /* 0x000000000f087348 */ /* 0x000fea0003c00000 */
[----:B------:R0:W1:Y:S02]  /*20cf0*/  SHFL.IDX P6, R14, R13, R12, R11 ;  /* 0x0000000c0d0e7389 */ /* 0x00006400000c000b */
[----:B01----:R-:W-:Y:S01]  /*20d00*/  ENDCOLLECTIVE ;  /* 0x000000000000791b */ /* 0x003fe20003800000 */
.L_x_4142:
        /* <DEDUP_REMOVED lines=17> */
.L_x_4143:
[----:B------:R-:W-:Y:S01]  /*20e20*/  @P1 IMAD R8, R5, 0x2, R22 ;  /* 0x0000000205081824 */ /* 0x000fe200078e0216 */
[----:B------:R-:W-:Y:S01]  /*20e30*/  MOV R13, R0 ;  /* 0x00000000000d7202 */ /* 0x000fe20000000f00 */
[----:B------:R-:W-:Y:S02]  /*20e40*/  IMAD.MOV.U32 R12, RZ, RZ, 0x3 ;  /* 0x00000003ff0c7424 */ /* 0x000fe400078e00ff */
[----:B------:R-:W-:-:S07]  /*20e50*/  IMAD.MOV.U32 R3, RZ, RZ, R14 ;  /* 0x000000ffff037224 */ /* 0x000fce00078e000e */
[----:B------:R-:W-:Y:S05]  /*20e60*/  WARPSYNC.COLLECTIVE R15, `(.L_x_4144) ;  /* 0x000000000f087348 */ /* 0x000fea0003c00000 */
[----:B------:R0:W1:Y:S02]  /*20e70*/  SHFL.IDX P6, R14, R13, R12, R11 ;  /* 0x0000000c0d0e7389 */ /* 0x00006400000c000b */
[----:B01----:R-:W-:Y:S01]  /*20e80*/  ENDCOLLECTIVE ;  /* 0x000000000000791b */ /* 0x003fe20003800000 */
.L_x_4144:
[----:B------:R-:W-:-:S04]  /*20e90*/  @P1 LEA R3, P0, R33, R3, 0x1 ;  /* 0x0000000321031211 */ /* 0x000fc800078008ff */
[----:B------:R-:W-:-:S04]  /*20ea0*/  @P1 IADD3.X R2, RZ, R2, RZ, P0, !PT ;  /* 0x00000002ff021210 */ /* 0x000fc800007fe4ff */
        /* <DEDUP_REMOVED lines=15> */
.L_x_4145:
[----:B------:R-:W-:Y:S01]  /*20fa0*/  @P1 LEA R8, R5, R22, 0x1 ;  /* 0x0000001605081211 */ /* 0x000fe200078e08ff */
[----:B------:R-:W-:Y:S01]  /*20fb0*/  IMAD.MOV.U32 R13, RZ, RZ, R0 ;  /* 0x000000ffff0d7224 */ /* 0x000fe200078e0000 */
[----:B------:R-:W-:Y:S02]  /*20fc0*/  MOV R12, 0x4 ;  /* 0x00000004000c7802 */ /* 0x000fe40000000f00 */
[----:B------:R-:W-:-:S07]  /*20fd0*/  MOV R3, R14 ;  /* 0x0000000e00037202 */ /* 0x000fce0000000f00 */
[----:B------:R-:W-:Y:S05]  /*20fe0*/  WARPSYNC.COLLECTIVE R15, `(.L_x_4146) ;  /* 0x000000000f087348 */ /* 0x000fea0003c00000 */
[----:B------:R0:W1:Y:S02]  /*20ff0*/  SHFL.IDX P6, R14, R13, R12, R11 ;  /* 0x0000000c0d0e7389 */ /* 0x00006400000c000b */
[----:B01----:R-:W-:Y:S01]  /*21000*/  ENDCOLLECTIVE ;  /* 0x000000000000791b */ /* 0x003fe20003800000 */
.L_x_4146:
        /* <DEDUP_REMOVED lines=17> */
.L_x_4147:
[----:B------:R-:W-:Y:S01]  /*21120*/  @P1 IMAD R8, R5, 0x2, R22 ;  /* 0x0000000205081824 */ /* 0x000fe200078e0216 */
[----:B------:R-:W-:Y:S01]  /*21130*/  MOV R13, R0 ;  /* 0x00000000000d7202 */ /* 0x000fe20000000f00 */
[----:B------:R-:W-:Y:S02]  /*21140*/  IMAD.MOV.U32 R12, RZ, RZ, 0x5 ;  /* 0x00000005ff0c7424 */ /* 0x000fe400078e00ff */
[----:B------:R-:W-:-:S07]  /*21150*/  IMAD.MOV.U32 R3, RZ, RZ, R14 ;  /* 0x000000ffff037224 */ /* 0x000fce00078e000e */
[----:B------:R-:W-:Y:S05]  /*21160*/  WARPSYNC.COLLECTIVE R15, `(.L_x_4148) ;  /* 0x000000000f087348 */ /* 0x000fea0003c00000 */
[----:B------:R0:W1:Y:S02]  /*21170*/  SHFL.IDX P6, R14, R13, R12, R11 ;  /* 0x0000000c0d0e7389 */ /* 0x00006400000c000b */
[----:B01----:R-:W-:Y:S01]  /*21180*/  ENDCOLLECTIVE ;  /* 0x000000000000791b */ /* 0x003fe20003800000 */
.L_x_4148:
[----:B------:R-:W-:-:S04]  /*21190*/  @P1 LEA R3, P0, R33, R3, 0x1 ;  /* 0x0000000321031211 */ /* 0x000fc800078008ff */
[----:B------:R-:W-:-:S04]  /*211a0*/  @P1 IADD3.X R2, RZ, R2, RZ, P0, !PT ;  /* 0x00000002ff021210 */ /* 0x000fc800007fe4ff */
[----:B------:R-:W-:Y:S01]  /*211b0*/  @P1 LOP3.LUT R3, R3, R2, RZ, 0x3c, !PT ;  /* 0x0000000203031212 */ /* 0x000fe200078e3cff */
[----:B------:R-:W-:-:S03]  /*211c0*/  IMAD.MOV.U32 R13, RZ, RZ, R4 ;  /* 0x000000ffff0d7224 */ /* 0x000fc600078e0004 */
[----:B------:R-:W-:-:S04]  /*211d0*/  @P1 LOP3.LUT R2, R3, R2, RZ, 0x3c, !PT ;  /* 0x0000000203021212 */ /* 0x000fc800078e3cff */
[----:B------:R-:W-:Y:S02]  /*211e0*/  @P1 LOP3.LUT R3, R3, R2, RZ, 0x3c, !PT ;  /* 0x0000000203031212 */ /* 0x000fe400078e3cff */
[----:B------:R-:W-:-:S03]  /*211f0*/  MOV R0, R14 ;  /* 0x0000000e00007202 */ /* 0x000fc60000000f00 */
[----:B------:R-:W-:Y:S01]  /*21200*/  @!PT LDS RZ, [RZ] ;  /* 0x00000000fffff984 */ /* 0x000fe20000000800 */
[----:B------:R-:W-:Y:S01]  /*21210*/  @!PT LDS RZ, [RZ] ;  /* 0x00000000fffff984 */ /* 0x000fe20000000800 */
[----:B------:R-:W-:Y:S01]  /*21220*/  @!PT LDS RZ, [RZ] ;  /* 0x00000000fffff984 */ /* 0x000fe20000000800 */
[----:B------:R0:W-:Y:S04]  /*21230*/  @P1 LDGSTS.E.BYPASS.LTC128B.128 [R8+0x20400], desc[UR56][R2.64], !P4 ;  /* 0x2040000002081fae */ /* 0x0001e8000e101d78 */
[----:B0-----:R-:W-:Y:S05]  /*21240*/  WARPSYNC.COLLECTIVE R15, `(.L_x_4149) ;  /* 0x000000000f087348 */ /* 0x001fea0003c00000 */
[----:B------:R1:W2:Y:S02]  /*21250*/  SHFL.IDX P6, R14, R13, R12, R11 ;  /* 0x0000000c0d0e7389 */ /* 0x0002a400000c000b */
[----:B012---:R-:W-:Y:S01]  /*21260*/  ENDCOLLECTIVE ;  /* 0x000000000000791b */ /* 0x007fe20003800000 */
.L_x_4149:
[----:B------:R-:W-:Y:S01]  /*21270*/  @!PT LDS RZ, [RZ] ;  /* 0x00000000fffff984 */ /* 0x000fe20000000800 */
[----:B------:R-:W-:Y:S01]  /*21280*/  @!PT LDS RZ, [RZ] ;  /* 0x00000000fffff984 */ /* 0x000fe20000000800 */
[----:B------:R-:W-:Y:S01]  /*21290*/  @!PT LDS RZ, [RZ] ;  /* 0x00000000fffff984 */ /* 0x000fe20000000800 */
[----:B------:R-:W-:Y:S04]  /*212a0*/  @P1 LDGSTS.E.BYPASS.LTC128B.128 [R8+0x23400], desc[UR56][R2.64+0x80], !P3 ;  /* 0x2340008002081fae */ /* 0x000fe8000d901d78 */
[----:B------:R0:W-:Y:S02]  /*212b0*/  @P1 LDGSTS.E.BYPASS.LTC128B.128 [R8+0x26400], desc[UR56][R2.64+0x100], !P2 ;  /* 0x2640010002081fae */ /* 0x0001e4000d101d78 */
[----:B0-----:R-:W-:Y:S01]  /*212c0*/  MOV R2, R14 ;  /* 0x0000000e00027202 */ /* 0x001fe20000000f00 */
[----:B------:R-:W-:Y:S06]  /*212d0*/  BRA `(.L_x_4150) ;  /* 0xffffffb000207947 */ /* 0x000fec000383ffff */
.L_x_4027:
[----:B------:R-:W-:Y:S01]  /*212e0*/  IMAD.MOV.U32 R13, RZ, RZ, R5 ;  /* 0x000000ffff0d7224 */ /* 0x000fe200078e0005 */
[----:B------:R-:W-:Y:S01]  /*212f0*/  MOV R12, RZ ;  /* 0x000000ff000c7202 */ /* 0x000fe20000000f00 */
[----:B------:R-:W-:Y:S01]  /*21300*/  IMAD.MOV.U32 R11, RZ, RZ, 0x181f ;  /* 0x0000181fff0b7424 */ /* 0x000fe200078e00ff */
[----:B------:R-:W-:Y:S01]  /*21310*/  MOV R15, 0xffffffff ;  /* 0xffffffff000f7802 */ /* 0x000fe20000000f00 */
[----:B-----5:R-:W-:Y:S02]  /*21320*/  IMAD R6, R17, R8, RZ ;  /* 0x0000000811067224 */ /* 0x020fe400078e02ff */
[----:B------:R-:W-:-:S07]  /*21330*/  IMAD.IADD R4, R10, 0x1, R4 ;  /* 0x000000010a047824 */ /* 0x000fce00078e0204 */
[----:B------:R-:W-:Y:S05]  /*21340*/  WARPSYNC.COLLECTIVE R15, `(.L_x_4151) ;  /* 0x000000000f087348 */ /* 0x000fea0003c00000 */
[----:B------:R0:W1:Y:S02]  /*21350*/  SHFL.IDX P6, R14, R13, R12, R11 ;  /* 0x0000000c0d0e7389 */ /* 0x00006400000c000b */
[----:B01----:R-:W-:Y:S01]  /*21360*/  ENDCOLLECTIVE ;  /* 0x000000000000791b */ /* 0x003fe20003800000 */
.L_x_4151:
[C---:B------:R-:W-:Y:S02]  /*21370*/  ISETP.GE.AND P1, PT, R4.reuse, R6, PT ;  /* 0x000000060400720c */ /* 0x040fe40003f26270 */
[----:B------:R-:W-:Y:S02]  /*21380*/  IADD3 R7, R4, 0x10, RZ ;  /* 0x0000001004077810 */ /* 0x000fe40007ffe0ff */
[----:B------:R-:W-:Y:S01]  /*21390*/  MOV R13, R0 ;  /* 0x00000000000d7202 */ /* 0x000fe20000000f00 */
[----:B------:R-:W-:-:S08]  /*213a0*/  IMAD.MOV.U32 R2, RZ, RZ, R14 ;  /* 0x000000ffff027224 */ /* 0x000fd000078e000e */
[----:B------:R-:W-:Y:S05]  /*213b0*/  WARPSYNC.COLLECTIVE R15, `(.L_x_4152) ;  /* 0x000000000f087348 */ /* 0x000fea0003c00000 */
[----:B------:R0:W1:Y:S02]  /*213c0*/  SHFL.IDX P6, R14, R13, R12, R11 ;  /* 0x0000000c0d0e7389 */ /* 0x00006400000c000b */
[----:B01----:R-:W-:Y:S01]  /*213d0*/  ENDCOLLECTIVE ;  /* 0x000000000000791b */ /* 0x003fe20003800000 */
.L_x_4152:
[----:B------:R-:W-:Y:S01]  /*213e0*/  IMAD.MOV.U32 R13, RZ, RZ, R5 ;  /* 0x000000ffff0d7224 */ /* 0x000fe200078e0005 */
[----:B------:R-:W-:Y:S02]  /*213f0*/  MOV R12, 0x1 ;  /* 0x00000001000c7802 */ /* 0x000fe40000000f00 */
[----:B------:R-:W-:-:S04]  /*21400*/  @!P1 LEA R14, P4, R33, R14, 0x1 ;  /* 0x0000000e210e9211 */ /* 0x000fc800078808ff */
[----:B------:R-:W-:Y:S01]  /*21410*/  @!P1 IADD3.X R3, RZ, R2, RZ, P4, !PT ;  /* 0x00000002ff039210 */ /* 0x000fe200027fe4ff */
[----:B------:R-:W-:-:S08]  /*21420*/  @!P1 IMAD.MOV.U32 R2, RZ, RZ, R14 ;  /* 0x000000ffff029224 */ /* 0x000fd000078e000e */
[----:B------:R-:W-:Y:S05]  /*21430*/  WARPSYNC.COLLECTIVE R15, `(.L_x_4153) ;  /* 0x000000000f087348 */ /* 0x000fea0003c00000 */
[----:B------:R0:W1:Y:S02]  /*21440*/  SHFL.IDX P6, R14, R13, R12, R11 ;  /* 0x0000000c0d0e7389 */ /* 0x00006400000c000b */
[----:B01----:R-:W-:Y:S01]  /*21450*/  ENDCOLLECTIVE ;  /* 0x000000000000791b */ /* 0x003fe20003800000 */
.L_x_4153:
        /* <DEDUP_REMOVED lines=12> */
.L_x_4154:
[----:B------:R-:W-:Y:S01]  /*21520*/  IMAD.MOV.U32 R13, RZ, RZ, R5 ;  /* 0x000000ffff0d7224 */ /* 0x000fe200078e0005 */
[----:B------:R-:W-:Y:S02]  /*21530*/  MOV R12, 0x2 ;  /* 0x00000002000c7802 */ /* 0x000fe40000000f00 */
[----:B------:R-:W-:-:S05]  /*21540*/  @!P1 LEA R14, P4, R33, R14, 0x1 ;  /* 0x0000000e210e9211 */ /* 0x000fca00078808ff */
[----:B------:R-:W-:Y:S01]  /*21550*/  @!P1 IMAD.X R7, RZ, RZ, R2, P4 ;  /* 0x000000ffff079224 */ /* 0x000fe200020e0602 */
[----:B------:R-:W-:-:S07]  /*21560*/  @!P1 MOV R2, R14 ;  /* 0x0000000e00029202 */ /* 0x000fce0000000f00 */
[----:B------:R-:W-:Y:S05]  /*21570*/  WARPSYNC.COLLECTIVE R15, `(.L_x_4155) ;  /* 0x000000000f087348 */ /* 0x000fea0003c00000 */
[----:B------:R0:W1:Y:S02]  /*21580*/  SHFL.IDX P6, R14, R13, R12, R11 ;  /* 0x0000000c0d0e7389 */ /* 0x00006400000c000b */
[----:B01----:R-:W-:Y:S01]  /*21590*/  ENDCOLLECTIVE ;  /* 0x000000000000791b */ /* 0x003fe20003800000 */
.L_x_4155:
[----:B------:R-:W-:Y:S01]  /*215a0*/  @!P1 IMAD.MOV.U32 R3, RZ, RZ, R7 ;  /* 0x000000ffff039224 */ /* 0x000fe200078e0007 */
[----:B------:R-:W-:-:S04]  /*215b0*/  IADD3 R7, R4, 0x20, RZ ;  /* 0x0000002004077810 */ /* 0x000fc80007ffe0ff */
        /* <DEDUP_REMOVED lines=12> */
.L_x_4156:
        /* <DEDUP_REMOVED lines=8> */
.L_x_4157:
        /* <DEDUP_REMOVED lines=14> */
.L_x_4158:
        /* <DEDUP_REMOVED lines=8> */
.L_x_4159:
        /* <DEDUP_REMOVED lines=14> */
.L_x_4160:
        /* <DEDUP_REMOVED lines=8> */
.L_x_4161:
        /* <DEDUP_REMOVED lines=14> */
.L_x_4162:
        /* <DEDUP_REMOVED lines=8> */
.L_x_4163:
        /* <DEDUP_REMOVED lines=14> */
.L_x_4164:
[----:B------:R-:W-:Y:S01]  /*21c00*/  MOV R13, R5 ;  /* 0x00000005000d7202 */ /* 0x000fe20000000f00 */
[----:B------:R-:W-:Y:S01]  /*21c10*/  IMAD.MOV.U32 R12, RZ, RZ, 0x7 ;  /* 0x00000007ff0c7424 */ /* 0x000fe200078e00ff */
[----:B------:R-:W-:-:S05]  /*21c20*/  @!P1 LEA R14, P4, R33, R14, 0x1 ;  /* 0x0000000e210e9211 */ /* 0x000fca00078808ff */
[----:B------:R-:W-:Y:S01]  /*21c30*/  @!P1 IMAD.X R7, RZ, RZ, R2, P4 ;  /* 0x000000ffff079224 */ /* 0x000fe200020e0602 */
[----:B------:R-:W-:-:S07]  /*21c40*/  @!P1 MOV R2, R14 ;  /* 0x0000000e00029202 */ /* 0x000fce0000000f00 */
[----:B------:R-:W-:Y:S05]  /*21c50*/  WARPSYNC.COLLECTIVE R15, `(.L_x_4165) ;  /* 0x000000000f087348 */ /* 0x000fea0003c00000 */
[----:B------:R0:W1:Y:S02]  /*21c60*/  SHFL.IDX P6, R14, R13, R12, R11 ;  /* 0x0000000c0d0e7389 */ /* 0x00006400000c000b */
[----:B01----:R-:W-:Y:S01]  /*21c70*/  ENDCOLLECTIVE ;  /* 0x000000000000791b */ /* 0x003fe20003800000 */
.L_x_4165:
        /* <DEDUP_REMOVED lines=8> */
[----:B------:R-:W-:-:S07]  /*21d00*/  MOV R5, R14 ;  /* 0x0000000e00057202 */ /* 0x000fce0000000f00 */
[----:B0-----:R-:W-:Y:S05]  /*21d10*/  WARPSYNC.COLLECTIVE R15, `(.L_x_4166) ;  /* 0x000000000f087348 */ /* 0x001fea0003c00000 */
[----:B------:R1:W2:Y:S02]  /*21d20*/  SHFL.IDX P6, R14, R13, R12, R11 ;  /* 0x0000000c0d0e7389 */ /* 0x0002a400000c000b */
[----:B012---:R-:W-:Y:S01]  /*21d30*/  ENDCOLLECTIVE ;  /* 0x000000000000791b */ /* 0x007fe20003800000 */
.L_x_4166:
[----:B------:R-:W-:Y:S05]  /*21d40*/  BRA `(.L_x_4167) ;  /* 0xffffffb000947947 */ /* 0x000fea000383ffff */
.L_x_4032:
[----:B0-----:R0:W1:Y:S02]  /*21d50*/  SYNCS.PHASECHK.TRANS64.TRYWAIT P0, [R22+URZ+0x30820], R3 ;  /* 0x03082003160075a7 */ /* 0x001064000800017f */
[----:B-1----:R-:W-:Y:S05]  /*21d60*/  @!P0 NANOSLEEP.SYNCS 0x989680 ;  /* 0x009896800000895d */ /* 0x002fea0003900000 */
[----:B------:R-:W1:Y:S02]  /*21d70*/  @!P0 SYNCS.PHASECHK.TRANS64 P0, [R22+URZ+0x30820], R3 ;  /* 0x03082003160085a7 */ /* 0x000e64000800007f */
[----:B-1----:R-:W-:Y:S05]  /*21d80*/  @!P0 BRA `(.L_x_4032) ;  /* 0xfffffffc00f08947 */ /* 0x002fea000383ffff */
[----:B------:R-:W-:Y:S05]  /*21d90*/  BRA `(.L_x_4168) ;  /* 0xffffffb400047947 */ /* 0x000fea000383ffff */
.L_x_4037:
[----:B0-----:R0:W1:Y:S02]  /*21da0*/  SYNCS.PHASECHK.TRANS64.TRYWAIT P0, [R7+URZ+0x30840], R2 ;  /* 0x03084002070075a7 */ /* 0x001064000800017f */
[----:B-1----:R-:W-:Y:S05]  /*21db0*/  @!P0 NANOSLEEP.SYNCS 0x989680 ;  /* 0x009896800000895d */ /* 0x002fea0003900000 */
[----:B------:R-:W1:Y:S02]  /*21dc0*/  @!P0 SYNCS.PHASECHK.TRANS64 P0, [R7+URZ+0x30840], R2 ;  /* 0x03084002070085a7 */ /* 0x000e64000800007f */
[----:B-1----:R-:W-:Y:S05]  /*21dd0*/  @!P0 BRA `(.L_x_4037) ;  /* 0xfffffffc00f08947 */ /* 0x002fea000383ffff */
[----:B------:R-:W-:Y:S05]  /*21de0*/  BRA `(.L_x_4169) ;  /* 0xffffffb400e87947 */ /* 0x000fea000383ffff */
.L_x_4038:
        /* <DEDUP_REMOVED lines=8> */
.L_x_4171:
[----:B------:R-:W-:Y:S05]  /*21e70*/  BSYNC B1 ;  /* 0x0000000000017941 */ /* 0x000fea0003800000 */
.L_x_4170:
[----:B------:R0:W-:Y:S04]  /*21e80*/  STL [R1+0x80], R0 ;  /* 0x0000800001007387 */ /* 0x0001e80000100800 */
[----:B0-----:R0:W5:Y:S01]  /*21e90*/  LDL.LU R0, [R1] ;  /* 0x0000000001007983 */ /* 0x0011620000300800 */
[----:B------:R-:W-:Y:S01]  /*21ea0*/  IMAD.MOV.U32 R13, RZ, RZ, R8 ;  /* 0x000000ffff0d7224 */ /* 0x000fe200078e0008 */
[----:B------:R-:W-:Y:S01]  /*21eb0*/  MOV R12, RZ ;  /* 0x000000ff000c7202 */ /* 0x000fe20000000f00 */
[----:B------:R-:W-:Y:S01]  /*21ec0*/  IMAD.MOV.U32 R11, RZ, RZ, 0x181f ;  /* 0x0000181fff0b7424 */ /* 0x000fe200078e00ff */
[----:B------:R-:W-:Y:S02]  /*21ed0*/  MOV R15, 0xffffffff ;  /* 0xffffffff000f7802 */ /* 0x000fe40000000f00 */
[----:B------:R-:W-:-:S02]  /*21ee0*/  MOV R3, R14 ;  /* 0x0000000e00037202 */ /* 0x000fc40000000f00 */
[----:B0-----:R-:W-:-:S07]  /*21ef0*/  SHF.L.U32 R4, R33, 0x1, RZ ;  /* 0x0000000121047819 */ /* 0x001fce00000006ff */
[----:B-----5:R-:W-:Y:S05]  /*21f00*/  WARPSYNC.COLLECTIVE R15, `(.L_x_4172) ;  /* 0x000000000f087348 */ /* 0x020fea0003c00000 */
[----:B------:R0:W1:Y:S02]  /*21f10*/  SHFL.IDX P6, R14, R13, R12, R11 ;  /* 0x0000000c0d0e7389 */ /* 0x00006400000c000b */
[----:B01---5:R-:W-:Y:S01]  /*21f20*/  ENDCOLLECTIVE ;  /* 0x000000000000791b */ /* 0x023fe20003800000 */
.L_x_4172:
[----:B------:R-:W-:Y:S01]  /*21f30*/  LEA R5, R5, R22, 0x1 ;  /* 0x0000001605057211 */ /* 0x000fe200078e08ff */
[----:B------:R-:W-:Y:S01]  /*21f40*/  IMAD.MOV.U32 R13, RZ, RZ, R6 ;  /* 0x000000ffff0d7224 */ /* 0x000fe200078e0006 */
[----:B------:R-:W-:Y:S01]  /*21f50*/  MOV R12, 0x1 ;  /* 0x00000001000c7802 */ /* 0x000fe20000000f00 */
[----:B------:R-:W-:-:S07]  /*21f60*/  IMAD.MOV.U32 R2, RZ, RZ, R14 ;  /* 0x000000ffff027224 */ /* 0x000fce00078e000e */
[----:B------:R-:W-:Y:S05]  /*21f70*/  WARPSYNC.COLLECTIVE R15, `(.L_x_4173) ;  /* 0x000000000f087348 */ /* 0x000fea0003c00000 */
[----:B------:R0:W1:Y:S02]  /*21f80*/  SHFL.IDX P6, R14, R13, R12, R11 ;  /* 0x0000000c0d0e7389 */ /* 0x00006400000c000b */
[----:B01----:R-:W-:Y:S01]  /*21f90*/  ENDCOLLECTIVE ;  /* 0x000000000000791b */ /* 0x003fe20003800000 */
.L_x_4173:
[----:B------:R-:W-:-:S05]  /*21fa0*/  IADD3 R2, P0, R2, R4, RZ ;  /* 0x0000000402027210 */ /* 0x000fca0007f1e0ff */
[----:B------:R-:W-:Y:S01]  /*21fb0*/  IMAD.X R3, RZ, RZ, R3, P0 ;  /* 0x000000ffff037224 */ /* 0x000fe200000e0603 */
[----:B------:R-:W-:Y:S02]  /*21fc0*/  MOV R13, R8 ;  /* 0x00000008000d7202 */ /* 0x000fe40000000f00 */
[----:B------:R-:W-:-:S04]  /*21fd0*/  LOP3.LUT R0, R0, 0xffffffbf, RZ, 0xc0, !PT ;  /* 0xffffffbf00007812 */ /* 0x000fc800078ec0ff */
[----:B------:R-:W-:-:S04]  /*21fe0*/  @P1 LOP3.LUT R0, R0, 0x40, RZ, 0xfc, !PT ;  /* 0x0000004000001812 */ /* 0x000fc800078efcff */
[----:B------:R-:W-:Y:S01]  /*21ff0*/  LOP3.LUT P1, RZ, R0, 0x4, RZ, 0xc0, !PT ;  /* 0x0000000400ff7812 */ /* 0x000fe2000782c0ff */
[----:B------:R0:W-:-:S12]  /*22000*/  STL [R1], R0 ;  /* 0x0000000001007387 */ /* 0x0001d80000100800 */
[----:B------:R-:W-:Y:S01]  /*22010*/  @!PT LDS RZ, [RZ] ;  /* 0x00000000fffff984 */ /* 0x000fe20000000800 */
[----:B------:R-:W-:Y:S01]  /*22020*/  @!PT LDS RZ, [RZ] ;  /* 0x00000000fffff984 */ /* 0x000fe20000000800 */
[----:B------:R-:W-:Y:S01]  /*22030*/  @!PT LDS RZ, [RZ] ;  /* 0x00000000fffff984 */ /* 0x000fe20000000800 */
[----:B------:R-:W-:Y:S04]  /*22040*/  LDGSTS.E.BYPASS.LTC128B.128 [R5+0x1e400], desc[UR56][R2.64], !P1 ;  /* 0x1e40000002057fae */ /* 0x000fe8000c901d78 */
[----:B------:R-:W-:Y:S04]  /*22050*/  LDGSTS.E.BYPASS.LTC128B.128 [R5+0x21400], desc[UR56][R2.64+0x80], !P5 ;  /* 0x2140008002057fae */ /* 0x000fe8000e901d78 */
[----:B------:R1:W-:Y:S02]  /*22060*/  LDGSTS.E.BYPASS.LTC128B.128 [R5+0x24400], desc[UR56][R2.64+0x100], !P4 ;  /* 0x2440010002057fae */ /* 0x0003e4000e101d78 */
[----:B01----:R-:W-:-:S07]  /*22070*/  IMAD.MOV.U32 R3, RZ, RZ, R14 ;  /* 0x000000ffff037224 */ /* 0x003fce00078e000e */
[----:B------:R-:W-:Y:S05]  /*22080*/  WARPSYNC.COLLECTIVE R15, `(.L_x_4174) ;  /* 0x000000000f087348 */ /* 0x000fea0003c00000 */
[----:B------:R0:W1:Y:S02]  /*22090*/  SHFL.IDX P6, R14, R13, R12, R11 ;  /* 0x0000000c0d0e7389 */ /* 0x00006400000c000b */
[----:B01----:R-:W-:Y:S01]  /*220a0*/  ENDCOLLECTIVE ;  /* 0x000000000000791b */ /* 0x003fe20003800000 */
.L_x_4174:
[----:B------:R-:W-:Y:S01]  /*220b0*/  IMAD.MOV.U32 R13, RZ, RZ, R6 ;  /* 0x000000ffff0d7224 */ /* 0x000fe200078e0006 */
[----:B------:R-:W-:Y:S01]  /*220c0*/  MOV R12, 0x2 ;  /* 0x00000002000c7802 */ /* 0x000fe20000000f00 */
[----:B------:R-:W-:-:S07]  /*220d0*/  IMAD.MOV.U32 R2, RZ, RZ, R14 ;  /* 0x000000ffff027224 */ /* 0x000fce00078e000e */
[----:B------:R-:W-:Y:S05]  /*220e0*/  WARPSYNC.COLLECTIVE R15, `(.L_x_4175) ;  /* 0x000000000f087348 */ /* 0x000fea0003c00000 */
[----:B------:R0:W1:Y:S02]  /*220f0*/  SHFL.IDX P6, R14, R13, R12, R11 ;  /* 0x0000000c0d0e7389 */ /* 0x00006400000c000b */
[----:B01----:R-:W-:Y:S01]  /*22100*/  ENDCOLLECTIVE ;  /* 0x000000000000791b */ /* 0x003fe20003800000 */
.L_x_4175:
[----:B------:R-:W-:-:S04]  /*22110*/  IADD3 R2, P0, R2, R4, RZ ;  /* 0x0000000402027210 */ /* 0x000fc80007f1e0ff */
[----:B------:R-:W-:-:S05]  /*22120*/  IADD3.X R3, RZ, R3, RZ, P0, !PT ;  /* 0x00000003ff037210 */ /* 0x000fca00007fe4ff */
[----:B------:R-:W-:Y:S01]  /*22130*/  @!PT LDS RZ, [RZ] ;  /* 0x00000000fffff984 */ /* 0x000fe20000000800 */
[----:B------:R-:W-:Y:S01]  /*22140*/  @!PT LDS RZ, [RZ] ;  /* 0x00000000fffff984 */ /* 0x000fe20000000800 */
[----:B------:R-:W-:Y:S01]  /*22150*/  @!PT LDS RZ, [RZ] ;  /* 0x00000000fffff984 */ /* 0x000fe20000000800 */
        /* <DEDUP_REMOVED lines=8> */
.L_x_4176:
[----:B------:R-:W-:Y:S01]  /*221e0*/  IMAD.MOV.U32 R13, RZ, RZ, R6 ;  /* 0x000000ffff0d7224 */ /* 0x000fe200078e0006 */
[----:B------:R-:W-:Y:S01]  /*221f0*/  MOV R12, 0x3 ;  /* 0x00000003000c7802 */ /* 0x000fe20000000f00 */
[----:B------:R-:W-:-:S07]  /*22200*/  IMAD.MOV.U32 R2, RZ, RZ, R14 ;  /* 0x000000ffff027224 */ /* 0x000fce00078e000e */
[----:B------:R-:W-:Y:S05]  /*22210*/  WARPSYNC.COLLECTIVE R15, `(.L_x_4177) ;  /* 0x000000000f087348 */ /* 0x000fea0003c00000 */
[----:B------:R0:W1:Y:S02]  /*22220*/  SHFL.IDX P6, R14, R13, R12, R11 ;  /* 0x0000000c0d0e7389 */ /* 0x00006400000c000b */
[----:B01----:R-:W-:Y:S01]  /*22230*/  ENDCOLLECTIVE ;  /* 0x000000000000791b */ /* 0x003fe20003800000 */
.L_x_4177:
        /* <DEDUP_REMOVED lines=13> */
.L_x_4178:
[----:B------:R-:W-:Y:S01]  /*22310*/  IMAD.MOV.U32 R13, RZ, RZ, R6 ;  /* 0x000000ffff0d7224 */ /* 0x000fe200078e0006 */
[----:B------:R-:W-:Y:S01]  /*22320*/  MOV R12, 0x4 ;  /* 0x00000004000c7802 */ /* 0x000fe20000000f00 */
[----:B------:R-:W-:-:S07]  /*22330*/  IMAD.MOV.U32 R2, RZ, RZ, R14 ;  /* 0x000000ffff027224 */ /* 0x000fce00078e000e */
[----:B------:R-:W-:Y:S05]  /*22340*/  WARPSYNC.COLLECTIVE R15, `(.L_x_4179) ;  /* 0x000000000f087348 */ /* 0x000fea0003c00000 */
[----:B------:R0:W1:Y:S02]  /*22350*/  SHFL.IDX P6, R14, R13, R12, R11 ;  /* 0x0000000c0d0e7389 */ /* 0x00006400000c000b */
[----:B01----:R-:W-:Y:S01]  /*22360*/  ENDCOLLECTIVE ;  /* 0x000000000000791b */ /* 0x003fe20003800000 */
.L_x_4179:
        /* <DEDUP_REMOVED lines=13> */
.L_x_4180:
        /* <DEDUP_REMOVED lines=8> */
[----:B------:R0:W5:Y:S01]  /*224c0*/  LDL.LU R0, [R1+0x80] ;  /* 0x0000800001007983 */ /* 0x0001620000300800 */
[----:B------:R-:W-:Y:S01]  /*224d0*/  IMAD.MOV.U32 R13, RZ, RZ, R6 ;  /* 0x000000ffff0d7224 */ /* 0x000fe200078e0006 */
[----:B------:R-:W-:Y:S02]  /*224e0*/  MOV R12, 0x5 ;  /* 0x00000005000c7802 */ /* 0x000fe40000000f00 */
[----:B------:R0:W-:Y:S06]  /*224f0*/  LDGSTS.E.BYPASS.LTC128B.128 [R5+0x23400], desc[UR56][R2.64+0x80], !P5 ;  /* 0x2340008002057fae */ /* 0x0001ec000e901d78 */
[----:B0----5:R-:W-:Y:S05]  /*22500*/  WARPSYNC.COLLECTIVE R15, `(.L_x_4181) ;  /* 0x000000000f087348 */ /* 0x021fea0003c00000 */
[----:B------:R1:W2:Y:S02]  /*22510*/  SHFL.IDX P6, R14, R13, R12, R11 ;  /* 0x0000000c0d0e7389 */ /* 0x0002a400000c000b */
[----:B012--5:R-:W-:Y:S01]  /*22520*/  ENDCOLLECTIVE ;  /* 0x000000000000791b */ /* 0x027fe20003800000 */
.L_x_4181:
[----:B------:R-:W-:Y:S01]  /*22530*/  @!PT LDS RZ, [RZ] ;  /* 0x00000000fffff984 */ /* 0x000fe20000000800 */
[----:B------:R-:W-:Y:S01]  /*22540*/  @!PT LDS RZ, [RZ] ;  /* 0x00000000fffff984 */ /* 0x000fe20000000800 */
[----:B------:R-:W-:Y:S01]  /*22550*/  @!PT LDS RZ, [RZ] ;  /* 0x00000000fffff984 */ /* 0x000fe20000000800 */
[----:B------:R0:W-:Y:S01]  /*22560*/  LDGSTS.E.BYPASS.LTC128B.128 [R5+0x26400], desc[UR56][R2.64+0x100], !P4 ;  /* 0x2640010002057fae */ /* 0x0001e2000e101d78 */
[----:B------:R-:W-:Y:S01]  /*22570*/  MOV R13, R8 ;  /* 0x00000008000d7202 */ /* 0x000fe20000000f00 */
[----:B------:R-:W-:-:S07]  /*22580*/  IMAD.MOV.U32 R34, RZ, RZ, R14 ;  /* 0x000000ffff227224 */ /* 0x000fce00078e000e */
[----:B0-----:R-:W-:Y:S05]  /*22590*/  WARPSYNC.COLLECTIVE R15, `(.L_x_4182) ;  /* 0x000000000f087348 */ /* 0x001fea0003c00000 */
[----:B------:R1:W2:Y:S02]  /*225a0*/  SHFL.IDX P6, R14, R13, R12, R11 ;  /* 0x0000000c0d0e7389 */ /* 0x0002a400000c000b */
[----:B012---:R-:W-:Y:S01]  /*225b0*/  ENDCOLLECTIVE ;  /* 0x000000000000791b */ /* 0x007fe20003800000 */
.L_x_4182:
[----:B------:R-:W-:Y:S01]  /*225c0*/  IMAD.MOV.U32 R2, RZ, RZ, R14 ;  /* 0x000000ffff027224 */ /* 0x000fe200078e000e */
[----:B------:R-:W-:Y:S06]  /*225d0*/  BRA `(.L_x_4183) ;  /* 0xffffffb000fc7947 */ /* 0x000fec000383ffff */
.L_x_4043:
[----:B0-----:R0:W2:Y:S02]  /*225e0*/  SYNCS.PHASECHK.TRANS64.TRYWAIT P0, [R6+URZ+0x30860], R2 ;  /* 0x03086002060075a7 */ /* 0x0010a4000800017f */
[----:B--2---:R-:W-:Y:S05]  /*225f0*/  @!P0 NANOSLEEP.SYNCS 0x989680 ;  /* 0x009896800000895d */ /* 0x004fea0003900000 */
[----:B------:R-:W2:Y:S02]  /*22600*/  @!P0 SYNCS.PHASECHK.TRANS64 P0, [R6+URZ+0x30860], R2 ;  /* 0x03086002060085a7 */ /* 0x000ea4000800007f */
[----:B--2---:R-:W-:Y:S05]  /*22610*/  @!P0 BRA `(.L_x_4043) ;  /* 0xfffffffc00f08947 */ /* 0x004fea000383ffff */
[----:B------:R-:W-:Y:S05]  /*22620*/  BRA `(.L_x_4184) ;  /* 0xffffffb400647947 */ /* 0x000fea000383ffff */
.L_x_4044:
        /* <DEDUP_REMOVED lines=8> */
.L_x_4186:
[----:B------:R-:W-:Y:S05]  /*226b0*/  BSYNC B1 ;  /* 0x0000000000017941 */ /* 0x000fea0003800000 */
.L_x_4185:
        /* <DEDUP_REMOVED lines=9> */
.L_x_4187:
[----:B------:R-:W-:Y:S01]  /*22750*/  MOV R13, R24 ;  /* 0x00000018000d7202 */ /* 0x000fe20000000f00 */
[----:B------:R-:W-:Y:S02]  /*22760*/  IMAD.MOV.U32 R12, RZ, RZ, 0x1 ;  /* 0x00000001ff0c7424 */ /* 0x000fe400078e00ff */
[----:B------:R-:W-:-:S07]  /*22770*/  IMAD.MOV.U32 R2, RZ, RZ, R14 ;  /* 0x000000ffff027224 */ /* 0x000fce00078e000e */
[----:B------:R-:W-:Y:S05]  /*22780*/  WARPSYNC.COLLECTIVE R15, `(.L_x_4188) ;  /* 0x000000000f087348 */ /* 0x000fea0003c00000 */
[----:B------:R0:W1:Y:S02]  /*22790*/  SHFL.IDX P6, R14, R13, R12, R11 ;  /* 0x0000000c0d0e7389 */ /* 0x00006400000c000b */
[----:B01----:R-:W-:Y:S01]  /*227a0*/  ENDCOLLECTIVE ;  /* 0x000000000000791b */ /* 0x003fe20003800000 */
.L_x_4188:
[----:B------:R-:W-:-:S04]  /*227b0*/  IADD3 R2, P0, R2, R4, RZ ;  /* 0x0000000402027210 */ /* 0x000fc80007f1e0ff */
[----:B------:R-:W-:Y:S02]  /*227c0*/  IADD3.X R3, RZ, R3, RZ, P0, !PT ;  /* 0x00000003ff037210 */ /* 0x000fe400007fe4ff */
        /* <DEDUP_REMOVED lines=14> */
.L_x_4189:
[----:B------:R-:W-:Y:S01]  /*228b0*/  MOV R13, R24 ;  /* 0x00000018000d7202 */ /* 0x000fe20000000f00 */
[----:B------:R-:W-:Y:S01]  /*228c0*/  IMAD.MOV.U32 R12, RZ, RZ, 0x2 ;  /* 0x00000002ff0c7424 */ /* 0x000fe200078e00ff */
[----:B------:R-:W-:-:S07]  /*228d0*/  MOV R2, R14 ;  /* 0x0000000e00027202 */ /* 0x000fce0000000f00 */
[----:B------:R-:W-:Y:S05]  /*228e0*/  WARPSYNC.COLLECTIVE R15, `(.L_x_4190) ;  /* 0x000000000f087348 */ /* 0x000fea0003c00000 */
[----:B------:R0:W1:Y:S02]  /*228f0*/  SHFL.IDX P6, R14, R13, R12, R11 ;  /* 0x0000000c0d0e7389 */ /* 0x00006400000c000b */
[----:B01----:R-:W-:Y:S01]  /*22900*/  ENDCOLLECTIVE ;  /* 0x000000000000791b */ /* 0x003fe20003800000 */
.L_x_4190:
        /* <DEDUP_REMOVED lines=16> */
.L_x_4191:
[----:B------:R-:W-:Y:S01]  /*22a10*/  MOV R13, R24 ;  /* 0x00000018000d7202 */ /* 0x000fe20000000f00 */
[----:B------:R-:W-:Y:S01]  /*22a20*/  IMAD.MOV.U32 R12, RZ, RZ, 0x3 ;  /* 0x00000003ff0c7424 */ /* 0x000fe200078e00ff */
[----:B------:R-:W-:-:S07]  /*22a30*/  MOV R2, R14 ;  /* 0x0000000e00027202 */ /* 0x000fce0000000f00 */
[----:B------:R-:W-:Y:S05]  /*22a40*/  WARPSYNC.COLLECTIVE R15, `(.L_x_4192) ;  /* 0x000000000f087348 */ /* 0x000fea0003c00000 */
[----:B------:R0:W1:Y:S02]  /*22a50*/  SHFL.IDX P6, R14, R13, R12, R11 ;  /* 0x0000000c0d0e7389 */ /* 0x00006400000c000b */
[----:B01----:R-:W-:Y:S01]  /*22a60*/  ENDCOLLECTIVE ;  /* 0x000000000000791b */ /* 0x003fe20003800000 */
.L_x_4192:
        /* <DEDUP_REMOVED lines=16> */
.L_x_4193:
[----:B------:R-:W-:Y:S01]  /*22b70*/  MOV R13, R24 ;  /* 0x00000018000d7202 */ /* 0x000fe20000000f00 */
[----:B------:R-:W-:Y:S01]  /*22b80*/  IMAD.MOV.U32 R12, RZ, RZ, 0x4 ;  /* 0x00000004ff0c7424 */ /* 0x000fe200078e00ff */
[----:B------:R-:W-:-:S07]  /*22b90*/  MOV R2, R14 ;  /* 0x0000000e00027202 */ /* 0x000fce0000000f00 */
[----:B------:R-:W-:Y:S05]  /*22ba0*/  WARPSYNC.COLLECTIVE R15, `(.L_x_4194) ;  /* 0x000000000f087348 */ /* 0x000fea0003c00000 */
[----:B------:R0:W1:Y:S02]  /*22bb0*/  SHFL.IDX P6, R14, R13, R12, R11 ;  /* 0x0000000c0d0e7389 */ /* 0x00006400000c000b */
[----:B01----:R-:W-:Y:S01]  /*22bc0*/  ENDCOLLECTIVE ;  /* 0x000000000000791b */ /* 0x003fe20003800000 */
.L_x_4194:
        /* <DEDUP_REMOVED lines=16> */
.L_x_4195:
[----:B------:R-:W-:Y:S01]  /*22cd0*/  MOV R13, R24 ;  /* 0x00000018000d7202 */ /* 0x000fe20000000f00 */
[----:B------:R-:W-:Y:S01]  /*22ce0*/  IMAD.MOV.U32 R12, RZ, RZ, 0x5 ;  /* 0x00000005ff0c7424 */ /* 0x000fe200078e00ff */
[----:B------:R-:W-:-:S07]  /*22cf0*/  MOV R2, R14 ;  /* 0x0000000e00027202 */ /* 0x000fce0000000f00 */
[----:B------:R-:W-:Y:S05]  /*22d00*/  WARPSYNC.COLLECTIVE R15, `(.L_x_4196) ;  /* 0x000000000f087348 */ /* 0x000fea0003c00000 */
[----:B------:R0:W1:Y:S02]  /*22d10*/  SHFL.IDX P6, R14, R13, R12, R11 ;  /* 0x0000000c0d0e7389 */ /* 0x00006400000c000b */
[----:B01----:R-:W-:Y:S01]  /*22d20*/  ENDCOLLECTIVE ;  /* 0x000000000000791b */ /* 0x003fe20003800000 */
.L_x_4196:
        /* <DEDUP_REMOVED lines=13> */
.L_x_4197:
[----:B------:R-:W-:Y:S01]  /*22e00*/  @!PT LDS RZ, [RZ] ;  /* 0x00000000fffff984 */ /* 0x000fe20000000800 */
[----:B------:R-:W-:Y:S01]  /*22e10*/  @!PT LDS RZ, [RZ] ;  /* 0x00000000fffff984 */ /* 0x000fe20000000800 */
[----:B------:R-:W-:Y:S01]  /*22e20*/  @!PT LDS RZ, [RZ] ;  /* 0x00000000fffff984 */ /* 0x000fe20000000800 */
[----:B------:R0:W-:Y:S01]  /*22e30*/  LDGSTS.E.BYPASS.LTC128B.128 [R5+0x5400], desc[UR56][R2.64+0x80], !P0 ;  /* 0x0540008002057fae */ /* 0x0001e2000c101d78 */
[----:B------:R-:W-:-:S13]  /*22e40*/  ISETP.LT.OR P0, PT, R7, 0x41, P1 ;  /* 0x000000410700780c */ /* 0x000fda0000f01670 */
[----:B------:R0:W-:Y:S01]  /*22e50*/  LDGSTS.E.BYPASS.LTC128B.128 [R5+0x8400], desc[UR56][R2.64+0x100], !P0 ;  /* 0x0840010002057fae */ /* 0x0001e2000c101d78 */
[----:B------:R-:W-:Y:S05]  /*22e60*/  BRA `(.L_x_4198) ;  /* 0xffffffb000507947 */ /* 0x000fea000383ffff */
.L_x_4052:
[----:B0-----:R0:W1:Y:S02]  /*22e70*/  SYNCS.PHASECHK.TRANS64.TRYWAIT P0, [R0+URZ+0x30860], R3 ;  /* 0x03086003000075a7 */ /* 0x001064000800017f */
[----:B-1----:R-:W-:Y:S05]  /*22e80*/  @!P0 NANOSLEEP.SYNCS 0x989680 ;  /* 0x009896800000895d */ /* 0x002fea0003900000 */
[----:B------:R-:W1:Y:S02]  /*22e90*/  @!P0 SYNCS.PHASECHK.TRANS64 P0, [R0+URZ+0x30860], R3 ;  /* 0x03086003000085a7 */ /* 0x000e64000800007f */
[----:B-1----:R-:W-:Y:S05]  /*22ea0*/  @!P0 BRA `(.L_x_4052) ;  /* 0xfffffffc00f08947 */ /* 0x002fea000383ffff */
[----:B------:R-:W-:Y:S05]  /*22eb0*/  BRA `(.L_x_4199) ;  /* 0xffffffb400787947 */ /* 0x000fea000383ffff */
.L_x_4053:
[----:B------:R-:W-:Y:S01]  /*22ec0*/  BSSY B0, `(.L_x_4200) ;  /* 0x0000008000007945 */ /* 0x000fe20003800000 */
[----:B------:R-:W-:Y:S01]  /*22ed0*/  MOV R13, R24 ;  /* 0x00000018000d7202 */ /* 0x000fe20000000f00 */
[----:B------:R-:W-:Y:S01]  /*22ee0*/  IMAD.MOV.U32 R12, RZ, RZ, RZ ;  /* 0x000000ffff0c7224 */ /* 0x000fe200078e00ff */
[----:B------:R-:W-:Y:S01]  /*22ef0*/  MOV R11, 0x181f ;  /* 0x0000181f000b7802 */ /* 0x000fe20000000f00 */
[----:B------:R-:W-:-:S07]  /*22f00*/  IMAD.MOV.U32 R15, RZ, RZ, -0x1 ;  /* 0xffffffffff0f7424 */ /* 0x000fce00078e00ff */
[----:B0-2---:R-:W-:Y:S05]  /*22f10*/  WARPSYNC.COLLECTIVE R15, `(.L_x_4201) ;  /* 0x000000000f087348 */ /* 0x005fea0003c00000 */
[----:B--2---:R1:W2:Y:S02]  /*22f20*/  SHFL.IDX P6, R14, R13, R12, R11 ;  /* 0x0000000c0d0e7389 */ /* 0x0042a400000c000b */
[----:B012---:R-:W-:Y:S01]  /*22f30*/  ENDCOLLECTIVE ;  /* 0x000000000000791b */ /* 0x007fe20003800000 */
.L_x_4201:
[----:B------:R-:W-:Y:S05]  /*22f40*/  BSYNC B0 ;  /* 0x0000000000007941 */ /* 0x000fea0003800000 */
.L_x_4200:
[----:B------:R-:W-:Y:S01]  /*22f50*/  IMAD.MOV.U32 R13, RZ, RZ, R23 ;  /* 0x000000ffff0d7224 */ /* 0x000fe200078e0017 */
[----:B------:R-:W-:Y:S01]  /*22f60*/  MOV R12, RZ ;  /* 0x000000ff000c7202 */ /* 0x000fe20000000f00 */
[----:B------:R-:W-:Y:S01]  /*22f70*/  IMAD.MOV.U32 R11, RZ, RZ, 0x181f ;  /* 0x0000181fff0b7424 */ /* 0x000fe200078e00ff */
[----:B------:R-:W-:Y:S01]  /*22f80*/  MOV R15, 0xffffffff ;  /* 0xffffffff000f7802 */ /* 0x000fe20000000f00 */
[----:B------:R-:W-:Y:S01]  /*22f90*/  IMAD.SHL.U32 R5, R33, 0x2, RZ ;  /* 0x0000000221057824 */ /* 0x000fe200078e00ff */
[----:B------:R-:W-:Y:S01]  /*22fa0*/  MOV R3, R14 ;  /* 0x0000000e00037202 */ /* 0x000fe20000000f00 */
[----:B------:R-:W-:-:S07]  /*22fb0*/  IMAD R4, R7, 0x2, R22 ;  /* 0x0000000207047824 */ /* 0x000fce00078e0216 */
[----:B------:R-:W-:Y:S05]  /*22fc0*/  WARPSYNC.COLLECTIVE R15, `(.L_x_4202) ;  /* 0x000000000f087348 */ /* 0x000fea0003c00000 */
[----:B------:R0:W1:Y:S02]  /*22fd0*/  SHFL.IDX P6, R14, R13, R12, R11 ;  /* 0x0000000c0d0e7389 */ /* 0x00006400000c000b */
[----:B01----:R-:W-:Y:S01]  /*22fe0*/  ENDCOLLECTIVE ;  /* 0x000000000000791b */ /* 0x003fe20003800000 */
.L_x_4202:
[----:B------:R-:W-:Y:S02]  /*22ff0*/  ULDC UR4, c[0x0][0x2f4] ;  /* 0x0000bd0000047ab9 */ /* 0x000fe40000000800 */
[----:B------:R-:W-:Y:S02]  /*23000*/  ISETP.GE.AND P2, PT, R33, UR4, PT ;  /* 0x0000000421007c0c */ /* 0x000fe4000bf46270 */
[----:B------:R-:W-:Y:S02]  /*23010*/  ISETP.GE.AND P1, PT, R36, UR4, PT ;  /* 0x0000000424007c0c */ /* 0x000fe4000bf26270 */
[C---:B------:R-:W-:Y:S02]  /*23020*/  ISETP.LT.OR P3, PT, R6.reuse, 0x1, P2 ;  /* 0x000000010600780c */ /* 0x040fe40001761670 */
[----:B------:R-:W-:Y:S02]  /*23030*/  ISETP.LT.OR P4, PT, R6, 0x1, P1 ;  /* 0x000000010600780c */ /* 0x000fe40000f81670 */
[----:B------:R-:W-:Y:S01]  /*23040*/  MOV R13, R24 ;  /* 0x00000018000d7202 */ /* 0x000fe20000000f00 */
[----:B------:R-:W-:Y:S01]  /*23050*/  IMAD.MOV.U32 R12, RZ, RZ, 0x1 ;  /* 0x00000001ff0c7424 */ /* 0x000fe200078e00ff */
[----:B------:R-:W-:-:S04]  /*23060*/  IADD3 R2, P0, R14, R5, RZ ;  /* 0x000000050e027210 */ /* 0x000fc80007f1e0ff */
[----:B------:R-:W-:Y:S02]  /*23070*/  IADD3.X R3, RZ, R3, RZ, P0, !PT ;  /* 0x00000003ff037210 */ /* 0x000fe400007fe4ff */
[----:B------:R-:W-:-:S13]  /*23080*/  ISETP.GE.AND P0, PT, R35, UR4, PT ;  /* 0x0000000423007c0c */ /* 0x000fda000bf06270 */
[----:B------:R-:W-:Y:S05]  /*23090*/  WARPSYNC.COLLECTIVE R15, `(.L_x_4203) ;  /* 0x000000000f087348 */ /* 0x000fea0003c00000 */
[----:B------:R0:W1:Y:S02]  /*230a0*/  SHFL.IDX P6, R14, R13, R12, R11 ;  /* 0x0000000c0d0e7389 */ /* 0x00006400000c000b */
[----:B01----:R-:W-:Y:S01]  /*230b0*/  ENDCOLLECTIVE ;  /* 0x000000000000791b */ /* 0x003fe20003800000 */
.L_x_4203:
        /* <DEDUP_REMOVED lines=13> */
.L_x_4204:
[----:B------:R-:W-:Y:S01]  /*23190*/  IMAD.MOV.U32 R13, RZ, RZ, R24 ;  /* 0x000000ffff0d7224 */ /* 0x000fe200078e0018 */
[----:B------:R-:W-:Y:S02]  /*231a0*/  MOV R12, 0x2 ;  /* 0x00000002000c7802 */ /* 0x000fe40000000f00 */
[----:B------:R-:W-:-:S13]  /*231b0*/  IADD3 R2, P4, R14, R5, RZ ;  /* 0x000000050e027210 */ /* 0x000fda0007f9e0ff */
[----:B------:R-:W-:Y:S05]  /*231c0*/  WARPSYNC.COLLECTIVE R15, `(.L_x_4205) ;  /* 0x000000000f087348 */ /* 0x000fea0003c00000 */
[----:B------:R0:W1:Y:S02]  /*231d0*/  SHFL.IDX P6, R14, R13, R12, R11 ;  /* 0x0000000c0d0e7389 */ /* 0x00006400000c000b */
[----:B01----:R-:W-:Y:S01]  /*231e0*/  ENDCOLLECTIVE ;  /* 0x000000000000791b */ /* 0x003fe20003800000 */
.L_x_4205:
[----:B------:R-:W-:Y:S02]  /*231f0*/  IADD3.X R3, RZ, R7, RZ, P4, !PT ;  /* 0x00000007ff037210 */ /* 0x000fe400027fe4ff */
[----:B------:R-:W-:-:S03]  /*23200*/  ISETP.LT.OR P4, PT, R6, 0x11, P1 ;  /* 0x000000110600780c */ /* 0x000fc60000f81670 */
[----:B------:R-:W-:Y:S01]  /*23210*/  @!PT LDS RZ, [RZ] ;  /* 0x00000000fffff984 */ /* 0x000fe20000000800 */
[----:B------:R-:W-:Y:S01]  /*23220*/  @!PT LDS RZ, [RZ] ;  /* 0x00000000fffff984 */ /* 0x000fe20000000800 */
[----:B------:R-:W-:Y:S01]  /*23230*/  @!PT LDS RZ, [RZ] ;  /* 0x00000000fffff984 */ /* 0x000fe20000000800 */
[----:B------:R0:W-:Y:S01]  /*23240*/  LDGSTS.E.BYPASS.LTC128B.128 [R4+0xc00], desc[UR56][R2.64], !P3 ;  /* 0x00c0000002047fae */ /* 0x0001e2000d901d78 */
[----:B------:R-:W-:Y:S02]  /*23250*/  ISETP.LT.OR P3, PT, R6, 0x11, P0 ;  /* 0x000000110600780c */ /* 0x000fe40000761670 */
[----:B------:R-:W-:-:S07]  /*23260*/  MOV R13, R23 ;  /* 0x00000017000d7202 */ /* 0x000fce0000000f00 */
[----:B------:R0:W-:Y:S04]  /*23270*/  LDGSTS.E.BYPASS.LTC128B.128 [R4+0x3c00], desc[UR56][R2.64+0x80], !P4 ;  /* 0x03c0008002047fae */ /* 0x0001e8000e101d78 */
[----:B------:R0:W-:Y:S01]  /*23280*/  LDGSTS.E.BYPASS.LTC128B.128 [R4+0x6c00], desc[UR56][R2.64+0x100], !P3 ;  /* 0x06c0010002047fae */ /* 0x0001e2000d901d78 */
[----:B------:R-:W-:Y:S01]  /*23290*/  ISETP.LT.OR P3, PT, R6, 0x21, P2 ;  /* 0x000000210600780c */ /* 0x000fe20001761670 */
[----:B------:R-:W-:-:S12]  /*232a0*/  IMAD.MOV.U32 R7, RZ, RZ, R14 ;  /* 0x000000ffff077224 */ /* 0x000fd800078e000e */
[----:B0-----:R-:W-:Y:S05]  /*232b0*/  WARPSYNC.COLLECTIVE R15, `(.L_x_4206) ;  /* 0x000000000f087348 */ /* 0x001fea0003c00000 */
[----:B------:R1:W2:Y:S02]  /*232c0*/  SHFL.IDX P6, R14, R13, R12, R11 ;  /* 0x0000000c0d0e7389 */ /* 0x0002a400000c000b */
[----:B012---:R-:W-:Y:S01]  /*232d0*/  ENDCOLLECTIVE ;  /* 0x000000000000791b */ /* 0x007fe20003800000 */
.L_x_4206:
[----:B------:R-:W-:Y:S01]  /*232e0*/  MOV R13, R24 ;  /* 0x00000018000d7202 */ /* 0x000fe20000000f00 */
[----:B------:R-:W-:Y:S01]  /*232f0*/  IMAD.MOV.U32 R12, RZ, RZ, 0x3 ;  /* 0x00000003ff0c7424 */ /* 0x000fe200078e00ff */
[----:B------:R-:W-:-:S13]  /*23300*/  IADD3 R2, P4, R14, R5, RZ ;  /* 0x000000050e027210 */ /* 0x000fda0007f9e0ff */
[----:B------:R-:W-:Y:S05]  /*23310*/  WARPSYNC.COLLECTIVE R15, `(.L_x_4207) ;  /* 0x000000000f087348 */ /* 0x000fea0003c00000 */
[----:B------:R0:W1:Y:S02]  /*23320*/  SHFL.IDX P6, R14, R13, R12, R11 ;  /* 0x0000000c0d0e7389 */ /* 0x00006400000c000b */
[----:B01----:R-:W-:Y:S01]  /*23330*/  ENDCOLLECTIVE ;  /* 0x000000000000791b */ /* 0x003fe20003800000 */
.L_x_4207:
        /* <DEDUP_REMOVED lines=10> */
[----:B------:R-:W-:Y:S02]  /*233e0*/  ISETP.LT.OR P3, PT, R6, 0x31, P2 ;  /* 0x000000310600780c */ /* 0x000fe40001761670 */
[----:B------:R-:W-:-:S11]  /*233f0*/  MOV R7, R14 ;  /* 0x0000000e00077202 */ /* 0x000fd60000000f00 */
[----:B0-----:R-:W-:Y:S05]  /*23400*/  WARPSYNC.COLLECTIVE R15, `(.L_x_4208) ;  /* 0x000000000f087348 */ /* 0x001fea0003c00000 */
[----:B------:R1:W2:Y:S02]  /*23410*/  SHFL.IDX P6, R14, R13, R12, R11 ;  /* 0x0000000c0d0e7389 */ /* 0x0002a400000c000b */
[----:B012---:R-:W-:Y:S01]  /*23420*/  ENDCOLLECTIVE ;  /* 0x000000000000791b */ /* 0x007fe20003800000 */
.L_x_4208:
[----:B------:R-:W-:Y:S01]  /*23430*/  IMAD.MOV.U32 R13, RZ, RZ, R24 ;  /* 0x000000ffff0d7224 */ /* 0x000fe200078e0018 */
[----:B------:R-:W-:Y:S02]  /*23440*/  MOV R12, 0x4 ;  /* 0x00000004000c7802 */ /* 0x000fe40000000f00 */
[----:B------:R-:W-:-:S13]  /*23450*/  IADD3 R2, P4, R14, R5, RZ ;  /* 0x000000050e027210 */ /* 0x000fda0007f9e0ff */
[----:B------:R-:W-:Y:S05]  /*23460*/  WARPSYNC.COLLECTIVE R15, `(.L_x_4209) ;  /* 0x000000000f087348 */ /* 0x000fea0003c00000 */
[----:B------:R0:W1:Y:S02]  /*23470*/  SHFL.IDX P6, R14, R13, R12, R11 ;  /* 0x0000000c0d0e7389 */ /* 0x00006400000c000b */
[----:B01----:R-:W-:Y:S01]  /*23480*/  ENDCOLLECTIVE ;  /* 0x000000000000791b */ /* 0x003fe20003800000 */
.L_x_4209:
        /* <DEDUP_REMOVED lines=15> */
.L_x_4210:
[----:B------:R-:W-:Y:S01]  /*23580*/  MOV R13, R24 ;  /* 0x00000018000d7202 */ /* 0x000fe20000000f00 */
[----:B------:R-:W-:Y:S01]  /*23590*/  IMAD.MOV.U32 R12, RZ, RZ, 0x5 ;  /* 0x00000005ff0c7424 */ /* 0x000fe200078e00ff */
[----:B------:R-:W-:-:S13]  /*235a0*/  IADD3 R2, P4, R14, R5, RZ ;  /* 0x000000050e027210 */ /* 0x000fda0007f9e0ff */
[----:B------:R-:W-:Y:S05]  /*235b0*/  WARPSYNC.COLLECTIVE R15, `(.L_x_4211) ;  /* 0x000000000f087348 */ /* 0x000fea0003c00000 */
[----:B------:R0:W1:Y:S02]  /*235c0*/  SHFL.IDX P6, R14, R13, R12, R11 ;  /* 0x0000000c0d0e7389 */ /* 0x00006400000c000b */
[----:B01----:R-:W-:Y:S01]  /*235d0*/  ENDCOLLECTIVE ;  /* 0x000000000000791b */ /* 0x003fe20003800000 */
.L_x_4211:
        /* <DEDUP_REMOVED lines=10> */
[----:B------:R-:W-:-:S07]  /*23680*/  MOV R24, R14 ;  /* 0x0000000e00187202 */ /* 0x000fce0000000f00 */
[----:B0-----:R-:W-:Y:S05]  /*23690*/  WARPSYNC.COLLECTIVE R15, `(.L_x_4212) ;  /* 0x000000000f087348 */ /* 0x001fea0003c00000 */
[----:B------:R1:W2:Y:S02]  /*236a0*/  SHFL.IDX P6, R14, R13, R12, R11 ;  /* 0x0000000c0d0e7389 */ /* 0x0002a400000c000b */
[----:B012---:R-:W-:Y:S01]  /*236b0*/  ENDCOLLECTIVE ;  /* 0x000000000000791b */ /* 0x007fe20003800000 */
.L_x_4212:
[----:B------:R-:W-:Y:S05]  /*236c0*/  BRA `(.L_x_4213) ;  /* 0xffffffb0007c7947 */ /* 0x000fea000383ffff */
.L_x_4058:
        /* <DEDUP_REMOVED lines=8> */
.L_x_4215:
[----:B------:R-:W-:Y:S05]  /*23750*/  BSYNC B0 ;  /* 0x0000000000007941 */ /* 0x000fea0003800000 */
.L_x_4214:
        /* <DEDUP_REMOVED lines=9> */
.L_x_4216:
        /* <DEDUP_REMOVED lines=18> */
.L_x_4217:
[----:B------:R-:W-:Y:S01]  /*23910*/  IMAD.MOV.U32 R12, RZ, RZ, 0x2 ;  /* 0x00000002ff0c7424 */ /* 0x000fe200078e00ff */
[----:B------:R-:W-:-:S05]  /*23920*/  SEL R7, R14, RZ, P1 ;  /* 0x000000ff0e077207 */ /* 0x000fca0000800000 */
[----:B------:R-:W-:-:S05]  /*23930*/  IMAD.IADD R6, R4, 0x1, R7 ;  /* 0x0000000104067824 */ /* 0x000fca00078e0207 */
[----:B------:R-:W-:-:S07]  /*23940*/  MOV R13, R6 ;  /* 0x00000006000d7202 */ /* 0x000fce0000000f00 */
[----:B------:R-:W-:Y:S05]  /*23950*/  WARPSYNC.COLLECTIVE R15, `(.L_x_4218) ;  /* 0x000000000f087348 */ /* 0x000fea0003c00000 */
[----:B------:R0:W1:Y:S02]  /*23960*/  SHFL.UP P6, R14, R13, R12, R11 ;  /* 0x0400000c0d0e7389 */ /* 0x00006400000c000b */
[----:B01----:R-:W-:Y:S01]  /*23970*/  ENDCOLLECTIVE ;  /* 0x000000000000791b */ /* 0x003fe20003800000 */
.L_x_4218:
[----:B------:R-:W-:Y:S02]  /*23980*/  MOV R12, 0x4 ;  /* 0x00000004000c7802 */ /* 0x000fe40000000f00 */
[----:B------:R-:W-:-:S04]  /*23990*/  SEL R7, R14, RZ, P2 ;  /* 0x000000ff0e077207 */ /* 0x000fc80001000000 */
[----:B------:R-:W-:-:S05]  /*239a0*/  IADD3 R7, R6, R7, RZ ;  /* 0x0000000706077210 */ /* 0x000fca0007ffe0ff */
[----:B------:R-:W-:-:S07]  /*239b0*/  IMAD.MOV.U32 R13, RZ, RZ, R7 ;  /* 0x000000ffff0d7224 */ /* 0x000fce00078e0007 */
[----:B------:R-:W-:Y:S05]  /*239c0*/  WARPSYNC.COLLECTIVE R15, `(.L_x_4219) ;  /* 0x000000000f087348 */ /* 0x000fea0003c00000 */
[----:B------:R0:W1:Y:S02]  /*239d0*/  SHFL.UP P6, R14, R13, R12, R11 ;  /* 0x0400000c0d0e7389 */ /* 0x00006400000c000b */
[----:B01----:R-:W-:Y:S01]  /*239e0*/  ENDCOLLECTIVE ;  /* 0x000000000000791b */ /* 0x003fe20003800000 */
.L_x_4219:
[----:B------:R-:W-:Y:S01]  /*239f0*/  IMAD.MOV.U32 R12, RZ, RZ, 0x8 ;  /* 0x00000008ff0c7424 */ /* 0x000fe200078e00ff */
[----:B------:R-:W-:-:S05]  /*23a00*/  SEL R2, R14, RZ, P3 ;  /* 0x000000ff0e027207 */ /* 0x000fca0001800000 */
[----:B------:R-:W-:-:S05]  /*23a10*/  IMAD.IADD R2, R7, 0x1, R2 ;  /* 0x0000000107027824 */ /* 0x000fca00078e0202 */
[----:B------:R-:W-:-:S07]  /*23a20*/  MOV R13, R2 ;  /* 0x00000002000d7202 */ /* 0x000fce0000000f00 */
[----:B------:R-:W-:Y:S05]  /*23a30*/  WARPSYNC.COLLECTIVE R15, `(.L_x_4220) ;  /* 0x000000000f087348 */ /* 0x000fea0003c00000 */
[----:B------:R0:W1:Y:S02]  /*23a40*/  SHFL.UP P6, R14, R13, R12, R11 ;  /* 0x0400000c0d0e7389 */ /* 0x00006400000c000b */
[----:B01----:R-:W-:Y:S01]  /*23a50*/  ENDCOLLECTIVE ;  /* 0x000000000000791b */ /* 0x003fe20003800000 */
.L_x_4220:
[----:B------:R-:W-:Y:S02]  /*23a60*/  MOV R12, 0x10 ;  /* 0x00000010000c7802 */ /* 0x000fe40000000f00 */
[----:B------:R-:W-:-:S04]  /*23a70*/  SEL R3, R14, RZ, P4 ;  /* 0x000000ff0e037207 */ /* 0x000fc80002000000 */
[----:B------:R-:W-:-:S05]  /*23a80*/  IADD3 R3, R2, R3, RZ ;  /* 0x0000000302037210 */ /* 0x000fca0007ffe0ff */
[----:B------:R-:W-:-:S07]  /*23a90*/  IMAD.MOV.U32 R13, RZ, RZ, R3 ;  /* 0x000000ffff0d7224 */ /* 0x000fce00078e0003 */
[----:B------:R-:W-:Y:S05]  /*23aa0*/  WARPSYNC.COLLECTIVE R15, `(.L_x_4221) ;  /* 0x000000000f087348 */ /* 0x000fea0003c00000 */
[----:B------:R0:W1:Y:S02]  /*23ab0*/  SHFL.UP P6, R14, R13, R12, R11 ;  /* 0x0400000c0d0e7389 */ /* 0x00006400000c000b */
[----:B01----:R-:W-:Y:S01]  /*23ac0*/  ENDCOLLECTIVE ;  /* 0x000000000000791b */ /* 0x003fe20003800000 */
.L_x_4221:
        /* <DEDUP_REMOVED lines=8> */
.L_x_4222:
[----:B------:R-:W-:Y:S05]  /*23b50*/  BRA `(.L_x_4223) ;  /* 0xffffffb000947947 */ /* 0x000fea000383ffff */
.L_x_4063:
[----:B------:R-:W-:Y:S01]  /*23b60*/  BSSY B0, `(.L_x_4224) ;  /* 0x0000008000007945 */ /* 0x000fe20003800000 */
[----:B-----5:R-:W-:Y:S01]  /*23b70*/  IMAD.MOV.U32 R13, RZ, RZ, R4 ;  /* 0x000000ffff0d7224 */ /* 0x020fe200078e0004 */
[----:B------:R-:W-:Y:S01]  /*23b80*/  MOV R12, 0x1 ;  /* 0x00000001000c7802 */ /* 0x000fe20000000f00 */
[----:B------:R-:W-:Y:S01]  /*23b90*/  IMAD.MOV.U32 R11, RZ, RZ, RZ ;  /* 0x000000ffff0b7224 */ /* 0x000fe200078e00ff */
[----:B------:R-:W-:-:S07]  /*23ba0*/  MOV R15, 0xffffffff ;  /* 0xffffffff000f7802 */ /* 0x000fce0000000f00 */
[----:B01----:R-:W-:Y:S05]  /*23bb0*/  WARPSYNC.COLLECTIVE R15, `(.L_x_4225) ;  /* 0x000000000f087348 */ /* 0x003fea0003c00000 */
[----:B------:R2:W3:Y:S02]  /*23bc0*/  SHFL.UP P6, R14, R13, R12, R11 ;  /* 0x0400000c0d0e7389 */ /* 0x0004e400000c000b */
[----:B0123--:R-:W-:Y:S01]  /*23bd0*/  ENDCOLLECTIVE ;  /* 0x000000000000791b */ /* 0x00ffe20003800000 */
.L_x_4225:
[----:B------:R-:W-:Y:S05]  /*23be0*/  BSYNC B0 ;  /* 0x0000000000007941 */ /* 0x000fea0003800000 */
.L_x_4224:
        /* <DEDUP_REMOVED lines=8> */
.L_x_4226:
[----:B------:R-:W-:Y:S01]  /*23c70*/  IMAD.MOV.U32 R12, RZ, RZ, 0x4 ;  /* 0x00000004ff0c7424 */ /* 0x000fe200078e00ff */
[----:B------:R-:W-:-:S05]  /*23c80*/  SEL R0, R14, RZ, P2 ;  /* 0x000000ff0e007207 */ /* 0x000fca0001000000 */
[----:B------:R-:W-:-:S05]  /*23c90*/  IMAD.IADD R0, R13, 0x1, R0 ;  /* 0x000000010d007824 */ /* 0x000fca00078e0200 */
[----:B------:R-:W-:-:S07]  /*23ca0*/  MOV R13, R0 ;  /* 0x00000000000d7202 */ /* 0x000fce0000000f00 */
[----:B------:R-:W-:Y:S05]  /*23cb0*/  WARPSYNC.COLLECTIVE R15, `(.L_x_4227) ;  /* 0x000000000f087348 */ /* 0x000fea0003c00000 */
[----:B------:R0:W1:Y:S02]  /*23cc0*/  SHFL.UP P6, R14, R13, R12, R11 ;  /* 0x0400000c0d0e7389 */ /* 0x00006400000c000b */
[----:B01----:R-:W-:Y:S01]  /*23cd0*/  ENDCOLLECTIVE ;  /* 0x000000000000791b */ /* 0x003fe20003800000 */
.L_x_4227:
[----:B------:R-:W-:Y:S02]  /*23ce0*/  MOV R12, 0x8 ;  /* 0x00000008000c7802 */ /* 0x000fe40000000f00 */
[----:B------:R-:W-:-:S04]  /*23cf0*/  SEL R3, R14, RZ, P3 ;  /* 0x000000ff0e037207 */ /* 0x000fc80001800000 */
[----:B------:R-:W-:-:S05]  /*23d00*/  IADD3 R2, R0, R3, RZ ;  /* 0x0000000300027210 */ /* 0x000fca0007ffe0ff */
[----:B------:R-:W-:-:S07]  /*23d10*/  IMAD.MOV.U32 R13, RZ, RZ, R2 ;  /* 0x000000ffff0d7224 */ /* 0x000fce00078e0002 */
[----:B------:R-:W-:Y:S05]  /*23d20*/  WARPSYNC.COLLECTIVE R15, `(.L_x_4228) ;  /* 0x000000000f087348 */ /* 0x000fea0003c00000 */
[----:B------:R0:W1:Y:S02]  /*23d30*/  SHFL.UP P6, R14, R13, R12, R11 ;  /* 0x0400000c0d0e7389 */ /* 0x00006400000c000b */
[----:B01----:R-:W-:Y:S01]  /*23d40*/  ENDCOLLECTIVE ;  /* 0x000000000000791b */ /* 0x003fe20003800000 */
.L_x_4228:
[----:B------:R-:W-:Y:S01]  /*23d50*/  IMAD.MOV.U32 R12, RZ, RZ, 0x10 ;  /* 0x00000010ff0c7424 */ /* 0x000fe200078e00ff */
[----:B------:R-:W-:-:S05]  /*23d60*/  SEL R3, R14, RZ, P4 ;  /* 0x000000ff0e037207 */ /* 0x000fca0002000000 */
[----:B------:R-:W-:-:S05]  /*23d70*/  IMAD.IADD R3, R2, 0x1, R3 ;  /* 0x0000000102037824 */ /* 0x000fca00078e0203 */
[----:B------:R-:W-:-:S07]  /*23d80*/  MOV R13, R3 ;  /* 0x00000003000d7202 */ /* 0x000fce0000000f00 */
[----:B------:R-:W-:Y:S05]  /*23d90*/  WARPSYNC.COLLECTIVE R15, `(.L_x_4229) ;  /* 0x000000000f087348 */ /* 0x000fea0003c00000 */
[----:B------:R0:W1:Y:S02]  /*23da0*/  SHFL.UP P6, R14, R13, R12, R11 ;  /* 0x0400000c0d0e7389 */ /* 0x00006400000c000b */
[----:B01----:R-:W-:Y:S01]  /*23db0*/  ENDCOLLECTIVE ;  /* 0x000000000000791b */ /* 0x003fe20003800000 */
.L_x_4229:
        /* <DEDUP_REMOVED lines=8> */
.L_x_4230:
[----:B------:R-:W-:Y:S05]  /*23e40*/  BRA `(.L_x_4231) ;  /* 0xffffffb000747947 */ /* 0x000fea000383ffff */
.L_x_4065:
[----:B------:R-:W-:Y:S01]  /*23e50*/  BSSY B0, `(.L_x_4232) ;  /* 0x0000006000007945 */ /* 0x000fe20003800000 */
[----:B------:R-:W-:Y:S02]  /*23e60*/  PLOP3.LUT P6, PT, P6, PT, PT, 0x8, 0x0 ;  /* 0x000000000000781c */ /* 0x000fe400037ce170 */
[----:B------:R-:W-:-:S11]  /*23e70*/  MOV R15, 0xffffffff ;  /* 0xffffffff000f7802 */ /* 0x000fd60000000f00 */
[----:B0-----:R-:W-:Y:S05]  /*23e80*/  WARPSYNC.COLLECTIVE R15, `(.L_x_4233) ;  /* 0x000000000f087348 */ /* 0x001fea0003c00000 */
[----:B------:R-:W-:Y:S01]  /*23e90*/  VOTE.ANY R14, PT, P6 ;  /* 0x00000000000e7806 */ /* 0x000fe200030e0100 */
[----:B0-----:R-:W-:Y:S06]  /*23ea0*/  ENDCOLLECTIVE ;  /* 0x000000000000791b */ /* 0x001fec0003800000 */
.L_x_4233:
[----:B------:R-:W-:Y:S05]  /*23eb0*/  BSYNC B0 ;  /* 0x0000000000007941 */ /* 0x000fea0003800000 */
.L_x_4232:
        /* <DEDUP_REMOVED lines=9> */
.L_x_4234:
[----:B------:R-:W-:Y:S01]  /*23f50*/  MOV R4, R14 ;  /* 0x0000000e00047202 */ /* 0x000fe20000000f00 */
[----:B------:R-:W-:Y:S06]  /*23f60*/  BRA `(.L_x_4235) ;  /* 0xffffffb000647947 */ /* 0x000fec000383ffff */
.L_x_4067:
[----:B------:R-:W-:Y:S01]  /*23f70*/  BSSY B0, `(.L_x_4236) ;  /* 0x0000007000007945 */ /* 0x000fe20003800000 */
[----:B------:R-:W-:Y:S01]  /*23f80*/  IMAD.MOV.U32 R13, RZ, RZ, R6 ;  /* 0x000000ffff0d7224 */ /* 0x000fe200078e0006 */
[----:B------:R-:W-:Y:S01]  /*23f90*/  MOV R11, 0x1f ;  /* 0x0000001f000b7802 */ /* 0x000fe20000000f00 */
[----:B------:R-:W-:-:S07]  /*23fa0*/  IMAD.MOV.U32 R15, RZ, RZ, -0x1 ;  /* 0xffffffffff0f7424 */ /* 0x000fce00078e00ff */
[----:B012---:R-:W-:Y:S05]  /*23fb0*/  WARPSYNC.COLLECTIVE R15, `(.L_x_4237) ;  /* 0x000000000f087348 */ /* 0x007fea0003c00000 */
[----:B------:R3:W4:Y:S02]  /*23fc0*/  SHFL.IDX P6, R14, R13, R12, R11 ;  /* 0x0000000c0d0e7389 */ /* 0x00072400000c000b */
[----:B01234-:R-:W-:Y:S01]  /*23fd0*/  ENDCOLLECTIVE ;  /* 0x000000000000791b */ /* 0x01ffe20003800000 */
.L_x_4237:
[----:B------:R-:W-:Y:S05]  /*23fe0*/  BSYNC B0 ;  /* 0x0000000000007941 */ /* 0x000fea0003800000 */
.L_x_4236:
[----:B------:R-:W-:Y:S05]  /*23ff0*/  BRA `(.L_x_4066) ;  /* 0xffffffb0005c7947 */ /* 0x000fea000383ffff */
.L_x_4071:
[----:B0-----:R0:W1:Y:S02]  /*24000*/  SYNCS.PHASECHK.TRANS64.TRYWAIT P0, [R7+URZ+0x30820], R0 ;  /* 0x03082000070075a7 */ /* 0x001064000800017f */
[----:B-1----:R-:W-:Y:S05]  /*24010*/  @!P0 NANOSLEEP.SYNCS 0x989680 ;  /* 0x009896800000895d */ /* 0x002fea0003900000 */
[----:B------:R-:W1:Y:S02]  /*24020*/  @!P0 SYNCS.PHASECHK.TRANS64 P0, [R7+URZ+0x30820], R0 ;  /* 0x03082000070085a7 */ /* 0x000e64000800007f */
[----:B-1----:R-:W-:Y:S05]  /*24030*/  @!P0 BRA `(.L_x_4071) ;  /* 0xfffffffc00f08947 */ /* 0x002fea000383ffff */
[----:B------:R-:W-:Y:S05]  /*24040*/  BRA `(.L_x_4238) ;  /* 0xffffffb400487947 */ /* 0x000fea000383ffff */
.L_x_4072:
        /* <DEDUP_REMOVED lines=8> */
[----:B0-----:R-:W-:Y:S05]  /*240d0*/  WARPSYNC.COLLECTIVE R15, `(.L_x_4240) ;  /* 0x000000000f087348 */ /* 0x001fea0003c00000 */
[----:B------:R1:W2:Y:S02]  /*240e0*/  SHFL.IDX P6, R14, R13, R12, R11 ;  /* 0x0000000c0d0e7389 */ /* 0x0002a400000c000b */
[----:B012---:R-:W-:Y:S01]  /*240f0*/  ENDCOLLECTIVE ;  /* 0x000000000000791b */ /* 0x007fe20003800000 */
.L_x_4240:
[----:B------:R-:W-:Y:S05]  /*24100*/  BSYNC B0 ;  /* 0x0000000000007941 */ /* 0x000fea0003800000 */
.L_x_4239:
[----:B------:R-:W-:Y:S05]  /*24110*/  BRA `(.L_x_4241) ;  /* 0xffffffb400307947 */ /* 0x000fea000383ffff */
.L_x_4073:
[----:B------:R-:W-:Y:S01]  /*24120*/  BSSY B0, `(.L_x_4242) ;  /* 0x0000006000007945 */ /* 0x000fe20003800000 */
[----:B------:R-:W-:-:S07]  /*24130*/  MOV R15, 0xffffffff ;  /* 0xffffffff000f7802 */ /* 0x000fce0000000f00 */
[----:B0-----:R-:W-:Y:S05]  /*24140*/  WARPSYNC.COLLECTIVE R15, `(.L_x_4243) ;  /* 0x000000000f0c7348 */ /* 0x001fea0003c00000 */
[----:B------:R-:W-:Y:S02]  /*24150*/  ELECT P6, UR62, PT ;  /* 0x00000000003e782f */ /* 0x000fe400038c0000 */
[----:B------:R-:W-:Y:S01]  /*24160*/  MOV R14, UR62 ;  /* 0x0000003e000e7c02 */ /* 0x000fe20008000f00 */
[----:B0-----:R-:W-:Y:S10]  /*24170*/  ENDCOLLECTIVE ;  /* 0x000000000000791b */ /* 0x001ff40003800000 */
.L_x_4243:
[----:B------:R-:W-:Y:S05]  /*24180*/  BSYNC B0 ;  /* 0x0000000000007941 */ /* 0x000fea0003800000 */
.L_x_4242:
[----:B------:R-:W-:Y:S05]  /*24190*/  BRA `(.L_x_4244) ;  /* 0xffffffb400247947 */ /* 0x000fea000383ffff */
.L_x_4075:
[----:B0-----:R0:W1:Y:S02]  /*241a0*/  SYNCS.PHASECHK.TRANS64.TRYWAIT P1, [R5+URZ+0x30840], R0 ;  /* 0x03084000050075a7 */ /* 0x001064000802017f */
[----:B-1----:R-:W-:Y:S05]  /*241b0*/  @!P1 NANOSLEEP.SYNCS 0x989680 ;  /* 0x009896800000995d */ /* 0x002fea0003900000 */
[----:B------:R-:W1:Y:S02]  /*241c0*/  @!P1 SYNCS.PHASECHK.TRANS64 P1, [R5+URZ+0x30840], R0 ;  /* 0x03084000050095a7 */ /* 0x000e64000802007f */
[----:B-1----:R-:W-:Y:S05]  /*241d0*/  @!P1 BRA `(.L_x_4075) ;  /* 0xfffffffc00f09947 */ /* 0x002fea000383ffff */
[----:B------:R-:W-:Y:S05]  /*241e0*/  BRA `(.L_x_4245) ;  /* 0xffffffb400447947 */ /* 0x000fea000383ffff */
.L_x_4077:
[----:B-1----:R1:W2:Y:S02]  /*241f0*/  SYNCS.PHASECHK.TRANS64.TRYWAIT P1, [R3+URZ+0x30840], R2 ;  /* 0x03084002030075a7 */ /* 0x0022a4000802017f */
[----:B--2---:R-:W-:Y:S05]  /*24200*/  @!P1 NANOSLEEP.SYNCS 0x989680 ;  /* 0x009896800000995d */ /* 0x004fea0003900000 */
[----:B------:R-:W2:Y:S02]  /*24210*/  @!P1 SYNCS.PHASECHK.TRANS64 P1, [R3+URZ+0x30840], R2 ;  /* 0x03084002030095a7 */ /* 0x000ea4000802007f */
[----:B--2---:R-:W-:Y:S05]  /*24220*/  @!P1 BRA `(.L_x_4077) ;  /* 0xfffffffc00f09947 */ /* 0x004fea000383ffff */
[----:B------:R-:W-:Y:S05]  /*24230*/  BRA `(.L_x_4246) ;  /* 0xffffffb400507947 */ /* 0x000fea000383ffff */
.L_x_4079:
[----:B--2---:R2:W3:Y:S02]  /*24240*/  SYNCS.PHASECHK.TRANS64.TRYWAIT P1, [R5+URZ+0x30860], R0 ;  /* 0x03086000050075a7 */ /* 0x0044e4000802017f */
[----:B---3--:R-:W-:Y:S05]  /*24250*/  @!P1 NANOSLEEP.SYNCS 0x989680 ;  /* 0x009896800000995d */ /* 0x008fea0003900000 */
[----:B------:R-:W3:Y:S02]  /*24260*/  @!P1 SYNCS.PHASECHK.TRANS64 P1, [R5+URZ+0x30860], R0 ;  /* 0x03086000050095a7 */ /* 0x000ee4000802007f */
[----:B---3--:R-:W-:Y:S05]  /*24270*/  @!P1 BRA `(.L_x_4079) ;  /* 0xfffffffc00f09947 */ /* 0x008fea000383ffff */
[----:B------:R-:W-:Y:S05]  /*24280*/  BRA `(.L_x_4247) ;  /* 0xffffffb4004c7947 */ /* 0x000fea000383ffff */
.L_x_4248:
        /* <DEDUP_REMOVED lines=15> */
.L_x_15847:


//--------------------- .text._ZN7cutlass13device_kernelIN5flash11enable_sm90INS1_16FlashAttnFwdSm90INS1_25CollectiveMainloopFwdSm90ILi2EN4cute5tupleIJNS5_1CILi1EEES8_S8_EEENS6_IJNS7_ILi128EEENS7_ILi96EEENS7_ILi192EEEEEELi192ENS_6half_tEfNS_4arch4Sm90ELb0ELb1ELb0ELb0ELb1ELb0ELb0ELb1ELb1ELb1ELb0ELb0EEENS1_21CollectiveEpilogueFwdINS6_IJSA_SC_SB_EEES9_SE_SG_Li256ELb0ELb1ELb0ELb0EEENS1_30DynamicPersistentTileSchedulerILi256ELi128ELb0ELb1ELb1EEEEEEEEEvNT_6ParamsE --------------------------
	.section	.text._ZN7cutlass13device_kernelIN5flash11enable_sm90INS1_16FlashAttnFwdSm90INS1_25CollectiveMainloopFwdSm90ILi2EN4cute5tupleIJNS5_1CILi1EEES8_S8_EEENS6_IJNS7_ILi128EEENS7_ILi96EEENS7_ILi192EEEEEELi192ENS_6half_tEfNS_4arch4Sm90ELb0ELb1ELb0ELb0ELb1ELb0ELb0ELb1ELb1ELb1ELb0ELb0EEENS1_21CollectiveEpilogueFwdINS6_IJSA_SC_SB_EEES9_SE_SG_Li256ELb0ELb1ELb0ELb0EEENS1_30DynamicPersistentTileSchedulerILi256ELi128ELb0ELb1ELb1EEEEEEEEEvNT_6ParamsE,"ax",@progbits
	.align	128
.text._ZN7cutlass13device_kernelIN5flash11enable_sm90INS1_16FlashAttnFwdSm90INS1_25CollectiveMainloopFwdSm90ILi2EN4cute5tupleIJNS5_1CILi1EEES8_S8_EEENS6_IJNS7_ILi128EEENS7_ILi96EEENS7_ILi192EEEEEELi192ENS_6half_tEfNS_4arch4Sm90ELb0ELb1ELb0ELb0ELb1ELb0ELb0ELb1ELb1ELb1ELb0ELb0EEENS1_21CollectiveEpilogueFwdINS6_IJSA_SC_SB_EEES9_SE_SG_Li256ELb0ELb1ELb0ELb0EEENS1_30DynamicPersistentTileSchedulerILi256ELi128ELb0ELb1ELb1EEEEEEEEEvNT_6ParamsE:
        .type           _ZN7cutlass13device_kernelIN5flash11enable_sm90INS1_16FlashAttnFwdSm90INS1_25CollectiveMainloopFwdSm90ILi2EN4cute5tupleIJNS5_1CILi1EEES8_S8_EEENS6_IJNS7_ILi128EEENS7_ILi96EEENS7_ILi192EEEEEELi192ENS_6half_tEfNS_4arch4Sm90ELb0ELb1ELb0ELb0ELb1ELb0ELb0ELb1ELb1ELb1ELb0ELb0EEENS1_21CollectiveEpilogueFwdINS6_IJSA_SC_SB_EEES9_SE_SG_Li256ELb0ELb1ELb0ELb0EEENS1_30DynamicPersistentTileSchedulerILi256ELi128ELb0ELb1ELb1EEEEEEEEEvNT_6ParamsE,@function
        .size           _ZN7cutlass13device_kernelIN5flash11enable_sm90INS1_16FlashAttnFwdSm90INS1_25CollectiveMainloopFwdSm90ILi2EN4cute5tupleIJNS5_1CILi1EEES8_S8_EEENS6_IJNS7_ILi128EEENS7_ILi96EEENS7_ILi192EEEEEELi192ENS_6half_tEfNS_4arch4Sm90ELb0ELb1ELb0ELb0ELb1ELb0ELb0ELb1ELb1ELb1ELb0ELb0EEENS1_21CollectiveEpilogueFwdINS6_IJSA_SC_SB_EEES9_SE_SG_Li256ELb0ELb1ELb0ELb0EEENS1_30DynamicPersistentTileSchedulerILi256ELi128ELb0ELb1ELb1EEEEEEEEEvNT_6ParamsE,(.L_x_15848 - _ZN7cutlass13device_kernelIN5flash11enable_sm90INS1_16FlashAttnFwdSm90INS1_25CollectiveMainloopFwdSm90ILi2EN4cute5tupleIJNS5_1CILi1EEES8_S8_EEENS6_IJNS7_ILi128EEENS7_ILi96EEENS7_ILi192EEEEEELi192ENS_6half_tEfNS_4arch4Sm90ELb0ELb1ELb0ELb0ELb1ELb0ELb0ELb1ELb1ELb1ELb0ELb0EEENS1_21CollectiveEpilogueFwdINS6_IJSA_SC_SB_EEES9_SE_SG_Li256ELb0ELb1ELb0ELb0EEENS1_30DynamicPersistentTileSchedulerILi256ELi128ELb0ELb1ELb1EEEEEEEEEvNT_6ParamsE)
        .other          _ZN7cutlass13device_kernelIN5flash11enable_sm90INS1_16FlashAttnFwdSm90INS1_25CollectiveMainloopFwdSm90ILi2EN4cute5tupleIJNS5_1CILi1EEES8_S8_EEENS6_IJNS7_ILi128EEENS7_ILi96EEENS7_ILi192EEEEEELi192ENS_6half_tEfNS_4arch4Sm90ELb0ELb1ELb0ELb0ELb1ELb0ELb0ELb1ELb1ELb1ELb0ELb0EEENS1_21CollectiveEpilogueFwdINS6_IJSA_SC_SB_EEES9_SE_SG_Li256ELb0ELb1ELb0ELb0EEENS1_30DynamicPersistentTileSchedulerILi256ELi128ELb0ELb1ELb1EEEEEEEEEvNT_6ParamsE,@"STO_CUDA_ENTRY STV_DEFAULT"
_ZN7cutlass13device_kernelIN5flash11enable_sm90INS1_16FlashAttnFwdSm90INS1_25CollectiveMainloopFwdSm90ILi2EN4cute5tupleIJNS5_1CILi1EEES8_S8_EEENS6_IJNS7_ILi128EEENS7_ILi96EEENS7_ILi192EEEEEELi192ENS_6half_tEfNS_4arch4Sm90ELb0ELb1ELb0ELb0ELb1ELb0ELb0ELb1ELb1ELb1ELb0ELb0EEENS1_21CollectiveEpilogueFwdINS6_IJSA_SC_SB_EEES9_SE_SG_Li256ELb0ELb1ELb0ELb0EEENS1_30DynamicPersistentTileSchedulerILi256ELi128ELb0ELb1ELb1EEEEEEEEEvNT_6ParamsE:
        /* <DEDUP_REMOVED lines=45> */
.L_x_4249:
        /* <DEDUP_REMOVED lines=22> */
.L_x_4250:
        /* <DEDUP_REMOVED lines=18> */
.L_x_4251:
        /* <DEDUP_REMOVED lines=22> */
.L_x_4252:
        /* <DEDUP_REMOVED lines=23> */
.L_x_4253:
        /* <DEDUP_REMOVED lines=10> */
.L_x_4255:
        /* <DEDUP_REMOVED lines=24> */
[----:B------:R-:W-:Y:S02]  /*0a40*/  LEA.HI R6, R0, R207, RZ, 0x2 ;  /* 0x000000cf00067211 */ /* 0x000fe400078f10ff */
[----:B------:R-:W-:Y:S02]  /*0a50*/  LEA.HI R8, R9, R198, RZ, 0x2 ;  /* 0x000000c609087211 */ /* 0x000fe400078f10ff */
[----:B------:R-:W-:Y:S02]  /*0a60*/  LOP3.LUT R6, R6, 0xfffffffc, RZ, 0xc0, !PT ;  /* 0xfffffffc06067812 */ /* 0x000fe400078ec0ff */
[----:B------:R-:W-:-:S02]  /*0a70*/  SHF.R.S32.HI R10, RZ, 0x2, R8 ;  /* 0x00000002ff0a7819 */ /* 0x000fc40000011408 */
[----:B------:R-:W-:Y:S01]  /*0a80*/  SHF.R.S32.HI R11, RZ, 0x1f, R8 ;  /* 0x0000001fff0b7819 */ /* 0x000fe20000011408 */
[----:B------:R-:W-:Y:S01]  /*0a90*/  IMAD.IADD R6, R207, 0x1, -R6 ;  /* 0x00000001cf067824 */ /* 0x000fe200078e0a06 */
[----:B------:R-:W-:Y:S02]  /*0aa0*/  LEA.HI R9, R9, R198, RZ, 0x5 ;  /* 0x000000c609097211 */ /* 0x000fe400078f28ff */
[----:B------:R-:W-:Y:S02]  /*0ab0*/  LEA.HI R11, R11, R10, RZ, 0x3 ;  /* 0x0000000a0b0b7211 */ /* 0x000fe400078f18ff */
[----:B------:R-:W-:Y:S02]  /*0ac0*/  SHF.R.S32.HI R9, RZ, 0x5, R9 ;  /* 0x00000005ff097819 */ /* 0x000fe40000011409 */
[----:B------:R-:W-:Y:S02]  /*0ad0*/  LOP3.LUT R11, R11, 0xfffffff8, RZ, 0xc0, !PT ;  /* 0xfffffff80b0b7812 */ /* 0x000fe400078ec0ff */
[----:B------:R-:W-:-:S03]  /*0ae0*/  LOP3.LUT R3, R3, 0x3fffffe, RZ, 0xc0, !PT ;  /* 0x03fffffe03037812 */ /* 0x000fc600078ec0ff */
[----:B------:R-:W-:Y:S02]  /*0af0*/  IMAD.IADD R10, R10, 0x1, -R11 ;  /* 0x000000010a0a7824 */ /* 0x000fe400078e0a0b */
[----:B------:R-:W-:Y:S02]  /*0b00*/  IMAD.IADD R3, R200, 0x1, -R3 ;  /* 0x00000001c8037824 */ /* 0x000fe400078e0a03 */
[----:B------:R-:W-:-:S04]  /*0b10*/  IMAD R10, R9, 0x10, R10 ;  /* 0x00000010090a7824 */ /* 0x000fc800078e020a */
[----:B------:R-:W-:Y:S01]  /*0b20*/  IMAD R201, R3, 0x40, R10 ;  /* 0x0000004003c97824 */ /* 0x000fe200078e020a */
[----:B------:R-:W-:-:S05]  /*0b30*/  LOP3.LUT R3, R8, 0x7ffffffc, RZ, 0xc0, !PT ;  /* 0x7ffffffc08037812 */ /* 0x000fca00078ec0ff */
[----:B------:R-:W-:Y:S01]  /*0b40*/  IMAD.IADD R18, R198, 0x1, -R3 ;  /* 0x00000001c6127824 */ /* 0x000fe200078e0a03 */
[----:B--2---:R-:W-:Y:S02]  /*0b50*/  R2UR UR5, R2 ;  /* 0x00000000020572ca */ /* 0x004fe400000e0000 */
[CC--:B------:R-:W-:Y:S02]  /*0b60*/  LEA.HI R2, R0.reuse, R207.reuse, RZ, 0x4 ;  /* 0x000000cf00027211 */ /* 0x0c0fe400078f20ff */
[----:B------:R-:W-:Y:S02]  /*0b70*/  LEA.HI R0, R0, R207, RZ, 0x3 ;  /* 0x000000cf00007211 */ /* 0x000fe400078f18ff */
[C---:B------:R-:W-:Y:S02]  /*0b80*/  LOP3.LUT R4, R2.reuse, 0x3fffff0, RZ, 0xc0, !PT ;  /* 0x03fffff002047812 */ /* 0x040fe400078ec0ff */
[----:B------:R-:W-:Y:S02]  /*0b90*/  SHF.R.S32.HI R5, RZ, 0x4, R2 ;  /* 0x00000004ff057819 */ /* 0x000fe40000011402 */
[----:B------:R-:W-:Y:S01]  /*0ba0*/  SHF.R.S32.HI R196, RZ, 0x3, R0 ;  /* 0x00000003ffc47819 */ /* 0x000fe20000011400 */
[----:B------:R-:W-:Y:S01]  /*0bb0*/  IMAD.IADD R4, R207, 0x1, -R4 ;  /* 0x00000001cf047824 */ /* 0x000fe200078e0a04 */
[----:B------:R-:W-:Y:S01]  /*0bc0*/  LEA.HI R2, R2, R5, RZ, 0x1 ;  /* 0x0000000502027211 */ /* 0x000fe200078f08ff */
[----:B------:R-:W-:-:S02]  /*0bd0*/  ULOP3.LUT UR6, UR5, 0x1, URZ, 0xfc, !UPT ;  /* 0x0000000105067892 */ /* 0x000fc4000f8efc3f */
[----:B------:R-:W-:Y:S01]  /*0be0*/  IMAD R7, R4, 0x40, R7 ;  /* 0x0000004004077824 */ /* 0x000fe200078e0207 */
[----:B------:R-:W-:Y:S01]  /*0bf0*/  LOP3.LUT R2, R2, 0x1ffffffe, RZ, 0xc0, !PT ;  /* 0x1ffffffe02027812 */ /* 0x000fe200078ec0ff */
[----:B------:R-:W-:Y:S01]  /*0c00*/  UMOV UR5, URZ ;  /* 0x0000003f00057c82 */ /* 0x000fe20008000000 */
[----:B------:R-:W-:Y:S01]  /*0c10*/  LOP3.LUT R4, R0, 0xfffffff8, RZ, 0xc0, !PT ;  /* 0xfffffff800047812 */ /* 0x000fe200078ec0ff */
[----:B------:R-:W-:Y:S02]  /*0c20*/  IMAD.U32 R203, RZ, RZ, UR6 ;  /* 0x00000006ffcb7e24 */ /* 0x000fe4000f8e00ff */
[----:B------:R-:W-:Y:S01]  /*0c30*/  IMAD.IADD R2, R5, 0x1, -R2 ;  /* 0x0000000105027824 */ /* 0x000fe200078e0a02 */
[----:B------:R-:W-:Y:S01]  /*0c40*/  LEA.HI R5, R6, R6, RZ, 0x1 ;  /* 0x0000000606057211 */ /* 0x000fe200078f08ff */
[----:B------:R-:W-:Y:S02]  /*0c50*/  IMAD.IADD R193, R207, 0x1, -R4 ;  /* 0x00000001cfc17824 */ /* 0x000fe400078e0a04 */
[----:B------:R-:W-:Y:S01]  /*0c60*/  IMAD R202, R2, 0x8, R7 ;  /* 0x0000000802ca7824 */ /* 0x000fe200078e0207 */
[----:B------:R-:W-:Y:S01]  /*0c70*/  LOP3.LUT R5, R5, 0x1ffffffe, RZ, 0xc0, !PT ;  /* 0x1ffffffe05057812 */ /* 0x000fe200078ec0ff */
[----:B------:R-:W-:-:S02]  /*0c80*/  IMAD.SHL.U32 R22, R193, 0x8, RZ ;  /* 0x00000008c1167824 */ /* 0x000fc400078e00ff */
[----:B------:R-:W-:Y:S02]  /*0c90*/  IMAD.U32 R197, RZ, RZ, UR5 ;  /* 0x00000005ffc57e24 */ /* 0x000fe4000f8e00ff */
[C---:B------:R-:W-:Y:S01]  /*0ca0*/  VIADD R23, R22.reuse, 0x40 ;  /* 0x0000004016177836 */ /* 0x040fe20000000000 */
[----:B------:R-:W-:Y:S01]  /*0cb0*/  SHF.R.S32.HI R206, RZ, 0x1f, R22 ;  /* 0x0000001fffce7819 */ /* 0x000fe20000011416 */
[----:B------:R-:W-:Y:S02]  /*0cc0*/  VIADD R192, R22, 0x80 ;  /* 0x0000008016c07836 */ /* 0x000fe40000000000 */
[----:B------:R-:W-:Y:S01]  /*0cd0*/  IMAD.IADD R6, R6, 0x1, -R5 ;  /* 0x0000000106067824 */ /* 0x000fe200078e0a05 */
[----:B------:R-:W-:Y:S02]  /*0ce0*/  SHF.R.S32.HI R205, RZ, 0x1f, R23 ;  /* 0x0000001fffcd7819 */ /* 0x000fe40000011417 */
[----:B------:R-:W-:Y:S01]  /*0cf0*/  SHF.R.S32.HI R204, RZ, 0x1f, R192 ;  /* 0x0000001fffcc7819 */ /* 0x000fe200000114c0 */
[----:B------:R-:W-:-:S07]  /*0d00*/  IMAD R19, R6, 0x8, R201 ;  /* 0x0000000806137824 */ /* 0x000fce00078e02c9 */
.L_x_4360:
        /* <DEDUP_REMOVED lines=21> */
.L_x_4256:
[----:B------:R-:W-:Y:S01]  /*0e60*/  ULDC UR7, c[0x0][0xc54] ;  /* 0x0003150000077ab9 */ /* 0x000fe20000000800 */
[----:B------:R-:W-:Y:S01]  /*0e70*/  UMOV UR6, UR9 ;  /* 0x0000000900067c82 */ /* 0x000fe20008000000 */
[----:B------:R-:W-:-:S11]  /*0e80*/  UISETP.NE.AND UP0, UPT, UR7, 0x1, UPT ;  /* 0x000000010700788c */ /* 0x000fd6000bf05270 */
[----:B------:R-:W-:Y:S02]  /*0e90*/  @UP0 ULDC.64 UR10, c[0x0][0xc58] ;  /* 0x00031600000a0ab9 */ /* 0x000fe40000000a00 */
[----:B------:R-:W-:-:S04]  /*0ea0*/  UIMAD.WIDE.U32 UR4, UR9, UR10, URZ ;  /* 0x0000000a090472a5 */ /* 0x000fc8000f8e003f */
[----:B------:R-:W-:-:S04]  /*0eb0*/  @UP0 USHF.R.U32.HI UR6, URZ, UR11, UR5 ;  /* 0x0000000b3f060299 */ /* 0x000fc80008011605 */
[----:B------:R-:W-:-:S12]  /*0ec0*/  UIMAD UR4, UR6, UR7, URZ ;  /* 0x00000007060472a4 */ /* 0x000fd8000f8e023f */
.L_x_4257:
[----:B------:R-:W0:Y:S01]  /*0ed0*/  LDC R199, c[0x0][0x448] ;  /* 0x00011200ffc77b82 */ /* 0x000e220000000800 */
[----:B------:R-:W-:Y:S01]  /*0ee0*/  ULDC UR7, c[0x0][0xc48] ;  /* 0x0003120000077ab9 */ /* 0x000fe20000000800 */
[----:B------:R-:W-:Y:S01]  /*0ef0*/  ULOP3.LUT UR6, URZ, UR6, URZ, 0x33, !UPT ;  /* 0x000000063f067292 */ /* 0x000fe2000f8e333f */
[----:B------:R-:W-:Y:S01]  /*0f00*/  LOP3.LUT R16, R16, 0xffefffff, RZ, 0xc0, !PT ;  /* 0xffefffff10107812 */ /* 0x000fe200078ec0ff */
[----:B------:R-:W-:Y:S02]  /*0f10*/  UISETP.NE.AND UP0, UPT, UR7, 0x1, UPT ;  /* 0x000000010700788c */ /* 0x000fe4000bf05270 */
[----:B------:R-:W-:Y:S02]  /*0f20*/  UIADD3 UR4, UR9, -UR4, URZ ;  /* 0x8000000409047290 */ /* 0x000fe4000fffe03f */
[----:B------:R-:W1:Y:S01]  /*0f30*/  LDC.64 R8, c[0x0][0x9e0] ;  /* 0x00027800ff087b82 */ /* 0x000e620000000a00 */
[----:B------:R-:W-:Y:S01]  /*0f40*/  ULDC UR5, c[0x0][0xc3c] ;  /* 0x00030f0000057ab9 */ /* 0x000fe20000000800 */
[----:B------:R-:W-:Y:S01]  /*0f50*/  ULDC UR9, c[0x0][0xc54] ;  /* 0x0003150000097ab9 */ /* 0x000fe20000000800 */
[----:B------:R-:W-:-:S02]  /*0f60*/  UIADD3 UR6, UR6, UR5, URZ ;  /* 0x0000000506067290 */ /* 0x000fc4000fffe03f */
[----:B------:R-:W-:Y:S02]  /*0f70*/  UIMAD UR8, UR8, UR9, UR4 ;  /* 0x00000009080872a4 */ /* 0x000fe4000f8e0204 */
[----:B------:R-:W-:Y:S01]  /*0f80*/  USHF.L.U32 UR41, UR6, 0x7, URZ ;  /* 0x0000000706297899 */ /* 0x000fe2000800063f */
[----:B------:R-:W2:Y:S01]  /*0f90*/  LDC R75, c[0x0][0x288] ;  /* 0x0000a200ff4b7b82 */ /* 0x000ea20000000800 */
[----:B------:R-:W-:Y:S01]  /*0fa0*/  ULDC.64 UR10, c[0x0][0x418] ;  /* 0x00010600000a7ab9 */ /* 0x000fe20000000a00 */
[----:B------:R-:W-:Y:S01]  /*0fb0*/  @UP0 ULDC UR4, c[0x0][0xc4c] ;  /* 0x0003130000040ab9 */ /* 0x000fe20000000800 */
[----:B------:R-:W-:Y:S01]  /*0fc0*/  ISETP.NE.U32.AND P0, PT, RZ, UR10, PT ;  /* 0x0000000aff007c0c */ /* 0x000fe2000bf05070 */
[----:B------:R-:W-:Y:S02]  /*0fd0*/  UIMAD.WIDE.U32 UR4, UR8, UR4, URZ ;  /* 0x00000004080472a5 */ /* 0x000fe4000f8e003f */
[----:B------:R-:W-:Y:S01]  /*0fe0*/  UIADD3 UR6, UR41, 0x7f, URZ ;  /* 0x0000007f29067890 */ /* 0x000fe2000fffe03f */
[----:B------:R-:W-:Y:S01]  /*0ff0*/  ISETP.NE.AND.EX P0, PT, RZ, UR11, PT, P0 ;  /* 0x0000000bff007c0c */ /* 0x000fe2000bf05300 */
[----:B------:R-:W3:Y:S01]  /*1000*/  LDC R0, c[0x0][0x424] ;  /* 0x00010900ff007b82 */ /* 0x000ee20000000800 */
[----:B0-----:R-:W-:Y:S01]  /*1010*/  ISETP.NE.AND P2, PT, R199, 0x1, PT ;  /* 0x00000001c700780c */ /* 0x001fe20003f45270 */
[----:B------:R-:W-:Y:S01]  /*1020*/  @UP0 ULDC UR9, c[0x0][0xc50] ;  /* 0x0003140000090ab9 */ /* 0x000fe20000000800 */
[----:B------:R-:W-:Y:S01]  /*1030*/  UMOV UR12, UR8 ;  /* 0x00000008000c7c82 */ /* 0x000fe20008000000 */
[----:B------:R-:W-:Y:S01]  /*1040*/  @UP0 USHF.R.U32.HI UR12, URZ, UR9, UR5 ;  /* 0x000000093f0c0299 */ /* 0x000fe20008011605 */
[----:B------:R-:W-:-:S03]  /*1050*/  IMAD.U32 R2, RZ, RZ, UR6 ;  /* 0x00000006ff027e24 */ /* 0x000fc6000f8e00ff */
[----:B------:R-:W0:Y:S01]  /*1060*/  LDC R7, c[0x0][0x2f0] ;  /* 0x0000bc00ff077b82 */ /* 0x000e220000000800 */
[----:B-1----:R-:W-:Y:S01]  /*1070*/  ISETP.GE.AND P1, PT, R9, 0x1, PT ;  /* 0x000000010900780c */ /* 0x002fe20003f26270 */
[----:B------:R-:W-:Y:S02]  /*1080*/  UIADD3 UR4, -UR12, URZ, URZ ;  /* 0x0000003f0c047290 */ /* 0x000fe4000fffe13f */
[----:B------:R-:W-:Y:S02]  /*1090*/  IMAD.U32 R195, RZ, RZ, UR12 ;  /* 0x0000000cffc37e24 */ /* 0x000fe4000f8e00ff */
[----:B------:R-:W-:Y:S01]  /*10a0*/  UIMAD UR4, UR7, UR4, UR8 ;  /* 0x00000004070472a4 */ /* 0x000fe2000f8e0208 */
[----:B------:R-:W-:Y:S01]  /*10b0*/  @P2 LOP3.LUT R16, R16, 0x100000, RZ, 0xfc, !PT ;  /* 0x0010000010102812 */ /* 0x000fe200078efcff */
[----:B------:R-:W1:Y:S01]  /*10c0*/  @P2 LDC R3, c[0x0][0x44c] ;  /* 0x00011300ff032b82 */ /* 0x000e620000000800 */
[----:B--2---:R-:W-:Y:S02]  /*10d0*/  IADD3 R5, -R75, 0x1, RZ ;  /* 0x000000014b057810 */ /* 0x004fe40007ffe1ff */
[----:B------:R-:W-:Y:S01]  /*10e0*/  LOP3.LUT R16, R16, 0xfff7ffff, RZ, 0xc0, !PT ;  /* 0xfff7ffff10107812 */ /* 0x000fe200078ec0ff */
[----:B------:R-:W-:-:S03]  /*10f0*/  IMAD.U32 R194, RZ, RZ, UR4 ;  /* 0x00000004ffc27e24 */ /* 0x000fc6000f8e00ff */
[----:B------:R-:W-:Y:S01]  /*1100*/  @P1 LOP3.LUT R16, R16, 0x80000, RZ, 0xfc, !PT ;  /* 0x0008000010101812 */ /* 0x000fe200078efcff */
[----:B------:R-:W2:Y:S01]  /*1110*/  @P2 LDC R4, c[0x0][0x450] ;  /* 0x00011400ff042b82 */ /* 0x000ea20000000800 */
[----:B---3--:R-:W-:-:S05]  /*1120*/  SEL R0, R0, 0x1, P0 ;  /* 0x0000000100007807 */ /* 0x008fca0000000000 */
[CC--:B0-----:R-:W-:Y:S02]  /*1130*/  IMAD R5, R0.reuse, R7.reuse, R5 ;  /* 0x0000000700057224 */ /* 0x0c1fe400078e0205 */
[----:B------:R-:W-:Y:S02]  /*1140*/  IMAD R17, R0, R7, RZ ;  /* 0x0000000700117224 */ /* 0x000fe400078e02ff */
[----:B-1----:R-:W-:-:S05]  /*1150*/  @P2 IMAD.HI.U32 R3, R3, UR6, RZ ;  /* 0x0000000603032c27 */ /* 0x002fca000f8e00ff */
[----:B--2---:R-:W-:-:S05]  /*1160*/  @P2 SHF.R.U32.HI R2, RZ, R4, R3 ;  /* 0x00000004ff022219 */ /* 0x004fca0000011603 */
[----:B------:R-:W-:-:S04]  /*1170*/  IMAD.IADD R11, R5, 0x1, R2 ;  /* 0x00000001050b7824 */ /* 0x000fc800078e0202 */
[----:B------:R-:W-:Y:S01]  /*1180*/  IMAD.IADD R2, R11, 0x1, R8 ;  /* 0x000000010b027824 */ /* 0x000fe200078e0208 */
[----:B------:R-:W-:Y:S06]  /*1190*/  @!P1 BRA `(.L_x_4258) ;  /* 0x0000000000409947 */ /* 0x000fec0003800000 */
[C---:B------:R-:W-:Y:S01]  /*11a0*/  ISETP.GT.AND P0, PT, R11.reuse, RZ, PT ;  /* 0x000000ff0b00720c */ /* 0x040fe20003f04270 */
[----:B------:R-:W-:-:S12]  /*11b0*/  VIADD R3, R11, 0xffffffff ;  /* 0xffffffff0b037836 */ /* 0x000fd80000000000 */
        /* <DEDUP_REMOVED lines=8> */
.L_x_4259:
[----:B------:R-:W-:-:S13]  /*1240*/  ISETP.NE.AND P0, PT, R9, 0x1, PT ;  /* 0x000000010900780c */ /* 0x000fda0003f05270 */
[----:B------:R-:W0:Y:S02]  /*1250*/  @P0 LDC.64 R4, c[0x0][0x9e8] ;  /* 0x00027a00ff040b82 */ /* 0x000e240000000a00 */
[----:B0-----:R-:W-:-:S05]  /*1260*/  @P0 IMAD.HI.U32 R4, R3, R4, RZ ;  /* 0x0000000403040227 */ /* 0x001fca00078e00ff */
[----:B------:R-:W-:-:S07]  /*1270*/  @P0 SHF.R.U32.HI R3, RZ, R5, R4 ;  /* 0x00000005ff030219 */ /* 0x000fce0000011604 */
.L_x_4260:
[----:B------:R-:W-:-:S05]  /*1280*/  IMAD R3, R3, R9, R9 ;  /* 0x0000000903037224 */ /* 0x000fca00078e0209 */
[----:B------:R-:W-:-:S07]  /*1290*/  VIMNMX R2, R2, R3, PT ;  /* 0x0000000302027248 */ /* 0x000fce0003fe0100 */
.L_x_4258:
[----:B------:R-:W0:Y:S01]  /*12a0*/  @P2 LDC R3, c[0x0][0x44c] ;  /* 0x00011300ff032b82 */ /* 0x000e220000000800 */
[----:B------:R-:W-:Y:S01]  /*12b0*/  IMAD.U32 R4, RZ, RZ, UR41 ;  /* 0x00000029ff047e24 */ /* 0x000fe2000f8e00ff */
[----:B------:R-:W-:Y:S01]  /*12c0*/  ULDC UR4, c[0x0][0x9dc] ;  /* 0x0002770000047ab9 */ /* 0x000fe20000000800 */
[-C--:B------:R-:W-:Y:S02]  /*12d0*/  IMAD R75, R0, R7.reuse, -R75 ;  /* 0x00000007004b7224 */ /* 0x080fe400078e0a4b */
[----:B------:R-:W-:Y:S02]  /*12e0*/  VIADD R2, R2, 0x5f ;  /* 0x0000005f02027836 */ /* 0x000fe40000000000 */
[----:B------:R-:W-:Y:S01]  /*12f0*/  IMAD R0, R0, R7, 0x5f ;  /* 0x0000005f00007424 */ /* 0x000fe200078e0207 */
[----:B------:R-:W1:Y:S01]  /*1300*/  @P2 LDC R6, c[0x0][0x450] ;  /* 0x00011400ff062b82 */ /* 0x000e620000000800 */
[----:B------:R-:W-:-:S04]  /*1310*/  IMAD.HI R2, R2, 0x2aaaaaab, RZ ;  /* 0x2aaaaaab02027827 */ /* 0x000fc800078e02ff */
[----:B------:R-:W-:Y:S01]  /*1320*/  IMAD.HI R0, R0, 0x2aaaaaab, RZ ;  /* 0x2aaaaaab00007827 */ /* 0x000fe200078e02ff */
[----:B------:R-:W-:-:S04]  /*1330*/  SHF.R.U32.HI R5, RZ, 0x1f, R2 ;  /* 0x0000001fff057819 */ /* 0x000fc80000011602 */
[----:B------:R-:W-:Y:S01]  /*1340*/  LEA.HI.SX32 R74, R2, R5, 0x1c ;  /* 0x00000005024a7211 */ /* 0x000fe200078fe2ff */
[----:B0-----:R-:W-:-:S05]  /*1350*/  @P2 IMAD.HI.U32 R3, R3, UR41, RZ ;  /* 0x0000002903032c27 */ /* 0x001fca000f8e00ff */
[----:B-1----:R-:W-:Y:S02]  /*1360*/  @P2 SHF.R.U32.HI R4, RZ, R6, R3 ;  /* 0x00000006ff042219 */ /* 0x002fe40000011603 */
[----:B------:R-:W-:-:S03]  /*1370*/  SHF.R.U32.HI R3, RZ, 0x1f, R0 ;  /* 0x0000001fff037819 */ /* 0x000fc60000011600 */
[----:B------:R-:W-:Y:S01]  /*1380*/  IMAD.IADD R4, R75, 0x1, R4 ;  /* 0x000000014b047824 */ /* 0x000fe200078e0204 */
[----:B------:R-:W-:-:S03]  /*1390*/  LEA.HI.SX32 R3, R0, R3, 0x1c ;  /* 0x0000000300037211 */ /* 0x000fc600078fe2ff */
[----:B------:R-:W-:Y:S01]  /*13a0*/  VIADD R6, R4, -UR4 ;  /* 0x8000000404067c36 */ /* 0x000fe20008000000 */
[----:B------:R-:W-:-:S04]  /*13b0*/  VIMNMX R74, R3, R74, PT ;  /* 0x0000004a034a7248 */ /* 0x000fc80003fe0100 */
[----:B------:R-:W-:Y:S01]  /*13c0*/  R2UR UR4, R6 ;  /* 0x00000000060472ca */ /* 0x000fe200000e0000 */
[----:B------:R-:W-:-:S14]  /*13d0*/  @!P1 BRA `(.L_x_4261) ;  /* 0x0000000000449947 */ /* 0x000fdc0003800000 */
        /* <DEDUP_REMOVED lines=9> */
.L_x_4262:
[----:B------:R-:W-:-:S13]  /*1470*/  ISETP.NE.AND P0, PT, R9, 0x1, PT ;  /* 0x000000010900780c */ /* 0x000fda0003f05270 */
[----:B------:R-:W0:Y:S02]  /*1480*/  @P0 LDC.64 R2, c[0x0][0x9e8] ;  /* 0x00027a00ff020b82 */ /* 0x000e240000000a00 */
[----:B0-----:R-:W-:-:S05]  /*1490*/  @P0 IMAD.HI.U32 R0, R4, R2, RZ ;  /* 0x0000000204000227 */ /* 0x001fca00078e00ff */
[----:B------:R-:W-:-:S07]  /*14a0*/  @P0 SHF.R.U32.HI R4, RZ, R3, R0 ;  /* 0x00000003ff040219 */ /* 0x000fce0000011600 */
.L_x_4263:
[----:B------:R-:W-:-:S05]  /*14b0*/  IMAD R4, R4, R9, RZ ;  /* 0x0000000904047224 */ /* 0x000fca00078e02ff */
[----:B------:R-:W-:-:S13]  /*14c0*/  R2UR UR5, R4 ;  /* 0x00000000040572ca */ /* 0x000fda00000e0000 */
[----:B------:R-:W-:-:S04]  /*14d0*/  UISETP.LT.AND UP0, UPT, UR4, UR5, UPT ;  /* 0x000000050400728c */ /* 0x000fc8000bf01270 */
[----:B------:R-:W-:-:S12]  /*14e0*/  USEL UR4, UR4, UR5, !UP0 ;  /* 0x0000000504047287 */ /* 0x000fd8000c000000 */
.L_x_4261:
[----:B------:R-:W-:Y:S01]  /*14f0*/  UIMAD.WIDE UR4, UR4, 0x2aaaaaab, URZ ;  /* 0x2aaaaaab040478a5 */ /* 0x000fe2000f8e023f */
[----:B------:R-:W-:Y:S02]  /*1500*/  PLOP3.LUT P0, PT, PT, PT, PT, 0x80, 0x0 ;  /* 0x000000000000781c */ /* 0x000fe40003f0f070 */
[----:B------:R-:W-:Y:S01]  /*1510*/  CS2R R2, SRZ ;  /* 0x0000000000027805 */ /* 0x000fe2000001ff00 */
[----:B------:R-:W-:Y:S01]  /*1520*/  IMAD.MOV.U32 R0, RZ, RZ, RZ ;  /* 0x000000ffff007224 */ /* 0x000fe200078e00ff */
[----:B------:R-:W-:Y:S01]  /*1530*/  USHF.R.U32.HI UR4, URZ, 0x1f, UR5 ;  /* 0x0000001f3f047899 */ /* 0x000fe20008011605 */
[----:B------:R-:W-:Y:S02]  /*1540*/  CS2R R118, SRZ ;  /* 0x0000000000767805 */ /* 0x000fe4000001ff00 */
[----:B------:R-:W-:Y:S02]  /*1550*/  CS2R R116, SRZ ;  /* 0x0000000000747805 */ /* 0x000fe4000001ff00 */
[----:B------:R-:W-:Y:S01]  /*1560*/  CS2R R114, SRZ ;  /* 0x0000000000727805 */ /* 0x000fe2000001ff00 */
[----:B------:R-:W-:Y:S01]  /*1570*/  ULEA.HI.SX32 UR4, UR5, UR4, 0x1c ;  /* 0x0000000405047291 */ /* 0x000fe2000f8fe23f */
[----:B------:R-:W-:-:S02]  /*1580*/  CS2R R112, SRZ ;  /* 0x0000000000707805 */ /* 0x000fc4000001ff00 */
[----:B------:R-:W-:Y:S02]  /*1590*/  CS2R R110, SRZ ;  /* 0x00000000006e7805 */ /* 0x000fe4000001ff00 */
[----:B------:R-:W-:Y:S01]  /*15a0*/  CS2R R108, SRZ ;  /* 0x00000000006c7805 */ /* 0x000fe2000001ff00 */
[----:B------:R-:W-:Y:S01]  /*15b0*/  UISETP.LT.AND UP0, UPT, URZ, UR4, UPT ;  /* 0x000000043f00728c */ /* 0x000fe2000bf01270 */
[----:B------:R-:W-:Y:S02]  /*15c0*/  CS2R R106, SRZ ;  /* 0x00000000006a7805 */ /* 0x000fe4000001ff00 */
[----:B------:R-:W-:Y:S01]  /*15d0*/  CS2R R104, SRZ ;  /* 0x0000000000687805 */ /* 0x000fe2000001ff00 */
[----:B------:R-:W-:Y:S01]  /*15e0*/  IMAD.MOV.U32 R102, RZ, RZ, RZ ;  /* 0x000000ffff667224 */ /* 0x000fe200078e00ff */
[----:B------:R-:W-:Y:S01]  /*15f0*/  USEL UR60, URZ, UR4, !UP0 ;  /* 0x000000043f3c7287 */ /* 0x000fe2000c000000 */
[----:B------:R-:W-:Y:S02]  /*1600*/  CS2R R98, SRZ ;  /* 0x0000000000627805 */ /* 0x000fe4000001ff00 */
[----:B------:R-:W-:-:S02]  /*1610*/  CS2R R100, SRZ ;  /* 0x0000000000647805 */ /* 0x000fc4000001ff00 */
[----:B------:R-:W-:Y:S02]  /*1620*/  CS2R R94, SRZ ;  /* 0x00000000005e7805 */ /* 0x000fe4000001ff00 */
[----:B------:R-:W-:Y:S02]  /*1630*/  CS2R R96, SRZ ;  /* 0x0000000000607805 */ /* 0x000fe4000001ff00 */
[----:B------:R-:W-:Y:S02]  /*1640*/  CS2R R90, SRZ ;  /* 0x00000000005a7805 */ /* 0x000fe4000001ff00 */
[----:B------:R-:W-:Y:S02]  /*1650*/  ISETP.GT.AND P1, PT, R74, UR60, PT ;  /* 0x0000003c4a007c0c */ /* 0x000fe4000bf24270 */
        /* <DEDUP_REMOVED lines=32> */
[----:B------:R-:W-:Y:S01]  /*1860*/  CS2R R6, SRZ ;  /* 0x0000000000067805 */ /* 0x000fe2000001ff00 */
[----:B------:R-:W-:Y:S01]  /*1870*/  IMAD.MOV.U32 R33, RZ, RZ, RZ ;  /* 0x000000ffff217224 */ /* 0x000fe200078e00ff */
[----:B------:R-:W-:Y:S01]  /*1880*/  CS2R R4, SRZ ;  /* 0x0000000000047805 */ /* 0x000fe2000001ff00 */
[----:B------:R-:W-:Y:S01]  /*1890*/  IMAD.MOV.U32 R150, RZ, RZ, RZ ;  /* 0x000000ffff967224 */ /* 0x000fe200078e00ff */
        /* <DEDUP_REMOVED lines=32> */
.L_x_4265:
        /* <DEDUP_REMOVED lines=11> */
.L_x_4430:
[----:B------:R-:W-:Y:S05]  /*1b50*/  @!P0 BRA `(.L_x_4267) ;  /* 0x0000000000048947 */ /* 0x000fea0003800000 */
[----:B------:R-:W-:Y:S01]  /*1b60*/  BPT.TRAP 0x1 ;  /* 0x000000040000795c */ /* 0x000fe20000300000 */
.L_x_4267:
[----:B0-----:R-:W-:Y:S02]  /*1b70*/  IMAD.U32 R3, RZ, RZ, UR39 ;  /* 0x00000027ff037e24 */ /* 0x001fe4000f8e00ff */
[----:B------:R-:W-:-:S03]  /*1b80*/  IMAD.U32 R0, RZ, RZ, UR38 ;  /* 0x00000026ff007e24 */ /* 0x000fc6000f8e00ff */
[----:B------:R-:W-:Y:S02]  /*1b90*/  LEA R3, R3, UR40, 0x3 ;  /* 0x0000002803037c11 */ /* 0x000fe4000f8e18ff */
[----:B------:R-:W-:-:S04]  /*1ba0*/  SHF.L.U32 R0, R0, 0x1f, RZ ;  /* 0x0000001f00007819 */ /* 0x000fc800000006ff */
[----:B------:R0:W1:Y:S01]  /*1bb0*/  SYNCS.PHASECHK.TRANS64.TRYWAIT P1, [R3+URZ+0x30830], R0 ;  /* 0x03083000030075a7 */ /* 0x000062000802017f */
[----:B------:R-:W-:Y:S05]  /*1bc0*/  @!P0 BRA `(.L_x_4268) ;  /* 0x0000000000048947 */ /* 0x000fea0003800000 */
[----:B------:R-:W-:Y:S01]  /*1bd0*/  BPT.TRAP 0x1 ;  /* 0x000000040000795c */ /* 0x000fe20000300000 */
.L_x_4268:
[----:B-1----:R-:W-:Y:S05]  /*1be0*/  @P1 BRA `(.L_x_4269) ;  /* 0x0000000000081947 */ /* 0x002fea0003800000 */
[----:B------:R-:W1:Y:S02]  /*1bf0*/  SYNCS.PHASECHK.TRANS64.TRYWAIT P1, [R3+URZ+0x30830], R0 ;  /* 0x03083000030075a7 */ /* 0x000e64000802017f */
[----:B-1----:R-:W-:Y:S05]  /*1c00*/  @!P1 BRA `(.L_x_4270) ;  /* 0x0000012800a89947 */ /* 0x002fea0003800000 */
.L_x_4269:
        /* <DEDUP_REMOVED lines=14> */
[----:B------:R-:W-:Y:S02]  /*1cf0*/  UIMAD UR5, UR39, 0x900, UR42 ;  /* 0x00000900270578a4 */ /* 0x000fe4000f8e022a */
[----:B------:R-:W-:Y:S02]  /*1d00*/  UIADD3 UR6, UR4, 0x2, URZ ;  /* 0x0000000204067890 */ /* 0x000fe4000fffe03f */
[----:B------:R-:W-:Y:S01]  /*1d10*/  UIADD3 UR7, UR5, 0x2, URZ ;  /* 0x0000000205077890 */ /* 0x000fe2000fffe03f */
[----:B------:R-:W-:Y:S02]  /*1d20*/  UMOV UR8, UR4 ;  /* 0x0000000400087c82 */ /* 0x000fe40008000000 */
[----:B------:R-:W-:Y:S01]  /*1d30*/  UMOV UR10, UR5 ;  /* 0x00000005000a7c82 */ /* 0x000fe20008000000 */
[----:B------:R-:W-:Y:S01]  /*1d40*/  IMAD.U32 R8, RZ, RZ, UR8 ;  /* 0x00000008ff087e24 */ /* 0x000fe2000f8e00ff */
[----:B------:R-:W-:Y:S01]  /*1d50*/  HGMMA.64x96x16.F32 R24, gdesc[UR8], RZ, !UPT, gsb0 ;  /* 0x01600000081879f0 */ /* 0x000fe2000c0008ff */
        /* <DEDUP_REMOVED lines=38> */
[----:B------:R-:W-:Y:S02]  /*1fc0*/  WARPGROUP.DEPBAR.LE gsb0, 0x0 ;  /* 0x00008000000079c5 */ /* 0x000fe40000010000 */
        /* <DEDUP_REMOVED lines=39> */
.L_x_4271:
[----:B------:R-:W-:Y:S01]  /*2240*/  ISETP.NE.AND P2, PT, R199, 0x1, PT ;  /* 0x00000001c700780c */ /* 0x000fe20003f45270 */
[----:B01----:R-:W-:Y:S01]  /*2250*/  VIADD R0, R19, UR41 ;  /* 0x0000002913007c36 */ /* 0x003fe20008000000 */
[----:B------:R-:W-:Y:S01]  /*2260*/  R2UR UR4, R3 ;  /* 0x00000000030472ca */ /* 0x000fe200000e0000 */
[----:B------:R-:W0:Y:S01]  /*2270*/  LDC R11, c[0x0][0x288] ;  /* 0x0000a200ff0b7b82 */ /* 0x000e220000000800 */
[----:B------:R-:W-:Y:S01]  /*2280*/  LOP3.LUT P1, RZ, R16, 0x80000, RZ, 0xc0, !PT ;  /* 0x0008000010ff7812 */ /* 0x000fe2000782c0ff */
[----:B------:R-:W-:Y:S01]  /*2290*/  IMAD.MOV.U32 R2, RZ, RZ, R0 ;  /* 0x000000ffff027224 */ /* 0x000fe200078e0000 */
[----:B------:R-:W-:Y:S01]  /*22a0*/  ULDC UR58, c[0x0][0x9dc] ;  /* 0x00027700003a7ab9 */ /* 0x000fe20000000800 */
[----:B------:R-:W-:-:S06]  /*22b0*/  ULDC UR5, c[0x0][0x9e0] ;  /* 0x0002780000057ab9 */ /* 0x000fcc0000000800 */
[----:B------:R-:W1:Y:S02]  /*22c0*/  @P2 LDC R5, c[0x0][0x44c] ;  /* 0x00011300ff052b82 */ /* 0x000e640000000800 */
[----:B------:R-:W-:-:S04]  /*22d0*/  UIADD3 UR4, UR4, 0x30840, URZ ;  /* 0x0003084004047890 */ /* 0x000fc8000fffe03f */
[----:B------:R-:W-:Y:S02]  /*22e0*/  UPRMT UR4, UR61, 0x654, UR4 ;  /* 0x000006543d047896 */ /* 0x000fe40008000004 */
[----:B------:R-:W2:Y:S07]  /*22f0*/  @P2 LDC R4, c[0x0][0x450] ;  /* 0x00011400ff042b82 */ /* 0x000eae0000000800 */
[----:B------:R-:W-:Y:S01]  /*2300*/  SYNCS.ARRIVE.TRANS64.RED.A1T0 RZ, [UR4], RZ ;  /* 0x000000ffffff79a7 */ /* 0x000fe20008100404 */
[----:B------:R-:W-:Y:S01]  /*2310*/  ULOP3.LUT UR4, URZ, UR58, URZ, 0x33, !UPT ;  /* 0x0000003a3f047292 */ /* 0x000fe2000f8e333f */
[----:B-1----:R-:W-:-:S04]  /*2320*/  @P2 IMAD.HI.U32 R3, R0, R5, RZ ;  /* 0x0000000500032227 */ /* 0x002fc800078e00ff */
[----:B------:R-:W-:Y:S02]  /*2330*/  IMAD.MOV.U32 R5, RZ, RZ, -0x60 ;  /* 0xffffffa0ff057424 */ /* 0x000fe400078e00ff */
[C---:B------:R-:W-:Y:S01]  /*2340*/  IMAD R0, R74.reuse, -0x60, R17 ;  /* 0xffffffa04a007824 */ /* 0x040fe200078e0211 */
[----:B--2---:R-:W-:Y:S01]  /*2350*/  @P2 SHF.R.U32.HI R2, RZ, R4, R3 ;  /* 0x00000004ff022219 */ /* 0x004fe20000011603 */
[----:B------:R-:W-:Y:S02]  /*2360*/  IMAD R5, R74, R5, 0x61 ;  /* 0x000000614a057424 */ /* 0x000fe400078e0205 */
[----:B------:R-:W-:Y:S02]  /*2370*/  VIADD R3, R0, 0x60 ;  /* 0x0000006000037836 */ /* 0x000fe40000000000 */
[----:B------:R-:W1:Y:S01]  /*2380*/  SHFL.IDX PT, R72, R2, RZ, 0x1c1f ;  /* 0x001c1fff02487589 */ /* 0x000e6200000e0000 */
[C---:B------:R-:W-:Y:S02]  /*2390*/  IMAD R4, R18.reuse, -0x2, R5 ;  /* 0xfffffffe12047824 */ /* 0x040fe400078e0205 */
[----:B------:R-:W-:-:S02]  /*23a0*/  IMAD R10, R18, -0x2, R3 ;  /* 0xfffffffe120a7824 */ /* 0x000fc400078e0203 */
[----:B------:R-:W-:Y:S01]  /*23b0*/  VIADD R14, R5, 0xffffffff ;  /* 0xffffffff050e7836 */ /* 0x000fe20000000000 */
[C---:B0-----:R-:W-:Y:S01]  /*23c0*/  IADD3 R0, R4.reuse, -R11, R17 ;  /* 0x8000000b04007210 */ /* 0x041fe20007ffe011 */
[----:B------:R-:W-:-:S04]  /*23d0*/  VIADD R20, R4, 0xffffffff ;  /* 0xffffffff04147836 */ /* 0x000fc80000000000 */
[C---:B------:R-:W-:Y:S02]  /*23e0*/  VIADD R13, R0.reuse, UR5 ;  /* 0x00000005000d7c36 */ /* 0x040fe40008000000 */
[----:B------:R-:W-:-:S03]  /*23f0*/  VIADD R12, R0, UR4 ;  /* 0x00000004000c7c36 */ /* 0x000fc60008000000 */
[----:B-1----:R-:W-:Y:S01]  /*2400*/  VIADDMNMX R0, R72, R13, R10, PT ;  /* 0x0000000d48007246 */ /* 0x002fe2000380010a */
[----:B------:R-:W-:Y:S01]  /*2410*/  IMAD.IADD R3, R12, 0x1, R72 ;  /* 0x000000010c037824 */ /* 0x000fe200078e0248 */
[----:B------:R-:W-:Y:S06]  /*2420*/  @!P1 BRA `(.L_x_4272) ;  /* 0x00000000005c9947 */ /* 0x000fec0003800000 */
[----:B------:R-:W-:Y:S01]  /*2430*/  IADD3 R5, R17, -R11, R72 ;  /* 0x8000000b11057210 */ /* 0x000fe20007ffe048 */
        /* <DEDUP_REMOVED lines=12> */
.L_x_4274:
[----:B------:R-:W-:Y:S02]  /*2500*/  ULDC UR4, c[0x0][0x9e4] ;  /* 0x0002790000047ab9 */ /* 0x000fe40000000800 */
[----:B------:R-:W-:-:S05]  /*2510*/  IMAD.U32 R15, RZ, RZ, UR4 ;  /* 0x00000004ff0f7e24 */ /* 0x000fca000f8e00ff */
[----:B------:R-:W-:-:S13]  /*2520*/  ISETP.NE.AND P1, PT, R15, 0x1, PT ;  /* 0x000000010f00780c */ /* 0x000fda0003f25270 */
[----:B------:R-:W0:Y:S02]  /*2530*/  @P1 LDC.64 R72, c[0x0][0x9e8] ;  /* 0x00027a00ff481b82 */ /* 0x000e240000000a00 */
[----:B0-----:R-:W-:-:S05]  /*2540*/  @P1 IMAD.HI.U32 R4, R5, R72, RZ ;  /* 0x0000004805041227 */ /* 0x001fca00078e00ff */
[----:B------:R-:W-:-:S07]  /*2550*/  @P1 SHF.R.U32.HI R5, RZ, R73, R4 ;  /* 0x00000049ff051219 */ /* 0x000fce0000011604 */
.L_x_4275:
[----:B------:R-:W-:Y:S05]  /*2560*/  BSYNC B0 ;  /* 0x0000000000007941 */ /* 0x000fea0003800000 */
.L_x_4273:
[----:B------:R-:W-:-:S05]  /*2570*/  IMAD R5, R5, R15, R20 ;  /* 0x0000000f05057224 */ /* 0x000fca00078e0214 */
[----:B------:R-:W-:Y:S02]  /*2580*/  VIADDMNMX R0, R5, R15, R0, PT ;  /* 0x0000000f05007246 */ /* 0x000fe40003800100 */
[----:B------:R-:W-:-:S07]  /*2590*/  VIMNMX R3, R3, R5, !PT ;  /* 0x0000000503037248 */ /* 0x000fce0007fe0100 */
.L_x_4272:
[C---:B------:R-:W-:Y:S01]  /*25a0*/  ISETP.GE.AND P6, PT, R14.reuse, 0x9, PT ;  /* 0x000000090e00780c */ /* 0x040fe20003fc6270 */
[----:B------:R-:W0:Y:S01]  /*25b0*/  SHFL.IDX PT, R2, R2, 0x1, 0x1c1f ;  /* 0x003c1f0002027f89 */ /* 0x000e2200000e0000 */
[----:B------:R-:W-:Y:S02]  /*25c0*/  ISETP.GE.AND P1, PT, R14, 0x2, PT ;  /* 0x000000020e00780c */ /* 0x000fe40003f26270 */
[C---:B------:R-:W-:Y:S02]  /*25d0*/  ISETP.GT.AND P2, PT, R3.reuse, 0x8, !P6 ;  /* 0x000000080300780c */ /* 0x040fe40007744270 */
[----:B------:R-:W-:Y:S02]  /*25e0*/  ISETP.GT.AND P3, PT, R3, 0x1, !P1 ;  /* 0x000000010300780c */ /* 0x000fe40004f64270 */
[----:B------:R-:W-:Y:S02]  /*25f0*/  ISETP.LT.OR P2, PT, R0, 0x9, P2 ;  /* 0x000000090000780c */ /* 0x000fe40001741670 */
[----:B------:R-:W-:-:S02]  /*2600*/  ISETP.GE.AND P4, PT, R14, 0xa, PT ;  /* 0x0000000a0e00780c */ /* 0x000fc40003f86270 */
[----:B------:R-:W-:Y:S02]  /*2610*/  FSEL R21, R28, -INF , !P2 ;  /* 0xff8000001c157808 */ /* 0x000fe40005000000 */
[C---:B------:R-:W-:Y:S02]  /*2620*/  ISETP.LT.OR P3, PT, R0.reuse, 0x2, P3 ;  /* 0x000000020000780c */ /* 0x040fe40001f61670 */
        /* <DEDUP_REMOVED lines=88> */
[----:B------:R-:W-:Y:S02]  /*2bb0*/  P2R R28, PR, RZ, 0x10 ;  /* 0x00000010ff1c7803 */ /* 0x000fe40000000000 */
        /* <DEDUP_REMOVED lines=20> */
[----:B------:R-:W-:-:S13]  /*2d00*/  LOP3.LUT P5, RZ, R16, 0x80000, RZ, 0xc0, !PT ;  /* 0x0008000010ff7812 */ /* 0x000fda00078ac0ff */
[----:B------:R-:W-:Y:S05]  /*2d10*/  @!P5 BRA `(.L_x_4276) ;  /* 0x00000000005cd947 */ /* 0x000fea0003800000 */
        /* <DEDUP_REMOVED lines=13> */
.L_x_4278:
[----:B------:R-:W-:Y:S02]  /*2df0*/  ULDC UR4, c[0x0][0x9e4] ;  /* 0x0002790000047ab9 */ /* 0x000fe40000000800 */
[----:B------:R-:W-:-:S05]  /*2e00*/  IMAD.U32 R4, RZ, RZ, UR4 ;  /* 0x00000004ff047e24 */ /* 0x000fca000f8e00ff */
[----:B------:R-:W-:-:S13]  /*2e10*/  ISETP.NE.AND P5, PT, R4, 0x1, PT ;  /* 0x000000010400780c */ /* 0x000fda0003fa5270 */
[----:B------:R-:W0:Y:S02]  /*2e20*/  @P5 LDC.64 R12, c[0x0][0x9e8] ;  /* 0x00027a00ff0c5b82 */ /* 0x000e240000000a00 */
[----:B0-----:R-:W-:-:S05]  /*2e30*/  @P5 IMAD.HI.U32 R2, R5, R12, RZ ;  /* 0x0000000c05025227 */ /* 0x001fca00078e00ff */
[----:B------:R-:W-:-:S07]  /*2e40*/  @P5 SHF.R.U32.HI R5, RZ, R13, R2 ;  /* 0x0000000dff055219 */ /* 0x000fce0000011602 */
.L_x_4279:
[----:B------:R-:W-:Y:S05]  /*2e50*/  BSYNC B0 ;  /* 0x0000000000007941 */ /* 0x000fea0003800000 */
.L_x_4277:
[----:B------:R-:W-:-:S05]  /*2e60*/  IMAD R5, R5, R4, R20 ;  /* 0x0000000405057224 */ /* 0x000fca00078e0214 */
[----:B------:R-:W-:Y:S02]  /*2e70*/  VIADDMNMX R0, R5, R4, R0, PT ;  /* 0x0000000405007246 */ /* 0x000fe40003800100 */
[----:B------:R-:W-:-:S07]  /*2e80*/  VIMNMX R3, R3, R5, !PT ;  /* 0x0000000503037248 */ /* 0x000fce0007fe0100 */
.L_x_4276:
[C---:B------:R-:W-:Y:S01]  /*2e90*/  ISETP.GT.AND P1, PT, R3.reuse, 0x1, !P1 ;  /* 0x000000010300780c */ /* 0x040fe20004f24270 */
[----:B------:R-:W-:Y:S01]  /*2ea0*/  ULDC UR10, c[0x0][0x988] ;  /* 0x00026200000a7ab9 */ /* 0x000fe20000000800 */
[----:B------:R-:W-:Y:S02]  /*2eb0*/  ISETP.GT.AND P6, PT, R3, 0x8, !P6 ;  /* 0x000000080300780c */ /* 0x000fe400077c4270 */
[C---:B------:R-:W-:Y:S02]  /*2ec0*/  ISETP.LT.OR P1, PT, R0.reuse, 0x2, P1 ;  /* 0x000000020000780c */ /* 0x040fe40000f21670 */
[----:B------:R-:W-:Y:S02]  /*2ed0*/  ISETP.LT.OR P6, PT, R0, 0x9, P6 ;  /* 0x000000090000780c */ /* 0x000fe400037c1670 */
[----:B------:R-:W-:Y:S02]  /*2ee0*/  FSEL R27, R27, -INF , !P1 ;  /* 0xff8000001b1b7808 */ /* 0x000fe40004800000 */
[----:B------:R-:W-:-:S02]  /*2ef0*/  ISETP.NE.AND P1, PT, R28, RZ, PT ;  /* 0x000000ff1c00720c */ /* 0x000fc40003f25270 */
[----:B------:R-:W-:Y:S02]  /*2f00*/  FSEL R30, R30, -INF , !P6 ;  /* 0xff8000001e1e7808 */ /* 0x000fe40007000000 */
[----:B------:R-:W-:Y:S02]  /*2f10*/  ISETP.GT.AND P1, PT, R3, 0x9, !P1 ;  /* 0x000000090300780c */ /* 0x000fe40004f24270 */
[----:B------:R-:W-:Y:S02]  /*2f20*/  ISETP.NE.AND P6, PT, R76, RZ, PT ;  /* 0x000000ff4c00720c */ /* 0x000fe40003fc5270 */
[----:B------:R-:W-:Y:S02]  /*2f30*/  ISETP.LT.OR P1, PT, R0, 0xa, P1 ;  /* 0x0000000a0000780c */ /* 0x000fe40000f21670 */
[----:B------:R-:W-:Y:S02]  /*2f40*/  FMNMX.FTZ R2, R15, R25, !PT ;  /* 0x000000190f027209 */ /* 0x000fe40007810000 */
[----:B------:R-:W-:-:S02]  /*2f50*/  FSEL R31, R31, -INF , !P1 ;  /* 0xff8000001f1f7808 */ /* 0x000fc40004800000 */
[----:B------:R-:W-:Y:S02]  /*2f60*/  ISETP.NE.AND P1, PT, R72, RZ, PT ;  /* 0x000000ff4800720c */ /* 0x000fe40003f25270 */
[----:B------:R-:W-:Y:S02]  /*2f70*/  ISETP.NE.AND P5, PT, R36, RZ, PT ;  /* 0x000000ff2400720c */ /* 0x000fe40003fa5270 */
        /* <DEDUP_REMOVED lines=12> */
[----:B------:R-:W-:Y:S02]  /*3040*/  ISETP.GT.AND P1, PT, R3, 0x18, !P6 ;  /* 0x000000180300780c */ /* 0x000fe40007724270 */
[----:B------:R-:W-:Y:S02]  /*3050*/  FMNMX.FTZ R2, R37, R2, !PT ;  /* 0x0000000225027209 */ /* 0x000fe40007810000 */
[----:B------:R-:W-:Y:S02]  /*3060*/  ISETP.LT.OR P1, PT, R0, 0x19, P1 ;  /* 0x000000190000780c */ /* 0x000fe40000f21670 */
[----:B------:R-:W-:-:S02]  /*3070*/  FMNMX.FTZ R2, R79, R2, !PT ;  /* 0x000000024f027209 */ /* 0x000fc40007810000 */
[----:B------:R-:W-:Y:S02]  /*3080*/  FSEL R38, R38, -INF , !P1 ;  /* 0xff80000026267808 */ /* 0x000fe40004800000 */
        /* <DEDUP_REMOVED lines=29> */
[----:B------:R-:W-:Y:S02]  /*3260*/  FMNMX.FTZ R5, R65, R2, !PT ;  /* 0x0000000241057209 */ /* 0x000fe40007810000 */
[----:B------:R-:W-:Y:S02]  /*3270*/  ISETP.LT.OR P1, PT, R0, 0x2a, P1 ;  /* 0x0000002a0000780c */ /* 0x000fe40000f21670 */
[----:B------:R-:W-:Y:S02]  /*3280*/  FMNMX.FTZ R2, R68, R5, !PT ;  /* 0x0000000544027209 */ /* 0x000fe40007810000 */
[----:B------:R-:W-:Y:S02]  /*3290*/  FSEL R47, R47, -INF , !P1 ;  /* 0xff8000002f2f7808 */ /* 0x000fe40004800000 */
[----:B------:R-:W-:Y:S02]  /*32a0*/  ISETP.NE.AND P1, PT, R82, RZ, PT ;  /* 0x000000ff5200720c */ /* 0x000fe40003f25270 */
[----:B------:R-:W-:-:S02]  /*32b0*/  FMNMX.FTZ R2, R69, R2, !PT ;  /* 0x0000000245027209 */ /* 0x000fc40007810000 */
[----:B------:R-:W-:Y:S02]  /*32c0*/  ISETP.GT.AND P1, PT, R3, 0x30, !P1 ;  /* 0x000000300300780c */ /* 0x000fe40004f24270 */
[----:B------:R-:W-:Y:S01]  /*32d0*/  ISETP.NE.AND P6, PT, R87, RZ, PT ;  /* 0x000000ff5700720c */ /* 0x000fe20003fc5270 */
[----:B------:R-:W0:Y:S01]  /*32e0*/  SHFL.BFLY PT, R5, R2, 0x2, 0x1f ;  /* 0x0c401f0002057f89 */ /* 0x000e2200000e0000 */
[----:B------:R-:W-:Y:S02]  /*32f0*/  ISETP.LT.OR P1, PT, R0, 0x31, P1 ;  /* 0x000000310000780c */ /* 0x000fe40000f21670 */
[----:B------:R-:W-:Y:S02]  /*3300*/  ISETP.NE.AND P5, PT, R88, RZ, PT ;  /* 0x000000ff5800720c */ /* 0x000fe40003fa5270 */
[----:B------:R-:W-:Y:S02]  /*3310*/  FSEL R50, R50, -INF , !P1 ;  /* 0xff80000032327808 */ /* 0x000fe40004800000 */
[----:B------:R-:W-:-:S02]  /*3320*/  ISETP.NE.AND P1, PT, R83, RZ, PT ;  /* 0x000000ff5300720c */ /* 0x000fc40003f25270 */
[C---:B------:R-:W-:Y:S02]  /*3330*/  ISETP.GT.AND P4, PT, R3.reuse, RZ, !P4 ;  /* 0x000000ff0300720c */ /* 0x040fe40006784270 */
[----:B------:R-:W-:Y:S02]  /*3340*/  ISETP.GT.AND P1, PT, R3, 0x31, !P1 ;  /* 0x000000310300780c */ /* 0x000fe40004f24270 */
[C---:B------:R-:W-:Y:S02]  /*3350*/  ISETP.LT.OR P4, PT, R0.reuse, 0x1, P4 ;  /* 0x000000010000780c */ /* 0x040fe40002781670 */
[----:B------:R-:W-:Y:S02]  /*3360*/  ISETP.LT.OR P1, PT, R0, 0x32, P1 ;  /* 0x000000320000780c */ /* 0x000fe40000f21670 */
[----:B------:R-:W-:Y:S02]  /*3370*/  FSEL R26, R26, -INF , !P4 ;  /* 0xff8000001a1a7808 */ /* 0x000fe40006000000 */
[----:B------:R-:W-:-:S02]  /*3380*/  FSEL R51, R51, -INF , !P1 ;  /* 0xff80000033337808 */ /* 0x000fc40004800000 */
[----:B------:R-:W-:Y:S02]  /*3390*/  ISETP.NE.AND P1, PT, R84, RZ, PT ;  /* 0x000000ff5400720c */ /* 0x000fe40003f25270 */
[C---:B------:R-:W-:Y:S02]  /*33a0*/  ISETP.GT.AND P2, PT, R3.reuse, 0x51, !P2 ;  /* 0x000000510300780c */ /* 0x040fe40005744270 */
[C---:B------:R-:W-:Y:S02]  /*33b0*/  ISETP.GT.AND P1, PT, R3.reuse, 0x38, !P1 ;  /* 0x000000380300780c */ /* 0x040fe40004f24270 */
[----:B0-----:R-:W-:Y:S02]  /*33c0*/  FMNMX.FTZ R10, R2, R5, !PT ;  /* 0x00000005020a7209 */ /* 0x001fe40007810000 */
[----:B------:R-:W-:Y:S02]  /*33d0*/  ISETP.LT.OR P1, PT, R0, 0x39, P1 ;  /* 0x000000390000780c */ /* 0x000fe40000f21670 */
[----:B------:R-:W-:Y:S01]  /*33e0*/  ISETP.GT.AND P3, PT, R3, 0x58, !P3 ;  /* 0x000000580300780c */ /* 0x000fe20005f64270 */
[----:B------:R-:W0:Y:S01]  /*33f0*/  SHFL.BFLY PT, R5, R10, 0x1, 0x1f ;  /* 0x0c201f000a057f89 */ /* 0x000e2200000e0000 */
[----:B------:R-:W-:-:S02]  /*3400*/  FSEL R54, R54, -INF , !P1 ;  /* 0xff80000036367808 */ /* 0x000fc40004800000 */
[----:B------:R-:W-:Y:S02]  /*3410*/  ISETP.NE.AND P1, PT, R85, RZ, PT ;  /* 0x000000ff5500720c */ /* 0x000fe40003f25270 */
[C---:B------:R-:W-:Y:S02]  /*3420*/  ISETP.LT.OR P2, PT, R0.reuse, 0x52, P2 ;  /* 0x000000520000780c */ /* 0x040fe40001741670 */
[----:B------:R-:W-:Y:S02]  /*3430*/  ISETP.GT.AND P1, PT, R3, 0x39, !P1 ;  /* 0x000000390300780c */ /* 0x000fe40004f24270 */
[C---:B------:R-:W-:Y:S02]  /*3440*/  ISETP.LT.OR P3, PT, R0.reuse, 0x59, P3 ;  /* 0x000000590000780c */ /* 0x040fe40001f61670 */
[----:B------:R-:W-:Y:S02]  /*3450*/  ISETP.LT.OR P1, PT, R0, 0x3a, P1 ;  /* 0x0000003a0000780c */ /* 0x000fe40000f21670 */
[----:B------:R-:W-:-:S02]  /*3460*/  FSEL R67, R67, -INF , !P2 ;  /* 0xff80000043437808 */ /* 0x000fc40005000000 */
[----:B------:R-:W-:Y:S02]  /*3470*/  FSEL R55, R55, -INF , !P1 ;  /* 0xff80000037377808 */ /* 0x000fe40004800000 */
[----:B------:R-:W-:Y:S02]  /*3480*/  ISETP.NE.AND P1, PT, R86, RZ, PT ;  /* 0x000000ff5600720c */ /* 0x000fe40003f25270 */
[----:B------:R-:W-:Y:S02]  /*3490*/  FSEL R70, R70, -INF , !P3 ;  /* 0xff80000046467808 */ /* 0x000fe40005800000 */
[----:B------:R-:W-:Y:S02]  /*34a0*/  ISETP.GT.AND P1, PT, R3, 0x40, !P1 ;  /* 0x000000400300780c */ /* 0x000fe40004f24270 */
[----:B0-----:R-:W-:Y:S02]  /*34b0*/  FMNMX.FTZ R4, R10, R5, !PT ;  /* 0x000000050a047209 */ /* 0x001fe40007810000 */
[----:B------:R-:W-:-:S03]  /*34c0*/  ISETP.LT.OR P1, PT, R0, 0x41, P1 ;  /* 0x000000410000780c */ /* 0x000fc60000f21670 */
[----:B------:R-:W-:Y:S01]  /*34d0*/  FMUL.FTZ R5, R4, UR10 ;  /* 0x0000000a04057c20 */ /* 0x000fe20008410000 */
[----:B------:R-:W-:Y:S02]  /*34e0*/  FSEL R58, R58, -INF , !P1 ;  /* 0xff8000003a3a7808 */ /* 0x000fe40004800000 */
[----:B------:R-:W-:Y:S02]  /*34f0*/  ISETP.GT.AND P1, PT, R3, 0x41, !P6 ;  /* 0x000000410300780c */ /* 0x000fe40007724270 */
[----:B------:R-:W-:Y:S02]  /*3500*/  ISETP.NE.AND P6, PT, R90, RZ, PT ;  /* 0x000000ff5a00720c */ /* 0x000fe40003fc5270 */
[----:B------:R-:W-:-:S04]  /*3510*/  ISETP.LT.OR P1, PT, R0, 0x42, P1 ;  /* 0x000000420000780c */ /* 0x000fc80000f21670 */
[----:B------:R-:W-:Y:S02]  /*3520*/  FSEL R59, R59, -INF , !P1 ;  /* 0xff8000003b3b7808 */ /* 0x000fe40004800000 */
[----:B------:R-:W-:Y:S02]  /*3530*/  ISETP.GT.AND P1, PT, R3, 0x48, !P5 ;  /* 0x000000480300780c */ /* 0x000fe40006f24270 */
[----:B------:R-:W-:Y:S02]  /*3540*/  ISETP.NE.AND P5, PT, R89, RZ, PT ;  /* 0x000000ff5900720c */ /* 0x000fe40003fa5270 */
[----:B------:R-:W-:-:S04]  /*3550*/  ISETP.LT.OR P1, PT, R0, 0x49, P1 ;  /* 0x000000490000780c */ /* 0x000fc80000f21670 */
[----:B------:R-:W-:Y:S02]  /*3560*/  FSEL R62, R62, -INF , !P1 ;  /* 0xff8000003e3e7808 */ /* 0x000fe40004800000 */
[----:B------:R-:W-:-:S04]  /*3570*/  FSETP.NEU.FTZ.AND P1, PT, R4, -INF , PT ;  /* 0xff8000000400780b */ /* 0x000fc80003f3d000 */
[----:B------:R-:W-:Y:S02]  /*3580*/  FSEL R12, R5, RZ, P1 ;  /* 0x000000ff050c7208 */ /* 0x000fe40000800000 */
[----:B------:R-:W-:Y:S02]  /*3590*/  FMNMX.FTZ R5, R26, R27, !PT ;  /* 0x0000001b1a057209 */ /* 0x000fe40007810000 */
[----:B------:R-:W-:Y:S01]  /*35a0*/  ISETP.GT.AND P1, PT, R3, 0x49, !P5 ;  /* 0x000000490300780c */ /* 0x000fe20006f24270 */
[--C-:B------:R-:W-:Y:S01]  /*35b0*/  FFMA.FTZ R188, R15, UR10, -R12.reuse ;  /* 0x0000000a0fbc7c23 */ /* 0x100fe2000801080c */
[----:B------:R-:W-:Y:S01]  /*35c0*/  FMNMX.FTZ R2, R30, R5, !PT ;  /* 0x000000051e027209 */ /* 0x000fe20007810000 */
[--C-:B------:R-:W-:Y:S01]  /*35d0*/  FFMA.FTZ R10, R25, UR10, -R12.reuse ;  /* 0x0000000a190a7c23 */ /* 0x100fe2000801080c */
[----:B------:R-:W-:Y:S01]  /*35e0*/  ISETP.LT.OR P1, PT, R0, 0x4a, P1 ;  /* 0x0000004a0000780c */ /* 0x000fe20000f21670 */
[--C-:B------:R-:W-:Y:S01]  /*35f0*/  FFMA.FTZ R190, R21, UR10, -R12.reuse ;  /* 0x0000000a15be7c23 */ /* 0x100fe2000801080c */
[----:B------:R-:W-:Y:S01]  /*3600*/  FMNMX.FTZ R5, R31, R2, !PT ;  /* 0x000000021f057209 */ /* 0x000fe20007810000 */
[----:B------:R-:W-:Y:S01]  /*3610*/  MUFU.EX2 R188, R188 ;  /* 0x000000bc00bc7308 */ /* 0x000fe20000000800 */
[----:B------:R-:W-:Y:S01]  /*3620*/  FSEL R63, R63, -INF , !P1 ;  /* 0xff8000003f3f7808 */ /* 0x000fe20004800000 */
[--C-:B------:R-:W-:Y:S01]  /*3630*/  FFMA.FTZ R20, R73, UR10, -R12.reuse ;  /* 0x0000000a49147c23 */ /* 0x100fe2000801080c */
[----:B------:R-:W-:Y:S01]  /*3640*/  FMNMX.FTZ R2, R34, R5, !PT ;  /* 0x0000000522027209 */ /* 0x000fe20007810000 */
[--C-:B------:R-:W-:Y:S01]  /*3650*/  FFMA.FTZ R24, R77, UR10, -R12.reuse ;  /* 0x0000000a4d187c23 */ /* 0x100fe2000801080c */
[----:B------:R-:W-:Y:S01]  /*3660*/  ISETP.GT.AND P1, PT, R3, 0x50, !P6 ;  /* 0x000000500300780c */ /* 0x000fe20007724270 */
[--C-:B------:R-:W-:Y:S01]  /*3670*/  FFMA.FTZ R48, R48, UR10, -R12.reuse ;  /* 0x0000000a30307c23 */ /* 0x100fe2000801080c */
[----:B------:R-:W-:Y:S01]  /*3680*/  FMNMX.FTZ R13, R35, R2, !PT ;  /* 0x00000002230d7209 */ /* 0x000fe20007810000 */
[----:B------:R0:W1:Y:S01]  /*3690*/  MUFU.EX2 R5, R10 ;  /* 0x0000000a00057308 */ /* 0x0000620000000800 */
[----:B------:R-:W-:Y:S01]  /*36a0*/  ISETP.NE.AND P5, PT, R14, RZ, PT ;  /* 0x000000ff0e00720c */ /* 0x000fe20003fa5270 */
[--C-:B------:R-:W-:Y:S01]  /*36b0*/  FFMA.FTZ R14, R29, UR10, -R12.reuse ;  /* 0x0000000a1d0e7c23 */ /* 0x100fe2000801080c */
[----:B------:R-:W-:Y:S01]  /*36c0*/  FMNMX.FTZ R2, R38, R13, !PT ;  /* 0x0000000d26027209 */ /* 0x000fe20007810000 */
[--C-:B------:R-:W-:Y:S01]  /*36d0*/  FFMA.FTZ R49, R49, UR10, -R12.reuse ;  /* 0x0000000a31317c23 */ /* 0x100fe2000801080c */
[----:B------:R-:W-:Y:S01]  /*36e0*/  ISETP.LT.OR P1, PT, R0, 0x51, P1 ;  /* 0x000000510000780c */ /* 0x000fe20000f21670 */
[--C-:B------:R-:W-:Y:S01]  /*36f0*/  FFMA.FTZ R52, R52, UR10, -R12.reuse ;  /* 0x0000000a34347c23 */ /* 0x100fe2000801080c */
[----:B------:R-:W-:Y:S01]  /*3700*/  FMNMX.FTZ R13, R39, R2, !PT ;  /* 0x00000002270d7209 */ /* 0x000fe20007810000 */
[----:B------:R-:W-:Y:S01]  /*3710*/  MUFU.EX2 R190, R190 ;  /* 0x000000be00be7308 */ /* 0x000fe20000000800 */
[----:B------:R-:W-:Y:S01]  /*3720*/  ISETP.GT.AND P4, PT, R3, 0x59, !P5 ;  /* 0x000000590300780c */ /* 0x000fe20006f84270 */
[--C-:B0-----:R-:W-:Y:S01]  /*3730*/  FFMA.FTZ R10, R33, UR10, -R12.reuse ;  /* 0x0000000a210a7c23 */ /* 0x101fe2000801080c */
[----:B------:R-:W-:Y:S01]  /*3740*/  FMNMX.FTZ R2, R42, R13, !PT ;  /* 0x0000000d2a027209 */ /* 0x000fe20007810000 */
[--C-:B------:R-:W-:Y:S01]  /*3750*/  FFMA.FTZ R53, R53, UR10, -R12.reuse ;  /* 0x0000000a35357c23 */ /* 0x100fe2000801080c */
[----:B------:R-:W-:Y:S01]  /*3760*/  FSEL R66, R66, -INF , !P1 ;  /* 0xff80000042427808 */ /* 0x000fe20004800000 */
[--C-:B------:R-:W-:Y:S01]  /*3770*/  FFMA.FTZ R56, R56, UR10, -R12.reuse ;  /* 0x0000000a38387c23 */ /* 0x100fe2000801080c */
[----:B------:R-:W-:Y:S01]  /*3780*/  FMNMX.FTZ R13, R43, R2, !PT ;  /* 0x000000022b0d7209 */ /* 0x000fe20007810000 */
[----:B------:R0:W-:Y:S01]  /*3790*/  MUFU.EX2 R15, R14 ;  /* 0x0000000e000f7308 */ /* 0x0001e20000000800 */
[----:B------:R-:W-:Y:S01]  /*37a0*/  ISETP.LT.OR P4, PT, R0, 0x5a, P4 ;  /* 0x0000005a0000780c */ /* 0x000fe20002781670 */
[--C-:B------:R-:W-:Y:S01]  /*37b0*/  FFMA.FTZ R57, R57, UR10, -R12.reuse ;  /* 0x0000000a39397c23 */ /* 0x100fe2000801080c */
[----:B------:R-:W-:Y:S01]  /*37c0*/  FMNMX.FTZ R2, R46, R13, !PT ;  /* 0x0000000d2e027209 */ /* 0x000fe20007810000 */
[--C-:B------:R-:W-:Y:S01]  /*37d0*/  FFMA.FTZ R60, R60, UR10, -R12.reuse ;  /* 0x0000000a3c3c7c23 */ /* 0x100fe2000801080c */
[----:B------:R-:W-:Y:S01]  /*37e0*/  FSEL R71, R71, -INF , !P4 ;  /* 0xff80000047477808 */ /* 0x000fe20006000000 */
[--C-:B------:R-:W-:Y:S01]  /*37f0*/  FFMA.FTZ R61, R61, UR10, -R12.reuse ;  /* 0x0000000a3d3d7c23 */ /* 0x100fe2000801080c */
[----:B------:R-:W-:Y:S01]  /*3800*/  FMNMX.FTZ R13, R47, R2, !PT ;  /* 0x000000022f0d7209 */ /* 0x000fe20007810000 */
[----:B------:R-:W-:Y:S01]  /*3810*/  MUFU.EX2 R20, R20 ;  /* 0x0000001400147308 */ /* 0x000fe20000000800 */
[--C-:B0-----:R-:W-:Y:S01]  /*3820*/  FFMA.FTZ R14, R37, UR10, -R12.reuse ;  /* 0x0000000a250e7c23 */ /* 0x101fe2000801080c */
[----:B-1----:R-:W-:Y:S01]  /*3830*/  FADD.FTZ R37, R188, R5 ;  /* 0x00000005bc257221 */ /* 0x002fe20000010000 */
[----:B------:R-:W-:Y:S01]  /*3840*/  FMNMX.FTZ R2, R50, R13, !PT ;  /* 0x0000000d32027209 */ /* 0x000fe20007810000 */
[--C-:B------:R-:W-:Y:S01]  /*3850*/  FFMA.FTZ R64, R64, UR10, -R12.reuse ;  /* 0x0000000a40407c23 */ /* 0x100fe2000801080c */
[--C-:B------:R-:W-:Y:S01]  /*3860*/  FFMA.FTZ R65, R65, UR10, -R12.reuse ;  /* 0x0000000a41417c23 */ /* 0x100fe2000801080c */
[----:B------:R-:W-:Y:S01]  /*3870*/  FFMA.FTZ R68, R68, UR10, -R12 ;  /* 0x0000000a44447c23 */ /* 0x000fe2000801080c */
[----:B------:R-:W-:Y:S01]  /*3880*/  FMNMX.FTZ R13, R51, R2, !PT ;  /* 0x00000002330d7209 */ /* 0x000fe20007810000 */
[----:B------:R0:W1:Y:S01]  /*3890*/  MUFU.EX2 R21, R10 ;  /* 0x0000000a00157308 */ /* 0x0000620000000800 */
[----:B------:R-:W-:-:S02]  /*38a0*/  ISETP.NE.AND P5, PT, R199, 0x1, PT ;  /* 0x00000001c700780c */ /* 0x000fc40003fa5270 */
[----:B------:R-:W-:Y:S02]  /*38b0*/  FMNMX.FTZ R2, R54, R13, !PT ;  /* 0x0000000d36027209 */ /* 0x000fe40007810000 */
[----:B------:R-:W-:Y:S02]  /*38c0*/  F2FP.F16.F32.PACK_AB R188, R5, R188 ;  /* 0x000000bc05bc723e */ /* 0x000fe400000000ff */
[----:B------:R-:W-:Y:S01]  /*38d0*/  FMNMX.FTZ R13, R55, R2, !PT ;  /* 0x00000002370d7209 */ /* 0x000fe20007810000 */
[----:B------:R-:W-:Y:S01]  /*38e0*/  MUFU.EX2 R24, R24 ;  /* 0x0000001800187308 */ /* 0x000fe20000000800 */
[----:B0-----:R-:W-:Y:S02]  /*38f0*/  FFMA.FTZ R10, R79, UR10, -R12 ;  /* 0x0000000a4f0a7c23 */ /* 0x001fe4000801080c */
[----:B------:R-:W-:-:S04]  /*3900*/  FMNMX.FTZ R2, R58, R13, !PT ;  /* 0x0000000d3a027209 */ /* 0x000fc80007810000 */
[----:B------:R-:W-:Y:S01]  /*3910*/  FMNMX.FTZ R13, R59, R2, !PT ;  /* 0x000000023b0d7209 */ /* 0x000fe20007810000 */
[----:B------:R0:W2:Y:S01]  /*3920*/  MUFU.EX2 R25, R14 ;  /* 0x0000000e00197308 */ /* 0x0000a20000000800 */
[----:B-1----:R-:W-:Y:S02]  /*3930*/  F2FP.F16.F32.PACK_AB R184, R21, R20 ;  /* 0x0000001415b8723e */ /* 0x002fe400000000ff */
[----:B------:R-:W-:Y:S01]  /*3940*/  FMNMX.FTZ R2, R62, R13, !PT ;  /* 0x0000000d3e027209 */ /* 0x000fe20007810000 */
[----:B------:R-:W-:-:S03]  /*3950*/  FFMA.FTZ R13, R41, UR10, -R12 ;  /* 0x0000000a290d7c23 */ /* 0x000fc6000801080c */
[----:B------:R-:W-:Y:S01]  /*3960*/  FMNMX.FTZ R3, R63, R2, !PT ;  /* 0x000000023f037209 */ /* 0x000fe20007810000 */
[----:B------:R-:W-:Y:S01]  /*3970*/  MUFU.EX2 R10, R10 ;  /* 0x0000000a000a7308 */ /* 0x000fe20000000800 */
[--C-:B0-----:R-:W-:Y:S02]  /*3980*/  FFMA.FTZ R14, R45, UR10, -R12.reuse ;  /* 0x0000000a2d0e7c23 */ /* 0x101fe4000801080c */
[----:B------:R-:W-:Y:S01]  /*3990*/  FMNMX.FTZ R2, R66, R3, !PT ;  /* 0x0000000342027209 */ /* 0x000fe20007810000 */
[----:B------:R-:W0:Y:S03]  /*39a0*/  @P5 LDC R45, c[0x0][0x450] ;  /* 0x00011400ff2d5b82 */ /* 0x000e260000000800 */
[----:B------:R-:W-:Y:S01]  /*39b0*/  FMNMX.FTZ R3, R67, R2, !PT ;  /* 0x0000000243037209 */ /* 0x000fe20007810000 */
[--C-:B------:R-:W-:Y:S01]  /*39c0*/  FFMA.FTZ R2, R81, UR10, -R12.reuse ;  /* 0x0000000a51027c23 */ /* 0x100fe2000801080c */
[----:B------:R-:W1:Y:S01]  /*39d0*/  MUFU.EX2 R13, R13 ;  /* 0x0000000d000d7308 */ /* 0x000e620000000800 */
[----:B------:R-:W-:Y:S01]  /*39e0*/  FFMA.FTZ R12, R69, UR10, -R12 ;  /* 0x0000000a450c7c23 */ /* 0x000fe2000801080c */
[----:B------:R-:W-:-:S02]  /*39f0*/  FMNMX.FTZ R0, R70, R3, !PT ;  /* 0x0000000346007209 */ /* 0x000fc40007810000 */
[----:B--2---:R-:W-:Y:S02]  /*3a00*/  F2FP.F16.F32.PACK_AB R186, R25, R24 ;  /* 0x0000001819ba723e */ /* 0x004fe400000000ff */
[----:B------:R-:W-:Y:S02]  /*3a10*/  FMNMX.FTZ R0, R71, R0, !PT ;  /* 0x0000000047007209 */ /* 0x000fe40007810000 */
[----:B------:R-:W-:Y:S03]  /*3a20*/  MUFU.EX2 R182, R2 ;  /* 0x0000000200b67308 */ /* 0x000fe60000000800 */
[----:B------:R-:W2:Y:S05]  /*3a30*/  SHFL.BFLY PT, R3, R0, 0x2, 0x1f ;  /* 0x0c401f0000037f89 */ /* 0x000eaa00000e0000 */
[----:B------:R-:W-:Y:S01]  /*3a40*/  MUFU.EX2 R33, R12 ;  /* 0x0000000c00217308 */ /* 0x000fe20000000800 */
[----:B-1----:R-:W-:-:S07]  /*3a50*/  F2FP.F16.F32.PACK_AB R180, R13, R10 ;  /* 0x0000000a0db4723e */ /* 0x002fce00000000ff */
[----:B------:R1:W-:Y:S08]  /*3a60*/  MUFU.EX2 R29, R14 ;  /* 0x0000000e001d7308 */ /* 0x0003f00000000800 */
[----:B------:R-:W-:Y:S01]  /*3a70*/  MUFU.EX2 R48, R48 ;  /* 0x0000003000307308 */ /* 0x000fe20000000800 */
[----:B-1----:R-:W1:Y:S01]  /*3a80*/  @P5 LDC R14, c[0x0][0x44c] ;  /* 0x00011300ff0e5b82 */ /* 0x002e620000000800 */
[----:B--2---:R-:W-:-:S05]  /*3a90*/  FMNMX.FTZ R2, R0, R3, !PT ;  /* 0x0000000300027209 */ /* 0x004fca0007810000 */
[----:B------:R-:W2:Y:S01]  /*3aa0*/  SHFL.BFLY PT, R3, R2, 0x1, 0x1f ;  /* 0x0c201f0002037f89 */ /* 0x000ea200000e0000 */
[----:B------:R-:W3:Y:S08]  /*3ab0*/  MUFU.EX2 R49, R49 ;  /* 0x0000003100317308 */ /* 0x000ef00000000800 */
[----:B------:R-:W-:Y:S08]  /*3ac0*/  MUFU.EX2 R52, R52 ;  /* 0x0000003400347308 */ /* 0x000ff00000000800 */
[----:B------:R-:W4:Y:S01]  /*3ad0*/  MUFU.EX2 R53, R53 ;  /* 0x0000003500357308 */ /* 0x000f220000000800 */
[----:B-1----:R-:W-:Y:S01]  /*3ae0*/  @P5 IMAD.HI.U32 R28, R14, UR41, RZ ;  /* 0x000000290e1c5c27 */ /* 0x002fe2000f8e00ff */
[----:B---3--:R-:W-:-:S03]  /*3af0*/  F2FP.F16.F32.PACK_AB R176, R49, R48 ;  /* 0x0000003031b0723e */ /* 0x008fc600000000ff */
[----:B------:R-:W-:Y:S01]  /*3b00*/  IMAD.U32 R14, RZ, RZ, UR41 ;  /* 0x00000029ff0e7e24 */ /* 0x000fe2000f8e00ff */
[----:B0-----:R-:W-:Y:S02]  /*3b10*/  @P5 SHF.R.U32.HI R14, RZ, R45, R28 ;  /* 0x0000002dff0e5219 */ /* 0x001fe4000001161c */
[----:B--2---:R-:W-:Y:S01]  /*3b20*/  FMNMX.FTZ R3, R2, R3, !PT ;  /* 0x0000000302037209 */ /* 0x004fe20007810000 */
[----:B------:R-:W-:Y:S01]  /*3b30*/  FADD.FTZ R2, R190, R37 ;  /* 0x00000025be027221 */ /* 0x000fe20000010000 */
[----:B------:R-:W-:Y:S01]  /*3b40*/  MUFU.EX2 R56, R56 ;  /* 0x0000003800387308 */ /* 0x000fe20000000800 */
[----:B------:R-:W-:Y:S01]  /*3b50*/  F2FP.F16.F32.PACK_AB R190, R15, R190 ;  /* 0x000000be0fbe723e */ /* 0x000fe200000000ff */
[----:B------:R-:W-:Y:S02]  /*3b60*/  IMAD.IADD R75, R75, 0x1, R14 ;  /* 0x000000014b4b7824 */ /* 0x000fe400078e020e */
[C---:B------:R-:W-:Y:S01]  /*3b70*/  FMUL.FTZ R0, R3.reuse, UR10 ;  /* 0x0000000a03007c20 */ /* 0x040fe20008410000 */
[----:B------:R-:W-:Y:S01]  /*3b80*/  FSETP.NEU.FTZ.AND P1, PT, R3, -INF , PT ;  /* 0xff8000000300780b */ /* 0x000fe20003f3d000 */
[----:B------:R-:W-:Y:S01]  /*3b90*/  FADD.FTZ R37, R15, R2 ;  /* 0x000000020f257221 */ /* 0x000fe20000010000 */
[----:B------:R-:W-:Y:S01]  /*3ba0*/  LOP3.LUT P5, RZ, R16, 0x80000, RZ, 0xc0, !PT ;  /* 0x0008000010ff7812 */ /* 0x000fe200078ac0ff */
[----:B------:R-:W-:Y:S01]  /*3bb0*/  VIADD R14, R75, UR5 ;  /* 0x000000054b0e7c36 */ /* 0x000fe20008000000 */
[----:B------:R-:W-:Y:S01]  /*3bc0*/  FSEL R0, R0, RZ, P1 ;  /* 0x000000ff00007208 */ /* 0x000fe20000800000 */
[----:B------:R-:W-:Y:S01]  /*3bd0*/  FADD.FTZ R2, R20, R37 ;  /* 0x0000002514027221 */ /* 0x000fe20000010000 */
[----:B------:R-:W-:Y:S01]  /*3be0*/  MUFU.EX2 R57, R57 ;  /* 0x0000003900397308 */ /* 0x000fe20000000800 */
[----:B----4-:R-:W-:-:S02]  /*3bf0*/  F2FP.F16.F32.PACK_AB R178, R53, R52 ;  /* 0x0000003435b2723e */ /* 0x010fc400000000ff */
        /* <DEDUP_REMOVED lines=8> */
[----:B------:R-:W-:Y:S01]  /*3c80*/  FFMA.FTZ R39, R39, UR10, -R0 ;  /* 0x0000000a27277c23 */ /* 0x000fe20008010800 */
[----:B------:R-:W-:Y:S01]  /*3c90*/  FADD.FTZ R41, R21, R2 ;  /* 0x0000000215297221 */ /* 0x000fe20000010000 */
[--C-:B------:R-:W-:Y:S01]  /*3ca0*/  FFMA.FTZ R42, R42, UR10, -R0.reuse ;  /* 0x0000000a2a2a7c23 */ /* 0x100fe20008010800 */
[--C-:B------:R-:W-:Y:S01]  /*3cb0*/  FFMA.FTZ R43, R43, UR10, -R0.reuse ;  /* 0x0000000a2b2b7c23 */ /* 0x100fe20008010800 */
[--C-:B------:R-:W-:Y:S01]  /*3cc0*/  FFMA.FTZ R46, R46, UR10, -R0.reuse ;  /* 0x0000000a2e2e7c23 */ /* 0x100fe20008010800 */
[--C-:B------:R-:W-:Y:S01]  /*3cd0*/  FFMA.FTZ R47, R47, UR10, -R0.reuse ;  /* 0x0000000a2f2f7c23 */ /* 0x100fe20008010800 */
[----:B------:R-:W0:Y:S01]  /*3ce0*/  MUFU.EX2 R27, R27 ;  /* 0x0000001b001b7308 */ /* 0x000e220000000800 */
[--C-:B------:R-:W-:Y:S01]  /*3cf0*/  FFMA.FTZ R50, R50, UR10, -R0.reuse ;  /* 0x0000000a32327c23 */ /* 0x100fe20008010800 */
[----:B------:R-:W-:Y:S01]  /*3d00*/  FADD.FTZ R12, R24, R41 ;  /* 0x00000029180c7221 */ /* 0x000fe20000010000 */
[--C-:B------:R-:W-:Y:S01]  /*3d10*/  FFMA.FTZ R51, R51, UR10, -R0.reuse ;  /* 0x0000000a33337c23 */ /* 0x100fe20008010800 */
[--C-:B------:R-:W-:Y:S01]  /*3d20*/  FFMA.FTZ R54, R54, UR10, -R0.reuse ;  /* 0x0000000a36367c23 */ /* 0x100fe20008010800 */
[----:B------:R-:W-:Y:S01]  /*3d30*/  FFMA.FTZ R55, R55, UR10, -R0 ;  /* 0x0000000a37377c23 */ /* 0x000fe20008010800 */
[----:B------:R-:W-:Y:S01]  /*3d40*/  FADD.FTZ R41, R25, R12 ;  /* 0x0000000c19297221 */ /* 0x000fe20000010000 */
[--C-:B------:R-:W-:Y:S01]  /*3d50*/  FFMA.FTZ R58, R58, UR10, -R0.reuse ;  /* 0x0000000a3a3a7c23 */ /* 0x100fe20008010800 */
[----:B------:R-:W1:Y:S01]  /*3d60*/  MUFU.EX2 R30, R30 ;  /* 0x0000001e001e7308 */ /* 0x000e620000000800 */
[--C-:B------:R-:W-:Y:S01]  /*3d70*/  FFMA.FTZ R59, R59, UR10, -R0.reuse ;  /* 0x0000000a3b3b7c23 */ /* 0x100fe20008010800 */
[----:B------:R-:W-:Y:S01]  /*3d80*/  FADD.FTZ R12, R10, R41 ;  /* 0x000000290a0c7221 */ /* 0x000fe20000010000 */
[--C-:B------:R-:W-:Y:S01]  /*3d90*/  FFMA.FTZ R62, R62, UR10, -R0.reuse ;  /* 0x0000000a3e3e7c23 */ /* 0x100fe20008010800 */
[--C-:B------:R-:W-:Y:S01]  /*3da0*/  FFMA.FTZ R63, R63, UR10, -R0.reuse ;  /* 0x0000000a3f3f7c23 */ /* 0x100fe20008010800 */
[----:B------:R-:W-:Y:S01]  /*3db0*/  FFMA.FTZ R66, R66, UR10, -R0 ;  /* 0x0000000a42427c23 */ /* 0x000fe20008010800 */
[----:B------:R-:W-:Y:S01]  /*3dc0*/  FADD.FTZ R41, R13, R12 ;  /* 0x0000000c0d297221 */ /* 0x000fe20000010000 */
[--C-:B------:R-:W-:Y:S01]  /*3dd0*/  FFMA.FTZ R67, R67, UR10, -R0.reuse ;  /* 0x0000000a43437c23 */ /* 0x100fe20008010800 */
[----:B------:R-:W2:Y:S01]  /*3de0*/  MUFU.EX2 R31, R31 ;  /* 0x0000001f001f7308 */ /* 0x000ea20000000800 */
[----:B0-----:R-:W-:Y:S01]  /*3df0*/  FADD.FTZ R37, R26, R27 ;  /* 0x0000001b1a257221 */ /* 0x001fe20000010000 */
[----:B------:R-:W-:Y:S01]  /*3e00*/  FADD.FTZ R12, R182, R41 ;  /* 0x00000029b60c7221 */ /* 0x000fe20000010000 */
[--C-:B------:R-:W-:Y:S01]  /*3e10*/  FFMA.FTZ R70, R70, UR10, -R0.reuse ;  /* 0x0000000a46467c23 */ /* 0x100fe20008010800 */
[----:B------:R-:W-:Y:S01]  /*3e20*/  FFMA.FTZ R0, R71, UR10, -R0 ;  /* 0x0000000a47007c23 */ /* 0x000fe20008010800 */
[----:B------:R-:W-:Y:S01]  /*3e30*/  R2UR UR11, R14 ;  /* 0x000000000e0b72ca */ /* 0x000fe200000e0000 */
[C---:B------:R-:W-:Y:S01]  /*3e40*/  FADD.FTZ R41, R29.reuse, R12 ;  /* 0x0000000c1d297221 */ /* 0x040fe20000010000 */
[----:B------:R-:W-:Y:S01]  /*3e50*/  F2FP.F16.F32.PACK_AB R182, R29, R182 ;  /* 0x000000b61db6723e */ /* 0x000fe200000000ff */
[----:B------:R-:W0:Y:S01]  /*3e60*/  MUFU.EX2 R34, R34 ;  /* 0x0000002200227308 */ /* 0x000e220000000800 */
[----:B-1----:R-:W-:Y:S01]  /*3e70*/  FADD.FTZ R2, R30, R37 ;  /* 0x000000251e027221 */ /* 0x002fe20000010000 */
[----:B------:R-:W-:Y:S01]  /*3e80*/  FADD.FTZ R12, R48, R41 ;  /* 0x00000029300c7221 */ /* 0x000fe20000010000 */
[----:B------:R-:W-:Y:S01]  /*3e90*/  F2FP.F16.F32.PACK_AB R172, R57, R56 ;  /* 0x0000003839ac723e */ /* 0x000fe200000000ff */
[----:B------:R-:W-:Y:S01]  /*3ea0*/  VIADD R14, R74, 0xfffffffe ;  /* 0xfffffffe4a0e7836 */ /* 0x000fe20000000000 */
[----:B------:R-:W-:Y:S01]  /*3eb0*/  F2FP.F16.F32.PACK_AB R189, R27, R26 ;  /* 0x0000001a1bbd723e */ /* 0x000fe200000000ff */
[----:B------:R-:W-:-:S02]  /*3ec0*/  FADD.FTZ R41, R49, R12 ;  /* 0x0000000c31297221 */ /* 0x000fc40000010000 */
[----:B------:R-:W1:Y:S01]  /*3ed0*/  MUFU.EX2 R35, R35 ;  /* 0x0000002300237308 */ /* 0x000e620000000800 */
[C---:B--2---:R-:W-:Y:S01]  /*3ee0*/  FADD.FTZ R37, R31.reuse, R2 ;  /* 0x000000021f257221 */ /* 0x044fe20000010000 */
[----:B------:R-:W-:Y:S01]  /*3ef0*/  FADD.FTZ R12, R52, R41 ;  /* 0x00000029340c7221 */ /* 0x000fe20000010000 */
[----:B------:R-:W-:-:S03]  /*3f00*/  F2FP.F16.F32.PACK_AB R191, R31, R30 ;  /* 0x0000001e1fbf723e */ /* 0x000fc600000000ff */
[----:B------:R-:W-:Y:S02]  /*3f10*/  FADD.FTZ R41, R53, R12 ;  /* 0x0000000c35297221 */ /* 0x000fe40000010000 */
[----:B------:R-:W2:Y:S01]  /*3f20*/  MUFU.EX2 R38, R38 ;  /* 0x0000002600267308 */ /* 0x000ea20000000800 */
[----:B0-----:R-:W-:Y:S01]  /*3f30*/  FADD.FTZ R2, R34, R37 ;  /* 0x0000002522027221 */ /* 0x001fe20000010000 */
[----:B------:R-:W-:-:S04]  /*3f40*/  FADD.FTZ R12, R56, R41 ;  /* 0x00000029380c7221 */ /* 0x000fc80000010000 */
[----:B------:R-:W-:Y:S02]  /*3f50*/  FADD.FTZ R15, R57, R12 ;  /* 0x0000000c390f7221 */ /* 0x000fe40000010000 */
        /* <DEDUP_REMOVED lines=44> */
[----:B0-----:R-:W-:-:S07]  /*4220*/  FADD.FTZ R2, R66, R5 ;  /* 0x0000000542027221 */ /* 0x001fce0000010000 */
[----:B------:R-:W0:Y:S01]  /*4230*/  MUFU.EX2 R65, R65 ;  /* 0x0000004100417308 */ /* 0x000e220000000800 */
[----:B-1----:R-:W-:-:S07]  /*4240*/  FADD.FTZ R10, R64, R13 ;  /* 0x0000000d400a7221 */ /* 0x002fce0000010000 */
[----:B------:R-:W1:Y:S01]  /*4250*/  MUFU.EX2 R70, R70 ;  /* 0x0000004600467308 */ /* 0x000e620000000800 */
[C---:B--2---:R-:W-:Y:S01]  /*4260*/  FADD.FTZ R5, R67.reuse, R2 ;  /* 0x0000000243057221 */ /* 0x044fe20000010000 */
[----:B------:R-:W-:-:S06]  /*4270*/  F2FP.F16.F32.PACK_AB R169, R67, R66 ;  /* 0x0000004243a9723e */ /* 0x000fcc00000000ff */
[----:B------:R-:W2:Y:S01]  /*4280*/  MUFU.EX2 R68, R68 ;  /* 0x0000004400447308 */ /* 0x000ea20000000800 */
[C---:B0-----:R-:W-:Y:S01]  /*4290*/  FADD.FTZ R13, R65.reuse, R10 ;  /* 0x0000000a410d7221 */ /* 0x041fe20000010000 */
[----:B------:R-:W-:-:S06]  /*42a0*/  F2FP.F16.F32.PACK_AB R168, R65, R64 ;  /* 0x0000004041a8723e */ /* 0x000fcc00000000ff */
[----:B------:R1:W0:Y:S02]  /*42b0*/  MUFU.EX2 R171, R0 ;  /* 0x0000000000ab7308 */ /* 0x0002240000000800 */
[----:B-1----:R-:W-:Y:S01]  /*42c0*/  FADD.FTZ R0, R70, R5 ;  /* 0x0000000546007221 */ /* 0x002fe20000010000 */
[----:B--2---:R-:W-:Y:S01]  /*42d0*/  FADD.FTZ R10, R68, R13 ;  /* 0x0000000d440a7221 */ /* 0x004fe20000010000 */
[----:B------:R-:W-:-:S03]  /*42e0*/  F2FP.F16.F32.PACK_AB R170, R33, R68 ;  /* 0x0000004421aa723e */ /* 0x000fc600000000ff */
[----:B------:R-:W-:Y:S01]  /*42f0*/  FADD.FTZ R10, R33, R10 ;  /* 0x0000000a210a7221 */ /* 0x000fe20000010000 */
[C---:B0-----:R-:W-:Y:S01]  /*4300*/  FADD.FTZ R5, R171.reuse, R0 ;  /* 0x00000000ab057221 */ /* 0x041fe20000010000 */
[----:B------:R-:W-:Y:S01]  /*4310*/  F2FP.F16.F32.PACK_AB R171, R171, R70 ;  /* 0x00000046abab723e */ /* 0x000fe200000000ff */
[----:B------:R-:W-:Y:S06]  /*4320*/  @!P5 BRA `(.L_x_4280) ;  /* 0x000000000054d947 */ /* 0x000fec0003800000 */
[C---:B------:R-:W-:Y:S01]  /*4330*/  ISETP.GT.AND P1, PT, R75.reuse, RZ, PT ;  /* 0x000000ff4b00720c */ /* 0x040fe20003f24270 */
[----:B------:R-:W-:-:S05]  /*4340*/  VIADD R0, R75, 0xffffffff ;  /* 0xffffffff4b007836 */ /* 0x000fca0000000000 */
[----:B------:R-:W-:-:S07]  /*4350*/  R2UR UR14, R0 ;  /* 0x00000000000e72ca */ /* 0x000fce00000e0000 */
[----:B------:R-:W-:Y:S08]  /*4360*/  @P1 BRA `(.L_x_4281) ;  /* 0x0000000000241947 */ /* 0x000ff00003800000 */
[----:B------:R-:W-:Y:S01]  /*4370*/  R2UR UR14, R75 ;  /* 0x000000004b0e72ca */ /* 0x000fe200000e0000 */
[----:B------:R-:W-:Y:S02]  /*4380*/  ULDC UR15, c[0x0][0x9e4] ;  /* 0x00027900000f7ab9 */ /* 0x000fe40000000800 */
[----:B------:R-:W-:-:S10]  /*4390*/  UISETP.NE.AND UP0, UPT, UR15, 0x1, UPT ;  /* 0x000000010f00788c */ /* 0x000fd4000bf05270 */
[----:B------:R-:W-:Y:S01]  /*43a0*/  UIADD3 UR14, -UR14, URZ, URZ ;  /* 0x0000003f0e0e7290 */ /* 0x000fe2000fffe13f */
[----:B------:R-:W-:-:S03]  /*43b0*/  @UP0 ULDC.64 UR4, c[0x0][0x9e8] ;  /* 0x00027a0000040ab9 */ /* 0x000fc60000000a00 */
[----:B------:R-:W-:-:S04]  /*43c0*/  UIMAD.WIDE.U32 UR6, UR14, UR4, URZ ;  /* 0x000000040e0672a5 */ /* 0x000fc8000f8e003f */
[----:B------:R-:W-:-:S04]  /*43d0*/  @UP0 USHF.R.U32.HI UR14, URZ, UR5, UR7 ;  /* 0x000000053f0e0299 */ /* 0x000fc80008011607 */
[----:B------:R-:W-:Y:S01]  /*43e0*/  ULOP3.LUT UR14, URZ, UR14, URZ, 0x33, !UPT ;  /* 0x0000000e3f0e7292 */ /* 0x000fe2000f8e333f */
[----:B------:R-:W-:Y:S11]  /*43f0*/  BRA `(.L_x_4282) ;  /* 0x0000000000147947 */ /* 0x000ff60003800000 */
.L_x_4281:
[----:B------:R-:W-:Y:S02]  /*4400*/  ULDC UR15, c[0x0][0x9e4] ;  /* 0x00027900000f7ab9 */ /* 0x000fe40000000800 */
[----:B------:R-:W-:-:S11]  /*4410*/  UISETP.NE.AND UP0, UPT, UR15, 0x1, UPT ;  /* 0x000000010f00788c */ /* 0x000fd6000bf05270 */
[----:B------:R-:W-:Y:S02]  /*4420*/  @UP0 ULDC.64 UR4, c[0x0][0x9e8] ;  /* 0x00027a0000040ab9 */ /* 0x000fe40000000a00 */
[----:B------:R-:W-:-:S04]  /*4430*/  UIMAD.WIDE.U32 UR6, UR14, UR4, URZ ;  /* 0x000000040e0672a5 */ /* 0x000fc8000f8e003f */
[----:B------:R-:W-:-:S12]  /*4440*/  @UP0 USHF.R.U32.HI UR14, URZ, UR5, UR7 ;  /* 0x000000053f0e0299 */ /* 0x000fd80008011607 */
.L_x_4282:
[----:B------:R-:W-:-:S04]  /*4450*/  UIMAD UR14, UR14, UR15, UR15 ;  /* 0x0000000f0e0e72a4 */ /* 0x000fc8000f8e020f */
[----:B------:R-:W-:-:S04]  /*4460*/  UISETP.LT.AND UP0, UPT, UR11, UR14, UPT ;  /* 0x0000000e0b00728c */ /* 0x000fc8000bf01270 */
[----:B------:R-:W-:-:S12]  /*4470*/  USEL UR11, UR11, UR14, UP0 ;  /* 0x0000000e0b0b7287 */ /* 0x000fd80008000000 */
.L_x_4280:
[----:B------:R-:W-:Y:S01]  /*4480*/  UIMAD.WIDE UR4, UR11, 0x2aaaaaab, URZ ;  /* 0x2aaaaaab0b0478a5 */ /* 0x000fe2000f8e023f */
[----:B------:R-:W-:Y:S01]  /*4490*/  IMAD.MOV.U32 R2, RZ, RZ, 0x3f800000 ;  /* 0x3f800000ff027424 */ /* 0x000fe200078e00ff */
[----:B------:R-:W-:Y:S01]  /*44a0*/  CS2R R118, SRZ ;  /* 0x0000000000767805 */ /* 0x000fe2000001ff00 */
[----:B------:R-:W-:Y:S01]  /*44b0*/  IMAD.MOV.U32 R0, RZ, RZ, 0x3f800000 ;  /* 0x3f800000ff007424 */ /* 0x000fe200078e00ff */
        /* <DEDUP_REMOVED lines=61> */
[----:B------:R-:W-:Y:S01]  /*4890*/  ULDC UR55, c[0x0][0x988] ;  /* 0x0002620000377ab9 */ /* 0x000fe20000000800 */
[----:B------:R-:W-:-:S05]  /*48a0*/  ULDC UR59, c[0x0][0x9e0] ;  /* 0x00027800003b7ab9 */ /* 0x000fca0000000800 */
.L_x_4302:
[----:B------:R-:W-:-:S04]  /*48b0*/  UISETP.NE.AND UP0, UPT, UR4, 0x1, UPT ;  /* 0x000000010400788c */ /* 0x000fc8000bf05270 */
[----:B------:R-:W-:-:S04]  /*48c0*/  USEL UR38, URZ, 0x1, UP0 ;  /* 0x000000013f267887 */ /* 0x000fc80008000000 */
[----:B------:R-:W-:Y:S01]  /*48d0*/  ULOP3.LUT UR38, UR7, UR38, URZ, 0x3c, !UPT ;  /* 0x0000002607267292 */ /* 0x000fe2000f8e3c3f */
[----:B------:R-:W-:Y:S11]  /*48e0*/  @!P0 BRA `(.L_x_4284) ;  /* 0x0000000000048947 */ /* 0x000ff60003800000 */
[----:B------:R-:W-:Y:S01]  /*48f0*/  BPT.TRAP 0x1 ;  /* 0x000000040000795c */ /* 0x000fe20000300000 */
.L_x_4284:
        /* <DEDUP_REMOVED lines=9> */
.L_x_4285:
[----:B-1----:R-:W-:Y:S05]  /*4990*/  @P1 BRA `(.L_x_4286) ;  /* 0x0000000000081947 */ /* 0x002fea0003800000 */
[----:B------:R-:W1:Y:S02]  /*49a0*/  SYNCS.PHASECHK.TRANS64.TRYWAIT P1, [UR6+0x30830], R3 ;  /* 0x03083003ff0075a7 */ /* 0x000e640008020146 */
[----:B-1----:R-:W-:Y:S05]  /*49b0*/  @!P1 BRA `(.L_x_4287) ;  /* 0x000000fc00509947 */ /* 0x002fea0003800000 */
.L_x_4286:
        /* <DEDUP_REMOVED lines=124> */
[----:B------:R-:W-:Y:S01]  /*5180*/  HGMMA.64x96x16.F32 R120, gdesc[UR48], R120, gsb0 ;  /* 0x01600000307879f0 */ /* 0x000fe20008000878 */
[----:B------:R-:W-:Y:S01]  /*5190*/  UIADD3 UR50, UR5, 0x4, URZ ;  /* 0x0000000405327890 */ /* 0x000fe2000fffe03f */
[----:B------:R-:W-:Y:S01]  /*51a0*/  FMUL.FTZ R119, R119, R2 ;  /* 0x0000000277777220 */ /* 0x000fe20000410000 */
[----:B------:R-:W-:Y:S01]  /*51b0*/  UMOV UR48, UR56 ;  /* 0x0000003800307c82 */ /* 0x000fe20008000000 */
[----:B------:R-:W-:Y:S01]  /*51c0*/  UMOV UR49, UR57 ;  /* 0x0000003900317c82 */ /* 0x000fe20008000000 */
[----:B------:R-:W-:Y:S01]  /*51d0*/  UMOV UR51, 0x40000040 ;  /* 0x4000004000337882 */ /* 0x000fe20000000000 */
[----:B------:R-:W-:-:S02]  /*51e0*/  WARPGROUP.DEPBAR.LE gsb0, 0x0 ;  /* 0x00008000000079c5 */ /* 0x000fc40000010000 */
        /* <DEDUP_REMOVED lines=36> */
.L_x_4288:
[----:B------:R-:W-:Y:S01]  /*5430*/  ULEA UR5, UR4, UR40, 0x3 ;  /* 0x0000002804057291 */ /* 0x000fe2000f8e183f */
[----:B------:R-:W-:-:S05]  /*5440*/  IMAD.U32 R0, RZ, RZ, UR7 ;  /* 0x00000007ff007e24 */ /* 0x000fca000f8e00ff */
[----:B------:R-:W-:-:S04]  /*5450*/  SHF.L.U32 R0, R0, 0x1f, RZ ;  /* 0x0000001f00007819 */ /* 0x000fc800000006ff */
[----:B------:R2:W3:Y:S01]  /*5460*/  SYNCS.PHASECHK.TRANS64.TRYWAIT P1, [UR5+0x30850], R0 ;  /* 0x03085000ff0075a7 */ /* 0x0004e20008020145 */
[----:B------:R-:W-:Y:S05]  /*5470*/  @!P0 BRA `(.L_x_4289) ;  /* 0x0000000000048947 */ /* 0x000fea0003800000 */
[----:B------:R-:W-:Y:S01]  /*5480*/  BPT.TRAP 0x1 ;  /* 0x000000040000795c */ /* 0x000fe20000300000 */
.L_x_4289:
[----:B---3--:R-:W-:Y:S05]  /*5490*/  @P1 BRA `(.L_x_4290) ;  /* 0x0000000000081947 */ /* 0x008fea0003800000 */
[----:B------:R-:W3:Y:S02]  /*54a0*/  SYNCS.PHASECHK.TRANS64.TRYWAIT P1, [UR5+0x30850], R0 ;  /* 0x03085000ff0075a7 */ /* 0x000ee40008020145 */
[----:B---3--:R-:W-:Y:S05]  /*54b0*/  @!P1 BRA `(.L_x_4291) ;  /* 0x000000f000a89947 */ /* 0x008fea0003800000 */
.L_x_4290:
        /* <DEDUP_REMOVED lines=37> */
.L_x_4292:
[----:B------:R-:W-:Y:S01]  /*5710*/  ISETP.NE.AND P2, PT, R199, 0x1, PT ;  /* 0x00000001c700780c */ /* 0x000fe20003f45270 */
[----:B------:R-:W-:Y:S01]  /*5720*/  VIADD R21, R19, UR41 ;  /* 0x0000002913157c36 */ /* 0x000fe20008000000 */
[----:B------:R-:W3:Y:S01]  /*5730*/  LDC R11, c[0x0][0x288] ;  /* 0x0000a200ff0b7b82 */ /* 0x000ee20000000800 */
[----:B------:R-:W-:Y:S01]  /*5740*/  IMAD R168, R14, -0x60, RZ ;  /* 0xffffffa00ea87824 */ /* 0x000fe200078e02ff */
[----:B------:R-:W-:Y:S01]  /*5750*/  UIADD3 UR6, UR6, 0x30840, URZ ;  /* 0x0003084006067890 */ /* 0x000fe2000fffe03f */
[----:B------:R-:W-:Y:S01]  /*5760*/  LOP3.LUT P1, RZ, R16, 0x80000, RZ, 0xc0, !PT ;  /* 0x0008000010ff7812 */ /* 0x000fe2000782c0ff */
[----:B------:R-:W-:Y:S02]  /*5770*/  ULOP3.LUT UR4, URZ, UR58, URZ, 0x33, !UPT ;  /* 0x0000003a3f047292 */ /* 0x000fe4000f8e333f */
[----:B------:R-:W-:-:S05]  /*5780*/  UPRMT UR6, UR61, 0x654, UR6 ;  /* 0x000006543d067896 */ /* 0x000fca0008000006 */
[----:B0-2---:R-:W0:Y:S08]  /*5790*/  @P2 LDC R0, c[0x0][0x44c] ;  /* 0x00011300ff002b82 */ /* 0x005e300000000800 */
[----:B-1----:R-:W1:Y:S01]  /*57a0*/  @P2 LDC R3, c[0x0][0x450] ;  /* 0x00011400ff032b82 */ /* 0x002e620000000800 */
[----:B------:R-:W-:Y:S01]  /*57b0*/  SYNCS.ARRIVE.TRANS64.RED.A1T0 RZ, [UR6], RZ ;  /* 0x000000ffffff79a7 */ /* 0x000fe20008100406 */
[----:B0-----:R-:W-:-:S05]  /*57c0*/  @P2 IMAD.HI.U32 R0, R21, R0, RZ ;  /* 0x0000000015002227 */ /* 0x001fca00078e00ff */
[----:B-1----:R-:W-:Y:S01]  /*57d0*/  @P2 SHF.R.U32.HI R21, RZ, R3, R0 ;  /* 0x00000003ff152219 */ /* 0x002fe20000011600 */
[----:B------:R-:W-:-:S04]  /*57e0*/  VIADD R3, R168, 0x1 ;  /* 0x00000001a8037836 */ /* 0x000fc80000000000 */
[----:B------:R-:W0:Y:S01]  /*57f0*/  SHFL.IDX PT, R2, R21, RZ, 0x1c1f ;  /* 0x001c1fff15027589 */ /* 0x000e2200000e0000 */
[----:B------:R-:W-:-:S05]  /*5800*/  IMAD R4, R18, -0x2, R3 ;  /* 0xfffffffe12047824 */ /* 0x000fca00078e0203 */
[C---:B---3--:R-:W-:Y:S01]  /*5810*/  IADD3 R0, R4.reuse, -R11, R17 ;  /* 0x8000000b04007210 */ /* 0x048fe20007ffe011 */
[----:B------:R-:W-:-:S04]  /*5820*/  VIADD R4, R4, 0xffffffff ;  /* 0xffffffff04047836 */ /* 0x000fc80000000000 */
[C---:B------:R-:W-:Y:S02]  /*5830*/  VIADD R169, R0.reuse, UR59 ;  /* 0x0000003b00a97c36 */ /* 0x040fe40008000000 */
[----:B------:R-:W-:Y:S02]  /*5840*/  VIADD R170, R0, UR4 ;  /* 0x0000000400aa7c36 */ /* 0x000fe40008000000 */
[--C-:B0-----:R-:W-:Y:S02]  /*5850*/  IMAD.IADD R0, R169, 0x1, R2.reuse ;  /* 0x00000001a9007824 */ /* 0x101fe400078e0202 */
[----:B------:R-:W-:Y:S01]  /*5860*/  IMAD.IADD R20, R170, 0x1, R2 ;  /* 0x00000001aa147824 */ /* 0x000fe200078e0202 */
[----:B------:R-:W-:Y:S06]  /*5870*/  @!P1 BRA `(.L_x_4293) ;  /* 0x0000000000549947 */ /* 0x000fec0003800000 */
[----:B------:R-:W-:Y:S01]  /*5880*/  IADD3 R15, R17, -R11, R2 ;  /* 0x8000000b110f7210 */ /* 0x000fe20007ffe002 */
[----:B------:R-:W-:Y:S03]  /*5890*/  BSSY B0, `(.L_x_4294) ;  /* 0x0000010000007945 */ /* 0x000fe60003800000 */
        /* <DEDUP_REMOVED lines=10> */
.L_x_4295:
[----:B------:R-:W-:-:S05]  /*5940*/  IMAD.U32 R171, RZ, RZ, UR54 ;  /* 0x00000036ffab7e24 */ /* 0x000fca000f8e00ff */
[----:B------:R-:W-:-:S13]  /*5950*/  ISETP.NE.AND P1, PT, R171, 0x1, PT ;  /* 0x00000001ab00780c */ /* 0x000fda0003f25270 */
[----:B------:R-:W0:Y:S02]  /*5960*/  @P1 LDC.64 R2, c[0x0][0x9e8] ;  /* 0x00027a00ff021b82 */ /* 0x000e240000000a00 */
[----:B0-----:R-:W-:-:S05]  /*5970*/  @P1 IMAD.HI.U32 R2, R15, R2, RZ ;  /* 0x000000020f021227 */ /* 0x001fca00078e00ff */
[----:B------:R-:W-:-:S07]  /*5980*/  @P1 SHF.R.U32.HI R15, RZ, R3, R2 ;  /* 0x00000003ff0f1219 */ /* 0x000fce0000011602 */
.L_x_4296:
[----:B------:R-:W-:Y:S05]  /*5990*/  BSYNC B0 ;  /* 0x0000000000007941 */ /* 0x000fea0003800000 */
.L_x_4294:
[----:B------:R-:W-:-:S05]  /*59a0*/  IMAD R15, R15, R171, R4 ;  /* 0x000000ab0f0f7224 */ /* 0x000fca00078e0204 */
[----:B------:R-:W-:Y:S02]  /*59b0*/  VIADDMNMX R0, R15, R171, R0, PT ;  /* 0x000000ab0f007246 */ /* 0x000fe40003800100 */
[----:B------:R-:W-:-:S07]  /*59c0*/  VIMNMX R20, R20, R15, !PT ;  /* 0x0000000f14147248 */ /* 0x000fce0007fe0100 */
.L_x_4293:
[C---:B------:R-:W-:Y:S01]  /*59d0*/  ISETP.GE.AND P1, PT, R168.reuse, 0x2, PT ;  /* 0x00000002a800780c */ /* 0x040fe20003f26270 */
[----:B------:R-:W0:Y:S01]  /*59e0*/  SHFL.IDX PT, R2, R21, 0x1, 0x1c1f ;  /* 0x003c1f0015027f89 */ /* 0x000e2200000e0000 */
[----:B------:R-:W-:Y:S02]  /*59f0*/  ISETP.GE.AND P2, PT, R168, 0x9, PT ;  /* 0x00000009a800780c */ /* 0x000fe40003f46270 */
[----:B------:R-:W-:Y:S02]  /*5a00*/  ISETP.GT.AND P4, PT, R20, 0x1, !P1 ;  /* 0x000000011400780c */ /* 0x000fe40004f84270 */
[----:B------:R-:W-:Y:S02]  /*5a10*/  ISETP.GE.AND P5, PT, R168, 0xa, PT ;  /* 0x0000000aa800780c */ /* 0x000fe40003fa6270 */
[----:B------:R-:W-:Y:S02]  /*5a20*/  ISETP.GT.AND P3, PT, R20, 0x8, !P2 ;  /* 0x000000081400780c */ /* 0x000fe40005764270 */
[----:B------:R-:W-:-:S02]  /*5a30*/  ISETP.LT.OR P4, PT, R0, 0x2, P4 ;  /* 0x000000020000780c */ /* 0x000fc40002781670 */
[----:B------:R-:W-:Y:S02]  /*5a40*/  ISETP.LT.OR P3, PT, R0, 0x9, P3 ;  /* 0x000000090000780c */ /* 0x000fe40001f61670 */
[----:B------:R-:W-:Y:S02]  /*5a50*/  FSEL R121, R121, -INF , !P4 ;  /* 0xff80000079797808 */ /* 0x000fe40006000000 */
[----:B------:R-:W-:Y:S02]  /*5a60*/  ISETP.GE.AND P4, PT, R168, 0x11, PT ;  /* 0x00000011a800780c */ /* 0x000fe40003f86270 */
[----:B------:R-:W-:Y:S02]  /*5a70*/  LOP3.LUT R16, R16, 0xfffffffb, RZ, 0xc0, !PT ;  /* 0xfffffffb10107812 */ /* 0x000fe400078ec0ff */
[----:B------:R-:W-:Y:S02]  /*5a80*/  FSEL R124, R124, -INF , !P3 ;  /* 0xff8000007c7c7808 */ /* 0x000fe40005800000 */
[----:B------:R-:W-:-:S02]  /*5a90*/  ISETP.GT.AND P3, PT, R20, 0x9, !P5 ;  /* 0x000000091400780c */ /* 0x000fc40006f64270 */
[----:B------:R-:W-:Y:S02]  /*5aa0*/  @P5 LOP3.LUT R16, R16, 0x4, RZ, 0xfc, !PT ;  /* 0x0000000410105812 */ /* 0x000fe400078efcff */
[----:B------:R-:W-:Y:S02]  /*5ab0*/  ISETP.LT.OR P3, PT, R0, 0xa, P3 ;  /* 0x0000000a0000780c */ /* 0x000fe40001f61670 */
[----:B------:R-:W-:Y:S02]  /*5ac0*/  LOP3.LUT R16, R16, 0xfffffff7, RZ, 0xc0, !PT ;  /* 0xfffffff710107812 */ /* 0x000fe400078ec0ff */
[----:B------:R-:W-:Y:S02]  /*5ad0*/  FSEL R125, R125, -INF , !P3 ;  /* 0xff8000007d7d7808 */ /* 0x000fe40005800000 */
[----:B------:R-:W-:Y:S02]  /*5ae0*/  @P4 LOP3.LUT R16, R16, 0x8, RZ, 0xfc, !PT ;  /* 0x0000000810104812 */ /* 0x000fe400078efcff */
[----:B------:R-:W-:-:S02]  /*5af0*/  ISETP.GT.AND P3, PT, R20, 0x10, !P4 ;  /* 0x000000101400780c */ /* 0x000fc40006764270 */
[----:B------:R-:W-:Y:S02]  /*5b00*/  ISETP.GE.AND P4, PT, R168, 0x12, PT ;  /* 0x00000012a800780c */ /* 0x000fe40003f86270 */
[----:B------:R-:W-:Y:S02]  /*5b10*/  ISETP.LT.OR P3, PT, R0, 0x11, P3 ;  /* 0x000000110000780c */ /* 0x000fe40001f61670 */
[----:B------:R-:W-:Y:S02]  /*5b20*/  LOP3.LUT R16, R16, 0xffffffef, RZ, 0xc0, !PT ;  /* 0xffffffef10107812 */ /* 0x000fe400078ec0ff */
[----:B------:R-:W-:Y:S02]  /*5b30*/  FSEL R128, R128, -INF , !P3 ;  /* 0xff80000080807808 */ /* 0x000fe40005800000 */
[----:B------:R-:W-:-:S04]  /*5b40*/  ISETP.GT.AND P3, PT, R20, 0x11, !P4 ;  /* 0x000000111400780c */ /* 0x000fc80006764270 */
[----:B------:R-:W-:Y:S02]  /*5b50*/  ISETP.LT.OR P3, PT, R0, 0x12, P3 ;  /* 0x000000120000780c */ /* 0x000fe40001f61670 */
[----:B------:R-:W-:Y:S02]  /*5b60*/  @P4 LOP3.LUT R16, R16, 0x10, RZ, 0xfc, !PT ;  /* 0x0000001010104812 */ /* 0x000fe400078efcff */
[----:B------:R-:W-:Y:S02]  /*5b70*/  ISETP.GE.AND P4, PT, R168, 0x19, PT ;  /* 0x00000019a800780c */ /* 0x000fe40003f86270 */
[----:B------:R-:W-:Y:S02]  /*5b80*/  LOP3.LUT R16, R16, 0xfffbffff, RZ, 0xc0, !PT ;  /* 0xfffbffff10107812 */ /* 0x000fe400078ec0ff */
[----:B------:R-:W-:Y:S02]  /*5b90*/  FSEL R129, R129, -INF , !P3 ;  /* 0xff80000081817808 */ /* 0x000fe40005800000 */
[----:B------:R-:W-:-:S04]  /*5ba0*/  ISETP.GT.AND P3, PT, R20, 0x18, !P4 ;  /* 0x000000181400780c */ /* 0x000fc80006764270 */
[----:B------:R-:W-:-:S03]  /*5bb0*/  ISETP.LT.OR P3, PT, R0, 0x19, P3 ;  /* 0x000000190000780c */ /* 0x000fc60001f61670 */
        /* <DEDUP_REMOVED lines=68> */
[----:B------:R-:W-:Y:S02]  /*6000*/  FSEL R153, R153, -INF , !P3 ;  /* 0xff80000099997808 */ /* 0x000fe40005800000 */
[----:B------:R-:W-:Y:S02]  /*6010*/  LOP3.LUT R16, R16, 0xffffffbf, RZ, 0xc0, !PT ;  /* 0xffffffbf10107812 */ /* 0x000fe400078ec0ff */
[----:B------:R-:W-:-:S04]  /*6020*/  ISETP.GT.AND P3, PT, R20, 0x48, !P4 ;  /* 0x000000481400780c */ /* 0x000fc80006764270 */
[----:B------:R-:W-:-:S03]  /*6030*/  ISETP.LT.OR P3, PT, R0, 0x49, P3 ;  /* 0x000000490000780c */ /* 0x000fc60001f61670 */
[----:B------:R-:W-:Y:S02]  /*6040*/  @P4 LOP3.LUT R16, R16, 0x40, RZ, 0xfc, !PT ;  /* 0x0000004010104812 */ /* 0x000fe400078efcff */
[----:B------:R-:W-:Y:S02]  /*6050*/  ISETP.GE.AND P4, PT, R168, 0x4a, PT ;  /* 0x0000004aa800780c */ /* 0x000fe40003f86270 */
[----:B------:R-:W-:Y:S02]  /*6060*/  FSEL R156, R156, -INF , !P3 ;  /* 0xff8000009c9c7808 */ /* 0x000fe40005800000 */
[----:B------:R-:W-:Y:S02]  /*6070*/  ISETP.GT.AND P3, PT, R20, 0x49, !P4 ;  /* 0x000000491400780c */ /* 0x000fe40006764270 */
[----:B------:R-:W-:Y:S02]  /*6080*/  LOP3.LUT R16, R16, 0xffffffdf, RZ, 0xc0, !PT ;  /* 0xffffffdf10107812 */ /* 0x000fe400078ec0ff */
[----:B------:R-:W-:-:S04]  /*6090*/  ISETP.LT.OR P3, PT, R0, 0x4a, P3 ;  /* 0x0000004a0000780c */ /* 0x000fc80001f61670 */
[----:B------:R-:W-:Y:S02]  /*60a0*/  FSEL R157, R157, -INF , !P3 ;  /* 0xff8000009d9d7808 */ /* 0x000fe40005800000 */
[----:B------:R-:W-:Y:S02]  /*60b0*/  ISETP.GE.AND P3, PT, R168, 0x51, PT ;  /* 0x00000051a800780c */ /* 0x000fe40003f66270 */
[----:B------:R-:W-:Y:S02]  /*60c0*/  @P4 LOP3.LUT R16, R16, 0x20, RZ, 0xfc, !PT ;  /* 0x0000002010104812 */ /* 0x000fe400078efcff */
[----:B------:R-:W-:Y:S02]  /*60d0*/  ISETP.GT.AND P4, PT, R20, 0x50, !P3 ;  /* 0x000000501400780c */ /* 0x000fe40005f84270 */
[----:B------:R-:W-:Y:S02]  /*60e0*/  LOP3.LUT R16, R16, 0xfffffffd, RZ, 0xc0, !PT ;  /* 0xfffffffd10107812 */ /* 0x000fe400078ec0ff */
        /* <DEDUP_REMOVED lines=10> */
[----:B------:R-:W-:-:S13]  /*6190*/  ISETP.GE.AND P6, PT, R168, 0x1, PT ;  /* 0x00000001a800780c */ /* 0x000fda0003fc6270 */
[----:B------:R-:W-:Y:S02]  /*61a0*/  @P6 LOP3.LUT R16, R16, 0x2, RZ, 0xfc, !PT ;  /* 0x0000000210106812 */ /* 0x000fe400078efcff */
[----:B------:R-:W-:Y:S02]  /*61b0*/  ISETP.GT.AND P6, PT, R20, RZ, !P6 ;  /* 0x000000ff1400720c */ /* 0x000fe400077c4270 */
[----:B------:R-:W-:Y:S02]  /*61c0*/  LOP3.LUT R16, R16, 0xfffffffe, RZ, 0xc0, !PT ;  /* 0xfffffffe10107812 */ /* 0x000fe400078ec0ff */
[----:B------:R-:W-:-:S04]  /*61d0*/  ISETP.LT.OR P6, PT, R0, 0x1, P6 ;  /* 0x000000010000780c */ /* 0x000fc800037c1670 */
[----:B------:R-:W-:Y:S02]  /*61e0*/  FSEL R15, R120, -INF , !P6 ;  /* 0xff800000780f7808 */ /* 0x000fe40007000000 */
[----:B------:R-:W-:-:S13]  /*61f0*/  ISETP.GE.AND P6, PT, R168, 0x5a, PT ;  /* 0x0000005aa800780c */ /* 0x000fda0003fc6270 */
[----:B------:R-:W-:Y:S02]  /*6200*/  @P6 LOP3.LUT R16, R16, 0x1, RZ, 0xfc, !PT ;  /* 0x0000000110106812 */ /* 0x000fe400078efcff */
[----:B------:R-:W-:Y:S01]  /*6210*/  ISETP.GT.AND P6, PT, R20, 0x59, !P6 ;  /* 0x000000591400780c */ /* 0x000fe200077c4270 */
[----:B0-----:R-:W-:-:S03]  /*6220*/  IMAD.IADD R20, R170, 0x1, R2 ;  /* 0x00000001aa147824 */ /* 0x001fc600078e0202 */
[----:B------:R-:W-:Y:S01]  /*6230*/  ISETP.LT.OR P6, PT, R0, 0x5a, P6 ;  /* 0x0000005a0000780c */ /* 0x000fe200037c1670 */
[----:B------:R-:W-:-:S03]  /*6240*/  IMAD.IADD R0, R169, 0x1, R2 ;  /* 0x00000001a9007824 */ /* 0x000fc600078e0202 */
[----:B------:R-:W-:Y:S02]  /*6250*/  FSEL R165, R165, -INF , !P6 ;  /* 0xff800000a5a57808 */ /* 0x000fe40007000000 */
[----:B------:R-:W-:-:S13]  /*6260*/  LOP3.LUT P6, RZ, R16, 0x80000, RZ, 0xc0, !PT ;  /* 0x0008000010ff7812 */ /* 0x000fda00078cc0ff */
[----:B------:R-:W-:Y:S05]  /*6270*/  @!P6 BRA `(.L_x_4297) ;  /* 0x000000000054e947 */ /* 0x000fea0003800000 */
        /* <DEDUP_REMOVED lines=12> */
.L_x_4299:
[----:B------:R-:W-:-:S05]  /*6340*/  IMAD.U32 R120, RZ, RZ, UR54 ;  /* 0x00000036ff787e24 */ /* 0x000fca000f8e00ff */
[----:B------:R-:W-:-:S13]  /*6350*/  ISETP.NE.AND P6, PT, R120, 0x1, PT ;  /* 0x000000017800780c */ /* 0x000fda0003fc5270 */
[----:B------:R-:W0:Y:S02]  /*6360*/  @P6 LDC.64 R2, c[0x0][0x9e8] ;  /* 0x00027a00ff026b82 */ /* 0x000e240000000a00 */
[----:B0-----:R-:W-:-:S05]  /*6370*/  @P6 IMAD.HI.U32 R2, R21, R2, RZ ;  /* 0x0000000215026227 */ /* 0x001fca00078e00ff */
[----:B------:R-:W-:-:S07]  /*6380*/  @P6 SHF.R.U32.HI R21, RZ, R3, R2 ;  /* 0x00000003ff156219 */ /* 0x000fce0000011602 */
.L_x_4300:
[----:B------:R-:W-:Y:S05]  /*6390*/  BSYNC B0 ;  /* 0x0000000000007941 */ /* 0x000fea0003800000 */
.L_x_4298:
[----:B------:R-:W-:-:S05]  /*63a0*/  IMAD R21, R21, R120, R4 ;  /* 0x0000007815157224 */ /* 0x000fca00078e0204 */
[----:B------:R-:W-:Y:S02]  /*63b0*/  VIADDMNMX R0, R21, R120, R0, PT ;  /* 0x0000007815007246 */ /* 0x000fe40003800100 */
[----:B------:R-:W-:-:S07]  /*63c0*/  VIMNMX R20, R20, R21, !PT ;  /* 0x0000001514147248 */ /* 0x000fce0007fe0100 */
.L_x_4297:
[C---:B------:R-:W-:Y:S01]  /*63d0*/  ISETP.GT.AND P1, PT, R20.reuse, 0x1, !P1 ;  /* 0x000000011400780c */ /* 0x040fe20004f24270 */
[----:B------:R-:W-:Y:S01]  /*63e0*/  UMOV UR10, UR55 ;  /* 0x00000037000a7c82 */ /* 0x000fe20008000000 */
[----:B------:R-:W-:Y:S02]  /*63f0*/  ISETP.GT.AND P2, PT, R20, 0x8, !P2 ;  /* 0x000000081400780c */ /* 0x000fe40005744270 */
[C---:B------:R-:W-:Y:S02]  /*6400*/  ISETP.LT.OR P1, PT, R0.reuse, 0x2, P1 ;  /* 0x000000020000780c */ /* 0x040fe40000f21670 */
[----:B------:R-:W-:Y:S02]  /*6410*/  ISETP.LT.OR P2, PT, R0, 0x9, P2 ;  /* 0x000000090000780c */ /* 0x000fe40001741670 */
[----:B------:R-:W-:Y:S02]  /*6420*/  FSEL R123, R123, -INF , !P1 ;  /* 0xff8000007b7b7808 */ /* 0x000fe40004800000 */
[----:B------:R-:W-:-:S02]  /*6430*/  LOP3.LUT P1, RZ, R16, 0x4, RZ, 0xc0, !PT ;  /* 0x0000000410ff7812 */ /* 0x000fc4000782c0ff */
[----:B------:R-:W-:Y:S02]  /*6440*/  FSEL R126, R126, -INF , !P2 ;  /* 0xff8000007e7e7808 */ /* 0x000fe40005000000 */
[----:B------:R-:W-:Y:S02]  /*6450*/  ISETP.GT.AND P1, PT, R20, 0x9, !P1 ;  /* 0x000000091400780c */ /* 0x000fe40004f24270 */
[----:B------:R-:W-:Y:S02]  /*6460*/  LOP3.LUT P2, RZ, R16, 0x20000, RZ, 0xc0, !PT ;  /* 0x0002000010ff7812 */ /* 0x000fe4000784c0ff */
[----:B------:R-:W-:Y:S02]  /*6470*/  ISETP.LT.OR P1, PT, R0, 0xa, P1 ;  /* 0x0000000a0000780c */ /* 0x000fe40000f21670 */
[----:B------:R-:W-:Y:S02]  /*6480*/  LOP3.LUT P6, RZ, R16, 0x10000, RZ, 0xc0, !PT ;  /* 0x0001000010ff7812 */ /* 0x000fe400078cc0ff */
[----:B------:R-:W-:-:S02]  /*6490*/  FSEL R127, R127, -INF , !P1 ;  /* 0xff8000007f7f7808 */ /* 0x000fc40004800000 */
[----:B------:R-:W-:Y:S02]  /*64a0*/  LOP3.LUT P1, RZ, R16, 0x8, RZ, 0xc0, !PT ;  /* 0x0000000810ff7812 */ /* 0x000fe4000782c0ff */
[----:B------:R-:W-:Y:S02]  /*64b0*/  FMNMX.FTZ R2, R15, R12, !PT ;  /* 0x0000000c0f027209 */ /* 0x000fe40007810000 */
[----:B------:R-:W-:Y:S02]  /*64c0*/  ISETP.GT.AND P1, PT, R20, 0x10, !P1 ;  /* 0x000000101400780c */ /* 0x000fe40004f24270 */
[----:B------:R-:W-:Y:S02]  /*64d0*/  FMNMX.FTZ R3, R121, R2, !PT ;  /* 0x0000000279037209 */ /* 0x000fe40007810000 */
[----:B------:R-:W-:Y:S02]  /*64e0*/  ISETP.LT.OR P1, PT, R0, 0x11, P1 ;  /* 0x000000110000780c */ /* 0x000fe40000f21670 */
[----:B------:R-:W-:-:S02]  /*64f0*/  FMNMX.FTZ R2, R124, R3, !PT ;  /* 0x000000037c027209 */ /* 0x000fc40007810000 */
[----:B------:R-:W-:Y:S02]  /*6500*/  FSEL R130, R130, -INF , !P1 ;  /* 0xff80000082827808 */ /* 0x000fe40004800000 */
[----:B------:R-:W-:Y:S02]  /*6510*/  LOP3.LUT P1, RZ, R16, 0x10, RZ, 0xc0, !PT ;  /* 0x0000001010ff7812 */ /* 0x000fe4000782c0ff */
[----:B------:R-:W-:Y:S02]  /*6520*/  FMNMX.FTZ R3, R125, R2, !PT ;  /* 0x000000027d037209 */ /* 0x000fe40007810000 */
[----:B------:R-:W-:Y:S02]  /*6530*/  ISETP.GT.AND P1, PT, R20, 0x11, !P1 ;  /* 0x000000111400780c */ /* 0x000fe40004f24270 */
[----:B------:R-:W-:Y:S02]  /*6540*/  FMNMX.FTZ R2, R128, R3, !PT ;  /* 0x0000000380027209 */ /* 0x000fe40007810000 */
[----:B------:R-:W-:-:S02]  /*6550*/  ISETP.LT.OR P1, PT, R0, 0x12, P1 ;  /* 0x000000120000780c */ /* 0x000fc40000f21670 */
[----:B------:R-:W-:Y:S02]  /*6560*/  FMNMX.FTZ R3, R129, R2, !PT ;  /* 0x0000000281037209 */ /* 0x000fe40007810000 */
[----:B------:R-:W-:Y:S02]  /*6570*/  FSEL R131, R131, -INF , !P1 ;  /* 0xff80000083837808 */ /* 0x000fe40004800000 */
[----:B------:R-:W-:Y:S02]  /*6580*/  LOP3.LUT P1, RZ, R16, 0x40000, RZ, 0xc0, !PT ;  /* 0x0004000010ff7812 */ /* 0x000fe4000782c0ff */
[----:B------:R-:W-:Y:S02]  /*6590*/  FMNMX.FTZ R2, R132, R3, !PT ;  /* 0x0000000384027209 */ /* 0x000fe40007810000 */
[----:B------:R-:W-:Y:S02]  /*65a0*/  ISETP.GT.AND P1, PT, R20, 0x18, !P1 ;  /* 0x000000181400780c */ /* 0x000fe40004f24270 */
[----:B------:R-:W-:-:S02]  /*65b0*/  FMNMX.FTZ R3, R133, R2, !PT ;  /* 0x0000000285037209 */ /* 0x000fc40007810000 */
[----:B------:R-:W-:Y:S02]  /*65c0*/  ISETP.LT.OR P1, PT, R0, 0x19, P1 ;  /* 0x000000190000780c */ /* 0x000fe40000f21670 */
[----:B------:R-:W-:Y:S02]  /*65d0*/  FMNMX.FTZ R2, R136, R3, !PT ;  /* 0x0000000388027209 */ /* 0x000fe40007810000 */
[----:B------:R-:W-:Y:S02]  /*65e0*/  FSEL R134, R134, -INF , !P1 ;  /* 0xff80000086867808 */ /* 0x000fe40004800000 */
        /* <DEDUP_REMOVED lines=24> */
[----:B------:R-:W-:Y:S02]  /*6770*/  LOP3.LUT P1, RZ, R16, 0x2000, RZ, 0xc0, !PT ;  /* 0x0000200010ff7812 */ /* 0x000fe4000782c0ff */
[----:B------:R-:W-:Y:S02]  /*6780*/  FMNMX.FTZ R3, R157, R2, !PT ;  /* 0x000000029d037209 */ /* 0x000fe40007810000 */
[----:B------:R-:W-:-:S02]  /*6790*/  ISETP.GT.AND P1, PT, R20, 0x29, !P1 ;  /* 0x000000291400780c */ /* 0x000fc40004f24270 */
[----:B------:R-:W-:Y:S02]  /*67a0*/  FMNMX.FTZ R2, R160, R3, !PT ;  /* 0x00000003a0027209 */ /* 0x000fe40007810000 */
[----:B------:R-:W-:Y:S02]  /*67b0*/  ISETP.LT.OR P1, PT, R0, 0x2a, P1 ;  /* 0x0000002a0000780c */ /* 0x000fe40000f21670 */
[C---:B------:R-:W-:Y:S02]  /*67c0*/  LOP3.LUT P2, RZ, R16.reuse, 0x40, RZ, 0xc0, !PT ;  /* 0x0000004010ff7812 */ /* 0x040fe4000784c0ff */
[----:B------:R-:W-:Y:S02]  /*67d0*/  FSEL R143, R143, -INF , !P1 ;  /* 0xff8000008f8f7808 */ /* 0x000fe40004800000 */
[----:B------:R-:W-:Y:S02]  /*67e0*/  LOP3.LUT P1, RZ, R16, 0x1000, RZ, 0xc0, !PT ;  /* 0x0000100010ff7812 */ /* 0x000fe4000782c0ff */
[----:B------:R-:W-:-:S02]  /*67f0*/  FMNMX.FTZ R3, R161, R2, !PT ;  /* 0x00000002a1037209 */ /* 0x000fc40007810000 */
[----:B------:R-:W-:Y:S02]  /*6800*/  ISETP.GT.AND P1, PT, R20, 0x30, !P1 ;  /* 0x000000301400780c */ /* 0x000fe40004f24270 */
[----:B------:R-:W-:Y:S02]  /*6810*/  FMNMX.FTZ R2, R164, R3, !PT ;  /* 0x00000003a4027209 */ /* 0x000fe40007810000 */
[----:B------:R-:W-:Y:S02]  /*6820*/  ISETP.LT.OR P1, PT, R0, 0x31, P1 ;  /* 0x000000310000780c */ /* 0x000fe40000f21670 */
[----:B------:R-:W-:Y:S02]  /*6830*/  FMNMX.FTZ R3, R165, R2, !PT ;  /* 0x00000002a5037209 */ /* 0x000fe40007810000 */
[----:B------:R-:W-:Y:S02]  /*6840*/  FSEL R146, R146, -INF , !P1 ;  /* 0xff80000092927808 */ /* 0x000fe40004800000 */
[C---:B------:R-:W-:Y:S01]  /*6850*/  LOP3.LUT P1, RZ, R16.reuse, 0x800, RZ, 0xc0, !PT ;  /* 0x0000080010ff7812 */ /* 0x040fe2000782c0ff */
[----:B------:R-:W0:Y:S01]  /*6860*/  SHFL.BFLY PT, R2, R3, 0x2, 0x1f ;  /* 0x0c401f0003027f89 */ /* 0x000e2200000e0000 */
[----:B------:R-:W-:-:S02]  /*6870*/  LOP3.LUT P6, RZ, R16, 0x20, RZ, 0xc0, !PT ;  /* 0x0000002010ff7812 */ /* 0x000fc400078cc0ff */
[C---:B------:R-:W-:Y:S02]  /*6880*/  ISETP.GT.AND P1, PT, R20.reuse, 0x31, !P1 ;  /* 0x000000311400780c */ /* 0x040fe40004f24270 */
[----:B------:R-:W-:Y:S02]  /*6890*/  ISETP.GT.AND P3, PT, R20, 0x50, !P3 ;  /* 0x000000501400780c */ /* 0x000fe40005f64270 */
[C---:B------:R-:W-:Y:S02]  /*68a0*/  ISETP.LT.OR P1, PT, R0.reuse, 0x32, P1 ;  /* 0x000000320000780c */ /* 0x040fe40000f21670 */
[----:B------:R-:W-:Y:S02]  /*68b0*/  ISETP.LT.OR P3, PT, R0, 0x51, P3 ;  /* 0x000000510000780c */ /* 0x000fe40001f61670 */
[----:B------:R-:W-:Y:S02]  /*68c0*/  FSEL R147, R147, -INF , !P1 ;  /* 0xff80000093937808 */ /* 0x000fe40004800000 */
[----:B------:R-:W-:-:S02]  /*68d0*/  LOP3.LUT P1, RZ, R16, 0x400, RZ, 0xc0, !PT ;  /* 0x0000040010ff7812 */ /* 0x000fc4000782c0ff */
[C---:B------:R-:W-:Y:S02]  /*68e0*/  ISETP.GT.AND P4, PT, R20.reuse, 0x51, !P4 ;  /* 0x000000511400780c */ /* 0x040fe40006784270 */
[----:B------:R-:W-:Y:S02]  /*68f0*/  ISETP.GT.AND P1, PT, R20, 0x38, !P1 ;  /* 0x000000381400780c */ /* 0x000fe40004f24270 */
[----:B------:R-:W-:Y:S02]  /*6900*/  FSEL R162, R162, -INF , !P3 ;  /* 0xff800000a2a27808 */ /* 0x000fe40005800000 */
[----:B------:R-:W-:Y:S02]  /*6910*/  ISETP.LT.OR P1, PT, R0, 0x39, P1 ;  /* 0x000000390000780c */ /* 0x000fe40000f21670 */
[----:B------:R-:W-:Y:S02]  /*6920*/  ISETP.GT.AND P5, PT, R20, 0x58, !P5 ;  /* 0x000000581400780c */ /* 0x000fe40006fa4270 */
[----:B------:R-:W-:-:S02]  /*6930*/  FSEL R150, R150, -INF , !P1 ;  /* 0xff80000096967808 */ /* 0x000fc40004800000 */
[----:B------:R-:W-:Y:S02]  /*6940*/  LOP3.LUT P1, RZ, R16, 0x200, RZ, 0xc0, !PT ;  /* 0x0000020010ff7812 */ /* 0x000fe4000782c0ff */
[----:B0-----:R-:W-:Y:S02]  /*6950*/  FMNMX.FTZ R21, R3, R2, !PT ;  /* 0x0000000203157209 */ /* 0x001fe40007810000 */
[----:B------:R-:W-:Y:S02]  /*6960*/  ISETP.GT.AND P1, PT, R20, 0x39, !P1 ;  /* 0x000000391400780c */ /* 0x000fe40004f24270 */
[C---:B------:R-:W-:Y:S01]  /*6970*/  ISETP.LT.OR P4, PT, R0.reuse, 0x52, P4 ;  /* 0x000000520000780c */ /* 0x040fe20002781670 */
[----:B------:R-:W0:Y:S01]  /*6980*/  SHFL.BFLY PT, R4, R21, 0x1, 0x1f ;  /* 0x0c201f0015047f89 */ /* 0x000e2200000e0000 */
[C---:B------:R-:W-:Y:S02]  /*6990*/  ISETP.LT.OR P1, PT, R0.reuse, 0x3a, P1 ;  /* 0x0000003a0000780c */ /* 0x040fe40000f21670 */
[----:B------:R-:W-:-:S02]  /*69a0*/  ISETP.LT.OR P5, PT, R0, 0x59, P5 ;  /* 0x000000590000780c */ /* 0x000fc40002fa1670 */
[----:B------:R-:W-:Y:S02]  /*69b0*/  FSEL R151, R151, -INF , !P1 ;  /* 0xff80000097977808 */ /* 0x000fe40004800000 */
[----:B------:R-:W-:Y:S02]  /*69c0*/  LOP3.LUT P1, RZ, R16, 0x100, RZ, 0xc0, !PT ;  /* 0x0000010010ff7812 */ /* 0x000fe4000782c0ff */
[----:B------:R-:W-:Y:S02]  /*69d0*/  FSEL R163, R163, -INF , !P4 ;  /* 0xff800000a3a37808 */ /* 0x000fe40006000000 */
[----:B------:R-:W-:Y:S02]  /*69e0*/  ISETP.GT.AND P1, PT, R20, 0x40, !P1 ;  /* 0x000000401400780c */ /* 0x000fe40004f24270 */
[----:B------:R-:W-:Y:S02]  /*69f0*/  FSEL R166, R166, -INF , !P5 ;  /* 0xff800000a6a67808 */ /* 0x000fe40006800000 */
[----:B------:R-:W-:-:S04]  /*6a00*/  ISETP.LT.OR P1, PT, R0, 0x41, P1 ;  /* 0x000000410000780c */ /* 0x000fc80000f21670 */
[----:B------:R-:W-:Y:S02]  /*6a10*/  FSEL R154, R154, -INF , !P1 ;  /* 0xff8000009a9a7808 */ /* 0x000fe40004800000 */
[----:B------:R-:W-:Y:S02]  /*6a20*/  LOP3.LUT P1, RZ, R16, 0x80, RZ, 0xc0, !PT ;  /* 0x0000008010ff7812 */ /* 0x000fe4000782c0ff */
[----:B0-----:R-:W-:Y:S02]  /*6a30*/  FMNMX.FTZ R4, R21, R4, !PT ;  /* 0x0000000415047209 */ /* 0x001fe40007810000 */
[----:B------:R-:W-:-:S03]  /*6a40*/  ISETP.GT.AND P1, PT, R20, 0x41, !P1 ;  /* 0x000000411400780c */ /* 0x000fc60004f24270 */
[----:B------:R-:W-:Y:S01]  /*6a50*/  FMUL.FTZ R2, R4, UR10 ;  /* 0x0000000a04027c20 */ /* 0x000fe20008410000 */
[----:B------:R-:W-:-:S04]  /*6a60*/  ISETP.LT.OR P1, PT, R0, 0x42, P1 ;  /* 0x000000420000780c */ /* 0x000fc80000f21670 */
[----:B------:R-:W-:Y:S02]  /*6a70*/  FSEL R155, R155, -INF , !P1 ;  /* 0xff8000009b9b7808 */ /* 0x000fe40004800000 */
[----:B------:R-:W-:-:S04]  /*6a80*/  ISETP.GT.AND P1, PT, R20, 0x48, !P2 ;  /* 0x000000481400780c */ /* 0x000fc80005724270 */
[----:B------:R-:W-:-:S04]  /*6a90*/  ISETP.LT.OR P1, PT, R0, 0x49, P1 ;  /* 0x000000490000780c */ /* 0x000fc80000f21670 */
[----:B------:R-:W-:Y:S02]  /*6aa0*/  FSEL R158, R158, -INF , !P1 ;  /* 0xff8000009e9e7808 */ /* 0x000fe40004800000 */
[----:B------:R-:W-:Y:S02]  /*6ab0*/  ISETP.GT.AND P1, PT, R20, 0x49, !P6 ;  /* 0x000000491400780c */ /* 0x000fe40007724270 */
[----:B------:R-:W-:Y:S02]  /*6ac0*/  LOP3.LUT P6, RZ, R16, 0x2, RZ, 0xc0, !PT ;  /* 0x0000000210ff7812 */ /* 0x000fe400078cc0ff */
[----:B------:R-:W-:-:S04]  /*6ad0*/  ISETP.LT.OR P1, PT, R0, 0x4a, P1 ;  /* 0x0000004a0000780c */ /* 0x000fc80000f21670 */
[----:B------:R-:W-:Y:S02]  /*6ae0*/  FSEL R159, R159, -INF , !P1 ;  /* 0xff8000009f9f7808 */ /* 0x000fe40004800000 */
[----:B------:R-:W-:Y:S02]  /*6af0*/  ISETP.GT.AND P1, PT, R20, RZ, !P6 ;  /* 0x000000ff1400720c */ /* 0x000fe40007724270 */
[----:B------:R-:W-:Y:S02]  /*6b00*/  LOP3.LUT P6, RZ, R16, 0x1, RZ, 0xc0, !PT ;  /* 0x0000000110ff7812 */ /* 0x000fe400078cc0ff */
[----:B------:R-:W-:Y:S02]  /*6b10*/  ISETP.LT.OR P1, PT, R0, 0x1, P1 ;  /* 0x000000010000780c */ /* 0x000fe40000f21670 */
[----:B------:R-:W-:Y:S02]  /*6b20*/  ISETP.GT.AND P2, PT, R20, 0x59, !P6 ;  /* 0x000000591400780c */ /* 0x000fe40007744270 */
[----:B------:R-:W-:-:S02]  /*6b30*/  FSEL R122, R122, -INF , !P1 ;  /* 0xff8000007a7a7808 */ /* 0x000fc40004800000 */
[----:B------:R-:W-:Y:S02]  /*6b40*/  ISETP.LT.OR P2, PT, R0, 0x5a, P2 ;  /* 0x0000005a0000780c */ /* 0x000fe40001741670 */
[----:B------:R-:W-:Y:S02]  /*6b50*/  FMNMX.FTZ R120, R122, R13, !PT ;  /* 0x0000000d7a787209 */ /* 0x000fe40007810000 */
[----:B------:R-:W-:Y:S02]  /*6b60*/  FSEL R167, R167, -INF , !P2 ;  /* 0xff800000a7a77808 */ /* 0x000fe40005000000 */
[----:B------:R-:W-:Y:S02]  /*6b70*/  FMNMX.FTZ R3, R123, R120, !PT ;  /* 0x000000787b037209 */ /* 0x000fe40007810000 */
[----:B------:R-:W-:Y:S02]  /*6b80*/  FSETP.NEU.FTZ.AND P1, PT, R4, -INF , PT ;  /* 0xff8000000400780b */ /* 0x000fe40003f3d000 */
[----:B------:R-:W-:-:S02]  /*6b90*/  FMNMX.FTZ R120, R126, R3, !PT ;  /* 0x000000037e787209 */ /* 0x000fc40007810000 */
[----:B------:R-:W-:Y:S02]  /*6ba0*/  FSEL R2, R2, RZ, P1 ;  /* 0x000000ff02027208 */ /* 0x000fe40000800000 */
[----:B------:R-:W-:-:S03]  /*6bb0*/  FMNMX.FTZ R3, R127, R120, !PT ;  /* 0x000000787f037209 */ /* 0x000fc60007810000 */
        /* <DEDUP_REMOVED lines=12> */
[----:B------:R-:W-:Y:S01]  /*6c80*/  FSEL R153, R4, RZ, P1 ;  /* 0x000000ff04997208 */ /* 0x000fe20000800000 */
        /* <DEDUP_REMOVED lines=19> */
[----:B------:R-:W-:Y:S01]  /*6dc0*/  FFMA.FTZ R2, R165, UR10, -R2 ;  /* 0x0000000aa5027c23 */ /* 0x000fe20008010802 */
[----:B------:R-:W-:Y:S01]  /*6dd0*/  MUFU.EX2 R15, R15 ;  /* 0x0000000f000f7308 */ /* 0x000fe20000000800 */
[----:B------:R-:W-:-:S04]  /*6de0*/  FMNMX.FTZ R120, R146, R3, !PT ;  /* 0x0000000392787209 */ /* 0x000fc80007810000 */
[----:B------:R-:W-:-:S03]  /*6df0*/  FMNMX.FTZ R3, R147, R120, !PT ;  /* 0x0000007893037209 */ /* 0x000fc60007810000 */
        /* <DEDUP_REMOVED lines=15> */
[----:B------:R-:W-:Y:S02]  /*6ef0*/  MUFU.EX2 R186, R186 ;  /* 0x000000ba00ba7308 */ /* 0x000fe40000000800 */
[----:B------:R-:W0:Y:S06]  /*6f00*/  SHFL.BFLY PT, R3, R0, 0x2, 0x1f ;  /* 0x0c401f0000037f89 */ /* 0x000e2c00000e0000 */
[----:B------:R-:W-:Y:S08]  /*6f10*/  MUFU.EX2 R121, R121 ;  /* 0x0000007900797308 */ /* 0x000ff00000000800 */
[----:B------:R-:W-:Y:S08]  /*6f20*/  MUFU.EX2 R180, R180 ;  /* 0x000000b400b47308 */ /* 0x000ff00000000800 */
[----:B------:R-:W-:Y:S01]  /*6f30*/  MUFU.EX2 R21, R21 ;  /* 0x0000001500157308 */ /* 0x000fe20000000800 */
[----:B0-----:R-:W-:-:S05]  /*6f40*/  FMNMX.FTZ R3, R0, R3, !PT ;  /* 0x0000000300037209 */ /* 0x001fca0007810000 */
[----:B------:R-:W0:Y:S02]  /*6f50*/  SHFL.BFLY PT, R0, R3, 0x1, 0x1f ;  /* 0x0c201f0003007f89 */ /* 0x000e2400000e0000 */
[----:B------:R-:W-:Y:S08]  /*6f60*/  MUFU.EX2 R182, R182 ;  /* 0x000000b600b67308 */ /* 0x000ff00000000800 */
[----:B------:R-:W-:Y:S08]  /*6f70*/  MUFU.EX2 R129, R129 ;  /* 0x0000008100817308 */ /* 0x000ff00000000800 */
[----:B------:R-:W-:Y:S01]  /*6f80*/  MUFU.EX2 R176, R176 ;  /* 0x000000b000b07308 */ /* 0x000fe20000000800 */
[----:B0-----:R-:W-:Y:S01]  /*6f90*/  FMNMX.FTZ R3, R3, R0, !PT ;  /* 0x0000000003037209 */ /* 0x001fe20007810000 */
[----:B------:R-:W-:-:S06]  /*6fa0*/  FADD.FTZ R0, -R153, R12 ;  /* 0x0000000c99007221 */ /* 0x000fcc0000010100 */
[----:B------:R-:W-:Y:S01]  /*6fb0*/  MUFU.EX2 R133, R133 ;  /* 0x0000008500857308 */ /* 0x000fe20000000800 */
[C---:B------:R-:W-:Y:S01]  /*6fc0*/  FSETP.NEU.FTZ.AND P1, PT, R3.reuse, -INF , PT ;  /* 0xff8000000300780b */ /* 0x040fe20003f3d000 */
[----:B------:R-:W-:Y:S01]  /*6fd0*/  FMUL.FTZ R12, R3, UR10 ;  /* 0x0000000a030c7c20 */ /* 0x000fe20008410000 */
[----:B------:R-:W-:-:S05]  /*6fe0*/  FMUL.FTZ R0, R0, UR10 ;  /* 0x0000000a00007c20 */ /* 0x000fca0008410000 */
[----:B------:R0:W-:Y:S01]  /*6ff0*/  MUFU.EX2 R153, R2 ;  /* 0x0000000200997308 */ /* 0x0001e20000000800 */
[----:B------:R-:W-:-:S05]  /*7000*/  FSEL R12, R12, RZ, P1 ;  /* 0x000000ff0c0c7208 */ /* 0x000fca0000800000 */
[--C-:B------:R-:W-:Y:S01]  /*7010*/  FFMA.FTZ R189, R122, UR10, -R12.reuse ;  /* 0x0000000a7abd7c23 */ /* 0x100fe2000801080c */
[--C-:B------:R-:W-:Y:S01]  /*7020*/  FFMA.FTZ R20, R123, UR10, -R12.reuse ;  /* 0x0000000a7b147c23 */ /* 0x100fe2000801080c */
[----:B------:R-:W1:Y:S01]  /*7030*/  MUFU.EX2 R0, R0 ;  /* 0x0000000000007308 */ /* 0x000e620000000800 */
[----:B0-----:R-:W-:Y:S01]  /*7040*/  FSEL R2, R3, RZ, P1 ;  /* 0x000000ff03027208 */ /* 0x001fe20000800000 */
[--C-:B------:R-:W-:Y:S01]  /*7050*/  FFMA.FTZ R191, R126, UR10, -R12.reuse ;  /* 0x0000000a7ebf7c23 */ /* 0x100fe2000801080c */
[--C-:B------:R-:W-:Y:S01]  /*7060*/  FFMA.FTZ R120, R127, UR10, -R12.reuse ;  /* 0x0000000a7f787c23 */ /* 0x100fe2000801080c */
[--C-:B------:R-:W-:Y:S01]  /*7070*/  FFMA.FTZ R185, R130, UR10, -R12.reuse ;  /* 0x0000000a82b97c23 */ /* 0x100fe2000801080c */
[--C-:B------:R-:W-:Y:S01]  /*7080*/  FFMA.FTZ R122, R131, UR10, -R12.reuse ;  /* 0x0000000a837a7c23 */ /* 0x100fe2000801080c */
[----:B------:R-:W-:Y:S01]  /*7090*/  FADD.FTZ R2, -R2, R13 ;  /* 0x0000000d02027221 */ /* 0x000fe20000010100 */
[--C-:B------:R-:W-:Y:S01]  /*70a0*/  FFMA.FTZ R187, R134, UR10, -R12.reuse ;  /* 0x0000000a86bb7c23 */ /* 0x100fe2000801080c */
[----:B------:R-:W-:Y:S01]  /*70b0*/  MUFU.EX2 R189, R189 ;  /* 0x000000bd00bd7308 */ /* 0x000fe20000000800 */
[--C-:B------:R-:W-:Y:S01]  /*70c0*/  FFMA.FTZ R124, R135, UR10, -R12.reuse ;  /* 0x0000000a877c7c23 */ /* 0x100fe2000801080c */
[----:B------:R-:W-:Y:S01]  /*70d0*/  FMUL.FTZ R2, R2, UR10 ;  /* 0x0000000a02027c20 */ /* 0x000fe20008410000 */
[--C-:B------:R-:W-:Y:S01]  /*70e0*/  FFMA.FTZ R181, R138, UR10, -R12.reuse ;  /* 0x0000000a8ab57c23 */ /* 0x100fe2000801080c */
[--C-:B------:R-:W-:Y:S01]  /*70f0*/  FFMA.FTZ R126, R139, UR10, -R12.reuse ;  /* 0x0000000a8b7e7c23 */ /* 0x100fe2000801080c */
[--C-:B------:R-:W-:Y:S01]  /*7100*/  FFMA.FTZ R183, R142, UR10, -R12.reuse ;  /* 0x0000000a8eb77c23 */ /* 0x100fe2000801080c */
[--C-:B------:R-:W-:Y:S01]  /*7110*/  FFMA.FTZ R128, R143, UR10, -R12.reuse ;  /* 0x0000000a8f807c23 */ /* 0x100fe2000801080c */
[--C-:B------:R-:W-:Y:S01]  /*7120*/  FFMA.FTZ R177, R146, UR10, -R12.reuse ;  /* 0x0000000a92b17c23 */ /* 0x100fe2000801080c */
[----:B------:R-:W0:Y:S01]  /*7130*/  MUFU.EX2 R2, R2 ;  /* 0x0000000200027308 */ /* 0x000e220000000800 */
[----:B-1----:R-:W-:Y:S01]  /*7140*/  FFMA.FTZ R13, R0, R10, R15 ;  /* 0x0000000a000d7223 */ /* 0x002fe2000001000f */
[--C-:B------:R-:W-:Y:S01]  /*7150*/  FFMA.FTZ R130, R147, UR10, -R12.reuse ;  /* 0x0000000a93827c23 */ /* 0x100fe2000801080c */
[--C-:B------:R-:W-:Y:S01]  /*7160*/  FFMA.FTZ R179, R150, UR10, -R12.reuse ;  /* 0x0000000a96b37c23 */ /* 0x100fe2000801080c */
[--C-:B------:R-:W-:Y:S01]  /*7170*/  FFMA.FTZ R132, R151, UR10, -R12.reuse ;  /* 0x0000000a97847c23 */ /* 0x100fe2000801080c */
        /* <DEDUP_REMOVED lines=8> */
[----:B------:R-:W-:-:S03]  /*7200*/  FADD.FTZ R13, R169, R134 ;  /* 0x00000086a90d7221 */ /* 0x000fc60000010000 */
[----:B------:R-:W2:Y:S01]  /*7210*/  MUFU.EX2 R191, R191 ;  /* 0x000000bf00bf7308 */ /* 0x000ea20000000800 */
[----:B0-----:R-:W-:Y:S01]  /*7220*/  FFMA.FTZ R5, R2, R5, R189 ;  /* 0x0000000502057223 */ /* 0x001fe200000100bd */
[----:B------:R-:W-:-:S04]  /*7230*/  FADD.FTZ R134, R184, R13 ;  /* 0x0000000db8867221 */ /* 0x000fc80000010000 */
[----:B------:R-:W-:Y:S01]  /*7240*/  FADD.FTZ R13, R125, R134 ;  /* 0x000000867d0d7221 */ /* 0x000fe20000010000 */
[----:B------:R-:W-:Y:S01]  /*7250*/  FFMA.FTZ R134, R155, UR10, -R12 ;  /* 0x0000000a9b867c23 */ /* 0x000fe2000801080c */
[----:B------:R-:W0:Y:S01]  /*7260*/  MUFU.EX2 R120, R120 ;  /* 0x0000007800787308 */ /* 0x000e220000000800 */
[----:B-1----:R-:W-:Y:S01]  /*7270*/  FADD.FTZ R10, R20, R5 ;  /* 0x00000005140a7221 */ /* 0x002fe20000010000 */
[----:B------:R-:W-:-:S04]  /*7280*/  FADD.FTZ R136, R186, R13 ;  /* 0x0000000dba887221 */ /* 0x000fc80000010000 */
[----:B------:R-:W-:Y:S02]  /*7290*/  FADD.FTZ R13, R121, R136 ;  /* 0x00000088790d7221 */ /* 0x000fe40000010000 */
[----:B------:R-:W1:Y:S01]  /*72a0*/  MUFU.EX2 R185, R185 ;  /* 0x000000b900b97308 */ /* 0x000e620000000800 */
[----:B--2---:R-:W-:Y:S01]  /*72b0*/  FADD.FTZ R5, R191, R10 ;  /* 0x0000000abf057221 */ /* 0x004fe20000010000 */
[----:B------:R-:W-:-:S04]  /*72c0*/  FADD.FTZ R136, R180, R13 ;  /* 0x0000000db4887221 */ /* 0x000fc80000010000 */
[----:B------:R-:W-:Y:S01]  /*72d0*/  FADD.FTZ R13, R21, R136 ;  /* 0x00000088150d7221 */ /* 0x000fe20000010000 */
[--C-:B------:R-:W-:Y:S01]  /*72e0*/  FFMA.FTZ R136, R159, UR10, -R12.reuse ;  /* 0x0000000a9f887c23 */ /* 0x100fe2000801080c */
[----:B------:R-:W2:Y:S01]  /*72f0*/  MUFU.EX2 R122, R122 ;  /* 0x0000007a007a7308 */ /* 0x000ea20000000800 */
[----:B0-----:R-:W-:Y:S01]  /*7300*/  FADD.FTZ R10, R120, R5 ;  /* 0x00000005780a7221 */ /* 0x001fe20000010000 */
[----:B------:R-:W-:Y:S01]  /*7310*/  FADD.FTZ R138, R182, R13 ;  /* 0x0000000db68a7221 */ /* 0x000fe20000010000 */
[----:B------:R-:W-:-:S03]  /*7320*/  FFMA.FTZ R12, R167, UR10, -R12 ;  /* 0x0000000aa70c7c23 */ /* 0x000fc6000801080c */
        /* <DEDUP_REMOVED lines=56> */
[----:B0-----:R-:W-:-:S04]  /*76b0*/  FADD.FTZ R10, R170, R13 ;  /* 0x0000000daa0a7221 */ /* 0x001fc80000010000 */
[----:B------:R-:W-:Y:S01]  /*76c0*/  FADD.FTZ R10, R153, R10 ;  /* 0x0000000a990a7221 */ /* 0x000fe20000010000 */
[----:B-1----:R-:W-:-:S04]  /*76d0*/  FADD.FTZ R5, R166, R5 ;  /* 0x00000005a6057221 */ /* 0x002fc80000010000 */
[----:B--2---:R-:W-:Y:S01]  /*76e0*/  FADD.FTZ R5, R12, R5 ;  /* 0x000000050c057221 */ /* 0x004fe20000010000 */
[----:B------:R-:W-:Y:S06]  /*76f0*/  @!P0 BRA `(.L_x_4301) ;  /* 0x0000000000048947 */ /* 0x000fec0003800000 */
[----:B------:R-:W-:Y:S01]  /*7700*/  BPT.TRAP 0x1 ;  /* 0x000000040000795c */ /* 0x000fe20000300000 */
.L_x_4301:
[----:B------:R-:W-:Y:S01]  /*7710*/  UIADD3 UR5, UR5, 0x30860, URZ ;  /* 0x0003086005057890 */ /* 0x000fe2000fffe03f */
[C---:B------:R-:W-:Y:S01]  /*7720*/  ISETP.GT.AND P1, PT, R14.reuse, UR43, PT ;  /* 0x0000002b0e007c0c */ /* 0x040fe2000bf24270 */
[----:B------:R-:W-:Y:S01]  /*7730*/  UMOV UR7, UR38 ;  /* 0x0000002600077c82 */ /* 0x000fe20008000000 */
[----:B------:R-:W-:Y:S01]  /*7740*/  UMOV UR4, UR39 ;  /* 0x0000002700047c82 */ /* 0x000fe20008000000 */
[----:B------:R-:W-:Y:S01]  /*7750*/  UPRMT UR5, UR61, 0x654, UR5 ;  /* 0x000006543d057896 */ /* 0x000fe20008000005 */
[----:B------:R-:W-:Y:S01]  /*7760*/  F2FP.F16.F32.PACK_AB R190, R169, R190 ;  /* 0x000000bea9be723e */ /* 0x000fe200000000ff */
[----:B------:R-:W-:Y:S01]  /*7770*/  VIADD R14, R14, 0xffffffff ;  /* 0xffffffff0e0e7836 */ /* 0x000fe20000000000 */
[----:B------:R-:W-:Y:S01]  /*7780*/  F2FP.F16.F32.PACK_AB R171, R12, R166 ;  /* 0x000000a60cab723e */ /* 0x000fe200000000ff */
[----:B------:R-:W-:Y:S01]  /*7790*/  IMAD.MOV.U32 R13, RZ, RZ, R3 ;  /* 0x000000ffff0d7224 */ /* 0x000fe200078e0003 */
[----:B------:R-:W-:Y:S01]  /*77a0*/  F2FP.F16.F32.PACK_AB R188, R188, R15 ;  /* 0x0000000fbcbc723e */ /* 0x000fe200000000ff */
[----:B------:R-:W-:Y:S01]  /*77b0*/  IMAD.MOV.U32 R12, RZ, RZ, R4 ;  /* 0x000000ffff0c7224 */ /* 0x000fe200078e0004 */
[----:B------:R-:W-:-:S02]  /*77c0*/  F2FP.F16.F32.PACK_AB R189, R20, R189 ;  /* 0x000000bd14bd723e */ /* 0x000fc400000000ff */
[----:B------:R-:W-:Y:S01]  /*77d0*/  SYNCS.ARRIVE.TRANS64.RED.A1T0 RZ, [UR5], RZ ;  /* 0x000000ffffff79a7 */ /* 0x000fe20008100405 */
        /* <DEDUP_REMOVED lines=19> */
[----:B------:R-:W-:Y:S01]  /*7910*/  F2FP.F16.F32.PACK_AB R170, R153, R170 ;  /* 0x000000aa99aa723e */ /* 0x000fe200000000ff */
[----:B------:R-:W-:Y:S06]  /*7920*/  @P1 BRA `(.L_x_4302) ;  /* 0xffffffcc00e01947 */ /* 0x000fec000383ffff */
.L_x_4283:
[----:B------:R-:W-:Y:S01]  /*7930*/  ISETP.NE.AND P2, PT, R199, 0x1, PT ;  /* 0x00000001c700780c */ /* 0x000fe20003f45270 */
[----:B------:R-:W-:Y:S01]  /*7940*/  UIADD3 UR4, UR41, 0x7f, URZ ;  /* 0x0000007f29047890 */ /* 0x000fe2000fffe03f */
[----:B------:R-:W-:Y:S02]  /*7950*/  IADD3 R11, R17, 0x1, -R11 ;  /* 0x00000001110b7810 */ /* 0x000fe40007ffe80b */
[----:B------:R-:W-:-:S09]  /*7960*/  LOP3.LUT P1, RZ, R16, 0x80000, RZ, 0xc0, !PT ;  /* 0x0008000010ff7812 */ /* 0x000fd2000782c0ff */
[----:B------:R-:W0:Y:S08]  /*7970*/  @P2 LDC R12, c[0x0][0x44c] ;  /* 0x00011300ff0c2b82 */ /* 0x000e300000000800 */
[----:B------:R-:W1:Y:S01]  /*7980*/  @P2 LDC R20, c[0x0][0x450] ;  /* 0x00011400ff142b82 */ /* 0x000e620000000800 */
[----:B0-----:R-:W-:-:S04]  /*7990*/  @P2 IMAD.HI.U32 R13, R12, UR4, RZ ;  /* 0x000000040c0d2c27 */ /* 0x001fc8000f8e00ff */
[----:B------:R-:W-:Y:S01]  /*79a0*/  IMAD.U32 R12, RZ, RZ, UR4 ;  /* 0x00000004ff0c7e24 */ /* 0x000fe2000f8e00ff */
[----:B-1----:R-:W-:-:S05]  /*79b0*/  @P2 SHF.R.U32.HI R12, RZ, R20, R13 ;  /* 0x00000014ff0c2219 */ /* 0x002fca000001160d */
[----:B------:R-:W-:-:S04]  /*79c0*/  IMAD.IADD R11, R11, 0x1, R12 ;  /* 0x000000010b0b7824 */ /* 0x000fc800078e020c */
[----:B------:R-:W-:-:S05]  /*79d0*/  VIADD R12, R11, -UR58 ;  /* 0x8000003a0b0c7c36 */ /* 0x000fca0008000000 */
[----:B------:R-:W-:Y:S01]  /*79e0*/  R2UR UR14, R12 ;  /* 0x000000000c0e72ca */ /* 0x000fe200000e0000 */
[----:B------:R-:W-:-:S14]  /*79f0*/  @!P1 BRA `(.L_x_4303) ;  /* 0x0000000000509947 */ /* 0x000fdc0003800000 */
[----:B------:R-:W-:-:S13]  /*7a00*/  R2UR UR11, R11 ;  /* 0x000000000b0b72ca */ /* 0x000fda00000e0000 */
        /* <DEDUP_REMOVED lines=11> */
.L_x_4304:
[----:B------:R-:W-:Y:S02]  /*7ac0*/  ULDC UR15, c[0x0][0x9e4] ;  /* 0x00027900000f7ab9 */ /* 0x000fe40000000800 */
[----:B------:R-:W-:-:S11]  /*7ad0*/  UISETP.NE.AND UP0, UPT, UR15, 0x1, UPT ;  /* 0x000000010f00788c */ /* 0x000fd6000bf05270 */
[----:B------:R-:W-:Y:S02]  /*7ae0*/  @UP0 ULDC.64 UR4, c[0x0][0x9e8] ;  /* 0x00027a0000040ab9 */ /* 0x000fe40000000a00 */
[----:B------:R-:W-:-:S04]  /*7af0*/  UIMAD.WIDE.U32 UR6, UR11, UR4, URZ ;  /* 0x000000040b0672a5 */ /* 0x000fc8000f8e003f */
[----:B------:R-:W-:-:S12]  /*7b00*/  @UP0 USHF.R.U32.HI UR11, URZ, UR5, UR7 ;  /* 0x000000053f0b0299 */ /* 0x000fd80008011607 */
.L_x_4305:
[----:B------:R-:W-:-:S04]  /*7b10*/  UIMAD UR11, UR11, UR15, URZ ;  /* 0x0000000f0b0b72a4 */ /* 0x000fc8000f8e023f */
[----:B------:R-:W-:-:S04]  /*7b20*/  UISETP.LT.AND UP0, UPT, UR14, UR11, UPT ;  /* 0x0000000b0e00728c */ /* 0x000fc8000bf01270 */
[----:B------:R-:W-:-:S12]  /*7b30*/  USEL UR14, UR14, UR11, !UP0 ;  /* 0x0000000b0e0e7287 */ /* 0x000fd8000c000000 */
.L_x_4303:
[----:B------:R-:W-:-:S04]  /*7b40*/  UIADD3 UR4, UR14, 0x5f, URZ ;  /* 0x0000005f0e047890 */ /* 0x000fc8000fffe03f */
[----:B------:R-:W-:-:S04]  /*7b50*/  UIMAD.WIDE UR4, UR4, 0x2aaaaaab, URZ ;  /* 0x2aaaaaab040478a5 */ /* 0x000fc8000f8e023f */
[----:B------:R-:W-:-:S04]  /*7b60*/  USHF.R.U32.HI UR4, URZ, 0x1f, UR5 ;  /* 0x0000001f3f047899 */ /* 0x000fc80008011605 */
[----:B------:R-:W-:-:S04]  /*7b70*/  ULEA.HI.SX32 UR4, UR5, UR4, 0x1c ;  /* 0x0000000405047291 */ /* 0x000fc8000f8fe23f */
        /* <DEDUP_REMOVED lines=9> */
.L_x_4317:
[----:B------:R-:W-:-:S04]  /*7c10*/  UISETP.NE.AND UP0, UPT, UR4, 0x1, UPT ;  /* 0x000000010400788c */ /* 0x000fc8000bf05270 */
[----:B------:R-:W-:-:S04]  /*7c20*/  USEL UR38, URZ, 0x1, UP0 ;  /* 0x000000013f267887 */ /* 0x000fc80008000000 */
[----:B------:R-:W-:Y:S01]  /*7c30*/  ULOP3.LUT UR38, UR7, UR38, URZ, 0x3c, !UPT ;  /* 0x0000002607267292 */ /* 0x000fe2000f8e3c3f */
[----:B------:R-:W-:Y:S11]  /*7c40*/  @!P0 BRA `(.L_x_4307) ;  /* 0x0000000000048947 */ /* 0x000ff60003800000 */
[----:B------:R-:W-:Y:S01]  /*7c50*/  BPT.TRAP 0x1 ;  /* 0x000000040000795c */ /* 0x000fe20000300000 */
.L_x_4307:
        /* <DEDUP_REMOVED lines=9> */
.L_x_4308:
[----:B-1----:R-:W-:Y:S05]  /*7cf0*/  @P1 BRA `(.L_x_4309) ;  /* 0x0000000000081947 */ /* 0x002fea0003800000 */
[----:B------:R-:W1:Y:S02]  /*7d00*/  SYNCS.PHASECHK.TRANS64.TRYWAIT P1, [UR6+0x30830], R3 ;  /* 0x03083003ff0075a7 */ /* 0x000e640008020146 */
[----:B-1----:R-:W-:Y:S05]  /*7d10*/  @!P1 BRA `(.L_x_4310) ;  /* 0x000000c800a89947 */ /* 0x002fea0003800000 */
.L_x_4309:
        /* <DEDUP_REMOVED lines=167> */
.L_x_4311:
[----:B------:R-:W-:Y:S01]  /*8790*/  ULEA UR5, UR4, UR40, 0x3 ;  /* 0x0000002804057291 */ /* 0x000fe2000f8e183f */
[----:B------:R-:W-:-:S05]  /*87a0*/  IMAD.U32 R0, RZ, RZ, UR7 ;  /* 0x00000007ff007e24 */ /* 0x000fca000f8e00ff */
[----:B------:R-:W-:-:S04]  /*87b0*/  SHF.L.U32 R0, R0, 0x1f, RZ ;  /* 0x0000001f00007819 */ /* 0x000fc800000006ff */
[----:B------:R2:W3:Y:S01]  /*87c0*/  SYNCS.PHASECHK.TRANS64.TRYWAIT P1, [UR5+0x30850], R0 ;  /* 0x03085000ff0075a7 */ /* 0x0004e20008020145 */
[----:B------:R-:W-:Y:S05]  /*87d0*/  @!P0 BRA `(.L_x_4312) ;  /* 0x0000000000048947 */ /* 0x000fea0003800000 */
[----:B------:R-:W-:Y:S01]  /*87e0*/  BPT.TRAP 0x1 ;  /* 0x000000040000795c */ /* 0x000fe20000300000 */
.L_x_4312:
[----:B---3--:R-:W-:Y:S05]  /*87f0*/  @P1 BRA `(.L_x_4313) ;  /* 0x0000000000081947 */ /* 0x008fea0003800000 */
[----:B------:R-:W3:Y:S02]  /*8800*/  SYNCS.PHASECHK.TRANS64.TRYWAIT P1, [UR5+0x30850], R0 ;  /* 0x03085000ff0075a7 */ /* 0x000ee40008020145 */
[----:B---3--:R-:W-:Y:S05]  /*8810*/  @!P1 BRA `(.L_x_4314) ;  /* 0x000000c000009947 */ /* 0x008fea0003800000 */
.L_x_4313:
        /* <DEDUP_REMOVED lines=37> */
.L_x_4315:
[----:B0-2---:R-:W-:Y:S01]  /*8a70*/  FMNMX.FTZ R0, R120, R11, !PT ;  /* 0x0000000b78007209 */ /* 0x005fe20007810000 */
[----:B------:R-:W-:Y:S01]  /*8a80*/  UMOV UR10, UR54 ;  /* 0x00000036000a7c82 */ /* 0x000fe20008000000 */
[----:B------:R-:W-:Y:S01]  /*8a90*/  FMNMX.FTZ R2, R122, R12, !PT ;  /* 0x0000000c7a027209 */ /* 0x000fe20007810000 */
[----:B------:R-:W-:Y:S01]  /*8aa0*/  UIADD3 UR6, UR6, 0x30840, URZ ;  /* 0x0003084006067890 */ /* 0x000fe2000fffe03f */
[----:B-1----:R-:W-:Y:S02]  /*8ab0*/  FMNMX.FTZ R3, R121, R0, !PT ;  /* 0x0000000079037209 */ /* 0x002fe40007810000 */
[----:B------:R-:W-:Y:S01]  /*8ac0*/  FMNMX.FTZ R13, R123, R2, !PT ;  /* 0x000000027b0d7209 */ /* 0x000fe20007810000 */
[----:B------:R-:W-:Y:S01]  /*8ad0*/  UPRMT UR6, UR61, 0x654, UR6 ;  /* 0x000006543d067896 */ /* 0x000fe20008000006 */
[----:B------:R-:W-:Y:S02]  /*8ae0*/  FMNMX.FTZ R0, R124, R3, !PT ;  /* 0x000000037c007209 */ /* 0x000fe40007810000 */
[----:B------:R-:W-:-:S02]  /*8af0*/  FMNMX.FTZ R2, R126, R13, !PT ;  /* 0x0000000d7e027209 */ /* 0x000fc40007810000 */
[----:B------:R-:W-:Y:S02]  /*8b00*/  FMNMX.FTZ R3, R125, R0, !PT ;  /* 0x000000007d037209 */ /* 0x000fe40007810000 */
[----:B------:R-:W-:Y:S02]  /*8b10*/  FMNMX.FTZ R13, R127, R2, !PT ;  /* 0x000000027f0d7209 */ /* 0x000fe40007810000 */
[----:B------:R-:W-:Y:S01]  /*8b20*/  FMNMX.FTZ R0, R128, R3, !PT ;  /* 0x0000000380007209 */ /* 0x000fe20007810000 */
[----:B------:R-:W-:Y:S01]  /*8b30*/  SYNCS.ARRIVE.TRANS64.RED.A1T0 RZ, [UR6], RZ ;  /* 0x000000ffffff79a7 */ /* 0x000fe20008100406 */
        /* <DEDUP_REMOVED lines=47> */
[----:B------:R-:W-:-:S04]  /*8e30*/  FADD.FTZ R11, -R4, R11 ;  /* 0x0000000b040b7221 */ /* 0x000fc80000010100 */
[----:B------:R-:W-:Y:S01]  /*8e40*/  FMUL.FTZ R20, R11, UR10 ;  /* 0x0000000a0b147c20 */ /* 0x000fe20008410000 */
[----:B------:R-:W-:Y:S01]  /*8e50*/  FADD.FTZ R11, -R3, R12 ;  /* 0x0000000c030b7221 */ /* 0x000fe20000010100 */
[----:B------:R-:W-:Y:S02]  /*8e60*/  FMUL.FTZ R12, R4, UR10 ;  /* 0x0000000a040c7c20 */ /* 0x000fe40008410000 */
[----:B------:R0:W-:Y:S01]  /*8e70*/  MUFU.EX2 R0, R20 ;  /* 0x0000001400007308 */ /* 0x0001e20000000800 */
[----:B------:R-:W-:Y:S01]  /*8e80*/  FMUL.FTZ R2, R11, UR10 ;  /* 0x0000000a0b027c20 */ /* 0x000fe20008410000 */
        /* <DEDUP_REMOVED lines=23> */
[----:B------:R-:W-:Y:S01]  /*9000*/  FFMA.FTZ R149, R165, UR10, -R12 ;  /* 0x0000000aa5957c23 */ /* 0x000fe2000801080c */
[----:B------:R-:W-:Y:S01]  /*9010*/  FMUL.FTZ R12, R3, UR10 ;  /* 0x0000000a030c7c20 */ /* 0x000fe20008410000 */
[----:B------:R-:W-:Y:S03]  /*9020*/  MUFU.EX2 R2, R2 ;  /* 0x0000000200027308 */ /* 0x000fe60000000800 */
[--C-:B------:R-:W-:Y:S01]  /*9030*/  FFMA.FTZ R189, R122, UR10, -R12.reuse ;  /* 0x0000000a7abd7c23 */ /* 0x100fe2000801080c */
[--C-:B0-----:R-:W-:Y:S01]  /*9040*/  FFMA.FTZ R20, R123, UR10, -R12.reuse ;  /* 0x0000000a7b147c23 */ /* 0x101fe2000801080c */
        /* <DEDUP_REMOVED lines=20> */
[----:B0-----:R-:W-:Y:S01]  /*9190*/  FFMA.FTZ R123, R0, R10, R11 ;  /* 0x0000000a007b7223 */ /* 0x001fe2000001000b */
[--C-:B------:R-:W-:Y:S01]  /*91a0*/  FFMA.FTZ R163, R163, UR10, -R12.reuse ;  /* 0x0000000aa3a37c23 */ /* 0x100fe2000801080c */
[----:B------:R-:W-:-:S05]  /*91b0*/  FFMA.FTZ R166, R166, UR10, -R12 ;  /* 0x0000000aa6a67c23 */ /* 0x000fca000801080c */
[----:B------:R-:W0:Y:S01]  /*91c0*/  MUFU.EX2 R20, R20 ;  /* 0x0000001400147308 */ /* 0x000e220000000800 */
[----:B-1----:R-:W-:-:S07]  /*91d0*/  FFMA.FTZ R5, R2, R5, R189 ;  /* 0x0000000502057223 */ /* 0x002fce00000100bd */
        /* <DEDUP_REMOVED lines=95> */
.L_x_4316:
[----:B------:R-:W-:Y:S01]  /*97d0*/  UIADD3 UR5, UR5, 0x30860, URZ ;  /* 0x0003086005057890 */ /* 0x000fe2000fffe03f */
[----:B------:R-:W-:Y:S01]  /*97e0*/  ISETP.GT.AND P1, PT, R14, UR43, PT ;  /* 0x0000002b0e007c0c */ /* 0x000fe2000bf24270 */
        /* <DEDUP_REMOVED lines=32> */
.L_x_4306:
        /* <DEDUP_REMOVED lines=9> */
[----:B------:R-:W-:Y:S01]  /*9a80*/  ULDC UR58, c[0x0][0x988] ;  /* 0x00026200003a7ab9 */ /* 0x000fe20000000800 */
[----:B------:R-:W-:-:S05]  /*9a90*/  ULDC UR59, c[0x0][0x9e0] ;  /* 0x00027800003b7ab9 */ /* 0x000fca0000000800 */
.L_x_4337:
        /* <DEDUP_REMOVED lines=8> */
.L_x_4319:
[----:B------:R-:W-:Y:S01]  /*9b20*/  ULEA UR5, UR39, UR40, 0x3 ;  /* 0x0000002827057291 */ /* 0x000fe2000f8e183f */
[----:B------:R-:W-:-:S05]  /*9b30*/  IMAD.U32 R3, RZ, RZ, UR38 ;  /* 0x00000026ff037e24 */ /* 0x000fca000f8e00ff */
[----:B------:R-:W-:-:S04]  /*9b40*/  SHF.L.U32 R3, R3, 0x1f, RZ ;  /* 0x0000001f03037819 */ /* 0x000fc800000006ff */
[----:B------:R0:W1:Y:S01]  /*9b50*/  SYNCS.PHASECHK.TRANS64.TRYWAIT P1, [UR5+0x30830], R3 ;  /* 0x03083003ff0075a7 */ /* 0x0000620008020145 */
[----:B------:R-:W-:Y:S05]  /*9b60*/  @!P0 BRA `(.L_x_4320) ;  /* 0x0000000000048947 */ /* 0x000fea0003800000 */
[----:B------:R-:W-:Y:S01]  /*9b70*/  BPT.TRAP 0x1 ;  /* 0x000000040000795c */ /* 0x000fe20000300000 */
.L_x_4320:
[----:B-1----:R-:W-:Y:S05]  /*9b80*/  @P1 BRA `(.L_x_4321) ;  /* 0x0000000000081947 */ /* 0x002fea0003800000 */
[----:B------:R-:W1:Y:S02]  /*9b90*/  SYNCS.PHASECHK.TRANS64.TRYWAIT P1, [UR5+0x30830], R3 ;  /* 0x03083003ff0075a7 */ /* 0x000e640008020145 */
[----:B-1----:R-:W-:Y:S05]  /*9ba0*/  @!P1 BRA `(.L_x_4322) ;  /* 0x000000ac00349947 */ /* 0x002fea0003800000 */
.L_x_4321:
        /* <DEDUP_REMOVED lines=167> */
.L_x_4323:
[----:B------:R-:W-:Y:S01]  /*a620*/  ULEA UR5, UR4, UR40, 0x3 ;  /* 0x0000002804057291 */ /* 0x000fe2000f8e183f */
[----:B------:R-:W-:-:S05]  /*a630*/  IMAD.U32 R0, RZ, RZ, UR6 ;  /* 0x00000006ff007e24 */ /* 0x000fca000f8e00ff */
[----:B------:R-:W-:-:S04]  /*a640*/  SHF.L.U32 R0, R0, 0x1f, RZ ;  /* 0x0000001f00007819 */ /* 0x000fc800000006ff */
[----:B------:R2:W3:Y:S01]  /*a650*/  SYNCS.PHASECHK.TRANS64.TRYWAIT P1, [UR5+0x30850], R0 ;  /* 0x03085000ff0075a7 */ /* 0x0004e20008020145 */
[----:B------:R-:W-:Y:S05]  /*a660*/  @!P0 BRA `(.L_x_4324) ;  /* 0x0000000000048947 */ /* 0x000fea0003800000 */
[----:B------:R-:W-:Y:S01]  /*a670*/  BPT.TRAP 0x1 ;  /* 0x000000040000795c */ /* 0x000fe20000300000 */
.L_x_4324:
[----:B---3--:R-:W-:Y:S05]  /*a680*/  @P1 BRA `(.L_x_4325) ;  /* 0x0000000000081947 */ /* 0x008fea0003800000 */
[----:B------:R-:W3:Y:S02]  /*a690*/  SYNCS.PHASECHK.TRANS64.TRYWAIT P1, [UR5+0x30850], R0 ;  /* 0x03085000ff0075a7 */ /* 0x000ee40008020145 */
[----:B---3--:R-:W-:Y:S05]  /*a6a0*/  @!P1 BRA `(.L_x_4326) ;  /* 0x000000a0008c9947 */ /* 0x008fea0003800000 */
.L_x_4325:
        /* <DEDUP_REMOVED lines=37> */
.L_x_4327:
[----:B------:R-:W-:Y:S01]  /*a900*/  ISETP.NE.AND P2, PT, R199, 0x1, PT ;  /* 0x00000001c700780c */ /* 0x000fe20003f45270 */
[----:B------:R-:W-:Y:S01]  /*a910*/  VIADD R2, R19, UR41 ;  /* 0x0000002913027c36 */ /* 0x000fe20008000000 */
[----:B------:R-:W-:Y:S01]  /*a920*/  ULEA UR4, UR7, UR40, 0x3 ;  /* 0x0000002807047291 */ /* 0x000fe2000f8e183f */
[----:B------:R-:W-:Y:S01]  /*a930*/  IMAD R15, R14, -0x60, RZ ;  /* 0xffffffa00e0f7824 */ /* 0x000fe200078e02ff */
[----:B------:R-:W-:Y:S02]  /*a940*/  LOP3.LUT P1, RZ, R16, 0x80000, RZ, 0xc0, !PT ;  /* 0x0008000010ff7812 */ /* 0x000fe4000782c0ff */
[----:B------:R-:W-:-:S04]  /*a950*/  UIADD3 UR4, UR4, 0x30840, URZ ;  /* 0x0003084004047890 */ /* 0x000fc8000fffe03f */
[----:B------:R-:W-:-:S03]  /*a960*/  UPRMT UR4, UR61, 0x654, UR4 ;  /* 0x000006543d047896 */ /* 0x000fc60008000004 */
[----:B01----:R-:W0:Y:S08]  /*a970*/  @P2 LDC R3, c[0x0][0x44c] ;  /* 0x00011300ff032b82 */ /* 0x003e300000000800 */
[----:B--2---:R-:W1:Y:S01]  /*a980*/  @P2 LDC R0, c[0x0][0x450] ;  /* 0x00011400ff002b82 */ /* 0x004e620000000800 */
[----:B------:R-:W-:Y:S01]  /*a990*/  SYNCS.ARRIVE.TRANS64.RED.A1T0 RZ, [UR4], RZ ;  /* 0x000000ffffff79a7 */ /* 0x000fe20008100404 */
[----:B------:R-:W-:Y:S01]  /*a9a0*/  ULOP3.LUT UR4, URZ, UR55, URZ, 0x33, !UPT ;  /* 0x000000373f047292 */ /* 0x000fe2000f8e333f */
[----:B0-----:R-:W-:-:S05]  /*a9b0*/  @P2 IMAD.HI.U32 R3, R2, R3, RZ ;  /* 0x0000000302032227 */ /* 0x001fca00078e00ff */
[----:B-1----:R-:W-:Y:S01]  /*a9c0*/  @P2 SHF.R.U32.HI R2, RZ, R0, R3 ;  /* 0x00000000ff022219 */ /* 0x002fe20000011603 */
[----:B------:R-:W-:-:S04]  /*a9d0*/  VIADD R3, R15, 0x1 ;  /* 0x000000010f037836 */ /* 0x000fc80000000000 */
[----:B------:R-:W0:Y:S01]  /*a9e0*/  SHFL.IDX PT, R20, R2, RZ, 0x1c1f ;  /* 0x001c1fff02147589 */ /* 0x000e2200000e0000 */
[----:B------:R-:W-:-:S05]  /*a9f0*/  IMAD R4, R18, -0x2, R3 ;  /* 0xfffffffe12047824 */ /* 0x000fca00078e0203 */
[C---:B------:R-:W-:Y:S01]  /*aa00*/  IADD3 R0, R4.reuse, -UR54, R17 ;  /* 0x8000003604007c10 */ /* 0x040fe2000fffe011 */
[----:B------:R-:W-:-:S04]  /*aa10*/  VIADD R4, R4, 0xffffffff ;  /* 0xffffffff04047836 */ /* 0x000fc80000000000 */
[C---:B------:R-:W-:Y:S02]  /*aa20*/  VIADD R21, R0.reuse, UR59 ;  /* 0x0000003b00157c36 */ /* 0x040fe40008000000 */
[----:B------:R-:W-:Y:S02]  /*aa30*/  VIADD R168, R0, UR4 ;  /* 0x0000000400a87c36 */ /* 0x000fe40008000000 */
[--C-:B0-----:R-:W-:Y:S02]  /*aa40*/  IMAD.IADD R0, R21, 0x1, R20.reuse ;  /* 0x0000000115007824 */ /* 0x101fe400078e0214 */
[----:B------:R-:W-:Y:S01]  /*aa50*/  IMAD.IADD R3, R168, 0x1, R20 ;  /* 0x00000001a8037824 */ /* 0x000fe200078e0214 */
[----:B------:R-:W-:Y:S06]  /*aa60*/  @!P1 BRA `(.L_x_4328) ;  /* 0x0000000000549947 */ /* 0x000fec0003800000 */
[----:B------:R-:W-:Y:S01]  /*aa70*/  IADD3 R13, R17, -UR54, R20 ;  /* 0x80000036110d7c10 */ /* 0x000fe2000fffe014 */
        /* <DEDUP_REMOVED lines=11> */
.L_x_4330:
[----:B------:R-:W-:-:S05]  /*ab30*/  IMAD.U32 R169, RZ, RZ, UR43 ;  /* 0x0000002bffa97e24 */ /* 0x000fca000f8e00ff */
[----:B------:R-:W-:-:S13]  /*ab40*/  ISETP.NE.AND P1, PT, R169, 0x1, PT ;  /* 0x00000001a900780c */ /* 0x000fda0003f25270 */
[----:B------:R-:W0:Y:S02]  /*ab50*/  @P1 LDC.64 R170, c[0x0][0x9e8] ;  /* 0x00027a00ffaa1b82 */ /* 0x000e240000000a00 */
[----:B0-----:R-:W-:-:S05]  /*ab60*/  @P1 IMAD.HI.U32 R20, R13, R170, RZ ;  /* 0x000000aa0d141227 */ /* 0x001fca00078e00ff */
[----:B------:R-:W-:-:S07]  /*ab70*/  @P1 SHF.R.U32.HI R13, RZ, R171, R20 ;  /* 0x000000abff0d1219 */ /* 0x000fce0000011614 */
.L_x_4331:
[----:B------:R-:W-:Y:S05]  /*ab80*/  BSYNC B0 ;  /* 0x0000000000007941 */ /* 0x000fea0003800000 */
.L_x_4329:
[----:B------:R-:W-:-:S05]  /*ab90*/  IMAD R13, R13, R169, R4 ;  /* 0x000000a90d0d7224 */ /* 0x000fca00078e0204 */
[----:B------:R-:W-:Y:S02]  /*aba0*/  VIADDMNMX R0, R13, R169, R0, PT ;  /* 0x000000a90d007246 */ /* 0x000fe40003800100 */
[----:B------:R-:W-:-:S07]  /*abb0*/  VIMNMX R3, R3, R13, !PT ;  /* 0x0000000d03037248 */ /* 0x000fce0007fe0100 */
.L_x_4328:
        /* <DEDUP_REMOVED lines=130> */
[----:B------:R-:W-:Y:S01]  /*b3e0*/  ISETP.GE.AND P6, PT, R15, 0x5a, PT ;  /* 0x0000005a0f00780c */ /* 0x000fe20003fc6270 */
[----:B0-----:R-:W-:-:S12]  /*b3f0*/  IMAD.IADD R15, R168, 0x1, R2 ;  /* 0x00000001a80f7824 */ /* 0x001fd800078e0202 */
[----:B------:R-:W-:Y:S02]  /*b400*/  @P6 LOP3.LUT R16, R16, 0x1, RZ, 0xfc, !PT ;  /* 0x0000000110106812 */ /* 0x000fe400078efcff */
[----:B------:R-:W-:-:S04]  /*b410*/  ISETP.GT.AND P6, PT, R3, 0x59, !P6 ;  /* 0x000000590300780c */ /* 0x000fc800077c4270 */
[----:B------:R-:W-:Y:S01]  /*b420*/  ISETP.LT.OR P6, PT, R0, 0x5a, P6 ;  /* 0x0000005a0000780c */ /* 0x000fe200037c1670 */
[----:B------:R-:W-:-:S03]  /*b430*/  IMAD.IADD R0, R21, 0x1, R2 ;  /* 0x0000000115007824 */ /* 0x000fc600078e0202 */
[----:B------:R-:W-:Y:S02]  /*b440*/  FSEL R165, R165, -INF , !P6 ;  /* 0xff800000a5a57808 */ /* 0x000fe40007000000 */
[----:B------:R-:W-:-:S13]  /*b450*/  LOP3.LUT P6, RZ, R16, 0x80000, RZ, 0xc0, !PT ;  /* 0x0008000010ff7812 */ /* 0x000fda00078cc0ff */
[----:B------:R-:W-:Y:S05]  /*b460*/  @!P6 BRA `(.L_x_4332) ;  /* 0x000000000054e947 */ /* 0x000fea0003800000 */
        /* <DEDUP_REMOVED lines=12> */
.L_x_4334:
[----:B------:R-:W-:-:S05]  /*b530*/  IMAD.U32 R21, RZ, RZ, UR43 ;  /* 0x0000002bff157e24 */ /* 0x000fca000f8e00ff */
[----:B------:R-:W-:-:S13]  /*b540*/  ISETP.NE.AND P6, PT, R21, 0x1, PT ;  /* 0x000000011500780c */ /* 0x000fda0003fc5270 */
[----:B------:R-:W0:Y:S02]  /*b550*/  @P6 LDC.64 R2, c[0x0][0x9e8] ;  /* 0x00027a00ff026b82 */ /* 0x000e240000000a00 */
[----:B0-----:R-:W-:-:S05]  /*b560*/  @P6 IMAD.HI.U32 R2, R13, R2, RZ ;  /* 0x000000020d026227 */ /* 0x001fca00078e00ff */
[----:B------:R-:W-:-:S07]  /*b570*/  @P6 SHF.R.U32.HI R13, RZ, R3, R2 ;  /* 0x00000003ff0d6219 */ /* 0x000fce0000011602 */
.L_x_4335:
[----:B------:R-:W-:Y:S05]  /*b580*/  BSYNC B0 ;  /* 0x0000000000007941 */ /* 0x000fea0003800000 */
.L_x_4333:
[----:B------:R-:W-:-:S05]  /*b590*/  IMAD R4, R13, R21, R4 ;  /* 0x000000150d047224 */ /* 0x000fca00078e0204 */
[----:B------:R-:W-:Y:S02]  /*b5a0*/  VIADDMNMX R0, R4, R21, R0, PT ;  /* 0x0000001504007246 */ /* 0x000fe40003800100 */
[----:B------:R-:W-:-:S07]  /*b5b0*/  VIMNMX R15, R15, R4, !PT ;  /* 0x000000040f0f7248 */ /* 0x000fce0007fe0100 */
.L_x_4332:
        /* <DEDUP_REMOVED lines=63> */
[----:B------:R-:W-:Y:S02]  /*b9b0*/  FMNMX.FTZ R3, R161, R2, !PT ;  /* 0x00000002a1037209 */ /* 0x000fe40007810000 */
[----:B------:R-:W-:Y:S02]  /*b9c0*/  FSEL R143, R143, -INF , !P1 ;  /* 0xff8000008f8f7808 */ /* 0x000fe40004800000 */
[----:B------:R-:W-:Y:S02]  /*b9d0*/  LOP3.LUT P1, RZ, R16, 0x1000, RZ, 0xc0, !PT ;  /* 0x0000100010ff7812 */ /* 0x000fe4000782c0ff */
[----:B------:R-:W-:-:S02]  /*b9e0*/  FMNMX.FTZ R2, R164, R3, !PT ;  /* 0x00000003a4027209 */ /* 0x000fc40007810000 */
[----:B------:R-:W-:Y:S02]  /*b9f0*/  ISETP.GT.AND P1, PT, R15, 0x30, !P1 ;  /* 0x000000300f00780c */ /* 0x000fe40004f24270 */
[----:B------:R-:W-:Y:S02]  /*ba00*/  FMNMX.FTZ R3, R165, R2, !PT ;  /* 0x00000002a5037209 */ /* 0x000fe40007810000 */
[----:B------:R-:W-:Y:S02]  /*ba10*/  ISETP.LT.OR P1, PT, R0, 0x31, P1 ;  /* 0x000000310000780c */ /* 0x000fe40000f21670 */
[----:B------:R-:W-:Y:S01]  /*ba20*/  LOP3.LUT P2, RZ, R16, 0x40, RZ, 0xc0, !PT ;  /* 0x0000004010ff7812 */ /* 0x000fe2000784c0ff */
[----:B------:R-:W0:Y:S01]  /*ba30*/  SHFL.BFLY PT, R2, R3, 0x2, 0x1f ;  /* 0x0c401f0003027f89 */ /* 0x000e2200000e0000 */
[----:B------:R-:W-:Y:S02]  /*ba40*/  FSEL R146, R146, -INF , !P1 ;  /* 0xff80000092927808 */ /* 0x000fe40004800000 */
[----:B------:R-:W-:-:S02]  /*ba50*/  LOP3.LUT P1, RZ, R16, 0x800, RZ, 0xc0, !PT ;  /* 0x0000080010ff7812 */ /* 0x000fc4000782c0ff */
[----:B------:R-:W-:Y:S02]  /*ba60*/  LOP3.LUT P6, RZ, R16, 0x20, RZ, 0xc0, !PT ;  /* 0x0000002010ff7812 */ /* 0x000fe400078cc0ff */
[C---:B------:R-:W-:Y:S02]  /*ba70*/  ISETP.GT.AND P1, PT, R15.reuse, 0x31, !P1 ;  /* 0x000000310f00780c */ /* 0x040fe40004f24270 */
[----:B------:R-:W-:Y:S02]  /*ba80*/  ISETP.GT.AND P3, PT, R15, 0x50, !P3 ;  /* 0x000000500f00780c */ /* 0x000fe40005f64270 */
[C---:B------:R-:W-:Y:S02]  /*ba90*/  ISETP.LT.OR P1, PT, R0.reuse, 0x32, P1 ;  /* 0x000000320000780c */ /* 0x040fe40000f21670 */
[----:B------:R-:W-:Y:S02]  /*baa0*/  ISETP.LT.OR P3, PT, R0, 0x51, P3 ;  /* 0x000000510000780c */ /* 0x000fe40001f61670 */
[----:B------:R-:W-:-:S02]  /*bab0*/  FSEL R147, R147, -INF , !P1 ;  /* 0xff80000093937808 */ /* 0x000fc40004800000 */
[----:B------:R-:W-:Y:S02]  /*bac0*/  LOP3.LUT P1, RZ, R16, 0x400, RZ, 0xc0, !PT ;  /* 0x0000040010ff7812 */ /* 0x000fe4000782c0ff */
[C---:B------:R-:W-:Y:S02]  /*bad0*/  ISETP.GT.AND P4, PT, R15.reuse, 0x51, !P4 ;  /* 0x000000510f00780c */ /* 0x040fe40006784270 */
[----:B------:R-:W-:Y:S02]  /*bae0*/  ISETP.GT.AND P1, PT, R15, 0x38, !P1 ;  /* 0x000000380f00780c */ /* 0x000fe40004f24270 */
[----:B------:R-:W-:Y:S02]  /*baf0*/  FSEL R162, R162, -INF , !P3 ;  /* 0xff800000a2a27808 */ /* 0x000fe40005800000 */
[----:B------:R-:W-:Y:S02]  /*bb00*/  ISETP.LT.OR P1, PT, R0, 0x39, P1 ;  /* 0x000000390000780c */ /* 0x000fe40000f21670 */
[----:B0-----:R-:W-:-:S02]  /*bb10*/  FMNMX.FTZ R20, R3, R2, !PT ;  /* 0x0000000203147209 */ /* 0x001fc40007810000 */
[----:B------:R-:W-:Y:S02]  /*bb20*/  FSEL R150, R150, -INF , !P1 ;  /* 0xff80000096967808 */ /* 0x000fe40004800000 */
[----:B------:R-:W-:Y:S01]  /*bb30*/  LOP3.LUT P1, RZ, R16, 0x200, RZ, 0xc0, !PT ;  /* 0x0000020010ff7812 */ /* 0x000fe2000782c0ff */
[----:B------:R-:W0:Y:S01]  /*bb40*/  SHFL.BFLY PT, R13, R20, 0x1, 0x1f ;  /* 0x0c201f00140d7f89 */ /* 0x000e2200000e0000 */
[C---:B------:R-:W-:Y:S02]  /*bb50*/  ISETP.GT.AND P5, PT, R15.reuse, 0x58, !P5 ;  /* 0x000000580f00780c */ /* 0x040fe40006fa4270 */
[----:B------:R-:W-:Y:S02]  /*bb60*/  ISETP.GT.AND P1, PT, R15, 0x39, !P1 ;  /* 0x000000390f00780c */ /* 0x000fe40004f24270 */
[C---:B------:R-:W-:Y:S02]  /*bb70*/  ISETP.LT.OR P4, PT, R0.reuse, 0x52, P4 ;  /* 0x000000520000780c */ /* 0x040fe40002781670 */
[----:B------:R-:W-:-:S02]  /*bb80*/  ISETP.LT.OR P1, PT, R0, 0x3a, P1 ;  /* 0x0000003a0000780c */ /* 0x000fc40000f21670 */
[----:B------:R-:W-:Y:S02]  /*bb90*/  ISETP.LT.OR P5, PT, R0, 0x59, P5 ;  /* 0x000000590000780c */ /* 0x000fe40002fa1670 */
[----:B------:R-:W-:Y:S02]  /*bba0*/  FSEL R151, R151, -INF , !P1 ;  /* 0xff80000097977808 */ /* 0x000fe40004800000 */
[----:B------:R-:W-:Y:S02]  /*bbb0*/  LOP3.LUT P1, RZ, R16, 0x100, RZ, 0xc0, !PT ;  /* 0x0000010010ff7812 */ /* 0x000fe4000782c0ff */
[----:B------:R-:W-:Y:S02]  /*bbc0*/  FSEL R163, R163, -INF , !P4 ;  /* 0xff800000a3a37808 */ /* 0x000fe40006000000 */
[----:B------:R-:W-:Y:S02]  /*bbd0*/  ISETP.GT.AND P1, PT, R15, 0x40, !P1 ;  /* 0x000000400f00780c */ /* 0x000fe40004f24270 */
[----:B------:R-:W-:-:S02]  /*bbe0*/  FSEL R166, R166, -INF , !P5 ;  /* 0xff800000a6a67808 */ /* 0x000fc40006800000 */
[----:B------:R-:W-:Y:S02]  /*bbf0*/  ISETP.LT.OR P1, PT, R0, 0x41, P1 ;  /* 0x000000410000780c */ /* 0x000fe40000f21670 */
[----:B0-----:R-:W-:Y:S02]  /*bc00*/  FMNMX.FTZ R4, R20, R13, !PT ;  /* 0x0000000d14047209 */ /* 0x001fe40007810000 */
[----:B------:R-:W-:Y:S02]  /*bc10*/  FSEL R154, R154, -INF , !P1 ;  /* 0xff8000009a9a7808 */ /* 0x000fe40004800000 */
[----:B------:R-:W-:Y:S01]  /*bc20*/  LOP3.LUT P1, RZ, R16, 0x80, RZ, 0xc0, !PT ;  /* 0x0000008010ff7812 */ /* 0x000fe2000782c0ff */
[----:B------:R-:W-:-:S03]  /*bc30*/  FMUL.FTZ R2, R4, UR10 ;  /* 0x0000000a04027c20 */ /* 0x000fc60008410000 */
[----:B------:R-:W-:-:S04]  /*bc40*/  ISETP.GT.AND P1, PT, R15, 0x41, !P1 ;  /* 0x000000410f00780c */ /* 0x000fc80004f24270 */
        /* <DEDUP_REMOVED lines=9> */
[C---:B------:R-:W-:Y:S02]  /*bce0*/  ISETP.GT.AND P1, PT, R15.reuse, RZ, !P6 ;  /* 0x000000ff0f00720c */ /* 0x040fe40007724270 */
        /* <DEDUP_REMOVED lines=58> */
[----:B------:R-:W-:Y:S02]  /*c090*/  FMNMX.FTZ R3, R163, R20, !PT ;  /* 0x00000014a3037209 */ /* 0x000fe40007810000 */
[----:B------:R-:W-:Y:S01]  /*c0a0*/  FSEL R20, R4, RZ, P1 ;  /* 0x000000ff04147208 */ /* 0x000fe20000800000 */
[----:B------:R-:W-:Y:S01]  /*c0b0*/  MUFU.EX2 R121, R121 ;  /* 0x0000007900797308 */ /* 0x000fe20000000800 */
[----:B------:R-:W-:-:S03]  /*c0c0*/  FMNMX.FTZ R0, R166, R3, !PT ;  /* 0x00000003a6007209 */ /* 0x000fc60007810000 */
[----:B------:R-:W-:Y:S01]  /*c0d0*/  FADD.FTZ R20, -R20, R11 ;  /* 0x0000000b14147221 */ /* 0x000fe20000010100 */
        /* <DEDUP_REMOVED lines=12> */
[----:B------:R-:W-:-:S06]  /*c1a0*/  FMUL.FTZ R0, R20, UR10 ;  /* 0x0000000a14007c20 */ /* 0x000fcc0008410000 */
[----:B------:R-:W-:Y:S01]  /*c1b0*/  MUFU.EX2 R176, R176 ;  /* 0x000000b000b07308 */ /* 0x000fe20000000800 */
[C---:B------:R-:W-:Y:S01]  /*c1c0*/  FSETP.NEU.FTZ.AND P1, PT, R3.reuse, -INF , PT ;  /* 0xff8000000300780b */ /* 0x040fe20003f3d000 */
[----:B------:R-:W-:-:S05]  /*c1d0*/  FMUL.FTZ R120, R3, UR10 ;  /* 0x0000000a03787c20 */ /* 0x000fca0008410000 */
[----:B------:R-:W-:Y:S01]  /*c1e0*/  FSEL R20, R120, RZ, P1 ;  /* 0x000000ff78147208 */ /* 0x000fe20000800000 */
[----:B------:R-:W0:Y:S04]  /*c1f0*/  MUFU.EX2 R0, R0 ;  /* 0x0000000000007308 */ /* 0x000e280000000800 */
        /* <DEDUP_REMOVED lines=10> */
[----:B------:R-:W-:Y:S01]  /*c2a0*/  FMUL.FTZ R123, R123, UR10 ;  /* 0x0000000a7b7b7c20 */ /* 0x000fe20008410000 */
[--C-:B------:R-:W-:Y:S01]  /*c2b0*/  FFMA.FTZ R126, R135, UR10, -R20.reuse ;  /* 0x0000000a877e7c23 */ /* 0x100fe20008010814 */
[--C-:B------:R-:W-:Y:S01]  /*c2c0*/  FFMA.FTZ R181, R138, UR10, -R20.reuse ;  /* 0x0000000a8ab57c23 */ /* 0x100fe20008010814 */
[----:B0-----:R-:W-:Y:S01]  /*c2d0*/  FFMA.FTZ R127, R0, R10, R13 ;  /* 0x0000000a007f7223 */ /* 0x001fe2000001000d */
[--C-:B------:R-:W-:Y:S01]  /*c2e0*/  FFMA.FTZ R128, R139, UR10, -R20.reuse ;  /* 0x0000000a8b807c23 */ /* 0x100fe20008010814 */
[----:B------:R-:W-:Y:S01]  /*c2f0*/  MUFU.EX2 R189, R189 ;  /* 0x000000bd00bd7308 */ /* 0x000fe20000000800 */
[--C-:B------:R-:W-:Y:S01]  /*c300*/  FFMA.FTZ R183, R142, UR10, -R20.reuse ;  /* 0x0000000a8eb77c23 */ /* 0x100fe20008010814 */
[----:B------:R-:W-:Y:S01]  /*c310*/  FADD.FTZ R127, R188, R127 ;  /* 0x0000007fbc7f7221 */ /* 0x000fe20000010000 */
[--C-:B------:R-:W-:Y:S01]  /*c320*/  FFMA.FTZ R12, R143, UR10, -R20.reuse ;  /* 0x0000000a8f0c7c23 */ /* 0x100fe20008010814 */
[--C-:B------:R-:W-:Y:S01]  /*c330*/  FFMA.FTZ R177, R146, UR10, -R20.reuse ;  /* 0x0000000a92b17c23 */ /* 0x100fe20008010814 */
[--C-:B------:R-:W-:Y:S01]  /*c340*/  FFMA.FTZ R130, R147, UR10, -R20.reuse ;  /* 0x0000000a93827c23 */ /* 0x100fe20008010814 */
[----:B------:R-:W-:Y:S01]  /*c350*/  FADD.FTZ R134, R190, R127 ;  /* 0x0000007fbe867221 */ /* 0x000fe20000010000 */
[--C-:B------:R-:W-:Y:S01]  /*c360*/  FFMA.FTZ R179, R150, UR10, -R20.reuse ;  /* 0x0000000a96b37c23 */ /* 0x100fe20008010814 */
[----:B------:R0:W1:Y:S01]  /*c370*/  MUFU.EX2 R2, R123 ;  /* 0x0000007b00027308 */ /* 0x0000620000000800 */
[--C-:B------:R-:W-:Y:S01]  /*c380*/  FFMA.FTZ R132, R151, UR10, -R20.reuse ;  /* 0x0000000a97847c23 */ /* 0x100fe20008010814 */
[--C-:B------:R-:W-:Y:S01]  /*c390*/  FFMA.FTZ R173, R154, UR10, -R20.reuse ;  /* 0x0000000a9aad7c23 */ /* 0x100fe20008010814 */
[--C-:B------:R-:W-:Y:S01]  /*c3a0*/  FFMA.FTZ R175, R158, UR10, -R20.reuse ;  /* 0x0000000a9eaf7c23 */ /* 0x100fe20008010814 */
[--C-:B------:R-:W-:Y:S01]  /*c3b0*/  FFMA.FTZ R162, R162, UR10, -R20.reuse ;  /* 0x0000000aa2a27c23 */ /* 0x100fe20008010814 */
[--C-:B------:R-:W-:Y:S01]  /*c3c0*/  FFMA.FTZ R163, R163, UR10, -R20.reuse ;  /* 0x0000000aa3a37c23 */ /* 0x100fe20008010814 */
[----:B------:R-:W-:-:S02]  /*c3d0*/  FFMA.FTZ R166, R166, UR10, -R20 ;  /* 0x0000000aa6a67c23 */ /* 0x000fc40008010814 */
[----:B------:R-:W2:Y:S01]  /*c3e0*/  MUFU.EX2 R191, R191 ;  /* 0x000000bf00bf7308 */ /* 0x000ea20000000800 */
[----:B0-----:R-:W-:-:S04]  /*c3f0*/  FADD.FTZ R123, R21, R134 ;  /* 0x00000086157b7221 */ /* 0x001fc80000010000 */
[----:B------:R-:W-:-:S03]  /*c400*/  FADD.FTZ R134, R184, R123 ;  /* 0x0000007bb8867221 */ /* 0x000fc60000010000 */
[----:B------:R-:W0:Y:S01]  /*c410*/  MUFU.EX2 R122, R122 ;  /* 0x0000007a007a7308 */ /* 0x000e220000000800 */
[----:B-1----:R-:W-:Y:S01]  /*c420*/  FFMA.FTZ R5, R2, R5, R189 ;  /* 0x0000000502057223 */ /* 0x002fe200000100bd */
[----:B------:R-:W-:Y:S01]  /*c430*/  FADD.FTZ R123, R121, R134 ;  /* 0x00000086797b7221 */ /* 0x000fe20000010000 */
[----:B------:R-:W-:Y:S02]  /*c440*/  FFMA.FTZ R134, R155, UR10, -R20 ;  /* 0x0000000a9b867c23 */ /* 0x000fe40008010814 */
[----:B------:R-:W-:Y:S01]  /*c450*/  FADD.FTZ R10, R120, R5 ;  /* 0x00000005780a7221 */ /* 0x000fe20000010000 */
[----:B------:R-:W-:Y:S02]  /*c460*/  FADD.FTZ R136, R186, R123 ;  /* 0x0000007bba887221 */ /* 0x000fe40000010000 */
[----:B------:R-:W1:Y:S01]  /*c470*/  MUFU.EX2 R185, R185 ;  /* 0x000000b900b97308 */ /* 0x000e620000000800 */
[----:B--2---:R-:W-:Y:S01]  /*c480*/  FADD.FTZ R5, R191, R10 ;  /* 0x0000000abf057221 */ /* 0x004fe20000010000 */
[----:B------:R-:W-:-:S04]  /*c490*/  FADD.FTZ R123, R125, R136 ;  /* 0x000000887d7b7221 */ /* 0x000fc80000010000 */
[----:B------:R-:W-:Y:S02]  /*c4a0*/  FADD.FTZ R136, R180, R123 ;  /* 0x0000007bb4887221 */ /* 0x000fe40000010000 */
[----:B------:R-:W2:Y:S01]  /*c4b0*/  MUFU.EX2 R124, R124 ;  /* 0x0000007c007c7308 */ /* 0x000ea20000000800 */
[----:B0-----:R-:W-:Y:S01]  /*c4c0*/  FADD.FTZ R10, R122, R5 ;  /* 0x000000057a0a7221 */ /* 0x001fe20000010000 */
[----:B------:R-:W-:Y:S01]  /*c4d0*/  FADD.FTZ R123, R129, R136 ;  /* 0x00000088817b7221 */ /* 0x000fe20000010000 */
[--C-:B------:R-:W-:Y:S01]  /*c4e0*/  FFMA.FTZ R136, R159, UR10, -R20.reuse ;  /* 0x0000000a9f887c23 */ /* 0x100fe20008010814 */
[----:B------:R-:W-:Y:S02]  /*c4f0*/  FFMA.FTZ R20, R167, UR10, -R20 ;  /* 0x0000000aa7147c23 */ /* 0x000fe40008010814 */
        /* <DEDUP_REMOVED lines=59> */
[----:B------:R-:W-:Y:S01]  /*c8b0*/  FADD.FTZ R10, R11, R10 ;  /* 0x0000000a0b0a7221 */ /* 0x000fe20000010000 */
[----:B--2---:R-:W-:-:S04]  /*c8c0*/  FADD.FTZ R5, R166, R5 ;  /* 0x00000005a6057221 */ /* 0x004fc80000010000 */
[----:B0-----:R-:W-:Y:S01]  /*c8d0*/  FADD.FTZ R5, R20, R5 ;  /* 0x0000000514057221 */ /* 0x001fe20000010000 */
[----:B------:R-:W-:Y:S06]  /*c8e0*/  @!P0 BRA `(.L_x_4336) ;  /* 0x0000000000048947 */ /* 0x000fec0003800000 */
[----:B------:R-:W-:Y:S01]  /*c8f0*/  BPT.TRAP 0x1 ;  /* 0x000000040000795c */ /* 0x000fe20000300000 */
.L_x_4336:
        /* <DEDUP_REMOVED lines=34> */
.L_x_4318:
        /* <DEDUP_REMOVED lines=99> */
.L_x_4338:
[----:B------:R-:W-:Y:S01]  /*d150*/  ULEA UR5, UR39, UR40, 0x3 ;  /* 0x0000002827057291 */ /* 0x000fe2000f8e183f */
[----:B------:R-:W-:-:S05]  /*d160*/  IMAD.U32 R0, RZ, RZ, UR38 ;  /* 0x00000026ff007e24 */ /* 0x000fca000f8e00ff */
[----:B------:R-:W-:-:S04]  /*d170*/  SHF.L.U32 R0, R0, 0x1f, RZ ;  /* 0x0000001f00007819 */ /* 0x000fc800000006ff */
[----:B------:R0:W1:Y:S01]  /*d180*/  SYNCS.PHASECHK.TRANS64.TRYWAIT P1, [UR5+0x30850], R0 ;  /* 0x03085000ff0075a7 */ /* 0x0000620008020145 */
[----:B------:R-:W-:Y:S05]  /*d190*/  @!P0 BRA `(.L_x_4339) ;  /* 0x0000000000048947 */ /* 0x000fea0003800000 */
[----:B------:R-:W-:Y:S01]  /*d1a0*/  BPT.TRAP 0x1 ;  /* 0x000000040000795c */ /* 0x000fe20000300000 */
.L_x_4339:
[----:B-1----:R-:W-:Y:S05]  /*d1b0*/  @P1 BRA `(.L_x_4340) ;  /* 0x0000000000081947 */ /* 0x002fea0003800000 */
[----:B------:R-:W1:Y:S02]  /*d1c0*/  SYNCS.PHASECHK.TRANS64.TRYWAIT P1, [UR5+0x30850], R0 ;  /* 0x03085000ff0075a7 */ /* 0x000e640008020145 */
[----:B-1----:R-:W-:Y:S05]  /*d1d0*/  @!P1 BRA `(.L_x_4341) ;  /* 0x0000007400d89947 */ /* 0x002fea0003800000 */
.L_x_4340:
        /* <DEDUP_REMOVED lines=10> */
[----:B------:R-:W-:-:S07]  /*d280*/  UIMAD UR4, UR39, 0x900, UR4 ;  /* 0x00000900270478a4 */ /* 0x000fce000f8e0204 */
[----:B------:R-:W-:Y:S02]  /*d290*/  UMOV UR6, UR4 ;  /* 0x0000000400067c82 */ /* 0x000fe40008000000 */
[----:B------:R-:W-:Y:S01]  /*d2a0*/  HGMMA.64x192x16.F32 R24, R188, gdesc[UR4].tnspB, R24, gsb0 ;  /* 0x42e00004bc187df0 */ /* 0x000fe20008000818 */
        /* <DEDUP_REMOVED lines=39> */
[----:B------:R-:W-:Y:S01]  /*d520*/  UIADD3 UR4, UR4, 0x280, URZ ;  /* 0x0000028004047890 */ /* 0x000fe2000fffe03f */
[----:B------:R-:W-:Y:S02]  /*d530*/  WARPGROUP.DEPBAR.LE gsb0, 0x0 ;  /* 0x00008000000079c5 */ /* 0x000fe40000010000 */
[----:B------:R-:W-:-:S14]  /*d540*/  WARPGROUP.ARRIVE ;  /* 0x00000000000079c5 */ /* 0x000fdc0000000000 */
        /* <DEDUP_REMOVED lines=9> */
.L_x_4342:
[----:B------:R-:W-:Y:S01]  /*d5e0*/  R2UR UR6, R197 ;  /* 0x00000000c50672ca */ /* 0x000fe200000e0000 */
[----:B------:R-:W-:Y:S01]  /*d5f0*/  UIADD3 UR4, UR5, 0x30860, URZ ;  /* 0x0003086005047890 */ /* 0x000fe2000fffe03f */
[-C--:B------:R-:W-:Y:S01]  /*d600*/  FMUL.FTZ R137, R91, R17.reuse ;  /* 0x000000115b897220 */ /* 0x080fe20000410000 */
[----:B------:R-:W-:Y:S01]  /*d610*/  UIADD3 UR39, UR39, 0x1, URZ ;  /* 0x0000000127277890 */ /* 0x000fe2000fffe03f */
[-C--:B------:R-:W-:Y:S01]  /*d620*/  FMUL.FTZ R91, R94, R17.reuse ;  /* 0x000000115e5b7220 */ /* 0x080fe20000410000 */
[----:B------:R-:W-:Y:S01]  /*d630*/  UPRMT UR4, UR61, 0x654, UR4 ;  /* 0x000006543d047896 */ /* 0x000fe20008000004 */
[----:B------:R-:W-:Y:S01]  /*d640*/  FMUL.FTZ R94, R95, R17 ;  /* 0x000000115f5e7220 */ /* 0x000fe20000410000 */
[----:B------:R-:W-:Y:S01]  /*d650*/  UISETP.NE.AND UP0, UPT, UR39, 0x2, UPT ;  /* 0x000000022700788c */ /* 0x000fe2000bf05270 */
[----:B------:R-:W-:Y:S01]  /*d660*/  FMUL.FTZ R4, R24, R5 ;  /* 0x0000000518047220 */ /* 0x000fe20000410000 */
[----:B------:R-:W-:Y:S01]  /*d670*/  FMUL.FTZ R95, R99, R17 ;  /* 0x00000011635f7220 */ /* 0x000fe20000410000 */
[-C--:B------:R-:W-:Y:S01]  /*d680*/  FMUL.FTZ R25, R25, R5.reuse ;  /* 0x0000000519197220 */ /* 0x080fe20000410000 */
[-C--:B------:R-:W-:Y:S01]  /*d690*/  FMUL.FTZ R6, R28, R5.reuse ;  /* 0x000000051c067220 */ /* 0x080fe20000410000 */
[-C--:B------:R-:W-:Y:S01]  /*d6a0*/  FMUL.FTZ R7, R29, R5.reuse ;  /* 0x000000051d077220 */ /* 0x080fe20000410000 */
[----:B------:R-:W-:Y:S01]  /*d6b0*/  UIADD3 UR6, UR6, 0x1, URZ ;  /* 0x0000000106067890 */ /* 0x000fe2000fffe03f */
[----:B------:R-:W-:Y:S01]  /*d6c0*/  SYNCS.ARRIVE.TRANS64.RED.A1T0 RZ, [UR4], RZ ;  /* 0x000000ffffff79a7 */ /* 0x000fe20008100404 */
        /* <DEDUP_REMOVED lines=93> */
.L_x_4264:
        /* <DEDUP_REMOVED lines=12> */
[----:B------:R-:W-:Y:S01]  /*dd60*/  F2FP.F16.F32.PACK_AB R6, R7, R6 ;  /* 0x000000060706723e */ /* 0x000fe200000000ff */
[----:B------:R-:W-:Y:S01]  /*dd70*/  ULDC.64 UR8, c[0x0][0xb90] ;  /* 0x0002e40000087ab9 */ /* 0x000fe20000000a00 */
[----:B------:R-:W-:Y:S02]  /*dd80*/  F2FP.F16.F32.PACK_AB R7, R152, R33 ;  /* 0x000000219807723e */ /* 0x000fe400000000ff */
[----:B------:R-:W-:Y:S02]  /*dd90*/  F2FP.F16.F32.PACK_AB R4, R25, R4 ;  /* 0x000000041904723e */ /* 0x000fe400000000ff */
[----:B------:R-:W-:Y:S02]  /*dda0*/  R2UR UR11, R194 ;  /* 0x00000000c20b72ca */ /* 0x000fe400000e0000 */
[----:B------:R-:W-:-:S02]  /*ddb0*/  R2UR UR13, R195 ;  /* 0x00000000c30d72ca */ /* 0x000fc400000e0000 */
[----:B------:R-:W-:Y:S02]  /*ddc0*/  F2FP.F16.F32.PACK_AB R5, R150, R5 ;  /* 0x000000059605723e */ /* 0x000fe400000000ff */
[----:B------:R-:W-:Y:S02]  /*ddd0*/  F2FP.F16.F32.PACK_AB R10, R11, R10 ;  /* 0x0000000a0b0a723e */ /* 0x000fe400000000ff */
[----:B------:R-:W-:Y:S02]  /*dde0*/  F2FP.F16.F32.PACK_AB R8, R15, R8 ;  /* 0x000000080f08723e */ /* 0x000fe400000000ff */
[----:B------:R-:W-:Y:S02]  /*ddf0*/  F2FP.F16.F32.PACK_AB R11, R146, R131 ;  /* 0x00000083920b723e */ /* 0x000fe400000000ff */
[----:B------:R-:W-:Y:S01]  /*de00*/  F2FP.F16.F32.PACK_AB R12, R13, R12 ;  /* 0x0000000c0d0c723e */ /* 0x000fe200000000ff */
[----:B------:R-:W-:Y:S01]  /*de10*/  USHF.R.S32.HI UR10, URZ, 0x1f, UR11 ;  /* 0x0000001f3f0a7899 */ /* 0x000fe2000801140b */
[----:B------:R-:W-:Y:S01]  /*de20*/  F2FP.F16.F32.PACK_AB R13, R145, R130 ;  /* 0x00000082910d723e */ /* 0x000fe200000000ff */
[----:B------:R-:W-:Y:S01]  /*de30*/  UIMAD.WIDE.U32 UR6, UR11, UR8, URZ ;  /* 0x000000080b0672a5 */ /* 0x000fe2000f8e003f */
[----:B------:R-:W-:Y:S01]  /*de40*/  F2FP.F16.F32.PACK_AB R14, R53, R14 ;  /* 0x0000000e350e723e */ /* 0x000fe200000000ff */
[----:B------:R-:W-:Y:S01]  /*de50*/  UIMAD UR5, UR10, UR8, URZ ;  /* 0x000000080a0572a4 */ /* 0x000fe2000f8e023f */
[----:B------:R-:W-:Y:S01]  /*de60*/  F2FP.F16.F32.PACK_AB R15, R144, R129 ;  /* 0x00000081900f723e */ /* 0x000fe200000000ff */
[----:B------:R-:W-:Y:S01]  /*de70*/  USHF.R.S32.HI UR12, URZ, 0x1f, UR13 ;  /* 0x0000001f3f0c7899 */ /* 0x000fe2000801140d */
[----:B------:R-:W-:Y:S01]  /*de80*/  F2FP.F16.F32.PACK_AB R24, R57, R24 ;  /* 0x000000183918723e */ /* 0x000fe200000000ff */
[----:B------:R-:W-:Y:S01]  /*de90*/  UIMAD UR5, UR11, UR9, UR5 ;  /* 0x000000090b0572a4 */ /* 0x000fe2000f8e0205 */
[----:B------:R-:W-:-:S02]  /*dea0*/  F2FP.F16.F32.PACK_AB R88, R89, R88 ;  /* 0x000000585958723e */ /* 0x000fc400000000ff */
[----:B------:R-:W-:Y:S02]  /*deb0*/  MOV R48, R17 ;  /* 0x0000001100307202 */ /* 0x000fe40000000f00 */
[----:B0-----:R-:W-:Y:S01]  /*dec0*/  MOV R49, R20 ;  /* 0x0000001400317202 */ /* 0x001fe20000000f00 */
[----:B------:R-:W-:Y:S01]  /*ded0*/  ULDC.64 UR8, c[0x0][0xb98] ;  /* 0x0002e60000087ab9 */ /* 0x000fe20000000a00 */
[----:B------:R-:W-:Y:S01]  /*dee0*/  UIADD3 UR7, UR7, UR5, URZ ;  /* 0x0000000507077290 */ /* 0x000fe2000fffe03f */
[----:B------:R-:W-:Y:S01]  /*def0*/  F2FP.F16.F32.PACK_AB R89, R137, R90 ;  /* 0x0000005a8959723e */ /* 0x000fe200000000ff */
[----:B------:R-:W-:Y:S01]  /*df00*/  UIMAD UR5, UR12, UR8, URZ ;  /* 0x000000080c0572a4 */ /* 0x000fe2000f8e023f */
[--C-:B------:R-:W-:Y:S01]  /*df10*/  IMAD.WIDE R46, R202, 0x2, R48.reuse ;  /* 0x00000002ca2e7825 */ /* 0x100fe200078e0230 */
[----:B------:R-:W-:Y:S01]  /*df20*/  UIMAD.WIDE.U32 UR6, UR13, UR8, UR6 ;  /* 0x000000080d0672a5 */ /* 0x000fe2000f8e0006 */
[----:B------:R-:W-:Y:S01]  /*df30*/  F2FP.F16.F32.PACK_AB R96, R97, R96 ;  /* 0x000000606160723e */ /* 0x000fe200000000ff */
[----:B------:R-:W-:Y:S01]  /*df40*/  UIMAD UR5, UR13, UR9, UR5 ;  /* 0x000000090d0572a4 */ /* 0x000fe2000f8e0205 */
[----:B------:R-:W-:Y:S01]  /*df50*/  IMAD.WIDE R48, R21, 0x2, R48 ;  /* 0x0000000215307825 */ /* 0x000fe200078e0230 */
[C---:B------:R-:W-:Y:S01]  /*df60*/  IADD3 R27, P5, R46.reuse, 0x8060, RZ ;  /* 0x000080602e1b7810 */ /* 0x040fe20007fbe0ff */
[----:B------:R-:W-:Y:S01]  /*df70*/  ULDC.64 UR8, c[0x0][0xae8] ;  /* 0x0002ba0000087ab9 */ /* 0x000fe20000000a00 */
[----:B------:R-:W-:-:S02]  /*df80*/  LOP3.LUT R21, R46, 0x380, RZ, 0xc0, !PT ;  /* 0x000003802e157812 */ /* 0x000fc400078ec0ff */
[----:B------:R-:W-:Y:S02]  /*df90*/  LOP3.LUT R26, R27, 0x380, RZ, 0xc0, !PT ;  /* 0x000003801b1a7812 */ /* 0x000fe400078ec0ff */
[----:B------:R-:W-:Y:S02]  /*dfa0*/  IADD3 R43, P0, R46, 0x8020, RZ ;  /* 0x000080202e2b7810 */ /* 0x000fe40007f1e0ff */
[----:B------:R-:W-:Y:S02]  /*dfb0*/  SHF.R.U64 R26, R26, 0x3, RZ ;  /* 0x000000031a1a7819 */ /* 0x000fe400000012ff */
[C---:B------:R-:W-:Y:S01]  /*dfc0*/  IADD3 R45, P6, R46.reuse, 0x8040, RZ ;  /* 0x000080402e2d7810 */ /* 0x040fe20007fde0ff */
[--C-:B------:R-:W-:Y:S01]  /*dfd0*/  IMAD.X R55, RZ, RZ, R47.reuse, P0 ;  /* 0x000000ffff377224 */ /* 0x100fe200000e062f */
[----:B------:R-:W-:Y:S02]  /*dfe0*/  IADD3 R30, P1, R46, 0x8000, RZ ;  /* 0x000080002e1e7810 */ /* 0x000fe40007f3e0ff */
[----:B------:R-:W-:Y:S01]  /*dff0*/  SHF.R.U64 R21, R21, 0x3, RZ ;  /* 0x0000000315157819 */ /* 0x000fe200000012ff */
[--C-:B------:R-:W-:Y:S01]  /*e000*/  IMAD.X R51, RZ, RZ, R47.reuse, P6 ;  /* 0x000000ffff337224 */ /* 0x100fe200030e062f */
[----:B------:R-:W-:Y:S01]  /*e010*/  LOP3.LUT R32, R43, 0x380, RZ, 0xc0, !PT ;  /* 0x000003802b207812 */ /* 0x000fe200078ec0ff */
[--C-:B------:R-:W-:Y:S01]  /*e020*/  IMAD.X R59, RZ, RZ, R47.reuse, P1 ;  /* 0x000000ffff3b7224 */ /* 0x100fe200008e062f */
[----:B------:R-:W-:Y:S01]  /*e030*/  LOP3.LUT R26, R26, R27, RZ, 0x3c, !PT ;  /* 0x0000001b1a1a7212 */ /* 0x000fe200078e3cff */
        /* <DEDUP_REMOVED lines=13> */
[----:B------:R-:W-:Y:S01]  /*e110*/  LOP3.LUT R46, R21, R46, RZ, 0x3c, !PT ;  /* 0x0000002e152e7212 */ /* 0x000fe200078e3cff */
[--C-:B------:R-:W-:Y:S01]  /*e120*/  IMAD.X R83, RZ, RZ, R47.reuse, P0 ;  /* 0x000000ffff537224 */ /* 0x100fe200000e062f */
[----:B------:R-:W-:Y:S01]  /*e130*/  SHF.R.U64 R32, R32, 0x3, RZ ;  /* 0x0000000320207819 */ /* 0x000fe200000012ff */
[----:B------:R-:W-:Y:S01]  /*e140*/  IMAD.X R87, RZ, RZ, R47, P1 ;  /* 0x000000ffff577224 */ /* 0x000fe200008e062f */
[----:B------:R-:W-:-:S02]  /*e150*/  LOP3.LUT R21, R30, 0x380, RZ, 0xc0, !PT ;  /* 0x000003801e157812 */ /* 0x000fc400078ec0ff */
[----:B------:R-:W-:Y:S02]  /*e160*/  LOP3.LUT R54, R32, R43, RZ, 0x3c, !PT ;  /* 0x0000002b20367212 */ /* 0x000fe400078e3cff */
[----:B------:R-:W-:Y:S02]  /*e170*/  LOP3.LUT R20, R41, 0x380, RZ, 0xc0, !PT ;  /* 0x0000038029147812 */ /* 0x000fe400078ec0ff */
[----:B------:R-:W-:Y:S02]  /*e180*/  SHF.R.U64 R21, R21, 0x3, RZ ;  /* 0x0000000315157819 */ /* 0x000fe400000012ff */
[----:B------:R-:W-:Y:S02]  /*e190*/  LOP3.LUT R32, R39, 0x380, RZ, 0xc0, !PT ;  /* 0x0000038027207812 */ /* 0x000fe400078ec0ff */
[----:B------:R-:W-:Y:S02]  /*e1a0*/  SHF.R.U64 R20, R20, 0x3, RZ ;  /* 0x0000000314147819 */ /* 0x000fe400000012ff */
[----:B------:R-:W-:-:S02]  /*e1b0*/  LOP3.LUT R58, R21, R30, RZ, 0x3c, !PT ;  /* 0x0000001e153a7212 */ /* 0x000fc400078e3cff */
[----:B------:R-:W-:Y:S02]  /*e1c0*/  SHF.R.U64 R32, R32, 0x3, RZ ;  /* 0x0000000320207819 */ /* 0x000fe400000012ff */
[----:B------:R-:W-:Y:S02]  /*e1d0*/  LOP3.LUT R21, R28, 0x380, RZ, 0xc0, !PT ;  /* 0x000003801c157812 */ /* 0x000fe400078ec0ff */
[----:B------:R-:W-:Y:S02]  /*e1e0*/  LOP3.LUT R62, R20, R41, RZ, 0x3c, !PT ;  /* 0x00000029143e7212 */ /* 0x000fe400078e3cff */
[----:B------:R-:W-:Y:S02]  /*e1f0*/  LOP3.LUT R70, R32, R39, RZ, 0x3c, !PT ;  /* 0x0000002720467212 */ /* 0x000fe400078e3cff */
[----:B------:R-:W-:Y:S02]  /*e200*/  LOP3.LUT R20, R29, 0x380, RZ, 0xc0, !PT ;  /* 0x000003801d147812 */ /* 0x000fe400078ec0ff */
[----:B------:R-:W-:-:S02]  /*e210*/  SHF.R.U64 R21, R21, 0x3, RZ ;  /* 0x0000000315157819 */ /* 0x000fc400000012ff */
[----:B------:R-:W-:Y:S02]  /*e220*/  LOP3.LUT R32, R35, 0x380, RZ, 0xc0, !PT ;  /* 0x0000038023207812 */ /* 0x000fe400078ec0ff */
[----:B------:R-:W-:Y:S02]  /*e230*/  LOP3.LUT R34, R45, 0x380, RZ, 0xc0, !PT ;  /* 0x000003802d227812 */ /* 0x000fe400078ec0ff */
[----:B------:R-:W-:Y:S02]  /*e240*/  SHF.R.U64 R20, R20, 0x3, RZ ;  /* 0x0000000314147819 */ /* 0x000fe400000012ff */
[----:B------:R-:W-:Y:S02]  /*e250*/  LOP3.LUT R78, R21, R28, RZ, 0x3c, !PT ;  /* 0x0000001c154e7212 */ /* 0x000fe400078e3cff */
[----:B------:R-:W-:Y:S02]  /*e260*/  SHF.R.U64 R32, R32, 0x3, RZ ;  /* 0x0000000320207819 */ /* 0x000fe400000012ff */
[----:B------:R-:W-:-:S02]  /*e270*/  IADD3 R21, P4, R48, 0x1000, RZ ;  /* 0x0000100030157810 */ /* 0x000fc40007f9e0ff */
[----:B------:R-:W-:Y:S02]  /*e280*/  SHF.R.U64 R34, R34, 0x3, RZ ;  /* 0x0000000322227819 */ /* 0x000fe400000012ff */
[----:B------:R-:W-:Y:S02]  /*e290*/  LOP3.LUT R66, R20, R29, RZ, 0x3c, !PT ;  /* 0x0000001d14427212 */ /* 0x000fe400078e3cff */
[----:B------:R-:W-:Y:S02]  /*e2a0*/  LOP3.LUT R82, R32, R35, RZ, 0x3c, !PT ;  /* 0x0000002320527212 */ /* 0x000fe400078e3cff */
[----:B------:R-:W-:Y:S02]  /*e2b0*/  LOP3.LUT R20, R21, 0x380, RZ, 0xc0, !PT ;  /* 0x0000038015147812 */ /* 0x000fe400078ec0ff */
[----:B------:R-:W-:Y:S02]  /*e2c0*/  IADD3 R35, P0, R48, 0x5000, RZ ;  /* 0x0000500030237810 */ /* 0x000fe40007f1e0ff */
[----:B------:R-:W-:-:S02]  /*e2d0*/  LOP3.LUT R50, R34, R45, RZ, 0x3c, !PT ;  /* 0x0000002d22327212 */ /* 0x000fc400078e3cff */
[----:B------:R-:W-:Y:S02]  /*e2e0*/  SHF.R.U64 R20, R20, 0x3, RZ ;  /* 0x0000000314147819 */ /* 0x000fe400000012ff */
[----:B------:R-:W-:Y:S02]  /*e2f0*/  LOP3.LUT R34, R35, 0x380, RZ, 0xc0, !PT ;  /* 0x0000038023227812 */ /* 0x000fe400078ec0ff */
[----:B------:R-:W-:Y:S02]  /*e300*/  LOP3.LUT R20, R20, R21, RZ, 0x3c, !PT ;  /* 0x0000001514147212 */ /* 0x000fe400078e3cff */
[----:B------:R-:W-:Y:S02]  /*e310*/  SHF.R.U64 R34, R34, 0x3, RZ ;  /* 0x0000000322227819 */ /* 0x000fe400000012ff */
[----:B------:R-:W-:Y:S02]  /*e320*/  IADD3 R21, P1, R48, 0x4000, RZ ;  /* 0x0000400030157810 */ /* 0x000fe40007f3e0ff */
[----:B------:R-:W-:Y:S01]  /*e330*/  LOP3.LUT R34, R34, R35, RZ, 0x3c, !PT ;  /* 0x0000002322227212 */ /* 0x000fe200078e3cff */
[--C-:B------:R-:W-:Y:S01]  /*e340*/  IMAD.X R35, RZ, RZ, R49.reuse, P0 ;  /* 0x000000ffff237224 */ /* 0x100fe200000e0631 */
[----:B------:R-:W-:Y:S01]  /*e350*/  MOV R151, R46 ;  /* 0x0000002e00977202 */ /* 0x000fe20000000f00 */
[----:B------:R-:W-:Y:S01]  /*e360*/  IMAD.X R33, RZ, RZ, R49, P1 ;  /* 0x000000ffff217224 */ /* 0x000fe200008e0631 */
[----:B------:R-:W-:Y:S01]  /*e370*/  IADD3 R46, P0, R48, 0xb000, RZ ;  /* 0x0000b000302e7810 */ /* 0x000fe20007f1e0ff */
[----:B------:R-:W-:Y:S01]  /*e380*/  BAR.SYNC.DEFER_BLOCKING 0x1, 0x100 ;  /* 0x0044000000007b1d */ /* 0x000fe20000010000 */
[----:B-1----:R-:W-:-:S02]  /*e390*/  ISETP.NE.AND P1, PT, R52, 0x1, PT ;  /* 0x000000013400780c */ /* 0x002fc40003f25270 */
[----:B------:R-:W-:Y:S01]  /*e3a0*/  LOP3.LUT R25, R46, 0x380, RZ, 0xc0, !PT ;  /* 0x000003802e197812 */ /* 0x000fe200078ec0ff */
[----:B------:R-:W-:Y:S01]  /*e3b0*/  IMAD.X R47, RZ, RZ, R49, P0 ;  /* 0x000000ffff2f7224 */ /* 0x000fe200000e0631 */
[----:B------:R-:W-:Y:S01]  /*e3c0*/  MOV R103, R26 ;  /* 0x0000001a00677202 */ /* 0x000fe20000000f00 */
[----:B------:R-:W-:Y:S01]  /*e3d0*/  VIADD R26, R19, UR41 ;  /* 0x00000029131a7c36 */ /* 0x000fe20008000000 */
[----:B------:R-:W-:Y:S02]  /*e3e0*/  SHF.R.U64 R25, R25, 0x3, RZ ;  /* 0x0000000319197819 */ /* 0x000fe400000012ff */
[----:B------:R-:W-:Y:S02]  /*e3f0*/  LOP3.LUT R30, R37, 0x380, RZ, 0xc0, !PT ;  /* 0x00000380251e7812 */ /* 0x000fe400078ec0ff */
[----:B------:R-:W-:Y:S02]  /*e400*/  LOP3.LUT R46, R25, R46, RZ, 0x3c, !PT ;  /* 0x0000002e192e7212 */ /* 0x000fe400078e3cff */
[----:B------:R-:W-:Y:S01]  /*e410*/  SHF.R.U64 R30, R30, 0x3, RZ ;  /* 0x000000031e1e7819 */ /* 0x000fe200000012ff */
[----:B------:R-:W0:Y:S01]  /*e420*/  @P1 LDC R25, c[0x0][0xbec] ;  /* 0x0002fb00ff191b82 */ /* 0x000e220000000800 */
[----:B------:R-:W-:Y:S01]  /*e430*/  MOV R150, R50 ;  /* 0x0000003200967202 */ /* 0x000fe20000000f00 */
[----:B------:R-:W-:Y:S01]  /*e440*/  IMAD.MOV.U32 R50, RZ, RZ, R26 ;  /* 0x000000ffff327224 */ /* 0x000fe200078e001a */
[----:B------:R-:W-:-:S02]  /*e450*/  LOP3.LUT R74, R30, R37, RZ, 0x3c, !PT ;  /* 0x000000251e4a7212 */ /* 0x000fc400078e3cff */
[----:B------:R-:W-:Y:S02]  /*e460*/  LOP3.LUT R30, R31, 0x380, RZ, 0xc0, !PT ;  /* 0x000003801f1e7812 */ /* 0x000fe400078ec0ff */
[----:B------:R-:W-:Y:S01]  /*e470*/  MOV R66, R66 ;  /* 0x0000004200427202 */ /* 0x000fe20000000f00 */
[----:B------:R-:W1:Y:S01]  /*e480*/  @P1 LDC R27, c[0x0][0xbf0] ;  /* 0x0002fc00ff1b1b82 */ /* 0x000e620000000800 */
[----:B------:R-:W-:Y:S01]  /*e490*/  SHF.R.U64 R30, R30, 0x3, RZ ;  /* 0x000000031e1e7819 */ /* 0x000fe200000012ff */
[----:B------:R0:W-:Y:S01]  /*e4a0*/  STSM.16.M88.4 [R151], R4 ;  /* 0x0000000497007844 */ /* 0x0001e20000000200 */
[----:B------:R-:W-:Y:S02]  /*e4b0*/  MOV R82, R82 ;  /* 0x0000005200527202 */ /* 0x000fe40000000f00 */
[----:B------:R-:W-:Y:S02]  /*e4c0*/  LOP3.LUT R86, R30, R31, RZ, 0x3c, !PT ;  /* 0x0000001f1e567212 */ /* 0x000fe400078e3cff */
[----:B------:R-:W-:Y:S01]  /*e4d0*/  IADD3 R39, P3, R48, 0x7000, RZ ;  /* 0x0000700030277810 */ /* 0x000fe20007f7e0ff */
[----:B------:R-:W2:Y:S01]  /*e4e0*/  @P1 LDC R53, c[0x0][0xbf0] ;  /* 0x0002fc00ff351b82 */ /* 0x000ea20000000800 */
[----:B------:R-:W-:-:S02]  /*e4f0*/  MOV R86, R86 ;  /* 0x0000005600567202 */ /* 0x000fc40000000f00 */
[----:B------:R-:W-:Y:S02]  /*e500*/  IADD3 R37, P2, R48, 0x6000, RZ ;  /* 0x0000600030257810 */ /* 0x000fe40007f5e0ff */
[----:B------:R-:W-:Y:S02]  /*e510*/  LOP3.LUT R38, R39, 0x380, RZ, 0xc0, !PT ;  /* 0x0000038027267812 */ /* 0x000fe400078ec0ff */
[----:B------:R-:W-:Y:S02]  /*e520*/  MOV R78, R78 ;  /* 0x0000004e004e7202 */ /* 0x000fe40000000f00 */
[----:B------:R-:W-:Y:S01]  /*e530*/  LOP3.LUT R36, R37, 0x380, RZ, 0xc0, !PT ;  /* 0x0000038025247812 */ /* 0x000fe200078ec0ff */
[----:B0-----:R-:W-:Y:S01]  /*e540*/  @P1 IMAD.HI.U32 R4, R26, R25, RZ ;  /* 0x000000191a041227 */ /* 0x001fe200078e00ff */
[----:B------:R-:W-:Y:S02]  /*e550*/  F2FP.F16.F32.PACK_AB R5, R149, R134 ;  /* 0x000000869505723e */ /* 0x000fe400000000ff */
[----:B------:R-:W-:-:S02]  /*e560*/  F2FP.F16.F32.PACK_AB R6, R120, R3 ;  /* 0x000000037806723e */ /* 0x000fc400000000ff */
[----:B------:R-:W-:Y:S02]  /*e570*/  F2FP.F16.F32.PACK_AB R7, R148, R133 ;  /* 0x000000859407723e */ /* 0x000fe400000000ff */
[----:B-1----:R-:W-:Y:S02]  /*e580*/  @P1 SHF.R.U32.HI R50, RZ, R27, R4 ;  /* 0x0000001bff321219 */ /* 0x002fe40000011604 */
[----:B------:R-:W-:Y:S02]  /*e590*/  F2FP.F16.F32.PACK_AB R4, R122, R9 ;  /* 0x000000097a04723e */ /* 0x000fe400000000ff */
[----:B------:R-:W-:Y:S01]  /*e5a0*/  F2FP.F16.F32.PACK_AB R9, R147, R132 ;  /* 0x000000849309723e */ /* 0x000fe200000000ff */
[----:B------:R-:W-:Y:S01]  /*e5b0*/  IMAD.MOV R3, RZ, RZ, -R50 ;  /* 0x000000ffff037224 */ /* 0x000fe200078e0a32 */
[----:B------:R-:W-:Y:S01]  /*e5c0*/  F2FP.F16.F32.PACK_AB R25, R143, R128 ;  /* 0x000000808f19723e */ /* 0x000fe200000000ff */
[----:B------:R0:W-:Y:S01]  /*e5d0*/  STSM.16.M88.4 [R66], R4 ;  /* 0x0000000442007844 */ /* 0x0001e20000000200 */
[----:B------:R-:W-:Y:S01]  /*e5e0*/  F2FP.F16.F32.PACK_AB R27, R142, R127 ;  /* 0x0000007f8e1b723e */ /* 0x000fe200000000ff */
[----:B------:R-:W-:Y:S01]  /*e5f0*/  IMAD R3, R52, R3, R26 ;  /* 0x0000000334037224 */ /* 0x000fe200078e021a */
[----:B------:R-:W-:Y:S01]  /*e600*/  F2FP.F16.F32.PACK_AB R26, R61, R60 ;  /* 0x0000003c3d1a723e */ /* 0x000fe200000000ff */
[----:B------:R1:W-:Y:S01]  /*e610*/  STSM.16.M88.4 [R86], R8 ;  /* 0x0000000856007844 */ /* 0x0003e20000000200 */
[----:B------:R-:W-:-:S02]  /*e620*/  MOV R74, R74 ;  /* 0x0000004a004a7202 */ /* 0x000fc40000000f00 */
[----:B------:R-:W-:Y:S01]  /*e630*/  SHF.R.U64 R38, R38, 0x3, RZ ;  /* 0x0000000326267819 */ /* 0x000fe200000012ff */
[----:B------:R3:W-:Y:S01]  /*e640*/  STSM.16.M88.4 [R82], R12 ;  /* 0x0000000c52007844 */ /* 0x0007e20000000200 */
[----:B------:R-:W-:Y:S02]  /*e650*/  SHF.R.U64 R36, R36, 0x3, RZ ;  /* 0x0000000324247819 */ /* 0x000fe400000012ff */
[----:B------:R-:W-:Y:S01]  /*e660*/  LOP3.LUT R38, R38, R39, RZ, 0x3c, !PT ;  /* 0x0000002726267212 */ /* 0x000fe200078e3cff */
[----:B------:R-:W-:Y:S01]  /*e670*/  STSM.16.M88.4 [R78], R24 ;  /* 0x000000184e007844 */ /* 0x000fe20000000200 */
[--C-:B------:R-:W-:Y:S01]  /*e680*/  IMAD.X R39, RZ, RZ, R49.reuse, P3 ;  /* 0x000000ffff277224 */ /* 0x100fe200018e0631 */
[----:B------:R-:W-:Y:S01]  /*e690*/  LOP3.LUT R36, R36, R37, RZ, 0x3c, !PT ;  /* 0x0000002524247212 */ /* 0x000fe200078e3cff */
[----:B------:R-:W-:Y:S01]  /*e6a0*/  IMAD.X R37, RZ, RZ, R49, P2 ;  /* 0x000000ffff257224 */ /* 0x000fe200010e0631 */
[----:B0-----:R-:W-:Y:S02]  /*e6b0*/  F2FP.F16.F32.PACK_AB R4, R65, R64 ;  /* 0x000000404104723e */ /* 0x001fe400000000ff */
[----:B------:R-:W-:Y:S01]  /*e6c0*/  F2FP.F16.F32.PACK_AB R5, R141, R126 ;  /* 0x0000007e8d05723e */ /* 0x000fe200000000ff */
[----:B-1----:R-:W-:Y:S01]  /*e6d0*/  IMAD.U32 R10, RZ, RZ, UR5 ;  /* 0x00000005ff0a7e24 */ /* 0x002fe2000f8e00ff */
[----:B------:R-:W-:Y:S01]  /*e6e0*/  SHF.R.S32.HI R9, RZ, 0x1f, R50 ;  /* 0x0000001fff097819 */ /* 0x000fe20000011432 */
[----:B------:R-:W-:Y:S01]  /*e6f0*/  ULDC UR5, c[0x0][0xa88] ;  /* 0x0002a20000057ab9 */ /* 0x000fe20000000800 */
[----:B------:R-:W-:Y:S01]  /*e700*/  SHF.R.S32.HI R8, RZ, 0x1f, R3 ;  /* 0x0000001fff087819 */ /* 0x000fe20000011403 */
[----:B---3--:R-:W-:Y:S01]  /*e710*/  VIADD R14, R201, UR41 ;  /* 0x00000029c90e7c36 */ /* 0x008fe20008000000 */
[----:B------:R-:W-:-:S02]  /*e720*/  IADD3 R12, P0, R50, UR6, RZ ;  /* 0x00000006320c7c10 */ /* 0x000fc4000ff1e0ff */
[----:B------:R-:W-:Y:S02]  /*e730*/  F2FP.F16.F32.PACK_AB R6, R69, R68 ;  /* 0x000000444506723e */ /* 0x000fe400000000ff */
[----:B------:R-:W-:Y:S01]  /*e740*/  IADD3.X R13, R9, UR7, R10, P0, !PT ;  /* 0x00000007090d7c10 */ /* 0x000fe200087fe40a */
[----:B------:R-:W-:Y:S01]  /*e750*/  ULDC.64 UR6, c[0x0][0xb88] ;  /* 0x0002e20000067ab9 */ /* 0x000fe20000000a00 */
[----:B------:R-:W-:Y:S01]  /*e760*/  F2FP.F16.F32.PACK_AB R7, R140, R125 ;  /* 0x0000007d8c07723e */ /* 0x000fe200000000ff */
[----:B------:R-:W-:Y:S01]  /*e770*/  IMAD R8, R8, UR6, RZ ;  /* 0x0000000608087c24 */ /* 0x000fe2000f8e02ff */
[----:B------:R-:W-:Y:S01]  /*e780*/  LOP3.LUT P0, RZ, R198, 0x3, RZ, 0xc0, !PT ;  /* 0x00000003c6ff7812 */ /* 0x000fe2000780c0ff */
[----:B------:R-:W-:Y:S01]  /*e790*/  IMAD.WIDE.U32 R12, R3, UR6, R12 ;  /* 0x00000006030c7c25 */ /* 0x000fe2000f8e000c */
        /* <DEDUP_REMOVED lines=8> */
[----:B------:R-:W-:Y:S02]  /*e820*/  ISETP.GE.OR P2, PT, R14, R3, P0 ;  /* 0x000000030e00720c */ /* 0x000fe40000746670 */
[----:B------:R-:W-:Y:S02]  /*e830*/  F2FP.F16.F32.PACK_AB R11, R138, R123 ;  /* 0x0000007b8a0b723e */ /* 0x000fe400000000ff */
[----:B------:R-:W-:Y:S02]  /*e840*/  MOV R62, R62 ;  /* 0x0000003e003e7202 */ /* 0x000fe40000000f00 */
[----:B------:R-:W-:Y:S01]  /*e850*/  MOV R58, R58 ;  /* 0x0000003a003a7202 */ /* 0x000fe20000000f00 */
[----:B0-----:R-:W-:Y:S01]  /*e860*/  VIADD R4, R14, 0x8 ;  /* 0x000000080e047836 */ /* 0x001fe20000000000 */
[----:B------:R-:W-:Y:S01]  /*e870*/  F2FP.F16.F32.PACK_AB R6, R85, R84 ;  /* 0x000000545506723e */ /* 0x000fe200000000ff */
[----:B------:R-:W-:Y:S01]  /*e880*/  IMAD.IADD R5, R13, 0x1, R15 ;  /* 0x000000010d057824 */ /* 0x000fe200078e020f */
[----:B------:R-:W-:Y:S01]  /*e890*/  LEA R13, P3, R12, UR6, 0x2 ;  /* 0x000000060c0d7c11 */ /* 0x000fe2000f8610ff */
[----:B------:R-:W-:Y:S01]  /*e8a0*/  STSM.16.M88.4 [R70], R8 ;  /* 0x0000000846007844 */ /* 0x000fe20000000200 */
[----:B------:R-:W-:-:S02]  /*e8b0*/  ISETP.GE.OR P0, PT, R4, R3, P0 ;  /* 0x000000030400720c */ /* 0x000fc40000706670 */
[----:B------:R-:W-:Y:S01]  /*e8c0*/  LEA.HI.X R12, R12, UR7, R5, 0x2, P3 ;  /* 0x000000070c0c7c11 */ /* 0x000fe200098f1405 */
[----:B------:R-:W-:Y:S01]  /*e8d0*/  SHFL.IDX PT, R64, R13, RZ, 0x1c1f ;  /* 0x001c1fff0d407589 */ /* 0x000fe200000e0000 */
[----:B------:R-:W-:Y:S02]  /*e8e0*/  F2FP.F16.F32.PACK_AB R4, R81, R80 ;  /* 0x000000505104723e */ /* 0x000fe400000000ff */
[----:B------:R-:W-:Y:S01]  /*e8f0*/  F2FP.F16.F32.PACK_AB R5, R136, R121 ;  /* 0x000000798805723e */ /* 0x000fe200000000ff */
[----:B------:R-:W0:Y:S01]  /*e900*/  SHFL.IDX PT, R65, R12, RZ, 0x1c1f ;  /* 0x001c1fff0c417589 */ /* 0x000e2200000e0000 */
[----:B------:R-:W-:Y:S02]  /*e910*/  F2FP.F16.F32.PACK_AB R7, R135, R56 ;  /* 0x000000388707723e */ /* 0x000fe400000000ff */
[----:B------:R-:W-:Y:S01]  /*e920*/  F2FP.F16.F32.PACK_AB R90, R93, R92 ;  /* 0x0000005c5d5a723e */ /* 0x000fe200000000ff */
[----:B------:R-:W-:Y:S01]  /*e930*/  SHFL.IDX PT, R66, R13, 0x1, 0x1c1f ;  /* 0x003c1f000d427f89 */ /* 0x000fe200000e0000 */
[----:B------:R-:W-:-:S02]  /*e940*/  F2FP.F16.F32.PACK_AB R91, R94, R91 ;  /* 0x0000005b5e5b723e */ /* 0x000fc400000000ff */
[----:B------:R-:W-:Y:S01]  /*e950*/  F2FP.F16.F32.PACK_AB R97, R95, R98 ;  /* 0x000000625f61723e */ /* 0x000fe200000000ff */
[----:B------:R-:W-:Y:S01]  /*e960*/  STSM.16.M88.4 [R62], R4 ;  /* 0x000000043e007844 */ /* 0x000fe20000000200 */
[----:B------:R-:W-:Y:S02]  /*e970*/  F2FP.F16.F32.PACK_AB R104, R105, R104 ;  /* 0x000000686968723e */ /* 0x000fe400000000ff */
[----:B------:R-:W-:Y:S01]  /*e980*/  MOV R54, R54 ;  /* 0x0000003600367202 */ /* 0x000fe20000000f00 */
[----:B------:R-:W-:Y:S01]  /*e990*/  STSM.16.M88.4 [R58], R88 ;  /* 0x000000583a007844 */ /* 0x000fe20000000200 */
[----:B------:R-:W-:Y:S02]  /*e9a0*/  F2FP.F16.F32.PACK_AB R98, R101, R100 ;  /* 0x000000646562723e */ /* 0x000fe400000000ff */
[----:B------:R-:W-:Y:S01]  /*e9b0*/  F2FP.F16.F32.PACK_AB R99, R102, R99 ;  /* 0x000000636663723e */ /* 0x000fe200000000ff */
[----:B------:R-:W1:Y:S01]  /*e9c0*/  SHFL.IDX PT, R67, R12, 0x1, 0x1c1f ;  /* 0x003c1f000c437f89 */ /* 0x000e6200000e0000 */
        /* <DEDUP_REMOVED lines=10> */
[----:B------:R-:W-:Y:S01]  /*ea70*/  IADD3 R29, P5, R48, 0x2000, RZ ;  /* 0x00002000301d7810 */ /* 0x000fe20007fbe0ff */
[----:B------:R-:W-:Y:S01]  /*ea80*/  STSM.16.M88.4 [R103], R112 ;  /* 0x0000007067007844 */ /* 0x000fe20000000200 */
[----:B------:R-:W-:Y:S02]  /*ea90*/  SHF.R.U64 R32, R32, 0x3, RZ ;  /* 0x0000000320207819 */ /* 0x000fe400000012ff */
[----:B------:R-:W-:Y:S01]  /*eaa0*/  LOP3.LUT R28, R29, 0x380, RZ, 0xc0, !PT ;  /* 0x000003801d1c7812 */ /* 0x000fe200078ec0ff */
[----:B------:R-:W-:Y:S01]  /*eab0*/  BAR.SYNC.DEFER_BLOCKING 0x1, 0x100 ;  /* 0x0044000000007b1d */ /* 0x000fe20000010000 */
[----:B------:R-:W-:Y:S01]  /*eac0*/  LOP3.LUT R32, R32, R21, RZ, 0x3c, !PT ;  /* 0x0000001520207212 */ /* 0x000fe200078e3cff */
[----:B------:R-:W-:Y:S01]  /*ead0*/  IMAD.X R21, RZ, RZ, R49, P4 ;  /* 0x000000ffff157224 */ /* 0x000fe200020e0631 */
[----:B------:R-:W-:-:S02]  /*eae0*/  SHF.R.U64 R28, R28, 0x3, RZ ;  /* 0x000000031c1c7819 */ /* 0x000fc400000012ff */
[----:B------:R-:W-:Y:S02]  /*eaf0*/  IADD3 R31, P6, R48, 0x3000, RZ ;  /* 0x00003000301f7810 */ /* 0x000fe40007fde0ff */
[----:B------:R-:W-:Y:S01]  /*eb00*/  LOP3.LUT R28, R28, R29, RZ, 0x3c, !PT ;  /* 0x0000001d1c1c7212 */ /* 0x000fe200078e3cff */
[----:B------:R-:W-:Y:S01]  /*eb10*/  IMAD.X R29, RZ, RZ, R49, P5 ;  /* 0x000000ffff1d7224 */ /* 0x000fe200028e0631 */
[----:B------:R-:W-:Y:S02]  /*eb20*/  LOP3.LUT R30, R31, 0x380, RZ, 0xc0, !PT ;  /* 0x000003801f1e7812 */ /* 0x000fe400078ec0ff */
[----:B------:R-:W-:Y:S02]  /*eb30*/  IADD3 R43, P5, R48, 0x9000, RZ ;  /* 0x00009000302b7810 */ /* 0x000fe40007fbe0ff */
[----:B------:R-:W-:Y:S01]  /*eb40*/  SHF.R.U64 R30, R30, 0x3, RZ ;  /* 0x000000031e1e7819 */ /* 0x000fe200000012ff */
[----:B------:R-:W-:Y:S01]  /*eb50*/  UIMAD UR5, UR10, UR8, URZ ;  /* 0x000000080a0572a4 */ /* 0x000fe2000f8e023f */
[----:B------:R-:W-:-:S02]  /*eb60*/  LOP3.LUT R42, R43, 0x380, RZ, 0xc0, !PT ;  /* 0x000003802b2a7812 */ /* 0x000fc400078ec0ff */
[----:B------:R-:W-:Y:S01]  /*eb70*/  LOP3.LUT R30, R30, R31, RZ, 0x3c, !PT ;  /* 0x0000001f1e1e7212 */ /* 0x000fe200078e3cff */
[--C-:B------:R-:W-:Y:S01]  /*eb80*/  IMAD.X R31, RZ, RZ, R49.reuse, P6 ;  /* 0x000000ffff1f7224 */ /* 0x100fe200030e0631 */
[----:B------:R-:W-:Y:S01]  /*eb90*/  SHF.R.U64 R42, R42, 0x3, RZ ;  /* 0x000000032a2a7819 */ /* 0x000fe200000012ff */
[----:B0-----:R0:W-:Y:S01]  /*eba0*/  @!P2 ST.E desc[UR36][R64.64], R0 ;  /* 0x000000004000a985 */ /* 0x0011e2000c101924 */
[C---:B------:R-:W-:Y:S01]  /*ebb0*/  IADD3 R41, P4, R48.reuse, 0x8000, RZ ;  /* 0x0000800030297810 */ /* 0x040fe20007f9e0ff */
[----:B------:R-:W-:Y:S01]  /*ebc0*/  UIMAD.WIDE.U32 UR6, UR11, UR8, URZ ;  /* 0x000000080b0672a5 */ /* 0x000fe2000f8e003f */
[----:B------:R-:W-:Y:S01]  /*ebd0*/  IADD3 R45, P6, R48, 0xa000, RZ ;  /* 0x0000a000302d7810 */ /* 0x000fe20007fde0ff */
[----:B-1----:R1:W-:Y:S01]  /*ebe0*/  @!P0 ST.E desc[UR36][R66.64], R2 ;  /* 0x0000000242008985 */ /* 0x0023e2000c101924 */
[----:B------:R-:W-:Y:S01]  /*ebf0*/  UIMAD UR5, UR11, UR9, UR5 ;  /* 0x000000090b0572a4 */ /* 0x000fe2000f8e0205 */
[----:B------:R-:W-:Y:S02]  /*ec00*/  LOP3.LUT R42, R42, R43, RZ, 0x3c, !PT ;  /* 0x0000002b2a2a7212 */ /* 0x000fe400078e3cff */
[----:B------:R3:W5:Y:S01]  /*ec10*/  LD.E.128 R12, desc[UR36][R20.64] ;  /* 0x00000024140c7980 */ /* 0x000762000c101d00 */
[----:B------:R-:W-:Y:S01]  /*ec20*/  ULDC.64 UR10, c[0x0][0xaf0] ;  /* 0x0002bc00000a7ab9 */ /* 0x000fe20000000a00 */
[----:B------:R-:W-:Y:S01]  /*ec30*/  LOP3.LUT R40, R41, 0x380, RZ, 0xc0, !PT ;  /* 0x0000038029287812 */ /* 0x000fe200078ec0ff */
[----:B0-----:R-:W-:Y:S01]  /*ec40*/  IMAD R0, R193, 0x20, R196 ;  /* 0x00000020c1007824 */ /* 0x001fe200078e02c4 */
[----:B------:R-:W-:Y:S01]  /*ec50*/  LOP3.LUT R44, R45, 0x380, RZ, 0xc0, !PT ;  /* 0x000003802d2c7812 */ /* 0x000fe200078ec0ff */
[----:B------:R-:W-:Y:S01]  /*ec60*/  UIADD3 UR7, UR7, UR5, URZ ;  /* 0x0000000507077290 */ /* 0x000fe2000fffe03f */
[----:B------:R-:W-:Y:S01]  /*ec70*/  LOP3.LUT R43, R48, 0x380, RZ, 0xc0, !PT ;  /* 0x00000380302b7812 */ /* 0x000fe200078ec0ff */
[----:B------:R0:W5:Y:S01]  /*ec80*/  LD.E.128 R8, desc[UR36][R28.64] ;  /* 0x000000241c087980 */ /* 0x000162000c101d00 */
[----:B---3--:R-:W3:Y:S01]  /*ec90*/  @P1 LDC R21, c[0x0][0xbec] ;  /* 0x0002fb00ff151b82 */ /* 0x008ee20000000800 */
[----:B-1----:R-:W-:Y:S01]  /*eca0*/  VIADD R2, R0, UR41 ;  /* 0x0000002900027c36 */ /* 0x002fe20008000000 */
[----:B------:R-:W-:Y:S01]  /*ecb0*/  UIMAD UR8, UR12, UR10, URZ ;  /* 0x0000000a0c0872a4 */ /* 0x000fe2000f8e023f */
[----:B------:R-:W-:Y:S01]  /*ecc0*/  SHF.R.U64 R40, R40, 0x3, RZ ;  /* 0x0000000328287819 */ /* 0x000fe200000012ff */
[----:B------:R-:W-:Y:S01]  /*ecd0*/  UIMAD.WIDE.U32 UR6, UR13, UR10, UR6 ;  /* 0x0000000a0d0672a5 */ /* 0x000fe2000f8e0006 */
[----:B------:R-:W-:Y:S01]  /*ece0*/  SHF.R.U64 R44, R44, 0x3, RZ ;  /* 0x000000032c2c7819 */ /* 0x000fe200000012ff */
[----:B------:R-:W-:Y:S01]  /*ecf0*/  UIMAD UR5, UR13, UR11, UR8 ;  /* 0x0000000b0d0572a4 */ /* 0x000fe2000f8e0208 */
[----:B------:R-:W-:Y:S01]  /*ed00*/  SHF.R.U64 R43, R43, 0x3, RZ ;  /* 0x000000032b2b7819 */ /* 0x000fe200000012ff */
[----:B0-----:R-:W-:Y:S01]  /*ed10*/  IMAD.MOV.U32 R29, RZ, RZ, R2 ;  /* 0x000000ffff1d7224 */ /* 0x001fe200078e0002 */
[----:B------:R0:W5:Y:S01]  /*ed20*/  LD.E.128 R4, desc[UR36][R30.64] ;  /* 0x000000241e047980 */ /* 0x000162000c101d00 */
[----:B------:R-:W-:Y:S01]  /*ed30*/  LOP3.LUT R40, R40, R41, RZ, 0x3c, !PT ;  /* 0x0000002928287212 */ /* 0x000fe200078e3cff */
[----:B------:R-:W-:Y:S01]  /*ed40*/  UIADD3 UR5, UR7, UR5, URZ ;  /* 0x0000000507057290 */ /* 0x000fe2000fffe03f */
[----:B------:R-:W-:Y:S01]  /*ed50*/  LOP3.LUT R44, R44, R45, RZ, 0x3c, !PT ;  /* 0x0000002d2c2c7212 */ /* 0x000fe200078e3cff */
[--C-:B------:R-:W-:Y:S01]  /*ed60*/  IMAD.X R41, RZ, RZ, R49.reuse, P4 ;  /* 0x000000ffff297224 */ /* 0x100fe200020e0631 */
[----:B------:R-:W-:Y:S01]  /*ed70*/  LOP3.LUT R48, R43, R48, RZ, 0x3c, !PT ;  /* 0x000000302b307212 */ /* 0x000fe200078e3cff */
[--C-:B------:R-:W-:Y:S01]  /*ed80*/  IMAD.X R43, RZ, RZ, R49.reuse, P5 ;  /* 0x000000ffff2b7224 */ /* 0x100fe200028e0631 */
[----:B------:R-:W-:Y:S01]  /*ed90*/  ULDC.64 UR8, c[0x0][0xae0] ;  /* 0x0002b80000087ab9 */ /* 0x000fe20000000a00 */
[----:B------:R-:W-:Y:S01]  /*eda0*/  IMAD.X R45, RZ, RZ, R49, P6 ;  /* 0x000000ffff2d7224 */ /* 0x000fe200030e0631 */
[----:B------:R1:W5:Y:S04]  /*edb0*/  LD.E.128 R68, desc[UR36][R32.64] ;  /* 0x0000002420447980 */ /* 0x000368000c101d00 */
[----:B------:R4:W5:Y:S01]  /*edc0*/  LD.E.128 R60, desc[UR36][R34.64] ;  /* 0x00000024223c7980 */ /* 0x000962000c101d00 */
[----:B---3--:R-:W-:-:S03]  /*edd0*/  @P1 IMAD.HI.U32 R0, R2, R21, RZ ;  /* 0x0000001502001227 */ /* 0x008fc600078e00ff */
[----:B------:R-:W5:Y:S02]  /*ede0*/  LD.E.128 R48, desc[UR36][R48.64] ;  /* 0x0000002430307980 */ /* 0x000f64000c101d00 */
[----:B--2---:R-:W-:Y:S02]  /*edf0*/  @P1 SHF.R.U32.HI R29, RZ, R53, R0 ;  /* 0x00000035ff1d1219 */ /* 0x004fe40000011600 */
[----:B------:R2:W5:Y:S02]  /*ee00*/  LD.E.128 R56, desc[UR36][R36.64] ;  /* 0x0000002424387980 */ /* 0x000564000c101d00 */
[--C-:B------:R-:W-:Y:S01]  /*ee10*/  SHF.R.S32.HI R0, RZ, 0x1f, R29.reuse ;  /* 0x0000001fff007819 */ /* 0x100fe2000001141d */
[----:B0-----:R-:W-:Y:S01]  /*ee20*/  IMAD.MOV R31, RZ, RZ, -R29 ;  /* 0x000000ffff1f7224 */ /* 0x001fe200078e0a1d */
        /* <DEDUP_REMOVED lines=8> */
[----:B------:R-:W-:Y:S02]  /*eeb0*/  ULDC.64 UR6, c[0x0][0xad8] ;  /* 0x0002b60000067ab9 */ /* 0x000fe40000000a00 */
[----:B------:R2:W5:Y:S01]  /*eec0*/  LD.E.128 R72, desc[UR36][R44.64] ;  /* 0x000000242c487980 */ /* 0x000562000c101d00 */
[----:B-1----:R-:W-:-:S03]  /*eed0*/  IMAD R33, R29, UR9, R0 ;  /* 0x000000091d217c24 */ /* 0x002fc6000f8e0200 */
[----:B------:R2:W5:Y:S01]  /*eee0*/  LD.E.128 R64, desc[UR36][R46.64] ;  /* 0x000000242e407980 */ /* 0x000562000c101d00 */
[----:B------:R-:W-:Y:S01]  /*eef0*/  SHF.R.S32.HI R0, RZ, 0x1f, R31 ;  /* 0x0000001fff007819 */ /* 0x000fe2000001141f */
[----:B------:R-:W-:Y:S01]  /*ef00*/  @!PT LDS RZ, [RZ] ;  /* 0x00000000fffff984 */ /* 0x000fe20000000800 */
[----:B------:R-:W-:Y:S01]  /*ef10*/  @!PT LDS RZ, [RZ] ;  /* 0x00000000fffff984 */ /* 0x000fe20000000800 */
[----:B------:R-:W-:Y:S01]  /*ef20*/  @!PT LDS RZ, [RZ] ;  /* 0x00000000fffff984 */ /* 0x000fe20000000800 */
[----:B------:R-:W-:Y:S01]  /*ef30*/  @!PT LDS RZ, [RZ] ;  /* 0x00000000fffff984 */ /* 0x000fe20000000800 */
[----:B------:R0:W-:Y:S06]  /*ef40*/  MEMBAR.ALL.CTA ;  /* 0x0000000000007992 */ /* 0x0001ec0000008000 */
[----:B0-----:R-:W0:Y:S01]  /*ef50*/  FENCE.VIEW.ASYNC.S ;  /* 0x00000000000073c6 */ /* 0x001e220000000000 */
[----:B------:R-:W-:-:S04]  /*ef60*/  IMAD.WIDE.U32 R20, R29, UR8, R20 ;  /* 0x000000081d147c25 */ /* 0x000fc8000f8e0014 */
[----:B------:R-:W-:Y:S02]  /*ef70*/  IMAD.IADD R21, R21, 0x1, R33 ;  /* 0x0000000115157824 */ /* 0x000fe400078e0221 */
[----:B------:R-:W-:Y:S02]  /*ef80*/  IMAD R2, R0, UR6, RZ ;  /* 0x0000000600027c24 */ /* 0x000fe4000f8e02ff */
[----:B----4-:R-:W-:Y:S02]  /*ef90*/  VIADD R34, R196, UR41 ;  /* 0x00000029c4227c36 */ /* 0x010fe40008000000 */
[C---:B------:R-:W-:Y:S02]  /*efa0*/  IMAD R29, R31.reuse, UR7, R2 ;  /* 0x000000071f1d7c24 */ /* 0x040fe4000f8e0202 */
[----:B------:R-:W-:Y:S01]  /*efb0*/  IMAD.WIDE.U32 R20, R31, UR6, R20 ;  /* 0x000000061f147c25 */ /* 0x000fe2000f8e0014 */
[----:B------:R-:W-:Y:S01]  /*efc0*/  ISETP.GE.AND P2, PT, R34, R3, PT ;  /* 0x000000032200720c */ /* 0x000fe20003f46270 */
[----:B------:R-:W-:-:S02]  /*efd0*/  ULDC.64 UR6, c[0x0][0xa80] ;  /* 0x0002a00000067ab9 */ /* 0x000fc40000000a00 */
[----:B------:R-:W-:Y:S01]  /*efe0*/  VIADD R17, R17, 0x30820 ;  /* 0x0003082011117836 */ /* 0x000fe20000000000 */
[----:B------:R-:W-:Y:S01]  /*eff0*/  LEA R2, P3, R20, UR6, 0x1 ;  /* 0x0000000614027c11 */ /* 0x000fe2000f8608ff */
[----:B------:R-:W-:Y:S02]  /*f000*/  IMAD.IADD R21, R21, 0x1, R29 ;  /* 0x0000000115157824 */ /* 0x000fe400078e021d */
[----:B------:R-:W-:Y:S01]  /*f010*/  VIADD R0, R34, 0x20 ;  /* 0x0000002022007836 */ /* 0x000fe20000000000 */
[----:B------:R-:W-:Y:S02]  /*f020*/  PRMT R17, RZ, 0x654, R17 ;  /* 0x00000654ff117816 */ /* 0x000fe40000000011 */
[----:B------:R-:W-:Y:S02]  /*f030*/  LEA.HI.X R32, R20, UR7, R21, 0x1, P3 ;  /* 0x0000000714207c11 */ /* 0x000fe400098f0c15 */
[-C--:B------:R-:W-:Y:S01]  /*f040*/  ISETP.GE.AND P1, PT, R0, R3.reuse, PT ;  /* 0x000000030000720c */ /* 0x080fe20003f26270 */
[----:B------:R-:W-:Y:S01]  /*f050*/  VIADD R0, R34, 0x40 ;  /* 0x0000004022007836 */ /* 0x000fe20000000000 */
[----:B0-----:R0:W-:Y:S01]  /*f060*/  SYNCS.ARRIVE.TRANS64.RED.A1T0 RZ, [R17+URZ], RZ ;  /* 0x000000ff11ff79a7 */ /* 0x0011e2000810043f */
[----:B------:R2:W1:Y:S01]  /*f070*/  SHFL.IDX PT, R31, R2, RZ, 0x181f ;  /* 0x00181fff021f7589 */ /* 0x00046200000e0000 */
[----:B------:R-:W-:Y:S02]  /*f080*/  BSSY B1, `(.L_x_4345) ;  /* 0x0000011000017945 */ /* 0x000fe40003800000 */
[----:B------:R-:W-:Y:S01]  /*f090*/  ISETP.GE.AND P0, PT, R0, R3, PT ;  /* 0x000000030000720c */ /* 0x000fe20003f06270 */
[----:B0-----:R2:W0:Y:S01]  /*f0a0*/  SHFL.IDX PT, R17, R32, RZ, 0x181f ;  /* 0x00181fff20117589 */ /* 0x00142200000e0000 */
[----:B------:R-:W-:Y:S11]  /*f0b0*/  @P2 BRA `(.L_x_4346) ;  /* 0x0000000000342947 */ /* 0x000ff60003800000 */
[----:B------:R-:W-:Y:S02]  /*f0c0*/  ULDC UR5, c[0x0][0xac8] ;  /* 0x0002b20000057ab9 */ /* 0x000fe40000000800 */
[----:B------:R-:W-:Y:S02]  /*f0d0*/  ISETP.GE.AND P4, PT, R22, UR5, PT ;  /* 0x0000000516007c0c */ /* 0x000fe4000bf86270 */
[----:B------:R-:W-:Y:S02]  /*f0e0*/  ISETP.GE.AND P3, PT, R23, UR5, PT ;  /* 0x0000000517007c0c */ /* 0x000fe4000bf66270 */
[----:B------:R-:W-:-:S09]  /*f0f0*/  ISETP.GE.AND P2, PT, R192, UR5, PT ;  /* 0x00000005c0007c0c */ /* 0x000fd2000bf46270 */
[CC--:B-1----:R-:W-:Y:S02]  /*f100*/  @!P4 LEA R20, P6, R22.reuse, R31.reuse, 0x1 ;  /* 0x0000001f1614c211 */ /* 0x0c2fe400078c08ff */
[C---:B------:R-:W-:Y:S02]  /*f110*/  @!P3 LEA R28, P5, R23.reuse, R31, 0x1 ;  /* 0x0000001f171cb211 */ /* 0x040fe400078a08ff */
[----:B0-----:R-:W-:Y:S02]  /*f120*/  @!P4 LEA.HI.X R21, R22, R17, R206, 0x1, P6 ;  /* 0x000000111615c211 */ /* 0x001fe400030f0cce */
[C---:B------:R-:W-:Y:S02]  /*f130*/  @!P2 LEA R30, P6, R192.reuse, R31, 0x1 ;  /* 0x0000001fc01ea211 */ /* 0x040fe400078c08ff */
[-C--:B------:R-:W-:Y:S01]  /*f140*/  @!P3 LEA.HI.X R29, R23, R17.reuse, R205, 0x1, P5 ;  /* 0x00000011171db211 */ /* 0x080fe200028f0ccd */
[----:B-----5:R3:W-:Y:S01]  /*f150*/  @!P4 ST.E.128 desc[UR36][R20.64], R48 ;  /* 0x000000301400c985 */ /* 0x0207e2000c101d24 */
[----:B------:R-:W-:-:S03]  /*f160*/  @!P2 LEA.HI.X R31, R192, R17, R204, 0x1, P6 ;  /* 0x00000011c01fa211 */ /* 0x000fc600030f0ccc */
[----:B------:R3:W-:Y:S04]  /*f170*/  @!P3 ST.E.128 desc[UR36][R28.64], R68 ;  /* 0x000000441c00b985 */ /* 0x0007e8000c101d24 */
[----:B------:R3:W-:Y:S02]  /*f180*/  @!P2 ST.E.128 desc[UR36][R30.64], R80 ;  /* 0x000000501e00a985 */ /* 0x0007e4000c101d24 */
.L_x_4346:
[----:B------:R-:W-:Y:S05]  /*f190*/  BSYNC B1 ;  /* 0x0000000000017941 */ /* 0x000fea0003800000 */
.L_x_4345:
[----:B0-----:R0:W4:Y:S01]  /*f1a0*/  SHFL.IDX PT, R17, R32, 0x1, 0x181f ;  /* 0x00381f0020117f89 */ /* 0x00112200000e0000 */
        /* <DEDUP_REMOVED lines=13> */
[----:B-----5:R3:W-:Y:S04]  /*f280*/  @!P4 ST.E.128 desc[UR36][R20.64], R12 ;  /* 0x0000000c1400c985 */ /* 0x0207e8000c101d24 */
[----:B------:R3:W-:Y:S04]  /*f290*/  @!P5 ST.E.128 desc[UR36][R28.64], R60 ;  /* 0x0000003c1c00d985 */ /* 0x0007e8000c101d24 */
[----:B------:R3:W-:Y:S02]  /*f2a0*/  @!P6 ST.E.128 desc[UR36][R30.64], R76 ;  /* 0x0000004c1e00e985 */ /* 0x0007e4000c101d24 */
.L_x_4348:
[----:B------:R-:W-:Y:S05]  /*f2b0*/  BSYNC B1 ;  /* 0x0000000000017941 */ /* 0x000fea0003800000 */
.L_x_4347:
        /* <DEDUP_REMOVED lines=8> */
[-C--:B---3-5:R-:W-:Y:S02]  /*f340*/  @!P3 LEA R12, P0, R22, R21.reuse, 0x1 ;  /* 0x00000015160cb211 */ /* 0x0a8fe400078008ff */
        /* <DEDUP_REMOVED lines=8> */
.L_x_4350:
[----:B------:R-:W-:Y:S05]  /*f3d0*/  BSYNC B1 ;  /* 0x0000000000017941 */ /* 0x000fea0003800000 */
.L_x_4349:
[----:B------:R-:W-:Y:S01]  /*f3e0*/  VIADD R0, R34, 0x60 ;  /* 0x0000006022007836 */ /* 0x000fe20000000000 */
[----:B0----5:R0:W0:Y:S04]  /*f3f0*/  SHFL.IDX PT, R11, R32, 0x3, 0x181f ;  /* 0x00781f00200b7f89 */ /* 0x02102800000e0000 */
[----:B------:R-:W-:Y:S01]  /*f400*/  ISETP.GE.AND P0, PT, R0, R3, PT ;  /* 0x000000030000720c */ /* 0x000fe20003f06270 */
[----:B------:R0:W0:-:S12]  /*f410*/  SHFL.IDX PT, R13, R2, 0x3, 0x181f ;  /* 0x00781f00020d7f89 */ /* 0x00001800000e0000 */
[----:B------:R-:W-:Y:S05]  /*f420*/  @P0 BRA `(.L_x_4351) ;  /* 0x0000000800e80947 */ /* 0x000fea0003800000 */
[----:B------:R-:W-:Y:S02]  /*f430*/  ULDC UR5, c[0x0][0xac8] ;  /* 0x0002b20000057ab9 */ /* 0x000fe40000000800 */
[----:B------:R-:W-:Y:S02]  /*f440*/  ISETP.GE.AND P2, PT, R22, UR5, PT ;  /* 0x0000000516007c0c */ /* 0x000fe4000bf46270 */
[----:B------:R-:W-:-:S11]  /*f450*/  ISETP.GE.AND P3, PT, R23, UR5, PT ;  /* 0x0000000517007c0c */ /* 0x000fd6000bf66270 */
[CC--:B0-2-4-:R-:W-:Y:S02]  /*f460*/  @!P2 LEA R2, P0, R22.reuse, R13.reuse, 0x1 ;  /* 0x0000000d1602a211 */ /* 0x0d5fe400078008ff */
[C---:B------:R-:W-:Y:S02]  /*f470*/  @!P3 LEA R8, P1, R23.reuse, R13, 0x1 ;  /* 0x0000000d1708b211 */ /* 0x040fe400078208ff */
[-C--:B------:R-:W-:Y:S02]  /*f480*/  @!P2 LEA.HI.X R3, R22, R11.reuse, R206, 0x1, P0 ;  /* 0x0000000b1603a211 */ /* 0x080fe400000f0cce */
        /* <DEDUP_REMOVED lines=9> */
.L_x_4344:
        /* <DEDUP_REMOVED lines=54> */
.L_x_4353:
[----:B------:R-:W-:Y:S05]  /*f880*/  BSYNC B1 ;  /* 0x0000000000017941 */ /* 0x000fea0003800000 */
.L_x_4352:
        /* <DEDUP_REMOVED lines=38> */
[----:B------:R-:W-:Y:S01]  /*faf0*/  IMAD.IADD R3, R3, 0x1, R5 ;  /* 0x0000000103037824 */ /* 0x000fe200078e0205 */
[----:B------:R-:W-:Y:S01]  /*fb00*/  LEA R4, P3, R2, UR6, 0x1 ;  /* 0x0000000602047c11 */ /* 0x000fe2000f8608ff */
[----:B------:R-:W-:-:S03]  /*fb10*/  VIADD R0, R6, 0x20 ;  /* 0x0000002006007836 */ /* 0x000fc60000000000 */
[----:B------:R-:W-:Y:S01]  /*fb20*/  LEA.HI.X R5, R2, UR7, R3, 0x1, P3 ;  /* 0x0000000702057c11 */ /* 0x000fe200098f0c03 */
[----:B------:R0:W1:Y:S01]  /*fb30*/  SHFL.IDX PT, R7, R4, RZ, 0x181f ;  /* 0x00181fff04077589 */ /* 0x00006200000e0000 */
[-C--:B------:R-:W-:Y:S01]  /*fb40*/  ISETP.GE.AND P1, PT, R0, R9.reuse, PT ;  /* 0x000000090000720c */ /* 0x080fe20003f26270 */
[----:B------:R-:W-:Y:S02]  /*fb50*/  VIADD R0, R6, 0x40 ;  /* 0x0000004006007836 */ /* 0x000fe40000000000 */
[----:B------:R0:W2:Y:S03]  /*fb60*/  SHFL.IDX PT, R3, R5, RZ, 0x181f ;  /* 0x00181fff05037589 */ /* 0x0000a600000e0000 */
[----:B------:R-:W-:Y:S01]  /*fb70*/  ISETP.GE.AND P0, PT, R0, R9, PT ;  /* 0x000000090000720c */ /* 0x000fe20003f06270 */
[----:B------:R-:W-:-:S12]  /*fb80*/  @P2 BRA `(.L_x_4355) ;  /* 0x0000000000342947 */ /* 0x000fd80003800000 */
[----:B------:R-:W-:Y:S02]  /*fb90*/  ULDC UR5, c[0x0][0xac8] ;  /* 0x0002b20000057ab9 */ /* 0x000fe40000000800 */
[----:B------:R-:W-:Y:S02]  /*fba0*/  ISETP.GE.AND P4, PT, R22, UR5, PT ;  /* 0x0000000516007c0c */ /* 0x000fe4000bf86270 */
[----:B------:R-:W-:Y:S02]  /*fbb0*/  ISETP.GE.AND P3, PT, R23, UR5, PT ;  /* 0x0000000517007c0c */ /* 0x000fe4000bf66270 */
[----:B------:R-:W-:-:S09]  /*fbc0*/  ISETP.GE.AND P2, PT, R192, UR5, PT ;  /* 0x00000005c0007c0c */ /* 0x000fd2000bf46270 */
[CC--:B-1----:R-:W-:Y:S02]  /*fbd0*/  @!P4 LEA R10, P6, R22.reuse, R7.reuse, 0x1 ;  /* 0x00000007160ac211 */ /* 0x0c2fe400078c08ff */
[C---:B------:R-:W-:Y:S02]  /*fbe0*/  @!P3 LEA R12, P5, R23.reuse, R7, 0x1 ;  /* 0x00000007170cb211 */ /* 0x040fe400078a08ff */
[----:B--2---:R-:W-:Y:S02]  /*fbf0*/  @!P4 LEA.HI.X R11, R22, R3, R206, 0x1, P6 ;  /* 0x00000003160bc211 */ /* 0x004fe400030f0cce */
[C---:B------:R-:W-:Y:S02]  /*fc00*/  @!P2 LEA R2, P6, R192.reuse, R7, 0x1 ;  /* 0x00000007c002a211 */ /* 0x040fe400078c08ff */
[-C--:B------:R-:W-:Y:S01]  /*fc10*/  @!P3 LEA.HI.X R13, R23, R3.reuse, R205, 0x1, P5 ;  /* 0x00000003170db211 */ /* 0x080fe200028f0ccd */
[----:B------:R3:W-:Y:S01]  /*fc20*/  @!P4 ST.E.128 desc[UR36][R10.64], RZ ;  /* 0x000000ff0a00c985 */ /* 0x0007e2000c101d24 */
[----:B------:R-:W-:-:S03]  /*fc30*/  @!P2 LEA.HI.X R3, R192, R3, R204, 0x1, P6 ;  /* 0x00000003c003a211 */ /* 0x000fc600030f0ccc */
[----:B------:R3:W-:Y:S04]  /*fc40*/  @!P3 ST.E.128 desc[UR36][R12.64], RZ ;  /* 0x000000ff0c00b985 */ /* 0x0007e8000c101d24 */
[----:B------:R3:W-:Y:S02]  /*fc50*/  @!P2 ST.E.128 desc[UR36][R2.64], RZ ;  /* 0x000000ff0200a985 */ /* 0x0007e4000c101d24 */
.L_x_4355:
[----:B------:R-:W-:Y:S05]  /*fc60*/  BSYNC B1 ;  /* 0x0000000000017941 */ /* 0x000fea0003800000 */
.L_x_4354:
[----:B--23--:R2:W3:Y:S01]  /*fc70*/  SHFL.IDX PT, R3, R5, 0x1, 0x181f ;  /* 0x00381f0005037f89 */ /* 0x00c4e200000e0000 */
        /* <DEDUP_REMOVED lines=10> */
[-C--:B---3--:R-:W-:Y:S02]  /*fd20*/  @!P4 LEA.HI.X R11, R22, R3.reuse, R206, 0x1, P1 ;  /* 0x00000003160bc211 */ /* 0x088fe400008f0cce */
[-C--:B------:R-:W-:Y:S02]  /*fd30*/  @!P5 LEA.HI.X R13, R23, R3.reuse, R205, 0x1, P2 ;  /* 0x00000003170dd211 */ /* 0x080fe400010f0ccd */
[----:B------:R-:W-:Y:S01]  /*fd40*/  @!P6 LEA.HI.X R3, R192, R3, R204, 0x1, P3 ;  /* 0x00000003c003e211 */ /* 0x000fe200018f0ccc */
[----:B------:R4:W-:Y:S04]  /*fd50*/  @!P4 ST.E.128 desc[UR36][R10.64], RZ ;  /* 0x000000ff0a00c985 */ /* 0x0009e8000c101d24 */
[----:B------:R4:W-:Y:S04]  /*fd60*/  @!P5 ST.E.128 desc[UR36][R12.64], RZ ;  /* 0x000000ff0c00d985 */ /* 0x0009e8000c101d24 */
[----:B------:R4:W-:Y:S02]  /*fd70*/  @!P6 ST.E.128 desc[UR36][R2.64], RZ ;  /* 0x000000ff0200e985 */ /* 0x0009e4000c101d24 */
.L_x_4357:
[----:B------:R-:W-:Y:S05]  /*fd80*/  BSYNC B1 ;  /* 0x0000000000017941 */ /* 0x000fea0003800000 */
.L_x_4356:
        /* <DEDUP_REMOVED lines=17> */
.L_x_4359:
[----:B------:R-:W-:Y:S05]  /*fea0*/  BSYNC B1 ;  /* 0x0000000000017941 */ /* 0x000fea0003800000 */
.L_x_4358:
        /* <DEDUP_REMOVED lines=18> */
.L_x_4351:
[----:B------:R-:W-:Y:S05]  /*ffd0*/  BSYNC B0 ;  /* 0x0000000000007941 */ /* 0x000fea0003800000 */
.L_x_4343:
[----:B------:R-:W-:Y:S02]  /*ffe0*/  ULDC UR5, c[0x0][0xc38] ;  /* 0x00030e0000057ab9 */ /* 0x000fe40000000800 */
[----:B------:R-:W-:-:S06]  /*fff0*/  UISETP.GE.AND UP0, UPT, UR4, UR5, UPT ;  /* 0x000000050400728c */ /* 0x000fcc000bf06270 */
[----:B------:R-:W-:-:S13]  /*10000*/  PLOP3.LUT P0, PT, PT, PT, UP0, 0x80, 0x0 ;  /* 0x000000000000781c */ /* 0x000fda0003f0f008 */
[----:B------:R-:W-:Y:S05]  /*10010*/  @!P0 BRA `(.L_x_4360) ;  /* 0xffffff0c003c8947 */ /* 0x000fea000383ffff */
[----:B------:R-:W-:Y:S05]  /*10020*/  EXIT ;  /* 0x000000000000794d */ /* 0x000fea0003800000 */
.L_x_4254:
        /* <DEDUP_REMOVED lines=16> */
[----:B------:R-:W-:Y:S01]  /*10130*/  IMAD.SHL.U32 R37, R3, 0x8, RZ ;  /* 0x0000000803257824 */ /* 0x000fe200078e00ff */
[----:B------:R-:W-:Y:S01]  /*10140*/  ULDC UR9, c[0x0][0x2b8] ;  /* 0x0000ae0000097ab9 */ /* 0x000fe20000000800 */
[----:B------:R-:W-:Y:S01]  /*10150*/  LOP3.LUT R16, R16, 0xfffffffd, RZ, 0xc0, !PT ;  /* 0xfffffffd10107812 */ /* 0x000fe200078ec0ff */
[----:B------:R-:W0:Y:S01]  /*10160*/  S2UR UR8, SR_CgaCtaId ;  /* 0x00000000000879c3 */ /* 0x000e220000008800 */
[----:B------:R-:W-:Y:S01]  /*10170*/  ULDC.64 UR4, c[0x0][0x418] ;  /* 0x0001060000047ab9 */ /* 0x000fe20000000a00 */
[C---:B------:R-:W-:Y:S01]  /*10180*/  LOP3.LUT R0, R37.reuse, 0x1f8, RZ, 0xc0, !PT ;  /* 0x000001f825007812 */ /* 0x040fe200078ec0ff */
[----:B------:R-:W-:Y:S01]  /*10190*/  UISETP.NE.U32.AND UP0, UPT, UR4, URZ, UPT ;  /* 0x0000003f0400728c */ /* 0x000fe2000bf05070 */
[----:B------:R1:W-:Y:S01]  /*101a0*/  STL [R1], RZ ;  /* 0x000000ff01007387 */ /* 0x0003e20000100800 */
[----:B------:R-:W-:Y:S01]  /*101b0*/  ULDC UR40, c[0x0][0x288] ;  /* 0x0000a20000287ab9 */ /* 0x000fe20000000800 */
[----:B------:R-:W-:Y:S01]  /*101c0*/  LOP3.LUT R0, R0, 0x38, R3, 0x78, !PT ;  /* 0x0000003800007812 */ /* 0x000fe200078e7803 */
[----:B------:R-:W-:Y:S01]  /*101d0*/  UISETP.NE.AND.EX UP0, UPT, UR5, URZ, UPT, UP0 ;  /* 0x0000003f0500728c */ /* 0x000fe2000bf05300 */
[----:B------:R-:W-:Y:S01]  /*101e0*/  IMAD.U32 R34, RZ, RZ, UR10 ;  /* 0x0000000aff227e24 */ /* 0x000fe2000f8e00ff */
[----:B------:R-:W-:Y:S01]  /*101f0*/  ULDC UR4, c[0x0][0x424] ;  /* 0x0001090000047ab9 */ /* 0x000fe20000000800 */
[----:B------:R-:W-:Y:S01]  /*10200*/  LOP3.LUT R30, R0, 0x200, R37, 0xf8, !PT ;  /* 0x00000200001e7812 */ /* 0x000fe200078ef825 */
[----:B------:R-:W-:Y:S01]  /*10210*/  USEL UR4, UR4, 0x1, UP0 ;  /* 0x0000000104047887 */ /* 0x000fe20008000000 */
[----:B------:R-:W-:Y:S01]  /*10220*/  LOP3.LUT R37, R37, 0x38, RZ, 0xc0, !PT ;  /* 0x0000003825257812 */ /* 0x000fe200078ec0ff */
[----:B------:R-:W-:Y:S01]  /*10230*/  UMOV UR5, 0x400 ;  /* 0x0000040000057882 */ /* 0x000fe20000000000 */
[----:B------:R-:W-:Y:S01]  /*10240*/  ULDC UR39, c[0x0][0x448] ;  /* 0x0001120000277ab9 */ /* 0x000fe20000000800 */
[----:B------:R-:W-:Y:S01]  /*10250*/  IMAD.MOV.U32 R26, RZ, RZ, 0x1 ;  /* 0x00000001ff1a7424 */ /* 0x000fe200078e00ff */
[C---:B------:R-:W-:Y:S01]  /*10260*/  LOP3.LUT R0, R37.reuse, 0x40, RZ, 0xfc, !PT ;  /* 0x0000004025007812 */ /* 0x040fe200078efcff */
[----:B------:R-:W-:Y:S01]  /*10270*/  IMAD.MOV.U32 R23, RZ, RZ, RZ ;  /* 0x000000ffff177224 */ /* 0x000fe200078e00ff */
[----:B------:R-:W-:Y:S01]  /*10280*/  LOP3.LUT R2, R37, 0x80, RZ, 0xfc, !PT ;  /* 0x0000008025027812 */ /* 0x000fe200078efcff */
[----:B------:R-:W-:Y:S01]  /*10290*/  UIMAD UR39, UR39, UR40, URZ ;  /* 0x00000028272772a4 */ /* 0x000fe2000f8e023f */
[----:B------:R-:W-:Y:S01]  /*102a0*/  ISETP.GE.AND P1, PT, R0, UR9, PT ;  /* 0x0000000900007c0c */ /* 0x000fe2000bf26270 */
[----:B------:R-:W-:Y:S01]  /*102b0*/  ULDC UR47, c[0x0][0xc] ;  /* 0x00000300002f7ab9 */ /* 0x000fe20000000800 */
[----:B0-----:R-:W-:-:S06]  /*102c0*/  ULEA UR8, UR8, UR5, 0x18 ;  /* 0x0000000508087291 */ /* 0x001fcc000f8ec03f */
[----:B------:R-:W-:-:S04]  /*102d0*/  IMAD.U32 R17, RZ, RZ, UR8 ;  /* 0x00000008ff117e24 */ /* 0x000fc8000f8e00ff */
[----:B------:R-:W-:Y:S01]  /*102e0*/  IMAD R31, R30, 0x2, R17 ;  /* 0x000000021e1f7824 */ /* 0x000fe200078e0211 */
[----:B--2---:R-:W-:Y:S02]  /*102f0*/  R2UR UR6, R4 ;  /* 0x00000000040672ca */ /* 0x004fe400000e0000 */
[C---:B------:R-:W-:Y:S01]  /*10300*/  LOP3.LUT R4, R3.reuse, 0x7f, RZ, 0xc0, !PT ;  /* 0x0000007f03047812 */ /* 0x040fe200078ec0ff */
[----:B------:R-:W-:-:S03]  /*10310*/  IMAD.SHL.U32 R3, R3, 0x10, RZ ;  /* 0x0000001003037824 */ /* 0x000fc600078e00ff */
[----:B------:R-:W-:-:S07]  /*10320*/  SHF.R.U32.HI R36, RZ, 0x3, R4 ;  /* 0x00000003ff247819 */ /* 0x000fce0000011604 */
[----:B------:R-:W-:-:S03]  /*10330*/  ULOP3.LUT UR48, UR6, 0x2, URZ, 0xfc, !UPT ;  /* 0x0000000206307892 */ /* 0x000fc6000f8efc3f */
[----:B------:R-:W-:Y:S02]  /*10340*/  ULDC.64 UR6, c[0x0][0x2f0] ;  /* 0x0000bc0000067ab9 */ /* 0x000fe40000000a00 */
[----:B------:R-:W-:Y:S01]  /*10350*/  ISETP.GE.AND P0, PT, R0, UR7, PT ;  /* 0x0000000700007c0c */ /* 0x000fe2000bf06270 */
[----:B------:R-:W-:Y:S01]  /*10360*/  UIMAD UR38, UR4, UR6, URZ ;  /* 0x00000006042672a4 */ /* 0x000fe2000f8e023f */
[----:B------:R-:W-:-:S03]  /*10370*/  ISETP.GE.AND P2, PT, R2, UR7, PT ;  /* 0x0000000702007c0c */ /* 0x000fc6000bf46270 */
[----:B------:R-:W-:Y:S02]  /*10380*/  UIADD3 UR4, UR38, 0x5f, URZ ;  /* 0x0000005f26047890 */ /* 0x000fe4000fffe03f */
[----:B------:R-:W-:Y:S02]  /*10390*/  UIADD3 UR49, UR38, 0x1, -UR40 ;  /* 0x0000000126317890 */ /* 0x000fe4000fffe828 */
[----:B------:R-:W-:Y:S02]  /*103a0*/  UIMAD.WIDE UR4, UR4, 0x2aaaaaab, URZ ;  /* 0x2aaaaaab040478a5 */ /* 0x000fe4000f8e023f */
[----:B------:R-:W-:Y:S02]  /*103b0*/  UIADD3 UR40, UR38, -UR40, URZ ;  /* 0x8000002826287290 */ /* 0x000fe4000fffe03f */
[----:B------:R-:W-:Y:S01]  /*103c0*/  @P0 LOP3.LUT R16, R16, 0x2, RZ, 0xfc, !PT ;  /* 0x0000000210100812 */ /* 0x000fe200078efcff */
[----:B------:R-:W-:Y:S01]  /*103d0*/  USHF.R.U32.HI UR41, URZ, 0x1f, UR5 ;  /* 0x0000001f3f297899 */ /* 0x000fe20008011605 */
[----:B------:R-:W-:-:S02]  /*103e0*/  ISETP.GE.AND P0, PT, R0, UR7, PT ;  /* 0x0000000700007c0c */ /* 0x000fc4000bf06270 */
[----:B------:R-:W-:Y:S01]  /*103f0*/  LOP3.LUT R16, R16, 0xfffffbff, RZ, 0xc0, !PT ;  /* 0xfffffbff10107812 */ /* 0x000fe200078ec0ff */
[----:B------:R-:W-:Y:S01]  /*10400*/  ULEA.HI.SX32 UR41, UR5, UR41, 0x1c ;  /* 0x0000002905297291 */ /* 0x000fe2000f8fe23f */
[----:B------:R-:W-:Y:S02]  /*10410*/  LOP3.LUT R0, R36, 0x70, R3, 0xf8, !PT ;  /* 0x0000007024007812 */ /* 0x000fe400078ef803 */
        /* <DEDUP_REMOVED lines=20> */
.L_x_4416:
        /* <DEDUP_REMOVED lines=22> */
.L_x_4362:
[----:B------:R-:W-:Y:S01]  /*106c0*/  ULDC UR8, c[0x0][0xc54] ;  /* 0x0003150000087ab9 */ /* 0x000fe20000000800 */
[----:B------:R-:W-:Y:S01]  /*106d0*/  UMOV UR6, UR7 ;  /* 0x0000000700067c82 */ /* 0x000fe20008000000 */
[----:B------:R-:W-:-:S11]  /*106e0*/  UISETP.NE.AND UP0, UPT, UR8, 0x1, UPT ;  /* 0x000000010800788c */ /* 0x000fd6000bf05270 */
[----:B------:R-:W-:Y:S02]  /*106f0*/  @UP0 ULDC.64 UR10, c[0x0][0xc58] ;  /* 0x00031600000a0ab9 */ /* 0x000fe40000000a00 */
[----:B------:R-:W-:-:S04]  /*10700*/  UIMAD.WIDE.U32 UR4, UR7, UR10, URZ ;  /* 0x0000000a070472a5 */ /* 0x000fc8000f8e003f */
[----:B------:R-:W-:-:S04]  /*10710*/  @UP0 USHF.R.U32.HI UR6, URZ, UR11, UR5 ;  /* 0x0000000b3f060299 */ /* 0x000fc80008011605 */
[----:B------:R-:W-:-:S12]  /*10720*/  UIMAD UR4, UR6, UR8, URZ ;  /* 0x00000008060472a4 */ /* 0x000fd8000f8e023f */
.L_x_4363:
        /* <DEDUP_REMOVED lines=48> */
.L_x_4365:
[----:B------:R-:W-:-:S11]  /*10a30*/  UISETP.NE.AND UP1, UPT, UR5, 0x1, UPT ;  /* 0x000000010500788c */ /* 0x000fd6000bf25270 */
[----:B------:R-:W-:Y:S02]  /*10a40*/  @UP1 ULDC.64 UR10, c[0x0][0x9e8] ;  /* 0x00027a00000a1ab9 */ /* 0x000fe40000000a00 */
[----:B------:R-:W-:-:S04]  /*10a50*/  UIMAD.WIDE.U32 UR6, UR8, UR10, URZ ;  /* 0x0000000a080672a5 */ /* 0x000fc8000f8e003f */
[----:B------:R-:W-:-:S12]  /*10a60*/  @UP1 USHF.R.U32.HI UR8, URZ, UR11, UR7 ;  /* 0x0000000b3f081299 */ /* 0x000fd80008011607 */
.L_x_4366:
[----:B------:R-:W-:-:S04]  /*10a70*/  UIMAD UR8, UR8, UR5, UR5 ;  /* 0x00000005080872a4 */ /* 0x000fc8000f8e0205 */
[----:B------:R-:W-:-:S04]  /*10a80*/  UISETP.LT.AND UP1, UPT, UR4, UR8, UPT ;  /* 0x000000080400728c */ /* 0x000fc8000bf21270 */
[----:B------:R-:W-:-:S12]  /*10a90*/  USEL UR4, UR4, UR8, UP1 ;  /* 0x0000000804047287 */ /* 0x000fd80008800000 */
.L_x_4364:
[----:B------:R-:W-:Y:S01]  /*10aa0*/  UISETP.NE.AND UP1, UPT, UR50, URZ, UPT ;  /* 0x0000003f3200728c */ /* 0x000fe2000bf25270 */
[----:B------:R-:W-:Y:S01]  /*10ab0*/  PLOP3.LUT P0, PT, PT, PT, UP0, 0x40, 0x0 ;  /* 0x000000000000781c */ /* 0x000fe20003f0e808 */
[----:B------:R-:W-:Y:S01]  /*10ac0*/  UIADD3 UR6, UR4, 0x5f, URZ ;  /* 0x0000005f04067890 */ /* 0x000fe2000fffe03f */
[----:B------:R-:W-:-:S03]  /*10ad0*/  UMOV UR10, UR44 ;  /* 0x0000002c000a7c82 */ /* 0x000fc60008000000 */
[----:B------:R-:W-:-:S04]  /*10ae0*/  UIMAD.WIDE UR6, UR6, 0x2aaaaaab, URZ ;  /* 0x2aaaaaab060678a5 */ /* 0x000fc8000f8e023f */
[----:B------:R-:W-:Y:S01]  /*10af0*/  USHF.R.U32.HI UR4, URZ, 0x1f, UR7 ;  /* 0x0000001f3f047899 */ /* 0x000fe20008011607 */
[----:B------:R-:W-:Y:S02]  /*10b00*/  @UP1 ULDC UR8, c[0x0][0x44c] ;  /* 0x0001130000081ab9 */ /* 0x000fe40000000800 */
[----:B------:R-:W-:Y:S01]  /*10b10*/  @UP1 ULDC UR6, c[0x0][0x450] ;  /* 0x0001140000061ab9 */ /* 0x000fe20000000800 */
[----:B------:R-:W-:Y:S02]  /*10b20*/  UIMAD.WIDE.U32 UR8, UR44, UR8, URZ ;  /* 0x000000082c0872a5 */ /* 0x000fe4000f8e003f */
[----:B------:R-:W-:Y:S02]  /*10b30*/  ULEA.HI.SX32 UR4, UR7, UR4, 0x1c ;  /* 0x0000000407047291 */ /* 0x000fe4000f8fe23f */
[----:B------:R-:W-:Y:S02]  /*10b40*/  @UP1 USHF.R.U32.HI UR10, URZ, UR6, UR9 ;  /* 0x000000063f0a1299 */ /* 0x000fe40008011609 */
[----:B------:R-:W-:-:S02]  /*10b50*/  UISETP.LT.AND UP1, UPT, UR41, UR4, UPT ;  /* 0x000000042900728c */ /* 0x000fc4000bf21270 */
[----:B------:R-:W-:Y:S01]  /*10b60*/  UIADD3 UR6, UR40, UR10, URZ ;  /* 0x0000000a28067290 */ /* 0x000fe2000fffe03f */
[----:B------:R-:W-:Y:S01]  /*10b70*/  ULDC UR8, c[0x0][0x9dc] ;  /* 0x0002770000087ab9 */ /* 0x000fe20000000800 */
[----:B------:R-:W-:Y:S02]  /*10b80*/  USEL UR45, UR41, UR4, UP1 ;  /* 0x00000004292d7287 */ /* 0x000fe40008800000 */
[----:B------:R-:W-:Y:S01]  /*10b90*/  UIADD3 UR8, UR6, -UR8, URZ ;  /* 0x8000000806087290 */ /* 0x000fe2000fffe03f */
[----:B------:R-:W-:Y:S11]  /*10ba0*/  @P0 BRA `(.L_x_4367) ;  /* 0x0000000000480947 */ /* 0x000ff60003800000 */
[----:B------:R-:W-:Y:S02]  /*10bb0*/  UMOV UR4, UR6 ;  /* 0x0000000600047c82 */ /* 0x000fe40008000000 */
        /* <DEDUP_REMOVED lines=10> */
.L_x_4368:
[----:B------:R-:W-:-:S11]  /*10c60*/  UISETP.NE.AND UP0, UPT, UR5, 0x1, UPT ;  /* 0x000000010500788c */ /* 0x000fd6000bf05270 */
[----:B------:R-:W-:Y:S02]  /*10c70*/  @UP0 ULDC.64 UR10, c[0x0][0x9e8] ;  /* 0x00027a00000a0ab9 */ /* 0x000fe40000000a00 */
[----:B------:R-:W-:-:S04]  /*10c80*/  UIMAD.WIDE.U32 UR6, UR4, UR10, URZ ;  /* 0x0000000a040672a5 */ /* 0x000fc8000f8e003f */
[----:B------:R-:W-:-:S12]  /*10c90*/  @UP0 USHF.R.U32.HI UR4, URZ, UR11, UR7 ;  /* 0x0000000b3f040299 */ /* 0x000fd80008011607 */
.L_x_4369:
[----:B------:R-:W-:-:S04]  /*10ca0*/  UIMAD UR4, UR4, UR5, URZ ;  /* 0x00000005040472a4 */ /* 0x000fc8000f8e023f */
[----:B------:R-:W-:-:S04]  /*10cb0*/  UISETP.LT.AND UP0, UPT, UR8, UR4, UPT ;  /* 0x000000040800728c */ /* 0x000fc8000bf01270 */
[----:B------:R-:W-:-:S12]  /*10cc0*/  USEL UR8, UR8, UR4, !UP0 ;  /* 0x0000000408087287 */ /* 0x000fd8000c000000 */
.L_x_4367:
[----:B------:R-:W-:Y:S01]  /*10cd0*/  UIMAD.WIDE UR4, UR8, 0x2aaaaaab, URZ ;  /* 0x2aaaaaab080478a5 */ /* 0x000fe2000f8e023f */
[----:B------:R-:W-:Y:S03]  /*10ce0*/  BSSY B7, `(.L_x_4370) ;  /* 0x0000341000077945 */ /* 0x000fe60003800000 */
[----:B------:R-:W-:-:S04]  /*10cf0*/  USHF.R.U32.HI UR4, URZ, 0x1f, UR5 ;  /* 0x0000001f3f047899 */ /* 0x000fc80008011605 */
[----:B------:R-:W-:-:S04]  /*10d00*/  ULEA.HI.SX32 UR4, UR5, UR4, 0x1c ;  /* 0x0000000405047291 */ /* 0x000fc8000f8fe23f */
        /* <DEDUP_REMOVED lines=22> */
.L_x_4371:
        /* <DEDUP_REMOVED lines=20> */
.L_x_4374:
[----:B------:R-:W-:Y:S05]  /*10fb0*/  BSYNC B6 ;  /* 0x0000000000067941 */ /* 0x000fea0003800000 */
.L_x_4373:
        /* <DEDUP_REMOVED lines=20> */
.L_x_4377:
[----:B------:R0:W1:Y:S01]  /*11100*/  LDC.64 R2, c[0x4][R18] ;  /* 0x0100000012027b82 */ /* 0x0000620000000a00 */
[----:B------:R-:W-:Y:S01]  /*11110*/  ULDC.64 UR4, c[0x4][0x138] ;  /* 0x01004e0000047ab9 */ /* 0x000fe20000000a00 */
[----:B------:R-:W-:Y:S01]  /*11120*/  ULDC.64 UR6, c[0x4][0x140] ;  /* 0x0100500000067ab9 */ /* 0x000fe20000000a00 */
[----:B------:R-:W-:Y:S02]  /*11130*/  IMAD.U32 R4, RZ, RZ, UR4 ;  /* 0x00000004ff047e24 */ /* 0x000fe4000f8e00ff */
        /* <DEDUP_REMOVED lines=11> */
.L_x_4376:
[----:B------:R-:W-:Y:S05]  /*111f0*/  BSYNC B6 ;  /* 0x0000000000067941 */ /* 0x000fea0003800000 */
.L_x_4375:
        /* <DEDUP_REMOVED lines=15> */
.L_x_4432:
        /* <DEDUP_REMOVED lines=36> */
[----:B0-----:R-:W-:-:S03]  /*11530*/  IMAD R5, R10, R7, R0 ;  /* 0x000000070a057224 */ /* 0x001fc600078e0200 */
[----:B------:R-:W-:Y:S01]  /*11540*/  SHF.R.S32.HI R28, RZ, 0x1f, R22 ;  /* 0x0000001fff1c7819 */ /* 0x000fe20000011416 */
[----:B------:R-:W-:-:S05]  /*11550*/  IMAD.U32 R0, RZ, RZ, UR48 ;  /* 0x00000030ff007e24 */ /* 0x000fca000f8e00ff */
[----:B------:R-:W-:-:S13]  /*11560*/  ISETP.NE.AND P2, PT, R0, 0x3, PT ;  /* 0x000000030000780c */ /* 0x000fda0003f45270 */
[----:B------:R-:W-:-:S04]  /*11570*/  @P2 LOP3.LUT R16, R16, 0x80, RZ, 0xfc, !PT ;  /* 0x0000008010102812 */ /* 0x000fc800078efcff */
[----:B------:R-:W-:-:S04]  /*11580*/  LOP3.LUT R16, R16, 0xffffffbf, RZ, 0xc0, !PT ;  /* 0xffffffbf10107812 */ /* 0x000fc800078ec0ff */
[----:B------:R-:W-:Y:S01]  /*11590*/  @P0 LOP3.LUT R16, R16, 0x40, RZ, 0xfc, !PT ;  /* 0x0000004010100812 */ /* 0x000fe200078efcff */
[----:B------:R-:W-:Y:S06]  /*115a0*/  @!P2 BRA `(.L_x_4379) ;  /* 0x000000000004a947 */ /* 0x000fec0003800000 */
[----:B------:R-:W-:Y:S01]  /*115b0*/  BPT.TRAP 0x1 ;  /* 0x000000040000795c */ /* 0x000fe20000300000 */
.L_x_4379:
        /* <DEDUP_REMOVED lines=25> */
.L_x_4433:
[----:B------:R-:W-:Y:S05]  /*11750*/  BSYNC B0 ;  /* 0x0000000000007941 */ /* 0x000fea0003800000 */
.L_x_4380:
        /* <DEDUP_REMOVED lines=82> */
[----:B------:R0:W-:Y:S02]  /*11c80*/  @P0 LDGSTS.E.BYPASS.LTC128B.128 [R21+0x26400], desc[UR36][R2.64+0x100], !P2 ;  /* 0x2640010002150fae */ /* 0x0001e4000d101d64 */
.L_x_4447:
        /* <DEDUP_REMOVED lines=12> */
.L_x_4383:
        /* <DEDUP_REMOVED lines=10> */
.L_x_4384:
[----:B------:R1:W-:Y:S02]  /*11df0*/  SYNCS.ARRIVE.TRANS64.A1T0 RZ, [R0+URZ+0x30830], RZ ;  /* 0x030830ff00ff79a7 */ /* 0x0003e4000810003f */
[----:B------:R-:W-:Y:S05]  /*11e00*/  WARPSYNC.ALL ;  /* 0x0000000000007948 */ /* 0x000fea0003800000 */
[----:B------:R-:W-:Y:S01]  /*11e10*/  BSSY B6, `(.L_x_4385) ;  /* 0x0000015000067945 */ /* 0x000fe20003800000 */
[----:B-1----:R-:W-:Y:S01]  /*11e20*/  VIADD R0, R17, 0x12400 ;  /* 0x0001240011007836 */ /* 0x002fe20000000000 */
[----:B------:R-:W-:Y:S04]  /*11e30*/  BAR.SYNC.DEFER_BLOCKING 0x8, 0x180 ;  /* 0x0206000000007b1d */ /* 0x000fe80000010000 */
[----:B------:R-:W-:-:S13]  /*11e40*/  LOP3.LUT P0, RZ, R0, 0x3ff, RZ, 0xc0, !PT ;  /* 0x000003ff00ff7812 */ /* 0x000fda000780c0ff */
[----:B------:R-:W-:Y:S05]  /*11e50*/  @!P0 BRA `(.L_x_4386) ;  /* 0x0000000000408947 */ /* 0x000fea0003800000 */
[----:B0-----:R-:W-:Y:S01]  /*11e60*/  MOV R2, 0x0 ;  /* 0x0000000000027802 */ /* 0x001fe20000000f00 */
        /* <DEDUP_REMOVED lines=15> */
.L_x_4386:
[----:B------:R-:W-:Y:S05]  /*11f60*/  BSYNC B6 ;  /* 0x0000000000067941 */ /* 0x000fea0003800000 */
.L_x_4385:
        /* <DEDUP_REMOVED lines=9> */
[----:B------:R-:W-:Y:S02]  /*12000*/  LOP3.LUT P5, RZ, R16, 0x200, RZ, 0xc0, !PT ;  /* 0x0000020010ff7812 */ /* 0x000fe400078ac0ff */
[----:B------:R-:W-:-:S04]  /*12010*/  UIMAD UR6, UR6, UR8, URZ ;  /* 0x00000008060672a4 */ /* 0x000fc8000f8e023f */
[----:B------:R-:W-:Y:S02]  /*12020*/  UIMAD UR7, UR7, UR9, UR6 ;  /* 0x00000009070772a4 */ /* 0x000fe4000f8e0206 */
[----:B------:R-:W-:Y:S01]  /*12030*/  USHF.R.S32.HI UR6, URZ, 0x1f, UR43 ;  /* 0x0000001f3f067899 */ /* 0x000fe2000801142b */
[----:B0-----:R-:W-:-:S05]  /*12040*/  IMAD.SHL.U32 R2, R2, 0x10, RZ ;  /* 0x0000001002027824 */ /* 0x001fca00078e00ff */
[----:B------:R-:W-:-:S05]  /*12050*/  LOP3.LUT R2, R36, 0x70, R2, 0xf8, !PT ;  /* 0x0000007024027812 */ /* 0x000fca00078ef802 */
[----:B------:R-:W-:-:S04]  /*12060*/  VIADD R0, R2, UR44 ;  /* 0x0000002c02007c36 */ /* 0x000fc80008000000 */
[----:B------:R-:W-:Y:S01]  /*12070*/  @P0 IMAD.HI.U32 R3, R0, UR4, RZ ;  /* 0x0000000400030c27 */ /* 0x000fe2000f8e00ff */
[----:B------:R-:W-:Y:S01]  /*12080*/  PLOP3.LUT P0, PT, PT, PT, UP0, 0x80, 0x0 ;  /* 0x000000000000781c */ /* 0x000fe20003f0f008 */
[----:B------:R-:W-:Y:S02]  /*12090*/  @UP0 ULDC UR4, c[0x0][0x450] ;  /* 0x0001140000040ab9 */ /* 0x000fe40000000800 */
[----:B------:R-:W-:-:S10]  /*120a0*/  IMAD.MOV.U32 R2, RZ, RZ, R0 ;  /* 0x000000ffff027224 */ /* 0x000fd400078e0000 */
        /* <DEDUP_REMOVED lines=107> */
[----:B------:R0:W-:Y:S02]  /*12760*/  @!P0 LDGSTS.E.BYPASS.LTC128B.128 [R31+0x1d400], desc[UR36][R2.64+0x100], !P5 ;  /* 0x1d400100021f8fae */ /* 0x0001e4000e901d64 */
.L_x_4464:
        /* <DEDUP_REMOVED lines=9> */
[----:B------:R0:W-:Y:S01]  /*12800*/  @!P0 LDGSTS.E.BYPASS.LTC128B.128 [R31+0x1dc00], desc[UR36][R2.64+0x100], !P5 ;  /* 0x1dc00100021f8fae */ /* 0x0001e2000e901d64 */
[----:B------:R-:W-:Y:S01]  /*12810*/  PLOP3.LUT P0, PT, PT, PT, PT, 0x80, 0x0 ;  /* 0x000000000000781c */ /* 0x000fe20003f0f070 */
[----:B------:R-:W-:-:S12]  /*12820*/  NOP ;  /* 0x0000000000007918 */ /* 0x000fd80000000000 */
.L_x_4388:
        /* <DEDUP_REMOVED lines=18> */
.L_x_4465:
[----:B------:R-:W-:Y:S05]  /*12950*/  BSYNC B0 ;  /* 0x0000000000007941 */ /* 0x000fea0003800000 */
.L_x_4389:
[----:B------:R-:W-:-:S04]  /*12960*/  UIADD3 UR4, UR45, -0x2, URZ ;  /* 0xfffffffe2d047890 */ /* 0x000fc8000fffe03f */
[----:B------:R-:W-:-:S06]  /*12970*/  UISETP.GE.AND UP0, UPT, UR4, UR46, UPT ;  /* 0x0000002e0400728c */ /* 0x000fcc000bf06270 */
[----:B------:R-:W-:-:S13]  /*12980*/  PLOP3.LUT P0, PT, PT, PT, UP0, 0x40, 0x0 ;  /* 0x000000000000781c */ /* 0x000fda0003f0e808 */
[----:B------:R-:W-:Y:S05]  /*12990*/  @P0 BRA `(.L_x_4391) ;  /* 0x0000000c00f80947 */ /* 0x000fea0003800000 */
[----:B------:R-:W-:Y:S01]  /*129a0*/  BSSY B0, `(.L_x_4391) ;  /* 0x00000fd000007945 */ /* 0x000fe20003800000 */
[----:B------:R-:W-:Y:S02]  /*129b0*/  IMAD.MOV.U32 R20, RZ, RZ, R26 ;  /* 0x000000ffff147224 */ /* 0x000fe400078e001a */
[----:B------:R-:W-:Y:S02]  /*129c0*/  IMAD.MOV.U32 R9, RZ, RZ, R23 ;  /* 0x000000ffff097224 */ /* 0x000fe400078e0017 */
[----:B------:R-:W-:Y:S02]  /*129d0*/  IMAD.MOV.U32 R27, RZ, RZ, R24 ;  /* 0x000000ffff1b7224 */ /* 0x000fe400078e0018 */
[----:B------:R-:W-:-:S07]  /*129e0*/  IMAD.U32 R8, RZ, RZ, UR4 ;  /* 0x00000004ff087e24 */ /* 0x000fce000f8e00ff */
.L_x_4404:
[----:B------:R-:W1:Y:S01]  /*129f0*/  LDC R3, c[0x0][0x430] ;  /* 0x00010c00ff037b82 */ /* 0x000e620000000800 */
[----:B0-----:R-:W0:Y:S01]  /*12a00*/  S2R R0, SR_TID.X ;  /* 0x0000000000007919 */ /* 0x001e220000002100 */
[----:B------:R-:W-:Y:S01]  /*12a10*/  IMAD R10, R8, 0x60, R32 ;  /* 0x00000060080a7824 */ /* 0x000fe200078e0220 */
[----:B------:R-:W-:Y:S01]  /*12a20*/  LOP3.LUT P1, RZ, R16, 0x80, RZ, 0xc0, !PT ;  /* 0x0000008010ff7812 */ /* 0x000fe2000782c0ff */
[----:B------:R-:W-:Y:S01]  /*12a30*/  VIADD R23, R9, 0x1 ;  /* 0x0000000109177836 */ /* 0x000fe20000000000 */
[----:B-1----:R-:W-:Y:S01]  /*12a40*/  ISETP.NE.AND P0, PT, R3, 0x1, PT ;  /* 0x000000010300780c */ /* 0x002fe20003f05270 */
[----:B0-----:R-:W-:-:S12]  /*12a50*/  IMAD.SHL.U32 R0, R0, 0x10, RZ ;  /* 0x0000001000007824 */ /* 0x001fd800078e00ff */
[----:B------:R-:W0:Y:S01]  /*12a60*/  @P0 LDC R3, c[0x0][0x434] ;  /* 0x00010d00ff030b82 */ /* 0x000e220000000800 */
[----:B------:R-:W-:-:S04]  /*12a70*/  LOP3.LUT R0, R36, 0x70, R0, 0xf8, !PT ;  /* 0x0000007024007812 */ /* 0x000fc800078ef800 */
[C---:B------:R-:W-:Y:S01]  /*12a80*/  ISETP.GT.U32.AND P2, PT, R0.reuse, 0x5f, PT ;  /* 0x0000005f0000780c */ /* 0x040fe20003f44070 */
[----:B------:R-:W-:Y:S02]  /*12a90*/  IMAD.IADD R10, R0, 0x1, R10 ;  /* 0x00000001000a7824 */ /* 0x000fe400078e020a */
[----:B------:R-:W1:Y:S02]  /*12aa0*/  @P0 LDC R5, c[0x0][0x438] ;  /* 0x00010e00ff050b82 */ /* 0x000e640000000800 */
[----:B------:R-:W-:-:S08]  /*12ab0*/  IMAD.MOV.U32 R11, RZ, RZ, R10 ;  /* 0x000000ffff0b7224 */ /* 0x000fd000078e000a */
[----:B------:R-:W2:Y:S01]  /*12ac0*/  @!P2 LDC.64 R6, c[0x0][0x428] ;  /* 0x00010a00ff06ab82 */ /* 0x000ea20000000a00 */
[----:B0-----:R-:W-:-:S05]  /*12ad0*/  @P0 IMAD.HI.U32 R0, R10, R3, RZ ;  /* 0x000000030a000227 */ /* 0x001fca00078e00ff */
[----:B-1----:R-:W-:Y:S02]  /*12ae0*/  @P0 SHF.R.U32.HI R11, RZ, R5, R0 ;  /* 0x00000005ff0b0219 */ /* 0x002fe40000011600 */
[----:B------:R-:W0:Y:S02]  /*12af0*/  @!P2 LDC.64 R4, c[0x0][0x418] ;  /* 0x00010600ff04ab82 */ /* 0x000e240000000a00 */
[--C-:B------:R-:W-:Y:S01]  /*12b00*/  @!P2 SHF.R.S32.HI R3, RZ, 0x1f, R11.reuse ;  /* 0x0000001fff03a819 */ /* 0x100fe2000001140b */
[----:B------:R-:W-:Y:S02]  /*12b10*/  @!P2 IMAD.MOV.U32 R2, RZ, RZ, R11 ;  /* 0x000000ffff02a224 */ /* 0x000fe400078e000b */
[-C--:B--2---:R-:W-:Y:S02]  /*12b20*/  @!P2 IMAD R0, R33, R6.reuse, RZ ;  /* 0x000000062100a224 */ /* 0x084fe400078e02ff */
[----:B------:R-:W-:-:S04]  /*12b30*/  @!P2 IMAD.WIDE.U32 R2, R29, R6, R2 ;  /* 0x000000061d02a225 */ /* 0x000fc800078e0002 */
[----:B------:R-:W-:-:S04]  /*12b40*/  @!P2 IMAD R7, R29, R7, R0 ;  /* 0x000000071d07a224 */ /* 0x000fc800078e0200 */
[----:B------:R-:W-:Y:S01]  /*12b50*/  @!P2 IMAD.IADD R0, R7, 0x1, R3 ;  /* 0x000000010700a824 */ /* 0x000fe200078e0203 */
[----:B0-----:R-:W-:-:S04]  /*12b60*/  @!P2 LEA R4, P0, R2, R4, 0x2 ;  /* 0x000000040204a211 */ /* 0x001fc800078010ff */
        /* <DEDUP_REMOVED lines=14> */
.L_x_4392:
[----:B------:R-:W-:Y:S01]  /*12c50*/  IMAD R6, R23, 0x8, R17 ;  /* 0x0000000817067824 */ /* 0x000fe200078e0211 */
[----:B------:R-:W-:Y:S01]  /*12c60*/  SHF.L.U32 R3, R26, 0x1f, RZ ;  /* 0x0000001f1a037819 */ /* 0x000fe200000006ff */
[----:B------:R-:W-:Y:S03]  /*12c70*/  BSSY B1, `(.L_x_4393) ;  /* 0x0000003000017945 */ /* 0x000fe60003800000 */
[----:B------:R-:W0:Y:S02]  /*12c80*/  SYNCS.PHASECHK.TRANS64.TRYWAIT P0, [R6+URZ+0x30840], R3 ;  /* 0x03084003060075a7 */ /* 0x000e24000800017f */
[----:B0-----:R-:W-:Y:S05]  /*12c90*/  @!P0 BRA `(.L_x_4394) ;  /* 0x0000003000248947 */ /* 0x001fea0003800000 */
.L_x_4466:
[----:B------:R-:W-:Y:S05]  /*12ca0*/  BSYNC B1 ;  /* 0x0000000000017941 */ /* 0x000fea0003800000 */
.L_x_4393:
[----:B------:R-:W-:Y:S01]  /*12cb0*/  SHF.R.S32.HI R21, RZ, 0x1f, R5 ;  /* 0x0000001fff157819 */ /* 0x000fe20000011405 */
[----:B------:R-:W-:Y:S01]  /*12cc0*/  ULDC.64 UR4, c[0x0][0x300] ;  /* 0x0000c00000047ab9 */ /* 0x000fe20000000a00 */
[----:B-----5:R-:W-:Y:S01]  /*12cd0*/  SHF.R.S32.HI R25, RZ, 0x1f, R0 ;  /* 0x0000001fff197819 */ /* 0x020fe20000011400 */
[----:B------:R-:W-:Y:S01]  /*12ce0*/  IMAD R8, R23, 0x4800, R30 ;  /* 0x0000480017087824 */ /* 0x000fe200078e021e */
        /* <DEDUP_REMOVED lines=16> */
[----:B------:R-:W-:-:S03]  /*12df0*/  ULDC.64 UR4, c[0x0][0x2e8] ;  /* 0x0000ba0000047ab9 */ /* 0x000fc60000000a00 */
[----:B------:R-:W-:Y:S01]  /*12e00*/  IMAD.IADD R3, R7, 0x1, R3 ;  /* 0x0000000107037824 */ /* 0x000fe200078e0203 */
[----:B------:R-:W-:Y:S01]  /*12e10*/  LEA R7, P0, R2, UR4, 0x1 ;  /* 0x0000000402077c11 */ /* 0x000fe2000f8008ff */
[----:B------:R-:W-:-:S03]  /*12e20*/  UMOV UR4, 0xffffffff ;  /* 0xffffffff00047882 */ /* 0x000fc60000000000 */
[----:B------:R-:W-:Y:S01]  /*12e30*/  LEA.HI.X R10, R2, UR5, R3, 0x1, P0 ;  /* 0x00000005020a7c11 */ /* 0x000fe200080f0c03 */
[----:B------:R-:W-:Y:S08]  /*12e40*/  BRA.DIV UR4, `(.L_x_4395) ;  /* 0x0000002e04cc7947 */ /* 0x000ff0000b800000 */
        /* <DEDUP_REMOVED lines=38> */
[----:B------:R0:W-:Y:S02]  /*130b0*/  LDGSTS.E.BYPASS.LTC128B.128 [R8+0x26400], desc[UR36][R2.64+0x100], !P1 ;  /* 0x2640010002087fae */ /* 0x0001e4000c901d64 */
.L_x_4480:
        /* <DEDUP_REMOVED lines=10> */
.L_x_4396:
        /* <DEDUP_REMOVED lines=10> */
.L_x_4397:
[----:B------:R1:W-:Y:S01]  /*13200*/  SYNCS.ARRIVE.TRANS64.A1T0 RZ, [R6+URZ+0x30830], RZ ;  /* 0x030830ff06ff79a7 */ /* 0x0003e2000810003f */
[----:B------:R-:W-:Y:S05]  /*13210*/  @!P2 BRA `(.L_x_4398) ;  /* 0x000000000004a947 */ /* 0x000fea0003800000 */
[----:B------:R-:W-:Y:S01]  /*13220*/  BPT.TRAP 0x1 ;  /* 0x000000040000795c */ /* 0x000fe20000300000 */
.L_x_4398:
[----:B0-----:R-:W-:Y:S01]  /*13230*/  SHF.L.U32 R3, R20, 0x1f, RZ ;  /* 0x0000001f14037819 */ /* 0x001fe200000006ff */
[----:B-1----:R-:W-:Y:S01]  /*13240*/  IMAD R6, R9, 0x8, R17 ;  /* 0x0000000809067824 */ /* 0x002fe200078e0211 */
[----:B------:R-:W-:Y:S03]  /*13250*/  BSSY B1, `(.L_x_4399) ;  /* 0x0000003000017945 */ /* 0x000fe60003800000 */
[----:B------:R-:W0:Y:S02]  /*13260*/  SYNCS.PHASECHK.TRANS64.TRYWAIT P0, [R6+URZ+0x30860], R3 ;  /* 0x03086003060075a7 */ /* 0x000e24000800017f */
[----:B0-----:R-:W-:Y:S05]  /*13270*/  @!P0 BRA `(.L_x_4400) ;  /* 0x0000003000788947 */ /* 0x001fea0003800000 */
.L_x_4481:
[----:B------:R-:W-:Y:S05]  /*13280*/  BSYNC B1 ;  /* 0x0000000000017941 */ /* 0x000fea0003800000 */
.L_x_4399:
[----:B------:R-:W-:Y:S01]  /*13290*/  IMAD.MOV.U32 R2, RZ, RZ, -0x60 ;  /* 0xffffffa0ff027424 */ /* 0x000fe200078e00ff */
[----:B------:R-:W-:Y:S01]  /*132a0*/  UMOV UR4, 0xffffffff ;  /* 0xffffffff00047882 */ /* 0x000fe20000000000 */
[C---:B------:R-:W-:Y:S01]  /*132b0*/  LOP3.LUT P3, RZ, R16.reuse, 0x20, RZ, 0xc0, !PT ;  /* 0x0000002010ff7812 */ /* 0x040fe2000786c0ff */
[----:B------:R-:W-:Y:S01]  /*132c0*/  IMAD R7, R9, 0x4800, R30 ;  /* 0x0000480009077824 */ /* 0x000fe200078e021e */
[C---:B------:R-:W-:Y:S01]  /*132d0*/  LOP3.LUT P2, RZ, R16.reuse, 0x10, RZ, 0xc0, !PT ;  /* 0x0000001010ff7812 */ /* 0x040fe2000784c0ff */
[----:B0-----:R-:W-:Y:S01]  /*132e0*/  IMAD R3, R27, R2, UR38 ;  /* 0x000000261b037e24 */ /* 0x001fe2000f8e0202 */
[----:B------:R-:W-:-:S03]  /*132f0*/  LOP3.LUT P1, RZ, R16, 0x8, RZ, 0xc0, !PT ;  /* 0x0000000810ff7812 */ /* 0x000fc6000782c0ff */
[----:B------:R-:W-:Y:S01]  /*13300*/  IMAD.IADD R8, R3, 0x1, -R36 ;  /* 0x0000000103087824 */ /* 0x000fe200078e0a24 */
[----:B------:R-:W-:Y:S09]  /*13310*/  BRA.DIV UR4, `(.L_x_4401) ;  /* 0x0000003204647947 */ /* 0x000ff2000b800000 */
        /* <DEDUP_REMOVED lines=52> */
[----:B--2-4-:R3:W-:Y:S02]  /*13660*/  LDGSTS.E.BYPASS.LTC128B.128 [R7+0x8400], desc[UR36][R2.64+0x100], !P0 ;  /* 0x0840010002077fae */ /* 0x0147e4000c101d64 */
.L_x_4495:
        /* <DEDUP_REMOVED lines=31> */
.L_x_4402:
        /* <DEDUP_REMOVED lines=10> */
.L_x_4403:
[C---:B------:R-:W-:Y:S01]  /*13900*/  ISETP.GT.AND P0, PT, R24.reuse, UR46, PT ;  /* 0x0000002e18007c0c */ /* 0x040fe2000bf04270 */
[----:B------:R1:W-:Y:S01]  /*13910*/  SYNCS.ARRIVE.TRANS64.A1T0 RZ, [R6+URZ+0x30850], RZ ;  /* 0x030850ff06ff79a7 */ /* 0x0003e2000810003f */
[----:B------:R-:W-:Y:S02]  /*13920*/  VIADD R8, R24, 0xffffffff ;  /* 0xffffffff18087836 */ /* 0x000fe40000000000 */
[----:B------:R-:W-:Y:S02]  /*13930*/  IMAD.MOV.U32 R20, RZ, RZ, R26 ;  /* 0x000000ffff147224 */ /* 0x000fe400078e001a */
[----:B------:R-:W-:Y:S02]  /*13940*/  IMAD.MOV.U32 R9, RZ, RZ, R23 ;  /* 0x000000ffff097224 */ /* 0x000fe400078e0017 */
[----:B------:R-:W-:-:S05]  /*13950*/  IMAD.MOV.U32 R27, RZ, RZ, R24 ;  /* 0x000000ffff1b7224 */ /* 0x000fca00078e0018 */
[----:B-1----:R-:W-:Y:S05]  /*13960*/  @P0 BRA `(.L_x_4404) ;  /* 0xfffffff000200947 */ /* 0x002fea000383ffff */
[----:B------:R-:W-:Y:S05]  /*13970*/  BSYNC B0 ;  /* 0x0000000000007941 */ /* 0x000fea0003800000 */
.L_x_4391:
        /* <DEDUP_REMOVED lines=17> */
.L_x_4406:
[----:B------:R-:W-:Y:S05]  /*13a90*/  BSYNC B0 ;  /* 0x0000000000007941 */ /* 0x000fea0003800000 */
.L_x_4405:
[----:B------:R-:W-:-:S13]  /*13aa0*/  LOP3.LUT P0, RZ, R16, 0x80, RZ, 0xc0, !PT ;  /* 0x0000008010ff7812 */ /* 0x000fda000780c0ff */
[----:B------:R-:W-:Y:S05]  /*13ab0*/  @!P0 BRA `(.L_x_4407) ;  /* 0x0000000000048947 */ /* 0x000fea0003800000 */
[----:B------:R-:W-:Y:S01]  /*13ac0*/  BPT.TRAP 0x1 ;  /* 0x000000040000795c */ /* 0x000fe20000300000 */
.L_x_4407:
[----:B------:R-:W-:Y:S01]  /*13ad0*/  IMAD R4, R23, 0x8, R17 ;  /* 0x0000000817047824 */ /* 0x000fe200078e0211 */
[----:B------:R-:W-:Y:S01]  /*13ae0*/  SHF.L.U32 R3, R26, 0x1f, RZ ;  /* 0x0000001f1a037819 */ /* 0x000fe200000006ff */
[----:B------:R-:W-:Y:S01]  /*13af0*/  IMAD.MOV.U32 R5, RZ, RZ, -0x60 ;  /* 0xffffffa0ff057424 */ /* 0x000fe200078e00ff */
[----:B------:R-:W-:Y:S02]  /*13b00*/  BSSY B0, `(.L_x_4408) ;  /* 0x0000004000007945 */ /* 0x000fe40003800000 */
[----:B------:R-:W0:Y:S01]  /*13b10*/  SYNCS.PHASECHK.TRANS64.TRYWAIT P0, [R4+URZ+0x30860], R3 ;  /* 0x03086003040075a7 */ /* 0x000e22000800017f */
[----:B------:R-:W-:Y:S01]  /*13b20*/  IMAD R5, R24, R5, UR38 ;  /* 0x0000002618057e24 */ /* 0x000fe2000f8e0205 */
[----:B0-----:R-:W-:Y:S06]  /*13b30*/  @!P0 BRA `(.L_x_4409) ;  /* 0x0000003000588947 */ /* 0x001fec0003800000 */
.L_x_4496:
[----:B------:R-:W-:Y:S05]  /*13b40*/  BSYNC B0 ;  /* 0x0000000000007941 */ /* 0x000fea0003800000 */
.L_x_4408:
        /* <DEDUP_REMOVED lines=54> */
[----:B------:R-:W-:Y:S01]  /*13eb0*/  ISETP.LT.OR P0, PT, R5, 0x41, P4 ;  /* 0x000000410500780c */ /* 0x000fe20002701670 */
[----:B------:R2:W1:-:S12]  /*13ec0*/  SHFL.IDX PT, R7, R19, 0x5, 0x181f ;  /* 0x00b81f0013077f89 */ /* 0x00045800000e0000 */
[----:B------:R2:W-:Y:S01]  /*13ed0*/  LDGSTS.E.BYPASS.LTC128B.128 [R0+0x2400], desc[UR36][R2.64], !P0 ;  /* 0x0240000002007fae */ /* 0x0005e2000c101d64 */
[----:B------:R-:W-:-:S13]  /*13ee0*/  ISETP.LT.OR P0, PT, R5, 0x41, P3 ;  /* 0x000000410500780c */ /* 0x000fda0001f01670 */
[----:B------:R2:W-:Y:S01]  /*13ef0*/  LDGSTS.E.BYPASS.LTC128B.128 [R0+0x5400], desc[UR36][R2.64+0x80], !P0 ;  /* 0x0540008002007fae */ /* 0x0005e2000c101d64 */
[----:B------:R-:W-:-:S13]  /*13f00*/  ISETP.LT.OR P0, PT, R5, 0x41, P1 ;  /* 0x000000410500780c */ /* 0x000fda0000f01670 */
[----:B-1-3--:R2:W-:Y:S02]  /*13f10*/  LDGSTS.E.BYPASS.LTC128B.128 [R0+0x8400], desc[UR36][R2.64+0x100], !P0 ;  /* 0x0840010002007fae */ /* 0x00a5e4000c101d64 */
.L_x_4510:
[----:B0-2---:R-:W-:-:S05]  /*13f20*/  IADD3 R2, P0, R14, R6, RZ ;  /* 0x000000060e027210 */ /* 0x005fca0007f1e0ff */
        /* <DEDUP_REMOVED lines=12> */
.L_x_4411:
        /* <DEDUP_REMOVED lines=10> */
.L_x_4412:
[----:B------:R1:W-:Y:S01]  /*14090*/  SYNCS.ARRIVE.TRANS64.A1T0 RZ, [R4+URZ+0x30850], RZ ;  /* 0x030850ff04ff79a7 */ /* 0x0003e2000810003f */
[----:B------:R-:W-:-:S05]  /*140a0*/  VIADD R23, R23, 0x1 ;  /* 0x0000000117177836 */ /* 0x000fca0000000000 */
[----:B------:R-:W-:-:S04]  /*140b0*/  ISETP.NE.AND P0, PT, R23, 0x2, PT ;  /* 0x000000021700780c */ /* 0x000fc80003f05270 */
[----:B0-----:R-:W-:Y:S02]  /*140c0*/  SEL R3, RZ, 0x1, P0 ;  /* 0x00000001ff037807 */ /* 0x001fe40000000000 */
[----:B------:R-:W-:Y:S02]  /*140d0*/  SEL R23, R23, RZ, P0 ;  /* 0x000000ff17177207 */ /* 0x000fe40000000000 */
[----:B-1----:R-:W-:-:S07]  /*140e0*/  LOP3.LUT R26, R26, R3, RZ, 0x3c, !PT ;  /* 0x000000031a1a7212 */ /* 0x002fce00078e3cff */
.L_x_4372:
[----:B------:R-:W-:Y:S05]  /*140f0*/  BSYNC B7 ;  /* 0x0000000000077941 */ /* 0x000fea0003800000 */
.L_x_4370:
        /* <DEDUP_REMOVED lines=11> */
.L_x_4413:
[----:B------:R-:W-:-:S03]  /*141b0*/  UMOV UR4, 0xffffffff ;  /* 0xffffffff00047882 */ /* 0x000fc60000000000 */
[----:B------:R-:W-:Y:S05]  /*141c0*/  BRA.DIV UR4, `(.L_x_4415) ;  /* 0x0000003204f87947 */ /* 0x000fea000b800000 */
[----:B------:R0:W1:Y:S02]  /*141d0*/  SHFL.IDX PT, R14, R34, RZ, 0x1f ;  /* 0x00001fff220e7589 */ /* 0x00006400000e0000 */
.L_x_4513:
        /* <DEDUP_REMOVED lines=8> */
.L_x_4414:
[----:B------:R-:W-:Y:S02]  /*14260*/  ULDC UR4, c[0x0][0xc38] ;  /* 0x00030e0000047ab9 */ /* 0x000fe40000000800 */
[----:B-1----:R-:W-:-:S13]  /*14270*/  ISETP.GE.AND P0, PT, R34, UR4, PT ;  /* 0x0000000422007c0c */ /* 0x002fda000bf06270 */
[----:B------:R-:W-:Y:S05]  /*14280*/  @!P0 BRA `(.L_x_4416) ;  /* 0xffffffc000b48947 */ /* 0x000fea000383ffff */
.L_x_4361:
        /* <DEDUP_REMOVED lines=12> */
.L_x_4514:
[----:B------:R-:W-:Y:S05]  /*14350*/  BSYNC B0 ;  /* 0x0000000000007941 */ /* 0x000fea0003800000 */
.L_x_4417:
[----:B------:R-:W-:-:S03]  /*14360*/  UMOV UR4, 0xffffffff ;  /* 0xffffffff00047882 */ /* 0x000fc60000000000 */
[----:B------:R-:W-:Y:S05]  /*14370*/  BRA.DIV UR4, `(.L_x_4419) ;  /* 0x0000003204c87947 */ /* 0x000fea000b800000 */
[----:B-1----:R-:W1:Y:S02]  /*14380*/  S2R R0, SR_TID.X ;  /* 0x0000000000007919 */ /* 0x002e640000002100 */
[----:B-1----:R-:W-:-:S04]  /*14390*/  SHF.R.U32.HI R0, RZ, 0x5, R0 ;  /* 0x00000005ff007819 */ /* 0x002fc80000011600 */
[----:B------:R-:W-:-:S05]  /*143a0*/  LOP3.LUT R0, R0, 0x3, RZ, 0xc0, !PT ;  /* 0x0000000300007812 */ /* 0x000fca00078ec0ff */
[----:B------:R1:W2:Y:S02]  /*143b0*/  SHFL.IDX PT, R14, R0, RZ, 0x1f ;  /* 0x00001fff000e7589 */ /* 0x0002a400000e0000 */
.L_x_4517:
[----:B--2---:R-:W-:Y:S01]  /*143c0*/  ISETP.NE.AND P0, PT, R14, RZ, PT ;  /* 0x000000ff0e00720c */ /* 0x004fe20003f05270 */
[----:B------:R-:W-:-:S12]  /*143d0*/  BSSY B0, `(.L_x_4420) ;  /* 0x0000026000007945 */ /* 0x000fd80003800000 */
[----:B------:R-:W-:Y:S05]  /*143e0*/  @P0 BRA `(.L_x_4421) ;  /* 0x0000000000900947 */ /* 0x000fea0003800000 */
[----:B------:R-:W-:-:S03]  /*143f0*/  UMOV UR4, 0xffffffff ;  /* 0xffffffff00047882 */ /* 0x000fc60000000000 */
[----:B------:R-:W-:Y:S05]  /*14400*/  BRA.DIV UR4, `(.L_x_4422) ;  /* 0x0000003204d87947 */ /* 0x000fea000b800000 */
[----:B------:R-:W-:-:S13]  /*14410*/  ELECT P6, URZ, PT ;  /* 0x00000000003f782f */ /* 0x000fda00038c0000 */
.L_x_4520:
        /* <DEDUP_REMOVED lines=8> */
.L_x_4423:
[C---:B------:R-:W-:Y:S01]  /*144a0*/  IMAD R5, R23.reuse, 0x8, R4 ;  /* 0x0000000817057824 */ /* 0x040fe200078e0204 */
[----:B------:R-:W-:Y:S01]  /*144b0*/  SHF.L.U32 R0, R26, 0x1f, RZ ;  /* 0x0000001f1a007819 */ /* 0x000fe200000006ff */
[----:B------:R-:W-:-:S03]  /*144c0*/  VIADD R23, R23, 0x1 ;  /* 0x0000000117177836 */ /* 0x000fc60000000000 */
[----:B------:R-:W1:Y:S02]  /*144d0*/  SYNCS.PHASECHK.TRANS64.TRYWAIT P1, [R5+URZ+0x30840], R0 ;  /* 0x03084000050075a7 */ /* 0x000e64000802017f */
[----:B------:R-:W-:-:S04]  /*144e0*/  ISETP.NE.AND P2, PT, R23, 0x2, PT ;  /* 0x000000021700780c */ /* 0x000fc80003f45270 */
[----:B------:R-:W-:Y:S01]  /*144f0*/  SEL R3, RZ, 0x1, P2 ;  /* 0x00000001ff037807 */ /* 0x000fe20001000000 */
[----:B-1----:R-:W-:Y:S08]  /*14500*/  @!P1 BRA `(.L_x_4424) ;  /* 0x0000003000b89947 */ /* 0x002ff00003800000 */
.L_x_4521:
[----:B------:R-:W-:Y:S02]  /*14510*/  SEL R23, R23, RZ, P2 ;  /* 0x000000ff17177207 */ /* 0x000fe40001000000 */
[----:B------:R-:W-:Y:S01]  /*14520*/  LOP3.LUT R2, R26, R3, RZ, 0x3c, !PT ;  /* 0x000000031a027212 */ /* 0x000fe200078e3cff */
[----:B------:R-:W-:Y:S06]  /*14530*/  @!P0 BRA `(.L_x_4425) ;  /* 0x0000000000048947 */ /* 0x000fec0003800000 */
[----:B------:R-:W-:Y:S01]  /*14540*/  BPT.TRAP 0x1 ;  /* 0x000000040000795c */ /* 0x000fe20000300000 */
.L_x_4425:
[----:B------:R-:W-:Y:S01]  /*14550*/  IMAD R23, R23, 0x8, R4 ;  /* 0x0000000817177824 */ /* 0x000fe200078e0204 */
[----:B------:R-:W-:-:S04]  /*14560*/  SHF.L.U32 R2, R2, 0x1f, RZ ;  /* 0x0000001f02027819 */ /* 0x000fc800000006ff */
[----:B------:R-:W2:Y:S02]  /*14570*/  SYNCS.PHASECHK.TRANS64.TRYWAIT P1, [R23+URZ+0x30840], R2 ;  /* 0x03084002170075a7 */ /* 0x000ea4000802017f */
[----:B--2---:R-:W-:Y:S05]  /*14580*/  @!P1 BRA `(.L_x_4426) ;  /* 0x0000003000ac9947 */ /* 0x004fea0003800000 */
.L_x_4522:
[----:B------:R-:W-:Y:S05]  /*14590*/  @!P0 BRA `(.L_x_4427) ;  /* 0x0000000000048947 */ /* 0x000fea0003800000 */
[----:B------:R-:W-:Y:S01]  /*145a0*/  BPT.TRAP 0x1 ;  /* 0x000000040000795c */ /* 0x000fe20000300000 */
.L_x_4427:
[----:B------:R-:W3:Y:S02]  /*145b0*/  SYNCS.PHASECHK.TRANS64.TRYWAIT P1, [R5+URZ+0x30860], R0 ;  /* 0x03086000050075a7 */ /* 0x000ee4000802017f */
[----:B---3--:R-:W-:Y:S05]  /*145c0*/  @!P1 BRA `(.L_x_4428) ;  /* 0x0000003000b09947 */ /* 0x008fea0003800000 */
.L_x_4523:
[----:B------:R-:W-:Y:S05]  /*145d0*/  @!P0 BRA `(.L_x_4429) ;  /* 0x0000000000048947 */ /* 0x000fea0003800000 */
[----:B------:R-:W-:Y:S01]  /*145e0*/  BPT.TRAP 0x1 ;  /* 0x000000040000795c */ /* 0x000fe20000300000 */
.L_x_4429:
[----:B----4-:R4:W0:Y:S02]  /*145f0*/  SYNCS.PHASECHK.TRANS64.TRYWAIT P0, [R23+URZ+0x30860], R2 ;  /* 0x03086002170075a7 */ /* 0x010824000800017f */
[----:B0-----:R-:W-:Y:S05]  /*14600*/  @!P0 NANOSLEEP.SYNCS 0x989680 ;  /* 0x009896800000895d */ /* 0x001fea0003900000 */
[----:B------:R-:W0:Y:S02]  /*14610*/  @!P0 SYNCS.PHASECHK.TRANS64 P0, [R23+URZ+0x30860], R2 ;  /* 0x03086002170085a7 */ /* 0x000e24000800007f */
[----:B0-----:R-:W-:Y:S05]  /*14620*/  @!P0 BRA `(.L_x_4429) ;  /* 0xfffffffc00f08947 */ /* 0x001fea000383ffff */
.L_x_4421:
[----:B------:R-:W-:Y:S05]  /*14630*/  BSYNC B0 ;  /* 0x0000000000007941 */ /* 0x000fea0003800000 */
.L_x_4420:
[----:B------:R-:W-:Y:S05]  /*14640*/  EXIT ;  /* 0x000000000000794d */ /* 0x000fea0003800000 */
.L_x_4266:
[----:B0-----:R-:W-:-:S04]  /*14650*/  IMAD.U32 R3, RZ, RZ, UR40 ;  /* 0x00000028ff037e24 */ /* 0x001fc8000f8e00ff */
[----:B------:R0:W1:Y:S03]  /*14660*/  SYNCS.PHASECHK.TRANS64.TRYWAIT P1, [R3+URZ+0x30800], R0 ;  /* 0x03080000030075a7 */ /* 0x000066000802017f */
[----:B-1----:R-:W-:Y:S05]  /*14670*/  @!P1 NANOSLEEP.SYNCS 0x989680 ;  /* 0x009896800000995d */ /* 0x002fea0003900000 */
[----:B------:R-:W1:Y:S02]  /*14680*/  @!P1 SYNCS.PHASECHK.TRANS64 P1, [R3+URZ+0x30800], R0 ;  /* 0x03080000030095a7 */ /* 0x000e64000802007f */
[----:B-1----:R-:W-:Y:S05]  /*14690*/  @!P1 BRA `(.L_x_4266) ;  /* 0xfffffffc00ec9947 */ /* 0x002fea000383ffff */
[----:B------:R-:W-:Y:S05]  /*146a0*/  BRA `(.L_x_4430) ;  /* 0xfffffed400287947 */ /* 0x000fea000383ffff */
.L_x_4270:
[----:B-1----:R1:W2:Y:S02]  /*146b0*/  SYNCS.PHASECHK.TRANS64.TRYWAIT P1, [R3+URZ+0x30830], R0 ;  /* 0x03083000030075a7 */ /* 0x0022a4000802017f */
[----:B--2---:R-:W-:Y:S05]  /*146c0*/  @!P1 NANOSLEEP.SYNCS 0x989680 ;  /* 0x009896800000995d */ /* 0x004fea0003900000 */
[----:B------:R-:W2:Y:S02]  /*146d0*/  @!P1 SYNCS.PHASECHK.TRANS64 P1, [R3+URZ+0x30830], R0 ;  /* 0x03083000030095a7 */ /* 0x000ea4000802007f */
[----:B--2---:R-:W-:Y:S05]  /*146e0*/  @!P1 BRA `(.L_x_4270) ;  /* 0xfffffffc00f09947 */ /* 0x004fea000383ffff */
[----:B------:R-:W-:Y:S05]  /*146f0*/  BRA `(.L_x_4269) ;  /* 0xfffffed400447947 */ /* 0x000fea000383ffff */
.L_x_4287:
[----:B-1----:R-:W-:-:S04]  /*14700*/  IMAD.U32 R4, RZ, RZ, UR6 ;  /* 0x00000006ff047e24 */ /* 0x002fc8000f8e00ff */
[----:B------:R1:W2:Y:S03]  /*14710*/  SYNCS.PHASECHK.TRANS64.TRYWAIT P1, [R4+URZ+0x30830], R3 ;  /* 0x03083003040075a7 */ /* 0x0002a6000802017f */
[----:B--2---:R-:W-:Y:S05]  /*14720*/  @!P1 NANOSLEEP.SYNCS 0x989680 ;  /* 0x009896800000995d */ /* 0x004fea0003900000 */
[----:B------:R-:W2:Y:S02]  /*14730*/  @!P1 SYNCS.PHASECHK.TRANS64 P1, [R4+URZ+0x30830], R3 ;  /* 0x03083003040095a7 */ /* 0x000ea4000802007f */
[----:B--2---:R-:W-:Y:S05]  /*14740*/  @!P1 BRA `(.L_x_4287) ;  /* 0xfffffffc00ec9947 */ /* 0x004fea000383ffff */
[----:B------:R-:W-:Y:S05]  /*14750*/  BRA `(.L_x_4286) ;  /* 0xffffff0000987947 */ /* 0x000fea000383ffff */
.L_x_4291:
[----:B01----:R-:W-:-:S04]  /*14760*/  IMAD.U32 R3, RZ, RZ, UR5 ;  /* 0x00000005ff037e24 */ /* 0x003fc8000f8e00ff */
[----:B------:R0:W1:Y:S03]  /*14770*/  SYNCS.PHASECHK.TRANS64.TRYWAIT P1, [R3+URZ+0x30850], R0 ;  /* 0x03085000030075a7 */ /* 0x000066000802017f */
[----:B-1----:R-:W-:Y:S05]  /*14780*/  @!P1 NANOSLEEP.SYNCS 0x989680 ;  /* 0x009896800000995d */ /* 0x002fea0003900000 */
[----:B------:R-:W1:Y:S02]  /*14790*/  @!P1 SYNCS.PHASECHK.TRANS64 P1, [R3+URZ+0x30850], R0 ;  /* 0x03085000030095a7 */ /* 0x000e64000802007f */
[----:B-1----:R-:W-:Y:S05]  /*147a0*/  @!P1 BRA `(.L_x_4291) ;  /* 0xfffffffc00ec9947 */ /* 0x002fea000383ffff */
[----:B------:R-:W-:Y:S05]  /*147b0*/  BRA `(.L_x_4290) ;  /* 0xffffff0c00407947 */ /* 0x000fea000383ffff */
.L_x_4310:
[----:B-1----:R-:W-:-:S04]  /*147c0*/  IMAD.U32 R4, RZ, RZ, UR6 ;  /* 0x00000006ff047e24 */ /* 0x002fc8000f8e00ff */
[----:B------:R1:W2:Y:S03]  /*147d0*/  SYNCS.PHASECHK.TRANS64.TRYWAIT P1, [R4+URZ+0x30830], R3 ;  /* 0x03083003040075a7 */ /* 0x0002a6000802017f */
[----:B--2---:R-:W-:Y:S05]  /*147e0*/  @!P1 NANOSLEEP.SYNCS 0x989680 ;  /* 0x009896800000995d */ /* 0x004fea0003900000 */
[----:B------:R-:W2:Y:S02]  /*147f0*/  @!P1 SYNCS.PHASECHK.TRANS64 P1, [R4+URZ+0x30830], R3 ;  /* 0x03083003040095a7 */ /* 0x000ea4000802007f */
[----:B--2---:R-:W-:Y:S05]  /*14800*/  @!P1 BRA `(.L_x_4310) ;  /* 0xfffffffc00ec9947 */ /* 0x004fea000383ffff */
[----:B------:R-:W-:Y:S05]  /*14810*/  BRA `(.L_x_4309) ;  /* 0xffffff3400407947 */ /* 0x000fea000383ffff */
.L_x_4314:
[----:B01----:R-:W-:-:S04]  /*14820*/  IMAD.U32 R3, RZ, RZ, UR5 ;  /* 0x00000005ff037e24 */ /* 0x003fc8000f8e00ff */
[----:B------:R0:W1:Y:S03]  /*14830*/  SYNCS.PHASECHK.TRANS64.TRYWAIT P1, [R3+URZ+0x30850], R0 ;  /* 0x03085000030075a7 */ /* 0x000066000802017f */
[----:B-1----:R-:W-:Y:S05]  /*14840*/  @!P1 NANOSLEEP.SYNCS 0x989680 ;  /* 0x009896800000995d */ /* 0x002fea0003900000 */
[----:B------:R-:W1:Y:S02]  /*14850*/  @!P1 SYNCS.PHASECHK.TRANS64 P1, [R3+URZ+0x30850], R0 ;  /* 0x03085000030095a7 */ /* 0x000e64000802007f */
[----:B-1----:R-:W-:Y:S05]  /*14860*/  @!P1 BRA `(.L_x_4314) ;  /* 0xfffffffc00ec9947 */ /* 0x002fea000383ffff */
[----:B------:R-:W-:Y:S05]  /*14870*/  BRA `(.L_x_4313) ;  /* 0xffffff3c00e87947 */ /* 0x000fea000383ffff */
.L_x_4322:
[----:B-1----:R-:W-:-:S04]  /*14880*/  IMAD.U32 R4, RZ, RZ, UR5 ;  /* 0x00000005ff047e24 */ /* 0x002fc8000f8e00ff */
[----:B------:R1:W2:Y:S03]  /*14890*/  SYNCS.PHASECHK.TRANS64.TRYWAIT P1, [R4+URZ+0x30830], R3 ;  /* 0x03083003040075a7 */ /* 0x0002a6000802017f */
[----:B--2---:R-:W-:Y:S05]  /*148a0*/  @!P1 NANOSLEEP.SYNCS 0x989680 ;  /* 0x009896800000995d */ /* 0x004fea0003900000 */
[----:B------:R-:W2:Y:S02]  /*148b0*/  @!P1 SYNCS.PHASECHK.TRANS64 P1, [R4+URZ+0x30830], R3 ;  /* 0x03083003040095a7 */ /* 0x000ea4000802007f */
[----:B--2---:R-:W-:Y:S05]  /*148c0*/  @!P1 BRA `(.L_x_4322) ;  /* 0xfffffffc00ec9947 */ /* 0x004fea000383ffff */
[----:B------:R-:W-:Y:S05]  /*148d0*/  BRA `(.L_x_4321) ;  /* 0xffffff5000b47947 */ /* 0x000fea000383ffff */
.L_x_4326:
[----:B01----:R-:W-:-:S04]  /*148e0*/  IMAD.U32 R3, RZ, RZ, UR5 ;  /* 0x00000005ff037e24 */ /* 0x003fc8000f8e00ff */
[----:B------:R0:W1:Y:S03]  /*148f0*/  SYNCS.PHASECHK.TRANS64.TRYWAIT P1, [R3+URZ+0x30850], R0 ;  /* 0x03085000030075a7 */ /* 0x000066000802017f */
[----:B-1----:R-:W-:Y:S05]  /*14900*/  @!P1 NANOSLEEP.SYNCS 0x989680 ;  /* 0x009896800000995d */ /* 0x002fea0003900000 */
[----:B------:R-:W1:Y:S02]  /*14910*/  @!P1 SYNCS.PHASECHK.TRANS64 P1, [R3+URZ+0x30850], R0 ;  /* 0x03085000030095a7 */ /* 0x000e64000802007f */
[----:B-1----:R-:W-:Y:S05]  /*14920*/  @!P1 BRA `(.L_x_4326) ;  /* 0xfffffffc00ec9947 */ /* 0x002fea000383ffff */
[----:B------:R-:W-:Y:S05]  /*14930*/  BRA `(.L_x_4325) ;  /* 0xffffff5c005c7947 */ /* 0x000fea000383ffff */
.L_x_4341:
[----:B-1----:R-:W-:-:S04]  /*14940*/  IMAD.U32 R7, RZ, RZ, UR5 ;  /* 0x00000005ff077e24 */ /* 0x002fc8000f8e00ff */
[----:B------:R1:W2:Y:S03]  /*14950*/  SYNCS.PHASECHK.TRANS64.TRYWAIT P1, [R7+URZ+0x30850], R0 ;  /* 0x03085000070075a7 */ /* 0x0002a6000802017f */
[----:B--2---:R-:W-:Y:S05]  /*14960*/  @!P1 NANOSLEEP.SYNCS 0x989680 ;  /* 0x009896800000995d */ /* 0x004fea0003900000 */
[----:B------:R-:W2:Y:S02]  /*14970*/  @!P1 SYNCS.PHASECHK.TRANS64 P1, [R7+URZ+0x30850], R0 ;  /* 0x03085000070095a7 */ /* 0x000ea4000802007f */
[----:B--2---:R-:W-:Y:S05]  /*14980*/  @!P1 BRA `(.L_x_4341) ;  /* 0xfffffffc00ec9947 */ /* 0x004fea000383ffff */
[----:B------:R-:W-:Y:S05]  /*14990*/  BRA `(.L_x_4340) ;  /* 0xffffff8800107947 */ /* 0x000fea000383ffff */
.L_x_4378:
        /* <DEDUP_REMOVED lines=10> */
.L_x_4431:
[----:B------:R-:W-:Y:S05]  /*14a40*/  BRA `(.L_x_4432) ;  /* 0xffffffc800287947 */ /* 0x000fea000383ffff */
.L_x_4381:
[----:B0-----:R0:W1:Y:S02]  /*14a50*/  SYNCS.PHASECHK.TRANS64.TRYWAIT P0, [R0+URZ+0x30840], R3 ;  /* 0x03084003000075a7 */ /* 0x001064000800017f */
[----:B-1----:R-:W-:Y:S05]  /*14a60*/  @!P0 NANOSLEEP.SYNCS 0x989680 ;  /* 0x009896800000895d */ /* 0x002fea0003900000 */
[----:B------:R-:W1:Y:S02]  /*14a70*/  @!P0 SYNCS.PHASECHK.TRANS64 P0, [R0+URZ+0x30840], R3 ;  /* 0x03084003000085a7 */ /* 0x000e64000800007f */
[----:B-1----:R-:W-:Y:S05]  /*14a80*/  @!P0 BRA `(.L_x_4381) ;  /* 0xfffffffc00f08947 */ /* 0x002fea000383ffff */
[----:B------:R-:W-:Y:S05]  /*14a90*/  BRA `(.L_x_4433) ;  /* 0xffffffcc002c7947 */ /* 0x000fea000383ffff */
.L_x_4382:
        /* <DEDUP_REMOVED lines=8> */
.L_x_4435:
[----:B------:R-:W-:Y:S05]  /*14b20*/  BSYNC B0 ;  /* 0x0000000000007941 */ /* 0x000fea0003800000 */
.L_x_4434:
        /* <DEDUP_REMOVED lines=9> */
.L_x_4436:
        /* <DEDUP_REMOVED lines=8> */
.L_x_4437:
        /* <DEDUP_REMOVED lines=12> */
.L_x_4438:
        /* <DEDUP_REMOVED lines=8> */
.L_x_4439:
        /* <DEDUP_REMOVED lines=14> */
.L_x_4440:
        /* <DEDUP_REMOVED lines=8> */
.L_x_4441:
        /* <DEDUP_REMOVED lines=14> */
.L_x_4442:
        /* <DEDUP_REMOVED lines=8> */
.L_x_4443:
        /* <DEDUP_REMOVED lines=14> */
.L_x_4444:
        /* <DEDUP_REMOVED lines=8> */
.L_x_4445:
        /* <DEDUP_REMOVED lines=13> */
.L_x_4446:
[----:B------:R-:W-:Y:S05]  /*15270*/  BRA `(.L_x_4447) ;  /* 0xffffffc800847947 */ /* 0x000fea000383ffff */
.L_x_4387:
        /* <DEDUP_REMOVED lines=8> */
.L_x_4448:
[C---:B------:R-:W-:Y:S01]  /*15300*/  VIADD R6, R4.reuse, 0x10 ;  /* 0x0000001004067836 */ /* 0x040fe20000000000 */
[----:B------:R-:W-:Y:S01]  /*15310*/  ISETP.GE.AND P0, PT, R4, UR39, PT ;  /* 0x0000002704007c0c */ /* 0x000fe2000bf06270 */
[----:B------:R-:W-:Y:S02]  /*15320*/  IMAD.MOV.U32 R13, RZ, RZ, R0 ;  /* 0x000000ffff0d7224 */ /* 0x000fe400078e0000 */
[----:B------:R-:W-:-:S10]  /*15330*/  IMAD.MOV.U32 R2, RZ, RZ, R14 ;  /* 0x000000ffff027224 */ /* 0x000fd400078e000e */
[----:B------:R-:W-:Y:S05]  /*15340*/  WARPSYNC.COLLECTIVE R15, `(.L_x_4449) ;  /* 0x000000000f087348 */ /* 0x000fea0003c00000 */
[----:B------:R0:W1:Y:S02]  /*15350*/  SHFL.IDX P6, R14, R13, R12, R11 ;  /* 0x0000000c0d0e7389 */ /* 0x00006400000c000b */
[----:B01----:R-:W-:Y:S01]  /*15360*/  ENDCOLLECTIVE ;  /* 0x000000000000791b */ /* 0x003fe20003800000 */
.L_x_4449:
        /* <DEDUP_REMOVED lines=8> */
.L_x_4450:
[----:B------:R-:W-:Y:S01]  /*153f0*/  @!PT LDS RZ, [RZ] ;  /* 0x00000000fffff984 */ /* 0x000fe20000000800 */
[----:B------:R-:W-:Y:S01]  /*15400*/  @!PT LDS RZ, [RZ] ;  /* 0x00000000fffff984 */ /* 0x000fe20000000800 */
[----:B------:R-:W-:Y:S01]  /*15410*/  @!PT LDS RZ, [RZ] ;  /* 0x00000000fffff984 */ /* 0x000fe20000000800 */
[----:B------:R0:W-:Y:S04]  /*15420*/  @!P0 LDGSTS.E.BYPASS.LTC128B.128 [R31+0x12400], desc[UR36][R2.64], !P3 ;  /* 0x12400000021f8fae */ /* 0x0001e8000d901d64 */
[----:B------:R0:W-:Y:S04]  /*15430*/  @!P0 LDGSTS.E.BYPASS.LTC128B.128 [R31+0x16400], desc[UR36][R2.64+0x80], !P4 ;  /* 0x16400080021f8fae */ /* 0x0001e8000e101d64 */
[----:B------:R0:W-:Y:S01]  /*15440*/  @!P0 LDGSTS.E.BYPASS.LTC128B.128 [R31+0x1a400], desc[UR36][R2.64+0x100], !P5 ;  /* 0x1a400100021f8fae */ /* 0x0001e2000e901d64 */
[----:B------:R-:W-:Y:S01]  /*15450*/  ISETP.GE.AND P0, PT, R6, UR39, PT ;  /* 0x0000002706007c0c */ /* 0x000fe2000bf06270 */
[----:B------:R-:W-:-:S02]  /*15460*/  IMAD.MOV.U32 R13, RZ, RZ, R0 ;  /* 0x000000ffff0d7224 */ /* 0x000fc400078e0000 */
[----:B------:R-:W-:-:S10]  /*15470*/  IMAD.MOV.U32 R6, RZ, RZ, R14 ;  /* 0x000000ffff067224 */ /* 0x000fd400078e000e */
[----:B0-----:R-:W-:Y:S05]  /*15480*/  WARPSYNC.COLLECTIVE R15, `(.L_x_4451) ;  /* 0x000000000f087348 */ /* 0x001fea0003c00000 */
[----:B------:R1:W2:Y:S02]  /*15490*/  SHFL.IDX P6, R14, R13, R12, R11 ;  /* 0x0000000c0d0e7389 */ /* 0x0002a400000c000b */
[----:B012---:R-:W-:Y:S01]  /*154a0*/  ENDCOLLECTIVE ;  /* 0x000000000000791b */ /* 0x007fe20003800000 */
.L_x_4451:
[----:B------:R-:W-:Y:S02]  /*154b0*/  IMAD.MOV.U32 R13, RZ, RZ, R5 ;  /* 0x000000ffff0d7224 */ /* 0x000fe400078e0005 */
[----:B------:R-:W-:Y:S01]  /*154c0*/  IMAD.MOV.U32 R12, RZ, RZ, 0x2 ;  /* 0x00000002ff0c7424 */ /* 0x000fe200078e00ff */
[----:B------:R-:W-:-:S05]  /*154d0*/  @!P0 LEA R14, P1, R37, R14, 0x1 ;  /* 0x0000000e250e8211 */ /* 0x000fca00078208ff */
[----:B------:R-:W-:-:S08]  /*154e0*/  @!P0 IMAD.MOV.U32 R2, RZ, RZ, R14 ;  /* 0x000000ffff028224 */ /* 0x000fd000078e000e */
[----:B------:R-:W-:Y:S05]  /*154f0*/  WARPSYNC.COLLECTIVE R15, `(.L_x_4452) ;  /* 0x000000000f087348 */ /* 0x000fea0003c00000 */
[----:B------:R0:W1:Y:S02]  /*15500*/  SHFL.IDX P6, R14, R13, R12, R11 ;  /* 0x0000000c0d0e7389 */ /* 0x00006400000c000b */
[----:B01----:R-:W-:Y:S01]  /*15510*/  ENDCOLLECTIVE ;  /* 0x000000000000791b */ /* 0x003fe20003800000 */
.L_x_4452:
[----:B------:R-:W-:Y:S02]  /*15520*/  @!P0 IMAD.X R7, RZ, RZ, R6, P1 ;  /* 0x000000ffff078224 */ /* 0x000fe400008e0606 */
[----:B------:R-:W-:Y:S02]  /*15530*/  VIADD R6, R4, 0x20 ;  /* 0x0000002004067836 */ /* 0x000fe40000000000 */
[----:B------:R-:W-:-:S05]  /*15540*/  @!P0 IMAD.MOV.U32 R3, RZ, RZ, R7 ;  /* 0x000000ffff038224 */ /* 0x000fca00078e0007 */
[----:B------:R-:W-:Y:S01]  /*15550*/  @!PT LDS RZ, [RZ] ;  /* 0x00000000fffff984 */ /* 0x000fe20000000800 */
[----:B------:R-:W-:Y:S01]  /*15560*/  @!PT LDS RZ, [RZ] ;  /* 0x00000000fffff984 */ /* 0x000fe20000000800 */
[----:B------:R-:W-:Y:S01]  /*15570*/  @!PT LDS RZ, [RZ] ;  /* 0x00000000fffff984 */ /* 0x000fe20000000800 */
        /* <DEDUP_REMOVED lines=9> */
.L_x_4453:
[----:B------:R-:W-:Y:S02]  /*15610*/  IMAD.MOV.U32 R13, RZ, RZ, R5 ;  /* 0x000000ffff0d7224 */ /* 0x000fe400078e0005 */
[----:B------:R-:W-:Y:S01]  /*15620*/  IMAD.MOV.U32 R12, RZ, RZ, 0x3 ;  /* 0x00000003ff0c7424 */ /* 0x000fe200078e00ff */
[----:B------:R-:W-:-:S05]  /*15630*/  @!P0 LEA R14, P1, R37, R14, 0x1 ;  /* 0x0000000e250e8211 */ /* 0x000fca00078208ff */
[----:B------:R-:W-:-:S08]  /*15640*/  @!P0 IMAD.MOV.U32 R2, RZ, RZ, R14 ;  /* 0x000000ffff028224 */ /* 0x000fd000078e000e */
[----:B------:R-:W-:Y:S05]  /*15650*/  WARPSYNC.COLLECTIVE R15, `(.L_x_4454) ;  /* 0x000000000f087348 */ /* 0x000fea0003c00000 */
[----:B------:R0:W1:Y:S02]  /*15660*/  SHFL.IDX P6, R14, R13, R12, R11 ;  /* 0x0000000c0d0e7389 */ /* 0x00006400000c000b */
[----:B01----:R-:W-:Y:S01]  /*15670*/  ENDCOLLECTIVE ;  /* 0x000000000000791b */ /* 0x003fe20003800000 */
.L_x_4454:
        /* <DEDUP_REMOVED lines=15> */
.L_x_4455:
[----:B------:R-:W-:Y:S02]  /*15770*/  IMAD.MOV.U32 R13, RZ, RZ, R5 ;  /* 0x000000ffff0d7224 */ /* 0x000fe400078e0005 */
[----:B------:R-:W-:Y:S01]  /*15780*/  IMAD.MOV.U32 R12, RZ, RZ, 0x4 ;  /* 0x00000004ff0c7424 */ /* 0x000fe200078e00ff */
[----:B------:R-:W-:-:S05]  /*15790*/  @!P0 LEA R14, P1, R37, R14, 0x1 ;  /* 0x0000000e250e8211 */ /* 0x000fca00078208ff */
[----:B------:R-:W-:-:S08]  /*157a0*/  @!P0 IMAD.MOV.U32 R2, RZ, RZ, R14 ;  /* 0x000000ffff028224 */ /* 0x000fd000078e000e */
[----:B------:R-:W-:Y:S05]  /*157b0*/  WARPSYNC.COLLECTIVE R15, `(.L_x_4456) ;  /* 0x000000000f087348 */ /* 0x000fea0003c00000 */
[----:B------:R0:W1:Y:S02]  /*157c0*/  SHFL.IDX P6, R14, R13, R12, R11 ;  /* 0x0000000c0d0e7389 */ /* 0x00006400000c000b */
[----:B01----:R-:W-:Y:S01]  /*157d0*/  ENDCOLLECTIVE ;  /* 0x000000000000791b */ /* 0x003fe20003800000 */
.L_x_4456:
        /* <DEDUP_REMOVED lines=15> */
.L_x_4457:
[----:B------:R-:W-:Y:S02]  /*158d0*/  IMAD.MOV.U32 R13, RZ, RZ, R5 ;  /* 0x000000ffff0d7224 */ /* 0x000fe400078e0005 */
[----:B------:R-:W-:Y:S01]  /*158e0*/  IMAD.MOV.U32 R12, RZ, RZ, 0x5 ;  /* 0x00000005ff0c7424 */ /* 0x000fe200078e00ff */
[----:B------:R-:W-:-:S05]  /*158f0*/  @!P0 LEA R14, P1, R37, R14, 0x1 ;  /* 0x0000000e250e8211 */ /* 0x000fca00078208ff */
[----:B------:R-:W-:-:S08]  /*15900*/  @!P0 IMAD.MOV.U32 R2, RZ, RZ, R14 ;  /* 0x000000ffff028224 */ /* 0x000fd000078e000e */
[----:B------:R-:W-:Y:S05]  /*15910*/  WARPSYNC.COLLECTIVE R15, `(.L_x_4458) ;  /* 0x000000000f087348 */ /* 0x000fea0003c00000 */
[----:B------:R0:W1:Y:S02]  /*15920*/  SHFL.IDX P6, R14, R13, R12, R11 ;  /* 0x0000000c0d0e7389 */ /* 0x00006400000c000b */
[----:B01----:R-:W-:Y:S01]  /*15930*/  ENDCOLLECTIVE ;  /* 0x000000000000791b */ /* 0x003fe20003800000 */
.L_x_4458:
        /* <DEDUP_REMOVED lines=15> */
.L_x_4459:
[----:B------:R-:W-:Y:S02]  /*15a30*/  IMAD.MOV.U32 R13, RZ, RZ, R5 ;  /* 0x000000ffff0d7224 */ /* 0x000fe400078e0005 */
[----:B------:R-:W-:Y:S01]  /*15a40*/  IMAD.MOV.U32 R12, RZ, RZ, 0x6 ;  /* 0x00000006ff0c7424 */ /* 0x000fe200078e00ff */
[----:B------:R-:W-:-:S05]  /*15a50*/  @!P0 LEA R14, P1, R37, R14, 0x1 ;  /* 0x0000000e250e8211 */ /* 0x000fca00078208ff */
[----:B------:R-:W-:-:S08]  /*15a60*/  @!P0 IMAD.MOV.U32 R2, RZ, RZ, R14 ;  /* 0x000000ffff028224 */ /* 0x000fd000078e000e */
[----:B------:R-:W-:Y:S05]  /*15a70*/  WARPSYNC.COLLECTIVE R15, `(.L_x_4460) ;  /* 0x000000000f087348 */ /* 0x000fea0003c00000 */
[----:B------:R0:W1:Y:S02]  /*15a80*/  SHFL.IDX P6, R14, R13, R12, R11 ;  /* 0x0000000c0d0e7389 */ /* 0x00006400000c000b */
[----:B01----:R-:W-:Y:S01]  /*15a90*/  ENDCOLLECTIVE ;  /* 0x000000000000791b */ /* 0x003fe20003800000 */
.L_x_4460:
        /* <DEDUP_REMOVED lines=15> */
.L_x_4461:
[----:B------:R-:W-:Y:S02]  /*15b90*/  IMAD.MOV.U32 R13, RZ, RZ, R5 ;  /* 0x000000ffff0d7224 */ /* 0x000fe400078e0005 */
[----:B------:R-:W-:Y:S01]  /*15ba0*/  IMAD.MOV.U32 R12, RZ, RZ, 0x7 ;  /* 0x00000007ff0c7424 */ /* 0x000fe200078e00ff */
[----:B------:R-:W-:-:S05]  /*15bb0*/  @!P0 LEA R14, P1, R37, R14, 0x1 ;  /* 0x0000000e250e8211 */ /* 0x000fca00078208ff */
[----:B------:R-:W-:-:S08]  /*15bc0*/  @!P0 IMAD.MOV.U32 R2, RZ, RZ, R14 ;  /* 0x000000ffff028224 */ /* 0x000fd000078e000e */
[----:B------:R-:W-:Y:S05]  /*15bd0*/  WARPSYNC.COLLECTIVE R15, `(.L_x_4462) ;  /* 0x000000000f087348 */ /* 0x000fea0003c00000 */
[----:B------:R0:W1:Y:S02]  /*15be0*/  SHFL.IDX P6, R14, R13, R12, R11 ;  /* 0x0000000c0d0e7389 */ /* 0x00006400000c000b */
[----:B01----:R-:W-:Y:S01]  /*15bf0*/  ENDCOLLECTIVE ;  /* 0x000000000000791b */ /* 0x003fe20003800000 */
.L_x_4462:
        /* <DEDUP_REMOVED lines=13> */
.L_x_4463:
[----:B------:R-:W-:Y:S05]  /*15cd0*/  BRA `(.L_x_4464) ;  /* 0xffffffc800a47947 */ /* 0x000fea000383ffff */
.L_x_4390:
[----:B0-----:R0:W1:Y:S02]  /*15ce0*/  SYNCS.PHASECHK.TRANS64.TRYWAIT P0, [R17+URZ+0x30820], R0 ;  /* 0x03082000110075a7 */ /* 0x001064000800017f */
[----:B-1----:R-:W-:Y:S05]  /*15cf0*/  @!P0 NANOSLEEP.SYNCS 0x989680 ;  /* 0x009896800000895d */ /* 0x002fea0003900000 */
[----:B------:R-:W1:Y:S02]  /*15d00*/  @!P0 SYNCS.PHASECHK.TRANS64 P0, [R17+URZ+0x30820], R0 ;  /* 0x03082000110085a7 */ /* 0x000e64000800007f */
[----:B-1----:R-:W-:Y:S05]  /*15d10*/  @!P0 BRA `(.L_x_4390) ;  /* 0xfffffffc00f08947 */ /* 0x002fea000383ffff */
[----:B------:R-:W-:Y:S05]  /*15d20*/  BRA `(.L_x_4465) ;  /* 0xffffffcc00087947 */ /* 0x000fea000383ffff */
.L_x_4394:
[----:B0-----:R0:W1:Y:S02]  /*15d30*/  SYNCS.PHASECHK.TRANS64.TRYWAIT P0, [R6+URZ+0x30840], R3 ;  /* 0x03084003060075a7 */ /* 0x001064000800017f */
[----:B-1----:R-:W-:Y:S05]  /*15d40*/  @!P0 NANOSLEEP.SYNCS 0x989680 ;  /* 0x009896800000895d */ /* 0x002fea0003900000 */
[----:B------:R-:W1:Y:S02]  /*15d50*/  @!P0 SYNCS.PHASECHK.TRANS64 P0, [R6+URZ+0x30840], R3 ;  /* 0x03084003060085a7 */ /* 0x000e64000800007f */
[----:B-1----:R-:W-:Y:S05]  /*15d60*/  @!P0 BRA `(.L_x_4394) ;  /* 0xfffffffc00f08947 */ /* 0x002fea000383ffff */
[----:B------:R-:W-:Y:S05]  /*15d70*/  BRA `(.L_x_4466) ;  /* 0xffffffcc00c87947 */ /* 0x000fea000383ffff */
.L_x_4395:
        /* <DEDUP_REMOVED lines=8> */
.L_x_4468:
[----:B------:R-:W-:Y:S05]  /*15e00*/  BSYNC B1 ;  /* 0x0000000000017941 */ /* 0x000fea0003800000 */
.L_x_4467:
        /* <DEDUP_REMOVED lines=9> */
.L_x_4469:
[----:B------:R-:W-:Y:S02]  /*15ea0*/  IMAD R8, R8, 0x2, R17 ;  /* 0x0000000208087824 */ /* 0x000fe400078e0211 */
[----:B------:R-:W-:Y:S02]  /*15eb0*/  IMAD.MOV.U32 R13, RZ, RZ, R10 ;  /* 0x000000ffff0d7224 */ /* 0x000fe400078e000a */
[----:B------:R-:W-:Y:S01]  /*15ec0*/  IMAD.MOV.U32 R12, RZ, RZ, 0x1 ;  /* 0x00000001ff0c7424 */ /* 0x000fe200078e00ff */
[----:B------:R-:W-:-:S13]  /*15ed0*/  IADD3 R2, P0, R14, R4, RZ ;  /* 0x000000040e027210 */ /* 0x000fda0007f1e0ff */
[----:B------:R-:W-:Y:S05]  /*15ee0*/  WARPSYNC.COLLECTIVE R15, `(.L_x_4470) ;  /* 0x000000000f087348 */ /* 0x000fea0003c00000 */
[----:B------:R0:W1:Y:S02]  /*15ef0*/  SHFL.IDX P6, R14, R13, R12, R11 ;  /* 0x0000000c0d0e7389 */ /* 0x00006400000c000b */
[----:B01----:R-:W-:Y:S01]  /*15f00*/  ENDCOLLECTIVE ;  /* 0x000000000000791b */ /* 0x003fe20003800000 */
.L_x_4470:
[----:B------:R-:W-:-:S05]  /*15f10*/  IMAD.X R3, RZ, RZ, R3, P0 ;  /* 0x000000ffff037224 */ /* 0x000fca00000e0603 */
[----:B------:R-:W-:Y:S01]  /*15f20*/  @!PT LDS RZ, [RZ] ;  /* 0x00000000fffff984 */ /* 0x000fe20000000800 */
[----:B------:R-:W-:Y:S01]  /*15f30*/  @!PT LDS RZ, [RZ] ;  /* 0x00000000fffff984 */ /* 0x000fe20000000800 */
[----:B------:R-:W-:Y:S01]  /*15f40*/  @!PT LDS RZ, [RZ] ;  /* 0x00000000fffff984 */ /* 0x000fe20000000800 */
[----:B------:R-:W-:Y:S04]  /*15f50*/  LDGSTS.E.BYPASS.LTC128B.128 [R8+0x1e400], desc[UR36][R2.64], !P3 ;  /* 0x1e40000002087fae */ /* 0x000fe8000d901d64 */
[----:B------:R-:W-:Y:S01]  /*15f60*/  LDGSTS.E.BYPASS.LTC128B.128 [R8+0x21400], desc[UR36][R2.64+0x80], !P2 ;  /* 0x2140008002087fae */ /* 0x000fe2000d101d64 */
[----:B------:R-:W-:-:S03]  /*15f70*/  IMAD.MOV.U32 R13, RZ, RZ, R7 ;  /* 0x000000ffff0d7224 */ /* 0x000fc600078e0007 */
[----:B------:R0:W-:Y:S02]  /*15f80*/  LDGSTS.E.BYPASS.LTC128B.128 [R8+0x24400], desc[UR36][R2.64+0x100], !P1 ;  /* 0x2440010002087fae */ /* 0x0001e4000c901d64 */
[----:B0-----:R-:W-:-:S07]  /*15f90*/  IMAD.MOV.U32 R3, RZ, RZ, R14 ;  /* 0x000000ffff037224 */ /* 0x001fce00078e000e */
[----:B------:R-:W-:Y:S05]  /*15fa0*/  WARPSYNC.COLLECTIVE R15, `(.L_x_4471) ;  /* 0x000000000f087348 */ /* 0x000fea0003c00000 */
[----:B------:R0:W1:Y:S02]  /*15fb0*/  SHFL.IDX P6, R14, R13, R12, R11 ;  /* 0x0000000c0d0e7389 */ /* 0x00006400000c000b */
[----:B01----:R-:W-:Y:S01]  /*15fc0*/  ENDCOLLECTIVE ;  /* 0x000000000000791b */ /* 0x003fe20003800000 */
.L_x_4471:
[----:B------:R-:W-:Y:S02]  /*15fd0*/  IMAD.MOV.U32 R13, RZ, RZ, R10 ;  /* 0x000000ffff0d7224 */ /* 0x000fe400078e000a */
[----:B------:R-:W-:Y:S01]  /*15fe0*/  IMAD.MOV.U32 R12, RZ, RZ, 0x2 ;  /* 0x00000002ff0c7424 */ /* 0x000fe200078e00ff */
[----:B------:R-:W-:-:S13]  /*15ff0*/  IADD3 R2, P0, R14, R4, RZ ;  /* 0x000000040e027210 */ /* 0x000fda0007f1e0ff */
[----:B------:R-:W-:Y:S05]  /*16000*/  WARPSYNC.COLLECTIVE R15, `(.L_x_4472) ;  /* 0x000000000f087348 */ /* 0x000fea0003c00000 */
[----:B------:R0:W1:Y:S02]  /*16010*/  SHFL.IDX P6, R14, R13, R12, R11 ;  /* 0x0000000c0d0e7389 */ /* 0x00006400000c000b */
[----:B01----:R-:W-:Y:S01]  /*16020*/  ENDCOLLECTIVE ;  /* 0x000000000000791b */ /* 0x003fe20003800000 */
.L_x_4472:
        /* <DEDUP_REMOVED lines=12> */
.L_x_4473:
[----:B------:R-:W-:Y:S02]  /*160f0*/  IMAD.MOV.U32 R13, RZ, RZ, R10 ;  /* 0x000000ffff0d7224 */ /* 0x000fe400078e000a */
[----:B------:R-:W-:Y:S01]  /*16100*/  IMAD.MOV.U32 R12, RZ, RZ, 0x3 ;  /* 0x00000003ff0c7424 */ /* 0x000fe200078e00ff */
[----:B------:R-:W-:-:S13]  /*16110*/  IADD3 R2, P0, R14, R4, RZ ;  /* 0x000000040e027210 */ /* 0x000fda0007f1e0ff */
[----:B------:R-:W-:Y:S05]  /*16120*/  WARPSYNC.COLLECTIVE R15, `(.L_x_4474) ;  /* 0x000000000f087348 */ /* 0x000fea0003c00000 */
[----:B------:R0:W1:Y:S02]  /*16130*/  SHFL.IDX P6, R14, R13, R12, R11 ;  /* 0x0000000c0d0e7389 */ /* 0x00006400000c000b */
[----:B01----:R-:W-:Y:S01]  /*16140*/  ENDCOLLECTIVE ;  /* 0x000000000000791b */ /* 0x003fe20003800000 */
.L_x_4474:
        /* <DEDUP_REMOVED lines=12> */
.L_x_4475:
[----:B------:R-:W-:Y:S02]  /*16210*/  IMAD.MOV.U32 R13, RZ, RZ, R10 ;  /* 0x000000ffff0d7224 */ /* 0x000fe400078e000a */
[----:B------:R-:W-:Y:S01]  /*16220*/  IMAD.MOV.U32 R12, RZ, RZ, 0x4 ;  /* 0x00000004ff0c7424 */ /* 0x000fe200078e00ff */
[----:B------:R-:W-:-:S13]  /*16230*/  IADD3 R2, P0, R14, R4, RZ ;  /* 0x000000040e027210 */ /* 0x000fda0007f1e0ff */
[----:B------:R-:W-:Y:S05]  /*16240*/  WARPSYNC.COLLECTIVE R15, `(.L_x_4476) ;  /* 0x000000000f087348 */ /* 0x000fea0003c00000 */
[----:B------:R0:W1:Y:S02]  /*16250*/  SHFL.IDX P6, R14, R13, R12, R11 ;  /* 0x0000000c0d0e7389 */ /* 0x00006400000c000b */
[----:B01----:R-:W-:Y:S01]  /*16260*/  ENDCOLLECTIVE ;  /* 0x000000000000791b */ /* 0x003fe20003800000 */
.L_x_4476:
        /* <DEDUP_REMOVED lines=12> */
.L_x_4477:
[----:B------:R-:W-:Y:S02]  /*16330*/  IMAD.MOV.U32 R13, RZ, RZ, R10 ;  /* 0x000000ffff0d7224 */ /* 0x000fe400078e000a */
[----:B------:R-:W-:Y:S01]  /*16340*/  IMAD.MOV.U32 R12, RZ, RZ, 0x5 ;  /* 0x00000005ff0c7424 */ /* 0x000fe200078e00ff */
[----:B------:R-:W-:-:S13]  /*16350*/  IADD3 R2, P0, R14, R4, RZ ;  /* 0x000000040e027210 */ /* 0x000fda0007f1e0ff */
[----:B------:R-:W-:Y:S05]  /*16360*/  WARPSYNC.COLLECTIVE R15, `(.L_x_4478) ;  /* 0x000000000f087348 */ /* 0x000fea0003c00000 */
[----:B------:R0:W1:Y:S02]  /*16370*/  SHFL.IDX P6, R14, R13, R12, R11 ;  /* 0x0000000c0d0e7389 */ /* 0x00006400000c000b */
[----:B01----:R-:W-:Y:S01]  /*16380*/  ENDCOLLECTIVE ;  /* 0x000000000000791b */ /* 0x003fe20003800000 */
.L_x_4478:
        /* <DEDUP_REMOVED lines=12> */
.L_x_4479:
[----:B------:R-:W-:Y:S05]  /*16450*/  BRA `(.L_x_4480) ;  /* 0xffffffcc00187947 */ /* 0x000fea000383ffff */
.L_x_4400:
[----:B0-----:R0:W1:Y:S02]  /*16460*/  SYNCS.PHASECHK.TRANS64.TRYWAIT P0, [R6+URZ+0x30860], R3 ;  /* 0x03086003060075a7 */ /* 0x001064000800017f */
[----:B-1----:R-:W-:Y:S05]  /*16470*/  @!P0 NANOSLEEP.SYNCS 0x989680 ;  /* 0x009896800000895d */ /* 0x002fea0003900000 */
[----:B------:R-:W1:Y:S02]  /*16480*/  @!P0 SYNCS.PHASECHK.TRANS64 P0, [R6+URZ+0x30860], R3 ;  /* 0x03086003060085a7 */ /* 0x000e64000800007f */
[----:B-1----:R-:W-:Y:S05]  /*16490*/  @!P0 BRA `(.L_x_4400) ;  /* 0xfffffffc00f08947 */ /* 0x002fea000383ffff */
[----:B------:R-:W-:Y:S05]  /*164a0*/  BRA `(.L_x_4481) ;  /* 0xffffffcc00747947 */ /* 0x000fea000383ffff */
.L_x_4401:
        /* <DEDUP_REMOVED lines=8> */
.L_x_4483:
[----:B------:R-:W-:Y:S05]  /*16530*/  BSYNC B1 ;  /* 0x0000000000017941 */ /* 0x000fea0003800000 */
.L_x_4482:
        /* <DEDUP_REMOVED lines=9> */
.L_x_4484:
[----:B------:R-:W-:Y:S02]  /*165d0*/  IMAD.MOV.U32 R13, RZ, RZ, R19 ;  /* 0x000000ffff0d7224 */ /* 0x000fe400078e0013 */
[----:B------:R-:W-:Y:S01]  /*165e0*/  IMAD.MOV.U32 R12, RZ, RZ, 0x1 ;  /* 0x00000001ff0c7424 */ /* 0x000fe200078e00ff */
[----:B------:R-:W-:-:S13]  /*165f0*/  IADD3 R2, P0, R14, R4, RZ ;  /* 0x000000040e027210 */ /* 0x000fda0007f1e0ff */
[----:B------:R-:W-:Y:S05]  /*16600*/  WARPSYNC.COLLECTIVE R15, `(.L_x_4485) ;  /* 0x000000000f087348 */ /* 0x000fea0003c00000 */
[----:B------:R0:W1:Y:S02]  /*16610*/  SHFL.IDX P6, R14, R13, R12, R11 ;  /* 0x0000000c0d0e7389 */ /* 0x00006400000c000b */
[----:B01----:R-:W-:Y:S01]  /*16620*/  ENDCOLLECTIVE ;  /* 0x000000000000791b */ /* 0x003fe20003800000 */
.L_x_4485:
        /* <DEDUP_REMOVED lines=15> */
.L_x_4486:
[----:B------:R-:W-:Y:S02]  /*16720*/  IMAD.MOV.U32 R13, RZ, RZ, R19 ;  /* 0x000000ffff0d7224 */ /* 0x000fe400078e0013 */
[----:B------:R-:W-:Y:S01]  /*16730*/  IMAD.MOV.U32 R12, RZ, RZ, 0x2 ;  /* 0x00000002ff0c7424 */ /* 0x000fe200078e00ff */
[----:B------:R-:W-:-:S13]  /*16740*/  IADD3 R2, P0, R14, R4, RZ ;  /* 0x000000040e027210 */ /* 0x000fda0007f1e0ff */
[----:B------:R-:W-:Y:S05]  /*16750*/  WARPSYNC.COLLECTIVE R15, `(.L_x_4487) ;  /* 0x000000000f087348 */ /* 0x000fea0003c00000 */
[----:B------:R0:W1:Y:S02]  /*16760*/  SHFL.IDX P6, R14, R13, R12, R11 ;  /* 0x0000000c0d0e7389 */ /* 0x00006400000c000b */
[----:B01----:R-:W-:Y:S01]  /*16770*/  ENDCOLLECTIVE ;  /* 0x000000000000791b */ /* 0x003fe20003800000 */
.L_x_4487:
        /* <DEDUP_REMOVED lines=15> */
.L_x_4488:
[----:B------:R-:W-:Y:S02]  /*16870*/  IMAD.MOV.U32 R13, RZ, RZ, R19 ;  /* 0x000000ffff0d7224 */ /* 0x000fe400078e0013 */
[----:B------:R-:W-:Y:S01]  /*16880*/  IMAD.MOV.U32 R12, RZ, RZ, 0x3 ;  /* 0x00000003ff0c7424 */ /* 0x000fe200078e00ff */
[----:B------:R-:W-:-:S13]  /*16890*/  IADD3 R2, P0, R14, R4, RZ ;  /* 0x000000040e027210 */ /* 0x000fda0007f1e0ff */
[----:B------:R-:W-:Y:S05]  /*168a0*/  WARPSYNC.COLLECTIVE R15, `(.L_x_4489) ;  /* 0x000000000f087348 */ /* 0x000fea0003c00000 */
[----:B------:R0:W1:Y:S02]  /*168b0*/  SHFL.IDX P6, R14, R13, R12, R11 ;  /* 0x0000000c0d0e7389 */ /* 0x00006400000c000b */
[----:B01----:R-:W-:Y:S01]  /*168c0*/  ENDCOLLECTIVE ;  /* 0x000000000000791b */ /* 0x003fe20003800000 */
.L_x_4489:
        /* <DEDUP_REMOVED lines=15> */
.L_x_4490:
[----:B------:R-:W-:Y:S02]  /*169c0*/  IMAD.MOV.U32 R13, RZ, RZ, R19 ;  /* 0x000000ffff0d7224 */ /* 0x000fe400078e0013 */
[----:B------:R-:W-:Y:S01]  /*169d0*/  IMAD.MOV.U32 R12, RZ, RZ, 0x4 ;  /* 0x00000004ff0c7424 */ /* 0x000fe200078e00ff */
[----:B------:R-:W-:-:S13]  /*169e0*/  IADD3 R2, P0, R14, R4, RZ ;  /* 0x000000040e027210 */ /* 0x000fda0007f1e0ff */
[----:B------:R-:W-:Y:S05]  /*169f0*/  WARPSYNC.COLLECTIVE R15, `(.L_x_4491) ;  /* 0x000000000f087348 */ /* 0x000fea0003c00000 */
[----:B------:R0:W1:Y:S02]  /*16a00*/  SHFL.IDX P6, R14, R13, R12, R11 ;  /* 0x0000000c0d0e7389 */ /* 0x00006400000c000b */
[----:B01----:R-:W-:Y:S01]  /*16a10*/  ENDCOLLECTIVE ;  /* 0x000000000000791b */ /* 0x003fe20003800000 */
.L_x_4491:
        /* <DEDUP_REMOVED lines=15> */
.L_x_4492:
[----:B------:R-:W-:Y:S02]  /*16b10*/  IMAD.MOV.U32 R13, RZ, RZ, R19 ;  /* 0x000000ffff0d7224 */ /* 0x000fe400078e0013 */
[----:B------:R-:W-:Y:S01]  /*16b20*/  IMAD.MOV.U32 R12, RZ, RZ, 0x5 ;  /* 0x00000005ff0c7424 */ /* 0x000fe200078e00ff */
[----:B------:R-:W-:-:S13]  /*16b30*/  IADD3 R2, P0, R14, R4, RZ ;  /* 0x000000040e027210 */ /* 0x000fda0007f1e0ff */
[----:B------:R-:W-:Y:S05]  /*16b40*/  WARPSYNC.COLLECTIVE R15, `(.L_x_4493) ;  /* 0x000000000f087348 */ /* 0x000fea0003c00000 */
[----:B------:R0:W1:Y:S02]  /*16b50*/  SHFL.IDX P6, R14, R13, R12, R11 ;  /* 0x0000000c0d0e7389 */ /* 0x00006400000c000b */
[----:B01----:R-:W-:Y:S01]  /*16b60*/  ENDCOLLECTIVE ;  /* 0x000000000000791b */ /* 0x003fe20003800000 */
.L_x_4493:
        /* <DEDUP_REMOVED lines=12> */
.L_x_4494:
[----:B------:R-:W-:Y:S01]  /*16c30*/  @!PT LDS RZ, [RZ] ;  /* 0x00000000fffff984 */ /* 0x000fe20000000800 */
[----:B------:R-:W-:Y:S01]  /*16c40*/  @!PT LDS RZ, [RZ] ;  /* 0x00000000fffff984 */ /* 0x000fe20000000800 */
[----:B------:R-:W-:Y:S01]  /*16c50*/  @!PT LDS RZ, [RZ] ;  /* 0x00000000fffff984 */ /* 0x000fe20000000800 */
[----:B------:R0:W-:Y:S01]  /*16c60*/  LDGSTS.E.BYPASS.LTC128B.128 [R7+0x5400], desc[UR36][R2.64+0x80], !P0 ;  /* 0x0540008002077fae */ /* 0x0001e2000c101d64 */
[----:B------:R-:W-:-:S13]  /*16c70*/  ISETP.LT.OR P0, PT, R8, 0x41, P1 ;  /* 0x000000410800780c */ /* 0x000fda0000f01670 */
[----:B------:R0:W-:Y:S01]  /*16c80*/  LDGSTS.E.BYPASS.LTC128B.128 [R7+0x8400], desc[UR36][R2.64+0x100], !P0 ;  /* 0x0840010002077fae */ /* 0x0001e2000c101d64 */
[----:B------:R-:W-:Y:S05]  /*16c90*/  BRA `(.L_x_4495) ;  /* 0xffffffc800747947 */ /* 0x000fea000383ffff */
.L_x_4409:
[----:B0-----:R0:W1:Y:S02]  /*16ca0*/  SYNCS.PHASECHK.TRANS64.TRYWAIT P0, [R4+URZ+0x30860], R3 ;  /* 0x03086003040075a7 */ /* 0x001064000800017f */
[----:B-1----:R-:W-:Y:S05]  /*16cb0*/  @!P0 NANOSLEEP.SYNCS 0x989680 ;  /* 0x009896800000895d */ /* 0x002fea0003900000 */
[----:B------:R-:W1:Y:S02]  /*16cc0*/  @!P0 SYNCS.PHASECHK.TRANS64 P0, [R4+URZ+0x30860], R3 ;  /* 0x03086003040085a7 */ /* 0x000e64000800007f */
[----:B-1----:R-:W-:Y:S05]  /*16cd0*/  @!P0 BRA `(.L_x_4409) ;  /* 0xfffffffc00f08947 */ /* 0x002fea000383ffff */
[----:B------:R-:W-:Y:S05]  /*16ce0*/  BRA `(.L_x_4496) ;  /* 0xffffffcc00947947 */ /* 0x000fea000383ffff */
.L_x_4410:
        /* <DEDUP_REMOVED lines=8> */
.L_x_4498:
[----:B------:R-:W-:Y:S05]  /*16d70*/  BSYNC B0 ;  /* 0x0000000000007941 */ /* 0x000fea0003800000 */
.L_x_4497:
        /* <DEDUP_REMOVED lines=9> */
.L_x_4499:
[----:B------:R-:W-:Y:S02]  /*16e10*/  IMAD.MOV.U32 R13, RZ, RZ, R19 ;  /* 0x000000ffff0d7224 */ /* 0x000fe400078e0013 */
[----:B------:R-:W-:Y:S01]  /*16e20*/  IMAD.MOV.U32 R12, RZ, RZ, 0x1 ;  /* 0x00000001ff0c7424 */ /* 0x000fe200078e00ff */
[----:B------:R-:W-:-:S13]  /*16e30*/  IADD3 R2, P0, R14, R6, RZ ;  /* 0x000000060e027210 */ /* 0x000fda0007f1e0ff */
[----:B------:R-:W-:Y:S05]  /*16e40*/  WARPSYNC.COLLECTIVE R15, `(.L_x_4500) ;  /* 0x000000000f087348 */ /* 0x000fea0003c00000 */
[----:B------:R0:W1:Y:S02]  /*16e50*/  SHFL.IDX P6, R14, R13, R12, R11 ;  /* 0x0000000c0d0e7389 */ /* 0x00006400000c000b */
[----:B01----:R-:W-:Y:S01]  /*16e60*/  ENDCOLLECTIVE ;  /* 0x000000000000791b */ /* 0x003fe20003800000 */
.L_x_4500:
        /* <DEDUP_REMOVED lines=13> */
.L_x_4501:
        /* <DEDUP_REMOVED lines=12> */
.L_x_4502:
        /* <DEDUP_REMOVED lines=12> */
.L_x_4503:
        /* <DEDUP_REMOVED lines=12> */
.L_x_4504:
        /* <DEDUP_REMOVED lines=12> */
.L_x_4505:
        /* <DEDUP_REMOVED lines=12> */
.L_x_4506:
        /* <DEDUP_REMOVED lines=12> */
.L_x_4507:
        /* <DEDUP_REMOVED lines=12> */
.L_x_4508:
        /* <DEDUP_REMOVED lines=12> */
.L_x_4509:
[----:B------:R-:W-:Y:S01]  /*17540*/  @!PT LDS RZ, [RZ] ;  /* 0x00000000fffff984 */ /* 0x000fe20000000800 */
[----:B------:R-:W-:Y:S01]  /*17550*/  @!PT LDS RZ, [RZ] ;  /* 0x00000000fffff984 */ /* 0x000fe20000000800 */
[----:B------:R-:W-:Y:S01]  /*17560*/  @!PT LDS RZ, [RZ] ;  /* 0x00000000fffff984 */ /* 0x000fe20000000800 */
[----:B------:R0:W-:Y:S01]  /*17570*/  LDGSTS.E.BYPASS.LTC128B.128 [R0+0x5400], desc[UR36][R2.64+0x80], !P0 ;  /* 0x0540008002007fae */ /* 0x0001e2000c101d64 */
[----:B------:R-:W-:-:S13]  /*17580*/  ISETP.LT.OR P0, PT, R5, 0x41, P1 ;  /* 0x000000410500780c */ /* 0x000fda0000f01670 */
[----:B------:R0:W-:Y:S01]  /*17590*/  LDGSTS.E.BYPASS.LTC128B.128 [R0+0x8400], desc[UR36][R2.64+0x100], !P0 ;  /* 0x0840010002007fae */ /* 0x0001e2000c101d64 */
[----:B------:R-:W-:Y:S05]  /*175a0*/  BRA `(.L_x_4510) ;  /* 0xffffffc8005c7947 */ /* 0x000fea000383ffff */
.L_x_4415:
        /* <DEDUP_REMOVED lines=8> */
.L_x_4512:
[----:B------:R-:W-:Y:S05]  /*17630*/  BSYNC B0 ;  /* 0x0000000000007941 */ /* 0x000fea0003800000 */
.L_x_4511:
[----:B------:R-:W-:Y:S05]  /*17640*/  BRA `(.L_x_4513) ;  /* 0xffffffc800e47947 */ /* 0x000fea000383ffff */
.L_x_4418:
[----:B-1----:R1:W2:Y:S02]  /*17650*/  SYNCS.PHASECHK.TRANS64.TRYWAIT P0, [R4+URZ+0x30820], R0 ;  /* 0x03082000040075a7 */ /* 0x0022a4000800017f */
[----:B--2---:R-:W-:Y:S05]  /*17660*/  @!P0 NANOSLEEP.SYNCS 0x989680 ;  /* 0x009896800000895d */ /* 0x004fea0003900000 */
[----:B------:R-:W2:Y:S02]  /*17670*/  @!P0 SYNCS.PHASECHK.TRANS64 P0, [R4+URZ+0x30820], R0 ;  /* 0x03082000040085a7 */ /* 0x000ea4000800007f */
[----:B--2---:R-:W-:Y:S05]  /*17680*/  @!P0 BRA `(.L_x_4418) ;  /* 0xfffffffc00f08947 */ /* 0x004fea000383ffff */
[----:B------:R-:W-:Y:S05]  /*17690*/  BRA `(.L_x_4514) ;  /* 0xffffffcc002c7947 */ /* 0x000fea000383ffff */
.L_x_4419:
        /* <DEDUP_REMOVED lines=11> */
.L_x_4516:
[----:B------:R-:W-:Y:S05]  /*17750*/  BSYNC B0 ;  /* 0x0000000000007941 */ /* 0x000fea0003800000 */
.L_x_4515:
[----:B------:R-:W-:Y:S05]  /*17760*/  BRA `(.L_x_4517) ;  /* 0xffffffcc00147947 */ /* 0x000fea000383ffff */
.L_x_4422:
[----:B------:R-:W-:Y:S01]  /*17770*/  BSSY B1, `(.L_x_4518) ;  /* 0x0000006000017945 */ /* 0x000fe20003800000 */
[----:B------:R-:W-:-:S07]  /*17780*/  IMAD.MOV.U32 R15, RZ, RZ, -0x1 ;  /* 0xffffffffff0f7424 */ /* 0x000fce00078e00ff */
[----:B01---5:R-:W-:Y:S05]  /*17790*/  WARPSYNC.COLLECTIVE R15, `(.L_x_4519) ;  /* 0x000000000f0c7348 */ /* 0x023fea0003c00000 */
[----:B------:R-:W-:Y:S02]  /*177a0*/  ELECT P6, UR62, PT ;  /* 0x00000000003e782f */ /* 0x000fe400038c0000 */
[----:B------:R-:W-:Y:S01]  /*177b0*/  MOV R14, UR62 ;  /* 0x0000003e000e7c02 */ /* 0x000fe20008000f00 */
[----:B01---5:R-:W-:Y:S10]  /*177c0*/  ENDCOLLECTIVE ;  /* 0x000000000000791b */ /* 0x023ff40003800000 */
.L_x_4519:
[----:B------:R-:W-:Y:S05]  /*177d0*/  BSYNC B1 ;  /* 0x0000000000017941 */ /* 0x000fea0003800000 */
.L_x_4518:
[----:B------:R-:W-:Y:S05]  /*177e0*/  BRA `(.L_x_4520) ;  /* 0xffffffcc000c7947 */ /* 0x000fea000383ffff */
.L_x_4424:
[----:B-1----:R1:W2:Y:S02]  /*177f0*/  SYNCS.PHASECHK.TRANS64.TRYWAIT P1, [R5+URZ+0x30840], R0 ;  /* 0x03084000050075a7 */ /* 0x0022a4000802017f */
[----:B--2---:R-:W-:Y:S05]  /*17800*/  @!P1 NANOSLEEP.SYNCS 0x989680 ;  /* 0x009896800000995d */ /* 0x004fea0003900000 */
[----:B------:R-:W2:Y:S02]  /*17810*/  @!P1 SYNCS.PHASECHK.TRANS64 P1, [R5+URZ+0x30840], R0 ;  /* 0x03084000050095a7 */ /* 0x000ea4000802007f */
[----:B--2---:R-:W-:Y:S05]  /*17820*/  @!P1 BRA `(.L_x_4424) ;  /* 0xfffffffc00f09947 */ /* 0x004fea000383ffff */
[----:B------:R-:W-:Y:S05]  /*17830*/  BRA `(.L_x_4521) ;  /* 0xffffffcc00347947 */ /* 0x000fea000383ffff */
.L_x_4426:
[----:B--2---:R2:W3:Y:S02]  /*17840*/  SYNCS.PHASECHK.TRANS64.TRYWAIT P1, [R23+URZ+0x30840], R2 ;  /* 0x03084002170075a7 */ /* 0x0044e4000802017f */
[----:B---3--:R-:W-:Y:S05]  /*17850*/  @!P1 NANOSLEEP.SYNCS 0x989680 ;  /* 0x009896800000995d */ /* 0x008fea0003900000 */
[----:B------:R-:W3:Y:S02]  /*17860*/  @!P1 SYNCS.PHASECHK.TRANS64 P1, [R23+URZ+0x30840], R2 ;  /* 0x03084002170095a7 */ /* 0x000ee4000802007f */
[----:B---3--:R-:W-:Y:S05]  /*17870*/  @!P1 BRA `(.L_x_4426) ;  /* 0xfffffffc00f09947 */ /* 0x008fea000383ffff */
[----:B------:R-:W-:Y:S05]  /*17880*/  BRA `(.L_x_4522) ;  /* 0xffffffcc00407947 */ /* 0x000fea000383ffff */
.L_x_4428:
[----:B---3--:R3:W4:Y:S02]  /*17890*/  SYNCS.PHASECHK.TRANS64.TRYWAIT P1, [R5+URZ+0x30860], R0 ;  /* 0x03086000050075a7 */ /* 0x008724000802017f */
[----:B----4-:R-:W-:Y:S05]  /*178a0*/  @!P1 NANOSLEEP.SYNCS 0x989680 ;  /* 0x009896800000995d */ /* 0x010fea0003900000 */
[----:B------:R-:W4:Y:S02]  /*178b0*/  @!P1 SYNCS.PHASECHK.TRANS64 P1, [R5+URZ+0x30860], R0 ;  /* 0x03086000050095a7 */ /* 0x000f24000802007f */
[----:B----4-:R-:W-:Y:S05]  /*178c0*/  @!P1 BRA `(.L_x_4428) ;  /* 0xfffffffc00f09947 */ /* 0x010fea000383ffff */
[----:B------:R-:W-:Y:S05]  /*178d0*/  BRA `(.L_x_4523) ;  /* 0xffffffcc003c7947 */ /* 0x000fea000383ffff */
.L_x_4524:
        /* <DEDUP_REMOVED lines=10> */
.L_x_15848:


//--------------------- .text._ZN7cutlass13device_kernelIN5flash11enable_sm90INS1_16FlashAttnFwdSm90INS1_25CollectiveMainloopFwdSm90ILi2EN4cute5tupleIJNS5_1CILi1EEES8_S8_EEENS6_IJNS7_ILi128EEENS7_ILi96EEENS7_ILi192EEEEEELi192ENS_6half_tEfNS_4arch4Sm90ELb0ELb1ELb0ELb1ELb1ELb0ELb0ELb1ELb1ELb1ELb0ELb0EEENS1_21CollectiveEpilogueFwdINS6_IJSA_SC_SB_EEES9_SE_SG_Li256ELb1ELb1ELb0ELb0EEENS1_36VarlenDynamicPersistentTileSchedulerILi128ELi96ELi256ELi128ELb0ELb1ELb1ELb1ELb0ELb1EEEEEEEEEvNT_6ParamsE --------------------------
	.section	.text._ZN7cutlass13device_kernelIN5flash11enable_sm90INS1_16FlashAttnFwdSm90INS1_25CollectiveMainloopFwdSm90ILi2EN4cute5tupleIJNS5_1CILi1EEES8_S8_EEENS6_IJNS7_ILi128EEENS7_ILi96EEENS7_ILi192EEEEEELi192ENS_6half_tEfNS_4arch4Sm90ELb0ELb1ELb0ELb1ELb1ELb0ELb0ELb1ELb1ELb1ELb0ELb0EEENS1_21CollectiveEpilogueFwdINS6_IJSA_SC_SB_EEES9_SE_SG_Li256ELb1ELb1ELb0ELb0EEENS1_36VarlenDynamicPersistentTileSchedulerILi128ELi96ELi256ELi128ELb0ELb1ELb1ELb1ELb0ELb1EEEEEEEEEvNT_6ParamsE,"ax",@progbits
	.align	128
.text._ZN7cutlass13device_kernelIN5flash11enable_sm90INS1_16FlashAttnFwdSm90INS1_25CollectiveMainloopFwdSm90ILi2EN4cute5tupleIJNS5_1CILi1EEES8_S8_EEENS6_IJNS7_ILi128EEENS7_ILi96EEENS7_ILi192EEEEEELi192ENS_6half_tEfNS_4arch4Sm90ELb0ELb1ELb0ELb1ELb1ELb0ELb0ELb1ELb1ELb1ELb0ELb0EEENS1_21CollectiveEpilogueFwdINS6_IJSA_SC_SB_EEES9_SE_SG_Li256ELb1ELb1ELb0ELb0EEENS1_36VarlenDynamicPersistentTileSchedulerILi128ELi96ELi256ELi128ELb0ELb1ELb1ELb1ELb0ELb1EEEEEEEEEvNT_6ParamsE:
        .type           _ZN7cutlass13device_kernelIN5flash11enable_sm90INS1_16FlashAttnFwdSm90INS1_25CollectiveMainloopFwdSm90ILi2EN4cute5tupleIJNS5_1CILi1EEES8_S8_EEENS6_IJNS7_ILi128EEENS7_ILi96EEENS7_ILi192EEEEEELi192ENS_6half_tEfNS_4arch4Sm90ELb0ELb1ELb0ELb1ELb1ELb0ELb0ELb1ELb1ELb1ELb0ELb0EEENS1_21CollectiveEpilogueFwdINS6_IJSA_SC_SB_EEES9_SE_SG_Li256ELb1ELb1ELb0ELb0EEENS1_36VarlenDynamicPersistentTileSchedulerILi128ELi96ELi256ELi128ELb0ELb1ELb1ELb1ELb0ELb1EEEEEEEEEvNT_6ParamsE,@function
        .size           _ZN7cutlass13device_kernelIN5flash11enable_sm90INS1_16FlashAttnFwdSm90INS1_25CollectiveMainloopFwdSm90ILi2EN4cute5tupleIJNS5_1CILi1EEES8_S8_EEENS6_IJNS7_ILi128EEENS7_ILi96EEENS7_ILi192EEEEEELi192ENS_6half_tEfNS_4arch4Sm90ELb0ELb1ELb0ELb1ELb1ELb0ELb0ELb1ELb1ELb1ELb0ELb0EEENS1_21CollectiveEpilogueFwdINS6_IJSA_SC_SB_EEES9_SE_SG_Li256ELb1ELb1ELb0ELb0EEENS1_36VarlenDynamicPersistentTileSchedulerILi128ELi96ELi256ELi128ELb0ELb1ELb1ELb1ELb0ELb1EEEEEEEEEvNT_6ParamsE,(.L_x_15849 - _ZN7cutlass13device_kernelIN5flash11enable_sm90INS1_16FlashAttnFwdSm90INS1_25CollectiveMainloopFwdSm90ILi2EN4cute5tupleIJNS5_1CILi1EEES8_S8_EEENS6_IJNS7_ILi128EEENS7_ILi96EEENS7_ILi192EEEEEELi192ENS_6half_tEfNS_4arch4Sm90ELb0ELb1ELb0ELb1ELb1ELb0ELb0ELb1ELb1ELb1ELb0ELb0EEENS1_21CollectiveEpilogueFwdINS6_IJSA_SC_SB_EEES9_SE_SG_Li256ELb1ELb1ELb0ELb0EEENS1_36VarlenDynamicPersistentTileSchedulerILi128ELi96ELi256ELi128ELb0ELb1ELb1ELb1ELb0ELb1EEEEEEEEEvNT_6ParamsE)
        .other          _ZN7cutlass13device_kernelIN5flash11enable_sm90INS1_16FlashAttnFwdSm90INS1_25CollectiveMainloopFwdSm90ILi2EN4cute5tupleIJNS5_1CILi1EEES8_S8_EEENS6_IJNS7_ILi128EEENS7_ILi96EEENS7_ILi192EEEEEELi192ENS_6half_tEfNS_4arch4Sm90ELb0ELb1ELb0ELb1ELb1ELb0ELb0ELb1ELb1ELb1ELb0ELb0EEENS1_21CollectiveEpilogueFwdINS6_IJSA_SC_SB_EEES9_SE_SG_Li256ELb1ELb1ELb0ELb0EEENS1_36VarlenDynamicPersistentTileSchedulerILi128ELi96ELi256ELi128ELb0ELb1ELb1ELb1ELb0ELb1EEEEEEEEEvNT_6ParamsE,@"STO_CUDA_ENTRY STV_DEFAULT"
_ZN7cutlass13device_kernelIN5flash11enable_sm90INS1_16FlashAttnFwdSm90INS1_25CollectiveMainloopFwdSm90ILi2EN4cute5tupleIJNS5_1CILi1EEES8_S8_EEENS6_IJNS7_ILi128EEENS7_ILi96EEENS7_ILi192EEEEEELi192ENS_6half_tEfNS_4arch4Sm90ELb0ELb1ELb0ELb1ELb1ELb0ELb0ELb1ELb1ELb1ELb0ELb0EEENS1_21CollectiveEpilogueFwdINS6_IJSA_SC_SB_EEES9_SE_SG_Li256ELb1ELb1ELb0ELb0EEENS1_36VarlenDynamicPersistentTileSchedulerILi128ELi96ELi256ELi128ELb0ELb1ELb1ELb1ELb0ELb1EEEEEEEEEvNT_6ParamsE:
        /* <DEDUP_REMOVED lines=45> */
.L_x_4525:
        /* <DEDUP_REMOVED lines=22> */
.L_x_4526:
        /* <DEDUP_REMOVED lines=18> */
.L_x_4527:
        /* <DEDUP_REMOVED lines=22> */
.L_x_4528:
        /* <DEDUP_REMOVED lines=22> */
.L_x_4529:
[----:B------:R-:W-:Y:S01]  /*0810*/  ISETP.NE.AND P0, PT, R3, RZ, PT ;  /* 0x000000ff0300720c */ /* 0x000fe20003f05270 */
[----:B------:R-:W-:Y:S01]  /*0820*/  IMAD.MOV.U32 R3, RZ, RZ, 0x1 ;  /* 0x00000001ff037424 */ /* 0x000fe200078e00ff */
[----:B------:R-:W-:Y:S01]  /*0830*/  NOP ;  /* 0x0000000000007918 */ /* 0x000fe20000000000 */
[----:B------:R-:W-:-:S03]  /*0840*/  ULDC.64 UR36, c[0x0][0x208] ;  /* 0x0000820000247ab9 */ /* 0x000fc60000000a00 */
[----:B------:R-:W-:-:S05]  /*0850*/  SEL R3, R3, 0x2, !P0 ;  /* 0x0000000203037807 */ /* 0x000fca0004000000 */
[----:B------:R0:W-:Y:S02]  /*0860*/  STL [R1+0x10], R3 ;  /* 0x0000100301007387 */ /* 0x0001e40000100800 */
[----:B01234-:R-:W-:Y:S06]  /*0870*/  BAR.SYNC.DEFER_BLOCKING 0x0 ;  /* 0x0000000000007b1d */ /* 0x01ffec0000010000 */
[----:B------:R-:W-:Y:S05]  /*0880*/  @!P0 BRA `(.L_x_4530) ;  /* 0x000000f800108947 */ /* 0x000fea0003800000 */
.L_x_4531:
[----:B------:R-:W-:-:S08]  /*0890*/  NOP ;  /* 0x0000000000007918 */ /* 0x000fd00000000000 */
[----:B------:R-:W0:Y:S02]  /*08a0*/  USETMAXREG.TRY_ALLOC.CTAPOOL UP0, 0xe8 ;  /* 0x000000e8000079c8 */ /* 0x000e240008000600 */
[----:B0-----:R-:W-:-:S13]  /*08b0*/  PLOP3.LUT P0, PT, PT, PT, UP0, 0x80, 0x0 ;  /* 0x000000000000781c */ /* 0x001fda0003f0f008 */
[----:B------:R-:W-:Y:S05]  /*08c0*/  @!P0 BRA `(.L_x_4531) ;  /* 0xfffffffc00f08947 */ /* 0x000fea000383ffff */
[----:B------:R-:W0:Y:S08]  /*08d0*/  S2UR UR5, SR_CgaCtaId ;  /* 0x00000000000579c3 */ /* 0x000e300000008800 */
[----:B------:R-:W-:Y:S06]  /*08e0*/  BAR.ARV 0x8, 0x180 ;  /* 0x0206000000007b1d */ /* 0x000fec0000002000 */
[----:B------:R-:W-:-:S02]  /*08f0*/  UMOV UR4, 0x400 ;  /* 0x0000040000047882 */ /* 0x000fc40000000000 */
[----:B------:R-:W-:Y:S01]  /*0900*/  BAR.SYNC.DEFER_BLOCKING 0x5, 0x180 ;  /* 0x0146000000007b1d */ /* 0x000fe20000010000 */
[----:B0-----:R-:W-:-:S09]  /*0910*/  ULEA UR4, UR5, UR4, 0x18 ;  /* 0x0000000405047291 */ /* 0x001fd2000f8ec03f */
[----:B------:R-:W0:Y:S01]  /*0920*/  LDS.128 R40, [UR4+0x308d0] ;  /* 0x0308d004ff287984 */ /* 0x000e220008000c00 */
[----:B------:R-:W-:Y:S01]  /*0930*/  ULDC UR4, c[0x0][0xc3c] ;  /* 0x00030f0000047ab9 */ /* 0x000fe20000000800 */
[----:B------:R-:W-:Y:S06]  /*0940*/  BAR.ARV 0x4, 0x180 ;  /* 0x0106000000007b1d */ /* 0x000fec0000002000 */
[----:B0-----:R-:W-:-:S13]  /*0950*/  ISETP.GE.AND P0, PT, R43, UR4, PT ;  /* 0x000000042b007c0c */ /* 0x001fda000bf06270 */
[----:B------:R-:W-:Y:S05]  /*0960*/  @P0 EXIT ;  /* 0x000000000000094d */ /* 0x000fea0003800000 */
[----:B------:R-:W2:Y:S01]  /*0970*/  LDL.LU R10, [R1+0x10] ;  /* 0x00001000010a7983 */ /* 0x000ea20000300800 */
[----:B------:R-:W-:Y:S01]  /*0980*/  VIADD R210, R0, 0xffffff80 ;  /* 0xffffff8000d27836 */ /* 0x000fe20000000000 */
[----:B------:R-:W-:Y:S01]  /*0990*/  UMOV UR38, URZ ;  /* 0x0000003f00267c82 */ /* 0x000fe20008000000 */
[----:B------:R-:W-:Y:S01]  /*09a0*/  IMAD.MOV.U32 R201, RZ, RZ, RZ ;  /* 0x000000ffffc97224 */ /* 0x000fe200078e00ff */
[----:B------:R-:W-:Y:S02]  /*09b0*/  UMOV UR39, URZ ;  /* 0x0000003f00277c82 */ /* 0x000fe40008000000 */
[----:B------:R-:W-:-:S04]  /*09c0*/  SHF.R.S32.HI R3, RZ, 0x1f, R210 ;  /* 0x0000001fff037819 */ /* 0x000fc800000114d2 */
[CC--:B------:R-:W-:Y:S02]  /*09d0*/  LEA.HI R5, R3.reuse, R210.reuse, RZ, 0x7 ;  /* 0x000000d203057211 */ /* 0x0c0fe400078f38ff */
[-C--:B------:R-:W-:Y:S02]  /*09e0*/  LEA.HI R0, R3, R210.reuse, RZ, 0x4 ;  /* 0x000000d203007211 */ /* 0x080fe400078f20ff */
[----:B------:R-:W-:Y:S02]  /*09f0*/  LOP3.LUT R7, R5, 0xffffff80, RZ, 0xc0, !PT ;  /* 0xffffff8005077812 */ /* 0x000fe400078ec0ff */
[----:B------:R-:W-:Y:S02]  /*0a00*/  SHF.R.S32.HI R9, RZ, 0x4, R0 ;  /* 0x00000004ff097819 */ /* 0x000fe40000011400 */
[----:B------:R-:W-:Y:S01]  /*0a10*/  LEA.HI R2, R3, R210, RZ, 0x5 ;  /* 0x000000d203027211 */ /* 0x000fe200078f28ff */
[----:B------:R-:W-:Y:S01]  /*0a20*/  IMAD.IADD R202, R210, 0x1, -R7 ;  /* 0x00000001d2ca7824 */ /* 0x000fe200078e0a07 */
[----:B------:R-:W-:-:S02]  /*0a30*/  LOP3.LUT R7, R0, 0x3fffff0, RZ, 0xc0, !PT ;  /* 0x03fffff000077812 */ /* 0x000fc400078ec0ff */
[----:B------:R-:W-:Y:S01]  /*0a40*/  LEA.HI R0, R0, R9, RZ, 0x1 ;  /* 0x0000000900007211 */ /* 0x000fe200078f08ff */
[----:B------:R-:W-:Y:S01]  /*0a50*/  IMAD.SHL.U32 R2, R2, 0x20, RZ ;  /* 0x0000002002027824 */ /* 0x000fe200078e00ff */
[----:B------:R-:W-:Y:S01]  /*0a60*/  SHF.R.S32.HI R11, RZ, 0x1f, R202 ;  /* 0x0000001fff0b7819 */ /* 0x000fe200000114ca */
[----:B------:R-:W-:Y:S01]  /*0a70*/  IMAD.IADD R7, R210, 0x1, -R7 ;  /* 0x00000001d2077824 */ /* 0x000fe200078e0a07 */
[----:B------:R-:W-:Y:S02]  /*0a80*/  LOP3.LUT R0, R0, 0x1ffffffe, RZ, 0xc0, !PT ;  /* 0x1ffffffe00007812 */ /* 0x000fe400078ec0ff */
[----:B------:R-:W-:Y:S02]  /*0a90*/  LEA.HI R4, R11, R202, RZ, 0x2 ;  /* 0x000000ca0b047211 */ /* 0x000fe400078f10ff */
[----:B------:R-:W-:Y:S01]  /*0aa0*/  LEA.HI R8, R3, R210, RZ, 0x2 ;  /* 0x000000d203087211 */ /* 0x000fe200078f10ff */
[----:B------:R-:W-:Y:S01]  /*0ab0*/  IMAD.IADD R0, R9, 0x1, -R0 ;  /* 0x0000000109007824 */ /* 0x000fe200078e0a00 */
[----:B------:R-:W-:-:S02]  /*0ac0*/  SHF.R.S32.HI R6, RZ, 0x2, R4 ;  /* 0x00000002ff067819 */ /* 0x000fc40000011404 */
[----:B------:R-:W-:Y:S02]  /*0ad0*/  SHF.R.S32.HI R13, RZ, 0x1f, R4 ;  /* 0x0000001fff0d7819 */ /* 0x000fe40000011404 */
[----:B------:R-:W-:Y:S02]  /*0ae0*/  LOP3.LUT R9, R8, 0xfffffffc, RZ, 0xc0, !PT ;  /* 0xfffffffc08097812 */ /* 0x000fe400078ec0ff */
[----:B------:R-:W-:Y:S02]  /*0af0*/  LEA.HI R3, R3, R210, RZ, 0x3 ;  /* 0x000000d203037211 */ /* 0x000fe400078f18ff */
[----:B------:R-:W-:Y:S01]  /*0b00*/  LEA.HI R13, R13, R6, RZ, 0x3 ;  /* 0x000000060d0d7211 */ /* 0x000fe200078f18ff */
[----:B------:R-:W-:Y:S01]  /*0b10*/  IMAD.IADD R9, R210, 0x1, -R9 ;  /* 0x00000001d2097824 */ /* 0x000fe200078e0a09 */
[----:B------:R-:W-:Y:S02]  /*0b20*/  SHF.R.S32.HI R204, RZ, 0x7, R5 ;  /* 0x00000007ffcc7819 */ /* 0x000fe40000011405 */
[----:B------:R-:W-:-:S02]  /*0b30*/  LOP3.LUT R2, R2, 0xfffffc00, RZ, 0xc0, !PT ;  /* 0xfffffc0002027812 */ /* 0x000fc400078ec0ff */
[----:B------:R-:W-:Y:S02]  /*0b40*/  LOP3.LUT R197, R3, 0xfffffff8, RZ, 0xc0, !PT ;  /* 0xfffffff803c57812 */ /* 0x000fe400078ec0ff */
[----:B------:R-:W-:Y:S01]  /*0b50*/  LOP3.LUT R13, R13, 0xfffffff8, RZ, 0xc0, !PT ;  /* 0xfffffff80d0d7812 */ /* 0x000fe200078ec0ff */
[----:B------:R-:W-:Y:S01]  /*0b60*/  IMAD R7, R7, 0x40, R2 ;  /* 0x0000004007077824 */ /* 0x000fe200078e0202 */
[----:B------:R-:W-:Y:S01]  /*0b70*/  LEA.HI R11, R11, R202, RZ, 0x5 ;  /* 0x000000ca0b0b7211 */ /* 0x000fe200078f28ff */
[----:B------:R-:W-:Y:S01]  /*0b80*/  IMAD.IADD R197, R210, 0x1, -R197 ;  /* 0x00000001d2c57824 */ /* 0x000fe200078e0ac5 */
[----:B------:R-:W-:Y:S01]  /*0b90*/  LEA.HI R5, R5, R204, RZ, 0x1 ;  /* 0x000000cc05057211 */ /* 0x000fe200078f08ff */
[----:B------:R-:W-:Y:S01]  /*0ba0*/  IMAD.IADD R6, R6, 0x1, -R13 ;  /* 0x0000000106067824 */ /* 0x000fe200078e0a0d */
[----:B------:R-:W-:Y:S01]  /*0bb0*/  SHF.R.S32.HI R11, RZ, 0x5, R11 ;  /* 0x00000005ff0b7819 */ /* 0x000fe2000001140b */
[----:B------:R-:W-:Y:S01]  /*0bc0*/  IMAD.SHL.U32 R193, R197, 0x8, RZ ;  /* 0x00000008c5c17824 */ /* 0x000fe200078e00ff */
[----:B------:R-:W-:Y:S01]  /*0bd0*/  LEA.HI R2, R9, R9, RZ, 0x1 ;  /* 0x0000000909027211 */ /* 0x000fe200078f08ff */
[----:B------:R-:W-:Y:S01]  /*0be0*/  IMAD R206, R0, 0x8, R7 ;  /* 0x0000000800ce7824 */ /* 0x000fe200078e0207 */
[----:B------:R-:W-:Y:S01]  /*0bf0*/  LOP3.LUT R5, R5, 0x3fffffe, RZ, 0xc0, !PT ;  /* 0x03fffffe05057812 */ /* 0x000fe200078ec0ff */
[----:B------:R-:W-:Y:S01]  /*0c00*/  IMAD R6, R11, 0x10, R6 ;  /* 0x000000100b067824 */ /* 0x000fe200078e0206 */
[----:B------:R-:W-:Y:S01]  /*0c10*/  LOP3.LUT R2, R2, 0x1ffffffe, RZ, 0xc0, !PT ;  /* 0x1ffffffe02027812 */ /* 0x000fe200078ec0ff */
[C---:B------:R-:W-:Y:S01]  /*0c20*/  VIADD R195, R193.reuse, 0x40 ;  /* 0x00000040c1c37836 */ /* 0x040fe20000000000 */
[----:B------:R-:W-:Y:S01]  /*0c30*/  LOP3.LUT R23, R4, 0x7ffffffc, RZ, 0xc0, !PT ;  /* 0x7ffffffc04177812 */ /* 0x000fe200078ec0ff */
[----:B------:R-:W-:Y:S01]  /*0c40*/  IMAD.IADD R5, R204, 0x1, -R5 ;  /* 0x00000001cc057824 */ /* 0x000fe200078e0a05 */
[----:B------:R-:W-:Y:S01]  /*0c50*/  SHF.R.S32.HI R200, RZ, 0x3, R3 ;  /* 0x00000003ffc87819 */ /* 0x000fe20000011403 */
[----:B------:R-:W-:Y:S01]  /*0c60*/  VIADD R196, R193, 0x80 ;  /* 0x00000080c1c47836 */ /* 0x000fe20000000000 */
[----:B------:R-:W-:Y:S01]  /*0c70*/  SHF.R.S32.HI R209, RZ, 0x1f, R193 ;  /* 0x0000001fffd17819 */ /* 0x000fe200000114c1 */
[----:B------:R-:W-:Y:S01]  /*0c80*/  IMAD.IADD R2, R9, 0x1, -R2 ;  /* 0x0000000109027824 */ /* 0x000fe200078e0a02 */
[----:B------:R-:W-:Y:S01]  /*0c90*/  SHF.R.S32.HI R208, RZ, 0x1f, R195 ;  /* 0x0000001fffd07819 */ /* 0x000fe200000114c3 */
[----:B------:R-:W-:Y:S01]  /*0ca0*/  IMAD R205, R5, 0x40, R6 ;  /* 0x0000004005cd7824 */ /* 0x000fe200078e0206 */
[----:B------:R-:W-:Y:S01]  /*0cb0*/  SHF.R.S32.HI R207, RZ, 0x1f, R196 ;  /* 0x0000001fffcf7819 */ /* 0x000fe200000114c4 */
[----:B------:R-:W-:-:S02]  /*0cc0*/  IMAD.IADD R23, R202, 0x1, -R23 ;  /* 0x00000001ca177824 */ /* 0x000fc400078e0a17 */
[----:B------:R-:W-:Y:S01]  /*0cd0*/  IMAD R192, R2, 0x8, R205 ;  /* 0x0000000802c07824 */ /* 0x000fe200078e02cd */
[----:B--2---:R-:W-:-:S07]  /*0ce0*/  LOP3.LUT R19, R10, 0x1, RZ, 0xfc, !PT ;  /* 0x000000010a137812 */ /* 0x004fce00078efcff */
.L_x_4639:
[----:B0---4-:R-:W0:Y:S01]  /*0cf0*/  LDC.64 R2, c[0x0][0xa28] ;  /* 0x00028a00ff027b82 */ /* 0x011e220000000a00 */
[----:B------:R-:W-:Y:S01]  /*0d00*/  IMAD.MOV.U32 R0, RZ, RZ, RZ ;  /* 0x000000ffff007224 */ /* 0x000fe200078e00ff */
[----:B------:R-:W-:Y:S01]  /*0d10*/  ULDC.64 UR4, c[0x0][0x418] ;  /* 0x0001060000047ab9 */ /* 0x000fe20000000a00 */
[----:B------:R-:W-:-:S05]  /*0d20*/  ULDC.64 UR6, c[0x0][0xa20] ;  /* 0x0002880000067ab9 */ /* 0x000fca0000000a00 */
[----:B--23--:R-:W1:Y:S01]  /*0d30*/  LDC.64 R4, c[0x0][0xa18] ;  /* 0x00028600ff047b82 */ /* 0x00ce620000000a00 */
[----:B0-----:R-:W-:-:S04]  /*0d40*/  ISETP.NE.U32.AND P0, PT, R2, RZ, PT ;  /* 0x000000ff0200720c */ /* 0x001fc80003f05070 */
[----:B------:R-:W-:Y:S02]  /*0d50*/  ISETP.NE.AND.EX P0, PT, R3, RZ, PT, P0 ;  /* 0x000000ff0300720c */ /* 0x000fe40003f05300 */
[----:B-1----:R-:W-:-:S04]  /*0d60*/  ISETP.NE.U32.AND P1, PT, R4, RZ, PT ;  /* 0x000000ff0400720c */ /* 0x002fc80003f25070 */
[----:B------:R-:W-:-:S07]  /*0d70*/  ISETP.NE.AND.EX P1, PT, R5, RZ, PT, P1 ;  /* 0x000000ff0500720c */ /* 0x000fce0003f25310 */
[----:B------:R-:W0:Y:S08]  /*0d80*/  @P0 LDC.64 R2, c[0x0][0xa28] ;  /* 0x00028a00ff020b82 */ /* 0x000e300000000a00 */
[----:B------:R-:W1:Y:S01]  /*0d90*/  @P1 LDC.64 R4, c[0x0][0xa18] ;  /* 0x00028600ff041b82 */ /* 0x000e620000000a00 */
[----:B0-----:R-:W-:-:S05]  /*0da0*/  @P0 IMAD.WIDE R2, R43, 0x4, R2 ;  /* 0x000000042b020825 */ /* 0x001fca00078e0202 */
[----:B------:R0:W5:Y:S01]  /*0db0*/  @P0 LDG.E R0, desc[UR36][R2.64] ;  /* 0x0000002402000981 */ /* 0x000162000c1e1900 */
[----:B-1----:R-:W-:-:S05]  /*0dc0*/  @P1 IMAD.WIDE R4, R43, 0x4, R4 ;  /* 0x000000042b041825 */ /* 0x002fca00078e0204 */
[----:B------:R0:W5:Y:S01]  /*0dd0*/  @P1 LDG.E R18, desc[UR36][R4.64] ;  /* 0x0000002404121981 */ /* 0x000162000c1e1900 */
[----:B------:R-:W-:Y:S01]  /*0de0*/  UISETP.NE.U32.AND UP0, UPT, UR4, URZ, UPT ;  /* 0x0000003f0400728c */ /* 0x000fe2000bf05070 */
[----:B------:R-:W-:Y:S01]  /*0df0*/  ISETP.NE.U32.AND P2, PT, RZ, UR6, PT ;  /* 0x00000006ff007c0c */ /* 0x000fe2000bf45070 */
[----:B------:R-:W-:Y:S01]  /*0e00*/  IMAD.MOV.U32 R198, RZ, RZ, R42 ;  /* 0x000000ffffc67224 */ /* 0x000fe200078e002a */
[----:B------:R-:W-:Y:S01]  /*0e10*/  ULDC UR4, c[0x0][0x424] ;  /* 0x0001090000047ab9 */ /* 0x000fe20000000800 */
[----:B------:R-:W-:Y:S01]  /*0e20*/  UISETP.NE.AND.EX UP0, UPT, UR5, URZ, UPT, UP0 ;  /* 0x0000003f0500728c */ /* 0x000fe2000bf05300 */
[----:B------:R-:W-:Y:S02]  /*0e30*/  ISETP.NE.AND.EX P2, PT, RZ, UR7, PT, P2 ;  /* 0x00000007ff007c0c */ /* 0x000fe4000bf45320 */
[----:B------:R-:W-:Y:S01]  /*0e40*/  ULDC UR5, c[0x0][0x2f0] ;  /* 0x0000bc0000057ab9 */ /* 0x000fe20000000800 */
[----:B------:R-:W-:-:S04]  /*0e50*/  USEL UR4, UR4, 0x1, UP0 ;  /* 0x0000000104047887 */ /* 0x000fc80008000000 */
[----:B------:R-:W-:Y:S01]  /*0e60*/  UIMAD UR4, UR4, UR5, URZ ;  /* 0x00000005040472a4 */ /* 0x000fe2000f8e023f */
[----:B0-----:R-:W-:Y:S11]  /*0e70*/  @P1 BRA `(.L_x_4532) ;  /* 0x0000000000281947 */ /* 0x001ff60003800000 */
[----:B------:R-:W-:Y:S01]  /*0e80*/  ULDC.64 UR6, c[0x0][0xa00] ;  /* 0x0002800000067ab9 */ /* 0x000fe20000000a00 */
[----:B-----5:R-:W0:Y:S01]  /*0e90*/  LDC R18, c[0x0][0x288] ;  /* 0x0000a200ff127b82 */ /* 0x020e220000000800 */
[----:B------:R-:W-:-:S04]  /*0ea0*/  ISETP.NE.U32.AND P0, PT, RZ, UR6, PT ;  /* 0x00000006ff007c0c */ /* 0x000fc8000bf05070 */
[----:B------:R-:W-:-:S13]  /*0eb0*/  ISETP.NE.AND.EX P0, PT, RZ, UR7, PT, P0 ;  /* 0x00000007ff007c0c */ /* 0x000fda000bf05300 */
[----:B------:R-:W-:Y:S05]  /*0ec0*/  @!P0 BRA `(.L_x_4532) ;  /* 0x0000000000148947 */ /* 0x000fea0003800000 */
[----:B------:R-:W1:Y:S02]  /*0ed0*/  LDC.64 R2, c[0x0][0xa00] ;  /* 0x00028000ff027b82 */ /* 0x000e640000000a00 */
[----:B-1----:R-:W-:-:S05]  /*0ee0*/  IMAD.WIDE R2, R43, 0x4, R2 ;  /* 0x000000042b027825 */ /* 0x002fca00078e0202 */
[----:B0-----:R-:W2:Y:S04]  /*0ef0*/  LDG.E R18, desc[UR36][R2.64] ;  /* 0x0000002402127981 */ /* 0x001ea8000c1e1900 */
[----:B------:R-:W2:Y:S02]  /*0f00*/  LDG.E R5, desc[UR36][R2.64+0x4] ;  /* 0x0000042402057981 */ /* 0x000ea4000c1e1900 */
[----:B--2---:R-:W-:-:S07]  /*0f10*/  IMAD.IADD R18, R5, 0x1, -R18 ;  /* 0x0000000105127824 */ /* 0x004fce00078e0a12 */
.L_x_4532:
[----:B------:R-:W-:Y:S02]  /*0f20*/  IMAD.U32 R17, RZ, RZ, UR4 ;  /* 0x00000004ff117e24 */ /* 0x000fe4000f8e00ff */
[----:B------:R-:W-:Y:S01]  /*0f30*/  IMAD.MOV.U32 R199, RZ, RZ, R43 ;  /* 0x000000ffffc77224 */ /* 0x000fe200078e002b */
[----:B------:R-:W-:Y:S06]  /*0f40*/  @!P2 BRA `(.L_x_4533) ;  /* 0x000000000010a947 */ /* 0x000fec0003800000 */
[----:B------:R-:W1:Y:S02]  /*0f50*/  LDC.64 R2, c[0x0][0xa20] ;  /* 0x00028800ff027b82 */ /* 0x000e640000000a00 */
[----:B-1----:R-:W-:-:S05]  /*0f60*/  IMAD.WIDE R2, R43, 0x4, R2 ;  /* 0x000000042b027825 */ /* 0x002fca00078e0202 */
[----:B------:R1:W5:Y:S01]  /*0f70*/  LDG.E R17, desc[UR36][R2.64] ;  /* 0x0000002402117981 */ /* 0x000362000c1e1900 */
[----:B------:R-:W-:Y:S05]  /*0f80*/  BRA `(.L_x_4534) ;  /* 0x0000000000247947 */ /* 0x000fea0003800000 */
.L_x_4533:
[----:B------:R-:W-:Y:S02]  /*0f90*/  ULDC.64 UR4, c[0x0][0xa08] ;  /* 0x0002820000047ab9 */ /* 0x000fe40000000a00 */
[----:B------:R-:W-:-:S04]  /*0fa0*/  ISETP.NE.U32.AND P0, PT, RZ, UR4, PT ;  /* 0x00000004ff007c0c */ /* 0x000fc8000bf05070 */
[----:B------:R-:W-:-:S13]  /*0fb0*/  ISETP.NE.AND.EX P0, PT, RZ, UR5, PT, P0 ;  /* 0x00000005ff007c0c */ /* 0x000fda000bf05300 */
[----:B------:R-:W-:Y:S05]  /*0fc0*/  @!P0 BRA `(.L_x_4534) ;  /* 0x0000000000148947 */ /* 0x000fea0003800000 */
[----:B------:R-:W1:Y:S02]  /*0fd0*/  LDC.64 R2, c[0x0][0xa08] ;  /* 0x00028200ff027b82 */ /* 0x000e640000000a00 */
[----:B-1----:R-:W-:-:S05]  /*0fe0*/  IMAD.WIDE R2, R43, 0x4, R2 ;  /* 0x000000042b027825 */ /* 0x002fca00078e0202 */
[----:B------:R-:W2:Y:S04]  /*0ff0*/  LDG.E R17, desc[UR36][R2.64] ;  /* 0x0000002402117981 */ /* 0x000ea8000c1e1900 */
[----:B------:R-:W2:Y:S02]  /*1000*/  LDG.E R4, desc[UR36][R2.64+0x4] ;  /* 0x0000042402047981 */ /* 0x000ea4000c1e1900 */
[----:B--2---:R-:W-:-:S07]  /*1010*/  IMAD.IADD R17, R4, 0x1, -R17 ;  /* 0x0000000104117824 */ /* 0x004fce00078e0a11 */
.L_x_4534:
[----:B------:R-:W2:Y:S01]  /*1020*/  LDC R203, c[0x0][0x448] ;  /* 0x00011200ffcb7b82 */ /* 0x000ea20000000800 */
[----:B------:R-:W-:Y:S01]  /*1030*/  IMAD.SHL.U32 R22, R41, 0x80, RZ ;  /* 0x0000008029167824 */ /* 0x000fe200078e00ff */
[----:B------:R-:W-:Y:S01]  /*1040*/  LOP3.LUT R16, R16, 0xffefffff, RZ, 0xc0, !PT ;  /* 0xffefffff10107812 */ /* 0x000fe200078ec0ff */
[----:B-----5:R-:W-:Y:S02]  /*1050*/  IMAD.IADD R17, R17, 0x1, -R0 ;  /* 0x0000000111117824 */ /* 0x020fe400078e0a00 */
[----:B-1----:R-:W-:-:S03]  /*1060*/  VIADD R2, R22, 0x7f ;  /* 0x0000007f16027836 */ /* 0x002fc60000000000 */
[----:B------:R-:W1:Y:S01]  /*1070*/  LDC.64 R8, c[0x0][0x9e0] ;  /* 0x00027800ff087b82 */ /* 0x000e620000000a00 */
[----:B--2---:R-:W-:Y:S02]  /*1080*/  ISETP.NE.AND P2, PT, R203, 0x1, PT ;  /* 0x00000001cb00780c */ /* 0x004fe40003f45270 */
[----:B-1----:R-:W-:-:S11]  /*1090*/  ISETP.GE.AND P1, PT, R9, 0x1, PT ;  /* 0x000000010900780c */ /* 0x002fd60003f26270 */
[----:B------:R-:W1:Y:S01]  /*10a0*/  @P2 LDC R3, c[0x0][0x44c] ;  /* 0x00011300ff032b82 */ /* 0x000e620000000800 */
[----:B------:R-:W-:-:S04]  /*10b0*/  @P2 LOP3.LUT R16, R16, 0x100000, RZ, 0xfc, !PT ;  /* 0x0010000010102812 */ /* 0x000fc800078efcff */
[----:B------:R-:W-:-:S03]  /*10c0*/  LOP3.LUT R16, R16, 0xfff7ffff, RZ, 0xc0, !PT ;  /* 0xfff7ffff10107812 */ /* 0x000fc600078ec0ff */
[----:B------:R-:W2:Y:S01]  /*10d0*/  @P2 LDC R5, c[0x0][0x450] ;  /* 0x00011400ff052b82 */ /* 0x000ea20000000800 */
[----:B------:R-:W-:Y:S01]  /*10e0*/  @P1 LOP3.LUT R16, R16, 0x80000, RZ, 0xfc, !PT ;  /* 0x0008000010101812 */ /* 0x000fe200078efcff */
[----:B-1----:R-:W-:Y:S01]  /*10f0*/  @P2 IMAD.HI.U32 R0, R2, R3, RZ ;  /* 0x0000000302002227 */ /* 0x002fe200078e00ff */
[----:B0-----:R-:W-:-:S04]  /*1100*/  IADD3 R3, R17, 0x1, -R18 ;  /* 0x0000000111037810 */ /* 0x001fc80007ffe812 */
        /* <DEDUP_REMOVED lines=14> */
.L_x_4536:
[----:B------:R-:W-:-:S13]  /*11f0*/  ISETP.NE.AND P0, PT, R9, 0x1, PT ;  /* 0x000000010900780c */ /* 0x000fda0003f05270 */
[----:B------:R-:W0:Y:S02]  /*1200*/  @P0 LDC.64 R4, c[0x0][0x9e8] ;  /* 0x00027a00ff040b82 */ /* 0x000e240000000a00 */
[----:B0-----:R-:W-:-:S05]  /*1210*/  @P0 IMAD.HI.U32 R4, R2, R4, RZ ;  /* 0x0000000402040227 */ /* 0x001fca00078e00ff */
[----:B------:R-:W-:-:S07]  /*1220*/  @P0 SHF.R.U32.HI R2, RZ, R5, R4 ;  /* 0x00000005ff020219 */ /* 0x000fce0000011604 */
.L_x_4537:
[----:B------:R-:W-:-:S05]  /*1230*/  IMAD R3, R2, R9, R9 ;  /* 0x0000000902037224 */ /* 0x000fca00078e0209 */
[----:B------:R-:W-:-:S07]  /*1240*/  VIMNMX R0, R0, R3, PT ;  /* 0x0000000300007248 */ /* 0x000fce0003fe0100 */
.L_x_4535:
[----:B------:R-:W0:Y:S01]  /*1250*/  @P2 LDC R3, c[0x0][0x44c] ;  /* 0x00011300ff032b82 */ /* 0x000e220000000800 */
[----:B------:R-:W-:Y:S01]  /*1260*/  VIADD R2, R0, 0x5f ;  /* 0x0000005f00027836 */ /* 0x000fe20000000000 */
[----:B------:R-:W-:Y:S01]  /*1270*/  ULDC UR4, c[0x0][0x9dc] ;  /* 0x0002770000047ab9 */ /* 0x000fe20000000800 */
[----:B------:R-:W-:Y:S02]  /*1280*/  VIADD R0, R17, 0x5f ;  /* 0x0000005f11007836 */ /* 0x000fe40000000000 */
[----:B------:R-:W-:Y:S02]  /*1290*/  IMAD.MOV.U32 R7, RZ, RZ, R22 ;  /* 0x000000ffff077224 */ /* 0x000fe400078e0016 */
[----:B------:R-:W-:Y:S01]  /*12a0*/  IMAD.HI R0, R0, 0x2aaaaaab, RZ ;  /* 0x2aaaaaab00007827 */ /* 0x000fe200078e02ff */
[----:B------:R-:W1:Y:S03]  /*12b0*/  @P2 LDC R4, c[0x0][0x450] ;  /* 0x00011400ff042b82 */ /* 0x000e660000000800 */
[----:B------:R-:W-:-:S04]  /*12c0*/  IMAD.HI R2, R2, 0x2aaaaaab, RZ ;  /* 0x2aaaaaab02027827 */ /* 0x000fc800078e02ff */
[----:B------:R-:W-:Y:S01]  /*12d0*/  IMAD.IADD R74, R17, 0x1, -R18 ;  /* 0x00000001114a7824 */ /* 0x000fe200078e0a12 */
[----:B------:R-:W-:-:S04]  /*12e0*/  SHF.R.U32.HI R5, RZ, 0x1f, R2 ;  /* 0x0000001fff057819 */ /* 0x000fc80000011602 */
[----:B------:R-:W-:Y:S01]  /*12f0*/  LEA.HI.SX32 R72, R2, R5, 0x1c ;  /* 0x0000000502487211 */ /* 0x000fe200078fe2ff */
[----:B0-----:R-:W-:-:S05]  /*1300*/  @P2 IMAD.HI.U32 R3, R22, R3, RZ ;  /* 0x0000000316032227 */ /* 0x001fca00078e00ff */
[----:B-1----:R-:W-:Y:S02]  /*1310*/  @P2 SHF.R.U32.HI R7, RZ, R4, R3 ;  /* 0x00000004ff072219 */ /* 0x002fe40000011603 */
[----:B------:R-:W-:-:S04]  /*1320*/  SHF.R.U32.HI R3, RZ, 0x1f, R0 ;  /* 0x0000001fff037819 */ /* 0x000fc80000011600 */
[----:B------:R-:W-:Y:S01]  /*1330*/  LEA.HI.SX32 R3, R0, R3, 0x1c ;  /* 0x0000000300037211 */ /* 0x000fe200078fe2ff */
[----:B------:R-:W-:-:S03]  /*1340*/  IMAD.IADD R0, R74, 0x1, R7 ;  /* 0x000000014a007824 */ /* 0x000fc600078e0207 */
[----:B------:R-:W-:Y:S01]  /*1350*/  VIMNMX R72, R3, R72, PT ;  /* 0x0000004803487248 */ /* 0x000fe20003fe0100 */
[----:B------:R-:W-:Y:S01]  /*1360*/  VIADD R2, R0, -UR4 ;  /* 0x8000000400027c36 */ /* 0x000fe20008000000 */
[----:B------:R-:W-:Y:S06]  /*1370*/  @!P1 BRA `(.L_x_4538) ;  /* 0x00000000003c9947 */ /* 0x000fec0003800000 */
        /* <DEDUP_REMOVED lines=9> */
.L_x_4539:
[----:B------:R-:W-:-:S13]  /*1410*/  ISETP.NE.AND P0, PT, R9, 0x1, PT ;  /* 0x000000010900780c */ /* 0x000fda0003f05270 */
[----:B------:R-:W0:Y:S02]  /*1420*/  @P0 LDC.64 R4, c[0x0][0x9e8] ;  /* 0x00027a00ff040b82 */ /* 0x000e240000000a00 */
[----:B0-----:R-:W-:-:S05]  /*1430*/  @P0 IMAD.HI.U32 R4, R0, R4, RZ ;  /* 0x0000000400040227 */ /* 0x001fca00078e00ff */
[----:B------:R-:W-:-:S07]  /*1440*/  @P0 SHF.R.U32.HI R0, RZ, R5, R4 ;  /* 0x00000005ff000219 */ /* 0x000fce0000011604 */
.L_x_4540:
[----:B------:R-:W-:-:S05]  /*1450*/  IMAD R3, R0, R9, RZ ;  /* 0x0000000900037224 */ /* 0x000fca00078e02ff */
[----:B------:R-:W-:-:S07]  /*1460*/  VIMNMX R2, R2, R3, !PT ;  /* 0x0000000302027248 */ /* 0x000fce0007fe0100 */
.L_x_4538:
[----:B------:R-:W-:Y:S01]  /*1470*/  IMAD.HI R2, R2, 0x2aaaaaab, RZ ;  /* 0x2aaaaaab02027827 */ /* 0x000fe200078e02ff */
[----:B------:R-:W-:Y:S02]  /*1480*/  PLOP3.LUT P0, PT, PT, PT, PT, 0x80, 0x0 ;  /* 0x000000000000781c */ /* 0x000fe40003f0f070 */
[----:B------:R-:W-:Y:S02]  /*1490*/  CS2R R118, SRZ ;  /* 0x0000000000767805 */ /* 0x000fe4000001ff00 */
[----:B------:R-:W-:Y:S02]  /*14a0*/  CS2R R116, SRZ ;  /* 0x0000000000747805 */ /* 0x000fe4000001ff00 */
[----:B------:R-:W-:Y:S02]  /*14b0*/  CS2R R114, SRZ ;  /* 0x0000000000727805 */ /* 0x000fe4000001ff00 */
[----:B------:R-:W-:Y:S02]  /*14c0*/  SHF.R.U32.HI R5, RZ, 0x1f, R2 ;  /* 0x0000001fff057819 */ /* 0x000fe40000011602 */
[----:B------:R-:W-:-:S02]  /*14d0*/  CS2R R112, SRZ ;  /* 0x0000000000707805 */ /* 0x000fc4000001ff00 */
[----:B------:R-:W-:Y:S02]  /*14e0*/  CS2R R110, SRZ ;  /* 0x00000000006e7805 */ /* 0x000fe4000001ff00 */
[----:B------:R-:W-:Y:S02]  /*14f0*/  CS2R R108, SRZ ;  /* 0x00000000006c7805 */ /* 0x000fe4000001ff00 */
[----:B------:R-:W-:Y:S02]  /*1500*/  LEA.HI.SX32 R5, R2, R5, 0x1c ;  /* 0x0000000502057211 */ /* 0x000fe400078fe2ff */
[----:B------:R-:W-:Y:S02]  /*1510*/  CS2R R2, SRZ ;  /* 0x0000000000027805 */ /* 0x000fe4000001ff00 */
[----:B------:R-:W-:Y:S02]  /*1520*/  CS2R R106, SRZ ;  /* 0x00000000006a7805 */ /* 0x000fe4000001ff00 */
[----:B------:R-:W-:-:S02]  /*1530*/  CS2R R104, SRZ ;  /* 0x0000000000687805 */ /* 0x000fc4000001ff00 */
[----:B------:R-:W-:Y:S02]  /*1540*/  VIMNMX R194, RZ, R5, !PT ;  /* 0x00000005ffc27248 */ /* 0x000fe40007fe0100 */
[----:B------:R-:W-:Y:S02]  /*1550*/  CS2R R56, SRZ ;  /* 0x0000000000387805 */ /* 0x000fe4000001ff00 */
[----:B------:R-:W-:Y:S02]  /*1560*/  CS2R R98, SRZ ;  /* 0x0000000000627805 */ /* 0x000fe4000001ff00 */
[----:B------:R-:W-:Y:S02]  /*1570*/  CS2R R100, SRZ ;  /* 0x0000000000647805 */ /* 0x000fe4000001ff00 */
[----:B------:R-:W-:Y:S02]  /*1580*/  ISETP.GT.AND P1, PT, R72, R194, PT ;  /* 0x000000c24800720c */ /* 0x000fe40003f24270 */
        /* <DEDUP_REMOVED lines=38> */
[----:B------:R-:W-:-:S02]  /*17f0*/  IMAD.MOV.U32 R28, RZ, RZ, RZ ;  /* 0x000000ffff1c7224 */ /* 0x000fc400078e00ff */
        /* <DEDUP_REMOVED lines=33> */
.L_x_4542:
[----:B------:R-:W-:Y:S02]  /*1a10*/  LEA.HI R0, R201, R201, RZ, 0x1 ;  /* 0x000000c9c9007211 */ /* 0x000fe400078f08ff */
[----:B------:R-:W-:Y:S02]  /*1a20*/  ISETP.NE.AND P0, PT, R19, 0x3, PT ;  /* 0x000000031300780c */ /* 0x000fe40003f05270 */
[----:B------:R-:W-:-:S05]  /*1a30*/  LOP3.LUT R0, R0, 0xfffffffe, RZ, 0xc0, !PT ;  /* 0xfffffffe00007812 */ /* 0x000fca00078ec0ff */
[----:B------:R-:W-:-:S05]  /*1a40*/  IMAD.IADD R0, R201, 0x1, -R0 ;  /* 0x00000001c9007824 */ /* 0x000fca00078e0a00 */
[----:B------:R-:W-:-:S04]  /*1a50*/  SHF.L.U32 R0, R0, 0x1f, RZ ;  /* 0x0000001f00007819 */ /* 0x000fc800000006ff */
[----:B------:R-:W0:Y:S02]  /*1a60*/  SYNCS.PHASECHK.TRANS64.TRYWAIT P1, [UR40+0x30800], R0 ;  /* 0x03080000ff0075a7 */ /* 0x000e240008020168 */
[----:B0-----:R-:W-:Y:S05]  /*1a70*/  @!P1 BRA `(.L_x_4543) ;  /* 0x0000014000a89947 */ /* 0x001fea0003800000 */
.L_x_4734:
[----:B------:R-:W-:Y:S05]  /*1a80*/  @!P0 BRA `(.L_x_4544) ;  /* 0x0000000000048947 */ /* 0x000fea0003800000 */
[----:B------:R-:W-:Y:S01]  /*1a90*/  BPT.TRAP 0x1 ;  /* 0x000000040000795c */ /* 0x000fe20000300000 */
.L_x_4544:
[----:B0-----:R-:W-:Y:S02]  /*1aa0*/  IMAD.U32 R3, RZ, RZ, UR39 ;  /* 0x00000027ff037e24 */ /* 0x001fe4000f8e00ff */
[----:B------:R-:W-:-:S03]  /*1ab0*/  IMAD.U32 R0, RZ, RZ, UR38 ;  /* 0x00000026ff007e24 */ /* 0x000fc6000f8e00ff */
[----:B------:R-:W-:Y:S02]  /*1ac0*/  LEA R3, R3, UR40, 0x3 ;  /* 0x0000002803037c11 */ /* 0x000fe4000f8e18ff */
[----:B------:R-:W-:-:S04]  /*1ad0*/  SHF.L.U32 R0, R0, 0x1f, RZ ;  /* 0x0000001f00007819 */ /* 0x000fc800000006ff */
[----:B------:R0:W1:Y:S01]  /*1ae0*/  SYNCS.PHASECHK.TRANS64.TRYWAIT P1, [R3+URZ+0x30830], R0 ;  /* 0x03083000030075a7 */ /* 0x000062000802017f */
[----:B------:R-:W-:Y:S05]  /*1af0*/  @!P0 BRA `(.L_x_4545) ;  /* 0x0000000000048947 */ /* 0x000fea0003800000 */
[----:B------:R-:W-:Y:S01]  /*1b00*/  BPT.TRAP 0x1 ;  /* 0x000000040000795c */ /* 0x000fe20000300000 */
.L_x_4545:
[----:B-1----:R-:W-:Y:S05]  /*1b10*/  @P1 BRA `(.L_x_4546) ;  /* 0x0000000000081947 */ /* 0x002fea0003800000 */
[----:B------:R-:W1:Y:S02]  /*1b20*/  SYNCS.PHASECHK.TRANS64.TRYWAIT P1, [R3+URZ+0x30830], R0 ;  /* 0x03083000030075a7 */ /* 0x000e64000802017f */
[----:B-1----:R-:W-:Y:S05]  /*1b30*/  @!P1 BRA `(.L_x_4547) ;  /* 0x0000014000909947 */ /* 0x002fea0003800000 */
.L_x_4546:
        /* <DEDUP_REMOVED lines=99> */
.L_x_4548:
[----:B------:R-:W-:Y:S01]  /*2170*/  ISETP.NE.AND P2, PT, R203, 0x1, PT ;  /* 0x00000001cb00780c */ /* 0x000fe20003f45270 */
[----:B01----:R-:W-:Y:S01]  /*2180*/  IMAD.IADD R0, R192, 0x1, R22 ;  /* 0x00000001c0007824 */ /* 0x003fe200078e0216 */
[----:B------:R-:W-:Y:S01]  /*2190*/  R2UR UR4, R3 ;  /* 0x00000000030472ca */ /* 0x000fe200000e0000 */
[----:B------:R-:W-:Y:S01]  /*21a0*/  ULDC UR43, c[0x0][0x9dc] ;  /* 0x00027700002b7ab9 */ /* 0x000fe20000000800 */
[----:B------:R-:W-:Y:S01]  /*21b0*/  LOP3.LUT P1, RZ, R16, 0x80000, RZ, 0xc0, !PT ;  /* 0x0008000010ff7812 */ /* 0x000fe2000782c0ff */
[----:B------:R-:W-:Y:S01]  /*21c0*/  IMAD.MOV.U32 R2, RZ, RZ, R0 ;  /* 0x000000ffff027224 */ /* 0x000fe200078e0000 */
[----:B------:R-:W-:-:S07]  /*21d0*/  ULDC UR5, c[0x0][0x9e0] ;  /* 0x0002780000057ab9 */ /* 0x000fce0000000800 */
[----:B------:R-:W0:Y:S02]  /*21e0*/  @P2 LDC R5, c[0x0][0x44c] ;  /* 0x00011300ff052b82 */ /* 0x000e240000000800 */
[----:B------:R-:W-:-:S04]  /*21f0*/  UIADD3 UR4, UR4, 0x30840, URZ ;  /* 0x0003084004047890 */ /* 0x000fc8000fffe03f */
[----:B------:R-:W-:Y:S02]  /*2200*/  UPRMT UR4, UR60, 0x654, UR4 ;  /* 0x000006543c047896 */ /* 0x000fe40008000004 */
[----:B------:R-:W1:Y:S07]  /*2210*/  @P2 LDC R4, c[0x0][0x450] ;  /* 0x00011400ff042b82 */ /* 0x000e6e0000000800 */
[----:B------:R-:W-:Y:S01]  /*2220*/  SYNCS.ARRIVE.TRANS64.RED.A1T0 RZ, [UR4], RZ ;  /* 0x000000ffffff79a7 */ /* 0x000fe20008100404 */
[----:B------:R-:W-:Y:S01]  /*2230*/  ULOP3.LUT UR4, URZ, UR43, URZ, 0x33, !UPT ;  /* 0x0000002b3f047292 */ /* 0x000fe2000f8e333f */
[----:B0-----:R-:W-:-:S04]  /*2240*/  @P2 IMAD.HI.U32 R3, R0, R5, RZ ;  /* 0x0000000500032227 */ /* 0x001fc800078e00ff */
[----:B------:R-:W-:Y:S01]  /*2250*/  IMAD R0, R72, -0x60, R17 ;  /* 0xffffffa048007824 */ /* 0x000fe200078e0211 */
[----:B-1----:R-:W-:Y:S01]  /*2260*/  @P2 SHF.R.U32.HI R2, RZ, R4, R3 ;  /* 0x00000004ff022219 */ /* 0x002fe20000011603 */
[----:B------:R-:W-:Y:S02]  /*2270*/  IMAD.MOV.U32 R3, RZ, RZ, -0x60 ;  /* 0xffffffa0ff037424 */ /* 0x000fe400078e00ff */
[----:B------:R-:W-:Y:S02]  /*2280*/  VIADD R0, R0, 0x60 ;  /* 0x0000006000007836 */ /* 0x000fe40000000000 */
[----:B------:R-:W0:Y:S01]  /*2290*/  SHFL.IDX PT, R15, R2, RZ, 0x1c1f ;  /* 0x001c1fff020f7589 */ /* 0x000e2200000e0000 */
[----:B------:R-:W-:Y:S02]  /*22a0*/  IMAD R4, R72, R3, 0x61 ;  /* 0x0000006148047424 */ /* 0x000fe400078e0203 */
[C---:B------:R-:W-:Y:S02]  /*22b0*/  IMAD R10, R23.reuse, -0x2, R0 ;  /* 0xfffffffe170a7824 */ /* 0x040fe400078e0200 */
[----:B------:R-:W-:-:S02]  /*22c0*/  IMAD R3, R23, -0x2, R4 ;  /* 0xfffffffe17037824 */ /* 0x000fc400078e0204 */
[----:B------:R-:W-:Y:S02]  /*22d0*/  VIADD R13, R4, 0xffffffff ;  /* 0xffffffff040d7836 */ /* 0x000fe40000000000 */
[----:B------:R-:W-:Y:S01]  /*22e0*/  VIADD R14, R3, 0xffffffff ;  /* 0xffffffff030e7836 */ /* 0x000fe20000000000 */
[----:B------:R-:W-:-:S05]  /*22f0*/  IADD3 R5, -R18, R3, R17 ;  /* 0x0000000312057210 */ /* 0x000fca0007ffe111 */
[C---:B------:R-:W-:Y:S02]  /*2300*/  VIADD R11, R5.reuse, UR5 ;  /* 0x00000005050b7c36 */ /* 0x040fe40008000000 */
[----:B------:R-:W-:-:S03]  /*2310*/  VIADD R12, R5, UR4 ;  /* 0x00000004050c7c36 */ /* 0x000fc60008000000 */
[----:B0-----:R-:W-:Y:S01]  /*2320*/  VIADDMNMX R0, R15, R11, R10, PT ;  /* 0x0000000b0f007246 */ /* 0x001fe2000380010a */
        /* <DEDUP_REMOVED lines=15> */
.L_x_4551:
[----:B------:R-:W-:Y:S02]  /*2420*/  ULDC UR4, c[0x0][0x9e4] ;  /* 0x0002790000047ab9 */ /* 0x000fe40000000800 */
[----:B------:R-:W-:-:S05]  /*2430*/  IMAD.U32 R15, RZ, RZ, UR4 ;  /* 0x00000004ff0f7e24 */ /* 0x000fca000f8e00ff */
[----:B------:R-:W-:-:S13]  /*2440*/  ISETP.NE.AND P1, PT, R15, 0x1, PT ;  /* 0x000000010f00780c */ /* 0x000fda0003f25270 */
[----:B------:R-:W0:Y:S02]  /*2450*/  @P1 LDC.64 R20, c[0x0][0x9e8] ;  /* 0x00027a00ff141b82 */ /* 0x000e240000000a00 */
[----:B0-----:R-:W-:-:S05]  /*2460*/  @P1 IMAD.HI.U32 R4, R5, R20, RZ ;  /* 0x0000001405041227 */ /* 0x001fca00078e00ff */
[----:B------:R-:W-:-:S07]  /*2470*/  @P1 SHF.R.U32.HI R5, RZ, R21, R4 ;  /* 0x00000015ff051219 */ /* 0x000fce0000011604 */
.L_x_4552:
[----:B------:R-:W-:Y:S05]  /*2480*/  BSYNC B0 ;  /* 0x0000000000007941 */ /* 0x000fea0003800000 */
.L_x_4550:
[----:B------:R-:W-:-:S05]  /*2490*/  IMAD R5, R5, R15, R14 ;  /* 0x0000000f05057224 */ /* 0x000fca00078e020e */
[----:B------:R-:W-:Y:S02]  /*24a0*/  VIADDMNMX R0, R5, R15, R0, PT ;  /* 0x0000000f05007246 */ /* 0x000fe40003800100 */
[----:B------:R-:W-:-:S07]  /*24b0*/  VIMNMX R3, R3, R5, !PT ;  /* 0x0000000503037248 */ /* 0x000fce0007fe0100 */
.L_x_4549:
[C---:B------:R-:W-:Y:S02]  /*24c0*/  ISETP.GE.AND P6, PT, R13.reuse, 0x9, PT ;  /* 0x000000090d00780c */ /* 0x040fe40003fc6270 */
        /* <DEDUP_REMOVED lines=29> */
[C---:B------:R-:W-:Y:S02]  /*26a0*/  ISETP.LT.OR P2, PT, R0.reuse, 0x1a, P2 ;  /* 0x0000001a0000780c */ /* 0x040fe40001741670 */
        /* <DEDUP_REMOVED lines=81> */
[----:B------:R-:W-:Y:S02]  /*2bc0*/  ISETP.GT.AND P5, PT, R3, 0x59, !P5 ;  /* 0x000000590300780c */ /* 0x000fe40006fa4270 */
[----:B------:R-:W0:Y:S02]  /*2bd0*/  SHFL.IDX PT, R3, R2, 0x1, 0x1c1f ;  /* 0x003c1f0002037f89 */ /* 0x000e2400000e0000 */
[----:B------:R-:W-:-:S04]  /*2be0*/  ISETP.LT.OR P5, PT, R0, 0x5a, P5 ;  /* 0x0000005a0000780c */ /* 0x000fc80002fa1670 */
[----:B------:R-:W-:Y:S02]  /*2bf0*/  FSEL R69, R69, -INF , !P5 ;  /* 0xff80000045457808 */ /* 0x000fe40006800000 */
[----:B------:R-:W-:Y:S02]  /*2c00*/  LOP3.LUT P5, RZ, R16, 0x80000, RZ, 0xc0, !PT ;  /* 0x0008000010ff7812 */ /* 0x000fe400078ac0ff */
[----:B0-----:R-:W-:Y:S01]  /*2c10*/  VIADDMNMX R4, R3, R11, R10, PT ;  /* 0x0000000b03047246 */ /* 0x001fe2000380010a */
[----:B------:R-:W-:-:S10]  /*2c20*/  IMAD.IADD R10, R12, 0x1, R3 ;  /* 0x000000010c0a7824 */ /* 0x000fd400078e0203 */
[----:B------:R-:W-:Y:S05]  /*2c30*/  @!P5 BRA `(.L_x_4553) ;  /* 0x00000000005cd947 */ /* 0x000fea0003800000 */
        /* <DEDUP_REMOVED lines=13> */
.L_x_4555:
[----:B------:R-:W-:Y:S02]  /*2d10*/  ULDC UR4, c[0x0][0x9e4] ;  /* 0x0002790000047ab9 */ /* 0x000fe40000000800 */
[----:B------:R-:W-:-:S05]  /*2d20*/  IMAD.U32 R2, RZ, RZ, UR4 ;  /* 0x00000004ff027e24 */ /* 0x000fca000f8e00ff */
[----:B------:R-:W-:-:S13]  /*2d30*/  ISETP.NE.AND P5, PT, R2, 0x1, PT ;  /* 0x000000010200780c */ /* 0x000fda0003fa5270 */
[----:B------:R-:W0:Y:S02]  /*2d40*/  @P5 LDC.64 R12, c[0x0][0x9e8] ;  /* 0x00027a00ff0c5b82 */ /* 0x000e240000000a00 */
[----:B0-----:R-:W-:-:S05]  /*2d50*/  @P5 IMAD.HI.U32 R0, R3, R12, RZ ;  /* 0x0000000c03005227 */ /* 0x001fca00078e00ff */
[----:B------:R-:W-:-:S07]  /*2d60*/  @P5 SHF.R.U32.HI R3, RZ, R13, R0 ;  /* 0x0000000dff035219 */ /* 0x000fce0000011600 */
.L_x_4556:
[----:B------:R-:W-:Y:S05]  /*2d70*/  BSYNC B0 ;  /* 0x0000000000007941 */ /* 0x000fea0003800000 */
.L_x_4554:
[----:B------:R-:W-:-:S05]  /*2d80*/  IMAD R3, R3, R2, R14 ;  /* 0x0000000203037224 */ /* 0x000fca00078e020e */
[----:B------:R-:W-:Y:S02]  /*2d90*/  VIADDMNMX R4, R3, R2, R4, PT ;  /* 0x0000000203047246 */ /* 0x000fe40003800104 */
[----:B------:R-:W-:-:S07]  /*2da0*/  VIMNMX R10, R10, R3, !PT ;  /* 0x000000030a0a7248 */ /* 0x000fce0007fe0100 */
.L_x_4553:
[----:B------:R-:W-:Y:S01]  /*2db0*/  ISETP.GT.AND P1, PT, R10, 0x1, !P1 ;  /* 0x000000010a00780c */ /* 0x000fe20004f24270 */
[----:B------:R-:W-:Y:S01]  /*2dc0*/  ULDC UR4, c[0x0][0x988] ;  /* 0x0002620000047ab9 */ /* 0x000fe20000000800 */
[----:B------:R-:W-:Y:S02]  /*2dd0*/  FMNMX.FTZ R0, R85, R87, !PT ;  /* 0x0000005755007209 */ /* 0x000fe40007810000 */
[----:B------:R-:W-:Y:S02]  /*2de0*/  ISETP.LT.OR P1, PT, R4, 0x2, P1 ;  /* 0x000000020400780c */ /* 0x000fe40000f21670 */
[----:B------:R-:W-:Y:S02]  /*2df0*/  ISETP.GT.AND P6, PT, R10, 0x8, !P6 ;  /* 0x000000080a00780c */ /* 0x000fe400077c4270 */
[----:B------:R-:W-:Y:S02]  /*2e00*/  FSEL R73, R27, -INF , !P1 ;  /* 0xff8000001b497808 */ /* 0x000fe40004800000 */
[----:B------:R-:W-:-:S02]  /*2e10*/  ISETP.NE.AND P1, PT, R5, RZ, PT ;  /* 0x000000ff0500720c */ /* 0x000fc40003f25270 */
[----:B------:R-:W-:Y:S02]  /*2e20*/  FMNMX.FTZ R0, R89, R0, !PT ;  /* 0x0000000059007209 */ /* 0x000fe40007810000 */
[----:B------:R-:W-:Y:S02]  /*2e30*/  ISETP.GT.AND P1, PT, R10, 0x9, !P1 ;  /* 0x000000090a00780c */ /* 0x000fe40004f24270 */
[C---:B------:R-:W-:Y:S02]  /*2e40*/  ISETP.LT.OR P6, PT, R4.reuse, 0x9, P6 ;  /* 0x000000090400780c */ /* 0x040fe400037c1670 */
[----:B------:R-:W-:Y:S02]  /*2e50*/  ISETP.LT.OR P1, PT, R4, 0xa, P1 ;  /* 0x0000000a0400780c */ /* 0x000fe40000f21670 */
[----:B------:R-:W-:Y:S02]  /*2e60*/  FMNMX.FTZ R0, R91, R0, !PT ;  /* 0x000000005b007209 */ /* 0x000fe40007810000 */
[----:B------:R-:W-:-:S02]  /*2e70*/  FSEL R31, R31, -INF , !P1 ;  /* 0xff8000001f1f7808 */ /* 0x000fc40004800000 */
[----:B------:R-:W-:Y:S02]  /*2e80*/  ISETP.NE.AND P1, PT, R15, RZ, PT ;  /* 0x000000ff0f00720c */ /* 0x000fe40003f25270 */
[----:B------:R-:W-:Y:S02]  /*2e90*/  FSEL R75, R30, -INF , !P6 ;  /* 0xff8000001e4b7808 */ /* 0x000fe40007000000 */
[----:B------:R-:W-:Y:S02]  /*2ea0*/  ISETP.GT.AND P1, PT, R10, 0x10, !P1 ;  /* 0x000000100a00780c */ /* 0x000fe40004f24270 */
[----:B------:R-:W-:Y:S02]  /*2eb0*/  ISETP.NE.AND P6, PT, R28, RZ, PT ;  /* 0x000000ff1c00720c */ /* 0x000fe40003fc5270 */
[----:B------:R-:W-:Y:S02]  /*2ec0*/  ISETP.LT.OR P1, PT, R4, 0x11, P1 ;  /* 0x000000110400780c */ /* 0x000fe40000f21670 */
[----:B------:R-:W-:-:S02]  /*2ed0*/  FMNMX.FTZ R0, R93, R0, !PT ;  /* 0x000000005d007209 */ /* 0x000fc40007810000 */
[----:B------:R-:W-:Y:S02]  /*2ee0*/  FSEL R77, R34, -INF , !P1 ;  /* 0xff800000224d7808 */ /* 0x000fe40004800000 */
[----:B------:R-:W-:Y:S02]  /*2ef0*/  ISETP.NE.AND P1, PT, R20, RZ, PT ;  /* 0x000000ff1400720c */ /* 0x000fe40003f25270 */
[----:B------:R-:W-:Y:S02]  /*2f00*/  FMNMX.FTZ R0, R95, R0, !PT ;  /* 0x000000005f007209 */ /* 0x000fe40007810000 */
[----:B------:R-:W-:Y:S02]  /*2f10*/  ISETP.GT.AND P1, PT, R10, 0x11, !P1 ;  /* 0x000000110a00780c */ /* 0x000fe40004f24270 */
[----:B------:R-:W-:Y:S02]  /*2f20*/  ISETP.NE.AND P5, PT, R32, RZ, PT ;  /* 0x000000ff2000720c */ /* 0x000fe40003fa5270 */
        /* <DEDUP_REMOVED lines=41> */
[----:B------:R-:W-:Y:S02]  /*31c0*/  FMNMX.FTZ R0, R21, R0, !PT ;  /* 0x0000000015007209 */ /* 0x000fe40007810000 */
[----:B------:R-:W-:-:S02]  /*31d0*/  ISETP.NE.AND P1, PT, R78, RZ, PT ;  /* 0x000000ff4e00720c */ /* 0x000fc40003f25270 */
[----:B------:R-:W-:Y:S01]  /*31e0*/  FMNMX.FTZ R2, R69, R0, !PT ;  /* 0x0000000045027209 */ /* 0x000fe20007810000 */
[----:B------:R-:W-:Y:S01]  /*31f0*/  IMAD.U32 R0, RZ, RZ, UR4 ;  /* 0x00000004ff007e24 */ /* 0x000fe2000f8e00ff */
[C---:B------:R-:W-:Y:S02]  /*3200*/  ISETP.GT.AND P1, PT, R10.reuse, 0x30, !P1 ;  /* 0x000000300a00780c */ /* 0x040fe40004f24270 */
[----:B------:R-:W-:Y:S01]  /*3210*/  ISETP.GT.AND P4, PT, R10, RZ, !P4 ;  /* 0x000000ff0a00720c */ /* 0x000fe20006784270 */
[----:B------:R-:W0:Y:S01]  /*3220*/  SHFL.BFLY PT, R5, R2, 0x2, 0x1f ;  /* 0x0c401f0002057f89 */ /* 0x000e2200000e0000 */
[C---:B------:R-:W-:Y:S02]  /*3230*/  ISETP.LT.OR P1, PT, R4.reuse, 0x31, P1 ;  /* 0x000000310400780c */ /* 0x040fe40000f21670 */
[----:B------:R-:W-:Y:S02]  /*3240*/  ISETP.LT.OR P4, PT, R4, 0x1, P4 ;  /* 0x000000010400780c */ /* 0x000fe40002781670 */
[----:B------:R-:W-:-:S02]  /*3250*/  FSEL R83, R50, -INF , !P1 ;  /* 0xff80000032537808 */ /* 0x000fc40004800000 */
[----:B------:R-:W-:Y:S02]  /*3260*/  ISETP.NE.AND P1, PT, R48, RZ, PT ;  /* 0x000000ff3000720c */ /* 0x000fe40003f25270 */
[----:B------:R-:W-:Y:S02]  /*3270*/  FSEL R26, R26, -INF , !P4 ;  /* 0xff8000001a1a7808 */ /* 0x000fe40006000000 */
[----:B------:R-:W-:Y:S02]  /*3280*/  ISETP.GT.AND P1, PT, R10, 0x31, !P1 ;  /* 0x000000310a00780c */ /* 0x000fe40004f24270 */
[----:B------:R-:W-:Y:S02]  /*3290*/  ISETP.NE.AND P6, PT, R56, RZ, PT ;  /* 0x000000ff3800720c */ /* 0x000fe40003fc5270 */
[----:B------:R-:W-:Y:S02]  /*32a0*/  ISETP.LT.OR P1, PT, R4, 0x32, P1 ;  /* 0x000000320400780c */ /* 0x000fe40000f21670 */
[----:B------:R-:W-:-:S02]  /*32b0*/  ISETP.GT.AND P2, PT, R10, 0x51, !P2 ;  /* 0x000000510a00780c */ /* 0x000fc40005744270 */
[----:B------:R-:W-:Y:S02]  /*32c0*/  FSEL R51, R51, -INF , !P1 ;  /* 0xff80000033337808 */ /* 0x000fe40004800000 */
[----:B------:R-:W-:Y:S02]  /*32d0*/  ISETP.NE.AND P1, PT, R80, RZ, PT ;  /* 0x000000ff5000720c */ /* 0x000fe40003f25270 */
[C---:B------:R-:W-:Y:S02]  /*32e0*/  ISETP.GT.AND P3, PT, R10.reuse, 0x58, !P3 ;  /* 0x000000580a00780c */ /* 0x040fe40005f64270 */
[----:B------:R-:W-:Y:S02]  /*32f0*/  ISETP.GT.AND P1, PT, R10, 0x38, !P1 ;  /* 0x000000380a00780c */ /* 0x000fe40004f24270 */
[----:B0-----:R-:W-:Y:S02]  /*3300*/  FMNMX.FTZ R12, R2, R5, !PT ;  /* 0x00000005020c7209 */ /* 0x001fe40007810000 */
[----:B------:R-:W-:-:S02]  /*3310*/  FMNMX.FTZ R2, R26, R73, !PT ;  /* 0x000000491a027209 */ /* 0x000fc40007810000 */
[----:B------:R-:W-:Y:S01]  /*3320*/  ISETP.LT.OR P1, PT, R4, 0x39, P1 ;  /* 0x000000390400780c */ /* 0x000fe20000f21670 */
[----:B------:R-:W0:Y:S01]  /*3330*/  SHFL.BFLY PT, R5, R12, 0x1, 0x1f ;  /* 0x0c201f000c057f89 */ /* 0x000e2200000e0000 */
        /* <DEDUP_REMOVED lines=16> */
[----:B------:R-:W-:-:S02]  /*3440*/  ISETP.GT.AND P1, PT, R10, 0x41, !P6 ;  /* 0x000000410a00780c */ /* 0x000fc40007724270 */
[----:B------:R-:W-:Y:S02]  /*3450*/  FMNMX.FTZ R2, R43, R2, !PT ;  /* 0x000000022b027209 */ /* 0x000fe40007810000 */
[----:B------:R-:W-:Y:S02]  /*3460*/  ISETP.LT.OR P1, PT, R4, 0x42, P1 ;  /* 0x000000420400780c */ /* 0x000fe40000f21670 */
[----:B------:R-:W-:Y:S02]  /*3470*/  FMNMX.FTZ R2, R81, R2, !PT ;  /* 0x0000000251027209 */ /* 0x000fe40007810000 */
[----:B------:R-:W-:Y:S02]  /*3480*/  FSEL R59, R59, -INF , !P1 ;  /* 0xff8000003b3b7808 */ /* 0x000fe40004800000 */
[----:B------:R-:W-:Y:S02]  /*3490*/  FMNMX.FTZ R2, R47, R2, !PT ;  /* 0x000000022f027209 */ /* 0x000fe40007810000 */
[----:B------:R-:W-:-:S02]  /*34a0*/  ISETP.GT.AND P1, PT, R10, 0x48, !P5 ;  /* 0x000000480a00780c */ /* 0x000fc40006f24270 */
[----:B0-----:R-:W-:Y:S02]  /*34b0*/  FMNMX.FTZ R5, R12, R5, !PT ;  /* 0x000000050c057209 */ /* 0x001fe40007810000 */
[----:B------:R-:W-:Y:S02]  /*34c0*/  FMNMX.FTZ R2, R83, R2, !PT ;  /* 0x0000000253027209 */ /* 0x000fe40007810000 */
[----:B------:R-:W-:Y:S01]  /*34d0*/  ISETP.LT.OR P1, PT, R4, 0x49, P1 ;  /* 0x000000490400780c */ /* 0x000fe20000f21670 */
[----:B------:R-:W-:Y:S01]  /*34e0*/  FMUL.FTZ R13, R5, R0 ;  /* 0x00000000050d7220 */ /* 0x000fe20000410000 */
[----:B------:R-:W-:Y:S02]  /*34f0*/  FMNMX.FTZ R2, R51, R2, !PT ;  /* 0x0000000233027209 */ /* 0x000fe40007810000 */
[----:B------:R-:W-:Y:S02]  /*3500*/  FSEL R3, R62, -INF , !P1 ;  /* 0xff8000003e037808 */ /* 0x000fe40004800000 */
[----:B------:R-:W-:-:S02]  /*3510*/  FSETP.NEU.FTZ.AND P1, PT, R5, -INF , PT ;  /* 0xff8000000500780b */ /* 0x000fc40003f3d000 */
[----:B------:R-:W-:Y:S02]  /*3520*/  ISETP.NE.AND P5, PT, R60, RZ, PT ;  /* 0x000000ff3c00720c */ /* 0x000fe40003fa5270 */
[----:B------:R-:W-:Y:S02]  /*3530*/  FMNMX.FTZ R2, R15, R2, !PT ;  /* 0x000000020f027209 */ /* 0x000fe40007810000 */
[----:B------:R-:W-:Y:S02]  /*3540*/  FSEL R14, R13, RZ, P1 ;  /* 0x000000ff0d0e7208 */ /* 0x000fe40000800000 */
[----:B------:R-:W-:Y:S02]  /*3550*/  ISETP.GT.AND P1, PT, R10, 0x49, !P5 ;  /* 0x000000490a00780c */ /* 0x000fe40006f24270 */
[----:B------:R-:W-:Y:S01]  /*3560*/  FMNMX.FTZ R2, R55, R2, !PT ;  /* 0x0000000237027209 */ /* 0x000fe20007810000 */
[-CC-:B------:R-:W-:Y:S01]  /*3570*/  FFMA.FTZ R188, R85, R0.reuse, -R14.reuse ;  /* 0x0000000055bc7223 */ /* 0x180fe2000001080e */
[----:B------:R-:W-:Y:S01]  /*3580*/  ISETP.LT.OR P1, PT, R4, 0x4a, P1 ;  /* 0x0000004a0400780c */ /* 0x000fe20000f21670 */
[-CC-:B------:R-:W-:Y:S01]  /*3590*/  FFMA.FTZ R13, R87, R0.reuse, -R14.reuse ;  /* 0x00000000570d7223 */ /* 0x180fe2000001080e */
[----:B------:R-:W-:Y:S01]  /*35a0*/  ISETP.NE.AND P6, PT, R84, RZ, PT ;  /* 0x000000ff5400720c */ /* 0x000fe20003fc5270 */
[--C-:B------:R-:W-:Y:S01]  /*35b0*/  FFMA.FTZ R12, R91, R0, -R14.reuse ;  /* 0x000000005b0c7223 */ /* 0x100fe2000001080e */
[----:B------:R-:W-:Y:S01]  /*35c0*/  FMNMX.FTZ R2, R11, R2, !PT ;  /* 0x000000020b027209 */ /* 0x000fe20007810000 */
[-CC-:B------:R-:W-:Y:S01]  /*35d0*/  FFMA.FTZ R190, R89, R0.reuse, -R14.reuse ;  /* 0x0000000059be7223 */ /* 0x180fe2000001080e */
[----:B------:R-:W-:Y:S01]  /*35e0*/  FSEL R63, R63, -INF , !P1 ;  /* 0xff8000003f3f7808 */ /* 0x000fe20004800000 */
[----:B------:R-:W-:Y:S01]  /*35f0*/  MUFU.EX2 R188, R188 ;  /* 0x000000bc00bc7308 */ /* 0x000fe20000000800 */
[----:B------:R-:W-:Y:S01]  /*3600*/  ISETP.GT.AND P1, PT, R10, 0x50, !P6 ;  /* 0x000000500a00780c */ /* 0x000fe20007724270 */
[--C-:B------:R-:W-:Y:S01]  /*3610*/  FFMA.FTZ R20, R93, R0, -R14.reuse ;  /* 0x000000005d147223 */ /* 0x100fe2000001080e */
[----:B------:R-:W-:Y:S01]  /*3620*/  FMNMX.FTZ R2, R59, R2, !PT ;  /* 0x000000023b027209 */ /* 0x000fe20007810000 */
[-CC-:B------:R-:W-:Y:S01]  /*3630*/  FFMA.FTZ R28, R97, R0.reuse, -R14.reuse ;  /* 0x00000000611c7223 */ /* 0x180fe2000001080e */
[----:B------:R-:W-:Y:S01]  /*3640*/  ISETP.LT.OR P1, PT, R4, 0x51, P1 ;  /* 0x000000510400780c */ /* 0x000fe20000f21670 */
[--C-:B------:R-:W-:Y:S01]  /*3650*/  FFMA.FTZ R41, R41, R0, -R14.reuse ;  /* 0x0000000029297223 */ /* 0x100fe2000001080e */
[----:B------:R-:W-:Y:S01]  /*3660*/  FMNMX.FTZ R2, R3, R2, !PT ;  /* 0x0000000203027209 */ /* 0x000fe20007810000 */
[----:B------:R-:W-:Y:S01]  /*3670*/  MUFU.EX2 R13, R13 ;  /* 0x0000000d000d7308 */ /* 0x000fe20000000800 */
[----:B------:R-:W-:Y:S01]  /*3680*/  ISETP.NE.AND P5, PT, R24, RZ, PT ;  /* 0x000000ff1800720c */ /* 0x000fe20003fa5270 */
[-CC-:B------:R-:W-:Y:S01]  /*3690*/  FFMA.FTZ R24, R95, R0.reuse, -R14.reuse ;  /* 0x000000005f187223 */ /* 0x180fe2000001080e */
[----:B------:R-:W-:Y:S01]  /*36a0*/  ISETP.LT.OR P2, PT, R4, 0x52, P2 ;  /* 0x000000520400780c */ /* 0x000fe20001741670 */
[-CC-:B------:R-:W-:Y:S01]  /*36b0*/  FFMA.FTZ R49, R49, R0.reuse, -R14.reuse ;  /* 0x0000000031317223 */ /* 0x180fe2000001080e */
[----:B------:R-:W-:Y:S01]  /*36c0*/  FSEL R85, R66, -INF , !P1 ;  /* 0xff80000042557808 */ /* 0x000fe20004800000 */
[--C-:B------:R-:W-:Y:S01]  /*36d0*/  FFMA.FTZ R37, R37, R0, -R14.reuse ;  /* 0x0000000025257223 */ /* 0x100fe2000001080e */
[----:B------:R-:W-:Y:S01]  /*36e0*/  FMNMX.FTZ R2, R63, R2, !PT ;  /* 0x000000023f027209 */ /* 0x000fe20007810000 */
[----:B------:R0:W-:Y:S01]  /*36f0*/  MUFU.EX2 R91, R24 ;  /* 0x00000018005b7308 */ /* 0x0001e20000000800 */
[----:B------:R-:W-:Y:S01]  /*3700*/  ISETP.GT.AND P4, PT, R10, 0x59, !P5 ;  /* 0x000000590a00780c */ /* 0x000fe20006f84270 */
[-CC-:B------:R-:W-:Y:S01]  /*3710*/  FFMA.FTZ R10, R101, R0.reuse, -R14.reuse ;  /* 0x00000000650a7223 */ /* 0x180fe2000001080e */
[C---:B------:R-:W-:Y:S01]  /*3720*/  ISETP.LT.OR P3, PT, R4.reuse, 0x59, P3 ;  /* 0x000000590400780c */ /* 0x040fe20001f61670 */
[-CC-:B------:R-:W-:Y:S01]  /*3730*/  FFMA.FTZ R53, R53, R0.reuse, -R14.reuse ;  /* 0x0000000035357223 */ /* 0x180fe2000001080e */
[----:B------:R-:W-:Y:S01]  /*3740*/  FSEL R67, R67, -INF , !P2 ;  /* 0xff80000043437808 */ /* 0x000fe20005000000 */
[--C-:B------:R-:W-:Y:S01]  /*3750*/  FFMA.FTZ R33, R33, R0, -R14.reuse ;  /* 0x0000000021217223 */ /* 0x100fe2000001080e */
[----:B------:R-:W-:Y:S01]  /*3760*/  FMNMX.FTZ R2, R85, R2, !PT ;  /* 0x0000000255027209 */ /* 0x000fe20007810000 */
[----:B------:R-:W-:Y:S01]  /*3770*/  MUFU.EX2 R190, R190 ;  /* 0x000000be00be7308 */ /* 0x000fe20000000800 */
[----:B------:R-:W-:Y:S01]  /*3780*/  ISETP.LT.OR P4, PT, R4, 0x5a, P4 ;  /* 0x0000005a0400780c */ /* 0x000fe20002781670 */
[-CC-:B0-----:R-:W-:Y:S01]  /*3790*/  FFMA.FTZ R24, R45, R0.reuse, -R14.reuse ;  /* 0x000000002d187223 */ /* 0x181fe2000001080e */
[----:B------:R-:W-:Y:S01]  /*37a0*/  FSEL R87, R70, -INF , !P3 ;  /* 0xff80000046577808 */ /* 0x000fe20005800000 */
[--C-:B------:R-:W-:Y:S01]  /*37b0*/  FFMA.FTZ R4, R105, R0, -R14.reuse ;  /* 0x0000000069047223 */ /* 0x100fe2000001080e */
[----:B------:R-:W-:Y:S01]  /*37c0*/  FMNMX.FTZ R2, R67, R2, !PT ;  /* 0x0000000243027209 */ /* 0x000fe20007810000 */
[--C-:B------:R-:W-:Y:S01]  /*37d0*/  FFMA.FTZ R57, R57, R0, -R14.reuse ;  /* 0x0000000039397223 */ /* 0x100fe2000001080e */
[----:B------:R-:W-:Y:S01]  /*37e0*/  FSEL R71, R71, -INF , !P4 ;  /* 0xff80000047477808 */ /* 0x000fe20006000000 */
[----:B------:R-:W-:Y:S01]  /*37f0*/  MUFU.EX2 R182, R4 ;  /* 0x0000000400b67308 */ /* 0x000fe20000000800 */
[----:B------:R-:W-:Y:S01]  /*3800*/  FMNMX.FTZ R2, R87, R2, !PT ;  /* 0x0000000257027209 */ /* 0x000fe20007810000 */
[-CC-:B------:R-:W-:Y:S01]  /*3810*/  FFMA.FTZ R29, R29, R0.reuse, -R14.reuse ;  /* 0x000000001d1d7223 */ /* 0x180fe2000001080e */
[----:B------:R-:W-:Y:S01]  /*3820*/  ISETP.NE.AND P5, PT, R203, 0x1, PT ;  /* 0x00000001cb00780c */ /* 0x000fe20003fa5270 */
[--C-:B------:R-:W-:Y:S01]  /*3830*/  FFMA.FTZ R61, R61, R0, -R14.reuse ;  /* 0x000000003d3d7223 */ /* 0x100fe2000001080e */
[----:B------:R-:W-:Y:S01]  /*3840*/  FMNMX.FTZ R2, R71, R2, !PT ;  /* 0x0000000247027209 */ /* 0x000fe20007810000 */
[-CC-:B------:R-:W-:Y:S01]  /*3850*/  FFMA.FTZ R25, R25, R0.reuse, -R14.reuse ;  /* 0x0000000019197223 */ /* 0x180fe2000001080e */
[-CC-:B------:R-:W-:Y:S01]  /*3860*/  FFMA.FTZ R65, R65, R0.reuse, -R14.reuse ;  /* 0x0000000041417223 */ /* 0x180fe2000001080e */
[----:B------:R0:W-:Y:S01]  /*3870*/  MUFU.EX2 R89, R12 ;  /* 0x0000000c00597308 */ /* 0x0001e20000000800 */
[-CC-:B------:R-:W-:Y:S01]  /*3880*/  FFMA.FTZ R21, R21, R0.reuse, -R14.reuse ;  /* 0x0000000015157223 */ /* 0x180fe2000001080e */
[----:B------:R-:W1:Y:S06]  /*3890*/  SHFL.BFLY PT, R45, R2, 0x2, 0x1f ;  /* 0x0c401f00022d7f89 */ /* 0x000e6c00000e0000 */
[----:B------:R-:W2:Y:S01]  /*38a0*/  MUFU.EX2 R20, R20 ;  /* 0x0000001400147308 */ /* 0x000ea20000000800 */
[-CC-:B0-----:R-:W-:Y:S01]  /*38b0*/  FFMA.FTZ R12, R99, R0.reuse, -R14.reuse ;  /* 0x00000000630c7223 */ /* 0x181fe2000001080e */
[----:B------:R-:W0:Y:S06]  /*38c0*/  @P5 LDC R46, c[0x0][0x450] ;  /* 0x00011400ff2e5b82 */ /* 0x000e2c0000000800 */
[----:B------:R3:W-:Y:S08]  /*38d0*/  MUFU.EX2 R93, R12 ;  /* 0x0000000c005d7308 */ /* 0x0007f00000000800 */
[----:B------:R-:W4:Y:S01]  /*38e0*/  MUFU.EX2 R28, R28 ;  /* 0x0000001c001c7308 */ /* 0x000f220000000800 */
[-CC-:B---3--:R-:W-:Y:S01]  /*38f0*/  FFMA.FTZ R12, R103, R0.reuse, -R14.reuse ;  /* 0x00000000670c7223 */ /* 0x188fe2000001080e */
[----:B-1----:R-:W-:Y:S01]  /*3900*/  FMNMX.FTZ R45, R2, R45, !PT ;  /* 0x0000002d022d7209 */ /* 0x002fe20007810000 */
[----:B------:R-:W-:Y:S01]  /*3910*/  FFMA.FTZ R14, R69, R0, -R14 ;  /* 0x00000000450e7223 */ /* 0x000fe2000001080e */
[----:B--2---:R-:W-:-:S03]  /*3920*/  F2FP.F16.F32.PACK_AB R184, R91, R20 ;  /* 0x000000145bb8723e */ /* 0x004fc600000000ff */
[----:B------:R-:W1:Y:S01]  /*3930*/  SHFL.BFLY PT, R4, R45, 0x1, 0x1f ;  /* 0x0c201f002d047f89 */ /* 0x000e6200000e0000 */
[----:B------:R-:W-:Y:S08]  /*3940*/  MUFU.EX2 R95, R12 ;  /* 0x0000000c005f7308 */ /* 0x000ff00000000800 */
[----:B------:R-:W2:Y:S01]  /*3950*/  MUFU.EX2 R10, R10 ;  /* 0x0000000a000a7308 */ /* 0x000ea20000000800 */
[----:B----4-:R-:W-:-:S07]  /*3960*/  F2FP.F16.F32.PACK_AB R186, R93, R28 ;  /* 0x0000001c5dba723e */ /* 0x010fce00000000ff */
[----:B------:R-:W-:Y:S01]  /*3970*/  MUFU.EX2 R97, R24 ;  /* 0x0000001800617308 */ /* 0x000fe20000000800 */
[----:B-1----:R-:W-:-:S07]  /*3980*/  FMNMX.FTZ R4, R45, R4, !PT ;  /* 0x000000042d047209 */ /* 0x002fce0007810000 */
[----:B------:R-:W-:Y:S01]  /*3990*/  MUFU.EX2 R41, R41 ;  /* 0x0000002900297308 */ /* 0x000fe20000000800 */
[----:B--2---:R-:W-:Y:S02]  /*39a0*/  F2FP.F16.F32.PACK_AB R180, R95, R10 ;  /* 0x0000000a5fb4723e */ /* 0x004fe400000000ff */
[C---:B------:R-:W-:Y:S01]  /*39b0*/  FSETP.NEU.FTZ.AND P1, PT, R4.reuse, -INF , PT ;  /* 0xff8000000400780b */ /* 0x040fe20003f3d000 */
[----:B------:R-:W-:-:S04]  /*39c0*/  FMUL.FTZ R2, R4, R0 ;  /* 0x0000000004027220 */ /* 0x000fc80000410000 */
[----:B------:R-:W-:Y:S01]  /*39d0*/  MUFU.EX2 R176, R49 ;  /* 0x0000003100b07308 */ /* 0x000fe20000000800 */
        /* <DEDUP_REMOVED lines=22> */
[-CC-:B------:R-:W-:Y:S01]  /*3b40*/  FFMA.FTZ R63, R63, R0.reuse, -R2.reuse ;  /* 0x000000003f3f7223 */ /* 0x180fe20000010802 */
[----:B------:R2:W-:Y:S01]  /*3b50*/  MUFU.EX2 R12, R31 ;  /* 0x0000001f000c7308 */ /* 0x0005e20000000800 */
[-CC-:B------:R-:W-:Y:S01]  /*3b60*/  FFMA.FTZ R85, R85, R0.reuse, -R2.reuse ;  /* 0x0000000055557223 */ /* 0x180fe20000010802 */
[-CC-:B------:R-:W-:Y:S01]  /*3b70*/  FFMA.FTZ R67, R67, R0.reuse, -R2.reuse ;  /* 0x0000000043437223 */ /* 0x180fe20000010802 */
[-CC-:B------:R-:W-:Y:S01]  /*3b80*/  FFMA.FTZ R87, R87, R0.reuse, -R2.reuse ;  /* 0x0000000057577223 */ /* 0x180fe20000010802 */
[----:B------:R-:W-:-:S04]  /*3b90*/  FFMA.FTZ R71, R71, R0, -R2 ;  /* 0x0000000047477223 */ /* 0x000fc80000010802 */
[----:B------:R-:W3:Y:S01]  /*3ba0*/  MUFU.EX2 R75, R75 ;  /* 0x0000004b004b7308 */ /* 0x000ee20000000800 */
[----:B--2---:R-:W-:Y:S01]  /*3bb0*/  FADD.FTZ R31, R188, R13 ;  /* 0x0000000dbc1f7221 */ /* 0x004fe20000010000 */
[----:B------:R-:W-:Y:S02]  /*3bc0*/  F2FP.F16.F32.PACK_AB R188, R13, R188 ;  /* 0x000000bc0dbc723e */ /* 0x000fe400000000ff */
[----:B-1----:R-:W-:Y:S01]  /*3bd0*/  F2FP.F16.F32.PACK_AB R189, R73, R26 ;  /* 0x0000001a49bd723e */ /* 0x002fe200000000ff */
[----:B------:R-:W-:Y:S01]  /*3be0*/  FADD.FTZ R38, R190, R31 ;  /* 0x0000001fbe267221 */ /* 0x000fe20000010000 */
[C---:B------:R-:W-:Y:S02]  /*3bf0*/  F2FP.F16.F32.PACK_AB R190, R89.reuse, R190 ;  /* 0x000000be59be723e */ /* 0x040fe400000000ff */
[----:B------:R-:W1:Y:S01]  /*3c00*/  MUFU.EX2 R77, R77 ;  /* 0x0000004d004d7308 */ /* 0x000e620000000800 */
[----:B------:R-:W-:Y:S01]  /*3c10*/  FADD.FTZ R31, R89, R38 ;  /* 0x00000026591f7221 */ /* 0x000fe20000010000 */
[----:B------:R-:W-:-:S03]  /*3c20*/  FADD.FTZ R38, R26, R73 ;  /* 0x000000491a267221 */ /* 0x000fc60000010000 */
[----:B------:R-:W-:-:S03]  /*3c30*/  FADD.FTZ R40, R20, R31 ;  /* 0x0000001f14287221 */ /* 0x000fc60000010000 */
[----:B------:R2:W4:Y:S01]  /*3c40*/  MUFU.EX2 R24, R35 ;  /* 0x0000002300187308 */ /* 0x0005220000000800 */
[----:B---3--:R-:W-:Y:S01]  /*3c50*/  FADD.FTZ R31, R75, R38 ;  /* 0x000000264b1f7221 */ /* 0x008fe20000010000 */
[----:B------:R-:W-:-:S06]  /*3c60*/  F2FP.F16.F32.PACK_AB R191, R12, R75 ;  /* 0x0000004b0cbf723e */ /* 0x000fcc00000000ff */
[----:B------:R-:W3:Y:S01]  /*3c70*/  MUFU.EX2 R27, R27 ;  /* 0x0000001b001b7308 */ /* 0x000ee20000000800 */
[----:B--2---:R-:W-:Y:S01]  /*3c80*/  FADD.FTZ R35, R91, R40 ;  /* 0x000000285b237221 */ /* 0x004fe20000010000 */
[----:B------:R-:W-:-:S03]  /*3c90*/  FADD.FTZ R40, R12, R31 ;  /* 0x0000001f0c287221 */ /* 0x000fc60000010000 */
[----:B------:R-:W-:Y:S01]  /*3ca0*/  FADD.FTZ R42, R28, R35 ;  /* 0x000000231c2a7221 */ /* 0x000fe20000010000 */
[----:B-1----:R-:W-:Y:S02]  /*3cb0*/  FADD.FTZ R31, R77, R40 ;  /* 0x000000284d1f7221 */ /* 0x002fe40000010000 */
[----:B------:R1:W2:Y:S01]  /*3cc0*/  MUFU.EX2 R30, R39 ;  /* 0x00000027001e7308 */ /* 0x0002a20000000800 */
[----:B------:R-:W-:Y:S01]  /*3cd0*/  FADD.FTZ R35, R93, R42 ;  /* 0x0000002a5d237221 */ /* 0x000fe20000010000 */
[C---:B----4-:R-:W-:Y:S01]  /*3ce0*/  FADD.FTZ R40, R24.reuse, R31 ;  /* 0x0000001f18287221 */ /* 0x050fe20000010000 */
[----:B------:R-:W-:Y:S02]  /*3cf0*/  F2FP.F16.F32.PACK_AB R185, R24, R77 ;  /* 0x0000004d18b9723e */ /* 0x000fe400000000ff */
[----:B------:R-:W-:-:S03]  /*3d00*/  FADD.FTZ R42, R10, R35 ;  /* 0x000000230a2a7221 */ /* 0x000fc60000010000 */
[----:B------:R-:W-:Y:S01]  /*3d10*/  MUFU.EX2 R79, R79 ;  /* 0x0000004f004f7308 */ /* 0x000fe20000000800 */
[----:B------:R-:W-:Y:S01]  /*3d20*/  FADD.FTZ R35, R95, R42 ;  /* 0x0000002a5f237221 */ /* 0x000fe20000010000 */
[----:B---3--:R-:W-:Y:S01]  /*3d30*/  FADD.FTZ R31, R27, R40 ;  /* 0x000000281b1f7221 */ /* 0x008fe20000010000 */
[----:B-1----:R-:W-:Y:S02]  /*3d40*/  IMAD.MOV.U32 R39, RZ, RZ, R22 ;  /* 0x000000ffff277224 */ /* 0x002fe400078e0016 */
[----:B------:R-:W-:Y:S01]  /*3d50*/  FADD.FTZ R44, R182, R35 ;  /* 0x00000023b62c7221 */ /* 0x000fe20000010000 */
[C---:B------:R-:W-:Y:S02]  /*3d60*/  F2FP.F16.F32.PACK_AB R182, R97.reuse, R182 ;  /* 0x000000b661b6723e */ /* 0x040fe400000000ff */
[----:B------:R1:W3:Y:S01]  /*3d70*/  MUFU.EX2 R32, R43 ;  /* 0x0000002b00207308 */ /* 0x0002e20000000800 */
[C---:B--2---:R-:W-:Y:S01]  /*3d80*/  FADD.FTZ R42, R30.reuse, R31 ;  /* 0x0000001f1e2a7221 */ /* 0x044fe20000010000 */
[----:B------:R-:W-:Y:S01]  /*3d90*/  FADD.FTZ R44, R97, R44 ;  /* 0x0000002c612c7221 */ /* 0x000fe20000010000 */
[----:B------:R-:W-:-:S03]  /*3da0*/  F2FP.F16.F32.PACK_AB R187, R30, R27 ;  /* 0x0000001b1ebb723e */ /* 0x000fc600000000ff */
[----:B------:R-:W-:Y:S02]  /*3db0*/  FADD.FTZ R31, R41, R44 ;  /* 0x0000002c291f7221 */ /* 0x000fe40000010000 */
[----:B------:R-:W-:Y:S01]  /*3dc0*/  MUFU.EX2 R81, R81 ;  /* 0x0000005100517308 */ /* 0x000fe20000000800 */
[----:B-1----:R-:W1:Y:S01]  /*3dd0*/  @P5 LDC R43, c[0x0][0x44c] ;  /* 0x00011300ff2b5b82 */ /* 0x002e620000000800 */
[C---:B------:R-:W-:Y:S01]  /*3de0*/  FADD.FTZ R44, R176.reuse, R31 ;  /* 0x0000001fb02c7221 */ /* 0x040fe20000010000 */
[----:B------:R-:W-:-:S05]  /*3df0*/  F2FP.F16.F32.PACK_AB R176, R176, R41 ;  /* 0x00000029b0b0723e */ /* 0x000fca00000000ff */
[----:B------:R-:W2:Y:S01]  /*3e00*/  MUFU.EX2 R37, R37 ;  /* 0x0000002500257308 */ /* 0x000ea20000000800 */
[----:B---3--:R-:W-:-:S07]  /*3e10*/  F2FP.F16.F32.PACK_AB R181, R32, R79 ;  /* 0x0000004f20b5723e */ /* 0x008fce00000000ff */
[----:B------:R-:W3:Y:S08]  /*3e20*/  MUFU.EX2 R34, R47 ;  /* 0x0000002f00227308 */ /* 0x000ef00000000800 */
[----:B------:R-:W4:Y:S01]  /*3e30*/  MUFU.EX2 R178, R53 ;  /* 0x0000003500b27308 */ /* 0x000f220000000800 */
[----:B--2---:R-:W-:Y:S01]  /*3e40*/  FADD.FTZ R31, R37, R44 ;  /* 0x0000002c251f7221 */ /* 0x004fe20000010000 */
[----:B-1----:R-:W-:-:S05]  /*3e50*/  @P5 IMAD.HI.U32 R43, R22, R43, RZ ;  /* 0x0000002b162b5227 */ /* 0x002fca00078e00ff */
[----:B0-----:R-:W-:Y:S01]  /*3e60*/  @P5 SHF.R.U32.HI R39, RZ, R46, R43 ;  /* 0x0000002eff275219 */ /* 0x001fe2000001162b */
[----:B------:R-:W0:Y:S01]  /*3e70*/  MUFU.EX2 R83, R83 ;  /* 0x0000005300537308 */ /* 0x000e220000000800 */
[----:B------:R-:W-:Y:S02]  /*3e80*/  LOP3.LUT P5, RZ, R16, 0x80000, RZ, 0xc0, !PT ;  /* 0x0008000010ff7812 */ /* 0x000fe400078ac0ff */
[----:B---3--:R-:W-:Y:S01]  /*3e90*/  F2FP.F16.F32.PACK_AB R183, R34, R81 ;  /* 0x0000005122b7723e */ /* 0x008fe200000000ff */
[----:B------:R-:W-:-:S04]  /*3ea0*/  IMAD.IADD R74, R74, 0x1, R39 ;  /* 0x000000014a4a7824 */ /* 0x000fc800078e0227 */
[----:B------:R1:W-:Y:S01]  /*3eb0*/  MUFU.EX2 R173, R11 ;  /* 0x0000000b00ad7308 */ /* 0x0003e20000000800 */
[C---:B----4-:R-:W-:Y:S01]  /*3ec0*/  FADD.FTZ R44, R178.reuse, R31 ;  /* 0x0000001fb22c7221 */ /* 0x050fe20000010000 */
[----:B------:R-:W-:-:S06]  /*3ed0*/  F2FP.F16.F32.PACK_AB R178, R178, R37 ;  /* 0x00000025b2b2723e */ /* 0x000fcc00000000ff */
[----:B------:R-:W2:Y:S01]  /*3ee0*/  MUFU.EX2 R33, R33 ;  /* 0x0000002100217308 */ /* 0x000ea20000000800 */
[----:B-1----:R-:W-:-:S04]  /*3ef0*/  FADD.FTZ R11, R79, R42 ;  /* 0x0000002a4f0b7221 */ /* 0x002fc80000010000 */
[----:B------:R-:W-:-:S03]  /*3f00*/  FADD.FTZ R42, R32, R11 ;  /* 0x0000000b202a7221 */ /* 0x000fc60000010000 */
[----:B------:R-:W1:Y:S01]  /*3f10*/  MUFU.EX2 R36, R51 ;  /* 0x0000003300247308 */ /* 0x000e620000000800 */
[----:B------:R-:W-:-:S04]  /*3f20*/  FADD.FTZ R11, R81, R42 ;  /* 0x0000002a510b7221 */ /* 0x000fc80000010000 */
[----:B------:R-:W-:-:S03]  /*3f30*/  FADD.FTZ R42, R34, R11 ;  /* 0x0000000b222a7221 */ /* 0x000fc60000010000 */
[----:B------:R-:W3:Y:S01]  /*3f40*/  MUFU.EX2 R172, R57 ;  /* 0x0000003900ac7308 */ /* 0x000ee20000000800 */
[----:B0-----:R-:W-:Y:S01]  /*3f50*/  FADD.FTZ R11, R83, R42 ;  /* 0x0000002a530b7221 */ /* 0x001fe20000010000 */
[----:B--2---:R-:W-:-:S06]  /*3f60*/  FADD.FTZ R13, R33, R44 ;  /* 0x0000002c210d7221 */ /* 0x004fcc0000010000 */
[----:B------:R-:W0:Y:S01]  /*3f70*/  MUFU.EX2 R15, R15 ;  /* 0x0000000f000f7308 */ /* 0x000e220000000800 */
[C---:B-1----:R-:W-:Y:S01]  /*3f80*/  FADD.FTZ R42, R36.reuse, R11 ;  /* 0x0000000b242a7221 */ /* 0x042fe20000010000 */
[----:B------:R-:W-:-:S06]  /*3f90*/  F2FP.F16.F32.PACK_AB R177, R36, R83 ;  /* 0x0000005324b1723e */ /* 0x000fcc00000000ff */
[----:B------:R-:W1:Y:S01]  /*3fa0*/  MUFU.EX2 R29, R29 ;  /* 0x0000001d001d7308 */ /* 0x000e620000000800 */
[C---:B---3--:R-:W-:Y:S01]  /*3fb0*/  FADD.FTZ R44, R172.reuse, R13 ;  /* 0x0000000dac2c7221 */ /* 0x048fe20000010000 */
[----:B------:R-:W-:-:S06]  /*3fc0*/  F2FP.F16.F32.PACK_AB R172, R172, R33 ;  /* 0x00000021acac723e */ /* 0x000fcc00000000ff */
[----:B------:R-:W2:Y:S01]  /*3fd0*/  MUFU.EX2 R38, R55 ;  /* 0x0000003700267308 */ /* 0x000ea20000000800 */
[----:B0-----:R-:W-:-:S07]  /*3fe0*/  FADD.FTZ R11, R15, R42 ;  /* 0x0000002a0f0b7221 */ /* 0x001fce0000010000 */
[----:B------:R-:W0:Y:S01]  /*3ff0*/  MUFU.EX2 R174, R61 ;  /* 0x0000003d00ae7308 */ /* 0x000e220000000800 */
[----:B-1----:R-:W-:-:S07]  /*4000*/  FADD.FTZ R13, R29, R44 ;  /* 0x0000002c1d0d7221 */ /* 0x002fce0000010000 */
[----:B------:R-:W1:Y:S01]  /*4010*/  MUFU.EX2 R25, R25 ;  /* 0x0000001900197308 */ /* 0x000e620000000800 */
[C---:B--2---:R-:W-:Y:S01]  /*4020*/  FADD.FTZ R20, R38.reuse, R11 ;  /* 0x0000000b26147221 */ /* 0x044fe20000010000 */
[----:B------:R-:W-:Y:S01]  /*4030*/  F2FP.F16.F32.PACK_AB R179, R38, R15 ;  /* 0x0000000f26b3723e */ /* 0x000fe200000000ff */
[----:B------:R-:W-:Y:S02]  /*4040*/  VIADD R15, R72, 0xfffffffe ;  /* 0xfffffffe480f7836 */ /* 0x000fe40000000000 */
[----:B------:R-:W-:-:S03]  /*4050*/  FADD.FTZ R11, R173, R20 ;  /* 0x00000014ad0b7221 */ /* 0x000fc60000010000 */
        /* <DEDUP_REMOVED lines=11> */
[----:B------:R-:W0:Y:S01]  /*4110*/  MUFU.EX2 R2, R63 ;  /* 0x0000003f00027308 */ /* 0x000e220000000800 */
[----:B-1----:R-:W-:-:S07]  /*4120*/  FADD.FTZ R11, R3, R20 ;  /* 0x00000014030b7221 */ /* 0x002fce0000010000 */
[----:B------:R-:W1:Y:S01]  /*4130*/  MUFU.EX2 R14, R14 ;  /* 0x0000000e000e7308 */ /* 0x000e620000000800 */
[----:B--2---:R-:W-:-:S07]  /*4140*/  FADD.FTZ R13, R21, R28 ;  /* 0x0000001c150d7221 */ /* 0x004fce0000010000 */
[----:B------:R-:W2:Y:S01]  /*4150*/  MUFU.EX2 R85, R85 ;  /* 0x0000005500557308 */ /* 0x000ea20000000800 */
[C---:B0-----:R-:W-:Y:S01]  /*4160*/  FADD.FTZ R28, R2.reuse, R11 ;  /* 0x0000000b021c7221 */ /* 0x041fe20000010000 */
[----:B------:R-:W-:Y:S01]  /*4170*/  F2FP.F16.F32.PACK_AB R175, R2, R3 ;  /* 0x0000000302af723e */ /* 0x000fe200000000ff */
[----:B------:R-:W-:-:S05]  /*4180*/  VIADD R2, R74, UR5 ;  /* 0x000000054a027c36 */ /* 0x000fca0008000000 */
[----:B------:R-:W0:Y:S01]  /*4190*/  MUFU.EX2 R10, R67 ;  /* 0x00000043000a7308 */ /* 0x000e220000000800 */
[C---:B-1----:R-:W-:Y:S01]  /*41a0*/  FADD.FTZ R11, R14.reuse, R13 ;  /* 0x0000000d0e0b7221 */ /* 0x042fe20000010000 */
[----:B------:R-:W-:-:S06]  /*41b0*/  F2FP.F16.F32.PACK_AB R170, R14, R21 ;  /* 0x000000150eaa723e */ /* 0x000fcc00000000ff */
[----:B------:R-:W1:Y:S01]  /*41c0*/  MUFU.EX2 R87, R87 ;  /* 0x0000005700577308 */ /* 0x000e620000000800 */
[----:B--2---:R-:W-:-:S07]  /*41d0*/  FADD.FTZ R13, R85, R28 ;  /* 0x0000001c550d7221 */ /* 0x004fce0000010000 */
[----:B------:R-:W2:Y:S01]  /*41e0*/  MUFU.EX2 R20, R71 ;  /* 0x0000004700147308 */ /* 0x000ea20000000800 */
[C---:B0-----:R-:W-:Y:S01]  /*41f0*/  FADD.FTZ R12, R10.reuse, R13 ;  /* 0x0000000d0a0c7221 */ /* 0x041fe20000010000 */
[----:B------:R-:W-:-:S03]  /*4200*/  F2FP.F16.F32.PACK_AB R169, R10, R85 ;  /* 0x000000550aa9723e */ /* 0x000fc600000000ff */
[----:B-1----:R-:W-:-:S04]  /*4210*/  FADD.FTZ R13, R87, R12 ;  /* 0x0000000c570d7221 */ /* 0x002fc80000010000 */
[C---:B--2---:R-:W-:Y:S01]  /*4220*/  FADD.FTZ R10, R20.reuse, R13 ;  /* 0x0000000d140a7221 */ /* 0x044fe20000010000 */
[----:B------:R-:W-:Y:S01]  /*4230*/  F2FP.F16.F32.PACK_AB R171, R20, R87 ;  /* 0x0000005714ab723e */ /* 0x000fe200000000ff */
[----:B------:R-:W-:Y:S06]  /*4240*/  @!P5 BRA `(.L_x_4557) ;  /* 0x000000000048d947 */ /* 0x000fec0003800000 */
[C---:B------:R-:W-:Y:S01]  /*4250*/  ISETP.GT.AND P1, PT, R74.reuse, RZ, PT ;  /* 0x000000ff4a00720c */ /* 0x040fe20003f24270 */
[----:B------:R-:W-:-:S12]  /*4260*/  VIADD R3, R74, 0xffffffff ;  /* 0xffffffff4a037836 */ /* 0x000fd80000000000 */
[----:B------:R-:W-:Y:S05]  /*4270*/  @P1 BRA `(.L_x_4558) ;  /* 0x0000000000201947 */ /* 0x000fea0003800000 */
[----:B------:R-:W0:Y:S01]  /*4280*/  LDC R14, c[0x0][0x9e4] ;  /* 0x00027900ff0e7b82 */ /* 0x000e220000000800 */
[----:B------:R-:W-:Y:S01]  /*4290*/  IMAD.MOV R3, RZ, RZ, -R74 ;  /* 0x000000ffff037224 */ /* 0x000fe200078e0a4a */
[----:B0-----:R-:W-:-:S13]  /*42a0*/  ISETP.NE.AND P1, PT, R14, 0x1, PT ;  /* 0x000000010e00780c */ /* 0x001fda0003f25270 */
[----:B------:R-:W0:Y:S02]  /*42b0*/  @P1 LDC.64 R12, c[0x0][0x9e8] ;  /* 0x00027a00ff0c1b82 */ /* 0x000e240000000a00 */
[----:B0-----:R-:W-:-:S05]  /*42c0*/  @P1 IMAD.HI.U32 R12, R3, R12, RZ ;  /* 0x0000000c030c1227 */ /* 0x001fca00078e00ff */
[----:B------:R-:W-:-:S04]  /*42d0*/  @P1 SHF.R.U32.HI R3, RZ, R13, R12 ;  /* 0x0000000dff031219 */ /* 0x000fc8000001160c */
[----:B------:R-:W-:Y:S01]  /*42e0*/  LOP3.LUT R3, RZ, R3, RZ, 0x33, !PT ;  /* 0x00000003ff037212 */ /* 0x000fe200078e33ff */
[----:B------:R-:W-:Y:S06]  /*42f0*/  BRA `(.L_x_4559) ;  /* 0x0000000000147947 */ /* 0x000fec0003800000 */
.L_x_4558:
[----:B------:R-:W0:Y:S02]  /*4300*/  LDC R14, c[0x0][0x9e4] ;  /* 0x00027900ff0e7b82 */ /* 0x000e240000000800 */
[----:B0-----:R-:W-:-:S13]  /*4310*/  ISETP.NE.AND P1, PT, R14, 0x1, PT ;  /* 0x000000010e00780c */ /* 0x001fda0003f25270 */
[----:B------:R-:W0:Y:S02]  /*4320*/  @P1 LDC.64 R12, c[0x0][0x9e8] ;  /* 0x00027a00ff0c1b82 */ /* 0x000e240000000a00 */
[----:B0-----:R-:W-:-:S05]  /*4330*/  @P1 IMAD.HI.U32 R12, R3, R12, RZ ;  /* 0x0000000c030c1227 */ /* 0x001fca00078e00ff */
[----:B------:R-:W-:-:S07]  /*4340*/  @P1 SHF.R.U32.HI R3, RZ, R13, R12 ;  /* 0x0000000dff031219 */ /* 0x000fce000001160c */
.L_x_4559:
[----:B------:R-:W-:-:S05]  /*4350*/  IMAD R3, R3, R14, R14 ;  /* 0x0000000e03037224 */ /* 0x000fca00078e020e */
[----:B------:R-:W-:-:S07]  /*4360*/  VIMNMX R2, R2, R3, PT ;  /* 0x0000000302027248 */ /* 0x000fce0003fe0100 */
.L_x_4557:
[----:B------:R-:W-:Y:S01]  /*4370*/  IMAD.HI R12, R2, 0x2aaaaaab, RZ ;  /* 0x2aaaaaab020c7827 */ /* 0x000fe200078e02ff */
[----:B------:R-:W-:Y:S02]  /*4380*/  CS2R R118, SRZ ;  /* 0x0000000000767805 */ /* 0x000fe4000001ff00 */
[----:B------:R-:W-:Y:S02]  /*4390*/  CS2R R116, SRZ ;  /* 0x0000000000747805 */ /* 0x000fe4000001ff00 */
[----:B------:R-:W-:Y:S01]  /*43a0*/  CS2R R114, SRZ ;  /* 0x0000000000727805 */ /* 0x000fe2000001ff00 */
[----:B------:R-:W-:Y:S01]  /*43b0*/  IMAD.MOV.U32 R3, RZ, RZ, 0x3f800000 ;  /* 0x3f800000ff037424 */ /* 0x000fe200078e00ff */
[----:B------:R-:W-:Y:S01]  /*43c0*/  SHF.R.U32.HI R13, RZ, 0x1f, R12 ;  /* 0x0000001fff0d7819 */ /* 0x000fe2000001160c */
[----:B------:R-:W-:Y:S01]  /*43d0*/  IMAD.MOV.U32 R2, RZ, RZ, 0x3f800000 ;  /* 0x3f800000ff027424 */ /* 0x000fe200078e00ff */
[----:B------:R-:W-:Y:S02]  /*43e0*/  CS2R R112, SRZ ;  /* 0x0000000000707805 */ /* 0x000fe4000001ff00 */
[----:B------:R-:W-:-:S02]  /*43f0*/  CS2R R110, SRZ ;  /* 0x00000000006e7805 */ /* 0x000fc4000001ff00 */
[----:B------:R-:W-:Y:S02]  /*4400*/  LEA.HI.SX32 R13, R12, R13, 0x1c ;  /* 0x0000000d0c0d7211 */ /* 0x000fe400078fe2ff */
[----:B------:R-:W-:Y:S02]  /*4410*/  CS2R R108, SRZ ;  /* 0x00000000006c7805 */ /* 0x000fe4000001ff00 */
[----:B------:R-:W-:Y:S02]  /*4420*/  CS2R R106, SRZ ;  /* 0x00000000006a7805 */ /* 0x000fe4000001ff00 */
[----:B------:R-:W-:Y:S02]  /*4430*/  CS2R R104, SRZ ;  /* 0x0000000000687805 */ /* 0x000fe4000001ff00 */
[----:B------:R-:W-:Y:S02]  /*4440*/  VIMNMX R14, R194, R13, !PT ;  /* 0x0000000dc20e7248 */ /* 0x000fe40007fe0100 */
[----:B------:R-:W-:-:S02]  /*4450*/  CS2R R102, SRZ ;  /* 0x0000000000667805 */ /* 0x000fc4000001ff00 */
[----:B------:R-:W-:Y:S02]  /*4460*/  CS2R R100, SRZ ;  /* 0x0000000000647805 */ /* 0x000fe4000001ff00 */
[----:B------:R-:W-:Y:S02]  /*4470*/  CS2R R98, SRZ ;  /* 0x0000000000627805 */ /* 0x000fe4000001ff00 */
[----:B------:R-:W-:Y:S02]  /*4480*/  ISETP.GE.AND P1, PT, R15, R14, PT ;  /* 0x0000000e0f00720c */ /* 0x000fe40003f26270 */
        /* <DEDUP_REMOVED lines=47> */
.L_x_4579:
[----:B------:R-:W-:-:S04]  /*4780*/  UISETP.NE.AND UP0, UPT, UR4, 0x1, UPT ;  /* 0x000000010400788c */ /* 0x000fc8000bf05270 */
[----:B------:R-:W-:-:S04]  /*4790*/  USEL UR38, URZ, 0x1, UP0 ;  /* 0x000000013f267887 */ /* 0x000fc80008000000 */
[----:B------:R-:W-:Y:S01]  /*47a0*/  ULOP3.LUT UR38, UR7, UR38, URZ, 0x3c, !UPT ;  /* 0x0000002607267292 */ /* 0x000fe2000f8e3c3f */
[----:B------:R-:W-:Y:S11]  /*47b0*/  @!P0 BRA `(.L_x_4561) ;  /* 0x0000000000048947 */ /* 0x000ff60003800000 */
[----:B------:R-:W-:Y:S01]  /*47c0*/  BPT.TRAP 0x1 ;  /* 0x000000040000795c */ /* 0x000fe20000300000 */
.L_x_4561:
        /* <DEDUP_REMOVED lines=9> */
.L_x_4562:
[----:B-1----:R-:W-:Y:S05]  /*4860*/  @P1 BRA `(.L_x_4563) ;  /* 0x0000000000081947 */ /* 0x002fea0003800000 */
[----:B------:R-:W1:Y:S02]  /*4870*/  SYNCS.PHASECHK.TRANS64.TRYWAIT P1, [UR6+0x30830], R0 ;  /* 0x03083000ff0075a7 */ /* 0x000e640008020146 */
[----:B-1----:R-:W-:Y:S05]  /*4880*/  @!P1 BRA `(.L_x_4564) ;  /* 0x0000011400509947 */ /* 0x002fea0003800000 */
.L_x_4563:
        /* <DEDUP_REMOVED lines=167> */
.L_x_4565:
[----:B------:R-:W-:Y:S01]  /*5300*/  ULEA UR5, UR4, UR40, 0x3 ;  /* 0x0000002804057291 */ /* 0x000fe2000f8e183f */
[----:B01----:R-:W-:-:S05]  /*5310*/  IMAD.U32 R0, RZ, RZ, UR7 ;  /* 0x00000007ff007e24 */ /* 0x003fca000f8e00ff */
[----:B------:R-:W-:-:S04]  /*5320*/  SHF.L.U32 R0, R0, 0x1f, RZ ;  /* 0x0000001f00007819 */ /* 0x000fc800000006ff */
[----:B------:R0:W1:Y:S01]  /*5330*/  SYNCS.PHASECHK.TRANS64.TRYWAIT P1, [UR5+0x30850], R0 ;  /* 0x03085000ff0075a7 */ /* 0x0000620008020145 */
[----:B------:R-:W-:Y:S05]  /*5340*/  @!P0 BRA `(.L_x_4566) ;  /* 0x0000000000048947 */ /* 0x000fea0003800000 */
[----:B------:R-:W-:Y:S01]  /*5350*/  BPT.TRAP 0x1 ;  /* 0x000000040000795c */ /* 0x000fe20000300000 */
.L_x_4566:
[----:B-1----:R-:W-:Y:S05]  /*5360*/  @P1 BRA `(.L_x_4567) ;  /* 0x0000000000081947 */ /* 0x002fea0003800000 */
[----:B------:R-:W1:Y:S02]  /*5370*/  SYNCS.PHASECHK.TRANS64.TRYWAIT P1, [UR5+0x30850], R0 ;  /* 0x03085000ff0075a7 */ /* 0x000e640008020145 */
[----:B-1----:R-:W-:Y:S05]  /*5380*/  @!P1 BRA `(.L_x_4568) ;  /* 0x0000010800a89947 */ /* 0x002fea0003800000 */
.L_x_4567:
        /* <DEDUP_REMOVED lines=36> */
[----:B------:R-:W-:Y:S05]  /*55d0*/  @!P0 BRA `(.L_x_4569) ;  /* 0x0000000000048947 */ /* 0x000fea0003800000 */
[----:B------:R-:W-:Y:S01]  /*55e0*/  BPT.TRAP 0x1 ;  /* 0x000000040000795c */ /* 0x000fe20000300000 */
.L_x_4569:
[----:B------:R-:W-:Y:S01]  /*55f0*/  ISETP.NE.AND P2, PT, R203, 0x1, PT ;  /* 0x00000001cb00780c */ /* 0x000fe20003f45270 */
[----:B------:R-:W-:Y:S01]  /*5600*/  IMAD.IADD R5, R192, 0x1, R22 ;  /* 0x00000001c0057824 */ /* 0x000fe200078e0216 */
[----:B------:R-:W-:Y:S01]  /*5610*/  UIADD3 UR6, UR6, 0x30840, URZ ;  /* 0x0003084006067890 */ /* 0x000fe2000fffe03f */
[----:B------:R-:W-:Y:S01]  /*5620*/  IMAD R168, R15, -0x60, RZ ;  /* 0xffffffa00fa87824 */ /* 0x000fe200078e02ff */
[----:B------:R-:W-:Y:S01]  /*5630*/  LOP3.LUT P1, RZ, R16, 0x80000, RZ, 0xc0, !PT ;  /* 0x0008000010ff7812 */ /* 0x000fe2000782c0ff */
[----:B------:R-:W-:Y:S02]  /*5640*/  ULOP3.LUT UR4, URZ, UR43, URZ, 0x33, !UPT ;  /* 0x0000002b3f047292 */ /* 0x000fe4000f8e333f */
[----:B------:R-:W-:-:S06]  /*5650*/  UPRMT UR6, UR60, 0x654, UR6 ;  /* 0x000006543c067896 */ /* 0x000fcc0008000006 */
[----:B01----:R-:W0:Y:S08]  /*5660*/  @P2 LDC R0, c[0x0][0x44c] ;  /* 0x00011300ff002b82 */ /* 0x003e300000000800 */
[----:B------:R-:W1:Y:S01]  /*5670*/  @P2 LDC R3, c[0x0][0x450] ;  /* 0x00011400ff032b82 */ /* 0x000e620000000800 */
[----:B------:R-:W-:Y:S01]  /*5680*/  SYNCS.ARRIVE.TRANS64.RED.A1T0 RZ, [UR6], RZ ;  /* 0x000000ffffff79a7 */ /* 0x000fe20008100406 */
[----:B0-----:R-:W-:-:S05]  /*5690*/  @P2 IMAD.HI.U32 R0, R5, R0, RZ ;  /* 0x0000000005002227 */ /* 0x001fca00078e00ff */
[----:B-1----:R-:W-:Y:S01]  /*56a0*/  @P2 SHF.R.U32.HI R5, RZ, R3, R0 ;  /* 0x00000003ff052219 */ /* 0x002fe20000011600 */
[----:B------:R-:W-:-:S04]  /*56b0*/  VIADD R0, R168, 0x1 ;  /* 0x00000001a8007836 */ /* 0x000fc80000000000 */
[----:B------:R-:W0:Y:S01]  /*56c0*/  SHFL.IDX PT, R21, R5, RZ, 0x1c1f ;  /* 0x001c1fff05157589 */ /* 0x000e2200000e0000 */
[----:B------:R-:W-:-:S05]  /*56d0*/  IMAD R0, R23, -0x2, R0 ;  /* 0xfffffffe17007824 */ /* 0x000fca00078e0200 */
[----:B------:R-:W-:Y:S01]  /*56e0*/  IADD3 R2, -R18, R0, R17 ;  /* 0x0000000012027210 */ /* 0x000fe20007ffe111 */
[----:B------:R-:W-:-:S04]  /*56f0*/  VIADD R0, R0, 0xffffffff ;  /* 0xffffffff00007836 */ /* 0x000fc80000000000 */
[C---:B------:R-:W-:Y:S02]  /*5700*/  VIADD R170, R2.reuse, UR54 ;  /* 0x0000003602aa7c36 */ /* 0x040fe40008000000 */
[----:B------:R-:W-:Y:S02]  /*5710*/  VIADD R172, R2, UR4 ;  /* 0x0000000402ac7c36 */ /* 0x000fe40008000000 */
[--C-:B0-----:R-:W-:Y:S02]  /*5720*/  IMAD.IADD R4, R170, 0x1, R21.reuse ;  /* 0x00000001aa047824 */ /* 0x101fe400078e0215 */
[----:B------:R-:W-:Y:S01]  /*5730*/  IMAD.IADD R20, R172, 0x1, R21 ;  /* 0x00000001ac147824 */ /* 0x000fe200078e0215 */
[----:B------:R-:W-:Y:S06]  /*5740*/  @!P1 BRA `(.L_x_4570) ;  /* 0x0000000000549947 */ /* 0x000fec0003800000 */
[----:B------:R-:W-:Y:S01]  /*5750*/  IADD3 R21, -R18, R17, R21 ;  /* 0x0000001112157210 */ /* 0x000fe20007ffe115 */
        /* <DEDUP_REMOVED lines=11> */
.L_x_4572:
[----:B------:R-:W-:-:S05]  /*5810*/  IMAD.U32 R169, RZ, RZ, UR42 ;  /* 0x0000002affa97e24 */ /* 0x000fca000f8e00ff */
[----:B------:R-:W-:-:S13]  /*5820*/  ISETP.NE.AND P1, PT, R169, 0x1, PT ;  /* 0x00000001a900780c */ /* 0x000fda0003f25270 */
[----:B------:R-:W0:Y:S02]  /*5830*/  @P1 LDC.64 R2, c[0x0][0x9e8] ;  /* 0x00027a00ff021b82 */ /* 0x000e240000000a00 */
[----:B0-----:R-:W-:-:S05]  /*5840*/  @P1 IMAD.HI.U32 R2, R21, R2, RZ ;  /* 0x0000000215021227 */ /* 0x001fca00078e00ff */
[----:B------:R-:W-:-:S07]  /*5850*/  @P1 SHF.R.U32.HI R21, RZ, R3, R2 ;  /* 0x00000003ff151219 */ /* 0x000fce0000011602 */
.L_x_4573:
[----:B------:R-:W-:Y:S05]  /*5860*/  BSYNC B0 ;  /* 0x0000000000007941 */ /* 0x000fea0003800000 */
.L_x_4571:
[----:B------:R-:W-:-:S05]  /*5870*/  IMAD R21, R21, R169, R0 ;  /* 0x000000a915157224 */ /* 0x000fca00078e0200 */
[----:B------:R-:W-:Y:S02]  /*5880*/  VIADDMNMX R4, R21, R169, R4, PT ;  /* 0x000000a915047246 */ /* 0x000fe40003800104 */
[----:B------:R-:W-:-:S07]  /*5890*/  VIMNMX R20, R20, R21, !PT ;  /* 0x0000001514147248 */ /* 0x000fce0007fe0100 */
.L_x_4570:
        /* <DEDUP_REMOVED lines=151> */
.L_x_4576:
[----:B------:R-:W-:-:S05]  /*6210*/  IMAD.U32 R120, RZ, RZ, UR42 ;  /* 0x0000002aff787e24 */ /* 0x000fca000f8e00ff */
[----:B------:R-:W-:-:S13]  /*6220*/  ISETP.NE.AND P6, PT, R120, 0x1, PT ;  /* 0x000000017800780c */ /* 0x000fda0003fc5270 */
[----:B------:R-:W0:Y:S02]  /*6230*/  @P6 LDC.64 R2, c[0x0][0x9e8] ;  /* 0x00027a00ff026b82 */ /* 0x000e240000000a00 */
[----:B0-----:R-:W-:-:S05]  /*6240*/  @P6 IMAD.HI.U32 R2, R5, R2, RZ ;  /* 0x0000000205026227 */ /* 0x001fca00078e00ff */
[----:B------:R-:W-:-:S07]  /*6250*/  @P6 SHF.R.U32.HI R5, RZ, R3, R2 ;  /* 0x00000003ff056219 */ /* 0x000fce0000011602 */
.L_x_4577:
[----:B------:R-:W-:Y:S05]  /*6260*/  BSYNC B0 ;  /* 0x0000000000007941 */ /* 0x000fea0003800000 */
.L_x_4575:
[----:B------:R-:W-:-:S05]  /*6270*/  IMAD R5, R5, R120, R0 ;  /* 0x0000007805057224 */ /* 0x000fca00078e0200 */
[----:B------:R-:W-:Y:S02]  /*6280*/  VIADDMNMX R4, R5, R120, R4, PT ;  /* 0x0000007805047246 */ /* 0x000fe40003800104 */
[----:B------:R-:W-:-:S07]  /*6290*/  VIMNMX R20, R20, R5, !PT ;  /* 0x0000000514147248 */ /* 0x000fce0007fe0100 */
.L_x_4574:
[C---:B------:R-:W-:Y:S02]  /*62a0*/  ISETP.GT.AND P1, PT, R20.reuse, 0x1, !P1 ;  /* 0x000000011400780c */ /* 0x040fe40004f24270 */
        /* <DEDUP_REMOVED lines=63> */
[C---:B------:R-:W-:Y:S02]  /*66a0*/  LOP3.LUT P1, RZ, R16.reuse, 0x1000, RZ, 0xc0, !PT ;  /* 0x0000100010ff7812 */ /* 0x040fe4000782c0ff */
[----:B------:R-:W-:-:S02]  /*66b0*/  LOP3.LUT P2, RZ, R16, 0x40, RZ, 0xc0, !PT ;  /* 0x0000004010ff7812 */ /* 0x000fc4000784c0ff */
[----:B------:R-:W-:Y:S02]  /*66c0*/  ISETP.GT.AND P1, PT, R20, 0x30, !P1 ;  /* 0x000000301400780c */ /* 0x000fe40004f24270 */
[----:B------:R-:W-:Y:S02]  /*66d0*/  FMNMX.FTZ R0, R187, R0, !PT ;  /* 0x00000000bb007209 */ /* 0x000fe40007810000 */
[----:B------:R-:W-:Y:S02]  /*66e0*/  ISETP.LT.OR P1, PT, R4, 0x31, P1 ;  /* 0x000000310400780c */ /* 0x000fe40000f21670 */
[----:B------:R-:W-:Y:S02]  /*66f0*/  FMNMX.FTZ R120, R165, R0, !PT ;  /* 0x00000000a5787209 */ /* 0x000fe40007810000 */
[----:B------:R-:W-:Y:S01]  /*6700*/  FSEL R215, R146, -INF , !P1 ;  /* 0xff80000092d77808 */ /* 0x000fe20004800000 */
[----:B------:R-:W0:Y:S01]  /*6710*/  LDC R0, c[0x0][0x988] ;  /* 0x00026200ff007b82 */ /* 0x000e220000000800 */
[C---:B------:R-:W-:Y:S01]  /*6720*/  LOP3.LUT P1, RZ, R16.reuse, 0x800, RZ, 0xc0, !PT ;  /* 0x0000080010ff7812 */ /* 0x040fe2000782c0ff */
[----:B------:R-:W1:Y:S01]  /*6730*/  SHFL.BFLY PT, R5, R120, 0x2, 0x1f ;  /* 0x0c401f0078057f89 */ /* 0x000e6200000e0000 */
        /* <DEDUP_REMOVED lines=14> */
[----:B-1----:R-:W-:Y:S02]  /*6820*/  FMNMX.FTZ R124, R120, R5, !PT ;  /* 0x00000005787c7209 */ /* 0x002fe40007810000 */
[----:B------:R-:W-:Y:S02]  /*6830*/  ISETP.GT.AND P1, PT, R20, 0x39, !P1 ;  /* 0x000000391400780c */ /* 0x000fe40004f24270 */
[C---:B------:R-:W-:Y:S01]  /*6840*/  ISETP.LT.OR P4, PT, R4.reuse, 0x52, P4 ;  /* 0x000000520400780c */ /* 0x040fe20002781670 */
[----:B------:R-:W1:Y:S01]  /*6850*/  SHFL.BFLY PT, R5, R124, 0x1, 0x1f ;  /* 0x0c201f007c057f89 */ /* 0x000e6200000e0000 */
[C---:B------:R-:W-:Y:S02]  /*6860*/  ISETP.LT.OR P1, PT, R4.reuse, 0x3a, P1 ;  /* 0x0000003a0400780c */ /* 0x040fe40000f21670 */
[----:B------:R-:W-:-:S02]  /*6870*/  ISETP.LT.OR P5, PT, R4, 0x59, P5 ;  /* 0x000000590400780c */ /* 0x000fc40002fa1670 */
[----:B------:R-:W-:Y:S02]  /*6880*/  FSEL R151, R151, -INF , !P1 ;  /* 0xff80000097977808 */ /* 0x000fe40004800000 */
[----:B------:R-:W-:Y:S02]  /*6890*/  LOP3.LUT P1, RZ, R16, 0x100, RZ, 0xc0, !PT ;  /* 0x0000010010ff7812 */ /* 0x000fe4000782c0ff */
[----:B------:R-:W-:Y:S02]  /*68a0*/  FSEL R163, R163, -INF , !P4 ;  /* 0xff800000a3a37808 */ /* 0x000fe40006000000 */
[----:B------:R-:W-:-:S04]  /*68b0*/  ISETP.GT.AND P1, PT, R20, 0x40, !P1 ;  /* 0x000000401400780c */ /* 0x000fc80004f24270 */
[----:B------:R-:W-:-:S04]  /*68c0*/  ISETP.LT.OR P1, PT, R4, 0x41, P1 ;  /* 0x000000410400780c */ /* 0x000fc80000f21670 */
[----:B------:R-:W-:Y:S02]  /*68d0*/  FSEL R219, R154, -INF , !P1 ;  /* 0xff8000009adb7808 */ /* 0x000fe40004800000 */
[----:B------:R-:W-:Y:S02]  /*68e0*/  LOP3.LUT P1, RZ, R16, 0x80, RZ, 0xc0, !PT ;  /* 0x0000008010ff7812 */ /* 0x000fe4000782c0ff */
[----:B-1----:R-:W-:Y:S02]  /*68f0*/  FMNMX.FTZ R5, R124, R5, !PT ;  /* 0x000000057c057209 */ /* 0x002fe40007810000 */
[----:B------:R-:W-:-:S03]  /*6900*/  ISETP.GT.AND P1, PT, R20, 0x41, !P1 ;  /* 0x000000411400780c */ /* 0x000fc60004f24270 */
[----:B0-----:R-:W-:Y:S01]  /*6910*/  FMUL.FTZ R2, R5, R0 ;  /* 0x0000000005027220 */ /* 0x001fe20000410000 */
        /* <DEDUP_REMOVED lines=14> */
[----:B------:R-:W-:Y:S02]  /*6a00*/  FSETP.NEU.FTZ.AND P1, PT, R5, -INF , PT ;  /* 0xff8000000500780b */ /* 0x000fe40003f3d000 */
[----:B------:R-:W-:Y:S02]  /*6a10*/  FMNMX.FTZ R120, R122, R13, !PT ;  /* 0x0000000d7a787209 */ /* 0x000fe40007810000 */
[----:B------:R-:W-:Y:S02]  /*6a20*/  FSEL R2, R2, RZ, P1 ;  /* 0x000000ff02027208 */ /* 0x000fe40000800000 */
[----:B------:R-:W-:Y:S02]  /*6a30*/  FMNMX.FTZ R120, R123, R120, !PT ;  /* 0x000000787b787209 */ /* 0x000fe40007810000 */
[----:B------:R-:W-:Y:S01]  /*6a40*/  ISETP.LT.OR P2, PT, R4, 0x5a, P2 ;  /* 0x0000005a0400780c */ /* 0x000fe20001741670 */
        /* <DEDUP_REMOVED lines=11> */
[-CC-:B------:R-:W-:Y:S01]  /*6b00*/  FFMA.FTZ R149, R153, R0.reuse, -R2.reuse ;  /* 0x0000000099957223 */ /* 0x180fe20000010802 */
[--C-:B------:R-:W-:Y:S01]  /*6b10*/  FFMA.FTZ R186, R125, R0, -R2.reuse ;  /* 0x000000007dba7223 */ /* 0x100fe20000010802 */
[----:B------:R-:W-:Y:S01]  /*6b20*/  FMNMX.FTZ R120, R131, R120, !PT ;  /* 0x0000007883787209 */ /* 0x000fe20007810000 */
[-CC-:B------:R-:W-:Y:S01]  /*6b30*/  FFMA.FTZ R125, R133, R0.reuse, -R2.reuse ;  /* 0x00000000857d7223 */ /* 0x180fe20000010802 */
[-CC-:B------:R-:W-:Y:S01]  /*6b40*/  FFMA.FTZ R133, R145, R0.reuse, -R2.reuse ;  /* 0x0000000091857223 */ /* 0x180fe20000010802 */
[--C-:B------:R-:W-:Y:S01]  /*6b50*/  FFMA.FTZ R145, R157, R0, -R2.reuse ;  /* 0x000000009d917223 */ /* 0x100fe20000010802 */
[----:B------:R-:W-:Y:S01]  /*6b60*/  FMNMX.FTZ R120, R191, R120, !PT ;  /* 0x00000078bf787209 */ /* 0x000fe20007810000 */
[-CC-:B------:R-:W-:Y:S01]  /*6b70*/  FFMA.FTZ R225, R225, R0.reuse, -R2.reuse ;  /* 0x00000000e1e17223 */ /* 0x180fe20000010802 */
[----:B------:R-:W-:Y:S01]  /*6b80*/  FSEL R157, R5, RZ, P1 ;  /* 0x000000ff059d7208 */ /* 0x000fe20000800000 */
[--C-:B------:R-:W-:Y:S01]  /*6b90*/  FFMA.FTZ R188, R175, R0, -R2.reuse ;  /* 0x00000000afbc7223 */ /* 0x100fe20000010802 */
[----:B------:R-:W-:Y:S01]  /*6ba0*/  FMNMX.FTZ R120, R135, R120, !PT ;  /* 0x0000007887787209 */ /* 0x000fe20007810000 */
[-CC-:B------:R-:W-:Y:S01]  /*6bb0*/  FFMA.FTZ R190, R173, R0.reuse, -R2.reuse ;  /* 0x00000000adbe7223 */ /* 0x180fe20000010802 */
[----:B------:R-:W-:Y:S01]  /*6bc0*/  FFMA.FTZ R171, R171, R0, -R2 ;  /* 0x00000000abab7223 */ /* 0x000fe20000010802 */
[----:B------:R-:W-:Y:S01]  /*6bd0*/  FADD.FTZ R157, -R157, R12 ;  /* 0x0000000c9d9d7221 */ /* 0x000fe20000010100 */
[----:B------:R-:W-:Y:S01]  /*6be0*/  FMNMX.FTZ R120, R211, R120, !PT ;  /* 0x00000078d3787209 */ /* 0x000fe20007810000 */
[-CC-:B------:R-:W-:Y:S01]  /*6bf0*/  FFMA.FTZ R129, R129, R0.reuse, -R2.reuse ;  /* 0x0000000081817223 */ /* 0x180fe20000010802 */
[-CC-:B------:R-:W-:Y:S01]  /*6c00*/  FFMA.FTZ R176, R177, R0.reuse, -R2.reuse ;  /* 0x00000000b1b07223 */ /* 0x180fe20000010802 */
[----:B------:R-:W-:Y:S01]  /*6c10*/  FMUL.FTZ R157, R157, R0 ;  /* 0x000000009d9d7220 */ /* 0x000fe20000410000 */
[----:B------:R-:W-:Y:S01]  /*6c20*/  FMNMX.FTZ R120, R139, R120, !PT ;  /* 0x000000788b787209 */ /* 0x000fe20007810000 */
[-CC-:B------:R-:W-:Y:S01]  /*6c30*/  FFMA.FTZ R178, R179, R0.reuse, -R2.reuse ;  /* 0x00000000b3b27223 */ /* 0x180fe20000010802 */
[-CC-:B------:R-:W-:Y:S01]  /*6c40*/  FFMA.FTZ R172, R181, R0.reuse, -R2.reuse ;  /* 0x00000000b5ac7223 */ /* 0x180fe20000010802 */
[--C-:B------:R-:W-:Y:S01]  /*6c50*/  FFMA.FTZ R174, R183, R0, -R2.reuse ;  /* 0x00000000b7ae7223 */ /* 0x100fe20000010802 */
[----:B------:R-:W-:Y:S01]  /*6c60*/  FMNMX.FTZ R120, R213, R120, !PT ;  /* 0x00000078d5787209 */ /* 0x000fe20007810000 */
[-CC-:B------:R-:W-:Y:S01]  /*6c70*/  FFMA.FTZ R168, R185, R0.reuse, -R2.reuse ;  /* 0x00000000b9a87223 */ /* 0x180fe20000010802 */
[----:B------:R-:W-:Y:S01]  /*6c80*/  FFMA.FTZ R170, R187, R0, -R2 ;  /* 0x00000000bbaa7223 */ /* 0x000fe20000010802 */
        /* <DEDUP_REMOVED lines=19> */
[----:B------:R-:W-:-:S05]  /*6dc0*/  FMNMX.FTZ R120, R167, R120, !PT ;  /* 0x00000078a7787209 */ /* 0x000fca0007810000 */
[----:B------:R-:W0:Y:S02]  /*6dd0*/  SHFL.BFLY PT, R141, R120, 0x2, 0x1f ;  /* 0x0c401f00788d7f89 */ /* 0x000e2400000e0000 */
[----:B------:R-:W-:Y:S08]  /*6de0*/  MUFU.EX2 R125, R125 ;  /* 0x0000007d007d7308 */ /* 0x000ff00000000800 */
[----:B------:R-:W-:Y:S08]  /*6df0*/  MUFU.EX2 R180, R180 ;  /* 0x000000b400b47308 */ /* 0x000ff00000000800 */
[----:B------:R-:W-:Y:S01]  /*6e00*/  MUFU.EX2 R121, R121 ;  /* 0x0000007900797308 */ /* 0x000fe20000000800 */
[----:B0-----:R-:W-:Y:S01]  /*6e10*/  FMNMX.FTZ R4, R120, R141, !PT ;  /* 0x0000008d78047209 */ /* 0x001fe20007810000 */
[----:B------:R-:W-:-:S06]  /*6e20*/  FFMA.FTZ R141, R161, R0, -R2 ;  /* 0x00000000a18d7223 */ /* 0x000fcc0000010802 */
[----:B------:R-:W-:Y:S01]  /*6e30*/  MUFU.EX2 R182, R182 ;  /* 0x000000b600b67308 */ /* 0x000fe20000000800 */
[----:B------:R-:W0:Y:S07]  /*6e40*/  SHFL.BFLY PT, R153, R4, 0x1, 0x1f ;  /* 0x0c201f0004997f89 */ /* 0x000e2e00000e0000 */
[----:B------:R-:W-:Y:S08]  /*6e50*/  MUFU.EX2 R137, R137 ;  /* 0x0000008900897308 */ /* 0x000ff00000000800 */
[----:B------:R-:W-:Y:S08]  /*6e60*/  MUFU.EX2 R176, R176 ;  /* 0x000000b000b07308 */ /* 0x000ff00000000800 */
[----:B------:R-:W-:Y:S01]  /*6e70*/  MUFU.EX2 R133, R133 ;  /* 0x0000008500857308 */ /* 0x000fe20000000800 */
[----:B0-----:R-:W-:Y:S01]  /*6e80*/  FMNMX.FTZ R4, R4, R153, !PT ;  /* 0x0000009904047209 */ /* 0x001fe20007810000 */
[----:B------:R-:W-:-:S03]  /*6e90*/  FFMA.FTZ R153, R165, R0, -R2 ;  /* 0x00000000a5997223 */ /* 0x000fc60000010802 */
[C---:B------:R-:W-:Y:S01]  /*6ea0*/  FSETP.NEU.FTZ.AND P1, PT, R4.reuse, -INF , PT ;  /* 0xff8000000400780b */ /* 0x040fe20003f3d000 */
[C---:B------:R-:W-:Y:S02]  /*6eb0*/  FMUL.FTZ R12, R4.reuse, R0 ;  /* 0x00000000040c7220 */ /* 0x040fe40000410000 */
[----:B------:R-:W0:Y:S01]  /*6ec0*/  MUFU.EX2 R2, R157 ;  /* 0x0000009d00027308 */ /* 0x000e220000000800 */
[----:B------:R-:W-:Y:S02]  /*6ed0*/  FSEL R128, R4, RZ, P1 ;  /* 0x000000ff04807208 */ /* 0x000fe40000800000 */
[----:B------:R-:W-:-:S05]  /*6ee0*/  FSEL R12, R12, RZ, P1 ;  /* 0x000000ff0c0c7208 */ /* 0x000fca0000800000 */
[----:B------:R-:W-:Y:S01]  /*6ef0*/  MUFU.EX2 R178, R178 ;  /* 0x000000b200b27308 */ /* 0x000fe20000000800 */
[-CC-:B------:R-:W-:Y:S01]  /*6f00*/  FFMA.FTZ R120, R3, R0.reuse, -R12.reuse ;  /* 0x0000000003787223 */ /* 0x180fe2000001080c */
[----:B------:R-:W-:Y:S01]  /*6f10*/  FADD.FTZ R3, -R128, R13 ;  /* 0x0000000d80037221 */ /* 0x000fe20000010100 */
[-CC-:B------:R-:W-:Y:S01]  /*6f20*/  FFMA.FTZ R20, R122, R0.reuse, -R12.reuse ;  /* 0x000000007a147223 */ /* 0x180fe2000001080c */
[-CC-:B------:R-:W-:Y:S01]  /*6f30*/  FFMA.FTZ R123, R123, R0.reuse, -R12.reuse ;  /* 0x000000007b7b7223 */ /* 0x180fe2000001080c */
[-CC-:B------:R-:W-:Y:S01]  /*6f40*/  FFMA.FTZ R127, R127, R0.reuse, -R12.reuse ;  /* 0x000000007f7f7223 */ /* 0x180fe2000001080c */
[-C--:B------:R-:W-:Y:S01]  /*6f50*/  FMUL.FTZ R3, R3, R0.reuse ;  /* 0x0000000003037220 */ /* 0x080fe20000410000 */
[-CC-:B------:R-:W-:Y:S01]  /*6f60*/  FFMA.FTZ R185, R189, R0.reuse, -R12.reuse ;  /* 0x00000000bdb97223 */ /* 0x180fe2000001080c */
[----:B------:R-:W-:Y:S01]  /*6f70*/  MUFU.EX2 R120, R120 ;  /* 0x0000007800787308 */ /* 0x000fe20000000800 */
[-CC-:B------:R-:W-:Y:S01]  /*6f80*/  FFMA.FTZ R122, R131, R0.reuse, -R12.reuse ;  /* 0x00000000837a7223 */ /* 0x180fe2000001080c */
[----:B0-----:R-:W-:Y:S01]  /*6f90*/  FFMA.FTZ R11, R2, R11, R225 ;  /* 0x0000000b020b7223 */ /* 0x001fe200000100e1 */
[-CC-:B------:R-:W-:Y:S01]  /*6fa0*/  FFMA.FTZ R187, R191, R0.reuse, -R12.reuse ;  /* 0x00000000bfbb7223 */ /* 0x180fe2000001080c */
[-CC-:B------:R-:W-:Y:S01]  /*6fb0*/  FFMA.FTZ R124, R135, R0.reuse, -R12.reuse ;  /* 0x00000000877c7223 */ /* 0x180fe2000001080c */
[-CC-:B------:R-:W-:Y:S01]  /*6fc0*/  FFMA.FTZ R181, R211, R0.reuse, -R12.reuse ;  /* 0x00000000d3b57223 */ /* 0x180fe2000001080c */
[----:B------:R-:W-:Y:S01]  /*6fd0*/  FADD.FTZ R11, R188, R11 ;  /* 0x0000000bbc0b7221 */ /* 0x000fe20000010000 */
        /* <DEDUP_REMOVED lines=13> */
[----:B------:R-:W1:Y:S08]  /*70b0*/  MUFU.EX2 R123, R123 ;  /* 0x0000007b007b7308 */ /* 0x000e700000000800 */
[----:B------:R-:W2:Y:S01]  /*70c0*/  MUFU.EX2 R127, R127 ;  /* 0x0000007f007f7308 */ /* 0x000ea20000000800 */
[----:B0-----:R-:W-:-:S07]  /*70d0*/  FFMA.FTZ R10, R3, R10, R20 ;  /* 0x0000000a030a7223 */ /* 0x001fce0000010014 */
[----:B------:R-:W0:Y:S01]  /*70e0*/  MUFU.EX2 R185, R185 ;  /* 0x000000b900b97308 */ /* 0x000e220000000800 */
[----:B-1----:R-:W-:Y:S01]  /*70f0*/  FADD.FTZ R13, R123, R10 ;  /* 0x0000000a7b0d7221 */ /* 0x002fe20000010000 */
[----:B------:R-:W-:-:S03]  /*7100*/  FADD.FTZ R10, R190, R11 ;  /* 0x0000000bbe0a7221 */ /* 0x000fc60000010000 */
        /* <DEDUP_REMOVED lines=9> */
[----:B------:R-:W-:-:S03]  /*71a0*/  FFMA.FTZ R134, R155, R0, -R12 ;  /* 0x000000009b867223 */ /* 0x000fc6000001080c */
[----:B------:R-:W-:Y:S02]  /*71b0*/  FADD.FTZ R13, R125, R136 ;  /* 0x000000887d0d7221 */ /* 0x000fe40000010000 */
[----:B------:R-:W0:Y:S01]  /*71c0*/  MUFU.EX2 R124, R124 ;  /* 0x0000007c007c7308 */ /* 0x000e220000000800 */
[----:B-1----:R-:W-:Y:S01]  /*71d0*/  FADD.FTZ R10, R122, R11 ;  /* 0x0000000b7a0a7221 */ /* 0x002fe20000010000 */
[----:B------:R-:W-:-:S04]  /*71e0*/  FADD.FTZ R136, R180, R13 ;  /* 0x0000000db4887221 */ /* 0x000fc80000010000 */
[----:B------:R-:W-:Y:S01]  /*71f0*/  FADD.FTZ R13, R121, R136 ;  /* 0x00000088790d7221 */ /* 0x000fe20000010000 */
[-C--:B------:R-:W-:Y:S01]  /*7200*/  FFMA.FTZ R136, R159, R0.reuse, -R12 ;  /* 0x000000009f887223 */ /* 0x080fe2000001080c */
[----:B------:R-:W1:Y:S01]  /*7210*/  MUFU.EX2 R181, R181 ;  /* 0x000000b500b57308 */ /* 0x000e620000000800 */
[----:B--2---:R-:W-:Y:S01]  /*7220*/  FADD.FTZ R11, R187, R10 ;  /* 0x0000000abb0b7221 */ /* 0x004fe20000010000 */
[----:B------:R-:W-:Y:S01]  /*7230*/  FADD.FTZ R138, R182, R13 ;  /* 0x0000000db68a7221 */ /* 0x000fe20000010000 */
[-CC-:B------:R-:W-:Y:S01]  /*7240*/  FFMA.FTZ R13, R223, R0.reuse, -R12.reuse ;  /* 0x00000000df0d7223 */ /* 0x180fe2000001080c */
[----:B------:R-:W-:Y:S02]  /*7250*/  FFMA.FTZ R12, R167, R0, -R12 ;  /* 0x00000000a70c7223 */ /* 0x000fe4000001080c */
[----:B------:R-:W-:Y:S02]  /*7260*/  FADD.FTZ R131, R137, R138 ;  /* 0x0000008a89837221 */ /* 0x000fe40000010000 */
[----:B------:R-:W2:Y:S01]  /*7270*/  MUFU.EX2 R126, R126 ;  /* 0x0000007e007e7308 */ /* 0x000ea20000000800 */
[----:B0-----:R-:W-:Y:S01]  /*7280*/  FADD.FTZ R10, R124, R11 ;  /* 0x0000000b7c0a7221 */ /* 0x001fe20000010000 */
[----:B------:R-:W-:-:S04]  /*7290*/  FADD.FTZ R138, R176, R131 ;  /* 0x00000083b08a7221 */ /* 0x000fc80000010000 */
        /* <DEDUP_REMOVED lines=52> */
.L_x_4578:
[----:B------:R-:W-:Y:S01]  /*75e0*/  UIADD3 UR5, UR5, 0x30860, URZ ;  /* 0x0003086005057890 */ /* 0x000fe2000fffe03f */
[----:B------:R-:W-:Y:S01]  /*75f0*/  ISETP.GT.AND P1, PT, R15, R14, PT ;  /* 0x0000000e0f00720c */ /* 0x000fe20003f24270 */
        /* <DEDUP_REMOVED lines=32> */
.L_x_4560:
[----:B------:R-:W-:Y:S01]  /*7800*/  ISETP.NE.AND P2, PT, R203, 0x1, PT ;  /* 0x00000001cb00780c */ /* 0x000fe20003f45270 */
[----:B------:R-:W-:Y:S01]  /*7810*/  VIADD R12, R22, 0x7f ;  /* 0x0000007f160c7836 */ /* 0x000fe20000000000 */
[----:B------:R-:W-:Y:S02]  /*7820*/  LOP3.LUT P1, RZ, R16, 0x80000, RZ, 0xc0, !PT ;  /* 0x0008000010ff7812 */ /* 0x000fe4000782c0ff */
[----:B------:R-:W-:-:S09]  /*7830*/  IADD3 R21, R17, 0x1, -R18 ;  /* 0x0000000111157810 */ /* 0x000fd20007ffe812 */
[----:B------:R-:W0:Y:S08]  /*7840*/  @P2 LDC R13, c[0x0][0x44c] ;  /* 0x00011300ff0d2b82 */ /* 0x000e300000000800 */
[----:B------:R-:W1:Y:S01]  /*7850*/  @P2 LDC R14, c[0x0][0x450] ;  /* 0x00011400ff0e2b82 */ /* 0x000e620000000800 */
[----:B0-----:R-:W-:-:S05]  /*7860*/  @P2 IMAD.HI.U32 R13, R12, R13, RZ ;  /* 0x0000000d0c0d2227 */ /* 0x001fca00078e00ff */
[----:B-1----:R-:W-:-:S05]  /*7870*/  @P2 SHF.R.U32.HI R12, RZ, R14, R13 ;  /* 0x0000000eff0c2219 */ /* 0x002fca000001160d */
[----:B------:R-:W-:-:S04]  /*7880*/  IMAD.IADD R12, R21, 0x1, R12 ;  /* 0x00000001150c7824 */ /* 0x000fc800078e020c */
[----:B------:R-:W-:Y:S01]  /*7890*/  VIADD R13, R12, -UR43 ;  /* 0x8000002b0c0d7c36 */ /* 0x000fe20008000000 */
[----:B------:R-:W-:Y:S06]  /*78a0*/  @!P1 BRA `(.L_x_4580) ;  /* 0x0000000000449947 */ /* 0x000fec0003800000 */
        /* <DEDUP_REMOVED lines=10> */
.L_x_4581:
[----:B------:R-:W0:Y:S02]  /*7950*/  LDC R121, c[0x0][0x9e4] ;  /* 0x00027900ff797b82 */ /* 0x000e240000000800 */
[----:B0-----:R-:W-:-:S13]  /*7960*/  ISETP.NE.AND P1, PT, R121, 0x1, PT ;  /* 0x000000017900780c */ /* 0x001fda0003f25270 */
[----:B------:R-:W0:Y:S02]  /*7970*/  @P1 LDC.64 R20, c[0x0][0x9e8] ;  /* 0x00027a00ff141b82 */ /* 0x000e240000000a00 */
[----:B0-----:R-:W-:-:S05]  /*7980*/  @P1 IMAD.HI.U32 R14, R12, R20, RZ ;  /* 0x000000140c0e1227 */ /* 0x001fca00078e00ff */
[----:B------:R-:W-:-:S07]  /*7990*/  @P1 SHF.R.U32.HI R12, RZ, R21, R14 ;  /* 0x00000015ff0c1219 */ /* 0x000fce000001160e */
.L_x_4582:
[----:B------:R-:W-:-:S05]  /*79a0*/  IMAD R12, R12, R121, RZ ;  /* 0x000000790c0c7224 */ /* 0x000fca00078e02ff */
[----:B------:R-:W-:-:S07]  /*79b0*/  VIMNMX R13, R13, R12, !PT ;  /* 0x0000000c0d0d7248 */ /* 0x000fce0007fe0100 */
.L_x_4580:
[----:B------:R-:W-:-:S04]  /*79c0*/  VIADD R13, R13, 0x5f ;  /* 0x0000005f0d0d7836 */ /* 0x000fc80000000000 */
[----:B------:R-:W-:-:S05]  /*79d0*/  IMAD.HI R13, R13, 0x2aaaaaab, RZ ;  /* 0x2aaaaaab0d0d7827 */ /* 0x000fca00078e02ff */
[----:B------:R-:W-:-:S04]  /*79e0*/  SHF.R.U32.HI R12, RZ, 0x1f, R13 ;  /* 0x0000001fff0c7819 */ /* 0x000fc8000001160d */
[----:B------:R-:W-:-:S04]  /*79f0*/  LEA.HI.SX32 R13, R13, R12, 0x1c ;  /* 0x0000000c0d0d7211 */ /* 0x000fc800078fe2ff */
[----:B------:R-:W-:-:S04]  /*7a00*/  VIMNMX R12, R194, R13, !PT ;  /* 0x0000000dc20c7248 */ /* 0x000fc80007fe0100 */
[----:B------:R-:W-:-:S13]  /*7a10*/  ISETP.GE.AND P1, PT, R15, R12, PT ;  /* 0x0000000c0f00720c */ /* 0x000fda0003f26270 */
[----:B------:R-:W-:Y:S05]  /*7a20*/  @!P1 BRA `(.L_x_4583) ;  /* 0x0000001c008c9947 */ /* 0x000fea0003800000 */
[----:B------:R-:W-:Y:S01]  /*7a30*/  IMAD.MOV.U32 R21, RZ, RZ, R4 ;  /* 0x000000ffff157224 */ /* 0x000fe200078e0004 */
[----:B------:R-:W-:Y:S01]  /*7a40*/  UMOV UR7, UR38 ;  /* 0x0000002600077c82 */ /* 0x000fe20008000000 */
[----:B------:R-:W-:Y:S01]  /*7a50*/  IMAD.MOV.U32 R13, RZ, RZ, R5 ;  /* 0x000000ffff0d7224 */ /* 0x000fe200078e0005 */
[----:B------:R-:W-:-:S06]  /*7a60*/  UMOV UR4, UR39 ;  /* 0x0000002700047c82 */ /* 0x000fcc0008000000 */
.L_x_4594:
[----:B------:R-:W-:-:S04]  /*7a70*/  UISETP.NE.AND UP0, UPT, UR4, 0x1, UPT ;  /* 0x000000010400788c */ /* 0x000fc8000bf05270 */
[----:B------:R-:W-:-:S04]  /*7a80*/  USEL UR38, URZ, 0x1, UP0 ;  /* 0x000000013f267887 */ /* 0x000fc80008000000 */
[----:B------:R-:W-:Y:S01]  /*7a90*/  ULOP3.LUT UR38, UR7, UR38, URZ, 0x3c, !UPT ;  /* 0x0000002607267292 */ /* 0x000fe2000f8e3c3f */
[----:B------:R-:W-:Y:S11]  /*7aa0*/  @!P0 BRA `(.L_x_4584) ;  /* 0x0000000000048947 */ /* 0x000ff60003800000 */
[----:B------:R-:W-:Y:S01]  /*7ab0*/  BPT.TRAP 0x1 ;  /* 0x000000040000795c */ /* 0x000fe20000300000 */
.L_x_4584:
        /* <DEDUP_REMOVED lines=9> */
.L_x_4585:
[----:B-1----:R-:W-:Y:S05]  /*7b50*/  @P1 BRA `(.L_x_4586) ;  /* 0x0000000000081947 */ /* 0x002fea0003800000 */
[----:B------:R-:W1:Y:S02]  /*7b60*/  SYNCS.PHASECHK.TRANS64.TRYWAIT P1, [UR6+0x30830], R0 ;  /* 0x03083000ff0075a7 */ /* 0x000e640008020146 */
[----:B-1----:R-:W-:Y:S05]  /*7b70*/  @!P1 BRA `(.L_x_4587) ;  /* 0x000000e000c49947 */ /* 0x002fea0003800000 */
.L_x_4586:
        /* <DEDUP_REMOVED lines=167> */
.L_x_4588:
[----:B------:R-:W-:Y:S01]  /*85f0*/  ULEA UR5, UR4, UR40, 0x3 ;  /* 0x0000002804057291 */ /* 0x000fe2000f8e183f */
[----:B01----:R-:W-:-:S05]  /*8600*/  IMAD.U32 R0, RZ, RZ, UR7 ;  /* 0x00000007ff007e24 */ /* 0x003fca000f8e00ff */
[----:B------:R-:W-:-:S04]  /*8610*/  SHF.L.U32 R0, R0, 0x1f, RZ ;  /* 0x0000001f00007819 */ /* 0x000fc800000006ff */
[----:B------:R0:W1:Y:S01]  /*8620*/  SYNCS.PHASECHK.TRANS64.TRYWAIT P1, [UR5+0x30850], R0 ;  /* 0x03085000ff0075a7 */ /* 0x0000620008020145 */
[----:B------:R-:W-:Y:S05]  /*8630*/  @!P0 BRA `(.L_x_4589) ;  /* 0x0000000000048947 */ /* 0x000fea0003800000 */
[----:B------:R-:W-:Y:S01]  /*8640*/  BPT.TRAP 0x1 ;  /* 0x000000040000795c */ /* 0x000fe20000300000 */
.L_x_4589:
[----:B-1----:R-:W-:Y:S05]  /*8650*/  @P1 BRA `(.L_x_4590) ;  /* 0x0000000000081947 */ /* 0x002fea0003800000 */
[----:B------:R-:W1:Y:S02]  /*8660*/  SYNCS.PHASECHK.TRANS64.TRYWAIT P1, [UR5+0x30850], R0 ;  /* 0x03085000ff0075a7 */ /* 0x000e640008020145 */
[----:B-1----:R-:W-:Y:S05]  /*8670*/  @!P1 BRA `(.L_x_4591) ;  /* 0x000000d8001c9947 */ /* 0x002fea0003800000 */
.L_x_4590:
        /* <DEDUP_REMOVED lines=38> */
.L_x_4592:
        /* <DEDUP_REMOVED lines=60> */
[C---:B0-----:R-:W-:Y:S01]  /*8ca0*/  FMUL.FTZ R169, R5.reuse, R0 ;  /* 0x0000000005a97220 */ /* 0x041fe20000410000 */
[----:B------:R-:W-:-:S03]  /*8cb0*/  FADD.FTZ R13, -R5, R13 ;  /* 0x0000000d050d7221 */ /* 0x000fc60000010100 */
[-CC-:B------:R-:W-:Y:S01]  /*8cc0*/  FFMA.FTZ R188, R121, R0.reuse, -R169.reuse ;  /* 0x0000000079bc7223 */ /* 0x180fe200000108a9 */
[-CC-:B------:R-:W-:Y:S01]  /*8cd0*/  FFMA.FTZ R121, R129, R0.reuse, -R169.reuse ;  /* 0x0000000081797223 */ /* 0x180fe200000108a9 */
[-CC-:B------:R-:W-:Y:S01]  /*8ce0*/  FFMA.FTZ R129, R137, R0.reuse, -R169.reuse ;  /* 0x0000000089817223 */ /* 0x180fe200000108a9 */
[-CC-:B------:R-:W-:Y:S01]  /*8cf0*/  FFMA.FTZ R137, R145, R0.reuse, -R169.reuse ;  /* 0x0000000091897223 */ /* 0x180fe200000108a9 */
[-CC-:B------:R-:W-:Y:S01]  /*8d00*/  FFMA.FTZ R145, R153, R0.reuse, -R169.reuse ;  /* 0x0000000099917223 */ /* 0x180fe200000108a9 */
[-C--:B------:R-:W-:Y:S01]  /*8d10*/  FFMA.FTZ R153, R161, R0.reuse, -R169 ;  /* 0x00000000a1997223 */ /* 0x080fe200000108a9 */
[C---:B------:R-:W-:Y:S01]  /*8d20*/  FADD.FTZ R3, -R4.reuse, R21 ;  /* 0x0000001504037221 */ /* 0x040fe20000010100 */
[-C--:B------:R-:W-:Y:S01]  /*8d30*/  FMUL.FTZ R161, R4, R0.reuse ;  /* 0x0000000004a17220 */ /* 0x080fe20000410000 */
[-C--:B------:R-:W-:Y:S01]  /*8d40*/  FMUL.FTZ R168, R13, R0.reuse ;  /* 0x000000000da87220 */ /* 0x080fe20000410000 */
[-C--:B------:R-:W-:Y:S01]  /*8d50*/  FFMA.FTZ R13, R120, R0.reuse, -R169 ;  /* 0x00000000780d7223 */ /* 0x080fe200000108a9 */
[-C--:B------:R-:W-:Y:S01]  /*8d60*/  FMUL.FTZ R3, R3, R0.reuse ;  /* 0x0000000003037220 */ /* 0x080fe20000410000 */
[-CC-:B------:R-:W-:Y:S01]  /*8d70*/  FFMA.FTZ R14, R122, R0.reuse, -R161.reuse ;  /* 0x000000007a0e7223 */ /* 0x180fe200000108a1 */
[-C--:B------:R-:W-:Y:S01]  /*8d80*/  FFMA.FTZ R189, R123, R0.reuse, -R161 ;  /* 0x000000007bbd7223 */ /* 0x080fe200000108a1 */
[----:B------:R-:W-:Y:S01]  /*8d90*/  MUFU.EX2 R2, R168 ;  /* 0x000000a800027308 */ /* 0x000fe20000000800 */
[-C--:B------:R-:W-:Y:S01]  /*8da0*/  FFMA.FTZ R190, R124, R0.reuse, -R169 ;  /* 0x000000007cbe7223 */ /* 0x080fe200000108a9 */
[-C--:B------:R-:W-:Y:S01]  /*8db0*/  FFMA.FTZ R191, R126, R0.reuse, -R161 ;  /* 0x000000007ebf7223 */ /* 0x080fe200000108a1 */
[-C--:B------:R-:W-:Y:S01]  /*8dc0*/  FFMA.FTZ R21, R125, R0.reuse, -R169 ;  /* 0x000000007d157223 */ /* 0x080fe200000108a9 */
[-C--:B------:R-:W-:Y:S01]  /*8dd0*/  FFMA.FTZ R20, R127, R0.reuse, -R161 ;  /* 0x000000007f147223 */ /* 0x080fe200000108a1 */
[-C--:B------:R-:W-:Y:S01]  /*8de0*/  FFMA.FTZ R184, R128, R0.reuse, -R169 ;  /* 0x0000000080b87223 */ /* 0x080fe200000108a9 */
[-CC-:B------:R-:W-:Y:S01]  /*8df0*/  FFMA.FTZ R185, R130, R0.reuse, -R161.reuse ;  /* 0x0000000082b97223 */ /* 0x180fe200000108a1 */
[-C--:B------:R-:W-:Y:S01]  /*8e00*/  FFMA.FTZ R120, R131, R0.reuse, -R161 ;  /* 0x0000000083787223 */ /* 0x080fe200000108a1 */
[----:B------:R-:W0:Y:S01]  /*8e10*/  MUFU.EX2 R13, R13 ;  /* 0x0000000d000d7308 */ /* 0x000e220000000800 */
[-C--:B------:R-:W-:Y:S01]  /*8e20*/  FFMA.FTZ R186, R132, R0.reuse, -R169 ;  /* 0x0000000084ba7223 */ /* 0x080fe200000108a9 */
[-C--:B------:R-:W-:Y:S01]  /*8e30*/  FFMA.FTZ R187, R134, R0.reuse, -R161 ;  /* 0x0000000086bb7223 */ /* 0x080fe200000108a1 */
[-C--:B------:R-:W-:Y:S01]  /*8e40*/  FFMA.FTZ R125, R133, R0.reuse, -R169 ;  /* 0x00000000857d7223 */ /* 0x080fe200000108a9 */
[-C--:B------:R-:W-:Y:S01]  /*8e50*/  FFMA.FTZ R122, R135, R0.reuse, -R161 ;  /* 0x00000000877a7223 */ /* 0x080fe200000108a1 */
[-C--:B------:R-:W-:Y:S01]  /*8e60*/  FFMA.FTZ R180, R136, R0.reuse, -R169 ;  /* 0x0000000088b47223 */ /* 0x080fe200000108a9 */
        /* <DEDUP_REMOVED lines=21> */
[-CC-:B------:R-:W-:Y:S01]  /*8fc0*/  FFMA.FTZ R149, R157, R0.reuse, -R169.reuse ;  /* 0x000000009d957223 */ /* 0x180fe200000108a9 */
[-CC-:B------:R-:W-:Y:S01]  /*8fd0*/  FFMA.FTZ R168, R160, R0.reuse, -R169.reuse ;  /* 0x00000000a0a87223 */ /* 0x180fe200000108a9 */
[-CC-:B------:R-:W-:Y:S01]  /*8fe0*/  FFMA.FTZ R170, R164, R0.reuse, -R169.reuse ;  /* 0x00000000a4aa7223 */ /* 0x180fe200000108a9 */
[-C--:B------:R-:W-:Y:S01]  /*8ff0*/  FFMA.FTZ R157, R165, R0.reuse, -R169 ;  /* 0x00000000a59d7223 */ /* 0x080fe200000108a9 */
[--C-:B------:R-:W-:Y:S01]  /*9000*/  FFMA.FTZ R169, R162, R0, -R161.reuse ;  /* 0x00000000a2a97223 */ /* 0x100fe200000108a1 */
[----:B------:R-:W2:Y:S01]  /*9010*/  MUFU.EX2 R189, R189 ;  /* 0x000000bd00bd7308 */ /* 0x000ea20000000800 */
[----:B-1----:R-:W-:Y:S01]  /*9020*/  FFMA.FTZ R10, R3, R10, R14 ;  /* 0x0000000a030a7223 */ /* 0x002fe2000001000e */
[-CC-:B------:R-:W-:Y:S01]  /*9030*/  FFMA.FTZ R163, R163, R0.reuse, -R161.reuse ;  /* 0x00000000a3a37223 */ /* 0x180fe200000108a1 */
[----:B------:R-:W-:-:S05]  /*9040*/  FFMA.FTZ R166, R166, R0, -R161 ;  /* 0x00000000a6a67223 */ /* 0x000fca00000108a1 */
        /* <DEDUP_REMOVED lines=18> */
[----:B------:R-:W-:-:S06]  /*9170*/  FFMA.FTZ R132, R155, R0, -R161 ;  /* 0x000000009b847223 */ /* 0x000fcc00000108a1 */
        /* <DEDUP_REMOVED lines=16> */
[-CC-:B------:R-:W-:Y:S01]  /*9280*/  FFMA.FTZ R134, R159, R0.reuse, -R161.reuse ;  /* 0x000000009f867223 */ /* 0x180fe200000108a1 */
[----:B------:R-:W-:-:S05]  /*9290*/  FFMA.FTZ R161, R167, R0, -R161 ;  /* 0x00000000a7a17223 */ /* 0x000fca00000108a1 */
        /* <DEDUP_REMOVED lines=58> */
.L_x_4593:
[----:B------:R-:W-:Y:S01]  /*9640*/  UIADD3 UR5, UR5, 0x30860, URZ ;  /* 0x0003086005057890 */ /* 0x000fe2000fffe03f */
[C---:B------:R-:W-:Y:S01]  /*9650*/  ISETP.GT.AND P1, PT, R15.reuse, R12, PT ;  /* 0x0000000c0f00720c */ /* 0x040fe20003f24270 */
        /* <DEDUP_REMOVED lines=32> */
.L_x_4583:
[----:B------:R-:W-:-:S13]  /*9860*/  ISETP.GE.AND P1, PT, R15, R194, PT ;  /* 0x000000c20f00720c */ /* 0x000fda0003f26270 */
[----:B------:R-:W-:Y:S05]  /*9870*/  @!P1 BRA `(.L_x_4595) ;  /* 0x0000003000509947 */ /* 0x000fea0003800000 */
[----:B------:R-:W-:Y:S01]  /*9880*/  IMAD.MOV.U32 R13, RZ, RZ, R4 ;  /* 0x000000ffff0d7224 */ /* 0x000fe200078e0004 */
[----:B------:R-:W-:Y:S01]  /*9890*/  UMOV UR6, UR38 ;  /* 0x0000002600067c82 */ /* 0x000fe20008000000 */
[----:B------:R-:W-:Y:S01]  /*98a0*/  IMAD.MOV.U32 R12, RZ, RZ, R5 ;  /* 0x000000ffff0c7224 */ /* 0x000fe200078e0005 */
[----:B------:R-:W-:Y:S01]  /*98b0*/  UMOV UR4, UR39 ;  /* 0x0000002700047c82 */ /* 0x000fe20008000000 */
[----:B------:R-:W-:Y:S01]  /*98c0*/  ULDC UR42, c[0x0][0x9e4] ;  /* 0x00027900002a7ab9 */ /* 0x000fe20000000800 */
[----:B------:R-:W-:Y:S01]  /*98d0*/  ULDC UR43, c[0x0][0x9dc] ;  /* 0x00027700002b7ab9 */ /* 0x000fe20000000800 */
[----:B------:R-:W-:-:S05]  /*98e0*/  ULDC UR54, c[0x0][0x9e0] ;  /* 0x0002780000367ab9 */ /* 0x000fca0000000800 */
.L_x_4614:
        /* <DEDUP_REMOVED lines=8> */
.L_x_4596:
[----:B------:R-:W-:Y:S01]  /*9970*/  ULEA UR5, UR39, UR40, 0x3 ;  /* 0x0000002827057291 */ /* 0x000fe2000f8e183f */
[----:B------:R-:W-:-:S05]  /*9980*/  IMAD.U32 R0, RZ, RZ, UR38 ;  /* 0x00000026ff007e24 */ /* 0x000fca000f8e00ff */
[----:B------:R-:W-:-:S04]  /*9990*/  SHF.L.U32 R0, R0, 0x1f, RZ ;  /* 0x0000001f00007819 */ /* 0x000fc800000006ff */
[----:B------:R0:W1:Y:S01]  /*99a0*/  SYNCS.PHASECHK.TRANS64.TRYWAIT P1, [UR5+0x30830], R0 ;  /* 0x03083000ff0075a7 */ /* 0x0000620008020145 */
[----:B------:R-:W-:Y:S05]  /*99b0*/  @!P0 BRA `(.L_x_4597) ;  /* 0x0000000000048947 */ /* 0x000fea0003800000 */
[----:B------:R-:W-:Y:S01]  /*99c0*/  BPT.TRAP 0x1 ;  /* 0x000000040000795c */ /* 0x000fe20000300000 */
.L_x_4597:
[----:B-1----:R-:W-:Y:S05]  /*99d0*/  @P1 BRA `(.L_x_4598) ;  /* 0x0000000000081947 */ /* 0x002fea0003800000 */
[----:B------:R-:W1:Y:S02]  /*99e0*/  SYNCS.PHASECHK.TRANS64.TRYWAIT P1, [UR5+0x30830], R0 ;  /* 0x03083000ff0075a7 */ /* 0x000e640008020145 */
[----:B-1----:R-:W-:Y:S05]  /*99f0*/  @!P1 BRA `(.L_x_4599) ;  /* 0x000000c400549947 */ /* 0x002fea0003800000 */
.L_x_4598:
        /* <DEDUP_REMOVED lines=167> */
.L_x_4600:
[----:B------:R-:W-:Y:S01]  /*a470*/  ULEA UR5, UR4, UR40, 0x3 ;  /* 0x0000002804057291 */ /* 0x000fe2000f8e183f */
[----:B01----:R-:W-:-:S05]  /*a480*/  IMAD.U32 R0, RZ, RZ, UR6 ;  /* 0x00000006ff007e24 */ /* 0x003fca000f8e00ff */
[----:B------:R-:W-:-:S04]  /*a490*/  SHF.L.U32 R0, R0, 0x1f, RZ ;  /* 0x0000001f00007819 */ /* 0x000fc800000006ff */
[----:B------:R0:W1:Y:S01]  /*a4a0*/  SYNCS.PHASECHK.TRANS64.TRYWAIT P1, [UR5+0x30850], R0 ;  /* 0x03085000ff0075a7 */ /* 0x0000620008020145 */
[----:B------:R-:W-:Y:S05]  /*a4b0*/  @!P0 BRA `(.L_x_4601) ;  /* 0x0000000000048947 */ /* 0x000fea0003800000 */
[----:B------:R-:W-:Y:S01]  /*a4c0*/  BPT.TRAP 0x1 ;  /* 0x000000040000795c */ /* 0x000fe20000300000 */
.L_x_4601:
[----:B-1----:R-:W-:Y:S05]  /*a4d0*/  @P1 BRA `(.L_x_4602) ;  /* 0x0000000000081947 */ /* 0x002fea0003800000 */
[----:B------:R-:W1:Y:S02]  /*a4e0*/  SYNCS.PHASECHK.TRANS64.TRYWAIT P1, [UR5+0x30850], R0 ;  /* 0x03085000ff0075a7 */ /* 0x000e640008020145 */
[----:B-1----:R-:W-:Y:S05]  /*a4f0*/  @!P1 BRA `(.L_x_4603) ;  /* 0x000000b800ac9947 */ /* 0x002fea0003800000 */
.L_x_4602:
[----:B------:R-:W-:Y:S01]  /*a500*/  UIADD3 UR6, UR40, 0x400, URZ ;  /* 0x0000040028067890 */ /* 0x000fe2000fffe03f */
[----:B------:R-:W-:Y:S01]  /*a510*/  WARPGROUP.ARRIVE ;  /* 0x00000000000079c5 */ /* 0x000fe20000000000 */
[----:B------:R-:W-:Y:S02]  /*a520*/  UMOV UR11, 0x40000040 ;  /* 0x40000040000b7882 */ /* 0x000fe40000000000 */
[----:B------:R-:W-:-:S04]  /*a530*/  USHF.R.U32.HI UR6, URZ, 0x4, UR6 ;  /* 0x000000043f067899 */ /* 0x000fc80008011606 */
        /* <DEDUP_REMOVED lines=9> */
[----:B------:R-:W-:Y:S02]  /*a5d0*/  WARPGROUP.DEPBAR.LE gsb0, 0x0 ;  /* 0x00008000000079c5 */ /* 0x000fe40000010000 */
[----:B------:R-:W-:-:S14]  /*a5e0*/  WARPGROUP.ARRIVE ;  /* 0x00000000000079c5 */ /* 0x000fdc0000000000 */
        /* <DEDUP_REMOVED lines=27> */
.L_x_4604:
[----:B------:R-:W-:Y:S01]  /*a7a0*/  ISETP.NE.AND P2, PT, R203, 0x1, PT ;  /* 0x00000001cb00780c */ /* 0x000fe20003f45270 */
[----:B------:R-:W-:Y:S01]  /*a7b0*/  IMAD.IADD R5, R192, 0x1, R22 ;  /* 0x00000001c0057824 */ /* 0x000fe200078e0216 */
[----:B------:R-:W-:Y:S01]  /*a7c0*/  ULEA UR4, UR7, UR40, 0x3 ;  /* 0x0000002807047291 */ /* 0x000fe2000f8e183f */
[----:B------:R-:W-:Y:S01]  /*a7d0*/  IMAD R20, R15, -0x60, RZ ;  /* 0xffffffa00f147824 */ /* 0x000fe200078e02ff */
[----:B------:R-:W-:Y:S02]  /*a7e0*/  LOP3.LUT P1, RZ, R16, 0x80000, RZ, 0xc0, !PT ;  /* 0x0008000010ff7812 */ /* 0x000fe4000782c0ff */
[----:B------:R-:W-:-:S04]  /*a7f0*/  UIADD3 UR4, UR4, 0x30840, URZ ;  /* 0x0003084004047890 */ /* 0x000fc8000fffe03f */
[----:B------:R-:W-:-:S03]  /*a800*/  UPRMT UR4, UR60, 0x654, UR4 ;  /* 0x000006543c047896 */ /* 0x000fc60008000004 */
[----:B01----:R-:W0:Y:S08]  /*a810*/  @P2 LDC R0, c[0x0][0x44c] ;  /* 0x00011300ff002b82 */ /* 0x003e300000000800 */
[----:B------:R-:W1:Y:S01]  /*a820*/  @P2 LDC R3, c[0x0][0x450] ;  /* 0x00011400ff032b82 */ /* 0x000e620000000800 */
[----:B------:R-:W-:Y:S01]  /*a830*/  SYNCS.ARRIVE.TRANS64.RED.A1T0 RZ, [UR4], RZ ;  /* 0x000000ffffff79a7 */ /* 0x000fe20008100404 */
[----:B------:R-:W-:Y:S01]  /*a840*/  ULOP3.LUT UR4, URZ, UR43, URZ, 0x33, !UPT ;  /* 0x0000002b3f047292 */ /* 0x000fe2000f8e333f */
        /* <DEDUP_REMOVED lines=24> */
.L_x_4607:
[----:B------:R-:W-:-:S05]  /*a9d0*/  IMAD.U32 R169, RZ, RZ, UR42 ;  /* 0x0000002affa97e24 */ /* 0x000fca000f8e00ff */
[----:B------:R-:W-:-:S13]  /*a9e0*/  ISETP.NE.AND P1, PT, R169, 0x1, PT ;  /* 0x00000001a900780c */ /* 0x000fda0003f25270 */
[----:B------:R-:W0:Y:S02]  /*a9f0*/  @P1 LDC.64 R2, c[0x0][0x9e8] ;  /* 0x00027a00ff021b82 */ /* 0x000e240000000a00 */
[----:B0-----:R-:W-:-:S05]  /*aa00*/  @P1 IMAD.HI.U32 R2, R21, R2, RZ ;  /* 0x0000000215021227 */ /* 0x001fca00078e00ff */
[----:B------:R-:W-:-:S07]  /*aa10*/  @P1 SHF.R.U32.HI R21, RZ, R3, R2 ;  /* 0x00000003ff151219 */ /* 0x000fce0000011602 */
.L_x_4608:
[----:B------:R-:W-:Y:S05]  /*aa20*/  BSYNC B0 ;  /* 0x0000000000007941 */ /* 0x000fea0003800000 */
.L_x_4606:
[----:B------:R-:W-:-:S05]  /*aa30*/  IMAD R21, R21, R169, R0 ;  /* 0x000000a915157224 */ /* 0x000fca00078e0200 */
[----:B------:R-:W-:Y:S02]  /*aa40*/  VIADDMNMX R4, R21, R169, R4, PT ;  /* 0x000000a915047246 */ /* 0x000fe40003800104 */
[----:B------:R-:W-:-:S07]  /*aa50*/  VIMNMX R14, R14, R21, !PT ;  /* 0x000000150e0e7248 */ /* 0x000fce0007fe0100 */
.L_x_4605:
        /* <DEDUP_REMOVED lines=151> */
.L_x_4611:
[----:B------:R-:W-:-:S05]  /*b3d0*/  IMAD.U32 R20, RZ, RZ, UR42 ;  /* 0x0000002aff147e24 */ /* 0x000fca000f8e00ff */
[----:B------:R-:W-:-:S13]  /*b3e0*/  ISETP.NE.AND P6, PT, R20, 0x1, PT ;  /* 0x000000011400780c */ /* 0x000fda0003fc5270 */
[----:B------:R-:W0:Y:S02]  /*b3f0*/  @P6 LDC.64 R2, c[0x0][0x9e8] ;  /* 0x00027a00ff026b82 */ /* 0x000e240000000a00 */
[----:B0-----:R-:W-:-:S05]  /*b400*/  @P6 IMAD.HI.U32 R2, R5, R2, RZ ;  /* 0x0000000205026227 */ /* 0x001fca00078e00ff */
[----:B------:R-:W-:-:S07]  /*b410*/  @P6 SHF.R.U32.HI R5, RZ, R3, R2 ;  /* 0x00000003ff056219 */ /* 0x000fce0000011602 */
.L_x_4612:
[----:B------:R-:W-:Y:S05]  /*b420*/  BSYNC B0 ;  /* 0x0000000000007941 */ /* 0x000fea0003800000 */
.L_x_4610:
[----:B------:R-:W-:-:S05]  /*b430*/  IMAD R5, R5, R20, R0 ;  /* 0x0000001405057224 */ /* 0x000fca00078e0200 */
[----:B------:R-:W-:Y:S02]  /*b440*/  VIADDMNMX R4, R5, R20, R4, PT ;  /* 0x0000001405047246 */ /* 0x000fe40003800104 */
[----:B------:R-:W-:-:S07]  /*b450*/  VIMNMX R14, R14, R5, !PT ;  /* 0x000000050e0e7248 */ /* 0x000fce0007fe0100 */
.L_x_4609:
        /* <DEDUP_REMOVED lines=308> */
.L_x_4613:
        /* <DEDUP_REMOVED lines=34> */
.L_x_4595:
        /* <DEDUP_REMOVED lines=99> */
.L_x_4615:
[----:B------:R-:W-:Y:S01]  /*cff0*/  ULEA UR5, UR39, UR40, 0x3 ;  /* 0x0000002827057291 */ /* 0x000fe2000f8e183f */
[----:B------:R-:W-:-:S05]  /*d000*/  IMAD.U32 R2, RZ, RZ, UR38 ;  /* 0x00000026ff027e24 */ /* 0x000fca000f8e00ff */
[----:B------:R-:W-:-:S04]  /*d010*/  SHF.L.U32 R2, R2, 0x1f, RZ ;  /* 0x0000001f02027819 */ /* 0x000fc800000006ff */
[----:B------:R0:W1:Y:S01]  /*d020*/  SYNCS.PHASECHK.TRANS64.TRYWAIT P1, [UR5+0x30850], R2 ;  /* 0x03085002ff0075a7 */ /* 0x0000620008020145 */
[----:B------:R-:W-:Y:S05]  /*d030*/  @!P0 BRA `(.L_x_4616) ;  /* 0x0000000000048947 */ /* 0x000fea0003800000 */
[----:B------:R-:W-:Y:S01]  /*d040*/  BPT.TRAP 0x1 ;  /* 0x000000040000795c */ /* 0x000fe20000300000 */
.L_x_4616:
[----:B-1----:R-:W-:Y:S05]  /*d050*/  @P1 BRA `(.L_x_4617) ;  /* 0x0000000000081947 */ /* 0x002fea0003800000 */
[----:B------:R-:W1:Y:S02]  /*d060*/  SYNCS.PHASECHK.TRANS64.TRYWAIT P1, [UR5+0x30850], R2 ;  /* 0x03085002ff0075a7 */ /* 0x000e640008020145 */
[----:B-1----:R-:W-:Y:S05]  /*d070*/  @!P1 BRA `(.L_x_4618) ;  /* 0x0000008c00e49947 */ /* 0x002fea0003800000 */
.L_x_4617:
[----:B------:R-:W-:Y:S01]  /*d080*/  UIADD3 UR40, UR40, 0x400, URZ ;  /* 0x0000040028287890 */ /* 0x000fe2000fffe03f */
[----:B------:R-:W-:Y:S01]  /*d090*/  WARPGROUP.ARRIVE ;  /* 0x00000000000079c5 */ /* 0x000fe20000000000 */
[----:B------:R-:W-:Y:S01]  /*d0a0*/  UMOV UR7, 0x40000040 ;  /* 0x4000004000077882 */ /* 0x000fe20000000000 */
[----:B01----:R-:W0:Y:S01]  /*d0b0*/  SHFL.BFLY PT, R2, R11, 0x2, 0x1f ;  /* 0x0c401f000b027f89 */ /* 0x003e2200000e0000 */
[----:B------:R-:W-:Y:S01]  /*d0c0*/  USHF.R.U32.HI UR40, URZ, 0x4, UR40 ;  /* 0x000000043f287899 */ /* 0x000fe20008011628 */
[----:B------:R-:W-:Y:S02]  /*d0d0*/  IMAD.MOV.U32 R17, RZ, RZ, RZ ;  /* 0x000000ffff117224 */ /* 0x000fe400078e00ff */
[----:B------:R-:W1:Y:S01]  /*d0e0*/  SHFL.BFLY PT, R3, R10, 0x2, 0x1f ;  /* 0x0c401f000a037f89 */ /* 0x000e6200000e0000 */
[----:B------:R-:W-:Y:S01]  /*d0f0*/  ULOP3.LUT UR40, UR40, 0x3fff, URZ, 0xc0, !UPT ;  /* 0x00003fff28287892 */ /* 0x000fe2000f8ec03f */
[----:B------:R-:W-:-:S03]  /*d100*/  IMAD.MOV.U32 R18, RZ, RZ, RZ ;  /* 0x000000ffff127224 */ /* 0x000fc600078e00ff */
[----:B------:R-:W-:-:S04]  /*d110*/  ULOP3.LUT UR4, UR40, 0x3000000, URZ, 0xfc, !UPT ;  /* 0x0300000028047892 */ /* 0x000fc8000f8efc3f */
[----:B------:R-:W-:-:S07]  /*d120*/  UIMAD UR4, UR39, 0x900, UR4 ;  /* 0x00000900270478a4 */ /* 0x000fce000f8e0204 */
[----:B------:R-:W-:Y:S02]  /*d130*/  UMOV UR6, UR4 ;  /* 0x0000000400067c82 */ /* 0x000fe40008000000 */
[----:B------:R-:W-:Y:S01]  /*d140*/  HGMMA.64x192x16.F32 R24, R188, gdesc[UR4].tnspB, R24, gsb0 ;  /* 0x42e00004bc187df0 */ /* 0x000fe20008000818 */
[----:B------:R-:W-:Y:S01]  /*d150*/  UIADD3 UR6, UR4, 0x80, URZ ;  /* 0x0000008004067890 */ /* 0x000fe2000fffe03f */
[----:B0-----:R-:W-:Y:S01]  /*d160*/  FADD.FTZ R2, R2, R11 ;  /* 0x0000000b02027221 */ /* 0x001fe20000010000 */
[----:B------:R-:W-:Y:S01]  /*d170*/  UMOV UR7, 0x40000040 ;  /* 0x4000004000077882 */ /* 0x000fe20000000000 */
[----:B-1----:R-:W-:-:S03]  /*d180*/  FADD.FTZ R6, R3, R10 ;  /* 0x0000000a03067221 */ /* 0x002fc60000010000 */
[----:B------:R-:W0:Y:S04]  /*d190*/  SHFL.BFLY PT, R3, R2, 0x1, 0x1f ;  /* 0x0c201f0002037f89 */ /* 0x000e2800000e0000 */
[----:B------:R-:W1:Y:S01]  /*d1a0*/  SHFL.BFLY PT, R7, R6, 0x1, 0x1f ;  /* 0x0c201f0006077f89 */ /* 0x000e6200000e0000 */
[----:B0-----:R-:W-:Y:S01]  /*d1b0*/  FADD.FTZ R12, R2, R3 ;  /* 0x00000003020c7221 */ /* 0x001fe20000010000 */
[----:B------:R-:W-:Y:S02]  /*d1c0*/  IMAD.MOV.U32 R2, RZ, RZ, -0x800000 ;  /* 0xff800000ff027424 */ /* 0x000fe400078e00ff */
[----:B------:R-:W-:Y:S02]  /*d1d0*/  IMAD.MOV.U32 R3, RZ, RZ, -0x800000 ;  /* 0xff800000ff037424 */ /* 0x000fe400078e00ff */
[----:B-1----:R-:W-:Y:S01]  /*d1e0*/  FADD.FTZ R13, R6, R7 ;  /* 0x00000007060d7221 */ /* 0x002fe20000010000 */
[----:B------:R-:W-:-:S04]  /*d1f0*/  FSETP.NE.FTZ.AND P1, PT, R12, RZ, PT ;  /* 0x000000ff0c00720b */ /* 0x000fc80003f35000 */
        /* <DEDUP_REMOVED lines=38> */
.L_x_4619:
[----:B------:R-:W-:Y:S01]  /*d460*/  UIADD3 UR4, UR5, 0x30860, URZ ;  /* 0x0003086005047890 */ /* 0x000fe2000fffe03f */
[-C--:B------:R-:W-:Y:S01]  /*d470*/  FMUL.FTZ R4, R24, R17.reuse ;  /* 0x0000001118047220 */ /* 0x080fe20000410000 */
[----:B------:R-:W-:Y:S01]  /*d480*/  UIADD3 UR39, UR39, 0x1, URZ ;  /* 0x0000000127277890 */ /* 0x000fe2000fffe03f */
[-C--:B------:R-:W-:Y:S01]  /*d490*/  FMUL.FTZ R129, R63, R18.reuse ;  /* 0x000000123f817220 */ /* 0x080fe20000410000 */
        /* <DEDUP_REMOVED lines=97> */
[-C--:B------:R-:W-:Y:S01]  /*dab0*/  FMUL.FTZ R118, R118, R18.reuse ;  /* 0x0000001276767220 */ /* 0x080fe20000410000 */
[----:B------:R-:W-:Y:S01]  /*dac0*/  FMUL.FTZ R119, R119, R18 ;  /* 0x0000001277777220 */ /* 0x000fe20000410000 */
[----:B------:R-:W-:Y:S01]  /*dad0*/  VIADD R201, R201, 0x1 ;  /* 0x00000001c9c97836 */ /* 0x000fe20000000000 */
[----:B------:R-:W-:-:S02]  /*dae0*/  USEL UR39, UR39, URZ, UP0 ;  /* 0x0000003f27277287 */ /* 0x000fc40008000000 */
[----:B------:R-:W-:-:S12]  /*daf0*/  ULOP3.LUT UR38, UR38, UR4, URZ, 0x3c, !UPT ;  /* 0x0000000426267292 */ /* 0x000fd8000f8e3c3f */
.L_x_4541:
[----:B------:R-:W0:Y:S01]  /*db00*/  S2R R18, SR_CgaCtaId ;  /* 0x0000000000127919 */ /* 0x000e220000008800 */
[----:B------:R-:W-:Y:S01]  /*db10*/  MOV R17, 0x400 ;  /* 0x0000040000117802 */ /* 0x000fe20000000f00 */
[----:B------:R-:W-:Y:S01]  /*db20*/  BSSY B0, `(.L_x_4620) ;  /* 0x0000256000007945 */ /* 0x000fe20003800000 */
[----:B------:R-:W-:Y:S02]  /*db30*/  BAR.SYNC.DEFER_BLOCKING 0x5, 0x180 ;  /* 0x0146000000007b1d */ /* 0x000fe40000010000 */
[----:B0-----:R-:W-:-:S05]  /*db40*/  LEA R17, R18, R17, 0x18 ;  /* 0x0000001112117211 */ /* 0x001fca00078ec0ff */
[----:B------:R0:W1:Y:S01]  /*db50*/  LDS.128 R40, [R17+0x308d0] ;  /* 0x0308d00011287984 */ /* 0x0000620000000c00 */
[----:B------:R-:W-:Y:S06]  /*db60*/  BAR.ARV 0x4, 0x180 ;  /* 0x0106000000007b1d */ /* 0x000fec0000002000 */
[----:B------:R-:W-:Y:S05]  /*db70*/  @P0 BRA `(.L_x_4621) ;  /* 0x0000001800500947 */ /* 0x000fea0003800000 */
[----:B------:R-:W2:Y:S01]  /*db80*/  S2R R18, SR_SWINHI ;  /* 0x0000000000127919 */ /* 0x000ea20000002f00 */
[----:B------:R-:W-:Y:S02]  /*db90*/  F2FP.F16.F32.PACK_AB R4, R25, R4 ;  /* 0x000000041904723e */ /* 0x000fe400000000ff */
[----:B------:R-:W-:Y:S01]  /*dba0*/  F2FP.F16.F32.PACK_AB R6, R7, R6 ;  /* 0x000000060706723e */ /* 0x000fe200000000ff */
[----:B------:R-:W-:Y:S01]  /*dbb0*/  BAR.SYNC.DEFER_BLOCKING 0x1, 0x100 ;  /* 0x0044000000007b1d */ /* 0x000fe20000010000 */
        /* <DEDUP_REMOVED lines=15> */
[----:B--2---:R-:W-:-:S02]  /*dcb0*/  MOV R21, R18 ;  /* 0x0000001200157202 */ /* 0x004fc40000000f00 */
[----:B------:R-:W-:Y:S02]  /*dcc0*/  F2FP.F16.F32.PACK_AB R104, R105, R104 ;  /* 0x000000686968723e */ /* 0x000fe400000000ff */
[----:B------:R-:W-:Y:S01]  /*dcd0*/  F2FP.F16.F32.PACK_AB R98, R101, R100 ;  /* 0x000000646562723e */ /* 0x000fe200000000ff */
[----:B------:R-:W-:Y:S01]  /*dce0*/  IMAD.WIDE R58, R206, 0x2, R20 ;  /* 0x00000002ce3a7825 */ /* 0x000fe200078e0214 */
[----:B------:R-:W-:Y:S02]  /*dcf0*/  F2FP.F16.F32.PACK_AB R99, R56, R99 ;  /* 0x000000633863723e */ /* 0x000fe400000000ff */
[----:B------:R-:W-:Y:S02]  /*dd00*/  F2FP.F16.F32.PACK_AB R105, R107, R106 ;  /* 0x0000006a6b69723e */ /* 0x000fe400000000ff */
[C---:B------:R-:W-:Y:S02]  /*dd10*/  IADD3 R103, P2, R58.reuse, 0x20, RZ ;  /* 0x000000203a677810 */ /* 0x040fe40007f5e0ff */
[----:B------:R-:W-:-:S02]  /*dd20*/  IADD3 R147, P4, R58, 0x4040, RZ ;  /* 0x000040403a937810 */ /* 0x000fc40007f9e0ff */
[----:B------:R-:W-:Y:S01]  /*dd30*/  LOP3.LUT R18, R103, 0x380, RZ, 0xc0, !PT ;  /* 0x0000038067127812 */ /* 0x000fe200078ec0ff */
[--C-:B------:R-:W-:Y:S01]  /*dd40*/  IMAD.X R27, RZ, RZ, R59.reuse, P2 ;  /* 0x000000ffff1b7224 */ /* 0x100fe200010e063b */
[----:B------:R-:W-:Y:S01]  /*dd50*/  IADD3 R145, P0, R58, 0x4020, RZ ;  /* 0x000040203a917810 */ /* 0x000fe20007f1e0ff */
[--C-:B------:R-:W-:Y:S01]  /*dd60*/  IMAD.X R47, RZ, RZ, R59.reuse, P4 ;  /* 0x000000ffff2f7224 */ /* 0x100fe200020e063b */
[----:B------:R-:W-:Y:S02]  /*dd70*/  SHF.R.U64 R18, R18, 0x3, RZ ;  /* 0x0000000312127819 */ /* 0x000fe400000012ff */
[C---:B------:R-:W-:Y:S01]  /*dd80*/  IADD3 R143, P5, R58.reuse, 0x4000, RZ ;  /* 0x000040003a8f7810 */ /* 0x040fe20007fbe0ff */
[--C-:B------:R-:W-:Y:S01]  /*dd90*/  IMAD.X R45, RZ, RZ, R59.reuse, P0 ;  /* 0x000000ffff2d7224 */ /* 0x100fe200000e063b */
[C---:B------:R-:W-:Y:S02]  /*dda0*/  LOP3.LUT R29, R58.reuse, 0x380, RZ, 0xc0, !PT ;  /* 0x000003803a1d7812 */ /* 0x040fe400078ec0ff */
[C---:B------:R-:W-:Y:S01]  /*ddb0*/  IADD3 R139, P1, R58.reuse, 0x40, RZ ;  /* 0x000000403a8b7810 */ /* 0x040fe20007f3e0ff */
[----:B------:R-:W-:Y:S01]  /*ddc0*/  IMAD.X R39, RZ, RZ, R59, P5 ;  /* 0x000000ffff277224 */ /* 0x000fe200028e063b */
[----:B------:R-:W-:-:S02]  /*ddd0*/  IADD3 R141, P6, R58, 0x60, RZ ;  /* 0x000000603a8d7810 */ /* 0x000fc40007fde0ff */
[----:B-1----:R-:W-:Y:S01]  /*dde0*/  LOP3.LUT R40, R147, 0x380, RZ, 0xc0, !PT ;  /* 0x0000038093287812 */ /* 0x002fe200078ec0ff */
[--C-:B------:R-:W-:Y:S01]  /*ddf0*/  IMAD.X R31, RZ, RZ, R59.reuse, P1 ;  /* 0x000000ffff1f7224 */ /* 0x100fe200008e063b */
[----:B------:R-:W-:Y:S01]  /*de00*/  LOP3.LUT R26, R18, R103, RZ, 0x3c, !PT ;  /* 0x00000067121a7212 */ /* 0x000fe200078e3cff */
[----:B------:R-:W-:Y:S01]  /*de10*/  IMAD.X R35, RZ, RZ, R59, P6 ;  /* 0x000000ffff237224 */ /* 0x000fe200030e063b */
[----:B------:R-:W-:Y:S02]  /*de20*/  LOP3.LUT R18, R145, 0x380, RZ, 0xc0, !PT ;  /* 0x0000038091127812 */ /* 0x000fe400078ec0ff */
[----:B------:R-:W-:Y:S02]  /*de30*/  SHF.R.U64 R29, R29, 0x3, RZ ;  /* 0x000000031d1d7819 */ /* 0x000fe400000012ff */
[----:B------:R-:W-:Y:S02]  /*de40*/  SHF.R.U64 R40, R40, 0x3, RZ ;  /* 0x0000000328287819 */ /* 0x000fe400000012ff */
[----:B------:R-:W-:-:S02]  /*de50*/  IADD3 R155, P5, R58, 0x8060, RZ ;  /* 0x000080603a9b7810 */ /* 0x000fc40007fbe0ff */
[C---:B------:R-:W-:Y:S02]  /*de60*/  IADD3 R149, P3, R58.reuse, 0x4060, RZ ;  /* 0x000040603a957810 */ /* 0x040fe40007f7e0ff */
[C---:B------:R-:W-:Y:S02]  /*de70*/  IADD3 R151, P2, R58.reuse, 0x8000, RZ ;  /* 0x000080003a977810 */ /* 0x040fe40007f5e0ff */
[C---:B------:R-:W-:Y:S01]  /*de80*/  IADD3 R153, P1, R58.reuse, 0x8020, RZ ;  /* 0x000080203a997810 */ /* 0x040fe20007f3e0ff */
[--C-:B------:R-:W-:Y:S01]  /*de90*/  IMAD.X R49, RZ, RZ, R59.reuse, P3 ;  /* 0x000000ffff317224 */ /* 0x100fe200018e063b */
[----:B------:R-:W-:Y:S01]  /*dea0*/  IADD3 R54, P6, R58, 0x8040, RZ ;  /* 0x000080403a367810 */ /* 0x000fe20007fde0ff */
[--C-:B------:R-:W-:Y:S01]  /*deb0*/  IMAD.X R51, RZ, RZ, R59.reuse, P2 ;  /* 0x000000ffff337224 */ /* 0x100fe200010e063b */
[----:B------:R-:W-:Y:S01]  /*dec0*/  SHF.R.U64 R18, R18, 0x3, RZ ;  /* 0x0000000312127819 */ /* 0x000fe200000012ff */
[--C-:B------:R-:W-:Y:S01]  /*ded0*/  IMAD.X R53, RZ, RZ, R59.reuse, P1 ;  /* 0x000000ffff357224 */ /* 0x100fe200008e063b */
[----:B------:R-:W-:Y:S01]  /*dee0*/  LOP3.LUT R30, R139, 0x380, RZ, 0xc0, !PT ;  /* 0x000003808b1e7812 */ /* 0x000fe200078ec0ff */
[--C-:B------:R-:W-:Y:S01]  /*def0*/  IMAD.X R55, RZ, RZ, R59.reuse, P6 ;  /* 0x000000ffff377224 */ /* 0x100fe200030e063b */
[----:B------:R-:W-:Y:S01]  /*df00*/  LOP3.LUT R58, R29, R58, RZ, 0x3c, !PT ;  /* 0x0000003a1d3a7212 */ /* 0x000fe200078e3cff */
[----:B------:R-:W-:Y:S01]  /*df10*/  IMAD.X R29, RZ, RZ, R59, P5 ;  /* 0x000000ffff1d7224 */ /* 0x000fe200028e063b */
[----:B------:R-:W-:-:S02]  /*df20*/  LOP3.LUT R34, R141, 0x380, RZ, 0xc0, !PT ;  /* 0x000003808d227812 */ /* 0x000fc400078ec0ff */
[----:B------:R-:W-:Y:S02]  /*df30*/  LOP3.LUT R46, R40, R147, RZ, 0x3c, !PT ;  /* 0x00000093282e7212 */ /* 0x000fe400078e3cff */
[----:B------:R-:W-:Y:S02]  /*df40*/  LOP3.LUT R38, R143, 0x380, RZ, 0xc0, !PT ;  /* 0x000003808f267812 */ /* 0x000fe400078ec0ff */
[----:B------:R-:W-:Y:S02]  /*df50*/  LOP3.LUT R40, R155, 0x380, RZ, 0xc0, !PT ;  /* 0x000003809b287812 */ /* 0x000fe400078ec0ff */
[----:B------:R-:W-:Y:S02]  /*df60*/  LOP3.LUT R44, R18, R145, RZ, 0x3c, !PT ;  /* 0x00000091122c7212 */ /* 0x000fe400078e3cff */
[----:B------:R-:W-:Y:S02]  /*df70*/  SHF.R.U64 R30, R30, 0x3, RZ ;  /* 0x000000031e1e7819 */ /* 0x000fe400000012ff */
[----:B------:R-:W-:-:S02]  /*df80*/  LOP3.LUT R18, R153, 0x380, RZ, 0xc0, !PT ;  /* 0x0000038099127812 */ /* 0x000fc400078ec0ff */
[----:B------:R-:W-:Y:S02]  /*df90*/  SHF.R.U64 R34, R34, 0x3, RZ ;  /* 0x0000000322227819 */ /* 0x000fe400000012ff */
[----:B------:R-:W-:Y:S02]  /*dfa0*/  LOP3.LUT R48, R149, 0x380, RZ, 0xc0, !PT ;  /* 0x0000038095307812 */ /* 0x000fe400078ec0ff */
[----:B------:R-:W-:Y:S02]  /*dfb0*/  MOV R59, R58 ;  /* 0x0000003a003b7202 */ /* 0x000fe40000000f00 */
[----:B------:R-:W-:Y:S02]  /*dfc0*/  LOP3.LUT R25, R54, 0x380, RZ, 0xc0, !PT ;  /* 0x0000038036197812 */ /* 0x000fe400078ec0ff */
[----:B------:R-:W-:Y:S01]  /*dfd0*/  SHF.R.U64 R38, R38, 0x3, RZ ;  /* 0x0000000326267819 */ /* 0x000fe200000012ff */
[----:B------:R1:W-:Y:S01]  /*dfe0*/  STSM.16.M88.4 [R59], R4 ;  /* 0x000000043b007844 */ /* 0x0003e20000000200 */
[----:B------:R-:W-:-:S02]  /*dff0*/  SHF.R.U64 R40, R40, 0x3, RZ ;  /* 0x0000000328287819 */ /* 0x000fc400000012ff */
[----:B------:R-:W-:Y:S02]  /*e000*/  LOP3.LUT R30, R30, R139, RZ, 0x3c, !PT ;  /* 0x0000008b1e1e7212 */ /* 0x000fe400078e3cff */
[----:B------:R-:W-:Y:S02]  /*e010*/  SHF.R.U64 R18, R18, 0x3, RZ ;  /* 0x0000000312127819 */ /* 0x000fe400000012ff */
[----:B------:R-:W-:Y:S02]  /*e020*/  LOP3.LUT R34, R34, R141, RZ, 0x3c, !PT ;  /* 0x0000008d22227212 */ /* 0x000fe400078e3cff */
[----:B------:R-:W-:Y:S02]  /*e030*/  SHF.R.U64 R48, R48, 0x3, RZ ;  /* 0x0000000330307819 */ /* 0x000fe400000012ff */
[----:B------:R-:W-:Y:S02]  /*e040*/  SHF.R.U64 R25, R25, 0x3, RZ ;  /* 0x0000000319197819 */ /* 0x000fe400000012ff */
[----:B------:R-:W-:-:S02]  /*e050*/  LOP3.LUT R38, R38, R143, RZ, 0x3c, !PT ;  /* 0x0000008f26267212 */ /* 0x000fc400078e3cff */
[----:B------:R-:W-:Y:S02]  /*e060*/  LOP3.LUT R28, R40, R155, RZ, 0x3c, !PT ;  /* 0x0000009b281c7212 */ /* 0x000fe400078e3cff */
[----:B------:R-:W-:Y:S02]  /*e070*/  MOV R58, R26 ;  /* 0x0000001a003a7202 */ /* 0x000fe40000000f00 */
[----:B-1----:R-:W-:Y:S02]  /*e080*/  F2FP.F16.F32.PACK_AB R4, R33, R0 ;  /* 0x000000002104723e */ /* 0x002fe400000000ff */
[----:B------:R-:W-:Y:S02]  /*e090*/  F2FP.F16.F32.PACK_AB R5, R134, R127 ;  /* 0x0000007f8605723e */ /* 0x000fe400000000ff */
[----:B------:R-:W-:Y:S02]  /*e0a0*/  F2FP.F16.F32.PACK_AB R6, R37, R36 ;  /* 0x000000242506723e */ /* 0x000fe400000000ff */
[----:B------:R-:W-:Y:S01]  /*e0b0*/  F2FP.F16.F32.PACK_AB R7, R131, R126 ;  /* 0x0000007e8307723e */ /* 0x000fe200000000ff */
[----:B------:R-:W1:Y:S01]  /*e0c0*/  LDC.64 R36, c[0x0][0xc00] ;  /* 0x00030000ff247b82 */ /* 0x000e620000000a00 */
[----:B------:R-:W-:-:S02]  /*e0d0*/  LOP3.LUT R52, R18, R153, RZ, 0x3c, !PT ;  /* 0x0000009912347212 */ /* 0x000fc400078e3cff */
[----:B------:R-:W-:Y:S01]  /*e0e0*/  MOV R40, R30 ;  /* 0x0000001e00287202 */ /* 0x000fe20000000f00 */
[----:B------:R-:W-:Y:S01]  /*e0f0*/  STSM.16.M88.4 [R58], R4 ;  /* 0x000000043a007844 */ /* 0x000fe20000000200 */
[----:B------:R-:W-:Y:S02]  /*e100*/  LOP3.LUT R48, R48, R149, RZ, 0x3c, !PT ;  /* 0x0000009530307212 */ /* 0x000fe400078e3cff */
[----:B------:R-:W-:Y:S01]  /*e110*/  LOP3.LUT R54, R25, R54, RZ, 0x3c, !PT ;  /* 0x0000003619367212 */ /* 0x000fe200078e3cff */
[----:B------:R-:W-:Y:S01]  /*e120*/  STSM.16.M88.4 [R40], R8 ;  /* 0x0000000828007844 */ /* 0x000fe20000000200 */
[----:B------:R-:W-:Y:S02]  /*e130*/  MOV R18, R34 ;  /* 0x0000002200127202 */ /* 0x000fe40000000f00 */
[----:B------:R-:W-:Y:S02]  /*e140*/  MOV R38, R38 ;  /* 0x0000002600267202 */ /* 0x000fe40000000f00 */
[----:B------:R-:W-:Y:S01]  /*e150*/  F2FP.F16.F32.PACK_AB R25, R128, R121 ;  /* 0x000000798019723e */ /* 0x000fe200000000ff */
[----:B------:R2:W-:Y:S01]  /*e160*/  STSM.16.M88.4 [R18], R12 ;  /* 0x0000000c12007844 */ /* 0x0005e20000000200 */
[----:B------:R-:W-:-:S02]  /*e170*/  F2FP.F16.F32.PACK_AB R26, R61, R60 ;  /* 0x0000003c3d1a723e */ /* 0x000fc400000000ff */
[----:B------:R-:W-:Y:S02]  /*e180*/  F2FP.F16.F32.PACK_AB R27, R129, R120 ;  /* 0x00000078811b723e */ /* 0x000fe400000000ff */
[----:B------:R-:W-:Y:S02]  /*e190*/  MOV R0, R28 ;  /* 0x0000001c00007202 */ /* 0x000fe40000000f00 */
[----:B------:R-:W-:Y:S01]  /*e1a0*/  MOV R44, R44 ;  /* 0x0000002c002c7202 */ /* 0x000fe20000000f00 */
[----:B------:R-:W-:Y:S01]  /*e1b0*/  STSM.16.M88.4 [R38], R24 ;  /* 0x0000001826007844 */ /* 0x000fe20000000200 */
[----:B------:R-:W-:Y:S02]  /*e1c0*/  F2FP.F16.F32.PACK_AB R28, R65, R64 ;  /* 0x00000040411c723e */ /* 0x000fe400000000ff */
[----:B------:R-:W-:Y:S01]  /*e1d0*/  F2FP.F16.F32.PACK_AB R112, R113, R112 ;  /* 0x000000707170723e */ /* 0x000fe200000000ff */
[----:B------:R-:W-:Y:S01]  /*e1e0*/  ULDC UR4, c[0x0][0xa88] ;  /* 0x0002a20000047ab9 */ /* 0x000fe20000000800 */
[----:B------:R-:W-:Y:S01]  /*e1f0*/  F2FP.F16.F32.PACK_AB R29, R67, R66 ;  /* 0x00000042431d723e */ /* 0x000fe200000000ff */
[----:B------:R-:W-:Y:S01]  /*e200*/  IMAD.MOV.U32 R64, RZ, RZ, RZ ;  /* 0x000000ffff407224 */ /* 0x000fe200078e00ff */
[----:B------:R-:W-:Y:S01]  /*e210*/  F2FP.F16.F32.PACK_AB R30, R69, R68 ;  /* 0x00000044451e723e */ /* 0x000fe200000000ff */
[----:B--2---:R-:W2:Y:S01]  /*e220*/  LDC.64 R12, c[0x0][0xc00] ;  /* 0x00030000ff0c7b82 */ /* 0x004ea20000000a00 */
[----:B------:R-:W-:-:S02]  /*e230*/  F2FP.F16.F32.PACK_AB R31, R71, R70 ;  /* 0x00000046471f723e */ /* 0x000fc400000000ff */
[----:B------:R-:W-:Y:S02]  /*e240*/  MOV R46, R46 ;  /* 0x0000002e002e7202 */ /* 0x000fe40000000f00 */
[----:B------:R-:W-:Y:S01]  /*e250*/  F2FP.F16.F32.PACK_AB R33, R75, R62 ;  /* 0x0000003e4b21723e */ /* 0x000fe200000000ff */
[----:B------:R-:W-:Y:S01]  /*e260*/  STSM.16.M88.4 [R44], R28 ;  /* 0x0000001c2c007844 */ /* 0x000fe20000000200 */
[----:B------:R-:W-:Y:S01]  /*e270*/  F2FP.F16.F32.PACK_AB R34, R77, R76 ;  /* 0x0000004c4d22723e */ /* 0x000fe200000000ff */
[----:B------:R-:W3:Y:S01]  /*e280*/  LDC R67, c[0x0][0xbe8] ;  /* 0x0002fa00ff437b82 */ /* 0x000ee20000000800 */
[----:B------:R-:W-:Y:S02]  /*e290*/  F2FP.F16.F32.PACK_AB R35, R79, R78 ;  /* 0x0000004e4f23723e */ /* 0x000fe400000000ff */
[----:B------:R-:W-:Y:S02]  /*e2a0*/  MOV R48, R48 ;  /* 0x0000003000307202 */ /* 0x000fe40000000f00 */
[----:B------:R-:W-:Y:S01]  /*e2b0*/  F2FP.F16.F32.PACK_AB R4, R81, R80 ;  /* 0x000000505104723e */ /* 0x000fe200000000ff */
[----:B------:R-:W-:Y:S01]  /*e2c0*/  STSM.16.M88.4 [R46], R32 ;  /* 0x000000202e007844 */ /* 0x000fe20000000200 */
[----:B------:R-:W-:-:S02]  /*e2d0*/  F2FP.F16.F32.PACK_AB R5, R83, R82 ;  /* 0x000000525305723e */ /* 0x000fc400000000ff */
[----:B------:R-:W-:Y:S02]  /*e2e0*/  F2FP.F16.F32.PACK_AB R6, R85, R84 ;  /* 0x000000545506723e */ /* 0x000fe400000000ff */
[----:B------:R-:W-:Y:S02]  /*e2f0*/  F2FP.F16.F32.PACK_AB R7, R87, R86 ;  /* 0x000000565707723e */ /* 0x000fe400000000ff */
[----:B------:R-:W-:Y:S02]  /*e300*/  LOP3.LUT R50, R151, 0x380, RZ, 0xc0, !PT ;  /* 0x0000038097327812 */ /* 0x000fe400078ec0ff */
[----:B------:R-:W-:Y:S01]  /*e310*/  F2FP.F16.F32.PACK_AB R8, R89, R88 ;  /* 0x000000585908723e */ /* 0x000fe200000000ff */
[----:B------:R4:W-:Y:S01]  /*e320*/  STSM.16.M88.4 [R48], R4 ;  /* 0x0000000430007844 */ /* 0x0009e20000000200 */
[----:B------:R-:W-:Y:S01]  /*e330*/  SHF.R.U64 R50, R50, 0x3, RZ ;  /* 0x0000000332327819 */ /* 0x000fe200000012ff */
[----:B--2---:R-:W-:Y:S01]  /*e340*/  IMAD.WIDE R12, R199, 0x4, R12 ;  /* 0x00000004c70c7825 */ /* 0x004fe200078e020c */
[----:B------:R-:W-:-:S02]  /*e350*/  F2FP.F16.F32.PACK_AB R9, R91, R90 ;  /* 0x0000005a5b09723e */ /* 0x000fc400000000ff */
[----:B------:R-:W-:Y:S02]  /*e360*/  LOP3.LUT R50, R50, R151, RZ, 0x3c, !PT ;  /* 0x0000009732327212 */ /* 0x000fe400078e3cff */
[----:B------:R-:W-:Y:S02]  /*e370*/  F2FP.F16.F32.PACK_AB R10, R93, R92 ;  /* 0x0000005c5d0a723e */ /* 0x000fe400000000ff */
[----:B------:R-:W-:Y:S02]  /*e380*/  MOV R50, R50 ;  /* 0x0000003200327202 */ /* 0x000fe40000000f00 */
[----:B------:R-:W-:Y:S02]  /*e390*/  F2FP.F16.F32.PACK_AB R11, R95, R94 ;  /* 0x0000005e5f0b723e */ /* 0x000fe400000000ff */
[----:B------:R-:W-:Y:S02]  /*e3a0*/  MOV R52, R52 ;  /* 0x0000003400347202 */ /* 0x000fe40000000f00 */
[----:B------:R-:W-:Y:S01]  /*e3b0*/  MOV R54, R54 ;  /* 0x0000003600367202 */ /* 0x000fe20000000f00 */
[----:B----4-:R-:W2:Y:S01]  /*e3c0*/  LDC.64 R4, c[0x0][0xc08] ;  /* 0x00030200ff047b82 */ /* 0x010ea20000000a00 */
[----:B------:R-:W-:Y:S01]  /*e3d0*/  F2FP.F16.F32.PACK_AB R106, R109, R108 ;  /* 0x0000006c6d6a723e */ /* 0x000fe200000000ff */
[----:B------:R-:W-:Y:S01]  /*e3e0*/  STSM.16.M88.4 [R50], R8 ;  /* 0x0000000832007844 */ /* 0x000fe20000000200 */
[----:B------:R-:W-:-:S02]  /*e3f0*/  F2FP.F16.F32.PACK_AB R107, R111, R110 ;  /* 0x0000006e6f6b723e */ /* 0x000fc400000000ff */
[----:B------:R-:W-:Y:S01]  /*e400*/  F2FP.F16.F32.PACK_AB R113, R115, R114 ;  /* 0x000000727371723e */ /* 0x000fe200000000ff */
[----:B------:R-:W-:Y:S01]  /*e410*/  STSM.16.M88.4 [R52], R96 ;  /* 0x0000006034007844 */ /* 0x000fe20000000200 */
[----:B------:R-:W-:Y:S02]  /*e420*/  F2FP.F16.F32.PACK_AB R114, R117, R116 ;  /* 0x000000747572723e */ /* 0x000fe400000000ff */
[----:B------:R-:W-:Y:S01]  /*e430*/  F2FP.F16.F32.PACK_AB R115, R119, R118 ;  /* 0x000000767773723e */ /* 0x000fe200000000ff */
[----:B------:R-:W-:Y:S01]  /*e440*/  STSM.16.M88.4 [R54], R104 ;  /* 0x0000006836007844 */ /* 0x000fe20000000200 */
[----:B-1----:R-:W-:-:S03]  /*e450*/  ISETP.NE.U32.AND P0, PT, R36, RZ, PT ;  /* 0x000000ff2400720c */ /* 0x002fc60003f05070 */
[----:B------:R1:W-:Y:S01]  /*e460*/  STSM.16.M88.4 [R0], R112 ;  /* 0x0000007000007844 */ /* 0x0003e20000000200 */
[----:B------:R-:W-:Y:S01]  /*e470*/  BAR.SYNC.DEFER_BLOCKING 0x1, 0x100 ;  /* 0x0044000000007b1d */ /* 0x000fe20000010000 */
[----:B------:R-:W-:Y:S02]  /*e480*/  ISETP.NE.AND.EX P0, PT, R37, RZ, PT, P0 ;  /* 0x000000ff2500720c */ /* 0x000fe40003f05300 */
[----:B--2---:R-:W-:-:S04]  /*e490*/  ISETP.NE.U32.AND P2, PT, R4, RZ, PT ;  /* 0x000000ff0400720c */ /* 0x004fc80003f45070 */
[----:B------:R-:W-:-:S13]  /*e4a0*/  ISETP.NE.AND.EX P2, PT, R5, RZ, PT, P2 ;  /* 0x000000ff0500720c */ /* 0x000fda0003f45320 */
[----:B------:R-:W2:Y:S01]  /*e4b0*/  @P2 LDC.64 R4, c[0x0][0xc08] ;  /* 0x00030200ff042b82 */ /* 0x000ea20000000a00 */
[----:B-1----:R-:W-:Y:S01]  /*e4c0*/  IMAD.U32 R0, RZ, RZ, UR4 ;  /* 0x00000004ff007e24 */ /* 0x002fe2000f8e00ff */
[----:B------:R1:W5:Y:S01]  /*e4d0*/  @P0 LDG.E R64, desc[UR36][R12.64] ;  /* 0x000000240c400981 */ /* 0x000362000c1e1900 */
[----:B---3--:R-:W-:-:S13]  /*e4e0*/  ISETP.NE.AND P1, PT, R67, 0x1, PT ;  /* 0x000000014300780c */ /* 0x008fda0003f25270 */
[----:B------:R-:W3:Y:S01]  /*e4f0*/  @P1 LDC R6, c[0x0][0xbec] ;  /* 0x0002fb00ff061b82 */ /* 0x000ee20000000800 */
[----:B--2---:R-:W-:-:S07]  /*e500*/  @P2 IMAD.WIDE R4, R199, 0x4, R4 ;  /* 0x00000004c7042825 */ /* 0x004fce00078e0204 */
[----:B------:R-:W2:Y:S01]  /*e510*/  @P1 LDC R9, c[0x0][0xbf0] ;  /* 0x0002fc00ff091b82 */ /* 0x000ea20000000800 */
[----:B------:R1:W5:Y:S01]  /*e520*/  @P2 LDG.E R0, desc[UR36][R4.64] ;  /* 0x0000002404002981 */ /* 0x000362000c1e1900 */
[----:B------:R-:W-:Y:S05]  /*e530*/  @P2 BRA `(.L_x_4622) ;  /* 0x0000000000102947 */ /* 0x000fea0003800000 */
[----:B------:R-:W-:Y:S05]  /*e540*/  @!P0 BRA `(.L_x_4622) ;  /* 0x00000000000c8947 */ /* 0x000fea0003800000 */
[----:B-1----:R-:W4:Y:S04]  /*e550*/  LDG.E R5, desc[UR36][R12.64] ;  /* 0x000000240c057981 */ /* 0x002f28000c1e1900 */
[----:B-----5:R-:W4:Y:S02]  /*e560*/  LDG.E R0, desc[UR36][R12.64+0x4] ;  /* 0x000004240c007981 */ /* 0x020f24000c1e1900 */
[----:B----4-:R-:W-:-:S07]  /*e570*/  IMAD.IADD R0, R0, 0x1, -R5 ;  /* 0x0000000100007824 */ /* 0x010fce00078e0a05 */
.L_x_4622:
[----:B------:R-:W-:Y:S01]  /*e580*/  SHF.R.S32.HI R18, RZ, 0x1f, R198 ;  /* 0x0000001fff127819 */ /* 0x000fe200000114c6 */
[----:B-1----:R-:W-:Y:S01]  /*e590*/  IMAD.IADD R13, R192, 0x1, R22 ;  /* 0x00000001c00d7824 */ /* 0x002fe200078e0216 */
[----:B------:R-:W-:Y:S01]  /*e5a0*/  ULDC.64 UR4, c[0x0][0xb90] ;  /* 0x0002e40000047ab9 */ /* 0x000fe20000000a00 */
[----:B-----5:R-:W-:Y:S01]  /*e5b0*/  SHF.R.S32.HI R65, RZ, 0x1f, R64 ;  /* 0x0000001fff417819 */ /* 0x020fe20000011440 */
[----:B------:R-:W-:Y:S01]  /*e5c0*/  IMAD.IADD R14, R205, 0x1, R22 ;  /* 0x00000001cd0e7824 */ /* 0x000fe200078e0216 */
[----:B------:R-:W-:Y:S01]  /*e5d0*/  SHF.R.S32.HI R8, RZ, 0x1f, R199 ;  /* 0x0000001fff087819 */ /* 0x000fe200000114c7 */
[----:B---3--:R-:W-:Y:S01]  /*e5e0*/  @P1 IMAD.HI.U32 R6, R13, R6, RZ ;  /* 0x000000060d061227 */ /* 0x008fe200078e00ff */
[----:B------:R-:W-:Y:S01]  /*e5f0*/  SEL R69, R199, RZ, !P0 ;  /* 0x000000ffc7457207 */ /* 0x000fe20004000000 */
[----:B------:R-:W1:Y:S01]  /*e600*/  @P1 LDC R73, c[0x0][0xbec] ;  /* 0x0002fb00ff491b82 */ /* 0x000e620000000800 */
[----:B------:R-:W-:Y:S01]  /*e610*/  SEL R40, R8, RZ, !P0 ;  /* 0x000000ff08287207 */ /* 0x000fe20004000000 */
[----:B------:R-:W-:-:S02]  /*e620*/  IMAD R5, R18, UR4, RZ ;  /* 0x0000000412057c24 */ /* 0x000fc4000f8e02ff */
[----:B------:R-:W-:Y:S01]  /*e630*/  IMAD.MOV.U32 R7, RZ, RZ, R13 ;  /* 0x000000ffff077224 */ /* 0x000fe200078e000d */
[----:B--2---:R-:W-:Y:S01]  /*e640*/  @P1 SHF.R.U32.HI R7, RZ, R9, R6 ;  /* 0x00000009ff071219 */ /* 0x004fe20000011606 */
[C---:B------:R-:W-:Y:S02]  /*e650*/  IMAD R11, R198.reuse, UR5, R5 ;  /* 0x00000005c60b7c24 */ /* 0x040fe4000f8e0205 */
[----:B------:R-:W-:Y:S01]  /*e660*/  IMAD.WIDE.U32 R4, R198, UR4, R64 ;  /* 0x00000004c6047c25 */ /* 0x000fe2000f8e0040 */
[----:B------:R-:W-:Y:S01]  /*e670*/  ULDC.64 UR4, c[0x0][0xb98] ;  /* 0x0002e60000047ab9 */ /* 0x000fe20000000a00 */
[----:B------:R-:W2:Y:S02]  /*e680*/  @P1 LDC R75, c[0x0][0xbf0] ;  /* 0x0002fc00ff4b1b82 */ /* 0x000ea40000000800 */
[----:B------:R-:W-:Y:S02]  /*e690*/  IMAD R9, R200, 0x40, R193 ;  /* 0x00000040c8097824 */ /* 0x000fe400078e02c1 */
[----:B------:R-:W-:Y:S01]  /*e6a0*/  IMAD.IADD R5, R5, 0x1, R11 ;  /* 0x0000000105057824 */ /* 0x000fe200078e020b */
[--C-:B------:R-:W-:Y:S01]  /*e6b0*/  SHF.R.S32.HI R11, RZ, 0x1f, R7.reuse ;  /* 0x0000001fff0b7819 */ /* 0x100fe20000011407 */
[----:B------:R-:W-:-:S02]  /*e6c0*/  IMAD.MOV R8, RZ, RZ, -R7 ;  /* 0x000000ffff087224 */ /* 0x000fc400078e0a07 */
[----:B------:R-:W-:-:S04]  /*e6d0*/  IMAD.WIDE R20, R9, 0x2, R20 ;  /* 0x0000000209147825 */ /* 0x000fc800078e0214 */
[----:B------:R-:W-:Y:S01]  /*e6e0*/  IMAD R6, R40, UR4, RZ ;  /* 0x0000000428067c24 */ /* 0x000fe2000f8e02ff */
[C---:B------:R-:W-:Y:S01]  /*e6f0*/  IADD3 R25, P5, R20.reuse, 0x3000, RZ ;  /* 0x0000300014197810 */ /* 0x040fe20007fbe0ff */
[----:B------:R-:W-:Y:S01]  /*e700*/  IMAD.WIDE.U32 R4, R69, UR4, R4 ;  /* 0x0000000445047c25 */ /* 0x000fe2000f8e0004 */
[C---:B------:R-:W-:Y:S02]  /*e710*/  IADD3 R49, P4, R20.reuse, 0x4000, RZ ;  /* 0x0000400014317810 */ /* 0x040fe40007f9e0ff */
[C---:B------:R-:W-:Y:S01]  /*e720*/  IADD3 R29, P3, R20.reuse, 0x6000, RZ ;  /* 0x00006000141d7810 */ /* 0x040fe20007f7e0ff */
[----:B------:R-:W-:Y:S01]  /*e730*/  IMAD R9, R67, R8, R13 ;  /* 0x0000000843097224 */ /* 0x000fe200078e020d */
[----:B------:R-:W-:Y:S01]  /*e740*/  IADD3 R4, P0, R7, R4, RZ ;  /* 0x0000000407047210 */ /* 0x000fe20007f1e0ff */
[----:B------:R-:W-:Y:S01]  /*e750*/  IMAD R8, R69, UR5, R6 ;  /* 0x0000000545087c24 */ /* 0x000fe2000f8e0206 */
[----:B------:R-:W-:Y:S01]  /*e760*/  ULDC.64 UR4, c[0x0][0xb88] ;  /* 0x0002e20000047ab9 */ /* 0x000fe20000000a00 */
[----:B------:R-:W-:Y:S01]  /*e770*/  IADD3 R7, P2, R20, 0x1000, RZ ;  /* 0x0000100014077810 */ /* 0x000fe20007f5e0ff */
[----:B------:R-:W-:Y:S01]  /*e780*/  IMAD R71, R0, R67, RZ ;  /* 0x0000004300477224 */ /* 0x000fe200078e02ff */
[----:B------:R-:W-:-:S02]  /*e790*/  SHF.R.S32.HI R6, RZ, 0x1f, R9 ;  /* 0x0000001fff067819 */ /* 0x000fc40000011409 */
[----:B------:R-:W-:Y:S02]  /*e7a0*/  IADD3.X R5, R11, R5, R8, P0, !PT ;  /* 0x000000050b057210 */ /* 0x000fe400007fe408 */
[----:B------:R-:W-:Y:S01]  /*e7b0*/  IADD3 R13, P6, R20, 0x2000, RZ ;  /* 0x00002000140d7810 */ /* 0x000fe20007fde0ff */
[----:B------:R-:W-:Y:S01]  /*e7c0*/  IMAD R6, R6, UR4, RZ ;  /* 0x0000000406067c24 */ /* 0x000fe2000f8e02ff */
[----:B------:R-:W-:Y:S01]  /*e7d0*/  LOP3.LUT R24, R25, 0x380, RZ, 0xc0, !PT ;  /* 0x0000038019187812 */ /* 0x000fe200078ec0ff */
[----:B------:R-:W-:Y:S01]  /*e7e0*/  IMAD.WIDE.U32 R4, R9, UR4, R4 ;  /* 0x0000000409047c25 */ /* 0x000fe2000f8e0004 */
[----:B------:R-:W-:Y:S02]  /*e7f0*/  LOP3.LUT R12, R13, 0x380, RZ, 0xc0, !PT ;  /* 0x000003800d0c7812 */ /* 0x000fe400078ec0ff */
[----:B------:R-:W-:Y:S01]  /*e800*/  LOP3.LUT R48, R49, 0x380, RZ, 0xc0, !PT ;  /* 0x0000038031307812 */ /* 0x000fe200078ec0ff */
[----:B------:R-:W-:Y:S01]  /*e810*/  IMAD R11, R9, UR5, R6 ;  /* 0x00000005090b7c24 */ /* 0x000fe2000f8e0206 */
[----:B------:R-:W-:Y:S01]  /*e820*/  ULDC.64 UR4, c[0x0][0xb50] ;  /* 0x0002d40000047ab9 */ /* 0x000fe20000000a00 */
[----:B------:R-:W-:Y:S01]  /*e830*/  IMAD.X R9, RZ, RZ, R21, P2 ;  /* 0x000000ffff097224 */ /* 0x000fe200010e0615 */
[----:B------:R-:W-:Y:S01]  /*e840*/  LEA R6, P0, R4, UR4, 0x2 ;  /* 0x0000000404067c11 */ /* 0x000fe2000f8010ff */
[----:B------:R-:W-:Y:S01]  /*e850*/  IMAD.IADD R5, R5, 0x1, R11 ;  /* 0x0000000105057824 */ /* 0x000fe200078e020b */
[----:B------:R-:W-:-:S02]  /*e860*/  IADD3 R33, P2, R20, 0x7000, RZ ;  /* 0x0000700014217810 */ /* 0x000fc40007f5e0ff */
[----:B------:R-:W-:Y:S01]  /*e870*/  LOP3.LUT R28, R29, 0x380, RZ, 0xc0, !PT ;  /* 0x000003801d1c7812 */ /* 0x000fe200078ec0ff */
[----:B------:R-:W-:Y:S01]  /*e880*/  SHFL.IDX PT, R46, R6, RZ, 0x1c1f ;  /* 0x001c1fff062e7589 */ /* 0x000fe200000e0000 */
[----:B------:R-:W-:Y:S01]  /*e890*/  LEA.HI.X R10, R4, UR5, R5, 0x2, P0 ;  /* 0x00000005040a7c11 */ /* 0x000fe200080f1405 */
[----:B------:R-:W-:Y:S01]  /*e8a0*/  VIADD R4, R14, 0x8 ;  /* 0x000000080e047836 */ /* 0x000fe20000000000 */
[----:B------:R-:W-:Y:S01]  /*e8b0*/  IADD3 R37, P0, R20, 0x5000, RZ ;  /* 0x0000500014257810 */ /* 0x000fe20007f1e0ff */
[----:B------:R-:W-:Y:S01]  /*e8c0*/  SHFL.IDX PT, R54, R6, 0x1, 0x1c1f ;  /* 0x003c1f0006367f89 */ /* 0x000fe200000e0000 */
[----:B------:R-:W-:Y:S01]  /*e8d0*/  LOP3.LUT R32, R33, 0x380, RZ, 0xc0, !PT ;  /* 0x0000038021207812 */ /* 0x000fe200078ec0ff */
[----:B------:R-:W-:Y:S01]  /*e8e0*/  ULDC.64 UR4, c[0x0][0xaa0] ;  /* 0x0002a80000047ab9 */ /* 0x000fe20000000a00 */
[----:B------:R-:W-:Y:S01]  /*e8f0*/  LOP3.LUT R36, R37, 0x380, RZ, 0xc0, !PT ;  /* 0x0000038025247812 */ /* 0x000fe200078ec0ff */
[----:B------:R-:W3:Y:S01]  /*e900*/  SHFL.IDX PT, R47, R10, RZ, 0x1c1f ;  /* 0x001c1fff0a2f7589 */ /* 0x000ee200000e0000 */
[----:B------:R-:W-:-:S02]  /*e910*/  SHF.R.U64 R32, R32, 0x3, RZ ;  /* 0x0000000320207819 */ /* 0x000fc400000012ff */
[----:B------:R-:W-:Y:S01]  /*e920*/  SHF.R.U64 R36, R36, 0x3, RZ ;  /* 0x0000000324247819 */ /* 0x000fe200000012ff */
[----:B------:R-:W4:Y:S01]  /*e930*/  SHFL.IDX PT, R55, R10, 0x1, 0x1c1f ;  /* 0x003c1f000a377f89 */ /* 0x000f2200000e0000 */
[----:B------:R-:W-:Y:S02]  /*e940*/  LOP3.LUT R8, R7, 0x380, RZ, 0xc0, !PT ;  /* 0x0000038007087812 */ /* 0x000fe400078ec0ff */
[----:B------:R-:W-:Y:S01]  /*e950*/  LOP3.LUT R36, R36, R37, RZ, 0x3c, !PT ;  /* 0x0000002524247212 */ /* 0x000fe200078e3cff */
[--C-:B------:R-:W-:Y:S01]  /*e960*/  IMAD.X R37, RZ, RZ, R21.reuse, P0 ;  /* 0x000000ffff257224 */ /* 0x100fe200000e0615 */
[----:B------:R-:W-:Y:S02]  /*e970*/  LOP3.LUT P0, RZ, R202, 0x3, RZ, 0xc0, !PT ;  /* 0x00000003caff7812 */ /* 0x000fe4000780c0ff */
[----:B------:R-:W-:Y:S01]  /*e980*/  LOP3.LUT R32, R32, R33, RZ, 0x3c, !PT ;  /* 0x0000002120207212 */ /* 0x000fe200078e3cff */
[----:B------:R-:W-:Y:S01]  /*e990*/  IMAD.X R33, RZ, RZ, R21, P2 ;  /* 0x000000ffff217224 */ /* 0x000fe200010e0615 */
[----:B------:R-:W-:-:S02]  /*e9a0*/  SHF.R.U64 R12, R12, 0x3, RZ ;  /* 0x000000030c0c7819 */ /* 0x000fc400000012ff */
[----:B------:R-:W-:Y:S02]  /*e9b0*/  SHF.R.U64 R24, R24, 0x3, RZ ;  /* 0x0000000318187819 */ /* 0x000fe400000012ff */
[----:B------:R-:W-:Y:S02]  /*e9c0*/  SHF.R.U64 R48, R48, 0x3, RZ ;  /* 0x0000000330307819 */ /* 0x000fe400000012ff */
[----:B------:R-:W-:Y:S02]  /*e9d0*/  SHF.R.U64 R28, R28, 0x3, RZ ;  /* 0x000000031c1c7819 */ /* 0x000fe400000012ff */
[----:B------:R-:W-:Y:S02]  /*e9e0*/  SHF.R.U64 R8, R8, 0x3, RZ ;  /* 0x0000000308087819 */ /* 0x000fe400000012ff */
[-C--:B------:R-:W-:Y:S02]  /*e9f0*/  ISETP.GE.OR P2, PT, R14, R71.reuse, P0 ;  /* 0x000000470e00720c */ /* 0x080fe40000746670 */
[----:B------:R-:W-:-:S02]  /*ea00*/  ISETP.GE.OR P0, PT, R4, R71, P0 ;  /* 0x000000470400720c */ /* 0x000fc40000706670 */
        /* <DEDUP_REMOVED lines=8> */
[----:B------:R-:W-:Y:S01]  /*ea90*/  LOP3.LUT R8, R8, R7, RZ, 0x3c, !PT ;  /* 0x0000000708087212 */ /* 0x000fe200078e3cff */
[----:B---3--:R-:W-:Y:S01]  /*eaa0*/  @!P2 ST.E desc[UR36][R46.64], R2 ;  /* 0x000000022e00a985 */ /* 0x008fe2000c101924 */
[----:B------:R-:W-:-:S02]  /*eab0*/  IADD3 R61, P6, R20, 0x8000, RZ ;  /* 0x00008000143d7810 */ /* 0x000fc40007fde0ff */
[C---:B------:R-:W-:Y:S01]  /*eac0*/  IADD3 R57, P5, R20.reuse, 0x9000, RZ ;  /* 0x0000900014397810 */ /* 0x040fe20007fbe0ff */
[----:B----4-:R3:W-:Y:S01]  /*ead0*/  @!P0 ST.E desc[UR36][R54.64], R3 ;  /* 0x0000000336008985 */ /* 0x0107e2000c101924 */
[C---:B------:R-:W-:Y:S02]  /*eae0*/  IADD3 R53, P4, R20.reuse, 0xa000, RZ ;  /* 0x0000a00014357810 */ /* 0x040fe40007f9e0ff */
[C---:B------:R-:W-:Y:S01]  /*eaf0*/  LOP3.LUT R7, R20.reuse, 0x380, RZ, 0xc0, !PT ;  /* 0x0000038014077812 */ /* 0x040fe200078ec0ff */
[----:B------:R-:W5:Y:S01]  /*eb00*/  LD.E.128 R8, desc[UR36][R8.64] ;  /* 0x0000002408087980 */ /* 0x000f62000c101d00 */
[----:B------:R-:W-:Y:S02]  /*eb10*/  IADD3 R5, P3, R20, 0xb000, RZ ;  /* 0x0000b00014057810 */ /* 0x000fe40007f7e0ff */
[----:B------:R-:W-:Y:S01]  /*eb20*/  LOP3.LUT R60, R61, 0x380, RZ, 0xc0, !PT ;  /* 0x000003803d3c7812 */ /* 0x000fe200078ec0ff */
[----:B------:R-:W5:Y:S01]  /*eb30*/  LD.E.128 R12, desc[UR36][R12.64] ;  /* 0x000000240c0c7980 */ /* 0x000f62000c101d00 */
[----:B------:R-:W-:Y:S01]  /*eb40*/  LOP3.LUT R56, R57, 0x380, RZ, 0xc0, !PT ;  /* 0x0000038039387812 */ /* 0x000fe200078ec0ff */
[----:B------:R-:W-:Y:S01]  /*eb50*/  IMAD.X R45, RZ, RZ, R21, P3 ;  /* 0x000000ffff2d7224 */ /* 0x000fe200018e0615 */
[----:B------:R-:W-:Y:S01]  /*eb60*/  LOP3.LUT R52, R53, 0x380, RZ, 0xc0, !PT ;  /* 0x0000038035347812 */ /* 0x000fe200078ec0ff */
[----:B---3--:R-:W-:Y:S01]  /*eb70*/  IMAD R3, R65, UR4, RZ ;  /* 0x0000000441037c24 */ /* 0x008fe2000f8e02ff */
[----:B------:R-:W-:Y:S01]  /*eb80*/  SHF.R.U64 R7, R7, 0x3, RZ ;  /* 0x0000000307077819 */ /* 0x000fe200000012ff */
[----:B------:R-:W5:Y:S01]  /*eb90*/  LD.E.128 R24, desc[UR36][R24.64] ;  /* 0x0000002418187980 */ /* 0x000f62000c101d00 */
[----:B------:R-:W-:-:S02]  /*eba0*/  LOP3.LUT R0, R5, 0x380, RZ, 0xc0, !PT ;  /* 0x0000038005007812 */ /* 0x000fc400078ec0ff */
[----:B------:R-:W-:Y:S01]  /*ebb0*/  SHF.R.U64 R60, R60, 0x3, RZ ;  /* 0x000000033c3c7819 */ /* 0x000fe200000012ff */
[----:B------:R-:W5:Y:S01]  /*ebc0*/  LD.E.128 R48, desc[UR36][R48.64] ;  /* 0x0000002430307980 */ /* 0x000f62000c101d00 */
[----:B------:R-:W-:Y:S02]  /*ebd0*/  SHF.R.U64 R56, R56, 0x3, RZ ;  /* 0x0000000338387819 */ /* 0x000fe400000012ff */
[----:B------:R-:W-:Y:S01]  /*ebe0*/  SHF.R.U64 R52, R52, 0x3, RZ ;  /* 0x0000000334347819 */ /* 0x000fe200000012ff */
[----:B------:R-:W5:Y:S01]  /*ebf0*/  LD.E.128 R36, desc[UR36][R36.64] ;  /* 0x0000002424247980 */ /* 0x000f62000c101d00 */
[----:B------:R-:W-:Y:S02]  /*ec00*/  LOP3.LUT R20, R7, R20, RZ, 0x3c, !PT ;  /* 0x0000001407147212 */ /* 0x000fe400078e3cff */
[----:B------:R-:W-:Y:S01]  /*ec10*/  SHF.R.U64 R0, R0, 0x3, RZ ;  /* 0x0000000300007819 */ /* 0x000fe200000012ff */
[----:B------:R-:W5:Y:S01]  /*ec20*/  LD.E.128 R28, desc[UR36][R28.64] ;  /* 0x000000241c1c7980 */ /* 0x000f62000c101d00 */
[----:B------:R-:W-:Y:S01]  /*ec30*/  LOP3.LUT R60, R60, R61, RZ, 0x3c, !PT ;  /* 0x0000003d3c3c7212 */ /* 0x000fe200078e3cff */
[--C-:B------:R-:W-:Y:S01]  /*ec40*/  IMAD.X R61, RZ, RZ, R21.reuse, P6 ;  /* 0x000000ffff3d7224 */ /* 0x100fe200030e0615 */
[----:B------:R-:W-:Y:S01]  /*ec50*/  LOP3.LUT R56, R56, R57, RZ, 0x3c, !PT ;  /* 0x0000003938387212 */ /* 0x000fe200078e3cff */
[--C-:B------:R-:W-:Y:S01]  /*ec60*/  IMAD.X R57, RZ, RZ, R21.reuse, P5 ;  /* 0x000000ffff397224 */ /* 0x100fe200028e0615 */
[----:B------:R-:W-:Y:S01]  /*ec70*/  LOP3.LUT R52, R52, R53, RZ, 0x3c, !PT ;  /* 0x0000003534347212 */ /* 0x000fe200078e3cff */
[----:B------:R-:W-:Y:S01]  /*ec80*/  IMAD.X R53, RZ, RZ, R21, P4 ;  /* 0x000000ffff357224 */ /* 0x000fe200020e0615 */
[----:B------:R-:W-:Y:S01]  /*ec90*/  LOP3.LUT R44, R0, R5, RZ, 0x3c, !PT ;  /* 0x00000005002c7212 */ /* 0x000fe200078e3cff */
[----:B------:R-:W5:Y:S04]  /*eca0*/  LD.E.128 R32, desc[UR36][R32.64] ;  /* 0x0000002420207980 */ /* 0x000f68000c101d00 */
[----:B------:R3:W5:Y:S04]  /*ecb0*/  LD.E.128 R4, desc[UR36][R20.64] ;  /* 0x0000002414047980 */ /* 0x000768000c101d00 */
[----:B------:R-:W5:Y:S04]  /*ecc0*/  LD.E.128 R60, desc[UR36][R60.64] ;  /* 0x000000243c3c7980 */ /* 0x000f68000c101d00 */
[----:B------:R-:W5:Y:S01]  /*ecd0*/  LD.E.128 R56, desc[UR36][R56.64] ;  /* 0x0000002438387980 */ /* 0x000f62000c101d00 */
[----:B---3--:R-:W-:-:S02]  /*ece0*/  IMAD R21, R64, UR5, R3 ;  /* 0x0000000540157c24 */ /* 0x008fc4000f8e0203 */
[----:B------:R-:W-:Y:S01]  /*ecf0*/  IMAD.WIDE.U32 R2, R64, UR4, RZ ;  /* 0x0000000440027c25 */ /* 0x000fe2000f8e00ff */
[----:B------:R-:W-:Y:S01]  /*ed00*/  ULDC.64 UR4, c[0x0][0xae8] ;  /* 0x0002ba0000047ab9 */ /* 0x000fe20000000a00 */
[----:B------:R-:W5:Y:S02]  /*ed10*/  LD.E.128 R52, desc[UR36][R52.64] ;  /* 0x0000002434347980 */ /* 0x000f64000c101d00 */
[----:B------:R-:W-:Y:S02]  /*ed20*/  IMAD.IADD R3, R3, 0x1, R21 ;  /* 0x0000000103037824 */ /* 0x000fe400078e0215 */
[----:B------:R-:W-:Y:S01]  /*ed30*/  IMAD R21, R197, 0x20, R200 ;  /* 0x00000020c5157824 */ /* 0x000fe200078e02c8 */
[----:B------:R-:W5:Y:S01]  /*ed40*/  LD.E.128 R44, desc[UR36][R44.64] ;  /* 0x000000242c2c7980 */ /* 0x000f62000c101d00 */
[----:B------:R-:W-:Y:S02]  /*ed50*/  IMAD R65, R18, UR4, RZ ;  /* 0x0000000412417c24 */ /* 0x000fe4000f8e02ff */
[----:B------:R-:W-:Y:S01]  /*ed60*/  IMAD.IADD R20, R22, 0x1, R21 ;  /* 0x0000000116147824 */ /* 0x000fe200078e0215 */
[----:B------:R-:W-:Y:S01]  /*ed70*/  @!PT LDS RZ, [RZ] ;  /* 0x00000000fffff984 */ /* 0x000fe20000000800 */
[----:B------:R-:W-:Y:S01]  /*ed80*/  @!PT LDS RZ, [RZ] ;  /* 0x00000000fffff984 */ /* 0x000fe20000000800 */
[----:B------:R-:W-:Y:S01]  /*ed90*/  @!PT LDS RZ, [RZ] ;  /* 0x00000000fffff984 */ /* 0x000fe20000000800 */
[----:B------:R-:W-:Y:S01]  /*eda0*/  @!PT LDS RZ, [RZ] ;  /* 0x00000000fffff984 */ /* 0x000fe20000000800 */
[----:B------:R3:W-:Y:S06]  /*edb0*/  MEMBAR.ALL.CTA ;  /* 0x0000000000007992 */ /* 0x0007ec0000008000 */
[----:B---3--:R-:W3:Y:S01]  /*edc0*/  FENCE.VIEW.ASYNC.S ;  /* 0x00000000000073c6 */ /* 0x008ee20000000000 */
[----:B------:R-:W-:-:S02]  /*edd0*/  IMAD R65, R198, UR5, R65 ;  /* 0x00000005c6417c24 */ /* 0x000fc4000f8e0241 */
[----:B-1----:R-:W-:-:S04]  /*ede0*/  @P1 IMAD.HI.U32 R0, R20, R73, RZ ;  /* 0x0000004914001227 */ /* 0x002fc800078e00ff */
[----:B------:R-:W-:Y:S01]  /*edf0*/  IMAD.WIDE.U32 R2, R198, UR4, R2 ;  /* 0x00000004c6027c25 */ /* 0x000fe2000f8e0002 */
[----:B------:R-:W-:-:S03]  /*ee00*/  ULDC.64 UR4, c[0x0][0xaf0] ;  /* 0x0002bc0000047ab9 */ /* 0x000fc60000000a00 */
[----:B------:R-:W-:Y:S01]  /*ee10*/  IMAD.MOV.U32 R21, RZ, RZ, R20 ;  /* 0x000000ffff157224 */ /* 0x000fe200078e0014 */
[----:B--2---:R-:W-:Y:S01]  /*ee20*/  @P1 SHF.R.U32.HI R21, RZ, R75, R0 ;  /* 0x0000004bff151219 */ /* 0x004fe20000011600 */
[----:B------:R-:W-:Y:S02]  /*ee30*/  IMAD.IADD R3, R3, 0x1, R65 ;  /* 0x0000000103037824 */ /* 0x000fe400078e0241 */
[----:B------:R-:W-:Y:S01]  /*ee40*/  IMAD R18, R40, UR4, RZ ;  /* 0x0000000428127c24 */ /* 0x000fe2000f8e02ff */
[----:B------:R-:W-:Y:S01]  /*ee50*/  SHF.R.S32.HI R0, RZ, 0x1f, R21 ;  /* 0x0000001fff007819 */ /* 0x000fe20000011415 */
[----:B------:R-:W-:-:S04]  /*ee60*/  IMAD.WIDE.U32 R2, R69, UR4, R2 ;  /* 0x0000000445027c25 */ /* 0x000fc8000f8e0002 */
[----:B------:R-:W-:Y:S01]  /*ee70*/  IMAD R65, R69, UR5, R18 ;  /* 0x0000000545417c24 */ /* 0x000fe2000f8e0212 */
[----:B------:R-:W-:Y:S01]  /*ee80*/  ULDC.64 UR4, c[0x0][0xae0] ;  /* 0x0002b80000047ab9 */ /* 0x000fe20000000a00 */
[----:B------:R-:W-:Y:S02]  /*ee90*/  IMAD.MOV R18, RZ, RZ, -R21 ;  /* 0x000000ffff127224 */ /* 0x000fe400078e0a15 */
[----:B------:R-:W-:Y:S02]  /*eea0*/  IMAD.IADD R3, R3, 0x1, R65 ;  /* 0x0000000103037824 */ /* 0x000fe400078e0241 */
[----:B------:R-:W-:Y:S02]  /*eeb0*/  IMAD R0, R0, UR4, RZ ;  /* 0x0000000400007c24 */ /* 0x000fe4000f8e02ff */
[----:B------:R-:W-:Y:S02]  /*eec0*/  IMAD R65, R67, R18, R20 ;  /* 0x0000001243417224 */ /* 0x000fe400078e0214 */
[----:B------:R-:W-:-:S02]  /*eed0*/  IMAD R67, R21, UR5, R0 ;  /* 0x0000000515437c24 */ /* 0x000fc4000f8e0200 */
[----:B------:R-:W-:Y:S01]  /*eee0*/  IMAD.WIDE.U32 R2, R21, UR4, R2 ;  /* 0x0000000415027c25 */ /* 0x000fe2000f8e0002 */
[----:B------:R-:W-:Y:S01]  /*eef0*/  SHF.R.S32.HI R0, RZ, 0x1f, R65 ;  /* 0x0000001fff007819 */ /* 0x000fe20000011441 */
[----:B------:R-:W-:Y:S02]  /*ef00*/  ULDC.64 UR4, c[0x0][0xad8] ;  /* 0x0002b60000047ab9 */ /* 0x000fe40000000a00 */
[----:B------:R-:W-:Y:S02]  /*ef10*/  IMAD.IADD R3, R3, 0x1, R67 ;  /* 0x0000000103037824 */ /* 0x000fe400078e0243 */
[----:B------:R-:W-:Y:S02]  /*ef20*/  IMAD R18, R0, UR4, RZ ;  /* 0x0000000400127c24 */ /* 0x000fe4000f8e02ff */
[----:B------:R-:W-:Y:S02]  /*ef30*/  IMAD.IADD R40, R200, 0x1, R22 ;  /* 0x00000001c8287824 */ /* 0x000fe400078e0216 */
[----:B------:R-:W-:-:S02]  /*ef40*/  IMAD R21, R65, UR5, R18 ;  /* 0x0000000541157c24 */ /* 0x000fc4000f8e0212 */
[----:B------:R-:W-:Y:S01]  /*ef50*/  IMAD.WIDE.U32 R2, R65, UR4, R2 ;  /* 0x0000000441027c25 */ /* 0x000fe2000f8e0002 */
[CC--:B------:R-:W-:Y:S01]  /*ef60*/  ISETP.GE.AND P2, PT, R40.reuse, R71.reuse, PT ;  /* 0x000000472800720c */ /* 0x0c0fe20003f46270 */
[----:B------:R-:W-:Y:S02]  /*ef70*/  ULDC.64 UR4, c[0x0][0xa80] ;  /* 0x0002a00000047ab9 */ /* 0x000fe40000000a00 */
[----:B------:R-:W-:Y:S01]  /*ef80*/  VIADD R0, R40, 0x20 ;  /* 0x0000002028007836 */ /* 0x000fe20000000000 */
[----:B------:R-:W-:Y:S01]  /*ef90*/  LEA R18, P3, R2, UR4, 0x1 ;  /* 0x0000000402127c11 */ /* 0x000fe2000f8608ff */
[----:B------:R-:W-:Y:S02]  /*efa0*/  IMAD.IADD R3, R3, 0x1, R21 ;  /* 0x0000000103037824 */ /* 0x000fe400078e0215 */
[----:B0-----:R-:W-:Y:S01]  /*efb0*/  VIADD R17, R17, 0x30820 ;  /* 0x0003082011117836 */ /* 0x001fe20000000000 */
[----:B------:R-:W-:Y:S01]  /*efc0*/  ISETP.GE.AND P1, PT, R0, R71, PT ;  /* 0x000000470000720c */ /* 0x000fe20003f26270 */
[----:B------:R-:W-:Y:S01]  /*efd0*/  VIADD R0, R40, 0x40 ;  /* 0x0000004028007836 */ /* 0x000fe20000000000 */
[----:B------:R-:W-:-:S02]  /*efe0*/  LEA.HI.X R22, R2, UR5, R3, 0x1, P3 ;  /* 0x0000000502167c11 */ /* 0x000fc400098f0c03 */
[----:B------:R-:W-:Y:S01]  /*eff0*/  PRMT R17, RZ, 0x654, R17 ;  /* 0x00000654ff117816 */ /* 0x000fe20000000011 */
[----:B---3--:R0:W1:Y:S01]  /*f000*/  SHFL.IDX PT, R64, R18, RZ, 0x181f ;  /* 0x00181fff12407589 */ /* 0x00806200000e0000 */
        /* <DEDUP_REMOVED lines=9> */
[-C--:B-1----:R-:W-:Y:S02]  /*f0a0*/  @!P4 LEA R2, P6, R193, R64.reuse, 0x1 ;  /* 0x00000040c102c211 */ /* 0x082fe400078c08ff */
[----:B------:R-:W-:Y:S02]  /*f0b0*/  @!P3 LEA R20, P5, R195, R64, 0x1 ;  /* 0x00000040c314b211 */ /* 0x000fe400078a08ff */
[----:B--2---:R-:W-:Y:S02]  /*f0c0*/  @!P4 LEA.HI.X R3, R193, R0, R209, 0x1, P6 ;  /* 0x00000000c103c211 */ /* 0x004fe400030f0cd1 */
[C---:B------:R-:W-:Y:S02]  /*f0d0*/  @!P2 LEA R64, P6, R196.reuse, R64, 0x1 ;  /* 0x00000040c440a211 */ /* 0x040fe400078c08ff */
[-C--:B------:R-:W-:Y:S01]  /*f0e0*/  @!P3 LEA.HI.X R21, R195, R0.reuse, R208, 0x1, P5 ;  /* 0x00000000c315b211 */ /* 0x080fe200028f0cd0 */
[----:B-----5:R3:W-:Y:S01]  /*f0f0*/  @!P4 ST.E.128 desc[UR36][R2.64], R4 ;  /* 0x000000040200c985 */ /* 0x0207e2000c101d24 */
[----:B------:R-:W-:-:S03]  /*f100*/  @!P2 LEA.HI.X R65, R196, R0, R207, 0x1, P6 ;  /* 0x00000000c441a211 */ /* 0x000fc600030f0ccf */
[----:B------:R3:W-:Y:S04]  /*f110*/  @!P3 ST.E.128 desc[UR36][R20.64], R48 ;  /* 0x000000301400b985 */ /* 0x0007e8000c101d24 */
[----:B------:R3:W-:Y:S02]  /*f120*/  @!P2 ST.E.128 desc[UR36][R64.64], R60 ;  /* 0x0000003c4000a985 */ /* 0x0007e4000c101d24 */
.L_x_4624:
[----:B------:R-:W-:Y:S05]  /*f130*/  BSYNC B1 ;  /* 0x0000000000017941 */ /* 0x000fea0003800000 */
.L_x_4623:
        /* <DEDUP_REMOVED lines=9> */
[-C--:B------:R-:W-:Y:S02]  /*f1d0*/  @!P5 LEA R4, P2, R195, R6.reuse, 0x1 ;  /* 0x00000006c304d211 */ /* 0x080fe400078408ff */
[C---:B------:R-:W-:Y:S02]  /*f1e0*/  @!P6 LEA R6, P3, R196.reuse, R6, 0x1 ;  /* 0x00000006c406e211 */ /* 0x040fe400078608ff */
[-C--:B----4-:R-:W-:Y:S02]  /*f1f0*/  @!P4 LEA.HI.X R3, R193, R0.reuse, R209, 0x1, P1 ;  /* 0x00000000c103c211 */ /* 0x090fe400008f0cd1 */
[-C--:B------:R-:W-:Y:S02]  /*f200*/  @!P5 LEA.HI.X R5, R195, R0.reuse, R208, 0x1, P2 ;  /* 0x00000000c305d211 */ /* 0x080fe400010f0cd0 */
[----:B------:R-:W-:Y:S01]  /*f210*/  @!P6 LEA.HI.X R7, R196, R0, R207, 0x1, P3 ;  /* 0x00000000c407e211 */ /* 0x000fe200018f0ccf */
[----:B------:R3:W-:Y:S04]  /*f220*/  @!P4 ST.E.128 desc[UR36][R2.64], R8 ;  /* 0x000000080200c985 */ /* 0x0007e8000c101d24 */
[----:B------:R3:W-:Y:S04]  /*f230*/  @!P5 ST.E.128 desc[UR36][R4.64], R36 ;  /* 0x000000240400d985 */ /* 0x0007e8000c101d24 */
[----:B------:R3:W-:Y:S02]  /*f240*/  @!P6 ST.E.128 desc[UR36][R6.64], R56 ;  /* 0x000000380600e985 */ /* 0x0007e4000c101d24 */
.L_x_4626:
[----:B------:R-:W-:Y:S05]  /*f250*/  BSYNC B1 ;  /* 0x0000000000017941 */ /* 0x000fea0003800000 */
.L_x_4625:
        /* <DEDUP_REMOVED lines=11> */
[-C--:B0-----:R-:W-:Y:S02]  /*f310*/  @!P3 LEA.HI.X R3, R193, R0.reuse, R209, 0x1, P0 ;  /* 0x00000000c103b211 */ /* 0x081fe400000f0cd1 */
[-C--:B------:R-:W-:Y:S02]  /*f320*/  @!P4 LEA.HI.X R5, R195, R0.reuse, R208, 0x1, P1 ;  /* 0x00000000c305c211 */ /* 0x080fe400008f0cd0 */
[----:B------:R-:W-:Y:S01]  /*f330*/  @!P5 LEA.HI.X R7, R196, R0, R207, 0x1, P2 ;  /* 0x00000000c407d211 */ /* 0x000fe200010f0ccf */
[----:B------:R0:W-:Y:S04]  /*f340*/  @!P3 ST.E.128 desc[UR36][R2.64], R12 ;  /* 0x0000000c0200b985 */ /* 0x0001e8000c101d24 */
[----:B------:R0:W-:Y:S04]  /*f350*/  @!P4 ST.E.128 desc[UR36][R4.64], R28 ;  /* 0x0000001c0400c985 */ /* 0x0001e8000c101d24 */
[----:B------:R0:W-:Y:S02]  /*f360*/  @!P5 ST.E.128 desc[UR36][R6.64], R52 ;  /* 0x000000340600d985 */ /* 0x0001e4000c101d24 */
.L_x_4628:
[----:B------:R-:W-:Y:S05]  /*f370*/  BSYNC B1 ;  /* 0x0000000000017941 */ /* 0x000fea0003800000 */
.L_x_4627:
[----:B0-----:R-:W-:Y:S01]  /*f380*/  VIADD R0, R40, 0x60 ;  /* 0x0000006028007836 */ /* 0x001fe20000000000 */
[----:B--2-4-:R-:W0:Y:S04]  /*f390*/  SHFL.IDX PT, R22, R22, 0x3, 0x181f ;  /* 0x00781f0016167f89 */ /* 0x014e2800000e0000 */
[----:B------:R-:W-:Y:S01]  /*f3a0*/  ISETP.GE.AND P0, PT, R0, R71, PT ;  /* 0x000000470000720c */ /* 0x000fe20003f06270 */
[----:B------:R-:W2:-:S12]  /*f3b0*/  SHFL.IDX PT, R18, R18, 0x3, 0x181f ;  /* 0x00781f0012127f89 */ /* 0x000e9800000e0000 */
[----:B------:R-:W-:Y:S05]  /*f3c0*/  @P0 BRA `(.L_x_4629) ;  /* 0x0000000c002c0947 */ /* 0x000fea0003800000 */
[----:B------:R-:W-:Y:S02]  /*f3d0*/  ULDC UR4, c[0x0][0xac8] ;  /* 0x0002b20000047ab9 */ /* 0x000fe40000000800 */
[----:B------:R-:W-:Y:S02]  /*f3e0*/  ISETP.GE.AND P2, PT, R193, UR4, PT ;  /* 0x00000004c1007c0c */ /* 0x000fe4000bf46270 */
[----:B------:R-:W-:-:S11]  /*f3f0*/  ISETP.GE.AND P3, PT, R195, UR4, PT ;  /* 0x00000004c3007c0c */ /* 0x000fd6000bf66270 */
[-C--:B--2---:R-:W-:Y:S02]  /*f400*/  @!P2 LEA R2, P0, R193, R18.reuse, 0x1 ;  /* 0x00000012c102a211 */ /* 0x084fe400078008ff */
[----:B------:R-:W-:Y:S02]  /*f410*/  @!P3 LEA R4, P1, R195, R18, 0x1 ;  /* 0x00000012c304b211 */ /* 0x000fe400078208ff */
[-C--:B0-----:R-:W-:Y:S02]  /*f420*/  @!P2 LEA.HI.X R3, R193, R22.reuse, R209, 0x1, P0 ;  /* 0x00000016c103a211 */ /* 0x081fe400000f0cd1 */
        /* <DEDUP_REMOVED lines=9> */
.L_x_4621:
[----:B------:R-:W2:Y:S08]  /*f4c0*/  LDC.64 R4, c[0x0][0xc00] ;  /* 0x00030000ff047b82 */ /* 0x000eb00000000a00 */
[----:B------:R-:W3:Y:S01]  /*f4d0*/  LDC.64 R2, c[0x0][0xc00] ;  /* 0x00030000ff027b82 */ /* 0x000ee20000000a00 */
[----:B------:R-:W-:Y:S01]  /*f4e0*/  ULDC UR4, c[0x0][0xa88] ;  /* 0x0002a20000047ab9 */ /* 0x000fe20000000800 */
[----:B------:R-:W-:-:S06]  /*f4f0*/  IMAD.MOV.U32 R6, RZ, RZ, RZ ;  /* 0x000000ffff067224 */ /* 0x000fcc00078e00ff */
[----:B------:R-:W4:Y:S01]  /*f500*/  LDC R21, c[0x0][0xbe8] ;  /* 0x0002fa00ff157b82 */ /* 0x000f220000000800 */
[----:B--2---:R-:W-:-:S04]  /*f510*/  ISETP.NE.U32.AND P0, PT, R4, RZ, PT ;  /* 0x000000ff0400720c */ /* 0x004fc80003f05070 */
[----:B------:R-:W-:-:S03]  /*f520*/  ISETP.NE.AND.EX P0, PT, R5, RZ, PT, P0 ;  /* 0x000000ff0500720c */ /* 0x000fc60003f05300 */
[----:B------:R-:W2:Y:S01]  /*f530*/  LDC.64 R4, c[0x0][0xc08] ;  /* 0x00030200ff047b82 */ /* 0x000ea20000000a00 */
[----:B---3--:R-:W-:-:S04]  /*f540*/  IMAD.WIDE R2, R199, 0x4, R2 ;  /* 0x00000004c7027825 */ /* 0x008fc800078e0202 */
[----:B------:R-:W-:-:S05]  /*f550*/  IMAD.U32 R0, RZ, RZ, UR4 ;  /* 0x00000004ff007e24 */ /* 0x000fca000f8e00ff */
[----:B------:R3:W5:Y:S01]  /*f560*/  @P0 LDG.E R6, desc[UR36][R2.64] ;  /* 0x0000002402060981 */ /* 0x000762000c1e1900 */
[----:B--2---:R-:W-:-:S04]  /*f570*/  ISETP.NE.U32.AND P1, PT, R4, RZ, PT ;  /* 0x000000ff0400720c */ /* 0x004fc80003f25070 */
[----:B------:R-:W-:-:S13]  /*f580*/  ISETP.NE.AND.EX P1, PT, R5, RZ, PT, P1 ;  /* 0x000000ff0500720c */ /* 0x000fda0003f25310 */
[----:B------:R-:W2:Y:S02]  /*f590*/  @P1 LDC.64 R4, c[0x0][0xc08] ;  /* 0x00030200ff041b82 */ /* 0x000ea40000000a00 */
[----:B--2---:R-:W-:-:S05]  /*f5a0*/  @P1 IMAD.WIDE R4, R199, 0x4, R4 ;  /* 0x00000004c7041825 */ /* 0x004fca00078e0204 */
[----:B------:R3:W5:Y:S01]  /*f5b0*/  @P1 LDG.E R0, desc[UR36][R4.64] ;  /* 0x0000002404001981 */ /* 0x000762000c1e1900 */
[----:B----4-:R-:W-:Y:S02]  /*f5c0*/  ISETP.NE.AND P2, PT, R21, 0x1, PT ;  /* 0x000000011500780c */ /* 0x010fe40003f45270 */
[----:B------:R-:W-:Y:S02]  /*f5d0*/  ISETP.GE.AND P3, PT, R210, 0x80, PT ;  /* 0x00000080d200780c */ /* 0x000fe40003f66270 */
[----:B------:R-:W-:-:S09]  /*f5e0*/  SHF.R.S32.HI R7, RZ, 0x1f, R199 ;  /* 0x0000001fff077819 */ /* 0x000fd200000114c7 */
[----:B------:R-:W2:Y:S08]  /*f5f0*/  @P2 LDC R14, c[0x0][0xbec] ;  /* 0x0002fb00ff0e2b82 */ /* 0x000eb00000000800 */
[----:B------:R-:W4:Y:S01]  /*f600*/  @P2 LDC R25, c[0x0][0xbf0] ;  /* 0x0002fc00ff192b82 */ /* 0x000f220000000800 */
[----:B---3--:R-:W-:Y:S05]  /*f610*/  @P1 BRA `(.L_x_4630) ;  /* 0x0000000000101947 */ /* 0x008fea0003800000 */
[----:B------:R-:W-:Y:S05]  /*f620*/  @!P0 BRA `(.L_x_4630) ;  /* 0x00000000000c8947 */ /* 0x000fea0003800000 */
[----:B------:R-:W3:Y:S04]  /*f630*/  LDG.E R5, desc[UR36][R2.64] ;  /* 0x0000002402057981 */ /* 0x000ee8000c1e1900 */
[----:B-----5:R-:W3:Y:S02]  /*f640*/  LDG.E R0, desc[UR36][R2.64+0x4] ;  /* 0x0000042402007981 */ /* 0x020ee4000c1e1900 */
[----:B---3--:R-:W-:-:S07]  /*f650*/  IMAD.IADD R0, R0, 0x1, -R5 ;  /* 0x0000000100007824 */ /* 0x008fce00078e0a05 */
.L_x_4630:
[----:B------:R-:W-:Y:S01]  /*f660*/  BSSY B1, `(.L_x_4631) ;  /* 0x000002d000017945 */ /* 0x000fe20003800000 */
[----:B------:R-:W-:Y:S02]  /*f670*/  SHF.R.S32.HI R10, RZ, 0x1f, R198 ;  /* 0x0000001fff0a7819 */ /* 0x000fe400000114c6 */
[----:B------:R-:W-:Y:S02]  /*f680*/  SEL R13, R199, RZ, !P0 ;  /* 0x000000ffc70d7207 */ /* 0x000fe40004000000 */
[----:B------:R-:W-:Y:S02]  /*f690*/  SEL R12, R7, RZ, !P0 ;  /* 0x000000ff070c7207 */ /* 0x000fe40004000000 */
[----:B-----5:R-:W-:Y:S01]  /*f6a0*/  SHF.R.S32.HI R11, RZ, 0x1f, R6 ;  /* 0x0000001fff0b7819 */ /* 0x020fe20000011406 */
[----:B------:R-:W-:Y:S06]  /*f6b0*/  @P3 BRA `(.L_x_4632) ;  /* 0x00000000009c3947 */ /* 0x000fec0003800000 */
[----:B------:R-:W3:Y:S01]  /*f6c0*/  S2R R3, SR_TID.X ;  /* 0x0000000000037919 */ /* 0x000ee20000002100 */
[----:B------:R-:W5:Y:S02]  /*f6d0*/  LDC R9, c[0x0][0xbe8] ;  /* 0x0002fa00ff097b82 */ /* 0x000f640000000800 */
[----:B-----5:R-:W-:Y:S01]  /*f6e0*/  IMAD R2, R0, R9, RZ ;  /* 0x0000000900027224 */ /* 0x020fe200078e02ff */
[----:B---3--:R-:W-:-:S04]  /*f6f0*/  IADD3 R8, R22, -0x80, R3 ;  /* 0xffffff8016087810 */ /* 0x008fc80007ffe003 */
        /* <DEDUP_REMOVED lines=9> */
[----:B------:R-:W3:Y:S01]  /*f790*/  @P0 LDC R15, c[0x0][0xbec] ;  /* 0x0002fb00ff0f0b82 */ /* 0x000ee20000000800 */
[----:B------:R-:W-:Y:S01]  /*f7a0*/  IMAD R7, R198, UR5, R7 ;  /* 0x00000005c6077c24 */ /* 0x000fe2000f8e0207 */
[----:B------:R-:W-:-:S03]  /*f7b0*/  ULDC.64 UR4, c[0x0][0xb98] ;  /* 0x0002e60000047ab9 */ /* 0x000fc60000000a00 */
[----:B------:R-:W-:-:S03]  /*f7c0*/  IMAD.IADD R3, R3, 0x1, R7 ;  /* 0x0000000103037824 */ /* 0x000fc600078e0207 */
[----:B0-----:R-:W0:Y:S01]  /*f7d0*/  @P0 LDC R17, c[0x0][0xbf0] ;  /* 0x0002fc00ff110b82 */ /* 0x001e220000000800 */
[----:B------:R-:W-:-:S04]  /*f7e0*/  IMAD.WIDE.U32 R2, R13, UR4, R2 ;  /* 0x000000040d027c25 */ /* 0x000fc8000f8e0002 */
[----:B---3--:R-:W-:-:S05]  /*f7f0*/  @P0 IMAD.HI.U32 R4, R8, R15, RZ ;  /* 0x0000000f08040227 */ /* 0x008fca00078e00ff */
[----:B0-----:R-:W-:Y:S01]  /*f800*/  @P0 SHF.R.U32.HI R5, RZ, R17, R4 ;  /* 0x00000011ff050219 */ /* 0x001fe20000011604 */
        /* <DEDUP_REMOVED lines=18> */
.L_x_4632:
[----:B------:R-:W-:Y:S05]  /*f930*/  BSYNC B1 ;  /* 0x0000000000017941 */ /* 0x000fea0003800000 */
.L_x_4631:
[----:B------:R-:W-:Y:S01]  /*f940*/  ULDC.64 UR4, c[0x0][0xaa0] ;  /* 0x0002a80000047ab9 */ /* 0x000fe20000000a00 */
[----:B------:R-:W-:Y:S01]  /*f950*/  IMAD R7, R197, 0x20, R200 ;  /* 0x00000020c5077824 */ /* 0x000fe200078e02c8 */
[----:B------:R-:W-:Y:S01]  /*f960*/  BSSY B1, `(.L_x_4633) ;  /* 0x000003b000017945 */ /* 0x000fe20003800000 */
[----:B---3--:R-:W-:Y:S02]  /*f970*/  IMAD R3, R11, UR4, RZ ;  /* 0x000000040b037c24 */ /* 0x008fe4000f8e02ff */
[----:B------:R-:W-:Y:S02]  /*f980*/  IMAD.IADD R9, R22, 0x1, R7 ;  /* 0x0000000116097824 */ /* 0x000fe400078e0207 */
[C---:B------:R-:W-:Y:S02]  /*f990*/  IMAD R5, R6.reuse, UR5, R3 ;  /* 0x0000000506057c24 */ /* 0x040fe4000f8e0203 */
[----:B------:R-:W-:Y:S01]  /*f9a0*/  IMAD.WIDE.U32 R2, R6, UR4, RZ ;  /* 0x0000000406027c25 */ /* 0x000fe2000f8e00ff */
[----:B------:R-:W-:-:S03]  /*f9b0*/  ULDC.64 UR4, c[0x0][0xae8] ;  /* 0x0002ba0000047ab9 */ /* 0x000fc60000000a00 */
[----:B------:R-:W-:Y:S02]  /*f9c0*/  IMAD.IADD R3, R3, 0x1, R5 ;  /* 0x0000000103037824 */ /* 0x000fe400078e0205 */
[----:B------:R-:W-:Y:S02]  /*f9d0*/  IMAD R7, R10, UR4, RZ ;  /* 0x000000040a077c24 */ /* 0x000fe4000f8e02ff */
[----:B--2---:R-:W-:-:S04]  /*f9e0*/  @P2 IMAD.HI.U32 R4, R9, R14, RZ ;  /* 0x0000000e09042227 */ /* 0x004fc800078e00ff */
[C---:B------:R-:W-:Y:S02]  /*f9f0*/  IMAD R7, R198.reuse, UR5, R7 ;  /* 0x00000005c6077c24 */ /* 0x040fe4000f8e0207 */
[----:B------:R-:W-:Y:S01]  /*fa00*/  IMAD.WIDE.U32 R2, R198, UR4, R2 ;  /* 0x00000004c6027c25 */ /* 0x000fe2000f8e0002 */
[----:B------:R-:W-:-:S03]  /*fa10*/  ULDC.64 UR4, c[0x0][0xaf0] ;  /* 0x0002bc0000047ab9 */ /* 0x000fc60000000a00 */
[----:B------:R-:W-:Y:S01]  /*fa20*/  IMAD.MOV.U32 R5, RZ, RZ, R9 ;  /* 0x000000ffff057224 */ /* 0x000fe200078e0009 */
[----:B----4-:R-:W-:Y:S01]  /*fa30*/  @P2 SHF.R.U32.HI R5, RZ, R25, R4 ;  /* 0x00000019ff052219 */ /* 0x010fe20000011604 */
[----:B------:R-:W-:Y:S02]  /*fa40*/  IMAD R6, R12, UR4, RZ ;  /* 0x000000040c067c24 */ /* 0x000fe4000f8e02ff */
[----:B------:R-:W-:Y:S01]  /*fa50*/  IMAD.IADD R3, R3, 0x1, R7 ;  /* 0x0000000103037824 */ /* 0x000fe200078e0207 */
[----:B------:R-:W-:Y:S01]  /*fa60*/  SHF.R.S32.HI R4, RZ, 0x1f, R5 ;  /* 0x0000001fff047819 */ /* 0x000fe20000011405 */
[C---:B------:R-:W-:Y:S02]  /*fa70*/  IMAD R7, R13.reuse, UR5, R6 ;  /* 0x000000050d077c24 */ /* 0x040fe4000f8e0206 */
[----:B------:R-:W-:Y:S01]  /*fa80*/  IMAD.WIDE.U32 R2, R13, UR4, R2 ;  /* 0x000000040d027c25 */ /* 0x000fe2000f8e0002 */
[----:B------:R-:W-:-:S03]  /*fa90*/  ULDC.64 UR4, c[0x0][0xae0] ;  /* 0x0002b80000047ab9 */ /* 0x000fc60000000a00 */
[----:B------:R-:W-:Y:S02]  /*faa0*/  IMAD.MOV R6, RZ, RZ, -R5 ;  /* 0x000000ffff067224 */ /* 0x000fe400078e0a05 */
[----:B------:R-:W-:Y:S02]  /*fab0*/  IMAD.IADD R3, R3, 0x1, R7 ;  /* 0x0000000103037824 */ /* 0x000fe400078e0207 */
        /* <DEDUP_REMOVED lines=20> */
[----:B------:R2:W3:Y:S02]  /*fc00*/  SHFL.IDX PT, R2, R4, RZ, 0x181f ;  /* 0x00181fff04027589 */ /* 0x0004e400000e0000 */
[----:B------:R-:W-:Y:S02]  /*fc10*/  ISETP.GE.AND P0, PT, R0, R21, PT ;  /* 0x000000150000720c */ /* 0x000fe40003f06270 */
[----:B------:R2:W4:Y:S01]  /*fc20*/  SHFL.IDX PT, R0, R5, RZ, 0x181f ;  /* 0x00181fff05007589 */ /* 0x00052200000e0000 */
[----:B------:R-:W-:Y:S10]  /*fc30*/  @P2 BRA `(.L_x_4634) ;  /* 0x0000000000342947 */ /* 0x000ff40003800000 */
[----:B------:R-:W-:Y:S02]  /*fc40*/  ULDC UR4, c[0x0][0xac8] ;  /* 0x0002b20000047ab9 */ /* 0x000fe40000000800 */
[----:B------:R-:W-:Y:S02]  /*fc50*/  ISETP.GE.AND P4, PT, R193, UR4, PT ;  /* 0x00000004c1007c0c */ /* 0x000fe4000bf86270 */
[----:B------:R-:W-:Y:S02]  /*fc60*/  ISETP.GE.AND P3, PT, R195, UR4, PT ;  /* 0x00000004c3007c0c */ /* 0x000fe4000bf66270 */
[----:B------:R-:W-:-:S09]  /*fc70*/  ISETP.GE.AND P2, PT, R196, UR4, PT ;  /* 0x00000004c4007c0c */ /* 0x000fd2000bf46270 */
[-C--:B---3--:R-:W-:Y:S02]  /*fc80*/  @!P4 LEA R6, P6, R193, R2.reuse, 0x1 ;  /* 0x00000002c106c211 */ /* 0x088fe400078c08ff */
[----:B------:R-:W-:Y:S02]  /*fc90*/  @!P3 LEA R8, P5, R195, R2, 0x1 ;  /* 0x00000002c308b211 */ /* 0x000fe400078a08ff */
[----:B----4-:R-:W-:Y:S02]  /*fca0*/  @!P4 LEA.HI.X R7, R193, R0, R209, 0x1, P6 ;  /* 0x00000000c107c211 */ /* 0x010fe400030f0cd1 */
[C---:B------:R-:W-:Y:S02]  /*fcb0*/  @!P2 LEA R2, P6, R196.reuse, R2, 0x1 ;  /* 0x00000002c402a211 */ /* 0x040fe400078c08ff */
[-C--:B------:R-:W-:Y:S01]  /*fcc0*/  @!P3 LEA.HI.X R9, R195, R0.reuse, R208, 0x1, P5 ;  /* 0x00000000c309b211 */ /* 0x080fe200028f0cd0 */
[----:B------:R3:W-:Y:S01]  /*fcd0*/  @!P4 ST.E.128 desc[UR36][R6.64], RZ ;  /* 0x000000ff0600c985 */ /* 0x0007e2000c101d24 */
[----:B------:R-:W-:-:S03]  /*fce0*/  @!P2 LEA.HI.X R3, R196, R0, R207, 0x1, P6 ;  /* 0x00000000c403a211 */ /* 0x000fc600030f0ccf */
[----:B------:R3:W-:Y:S04]  /*fcf0*/  @!P3 ST.E.128 desc[UR36][R8.64], RZ ;  /* 0x000000ff0800b985 */ /* 0x0007e8000c101d24 */
[----:B------:R3:W-:Y:S02]  /*fd00*/  @!P2 ST.E.128 desc[UR36][R2.64], RZ ;  /* 0x000000ff0200a985 */ /* 0x0007e4000c101d24 */
.L_x_4634:
[----:B------:R-:W-:Y:S05]  /*fd10*/  BSYNC B1 ;  /* 0x0000000000017941 */ /* 0x000fea0003800000 */
.L_x_4633:
        /* <DEDUP_REMOVED lines=14> */
[----:B------:R0:W-:Y:S04]  /*fe00*/  @!P4 ST.E.128 desc[UR36][R6.64], RZ ;  /* 0x000000ff0600c985 */ /* 0x0001e8000c101d24 */
[----:B------:R0:W-:Y:S04]  /*fe10*/  @!P5 ST.E.128 desc[UR36][R8.64], RZ ;  /* 0x000000ff0800d985 */ /* 0x0001e8000c101d24 */
[----:B------:R0:W-:Y:S02]  /*fe20*/  @!P6 ST.E.128 desc[UR36][R2.64], RZ ;  /* 0x000000ff0200e985 */ /* 0x0001e4000c101d24 */
.L_x_4636:
[----:B------:R-:W-:Y:S05]  /*fe30*/  BSYNC B1 ;  /* 0x0000000000017941 */ /* 0x000fea0003800000 */
.L_x_4635:
[----:B0-----:R0:W0:Y:S01]  /*fe40*/  SHFL.IDX PT, R0, R5, 0x2, 0x181f ;  /* 0x00581f0005007f89 */ /* 0x00102200000e0000 */
[----:B------:R-:W-:Y:S03]  /*fe50*/  BSSY B1, `(.L_x_4637) ;  /* 0x0000010000017945 */ /* 0x000fe60003800000 */
[----:B---3--:R3:W0:Y:S01]  /*fe60*/  SHFL.IDX PT, R2, R4, 0x2, 0x181f ;  /* 0x00581f0004027f89 */ /* 0x00862200000e0000 */
        /* <DEDUP_REMOVED lines=8> */
[-C--:B------:R-:W-:Y:S02]  /*fef0*/  @!P3 LEA.HI.X R7, R193, R0.reuse, R209, 0x1, P0 ;  /* 0x00000000c107b211 */ /* 0x080fe400000f0cd1 */
[-C--:B------:R-:W-:Y:S02]  /*ff00*/  @!P4 LEA.HI.X R9, R195, R0.reuse, R208, 0x1, P1 ;  /* 0x00000000c309c211 */ /* 0x080fe400008f0cd0 */
[----:B------:R-:W-:Y:S01]  /*ff10*/  @!P5 LEA.HI.X R3, R196, R0, R207, 0x1, P2 ;  /* 0x00000000c403d211 */ /* 0x000fe200010f0ccf */
[----:B------:R0:W-:Y:S04]  /*ff20*/  @!P3 ST.E.128 desc[UR36][R6.64], RZ ;  /* 0x000000ff0600b985 */ /* 0x0001e8000c101d24 */
[----:B------:R0:W-:Y:S04]  /*ff30*/  @!P4 ST.E.128 desc[UR36][R8.64], RZ ;  /* 0x000000ff0800c985 */ /* 0x0001e8000c101d24 */
[----:B------:R0:W-:Y:S02]  /*ff40*/  @!P5 ST.E.128 desc[UR36][R2.64], RZ ;  /* 0x000000ff0200d985 */ /* 0x0001e4000c101d24 */
.L_x_4638:
[----:B------:R-:W-:Y:S05]  /*ff50*/  BSYNC B1 ;  /* 0x0000000000017941 */ /* 0x000fea0003800000 */
.L_x_4637:
[----:B0-----:R-:W-:Y:S01]  /*ff60*/  VIADD R0, R22, 0x60 ;  /* 0x0000006016007836 */ /* 0x001fe20000000000 */
[----:B------:R0:W0:Y:S04]  /*ff70*/  SHFL.IDX PT, R6, R5, 0x3, 0x181f ;  /* 0x00781f0005067f89 */ /* 0x00002800000e0000 */
[----:B------:R-:W-:Y:S01]  /*ff80*/  ISETP.GE.AND P0, PT, R0, R21, PT ;  /* 0x000000150000720c */ /* 0x000fe20003f06270 */
[----:B------:R0:W0:-:S12]  /*ff90*/  SHFL.IDX PT, R2, R4, 0x3, 0x181f ;  /* 0x00781f0004027f89 */ /* 0x00001800000e0000 */
[----:B------:R-:W-:Y:S05]  /*ffa0*/  @P0 BRA `(.L_x_4629) ;  /* 0x0000000000340947 */ /* 0x000fea0003800000 */
[----:B------:R-:W-:Y:S02]  /*ffb0*/  ULDC UR4, c[0x0][0xac8] ;  /* 0x0002b20000047ab9 */ /* 0x000fe40000000800 */
[----:B------:R-:W-:Y:S02]  /*ffc0*/  ISETP.GE.AND P3, PT, R193, UR4, PT ;  /* 0x00000004c1007c0c */ /* 0x000fe4000bf66270 */
[----:B------:R-:W-:Y:S02]  /*ffd0*/  ISETP.GE.AND P4, PT, R195, UR4, PT ;  /* 0x00000004c3007c0c */ /* 0x000fe4000bf86270 */
[----:B------:R-:W-:-:S09]  /*ffe0*/  ISETP.GE.AND P5, PT, R196, UR4, PT ;  /* 0x00000004c4007c0c */ /* 0x000fd2000bfa6270 */
[-C--:B0-234-:R-:W-:Y:S02]  /*fff0*/  @!P3 LEA R4, P0, R193, R2.reuse, 0x1 ;  /* 0x00000002c104b211 */ /* 0x09dfe400078008ff */
        /* <DEDUP_REMOVED lines=8> */
.L_x_4629:
[----:B------:R-:W-:Y:S05]  /*10080*/  BSYNC B0 ;  /* 0x0000000000007941 */ /* 0x000fea0003800000 */
.L_x_4620:
[----:B------:R-:W-:Y:S02]  /*10090*/  ULDC UR4, c[0x0][0xc3c] ;  /* 0x00030f0000047ab9 */ /* 0x000fe40000000800 */
[----:B-1----:R-:W-:-:S13]  /*100a0*/  ISETP.GE.AND P0, PT, R43, UR4, PT ;  /* 0x000000042b007c0c */ /* 0x002fda000bf06270 */
[----:B------:R-:W-:Y:S05]  /*100b0*/  @!P0 BRA `(.L_x_4639) ;  /* 0xffffff0c000c8947 */ /* 0x000fea000383ffff */
[----:B------:R-:W-:Y:S05]  /*100c0*/  EXIT ;  /* 0x000000000000794d */ /* 0x000fea0003800000 */
.L_x_4530:
        /* <DEDUP_REMOVED lines=16> */
.L_x_4640:
        /* <DEDUP_REMOVED lines=39> */
.L_x_4646:
        /* <DEDUP_REMOVED lines=12> */
.L_x_4645:
[----:B------:R-:W-:Y:S05]  /*10500*/  BSYNC B0 ;  /* 0x0000000000007941 */ /* 0x000fea0003800000 */
.L_x_4644:
        /* <DEDUP_REMOVED lines=20> */
.L_x_4642:
        /* <DEDUP_REMOVED lines=20> */
.L_x_4647:
        /* <DEDUP_REMOVED lines=53> */
[----:B------:R-:W-:Y:S01]  /*10ae0*/  @!P2 IMAD.MOV R2, RZ, RZ, -R2 ;  /* 0x000000ffff02a224 */ /* 0x000fe200078e0a02 */
[----:B------:R-:W-:-:S04]  /*10af0*/  @!P1 LOP3.LUT R2, RZ, R15, RZ, 0x33, !PT ;  /* 0x0000000fff029212 */ /* 0x000fc800078e33ff */
[----:B------:R-:W-:Y:S01]  /*10b00*/  LOP3.LUT R25, RZ, R2, RZ, 0x33, !PT ;  /* 0x00000002ff197212 */ /* 0x000fe200078e33ff */
[----:B------:R-:W-:-:S04]  /*10b10*/  IMAD R26, R2, R26, R3 ;  /* 0x0000001a021a7224 */ /* 0x000fc800078e0203 */
[----:B------:R-:W-:Y:S01]  /*10b20*/  IMAD.IADD R25, R4, 0x1, R25 ;  /* 0x0000000104197824 */ /* 0x000fe200078e0219 */
[----:B------:R-:W-:Y:S06]  /*10b30*/  BRA `(.L_x_4648) ;  /* 0x0000000000147947 */ /* 0x000fec0003800000 */
.L_x_4643:
[----:B------:R-:W-:Y:S01]  /*10b40*/  ULDC UR4, c[0x0][0xc3c] ;  /* 0x00030f0000047ab9 */ /* 0x000fe20000000800 */
[----:B------:R-:W-:Y:S02]  /*10b50*/  IMAD.MOV.U32 R25, RZ, RZ, RZ ;  /* 0x000000ffff197224 */ /* 0x000fe400078e00ff */
[----:B------:R-:W-:Y:S02]  /*10b60*/  IMAD.U32 R24, RZ, RZ, UR6 ;  /* 0x00000006ff187e24 */ /* 0x000fe4000f8e00ff */
[----:B------:R-:W-:Y:S02]  /*10b70*/  IMAD.MOV.U32 R26, RZ, RZ, RZ ;  /* 0x000000ffff1a7224 */ /* 0x000fe400078e00ff */
[----:B------:R-:W-:-:S07]  /*10b80*/  IMAD.U32 R27, RZ, RZ, UR4 ;  /* 0x00000004ff1b7e24 */ /* 0x000fce000f8e00ff */
.L_x_4648:
[----:B------:R-:W-:-:S13]  /*10b90*/  ISETP.NE.AND P0, PT, R5, RZ, PT ;  /* 0x000000ff0500720c */ /* 0x000fda0003f05270 */
[----:B------:R-:W0:Y:S01]  /*10ba0*/  @!P0 S2R R3, SR_CgaCtaId ;  /* 0x0000000000038919 */ /* 0x000e220000008800 */
[----:B------:R-:W-:-:S04]  /*10bb0*/  @!P0 MOV R2, 0x400 ;  /* 0x0000040000028802 */ /* 0x000fc80000000f00 */
[----:B0-----:R-:W-:-:S05]  /*10bc0*/  @!P0 LEA R2, R3, R2, 0x18 ;  /* 0x0000000203028211 */ /* 0x001fca00078ec0ff */
[----:B------:R1:W-:Y:S01]  /*10bd0*/  @!P0 STS.128 [R2+0x308d0], R24 ;  /* 0x0308d01802008388 */ /* 0x0003e20000000c00 */
[----:B------:R-:W-:Y:S06]  /*10be0*/  BAR.ARV 0x5, 0x180 ;  /* 0x0146000000007b1d */ /* 0x000fec0000002000 */
.L_x_4641:
[----:B------:R2:W-:Y:S01]  /*10bf0*/  STL [R1+0x24], RZ ;  /* 0x000024ff01007387 */ /* 0x0005e20000100800 */
[----:B------:R-:W-:Y:S01]  /*10c00*/  ULDC UR4, c[0x0][0xc3c] ;  /* 0x00030f0000047ab9 */ /* 0x000fe20000000800 */
[----:B------:R-:W-:Y:S01]  /*10c10*/  IMAD.MOV.U32 R28, RZ, RZ, 0x1 ;  /* 0x00000001ff1c7424 */ /* 0x000fe200078e00ff */
[----:B0-----:R-:W-:Y:S01]  /*10c20*/  ISETP.GE.AND P0, PT, R27, UR4, PT ;  /* 0x000000041b007c0c */ /* 0x001fe2000bf06270 */
[----:B------:R-:W-:-:S12]  /*10c30*/  IMAD.MOV.U32 R23, RZ, RZ, RZ ;  /* 0x000000ffff177224 */ /* 0x000fd800078e00ff */
[----:B--2---:R-:W-:Y:S05]  /*10c40*/  @P0 BRA `(.L_x_4649) ;  /* 0x0000004c004c0947 */ /* 0x004fea0003800000 */
[----:B------:R-:W2:Y:S01]  /*10c50*/  LDL R4, [R1+0x10] ;  /* 0x0000100001047983 */ /* 0x000ea20000100800 */
[----:B------:R-:W0:Y:S01]  /*10c60*/  S2UR UR5, SR_CgaCtaId ;  /* 0x00000000000579c3 */ /* 0x000e220000008800 */
[C---:B------:R-:W-:Y:S01]  /*10c70*/  IMAD.SHL.U32 R32, R0.reuse, 0x8, RZ ;  /* 0x0000000800207824 */ /* 0x040fe200078e00ff */
[----:B------:R-:W-:Y:S01]  /*10c80*/  UMOV UR4, 0x400 ;  /* 0x0000040000047882 */ /* 0x000fe20000000000 */
[----:B-1----:R-:W-:Y:S01]  /*10c90*/  LOP3.LUT R2, R0, 0x7f, RZ, 0xc0, !PT ;  /* 0x0000007f00027812 */ /* 0x002fe200078ec0ff */
[----:B------:R-:W-:Y:S01]  /*10ca0*/  BSSY B8, `(.L_x_4649) ;  /* 0x00004cd000087945 */ /* 0x000fe20003800000 */
[----:B------:R-:W-:Y:S01]  /*10cb0*/  IMAD.MOV.U32 R28, RZ, RZ, 0x1 ;  /* 0x00000001ff1c7424 */ /* 0x000fe200078e00ff */
[----:B------:R-:W-:Y:S01]  /*10cc0*/  LOP3.LUT R3, R32, 0x1f8, RZ, 0xc0, !PT ;  /* 0x000001f820037812 */ /* 0x000fe200078ec0ff */
[----:B------:R-:W-:Y:S01]  /*10cd0*/  IMAD.MOV.U32 R23, RZ, RZ, RZ ;  /* 0x000000ffff177224 */ /* 0x000fe200078e00ff */
[----:B------:R-:W-:Y:S01]  /*10ce0*/  SHF.R.U32.HI R2, RZ, 0x3, R2 ;  /* 0x00000003ff027819 */ /* 0x000fe20000011602 */
[----:B------:R-:W-:Y:S01]  /*10cf0*/  ULDC UR38, c[0x0][0xc] ;  /* 0x0000030000267ab9 */ /* 0x000fe20000000800 */
[----:B------:R-:W-:Y:S01]  /*10d00*/  LOP3.LUT R3, R3, 0x38, R0, 0x78, !PT ;  /* 0x0000003803037812 */ /* 0x000fe200078e7800 */
[----:B------:R-:W-:-:S03]  /*10d10*/  IMAD.SHL.U32 R0, R0, 0x10, RZ ;  /* 0x0000001000007824 */ /* 0x000fc600078e00ff */
[----:B------:R-:W-:Y:S02]  /*10d20*/  LOP3.LUT R36, R3, 0x200, R32, 0xf8, !PT ;  /* 0x0000020003247812 */ /* 0x000fe400078ef820 */
[----:B------:R-:W-:Y:S02]  /*10d30*/  LOP3.LUT R32, R32, 0x38, RZ, 0xc0, !PT ;  /* 0x0000003820207812 */ /* 0x000fe400078ec0ff */
[----:B------:R-:W-:Y:S02]  /*10d40*/  LOP3.LUT R0, R2, 0x70, R0, 0xf8, !PT ;  /* 0x0000007002007812 */ /* 0x000fe400078ef800 */
[C---:B------:R-:W-:Y:S02]  /*10d50*/  LOP3.LUT R34, R32.reuse, 0x40, RZ, 0xfc, !PT ;  /* 0x0000004020227812 */ /* 0x040fe400078efcff */
[----:B------:R-:W-:Y:S01]  /*10d60*/  LOP3.LUT R33, R32, 0x80, RZ, 0xfc, !PT ;  /* 0x0000008020217812 */ /* 0x000fe200078efcff */
[----:B0-----:R-:W-:-:S06]  /*10d70*/  ULEA UR4, UR5, UR4, 0x18 ;  /* 0x0000000405047291 */ /* 0x001fcc000f8ec03f */
[----:B------:R-:W-:-:S04]  /*10d80*/  IMAD.U32 R17, RZ, RZ, UR4 ;  /* 0x00000004ff117e24 */ /* 0x000fc8000f8e00ff */
[----:B------:R-:W-:Y:S01]  /*10d90*/  IMAD R37, R36, 0x2, R17 ;  /* 0x0000000224257824 */ /* 0x000fe200078e0211 */
[----:B--2---:R-:W-:-:S05]  /*10da0*/  LOP3.LUT R4, R4, 0x2, RZ, 0xfc, !PT ;  /* 0x0000000204047812 */ /* 0x004fca00078efcff */
[----:B------:R0:W-:Y:S04]  /*10db0*/  STL [R1+0x28], R4 ;  /* 0x0000280401007387 */ /* 0x0001e80000100800 */
[----:B------:R0:W-:Y:S02]  /*10dc0*/  STL [R1+0x24], RZ ;  /* 0x000024ff01007387 */ /* 0x0001e40000100800 */
.L_x_4720:
[----:B------:R-:W-:Y:S05]  /*10dd0*/  YIELD ;  /* 0x0000000000007946 */ /* 0x000fea0003800000 */
[----:B------:R-:W-:Y:S01]  /*10de0*/  ULDC.64 UR4, c[0x0][0xa28] ;  /* 0x00028a0000047ab9 */ /* 0x000fe20000000a00 */
[----:B------:R-:W-:Y:S01]  /*10df0*/  IMAD.MOV.U32 R19, RZ, RZ, RZ ;  /* 0x000000ffff137224 */ /* 0x000fe200078e00ff */
[----:B------:R-:W-:-:S04]  /*10e00*/  ISETP.NE.U32.AND P0, PT, RZ, UR4, PT ;  /* 0x00000004ff007c0c */ /* 0x000fc8000bf05070 */
[----:B------:R-:W-:Y:S01]  /*10e10*/  ISETP.NE.AND.EX P0, PT, RZ, UR5, PT, P0 ;  /* 0x00000005ff007c0c */ /* 0x000fe2000bf05300 */
[----:B------:R-:W-:-:S12]  /*10e20*/  ULDC.64 UR4, c[0x0][0xa18] ;  /* 0x0002860000047ab9 */ /* 0x000fd80000000a00 */
[----:B-1----:R-:W1:Y:S02]  /*10e30*/  @P0 LDC.64 R2, c[0x0][0xa28] ;  /* 0x00028a00ff020b82 */ /* 0x002e640000000a00 */
[----:B-1----:R-:W-:-:S05]  /*10e40*/  @P0 IMAD.WIDE R2, R27, 0x4, R2 ;  /* 0x000000041b020825 */ /* 0x002fca00078e0202 */
[----:B------:R1:W2:Y:S01]  /*10e50*/  @P0 LDG.E R19, desc[UR36][R2.64] ;  /* 0x0000002402130981 */ /* 0x0002a2000c1e1900 */
[----:B------:R-:W-:Y:S01]  /*10e60*/  ISETP.NE.U32.AND P0, PT, RZ, UR4, PT ;  /* 0x00000004ff007c0c */ /* 0x000fe2000bf05070 */
[----:B------:R-:W-:Y:S01]  /*10e70*/  IMAD.MOV.U32 R35, RZ, RZ, RZ ;  /* 0x000000ffff237224 */ /* 0x000fe200078e00ff */
[----:B------:R-:W-:Y:S02]  /*10e80*/  LOP3.LUT R16, R16, 0xffffff7f, RZ, 0xc0, !PT ;  /* 0xffffff7f10107812 */ /* 0x000fe400078ec0ff */
[----:B------:R-:W-:Y:S01]  /*10e90*/  ISETP.NE.AND.EX P1, PT, RZ, UR5, PT, P0 ;  /* 0x00000005ff007c0c */ /* 0x000fe2000bf25300 */
[----:B------:R-:W-:Y:S02]  /*10ea0*/  ULDC.64 UR4, c[0x0][0xa00] ;  /* 0x0002800000047ab9 */ /* 0x000fe40000000a00 */
[----:B------:R-:W-:Y:S01]  /*10eb0*/  ISETP.NE.U32.AND P0, PT, RZ, UR4, PT ;  /* 0x00000004ff007c0c */ /* 0x000fe2000bf05070 */
[----:B-1----:R-:W1:Y:S03]  /*10ec0*/  LDC.64 R2, c[0x0][0xa00] ;  /* 0x00028000ff027b82 */ /* 0x002e660000000a00 */
[----:B------:R-:W-:Y:S01]  /*10ed0*/  ISETP.NE.AND.EX P2, PT, RZ, UR5, PT, P0 ;  /* 0x00000005ff007c0c */ /* 0x000fe2000bf45300 */
[----:B------:R-:W-:-:S05]  /*10ee0*/  ULDC.64 UR4, c[0x0][0x418] ;  /* 0x0001060000047ab9 */ /* 0x000fca0000000a00 */
[----:B0-----:R-:W0:Y:S07]  /*10ef0*/  @P1 LDC.64 R4, c[0x0][0xa18] ;  /* 0x00028600ff041b82 */ /* 0x001e2e0000000a00 */
[----:B------:R-:W-:Y:S01]  /*10f00*/  @P2 LOP3.LUT R16, R16, 0x80, RZ, 0xfc, !PT ;  /* 0x0000008010102812 */ /* 0x000fe200078efcff */
[----:B-1----:R-:W-:-:S05]  /*10f10*/  IMAD.WIDE R2, R27, 0x4, R2 ;  /* 0x000000041b027825 */ /* 0x002fca00078e0202 */
[----:B------:R1:W5:Y:S01]  /*10f20*/  @P2 LDG.E R35, desc[UR36][R2.64] ;  /* 0x0000002402232981 */ /* 0x000362000c1e1900 */
[----:B0-----:R-:W-:-:S05]  /*10f30*/  @P1 IMAD.WIDE R4, R27, 0x4, R4 ;  /* 0x000000041b041825 */ /* 0x001fca00078e0204 */
        /* <DEDUP_REMOVED lines=13> */
[----:B-1----:R-:W2:Y:S04]  /*11010*/  LDG.E R4, desc[UR36][R2.64] ;  /* 0x0000002402047981 */ /* 0x002ea8000c1e1900 */
[----:B------:R-:W2:Y:S02]  /*11020*/  LDG.E R29, desc[UR36][R2.64+0x4] ;  /* 0x00000424021d7981 */ /* 0x000ea4000c1e1900 */
[----:B--2---:R-:W-:-:S07]  /*11030*/  IMAD.IADD R29, R29, 0x1, -R4 ;  /* 0x000000011d1d7824 */ /* 0x004fce00078e0a04 */
.L_x_4650:
[----:B------:R-:W-:Y:S02]  /*11040*/  ULDC.64 UR4, c[0x0][0xa20] ;  /* 0x0002880000047ab9 */ /* 0x000fe40000000a00 */
[----:B------:R-:W-:-:S04]  /*11050*/  ISETP.NE.U32.AND P0, PT, RZ, UR4, PT ;  /* 0x00000004ff007c0c */ /* 0x000fc8000bf05070 */
[----:B------:R-:W-:-:S13]  /*11060*/  ISETP.NE.AND.EX P0, PT, RZ, UR5, PT, P0 ;  /* 0x00000005ff007c0c */ /* 0x000fda000bf05300 */
[----:B------:R-:W-:Y:S05]  /*11070*/  @!P0 BRA `(.L_x_4651) ;  /* 0x0000000000108947 */ /* 0x000fea0003800000 */
[----:B-1----:R-:W0:Y:S02]  /*11080*/  LDC.64 R2, c[0x0][0xa20] ;  /* 0x00028800ff027b82 */ /* 0x002e240000000a00 */
[----:B0-----:R-:W-:-:S05]  /*11090*/  IMAD.WIDE R2, R27, 0x4, R2 ;  /* 0x000000041b027825 */ /* 0x001fca00078e0202 */
[----:B------:R0:W5:Y:S01]  /*110a0*/  LDG.E R0, desc[UR36][R2.64] ;  /* 0x0000002402007981 */ /* 0x000162000c1e1900 */
[----:B------:R-:W-:Y:S05]  /*110b0*/  BRA `(.L_x_4652) ;  /* 0x0000000000247947 */ /* 0x000fea0003800000 */
.L_x_4651:
[----:B------:R-:W-:Y:S02]  /*110c0*/  ULDC.64 UR4, c[0x0][0xa08] ;  /* 0x0002820000047ab9 */ /* 0x000fe40000000a00 */
[----:B------:R-:W-:-:S04]  /*110d0*/  ISETP.NE.U32.AND P0, PT, RZ, UR4, PT ;  /* 0x00000004ff007c0c */ /* 0x000fc8000bf05070 */
[----:B------:R-:W-:-:S13]  /*110e0*/  ISETP.NE.AND.EX P0, PT, RZ, UR5, PT, P0 ;  /* 0x00000005ff007c0c */ /* 0x000fda000bf05300 */
[----:B------:R-:W-:Y:S05]  /*110f0*/  @!P0 BRA `(.L_x_4652) ;  /* 0x0000000000148947 */ /* 0x000fea0003800000 */
[----:B-1----:R-:W0:Y:S02]  /*11100*/  LDC.64 R2, c[0x0][0xa08] ;  /* 0x00028200ff027b82 */ /* 0x002e240000000a00 */
[----:B0-----:R-:W-:-:S05]  /*11110*/  IMAD.WIDE R2, R27, 0x4, R2 ;  /* 0x000000041b027825 */ /* 0x001fca00078e0202 */
[----:B------:R-:W2:Y:S04]  /*11120*/  LDG.E R0, desc[UR36][R2.64] ;  /* 0x0000002402007981 */ /* 0x000ea8000c1e1900 */
[----:B------:R-:W2:Y:S02]  /*11130*/  LDG.E R5, desc[UR36][R2.64+0x4] ;  /* 0x0000042402057981 */ /* 0x000ea4000c1e1900 */
[----:B--2---:R-:W-:-:S07]  /*11140*/  IMAD.IADD R0, R5, 0x1, -R0 ;  /* 0x0000000105007824 */ /* 0x004fce00078e0a00 */
.L_x_4652:
[----:B01----:R-:W0:Y:S01]  /*11150*/  LDC R2, c[0x0][0x448] ;  /* 0x00011200ff027b82 */ /* 0x003e220000000800 */
        /* <DEDUP_REMOVED lines=28> */
.L_x_4655:
[----:B------:R-:W-:-:S13]  /*11320*/  ISETP.NE.AND P0, PT, R3, 0x1, PT ;  /* 0x000000010300780c */ /* 0x000fda0003f05270 */
[----:B------:R-:W0:Y:S02]  /*11330*/  @P0 LDC.64 R4, c[0x0][0x9e8] ;  /* 0x00027a00ff040b82 */ /* 0x000e240000000a00 */
[----:B0-----:R-:W-:-:S05]  /*11340*/  @P0 IMAD.HI.U32 R4, R0, R4, RZ ;  /* 0x0000000400040227 */ /* 0x001fca00078e00ff */
[----:B------:R-:W-:-:S07]  /*11350*/  @P0 SHF.R.U32.HI R0, RZ, R5, R4 ;  /* 0x00000005ff000219 */ /* 0x000fce0000011604 */
.L_x_4656:
[----:B------:R-:W-:Y:S05]  /*11360*/  BSYNC B0 ;  /* 0x0000000000007941 */ /* 0x000fea0003800000 */
.L_x_4654:
[----:B------:R-:W-:-:S05]  /*11370*/  IMAD R5, R0, R3, R3 ;  /* 0x0000000300057224 */ /* 0x000fca00078e0203 */
[----:B------:R-:W-:-:S07]  /*11380*/  VIMNMX R2, R2, R5, PT ;  /* 0x0000000502027248 */ /* 0x000fce0003fe0100 */
.L_x_4653:
[----:B------:R-:W0:Y:S01]  /*11390*/  @P2 LDC R4, c[0x0][0x44c] ;  /* 0x00011300ff042b82 */ /* 0x000e220000000800 */
[----:B------:R-:W-:Y:S01]  /*113a0*/  VIADD R2, R2, 0x5f ;  /* 0x0000005f02027836 */ /* 0x000fe20000000000 */
[----:B------:R-:W-:Y:S01]  /*113b0*/  ULDC UR4, c[0x0][0x9dc] ;  /* 0x0002770000047ab9 */ /* 0x000fe20000000800 */
[----:B------:R-:W-:-:S05]  /*113c0*/  IMAD.MOV.U32 R0, RZ, RZ, R25 ;  /* 0x000000ffff007224 */ /* 0x000fca00078e0019 */
[----:B------:R-:W1:Y:S01]  /*113d0*/  @P2 LDC R5, c[0x0][0x450] ;  /* 0x00011400ff052b82 */ /* 0x000e620000000800 */
[----:B0-----:R-:W-:-:S05]  /*113e0*/  @P2 IMAD.HI.U32 R4, R25, R4, RZ ;  /* 0x0000000419042227 */ /* 0x001fca00078e00ff */
[----:B-1----:R-:W-:Y:S01]  /*113f0*/  @P2 SHF.R.U32.HI R0, RZ, R5, R4 ;  /* 0x00000005ff002219 */ /* 0x002fe20000011604 */
[----:B------:R-:W-:-:S04]  /*11400*/  IMAD.HI R4, R2, 0x2aaaaaab, RZ ;  /* 0x2aaaaaab02047827 */ /* 0x000fc800078e02ff */
[----:B------:R-:W-:Y:S01]  /*11410*/  VIADD R2, R30, 0x5f ;  /* 0x0000005f1e027836 */ /* 0x000fe20000000000 */
[----:B------:R-:W-:-:S03]  /*11420*/  SHF.R.U32.HI R5, RZ, 0x1f, R4 ;  /* 0x0000001fff057819 */ /* 0x000fc60000011604 */
[----:B------:R-:W-:Y:S01]  /*11430*/  IMAD.HI R2, R2, 0x2aaaaaab, RZ ;  /* 0x2aaaaaab02027827 */ /* 0x000fe200078e02ff */
[----:B------:R-:W-:-:S04]  /*11440*/  LEA.HI.SX32 R4, R4, R5, 0x1c ;  /* 0x0000000504047211 */ /* 0x000fc800078fe2ff */
[----:B------:R-:W-:-:S04]  /*11450*/  SHF.R.U32.HI R5, RZ, 0x1f, R2 ;  /* 0x0000001fff057819 */ /* 0x000fc80000011602 */
[----:B------:R-:W-:Y:S02]  /*11460*/  LEA.HI.SX32 R5, R2, R5, 0x1c ;  /* 0x0000000502057211 */ /* 0x000fe400078fe2ff */
[----:B------:R-:W-:Y:S02]  /*11470*/  IADD3 R2, R0, R30, -R29 ;  /* 0x0000001e00027210 */ /* 0x000fe40007ffe81d */
[----:B------:R-:W-:-:S03]  /*11480*/  VIMNMX R22, R5, R4, PT ;  /* 0x0000000405167248 */ /* 0x000fc60003fe0100 */
[----:B------:R-:W-:Y:S02]  /*11490*/  VIADD R0, R2, -UR4 ;  /* 0x8000000402007c36 */ /* 0x000fe40008000000 */
        /* <DEDUP_REMOVED lines=12> */
.L_x_4659:
[----:B------:R-:W-:-:S13]  /*11560*/  ISETP.NE.AND P0, PT, R3, 0x1, PT ;  /* 0x000000010300780c */ /* 0x000fda0003f05270 */
[----:B------:R-:W1:Y:S02]  /*11570*/  @P0 LDC.64 R4, c[0x0][0x9e8] ;  /* 0x00027a00ff040b82 */ /* 0x000e640000000a00 */
[----:B-1----:R-:W-:-:S05]  /*11580*/  @P0 IMAD.HI.U32 R4, R2, R4, RZ ;  /* 0x0000000402040227 */ /* 0x002fca00078e00ff */
[----:B------:R-:W-:-:S07]  /*11590*/  @P0 SHF.R.U32.HI R2, RZ, R5, R4 ;  /* 0x00000005ff020219 */ /* 0x000fce0000011604 */
.L_x_4660:
[----:B------:R-:W-:Y:S05]  /*115a0*/  BSYNC B0 ;  /* 0x0000000000007941 */ /* 0x000fea0003800000 */
.L_x_4658:
[----:B------:R-:W-:-:S05]  /*115b0*/  IMAD R3, R2, R3, RZ ;  /* 0x0000000302037224 */ /* 0x000fca00078e02ff */
[----:B------:R-:W-:-:S07]  /*115c0*/  VIMNMX R0, R0, R3, !PT ;  /* 0x0000000300007248 */ /* 0x000fce0007fe0100 */
.L_x_4657:
[----:B------:R-:W-:Y:S01]  /*115d0*/  IMAD.HI R0, R0, 0x2aaaaaab, RZ ;  /* 0x2aaaaaab00007827 */ /* 0x000fe200078e02ff */
[----:B------:R-:W-:Y:S04]  /*115e0*/  BSSY B7, `(.L_x_4661) ;  /* 0x0000377000077945 */ /* 0x000fe80003800000 */
[----:B------:R-:W-:-:S04]  /*115f0*/  SHF.R.U32.HI R3, RZ, 0x1f, R0 ;  /* 0x0000001fff037819 */ /* 0x000fc80000011600 */
[----:B------:R-:W-:-:S04]  /*11600*/  LEA.HI.SX32 R3, R0, R3, 0x1c ;  /* 0x0000000300037211 */ /* 0x000fc800078fe2ff */
        /* <DEDUP_REMOVED lines=21> */
.L_x_4662:
        /* <DEDUP_REMOVED lines=20> */
.L_x_4665:
[----:B------:R-:W-:Y:S05]  /*118a0*/  BSYNC B6 ;  /* 0x0000000000067941 */ /* 0x000fea0003800000 */
.L_x_4664:
        /* <DEDUP_REMOVED lines=17> */
[----:B-1----:R-:W-:-:S07]  /*119c0*/  IMAD.MOV.U32 R13, RZ, RZ, RZ ;  /* 0x000000ffff0d7224 */ /* 0x002fce00078e00ff */
[----:B------:R-:W-:-:S07]  /*119d0*/  LEPC R20, `(.L_x_4668) ;  /* 0x000000001014794e */ /* 0x000fce0000000000 */
[----:B0-2---:R-:W-:Y:S05]  /*119e0*/  CALL.ABS.NOINC R2 ;  /* 0x0000000002007343 */ /* 0x005fea0003c00000 */
.L_x_4668:
        /* <DEDUP_REMOVED lines=15> */
.L_x_4667:
[----:B------:R-:W-:Y:S05]  /*11ae0*/  BSYNC B6 ;  /* 0x0000000000067941 */ /* 0x000fea0003800000 */
.L_x_4666:
[----:B------:R-:W-:Y:S01]  /*11af0*/  ULDC.64 UR4, c[0x0][0x9f8] ;  /* 0x00027e0000047ab9 */ /* 0x000fe20000000a00 */
[----:B------:R-:W-:Y:S01]  /*11b00*/  IMAD.MOV.U32 R31, RZ, RZ, R27 ;  /* 0x000000ffff1f7224 */ /* 0x000fe200078e001b */
[----:B------:R-:W-:Y:S01]  /*11b10*/  ISETP.NE.U32.AND P0, PT, RZ, UR4, PT ;  /* 0x00000004ff007c0c */ /* 0x000fe2000bf05070 */
[----:B------:R-:W1:Y:S01]  /*11b20*/  S2R R18, SR_TID.X ;  /* 0x0000000000127919 */ /* 0x000e620000002100 */
[----:B------:R-:W2:Y:S01]  /*11b30*/  LDC R6, c[0x0][0x430] ;  /* 0x00010c00ff067b82 */ /* 0x000ea20000000800 */
[----:B0-----:R-:W-:Y:S01]  /*11b40*/  VIADD R22, R22, 0xffffffff ;  /* 0xffffffff16167836 */ /* 0x001fe20000000000 */
[----:B------:R-:W-:Y:S01]  /*11b50*/  ISETP.NE.AND.EX P0, PT, RZ, UR5, PT, P0 ;  /* 0x00000005ff007c0c */ /* 0x000fe2000bf05300 */
[----:B------:R-:W-:-:S12]  /*11b60*/  ULDC UR4, c[0x0][0x2f4] ;  /* 0x0000bd0000047ab9 */ /* 0x000fd80000000800 */
[----:B------:R-:W0:Y:S01]  /*11b70*/  @P0 LDC.64 R2, c[0x0][0x9f8] ;  /* 0x00027e00ff020b82 */ /* 0x000e220000000a00 */
[----:B-1----:R-:W-:-:S04]  /*11b80*/  LOP3.LUT R18, R18, 0x7f, RZ, 0xc0, !PT ;  /* 0x0000007f12127812 */ /* 0x002fc800078ec0ff */
[----:B------:R-:W-:Y:S01]  /*11b90*/  SHF.R.U32.HI R20, RZ, 0x3, R18 ;  /* 0x00000003ff147819 */ /* 0x000fe20000011612 */
[----:B0-----:R-:W-:-:S05]  /*11ba0*/  @P0 IMAD.WIDE R2, R27, 0x4, R2 ;  /* 0x000000041b020825 */ /* 0x001fca00078e0202 */
[----:B------:R0:W3:Y:S01]  /*11bb0*/  @P0 LDG.E R31, desc[UR36][R2.64] ;  /* 0x00000024021f0981 */ /* 0x0000e2000c1e1900 */
[----:B--2---:R-:W-:Y:S02]  /*11bc0*/  ISETP.NE.AND P1, PT, R6, 0x1, PT ;  /* 0x000000010600780c */ /* 0x004fe40003f25270 */
[----:B------:R-:W-:Y:S01]  /*11bd0*/  LOP3.LUT R16, R16, 0xffffffdf, RZ, 0xc0, !PT ;  /* 0xffffffdf10107812 */ /* 0x000fe200078ec0ff */
[----:B------:R-:W1:Y:S10]  /*11be0*/  S2R R18, SR_TID.X ;  /* 0x0000000000127919 */ /* 0x000e740000002100 */
[----:B------:R-:W2:Y:S01]  /*11bf0*/  @P1 LDC R4, c[0x0][0x434] ;  /* 0x00010d00ff041b82 */ /* 0x000ea20000000800 */
[----:B------:R-:W-:-:S02]  /*11c00*/  ISETP.GE.AND P2, PT, R32, UR4, PT ;  /* 0x0000000420007c0c */ /* 0x000fc4000bf46270 */
[----:B------:R-:W-:-:S05]  /*11c10*/  @P1 LOP3.LUT R16, R16, 0x20, RZ, 0xfc, !PT ;  /* 0x0000002010101812 */ /* 0x000fca00078efcff */
[----:B------:R-:W4:Y:S01]  /*11c20*/  @P1 LDC R0, c[0x0][0x438] ;  /* 0x00010e00ff001b82 */ /* 0x000f220000000800 */
[----:B-1----:R-:W-:-:S05]  /*11c30*/  IMAD.SHL.U32 R18, R18, 0x10, RZ ;  /* 0x0000001012127824 */ /* 0x002fca00078e00ff */
[----:B------:R-:W-:-:S05]  /*11c40*/  LOP3.LUT R18, R20, 0x70, R18, 0xf8, !PT ;  /* 0x0000007014127812 */ /* 0x000fca00078ef812 */
[----:B------:R-:W-:-:S05]  /*11c50*/  IMAD R5, R22, 0x60, R18 ;  /* 0x0000006016057824 */ /* 0x000fca00078e0212 */
[C---:B------:R-:W-:Y:S01]  /*11c60*/  ISETP.GE.AND P0, PT, R5.reuse, R30, PT ;  /* 0x0000001e0500720c */ /* 0x040fe20003f06270 */
[----:B------:R-:W-:-:S03]  /*11c70*/  IMAD.IADD R5, R5, 0x1, R19 ;  /* 0x0000000105057824 */ /* 0x000fc600078e0213 */
[----:B------:R-:W-:Y:S01]  /*11c80*/  ISETP.GT.U32.OR P0, PT, R18, 0x5f, P0 ;  /* 0x0000005f1200780c */ /* 0x000fe20000704470 */
[----:B--2---:R-:W-:-:S04]  /*11c90*/  @P1 IMAD.HI.U32 R7, R5, R4, RZ ;  /* 0x0000000405071227 */ /* 0x004fc800078e00ff */
[----:B------:R-:W-:Y:S01]  /*11ca0*/  IMAD.MOV.U32 R4, RZ, RZ, R5 ;  /* 0x000000ffff047224 */ /* 0x000fe200078e0005 */
[----:B----4-:R-:W-:-:S05]  /*11cb0*/  @P1 SHF.R.U32.HI R4, RZ, R0, R7 ;  /* 0x00000000ff041219 */ /* 0x010fca0000011607 */
[--C-:B------:R-:W-:Y:S02]  /*11cc0*/  IMAD.MOV R0, RZ, RZ, -R4.reuse ;  /* 0x000000ffff007224 */ /* 0x100fe400078e0a04 */
[----:B0-----:R-:W0:Y:S02]  /*11cd0*/  @!P0 LDC.64 R2, c[0x0][0x428] ;  /* 0x00010a00ff028b82 */ /* 0x001e240000000a00 */
[----:B------:R-:W-:Y:S01]  /*11ce0*/  IMAD R0, R6, R0, R5 ;  /* 0x0000000006007224 */ /* 0x000fe200078e0205 */
[----:B------:R-:W-:Y:S02]  /*11cf0*/  @!P0 SHF.R.S32.HI R5, RZ, 0x1f, R4 ;  /* 0x0000001fff058819 */ /* 0x000fe40000011404 */
[----:B------:R-:W-:-:S04]  /*11d00*/  LOP3.LUT R16, R16, 0xfffffffb, RZ, 0xc0, !PT ;  /* 0xfffffffb10107812 */ /* 0x000fc800078ec0ff */
[----:B------:R-:W-:-:S04]  /*11d10*/  @P2 LOP3.LUT R16, R16, 0x4, RZ, 0xfc, !PT ;  /* 0x0000000410102812 */ /* 0x000fc800078efcff */
[----:B------:R-:W-:Y:S01]  /*11d20*/  LOP3.LUT R16, R16, 0xfffffffe, RZ, 0xc0, !PT ;  /* 0xfffffffe10107812 */ /* 0x000fe200078ec0ff */
[----:B------:R-:W-:-:S03]  /*11d30*/  UMOV UR5, 0xffffffff ;  /* 0xffffffff00057882 */ /* 0x000fc60000000000 */
[----:B------:R-:W-:Y:S02]  /*11d40*/  LOP3.LUT R16, R16, 0xfffffffd, RZ, 0xc0, !PT ;  /* 0xfffffffd10107812 */ /* 0x000fe400078ec0ff */
[----:B---3--:R-:W-:Y:S01]  /*11d50*/  SHF.R.S32.HI R6, RZ, 0x1f, R31 ;  /* 0x0000001fff067819 */ /* 0x008fe2000001141f */
[----:B0-----:R-:W-:-:S04]  /*11d60*/  @!P0 IMAD.WIDE.U32 R4, R31, R2, R4 ;  /* 0x000000021f048225 */ /* 0x001fc800078e0004 */
[----:B------:R0:W-:Y:S02]  /*11d70*/  STL [R1+0xc], R6 ;  /* 0x00000c0601007387 */ /* 0x0001e40000100800 */
[----:B0-----:R-:W-:-:S04]  /*11d80*/  @!P0 IMAD R6, R6, R2, RZ ;  /* 0x0000000206068224 */ /* 0x001fc800078e02ff */
[----:B------:R-:W-:Y:S02]  /*11d90*/  @!P0 IMAD R6, R31, R3, R6 ;  /* 0x000000031f068224 */ /* 0x000fe400078e0206 */
[----:B------:R-:W0:Y:S02]  /*11da0*/  @!P0 LDC.64 R2, c[0x0][0x418] ;  /* 0x00010600ff028b82 */ /* 0x000e240000000a00 */
[----:B------:R-:W-:Y:S01]  /*11db0*/  @!P0 IMAD.IADD R6, R5, 0x1, R6 ;  /* 0x0000000105068824 */ /* 0x000fe200078e0206 */
[----:B0-----:R-:W-:-:S04]  /*11dc0*/  @!P0 LEA R2, P1, R4, R2, 0x2 ;  /* 0x0000000204028211 */ /* 0x001fc800078210ff */
[----:B------:R-:W-:Y:S01]  /*11dd0*/  @!P0 LEA.HI.X R3, R4, R3, R6, 0x2, P1 ;  /* 0x0000000304038211 */ /* 0x000fe200008f1406 */
[----:B------:R-:W-:Y:S01]  /*11de0*/  IMAD.MOV.U32 R4, RZ, RZ, RZ ;  /* 0x000000ffff047224 */ /* 0x000fe200078e00ff */
[----:B------:R-:W-:-:S05]  /*11df0*/  ISETP.GE.AND P1, PT, R34, UR4, PT ;  /* 0x0000000422007c0c */ /* 0x000fca000bf26270 */
[----:B------:R0:W5:Y:S01]  /*11e00*/  @!P0 LDG.E R4, desc[UR36][R2.64] ;  /* 0x0000002402048981 */ /* 0x000162000c1e1900 */
[----:B------:R-:W-:-:S07]  /*11e10*/  ISETP.GE.AND P0, PT, R33, UR4, PT ;  /* 0x0000000421007c0c */ /* 0x000fce000bf06270 */
[----:B------:R-:W-:-:S06]  /*11e20*/  @P1 LOP3.LUT R16, R16, 0x2, RZ, 0xfc, !PT ;  /* 0x0000000210101812 */ /* 0x000fcc00078efcff */
[----:B------:R-:W-:Y:S01]  /*11e30*/  @P0 LOP3.LUT R16, R16, 0x1, RZ, 0xfc, !PT ;  /* 0x0000000110100812 */ /* 0x000fe200078efcff */
[----:B0-----:R-:W-:Y:S06]  /*11e40*/  BRA.DIV UR5, `(.L_x_4669) ;  /* 0x0000004205887947 */ /* 0x001fec000b800000 */
.L_x_4737:
[----:B------:R-:W2:Y:S01]  /*11e50*/  LDL R2, [R1+0x28] ;  /* 0x0000280001027983 */ /* 0x000ea20000100800 */
[----:B------:R-:W-:Y:S02]  /*11e60*/  ISETP.GT.U32.AND P1, PT, R18, 0x5f, PT ;  /* 0x0000005f1200780c */ /* 0x000fe40003f24070 */
[----:B------:R-:W-:Y:S02]  /*11e70*/  LOP3.LUT R16, R16, 0xffffffef, RZ, 0xc0, !PT ;  /* 0xffffffef10107812 */ /* 0x000fe400078ec0ff */
[----:B------:R-:W-:Y:S02]  /*11e80*/  SHF.R.S32.HI R30, RZ, 0x1f, R26 ;  /* 0x0000001fff1e7819 */ /* 0x000fe4000001141a */
[----:B------:R-:W-:-:S07]  /*11e90*/  LOP3.LUT R16, R16, 0xfffffff7, RZ, 0xc0, !PT ;  /* 0xfffffff710107812 */ /* 0x000fce00078ec0ff */
[----:B------:R-:W-:Y:S02]  /*11ea0*/  @P1 LOP3.LUT R16, R16, 0x8, RZ, 0xfc, !PT ;  /* 0x0000000810101812 */ /* 0x000fe400078efcff */
[----:B--2---:R-:W-:-:S13]  /*11eb0*/  ISETP.NE.AND P0, PT, R2, 0x3, PT ;  /* 0x000000030200780c */ /* 0x004fda0003f05270 */
[----:B------:R-:W-:Y:S01]  /*11ec0*/  @P0 LOP3.LUT R16, R16, 0x10, RZ, 0xfc, !PT ;  /* 0x0000001010100812 */ /* 0x000fe200078efcff */
[----:B------:R-:W-:Y:S06]  /*11ed0*/  @!P0 BRA `(.L_x_4670) ;  /* 0x0000000000048947 */ /* 0x000fec0003800000 */
[----:B------:R-:W-:Y:S01]  /*11ee0*/  BPT.TRAP 0x1 ;  /* 0x000000040000795c */ /* 0x000fe20000300000 */
.L_x_4670:
        /* <DEDUP_REMOVED lines=25> */
.L_x_4738:
[----:B------:R-:W-:Y:S05]  /*12080*/  BSYNC B0 ;  /* 0x0000000000007941 */ /* 0x000fea0003800000 */
.L_x_4671:
[----:B------:R-:W2:Y:S01]  /*12090*/  LDL R9, [R1] ;  /* 0x0000000001097983 */ /* 0x000ea20000100800 */
[----:B------:R-:W-:Y:S01]  /*120a0*/  ULDC.64 UR4, c[0x0][0x300] ;  /* 0x0000c00000047ab9 */ /* 0x000fe20000000a00 */
[----:B------:R-:W-:Y:S01]  /*120b0*/  LOP3.LUT P4, RZ, R16, 0x4, RZ, 0xc0, !PT ;  /* 0x0000000410ff7812 */ /* 0x000fe2000788c0ff */
[----:B------:R-:W-:Y:S01]  /*120c0*/  IMAD R5, R5, UR4, RZ ;  /* 0x0000000405057c24 */ /* 0x000fe2000f8e02ff */
[----:B------:R-:W1:Y:S01]  /*120d0*/  S2R R8, SR_TID.X ;  /* 0x0000000000087919 */ /* 0x000e620000002100 */
[----:B0-----:R-:W-:Y:S01]  /*120e0*/  IMAD.WIDE.U32 R2, R0, UR4, RZ ;  /* 0x0000000400027c25 */ /* 0x001fe2000f8e00ff */
        /* <DEDUP_REMOVED lines=28> */
[----:B0-----:R-:W-:-:S05]  /*122b0*/  @P0 LEA R3, P1, R32, R3, 0x1 ;  /* 0x0000000320030211 */ /* 0x001fca00078208ff */
[----:B-1----:R-:W-:Y:S01]  /*122c0*/  @P0 IMAD.X R2, RZ, RZ, R2, P1 ;  /* 0x000000ffff020224 */ /* 0x002fe200008e0602 */
[----:B------:R-:W-:-:S04]  /*122d0*/  ISETP.GE.AND P1, PT, R6, 0x11, PT ;  /* 0x000000110600780c */ /* 0x000fc80003f26270 */
        /* <DEDUP_REMOVED lines=56> */
.L_x_4752:
        /* <DEDUP_REMOVED lines=12> */
.L_x_4674:
        /* <DEDUP_REMOVED lines=11> */
.L_x_4675:
[----:B------:R2:W-:Y:S02]  /*127d0*/  SYNCS.ARRIVE.TRANS64.A1T0 RZ, [R7+URZ+0x30830], RZ ;  /* 0x030830ff07ff79a7 */ /* 0x0005e4000810003f */
[----:B------:R-:W-:Y:S05]  /*127e0*/  WARPSYNC.ALL ;  /* 0x0000000000007948 */ /* 0x000fea0003800000 */
[----:B------:R-:W-:Y:S01]  /*127f0*/  ULDC.64 UR4, c[0x0][0x298] ;  /* 0x0000a60000047ab9 */ /* 0x000fe20000000a00 */
[----:B-1----:R-:W-:Y:S01]  /*12800*/  VIADD R2, R17, 0x12400 ;  /* 0x0001240011027836 */ /* 0x002fe20000000000 */
[----:B------:R-:W-:Y:S01]  /*12810*/  SHF.R.S32.HI R0, RZ, 0x1f, R35 ;  /* 0x0000001fff007819 */ /* 0x000fe20000011423 */
[----:B0-----:R-:W-:Y:S01]  /*12820*/  IMAD.WIDE.U32 R4, R35, UR4, RZ ;  /* 0x0000000423047c25 */ /* 0x001fe2000f8e00ff */
        /* <DEDUP_REMOVED lines=12> */
[----:B0-----:R-:W-:Y:S02]  /*128f0*/  IMAD.U32 R4, RZ, RZ, UR6 ;  /* 0x00000006ff047e24 */ /* 0x001fe4000f8e00ff */
[----:B------:R-:W0:Y:S01]  /*12900*/  LDC.64 R2, c[0x4][R2] ;  /* 0x0100000002027b82 */ /* 0x000e220000000a00 */
[----:B------:R-:W-:Y:S02]  /*12910*/  IMAD.U32 R5, RZ, RZ, UR7 ;  /* 0x00000007ff057e24 */ /* 0x000fe4000f8e00ff */
[----:B------:R-:W-:Y:S02]  /*12920*/  IMAD.U32 R6, RZ, RZ, UR8 ;  /* 0x00000008ff067e24 */ /* 0x000fe4000f8e00ff */
[----:B--2---:R-:W-:-:S02]  /*12930*/  IMAD.U32 R7, RZ, RZ, UR9 ;  /* 0x00000009ff077e24 */ /* 0x004fc4000f8e00ff */
[----:B------:R-:W-:Y:S02]  /*12940*/  IMAD.U32 R10, RZ, RZ, UR4 ;  /* 0x00000004ff0a7e24 */ /* 0x000fe4000f8e00ff */
[----:B------:R-:W-:Y:S02]  /*12950*/  IMAD.U32 R11, RZ, RZ, UR5 ;  /* 0x00000005ff0b7e24 */ /* 0x000fe4000f8e00ff */
[----:B------:R-:W-:Y:S02]  /*12960*/  IMAD.MOV.U32 R8, RZ, RZ, 0x70 ;  /* 0x00000070ff087424 */ /* 0x000fe400078e00ff */
[----:B------:R-:W-:Y:S02]  /*12970*/  IMAD.MOV.U32 R12, RZ, RZ, 0x1 ;  /* 0x00000001ff0c7424 */ /* 0x000fe400078e00ff */
[----:B------:R-:W-:-:S07]  /*12980*/  IMAD.MOV.U32 R13, RZ, RZ, RZ ;  /* 0x000000ffff0d7224 */ /* 0x000fce00078e00ff */
[----:B------:R-:W-:-:S07]  /*12990*/  LEPC R20, `(.L_x_4677) ;  /* 0x000000001014794e */ /* 0x000fce0000000000 */
[----:B0-----:R-:W-:Y:S05]  /*129a0*/  CALL.ABS.NOINC R2 ;  /* 0x0000000002007343 */ /* 0x001fea0003c00000 */
.L_x_4677:
[----:B------:R-:W-:Y:S05]  /*129b0*/  BSYNC B6 ;  /* 0x0000000000067941 */ /* 0x000fea0003800000 */
.L_x_4676:
[----:B------:R-:W3:Y:S01]  /*129c0*/  LDL.LU.64 R20, [R1+0x18] ;  /* 0x0000180001147983 */ /* 0x000ee20000300a00 */
[----:B------:R-:W-:Y:S01]  /*129d0*/  ULDC.64 UR4, c[0x0][0x2d8] ;  /* 0x0000b60000047ab9 */ /* 0x000fe20000000a00 */
[----:B------:R-:W-:Y:S01]  /*129e0*/  LOP3.LUT P6, RZ, R16, 0x80, RZ, 0xc0, !PT ;  /* 0x0000008010ff7812 */ /* 0x000fe200078cc0ff */
[----:B------:R-:W-:Y:S01]  /*129f0*/  IMAD R0, R30, UR4, RZ ;  /* 0x000000041e007c24 */ /* 0x000fe2000f8e02ff */
[----:B0-----:R-:W-:Y:S01]  /*12a00*/  SHF.R.S32.HI R4, RZ, 0x1f, R27 ;  /* 0x0000001fff047819 */ /* 0x001fe2000001141b */
[----:B------:R-:W-:Y:S02]  /*12a10*/  IMAD.MOV.U32 R3, RZ, RZ, R35 ;  /* 0x000000ffff037224 */ /* 0x000fe400078e0023 */
[----:B------:R-:W-:Y:S01]  /*12a20*/  IMAD R5, R26, UR5, R0 ;  /* 0x000000051a057c24 */ /* 0x000fe2000f8e0200 */
[----:B------:R-:W-:Y:S02]  /*12a30*/  SEL R4, R4, RZ, !P6 ;  /* 0x000000ff04047207 */ /* 0x000fe40007000000 */
[----:B------:R-:W-:Y:S01]  /*12a40*/  SEL R0, R27, RZ, !P6 ;  /* 0x000000ff1b007207 */ /* 0x000fe20007000000 */
[----:B---3--:R-:W-:Y:S01]  /*12a50*/  IMAD.MOV.U32 R2, RZ, RZ, R20 ;  /* 0x000000ffff027224 */ /* 0x008fe200078e0014 */
[----:B------:R-:W0:Y:S01]  /*12a60*/  LDC R21, c[0x0][0x448] ;  /* 0x00011200ff157b82 */ /* 0x000e220000000800 */
[----:B------:R-:W1:Y:S02]  /*12a70*/  S2R R20, SR_TID.X ;  /* 0x0000000000147919 */ /* 0x000e640000002100 */
        /* <DEDUP_REMOVED lines=8> */
[----:B0-----:R-:W-:Y:S02]  /*12b00*/  ISETP.NE.AND P6, PT, R21, 0x1, PT ;  /* 0x000000011500780c */ /* 0x001fe40003fc5270 */
[----:B-1----:R-:W-:-:S04]  /*12b10*/  LOP3.LUT R20, R20, 0x7f, RZ, 0xc0, !PT ;  /* 0x0000007f14147812 */ /* 0x002fc800078ec0ff */
[----:B------:R-:W-:-:S07]  /*12b20*/  SHF.R.U32.HI R21, RZ, 0x3, R20 ;  /* 0x00000003ff157819 */ /* 0x000fce0000011614 */
[----:B------:R-:W0:Y:S01]  /*12b30*/  @P6 LDC R6, c[0x0][0x44c] ;  /* 0x00011300ff066b82 */ /* 0x000e220000000800 */
[----:B------:R-:W1:Y:S07]  /*12b40*/  S2R R20, SR_TID.X ;  /* 0x0000000000147919 */ /* 0x000e6e0000002100 */
[----:B------:R-:W3:Y:S01]  /*12b50*/  @P6 LDC R5, c[0x0][0x450] ;  /* 0x00011400ff056b82 */ /* 0x000ee20000000800 */
[----:B-1----:R-:W-:-:S05]  /*12b60*/  IMAD.SHL.U32 R20, R20, 0x10, RZ ;  /* 0x0000001014147824 */ /* 0x002fca00078e00ff */
[----:B------:R-:W-:-:S05]  /*12b70*/  LOP3.LUT R20, R21, 0x70, R20, 0xf8, !PT ;  /* 0x0000007015147812 */ /* 0x000fca00078ef814 */
[----:B------:R-:W-:Y:S02]  /*12b80*/  IMAD.IADD R0, R20, 0x1, R25 ;  /* 0x0000000114007824 */ /* 0x000fe400078e0219 */
[----:B------:R-:W1:Y:S02]  /*12b90*/  S2R R20, SR_TID.X ;  /* 0x0000000000147919 */ /* 0x000e640000002100 */
[----:B0-----:R-:W-:-:S04]  /*12ba0*/  @P6 IMAD.HI.U32 R6, R0, R6, RZ ;  /* 0x0000000600066227 */ /* 0x001fc800078e00ff */
[----:B------:R-:W-:Y:S01]  /*12bb0*/  IMAD.MOV.U32 R4, RZ, RZ, R0 ;  /* 0x000000ffff047224 */ /* 0x000fe200078e0000 */
[----:B---3--:R-:W-:Y:S02]  /*12bc0*/  @P6 SHF.R.U32.HI R4, RZ, R5, R6 ;  /* 0x00000005ff046219 */ /* 0x008fe40000011606 */
[----:B------:R-:W0:Y:S03]  /*12bd0*/  LDC R6, c[0x0][0x448] ;  /* 0x00011200ff067b82 */ /* 0x000e260000000800 */
[----:B------:R-:W-:Y:S02]  /*12be0*/  IMAD.MOV R5, RZ, RZ, -R4 ;  /* 0x000000ffff057224 */ /* 0x000fe400078e0a04 */
[----:B------:R-:W-:Y:S01]  /*12bf0*/  IMAD.WIDE.U32 R2, R4, UR4, R2 ;  /* 0x0000000404027c25 */ /* 0x000fe2000f8e0002 */
[----:B-1----:R-:W-:-:S03]  /*12c00*/  LOP3.LUT R20, R20, 0x7f, RZ, 0xc0, !PT ;  /* 0x0000007f14147812 */ /* 0x002fc600078ec0ff */
[----:B0-----:R-:W-:Y:S01]  /*12c10*/  IMAD R0, R6, R5, R0 ;  /* 0x0000000506007224 */ /* 0x001fe200078e0200 */
[----:B------:R-:W-:Y:S02]  /*12c20*/  SHF.R.S32.HI R5, RZ, 0x1f, R4 ;  /* 0x0000001fff057819 */ /* 0x000fe40000011404 */
[----:B--2---:R-:W-:-:S03]  /*12c30*/  SHF.R.U32.HI R7, RZ, 0x3, R20 ;  /* 0x00000003ff077819 */ /* 0x004fc60000011614 */
        /* <DEDUP_REMOVED lines=25> */
[----:B-1----:R-:W-:Y:S02]  /*12dd0*/  @!P1 IMAD.X R3, RZ, RZ, R2, P4 ;  /* 0x000000ffff039224 */ /* 0x002fe400020e0602 */
[----:B------:R-:W-:Y:S02]  /*12de0*/  @!P1 IMAD.MOV.U32 R2, RZ, RZ, R5 ;  /* 0x000000ffff029224 */ /* 0x000fe400078e0005 */
[----:B------:R-:W-:-:S03]  /*12df0*/  VIADD R5, R25, 0x10 ;  /* 0x0000001019057836 */ /* 0x000fc60000000000 */
        /* <DEDUP_REMOVED lines=60> */
[----:B------:R-:W1:Y:S04]  /*131c0*/  SHFL.IDX PT, R2, R4, 0x6, 0x181f ;  /* 0x00d81f0004027f89 */ /* 0x000e6800000e0000 */
[----:B------:R-:W2:Y:S02]  /*131d0*/  SHFL.IDX PT, R4, R4, 0x7, 0x181f ;  /* 0x00f81f0004047f89 */ /* 0x000ea400000e0000 */
[----:B0-----:R-:W-:-:S05]  /*131e0*/  @!P1 LEA R5, P4, R32, R3, 0x1 ;  /* 0x0000000320059211 */ /* 0x001fca00078808ff */
[----:B-1----:R-:W-:Y:S02]  /*131f0*/  @!P1 IMAD.X R6, RZ, RZ, R2, P4 ;  /* 0x000000ffff069224 */ /* 0x002fe400020e0602 */
[----:B------:R-:W-:Y:S02]  /*13200*/  @!P1 IMAD.MOV.U32 R2, RZ, RZ, R5 ;  /* 0x000000ffff029224 */ /* 0x000fe400078e0005 */
[----:B------:R-:W-:-:S05]  /*13210*/  @!P1 IMAD.MOV.U32 R3, RZ, RZ, R6 ;  /* 0x000000ffff039224 */ /* 0x000fca00078e0006 */
[----:B------:R0:W-:Y:S04]  /*13220*/  @!P1 LDGSTS.E.BYPASS.LTC128B.128 [R37+0x15400], desc[UR36][R2.64], !P3 ;  /* 0x1540000002259fae */ /* 0x0001e8000d901d64 */
[----:B------:R0:W-:Y:S04]  /*13230*/  @!P1 LDGSTS.E.BYPASS.LTC128B.128 [R37+0x19400], desc[UR36][R2.64+0x80], !P2 ;  /* 0x1940008002259fae */ /* 0x0001e8000d101d64 */
[----:B--2---:R0:W-:Y:S02]  /*13240*/  @!P1 LDGSTS.E.BYPASS.LTC128B.128 [R37+0x1d400], desc[UR36][R2.64+0x100], !P0 ;  /* 0x1d40010002259fae */ /* 0x0041e4000c101d64 */
.L_x_4769:
        /* <DEDUP_REMOVED lines=11> */
[----:B------:R1:W-:Y:S02]  /*13300*/  LDGSTS.E.BYPASS.LTC128B.128 [R37+0x1dc00], desc[UR36][R2.64+0x100], !P0 ;  /* 0x1dc0010002257fae */ /* 0x0003e4000c101d64 */
.L_x_4680:
[----:B------:R-:W-:Y:S05]  /*13310*/  BSYNC B0 ;  /* 0x0000000000007941 */ /* 0x000fea0003800000 */
.L_x_4679:
[----:B------:R-:W-:Y:S01]  /*13320*/  NOP ;  /* 0x0000000000007918 */ /* 0x000fe20000000000 */
[----:B------:R-:W-:-:S13]  /*13330*/  PLOP3.LUT P0, PT, PT, PT, PT, 0x80, 0x0 ;  /* 0x000000000000781c */ /* 0x000fda0003f0f070 */
.L_x_4681:
        /* <DEDUP_REMOVED lines=8> */
[----:B--2---:R-:W-:Y:S02]  /*133c0*/  VIADD R3, R3, 0x1 ;  /* 0x0000000103037836 */ /* 0x004fe40000000000 */
[----:B---3--:R-:W-:-:S03]  /*133d0*/  VIADD R6, R2, 0xfffffffe ;  /* 0xfffffffe02067836 */ /* 0x008fc60000000000 */
        /* <DEDUP_REMOVED lines=10> */
.L_x_4770:
[----:B------:R-:W-:Y:S05]  /*13480*/  BSYNC B0 ;  /* 0x0000000000007941 */ /* 0x000fea0003800000 */
.L_x_4682:
[----:B------:R-:W2:Y:S01]  /*13490*/  LDL R2, [R1+0x8] ;  /* 0x0000080001027983 */ /* 0x000ea20000100800 */
[----:B------:R-:W-:Y:S01]  /*134a0*/  BSSY B0, `(.L_x_4684) ;  /* 0x000010d000007945 */ /* 0x000fe20003800000 */
[----:B--2---:R-:W-:-:S13]  /*134b0*/  ISETP.GE.AND P0, PT, R6, R2, PT ;  /* 0x000000020600720c */ /* 0x004fda0003f06270 */
[----:B------:R-:W-:Y:S05]  /*134c0*/  @!P0 BRA `(.L_x_4685) ;  /* 0x0000001000288947 */ /* 0x000fea0003800000 */
[----:B------:R-:W-:Y:S01]  /*134d0*/  ULDC UR4, c[0x0][0x2f4] ;  /* 0x0000bd0000047ab9 */ /* 0x000fe20000000800 */
[----:B------:R-:W-:Y:S01]  /*134e0*/  IMAD.MOV.U32 R20, RZ, RZ, R28 ;  /* 0x000000ffff147224 */ /* 0x000fe200078e001c */
[----:B------:R-:W-:Y:S01]  /*134f0*/  ISETP.GE.AND P3, PT, R32, UR4, PT ;  /* 0x0000000420007c0c */ /* 0x000fe2000bf66270 */
[----:B------:R-:W-:Y:S01]  /*13500*/  IMAD.MOV.U32 R10, RZ, RZ, R23 ;  /* 0x000000ffff0a7224 */ /* 0x000fe200078e0017 */
[----:B------:R-:W-:Y:S01]  /*13510*/  ISETP.GE.AND P2, PT, R34, UR4, PT ;  /* 0x0000000422007c0c */ /* 0x000fe2000bf46270 */
[----:B------:R-:W-:Y:S01]  /*13520*/  IMAD.MOV.U32 R29, RZ, RZ, R22 ;  /* 0x000000ffff1d7224 */ /* 0x000fe200078e0016 */
[----:B------:R-:W-:-:S13]  /*13530*/  ISETP.GE.AND P1, PT, R33, UR4, PT ;  /* 0x0000000421007c0c */ /* 0x000fda000bf26270 */
.L_x_4698:
[----:B------:R-:W2:Y:S01]  /*13540*/  LDL R4, [R1+0x4] ;  /* 0x0000040001047983 */ /* 0x000ea20000100800 */
[----:B0-----:R-:W0:Y:S03]  /*13550*/  LDC R0, c[0x0][0x430] ;  /* 0x00010c00ff007b82 */ /* 0x001e260000000800 */
[----:B------:R-:W3:Y:S01]  /*13560*/  LDL R7, [R1+0xc] ;  /* 0x00000c0001077983 */ /* 0x000ee20000100800 */
[----:B------:R-:W1:Y:S03]  /*13570*/  S2R R2, SR_TID.X ;  /* 0x0000000000027919 */ /* 0x000e660000002100 */
[----:B------:R-:W4:Y:S01]  /*13580*/  LDL R8, [R1+0x28] ;  /* 0x0000280001087983 */ /* 0x000f220000100800 */
[----:B0-----:R-:W-:Y:S02]  /*13590*/  ISETP.NE.AND P0, PT, R0, 0x1, PT ;  /* 0x000000010000780c */ /* 0x001fe40003f05270 */
[----:B------:R-:W0:Y:S11]  /*135a0*/  S2R R0, SR_TID.X ;  /* 0x0000000000007919 */ /* 0x000e360000002100 */
[----:B------:R-:W2:Y:S01]  /*135b0*/  @P0 LDC R3, c[0x0][0x438] ;  /* 0x00010e00ff030b82 */ /* 0x000ea20000000800 */
[----:B-1----:R-:W-:-:S04]  /*135c0*/  LOP3.LUT R2, R2, 0x7f, RZ, 0xc0, !PT ;  /* 0x0000007f02027812 */ /* 0x002fc800078ec0ff */
[----:B------:R-:W-:Y:S01]  /*135d0*/  SHF.R.U32.HI R2, RZ, 0x3, R2 ;  /* 0x00000003ff027819 */ /* 0x000fe20000011602 */
[----:B0-----:R-:W-:-:S05]  /*135e0*/  IMAD.SHL.U32 R0, R0, 0x10, RZ ;  /* 0x0000001000007824 */ /* 0x001fca00078e00ff */
[----:B------:R-:W-:Y:S02]  /*135f0*/  LOP3.LUT R0, R2, 0x70, R0, 0xf8, !PT ;  /* 0x0000007002007812 */ /* 0x000fe400078ef800 */
[----:B------:R-:W0:Y:S02]  /*13600*/  @P0 LDC R2, c[0x0][0x434] ;  /* 0x00010d00ff020b82 */ /* 0x000e240000000800 */
[----:B------:R-:W-:Y:S01]  /*13610*/  ISETP.GT.U32.AND P5, PT, R0, 0x5f, PT ;  /* 0x0000005f0000780c */ /* 0x000fe20003fa4070 */
[----:B------:R-:W-:Y:S05]  /*13620*/  YIELD ;  /* 0x0000000000007946 */ /* 0x000fea0003800000 */
[----:B------:R-:W-:Y:S01]  /*13630*/  ULDC UR4, c[0x0][0x430] ;  /* 0x00010c0000047ab9 */ /* 0x000fe20000000800 */
[----:B--2---:R-:W-:-:S06]  /*13640*/  IMAD R9, R6, 0x60, R4 ;  /* 0x0000006006097824 */ /* 0x004fcc00078e0204 */
[----:B------:R-:W1:Y:S01]  /*13650*/  @!P5 LDC.64 R4, c[0x0][0x428] ;  /* 0x00010a00ff04db82 */ /* 0x000e620000000a00 */
[----:B------:R-:W-:-:S04]  /*13660*/  IMAD.IADD R9, R0, 0x1, R9 ;  /* 0x0000000100097824 */ /* 0x000fc800078e0209 */
[----:B0-----:R-:W-:-:S04]  /*13670*/  @P0 IMAD.HI.U32 R2, R9, R2, RZ ;  /* 0x0000000209020227 */ /* 0x001fc800078e00ff */
[----:B------:R-:W-:Y:S01]  /*13680*/  IMAD.MOV.U32 R0, RZ, RZ, R9 ;  /* 0x000000ffff007224 */ /* 0x000fe200078e0009 */
[----:B------:R-:W-:-:S04]  /*13690*/  @P0 SHF.R.U32.HI R0, RZ, R3, R2 ;  /* 0x00000003ff000219 */ /* 0x000fc80000011602 */
[--C-:B------:R-:W-:Y:S01]  /*136a0*/  @!P5 SHF.R.S32.HI R3, RZ, 0x1f, R0.reuse ;  /* 0x0000001fff03d819 */ /* 0x100fe20000011400 */
[----:B------:R-:W-:-:S04]  /*136b0*/  @!P5 IMAD.MOV.U32 R2, RZ, RZ, R0 ;  /* 0x000000ffff02d224 */ /* 0x000fc800078e0000 */
[----:B-1----:R-:W-:-:S04]  /*136c0*/  @!P5 IMAD.WIDE.U32 R2, R31, R4, R2 ;  /* 0x000000041f02d225 */ /* 0x002fc800078e0002 */
[----:B---3--:R-:W-:-:S04]  /*136d0*/  @!P5 IMAD R4, R7, R4, RZ ;  /* 0x000000040704d224 */ /* 0x008fc800078e02ff */
[----:B------:R-:W-:Y:S02]  /*136e0*/  @!P5 IMAD R7, R31, R5, R4 ;  /* 0x000000051f07d224 */ /* 0x000fe400078e0204 */
[----:B------:R-:W0:Y:S01]  /*136f0*/  @!P5 LDC.64 R4, c[0x0][0x418] ;  /* 0x00010600ff04db82 */ /* 0x000e220000000a00 */
[----:B------:R-:W-:Y:S02]  /*13700*/  IMAD.MOV R0, RZ, RZ, -R0 ;  /* 0x000000ffff007224 */ /* 0x000fe400078e0a00 */
[----:B------:R-:W-:Y:S02]  /*13710*/  @!P5 IMAD.IADD R3, R7, 0x1, R3 ;  /* 0x000000010703d824 */ /* 0x000fe400078e0203 */
[----:B------:R-:W-:Y:S02]  /*13720*/  IMAD R9, R0, UR4, R9 ;  /* 0x0000000400097c24 */ /* 0x000fe4000f8e0209 */
[----:B------:R-:W-:Y:S01]  /*13730*/  IMAD.MOV.U32 R0, RZ, RZ, RZ ;  /* 0x000000ffff007224 */ /* 0x000fe200078e00ff */
[----:B0-----:R-:W-:-:S04]  /*13740*/  @!P5 LEA R4, P0, R2, R4, 0x2 ;  /* 0x000000040204d211 */ /* 0x001fc800078010ff */
[----:B------:R-:W-:-:S05]  /*13750*/  @!P5 LEA.HI.X R5, R2, R5, R3, 0x2, P0 ;  /* 0x000000050205d211 */ /* 0x000fca00000f1403 */
[----:B------:R0:W5:Y:S01]  /*13760*/  @!P5 LDG.E R0, desc[UR36][R4.64] ;  /* 0x000000240400d981 */ /* 0x000162000c1e1900 */
[----:B----4-:R-:W-:Y:S01]  /*13770*/  ISETP.NE.AND P4, PT, R8, 0x3, PT ;  /* 0x000000030800780c */ /* 0x010fe20003f85270 */
        /* <DEDUP_REMOVED lines=8> */
.L_x_4686:
[----:B------:R-:W-:Y:S01]  /*13800*/  IMAD R7, R23, 0x8, R17 ;  /* 0x0000000817077824 */ /* 0x000fe200078e0211 */
[----:B------:R-:W-:Y:S01]  /*13810*/  SHF.L.U32 R2, R28, 0x1f, RZ ;  /* 0x0000001f1c027819 */ /* 0x000fe200000006ff */
[----:B------:R-:W-:Y:S03]  /*13820*/  BSSY B1, `(.L_x_4687) ;  /* 0x0000003000017945 */ /* 0x000fe60003800000 */
[----:B------:R-:W0:Y:S02]  /*13830*/  SYNCS.PHASECHK.TRANS64.TRYWAIT P0, [R7+URZ+0x30840], R2 ;  /* 0x03084002070075a7 */ /* 0x000e24000800017f */
[----:B0-----:R-:W-:Y:S05]  /*13840*/  @!P0 BRA `(.L_x_4688) ;  /* 0x0000003c00448947 */ /* 0x001fea0003800000 */
.L_x_4771:
[----:B------:R-:W-:Y:S05]  /*13850*/  BSYNC B1 ;  /* 0x0000000000017941 */ /* 0x000fea0003800000 */
.L_x_4687:
        /* <DEDUP_REMOVED lines=65> */
.L_x_4785:
        /* <DEDUP_REMOVED lines=11> */
.L_x_4690:
        /* <DEDUP_REMOVED lines=11> */
.L_x_4691:
[----:B------:R1:W-:Y:S01]  /*13dd0*/  SYNCS.ARRIVE.TRANS64.A1T0 RZ, [R7+URZ+0x30830], RZ ;  /* 0x030830ff07ff79a7 */ /* 0x0003e2000810003f */
[----:B------:R-:W-:Y:S05]  /*13de0*/  @!P5 BRA `(.L_x_4692) ;  /* 0x000000000004d947 */ /* 0x000fea0003800000 */
[----:B------:R-:W-:Y:S01]  /*13df0*/  BPT.TRAP 0x1 ;  /* 0x000000040000795c */ /* 0x000fe20000300000 */
.L_x_4692:
[----:B------:R-:W-:Y:S01]  /*13e00*/  SHF.L.U32 R2, R20, 0x1f, RZ ;  /* 0x0000001f14027819 */ /* 0x000fe200000006ff */
[----:B0-----:R-:W-:Y:S01]  /*13e10*/  IMAD R6, R10, 0x8, R17 ;  /* 0x000000080a067824 */ /* 0x001fe200078e0211 */
[----:B------:R-:W-:Y:S03]  /*13e20*/  BSSY B1, `(.L_x_4693) ;  /* 0x0000003000017945 */ /* 0x000fe60003800000 */
[----:B------:R-:W0:Y:S02]  /*13e30*/  SYNCS.PHASECHK.TRANS64.TRYWAIT P0, [R6+URZ+0x30860], R2 ;  /* 0x03086002060075a7 */ /* 0x000e24000800017f */
[----:B0-----:R-:W-:Y:S05]  /*13e40*/  @!P0 BRA `(.L_x_4694) ;  /* 0x0000003c00b88947 */ /* 0x001fea0003800000 */
.L_x_4786:
[----:B------:R-:W-:Y:S05]  /*13e50*/  BSYNC B1 ;  /* 0x0000000000017941 */ /* 0x000fea0003800000 */
.L_x_4693:
[----:B------:R-:W1:Y:S01]  /*13e60*/  LDL R5, [R1] ;  /* 0x0000000001057983 */ /* 0x000e620000100800 */
        /* <DEDUP_REMOVED lines=61> */
[----:B0-2---:R0:W1:Y:S02]  /*14240*/  SHFL.IDX PT, R2, R18, 0x5, 0x181f ;  /* 0x00b81f0012027f89 */ /* 0x00506400000e0000 */
.L_x_4800:
        /* <DEDUP_REMOVED lines=28> */
[----:B0-----:R-:W-:-:S04]  /*14410*/  LEA R18, P0, R2, UR4, 0x1 ;  /* 0x0000000402127c11 */ /* 0x001fc8000f8008ff */
[----:B------:R-:W-:Y:S02]  /*14420*/  LEA.HI.X R19, R2, UR5, R3, 0x1, P0 ;  /* 0x0000000502137c11 */ /* 0x000fe400080f0c03 */
[----:B------:R-:W-:-:S13]  /*14430*/  PLOP3.LUT P0, PT, PT, PT, PT, 0x80, 0x0 ;  /* 0x000000000000781c */ /* 0x000fda0003f0f070 */
.L_x_4696:
        /* <DEDUP_REMOVED lines=11> */
.L_x_4697:
        /* <DEDUP_REMOVED lines=8> */
.L_x_4685:
[----:B------:R-:W-:Y:S05]  /*14570*/  BSYNC B0 ;  /* 0x0000000000007941 */ /* 0x000fea0003800000 */
.L_x_4684:
        /* <DEDUP_REMOVED lines=17> */
.L_x_4700:
[----:B------:R-:W-:Y:S05]  /*14690*/  BSYNC B0 ;  /* 0x0000000000007941 */ /* 0x000fea0003800000 */
.L_x_4699:
[----:B------:R-:W2:Y:S02]  /*146a0*/  LDL R0, [R1+0x28] ;  /* 0x0000280001007983 */ /* 0x000ea40000100800 */
[----:B--2---:R-:W-:-:S13]  /*146b0*/  ISETP.NE.AND P0, PT, R0, 0x3, PT ;  /* 0x000000030000780c */ /* 0x004fda0003f05270 */
[----:B------:R-:W-:Y:S05]  /*146c0*/  @!P0 BRA `(.L_x_4701) ;  /* 0x0000000000048947 */ /* 0x000fea0003800000 */
[----:B------:R-:W-:Y:S01]  /*146d0*/  BPT.TRAP 0x1 ;  /* 0x000000040000795c */ /* 0x000fe20000300000 */
.L_x_4701:
[----:B------:R-:W2:Y:S01]  /*146e0*/  LDL.LU R2, [R1] ;  /* 0x0000000001027983 */ /* 0x000ea20000300800 */
[----:B------:R-:W-:Y:S01]  /*146f0*/  IMAD R0, R23, 0x8, R17 ;  /* 0x0000000817007824 */ /* 0x000fe200078e0211 */
[----:B------:R-:W-:Y:S01]  /*14700*/  SHF.L.U32 R3, R28, 0x1f, RZ ;  /* 0x0000001f1c037819 */ /* 0x000fe200000006ff */
[----:B------:R-:W-:Y:S03]  /*14710*/  BSSY B0, `(.L_x_4702) ;  /* 0x0000004000007945 */ /* 0x000fe60003800000 */
[----:B------:R-:W0:Y:S01]  /*14720*/  SYNCS.PHASECHK.TRANS64.TRYWAIT P0, [R0+URZ+0x30860], R3 ;  /* 0x03086003000075a7 */ /* 0x000e22000800017f */
[----:B--2---:R-:W-:Y:S01]  /*14730*/  IMAD R6, R22, -0x60, R2 ;  /* 0xffffffa016067824 */ /* 0x004fe200078e0202 */
[----:B0-----:R-:W-:Y:S06]  /*14740*/  @!P0 BRA `(.L_x_4703) ;  /* 0x0000003c00a08947 */ /* 0x001fec0003800000 */
.L_x_4801:
[----:B------:R-:W-:Y:S05]  /*14750*/  BSYNC B0 ;  /* 0x0000000000007941 */ /* 0x000fea0003800000 */
.L_x_4702:
[----:B------:R-:W1:Y:S01]  /*14760*/  S2R R2, SR_TID.X ;  /* 0x0000000000027919 */ /* 0x000e620000002100 */
[----:B------:R-:W-:Y:S01]  /*14770*/  UMOV UR4, 0xffffffff ;  /* 0xffffffff00047882 */ /* 0x000fe20000000000 */
[----:B------:R-:W-:Y:S01]  /*14780*/  IMAD R4, R23, 0x4800, R36 ;  /* 0x0000480017047824 */ /* 0x000fe200078e0224 */
[----:B-1----:R-:W-:-:S04]  /*14790*/  LOP3.LUT R2, R2, 0x7f, RZ, 0xc0, !PT ;  /* 0x0000007f02027812 */ /* 0x002fc800078ec0ff */
[----:B------:R-:W-:-:S05]  /*147a0*/  SHF.R.U32.HI R2, RZ, 0x3, R2 ;  /* 0x00000003ff027819 */ /* 0x000fca0000011602 */
[----:B------:R-:W-:Y:S01]  /*147b0*/  IMAD.IADD R6, R6, 0x1, -R2 ;  /* 0x0000000106067824 */ /* 0x000fe200078e0a02 */
[----:B------:R-:W-:Y:S06]  /*147c0*/  BRA.DIV UR4, `(.L_x_4704) ;  /* 0x0000003e04947947 */ /* 0x000fec000b800000 */
[----:B------:R-:W1:Y:S01]  /*147d0*/  SHFL.IDX PT, R14, R18, RZ, 0x181f ;  /* 0x00181fff120e7589 */ /* 0x000e6200000e0000 */
[----:B------:R-:W-:Y:S01]  /*147e0*/  ULDC UR4, c[0x0][0x2f4] ;  /* 0x0000bd0000047ab9 */ /* 0x000fe20000000800 */
[C---:B------:R-:W-:Y:S01]  /*147f0*/  IMAD.SHL.U32 R5, R32.reuse, 0x2, RZ ;  /* 0x0000000220057824 */ /* 0x040fe200078e00ff */
[----:B------:R-:W-:Y:S01]  /*14800*/  ISETP.GE.AND P2, PT, R32, UR4, PT ;  /* 0x0000000420007c0c */ /* 0x000fe2000bf46270 */
[----:B0-----:R-:W0:Y:S01]  /*14810*/  SHFL.IDX PT, R3, R19, RZ, 0x181f ;  /* 0x00181fff13037589 */ /* 0x001e2200000e0000 */
[----:B------:R-:W-:Y:S01]  /*14820*/  IMAD R4, R4, 0x2, R17 ;  /* 0x0000000204047824 */ /* 0x000fe200078e0211 */
[----:B------:R-:W-:Y:S02]  /*14830*/  ISETP.GE.AND P1, PT, R34, UR4, PT ;  /* 0x0000000422007c0c */ /* 0x000fe4000bf26270 */
[C---:B------:R-:W-:Y:S01]  /*14840*/  ISETP.LT.OR P4, PT, R6.reuse, 0x1, P2 ;  /* 0x000000010600780c */ /* 0x040fe20001781670 */
[----:B------:R-:W-:Y:S01]  /*14850*/  SHFL.IDX PT, R7, R19, 0x1, 0x181f ;  /* 0x00381f0013077f89 */ /* 0x000fe200000e0000 */
[----:B------:R-:W-:-:S02]  /*14860*/  ISETP.LT.OR P3, PT, R6, 0x1, P1 ;  /* 0x000000010600780c */ /* 0x000fc40000f61670 */
        /* <DEDUP_REMOVED lines=48> */
.L_x_4815:
[C---:B------:R-:W-:Y:S02]  /*14b70*/  ISETP.LT.OR P2, PT, R6.reuse, 0x51, P2 ;  /* 0x000000510600780c */ /* 0x040fe40001741670 */
[C---:B------:R-:W-:Y:S02]  /*14b80*/  ISETP.LT.OR P1, PT, R6.reuse, 0x51, P1 ;  /* 0x000000510600780c */ /* 0x040fe40000f21670 */
[----:B------:R-:W-:Y:S02]  /*14b90*/  ISETP.LT.OR P0, PT, R6, 0x51, P0 ;  /* 0x000000510600780c */ /* 0x000fe40000701670 */
[----:B0--3--:R-:W-:-:S05]  /*14ba0*/  IADD3 R2, P3, R14, R5, RZ ;  /* 0x000000050e027210 */ /* 0x009fca0007f7e0ff */
[----:B------:R-:W-:-:S05]  /*14bb0*/  IMAD.X R3, RZ, RZ, R19, P3 ;  /* 0x000000ffff037224 */ /* 0x000fca00018e0613 */
        /* <DEDUP_REMOVED lines=8> */
.L_x_4705:
        /* <DEDUP_REMOVED lines=11> */
.L_x_4706:
[----:B------:R0:W-:Y:S01]  /*14cf0*/  SYNCS.ARRIVE.TRANS64.A1T0 RZ, [R0+URZ+0x30850], RZ ;  /* 0x030850ff00ff79a7 */ /* 0x0001e2000810003f */
[----:B------:R-:W-:-:S05]  /*14d00*/  VIADD R23, R23, 0x1 ;  /* 0x0000000117177836 */ /* 0x000fca0000000000 */
[----:B------:R-:W-:-:S04]  /*14d10*/  ISETP.NE.AND P0, PT, R23, 0x2, PT ;  /* 0x000000021700780c */ /* 0x000fc80003f05270 */
[----:B------:R-:W-:Y:S02]  /*14d20*/  SEL R3, RZ, 0x1, P0 ;  /* 0x00000001ff037807 */ /* 0x000fe40000000000 */
[----:B------:R-:W-:Y:S02]  /*14d30*/  SEL R23, R23, RZ, P0 ;  /* 0x000000ff17177207 */ /* 0x000fe40000000000 */
[----:B0-----:R-:W-:-:S07]  /*14d40*/  LOP3.LUT R28, R28, R3, RZ, 0x3c, !PT ;  /* 0x000000031c1c7212 */ /* 0x001fce00078e3cff */
.L_x_4663:
[----:B------:R-:W-:Y:S05]  /*14d50*/  BSYNC B7 ;  /* 0x0000000000077941 */ /* 0x000fea0003800000 */
.L_x_4661:
        /* <DEDUP_REMOVED lines=11> */
.L_x_4707:
        /* <DEDUP_REMOVED lines=36> */
.L_x_4825:
[----:B------:R-:W-:Y:S02]  /*15050*/  ULDC UR4, c[0x0][0xc38] ;  /* 0x00030e0000047ab9 */ /* 0x000fe40000000800 */
[----:B------:R-:W-:-:S04]  /*15060*/  IMAD.U32 R7, RZ, RZ, UR4 ;  /* 0x00000004ff077e24 */ /* 0x000fc8000f8e00ff */
[----:B--2---:R-:W-:-:S04]  /*15070*/  IMAD R14, R14, R7, RZ ;  /* 0x000000070e0e7224 */ /* 0x004fc800078e02ff */
[----:B------:R-:W-:-:S05]  /*15080*/  IMAD.IADD R9, R4, 0x1, R14 ;  /* 0x0000000104097824 */ /* 0x000fca00078e020e */
[----:B------:R-:W-:-:S13]  /*15090*/  ISETP.GT.AND P6, PT, R9, R0, PT ;  /* 0x000000000900720c */ /* 0x000fda0003fc4270 */
[----:B------:R-:W-:Y:S05]  /*150a0*/  @P6 BRA `(.L_x_4710) ;  /* 0x00000000009c6947 */ /* 0x000fea0003800000 */
.L_x_4715:
        /* <DEDUP_REMOVED lines=14> */
.L_x_4713:
[----:B------:R-:W-:Y:S05]  /*15190*/  BSYNC B0 ;  /* 0x0000000000007941 */ /* 0x000fea0003800000 */
.L_x_4712:
        /* <DEDUP_REMOVED lines=16> */
[----:B-1----:R-:W-:-:S05]  /*152a0*/  IMAD.IADD R6, R4, 0x1, R7 ;  /* 0x0000000104067824 */ /* 0x002fca00078e0207 */
[----:B------:R1:W2:Y:S02]  /*152b0*/  SHFL.IDX PT, R14, R6, 0x1f, 0x1f ;  /* 0x03e01f00060e7f89 */ /* 0x0002a400000e0000 */
.L_x_4833:
[----:B------:R-:W-:Y:S02]  /*152c0*/  ULDC UR4, c[0x0][0xc38] ;  /* 0x00030e0000047ab9 */ /* 0x000fe40000000800 */
[----:B------:R-:W-:-:S04]  /*152d0*/  IMAD.U32 R7, RZ, RZ, UR4 ;  /* 0x00000004ff077e24 */ /* 0x000fc8000f8e00ff */
[----:B--2---:R-:W-:-:S04]  /*152e0*/  IMAD R14, R14, R7, RZ ;  /* 0x000000070e0e7224 */ /* 0x004fc800078e02ff */
[----:B------:R-:W-:-:S05]  /*152f0*/  IMAD.IADD R9, R14, 0x1, R9 ;  /* 0x000000010e097824 */ /* 0x000fca00078e0209 */
[----:B------:R-:W-:-:S13]  /*15300*/  ISETP.GT.AND P6, PT, R9, R0, PT ;  /* 0x000000000900720c */ /* 0x000fda0003fc4270 */
[----:B------:R-:W-:Y:S05]  /*15310*/  @!P6 BRA `(.L_x_4715) ;  /* 0xfffffffc0064e947 */ /* 0x000fea000383ffff */
.L_x_4710:
        /* <DEDUP_REMOVED lines=8> */
.L_x_4837:
[----:B------:R-:W-:Y:S01]  /*153a0*/  ISETP.NE.AND P0, PT, R2, RZ, PT ;  /* 0x000000ff0200720c */ /* 0x000fe20003f05270 */
[----:B------:R-:W-:-:S12]  /*153b0*/  IMAD.MOV.U32 R14, RZ, RZ, RZ ;  /* 0x000000ffff0e7224 */ /* 0x000fd800078e00ff */
[----:B------:R-:W-:Y:S05]  /*153c0*/  @!P0 BRA `(.L_x_4717) ;  /* 0x0000000000108947 */ /* 0x000fea0003800000 */
[----:B------:R-:W-:Y:S01]  /*153d0*/  UMOV UR4, 0xffffffff ;  /* 0xffffffff00047882 */ /* 0x000fe20000000000 */
[----:B------:R-:W-:Y:S02]  /*153e0*/  VIADD R12, R4, 0xffffffff ;  /* 0xffffffff040c7836 */ /* 0x000fe40000000000 */
[----:B------:R-:W-:Y:S05]  /*153f0*/  BRA.DIV UR4, `(.L_x_4718) ;  /* 0x0000004204b47947 */ /* 0x000fea000b800000 */
[----:B------:R4:W0:Y:S02]  /*15400*/  SHFL.IDX PT, R14, R6, R12, 0x1f ;  /* 0x00001f0c060e7589 */ /* 0x00082400000e0000 */
.L_x_4717:
        /* <DEDUP_REMOVED lines=66> */
.L_x_4711:
[----:B------:R-:W-:Y:S01]  /*15830*/  UMOV UR4, URZ ;  /* 0x0000003f00047c82 */ /* 0x000fe20008000000 */
[----:B------:R-:W-:Y:S01]  /*15840*/  UMOV UR5, URZ ;  /* 0x0000003f00057c82 */ /* 0x000fe20008000000 */
[----:B------:R-:W-:Y:S01]  /*15850*/  ULDC UR6, c[0x0][0xc3c] ;  /* 0x00030f0000067ab9 */ /* 0x000fe20000000800 */
[----:B------:R-:W-:Y:S02]  /*15860*/  IMAD.MOV.U32 R24, RZ, RZ, R0 ;  /* 0x000000ffff187224 */ /* 0x000fe400078e0000 */
[----:B------:R-:W-:Y:S02]  /*15870*/  IMAD.U32 R25, RZ, RZ, UR4 ;  /* 0x00000004ff197e24 */ /* 0x000fe4000f8e00ff */
[----:B------:R-:W-:Y:S02]  /*15880*/  IMAD.U32 R26, RZ, RZ, UR5 ;  /* 0x00000005ff1a7e24 */ /* 0x000fe4000f8e00ff */
[----:B------:R-:W-:-:S07]  /*15890*/  IMAD.U32 R27, RZ, RZ, UR6 ;  /* 0x00000006ff1b7e24 */ /* 0x000fce000f8e00ff */
.L_x_4719:
        /* <DEDUP_REMOVED lines=10> */
.L_x_4708:
[----:B------:R-:W-:Y:S02]  /*15940*/  ULDC UR4, c[0x0][0xc3c] ;  /* 0x00030f0000047ab9 */ /* 0x000fe40000000800 */
[----:B--2---:R-:W-:-:S13]  /*15950*/  ISETP.GE.AND P0, PT, R27, UR4, PT ;  /* 0x000000041b007c0c */ /* 0x004fda000bf06270 */
[----:B------:R-:W-:Y:S05]  /*15960*/  @!P0 BRA `(.L_x_4720) ;  /* 0xffffffb400188947 */ /* 0x000fea000383ffff */
[----:B------:R-:W-:Y:S05]  /*15970*/  BSYNC B8 ;  /* 0x0000000000087941 */ /* 0x000fea0003800000 */
.L_x_4649:
        /* <DEDUP_REMOVED lines=12> */
.L_x_4840:
[----:B------:R-:W-:Y:S05]  /*15a40*/  BSYNC B0 ;  /* 0x0000000000007941 */ /* 0x000fea0003800000 */
.L_x_4721:
[----:B------:R-:W-:-:S03]  /*15a50*/  UMOV UR4, 0xffffffff ;  /* 0xffffffff00047882 */ /* 0x000fc60000000000 */
[----:B------:R-:W-:Y:S05]  /*15a60*/  BRA.DIV UR4, `(.L_x_4723) ;  /* 0x0000003e04507947 */ /* 0x000fea000b800000 */
[----:B-1----:R-:W1:Y:S02]  /*15a70*/  S2R R0, SR_TID.X ;  /* 0x0000000000007919 */ /* 0x002e640000002100 */
[----:B-1----:R-:W-:-:S04]  /*15a80*/  SHF.R.U32.HI R0, RZ, 0x5, R0 ;  /* 0x00000005ff007819 */ /* 0x002fc80000011600 */
[----:B------:R-:W-:-:S05]  /*15a90*/  LOP3.LUT R0, R0, 0x3, RZ, 0xc0, !PT ;  /* 0x0000000300007812 */ /* 0x000fca00078ec0ff */
[----:B------:R1:W2:Y:S02]  /*15aa0*/  SHFL.IDX PT, R14, R0, RZ, 0x1f ;  /* 0x00001fff000e7589 */ /* 0x0002a400000e0000 */
.L_x_4843:
[----:B--2---:R-:W-:Y:S01]  /*15ab0*/  ISETP.NE.AND P0, PT, R14, RZ, PT ;  /* 0x000000ff0e00720c */ /* 0x004fe20003f05270 */
[----:B------:R-:W-:-:S12]  /*15ac0*/  BSSY B0, `(.L_x_4724) ;  /* 0x0000024000007945 */ /* 0x000fd80003800000 */
[----:B------:R-:W-:Y:S05]  /*15ad0*/  @P0 BRA `(.L_x_4725) ;  /* 0x0000000000880947 */ /* 0x000fea0003800000 */
[----:B------:R-:W-:-:S03]  /*15ae0*/  UMOV UR4, 0xffffffff ;  /* 0xffffffff00047882 */ /* 0x000fc60000000000 */
[----:B------:R-:W-:Y:S05]  /*15af0*/  BRA.DIV UR4, `(.L_x_4726) ;  /* 0x0000003e04607947 */ /* 0x000fea000b800000 */
[----:B------:R-:W-:-:S13]  /*15b00*/  ELECT P6, URZ, PT ;  /* 0x00000000003f782f */ /* 0x000fda00038c0000 */
.L_x_4846:
[----:B------:R-:W-:Y:S05]  /*15b10*/  @!P6 BRA `(.L_x_4725) ;  /* 0x000000000078e947 */ /* 0x000fea0003800000 */
[----:B-1----:R-:W2:Y:S02]  /*15b20*/  LDL.LU R0, [R1+0x10] ;  /* 0x0000100001007983 */ /* 0x002ea40000300800 */
[----:B--2---:R-:W-:-:S04]  /*15b30*/  LOP3.LUT R0, R0, 0x2, RZ, 0xfc, !PT ;  /* 0x0000000200007812 */ /* 0x004fc800078efcff */
[----:B------:R-:W-:-:S13]  /*15b40*/  ISETP.NE.AND P0, PT, R0, 0x3, PT ;  /* 0x000000030000780c */ /* 0x000fda0003f05270 */
[----:B------:R-:W-:Y:S05]  /*15b50*/  @!P0 BRA `(.L_x_4727) ;  /* 0x0000000000048947 */ /* 0x000fea0003800000 */
[----:B------:R-:W-:Y:S01]  /*15b60*/  BPT.TRAP 0x1 ;  /* 0x000000040000795c */ /* 0x000fe20000300000 */
.L_x_4727:
[C---:B------:R-:W-:Y:S01]  /*15b70*/  IMAD R5, R23.reuse, 0x8, R4 ;  /* 0x0000000817057824 */ /* 0x040fe200078e0204 */
[----:B------:R-:W-:Y:S01]  /*15b80*/  SHF.L.U32 R0, R28, 0x1f, RZ ;  /* 0x0000001f1c007819 */ /* 0x000fe200000006ff */
[----:B------:R-:W-:-:S03]  /*15b90*/  VIADD R23, R23, 0x1 ;  /* 0x0000000117177836 */ /* 0x000fc60000000000 */
[----:B------:R-:W1:Y:S02]  /*15ba0*/  SYNCS.PHASECHK.TRANS64.TRYWAIT P1, [R5+URZ+0x30840], R0 ;  /* 0x03084000050075a7 */ /* 0x000e64000802017f */
[----:B------:R-:W-:-:S04]  /*15bb0*/  ISETP.NE.AND P2, PT, R23, 0x2, PT ;  /* 0x000000021700780c */ /* 0x000fc80003f45270 */
[----:B------:R-:W-:Y:S01]  /*15bc0*/  SEL R3, RZ, 0x1, P2 ;  /* 0x00000001ff037807 */ /* 0x000fe20001000000 */
[----:B-1----:R-:W-:Y:S08]  /*15bd0*/  @!P1 BRA `(.L_x_4728) ;  /* 0x0000003c00489947 */ /* 0x002ff00003800000 */
.L_x_4847:
[----:B------:R-:W-:Y:S02]  /*15be0*/  SEL R23, R23, RZ, P2 ;  /* 0x000000ff17177207 */ /* 0x000fe40001000000 */
[----:B------:R-:W-:Y:S01]  /*15bf0*/  LOP3.LUT R2, R28, R3, RZ, 0x3c, !PT ;  /* 0x000000031c027212 */ /* 0x000fe200078e3cff */
[----:B------:R-:W-:Y:S06]  /*15c00*/  @!P0 BRA `(.L_x_4729) ;  /* 0x0000000000048947 */ /* 0x000fec0003800000 */
[----:B------:R-:W-:Y:S01]  /*15c10*/  BPT.TRAP 0x1 ;  /* 0x000000040000795c */ /* 0x000fe20000300000 */
.L_x_4729:
[----:B------:R-:W-:Y:S01]  /*15c20*/  IMAD R23, R23, 0x8, R4 ;  /* 0x0000000817177824 */ /* 0x000fe200078e0204 */
[----:B------:R-:W-:-:S04]  /*15c30*/  SHF.L.U32 R2, R2, 0x1f, RZ ;  /* 0x0000001f02027819 */ /* 0x000fc800000006ff */
[----:B------:R-:W2:Y:S02]  /*15c40*/  SYNCS.PHASECHK.TRANS64.TRYWAIT P1, [R23+URZ+0x30840], R2 ;  /* 0x03084002170075a7 */ /* 0x000ea4000802017f */
[----:B--2---:R-:W-:Y:S05]  /*15c50*/  @!P1 BRA `(.L_x_4730) ;  /* 0x0000003c003c9947 */ /* 0x004fea0003800000 */
.L_x_4848:
[----:B------:R-:W-:Y:S05]  /*15c60*/  @!P0 BRA `(.L_x_4731) ;  /* 0x0000000000048947 */ /* 0x000fea0003800000 */
[----:B------:R-:W-:Y:S01]  /*15c70*/  BPT.TRAP 0x1 ;  /* 0x000000040000795c */ /* 0x000fe20000300000 */
.L_x_4731:
[----:B------:R-:W4:Y:S02]  /*15c80*/  SYNCS.PHASECHK.TRANS64.TRYWAIT P1, [R5+URZ+0x30860], R0 ;  /* 0x03086000050075a7 */ /* 0x000f24000802017f */
[----:B----4-:R-:W-:Y:S05]  /*15c90*/  @!P1 BRA `(.L_x_4732) ;  /* 0x0000003c00409947 */ /* 0x010fea0003800000 */
.L_x_4849:
[----:B------:R-:W-:Y:S05]  /*15ca0*/  @!P0 BRA `(.L_x_4733) ;  /* 0x0000000000048947 */ /* 0x000fea0003800000 */
[----:B------:R-:W-:Y:S01]  /*15cb0*/  BPT.TRAP 0x1 ;  /* 0x000000040000795c */ /* 0x000fe20000300000 */
.L_x_4733:
[----:B------:R0:W0:Y:S02]  /*15cc0*/  SYNCS.PHASECHK.TRANS64.TRYWAIT P0, [R23+URZ+0x30860], R2 ;  /* 0x03086002170075a7 */ /* 0x000024000800017f */
[----:B0-----:R-:W-:Y:S05]  /*15cd0*/  @!P0 NANOSLEEP.SYNCS 0x989680 ;  /* 0x009896800000895d */ /* 0x001fea0003900000 */
[----:B------:R-:W0:Y:S02]  /*15ce0*/  @!P0 SYNCS.PHASECHK.TRANS64 P0, [R23+URZ+0x30860], R2 ;  /* 0x03086002170085a7 */ /* 0x000e24000800007f */
[----:B0-----:R-:W-:Y:S05]  /*15cf0*/  @!P0 BRA `(.L_x_4733) ;  /* 0xfffffffc00f08947 */ /* 0x001fea000383ffff */
.L_x_4725:
[----:B------:R-:W-:Y:S05]  /*15d00*/  BSYNC B0 ;  /* 0x0000000000007941 */ /* 0x000fea0003800000 */
.L_x_4724:
[----:B------:R-:W-:Y:S05]  /*15d10*/  EXIT ;  /* 0x000000000000794d */ /* 0x000fea0003800000 */
.L_x_4543:
[----:B0-----:R-:W-:-:S04]  /*15d20*/  IMAD.U32 R3, RZ, RZ, UR40 ;  /* 0x00000028ff037e24 */ /* 0x001fc8000f8e00ff */
[----:B------:R0:W1:Y:S03]  /*15d30*/  SYNCS.PHASECHK.TRANS64.TRYWAIT P1, [R3+URZ+0x30800], R0 ;  /* 0x03080000030075a7 */ /* 0x000066000802017f */
[----:B-1----:R-:W-:Y:S05]  /*15d40*/  @!P1 NANOSLEEP.SYNCS 0x989680 ;  /* 0x009896800000995d */ /* 0x002fea0003900000 */
[----:B------:R-:W1:Y:S02]  /*15d50*/  @!P1 SYNCS.PHASECHK.TRANS64 P1, [R3+URZ+0x30800], R0 ;  /* 0x03080000030095a7 */ /* 0x000e64000802007f */
[----:B-1----:R-:W-:Y:S05]  /*15d60*/  @!P1 BRA `(.L_x_4543) ;  /* 0xfffffffc00ec9947 */ /* 0x002fea000383ffff */
[----:B------:R-:W-:Y:S05]  /*15d70*/  BRA `(.L_x_4734) ;  /* 0xfffffebc00407947 */ /* 0x000fea000383ffff */
.L_x_4547:
[----:B-1----:R1:W2:Y:S02]  /*15d80*/  SYNCS.PHASECHK.TRANS64.TRYWAIT P1, [R3+URZ+0x30830], R0 ;  /* 0x03083000030075a7 */ /* 0x0022a4000802017f */
[----:B--2---:R-:W-:Y:S05]  /*15d90*/  @!P1 NANOSLEEP.SYNCS 0x989680 ;  /* 0x009896800000995d */ /* 0x004fea0003900000 */
[----:B------:R-:W2:Y:S02]  /*15da0*/  @!P1 SYNCS.PHASECHK.TRANS64 P1, [R3+URZ+0x30830], R0 ;  /* 0x03083000030095a7 */ /* 0x000ea4000802007f */
[----:B--2---:R-:W-:Y:S05]  /*15db0*/  @!P1 BRA `(.L_x_4547) ;  /* 0xfffffffc00f09947 */ /* 0x004fea000383ffff */
[----:B------:R-:W-:Y:S05]  /*15dc0*/  BRA `(.L_x_4546) ;  /* 0xfffffebc005c7947 */ /* 0x000fea000383ffff */
.L_x_4564:
[----:B-1----:R-:W-:-:S04]  /*15dd0*/  IMAD.U32 R5, RZ, RZ, UR6 ;  /* 0x00000006ff057e24 */ /* 0x002fc8000f8e00ff */
[----:B------:R1:W2:Y:S03]  /*15de0*/  SYNCS.PHASECHK.TRANS64.TRYWAIT P1, [R5+URZ+0x30830], R0 ;  /* 0x03083000050075a7 */ /* 0x0002a6000802017f */
[----:B--2---:R-:W-:Y:S05]  /*15df0*/  @!P1 NANOSLEEP.SYNCS 0x989680 ;  /* 0x009896800000995d */ /* 0x004fea0003900000 */
[----:B------:R-:W2:Y:S02]  /*15e00*/  @!P1 SYNCS.PHASECHK.TRANS64 P1, [R5+URZ+0x30830], R0 ;  /* 0x03083000050095a7 */ /* 0x000ea4000802007f */
[----:B--2---:R-:W-:Y:S05]  /*15e10*/  @!P1 BRA `(.L_x_4564) ;  /* 0xfffffffc00ec9947 */ /* 0x004fea000383ffff */
[----:B------:R-:W-:Y:S05]  /*15e20*/  BRA `(.L_x_4563) ;  /* 0xfffffee800987947 */ /* 0x000fea000383ffff */
.L_x_4568:
[----:B-1----:R-:W-:-:S04]  /*15e30*/  IMAD.U32 R3, RZ, RZ, UR5 ;  /* 0x00000005ff037e24 */ /* 0x002fc8000f8e00ff */
[----:B------:R1:W2:Y:S03]  /*15e40*/  SYNCS.PHASECHK.TRANS64.TRYWAIT P1, [R3+URZ+0x30850], R0 ;  /* 0x03085000030075a7 */ /* 0x0002a6000802017f */
[----:B--2---:R-:W-:Y:S05]  /*15e50*/  @!P1 NANOSLEEP.SYNCS 0x989680 ;  /* 0x009896800000995d */ /* 0x004fea0003900000 */
[----:B------:R-:W2:Y:S02]  /*15e60*/  @!P1 SYNCS.PHASECHK.TRANS64 P1, [R3+URZ+0x30850], R0 ;  /* 0x03085000030095a7 */ /* 0x000ea4000802007f */
[----:B--2---:R-:W-:Y:S05]  /*15e70*/  @!P1 BRA `(.L_x_4568) ;  /* 0xfffffffc00ec9947 */ /* 0x004fea000383ffff */
[----:B------:R-:W-:Y:S05]  /*15e80*/  BRA `(.L_x_4567) ;  /* 0xfffffef400407947 */ /* 0x000fea000383ffff */
.L_x_4587:
[----:B-1----:R-:W-:-:S04]  /*15e90*/  IMAD.U32 R5, RZ, RZ, UR6 ;  /* 0x00000006ff057e24 */ /* 0x002fc8000f8e00ff */
[----:B------:R1:W2:Y:S03]  /*15ea0*/  SYNCS.PHASECHK.TRANS64.TRYWAIT P1, [R5+URZ+0x30830], R0 ;  /* 0x03083000050075a7 */ /* 0x0002a6000802017f */
[----:B--2---:R-:W-:Y:S05]  /*15eb0*/  @!P1 NANOSLEEP.SYNCS 0x989680 ;  /* 0x009896800000995d */ /* 0x004fea0003900000 */
[----:B------:R-:W2:Y:S02]  /*15ec0*/  @!P1 SYNCS.PHASECHK.TRANS64 P1, [R5+URZ+0x30830], R0 ;  /* 0x03083000050095a7 */ /* 0x000ea4000802007f */
[----:B--2---:R-:W-:Y:S05]  /*15ed0*/  @!P1 BRA `(.L_x_4587) ;  /* 0xfffffffc00ec9947 */ /* 0x004fea000383ffff */
[----:B------:R-:W-:Y:S05]  /*15ee0*/  BRA `(.L_x_4586) ;  /* 0xffffff1c00247947 */ /* 0x000fea000383ffff */
.L_x_4591:
[----:B-1----:R-:W-:-:S04]  /*15ef0*/  IMAD.U32 R3, RZ, RZ, UR5 ;  /* 0x00000005ff037e24 */ /* 0x002fc8000f8e00ff */
[----:B------:R1:W2:Y:S03]  /*15f00*/  SYNCS.PHASECHK.TRANS64.TRYWAIT P1, [R3+URZ+0x30850], R0 ;  /* 0x03085000030075a7 */ /* 0x0002a6000802017f */
[----:B--2---:R-:W-:Y:S05]  /*15f10*/  @!P1 NANOSLEEP.SYNCS 0x989680 ;  /* 0x009896800000995d */ /* 0x004fea0003900000 */
[----:B------:R-:W2:Y:S02]  /*15f20*/  @!P1 SYNCS.PHASECHK.TRANS64 P1, [R3+URZ+0x30850], R0 ;  /* 0x03085000030095a7 */ /* 0x000ea4000802007f */
[----:B--2---:R-:W-:Y:S05]  /*15f30*/  @!P1 BRA `(.L_x_4591) ;  /* 0xfffffffc00ec9947 */ /* 0x004fea000383ffff */
[----:B------:R-:W-:Y:S05]  /*15f40*/  BRA `(.L_x_4590) ;  /* 0xffffff2400cc7947 */ /* 0x000fea000383ffff */
.L_x_4599:
[----:B-1----:R-:W-:-:S04]  /*15f50*/  IMAD.U32 R5, RZ, RZ, UR5 ;  /* 0x00000005ff057e24 */ /* 0x002fc8000f8e00ff */
[----:B------:R1:W2:Y:S03]  /*15f60*/  SYNCS.PHASECHK.TRANS64.TRYWAIT P1, [R5+URZ+0x30830], R0 ;  /* 0x03083000050075a7 */ /* 0x0002a6000802017f */
[----:B--2---:R-:W-:Y:S05]  /*15f70*/  @!P1 NANOSLEEP.SYNCS 0x989680 ;  /* 0x009896800000995d */ /* 0x004fea0003900000 */
[----:B------:R-:W2:Y:S02]  /*15f80*/  @!P1 SYNCS.PHASECHK.TRANS64 P1, [R5+URZ+0x30830], R0 ;  /* 0x03083000050095a7 */ /* 0x000ea4000802007f */
[----:B--2---:R-:W-:Y:S05]  /*15f90*/  @!P1 BRA `(.L_x_4599) ;  /* 0xfffffffc00ec9947 */ /* 0x004fea000383ffff */
[----:B------:R-:W-:Y:S05]  /*15fa0*/  BRA `(.L_x_4598) ;  /* 0xffffff3800947947 */ /* 0x000fea000383ffff */
.L_x_4603:
[----:B-1----:R-:W-:-:S04]  /*15fb0*/  IMAD.U32 R3, RZ, RZ, UR5 ;  /* 0x00000005ff037e24 */ /* 0x002fc8000f8e00ff */
[----:B------:R1:W2:Y:S03]  /*15fc0*/  SYNCS.PHASECHK.TRANS64.TRYWAIT P1, [R3+URZ+0x30850], R0 ;  /* 0x03085000030075a7 */ /* 0x0002a6000802017f */
[----:B--2---:R-:W-:Y:S05]  /*15fd0*/  @!P1 NANOSLEEP.SYNCS 0x989680 ;  /* 0x009896800000995d */ /* 0x004fea0003900000 */
[----:B------:R-:W2:Y:S02]  /*15fe0*/  @!P1 SYNCS.PHASECHK.TRANS64 P1, [R3+URZ+0x30850], R0 ;  /* 0x03085000030095a7 */ /* 0x000ea4000802007f */
[----:B--2---:R-:W-:Y:S05]  /*15ff0*/  @!P1 BRA `(.L_x_4603) ;  /* 0xfffffffc00ec9947 */ /* 0x004fea000383ffff */
[----:B------:R-:W-:Y:S05]  /*16000*/  BRA `(.L_x_4602) ;  /* 0xffffff44003c7947 */ /* 0x000fea000383ffff */
.L_x_4618:
[----:B-1----:R-:W-:-:S04]  /*16010*/  IMAD.U32 R3, RZ, RZ, UR5 ;  /* 0x00000005ff037e24 */ /* 0x002fc8000f8e00ff */
[----:B------:R1:W2:Y:S03]  /*16020*/  SYNCS.PHASECHK.TRANS64.TRYWAIT P1, [R3+URZ+0x30850], R2 ;  /* 0x03085002030075a7 */ /* 0x0002a6000802017f */
[----:B--2---:R-:W-:Y:S05]  /*16030*/  @!P1 NANOSLEEP.SYNCS 0x989680 ;  /* 0x009896800000995d */ /* 0x004fea0003900000 */
[----:B------:R-:W2:Y:S02]  /*16040*/  @!P1 SYNCS.PHASECHK.TRANS64 P1, [R3+URZ+0x30850], R2 ;  /* 0x03085002030095a7 */ /* 0x000ea4000802007f */
[----:B--2---:R-:W-:Y:S05]  /*16050*/  @!P1 BRA `(.L_x_4618) ;  /* 0xfffffffc00ec9947 */ /* 0x004fea000383ffff */
[----:B------:R-:W-:Y:S05]  /*16060*/  BRA `(.L_x_4617) ;  /* 0xffffff7000047947 */ /* 0x000fea000383ffff */
.L_x_4669:
        /* <DEDUP_REMOVED lines=11> */
.L_x_4736:
[----:B------:R-:W-:Y:S05]  /*16120*/  BSYNC B0 ;  /* 0x0000000000007941 */ /* 0x000fea0003800000 */
.L_x_4735:
[----:B------:R-:W-:Y:S05]  /*16130*/  BRA `(.L_x_4737) ;  /* 0xffffffbc00447947 */ /* 0x000fea000383ffff */
.L_x_4672:
[----:B0-----:R0:W1:Y:S02]  /*16140*/  SYNCS.PHASECHK.TRANS64.TRYWAIT P0, [R7+URZ+0x30840], R2 ;  /* 0x03084002070075a7 */ /* 0x001064000800017f */
[----:B-1----:R-:W-:Y:S05]  /*16150*/  @!P0 NANOSLEEP.SYNCS 0x989680 ;  /* 0x009896800000895d */ /* 0x002fea0003900000 */
[----:B------:R-:W1:Y:S02]  /*16160*/  @!P0 SYNCS.PHASECHK.TRANS64 P0, [R7+URZ+0x30840], R2 ;  /* 0x03084002070085a7 */ /* 0x000e64000800007f */
[----:B-1----:R-:W-:Y:S05]  /*16170*/  @!P0 BRA `(.L_x_4672) ;  /* 0xfffffffc00f08947 */ /* 0x002fea000383ffff */
[----:B------:R-:W-:Y:S05]  /*16180*/  BRA `(.L_x_4738) ;  /* 0xffffffbc00bc7947 */ /* 0x000fea000383ffff */
.L_x_4673:
        /* <DEDUP_REMOVED lines=8> */
.L_x_4740:
[----:B------:R-:W-:Y:S05]  /*16210*/  BSYNC B0 ;  /* 0x0000000000007941 */ /* 0x000fea0003800000 */
.L_x_4739:
        /* <DEDUP_REMOVED lines=9> */
.L_x_4741:
[----:B------:R-:W-:Y:S02]  /*162b0*/  IMAD.MOV.U32 R13, RZ, RZ, R0 ;  /* 0x000000ffff0d7224 */ /* 0x000fe400078e0000 */
[----:B------:R-:W-:Y:S02]  /*162c0*/  IMAD.MOV.U32 R12, RZ, RZ, 0x1 ;  /* 0x00000001ff0c7424 */ /* 0x000fe400078e00ff */
[----:B------:R-:W-:-:S07]  /*162d0*/  IMAD.MOV.U32 R3, RZ, RZ, R14 ;  /* 0x000000ffff037224 */ /* 0x000fce00078e000e */
[----:B------:R-:W-:Y:S05]  /*162e0*/  WARPSYNC.COLLECTIVE R15, `(.L_x_4742) ;  /* 0x000000000f087348 */ /* 0x000fea0003c00000 */
[----:B------:R0:W1:Y:S02]  /*162f0*/  SHFL.IDX P6, R14, R13, R12, R11 ;  /* 0x0000000c0d0e7389 */ /* 0x00006400000c000b */
[----:B01----:R-:W-:Y:S01]  /*16300*/  ENDCOLLECTIVE ;  /* 0x000000000000791b */ /* 0x003fe20003800000 */
.L_x_4742:
[----:B------:R-:W-:-:S05]  /*16310*/  @P0 LEA R3, P1, R32, R3, 0x1 ;  /* 0x0000000320030211 */ /* 0x000fca00078208ff */
[----:B------:R-:W-:Y:S01]  /*16320*/  @P0 IMAD.X R2, RZ, RZ, R2, P1 ;  /* 0x000000ffff020224 */ /* 0x000fe200008e0602 */
[----:B------:R-:W-:-:S04]  /*16330*/  ISETP.GE.AND P1, PT, R6, 0x11, PT ;  /* 0x000000110600780c */ /* 0x000fc80003f26270 */
        /* <DEDUP_REMOVED lines=14> */
.L_x_4743:
[----:B------:R-:W-:Y:S02]  /*16420*/  @P1 IMAD R8, R5, 0x2, R17 ;  /* 0x0000000205081824 */ /* 0x000fe400078e0211 */
[----:B------:R-:W-:Y:S02]  /*16430*/  IMAD.MOV.U32 R13, RZ, RZ, R0 ;  /* 0x000000ffff0d7224 */ /* 0x000fe400078e0000 */
[----:B------:R-:W-:Y:S02]  /*16440*/  IMAD.MOV.U32 R12, RZ, RZ, 0x2 ;  /* 0x00000002ff0c7424 */ /* 0x000fe400078e00ff */
[----:B------:R-:W-:-:S07]  /*16450*/  IMAD.MOV.U32 R3, RZ, RZ, R14 ;  /* 0x000000ffff037224 */ /* 0x000fce00078e000e */
[----:B------:R-:W-:Y:S05]  /*16460*/  WARPSYNC.COLLECTIVE R15, `(.L_x_4744) ;  /* 0x000000000f087348 */ /* 0x000fea0003c00000 */
[----:B------:R0:W1:Y:S02]  /*16470*/  SHFL.IDX P6, R14, R13, R12, R11 ;  /* 0x0000000c0d0e7389 */ /* 0x00006400000c000b */
[----:B01----:R-:W-:Y:S01]  /*16480*/  ENDCOLLECTIVE ;  /* 0x000000000000791b */ /* 0x003fe20003800000 */
.L_x_4744:
        /* <DEDUP_REMOVED lines=17> */
.L_x_4745:
[----:B------:R-:W-:Y:S02]  /*165a0*/  @P1 IMAD R8, R5, 0x2, R17 ;  /* 0x0000000205081824 */ /* 0x000fe400078e0211 */
[----:B------:R-:W-:Y:S02]  /*165b0*/  IMAD.MOV.U32 R13, RZ, RZ, R0 ;  /* 0x000000ffff0d7224 */ /* 0x000fe400078e0000 */
[----:B------:R-:W-:Y:S02]  /*165c0*/  IMAD.MOV.U32 R12, RZ, RZ, 0x3 ;  /* 0x00000003ff0c7424 */ /* 0x000fe400078e00ff */
[----:B------:R-:W-:-:S07]  /*165d0*/  IMAD.MOV.U32 R3, RZ, RZ, R14 ;  /* 0x000000ffff037224 */ /* 0x000fce00078e000e */
[----:B------:R-:W-:Y:S05]  /*165e0*/  WARPSYNC.COLLECTIVE R15, `(.L_x_4746) ;  /* 0x000000000f087348 */ /* 0x000fea0003c00000 */
[----:B------:R0:W1:Y:S02]  /*165f0*/  SHFL.IDX P6, R14, R13, R12, R11 ;  /* 0x0000000c0d0e7389 */ /* 0x00006400000c000b */
[----:B01----:R-:W-:Y:S01]  /*16600*/  ENDCOLLECTIVE ;  /* 0x000000000000791b */ /* 0x003fe20003800000 */
.L_x_4746:
        /* <DEDUP_REMOVED lines=17> */
.L_x_4747:
[----:B------:R-:W-:Y:S02]  /*16720*/  @P1 IMAD R8, R5, 0x2, R17 ;  /* 0x0000000205081824 */ /* 0x000fe400078e0211 */
[----:B------:R-:W-:Y:S02]  /*16730*/  IMAD.MOV.U32 R13, RZ, RZ, R0 ;  /* 0x000000ffff0d7224 */ /* 0x000fe400078e0000 */
[----:B------:R-:W-:Y:S02]  /*16740*/  IMAD.MOV.U32 R12, RZ, RZ, 0x4 ;  /* 0x00000004ff0c7424 */ /* 0x000fe400078e00ff */
[----:B------:R-:W-:-:S07]  /*16750*/  IMAD.MOV.U32 R3, RZ, RZ, R14 ;  /* 0x000000ffff037224 */ /* 0x000fce00078e000e */
[----:B------:R-:W-:Y:S05]  /*16760*/  WARPSYNC.COLLECTIVE R15, `(.L_x_4748) ;  /* 0x000000000f087348 */ /* 0x000fea0003c00000 */
[----:B------:R0:W1:Y:S02]  /*16770*/  SHFL.IDX P6, R14, R13, R12, R11 ;  /* 0x0000000c0d0e7389 */ /* 0x00006400000c000b */
[----:B01----:R-:W-:Y:S01]  /*16780*/  ENDCOLLECTIVE ;  /* 0x000000000000791b */ /* 0x003fe20003800000 */
.L_x_4748:
        /* <DEDUP_REMOVED lines=17> */
.L_x_4749:
[----:B------:R-:W-:Y:S02]  /*168a0*/  @P1 IMAD R8, R5, 0x2, R17 ;  /* 0x0000000205081824 */ /* 0x000fe400078e0211 */
[----:B------:R-:W-:Y:S02]  /*168b0*/  IMAD.MOV.U32 R13, RZ, RZ, R0 ;  /* 0x000000ffff0d7224 */ /* 0x000fe400078e0000 */
[----:B------:R-:W-:Y:S02]  /*168c0*/  IMAD.MOV.U32 R12, RZ, RZ, 0x5 ;  /* 0x00000005ff0c7424 */ /* 0x000fe400078e00ff */
[----:B------:R-:W-:-:S07]  /*168d0*/  IMAD.MOV.U32 R3, RZ, RZ, R14 ;  /* 0x000000ffff037224 */ /* 0x000fce00078e000e */
[----:B------:R-:W-:Y:S05]  /*168e0*/  WARPSYNC.COLLECTIVE R15, `(.L_x_4750) ;  /* 0x000000000f087348 */ /* 0x000fea0003c00000 */
[----:B------:R0:W1:Y:S02]  /*168f0*/  SHFL.IDX P6, R14, R13, R12, R11 ;  /* 0x0000000c0d0e7389 */ /* 0x00006400000c000b */
[----:B01----:R-:W-:Y:S01]  /*16900*/  ENDCOLLECTIVE ;  /* 0x000000000000791b */ /* 0x003fe20003800000 */
.L_x_4750:
        /* <DEDUP_REMOVED lines=10> */
.L_x_4751:
        /* <DEDUP_REMOVED lines=8> */
.L_x_4678:
        /* <DEDUP_REMOVED lines=9> */
.L_x_4753:
[C---:B------:R-:W-:Y:S01]  /*16ac0*/  VIADD R6, R25.reuse, 0x10 ;  /* 0x0000001019067836 */ /* 0x040fe20000000000 */
[----:B------:R-:W-:Y:S01]  /*16ad0*/  ISETP.GE.AND P1, PT, R25, R29, PT ;  /* 0x0000001d1900720c */ /* 0x000fe20003f26270 */
[----:B------:R-:W-:Y:S02]  /*16ae0*/  IMAD.MOV.U32 R13, RZ, RZ, R0 ;  /* 0x000000ffff0d7224 */ /* 0x000fe400078e0000 */
[----:B------:R-:W-:-:S10]  /*16af0*/  IMAD.MOV.U32 R2, RZ, RZ, R14 ;  /* 0x000000ffff027224 */ /* 0x000fd400078e000e */
[----:B------:R-:W-:Y:S05]  /*16b00*/  WARPSYNC.COLLECTIVE R15, `(.L_x_4754) ;  /* 0x000000000f087348 */ /* 0x000fea0003c00000 */
[----:B------:R0:W1:Y:S02]  /*16b10*/  SHFL.IDX P6, R14, R13, R12, R11 ;  /* 0x0000000c0d0e7389 */ /* 0x00006400000c000b */
[----:B01----:R-:W-:Y:S01]  /*16b20*/  ENDCOLLECTIVE ;  /* 0x000000000000791b */ /* 0x003fe20003800000 */
.L_x_4754:
[----:B------:R-:W-:Y:S02]  /*16b30*/  IMAD.MOV.U32 R13, RZ, RZ, R4 ;  /* 0x000000ffff0d7224 */ /* 0x000fe400078e0004 */
[----:B------:R-:W-:Y:S02]  /*16b40*/  IMAD.MOV.U32 R12, RZ, RZ, 0x1 ;  /* 0x00000001ff0c7424 */ /* 0x000fe400078e00ff */
[----:B------:R-:W-:-:S07]  /*16b50*/  IMAD.MOV.U32 R3, RZ, RZ, R14 ;  /* 0x000000ffff037224 */ /* 0x000fce00078e000e */
[----:B------:R-:W-:Y:S05]  /*16b60*/  WARPSYNC.COLLECTIVE R15, `(.L_x_4755) ;  /* 0x000000000f087348 */ /* 0x000fea0003c00000 */
[----:B------:R0:W1:Y:S02]  /*16b70*/  SHFL.IDX P6, R14, R13, R12, R11 ;  /* 0x0000000c0d0e7389 */ /* 0x00006400000c000b */
[----:B01----:R-:W-:Y:S01]  /*16b80*/  ENDCOLLECTIVE ;  /* 0x000000000000791b */ /* 0x003fe20003800000 */
.L_x_4755:
[----:B------:R-:W-:-:S05]  /*16b90*/  @!P1 LEA R5, P4, R32, R3, 0x1 ;  /* 0x0000000320059211 */ /* 0x000fca00078808ff */
[----:B------:R-:W-:Y:S02]  /*16ba0*/  @!P1 IMAD.X R3, RZ, RZ, R2, P4 ;  /* 0x000000ffff039224 */ /* 0x000fe400020e0602 */
[----:B------:R-:W-:Y:S02]  /*16bb0*/  @!P1 IMAD.MOV.U32 R2, RZ, RZ, R5 ;  /* 0x000000ffff029224 */ /* 0x000fe400078e0005 */
[----:B------:R-:W-:-:S03]  /*16bc0*/  IMAD.MOV.U32 R13, RZ, RZ, R0 ;  /* 0x000000ffff0d7224 */ /* 0x000fc600078e0000 */
[----:B------:R-:W-:Y:S01]  /*16bd0*/  @!PT LDS RZ, [RZ] ;  /* 0x00000000fffff984 */ /* 0x000fe20000000800 */
[----:B------:R-:W-:Y:S01]  /*16be0*/  @!PT LDS RZ, [RZ] ;  /* 0x00000000fffff984 */ /* 0x000fe20000000800 */
[----:B------:R-:W-:Y:S01]  /*16bf0*/  @!PT LDS RZ, [RZ] ;  /* 0x00000000fffff984 */ /* 0x000fe20000000800 */
        /* <DEDUP_REMOVED lines=8> */
.L_x_4756:
[----:B------:R-:W-:Y:S02]  /*16c80*/  IMAD.MOV.U32 R13, RZ, RZ, R4 ;  /* 0x000000ffff0d7224 */ /* 0x000fe400078e0004 */
[----:B------:R-:W-:Y:S02]  /*16c90*/  IMAD.MOV.U32 R12, RZ, RZ, 0x2 ;  /* 0x00000002ff0c7424 */ /* 0x000fe400078e00ff */
[----:B------:R-:W-:-:S07]  /*16ca0*/  IMAD.MOV.U32 R3, RZ, RZ, R14 ;  /* 0x000000ffff037224 */ /* 0x000fce00078e000e */
[----:B------:R-:W-:Y:S05]  /*16cb0*/  WARPSYNC.COLLECTIVE R15, `(.L_x_4757) ;  /* 0x000000000f087348 */ /* 0x000fea0003c00000 */
[----:B------:R0:W1:Y:S02]  /*16cc0*/  SHFL.IDX P6, R14, R13, R12, R11 ;  /* 0x0000000c0d0e7389 */ /* 0x00006400000c000b */
[----:B01----:R-:W-:Y:S01]  /*16cd0*/  ENDCOLLECTIVE ;  /* 0x000000000000791b */ /* 0x003fe20003800000 */
.L_x_4757:
        /* <DEDUP_REMOVED lines=17> */
.L_x_4758:
[----:B------:R-:W-:Y:S02]  /*16df0*/  IMAD.MOV.U32 R13, RZ, RZ, R4 ;  /* 0x000000ffff0d7224 */ /* 0x000fe400078e0004 */
[----:B------:R-:W-:Y:S02]  /*16e00*/  IMAD.MOV.U32 R12, RZ, RZ, 0x3 ;  /* 0x00000003ff0c7424 */ /* 0x000fe400078e00ff */
[----:B------:R-:W-:-:S07]  /*16e10*/  IMAD.MOV.U32 R3, RZ, RZ, R14 ;  /* 0x000000ffff037224 */ /* 0x000fce00078e000e */
[----:B------:R-:W-:Y:S05]  /*16e20*/  WARPSYNC.COLLECTIVE R15, `(.L_x_4759) ;  /* 0x000000000f087348 */ /* 0x000fea0003c00000 */
[----:B------:R0:W1:Y:S02]  /*16e30*/  SHFL.IDX P6, R14, R13, R12, R11 ;  /* 0x0000000c0d0e7389 */ /* 0x00006400000c000b */
[----:B01----:R-:W-:Y:S01]  /*16e40*/  ENDCOLLECTIVE ;  /* 0x000000000000791b */ /* 0x003fe20003800000 */
.L_x_4759:
        /* <DEDUP_REMOVED lines=17> */
.L_x_4760:
[----:B------:R-:W-:Y:S02]  /*16f60*/  IMAD.MOV.U32 R13, RZ, RZ, R4 ;  /* 0x000000ffff0d7224 */ /* 0x000fe400078e0004 */
[----:B------:R-:W-:Y:S02]  /*16f70*/  IMAD.MOV.U32 R12, RZ, RZ, 0x4 ;  /* 0x00000004ff0c7424 */ /* 0x000fe400078e00ff */
[----:B------:R-:W-:-:S07]  /*16f80*/  IMAD.MOV.U32 R3, RZ, RZ, R14 ;  /* 0x000000ffff037224 */ /* 0x000fce00078e000e */
[----:B------:R-:W-:Y:S05]  /*16f90*/  WARPSYNC.COLLECTIVE R15, `(.L_x_4761) ;  /* 0x000000000f087348 */ /* 0x000fea0003c00000 */
[----:B------:R0:W1:Y:S02]  /*16fa0*/  SHFL.IDX P6, R14, R13, R12, R11 ;  /* 0x0000000c0d0e7389 */ /* 0x00006400000c000b */
[----:B01----:R-:W-:Y:S01]  /*16fb0*/  ENDCOLLECTIVE ;  /* 0x000000000000791b */ /* 0x003fe20003800000 */
.L_x_4761:
        /* <DEDUP_REMOVED lines=17> */
.L_x_4762:
[----:B------:R-:W-:Y:S02]  /*170d0*/  IMAD.MOV.U32 R13, RZ, RZ, R4 ;  /* 0x000000ffff0d7224 */ /* 0x000fe400078e0004 */
[----:B------:R-:W-:Y:S02]  /*170e0*/  IMAD.MOV.U32 R12, RZ, RZ, 0x5 ;  /* 0x00000005ff0c7424 */ /* 0x000fe400078e00ff */
[----:B------:R-:W-:-:S07]  /*170f0*/  IMAD.MOV.U32 R3, RZ, RZ, R14 ;  /* 0x000000ffff037224 */ /* 0x000fce00078e000e */
[----:B------:R-:W-:Y:S05]  /*17100*/  WARPSYNC.COLLECTIVE R15, `(.L_x_4763) ;  /* 0x000000000f087348 */ /* 0x000fea0003c00000 */
[----:B------:R0:W1:Y:S02]  /*17110*/  SHFL.IDX P6, R14, R13, R12, R11 ;  /* 0x0000000c0d0e7389 */ /* 0x00006400000c000b */
[----:B01----:R-:W-:Y:S01]  /*17120*/  ENDCOLLECTIVE ;  /* 0x000000000000791b */ /* 0x003fe20003800000 */
.L_x_4763:
        /* <DEDUP_REMOVED lines=17> */
.L_x_4764:
[----:B------:R-:W-:Y:S02]  /*17240*/  IMAD.MOV.U32 R13, RZ, RZ, R4 ;  /* 0x000000ffff0d7224 */ /* 0x000fe400078e0004 */
[----:B------:R-:W-:Y:S02]  /*17250*/  IMAD.MOV.U32 R12, RZ, RZ, 0x6 ;  /* 0x00000006ff0c7424 */ /* 0x000fe400078e00ff */
[----:B------:R-:W-:-:S07]  /*17260*/  IMAD.MOV.U32 R3, RZ, RZ, R14 ;  /* 0x000000ffff037224 */ /* 0x000fce00078e000e */
[----:B------:R-:W-:Y:S05]  /*17270*/  WARPSYNC.COLLECTIVE R15, `(.L_x_4765) ;  /* 0x000000000f087348 */ /* 0x000fea0003c00000 */
[----:B------:R0:W1:Y:S02]  /*17280*/  SHFL.IDX P6, R14, R13, R12, R11 ;  /* 0x0000000c0d0e7389 */ /* 0x00006400000c000b */
[----:B01----:R-:W-:Y:S01]  /*17290*/  ENDCOLLECTIVE ;  /* 0x000000000000791b */ /* 0x003fe20003800000 */
.L_x_4765:
        /* <DEDUP_REMOVED lines=17> */
.L_x_4766:
[----:B------:R-:W-:Y:S02]  /*173b0*/  IMAD.MOV.U32 R13, RZ, RZ, R4 ;  /* 0x000000ffff0d7224 */ /* 0x000fe400078e0004 */
[----:B------:R-:W-:Y:S02]  /*173c0*/  IMAD.MOV.U32 R12, RZ, RZ, 0x7 ;  /* 0x00000007ff0c7424 */ /* 0x000fe400078e00ff */
[----:B------:R-:W-:-:S07]  /*173d0*/  IMAD.MOV.U32 R3, RZ, RZ, R14 ;  /* 0x000000ffff037224 */ /* 0x000fce00078e000e */
[----:B------:R-:W-:Y:S05]  /*173e0*/  WARPSYNC.COLLECTIVE R15, `(.L_x_4767) ;  /* 0x000000000f087348 */ /* 0x000fea0003c00000 */
[----:B------:R0:W1:Y:S02]  /*173f0*/  SHFL.IDX P6, R14, R13, R12, R11 ;  /* 0x0000000c0d0e7389 */ /* 0x00006400000c000b */
[----:B01----:R-:W-:Y:S01]  /*17400*/  ENDCOLLECTIVE ;  /* 0x000000000000791b */ /* 0x003fe20003800000 */
.L_x_4767:
[----:B------:R-:W-:-:S05]  /*17410*/  @!P1 LEA R5, P4, R32, R3, 0x1 ;  /* 0x0000000320059211 */ /* 0x000fca00078808ff */
[----:B------:R-:W-:Y:S02]  /*17420*/  @!P1 IMAD.X R6, RZ, RZ, R2, P4 ;  /* 0x000000ffff069224 */ /* 0x000fe400020e0602 */
[----:B------:R-:W-:Y:S02]  /*17430*/  @!P1 IMAD.MOV.U32 R2, RZ, RZ, R5 ;  /* 0x000000ffff029224 */ /* 0x000fe400078e0005 */
        /* <DEDUP_REMOVED lines=9> */
[----:B0-----:R-:W-:Y:S05]  /*174d0*/  WARPSYNC.COLLECTIVE R15, `(.L_x_4768) ;  /* 0x000000000f087348 */ /* 0x001fea0003c00000 */
[----:B------:R1:W2:Y:S02]  /*174e0*/  SHFL.IDX P6, R14, R13, R12, R11 ;  /* 0x0000000c0d0e7389 */ /* 0x0002a400000c000b */
[----:B012---:R-:W-:Y:S01]  /*174f0*/  ENDCOLLECTIVE ;  /* 0x000000000000791b */ /* 0x007fe20003800000 */
.L_x_4768:
[----:B------:R-:W-:Y:S05]  /*17500*/  BRA `(.L_x_4769) ;  /* 0xffffffbc00507947 */ /* 0x000fea000383ffff */
.L_x_4683:
[----:B0-----:R0:W1:Y:S02]  /*17510*/  SYNCS.PHASECHK.TRANS64.TRYWAIT P0, [R17+URZ+0x30820], R0 ;  /* 0x03082000110075a7 */ /* 0x001064000800017f */
[----:B-1----:R-:W-:Y:S05]  /*17520*/  @!P0 NANOSLEEP.SYNCS 0x989680 ;  /* 0x009896800000895d */ /* 0x002fea0003900000 */
[----:B------:R-:W1:Y:S02]  /*17530*/  @!P0 SYNCS.PHASECHK.TRANS64 P0, [R17+URZ+0x30820], R0 ;  /* 0x03082000110085a7 */ /* 0x000e64000800007f */
[----:B-1----:R-:W-:Y:S05]  /*17540*/  @!P0 BRA `(.L_x_4683) ;  /* 0xfffffffc00f08947 */ /* 0x002fea000383ffff */
[----:B------:R-:W-:Y:S05]  /*17550*/  BRA `(.L_x_4770) ;  /* 0xffffffbc00c87947 */ /* 0x000fea000383ffff */
.L_x_4688:
[----:B0-----:R0:W1:Y:S02]  /*17560*/  SYNCS.PHASECHK.TRANS64.TRYWAIT P0, [R7+URZ+0x30840], R2 ;  /* 0x03084002070075a7 */ /* 0x001064000800017f */
[----:B-1----:R-:W-:Y:S05]  /*17570*/  @!P0 NANOSLEEP.SYNCS 0x989680 ;  /* 0x009896800000895d */ /* 0x002fea0003900000 */
[----:B------:R-:W1:Y:S02]  /*17580*/  @!P0 SYNCS.PHASECHK.TRANS64 P0, [R7+URZ+0x30840], R2 ;  /* 0x03084002070085a7 */ /* 0x000e64000800007f */
[----:B-1----:R-:W-:Y:S05]  /*17590*/  @!P0 BRA `(.L_x_4688) ;  /* 0xfffffffc00f08947 */ /* 0x002fea000383ffff */
[----:B------:R-:W-:Y:S05]  /*175a0*/  BRA `(.L_x_4771) ;  /* 0xffffffc000a87947 */ /* 0x000fea000383ffff */
.L_x_4689:
        /* <DEDUP_REMOVED lines=8> */
.L_x_4773:
[----:B------:R-:W-:Y:S05]  /*17630*/  BSYNC B1 ;  /* 0x0000000000017941 */ /* 0x000fea0003800000 */
.L_x_4772:
        /* <DEDUP_REMOVED lines=12> */
.L_x_4774:
[----:B------:R-:W-:Y:S02]  /*17700*/  IMAD R5, R5, 0x2, R17 ;  /* 0x0000000205057824 */ /* 0x000fe400078e0211 */
[----:B------:R-:W-:Y:S02]  /*17710*/  IMAD.MOV.U32 R13, RZ, RZ, R6 ;  /* 0x000000ffff0d7224 */ /* 0x000fe400078e0006 */
[----:B------:R-:W-:Y:S02]  /*17720*/  IMAD.MOV.U32 R12, RZ, RZ, 0x1 ;  /* 0x00000001ff0c7424 */ /* 0x000fe400078e00ff */
[----:B------:R-:W-:-:S07]  /*17730*/  IMAD.MOV.U32 R2, RZ, RZ, R14 ;  /* 0x000000ffff027224 */ /* 0x000fce00078e000e */
[----:B------:R-:W-:Y:S05]  /*17740*/  WARPSYNC.COLLECTIVE R15, `(.L_x_4775) ;  /* 0x000000000f087348 */ /* 0x000fea0003c00000 */
[----:B------:R0:W1:Y:S02]  /*17750*/  SHFL.IDX P6, R14, R13, R12, R11 ;  /* 0x0000000c0d0e7389 */ /* 0x00006400000c000b */
[----:B01----:R-:W-:Y:S01]  /*17760*/  ENDCOLLECTIVE ;  /* 0x000000000000791b */ /* 0x003fe20003800000 */
.L_x_4775:
        /* <DEDUP_REMOVED lines=13> */
.L_x_4776:
[----:B------:R-:W-:Y:S02]  /*17840*/  IMAD.MOV.U32 R13, RZ, RZ, R6 ;  /* 0x000000ffff0d7224 */ /* 0x000fe400078e0006 */
[----:B------:R-:W-:Y:S02]  /*17850*/  IMAD.MOV.U32 R12, RZ, RZ, 0x2 ;  /* 0x00000002ff0c7424 */ /* 0x000fe400078e00ff */
[----:B------:R-:W-:-:S07]  /*17860*/  IMAD.MOV.U32 R2, RZ, RZ, R14 ;  /* 0x000000ffff027224 */ /* 0x000fce00078e000e */
[----:B------:R-:W-:Y:S05]  /*17870*/  WARPSYNC.COLLECTIVE R15, `(.L_x_4777) ;  /* 0x000000000f087348 */ /* 0x000fea0003c00000 */
[----:B------:R0:W1:Y:S02]  /*17880*/  SHFL.IDX P6, R14, R13, R12, R11 ;  /* 0x0000000c0d0e7389 */ /* 0x00006400000c000b */
[----:B01----:R-:W-:Y:S01]  /*17890*/  ENDCOLLECTIVE ;  /* 0x000000000000791b */ /* 0x003fe20003800000 */
.L_x_4777:
        /* <DEDUP_REMOVED lines=13> */
.L_x_4778:
[----:B------:R-:W-:Y:S02]  /*17970*/  IMAD.MOV.U32 R13, RZ, RZ, R6 ;  /* 0x000000ffff0d7224 */ /* 0x000fe400078e0006 */
[----:B------:R-:W-:Y:S02]  /*17980*/  IMAD.MOV.U32 R12, RZ, RZ, 0x3 ;  /* 0x00000003ff0c7424 */ /* 0x000fe400078e00ff */
[----:B------:R-:W-:-:S07]  /*17990*/  IMAD.MOV.U32 R2, RZ, RZ, R14 ;  /* 0x000000ffff027224 */ /* 0x000fce00078e000e */
[----:B------:R-:W-:Y:S05]  /*179a0*/  WARPSYNC.COLLECTIVE R15, `(.L_x_4779) ;  /* 0x000000000f087348 */ /* 0x000fea0003c00000 */
[----:B------:R0:W1:Y:S02]  /*179b0*/  SHFL.IDX P6, R14, R13, R12, R11 ;  /* 0x0000000c0d0e7389 */ /* 0x00006400000c000b */
[----:B01----:R-:W-:Y:S01]  /*179c0*/  ENDCOLLECTIVE ;  /* 0x000000000000791b */ /* 0x003fe20003800000 */
.L_x_4779:
        /* <DEDUP_REMOVED lines=13> */
.L_x_4780:
[----:B------:R-:W-:Y:S02]  /*17aa0*/  IMAD.MOV.U32 R13, RZ, RZ, R6 ;  /* 0x000000ffff0d7224 */ /* 0x000fe400078e0006 */
[----:B------:R-:W-:Y:S02]  /*17ab0*/  IMAD.MOV.U32 R12, RZ, RZ, 0x4 ;  /* 0x00000004ff0c7424 */ /* 0x000fe400078e00ff */
[----:B------:R-:W-:-:S07]  /*17ac0*/  IMAD.MOV.U32 R2, RZ, RZ, R14 ;  /* 0x000000ffff027224 */ /* 0x000fce00078e000e */
[----:B------:R-:W-:Y:S05]  /*17ad0*/  WARPSYNC.COLLECTIVE R15, `(.L_x_4781) ;  /* 0x000000000f087348 */ /* 0x000fea0003c00000 */
[----:B------:R0:W1:Y:S02]  /*17ae0*/  SHFL.IDX P6, R14, R13, R12, R11 ;  /* 0x0000000c0d0e7389 */ /* 0x00006400000c000b */
[----:B01----:R-:W-:Y:S01]  /*17af0*/  ENDCOLLECTIVE ;  /* 0x000000000000791b */ /* 0x003fe20003800000 */
.L_x_4781:
        /* <DEDUP_REMOVED lines=13> */
.L_x_4782:
[----:B------:R-:W-:Y:S02]  /*17bd0*/  IMAD.MOV.U32 R13, RZ, RZ, R6 ;  /* 0x000000ffff0d7224 */ /* 0x000fe400078e0006 */
[----:B------:R-:W-:Y:S02]  /*17be0*/  IMAD.MOV.U32 R12, RZ, RZ, 0x5 ;  /* 0x00000005ff0c7424 */ /* 0x000fe400078e00ff */
[----:B------:R-:W-:-:S07]  /*17bf0*/  IMAD.MOV.U32 R2, RZ, RZ, R14 ;  /* 0x000000ffff027224 */ /* 0x000fce00078e000e */
[----:B------:R-:W-:Y:S05]  /*17c00*/  WARPSYNC.COLLECTIVE R15, `(.L_x_4783) ;  /* 0x000000000f087348 */ /* 0x000fea0003c00000 */
[----:B------:R0:W1:Y:S02]  /*17c10*/  SHFL.IDX P6, R14, R13, R12, R11 ;  /* 0x0000000c0d0e7389 */ /* 0x00006400000c000b */
[----:B01----:R-:W-:Y:S01]  /*17c20*/  ENDCOLLECTIVE ;  /* 0x000000000000791b */ /* 0x003fe20003800000 */
.L_x_4783:
[----:B------:R-:W-:-:S05]  /*17c30*/  IADD3 R2, P0, R2, R4, RZ ;  /* 0x0000000402027210 */ /* 0x000fca0007f1e0ff */
[----:B------:R-:W-:-:S05]  /*17c40*/  IMAD.X R3, RZ, RZ, R35, P0 ;  /* 0x000000ffff037224 */ /* 0x000fca00000e0623 */
[----:B------:R-:W-:Y:S01]  /*17c50*/  @!PT LDS RZ, [RZ] ;  /* 0x00000000fffff984 */ /* 0x000fe20000000800 */
[----:B------:R-:W-:Y:S01]  /*17c60*/  @!PT LDS RZ, [RZ] ;  /* 0x00000000fffff984 */ /* 0x000fe20000000800 */
[----:B------:R-:W-:Y:S01]  /*17c70*/  @!PT LDS RZ, [RZ] ;  /* 0x00000000fffff984 */ /* 0x000fe20000000800 */
[----:B------:R0:W-:Y:S01]  /*17c80*/  LDGSTS.E.BYPASS.LTC128B.128 [R5+0x20400], desc[UR36][R2.64], !P1 ;  /* 0x2040000002057fae */ /* 0x0001e2000c901d64 */
[----:B------:R-:W-:Y:S01]  /*17c90*/  IMAD.MOV.U32 R13, RZ, RZ, R8 ;  /* 0x000000ffff0d7224 */ /* 0x000fe200078e0008 */
[----:B------:R-:W-:Y:S02]  /*17ca0*/  LOP3.LUT P1, RZ, R16, 0x200000, RZ, 0xc0, !PT ;  /* 0x0020000010ff7812 */ /* 0x000fe4000782c0ff */
[----:B------:R0:W-:Y:S04]  /*17cb0*/  LDGSTS.E.BYPASS.LTC128B.128 [R5+0x23400], desc[UR36][R2.64+0x80], !P5 ;  /* 0x2340008002057fae */ /* 0x0001e8000e901d64 */
[----:B------:R0:W-:Y:S01]  /*17cc0*/  LDGSTS.E.BYPASS.LTC128B.128 [R5+0x26400], desc[UR36][R2.64+0x100], !P4 ;  /* 0x2640010002057fae */ /* 0x0001e2000e101d64 */
[----:B------:R-:W-:-:S07]  /*17cd0*/  IMAD.MOV.U32 R35, RZ, RZ, R14 ;  /* 0x000000ffff237224 */ /* 0x000fce00078e000e */
[----:B0-----:R-:W-:Y:S05]  /*17ce0*/  WARPSYNC.COLLECTIVE R15, `(.L_x_4784) ;  /* 0x000000000f087348 */ /* 0x001fea0003c00000 */
[----:B------:R1:W2:Y:S02]  /*17cf0*/  SHFL.IDX P6, R14, R13, R12, R11 ;  /* 0x0000000c0d0e7389 */ /* 0x0002a400000c000b */
[----:B012---:R-:W-:Y:S01]  /*17d00*/  ENDCOLLECTIVE ;  /* 0x000000000000791b */ /* 0x007fe20003800000 */
.L_x_4784:
[----:B------:R-:W-:Y:S01]  /*17d10*/  IMAD.MOV.U32 R2, RZ, RZ, R14 ;  /* 0x000000ffff027224 */ /* 0x000fe200078e000e */
[----:B------:R-:W-:Y:S06]  /*17d20*/  BRA `(.L_x_4785) ;  /* 0xffffffbc00d07947 */ /* 0x000fec000383ffff */
.L_x_4694:
[----:B0-----:R0:W2:Y:S02]  /*17d30*/  SYNCS.PHASECHK.TRANS64.TRYWAIT P0, [R6+URZ+0x30860], R2 ;  /* 0x03086002060075a7 */ /* 0x0010a4000800017f */
[----:B--2---:R-:W-:Y:S05]  /*17d40*/  @!P0 NANOSLEEP.SYNCS 0x989680 ;  /* 0x009896800000895d */ /* 0x004fea0003900000 */
[----:B------:R-:W2:Y:S02]  /*17d50*/  @!P0 SYNCS.PHASECHK.TRANS64 P0, [R6+URZ+0x30860], R2 ;  /* 0x03086002060085a7 */ /* 0x000ea4000800007f */
[----:B--2---:R-:W-:Y:S05]  /*17d60*/  @!P0 BRA `(.L_x_4694) ;  /* 0xfffffffc00f08947 */ /* 0x004fea000383ffff */
[----:B------:R-:W-:Y:S05]  /*17d70*/  BRA `(.L_x_4786) ;  /* 0xffffffc000347947 */ /* 0x000fea000383ffff */
.L_x_4695:
        /* <DEDUP_REMOVED lines=8> */
.L_x_4788:
[----:B------:R-:W-:Y:S05]  /*17e00*/  BSYNC B1 ;  /* 0x0000000000017941 */ /* 0x000fea0003800000 */
.L_x_4787:
        /* <DEDUP_REMOVED lines=9> */
.L_x_4789:
[----:B------:R-:W-:Y:S02]  /*17ea0*/  IMAD.MOV.U32 R13, RZ, RZ, R19 ;  /* 0x000000ffff0d7224 */ /* 0x000fe400078e0013 */
[----:B------:R-:W-:Y:S02]  /*17eb0*/  IMAD.MOV.U32 R12, RZ, RZ, 0x1 ;  /* 0x00000001ff0c7424 */ /* 0x000fe400078e00ff */
[----:B------:R-:W-:-:S07]  /*17ec0*/  IMAD.MOV.U32 R2, RZ, RZ, R14 ;  /* 0x000000ffff027224 */ /* 0x000fce00078e000e */
[----:B------:R-:W-:Y:S05]  /*17ed0*/  WARPSYNC.COLLECTIVE R15, `(.L_x_4790) ;  /* 0x000000000f087348 */ /* 0x000fea0003c00000 */
[----:B------:R0:W1:Y:S02]  /*17ee0*/  SHFL.IDX P6, R14, R13, R12, R11 ;  /* 0x0000000c0d0e7389 */ /* 0x00006400000c000b */
[----:B01----:R-:W-:Y:S01]  /*17ef0*/  ENDCOLLECTIVE ;  /* 0x000000000000791b */ /* 0x003fe20003800000 */
.L_x_4790:
        /* <DEDUP_REMOVED lines=16> */
.L_x_4791:
[----:B------:R-:W-:Y:S02]  /*18000*/  IMAD.MOV.U32 R13, RZ, RZ, R19 ;  /* 0x000000ffff0d7224 */ /* 0x000fe400078e0013 */
[----:B------:R-:W-:Y:S02]  /*18010*/  IMAD.MOV.U32 R12, RZ, RZ, 0x2 ;  /* 0x00000002ff0c7424 */ /* 0x000fe400078e00ff */
[----:B------:R-:W-:-:S07]  /*18020*/  IMAD.MOV.U32 R2, RZ, RZ, R14 ;  /* 0x000000ffff027224 */ /* 0x000fce00078e000e */
[----:B------:R-:W-:Y:S05]  /*18030*/  WARPSYNC.COLLECTIVE R15, `(.L_x_4792) ;  /* 0x000000000f087348 */ /* 0x000fea0003c00000 */
[----:B------:R0:W1:Y:S02]  /*18040*/  SHFL.IDX P6, R14, R13, R12, R11 ;  /* 0x0000000c0d0e7389 */ /* 0x00006400000c000b */
[----:B01----:R-:W-:Y:S01]  /*18050*/  ENDCOLLECTIVE ;  /* 0x000000000000791b */ /* 0x003fe20003800000 */
.L_x_4792:
        /* <DEDUP_REMOVED lines=16> */
.L_x_4793:
[----:B------:R-:W-:Y:S02]  /*18160*/  IMAD.MOV.U32 R13, RZ, RZ, R19 ;  /* 0x000000ffff0d7224 */ /* 0x000fe400078e0013 */
[----:B------:R-:W-:Y:S02]  /*18170*/  IMAD.MOV.U32 R12, RZ, RZ, 0x3 ;  /* 0x00000003ff0c7424 */ /* 0x000fe400078e00ff */
[----:B------:R-:W-:-:S07]  /*18180*/  IMAD.MOV.U32 R2, RZ, RZ, R14 ;  /* 0x000000ffff027224 */ /* 0x000fce00078e000e */
[----:B------:R-:W-:Y:S05]  /*18190*/  WARPSYNC.COLLECTIVE R15, `(.L_x_4794) ;  /* 0x000000000f087348 */ /* 0x000fea0003c00000 */
[----:B------:R0:W1:Y:S02]  /*181a0*/  SHFL.IDX P6, R14, R13, R12, R11 ;  /* 0x0000000c0d0e7389 */ /* 0x00006400000c000b */
[----:B01----:R-:W-:Y:S01]  /*181b0*/  ENDCOLLECTIVE ;  /* 0x000000000000791b */ /* 0x003fe20003800000 */
.L_x_4794:
        /* <DEDUP_REMOVED lines=16> */
.L_x_4795:
[----:B------:R-:W-:Y:S02]  /*182c0*/  IMAD.MOV.U32 R13, RZ, RZ, R19 ;  /* 0x000000ffff0d7224 */ /* 0x000fe400078e0013 */
[----:B------:R-:W-:Y:S02]  /*182d0*/  IMAD.MOV.U32 R12, RZ, RZ, 0x4 ;  /* 0x00000004ff0c7424 */ /* 0x000fe400078e00ff */
[----:B------:R-:W-:-:S07]  /*182e0*/  IMAD.MOV.U32 R2, RZ, RZ, R14 ;  /* 0x000000ffff027224 */ /* 0x000fce00078e000e */
[----:B------:R-:W-:Y:S05]  /*182f0*/  WARPSYNC.COLLECTIVE R15, `(.L_x_4796) ;  /* 0x000000000f087348 */ /* 0x000fea0003c00000 */
[----:B------:R0:W1:Y:S02]  /*18300*/  SHFL.IDX P6, R14, R13, R12, R11 ;  /* 0x0000000c0d0e7389 */ /* 0x00006400000c000b */
[----:B01----:R-:W-:Y:S01]  /*18310*/  ENDCOLLECTIVE ;  /* 0x000000000000791b */ /* 0x003fe20003800000 */
.L_x_4796:
        /* <DEDUP_REMOVED lines=16> */
.L_x_4797:
[----:B------:R-:W-:Y:S02]  /*18420*/  IMAD.MOV.U32 R13, RZ, RZ, R19 ;  /* 0x000000ffff0d7224 */ /* 0x000fe400078e0013 */
[----:B------:R-:W-:Y:S02]  /*18430*/  IMAD.MOV.U32 R12, RZ, RZ, 0x5 ;  /* 0x00000005ff0c7424 */ /* 0x000fe400078e00ff */
[----:B------:R-:W-:-:S07]  /*18440*/  IMAD.MOV.U32 R2, RZ, RZ, R14 ;  /* 0x000000ffff027224 */ /* 0x000fce00078e000e */
[----:B------:R-:W-:Y:S05]  /*18450*/  WARPSYNC.COLLECTIVE R15, `(.L_x_4798) ;  /* 0x000000000f087348 */ /* 0x000fea0003c00000 */
[----:B------:R0:W1:Y:S02]  /*18460*/  SHFL.IDX P6, R14, R13, R12, R11 ;  /* 0x0000000c0d0e7389 */ /* 0x00006400000c000b */
[----:B01----:R-:W-:Y:S01]  /*18470*/  ENDCOLLECTIVE ;  /* 0x000000000000791b */ /* 0x003fe20003800000 */
.L_x_4798:
        /* <DEDUP_REMOVED lines=13> */
.L_x_4799:
[----:B------:R-:W-:Y:S01]  /*18550*/  @!PT LDS RZ, [RZ] ;  /* 0x00000000fffff984 */ /* 0x000fe20000000800 */
[----:B------:R-:W-:Y:S01]  /*18560*/  @!PT LDS RZ, [RZ] ;  /* 0x00000000fffff984 */ /* 0x000fe20000000800 */
[----:B------:R-:W-:Y:S01]  /*18570*/  @!PT LDS RZ, [RZ] ;  /* 0x00000000fffff984 */ /* 0x000fe20000000800 */
[----:B------:R-:W-:Y:S01]  /*18580*/  LDGSTS.E.BYPASS.LTC128B.128 [R5+0x5400], desc[UR36][R2.64+0x80], !P0 ;  /* 0x0540008002057fae */ /* 0x000fe2000c101d64 */
[----:B------:R-:W-:-:S13]  /*18590*/  ISETP.LT.OR P0, PT, R7, 0x41, P1 ;  /* 0x000000410700780c */ /* 0x000fda0000f01670 */
[----:B------:R0:W-:Y:S02]  /*185a0*/  LDGSTS.E.BYPASS.LTC128B.128 [R5+0x8400], desc[UR36][R2.64+0x100], !P0 ;  /* 0x0840010002057fae */ /* 0x0001e4000c101d64 */
[----:B0-----:R-:W-:Y:S01]  /*185b0*/  IMAD.MOV.U32 R2, RZ, RZ, R14 ;  /* 0x000000ffff027224 */ /* 0x001fe200078e000e */
[----:B------:R-:W-:Y:S06]  /*185c0*/  BRA `(.L_x_4800) ;  /* 0xffffffbc00207947 */ /* 0x000fec000383ffff */
.L_x_4703:
[----:B0-----:R0:W1:Y:S02]  /*185d0*/  SYNCS.PHASECHK.TRANS64.TRYWAIT P0, [R0+URZ+0x30860], R3 ;  /* 0x03086003000075a7 */ /* 0x001064000800017f */
[----:B-1----:R-:W-:Y:S05]  /*185e0*/  @!P0 NANOSLEEP.SYNCS 0x989680 ;  /* 0x009896800000895d */ /* 0x002fea0003900000 */
[----:B------:R-:W1:Y:S02]  /*185f0*/  @!P0 SYNCS.PHASECHK.TRANS64 P0, [R0+URZ+0x30860], R3 ;  /* 0x03086003000085a7 */ /* 0x000e64000800007f */
[----:B-1----:R-:W-:Y:S05]  /*18600*/  @!P0 BRA `(.L_x_4703) ;  /* 0xfffffffc00f08947 */ /* 0x002fea000383ffff */
[----:B------:R-:W-:Y:S05]  /*18610*/  BRA `(.L_x_4801) ;  /* 0xffffffc0004c7947 */ /* 0x000fea000383ffff */
.L_x_4704:
        /* <DEDUP_REMOVED lines=8> */
.L_x_4803:
[----:B------:R-:W-:Y:S05]  /*186a0*/  BSYNC B0 ;  /* 0x0000000000007941 */ /* 0x000fea0003800000 */
.L_x_4802:
        /* <DEDUP_REMOVED lines=9> */
.L_x_4804:
        /* <DEDUP_REMOVED lines=14> */
.L_x_4805:
        /* <DEDUP_REMOVED lines=8> */
[----:B------:R-:W-:Y:S01]  /*188a0*/  ISETP.LT.OR P3, PT, R6, 0x11, P2 ;  /* 0x000000110600780c */ /* 0x000fe20001761670 */
[----:B------:R-:W-:-:S12]  /*188b0*/  IMAD.MOV.U32 R7, RZ, RZ, R14 ;  /* 0x000000ffff077224 */ /* 0x000fd800078e000e */
[----:B0-----:R-:W-:Y:S05]  /*188c0*/  WARPSYNC.COLLECTIVE R15, `(.L_x_4806) ;  /* 0x000000000f087348 */ /* 0x001fea0003c00000 */
[----:B------:R1:W2:Y:S02]  /*188d0*/  SHFL.IDX P6, R14, R13, R12, R11 ;  /* 0x0000000c0d0e7389 */ /* 0x0002a400000c000b */
[----:B012---:R-:W-:Y:S01]  /*188e0*/  ENDCOLLECTIVE ;  /* 0x000000000000791b */ /* 0x007fe20003800000 */
.L_x_4806:
[----:B------:R-:W-:Y:S02]  /*188f0*/  IMAD.MOV.U32 R13, RZ, RZ, R19 ;  /* 0x000000ffff0d7224 */ /* 0x000fe400078e0013 */
[----:B------:R-:W-:Y:S01]  /*18900*/  IMAD.MOV.U32 R12, RZ, RZ, 0x2 ;  /* 0x00000002ff0c7424 */ /* 0x000fe200078e00ff */
[----:B------:R-:W-:-:S13]  /*18910*/  IADD3 R2, P4, R14, R5, RZ ;  /* 0x000000050e027210 */ /* 0x000fda0007f9e0ff */
[----:B------:R-:W-:Y:S05]  /*18920*/  WARPSYNC.COLLECTIVE R15, `(.L_x_4807) ;  /* 0x000000000f087348 */ /* 0x000fea0003c00000 */
[----:B------:R0:W1:Y:S02]  /*18930*/  SHFL.IDX P6, R14, R13, R12, R11 ;  /* 0x0000000c0d0e7389 */ /* 0x00006400000c000b */
[----:B01----:R-:W-:Y:S01]  /*18940*/  ENDCOLLECTIVE ;  /* 0x000000000000791b */ /* 0x003fe20003800000 */
.L_x_4807:
        /* <DEDUP_REMOVED lines=15> */
.L_x_4808:
[----:B------:R-:W-:Y:S02]  /*18a40*/  IMAD.MOV.U32 R13, RZ, RZ, R19 ;  /* 0x000000ffff0d7224 */ /* 0x000fe400078e0013 */
[----:B------:R-:W-:Y:S01]  /*18a50*/  IMAD.MOV.U32 R12, RZ, RZ, 0x3 ;  /* 0x00000003ff0c7424 */ /* 0x000fe200078e00ff */
[----:B------:R-:W-:-:S13]  /*18a60*/  IADD3 R2, P4, R14, R5, RZ ;  /* 0x000000050e027210 */ /* 0x000fda0007f9e0ff */
[----:B------:R-:W-:Y:S05]  /*18a70*/  WARPSYNC.COLLECTIVE R15, `(.L_x_4809) ;  /* 0x000000000f087348 */ /* 0x000fea0003c00000 */
[----:B------:R0:W1:Y:S02]  /*18a80*/  SHFL.IDX P6, R14, R13, R12, R11 ;  /* 0x0000000c0d0e7389 */ /* 0x00006400000c000b */
[----:B01----:R-:W-:Y:S01]  /*18a90*/  ENDCOLLECTIVE ;  /* 0x000000000000791b */ /* 0x003fe20003800000 */
.L_x_4809:
        /* <DEDUP_REMOVED lines=15> */
.L_x_4810:
[----:B------:R-:W-:Y:S02]  /*18b90*/  IMAD.MOV.U32 R13, RZ, RZ, R19 ;  /* 0x000000ffff0d7224 */ /* 0x000fe400078e0013 */
[----:B------:R-:W-:Y:S01]  /*18ba0*/  IMAD.MOV.U32 R12, RZ, RZ, 0x4 ;  /* 0x00000004ff0c7424 */ /* 0x000fe200078e00ff */
[----:B------:R-:W-:-:S13]  /*18bb0*/  IADD3 R2, P4, R14, R5, RZ ;  /* 0x000000050e027210 */ /* 0x000fda0007f9e0ff */
[----:B------:R-:W-:Y:S05]  /*18bc0*/  WARPSYNC.COLLECTIVE R15, `(.L_x_4811) ;  /* 0x000000000f087348 */ /* 0x000fea0003c00000 */
[----:B------:R0:W1:Y:S02]  /*18bd0*/  SHFL.IDX P6, R14, R13, R12, R11 ;  /* 0x0000000c0d0e7389 */ /* 0x00006400000c000b */
[----:B01----:R-:W-:Y:S01]  /*18be0*/  ENDCOLLECTIVE ;  /* 0x000000000000791b */ /* 0x003fe20003800000 */
.L_x_4811:
        /* <DEDUP_REMOVED lines=15> */
.L_x_4812:
[----:B------:R-:W-:Y:S02]  /*18ce0*/  IMAD.MOV.U32 R13, RZ, RZ, R19 ;  /* 0x000000ffff0d7224 */ /* 0x000fe400078e0013 */
[----:B------:R-:W-:Y:S01]  /*18cf0*/  IMAD.MOV.U32 R12, RZ, RZ, 0x5 ;  /* 0x00000005ff0c7424 */ /* 0x000fe200078e00ff */
[----:B------:R-:W-:-:S13]  /*18d00*/  IADD3 R2, P4, R14, R5, RZ ;  /* 0x000000050e027210 */ /* 0x000fda0007f9e0ff */
[----:B------:R-:W-:Y:S05]  /*18d10*/  WARPSYNC.COLLECTIVE R15, `(.L_x_4813) ;  /* 0x000000000f087348 */ /* 0x000fea0003c00000 */
[----:B------:R0:W1:Y:S02]  /*18d20*/  SHFL.IDX P6, R14, R13, R12, R11 ;  /* 0x0000000c0d0e7389 */ /* 0x00006400000c000b */
[----:B01----:R-:W-:Y:S01]  /*18d30*/  ENDCOLLECTIVE ;  /* 0x000000000000791b */ /* 0x003fe20003800000 */
.L_x_4813:
        /* <DEDUP_REMOVED lines=14> */
.L_x_4814:
[----:B------:R-:W-:Y:S05]  /*18e20*/  BRA `(.L_x_4815) ;  /* 0xffffffbc00507947 */ /* 0x000fea000383ffff */
.L_x_4709:
        /* <DEDUP_REMOVED lines=8> */
.L_x_4817:
[----:B------:R-:W-:Y:S05]  /*18eb0*/  BSYNC B0 ;  /* 0x0000000000007941 */ /* 0x000fea0003800000 */
.L_x_4816:
        /* <DEDUP_REMOVED lines=9> */
.L_x_4818:
        /* <DEDUP_REMOVED lines=18> */
.L_x_4819:
[----:B------:R-:W-:Y:S01]  /*19070*/  IMAD.MOV.U32 R12, RZ, RZ, 0x2 ;  /* 0x00000002ff0c7424 */ /* 0x000fe200078e00ff */
[----:B------:R-:W-:-:S05]  /*19080*/  SEL R6, R14, RZ, P1 ;  /* 0x000000ff0e067207 */ /* 0x000fca0000800000 */
[----:B------:R-:W-:-:S04]  /*19090*/  IMAD.IADD R6, R5, 0x1, R6 ;  /* 0x0000000105067824 */ /* 0x000fc800078e0206 */
[----:B------:R-:W-:-:S07]  /*190a0*/  IMAD.MOV.U32 R13, RZ, RZ, R6 ;  /* 0x000000ffff0d7224 */ /* 0x000fce00078e0006 */
[----:B------:R-:W-:Y:S05]  /*190b0*/  WARPSYNC.COLLECTIVE R15, `(.L_x_4820) ;  /* 0x000000000f087348 */ /* 0x000fea0003c00000 */
[----:B------:R0:W1:Y:S02]  /*190c0*/  SHFL.UP P6, R14, R13, R12, R11 ;  /* 0x0400000c0d0e7389 */ /* 0x00006400000c000b */
[----:B01----:R-:W-:Y:S01]  /*190d0*/  ENDCOLLECTIVE ;  /* 0x000000000000791b */ /* 0x003fe20003800000 */
.L_x_4820:
[----:B------:R-:W-:Y:S01]  /*190e0*/  IMAD.MOV.U32 R12, RZ, RZ, 0x4 ;  /* 0x00000004ff0c7424 */ /* 0x000fe200078e00ff */
[----:B------:R-:W-:-:S05]  /*190f0*/  SEL R7, R14, RZ, P2 ;  /* 0x000000ff0e077207 */ /* 0x000fca0001000000 */
[----:B------:R-:W-:-:S04]  /*19100*/  IMAD.IADD R7, R6, 0x1, R7 ;  /* 0x0000000106077824 */ /* 0x000fc800078e0207 */
[----:B------:R-:W-:-:S07]  /*19110*/  IMAD.MOV.U32 R13, RZ, RZ, R7 ;  /* 0x000000ffff0d7224 */ /* 0x000fce00078e0007 */
[----:B------:R-:W-:Y:S05]  /*19120*/  WARPSYNC.COLLECTIVE R15, `(.L_x_4821) ;  /* 0x000000000f087348 */ /* 0x000fea0003c00000 */
[----:B------:R0:W1:Y:S02]  /*19130*/  SHFL.UP P6, R14, R13, R12, R11 ;  /* 0x0400000c0d0e7389 */ /* 0x00006400000c000b */
[----:B01----:R-:W-:Y:S01]  /*19140*/  ENDCOLLECTIVE ;  /* 0x000000000000791b */ /* 0x003fe20003800000 */
.L_x_4821:
[----:B------:R-:W-:Y:S01]  /*19150*/  IMAD.MOV.U32 R12, RZ, RZ, 0x8 ;  /* 0x00000008ff0c7424 */ /* 0x000fe200078e00ff */
[----:B------:R-:W-:-:S05]  /*19160*/  SEL R2, R14, RZ, P3 ;  /* 0x000000ff0e027207 */ /* 0x000fca0001800000 */
[----:B------:R-:W-:-:S04]  /*19170*/  IMAD.IADD R2, R7, 0x1, R2 ;  /* 0x0000000107027824 */ /* 0x000fc800078e0202 */
[----:B------:R-:W-:-:S07]  /*19180*/  IMAD.MOV.U32 R13, RZ, RZ, R2 ;  /* 0x000000ffff0d7224 */ /* 0x000fce00078e0002 */
[----:B------:R-:W-:Y:S05]  /*19190*/  WARPSYNC.COLLECTIVE R15, `(.L_x_4822) ;  /* 0x000000000f087348 */ /* 0x000fea0003c00000 */
[----:B------:R0:W1:Y:S02]  /*191a0*/  SHFL.UP P6, R14, R13, R12, R11 ;  /* 0x0400000c0d0e7389 */ /* 0x00006400000c000b */
[----:B01----:R-:W-:Y:S01]  /*191b0*/  ENDCOLLECTIVE ;  /* 0x000000000000791b */ /* 0x003fe20003800000 */
.L_x_4822:
[----:B------:R-:W-:Y:S01]  /*191c0*/  IMAD.MOV.U32 R12, RZ, RZ, 0x10 ;  /* 0x00000010ff0c7424 */ /* 0x000fe200078e00ff */
[----:B------:R-:W-:-:S05]  /*191d0*/  SEL R3, R14, RZ, P4 ;  /* 0x000000ff0e037207 */ /* 0x000fca0002000000 */
[----:B------:R-:W-:-:S04]  /*191e0*/  IMAD.IADD R3, R2, 0x1, R3 ;  /* 0x0000000102037824 */ /* 0x000fc800078e0203 */
[----:B------:R-:W-:-:S07]  /*191f0*/  IMAD.MOV.U32 R13, RZ, RZ, R3 ;  /* 0x000000ffff0d7224 */ /* 0x000fce00078e0003 */
[----:B------:R-:W-:Y:S05]  /*19200*/  WARPSYNC.COLLECTIVE R15, `(.L_x_4823) ;  /* 0x000000000f087348 */ /* 0x000fea0003c00000 */
[----:B------:R0:W1:Y:S02]  /*19210*/  SHFL.UP P6, R14, R13, R12, R11 ;  /* 0x0400000c0d0e7389 */ /* 0x00006400000c000b */
[----:B01----:R-:W-:Y:S01]  /*19220*/  ENDCOLLECTIVE ;  /* 0x000000000000791b */ /* 0x003fe20003800000 */
.L_x_4823:
        /* <DEDUP_REMOVED lines=8> */
.L_x_4824:
[----:B------:R-:W-:Y:S05]  /*192b0*/  BRA `(.L_x_4825) ;  /* 0xffffffbc00647947 */ /* 0x000fea000383ffff */
.L_x_4714:
        /* <DEDUP_REMOVED lines=8> */
.L_x_4827:
[----:B------:R-:W-:Y:S05]  /*19340*/  BSYNC B0 ;  /* 0x0000000000007941 */ /* 0x000fea0003800000 */
.L_x_4826:
        /* <DEDUP_REMOVED lines=8> */
.L_x_4828:
[----:B------:R-:W-:Y:S01]  /*193d0*/  IMAD.MOV.U32 R12, RZ, RZ, 0x4 ;  /* 0x00000004ff0c7424 */ /* 0x000fe200078e00ff */
[----:B------:R-:W-:-:S05]  /*193e0*/  SEL R2, R14, RZ, P2 ;  /* 0x000000ff0e027207 */ /* 0x000fca0001000000 */
[----:B------:R-:W-:-:S04]  /*193f0*/  IMAD.IADD R2, R13, 0x1, R2 ;  /* 0x000000010d027824 */ /* 0x000fc800078e0202 */
[----:B------:R-:W-:-:S07]  /*19400*/  IMAD.MOV.U32 R13, RZ, RZ, R2 ;  /* 0x000000ffff0d7224 */ /* 0x000fce00078e0002 */
[----:B------:R-:W-:Y:S05]  /*19410*/  WARPSYNC.COLLECTIVE R15, `(.L_x_4829) ;  /* 0x000000000f087348 */ /* 0x000fea0003c00000 */
[----:B------:R0:W1:Y:S02]  /*19420*/  SHFL.UP P6, R14, R13, R12, R11 ;  /* 0x0400000c0d0e7389 */ /* 0x00006400000c000b */
[----:B01----:R-:W-:Y:S01]  /*19430*/  ENDCOLLECTIVE ;  /* 0x000000000000791b */ /* 0x003fe20003800000 */
.L_x_4829:
[----:B------:R-:W-:Y:S01]  /*19440*/  IMAD.MOV.U32 R12, RZ, RZ, 0x8 ;  /* 0x00000008ff0c7424 */ /* 0x000fe200078e00ff */
[----:B------:R-:W-:-:S05]  /*19450*/  SEL R3, R14, RZ, P3 ;  /* 0x000000ff0e037207 */ /* 0x000fca0001800000 */
[----:B------:R-:W-:-:S04]  /*19460*/  IMAD.IADD R3, R2, 0x1, R3 ;  /* 0x0000000102037824 */ /* 0x000fc800078e0203 */
[----:B------:R-:W-:-:S07]  /*19470*/  IMAD.MOV.U32 R13, RZ, RZ, R3 ;  /* 0x000000ffff0d7224 */ /* 0x000fce00078e0003 */
[----:B------:R-:W-:Y:S05]  /*19480*/  WARPSYNC.COLLECTIVE R15, `(.L_x_4830) ;  /* 0x000000000f087348 */ /* 0x000fea0003c00000 */
[----:B------:R0:W1:Y:S02]  /*19490*/  SHFL.UP P6, R14, R13, R12, R11 ;  /* 0x0400000c0d0e7389 */ /* 0x00006400000c000b */
[----:B01----:R-:W-:Y:S01]  /*194a0*/  ENDCOLLECTIVE ;  /* 0x000000000000791b */ /* 0x003fe20003800000 */
.L_x_4830:
[----:B------:R-:W-:Y:S01]  /*194b0*/  IMAD.MOV.U32 R12, RZ, RZ, 0x10 ;  /* 0x00000010ff0c7424 */ /* 0x000fe200078e00ff */
[----:B------:R-:W-:-:S05]  /*194c0*/  SEL R4, R14, RZ, P4 ;  /* 0x000000ff0e047207 */ /* 0x000fca0002000000 */
[----:B------:R-:W-:-:S04]  /*194d0*/  IMAD.IADD R4, R3, 0x1, R4 ;  /* 0x0000000103047824 */ /* 0x000fc800078e0204 */
[----:B------:R-:W-:-:S07]  /*194e0*/  IMAD.MOV.U32 R13, RZ, RZ, R4 ;  /* 0x000000ffff0d7224 */ /* 0x000fce00078e0004 */
[----:B------:R-:W-:Y:S05]  /*194f0*/  WARPSYNC.COLLECTIVE R15, `(.L_x_4831) ;  /* 0x000000000f087348 */ /* 0x000fea0003c00000 */
[----:B------:R0:W1:Y:S02]  /*19500*/  SHFL.UP P6, R14, R13, R12, R11 ;  /* 0x0400000c0d0e7389 */ /* 0x00006400000c000b */
[----:B01----:R-:W-:Y:S01]  /*19510*/  ENDCOLLECTIVE ;  /* 0x000000000000791b */ /* 0x003fe20003800000 */
.L_x_4831:
        /* <DEDUP_REMOVED lines=8> */
.L_x_4832:
[----:B------:R-:W-:Y:S05]  /*195a0*/  BRA `(.L_x_4833) ;  /* 0xffffffbc00447947 */ /* 0x000fea000383ffff */
.L_x_4716:
[----:B------:R-:W-:Y:S01]  /*195b0*/  BSSY B0, `(.L_x_4834) ;  /* 0x0000006000007945 */ /* 0x000fe20003800000 */
[----:B------:R-:W-:Y:S01]  /*195c0*/  PLOP3.LUT P6, PT, P6, PT, PT, 0x8, 0x0 ;  /* 0x000000000000781c */ /* 0x000fe200037ce170 */
[----:B------:R-:W-:-:S12]  /*195d0*/  IMAD.MOV.U32 R15, RZ, RZ, -0x1 ;  /* 0xffffffffff0f7424 */ /* 0x000fd800078e00ff */
[----:B01----:R-:W-:Y:S05]  /*195e0*/  WARPSYNC.COLLECTIVE R15, `(.L_x_4835) ;  /* 0x000000000f087348 */ /* 0x003fea0003c00000 */
[----:B------:R-:W-:Y:S01]  /*195f0*/  VOTE.ANY R14, PT, P6 ;  /* 0x00000000000e7806 */ /* 0x000fe200030e0100 */
[----:B01----:R-:W-:Y:S06]  /*19600*/  ENDCOLLECTIVE ;  /* 0x000000000000791b */ /* 0x003fec0003800000 */
.L_x_4835:
[----:B------:R-:W-:Y:S05]  /*19610*/  BSYNC B0 ;  /* 0x0000000000007941 */ /* 0x000fea0003800000 */
.L_x_4834:
        /* <DEDUP_REMOVED lines=9> */
.L_x_4836:
[----:B------:R-:W-:Y:S01]  /*196b0*/  IMAD.MOV.U32 R5, RZ, RZ, R14 ;  /* 0x000000ffff057224 */ /* 0x000fe200078e000e */
[----:B------:R-:W-:Y:S06]  /*196c0*/  BRA `(.L_x_4837) ;  /* 0xffffffbc00347947 */ /* 0x000fec000383ffff */
.L_x_4718:
[----:B------:R-:W-:Y:S01]  /*196d0*/  BSSY B0, `(.L_x_4838) ;  /* 0x0000007000007945 */ /* 0x000fe20003800000 */
[----:B------:R-:W-:Y:S02]  /*196e0*/  IMAD.MOV.U32 R13, RZ, RZ, R6 ;  /* 0x000000ffff0d7224 */ /* 0x000fe400078e0006 */
[----:B------:R-:W-:Y:S02]  /*196f0*/  IMAD.MOV.U32 R11, RZ, RZ, 0x1f ;  /* 0x0000001fff0b7424 */ /* 0x000fe400078e00ff */
[----:B------:R-:W-:-:S07]  /*19700*/  IMAD.MOV.U32 R15, RZ, RZ, -0x1 ;  /* 0xffffffffff0f7424 */ /* 0x000fce00078e00ff */
[----:B0123--:R-:W-:Y:S05]  /*19710*/  WARPSYNC.COLLECTIVE R15, `(.L_x_4839) ;  /* 0x000000000f087348 */ /* 0x00ffea0003c00000 */
[----:B------:R4:W0:Y:S02]  /*19720*/  SHFL.IDX P6, R14, R13, R12, R11 ;  /* 0x0000000c0d0e7389 */ /* 0x00082400000c000b */
[----:B01234-:R-:W-:Y:S01]  /*19730*/  ENDCOLLECTIVE ;  /* 0x000000000000791b */ /* 0x01ffe20003800000 */
.L_x_4839:
[----:B------:R-:W-:Y:S05]  /*19740*/  BSYNC B0 ;  /* 0x0000000000007941 */ /* 0x000fea0003800000 */
.L_x_4838:
[----:B------:R-:W-:Y:S05]  /*19750*/  BRA `(.L_x_4717) ;  /* 0xffffffbc002c7947 */ /* 0x000fea000383ffff */
.L_x_4722:
[----:B-1----:R1:W2:Y:S02]  /*19760*/  SYNCS.PHASECHK.TRANS64.TRYWAIT P0, [R4+URZ+0x30820], R0 ;  /* 0x03082000040075a7 */ /* 0x0022a4000800017f */
[----:B--2---:R-:W-:Y:S05]  /*19770*/  @!P0 NANOSLEEP.SYNCS 0x989680 ;  /* 0x009896800000895d */ /* 0x004fea0003900000 */
[----:B------:R-:W2:Y:S02]  /*19780*/  @!P0 SYNCS.PHASECHK.TRANS64 P0, [R4+URZ+0x30820], R0 ;  /* 0x03082000040085a7 */ /* 0x000ea4000800007f */
[----:B--2---:R-:W-:Y:S05]  /*19790*/  @!P0 BRA `(.L_x_4722) ;  /* 0xfffffffc00f08947 */ /* 0x004fea000383ffff */
[----:B------:R-:W-:Y:S05]  /*197a0*/  BRA `(.L_x_4840) ;  /* 0xffffffc000a47947 */ /* 0x000fea000383ffff */
.L_x_4723:
        /* <DEDUP_REMOVED lines=11> */
.L_x_4842:
[----:B------:R-:W-:Y:S05]  /*19860*/  BSYNC B0 ;  /* 0x0000000000007941 */ /* 0x000fea0003800000 */
.L_x_4841:
[----:B------:R-:W-:Y:S05]  /*19870*/  BRA `(.L_x_4843) ;  /* 0xffffffc0008c7947 */ /* 0x000fea000383ffff */
.L_x_4726:
[----:B------:R-:W-:Y:S01]  /*19880*/  BSSY B1, `(.L_x_4844) ;  /* 0x0000006000017945 */ /* 0x000fe20003800000 */
[----:B------:R-:W-:-:S07]  /*19890*/  IMAD.MOV.U32 R15, RZ, RZ, -0x1 ;  /* 0xffffffffff0f7424 */ /* 0x000fce00078e00ff */
[----:B01-3--:R-:W-:Y:S05]  /*198a0*/  WARPSYNC.COLLECTIVE R15, `(.L_x_4845) ;  /* 0x000000000f0c7348 */ /* 0x00bfea0003c00000 */
[----:B------:R-:W-:Y:S02]  /*198b0*/  ELECT P6, UR62, PT ;  /* 0x00000000003e782f */ /* 0x000fe400038c0000 */
[----:B------:R-:W-:Y:S01]  /*198c0*/  MOV R14, UR62 ;  /* 0x0000003e000e7c02 */ /* 0x000fe20008000f00 */
[----:B01-3--:R-:W-:Y:S10]  /*198d0*/  ENDCOLLECTIVE ;  /* 0x000000000000791b */ /* 0x00bff40003800000 */
.L_x_4845:
[----:B------:R-:W-:Y:S05]  /*198e0*/  BSYNC B1 ;  /* 0x0000000000017941 */ /* 0x000fea0003800000 */
.L_x_4844:
[----:B------:R-:W-:Y:S05]  /*198f0*/  BRA `(.L_x_4846) ;  /* 0xffffffc000847947 */ /* 0x000fea000383ffff */
.L_x_4728:
[----:B-1----:R1:W2:Y:S02]  /*19900*/  SYNCS.PHASECHK.TRANS64.TRYWAIT P1, [R5+URZ+0x30840], R0 ;  /* 0x03084000050075a7 */ /* 0x0022a4000802017f */
[----:B--2---:R-:W-:Y:S05]  /*19910*/  @!P1 NANOSLEEP.SYNCS 0x989680 ;  /* 0x009896800000995d */ /* 0x004fea0003900000 */
[----:B------:R-:W2:Y:S02]  /*19920*/  @!P1 SYNCS.PHASECHK.TRANS64 P1, [R5+URZ+0x30840], R0 ;  /* 0x03084000050095a7 */ /* 0x000ea4000802007f */
[----:B--2---:R-:W-:Y:S05]  /*19930*/  @!P1 BRA `(.L_x_4728) ;  /* 0xfffffffc00f09947 */ /* 0x004fea000383ffff */
[----:B------:R-:W-:Y:S05]  /*19940*/  BRA `(.L_x_4847) ;  /* 0xffffffc000a47947 */ /* 0x000fea000383ffff */
.L_x_4730:
[----:B--2---:R2:W4:Y:S02]  /*19950*/  SYNCS.PHASECHK.TRANS64.TRYWAIT P1, [R23+URZ+0x30840], R2 ;  /* 0x03084002170075a7 */ /* 0x004524000802017f */
[----:B----4-:R-:W-:Y:S05]  /*19960*/  @!P1 NANOSLEEP.SYNCS 0x989680 ;  /* 0x009896800000995d */ /* 0x010fea0003900000 */
[----:B------:R-:W4:Y:S02]  /*19970*/  @!P1 SYNCS.PHASECHK.TRANS64 P1, [R23+URZ+0x30840], R2 ;  /* 0x03084002170095a7 */ /* 0x000f24000802007f */
[----:B----4-:R-:W-:Y:S05]  /*19980*/  @!P1 BRA `(.L_x_4730) ;  /* 0xfffffffc00f09947 */ /* 0x010fea000383ffff */
[----:B------:R-:W-:Y:S05]  /*19990*/  BRA `(.L_x_4848) ;  /* 0xffffffc000b07947 */ /* 0x000fea000383ffff */
.L_x_4732:
[----:B----4-:R4:W0:Y:S02]  /*199a0*/  SYNCS.PHASECHK.TRANS64.TRYWAIT P1, [R5+URZ+0x30860], R0 ;  /* 0x03086000050075a7 */ /* 0x010824000802017f */
[----:B0-----:R-:W-:Y:S05]  /*199b0*/  @!P1 NANOSLEEP.SYNCS 0x989680 ;  /* 0x009896800000995d */ /* 0x001fea0003900000 */
[----:B------:R-:W0:Y:S02]  /*199c0*/  @!P1 SYNCS.PHASECHK.TRANS64 P1, [R5+URZ+0x30860], R0 ;  /* 0x03086000050095a7 */ /* 0x000e24000802007f */
[----:B0-----:R-:W-:Y:S05]  /*199d0*/  @!P1 BRA `(.L_x_4732) ;  /* 0xfffffffc00f09947 */ /* 0x001fea000383ffff */
[----:B------:R-:W-:Y:S05]  /*199e0*/  BRA `(.L_x_4849) ;  /* 0xffffffc000ac7947 */ /* 0x000fea000383ffff */
.L_x_4850:
        /* <DEDUP_REMOVED lines=9> */
.L_x_15849:


//--------------------- .text._ZN7cutlass13device_kernelIN5flash11enable_sm90INS1_16FlashAttnFwdSm90INS1_25CollectiveMainloopFwdSm90ILi2EN4cute5tupleIJNS5_1CILi1EEES8_S8_EEENS6_IJNS7_ILi128EEENS7_ILi96EEENS7_ILi192EEEEEELi192ENS_6half_tEfNS_4arch4Sm90ELb0ELb1ELb0ELb1ELb1ELb1ELb0ELb1ELb1ELb1ELb0ELb0EEENS1_21CollectiveEpilogueFwdINS6_IJSA_SC_SB_EEES9_SE_SG_Li256ELb1ELb1ELb0ELb0EEENS1_36VarlenDynamicPersistentTileSchedulerILi128ELi96ELi256ELi128ELb0ELb1ELb1ELb1ELb0ELb1EEEEEEEEEvNT_6ParamsE --------------------------
	.section	.text._ZN7cutlass13device_kernelIN5flash11enable_sm90INS1_16FlashAttnFwdSm90INS1_25CollectiveMainloopFwdSm90ILi2EN4cute5tupleIJNS5_1CILi1EEES8_S8_EEENS6_IJNS7_ILi128EEENS7_ILi96EEENS7_ILi192EEEEEELi192ENS_6half_tEfNS_4arch4Sm90ELb0ELb1ELb0ELb1ELb1ELb1ELb0ELb1ELb1ELb1ELb0ELb0EEENS1_21CollectiveEpilogueFwdINS6_IJSA_SC_SB_EEES9_SE_SG_Li256ELb1ELb1ELb0ELb0EEENS1_36VarlenDynamicPersistentTileSchedulerILi128ELi96ELi256ELi128ELb0ELb1ELb1ELb1ELb0ELb1EEEEEEEEEvNT_6ParamsE,"ax",@progbits
	.align	128
.text._ZN7cutlass13device_kernelIN5flash11enable_sm90INS1_16FlashAttnFwdSm90INS1_25CollectiveMainloopFwdSm90ILi2EN4cute5tupleIJNS5_1CILi1EEES8_S8_EEENS6_IJNS7_ILi128EEENS7_ILi96EEENS7_ILi192EEEEEELi192ENS_6half_tEfNS_4arch4Sm90ELb0ELb1ELb0ELb1ELb1ELb1ELb0ELb1ELb1ELb1ELb0ELb0EEENS1_21CollectiveEpilogueFwdINS6_IJSA_SC_SB_EEES9_SE_SG_Li256ELb1ELb1ELb0ELb0EEENS1_36VarlenDynamicPersistentTileSchedulerILi128ELi96ELi256ELi128ELb0ELb1ELb1ELb1ELb0ELb1EEEEEEEEEvNT_6ParamsE:
        .type           _ZN7cutlass13device_kernelIN5flash11enable_sm90INS1_16FlashAttnFwdSm90INS1_25CollectiveMainloopFwdSm90ILi2EN4cute5tupleIJNS5_1CILi1EEES8_S8_EEENS6_IJNS7_ILi128EEENS7_ILi96EEENS7_ILi192EEEEEELi192ENS_6half_tEfNS_4arch4Sm90ELb0ELb1ELb0ELb1ELb1ELb1ELb0ELb1ELb1ELb1ELb0ELb0EEENS1_21CollectiveEpilogueFwdINS6_IJSA_SC_SB_EEES9_SE_SG_Li256ELb1ELb1ELb0ELb0EEENS1_36VarlenDynamicPersistentTileSchedulerILi128ELi96ELi256ELi128ELb0ELb1ELb1ELb1ELb0ELb1EEEEEEEEEvNT_6ParamsE,@function
        .size           _ZN7cutlass13device_kernelIN5flash11enable_sm90INS1_16FlashAttnFwdSm90INS1_25CollectiveMainloopFwdSm90ILi2EN4cute5tupleIJNS5_1CILi1EEES8_S8_EEENS6_IJNS7_ILi128EEENS7_ILi96EEENS7_ILi192EEEEEELi192ENS_6half_tEfNS_4arch4Sm90ELb0ELb1ELb0ELb1ELb1ELb1ELb0ELb1ELb1ELb1ELb0ELb0EEENS1_21CollectiveEpilogueFwdINS6_IJSA_SC_SB_EEES9_SE_SG_Li256ELb1ELb1ELb0ELb0EEENS1_36VarlenDynamicPersistentTileSchedulerILi128ELi96ELi256ELi128ELb0ELb1ELb1ELb1ELb0ELb1EEEEEEEEEvNT_6ParamsE,(.L_x_15850 - _ZN7cutlass13device_kernelIN5flash11enable_sm90INS1_16FlashAttnFwdSm90INS1_25CollectiveMainloopFwdSm90ILi2EN4cute5tupleIJNS5_1CILi1EEES8_S8_EEENS6_IJNS7_ILi128EEENS7_ILi96EEENS7_ILi192EEEEEELi192ENS_6half_tEfNS_4arch4Sm90ELb0ELb1ELb0ELb1ELb1ELb1ELb0ELb1ELb1ELb1ELb0ELb0EEENS1_21CollectiveEpilogueFwdINS6_IJSA_SC_SB_EEES9_SE_SG_Li256ELb1ELb1ELb0ELb0EEENS1_36VarlenDynamicPersistentTileSchedulerILi128ELi96ELi256ELi128ELb0ELb1ELb1ELb1ELb0ELb1EEEEEEEEEvNT_6ParamsE)
        .other          _ZN7cutlass13device_kernelIN5flash11enable_sm90INS1_16FlashAttnFwdSm90INS1_25CollectiveMainloopFwdSm90ILi2EN4cute5tupleIJNS5_1CILi1EEES8_S8_EEENS6_IJNS7_ILi128EEENS7_ILi96EEENS7_ILi192EEEEEELi192ENS_6half_tEfNS_4arch4Sm90ELb0ELb1ELb0ELb1ELb1ELb1ELb0ELb1ELb1ELb1ELb0ELb0EEENS1_21CollectiveEpilogueFwdINS6_IJSA_SC_SB_EEES9_SE_SG_Li256ELb1ELb1ELb0ELb0EEENS1_36VarlenDynamicPersistentTileSchedulerILi128ELi96ELi256ELi128ELb0ELb1ELb1ELb1ELb0ELb1EEEEEEEEEvNT_6ParamsE,@"STO_CUDA_ENTRY STV_DEFAULT"
_ZN7cutlass13device_kernelIN5flash11enable_sm90INS1_16FlashAttnFwdSm90INS1_25CollectiveMainloopFwdSm90ILi2EN4cute5tupleIJNS5_1CILi1EEES8_S8_EEENS6_IJNS7_ILi128EEENS7_ILi96EEENS7_ILi192EEEEEELi192ENS_6half_tEfNS_4arch4Sm90ELb0ELb1ELb0ELb1ELb1ELb1ELb0ELb1ELb1ELb1ELb0ELb0EEENS1_21CollectiveEpilogueFwdINS6_IJSA_SC_SB_EEES9_SE_SG_Li256ELb1ELb1ELb0ELb0EEENS1_36VarlenDynamicPersistentTileSchedulerILi128ELi96ELi256ELi128ELb0ELb1ELb1ELb1ELb0ELb1EEEEEEEEEvNT_6ParamsE:
        /* <DEDUP_REMOVED lines=18> */
.L_x_4852:
[----:B------:R-:W-:Y:S05]  /*0120*/  BSYNC B0 ;  /* 0x0000000000007941 */ /* 0x000fea0003800000 */
.L_x_4851:
        /* <DEDUP_REMOVED lines=41> */
.L_x_4853:
        /* <DEDUP_REMOVED lines=22> */
.L_x_4854:
        /* <DEDUP_REMOVED lines=18> */
.L_x_4855:
        /* <DEDUP_REMOVED lines=22> */
.L_x_4856:
        /* <DEDUP_REMOVED lines=22> */
.L_x_4857:
[----:B0-----:R-:W-:Y:S01]  /*0900*/  UMOV UR4, 0x1 ;  /* 0x0000000100047882 */ /* 0x001fe20000000000 */
[----:B------:R-:W-:Y:S01]  /*0910*/  PLOP3.LUT P0, PT, PT, PT, UP0, 0x80, 0x0 ;  /* 0x000000000000781c */ /* 0x000fe20003f0f008 */
[----:B------:R-:W-:Y:S01]  /*0920*/  USEL UR4, UR4, 0x2, !UP0 ;  /* 0x0000000204047887 */ /* 0x000fe2000c000000 */
[----:B------:R-:W-:Y:S01]  /*0930*/  NOP ;  /* 0x0000000000007918 */ /* 0x000fe20000000000 */
[----:B------:R-:W-:Y:S01]  /*0940*/  ULDC.64 UR60, c[0x0][0x208] ;  /* 0x00008200003c7ab9 */ /* 0x000fe20000000a00 */
[----:B------:R-:W-:Y:S03]  /*0950*/  BSSY B9, `(.L_x_4858) ;  /* 0x00028e6000097945 */ /* 0x000fe60003800000 */
[----:B------:R-:W-:-:S05]  /*0960*/  IMAD.U32 R3, RZ, RZ, UR4 ;  /* 0x00000004ff037e24 */ /* 0x000fca000f8e00ff */
[----:B------:R0:W-:Y:S01]  /*0970*/  STL [R1+0x8c], R3 ;  /* 0x00008c0301007387 */ /* 0x0001e20000100800 */
[----:B-12-4-:R-:W-:Y:S06]  /*0980*/  BAR.SYNC.DEFER_BLOCKING 0x0 ;  /* 0x0000000000007b1d */ /* 0x016fec0000010000 */
[----:B------:R-:W-:Y:S05]  /*0990*/  @!P0 BRA `(.L_x_4859) ;  /* 0x0000021400e08947 */ /* 0x000fea0003800000 */
.L_x_4860:
[----:B------:R-:W-:-:S08]  /*09a0*/  NOP ;  /* 0x0000000000007918 */ /* 0x000fd00000000000 */
[----:B------:R-:W1:Y:S02]  /*09b0*/  USETMAXREG.TRY_ALLOC.CTAPOOL UP0, 0xe8 ;  /* 0x000000e8000079c8 */ /* 0x000e640008000600 */
[----:B-1----:R-:W-:-:S13]  /*09c0*/  PLOP3.LUT P0, PT, PT, PT, UP0, 0x80, 0x0 ;  /* 0x000000000000781c */ /* 0x002fda0003f0f008 */
[----:B------:R-:W-:Y:S05]  /*09d0*/  @!P0 BRA `(.L_x_4860) ;  /* 0xfffffffc00f08947 */ /* 0x000fea000383ffff */
[----:B------:R-:W1:Y:S08]  /*09e0*/  S2UR UR4, SR_CgaCtaId ;  /* 0x00000000000479c3 */ /* 0x000e700000008800 */
[----:B------:R-:W-:Y:S06]  /*09f0*/  BAR.ARV 0x8, 0x180 ;  /* 0x0206000000007b1d */ /* 0x000fec0000002000 */
[----:B0-----:R-:W-:-:S02]  /*0a00*/  MOV R3, 0x400 ;  /* 0x0000040000037802 */ /* 0x001fc40000000f00 */
[----:B------:R-:W-:Y:S01]  /*0a10*/  BAR.SYNC.DEFER_BLOCKING 0x5, 0x180 ;  /* 0x0146000000007b1d */ /* 0x000fe20000010000 */
[----:B-1----:R-:W-:-:S05]  /*0a20*/  IMAD.U32 R204, RZ, RZ, UR4 ;  /* 0x00000004ffcc7e24 */ /* 0x002fca000f8e00ff */
[----:B------:R-:W-:Y:S01]  /*0a30*/  ULDC UR4, c[0x0][0xc3c] ;  /* 0x00030f0000047ab9 */ /* 0x000fe20000000800 */
[----:B------:R-:W-:-:S05]  /*0a40*/  LEA R18, R204, R3, 0x18 ;  /* 0x00000003cc127211 */ /* 0x000fca00078ec0ff */
[----:B------:R-:W0:Y:S01]  /*0a50*/  LDS.128 R28, [R18+0x308d0] ;  /* 0x0308d000121c7984 */ /* 0x000e220000000c00 */
[----:B------:R-:W-:Y:S06]  /*0a60*/  BAR.ARV 0x4, 0x180 ;  /* 0x0106000000007b1d */ /* 0x000fec0000002000 */
[----:B0-----:R-:W-:-:S13]  /*0a70*/  ISETP.GE.AND P0, PT, R31, UR4, PT ;  /* 0x000000041f007c0c */ /* 0x001fda000bf06270 */
[----:B------:R-:W-:Y:S05]  /*0a80*/  @P0 BRA `(.L_x_4861) ;  /* 0x0000028c00480947 */ /* 0x000fea0003800000 */
[----:B------:R-:W2:Y:S01]  /*0a90*/  LDL R2, [R1+0x8c] ;  /* 0x00008c0001027983 */ /* 0x000ea20000100800 */
[----:B------:R-:W-:Y:S01]  /*0aa0*/  VIADD R0, R0, 0xffffff80 ;  /* 0xffffff8000007836 */ /* 0x000fe20000000000 */
[----:B------:R-:W-:Y:S01]  /*0ab0*/  R2UR UR4, R18 ;  /* 0x00000000120472ca */ /* 0x000fe200000e0000 */
[----:B------:R-:W-:Y:S02]  /*0ac0*/  IMAD.MOV.U32 R19, RZ, RZ, RZ ;  /* 0x000000ffff137224 */ /* 0x000fe400078e00ff */
[----:B------:R-:W-:Y:S01]  /*0ad0*/  IMAD.MOV.U32 R219, RZ, RZ, RZ ;  /* 0x000000ffffdb7224 */ /* 0x000fe200078e00ff */
[----:B------:R-:W-:Y:S01]  /*0ae0*/  SHF.R.S32.HI R3, RZ, 0x1f, R0 ;  /* 0x0000001fff037819 */ /* 0x000fe20000011400 */
[----:B------:R-:W-:Y:S02]  /*0af0*/  IMAD.MOV.U32 R199, RZ, RZ, RZ ;  /* 0x000000ffffc77224 */ /* 0x000fe400078e00ff */
[----:B------:R-:W-:Y:S01]  /*0b00*/  IMAD.MOV.U32 R194, RZ, RZ, RZ ;  /* 0x000000ffffc27224 */ /* 0x000fe200078e00ff */
[----:B------:R-:W-:-:S02]  /*0b10*/  LEA.HI R4, R3, R0, RZ, 0x4 ;  /* 0x0000000003047211 */ /* 0x000fc400078f20ff */
[CC--:B------:R-:W-:Y:S02]  /*0b20*/  LEA.HI R6, R3.reuse, R0.reuse, RZ, 0x2 ;  /* 0x0000000003067211 */ /* 0x0c0fe400078f10ff */
[----:B------:R-:W-:Y:S01]  /*0b30*/  SHF.R.S32.HI R7, RZ, 0x4, R4 ;  /* 0x00000004ff077819 */ /* 0x000fe20000011404 */
[----:B------:R-:W-:Y:S01]  /*0b40*/  UIADD3 UR4, UR4, 0x12400, URZ ;  /* 0x0001240004047890 */ /* 0x000fe2000fffe03f */
[----:B------:R-:W-:Y:S02]  /*0b50*/  LEA.HI R8, R3, R0, RZ, 0x3 ;  /* 0x0000000003087211 */ /* 0x000fe400078f18ff */
[----:B------:R-:W-:Y:S02]  /*0b60*/  LOP3.LUT R9, R6, 0xfffffffc, RZ, 0xc0, !PT ;  /* 0xfffffffc06097812 */ /* 0x000fe400078ec0ff */
[----:B------:R-:W-:Y:S02]  /*0b70*/  LOP3.LUT R11, R8, 0xfffffff8, RZ, 0xc0, !PT ;  /* 0xfffffff8080b7812 */ /* 0x000fe400078ec0ff */
[----:B------:R-:W-:Y:S01]  /*0b80*/  SHF.R.S32.HI R218, RZ, 0x2, R6 ;  /* 0x00000002ffda7819 */ /* 0x000fe20000011406 */
[----:B------:R-:W-:-:S02]  /*0b90*/  IMAD.IADD R20, R0, 0x1, -R9 ;  /* 0x0000000100147824 */ /* 0x000fc400078e0a09 */
[----:B------:R-:W-:-:S03]  /*0ba0*/  IMAD.IADD R11, R0, 0x1, -R11 ;  /* 0x00000001000b7824 */ /* 0x000fc600078e0a0b */
[----:B------:R-:W-:-:S05]  /*0bb0*/  SHF.L.U32 R196, R20, 0x2, RZ ;  /* 0x0000000214c47819 */ /* 0x000fca00000006ff */
[C---:B------:R-:W-:Y:S02]  /*0bc0*/  VIADD R221, R196.reuse, 0x20 ;  /* 0x00000020c4dd7836 */ /* 0x040fe40000000000 */
[C---:B------:R-:W-:Y:S02]  /*0bd0*/  VIADD R220, R196.reuse, 0x40 ;  /* 0x00000040c4dc7836 */ /* 0x040fe40000000000 */
[C---:B------:R-:W-:Y:S01]  /*0be0*/  VIADD R223, R196.reuse, 0x10 ;  /* 0x00000010c4df7836 */ /* 0x040fe20000000000 */
[C---:B------:R-:W-:Y:S01]  /*0bf0*/  IADD3 R198, R196.reuse, R221, RZ ;  /* 0x000000ddc4c67210 */ /* 0x040fe20007ffe0ff */
[C---:B------:R-:W-:Y:S02]  /*0c00*/  IMAD.IADD R195, R196.reuse, 0x1, R220 ;  /* 0x00000001c4c37824 */ /* 0x040fe400078e02dc */
[C---:B------:R-:W-:Y:S02]  /*0c10*/  VIADD R222, R196.reuse, 0x30 ;  /* 0x00000030c4de7836 */ /* 0x040fe40000000000 */
[----:B------:R-:W-:Y:S01]  /*0c20*/  VIADD R224, R196, 0x50 ;  /* 0x00000050c4e07836 */ /* 0x000fe20000000000 */
[----:B--2---:R-:W-:-:S02]  /*0c30*/  R2UR UR5, R2 ;  /* 0x00000000020572ca */ /* 0x004fc400000e0000 */
[----:B------:R-:W-:-:S04]  /*0c40*/  LEA.HI R2, R3, R0, RZ, 0x7 ;  /* 0x0000000003027211 */ /* 0x000fc800078f38ff */
[----:B------:R-:W-:Y:S02]  /*0c50*/  LOP3.LUT R5, R2, 0xffffff80, RZ, 0xc0, !PT ;  /* 0xffffff8002057812 */ /* 0x000fe400078ec0ff */
[----:B------:R-:W-:-:S03]  /*0c60*/  SHF.R.S32.HI R16, RZ, 0x7, R2 ;  /* 0x00000007ff107819 */ /* 0x000fc60000011402 */
[----:B------:R-:W-:Y:S01]  /*0c70*/  IMAD.IADD R15, R0, 0x1, -R5 ;  /* 0x00000001000f7824 */ /* 0x000fe200078e0a05 */
[----:B------:R-:W-:Y:S01]  /*0c80*/  LEA.HI R5, R3, R0, RZ, 0x5 ;  /* 0x0000000003057211 */ /* 0x000fe200078f28ff */
[----:B------:R-:W-:Y:S01]  /*0c90*/  ULOP3.LUT UR5, UR5, 0x1, URZ, 0xfc, !UPT ;  /* 0x0000000105057892 */ /* 0x000fe2000f8efc3f */
[C---:B------:R-:W-:Y:S02]  /*0ca0*/  LOP3.LUT R3, R4.reuse, 0x3fffff0, RZ, 0xc0, !PT ;  /* 0x03fffff004037812 */ /* 0x040fe400078ec0ff */
[----:B------:R-:W-:Y:S01]  /*0cb0*/  SHF.R.S32.HI R10, RZ, 0x1f, R15 ;  /* 0x0000001fff0a7819 */ /* 0x000fe2000001140f */
[----:B------:R-:W-:Y:S01]  /*0cc0*/  STL [R1+0x64], R15 ;  /* 0x0000640f01007387 */ /* 0x000fe20000100800 */
[----:B------:R-:W-:Y:S02]  /*0cd0*/  LEA.HI R4, R4, R7, RZ, 0x1 ;  /* 0x0000000704047211 */ /* 0x000fe400078f08ff */
[----:B------:R-:W-:Y:S01]  /*0ce0*/  LEA.HI R12, R10, R15, RZ, 0x2 ;  /* 0x0000000f0a0c7211 */ /* 0x000fe200078f10ff */
[----:B------:R0:W-:Y:S01]  /*0cf0*/  STL [R1+0x4c], R11 ;  /* 0x00004c0b01007387 */ /* 0x0001e20000100800 */
[----:B------:R-:W-:-:S02]  /*0d00*/  LOP3.LUT R4, R4, 0x1ffffffe, RZ, 0xc0, !PT ;  /* 0x1ffffffe04047812 */ /* 0x000fc400078ec0ff */
[--C-:B------:R-:W-:Y:S01]  /*0d10*/  SHF.R.S32.HI R13, RZ, 0x2, R12.reuse ;  /* 0x00000002ff0d7819 */ /* 0x100fe2000001140c */
[----:B------:R-:W-:Y:S01]  /*0d20*/  STL [R1+0x5c], R20 ;  /* 0x00005c1401007387 */ /* 0x000fe20000100800 */
[----:B------:R-:W-:Y:S01]  /*0d30*/  SHF.R.S32.HI R14, RZ, 0x1f, R12 ;  /* 0x0000001fff0e7819 */ /* 0x000fe2000001140c */
[----:B------:R-:W-:Y:S01]  /*0d40*/  IMAD.IADD R4, R7, 0x1, -R4 ;  /* 0x0000000107047824 */ /* 0x000fe200078e0a04 */
[----:B------:R-:W-:Y:S01]  /*0d50*/  IADD3 R3, R0, -R3, RZ ;  /* 0x8000000300037210 */ /* 0x000fe20007ffe0ff */
[----:B------:R-:W-:Y:S01]  /*0d60*/  VIADD R7, R218, 0x40 ;  /* 0x00000040da077836 */ /* 0x000fe20000000000 */
[----:B------:R-:W-:Y:S01]  /*0d70*/  SHF.R.S32.HI R0, RZ, 0x5, R5 ;  /* 0x00000005ff007819 */ /* 0x000fe20000011405 */
[----:B------:R1:W-:Y:S01]  /*0d80*/  STL [R1+0x80], R16 ;  /* 0x0000801001007387 */ /* 0x0003e20000100800 */
[----:B------:R-:W-:Y:S01]  /*0d90*/  LEA.HI R14, R14, R13, RZ, 0x3 ;  /* 0x0000000d0e0e7211 */ /* 0x000fe200078f18ff */
[----:B------:R-:W-:Y:S01]  /*0da0*/  IMAD.SHL.U32 R225, R7, 0x40, RZ ;  /* 0x0000004007e17824 */ /* 0x000fe200078e00ff */
[----:B------:R-:W-:Y:S01]  /*0db0*/  LEA.HI R10, R10, R15, RZ, 0x5 ;  /* 0x0000000f0a0a7211 */ /* 0x000fe200078f28ff */
[----:B------:R-:W-:Y:S01]  /*0dc0*/  IMAD R5, R0, 0x10, R3 ;  /* 0x0000001000057824 */ /* 0x000fe200078e0203 */
[----:B------:R-:W-:Y:S01]  /*0dd0*/  LOP3.LUT R14, R14, 0xfffffff8, RZ, 0xc0, !PT ;  /* 0xfffffff80e0e7812 */ /* 0x000fe200078ec0ff */
[----:B------:R-:W-:Y:S01]  /*0de0*/  IMAD.SHL.U32 R229, R0, 0x200, RZ ;  /* 0x0000020000e57824 */ /* 0x000fe200078e00ff */
[----:B------:R-:W-:-:S02]  /*0df0*/  SHF.R.S32.HI R3, RZ, 0x1f, R6 ;  /* 0x0000001fff037819 */ /* 0x000fc40000011406 */
[----:B------:R-:W-:Y:S01]  /*0e00*/  LEA.HI R2, R2, R16, RZ, 0x1 ;  /* 0x0000001002027211 */ /* 0x000fe200078f08ff */
[----:B------:R-:W-:Y:S01]  /*0e10*/  IMAD.IADD R13, R13, 0x1, -R14 ;  /* 0x000000010d0d7824 */ /* 0x000fe200078e0a0e */
[----:B------:R-:W-:Y:S02]  /*0e20*/  SHF.R.S32.HI R0, RZ, 0x1f, R7 ;  /* 0x0000001fff007819 */ /* 0x000fe40000011407 */
[----:B------:R-:W-:Y:S02]  /*0e30*/  LEA.HI R3, R3, R218, RZ, 0x3 ;  /* 0x000000da03037211 */ /* 0x000fe400078f18ff */
[----:B------:R-:W-:Y:S02]  /*0e40*/  SHF.R.S32.HI R10, RZ, 0x5, R10 ;  /* 0x00000005ff0a7819 */ /* 0x000fe4000001140a */
[----:B------:R-:W-:Y:S02]  /*0e50*/  LOP3.LUT R2, R2, 0x3fffffe, RZ, 0xc0, !PT ;  /* 0x03fffffe02027812 */ /* 0x000fe400078ec0ff */
[----:B------:R-:W-:-:S02]  /*0e60*/  LEA.HI R0, R0, R7, RZ, 0x3 ;  /* 0x0000000700007211 */ /* 0x000fc400078f18ff */
[----:B------:R-:W-:Y:S01]  /*0e70*/  LOP3.LUT R3, R3, 0xfffffff8, RZ, 0xc0, !PT ;  /* 0xfffffff803037812 */ /* 0x000fe200078ec0ff */
[----:B------:R-:W-:Y:S01]  /*0e80*/  IMAD.IADD R2, R16, 0x1, -R2 ;  /* 0x0000000110027824 */ /* 0x000fe200078e0a02 */
[----:B------:R-:W-:Y:S01]  /*0e90*/  LEA R13, R10, R13, 0x4 ;  /* 0x0000000d0a0d7211 */ /* 0x000fe200078e20ff */
[----:B------:R-:W-:Y:S01]  /*0ea0*/  IMAD.SHL.U32 R0, R0, 0x40, RZ ;  /* 0x0000004000007824 */ /* 0x000fe200078e00ff */
[----:B------:R-:W-:Y:S01]  /*0eb0*/  LOP3.LUT R225, R225, 0x1c0, RZ, 0xc0, !PT ;  /* 0x000001c0e1e17812 */ /* 0x000fe200078ec0ff */
[----:B------:R-:W-:Y:S01]  /*0ec0*/  IMAD.IADD R6, R218, 0x1, -R3 ;  /* 0x00000001da067824 */ /* 0x000fe200078e0a03 */
[----:B------:R-:W-:Y:S01]  /*0ed0*/  SHF.R.S32.HI R3, RZ, 0x1f, R198 ;  /* 0x0000001fff037819 */ /* 0x000fe200000114c6 */
[----:B0-----:R-:W-:Y:S01]  /*0ee0*/  IMAD R11, R2, 0x40, R13 ;  /* 0x00000040020b7824 */ /* 0x001fe200078e020d */
[----:B------:R-:W-:Y:S01]  /*0ef0*/  LOP3.LUT R13, R0, 0xfffffe00, RZ, 0xc0, !PT ;  /* 0xfffffe00000d7812 */ /* 0x000fe200078ec0ff */
[----:B------:R-:W-:Y:S01]  /*0f00*/  IMAD.SHL.U32 R227, R6, 0x40, RZ ;  /* 0x0000004006e37824 */ /* 0x000fe200078e00ff */
[----:B------:R-:W-:Y:S01]  /*0f10*/  SHF.R.S32.HI R0, RZ, 0x1f, R195 ;  /* 0x0000001fff007819 */ /* 0x000fe200000114c3 */
[----:B------:R-:W-:Y:S01]  /*0f20*/  IMAD R10, R5, 0x8, R4 ;  /* 0x00000008050a7824 */ /* 0x000fe200078e0204 */
[CC--:B------:R-:W-:Y:S01]  /*0f30*/  LEA.HI R202, R3.reuse, R198.reuse, RZ, 0x3 ;  /* 0x000000c603ca7211 */ /* 0x0c0fe200078f18ff */
[----:B------:R-:W-:Y:S01]  /*0f40*/  STL [R1+0x84], R11 ;  /* 0x0000840b01007387 */ /* 0x000fe20000100800 */
[----:B------:R-:W-:Y:S01]  /*0f50*/  LEA.HI R3, R3, R198, RZ, 0x6 ;  /* 0x000000c603037211 */ /* 0x000fe200078f30ff */
[----:B-1----:R-:W-:Y:S01]  /*0f60*/  IMAD.SHL.U32 R16, R20, 0x8, RZ ;  /* 0x0000000814107824 */ /* 0x002fe200078e00ff */
[-C--:B------:R-:W-:Y:S01]  /*0f70*/  LEA.HI R4, R0, R195.reuse, RZ, 0x6 ;  /* 0x000000c300047211 */ /* 0x080fe200078f30ff */
[----:B------:R0:W-:Y:S01]  /*0f80*/  STL [R1+0x48], R6 ;  /* 0x0000480601007387 */ /* 0x0001e20000100800 */
[----:B------:R-:W-:Y:S01]  /*0f90*/  LOP3.LUT R227, R227, 0x1c0, RZ, 0xc0, !PT ;  /* 0x000001c0e3e37812 */ /* 0x000fe200078ec0ff */
[----:B------:R-:W-:Y:S01]  /*0fa0*/  VIADD R23, R16, 0x80 ;  /* 0x0000008010177836 */ /* 0x000fe20000000000 */
[----:B------:R-:W-:Y:S01]  /*0fb0*/  LEA.HI R2, R0, R195, RZ, 0x3 ;  /* 0x000000c300027211 */ /* 0x000fe200078f18ff */
[----:B------:R-:W-:Y:S01]  /*0fc0*/  IMAD.SHL.U32 R0, R3, 0x80, RZ ;  /* 0x0000008003007824 */ /* 0x000fe200078e00ff */
[----:B------:R-:W-:Y:S01]  /*0fd0*/  SHF.R.U32.HI R14, RZ, 0x3, R225 ;  /* 0x00000003ff0e7819 */ /* 0x000fe200000116e1 */
[----:B------:R-:W-:Y:S01]  /*0fe0*/  IMAD.SHL.U32 R4, R4, 0x80, RZ ;  /* 0x0000008004047824 */ /* 0x000fe200078e00ff */
[----:B------:R-:W-:Y:S01]  /*0ff0*/  SHF.R.U32.HI R228, RZ, 0x3, R227 ;  /* 0x00000003ffe47819 */ /* 0x000fe200000116e3 */
[----:B------:R-:W-:Y:S01]  /*1000*/  STL [R1+0x34], R13 ;  /* 0x0000340d01007387 */ /* 0x000fe20000100800 */
[--C-:B------:R-:W-:Y:S01]  /*1010*/  LOP3.LUT R3, R227, 0x38, R202.reuse, 0xf8, !PT ;  /* 0x00000038e3037812 */ /* 0x100fe200078ef8ca */
[----:B------:R-:W-:Y:S01]  /*1020*/  VIADD R193, R16, 0xa0 ;  /* 0x000000a010c17836 */ /* 0x000fe20000000000 */
[----:B0-----:R-:W-:Y:S01]  /*1030*/  LOP3.LUT R6, R225, 0x38, R202, 0xf8, !PT ;  /* 0x00000038e1067812 */ /* 0x001fe200078ef8ca */
[----:B------:R-:W-:Y:S01]  /*1040*/  STL [R1+0x58], RZ ;  /* 0x000058ff01007387 */ /* 0x000fe20000100800 */
[----:B------:R-:W-:-:S02]  /*1050*/  LOP3.LUT R5, R227, 0x38, R2, 0xf8, !PT ;  /* 0x00000038e3057812 */ /* 0x000fc400078ef802 */
[----:B------:R-:W-:Y:S02]  /*1060*/  LOP3.LUT R9, R225, 0x38, R2, 0xf8, !PT ;  /* 0x00000038e1097812 */ /* 0x000fe400078ef802 */
[----:B------:R-:W-:Y:S02]  /*1070*/  LOP3.LUT R0, R0, 0xffffe000, RZ, 0xc0, !PT ;  /* 0xffffe00000007812 */ /* 0x000fe400078ec0ff */
[----:B------:R-:W-:Y:S02]  /*1080*/  LOP3.LUT R3, R3, R228, RZ, 0x3c, !PT ;  /* 0x000000e403037212 */ /* 0x000fe400078e3cff */
[----:B------:R-:W-:Y:S02]  /*1090*/  LOP3.LUT R7, R6, R14, RZ, 0x3c, !PT ;  /* 0x0000000e06077212 */ /* 0x000fe400078e3cff */
[----:B------:R-:W-:Y:S02]  /*10a0*/  LOP3.LUT R4, R4, 0xffffe000, RZ, 0xc0, !PT ;  /* 0xffffe00004047812 */ /* 0x000fe400078ec0ff */
[----:B------:R-:W-:-:S02]  /*10b0*/  LOP3.LUT R5, R5, R228, RZ, 0x3c, !PT ;  /* 0x000000e405057212 */ /* 0x000fc400078e3cff */
[----:B------:R-:W-:Y:S02]  /*10c0*/  LOP3.LUT R9, R9, R14, RZ, 0x3c, !PT ;  /* 0x0000000e09097212 */ /* 0x000fe400078e3cff */
[-C--:B------:R-:W-:Y:S02]  /*10d0*/  IADD3 R3, R3, R0.reuse, R229 ;  /* 0x0000000003037210 */ /* 0x080fe40007ffe0e5 */
[----:B------:R-:W-:Y:S02]  /*10e0*/  IADD3 R7, R7, R0, R13 ;  /* 0x0000000007077210 */ /* 0x000fe40007ffe00d */
[-C--:B------:R-:W-:Y:S02]  /*10f0*/  IADD3 R5, R5, R4.reuse, R229 ;  /* 0x0000000405057210 */ /* 0x080fe40007ffe0e5 */
[----:B------:R-:W-:Y:S02]  /*1100*/  IADD3 R9, R9, R4, R13 ;  /* 0x0000000409097210 */ /* 0x000fe40007ffe00d */
[----:B------:R-:W-:-:S02]  /*1110*/  MOV R0, UR5 ;  /* 0x0000000500007c02 */ /* 0x000fc40008000f00 */
[----:B------:R-:W-:Y:S01]  /*1120*/  SHF.R.S32.HI R4, RZ, 0x3, R8 ;  /* 0x00000003ff047819 */ /* 0x000fe20000011408 */
[----:B------:R-:W-:Y:S01]  /*1130*/  IMAD.SHL.U32 R8, R10, 0x8, RZ ;  /* 0x000000080a087824 */ /* 0x000fe200078e00ff */
[----:B------:R-:W-:Y:S01]  /*1140*/  LOP3.LUT R12, R12, 0x7ffffffc, RZ, 0xc0, !PT ;  /* 0x7ffffffc0c0c7812 */ /* 0x000fe200078ec0ff */
[----:B------:R0:W-:Y:S01]  /*1150*/  STL [R1+0x38], R0 ;  /* 0x0000380001007387 */ /* 0x0001e20000100800 */
[----:B------:R-:W-:Y:S02]  /*1160*/  SHF.R.S32.HI R203, RZ, 0x3, R2 ;  /* 0x00000003ffcb7819 */ /* 0x000fe40000011402 */
[----:B------:R-:W-:Y:S01]  /*1170*/  LEA R2, R3, UR4, 0x1 ;  /* 0x0000000403027c11 */ /* 0x000fe2000f8e08ff */
[----:B------:R1:W-:Y:S01]  /*1180*/  STL [R1+0x60], R4 ;  /* 0x0000600401007387 */ /* 0x0003e20000100800 */
[----:B------:R-:W-:Y:S01]  /*1190*/  IMAD.IADD R6, R15, 0x1, -R12 ;  /* 0x000000010f067824 */ /* 0x000fe200078e0a0c */
[----:B------:R-:W-:Y:S02]  /*11a0*/  LEA R3, R5, UR4, 0x1 ;  /* 0x0000000405037c11 */ /* 0x000fe4000f8e08ff */
[----:B------:R-:W-:-:S02]  /*11b0*/  IADD3 R192, R16, 0x60, RZ ;  /* 0x0000006010c07810 */ /* 0x000fc40007ffe0ff */
[----:B0-----:R-:W-:Y:S02]  /*11c0*/  LEA.HI R0, R20, R20, RZ, 0x1 ;  /* 0x0000001414007211 */ /* 0x001fe400078f08ff */
[----:B------:R-:W-:Y:S01]  /*11d0*/  SHF.R.S32.HI R17, RZ, 0x1f, R16 ;  /* 0x0000001fff117819 */ /* 0x000fe20000011410 */
[----:B-1----:R-:W-:Y:S01]  /*11e0*/  IMAD.U32 R4, RZ, RZ, UR4 ;  /* 0x00000004ff047e24 */ /* 0x002fe2000f8e00ff */
[----:B------:R-:W-:Y:S02]  /*11f0*/  LOP3.LUT R0, R0, 0x1ffffffe, RZ, 0xc0, !PT ;  /* 0x1ffffffe00007812 */ /* 0x000fe400078ec0ff */
[----:B------:R-:W-:Y:S02]  /*1200*/  SHF.R.S32.HI R216, RZ, 0x1f, R192 ;  /* 0x0000001fffd87819 */ /* 0x000fe400000114c0 */
[----:B------:R0:W-:Y:S01]  /*1210*/  STL [R1+0x7c], R4 ;  /* 0x00007c0401007387 */ /* 0x0001e20000100800 */
[----:B------:R-:W-:Y:S02]  /*1220*/  IADD3 R0, R20, -R0, RZ ;  /* 0x8000000014007210 */ /* 0x000fe40007ffe0ff */
[----:B------:R-:W-:Y:S01]  /*1230*/  SHF.R.S32.HI R206, RZ, 0x1f, R23 ;  /* 0x0000001fffce7819 */ /* 0x000fe20000011417 */
[----:B------:R-:W-:Y:S01]  /*1240*/  STL [R1+0x88], R8 ;  /* 0x0000880801007387 */ /* 0x000fe20000100800 */
[----:B------:R-:W-:Y:S01]  /*1250*/  SHF.R.S32.HI R205, RZ, 0x1f, R193 ;  /* 0x0000001fffcd7819 */ /* 0x000fe200000114c1 */
[----:B------:R-:W-:Y:S01]  /*1260*/  IMAD R0, R0, 0x8, R11 ;  /* 0x0000000800007824 */ /* 0x000fe200078e020b */
[----:B------:R-:W-:Y:S01]  /*1270*/  SHF.R.S32.HI R202, RZ, 0x3, R202 ;  /* 0x00000003ffca7819 */ /* 0x000fe200000114ca */
[----:B------:R1:W-:Y:S01]  /*1280*/  STL [R1+0x40], R6 ;  /* 0x0000400601007387 */ /* 0x0003e20000100800 */
[----:B0-----:R-:W-:-:S04]  /*1290*/  LOP3.LUT R4, R225, 0x38, R16, 0xf8, !PT ;  /* 0x00000038e1047812 */ /* 0x001fc800078ef810 */
[----:B------:R-:W-:-:S04]  /*12a0*/  LOP3.LUT R4, R13, R4, R14, 0xf6, !PT ;  /* 0x000000040d047212 */ /* 0x000fc800078ef60e */
[----:B-1----:R-:W-:Y:S02]  /*12b0*/  LEA R6, R4, UR4, 0x1 ;  /* 0x0000000404067c11 */ /* 0x002fe4000f8e08ff */
[----:B------:R-:W-:-:S03]  /*12c0*/  LEA R4, R7, UR4, 0x1 ;  /* 0x0000000407047c11 */ /* 0x000fc6000f8e08ff */
[----:B------:R-:W-:Y:S04]  /*12d0*/  STL [R1+0x74], R6 ;  /* 0x0000740601007387 */ /* 0x000fe80000100800 */
[----:B------:R0:W-:Y:S04]  /*12e0*/  STL [R1+0x78], R2 ;  /* 0x0000780201007387 */ /* 0x0001e80000100800 */
[----:B------:R1:W-:Y:S04]  /*12f0*/  STL [R1+0x6c], R4 ;  /* 0x00006c0401007387 */ /* 0x0003e80000100800 */
[----:B------:R1:W-:Y:S01]  /*1300*/  STL [R1+0x70], R3 ;  /* 0x0000700301007387 */ /* 0x0003e20000100800 */
[----:B0-----:R-:W-:-:S03]  /*1310*/  LEA R2, R9, UR4, 0x1 ;  /* 0x0000000409027c11 */ /* 0x001fc6000f8e08ff */
[----:B------:R1:W-:Y:S04]  /*1320*/  STL [R1+0x44], R0 ;  /* 0x0000440001007387 */ /* 0x0003e80000100800 */
[----:B------:R1:W-:Y:S02]  /*1330*/  STL [R1+0x68], R2 ;  /* 0x0000680201007387 */ /* 0x0003e40000100800 */
.L_x_5161:
[----:B------:R-:W-:Y:S01]  /*1340*/  ULDC.64 UR4, c[0x0][0xa28] ;  /* 0x00028a0000047ab9 */ /* 0x000fe20000000a00 */
[----:B012---:R-:W0:Y:S01]  /*1350*/  LDC.64 R4, c[0x0][0xa08] ;  /* 0x00028200ff047b82 */ /* 0x007e220000000a00 */
[----:B------:R-:W-:Y:S01]  /*1360*/  ISETP.NE.U32.AND P0, PT, RZ, UR4, PT ;  /* 0x00000004ff007c0c */ /* 0x000fe2000bf05070 */
[----:B------:R-:W-:Y:S01]  /*1370*/  IMAD.MOV.U32 R0, RZ, RZ, RZ ;  /* 0x000000ffff007224 */ /* 0x000fe200078e00ff */
[----:B------:R-:W-:Y:S01]  /*1380*/  ULDC.64 UR6, c[0x0][0xa20] ;  /* 0x0002880000067ab9 */ /* 0x000fe20000000a00 */
[----:B------:R-:W-:Y:S01]  /*1390*/  IMAD.MOV.U32 R26, RZ, RZ, RZ ;  /* 0x000000ffff1a7224 */ /* 0x000fe200078e00ff */
[----:B------:R-:W-:Y:S01]  /*13a0*/  ISETP.NE.AND.EX P0, PT, RZ, UR5, PT, P0 ;  /* 0x00000005ff007c0c */ /* 0x000fe2000bf05300 */
[----:B------:R-:W-:Y:S02]  /*13b0*/  ULDC.64 UR4, c[0x0][0xa18] ;  /* 0x0002860000047ab9 */ /* 0x000fe40000000a00 */
[----:B------:R-:W-:-:S04]  /*13c0*/  ISETP.NE.U32.AND P1, PT, RZ, UR4, PT ;  /* 0x00000004ff007c0c */ /* 0x000fc8000bf25070 */
[----:B------:R-:W-:Y:S01]  /*13d0*/  ISETP.NE.AND.EX P1, PT, RZ, UR5, PT, P1 ;  /* 0x00000005ff007c0c */ /* 0x000fe2000bf25310 */
[----:B------:R-:W-:Y:S02]  /*13e0*/  ULDC.64 UR4, c[0x0][0xa08] ;  /* 0x0002820000047ab9 */ /* 0x000fe40000000a00 */
[----:B------:R-:W-:-:S03]  /*13f0*/  ISETP.NE.U32.AND P3, PT, RZ, UR4, PT ;  /* 0x00000004ff007c0c */ /* 0x000fc6000bf65070 */
[----:B----4-:R-:W1:Y:S01]  /*1400*/  @P0 LDC.64 R2, c[0x0][0xa28] ;  /* 0x00028a00ff020b82 */ /* 0x010e620000000a00 */
[----:B------:R-:W-:Y:S01]  /*1410*/  ISETP.NE.AND.EX P3, PT, RZ, UR5, PT, P3 ;  /* 0x00000005ff007c0c */ /* 0x000fe2000bf65330 */
[----:B0-----:R-:W-:-:S06]  /*1420*/  IMAD.WIDE R8, R31, 0x4, R4 ;  /* 0x000000041f087825 */ /* 0x001fcc00078e0204 */
[----:B------:R-:W0:Y:S01]  /*1430*/  @P1 LDC.64 R6, c[0x0][0xa18] ;  /* 0x00028600ff061b82 */ /* 0x000e220000000a00 */
[----:B------:R-:W-:Y:S02]  /*1440*/  ULDC UR4, c[0x0][0x288] ;  /* 0x0000a20000047ab9 */ /* 0x000fe40000000800 */
[----:B------:R-:W-:Y:S01]  /*1450*/  MOV R200, UR4 ;  /* 0x0000000400c87c02 */ /* 0x000fe20008000f00 */
[----:B------:R2:W-:Y:S01]  /*1460*/  STL [R1+0x50], R30 ;  /* 0x0000501e01007387 */ /* 0x0005e20000100800 */
[----:B------:R-:W-:-:S03]  /*1470*/  ULDC.64 UR4, c[0x0][0x418] ;  /* 0x0001060000047ab9 */ /* 0x000fc60000000a00 */
[----:B------:R2:W5:Y:S01]  /*1480*/  @P3 LDG.E R26, desc[UR60][R8.64] ;  /* 0x0000003c081a3981 */ /* 0x000562000c1e1900 */
        /* <DEDUP_REMOVED lines=14> */
[----:B--23--:R-:W-:Y:S08]  /*1570*/  @P1 BRA `(.L_x_4862) ;  /* 0x0000000000241947 */ /* 0x00cff00003800000 */
        /* <DEDUP_REMOVED lines=9> */
.L_x_4862:
[----:B------:R-:W-:Y:S02]  /*1610*/  IMAD.U32 R24, RZ, RZ, UR5 ;  /* 0x00000005ff187e24 */ /* 0x000fe4000f8e00ff */
[----:B------:R-:W-:Y:S01]  /*1620*/  IMAD.U32 R25, RZ, RZ, UR4 ;  /* 0x00000004ff197e24 */ /* 0x000fe2000f8e00ff */
[----:B------:R-:W-:Y:S06]  /*1630*/  @!P2 BRA `(.L_x_4863) ;  /* 0x000000000010a947 */ /* 0x000fec0003800000 */
[----:B------:R-:W0:Y:S02]  /*1640*/  LDC.64 R2, c[0x0][0xa20] ;  /* 0x00028800ff027b82 */ /* 0x000e240000000a00 */
[----:B0-----:R-:W-:-:S05]  /*1650*/  IMAD.WIDE R2, R31, 0x4, R2 ;  /* 0x000000041f027825 */ /* 0x001fca00078e0202 */
[----:B------:R0:W5:Y:S01]  /*1660*/  LDG.E R25, desc[UR60][R2.64] ;  /* 0x0000003c02197981 */ /* 0x000162000c1e1900 */
[----:B------:R-:W-:Y:S05]  /*1670*/  BRA `(.L_x_4864) ;  /* 0x0000000000107947 */ /* 0x000fea0003800000 */
.L_x_4863:
[----:B------:R-:W-:Y:S05]  /*1680*/  @!P3 BRA `(.L_x_4864) ;  /* 0x00000000000cb947 */ /* 0x000fea0003800000 */
[----:B------:R-:W2:Y:S04]  /*1690*/  LDG.E R2, desc[UR60][R8.64] ;  /* 0x0000003c08027981 */ /* 0x000ea8000c1e1900 */
[----:B------:R-:W2:Y:S02]  /*16a0*/  LDG.E R25, desc[UR60][R8.64+0x4] ;  /* 0x0000043c08197981 */ /* 0x000ea4000c1e1900 */
[----:B--2---:R-:W-:-:S07]  /*16b0*/  IMAD.IADD R25, R25, 0x1, -R2 ;  /* 0x0000000119197824 */ /* 0x004fce00078e0a02 */
.L_x_4864:
        /* <DEDUP_REMOVED lines=18> */
[----:B--2---:R-:W-:-:S03]  /*17e0*/  ISETP.GE.AND P2, PT, R11, 0x1, PT ;  /* 0x000000010b00780c */ /* 0x004fc60003f46270 */
[----:B0-----:R-:W-:Y:S01]  /*17f0*/  VIADD R2, R12, 0x7f ;  /* 0x0000007f0c027836 */ /* 0x001fe20000000000 */
[----:B------:R0:W-:Y:S07]  /*1800*/  STL [R1+0x30], R12 ;  /* 0x0000300c01007387 */ /* 0x0001ee0000100800 */
[----:B------:R-:W1:Y:S08]  /*1810*/  @P1 LDC R9, c[0x0][0x44c] ;  /* 0x00011300ff091b82 */ /* 0x000e700000000800 */
[----:B------:R-:W2:Y:S01]  /*1820*/  @P1 LDC R8, c[0x0][0x450] ;  /* 0x00011400ff081b82 */ /* 0x000ea20000000800 */
[----:B-1----:R-:W-:-:S05]  /*1830*/  @P1 IMAD.HI.U32 R3, R2, R9, RZ ;  /* 0x0000000902031227 */ /* 0x002fca00078e00ff */
[----:B--2---:R-:W-:Y:S02]  /*1840*/  @P1 SHF.R.U32.HI R2, RZ, R8, R3 ;  /* 0x00000008ff021219 */ /* 0x004fe40000011603 */
[----:B----4-:R-:W-:Y:S01]  /*1850*/  @P0 IADD3 R24, -R6, R7, RZ ;  /* 0x0000000706180210 */ /* 0x010fe20007ffe1ff */
[----:B------:R-:W-:-:S04]  /*1860*/  IMAD.IADD R6, R25, 0x1, -R0 ;  /* 0x0000000119067824 */ /* 0x000fc800078e0a00 */
[----:B------:R-:W-:-:S04]  /*1870*/  IMAD.IADD R201, R6, 0x1, R24 ;  /* 0x0000000106c97824 */ /* 0x000fc800078e0218 */
[C---:B------:R-:W-:Y:S01]  /*1880*/  VIADD R0, R201.reuse, 0x5f ;  /* 0x0000005fc9007836 */ /* 0x040fe20000000000 */
[----:B---3--:R-:W-:-:S03]  /*1890*/  IADD3 R5, R201, 0x1, -R200 ;  /* 0x00000001c9057810 */ /* 0x008fc60007ffe8c8 */
[----:B------:R-:W-:Y:S01]  /*18a0*/  IMAD.HI R0, R0, 0x2aaaaaab, RZ ;  /* 0x2aaaaaab00007827 */ /* 0x000fe200078e02ff */
[----:B------:R-:W-:-:S04]  /*18b0*/  IADD3 R7, R5, R2, RZ ;  /* 0x0000000205077210 */ /* 0x000fc80007ffe0ff */
[----:B------:R-:W-:-:S04]  /*18c0*/  SHF.R.U32.HI R3, RZ, 0x1f, R0 ;  /* 0x0000001fff037819 */ /* 0x000fc80000011600 */
[----:B------:R-:W-:Y:S01]  /*18d0*/  LEA.HI.SX32 R138, R0, R3, 0x1c ;  /* 0x00000003008a7211 */ /* 0x000fe200078fe2ff */
[----:B------:R-:W-:Y:S01]  /*18e0*/  IMAD.IADD R0, R7, 0x1, R10 ;  /* 0x0000000107007824 */ /* 0x000fe200078e020a */
[----:B0-----:R-:W-:Y:S06]  /*18f0*/  @!P2 BRA `(.L_x_4865) ;  /* 0x000000000048a947 */ /* 0x001fec0003800000 */
        /* <DEDUP_REMOVED lines=11> */
.L_x_4867:
[----:B------:R-:W-:-:S13]  /*19b0*/  ISETP.NE.AND P0, PT, R11, 0x1, PT ;  /* 0x000000010b00780c */ /* 0x000fda0003f05270 */
[----:B------:R-:W0:Y:S02]  /*19c0*/  @P0 LDC.64 R4, c[0x0][0x9e8] ;  /* 0x00027a00ff040b82 */ /* 0x000e240000000a00 */
[----:B0-----:R-:W-:-:S05]  /*19d0*/  @P0 IMAD.HI.U32 R4, R2, R4, RZ ;  /* 0x0000000402040227 */ /* 0x001fca00078e00ff */
[----:B------:R-:W-:-:S07]  /*19e0*/  @P0 SHF.R.U32.HI R2, RZ, R5, R4 ;  /* 0x00000005ff020219 */ /* 0x000fce0000011604 */
.L_x_4868:
[----:B------:R-:W-:Y:S05]  /*19f0*/  BSYNC B0 ;  /* 0x0000000000007941 */ /* 0x000fea0003800000 */
.L_x_4866:
[----:B------:R-:W-:-:S05]  /*1a00*/  IMAD R3, R2, R11, R11 ;  /* 0x0000000b02037224 */ /* 0x000fca00078e020b */
[----:B------:R-:W-:-:S07]  /*1a10*/  VIMNMX R0, R0, R3, PT ;  /* 0x0000000300007248 */ /* 0x000fce0003fe0100 */
.L_x_4865:
[----:B------:R-:W0:Y:S01]  /*1a20*/  @P1 LDC R3, c[0x0][0x44c] ;  /* 0x00011300ff031b82 */ /* 0x000e220000000800 */
[----:B------:R-:W-:Y:S01]  /*1a30*/  IMAD.MOV.U32 R2, RZ, RZ, R12 ;  /* 0x000000ffff027224 */ /* 0x000fe200078e000c */
[----:B------:R-:W-:Y:S01]  /*1a40*/  ULDC UR4, c[0x0][0x9dc] ;  /* 0x0002770000047ab9 */ /* 0x000fe20000000800 */
[----:B------:R-:W-:-:S05]  /*1a50*/  IMAD.IADD R139, R201, 0x1, -R200 ;  /* 0x00000001c98b7824 */ /* 0x000fca00078e0ac8 */
[----:B------:R-:W1:Y:S01]  /*1a60*/  @P1 LDC R4, c[0x0][0x450] ;  /* 0x00011400ff041b82 */ /* 0x000e620000000800 */
[----:B0-----:R-:W-:-:S05]  /*1a70*/  @P1 IMAD.HI.U32 R3, R12, R3, RZ ;  /* 0x000000030c031227 */ /* 0x001fca00078e00ff */
[----:B-1----:R-:W-:-:S04]  /*1a80*/  @P1 SHF.R.U32.HI R2, RZ, R4, R3 ;  /* 0x00000004ff021219 */ /* 0x002fc80000011603 */
[----:B------:R-:W-:-:S05]  /*1a90*/  IADD3 R2, R139, R2, RZ ;  /* 0x000000028b027210 */ /* 0x000fca0007ffe0ff */
        /* <DEDUP_REMOVED lines=12> */
.L_x_4871:
[----:B------:R-:W-:-:S13]  /*1b60*/  ISETP.NE.AND P0, PT, R11, 0x1, PT ;  /* 0x000000010b00780c */ /* 0x000fda0003f05270 */
[----:B------:R-:W0:Y:S02]  /*1b70*/  @P0 LDC.64 R4, c[0x0][0x9e8] ;  /* 0x00027a00ff040b82 */ /* 0x000e240000000a00 */
[----:B0-----:R-:W-:-:S05]  /*1b80*/  @P0 IMAD.HI.U32 R4, R2, R4, RZ ;  /* 0x0000000402040227 */ /* 0x001fca00078e00ff */
[----:B------:R-:W-:-:S07]  /*1b90*/  @P0 SHF.R.U32.HI R2, RZ, R5, R4 ;  /* 0x00000005ff020219 */ /* 0x000fce0000011604 */
.L_x_4872:
[----:B------:R-:W-:Y:S05]  /*1ba0*/  BSYNC B0 ;  /* 0x0000000000007941 */ /* 0x000fea0003800000 */
.L_x_4870:
[----:B------:R-:W-:-:S05]  /*1bb0*/  IMAD R2, R2, R11, RZ ;  /* 0x0000000b02027224 */ /* 0x000fca00078e02ff */
[----:B------:R-:W-:-:S07]  /*1bc0*/  VIMNMX R3, R3, R2, !PT ;  /* 0x0000000203037248 */ /* 0x000fce0007fe0100 */
.L_x_4869:
[----:B------:R-:W-:Y:S01]  /*1bd0*/  VIADD R0, R0, 0x5f ;  /* 0x0000005f00007836 */ /* 0x000fe20000000000 */
[----:B------:R-:W-:Y:S01]  /*1be0*/  PLOP3.LUT P2, PT, PT, PT, PT, 0x80, 0x0 ;  /* 0x000000000000781c */ /* 0x000fe20003f4f070 */
[----:B------:R-:W-:-:S04]  /*1bf0*/  IMAD.HI R2, R3, 0x2aaaaaab, RZ ;  /* 0x2aaaaaab03027827 */ /* 0x000fc800078e02ff */
[----:B------:R-:W-:Y:S01]  /*1c00*/  IMAD.HI R0, R0, 0x2aaaaaab, RZ ;  /* 0x2aaaaaab00007827 */ /* 0x000fe200078e02ff */
[----:B------:R-:W-:-:S04]  /*1c10*/  SHF.R.U32.HI R5, RZ, 0x1f, R2 ;  /* 0x0000001fff057819 */ /* 0x000fc80000011602 */
[----:B------:R-:W-:Y:S02]  /*1c20*/  SHF.R.U32.HI R3, RZ, 0x1f, R0 ;  /* 0x0000001fff037819 */ /* 0x000fe40000011600 */
[----:B------:R-:W-:Y:S02]  /*1c30*/  LEA.HI.SX32 R5, R2, R5, 0x1c ;  /* 0x0000000502057211 */ /* 0x000fe400078fe2ff */
[----:B------:R-:W-:Y:S02]  /*1c40*/  LEA.HI.SX32 R3, R0, R3, 0x1c ;  /* 0x0000000300037211 */ /* 0x000fe400078fe2ff */
[----:B------:R-:W-:Y:S02]  /*1c50*/  VIMNMX R5, RZ, R5, !PT ;  /* 0x00000005ff057248 */ /* 0x000fe40007fe0100 */
[----:B------:R-:W-:-:S03]  /*1c60*/  VIMNMX R3, R138, R3, PT ;  /* 0x000000038a037248 */ /* 0x000fc60003fe0100 */
[--C-:B------:R-:W-:Y:S02]  /*1c70*/  IMAD R5, R5, 0x60, -R6.reuse ;  /* 0x0000006005057824 */ /* 0x100fe400078e0a06 */
[----:B------:R-:W-:-:S03]  /*1c80*/  IMAD R3, R3, 0x60, -R6 ;  /* 0x0000006003037824 */ /* 0x000fc600078e0a06 */
[----:B------:R-:W-:Y:S02]  /*1c90*/  VIMNMX R5, RZ, R5, !PT ;  /* 0x00000005ff057248 */ /* 0x000fe40007fe0100 */
[----:B------:R-:W-:-:S03]  /*1ca0*/  VIMNMX R0, R3, R24, PT ;  /* 0x0000001803007248 */ /* 0x000fc60003fe0100 */
[----:B------:R-:W-:Y:S01]  /*1cb0*/  IMAD.WIDE.U32 R2, R5, -0x55555555, RZ ;  /* 0xaaaaaaab05027825 */ /* 0x000fe200078e00ff */
[----:B------:R-:W-:-:S04]  /*1cc0*/  ISETP.GT.AND P0, PT, R0, R5, PT ;  /* 0x000000050000720c */ /* 0x000fc80003f04270 */
[----:B------:R-:W-:-:S05]  /*1cd0*/  SHF.R.U32.HI R123, RZ, 0x6, R3 ;  /* 0x00000006ff7b7819 */ /* 0x000fca0000011603 */
[----:B------:R-:W-:-:S04]  /*1ce0*/  IMAD.MOV.U32 R2, RZ, RZ, R123 ;  /* 0x000000ffff027224 */ /* 0x000fc800078e007b */
[----:B------:R-:W-:-:S04]  /*1cf0*/  @P0 VIADD R0, R0, 0x5f ;  /* 0x0000005f00000836 */ /* 0x000fc80000000000 */
[----:B------:R-:W-:-:S05]  /*1d00*/  @P0 IMAD.HI R0, R0, 0x2aaaaaab, RZ ;  /* 0x2aaaaaab00000827 */ /* 0x000fca00078e02ff */
[----:B------:R-:W-:-:S04]  /*1d10*/  @P0 SHF.R.U32.HI R3, RZ, 0x1f, R0 ;  /* 0x0000001fff030819 */ /* 0x000fc80000011600 */
[----:B------:R-:W-:-:S04]  /*1d20*/  @P0 LEA.HI.SX32 R2, R0, R3, 0x1c ;  /* 0x0000000300020211 */ /* 0x000fc800078fe2ff */
        /* <DEDUP_REMOVED lines=22> */
.L_x_4875:
[----:B------:R-:W-:Y:S05]  /*1e90*/  BSYNC B6 ;  /* 0x0000000000067941 */ /* 0x000fea0003800000 */
.L_x_4874:
        /* <DEDUP_REMOVED lines=14> */
[----:B------:R-:W-:Y:S01]  /*1f80*/  MOV R13, RZ ;  /* 0x000000ff000d7202 */ /* 0x000fe20000000f00 */
[----:B------:R-:W-:-:S02]  /*1f90*/  IMAD.U32 R11, RZ, RZ, UR7 ;  /* 0x00000007ff0b7e24 */ /* 0x000fc4000f8e00ff */
[----:B------:R-:W-:Y:S02]  /*1fa0*/  IMAD.MOV.U32 R8, RZ, RZ, 0x70 ;  /* 0x00000070ff087424 */ /* 0x000fe400078e00ff */
[----:B0-----:R-:W-:-:S07]  /*1fb0*/  IMAD.MOV.U32 R12, RZ, RZ, 0x1 ;  /* 0x00000001ff0c7424 */ /* 0x001fce00078e00ff */
[----:B------:R-:W-:-:S07]  /*1fc0*/  LEPC R20, `(.L_x_4877) ;  /* 0x000000001014794e */ /* 0x000fce0000000000 */
[----:B-1---5:R-:W-:Y:S05]  /*1fd0*/  CALL.ABS.NOINC R14 ;  /* 0x000000000e007343 */ /* 0x022fea0003c00000 */
.L_x_4877:
[----:B------:R-:W-:Y:S05]  /*1fe0*/  BSYNC B6 ;  /* 0x0000000000067941 */ /* 0x000fea0003800000 */
.L_x_4876:
[----:B------:R-:W-:Y:S01]  /*1ff0*/  ULDC.64 UR4, c[0x0][0x9f8] ;  /* 0x00027e0000047ab9 */ /* 0x000fe20000000a00 */
[----:B------:R-:W2:Y:S01]  /*2000*/  LDL R29, [R1+0x34] ;  /* 0x00003400011d7983 */ /* 0x000ea20000100800 */
[----:B------:R-:W-:-:S03]  /*2010*/  ISETP.NE.U32.AND P0, PT, RZ, UR4, PT ;  /* 0x00000004ff007c0c */ /* 0x000fc6000bf05070 */
[----:B------:R-:W3:Y:S01]  /*2020*/  LDL R27, [R1+0x48] ;  /* 0x00004800011b7983 */ /* 0x000ee20000100800 */
[----:B------:R-:W-:Y:S01]  /*2030*/  ISETP.NE.AND.EX P0, PT, RZ, UR5, PT, P0 ;  /* 0x00000005ff007c0c */ /* 0x000fe2000bf05300 */
[----:B------:R-:W-:Y:S01]  /*2040*/  IMAD.MOV.U32 R0, RZ, RZ, R31 ;  /* 0x000000ffff007224 */ /* 0x000fe200078e001f */
[----:B------:R-:W0:Y:S01]  /*2050*/  LDC.64 R94, c[0x0][0x3f8] ;  /* 0x0000fe00ff5e7b82 */ /* 0x000e220000000a00 */
[----:B------:R-:W4:Y:S01]  /*2060*/  LDL R21, [R1+0x5c] ;  /* 0x00005c0001157983 */ /* 0x000f220000100800 */
[----:B------:R-:W-:-:S06]  /*2070*/  ULDC UR4, c[0x0][0x2f4] ;  /* 0x0000bd0000047ab9 */ /* 0x000fcc0000000800 */
[----:B------:R-:W1:Y:S08]  /*2080*/  LDC R15, c[0x0][0x3f4] ;  /* 0x0000fd00ff0f7b82 */ /* 0x000e700000000800 */
[----:B------:R-:W0:Y:S08]  /*2090*/  @P0 LDC.64 R4, c[0x0][0x9f8] ;  /* 0x00027e00ff040b82 */ /* 0x000e300000000a00 */
[----:B------:R-:W1:Y:S01]  /*20a0*/  LDC.64 R88, c[0x0][0x408] ;  /* 0x00010200ff587b82 */ /* 0x000e620000000a00 */
[----:B0-----:R-:W-:-:S05]  /*20b0*/  @P0 IMAD.WIDE R4, R31, 0x4, R4 ;  /* 0x000000041f040825 */ /* 0x001fca00078e0204 */
[----:B------:R0:W4:Y:S01]  /*20c0*/  @P0 LDG.E R0, desc[UR60][R4.64] ;  /* 0x0000003c04000981 */ /* 0x000122000c1e1900 */
[----:B------:R-:W-:Y:S01]  /*20d0*/  ISETP.GE.AND P1, PT, R198, UR4, PT ;  /* 0x00000004c6007c0c */ /* 0x000fe2000bf26270 */
[--C-:B------:R-:W-:Y:S01]  /*20e0*/  IMAD.WIDE.U32 R96, R218, R94, R16.reuse ;  /* 0x0000005eda607225 */ /* 0x100fe200078e0010 */
[----:B------:R-:W-:Y:S01]  /*20f0*/  ISETP.GE.AND P0, PT, R16, UR4, PT ;  /* 0x0000000410007c0c */ /* 0x000fe2000bf06270 */
[----:B------:R-:W0:Y:S01]  /*2100*/  S2R R140, SR_TID.X ;  /* 0x00000000008c7919 */ /* 0x000e220000002100 */
[----:B------:R-:W-:Y:S01]  /*2110*/  SEL R6, RZ, 0xffffffff, P1 ;  /* 0xffffffffff067807 */ /* 0x000fe20000800000 */
[----:B-1----:R-:W-:Y:S01]  /*2120*/  IMAD.WIDE.U32 R90, R218, R88, R16 ;  /* 0x00000058da5a7225 */ /* 0x002fe200078e0010 */
[----:B------:R-:W-:Y:S02]  /*2130*/  SEL R3, RZ, 0x1, P0 ;  /* 0x00000001ff037807 */ /* 0x000fe40000000000 */
[----:B------:R-:W-:Y:S01]  /*2140*/  SHF.R.S32.HI R7, RZ, 0x1f, R218 ;  /* 0x0000001fff077819 */ /* 0x000fe200000114da */
[----:B------:R-:W-:Y:S01]  /*2150*/  IMAD.SHL.U32 R6, R6, 0x2, RZ ;  /* 0x0000000206067824 */ /* 0x000fe200078e00ff */
[----:B------:R-:W-:Y:S01]  /*2160*/  ISETP.GE.AND P0, PT, R195, UR4, PT ;  /* 0x00000004c3007c0c */ /* 0x000fe2000bf06270 */
[----:B------:R-:W-:Y:S01]  /*2170*/  IMAD.SHL.U32 R104, R94, 0x40, RZ ;  /* 0x000000405e687824 */ /* 0x000fe200078e00ff */
[----:B------:R-:W-:Y:S01]  /*2180*/  ISETP.GE.AND P1, PT, R192, UR4, PT ;  /* 0x00000004c0007c0c */ /* 0x000fe2000bf26270 */
[----:B------:R-:W-:Y:S01]  /*2190*/  IMAD.IADD R125, R26, 0x1, R25 ;  /* 0x000000011a7d7824 */ /* 0x000fe200078e0219 */
[----:B------:R-:W-:Y:S01]  /*21a0*/  LOP3.LUT R3, R6, 0x2, R3, 0xe2, !PT ;  /* 0x0000000206037812 */ /* 0x000fe200078ee203 */
[C---:B------:R-:W-:Y:S01]  /*21b0*/  IMAD R6, R7.reuse, R94, RZ ;  /* 0x0000005e07067224 */ /* 0x040fe200078e02ff */
[----:B------:R-:W-:Y:S01]  /*21c0*/  SHF.R.S32.HI R197, RZ, 0x1f, R196 ;  /* 0x0000001fffc57819 */ /* 0x000fe200000114c4 */
[----:B------:R-:W-:Y:S01]  /*21d0*/  IMAD R7, R7, R88, RZ ;  /* 0x0000005807077224 */ /* 0x000fe200078e02ff */
[----:B0-----:R-:W-:Y:S01]  /*21e0*/  SEL R4, RZ, 0x4, P0 ;  /* 0x00000004ff047807 */ /* 0x001fe20000000000 */
        /* <DEDUP_REMOVED lines=8> */
[-C--:B------:R-:W-:Y:S01]  /*2270*/  ISETP.GE.AND P0, PT, R16, R15.reuse, PT ;  /* 0x0000000f1000720c */ /* 0x080fe20003f06270 */
[----:B------:R-:W-:Y:S01]  /*2280*/  IMAD.WIDE.U32 R92, R218, R88, R196 ;  /* 0x00000058da5c7225 */ /* 0x000fe200078e00c4 */
[----:B------:R-:W-:Y:S02]  /*2290*/  LOP3.LUT R9, R3, R4, RZ, 0xfc, !PT ;  /* 0x0000000403097212 */ /* 0x000fe400078efcff */
[----:B------:R-:W-:Y:S01]  /*22a0*/  ISETP.GE.AND P1, PT, R198, R15, PT ;  /* 0x0000000fc600720c */ /* 0x000fe20003f26270 */
[----:B------:R-:W-:Y:S01]  /*22b0*/  IMAD R7, R218, R89, R7 ;  /* 0x00000059da077224 */ /* 0x000fe200078e0207 */
[----:B------:R-:W-:Y:S01]  /*22c0*/  ISETP.GE.AND P3, PT, R195, R15, PT ;  /* 0x0000000fc300720c */ /* 0x000fe20003f66270 */
[----:B-----5:R-:W-:Y:S01]  /*22d0*/  IMAD.WIDE.U32 R98, R137, R94, R98 ;  /* 0x0000005e89627225 */ /* 0x020fe200078e0062 */
[----:B------:R-:W-:-:S02]  /*22e0*/  SEL R3, R15, RZ, P0 ;  /* 0x000000ff0f037207 */ /* 0x000fc40000000000 */
[----:B------:R-:W-:Y:S01]  /*22f0*/  SEL R5, R15, RZ, P1 ;  /* 0x000000ff0f057207 */ /* 0x000fe20000800000 */
[----:B------:R-:W-:Y:S01]  /*2300*/  IMAD.IADD R91, R7, 0x1, R91 ;  /* 0x00000001075b7824 */ /* 0x000fe200078e025b */
[----:B------:R-:W-:Y:S01]  /*2310*/  SEL R4, R15, RZ, P3 ;  /* 0x000000ff0f047207 */ /* 0x000fe20001800000 */
[----:B------:R-:W-:Y:S01]  /*2320*/  IMAD.IADD R3, R16, 0x1, R3 ;  /* 0x0000000110037824 */ /* 0x000fe200078e0203 */
[----:B------:R-:W-:Y:S01]  /*2330*/  IADD3 R93, R93, R7, RZ ;  /* 0x000000075d5d7210 */ /* 0x000fe20007ffe0ff */
[----:B------:R-:W-:Y:S01]  /*2340*/  IMAD.IADD R5, R198, 0x1, R5 ;  /* 0x00000001c6057824 */ /* 0x000fe200078e0205 */
[----:B------:R-:W-:Y:S01]  /*2350*/  LOP3.LUT R22, R22, 0xfffffffe, RZ, 0xc0, !PT ;  /* 0xfffffffe16167812 */ /* 0x000fe200078ec0ff */
[----:B------:R-:W-:Y:S01]  /*2360*/  IMAD.IADD R11, R195, 0x1, R4 ;  /* 0x00000001c30b7824 */ /* 0x000fe200078e0204 */
[----:B------:R-:W-:Y:S01]  /*2370*/  SHF.R.S32.HI R4, RZ, 0x1f, R3 ;  /* 0x0000001fff047819 */ /* 0x000fe20000011403 */
[----:B------:R-:W-:Y:S01]  /*2380*/  IMAD.WIDE.U32 R96, R137, R94, R96 ;  /* 0x0000005e89607225 */ /* 0x000fe200078e0060 */
[----:B------:R-:W-:-:S02]  /*2390*/  SHF.R.S32.HI R8, RZ, 0x1f, R5 ;  /* 0x0000001fff087819 */ /* 0x000fc40000011405 */
[CC--:B------:R-:W-:Y:S01]  /*23a0*/  LEA.HI R6, R4.reuse, R3.reuse, RZ, 0x3 ;  /* 0x0000000304067211 */ /* 0x0c0fe200078f18ff */
[----:B------:R-:W-:Y:S01]  /*23b0*/  IMAD R127, R89, 0x60, RZ ;  /* 0x00000060597f7824 */ /* 0x000fe200078e02ff */
[----:B------:R-:W-:Y:S01]  /*23c0*/  LEA.HI R3, R4, R3, RZ, 0x6 ;  /* 0x0000000304037211 */ /* 0x000fe200078f30ff */
[CC--:B------:R-:W-:Y:S01]  /*23d0*/  IMAD.WIDE.U32 R92, R137.reuse, R88.reuse, R92 ;  /* 0x00000058895c7225 */ /* 0x0c0fe200078e005c */
[CC--:B------:R-:W-:Y:S02]  /*23e0*/  LEA.HI R7, R8.reuse, R5.reuse, RZ, 0x6 ;  /* 0x0000000508077211 */ /* 0x0c0fe400078f30ff */
[----:B------:R-:W-:Y:S01]  /*23f0*/  LEA.HI R10, R8, R5, RZ, 0x3 ;  /* 0x00000005080a7211 */ /* 0x000fe200078f18ff */
[----:B------:R-:W-:Y:S01]  /*2400*/  IMAD.WIDE.U32 R90, R137, R88, R90 ;  /* 0x00000058895a7225 */ /* 0x000fe200078e005a */
[----:B------:R-:W-:Y:S02]  /*2410*/  SHF.R.S32.HI R4, RZ, 0x6, R3 ;  /* 0x00000006ff047819 */ /* 0x000fe40000011403 */
[----:B------:R-:W-:Y:S01]  /*2420*/  SHF.R.S32.HI R8, RZ, 0x6, R7 ;  /* 0x00000006ff087819 */ /* 0x000fe20000011407 */
[----:B------:R-:W-:Y:S01]  /*2430*/  IMAD.SHL.U32 R122, R15, 0x2, RZ ;  /* 0x000000020f7a7824 */ /* 0x000fe200078e00ff */
[----:B------:R-:W-:Y:S01]  /*2440*/  LOP3.LUT R5, R227, 0x38, R10, 0xf8, !PT ;  /* 0x00000038e3057812 */ /* 0x000fe200078ef80a */
[----:B------:R-:W-:Y:S01]  /*2450*/  IMAD R136, R4, 0x1800, R229 ;  /* 0x0000180004887824 */ /* 0x000fe200078e02e5 */
[----:B------:R-:W-:Y:S01]  /*2460*/  SHF.R.S32.HI R14, RZ, 0x1f, R11 ;  /* 0x0000001fff0e7819 */ /* 0x000fe2000001140b */
[----:B------:R-:W-:Y:S01]  /*2470*/  IMAD R135, R8, 0x1800, R229 ;  /* 0x0000180008877824 */ /* 0x000fe200078e02e5 */
[----:B------:R-:W-:-:S02]  /*2480*/  LOP3.LUT R7, R225, 0x38, R6, 0xf8, !PT ;  /* 0x00000038e1077812 */ /* 0x000fc400078ef806 */
[CC--:B------:R-:W-:Y:S02]  /*2490*/  LEA.HI R20, R14.reuse, R11.reuse, RZ, 0x3 ;  /* 0x0000000b0e147211 */ /* 0x0c0fe400078f18ff */
[----:B------:R-:W-:Y:S02]  /*24a0*/  LEA.HI R11, R14, R11, RZ, 0x6 ;  /* 0x0000000b0e0b7211 */ /* 0x000fe400078f30ff */
[----:B------:R-:W-:Y:S02]  /*24b0*/  SHF.R.U32.HI R28, RZ, 0x3, R225 ;  /* 0x00000003ff1c7819 */ /* 0x000fe400000116e1 */
[----:B------:R-:W-:Y:S02]  /*24c0*/  @P3 LOP3.LUT R22, R22, 0x1, RZ, 0xfc, !PT ;  /* 0x0000000116163812 */ /* 0x000fe400078efcff */
[----:B------:R-:W-:Y:S02]  /*24d0*/  LOP3.LUT R3, R227, 0x38, R6, 0xf8, !PT ;  /* 0x00000038e3037812 */ /* 0x000fe400078ef806 */
[----:B------:R-:W-:-:S02]  /*24e0*/  LOP3.LUT R12, R7, R28, RZ, 0x3c, !PT ;  /* 0x0000001c070c7212 */ /* 0x000fc400078e3cff */
[----:B------:R-:W-:Y:S02]  /*24f0*/  SHF.R.S32.HI R13, RZ, 0x1f, R137 ;  /* 0x0000001fff0d7819 */ /* 0x000fe40000011489 */
[--C-:B------:R-:W-:Y:S02]  /*2500*/  LOP3.LUT R7, R225, 0x38, R20.reuse, 0xf8, !PT ;  /* 0x00000038e1077812 */ /* 0x100fe400078ef814 */
[----:B------:R-:W-:Y:S02]  /*2510*/  LOP3.LUT R22, R22, 0xfffffffb, RZ, 0xc0, !PT ;  /* 0xfffffffb16167812 */ /* 0x000fe400078ec0ff */
[----:B------:R-:W-:Y:S02]  /*2520*/  LOP3.LUT R3, R3, R228, RZ, 0x3c, !PT ;  /* 0x000000e403037212 */ /* 0x000fe400078e3cff */
[----:B------:R-:W-:Y:S02]  /*2530*/  SHF.L.U64.HI R103, R94, 0x6, R95 ;  /* 0x000000065e677819 */ /* 0x000fe4000001025f */
[----:B------:R-:W-:Y:S01]  /*2540*/  SHF.L.U64.HI R105, R88, 0x6, R89 ;  /* 0x0000000658697819 */ /* 0x000fe20000010259 */
[----:B------:R-:W-:Y:S01]  /*2550*/  IMAD.IADD R136, R136, 0x1, R3 ;  /* 0x0000000188887824 */ /* 0x000fe200078e0203 */
[----:B------:R-:W-:-:S02]  /*2560*/  LOP3.LUT R3, R227, 0x38, R20, 0xf8, !PT ;  /* 0x00000038e3037812 */ /* 0x000fc400078ef814 */
[----:B------:R-:W-:Y:S02]  /*2570*/  SHF.L.U32 R106, R88, 0x6, RZ ;  /* 0x00000006586a7819 */ /* 0x000fe400000006ff */
[-C--:B------:R-:W-:Y:S02]  /*2580*/  LOP3.LUT R3, R3, R228.reuse, RZ, 0x3c, !PT ;  /* 0x000000e403037212 */ /* 0x080fe400078e3cff */
[----:B------:R-:W-:Y:S02]  /*2590*/  SHF.R.S32.HI R113, RZ, 0x3, R6 ;  /* 0x00000003ff717819 */ /* 0x000fe40000011406 */
[----:B------:R-:W-:Y:S02]  /*25a0*/  SHF.R.S32.HI R112, RZ, 0x3, R10 ;  /* 0x00000003ff707819 */ /* 0x000fe4000001140a */
[----:B------:R-:W-:Y:S02]  /*25b0*/  SHF.R.S32.HI R111, RZ, 0x3, R20 ;  /* 0x00000003ff6f7819 */ /* 0x000fe40000011414 */
[----:B------:R-:W-:Y:S01]  /*25c0*/  LEA.HI R140, R140, 0x8, RZ, 0x19 ;  /* 0x000000088c8c7811 */ /* 0x000fe200078fc8ff */
[--C-:B--2---:R-:W-:Y:S01]  /*25d0*/  IMAD R133, R4, 0x1800, R29.reuse ;  /* 0x0000180004857824 */ /* 0x104fe200078e021d */
[----:B------:R-:W-:Y:S01]  /*25e0*/  LOP3.LUT R4, R5, R228, RZ, 0x3c, !PT ;  /* 0x000000e405047212 */ /* 0x000fe200078e3cff */
[----:B------:R-:W-:Y:S01]  /*25f0*/  IMAD R131, R8, 0x1800, R29 ;  /* 0x0000180008837824 */ /* 0x000fe200078e021d */
[----:B------:R-:W-:-:S02]  /*2600*/  LOP3.LUT R5, R225, 0x38, R10, 0xf8, !PT ;  /* 0x00000038e1057812 */ /* 0x000fc400078ef80a */
[----:B---3--:R-:W-:Y:S01]  /*2610*/  LOP3.LUT P2, RZ, R27, 0x4, RZ, 0xc0, !PT ;  /* 0x000000041bff7812 */ /* 0x008fe2000784c0ff */
[----:B------:R-:W-:Y:S01]  /*2620*/  IMAD.IADD R135, R135, 0x1, R4 ;  /* 0x0000000187877824 */ /* 0x000fe200078e0204 */
[----:B------:R-:W-:Y:S01]  /*2630*/  SHF.R.S32.HI R4, RZ, 0x6, R11 ;  /* 0x00000006ff047819 */ /* 0x000fe2000001140b */
[----:B----4-:R-:W-:Y:S01]  /*2640*/  IMAD R110, R21, 0x40, R218 ;  /* 0x00000040156e7824 */ /* 0x010fe200078e02da */
[----:B------:R-:W-:Y:S02]  /*2650*/  LOP3.LUT R8, R5, R28, RZ, 0x3c, !PT ;  /* 0x0000001c05087212 */ /* 0x000fe400078e3cff */
[----:B------:R-:W-:Y:S01]  /*2660*/  LOP3.LUT R5, R227, 0x18, R16, 0xf8, !PT ;  /* 0x00000018e3057812 */ /* 0x000fe200078ef810 */
[C---:B------:R-:W-:Y:S01]  /*2670*/  IMAD R132, R4.reuse, 0x1800, R229 ;  /* 0x0000180004847824 */ /* 0x040fe200078e02e5 */
[----:B------:R-:W-:Y:S01]  /*2680*/  IADD3 R133, R133, R12, RZ ;  /* 0x0000000c85857210 */ /* 0x000fe20007ffe0ff */
[----:B------:R-:W-:Y:S01]  /*2690*/  IMAD R129, R4, 0x1800, R29 ;  /* 0x0000180004817824 */ /* 0x000fe200078e021d */
[----:B------:R-:W-:Y:S01]  /*26a0*/  LOP3.LUT R4, R7, R28, RZ, 0x3c, !PT ;  /* 0x0000001c07047212 */ /* 0x000fe200078e3cff */
[----:B------:R-:W-:Y:S01]  /*26b0*/  IMAD.IADD R131, R131, 0x1, R8 ;  /* 0x0000000183837824 */ /* 0x000fe200078e0208 */
[----:B------:R-:W-:Y:S01]  /*26c0*/  LOP3.LUT R128, R5, R228, RZ, 0x3c, !PT ;  /* 0x000000e405807212 */ /* 0x000fe200078e3cff */
[----:B------:R-:W-:Y:S01]  /*26d0*/  IMAD R8, R13, R94, RZ ;  /* 0x0000005e0d087224 */ /* 0x000fe200078e02ff */
[----:B------:R-:W-:Y:S01]  /*26e0*/  @P2 LOP3.LUT R22, R22, 0x4, RZ, 0xfc, !PT ;  /* 0x0000000416162812 */ /* 0x000fe200078efcff */
[----:B------:R-:W-:Y:S01]  /*26f0*/  IMAD.IADD R129, R129, 0x1, R4 ;  /* 0x0000000181817824 */ /* 0x000fe200078e0204 */
[----:B------:R-:W-:Y:S01]  /*2700*/  ISETP.GE.AND P2, PT, R193, UR4, PT ;  /* 0x00000004c1007c0c */ /* 0x000fe2000bf46270 */
[----:B------:R-:W-:Y:S01]  /*2710*/  IMAD R7, R95, 0x60, RZ ;  /* 0x000000605f077824 */ /* 0x000fe200078e02ff */
[----:B------:R-:W-:Y:S01]  /*2720*/  LOP3.LUT R5, R6, 0xfffffff8, RZ, 0xc0, !PT ;  /* 0xfffffff806057812 */ /* 0x000fe200078ec0ff */
[----:B------:R-:W-:Y:S01]  /*2730*/  IMAD R11, R137, R95, R8 ;  /* 0x0000005f890b7224 */ /* 0x000fe200078e0208 */
[----:B------:R-:W-:Y:S01]  /*2740*/  SEL R8, RZ, 0x20, P2 ;  /* 0x00000020ff087807 */ /* 0x000fe20001000000 */
[----:B------:R-:W-:Y:S01]  /*2750*/  IMAD R4, R13, R88, RZ ;  /* 0x000000580d047224 */ /* 0x000fe200078e02ff */
[----:B------:R-:W-:Y:S01]  /*2760*/  LOP3.LUT R6, R10, 0xfffffff8, RZ, 0xc0, !PT ;  /* 0xfffffff80a067812 */ /* 0x000fe200078ec0ff */
[----:B------:R-:W-:Y:S01]  /*2770*/  IMAD.WIDE.U32 R94, R94, 0x60, RZ ;  /* 0x000000605e5e7825 */ /* 0x000fe200078e00ff */
[----:B------:R-:W-:-:S02]  /*2780*/  LOP3.LUT R25, R9, R8, RZ, 0xfc, !PT ;  /* 0x0000000809197212 */ /* 0x000fc400078efcff */
[----:B------:R-:W-:Y:S01]  /*2790*/  LOP3.LUT R8, R9, 0x1, RZ, 0xc0, !PT ;  /* 0x0000000109087812 */ /* 0x000fe200078ec0ff */
[----:B------:R-:W-:Y:S01]  /*27a0*/  IMAD R13, R137, R89, R4 ;  /* 0x00000059890d7224 */ /* 0x000fe200078e0204 */
[----:B------:R-:W-:Y:S01]  /*27b0*/  LOP3.LUT R9, R25, 0x2, RZ, 0xc0, !PT ;  /* 0x0000000219097812 */ /* 0x000fe200078ec0ff */
[----:B------:R-:W-:Y:S01]  /*27c0*/  IMAD.IADD R126, R95, 0x1, R7 ;  /* 0x000000015f7e7824 */ /* 0x000fe200078e0207 */
[----:B------:R-:W-:Y:S01]  /*27d0*/  LOP3.LUT R7, R20, 0xfffffff8, RZ, 0xc0, !PT ;  /* 0xfffffff814077812 */ /* 0x000fe200078ec0ff */
[----:B------:R-:W-:Y:S01]  /*27e0*/  IMAD.WIDE.U32 R88, R88, 0x60, RZ ;  /* 0x0000006058587825 */ /* 0x000fe200078e00ff */
[C---:B------:R-:W-:Y:S02]  /*27f0*/  LOP3.LUT R10, R25.reuse, 0x4, RZ, 0xc0, !PT ;  /* 0x00000004190a7812 */ /* 0x040fe400078ec0ff */
[C---:B------:R-:W-:Y:S01]  /*2800*/  LOP3.LUT R20, R25.reuse, 0x8, RZ, 0xc0, !PT ;  /* 0x0000000819147812 */ /* 0x040fe200078ec0ff */
[----:B------:R-:W-:Y:S01]  /*2810*/  IMAD.IADD R132, R132, 0x1, R3 ;  /* 0x0000000184847824 */ /* 0x000fe200078e0203 */
[----:B------:R-:W-:Y:S01]  /*2820*/  LOP3.LUT R21, R25, 0x10, RZ, 0xc0, !PT ;  /* 0x0000001019157812 */ /* 0x000fe200078ec0ff */
[----:B------:R-:W-:Y:S01]  /*2830*/  IMAD.IADD R128, R229, 0x1, R128 ;  /* 0x00000001e5807824 */ /* 0x000fe200078e0280 */
[----:B------:R-:W-:Y:S01]  /*2840*/  SHF.R.S32.HI R3, RZ, 0x1f, R30 ;  /* 0x0000001fff037819 */ /* 0x000fe2000001141e */
[----:B------:R-:W-:Y:S01]  /*2850*/  IMAD.IADD R127, R89, 0x1, R127 ;  /* 0x00000001597f7824 */ /* 0x000fe200078e027f */
[----:B------:R-:W-:Y:S01]  /*2860*/  IADD3 R102, R99, R11, RZ ;  /* 0x0000000b63667210 */ /* 0x000fe20007ffe0ff */
[----:B------:R-:W-:Y:S01]  /*2870*/  IMAD.IADD R100, R11, 0x1, R97 ;  /* 0x000000010b647824 */ /* 0x000fe200078e0261 */
[----:B------:R-:W-:Y:S01]  /*2880*/  SHF.R.S32.HI R109, RZ, 0x1f, R5 ;  /* 0x0000001fff6d7819 */ /* 0x000fe20000011405 */
[----:B------:R-:W-:Y:S01]  /*2890*/  IMAD.IADD R101, R93, 0x1, R13 ;  /* 0x000000015d657824 */ /* 0x000fe200078e020d */
[----:B------:R-:W-:Y:S01]  /*28a0*/  SHF.R.S32.HI R108, RZ, 0x1f, R6 ;  /* 0x0000001fff6c7819 */ /* 0x000fe20000011406 */
[----:B------:R-:W-:Y:S01]  /*28b0*/  IMAD.IADD R4, R13, 0x1, R91 ;  /* 0x000000010d047824 */ /* 0x000fe200078e025b */
[----:B------:R-:W-:-:S02]  /*28c0*/  SHF.R.S32.HI R107, RZ, 0x1f, R7 ;  /* 0x0000001fff6b7819 */ /* 0x000fc40000011407 */
[----:B------:R-:W-:Y:S02]  /*28d0*/  SHF.R.S32.HI R124, RZ, 0x1f, R0 ;  /* 0x0000001fff7c7819 */ /* 0x000fe40000011400 */
[----:B------:R-:W-:-:S07]  /*28e0*/  LOP3.LUT R25, R25, 0x20, RZ, 0xc0, !PT ;  /* 0x0000002019197812 */ /* 0x000fce00078ec0ff */
.L_x_4983:
[----:B--2---:R-:W2:Y:S01]  /*28f0*/  LDL R32, [R1+0x48] ;  /* 0x0000480001207983 */ /* 0x004ea20000100800 */
[----:B------:R-:W0:Y:S01]  /*2900*/  LDC R28, c[0x0][0x430] ;  /* 0x00010c00ff1c7b82 */ /* 0x000e220000000800 */
[----:B------:R-:W-:-:S04]  /*2910*/  VIADD R2, R2, 0xffffffff ;  /* 0xffffffff02027836 */ /* 0x000fc80000000000 */
        /* <DEDUP_REMOVED lines=19> */
[----:B---3--:R-:W-:Y:S01]  /*2a50*/  @!P2 LEA R12, P3, R14, R12, 0x2 ;  /* 0x0000000c0e0ca211 */ /* 0x008fe200078610ff */
[----:B------:R-:W-:-:S03]  /*2a60*/  IMAD.MOV.U32 R26, RZ, RZ, RZ ;  /* 0x000000ffff1a7224 */ /* 0x000fc600078e00ff */
[----:B------:R-:W-:-:S05]  /*2a70*/  @!P2 LEA.HI.X R13, R14, R13, R15, 0x2, P3 ;  /* 0x0000000d0e0da211 */ /* 0x000fca00018f140f */
[----:B------:R0:W5:Y:S01]  /*2a80*/  @!P2 LDG.E R26, desc[UR60][R12.64] ;  /* 0x0000003c0c1aa981 */ /* 0x000162000c1e1900 */
[----:B------:R-:W-:Y:S01]  /*2a90*/  ISETP.GT.AND P2, PT, R2, R123, PT ;  /* 0x0000007b0200720c */ /* 0x000fe20003f44270 */
[----:B------:R-:W-:Y:S01]  /*2aa0*/  IMAD R15, R19, 0x4800, R128 ;  /* 0x00004800130f7824 */ /* 0x000fe200078e0280 */
[----:B------:R-:W-:Y:S01]  /*2ab0*/  LOP3.LUT R22, R22, 0xfffffffd, RZ, 0xc0, !PT ;  /* 0xfffffffd16167812 */ /* 0x000fe200078ec0ff */
[----:B------:R-:W-:Y:S01]  /*2ac0*/  IMAD.MOV R27, RZ, RZ, -R11 ;  /* 0x000000ffff1b7224 */ /* 0x000fe200078e0a0b */
[----:B------:R-:W-:Y:S05]  /*2ad0*/  YIELD ;  /* 0x0000000000007946 */ /* 0x000fea0003800000 */
[----:B------:R-:W-:Y:S01]  /*2ae0*/  VIADD R29, R15, 0x20 ;  /* 0x000000200f1d7836 */ /* 0x000fe20000000000 */
[----:B------:R-:W-:Y:S01]  /*2af0*/  BSSY B0, `(.L_x_4878) ;  /* 0x000077f000007945 */ /* 0x000fe20003800000 */
[----:B------:R-:W-:-:S02]  /*2b00*/  IMAD R27, R28, R27, R31 ;  /* 0x0000001b1c1b7224 */ /* 0x000fc400078e021f */
[----:B------:R-:W-:Y:S01]  /*2b10*/  @P2 LOP3.LUT R22, R22, 0x2, RZ, 0xfc, !PT ;  /* 0x0000000216162812 */ /* 0x000fe200078efcff */
[----:B------:R-:W-:Y:S01]  /*2b20*/  IMAD R28, R15, 0x2, R114 ;  /* 0x000000020f1c7824 */ /* 0x000fe200078e0272 */
[----:B------:R-:W-:Y:S02]  /*2b30*/  ISETP.GE.AND P2, PT, R119, 0x1, PT ;  /* 0x000000017700780c */ /* 0x000fe40003f46270 */
[----:B--2---:R-:W-:-:S13]  /*2b40*/  LOP3.LUT P4, RZ, R32, 0x4, RZ, 0xc0, !PT ;  /* 0x0000000420ff7812 */ /* 0x004fda000788c0ff */
[----:B------:R-:W-:-:S05]  /*2b50*/  @P4 IADD3 R29, R15, -0x20, RZ ;  /* 0xffffffe00f1d4810 */ /* 0x000fca0007ffe0ff */
        /* <DEDUP_REMOVED lines=9> */
[-C--:B------:R-:W-:Y:S02]  /*2bf0*/  IMAD R32, R127, R2.reuse, RZ ;  /* 0x000000027f207224 */ /* 0x080fe400078e02ff */
[----:B------:R-:W-:Y:S01]  /*2c00*/  IMAD R11, R27, UR5, R14 ;  /* 0x000000051b0b7c24 */ /* 0x000fe2000f8e020e */
[----:B------:R-:W-:Y:S01]  /*2c10*/  ULDC.64 UR4, c[0x0][0x310] ;  /* 0x0000c40000047ab9 */ /* 0x000fe20000000a00 */
[----:B------:R-:W-:-:S02]  /*2c20*/  IMAD R14, R126, R2, RZ ;  /* 0x000000027e0e7224 */ /* 0x000fc400078e02ff */
[----:B------:R-:W-:Y:S02]  /*2c30*/  IMAD R15, R84, UR4, RZ ;  /* 0x00000004540f7c24 */ /* 0x000fe4000f8e02ff */
[----:B------:R-:W-:Y:S01]  /*2c40*/  IMAD.IADD R13, R13, 0x1, R11 ;  /* 0x000000010d0d7824 */ /* 0x000fe200078e020b */
[----:B------:R-:W-:Y:S01]  /*2c50*/  SHF.R.S32.HI R11, RZ, 0x1f, R2 ;  /* 0x0000001fff0b7819 */ /* 0x000fe20000011402 */
[C---:B------:R-:W-:Y:S02]  /*2c60*/  IMAD R15, R26.reuse, UR5, R15 ;  /* 0x000000051a0f7c24 */ /* 0x040fe4000f8e020f */
[----:B------:R-:W-:Y:S01]  /*2c70*/  IMAD.WIDE.U32 R12, R26, UR4, R12 ;  /* 0x000000041a0c7c25 */ /* 0x000fe2000f8e000c */
[----:B------:R-:W-:-:S03]  /*2c80*/  ULDC.64 UR4, c[0x0][0x308] ;  /* 0x0000c20000047ab9 */ /* 0x000fc60000000a00 */
[----:B------:R-:W-:Y:S02]  /*2c90*/  IMAD.IADD R13, R13, 0x1, R15 ;  /* 0x000000010d0d7824 */ /* 0x000fe400078e020f */
[----:B------:R-:W-:Y:S02]  /*2ca0*/  IMAD R15, R3, UR4, RZ ;  /* 0x00000004030f7c24 */ /* 0x000fe4000f8e02ff */
[----:B------:R-:W-:Y:S02]  /*2cb0*/  IMAD R37, R11, R88, R32 ;  /* 0x000000580b257224 */ /* 0x000fe400078e0220 */
[C---:B------:R-:W-:Y:S02]  /*2cc0*/  IMAD R115, R30.reuse, UR5, R15 ;  /* 0x000000051e737c24 */ /* 0x040fe4000f8e020f */
[----:B------:R-:W-:Y:S01]  /*2cd0*/  IMAD.WIDE.U32 R32, R30, UR4, R12 ;  /* 0x000000041e207c25 */ /* 0x000fe2000f8e000c */
[----:B------:R-:W-:-:S03]  /*2ce0*/  ULDC.64 UR4, c[0x0][0x2e8] ;  /* 0x0000ba0000047ab9 */ /* 0x000fc60000000a00 */
[----:B------:R-:W-:Y:S01]  /*2cf0*/  IMAD.IADD R115, R33, 0x1, R115 ;  /* 0x0000000121737824 */ /* 0x000fe200078e0273 */
[----:B------:R-:W-:Y:S01]  /*2d00*/  LEA R118, P3, R32, UR4, 0x1 ;  /* 0x0000000420767c11 */ /* 0x000fe2000f8608ff */
[----:B------:R-:W-:Y:S02]  /*2d10*/  IMAD R35, R11, R94, R14 ;  /* 0x0000005e0b237224 */ /* 0x000fe400078e020e */
[----:B------:R-:W-:Y:S01]  /*2d20*/  IMAD R85, R2, -0x60, R24 ;  /* 0xffffffa002557824 */ /* 0x000fe200078e0218 */
[----:B------:R-:W-:Y:S01]  /*2d30*/  LEA.HI.X R115, R32, UR5, R115, 0x1, P3 ;  /* 0x0000000520737c11 */ /* 0x000fe200098f0c73 */
[----:B------:R-:W-:-:S03]  /*2d40*/  IMAD.WIDE.U32 R14, R94, R2, RZ ;  /* 0x000000025e0e7225 */ /* 0x000fc600078e00ff */
[----:B------:R-:W-:Y:S01]  /*2d50*/  VIMNMX R85, R85, 0x60, PT ;  /* 0x0000006055557848 */ /* 0x000fe20003fe0100 */
        /* <DEDUP_REMOVED lines=60> */
.L_x_4882:
[----:B------:R-:W-:Y:S05]  /*3120*/  BSYNC B1 ;  /* 0x0000000000017941 */ /* 0x000fea0003800000 */
.L_x_4881:
        /* <DEDUP_REMOVED lines=14> */
[----:B------:R-:W-:-:S02]  /*3210*/  MOV R82, R57 ;  /* 0x0000003900527202 */ /* 0x000fc40000000f00 */
[----:B------:R-:W-:Y:S01]  /*3220*/  CS2R R54, SRZ ;  /* 0x0000000000367805 */ /* 0x000fe2000001ff00 */
        /* <DEDUP_REMOVED lines=41> */
.L_x_4884:
[----:B------:R-:W-:Y:S05]  /*34c0*/  BSYNC B1 ;  /* 0x0000000000017941 */ /* 0x000fea0003800000 */
.L_x_4883:
[----:B------:R-:W2:Y:S01]  /*34d0*/  LDL R11, [R1+0x38] ;  /* 0x00003800010b7983 */ /* 0x000ea20000100800 */
[----:B0-----:R-:W-:Y:S01]  /*34e0*/  IMAD.MOV.U32 R12, RZ, RZ, R61 ;  /* 0x000000ffff0c7224 */ /* 0x001fe200078e003d */
[----:B------:R-:W-:Y:S01]  /*34f0*/  MOV R14, R69 ;  /* 0x00000045000e7202 */ /* 0x000fe20000000f00 */
[----:B------:R-:W-:Y:S01]  /*3500*/  IMAD.MOV.U32 R13, RZ, RZ, R68 ;  /* 0x000000ffff0d7224 */ /* 0x000fe200078e0044 */
[----:B------:R-:W-:-:S04]  /*3510*/  PRMT R146, R81, 0x5410, R82 ;  /* 0x0000541051927816 */ /* 0x000fc80000000052 */
[----:B------:R-:W-:Y:S01]  /*3520*/  PRMT R159, R13, 0x5410, R14 ;  /* 0x000054100d9f7816 */ /* 0x000fe2000000000e */
[----:B------:R-:W-:Y:S02]  /*3530*/  IMAD.MOV.U32 R13, RZ, RZ, R76 ;  /* 0x000000ffff0d7224 */ /* 0x000fe400078e004c */
[----:B------:R-:W-:-:S05]  /*3540*/  IMAD.MOV.U32 R14, RZ, RZ, R77 ;  /* 0x000000ffff0e7224 */ /* 0x000fca00078e004d */
[----:B------:R-:W-:Y:S01]  /*3550*/  PRMT R153, R13, 0x5410, R14 ;  /* 0x000054100d997816 */ /* 0x000fe2000000000e */
[----:B------:R-:W-:Y:S02]  /*3560*/  IMAD.MOV.U32 R13, RZ, RZ, R62 ;  /* 0x000000ffff0d7224 */ /* 0x000fe400078e003e */
[----:B------:R-:W-:-:S05]  /*3570*/  IMAD.MOV.U32 R14, RZ, RZ, R63 ;  /* 0x000000ffff0e7224 */ /* 0x000fca00078e003f */
[----:B------:R-:W-:Y:S01]  /*3580*/  PRMT R156, R13, 0x5410, R14 ;  /* 0x000054100d9c7816 */ /* 0x000fe2000000000e */
[----:B------:R-:W-:Y:S01]  /*3590*/  IMAD.MOV.U32 R13, RZ, RZ, R70 ;  /* 0x000000ffff0d7224 */ /* 0x000fe200078e0046 */
[----:B------:R-:W-:-:S04]  /*35a0*/  MOV R14, R71 ;  /* 0x00000047000e7202 */ /* 0x000fc80000000f00 */
[----:B------:R-:W-:Y:S01]  /*35b0*/  PRMT R161, R13, 0x5410, R14 ;  /* 0x000054100da17816 */ /* 0x000fe2000000000e */
[----:B------:R-:W-:Y:S02]  /*35c0*/  IMAD.MOV.U32 R13, RZ, RZ, R78 ;  /* 0x000000ffff0d7224 */ /* 0x000fe400078e004e */
[----:B------:R-:W-:-:S05]  /*35d0*/  IMAD.MOV.U32 R14, RZ, RZ, R79 ;  /* 0x000000ffff0e7224 */ /* 0x000fca00078e004f */
[----:B------:R-:W-:Y:S01]  /*35e0*/  PRMT R163, R13, 0x5410, R14 ;  /* 0x000054100da37816 */ /* 0x000fe2000000000e */
[----:B-----5:R-:W-:Y:S02]  /*35f0*/  IMAD.MOV.U32 R13, RZ, RZ, R36 ;  /* 0x000000ffff0d7224 */ /* 0x020fe400078e0024 */
        /* <DEDUP_REMOVED lines=14> */
[----:B------:R-:W-:Y:S02]  /*36e0*/  IMAD.MOV.U32 R14, RZ, RZ, R50 ;  /* 0x000000ffff0e7224 */ /* 0x000fe400078e0032 */
[----:B------:R-:W-:-:S05]  /*36f0*/  IMAD.MOV.U32 R13, RZ, RZ, R51 ;  /* 0x000000ffff0d7224 */ /* 0x000fca00078e0033 */
[----:B------:R-:W-:Y:S02]  /*3700*/  PRMT R144, R14, 0x5410, R13 ;  /* 0x000054100e907816 */ /* 0x000fe4000000000d */
[----:B--2---:R-:W-:Y:S01]  /*3710*/  R2UR UR4, R11 ;  /* 0x000000000b0472ca */ /* 0x004fe200000e0000 */
[----:B------:R-:W-:-:S05]  /*3720*/  IMAD.MOV.U32 R11, RZ, RZ, R60 ;  /* 0x000000ffff0b7224 */ /* 0x000fca00078e003c */
[----:B------:R-:W-:Y:S01]  /*3730*/  PRMT R155, R11, 0x5410, R12 ;  /* 0x000054100b9b7816 */ /* 0x000fe2000000000c */
[----:B------:R-:W-:Y:S02]  /*3740*/  IMAD.MOV.U32 R11, RZ, RZ, R64 ;  /* 0x000000ffff0b7224 */ /* 0x000fe400078e0040 */
[----:B------:R-:W-:-:S04]  /*3750*/  IMAD.MOV.U32 R12, RZ, RZ, R65 ;  /* 0x000000ffff0c7224 */ /* 0x000fc800078e0041 */
[----:B------:R-:W-:Y:S01]  /*3760*/  UISETP.NE.AND UP0, UPT, UR4, 0x3, UPT ;  /* 0x000000030400788c */ /* 0x000fe2000bf05270 */
[----:B------:R-:W-:Y:S01]  /*3770*/  PRMT R157, R12, 0x5410, R11 ;  /* 0x000054100c9d7816 */ /* 0x000fe2000000000b */
[----:B------:R-:W-:Y:S02]  /*3780*/  IMAD.MOV.U32 R11, RZ, RZ, R72 ;  /* 0x000000ffff0b7224 */ /* 0x000fe400078e0048 */
[----:B------:R-:W-:Y:S02]  /*3790*/  IMAD.MOV.U32 R12, RZ, RZ, R73 ;  /* 0x000000ffff0c7224 */ /* 0x000fe400078e0049 */
[----:B------:R-:W-:-:S03]  /*37a0*/  PLOP3.LUT P2, PT, PT, PT, UP0, 0x80, 0x0 ;  /* 0x000000000000781c */ /* 0x000fc60003f4f008 */
        /* <DEDUP_REMOVED lines=28> */
[----:B------:R-:W-:Y:S06]  /*3970*/  @!P2 BRA `(.L_x_4885) ;  /* 0x000000000004a947 */ /* 0x000fec0003800000 */
[----:B------:R-:W-:Y:S01]  /*3980*/  BPT.TRAP 0x1 ;  /* 0x000000040000795c */ /* 0x000fe20000300000 */
.L_x_4885:
[----:B------:R-:W-:Y:S01]  /*3990*/  IMAD R86, R19, 0x8, R18 ;  /* 0x0000000813567824 */ /* 0x000fe200078e0212 */
[----:B------:R-:W-:Y:S01]  /*39a0*/  SHF.L.U32 R87, R219, 0x1f, RZ ;  /* 0x0000001fdb577819 */ /* 0x000fe200000006ff */
[----:B------:R-:W-:Y:S03]  /*39b0*/  BSSY B1, `(.L_x_4886) ;  /* 0x0000003000017945 */ /* 0x000fe60003800000 */
[----:B------:R-:W0:Y:S02]  /*39c0*/  SYNCS.PHASECHK.TRANS64.TRYWAIT P5, [R86+URZ+0x30890], R87 ;  /* 0x03089057560075a7 */ /* 0x000e2400080a017f */
[----:B0-----:R-:W-:Y:S05]  /*39d0*/  @!P5 BRA `(.L_x_4887) ;  /* 0x0000025c007cd947 */ /* 0x001fea0003800000 */
.L_x_5302:
[----:B------:R-:W-:Y:S05]  /*39e0*/  BSYNC B1 ;  /* 0x0000000000017941 */ /* 0x000fea0003800000 */
.L_x_4886:
[----:B------:R-:W-:-:S03]  /*39f0*/  UMOV UR4, 0xffffffff ;  /* 0xffffffff00047882 */ /* 0x000fc60000000000 */
[----:B------:R-:W-:Y:S05]  /*3a00*/  BRA.DIV UR4, `(.L_x_4888) ;  /* 0x0000025e04847947 */ /* 0x000fea000b800000 */
[----:B------:R1:W2:Y:S04]  /*3a10*/  SHFL.IDX PT, R82, R115, RZ, 0x1c1f ;  /* 0x001c1fff73527589 */ /* 0x0002a800000e0000 */
[----:B------:R1:W3:Y:S02]  /*3a20*/  SHFL.IDX PT, R83, R118, RZ, 0x1c1f ;  /* 0x001c1fff76537589 */ /* 0x0002e400000e0000 */
.L_x_5306:
        /* <DEDUP_REMOVED lines=53> */
.L_x_4894:
[----:B------:R-:W-:Y:S05]  /*3d80*/  BSYNC B3 ;  /* 0x0000000000037941 */ /* 0x000fea0003800000 */
.L_x_4893:
[----:B0-----:R4:W-:Y:S02]  /*3d90*/  ST.E.128 desc[UR60][R80.64], R12 ;  /* 0x0000000c50007985 */ /* 0x0019e4000c101d3c */
.L_x_4892:
[----:B------:R-:W-:Y:S05]  /*3da0*/  BSYNC B2 ;  /* 0x0000000000027941 */ /* 0x000fea0003800000 */
.L_x_4891:
[----:B------:R-:W-:Y:S01]  /*3db0*/  ISETP.NE.AND P3, PT, R9, RZ, PT ;  /* 0x000000ff0900720c */ /* 0x000fe20003f65270 */
[----:B------:R-:W-:-:S12]  /*3dc0*/  BSSY B2, `(.L_x_4895) ;  /* 0x0000036000027945 */ /* 0x000fd80003800000 */
[----:B------:R-:W-:Y:S05]  /*3dd0*/  @!P3 BRA `(.L_x_4896) ;  /* 0x0000000000d0b947 */ /* 0x000fea0003800000 */
[----:B----4-:R4:W0:Y:S01]  /*3de0*/  LDS.128 R12, [R29+0x1e000] ;  /* 0x01e000001d0c7984 */ /* 0x0108220000000c00 */
[----:B------:R-:W-:Y:S01]  /*3df0*/  ISETP.GE.AND P3, PT, R223, R119, PT ;  /* 0x00000077df00720c */ /* 0x000fe20003f66270 */
[----:B------:R-:W-:Y:S01]  /*3e00*/  IMAD.SHL.U32 R11, R202, 0x8, RZ ;  /* 0x00000008ca0b7824 */ /* 0x000fe200078e00ff */
[----:B------:R-:W-:Y:S01]  /*3e10*/  BSSY B3, `(.L_x_4897) ;  /* 0x000002f000037945 */ /* 0x000fe20003800000 */
[----:B---3--:R-:W-:Y:S02]  /*3e20*/  IMAD.MOV.U32 R76, RZ, RZ, R83 ;  /* 0x000000ffff4c7224 */ /* 0x008fe400078e0053 */
[----:B--2---:R-:W-:Y:S02]  /*3e30*/  IMAD.MOV.U32 R77, RZ, RZ, R82 ;  /* 0x000000ffff4d7224 */ /* 0x004fe400078e0052 */
[----:B------:R-:W-:-:S06]  /*3e40*/  IMAD.WIDE R76, R11, 0x2, R76 ;  /* 0x000000020b4c7825 */ /* 0x000fcc00078e024c */
        /* <DEDUP_REMOVED lines=27> */
[----:B------:R-:W-:Y:S02]  /*4000*/  HADD2.F32 R12, -RZ, R14.H1_H1 ;  /* 0x3000000eff0c7230 */ /* 0x000fe40000004100 */
[----:B------:R-:W-:Y:S01]  /*4010*/  FMUL.FTZ R149, R80, R73 ;  /* 0x0000004950957220 */ /* 0x000fe20000410000 */
[----:B------:R-:W-:-:S02]  /*4020*/  HADD2.F32 R75, -RZ, R160.H0_H0 ;  /* 0x200000a0ff4b7230 */ /* 0x000fc40000004100 */
[----:B------:R-:W-:Y:S02]  /*4030*/  HADD2.F32 R14, -RZ, R14.H0_H0 ;  /* 0x2000000eff0e7230 */ /* 0x000fe40000004100 */
[----:B------:R-:W-:Y:S01]  /*4040*/  FMUL.FTZ R73, R12, R15 ;  /* 0x0000000f0c497220 */ /* 0x000fe20000410000 */
[----:B------:R-:W-:Y:S02]  /*4050*/  HADD2.F32 R81, -RZ, R160.H1_H1 ;  /* 0x300000a0ff517230 */ /* 0x000fe40000004100 */
[-C--:B------:R-:W-:Y:S01]  /*4060*/  FFMA.FTZ R79, R80, R75.reuse, -R79 ;  /* 0x0000004b504f7223 */ /* 0x080fe2000001084f */
[----:B------:R-:W-:Y:S01]  /*4070*/  FFMA.FTZ R78, R78, R75, R149 ;  /* 0x0000004b4e4e7223 */ /* 0x000fe20000010095 */
[C---:B------:R-:W-:Y:S01]  /*4080*/  FMUL.FTZ R15, R14.reuse, R15 ;  /* 0x0000000f0e0f7220 */ /* 0x040fe20000410000 */
[----:B------:R-:W-:-:S03]  /*4090*/  FFMA.FTZ R73, R14, R81, -R73 ;  /* 0x000000510e497223 */ /* 0x000fc60000010849 */
[----:B------:R-:W-:Y:S01]  /*40a0*/  FFMA.FTZ R12, R12, R81, R15 ;  /* 0x000000510c0c7223 */ /* 0x000fe2000001000f */
[----:B------:R-:W-:Y:S02]  /*40b0*/  F2FP.F16.F32.PACK_AB R78, R78, R79 ;  /* 0x0000004f4e4e723e */ /* 0x000fe400000000ff */
[----:B------:R-:W-:Y:S02]  /*40c0*/  F2FP.F16.F32.PACK_AB R15, R74, R13 ;  /* 0x0000000d4a0f723e */ /* 0x000fe400000000ff */
[----:B------:R-:W-:Y:S01]  /*40d0*/  F2FP.F16.F32.PACK_AB R14, R12, R73 ;  /* 0x000000490c0e723e */ /* 0x000fe200000000ff */
[----:B------:R-:W-:Y:S01]  /*40e0*/  IMAD.MOV.U32 R12, RZ, RZ, R78 ;  /* 0x000000ffff0c7224 */ /* 0x000fe200078e004e */
[----:B------:R-:W-:-:S07]  /*40f0*/  MOV R13, R11 ;  /* 0x0000000b000d7202 */ /* 0x000fce0000000f00 */
.L_x_4898:
[----:B------:R-:W-:Y:S05]  /*4100*/  BSYNC B3 ;  /* 0x0000000000037941 */ /* 0x000fea0003800000 */
.L_x_4897:
[----:B0-----:R0:W-:Y:S02]  /*4110*/  ST.E.128 desc[UR60][R76.64], R12 ;  /* 0x0000000c4c007985 */ /* 0x0011e4000c101d3c */
.L_x_4896:
[----:B------:R-:W-:Y:S05]  /*4120*/  BSYNC B2 ;  /* 0x0000000000027941 */ /* 0x000fea0003800000 */
.L_x_4895:
[----:B------:R-:W-:Y:S01]  /*4130*/  ISETP.NE.AND P3, PT, R10, RZ, PT ;  /* 0x000000ff0a00720c */ /* 0x000fe20003f65270 */
[----:B------:R-:W-:-:S12]  /*4140*/  BSSY B2, `(.L_x_4899) ;  /* 0x0000036000027945 */ /* 0x000fd80003800000 */
[----:B------:R-:W-:Y:S05]  /*4150*/  @!P3 BRA `(.L_x_4900) ;  /* 0x0000000000d0b947 */ /* 0x000fea0003800000 */
[----:B0---4-:R0:W4:Y:S01]  /*4160*/  LDS.128 R12, [R28+0x21000] ;  /* 0x021000001c0c7984 */ /* 0x0111220000000c00 */
[----:B------:R-:W-:Y:S01]  /*4170*/  ISETP.GE.AND P3, PT, R221, R119, PT ;  /* 0x00000077dd00720c */ /* 0x000fe20003f66270 */
[----:B------:R-:W-:Y:S01]  /*4180*/  IMAD.SHL.U32 R11, R203, 0x8, RZ ;  /* 0x00000008cb0b7824 */ /* 0x000fe200078e00ff */
[----:B------:R-:W-:Y:S01]  /*4190*/  BSSY B3, `(.L_x_4901) ;  /* 0x000002f000037945 */ /* 0x000fe20003800000 */
[----:B---3--:R-:W-:Y:S02]  /*41a0*/  IMAD.MOV.U32 R72, RZ, RZ, R83 ;  /* 0x000000ffff487224 */ /* 0x008fe400078e0053 */
[----:B--2---:R-:W-:Y:S02]  /*41b0*/  IMAD.MOV.U32 R73, RZ, RZ, R82 ;  /* 0x000000ffff497224 */ /* 0x004fe400078e0052 */
[----:B------:R-:W-:-:S06]  /*41c0*/  IMAD.WIDE R72, R11, 0x2, R72 ;  /* 0x000000020b487825 */ /* 0x000fcc00078e0248 */
[----:B0-----:R-:W-:Y:S05]  /*41d0*/  @P3 BRA `(.L_x_4902) ;  /* 0x0000000000a83947 */ /* 0x001fea0003800000 */
[----:B------:R-:W-:Y:S01]  /*41e0*/  SHF.R.U64 R11, R68, 0x10, R69 ;  /* 0x00000010440b7819 */ /* 0x000fe20000001245 */
[----:B----4-:R-:W-:Y:S01]  /*41f0*/  HADD2.F32 R78, -RZ, R13.H0_H0 ;  /* 0x2000000dff4e7230 */ /* 0x010fe20000004100 */
        /* <DEDUP_REMOVED lines=36> */
[----:B------:R-:W-:Y:S01]  /*4440*/  F2FP.F16.F32.PACK_AB R15, R70, R13 ;  /* 0x0000000d460f723e */ /* 0x000fe200000000ff */
[----:B------:R-:W-:Y:S01]  /*4450*/  IMAD.MOV.U32 R13, RZ, RZ, R11 ;  /* 0x000000ffff0d7224 */ /* 0x000fe200078e000b */
[----:B------:R-:W-:Y:S01]  /*4460*/  F2FP.F16.F32.PACK_AB R14, R12, R69 ;  /* 0x000000450c0e723e */ /* 0x000fe200000000ff */
[----:B------:R-:W-:-:S07]  /*4470*/  IMAD.MOV.U32 R12, RZ, RZ, R74 ;  /* 0x000000ffff0c7224 */ /* 0x000fce00078e004a */
.L_x_4902:
[----:B------:R-:W-:Y:S05]  /*4480*/  BSYNC B3 ;  /* 0x0000000000037941 */ /* 0x000fea0003800000 */
.L_x_4901:
[----:B----4-:R0:W-:Y:S02]  /*4490*/  ST.E.128 desc[UR60][R72.64], R12 ;  /* 0x0000000c48007985 */ /* 0x0101e4000c101d3c */
.L_x_4900:
[----:B------:R-:W-:Y:S05]  /*44a0*/  BSYNC B2 ;  /* 0x0000000000027941 */ /* 0x000fea0003800000 */
.L_x_4899:
        /* <DEDUP_REMOVED lines=10> */
[--C-:B----4-:R-:W-:Y:S01]  /*4550*/  HADD2.F32 R72, -RZ, R15.reuse.H0_H0 ;  /* 0x2000000fff487230 */ /* 0x110fe20000004100 */
[----:B------:R-:W-:Y:S02]  /*4560*/  SHF.R.U32.HI R64, RZ, 0x10, R65 ;  /* 0x00000010ff407819 */ /* 0x000fe40000011641 */
[--C-:B------:R-:W-:Y:S01]  /*4570*/  SHF.R.U64 R74, R66, 0x10, R67.reuse ;  /* 0x00000010424a7819 */ /* 0x100fe20000001243 */
[----:B------:R-:W-:Y:S01]  /*4580*/  HADD2.F32 R66, -RZ, R15.H1_H1 ;  /* 0x3000000fff427230 */ /* 0x000fe20000004100 */
[----:B------:R-:W-:Y:S01]  /*4590*/  MOV R65, R13 ;  /* 0x0000000d00417202 */ /* 0x000fe20000000f00 */
[----:B------:R-:W-:Y:S01]  /*45a0*/  HADD2.F32 R70, -RZ, R70.H0_H0 ;  /* 0x20000046ff467230 */ /* 0x000fe20000004100 */
[----:B------:R-:W-:Y:S01]  /*45b0*/  SHF.R.U32.HI R11, RZ, 0x10, R67 ;  /* 0x00000010ff0b7819 */ /* 0x000fe20000011643 */
[----:B------:R-:W-:Y:S02]  /*45c0*/  HADD2.F32 R74, -RZ, R74.H0_H0 ;  /* 0x2000004aff4a7230 */ /* 0x000fe40000004100 */
[----:B------:R-:W-:-:S02]  /*45d0*/  HADD2.F32 R13, -RZ, R65.H1_H1 ;  /* 0x30000041ff0d7230 */ /* 0x000fc40000004100 */
[----:B------:R-:W-:Y:S02]  /*45e0*/  HADD2.F32 R65, -RZ, R65.H0_H0 ;  /* 0x20000041ff417230 */ /* 0x000fe40000004100 */
[----:B------:R-:W-:Y:S02]  /*45f0*/  HADD2.F32 R11, -RZ, R11.H0_H0 ;  /* 0x2000000bff0b7230 */ /* 0x000fe40000004100 */
[----:B------:R-:W-:Y:S02]  /*4600*/  HADD2.F32 R15, -RZ, R64.H0_H0 ;  /* 0x20000040ff0f7230 */ /* 0x000fe40000004100 */
[-C--:B------:R-:W-:Y:S01]  /*4610*/  FMUL.FTZ R64, R13, R74.reuse ;  /* 0x0000004a0d407220 */ /* 0x080fe20000410000 */
[C---:B------:R-:W-:Y:S01]  /*4620*/  FMUL.FTZ R74, R65.reuse, R74 ;  /* 0x0000004a414a7220 */ /* 0x040fe20000410000 */
[-C--:B------:R-:W-:Y:S01]  /*4630*/  FMUL.FTZ R67, R66, R11.reuse ;  /* 0x0000000b42437220 */ /* 0x080fe20000410000 */
[C---:B------:R-:W-:Y:S01]  /*4640*/  FMUL.FTZ R71, R72.reuse, R11 ;  /* 0x0000000b48477220 */ /* 0x040fe20000410000 */
[-C--:B------:R-:W-:Y:S01]  /*4650*/  FFMA.FTZ R11, R65, R70.reuse, -R64 ;  /* 0x00000046410b7223 */ /* 0x080fe20000010840 */
[----:B------:R-:W-:Y:S01]  /*4660*/  FFMA.FTZ R64, R13, R70, R74 ;  /* 0x000000460d407223 */ /* 0x000fe2000001004a */
[----:B------:R-:W-:Y:S01]  /*4670*/  FFMA.FTZ R13, R72, R15, -R67 ;  /* 0x0000000f480d7223 */ /* 0x000fe20000010843 */
[----:B------:R-:W-:-:S02]  /*4680*/  HADD2.F32 R65, -RZ, R158.H0_H0 ;  /* 0x2000009eff417230 */ /* 0x000fc40000004100 */
[----:B------:R-:W-:Y:S01]  /*4690*/  FFMA.FTZ R66, R66, R15, R71 ;  /* 0x0000000f42427223 */ /* 0x000fe20000010047 */
[--C-:B------:R-:W-:Y:S01]  /*46a0*/  HADD2.F32 R70, -RZ, R12.reuse.H1_H1 ;  /* 0x3000000cff467230 */ /* 0x100fe20000004100 */
[----:B------:R-:W-:Y:S01]  /*46b0*/  F2FP.F16.F32.PACK_AB R11, R64, R11 ;  /* 0x0000000b400b723e */ /* 0x000fe200000000ff */
[----:B------:R-:W-:Y:S02]  /*46c0*/  HADD2.F32 R72, -RZ, R12.H0_H0 ;  /* 0x2000000cff487230 */ /* 0x000fe40000004100 */
[----:B------:R-:W-:Y:S02]  /*46d0*/  HADD2.F32 R67, -RZ, R158.H1_H1 ;  /* 0x3000009eff437230 */ /* 0x000fe40000004100 */
[-C--:B------:R-:W-:Y:S01]  /*46e0*/  FMUL.FTZ R71, R70, R65.reuse ;  /* 0x0000004146477220 */ /* 0x080fe20000410000 */
[----:B------:R-:W-:Y:S02]  /*46f0*/  HADD2.F32 R12, -RZ, R14.H1_H1 ;  /* 0x3000000eff0c7230 */ /* 0x000fe40000004100 */
[----:B------:R-:W-:Y:S01]  /*4700*/  FMUL.FTZ R65, R72, R65 ;  /* 0x0000004148417220 */ /* 0x000fe20000410000 */
[----:B------:R-:W-:-:S02]  /*4710*/  HADD2.F32 R15, -RZ, R157.H1_H1 ;  /* 0x3000009dff0f7230 */ /* 0x000fc40000004100 */
[----:B------:R-:W-:Y:S02]  /*4720*/  HADD2.F32 R14, -RZ, R14.H0_H0 ;  /* 0x2000000eff0e7230 */ /* 0x000fe40000004100 */
[----:B------:R-:W-:Y:S01]  /*4730*/  FMUL.FTZ R73, R12, R67 ;  /* 0x000000430c497220 */ /* 0x000fe20000410000 */
[----:B------:R-:W-:Y:S02]  /*4740*/  HADD2.F32 R157, -RZ, R157.H0_H0 ;  /* 0x2000009dff9d7230 */ /* 0x000fe40000004100 */
[-C--:B------:R-:W-:Y:S01]  /*4750*/  FFMA.FTZ R71, R72, R15.reuse, -R71 ;  /* 0x0000000f48477223 */ /* 0x080fe20000010847 */
[----:B------:R-:W-:Y:S01]  /*4760*/  FFMA.FTZ R70, R70, R15, R65 ;  /* 0x0000000f46467223 */ /* 0x000fe20000010041 */
[----:B------:R-:W-:Y:S01]  /*4770*/  FMUL.FTZ R67, R14, R67 ;  /* 0x000000430e437220 */ /* 0x000fe20000410000 */
[----:B------:R-:W-:Y:S01]  /*4780*/  F2FP.F16.F32.PACK_AB R15, R66, R13 ;  /* 0x0000000d420f723e */ /* 0x000fe200000000ff */
[----:B------:R-:W-:Y:S01]  /*4790*/  FFMA.FTZ R73, R14, R157, -R73 ;  /* 0x0000009d0e497223 */ /* 0x000fe20000010849 */
[----:B------:R-:W-:-:S02]  /*47a0*/  IMAD.MOV.U32 R13, RZ, RZ, R11 ;  /* 0x000000ffff0d7224 */ /* 0x000fc400078e000b */
[----:B------:R-:W-:Y:S01]  /*47b0*/  FFMA.FTZ R12, R12, R157, R67 ;  /* 0x0000009d0c0c7223 */ /* 0x000fe20000010043 */
[----:B------:R-:W-:-:S04]  /*47c0*/  F2FP.F16.F32.PACK_AB R70, R70, R71 ;  /* 0x000000474646723e */ /* 0x000fc800000000ff */
[----:B------:R-:W-:Y:S01]  /*47d0*/  F2FP.F16.F32.PACK_AB R14, R12, R73 ;  /* 0x000000490c0e723e */ /* 0x000fe200000000ff */
[----:B------:R-:W-:-:S07]  /*47e0*/  IMAD.MOV.U32 R12, RZ, RZ, R70 ;  /* 0x000000ffff0c7224 */ /* 0x000fce00078e0046 */
.L_x_4906:
[----:B------:R-:W-:Y:S05]  /*47f0*/  BSYNC B3 ;  /* 0x0000000000037941 */ /* 0x000fea0003800000 */
.L_x_4905:
[----:B----4-:R0:W-:Y:S02]  /*4800*/  ST.E.128 desc[UR60][R68.64], R12 ;  /* 0x0000000c44007985 */ /* 0x0101e4000c101d3c */
.L_x_4904:
[----:B------:R-:W-:Y:S05]  /*4810*/  BSYNC B2 ;  /* 0x0000000000027941 */ /* 0x000fea0003800000 */
.L_x_4903:
        /* <DEDUP_REMOVED lines=15> */
[----:B------:R-:W-:Y:S02]  /*4910*/  HADD2.F32 R12, -RZ, R13.H1_H1 ;  /* 0x3000000dff0c7230 */ /* 0x000fe40000004100 */
        /* <DEDUP_REMOVED lines=8> */
[----:B------:R-:W-:-:S02]  /*49a0*/  HADD2.F32 R66, -RZ, R66.H0_H0 ;  /* 0x20000042ff427230 */ /* 0x000fc40000004100 */
[----:B------:R-:W-:Y:S01]  /*49b0*/  FMUL.FTZ R68, R13, R68 ;  /* 0x000000440d447220 */ /* 0x000fe20000410000 */
[----:B------:R-:W-:Y:S02]  /*49c0*/  HADD2.F32 R15, -RZ, R60.H1_H1 ;  /* 0x3000003cff0f7230 */ /* 0x000fe40000004100 */
[----:B------:R-:W-:Y:S01]  /*49d0*/  FFMA.FTZ R12, R12, R62, R63 ;  /* 0x0000003e0c0c7223 */ /* 0x000fe2000001003f */
[----:B------:R-:W-:Y:S02]  /*49e0*/  HADD2.F32 R63, -RZ, R156.H0_H0 ;  /* 0x2000009cff3f7230 */ /* 0x000fe40000004100 */
[----:B------:R-:W-:Y:S01]  /*49f0*/  FFMA.FTZ R68, R61, R66, R68 ;  /* 0x000000423d447223 */ /* 0x000fe20000010044 */
[----:B------:R-:W-:Y:S02]  /*4a00*/  HADD2.F32 R60, -RZ, R60.H0_H0 ;  /* 0x2000003cff3c7230 */ /* 0x000fe40000004100 */
[----:B------:R-:W-:Y:S01]  /*4a10*/  FFMA.FTZ R11, R11, R62, -R70 ;  /* 0x0000003e0b0b7223 */ /* 0x000fe20000010846 */
[----:B------:R-:W-:-:S02]  /*4a20*/  HADD2.F32 R156, -RZ, R156.H1_H1 ;  /* 0x3000009cff9c7230 */ /* 0x000fc40000004100 */
[----:B------:R-:W-:Y:S01]  /*4a30*/  FFMA.FTZ R13, R13, R66, -R72 ;  /* 0x000000420d0d7223 */ /* 0x000fe20000010848 */
[--C-:B------:R-:W-:Y:S02]  /*4a40*/  HADD2.F32 R61, -RZ, R14.reuse.H1_H1 ;  /* 0x3000000eff3d7230 */ /* 0x100fe40000004100 */
[-C--:B------:R-:W-:Y:S01]  /*4a50*/  FMUL.FTZ R67, R15, R63.reuse ;  /* 0x0000003f0f437220 */ /* 0x080fe20000410000 */
[----:B------:R-:W-:Y:S02]  /*4a60*/  HADD2.F32 R14, -RZ, R14.H0_H0 ;  /* 0x2000000eff0e7230 */ /* 0x000fe40000004100 */
[----:B------:R-:W-:Y:S01]  /*4a70*/  FMUL.FTZ R66, R60, R63 ;  /* 0x0000003f3c427220 */ /* 0x000fe20000410000 */
[--C-:B------:R-:W-:Y:S02]  /*4a80*/  HADD2.F32 R62, -RZ, R155.reuse.H0_H0 ;  /* 0x2000009bff3e7230 */ /* 0x100fe40000004100 */
[----:B------:R-:W-:Y:S01]  /*4a90*/  FMUL.FTZ R63, R61, R156 ;  /* 0x0000009c3d3f7220 */ /* 0x000fe20000410000 */
[----:B------:R-:W-:-:S02]  /*4aa0*/  HADD2.F32 R155, -RZ, R155.H1_H1 ;  /* 0x3000009bff9b7230 */ /* 0x000fc40000004100 */
        /* <DEDUP_REMOVED lines=8> */
[----:B------:R-:W-:Y:S02]  /*4b30*/  F2FP.F16.F32.PACK_AB R12, R66, R67 ;  /* 0x00000043420c723e */ /* 0x000fe400000000ff */
[----:B------:R-:W-:-:S07]  /*4b40*/  F2FP.F16.F32.PACK_AB R14, R156, R63 ;  /* 0x0000003f9c0e723e */ /* 0x000fce00000000ff */
.L_x_4910:
[----:B------:R-:W-:Y:S05]  /*4b50*/  BSYNC B3 ;  /* 0x0000000000037941 */ /* 0x000fea0003800000 */
.L_x_4909:
[----:B----4-:R0:W-:Y:S02]  /*4b60*/  ST.E.128 desc[UR60][R64.64], R12 ;  /* 0x0000000c40007985 */ /* 0x0101e4000c101d3c */
.L_x_4908:
[----:B------:R-:W-:Y:S05]  /*4b70*/  BSYNC B2 ;  /* 0x0000000000027941 */ /* 0x000fea0003800000 */
.L_x_4907:
        /* <DEDUP_REMOVED lines=48> */
.L_x_4912:
[----:B------:R-:W-:Y:S05]  /*4e80*/  BSYNC B2 ;  /* 0x0000000000027941 */ /* 0x000fea0003800000 */
.L_x_4911:
[----:B----4-:R0:W-:Y:S02]  /*4e90*/  ST.E.128 desc[UR60][R60.64], R12 ;  /* 0x0000000c3c007985 */ /* 0x0101e4000c101d3c */
.L_x_4890:
[----:B------:R-:W-:Y:S05]  /*4ea0*/  BSYNC B1 ;  /* 0x0000000000017941 */ /* 0x000fea0003800000 */
.L_x_4889:
[----:B------:R-:W-:-:S03]  /*4eb0*/  UMOV UR4, 0xffffffff ;  /* 0xffffffff00047882 */ /* 0x000fc60000000000 */
[----:B------:R-:W-:Y:S05]  /*4ec0*/  BRA.DIV UR4, `(.L_x_4913) ;  /* 0x0000024a04a07947 */ /* 0x000fea000b800000 */
[----:B-1----:R-:W1:Y:S04]  /*4ed0*/  SHFL.IDX PT, R115, R115, 0x1, 0x1c1f ;  /* 0x003c1f0073737f89 */ /* 0x002e6800000e0000 */
[----:B------:R-:W0:Y:S02]  /*4ee0*/  SHFL.IDX PT, R118, R118, 0x1, 0x1c1f ;  /* 0x003c1f0076767f89 */ /* 0x000e2400000e0000 */
.L_x_5310:
[----:B------:R-:W-:Y:S05]  /*4ef0*/  @P4 BRA `(.L_x_4914) ;  /* 0x0000005000f84947 */ /* 0x000fea0003800000 */
[----:B------:R-:W-:Y:S01]  /*4f00*/  ISETP.NE.AND P3, PT, R8, RZ, PT ;  /* 0x000000ff0800720c */ /* 0x000fe20003f65270 */
[----:B------:R-:W-:-:S12]  /*4f10*/  BSSY B1, `(.L_x_4915) ;  /* 0x0000032000017945 */ /* 0x000fd80003800000 */
[----:B------:R-:W-:Y:S05]  /*4f20*/  @!P3 BRA `(.L_x_4916) ;  /* 0x0000000000c0b947 */ /* 0x000fea0003800000 */
[----:B0---4-:R0:W4:Y:S01]  /*4f30*/  LDS.128 R12, [R28+0x20000] ;  /* 0x020000001c0c7984 */ /* 0x0111220000000c00 */
[C---:B------:R-:W-:Y:S01]  /*4f40*/  LEA R56, P3, R16.reuse, R118, 0x1 ;  /* 0x0000007610387211 */ /* 0x040fe200078608ff */
[----:B------:R-:W-:Y:S03]  /*4f50*/  BSSY B2, `(.L_x_4917) ;  /* 0x000002c000027945 */ /* 0x000fe60003800000 */
[----:B-1----:R-:W-:Y:S02]  /*4f60*/  LEA.HI.X R57, R16, R115, R17, 0x1, P3 ;  /* 0x0000007310397211 */ /* 0x002fe400018f0c11 */
        /* <DEDUP_REMOVED lines=42> */
.L_x_4918:
[----:B------:R-:W-:Y:S05]  /*5210*/  BSYNC B2 ;  /* 0x0000000000027941 */ /* 0x000fea0003800000 */
.L_x_4917:
[----:B----4-:R0:W-:Y:S02]  /*5220*/  ST.E.128 desc[UR60][R56.64], R12 ;  /* 0x0000000c38007985 */ /* 0x0101e4000c101d3c */
.L_x_4916:
[----:B------:R-:W-:Y:S05]  /*5230*/  BSYNC B1 ;  /* 0x0000000000017941 */ /* 0x000fea0003800000 */
.L_x_4915:
[----:B------:R-:W-:Y:S01]  /*5240*/  ISETP.NE.AND P3, PT, R9, RZ, PT ;  /* 0x000000ff0900720c */ /* 0x000fe20003f65270 */
[----:B------:R-:W-:-:S12]  /*5250*/  BSSY B1, `(.L_x_4919) ;  /* 0x0000034000017945 */ /* 0x000fd80003800000 */
[----:B------:R-:W-:Y:S05]  /*5260*/  @!P3 BRA `(.L_x_4920) ;  /* 0x0000000000c8b947 */ /* 0x000fea0003800000 */
[----:B0---4-:R0:W4:Y:S01]  /*5270*/  LDS.128 R12, [R29+0x20000] ;  /* 0x020000001d0c7984 */ /* 0x0111220000000c00 */
[----:B------:R-:W-:Y:S01]  /*5280*/  ISETP.GE.AND P3, PT, R223, R119, PT ;  /* 0x00000077df00720c */ /* 0x000fe20003f66270 */
[----:B------:R-:W-:Y:S01]  /*5290*/  IMAD.SHL.U32 R11, R202, 0x8, RZ ;  /* 0x00000008ca0b7824 */ /* 0x000fe200078e00ff */
[----:B------:R-:W-:Y:S01]  /*52a0*/  MOV R52, R118 ;  /* 0x0000007600347202 */ /* 0x000fe20000000f00 */
[----:B-1----:R-:W-:Y:S01]  /*52b0*/  IMAD.MOV.U32 R53, RZ, RZ, R115 ;  /* 0x000000ffff357224 */ /* 0x002fe200078e0073 */
        /* <DEDUP_REMOVED lines=43> */
.L_x_4922:
[----:B------:R-:W-:Y:S05]  /*5570*/  BSYNC B2 ;  /* 0x0000000000027941 */ /* 0x000fea0003800000 */
.L_x_4921:
[----:B----4-:R0:W-:Y:S02]  /*5580*/  ST.E.128 desc[UR60][R52.64], R12 ;  /* 0x0000000c34007985 */ /* 0x0101e4000c101d3c */
.L_x_4920:
[----:B------:R-:W-:Y:S05]  /*5590*/  BSYNC B1 ;  /* 0x0000000000017941 */ /* 0x000fea0003800000 */
.L_x_4919:
[----:B------:R-:W-:Y:S01]  /*55a0*/  ISETP.NE.AND P3, PT, R10, RZ, PT ;  /* 0x000000ff0a00720c */ /* 0x000fe20003f65270 */
[----:B------:R-:W-:-:S12]  /*55b0*/  BSSY B1, `(.L_x_4923) ;  /* 0x0000034000017945 */ /* 0x000fd80003800000 */
[----:B------:R-:W-:Y:S05]  /*55c0*/  @!P3 BRA `(.L_x_4924) ;  /* 0x0000000000c8b947 */ /* 0x000fea0003800000 */
[----:B0---4-:R0:W4:Y:S01]  /*55d0*/  LDS.128 R12, [R28+0x23000] ;  /* 0x023000001c0c7984 */ /* 0x0111220000000c00 */
[----:B------:R-:W-:Y:S01]  /*55e0*/  ISETP.GE.AND P3, PT, R221, R119, PT ;  /* 0x00000077dd00720c */ /* 0x000fe20003f66270 */
[----:B------:R-:W-:Y:S01]  /*55f0*/  IMAD.SHL.U32 R11, R203, 0x8, RZ ;  /* 0x00000008cb0b7824 */ /* 0x000fe200078e00ff */
[----:B------:R-:W-:Y:S01]  /*5600*/  BSSY B2, `(.L_x_4925) ;  /* 0x000002d000027945 */ /* 0x000fe20003800000 */
[----:B------:R-:W-:Y:S02]  /*5610*/  IMAD.MOV.U32 R48, RZ, RZ, R118 ;  /* 0x000000ffff307224 */ /* 0x000fe400078e0076 */
[----:B-1----:R-:W-:Y:S02]  /*5620*/  IMAD.MOV.U32 R49, RZ, RZ, R115 ;  /* 0x000000ffff317224 */ /* 0x002fe400078e0073 */
        /* <DEDUP_REMOVED lines=42> */
.L_x_4926:
[----:B------:R-:W-:Y:S05]  /*58d0*/  BSYNC B2 ;  /* 0x0000000000027941 */ /* 0x000fea0003800000 */
.L_x_4925:
[----:B----4-:R0:W-:Y:S02]  /*58e0*/  ST.E.128 desc[UR60][R48.64], R12 ;  /* 0x0000000c30007985 */ /* 0x0101e4000c101d3c */
.L_x_4924:
[----:B------:R-:W-:Y:S05]  /*58f0*/  BSYNC B1 ;  /* 0x0000000000017941 */ /* 0x000fea0003800000 */
.L_x_4923:
        /* <DEDUP_REMOVED lines=49> */
.L_x_4930:
[----:B------:R-:W-:Y:S05]  /*5c10*/  BSYNC B2 ;  /* 0x0000000000027941 */ /* 0x000fea0003800000 */
.L_x_4929:
[----:B----4-:R0:W-:Y:S02]  /*5c20*/  ST.E.128 desc[UR60][R44.64], R12 ;  /* 0x0000000c2c007985 */ /* 0x0101e4000c101d3c */
.L_x_4928:
[----:B------:R-:W-:Y:S05]  /*5c30*/  BSYNC B1 ;  /* 0x0000000000017941 */ /* 0x000fea0003800000 */
.L_x_4927:
        /* <DEDUP_REMOVED lines=49> */
.L_x_4934:
[----:B------:R-:W-:Y:S05]  /*5f50*/  BSYNC B2 ;  /* 0x0000000000027941 */ /* 0x000fea0003800000 */
.L_x_4933:
[----:B----4-:R0:W-:Y:S02]  /*5f60*/  ST.E.128 desc[UR60][R40.64], R12 ;  /* 0x0000000c28007985 */ /* 0x0101e4000c101d3c */
.L_x_4932:
[----:B------:R-:W-:Y:S05]  /*5f70*/  BSYNC B1 ;  /* 0x0000000000017941 */ /* 0x000fea0003800000 */
.L_x_4931:
[----:B------:R-:W-:-:S13]  /*5f80*/  ISETP.NE.AND P3, PT, R25, RZ, PT ;  /* 0x000000ff1900720c */ /* 0x000fda0003f65270 */
        /* <DEDUP_REMOVED lines=47> */
.L_x_4936:
[----:B------:R-:W-:Y:S05]  /*6280*/  BSYNC B1 ;  /* 0x0000000000017941 */ /* 0x000fea0003800000 */
.L_x_4935:
[----:B----4-:R0:W-:Y:S01]  /*6290*/  ST.E.128 desc[UR60][R36.64], R12 ;  /* 0x0000000c24007985 */ /* 0x0101e2000c101d3c */
[----:B------:R-:W-:Y:S05]  /*62a0*/  BRA `(.L_x_4914) ;  /* 0x00000040000c7947 */ /* 0x000fea0003800000 */
.L_x_4880:
        /* <DEDUP_REMOVED lines=20> */
[----:B------:R-:W-:Y:S01]  /*63f0*/  CS2R R54, SRZ ;  /* 0x0000000000367805 */ /* 0x000fe2000001ff00 */
[----:B------:R-:W-:Y:S01]  /*6400*/  IMAD.X R33, R11, 0x1, R100, P2 ;  /* 0x000000010b217824 */ /* 0x000fe200010e0664 */
[----:B------:R-:W-:Y:S02]  /*6410*/  LEA R56, P2, R32, UR4, 0x1 ;  /* 0x0000000420387c11 */ /* 0x000fe4000f8408ff */
[----:B------:R-:W-:-:S02]  /*6420*/  CS2R R52, SRZ ;  /* 0x0000000000347805 */ /* 0x000fc4000001ff00 */
[----:B------:R-:W-:Y:S01]  /*6430*/  LEA.HI.X R57, R32, UR5, R33, 0x1, P2 ;  /* 0x0000000520397c11 */ /* 0x000fe200090f0c21 */
[----:B------:R-:W-:Y:S01]  /*6440*/  ULDC.64 UR4, c[0x0][0x400] ;  /* 0x0001000000047ab9 */ /* 0x000fe20000000a00 */
[----:B------:R-:W-:-:S04]  /*6450*/  IADD3 R32, P2, R90, R12, RZ ;  /* 0x0000000c5a207210 */ /* 0x000fc80007f5e0ff */
[----:B------:R-:W-:Y:S02]  /*6460*/  IADD3.X R33, R80, R4, RZ, P2, !PT ;  /* 0x0000000450217210 */ /* 0x000fe400017fe4ff */
        /* <DEDUP_REMOVED lines=19> */
.L_x_4938:
[----:B------:R-:W-:Y:S05]  /*65a0*/  BSYNC B1 ;  /* 0x0000000000017941 */ /* 0x000fea0003800000 */
.L_x_4937:
        /* <DEDUP_REMOVED lines=48> */
.L_x_4940:
[----:B------:R-:W-:Y:S05]  /*68b0*/  BSYNC B1 ;  /* 0x0000000000017941 */ /* 0x000fea0003800000 */
.L_x_4939:
[----:B------:R-:W2:Y:S01]  /*68c0*/  LDL R11, [R1+0x38] ;  /* 0x00003800010b7983 */ /* 0x000ea20000100800 */
[----:B0-----:R-:W-:Y:S01]  /*68d0*/  IMAD.MOV.U32 R12, RZ, RZ, R33 ;  /* 0x000000ffff0c7224 */ /* 0x001fe200078e0021 */
[----:B------:R-:W-:Y:S01]  /*68e0*/  PRMT R164, R82, 0x5410, R81 ;  /* 0x0000541052a47816 */ /* 0x000fe20000000051 */
[----:B------:R-:W-:Y:S02]  /*68f0*/  IMAD.MOV.U32 R14, RZ, RZ, R37 ;  /* 0x000000ffff0e7224 */ /* 0x000fe400078e0025 */
[----:B------:R-:W-:-:S05]  /*6900*/  IMAD.MOV.U32 R13, RZ, RZ, R36 ;  /* 0x000000ffff0d7224 */ /* 0x000fca00078e0024 */
[----:B------:R-:W-:Y:S02]  /*6910*/  PRMT R168, R13, 0x7610, R168 ;  /* 0x000076100da87816 */ /* 0x000fe400000000a8 */
[----:B------:R-:W-:Y:S02]  /*6920*/  MOV R13, R40 ;  /* 0x00000028000d7202 */ /* 0x000fe40000000f00 */
[----:B--2---:R-:W-:Y:S01]  /*6930*/  R2UR UR4, R11 ;  /* 0x000000000b0472ca */ /* 0x004fe200000e0000 */
[----:B------:R-:W-:-:S05]  /*6940*/  IMAD.MOV.U32 R11, RZ, RZ, R32 ;  /* 0x000000ffff0b7224 */ /* 0x000fca00078e0020 */
[----:B------:R-:W-:Y:S01]  /*6950*/  PRMT R163, R12, 0x5410, R11 ;  /* 0x000054100ca37816 */ /* 0x000fe2000000000b */
[----:B------:R-:W-:Y:S01]  /*6960*/  IMAD.MOV.U32 R12, RZ, RZ, R39 ;  /* 0x000000ffff0c7224 */ /* 0x000fe200078e0027 */
[----:B------:R-:W-:-:S04]  /*6970*/  MOV R11, R38 ;  /* 0x00000026000b7202 */ /* 0x000fc80000000f00 */
[----:B------:R-:W-:Y:S01]  /*6980*/  PRMT R167, R167, 0x5410, R11 ;  /* 0x00005410a7a77816 */ /* 0x000fe2000000000b */
[----:B------:R-:W-:Y:S01]  /*6990*/  IMAD.MOV.U32 R11, RZ, RZ, R42 ;  /* 0x000000ffff0b7224 */ /* 0x000fe200078e002a */
[----:B------:R-:W-:Y:S01]  /*69a0*/  PRMT R169, R12, 0x5410, R14 ;  /* 0x000054100ca97816 */ /* 0x000fe2000000000e */
[----:B------:R-:W-:Y:S01]  /*69b0*/  IMAD.MOV.U32 R12, RZ, RZ, R43 ;  /* 0x000000ffff0c7224 */ /* 0x000fe200078e002b */
[----:B------:R-:W-:Y:S01]  /*69c0*/  UISETP.NE.AND UP0, UPT, UR4, 0x3, UPT ;  /* 0x000000030400788c */ /* 0x000fe2000bf05270 */
[----:B------:R-:W-:Y:S01]  /*69d0*/  IMAD.MOV.U32 R14, RZ, RZ, R41 ;  /* 0x000000ffff0e7224 */ /* 0x000fe200078e0029 */
[----:B------:R-:W-:Y:S01]  /*69e0*/  PRMT R170, R11, 0x5410, R13 ;  /* 0x000054100baa7816 */ /* 0x000fe2000000000d */
[----:B------:R-:W-:Y:S01]  /*69f0*/  IMAD.MOV.U32 R11, RZ, RZ, R46 ;  /* 0x000000ffff0b7224 */ /* 0x000fe200078e002e */
[----:B------:R-:W-:Y:S01]  /*6a00*/  PRMT R158, R12, 0x7610, R158 ;  /* 0x000076100c9e7816 */ /* 0x000fe2000000009e */
[----:B------:R-:W-:Y:S01]  /*6a10*/  IMAD.MOV.U32 R12, RZ, RZ, R47 ;  /* 0x000000ffff0c7224 */ /* 0x000fe200078e002f */
[----:B------:R-:W-:Y:S01]  /*6a20*/  PRMT R152, R14, 0x7610, R152 ;  /* 0x000076100e987816 */ /* 0x000fe20000000098 */
[----:B------:R-:W-:Y:S01]  /*6a30*/  IMAD.MOV.U32 R13, RZ, RZ, R44 ;  /* 0x000000ffff0d7224 */ /* 0x000fe200078e002c */
[----:B------:R-:W-:Y:S01]  /*6a40*/  PLOP3.LUT P2, PT, PT, PT, UP0, 0x80, 0x0 ;  /* 0x000000000000781c */ /* 0x000fe20003f4f008 */
[----:B------:R-:W-:Y:S01]  /*6a50*/  IMAD.MOV.U32 R14, RZ, RZ, R45 ;  /* 0x000000ffff0e7224 */ /* 0x000fe200078e002d */
[----:B------:R-:W-:Y:S01]  /*6a60*/  PRMT R165, R11, 0x5410, R12 ;  /* 0x000054100ba57816 */ /* 0x000fe2000000000c */
[----:B------:R-:W-:Y:S01]  /*6a70*/  IMAD.MOV.U32 R12, RZ, RZ, R51 ;  /* 0x000000ffff0c7224 */ /* 0x000fe200078e0033 */
[----:B------:R-:W-:-:S02]  /*6a80*/  MOV R11, R50 ;  /* 0x00000032000b7202 */ /* 0x000fc40000000f00 */
        /* <DEDUP_REMOVED lines=10> */
[----:B------:R-:W-:Y:S01]  /*6b30*/  PRMT R172, R11, 0x7610, R172 ;  /* 0x000076100bac7816 */ /* 0x000fe200000000ac */
[----:B-----5:R-:W-:Y:S01]  /*6b40*/  IMAD.MOV.U32 R11, RZ, RZ, R58 ;  /* 0x000000ffff0b7224 */ /* 0x020fe200078e003a */
        /* <DEDUP_REMOVED lines=40> */
.L_x_4941:
[----:B------:R-:W-:Y:S01]  /*6dd0*/  IMAD R86, R19, 0x8, R18 ;  /* 0x0000000813567824 */ /* 0x000fe200078e0212 */
[----:B------:R-:W-:Y:S01]  /*6de0*/  SHF.L.U32 R87, R219, 0x1f, RZ ;  /* 0x0000001fdb577819 */ /* 0x000fe200000006ff */
[----:B------:R-:W0:Y:S01]  /*6df0*/  LDC R130, c[0x0][0x2f4] ;  /* 0x0000bd00ff827b82 */ /* 0x000e220000000800 */
[----:B------:R-:W-:Y:S02]  /*6e00*/  BSSY B1, `(.L_x_4942) ;  /* 0x0000003000017945 */ /* 0x000fe40003800000 */
[----:B------:R-:W1:Y:S02]  /*6e10*/  SYNCS.PHASECHK.TRANS64.TRYWAIT P5, [R86+URZ+0x30890], R87 ;  /* 0x03089057560075a7 */ /* 0x000e6400080a017f */
[----:B-1----:R-:W-:Y:S05]  /*6e20*/  @!P5 BRA `(.L_x_4943) ;  /* 0x0000022c0014d947 */ /* 0x002fea0003800000 */
.L_x_5311:
[----:B------:R-:W-:Y:S05]  /*6e30*/  BSYNC B1 ;  /* 0x0000000000017941 */ /* 0x000fea0003800000 */
.L_x_4942:
[----:B------:R-:W-:Y:S01]  /*6e40*/  UMOV UR4, 0xffffffff ;  /* 0xffffffff00047882 */ /* 0x000fe20000000000 */
[----:B0-----:R-:W-:Y:S02]  /*6e50*/  IMAD.IADD R134, R130, 0x1, -R122 ;  /* 0x0000000182867824 */ /* 0x001fe400078e0a7a */
[----:B------:R-:W-:Y:S05]  /*6e60*/  BRA.DIV UR4, `(.L_x_4944) ;  /* 0x0000022e04187947 */ /* 0x000fea000b800000 */
[----:B------:R0:W2:Y:S04]  /*6e70*/  SHFL.IDX PT, R117, R115, RZ, 0x1c1f ;  /* 0x001c1fff73757589 */ /* 0x0000a800000e0000 */
[----:B------:R0:W3:Y:S02]  /*6e80*/  SHFL.IDX PT, R116, R118, RZ, 0x1c1f ;  /* 0x001c1fff76747589 */ /* 0x0000e400000e0000 */
.L_x_5315:
[----:B------:R-:W-:Y:S04]  /*6e90*/  BSSY B1, `(.L_x_4945) ;  /* 0x000015d000017945 */ /* 0x000fe80003800000 */
[----:B------:R-:W-:Y:S05]  /*6ea0*/  @P3 BRA `(.L_x_4946) ;  /* 0x00000014006c3947 */ /* 0x000fea0003800000 */
[----:B------:R-:W-:Y:S01]  /*6eb0*/  ISETP.NE.AND P3, PT, R8, RZ, PT ;  /* 0x000000ff0800720c */ /* 0x000fe20003f65270 */
[----:B------:R-:W-:-:S12]  /*6ec0*/  BSSY B2, `(.L_x_4947) ;  /* 0x0000077000027945 */ /* 0x000fd80003800000 */
[----:B------:R-:W-:Y:S05]  /*6ed0*/  @!P3 BRA `(.L_x_4948) ;  /* 0x0000000400d4b947 */ /* 0x000fea0003800000 */
[----:B------:R-:W-:Y:S01]  /*6ee0*/  SEL R11, R122, R134, !P0 ;  /* 0x000000867a0b7207 */ /* 0x000fe20004000000 */
[----:B------:R-:W-:Y:S01]  /*6ef0*/  IMAD R15, R19, 0x4800, R136 ;  /* 0x00004800130f7824 */ /* 0x000fe200078e0288 */
[C---:B---3--:R-:W-:Y:S01]  /*6f00*/  LEA R120, P3, R5.reuse, R116, 0x1 ;  /* 0x0000007405787211 */ /* 0x048fe200078608ff */
[----:B------:R-:W-:Y:S01]  /*6f10*/  BSSY B3, `(.L_x_4949) ;  /* 0x000006d000037945 */ /* 0x000fe20003800000 */
        /* <DEDUP_REMOVED lines=12> */
[----:B------:R-:W-:-:S04]  /*6fe0*/  IMAD.IADD R12, R12, 0x1, R13 ;  /* 0x000000010c0c7824 */ /* 0x000fc800078e020d */
[----:B------:R-:W-:Y:S01]  /*6ff0*/  IMAD R13, R19, 0x4800, R12 ;  /* 0x00004800130d7824 */ /* 0x000fe200078e020c */
[----:B------:R-:W-:-:S03]  /*7000*/  LEA R12, R15, R18, 0x1 ;  /* 0x000000120f0c7211 */ /* 0x000fc600078e08ff */
[----:B------:R-:W-:-:S03]  /*7010*/  IMAD R80, R13, 0x2, R18 ;  /* 0x000000020d507824 */ /* 0x000fc600078e0212 */
[----:B------:R-:W2:Y:S04]  /*7020*/  LDS.128 R12, [R12+0x1e400] ;  /* 0x01e400000c0c7984 */ /* 0x000ea80000000c00 */
[----:B------:R-:W3:Y:S01]  /*7030*/  LDS.128 R80, [R80+0x1e400] ;  /* 0x01e4000050507984 */ /* 0x000ee20000000c00 */
[----:B------:R-:W-:Y:S05]  /*7040*/  @P3 BRA `(.L_x_4950) ;  /* 0x0000000400643947 */ /* 0x000fea0003800000 */
[----:B---3--:R-:W-:Y:S01]  /*7050*/  IMAD.MOV.U32 R147, RZ, RZ, R81 ;  /* 0x000000ffff937224 */ /* 0x008fe200078e0051 */
[----:B------:R-:W-:Y:S01]  /*7060*/  SHF.R.U32.HI R154, RZ, 0x10, R53 ;  /* 0x00000010ff9a7819 */ /* 0x000fe20000011635 */
[----:B--2---:R-:W-:Y:S01]  /*7070*/  IMAD.MOV.U32 R81, RZ, RZ, R13 ;  /* 0x000000ffff517224 */ /* 0x004fe200078e000d */
[----:B------:R-:W-:Y:S01]  /*7080*/  SHF.R.U64 R52, R52, 0x10, R53 ;  /* 0x0000001034347819 */ /* 0x000fe20000001235 */
[----:B------:R-:W-:Y:S01]  /*7090*/  HADD2.F32 R149, -RZ, R149.H0_H0 ;  /* 0x20000095ff957230 */ /* 0x000fe20000004100 */
[----:B------:R-:W-:Y:S01]  /*70a0*/  SHF.R.U64 R40, R40, 0x10, R41 ;  /* 0x0000001028287819 */ /* 0x000fe20000001229 */
[----:B------:R-:W-:Y:S01]  /*70b0*/  HADD2.F32 R148, -RZ, R147.H0_H0 ;  /* 0x20000093ff947230 */ /* 0x000fe20000004100 */
[----:B------:R-:W-:Y:S01]  /*70c0*/  SHF.R.U64 R54, R54, 0x10, R55 ;  /* 0x0000001036367819 */ /* 0x000fe20000001237 */
[----:B------:R-:W-:Y:S01]  /*70d0*/  HADD2.F32 R150, -RZ, R81.H0_H0 ;  /* 0x20000051ff967230 */ /* 0x000fe20000004100 */
[----:B------:R-:W-:Y:S01]  /*70e0*/  SHF.R.U64 R42, R42, 0x10, R43 ;  /* 0x000000102a2a7819 */ /* 0x000fe2000000122b */
[----:B------:R-:W-:-:S02]  /*70f0*/  HADD2.F32 R13, -RZ, R152.H0_H0 ;  /* 0x20000098ff0d7230 */ /* 0x000fc40000004100 */
[-C--:B------:R-:W-:Y:S01]  /*7100*/  FMUL.FTZ R155, R148, R149.reuse ;  /* 0x00000095949b7220 */ /* 0x080fe20000410000 */
[----:B------:R-:W-:Y:S02]  /*7110*/  HADD2.F32 R154, -RZ, R154.H0_H0 ;  /* 0x2000009aff9a7230 */ /* 0x000fe40000004100 */
[C---:B------:R-:W-:Y:S01]  /*7120*/  FMUL.FTZ R149, R150.reuse, R149 ;  /* 0x0000009596957220 */ /* 0x040fe20000410000 */
[----:B------:R-:W-:Y:S01]  /*7130*/  SHF.R.U32.HI R152, RZ, 0x10, R41 ;  /* 0x00000010ff987819 */ /* 0x000fe20000011629 */
[-C--:B------:R-:W-:Y:S01]  /*7140*/  FFMA.FTZ R150, R150, R13.reuse, -R155 ;  /* 0x0000000d96967223 */ /* 0x080fe2000001089b */
[----:B------:R-:W-:Y:S02]  /*7150*/  HADD2.F32 R81, -RZ, R81.H1_H1 ;  /* 0x30000051ff517230 */ /* 0x000fe40000004100 */
[----:B------:R-:W-:Y:S01]  /*7160*/  FFMA.FTZ R148, R148, R13, R149 ;  /* 0x0000000d94947223 */ /* 0x000fe20000010095 */
[----:B------:R-:W-:Y:S02]  /*7170*/  HADD2.F32 R13, -RZ, R147.H1_H1 ;  /* 0x30000093ff0d7230 */ /* 0x000fe40000004100 */
[----:B------:R-:W-:-:S02]  /*7180*/  HADD2.F32 R152, -RZ, R152.H0_H0 ;  /* 0x20000098ff987230 */ /* 0x000fc40000004100 */
[----:B------:R-:W-:Y:S02]  /*7190*/  IMAD.MOV.U32 R147, RZ, RZ, R83 ;  /* 0x000000ffff937224 */ /* 0x000fe400078e0053 */
[-C--:B------:R-:W-:Y:S01]  /*71a0*/  FMUL.FTZ R156, R13, R154.reuse ;  /* 0x0000009a0d9c7220 */ /* 0x080fe20000410000 */
[----:B------:R-:W-:Y:S01]  /*71b0*/  FMUL.FTZ R154, R81, R154 ;  /* 0x0000009a519a7220 */ /* 0x000fe20000410000 */
[----:B------:R-:W-:Y:S02]  /*71c0*/  HADD2.F32 R83, -RZ, R15.H0_H0 ;  /* 0x2000000fff537230 */ /* 0x000fe40000004100 */
[----:B------:R-:W-:Y:S02]  /*71d0*/  HADD2.F32 R149, -RZ, R147.H0_H0 ;  /* 0x20000093ff957230 */ /* 0x000fe40000004100 */
[-C--:B------:R-:W-:Y:S01]  /*71e0*/  FFMA.FTZ R13, R13, R152.reuse, R154 ;  /* 0x000000980d0d7223 */ /* 0x080fe2000001009a */
[--C-:B------:R-:W-:Y:S02]  /*71f0*/  HADD2.F32 R154, -RZ, R158.reuse.H1_H1 ;  /* 0x3000009eff9a7230 */ /* 0x100fe40000004100 */
[----:B------:R-:W-:Y:S01]  /*7200*/  FFMA.FTZ R81, R81, R152, -R156 ;  /* 0x0000009851517223 */ /* 0x000fe2000001089c */
[----:B------:R-:W-:-:S02]  /*7210*/  HADD2.F32 R152, -RZ, R158.H0_H0 ;  /* 0x2000009eff987230 */ /* 0x000fc40000004100 */
[----:B------:R-:W-:Y:S02]  /*7220*/  HADD2.F32 R147, -RZ, R147.H1_H1 ;  /* 0x30000093ff937230 */ /* 0x000fe40000004100 */
[-C--:B------:R-:W-:Y:S01]  /*7230*/  FMUL.FTZ R156, R149, R154.reuse ;  /* 0x0000009a959c7220 */ /* 0x080fe20000410000 */
[----:B------:R-:W-:Y:S01]  /*7240*/  FMUL.FTZ R154, R83, R154 ;  /* 0x0000009a539a7220 */ /* 0x000fe20000410000 */
[----:B------:R-:W-:Y:S01]  /*7250*/  HADD2.F32 R15, -RZ, R15.H1_H1 ;  /* 0x3000000fff0f7230 */ /* 0x000fe20000004100 */
[----:B------:R-:W-:Y:S01]  /*7260*/  F2FP.F16.F32.PACK_AB R81, R81, R150 ;  /* 0x000000965151723e */ /* 0x000fe200000000ff */
[-C--:B------:R-:W-:Y:S01]  /*7270*/  FFMA.FTZ R83, R83, R152.reuse, -R156 ;  /* 0x0000009853537223 */ /* 0x080fe2000001089c */
[----:B------:R-:W-:Y:S01]  /*7280*/  FFMA.FTZ R154, R149, R152, R154 ;  /* 0x00000098959a7223 */ /* 0x000fe2000001009a */
[----:B------:R-:W-:Y:S01]  /*7290*/  SHF.R.U32.HI R152, RZ, 0x10, R55 ;  /* 0x00000010ff987819 */ /* 0x000fe20000011637 */
[----:B------:R-:W-:Y:S01]  /*72a0*/  HADD2.F32 R160, -RZ, R160.H0_H0 ;  /* 0x200000a0ffa07230 */ /* 0x000fe20000004100 */
[----:B------:R-:W-:Y:S01]  /*72b0*/  SHF.R.U32.HI R156, RZ, 0x10, R43 ;  /* 0x00000010ff9c7819 */ /* 0x000fe2000001162b */
[----:B------:R-:W-:Y:S01]  /*72c0*/  HADD2.F32 R53, -RZ, R12.H0_H0 ;  /* 0x2000000cff357230 */ /* 0x000fe20000004100 */
[----:B------:R-:W-:Y:S01]  /*72d0*/  F2FP.F16.F32.PACK_AB R148, R13, R148 ;  /* 0x000000940d94723e */ /* 0x000fe200000000ff */
[----:B------:R-:W-:Y:S01]  /*72e0*/  HADD2.F32 R152, -RZ, R152.H0_H0 ;  /* 0x20000098ff987230 */ /* 0x000fe20000004100 */
[----:B------:R-:W-:Y:S01]  /*72f0*/  MOV R13, R81 ;  /* 0x00000051000d7202 */ /* 0x000fe20000000f00 */
[----:B------:R-:W-:-:S02]  /*7300*/  HADD2.F32 R156, -RZ, R156.H0_H0 ;  /* 0x2000009cff9c7230 */ /* 0x000fc40000004100 */
[----:B------:R-:W-:Y:S02]  /*7310*/  HADD2.F32 R52, -RZ, R52.H0_H0 ;  /* 0x20000034ff347230 */ /* 0x000fe40000004100 */
[-C--:B------:R-:W-:Y:S01]  /*7320*/  FMUL.FTZ R158, R147, R152.reuse ;  /* 0x00000098939e7220 */ /* 0x080fe20000410000 */
[C---:B------:R-:W-:Y:S01]  /*7330*/  FMUL.FTZ R152, R15.reuse, R152 ;  /* 0x000000980f987220 */ /* 0x040fe20000410000 */
[----:B------:R-:W-:Y:S02]  /*7340*/  HADD2.F32 R41, -RZ, R12.H1_H1 ;  /* 0x3000000cff297230 */ /* 0x000fe40000004100 */
[-C--:B------:R-:W-:Y:S01]  /*7350*/  FFMA.FTZ R158, R15, R156.reuse, -R158 ;  /* 0x0000009c0f9e7223 */ /* 0x080fe2000001089e */
[----:B------:R-:W-:Y:S02]  /*7360*/  HADD2.F32 R15, -RZ, R80.H0_H0 ;  /* 0x20000050ff0f7230 */ /* 0x000fe40000004100 */
[----:B------:R-:W-:Y:S01]  /*7370*/  FFMA.FTZ R147, R147, R156, R152 ;  /* 0x0000009c93937223 */ /* 0x000fe20000010098 */
[----:B------:R-:W-:-:S02]  /*7380*/  HADD2.F32 R152, -RZ, R170.H1_H1 ;  /* 0x300000aaff987230 */ /* 0x000fc40000004100 */
[----:B------:R-:W-:Y:S02]  /*7390*/  HADD2.F32 R40, -RZ, R40.H0_H0 ;  /* 0x20000028ff287230 */ /* 0x000fe40000004100 */
[-C--:B------:R-:W-:Y:S01]  /*73a0*/  FMUL.FTZ R156, R15, R160.reuse ;  /* 0x000000a00f9c7220 */ /* 0x080fe20000410000 */
[C---:B------:R-:W-:Y:S01]  /*73b0*/  FMUL.FTZ R160, R53.reuse, R160 ;  /* 0x000000a035a07220 */ /* 0x040fe20000410000 */
[----:B------:R-:W-:Y:S01]  /*73c0*/  HADD2.F32 R149, -RZ, R172.H0_H0 ;  /* 0x200000acff957230 */ /* 0x000fe20000004100 */
[----:B------:R-:W-:Y:S01]  /*73d0*/  F2FP.F16.F32.PACK_AB R83, R158, R83 ;  /* 0x000000539e53723e */ /* 0x000fe200000000ff */
[-C--:B------:R-:W-:Y:S01]  /*73e0*/  FFMA.FTZ R156, R53, R152.reuse, -R156 ;  /* 0x00000098359c7223 */ /* 0x080fe2000001089c */
[----:B------:R-:W-:Y:S01]  /*73f0*/  FFMA.FTZ R160, R15, R152, R160 ;  /* 0x000000980fa07223 */ /* 0x000fe200000100a0 */
[----:B------:R-:W-:Y:S01]  /*7400*/  HADD2.F32 R15, -RZ, R80.H1_H1 ;  /* 0x30000050ff0f7230 */ /* 0x000fe20000004100 */
[----:B------:R-:W-:Y:S01]  /*7410*/  F2FP.F16.F32.PACK_AB R147, R147, R154 ;  /* 0x0000009a9393723e */ /* 0x000fe200000000ff */
[----:B------:R-:W-:-:S02]  /*7420*/  HADD2.F32 R53, -RZ, R170.H0_H0 ;  /* 0x200000aaff357230 */ /* 0x000fc40000004100 */
[----:B------:R-:W-:Y:S02]  /*7430*/  HADD2.F32 R54, -RZ, R54.H0_H0 ;  /* 0x20000036ff367230 */ /* 0x000fe40000004100 */
[-C--:B------:R-:W-:Y:S01]  /*7440*/  FMUL.FTZ R12, R15, R52.reuse ;  /* 0x000000340f0c7220 */ /* 0x080fe20000410000 */
[C---:B------:R-:W-:Y:S01]  /*7450*/  FMUL.FTZ R52, R41.reuse, R52 ;  /* 0x0000003429347220 */ /* 0x040fe20000410000 */
[--C-:B------:R-:W-:Y:S02]  /*7460*/  HADD2.F32 R43, -RZ, R82.reuse.H1_H1 ;  /* 0x30000052ff2b7230 */ /* 0x100fe40000004100 */
[-C--:B------:R-:W-:Y:S01]  /*7470*/  FFMA.FTZ R41, R41, R40.reuse, -R12 ;  /* 0x0000002829297223 */ /* 0x080fe2000001080c */
[----:B------:R-:W-:Y:S01]  /*7480*/  FFMA.FTZ R15, R15, R40, R52 ;  /* 0x000000280f0f7223 */ /* 0x000fe20000010034 */
[----:B------:R-:W-:Y:S02]  /*7490*/  HADD2.F32 R12, -RZ, R82.H0_H0 ;  /* 0x20000052ff0c7230 */ /* 0x000fe40000004100 */
[----:B------:R-:W-:Y:S01]  /*74a0*/  HADD2.F32 R40, -RZ, R14.H0_H0 ;  /* 0x2000000eff287230 */ /* 0x000fe20000004100 */
[----:B------:R-:W-:Y:S01]  /*74b0*/  F2FP.F16.F32.PACK_AB R80, R41, R156 ;  /* 0x0000009c2950723e */ /* 0x000fe200000000ff */
[----:B------:R-:W-:-:S02]  /*74c0*/  HADD2.F32 R42, -RZ, R42.H0_H0 ;  /* 0x2000002aff2a7230 */ /* 0x000fc40000004100 */
[-C--:B------:R-:W-:Y:S01]  /*74d0*/  FMUL.FTZ R55, R12, R149.reuse ;  /* 0x000000950c377220 */ /* 0x080fe20000410000 */
[----:B------:R-:W-:Y:S01]  /*74e0*/  F2FP.F16.F32.PACK_AB R15, R15, R160 ;  /* 0x000000a00f0f723e */ /* 0x000fe200000000ff */
[C---:B------:R-:W-:Y:S01]  /*74f0*/  FMUL.FTZ R149, R40.reuse, R149 ;  /* 0x0000009528957220 */ /* 0x040fe20000410000 */
[----:B------:R-:W-:Y:S02]  /*7500*/  IMAD.MOV.U32 R81, RZ, RZ, R148 ;  /* 0x000000ffff517224 */ /* 0x000fe400078e0094 */
[-C--:B------:R-:W-:Y:S01]  /*7510*/  FFMA.FTZ R55, R40, R53.reuse, -R55 ;  /* 0x0000003528377223 */ /* 0x080fe20000010837 */
[----:B------:R-:W-:Y:S01]  /*7520*/  FFMA.FTZ R149, R12, R53, R149 ;  /* 0x000000350c957223 */ /* 0x000fe20000010095 */
[----:B------:R-:W-:Y:S02]  /*7530*/  HADD2.F32 R53, -RZ, R14.H1_H1 ;  /* 0x3000000eff357230 */ /* 0x000fe40000004100 */
[----:B------:R-:W-:-:S03]  /*7540*/  FMUL.FTZ R12, R43, R54 ;  /* 0x000000362b0c7220 */ /* 0x000fc60000410000 */
[C---:B------:R-:W-:Y:S01]  /*7550*/  FMUL.FTZ R54, R53.reuse, R54 ;  /* 0x0000003635367220 */ /* 0x040fe20000410000 */
[----:B------:R-:W-:-:S03]  /*7560*/  FFMA.FTZ R12, R53, R42, -R12 ;  /* 0x0000002a350c7223 */ /* 0x000fc6000001080c */
[----:B------:R-:W-:Y:S02]  /*7570*/  FFMA.FTZ R54, R43, R42, R54 ;  /* 0x0000002a2b367223 */ /* 0x000fe40000010036 */
[----:B------:R-:W-:Y:S01]  /*7580*/  F2FP.F16.F32.PACK_AB R14, R12, R55 ;  /* 0x000000370c0e723e */ /* 0x000fe200000000ff */
[----:B------:R-:W-:Y:S02]  /*7590*/  IMAD.MOV.U32 R12, RZ, RZ, R80 ;  /* 0x000000ffff0c7224 */ /* 0x000fe400078e0050 */
[----:B------:R-:W-:Y:S01]  /*75a0*/  IMAD.MOV.U32 R80, RZ, RZ, R15 ;  /* 0x000000ffff507224 */ /* 0x000fe200078e000f */
[----:B------:R-:W-:Y:S01]  /*75b0*/  F2FP.F16.F32.PACK_AB R82, R54, R149 ;  /* 0x000000953652723e */ /* 0x000fe200000000ff */
[----:B------:R-:W-:Y:S02]  /*75c0*/  IMAD.MOV.U32 R15, RZ, RZ, R83 ;  /* 0x000000ffff0f7224 */ /* 0x000fe400078e0053 */
[----:B------:R-:W-:-:S07]  /*75d0*/  IMAD.MOV.U32 R83, RZ, RZ, R147 ;  /* 0x000000ffff537224 */ /* 0x000fce00078e0093 */
.L_x_4950:
[----:B------:R-:W-:Y:S05]  /*75e0*/  BSYNC B3 ;  /* 0x0000000000037941 */ /* 0x000fea0003800000 */
.L_x_4949:
[----:B------:R-:W-:Y:S01]  /*75f0*/  ISETP.GE.AND P3, PT, R11, R130, PT ;  /* 0x000000820b00720c */ /* 0x000fe20003f66270 */
[----:B--2---:R4:W-:-:S12]  /*7600*/  ST.E.128 desc[UR60][R120.64], R12 ;  /* 0x0000000c78007985 */ /* 0x0049d8000c101d3c */
[----:B------:R-:W-:-:S05]  /*7610*/  @!P3 IMAD.WIDE R40, R11, 0x2, R116 ;  /* 0x000000020b28b825 */ /* 0x000fca00078e0274 */
[----:B---3--:R4:W-:Y:S02]  /*7620*/  @!P3 ST.E.128 desc[UR60][R40.64], R80 ;  /* 0x000000502800b985 */ /* 0x0089e4000c101d3c */
.L_x_4948:
[----:B------:R-:W-:Y:S05]  /*7630*/  BSYNC B2 ;  /* 0x0000000000027941 */ /* 0x000fea0003800000 */
.L_x_4947:
[----:B------:R-:W-:Y:S01]  /*7640*/  ISETP.NE.AND P3, PT, R9, RZ, PT ;  /* 0x000000ff0900720c */ /* 0x000fe20003f65270 */
[----:B------:R-:W-:-:S12]  /*7650*/  BSSY B2, `(.L_x_4951) ;  /* 0x0000070000027945 */ /* 0x000fd80003800000 */
[----:B------:R-:W-:Y:S05]  /*7660*/  @!P3 BRA `(.L_x_4952) ;  /* 0x0000000400b8b947 */ /* 0x000fea0003800000 */
[----:B------:R-:W-:Y:S01]  /*7670*/  SEL R11, R122, R134, !P1 ;  /* 0x000000867a0b7207 */ /* 0x000fe20004800000 */
[----:B----4-:R-:W-:Y:S01]  /*7680*/  IMAD R15, R19, 0x4800, R135 ;  /* 0x00004800130f7824 */ /* 0x010fe200078e0287 */
        /* <DEDUP_REMOVED lines=13> */
[----:B------:R-:W-:-:S04]  /*7760*/  LOP3.LUT R13, R13, R228, RZ, 0x3c, !PT ;  /* 0x000000e40d0d7212 */ /* 0x000fc800078e3cff */
[----:B------:R-:W-:-:S05]  /*7770*/  IADD3 R12, R12, R13, RZ ;  /* 0x0000000d0c0c7210 */ /* 0x000fca0007ffe0ff */
[----:B------:R-:W-:Y:S02]  /*7780*/  IMAD R13, R19, 0x4800, R12 ;  /* 0x00004800130d7824 */ /* 0x000fe400078e020c */
[--C-:B------:R-:W-:Y:S02]  /*7790*/  IMAD R12, R15, 0x2, R18.reuse ;  /* 0x000000020f0c7824 */ /* 0x100fe400078e0212 */
[----:B------:R-:W-:-:S04]  /*77a0*/  IMAD R40, R13, 0x2, R18 ;  /* 0x000000020d287824 */ /* 0x000fc800078e0212 */
[----:B------:R-:W2:Y:S04]  /*77b0*/  LDS.128 R12, [R12+0x1e400] ;  /* 0x01e400000c0c7984 */ /* 0x000ea80000000c00 */
[----:B------:R-:W3:Y:S01]  /*77c0*/  LDS.128 R40, [R40+0x1e400] ;  /* 0x01e4000028287984 */ /* 0x000ee20000000c00 */
[----:B------:R-:W-:Y:S05]  /*77d0*/  @P3 BRA `(.L_x_4954) ;  /* 0x0000000400483947 */ /* 0x000fea0003800000 */
[--C-:B------:R-:W-:Y:S01]  /*77e0*/  SHF.R.U64 R36, R36, 0x10, R37.reuse ;  /* 0x0000001024247819 */ /* 0x100fe20000001225 */
[--C-:B---3--:R-:W-:Y:S01]  /*77f0*/  HADD2.F32 R80, -RZ, R41.reuse.H0_H0 ;  /* 0x20000029ff507230 */ /* 0x108fe20000004100 */
[----:B------:R-:W-:Y:S01]  /*7800*/  SHF.R.U32.HI R54, RZ, 0x10, R37 ;  /* 0x00000010ff367819 */ /* 0x000fe20000011625 */
[----:B------:R-:W-:Y:S01]  /*7810*/  HADD2.F32 R81, -RZ, R41.H1_H1 ;  /* 0x30000029ff517230 */ /* 0x000fe20000004100 */
[--C-:B------:R-:W-:Y:S01]  /*7820*/  SHF.R.U64 R37, R48, 0x10, R49.reuse ;  /* 0x0000001030257819 */ /* 0x100fe20000001231 */
[--C-:B--2---:R-:W-:Y:S01]  /*7830*/  HADD2.F32 R41, -RZ, R13.reuse.H0_H0 ;  /* 0x2000000dff297230 */ /* 0x104fe20000004100 */
[----:B------:R-:W-:Y:S01]  /*7840*/  SHF.R.U32.HI R48, RZ, 0x10, R49 ;  /* 0x00000010ff307819 */ /* 0x000fe20000011631 */
[----:B------:R-:W-:Y:S01]  /*7850*/  HADD2.F32 R13, -RZ, R13.H1_H1 ;  /* 0x3000000dff0d7230 */ /* 0x000fe20000004100 */
[--C-:B------:R-:W-:Y:S01]  /*7860*/  SHF.R.U64 R49, R50, 0x10, R51.reuse ;  /* 0x0000001032317819 */ /* 0x100fe20000001233 */
[----:B------:R-:W-:Y:S01]  /*7870*/  HADD2.F32 R82, -RZ, R54.H0_H0 ;  /* 0x20000036ff527230 */ /* 0x000fe20000004100 */
[----:B------:R-:W-:Y:S01]  /*7880*/  SHF.R.U32.HI R50, RZ, 0x10, R51 ;  /* 0x00000010ff327819 */ /* 0x000fe20000011633 */
[----:B------:R-:W-:Y:S01]  /*7890*/  IMAD.MOV.U32 R51, RZ, RZ, R42 ;  /* 0x000000ffff337224 */ /* 0x000fe200078e002a */
[--C-:B------:R-:W-:Y:S01]  /*78a0*/  SHF.R.U64 R38, R38, 0x10, R39.reuse ;  /* 0x0000001026267819 */ /* 0x100fe20000001227 */
[----:B------:R-:W-:Y:S01]  /*78b0*/  HADD2.F32 R42, -RZ, R171.H1_H1 ;  /* 0x300000abff2a7230 */ /* 0x000fe20000004100 */
[----:B------:R-:W-:Y:S01]  /*78c0*/  SHF.R.U32.HI R39, RZ, 0x10, R39 ;  /* 0x00000010ff277819 */ /* 0x000fe20000011627 */
[----:B------:R-:W-:-:S02]  /*78d0*/  HADD2.F32 R48, -RZ, R48.H0_H0 ;  /* 0x20000030ff307230 */ /* 0x000fc40000004100 */
[----:B------:R-:W-:Y:S02]  /*78e0*/  HADD2.F32 R55, -RZ, R169.H1_H1 ;  /* 0x300000a9ff377230 */ /* 0x000fe40000004100 */
[CC--:B------:R-:W-:Y:S01]  /*78f0*/  FMUL.FTZ R54, R80.reuse, R42.reuse ;  /* 0x0000002a50367220 */ /* 0x0c0fe20000410000 */
[----:B------:R-:W-:Y:S01]  /*7900*/  FMUL.FTZ R83, R41, R42 ;  /* 0x0000002a29537220 */ /* 0x000fe20000410000 */
[-C--:B------:R-:W-:Y:S01]  /*7910*/  FMUL.FTZ R42, R81, R48.reuse ;  /* 0x00000030512a7220 */ /* 0x080fe20000410000 */
[----:B------:R-:W-:Y:S01]  /*7920*/  FMUL.FTZ R48, R13, R48 ;  /* 0x000000300d307220 */ /* 0x000fe20000410000 */
[-C--:B------:R-:W-:Y:S01]  /*7930*/  FFMA.FTZ R54, R41, R55.reuse, -R54 ;  /* 0x0000003729367223 */ /* 0x080fe20000010836 */
[----:B------:R-:W-:Y:S01]  /*7940*/  FFMA.FTZ R83, R80, R55, R83 ;  /* 0x0000003750537223 */ /* 0x000fe20000010053 */
[--C-:B------:R-:W-:Y:S02]  /*7950*/  HADD2.F32 R55, -RZ, R43.reuse.H0_H0 ;  /* 0x2000002bff377230 */ /* 0x100fe40000004100 */
[----:B------:R-:W-:Y:S01]  /*7960*/  FFMA.FTZ R48, R81, R82, R48 ;  /* 0x0000005251307223 */ /* 0x000fe20000010030 */
[----:B------:R-:W-:-:S02]  /*7970*/  HADD2.F32 R80, -RZ, R43.H1_H1 ;  /* 0x3000002bff507230 */ /* 0x000fc40000004100 */
[----:B------:R-:W-:Y:S01]  /*7980*/  FFMA.FTZ R13, R13, R82, -R42 ;  /* 0x000000520d0d7223 */ /* 0x000fe2000001082a */
[----:B------:R-:W-:Y:S02]  /*7990*/  HADD2.F32 R81, -RZ, R50.H0_H0 ;  /* 0x20000032ff517230 */ /* 0x000fe40000004100 */
[----:B------:R-:W-:Y:S02]  /*79a0*/  HADD2.F32 R41, -RZ, R171.H0_H0 ;  /* 0x200000abff297230 */ /* 0x000fe40000004100 */
[--C-:B------:R-:W-:Y:S01]  /*79b0*/  HADD2.F32 R43, -RZ, R15.reuse.H0_H0 ;  /* 0x2000000fff2b7230 */ /* 0x100fe20000004100 */
[----:B------:R-:W-:Y:S01]  /*79c0*/  F2FP.F16.F32.PACK_AB R13, R13, R54 ;  /* 0x000000360d0d723e */ /* 0x000fe200000000ff */
[----:B------:R-:W-:Y:S02]  /*79d0*/  HADD2.F32 R50, -RZ, R15.H1_H1 ;  /* 0x3000000fff327230 */ /* 0x000fe40000004100 */
[----:B------:R-:W-:Y:S01]  /*79e0*/  FMUL.FTZ R15, R80, R81 ;  /* 0x00000051500f7220 */ /* 0x000fe20000410000 */
[----:B------:R-:W-:-:S02]  /*79f0*/  HADD2.F32 R42, -RZ, R169.H0_H0 ;  /* 0x200000a9ff2a7230 */ /* 0x000fc40000004100 */
[-C--:B------:R-:W-:Y:S01]  /*7a00*/  FMUL.FTZ R82, R55, R41.reuse ;  /* 0x0000002937527220 */ /* 0x080fe20000410000 */
[----:B------:R-:W-:Y:S02]  /*7a10*/  HADD2.F32 R39, -RZ, R39.H0_H0 ;  /* 0x20000027ff277230 */ /* 0x000fe40000004100 */
[C---:B------:R-:W-:Y:S01]  /*7a20*/  FMUL.FTZ R120, R43.reuse, R41 ;  /* 0x000000292b787220 */ /* 0x040fe20000410000 */
[C---:B------:R-:W-:Y:S01]  /*7a30*/  FMUL.FTZ R81, R50.reuse, R81 ;  /* 0x0000005132517220 */ /* 0x040fe20000410000 */
[-C--:B------:R-:W-:Y:S01]  /*7a40*/  FFMA.FTZ R82, R43, R42.reuse, -R82 ;  /* 0x0000002a2b527223 */ /* 0x080fe20000010852 */
[----:B------:R-:W-:Y:S02]  /*7a50*/  HADD2.F32 R37, -RZ, R37.H0_H0 ;  /* 0x20000025ff257230 */ /* 0x000fe40000004100 */
[----:B------:R-:W-:Y:S01]  /*7a60*/  FFMA.FTZ R120, R55, R42, R120 ;  /* 0x0000002a37787223 */ /* 0x000fe20000010078 */
[-C--:B------:R-:W-:Y:S01]  /*7a70*/  FFMA.FTZ R15, R50, R39.reuse, -R15 ;  /* 0x00000027320f7223 */ /* 0x080fe2000001080f */
[----:B------:R-:W-:Y:S01]  /*7a80*/  FFMA.FTZ R81, R80, R39, R81 ;  /* 0x0000002750517223 */ /* 0x000fe20000010051 */
[----:B------:R-:W-:-:S02]  /*7a90*/  HADD2.F32 R39, -RZ, R168.H1_H1 ;  /* 0x300000a8ff277230 */ /* 0x000fc40000004100 */
[----:B------:R-:W-:Y:S01]  /*7aa0*/  HADD2.F32 R50, -RZ, R40.H0_H0 ;  /* 0x20000028ff327230 */ /* 0x000fe20000004100 */
[----:B------:R-:W-:Y:S01]  /*7ab0*/  F2FP.F16.F32.PACK_AB R15, R15, R82 ;  /* 0x000000520f0f723e */ /* 0x000fe200000000ff */
        /* <DEDUP_REMOVED lines=10> */
[----:B------:R-:W-:Y:S02]  /*7b60*/  HADD2.F32 R36, -RZ, R167.H0_H0 ;  /* 0x200000a7ff247230 */ /* 0x000fe40000004100 */
[-C--:B------:R-:W-:Y:S01]  /*7b70*/  FFMA.FTZ R43, R42, R41.reuse, -R43 ;  /* 0x000000292a2b7223 */ /* 0x080fe2000001082b */
[----:B------:R-:W-:Y:S01]  /*7b80*/  FFMA.FTZ R121, R50, R41, R121 ;  /* 0x0000002932797223 */ /* 0x000fe20000010079 */
[-C--:B------:R-:W-:Y:S01]  /*7b90*/  FFMA.FTZ R12, R12, R55.reuse, -R39 ;  /* 0x000000370c0c7223 */ /* 0x080fe20000010827 */
[----:B------:R-:W-:Y:S02]  /*7ba0*/  HADD2.F32 R49, -RZ, R49.H0_H0 ;  /* 0x20000031ff317230 */ /* 0x000fe40000004100 */
[----:B------:R-:W-:Y:S01]  /*7bb0*/  FFMA.FTZ R40, R40, R55, R37 ;  /* 0x0000003728287223 */ /* 0x000fe20000010025 */
[----:B------:R-:W-:-:S02]  /*7bc0*/  HADD2.F32 R41, -RZ, R51.H0_H0 ;  /* 0x20000033ff297230 */ /* 0x000fc40000004100 */
[--C-:B------:R-:W-:Y:S01]  /*7bd0*/  HADD2.F32 R39, -RZ, R14.reuse.H0_H0 ;  /* 0x2000000eff277230 */ /* 0x100fe20000004100 */
[----:B------:R-:W-:Y:S01]  /*7be0*/  F2FP.F16.F32.PACK_AB R12, R12, R43 ;  /* 0x0000002b0c0c723e */ /* 0x000fe200000000ff */
[----:B------:R-:W-:Y:S01]  /*7bf0*/  HADD2.F32 R42, -RZ, R51.H1_H1 ;  /* 0x30000033ff2a7230 */ /* 0x000fe20000004100 */
[----:B------:R-:W-:Y:S01]  /*7c00*/  F2FP.F16.F32.PACK_AB R40, R40, R121 ;  /* 0x000000792828723e */ /* 0x000fe200000000ff */
[----:B------:R-:W-:Y:S02]  /*7c10*/  HADD2.F32 R14, -RZ, R14.H1_H1 ;  /* 0x3000000eff0e7230 */ /* 0x000fe40000004100 */
[----:B------:R-:W-:Y:S02]  /*7c20*/  HADD2.F32 R51, -RZ, R38.H0_H0 ;  /* 0x20000026ff337230 */ /* 0x000fe40000004100 */
[-C--:B------:R-:W-:Y:S01]  /*7c30*/  FMUL.FTZ R38, R41, R36.reuse ;  /* 0x0000002429267220 */ /* 0x080fe20000410000 */
[----:B------:R-:W-:Y:S02]  /*7c40*/  HADD2.F32 R37, -RZ, R167.H1_H1 ;  /* 0x300000a7ff257230 */ /* 0x000fe40000004100 */
[-C--:B------:R-:W-:Y:S01]  /*7c50*/  FMUL.FTZ R55, R42, R49.reuse ;  /* 0x000000312a377220 */ /* 0x080fe20000410000 */
[----:B------:R-:W-:Y:S01]  /*7c60*/  FMUL.FTZ R36, R39, R36 ;  /* 0x0000002427247220 */ /* 0x000fe20000410000 */
[----:B------:R-:W-:Y:S01]  /*7c70*/  FMUL.FTZ R49, R14, R49 ;  /* 0x000000310e317220 */ /* 0x000fe20000410000 */
[----:B------:R-:W-:-:S02]  /*7c80*/  IMAD.MOV.U32 R43, RZ, RZ, R81 ;  /* 0x000000ffff2b7224 */ /* 0x000fc400078e0051 */
[-C--:B------:R-:W-:Y:S01]  /*7c90*/  FFMA.FTZ R38, R39, R37.reuse, -R38 ;  /* 0x0000002527267223 */ /* 0x080fe20000010826 */
[----:B------:R-:W-:Y:S01]  /*7ca0*/  FFMA.FTZ R36, R41, R37, R36 ;  /* 0x0000002529247223 */ /* 0x000fe20000010024 */
[-C--:B------:R-:W-:Y:S01]  /*7cb0*/  FFMA.FTZ R55, R14, R51.reuse, -R55 ;  /* 0x000000330e377223 */ /* 0x080fe20000010837 */
[----:B------:R-:W-:Y:S01]  /*7cc0*/  FFMA.FTZ R49, R42, R51, R49 ;  /* 0x000000332a317223 */ /* 0x000fe20000010031 */
[----:B------:R-:W-:-:S03]  /*7cd0*/  F2FP.F16.F32.PACK_AB R41, R48, R83 ;  /* 0x000000533029723e */ /* 0x000fc600000000ff */
[----:B------:R-:W-:Y:S02]  /*7ce0*/  F2FP.F16.F32.PACK_AB R14, R55, R38 ;  /* 0x00000026370e723e */ /* 0x000fe400000000ff */
[----:B------:R-:W-:-:S07]  /*7cf0*/  F2FP.F16.F32.PACK_AB R42, R49, R36 ;  /* 0x00000024312a723e */ /* 0x000fce00000000ff */
.L_x_4954:
[----:B------:R-:W-:Y:S05]  /*7d00*/  BSYNC B3 ;  /* 0x0000000000037941 */ /* 0x000fea0003800000 */
.L_x_4953:
[----:B------:R-:W-:Y:S01]  /*7d10*/  ISETP.GE.AND P3, PT, R11, R130, PT ;  /* 0x000000820b00720c */ /* 0x000fe20003f66270 */
[----:B--2---:R2:W-:-:S12]  /*7d20*/  ST.E.128 desc[UR60][R52.64], R12 ;  /* 0x0000000c34007985 */ /* 0x0045d8000c101d3c */
[----:B------:R-:W-:-:S05]  /*7d30*/  @!P3 IMAD.WIDE R36, R11, 0x2, R116 ;  /* 0x000000020b24b825 */ /* 0x000fca00078e0274 */
[----:B---3--:R2:W-:Y:S02]  /*7d40*/  @!P3 ST.E.128 desc[UR60][R36.64], R40 ;  /* 0x000000282400b985 */ /* 0x0085e4000c101d3c */
.L_x_4952:
[----:B------:R-:W-:Y:S05]  /*7d50*/  BSYNC B2 ;  /* 0x0000000000027941 */ /* 0x000fea0003800000 */
.L_x_4951:
[----:B------:R-:W-:-:S13]  /*7d60*/  ISETP.NE.AND P3, PT, R10, RZ, PT ;  /* 0x000000ff0a00720c */ /* 0x000fda0003f65270 */
[----:B------:R-:W-:Y:S05]  /*7d70*/  @!P3 BRA `(.L_x_4946) ;  /* 0x0000000400b8b947 */ /* 0x000fea0003800000 */
[----:B------:R-:W-:Y:S01]  /*7d80*/  LOP3.LUT P5, RZ, R22, 0x1, RZ, 0xc0, !PT ;  /* 0x0000000116ff7812 */ /* 0x000fe200078ac0ff */
[----:B------:R-:W-:Y:S01]  /*7d90*/  BSSY B2, `(.L_x_4955) ;  /* 0x0000068000027945 */ /* 0x000fe20003800000 */
[C---:B--234-:R-:W-:Y:S02]  /*7da0*/  LEA R40, P3, R7.reuse, R116, 0x1 ;  /* 0x0000007407287211 */ /* 0x05cfe400078608ff */
[----:B------:R-:W-:Y:S02]  /*7db0*/  SEL R11, R122, R134, !P5 ;  /* 0x000000867a0b7207 */ /* 0x000fe40006800000 */
[----:B------:R-:W-:Y:S02]  /*7dc0*/  LEA.HI.X R41, R7, R117, R107, 0x1, P3 ;  /* 0x0000007507297211 */ /* 0x000fe400018f0c6b */
[----:B------:R-:W-:Y:S02]  /*7dd0*/  SHF.R.S32.HI R12, RZ, 0x1f, R11 ;  /* 0x0000001fff0c7819 */ /* 0x000fe4000001140b */
[----:B------:R-:W-:-:S02]  /*7de0*/  ISETP.GE.AND P3, PT, R195, R119, PT ;  /* 0x00000077c300720c */ /* 0x000fc40003f66270 */
        /* <DEDUP_REMOVED lines=9> */
[----:B------:R-:W-:Y:S01]  /*7e80*/  IADD3 R12, R12, R13, RZ ;  /* 0x0000000d0c0c7210 */ /* 0x000fe20007ffe0ff */
[----:B------:R-:W-:-:S04]  /*7e90*/  IMAD R13, R19, 0x4800, R132 ;  /* 0x00004800130d7824 */ /* 0x000fc800078e0284 */
[----:B------:R-:W-:Y:S02]  /*7ea0*/  IMAD R15, R19, 0x4800, R12 ;  /* 0x00004800130f7824 */ /* 0x000fe400078e020c */
[--C-:B------:R-:W-:Y:S02]  /*7eb0*/  IMAD R13, R13, 0x2, R18.reuse ;  /* 0x000000020d0d7824 */ /* 0x100fe400078e0212 */
[----:B------:R-:W-:-:S04]  /*7ec0*/  IMAD R36, R15, 0x2, R18 ;  /* 0x000000020f247824 */ /* 0x000fc800078e0212 */
[----:B------:R-:W2:Y:S04]  /*7ed0*/  LDS.128 R12, [R13+0x1e400] ;  /* 0x01e400000d0c7984 */ /* 0x000ea80000000c00 */
[----:B------:R-:W3:Y:S01]  /*7ee0*/  LDS.128 R36, [R36+0x1e400] ;  /* 0x01e4000024247984 */ /* 0x000ee20000000c00 */
[----:B------:R-:W-:Y:S05]  /*7ef0*/  @P3 BRA `(.L_x_4956) ;  /* 0x0000000400443947 */ /* 0x000fea0003800000 */
[--C-:B------:R-:W-:Y:S01]  /*7f00*/  SHF.R.U64 R32, R32, 0x10, R33.reuse ;  /* 0x0000001020207819 */ /* 0x100fe20000001221 */
[----:B------:R-:W-:Y:S01]  /*7f10*/  HADD2.F32 R51, -RZ, R166.H1_H1 ;  /* 0x300000a6ff337230 */ /* 0x000fe20000004100 */
[----:B------:R-:W-:Y:S01]  /*7f20*/  SHF.R.U32.HI R42, RZ, 0x10, R33 ;  /* 0x00000010ff2a7819 */ /* 0x000fe20000011621 */
[----:B---3--:R-:W-:Y:S01]  /*7f30*/  HADD2.F32 R48, -RZ, R37.H0_H0 ;  /* 0x20000025ff307230 */ /* 0x008fe20000004100 */
[--C-:B------:R-:W-:Y:S01]  /*7f40*/  SHF.R.U64 R33, R44, 0x10, R45.reuse ;  /* 0x000000102c217819 */ /* 0x100fe2000000122d */
[----:B--2---:R-:W-:Y:S01]  /*7f50*/  HADD2.F32 R50, -RZ, R13.H0_H0 ;  /* 0x2000000dff327230 */ /* 0x004fe20000004100 */
[----:B------:R-:W-:Y:S01]  /*7f60*/  SHF.R.U32.HI R44, RZ, 0x10, R45 ;  /* 0x00000010ff2c7819 */ /* 0x000fe2000001162d */
[----:B------:R-:W-:Y:S01]  /*7f70*/  HADD2.F32 R45, -RZ, R37.H1_H1 ;  /* 0x30000025ff2d7230 */ /* 0x000fe20000004100 */
[--C-:B------:R-:W-:Y:S01]  /*7f80*/  SHF.R.U64 R43, R46, 0x10, R47.reuse ;  /* 0x000000102e2b7819 */ /* 0x100fe2000000122f */
[----:B------:R-:W-:Y:S01]  /*7f90*/  HADD2.F32 R49, -RZ, R13.H1_H1 ;  /* 0x3000000dff317230 */ /* 0x000fe20000004100 */
[----:B------:R-:W-:Y:S01]  /*7fa0*/  SHF.R.U32.HI R46, RZ, 0x10, R47 ;  /* 0x00000010ff2e7819 */ /* 0x000fe2000001162f */
[----:B------:R-:W-:-:S02]  /*7fb0*/  HADD2.F32 R52, -RZ, R44.H0_H0 ;  /* 0x2000002cff347230 */ /* 0x000fc40000004100 */
[-C--:B------:R-:W-:Y:S01]  /*7fc0*/  FMUL.FTZ R13, R48, R51.reuse ;  /* 0x00000033300d7220 */ /* 0x080fe20000410000 */
[----:B------:R-:W-:Y:S02]  /*7fd0*/  HADD2.F32 R47, -RZ, R163.H0_H0 ;  /* 0x200000a3ff2f7230 */ /* 0x000fe40000004100 */
[----:B------:R-:W-:Y:S01]  /*7fe0*/  FMUL.FTZ R37, R50, R51 ;  /* 0x0000003332257220 */ /* 0x000fe20000410000 */
[----:B------:R-:W-:Y:S02]  /*7ff0*/  HADD2.F32 R44, -RZ, R42.H0_H0 ;  /* 0x2000002aff2c7230 */ /* 0x000fe40000004100 */
[-C--:B------:R-:W-:Y:S01]  /*8000*/  FMUL.FTZ R42, R45, R52.reuse ;  /* 0x000000342d2a7220 */ /* 0x080fe20000410000 */
[--C-:B------:R-:W-:Y:S01]  /*8010*/  SHF.R.U64 R34, R34, 0x10, R35.reuse ;  /* 0x0000001022227819 */ /* 0x100fe20000001223 */
[C---:B------:R-:W-:Y:S01]  /*8020*/  FMUL.FTZ R52, R49.reuse, R52 ;  /* 0x0000003431347220 */ /* 0x040fe20000410000 */
[----:B------:R-:W-:Y:S01]  /*8030*/  SHF.R.U32.HI R35, RZ, 0x10, R35 ;  /* 0x00000010ff237819 */ /* 0x000fe20000011623 */
[-C--:B------:R-:W-:Y:S01]  /*8040*/  FFMA.FTZ R13, R50, R47.reuse, -R13 ;  /* 0x0000002f320d7223 */ /* 0x080fe2000001080d */
[----:B------:R-:W-:Y:S01]  /*8050*/  FFMA.FTZ R37, R48, R47, R37 ;  /* 0x0000002f30257223 */ /* 0x000fe20000010025 */
[----:B------:R-:W-:Y:S01]  /*8060*/  FFMA.FTZ R42, R49, R44, -R42 ;  /* 0x0000002c312a7223 */ /* 0x000fe2000001082a */
[----:B------:R-:W-:-:S02]  /*8070*/  HADD2.F32 R49, -RZ, R165.H1_H1 ;  /* 0x300000a5ff317230 */ /* 0x000fc40000004100 */
[----:B------:R-:W-:Y:S01]  /*8080*/  FFMA.FTZ R44, R45, R44, R52 ;  /* 0x0000002c2d2c7223 */ /* 0x000fe20000010034 */
[----:B------:R-:W-:Y:S02]  /*8090*/  HADD2.F32 R48, -RZ, R39.H0_H0 ;  /* 0x20000027ff307230 */ /* 0x000fe40000004100 */
[----:B------:R-:W-:Y:S01]  /*80a0*/  HADD2.F32 R50, -RZ, R15.H0_H0 ;  /* 0x2000000fff327230 */ /* 0x000fe20000004100 */
[----:B------:R-:W-:Y:S01]  /*80b0*/  F2FP.F16.F32.PACK_AB R13, R42, R13 ;  /* 0x0000000d2a0d723e */ /* 0x000fe200000000ff */
[----:B------:R-:W-:Y:S01]  /*80c0*/  HADD2.F32 R39, -RZ, R39.H1_H1 ;  /* 0x30000027ff277230 */ /* 0x000fe20000004100 */
[----:B------:R-:W-:Y:S01]  /*80d0*/  F2FP.F16.F32.PACK_AB R37, R44, R37 ;  /* 0x000000252c25723e */ /* 0x000fe200000000ff */
[----:B------:R-:W-:Y:S02]  /*80e0*/  HADD2.F32 R51, -RZ, R46.H0_H0 ;  /* 0x2000002eff337230 */ /* 0x000fe40000004100 */
[----:B------:R-:W-:Y:S02]  /*80f0*/  HADD2.F32 R46, -RZ, R15.H1_H1 ;  /* 0x3000000fff2e7230 */ /* 0x000fe40000004100 */
[----:B------:R-:W-:Y:S01]  /*8100*/  FMUL.FTZ R15, R48, R49 ;  /* 0x00000031300f7220 */ /* 0x000fe20000410000 */
[----:B------:R-:W-:-:S02]  /*8110*/  HADD2.F32 R47, -RZ, R35.H0_H0 ;  /* 0x20000023ff2f7230 */ /* 0x000fc40000004100 */
[----:B------:R-:W-:Y:S01]  /*8120*/  FMUL.FTZ R35, R50, R49 ;  /* 0x0000003132237220 */ /* 0x000fe20000410000 */
[----:B------:R-:W-:Y:S02]  /*8130*/  HADD2.F32 R45, -RZ, R164.H0_H0 ;  /* 0x200000a4ff2d7230 */ /* 0x000fe40000004100 */
[CC--:B------:R-:W-:Y:S01]  /*8140*/  FMUL.FTZ R49, R39.reuse, R51.reuse ;  /* 0x0000003327317220 */ /* 0x0c0fe20000410000 */
[----:B------:R-:W-:Y:S01]  /*8150*/  FMUL.FTZ R52, R46, R51 ;  /* 0x000000332e347220 */ /* 0x000fe20000410000 */
[----:B------:R-:W-:Y:S02]  /*8160*/  HADD2.F32 R166, -RZ, R166.H0_H0 ;  /* 0x200000a6ffa67230 */ /* 0x000fe40000004100 */
[----:B------:R-:W-:Y:S01]  /*8170*/  FFMA.FTZ R35, R48, R45, R35 ;  /* 0x0000002d30237223 */ /* 0x000fe20000010023 */
[----:B------:R-:W-:Y:S01]  /*8180*/  FFMA.FTZ R46, R46, R47, -R49 ;  /* 0x0000002f2e2e7223 */ /* 0x000fe20000010831 */
[----:B------:R-:W-:Y:S01]  /*8190*/  FFMA.FTZ R15, R50, R45, -R15 ;  /* 0x0000002d320f7223 */ /* 0x000fe2000001080f */
[----:B------:R-:W-:Y:S01]  /*81a0*/  FFMA.FTZ R48, R39, R47, R52 ;  /* 0x0000002f27307223 */ /* 0x000fe20000010034 */
[----:B------:R-:W-:-:S02]  /*81b0*/  HADD2.F32 R49, -RZ, R33.H0_H0 ;  /* 0x20000021ff317230 */ /* 0x000fc40000004100 */
[----:B------:R-:W-:Y:S01]  /*81c0*/  HADD2.F32 R39, -RZ, R36.H0_H0 ;  /* 0x20000024ff277230 */ /* 0x000fe20000004100 */
[----:B------:R-:W-:Y:S01]  /*81d0*/  F2FP.F16.F32.PACK_AB R15, R46, R15 ;  /* 0x0000000f2e0f723e */ /* 0x000fe200000000ff */
[----:B------:R-:W-:Y:S01]  /*81e0*/  HADD2.F32 R33, -RZ, R12.H0_H0 ;  /* 0x2000000cff217230 */ /* 0x000fe20000004100 */
[----:B------:R-:W-:Y:S01]  /*81f0*/  F2FP.F16.F32.PACK_AB R35, R48, R35 ;  /* 0x000000233023723e */ /* 0x000fe200000000ff */
[----:B------:R-:W-:Y:S02]  /*8200*/  HADD2.F32 R45, -RZ, R36.H1_H1 ;  /* 0x30000024ff2d7230 */ /* 0x000fe40000004100 */
[----:B------:R-:W-:Y:S02]  /*8210*/  HADD2.F32 R36, -RZ, R12.H1_H1 ;  /* 0x3000000cff247230 */ /* 0x000fe40000004100 */
[----:B------:R-:W-:Y:S01]  /*8220*/  FMUL.FTZ R12, R39, R166 ;  /* 0x000000a6270c7220 */ /* 0x000fe20000410000 */
[----:B------:R-:W-:Y:S02]  /*8230*/  HADD2.F32 R50, -RZ, R163.H1_H1 ;  /* 0x300000a3ff327230 */ /* 0x000fe40000004100 */
[----:B------:R-:W-:Y:S01]  /*8240*/  FMUL.FTZ R51, R45, R49 ;  /* 0x000000312d337220 */ /* 0x000fe20000410000 */
[----:B------:R-:W-:-:S02]  /*8250*/  HADD2.F32 R47, -RZ, R32.H0_H0 ;  /* 0x20000020ff2f7230 */ /* 0x000fc40000004100 */
[C---:B------:R-:W-:Y:S01]  /*8260*/  FMUL.FTZ R32, R33.reuse, R166 ;  /* 0x000000a621207220 */ /* 0x040fe20000410000 */
[C---:B------:R-:W-:Y:S01]  /*8270*/  FMUL.FTZ R52, R36.reuse, R49 ;  /* 0x0000003124347220 */ /* 0x040fe20000410000 */
[-C--:B------:R-:W-:Y:S01]  /*8280*/  FFMA.FTZ R12, R33, R50.reuse, -R12 ;  /* 0x00000032210c7223 */ /* 0x080fe2000001080c */
[----:B------:R-:W-:Y:S02]  /*8290*/  HADD2.F32 R165, -RZ, R165.H0_H0 ;  /* 0x200000a5ffa57230 */ /* 0x000fe40000004100 */
        /* <DEDUP_REMOVED lines=8> */
[----:B------:R-:W-:Y:S01]  /*8320*/  FMUL.FTZ R49, R43, R165 ;  /* 0x000000a52b317220 */ /* 0x000fe20000410000 */
[----:B------:R-:W-:Y:S02]  /*8330*/  HADD2.F32 R14, -RZ, R14.H1_H1 ;  /* 0x3000000eff0e7230 */ /* 0x000fe40000004100 */
[----:B------:R-:W-:Y:S02]  /*8340*/  HADD2.F32 R164, -RZ, R164.H1_H1 ;  /* 0x300000a4ffa47230 */ /* 0x000fe40000004100 */
[----:B------:R-:W-:Y:S01]  /*8350*/  FMUL.FTZ R51, R38, R47 ;  /* 0x0000002f26337220 */ /* 0x000fe20000410000 */
[----:B------:R-:W-:Y:S02]  /*8360*/  HADD2.F32 R45, -RZ, R34.H0_H0 ;  /* 0x20000022ff2d7230 */ /* 0x000fe40000004100 */
[----:B------:R-:W-:Y:S01]  /*8370*/  FMUL.FTZ R34, R36, R165 ;  /* 0x000000a524227220 */ /* 0x000fe20000410000 */
[----:B------:R-:W-:Y:S01]  /*8380*/  FMUL.FTZ R47, R14, R47 ;  /* 0x0000002f0e2f7220 */ /* 0x000fe20000410000 */
[----:B------:R-:W-:Y:S01]  /*8390*/  FFMA.FTZ R49, R36, R164, -R49 ;  /* 0x000000a424317223 */ /* 0x000fe20000010831 */
[----:B------:R-:W-:Y:S01]  /*83a0*/  F2FP.F16.F32.PACK_AB R36, R39, R32 ;  /* 0x000000202724723e */ /* 0x000fe200000000ff */
[----:B------:R-:W-:Y:S01]  /*83b0*/  FFMA.FTZ R34, R43, R164, R34 ;  /* 0x000000a42b227223 */ /* 0x000fe20000010022 */
[-C--:B------:R-:W-:Y:S01]  /*83c0*/  FFMA.FTZ R14, R14, R45.reuse, -R51 ;  /* 0x0000002d0e0e7223 */ /* 0x080fe20000010833 */
[----:B------:R-:W-:Y:S01]  /*83d0*/  FFMA.FTZ R47, R38, R45, R47 ;  /* 0x0000002d262f7223 */ /* 0x000fe2000001002f */
[----:B------:R-:W-:-:S03]  /*83e0*/  IMAD.MOV.U32 R39, RZ, RZ, R35 ;  /* 0x000000ffff277224 */ /* 0x000fc600078e0023 */
[----:B------:R-:W-:Y:S02]  /*83f0*/  F2FP.F16.F32.PACK_AB R14, R14, R49 ;  /* 0x000000310e0e723e */ /* 0x000fe400000000ff */
[----:B------:R-:W-:-:S07]  /*8400*/  F2FP.F16.F32.PACK_AB R38, R47, R34 ;  /* 0x000000222f26723e */ /* 0x000fce00000000ff */
.L_x_4956:
[----:B------:R-:W-:Y:S05]  /*8410*/  BSYNC B2 ;  /* 0x0000000000027941 */ /* 0x000fea0003800000 */
.L_x_4955:
[----:B------:R-:W-:Y:S01]  /*8420*/  ISETP.GE.AND P3, PT, R11, R130, PT ;  /* 0x000000820b00720c */ /* 0x000fe20003f66270 */
[----:B--2---:R2:W-:-:S12]  /*8430*/  ST.E.128 desc[UR60][R40.64], R12 ;  /* 0x0000000c28007985 */ /* 0x0045d8000c101d3c */
[----:B------:R-:W-:-:S05]  /*8440*/  @!P3 IMAD.WIDE R116, R11, 0x2, R116 ;  /* 0x000000020b74b825 */ /* 0x000fca00078e0274 */
[----:B---3--:R2:W-:Y:S02]  /*8450*/  @!P3 ST.E.128 desc[UR60][R116.64], R36 ;  /* 0x000000247400b985 */ /* 0x0085e4000c101d3c */
.L_x_4946:
[----:B------:R-:W-:Y:S05]  /*8460*/  BSYNC B1 ;  /* 0x0000000000017941 */ /* 0x000fea0003800000 */
.L_x_4945:
[----:B------:R-:W-:-:S03]  /*8470*/  UMOV UR4, 0xffffffff ;  /* 0xffffffff00047882 */ /* 0x000fc60000000000 */
[----:B------:R-:W-:Y:S05]  /*8480*/  BRA.DIV UR4, `(.L_x_4957) ;  /* 0x0000021604dc7947 */ /* 0x000fea000b800000 */
[----:B--2---:R2:W0:Y:S04]  /*8490*/  SHFL.IDX PT, R37, R115, 0x1, 0x1c1f ;  /* 0x003c1f0073257f89 */ /* 0x00442800000e0000 */
[----:B------:R2:W0:Y:S02]  /*84a0*/  SHFL.IDX PT, R36, R118, 0x1, 0x1c1f ;  /* 0x003c1f0076247f89 */ /* 0x00042400000e0000 */
.L_x_5319:
[----:B------:R-:W-:Y:S05]  /*84b0*/  @P4 BRA `(.L_x_4914) ;  /* 0x0000001c00884947 */ /* 0x000fea0003800000 */
[----:B------:R-:W-:Y:S01]  /*84c0*/  ISETP.NE.AND P3, PT, R8, RZ, PT ;  /* 0x000000ff0800720c */ /* 0x000fe20003f65270 */
[----:B------:R-:W-:-:S12]  /*84d0*/  BSSY B1, `(.L_x_4958) ;  /* 0x0000075000017945 */ /* 0x000fd80003800000 */
[----:B------:R-:W-:Y:S05]  /*84e0*/  @!P3 BRA `(.L_x_4959) ;  /* 0x0000000400ccb947 */ /* 0x000fea0003800000 */
[----:B----4-:R-:W4:Y:S01]  /*84f0*/  LDL R14, [R1+0x34] ;  /* 0x00003400010e7983 */ /* 0x010f220000100800 */
[----:B------:R-:W-:Y:S01]  /*8500*/  SEL R11, R122, R134, !P0 ;  /* 0x000000867a0b7207 */ /* 0x000fe20004000000 */
[----:B------:R-:W-:Y:S01]  /*8510*/  BSSY B2, `(.L_x_4960) ;  /* 0x000006e000027945 */ /* 0x000fe20003800000 */
[----:B------:R-:W-:Y:S02]  /*8520*/  SHF.R.U32.HI R13, RZ, 0x3, R225 ;  /* 0x00000003ff0d7819 */ /* 0x000fe400000116e1 */
[----:B------:R-:W-:Y:S02]  /*8530*/  SHF.R.S32.HI R12, RZ, 0x1f, R11 ;  /* 0x0000001fff0c7819 */ /* 0x000fe4000001140b */
[----:B0-----:R-:W-:Y:S02]  /*8540*/  LEA R38, P3, R5, R36, 0x1 ;  /* 0x0000002405267211 */ /* 0x001fe400078608ff */
        /* <DEDUP_REMOVED lines=12> */
[----:B----4-:R-:W-:-:S04]  /*8610*/  IMAD R12, R12, 0x1800, R14 ;  /* 0x000018000c0c7824 */ /* 0x010fc800078e020e */
[----:B------:R-:W-:Y:S02]  /*8620*/  IMAD.IADD R12, R12, 0x1, R11 ;  /* 0x000000010c0c7824 */ /* 0x000fe400078e020b */
[C---:B------:R-:W-:Y:S02]  /*8630*/  IMAD R11, R19.reuse, 0x4800, R133 ;  /* 0x00004800130b7824 */ /* 0x040fe400078e0285 */
[----:B------:R-:W-:-:S03]  /*8640*/  IMAD R13, R19, 0x4800, R12 ;  /* 0x00004800130d7824 */ /* 0x000fc600078e020c */
[----:B------:R-:W-:Y:S01]  /*8650*/  LEA R11, R11, R18, 0x1 ;  /* 0x000000120b0b7211 */ /* 0x000fe200078e08ff */
[----:B------:R-:W-:-:S04]  /*8660*/  IMAD R32, R13, 0x2, R18 ;  /* 0x000000020d207824 */ /* 0x000fc800078e0212 */
[----:B------:R0:W4:Y:S04]  /*8670*/  LDS.128 R12, [R11+0x1e400] ;  /* 0x01e400000b0c7984 */ /* 0x0001280000000c00 */
[----:B------:R-:W0:Y:S01]  /*8680*/  LDS.128 R32, [R32+0x1e400] ;  /* 0x01e4000020207984 */ /* 0x000e220000000c00 */
[----:B------:R-:W-:Y:S05]  /*8690*/  @P4 BRA `(.L_x_4961) ;  /* 0x0000000400544947 */ /* 0x000fea0003800000 */
[----:B0-----:R-:W-:Y:S01]  /*86a0*/  IMAD.MOV.U32 R45, RZ, RZ, R33 ;  /* 0x000000ffff2d7224 */ /* 0x001fe200078e0021 */
[----:B------:R-:W-:Y:S01]  /*86b0*/  SHF.R.U32.HI R51, RZ, 0x10, R77 ;  /* 0x00000010ff337819 */ /* 0x000fe2000001164d */
[----:B------:R-:W-:Y:S01]  /*86c0*/  IMAD.MOV.U32 R47, RZ, RZ, R35 ;  /* 0x000000ffff2f7224 */ /* 0x000fe200078e0023 */
[----:B------:R-:W-:Y:S01]  /*86d0*/  SHF.R.U32.HI R49, RZ, 0x10, R65 ;  /* 0x00000010ff317819 */ /* 0x000fe20000011641 */
[----:B----4-:R-:W-:Y:S01]  /*86e0*/  IMAD.MOV.U32 R33, RZ, RZ, R15 ;  /* 0x000000ffff217224 */ /* 0x010fe200078e000f */
[--C-:B------:R-:W-:Y:S01]  /*86f0*/  SHF.R.U64 R44, R78, 0x10, R79.reuse ;  /* 0x000000104e2c7819 */ /* 0x100fe2000000124f */
        /* <DEDUP_REMOVED lines=11> */
[----:B------:R-:W-:Y:S01]  /*87b0*/  SHF.R.U64 R11, R64, 0x10, R65 ;  /* 0x00000010400b7819 */ /* 0x000fe20000001241 */
[----:B------:R-:W-:Y:S02]  /*87c0*/  HADD2.F32 R45, -RZ, R45.H1_H1 ;  /* 0x3000002dff2d7230 */ /* 0x000fe40000004100 */
[-C--:B------:R-:W-:Y:S01]  /*87d0*/  FMUL.FTZ R54, R46, R51.reuse ;  /* 0x000000332e367220 */ /* 0x080fe20000410000 */
[----:B------:R-:W-:Y:S02]  /*87e0*/  HADD2.F32 R49, -RZ, R49.H0_H0 ;  /* 0x20000031ff317230 */ /* 0x000fe40000004100 */
[-C--:B------:R-:W-:Y:S01]  /*87f0*/  FFMA.FTZ R13, R15, R48.reuse, -R52 ;  /* 0x000000300f0d7223 */ /* 0x080fe20000010834 */
[----:B------:R-:W-:Y:S01]  /*8800*/  FFMA.FTZ R15, R35, R48, R50 ;  /* 0x00000030230f7223 */ /* 0x000fe20000010032 */
[----:B------:R-:W-:Y:S01]  /*8810*/  FMUL.FTZ R53, R45, R51 ;  /* 0x000000332d357220 */ /* 0x000fe20000410000 */
[----:B------:R-:W-:-:S02]  /*8820*/  HADD2.F32 R35, -RZ, R33.H0_H0 ;  /* 0x20000021ff237230 */ /* 0x000fc40000004100 */
[-C--:B------:R-:W-:Y:S01]  /*8830*/  FFMA.FTZ R48, R45, R49.reuse, R54 ;  /* 0x000000312d307223 */ /* 0x080fe20000010036 */
[----:B------:R-:W-:Y:S02]  /*8840*/  HADD2.F32 R54, -RZ, R161.H1_H1 ;  /* 0x300000a1ff367230 */ /* 0x000fe40000004100 */
[----:B------:R-:W-:Y:S01]  /*8850*/  FFMA.FTZ R46, R46, R49, -R53 ;  /* 0x000000312e2e7223 */ /* 0x000fe20000010835 */
[--C-:B------:R-:W-:Y:S01]  /*8860*/  HADD2.F32 R45, -RZ, R47.reuse.H0_H0 ;  /* 0x2000002fff2d7230 */ /* 0x100fe20000004100 */
[----:B------:R-:W-:Y:S01]  /*8870*/  SHF.R.U64 R43, R76, 0x10, R77 ;  /* 0x000000104c2b7819 */ /* 0x000fe2000000124d */
[----:B------:R-:W-:Y:S02]  /*8880*/  HADD2.F32 R47, -RZ, R47.H1_H1 ;  /* 0x3000002fff2f7230 */ /* 0x000fe40000004100 */
[----:B------:R-:W-:Y:S02]  /*8890*/  HADD2.F32 R78, -RZ, R78.H0_H0 ;  /* 0x2000004eff4e7230 */ /* 0x000fe40000004100 */
[----:B------:R-:W-:Y:S01]  /*88a0*/  FMUL.FTZ R64, R45, R54 ;  /* 0x000000362d407220 */ /* 0x000fe20000410000 */
[----:B------:R-:W-:-:S02]  /*88b0*/  HADD2.F32 R50, -RZ, R33.H1_H1 ;  /* 0x30000021ff327230 */ /* 0x000fc40000004100 */
[----:B------:R-:W-:Y:S01]  /*88c0*/  FMUL.FTZ R54, R35, R54 ;  /* 0x0000003623367220 */ /* 0x000fe20000410000 */
[----:B------:R-:W-:Y:S02]  /*88d0*/  HADD2.F32 R52, -RZ, R157.H1_H1 ;  /* 0x3000009dff347230 */ /* 0x000fe40000004100 */
[-C--:B------:R-:W-:Y:S01]  /*88e0*/  FMUL.FTZ R49, R47, R78.reuse ;  /* 0x0000004e2f317220 */ /* 0x080fe20000410000 */
[----:B------:R-:W-:Y:S02]  /*88f0*/  HADD2.F32 R66, -RZ, R66.H0_H0 ;  /* 0x20000042ff427230 */ /* 0x000fe40000004100 */
[----:B------:R-:W-:Y:S01]  /*8900*/  FMUL.FTZ R78, R50, R78 ;  /* 0x0000004e324e7220 */ /* 0x000fe20000410000 */
[----:B------:R-:W-:Y:S02]  /*8910*/  HADD2.F32 R162, -RZ, R162.H0_H0 ;  /* 0x200000a2ffa27230 */ /* 0x000fe40000004100 */
[-C--:B------:R-:W-:Y:S01]  /*8920*/  FFMA.FTZ R33, R35, R52.reuse, -R64 ;  /* 0x0000003423217223 */ /* 0x080fe20000010840 */
[----:B------:R-:W-:Y:S01]  /*8930*/  FFMA.FTZ R35, R45, R52, R54 ;  /* 0x000000342d237223 */ /* 0x000fe20000010036 */
[----:B------:R-:W-:Y:S01]  /*8940*/  FFMA.FTZ R52, R47, R66, R78 ;  /* 0x000000422f347223 */ /* 0x000fe2000001004e */
[----:B------:R-:W-:-:S02]  /*8950*/  HADD2.F32 R47, -RZ, R43.H0_H0 ;  /* 0x2000002bff2f7230 */ /* 0x000fc40000004100 */
[----:B------:R-:W-:Y:S01]  /*8960*/  FFMA.FTZ R50, R50, R66, -R49 ;  /* 0x0000004232327223 */ /* 0x000fe20000010831 */
        /* <DEDUP_REMOVED lines=11> */
[C---:B------:R-:W-:Y:S01]  /*8a20*/  FMUL.FTZ R47, R12.reuse, R47 ;  /* 0x0000002f0c2f7220 */ /* 0x040fe20000410000 */
[----:B------:R-:W-:Y:S02]  /*8a30*/  HADD2.F32 R161, -RZ, R161.H0_H0 ;  /* 0x200000a1ffa17230 */ /* 0x000fe40000004100 */
[-C--:B------:R-:W-:Y:S01]  /*8a40*/  FFMA.FTZ R49, R12, R11.reuse, -R49 ;  /* 0x0000000b0c317223 */ /* 0x080fe20000010831 */
[----:B------:R-:W-:Y:S02]  /*8a50*/  HADD2.F32 R12, -RZ, R34.H0_H0 ;  /* 0x20000022ff0c7230 */ /* 0x000fe40000004100 */
[----:B------:R-:W-:Y:S01]  /*8a60*/  FFMA.FTZ R162, R45, R54, R162 ;  /* 0x000000362da27223 */ /* 0x000fe200000100a2 */
[----:B------:R-:W-:Y:S01]  /*8a70*/  FFMA.FTZ R47, R32, R11, R47 ;  /* 0x0000000b202f7223 */ /* 0x000fe2000001002f */
[----:B------:R-:W-:-:S02]  /*8a80*/  HADD2.F32 R45, -RZ, R44.H0_H0 ;  /* 0x2000002cff2d7230 */ /* 0x000fc40000004100 */
[----:B------:R-:W-:Y:S01]  /*8a90*/  FFMA.FTZ R64, R43, R54, -R64 ;  /* 0x000000362b407223 */ /* 0x000fe20000010840 */
[----:B------:R-:W-:Y:S02]  /*8aa0*/  HADD2.F32 R11, -RZ, R14.H0_H0 ;  /* 0x2000000eff0b7230 */ /* 0x000fe40000004100 */
[-C--:B------:R-:W-:Y:S01]  /*8ab0*/  FMUL.FTZ R32, R12, R161.reuse ;  /* 0x000000a10c207220 */ /* 0x080fe20000410000 */
        /* <DEDUP_REMOVED lines=17> */
[----:B------:R-:W-:-:S02]  /*8bd0*/  F2FP.F16.F32.PACK_AB R34, R34, R161 ;  /* 0x000000a12222723e */ /* 0x000fc400000000ff */
[----:B------:R-:W-:-:S07]  /*8be0*/  MOV R15, R50 ;  /* 0x00000032000f7202 */ /* 0x000fce0000000f00 */
.L_x_4961:
[----:B------:R-:W-:Y:S05]  /*8bf0*/  BSYNC B2 ;  /* 0x0000000000027941 */ /* 0x000fea0003800000 */
.L_x_4960:
[----:B----4-:R4:W-:Y:S04]  /*8c00*/  ST.E.128 desc[UR60][R38.64], R12 ;  /* 0x0000000c26007985 */ /* 0x0109e8000c101d3c */
[----:B0-----:R4:W-:Y:S02]  /*8c10*/  @!P3 ST.E.128 desc[UR60][R40.64], R32 ;  /* 0x000000202800b985 */ /* 0x0019e4000c101d3c */
.L_x_4959:
[----:B------:R-:W-:Y:S05]  /*8c20*/  BSYNC B1 ;  /* 0x0000000000017941 */ /* 0x000fea0003800000 */
.L_x_4958:
        /* <DEDUP_REMOVED lines=16> */
[----:B------:R-:W-:Y:S02]  /*8d30*/  LOP3.LUT R11, R225, 0x38, R41, 0xf8, !PT ;  /* 0x00000038e10b7812 */ /* 0x000fe400078ef829 */
[----:B------:R-:W-:Y:S02]  /*8d40*/  SHF.R.S32.HI R12, RZ, 0x3, R12 ;  /* 0x00000003ff0c7819 */ /* 0x000fe4000001140c */
        /* <DEDUP_REMOVED lines=12> */
[----:B----4-:R-:W-:Y:S01]  /*8e10*/  IMAD.MOV.U32 R45, RZ, RZ, R12 ;  /* 0x000000ffff2d7224 */ /* 0x010fe200078e000c */
[----:B0-----:R-:W-:Y:S01]  /*8e20*/  MOV R12, R33 ;  /* 0x00000021000c7202 */ /* 0x001fe20000000f00 */
[----:B------:R-:W-:Y:S01]  /*8e30*/  IMAD.MOV.U32 R46, RZ, RZ, R32 ;  /* 0x000000ffff2e7224 */ /* 0x000fe200078e0020 */
[----:B------:R-:W-:Y:S01]  /*8e40*/  SHF.R.U32.HI R50, RZ, 0x10, R73 ;  /* 0x00000010ff327819 */ /* 0x000fe20000011649 */
[----:B------:R-:W-:Y:S01]  /*8e50*/  IMAD.MOV.U32 R47, RZ, RZ, R35 ;  /* 0x000000ffff2f7224 */ /* 0x000fe200078e0023 */
[----:B------:R-:W-:Y:S01]  /*8e60*/  SHF.R.U32.HI R48, RZ, 0x10, R61 ;  /* 0x00000010ff307819 */ /* 0x000fe2000001163d */
[----:B------:R-:W-:Y:S01]  /*8e70*/  HADD2.F32 R51, -RZ, R153.H1_H1 ;  /* 0x30000099ff337230 */ /* 0x000fe20000004100 */
[--C-:B------:R-:W-:Y:S01]  /*8e80*/  SHF.R.U64 R42, R74, 0x10, R75.reuse ;  /* 0x000000104a2a7819 */ /* 0x100fe2000000124b */
[--C-:B------:R-:W-:Y:S01]  /*8e90*/  HADD2.F32 R32, -RZ, R12.reuse.H0_H0 ;  /* 0x2000000cff207230 */ /* 0x100fe20000004100 */
[----:B------:R-:W-:Y:S01]  /*8ea0*/  SHF.R.U32.HI R74, RZ, 0x10, R75 ;  /* 0x00000010ff4a7819 */ /* 0x000fe2000001164b */
[----:B------:R-:W-:Y:S01]  /*8eb0*/  HADD2.F32 R35, -RZ, R12.H1_H1 ;  /* 0x3000000cff237230 */ /* 0x000fe20000004100 */
[----:B------:R-:W-:Y:S01]  /*8ec0*/  SHF.R.U64 R11, R62, 0x10, R63 ;  /* 0x000000103e0b7819 */ /* 0x000fe2000000123f */
[----:B------:R-:W-:Y:S01]  /*8ed0*/  IMAD.MOV.U32 R33, RZ, RZ, R15 ;  /* 0x000000ffff217224 */ /* 0x000fe200078e000f */
        /* <DEDUP_REMOVED lines=16> */
[----:B------:R-:W-:-:S02]  /*8fe0*/  HADD2.F32 R51, -RZ, R151.H1_H1 ;  /* 0x30000097ff337230 */ /* 0x000fc40000004100 */
[----:B------:R-:W-:Y:S01]  /*8ff0*/  HADD2.F32 R48, -RZ, R47.H0_H0 ;  /* 0x2000002fff307230 */ /* 0x000fe20000004100 */
[----:B------:R-:W-:Y:S01]  /*9000*/  F2FP.F16.F32.PACK_AB R15, R15, R12 ;  /* 0x0000000c0f0f723e */ /* 0x000fe200000000ff */
[----:B------:R-:W-:Y:S02]  /*9010*/  HADD2.F32 R35, -RZ, R33.H0_H0 ;  /* 0x20000021ff237230 */ /* 0x000fe40000004100 */
[----:B------:R-:W-:Y:S02]  /*9020*/  HADD2.F32 R47, -RZ, R47.H1_H1 ;  /* 0x3000002fff2f7230 */ /* 0x000fe40000004100 */
[-C--:B------:R-:W-:Y:S01]  /*9030*/  FMUL.FTZ R54, R48, R51.reuse ;  /* 0x0000003330367220 */ /* 0x080fe20000410000 */
[----:B------:R-:W-:Y:S02]  /*9040*/  HADD2.F32 R52, -RZ, R74.H0_H0 ;  /* 0x2000004aff347230 */ /* 0x000fe40000004100 */
[----:B------:R-:W-:Y:S01]  /*9050*/  FMUL.FTZ R51, R35, R51 ;  /* 0x0000003323337220 */ /* 0x000fe20000410000 */
[----:B------:R-:W-:-:S02]  /*9060*/  HADD2.F32 R49, -RZ, R145.H1_H1 ;  /* 0x30000091ff317230 */ /* 0x000fc40000004100 */
[----:B------:R-:W-:Y:S02]  /*9070*/  HADD2.F32 R33, -RZ, R33.H1_H1 ;  /* 0x30000021ff217230 */ /* 0x000fe40000004100 */
[-C--:B------:R-:W-:Y:S01]  /*9080*/  FMUL.FTZ R60, R47, R52.reuse ;  /* 0x000000342f3c7220 */ /* 0x080fe20000410000 */
[----:B------:R-:W-:Y:S02]  /*9090*/  HADD2.F32 R50, -RZ, R62.H0_H0 ;  /* 0x2000003eff327230 */ /* 0x000fe40000004100 */
[-C--:B------:R-:W-:Y:S01]  /*90a0*/  FFMA.FTZ R54, R35, R49.reuse, -R54 ;  /* 0x0000003123367223 */ /* 0x080fe20000010836 */
[----:B------:R-:W-:Y:S01]  /*90b0*/  FFMA.FTZ R51, R48, R49, R51 ;  /* 0x0000003130337223 */ /* 0x000fe20000010033 */
[C---:B------:R-:W-:Y:S01]  /*90c0*/  FMUL.FTZ R52, R33.reuse, R52 ;  /* 0x0000003421347220 */ /* 0x040fe20000410000 */
[----:B------:R-:W-:Y:S02]  /*90d0*/  HADD2.F32 R48, -RZ, R153.H0_H0 ;  /* 0x20000099ff307230 */ /* 0x000fe40000004100 */
[----:B------:R-:W-:Y:S01]  /*90e0*/  FFMA.FTZ R53, R33, R50, -R60 ;  /* 0x0000003221357223 */ /* 0x000fe2000001083c */
[----:B------:R-:W-:-:S02]  /*90f0*/  HADD2.F32 R35, -RZ, R46.H0_H0 ;  /* 0x2000002eff237230 */ /* 0x000fc40000004100 */
[----:B------:R-:W-:Y:S01]  /*9100*/  FFMA.FTZ R60, R47, R50, R52 ;  /* 0x000000322f3c7223 */ /* 0x000fe20000010034 */
[--C-:B------:R-:W-:Y:S02]  /*9110*/  HADD2.F32 R33, -RZ, R45.reuse.H0_H0 ;  /* 0x2000002dff217230 */ /* 0x100fe40000004100 */
[----:B------:R-:W-:Y:S02]  /*9120*/  HADD2.F32 R44, -RZ, R44.H0_H0 ;  /* 0x2000002cff2c7230 */ /* 0x000fe40000004100 */
[-C--:B------:R-:W-:Y:S01]  /*9130*/  FMUL.FTZ R50, R35, R48.reuse ;  /* 0x0000003023327220 */ /* 0x080fe20000410000 */
[----:B------:R-:W-:Y:S02]  /*9140*/  HADD2.F32 R46, -RZ, R46.H1_H1 ;  /* 0x3000002eff2e7230 */ /* 0x000fe40000004100 */
[----:B------:R-:W-:Y:S01]  /*9150*/  FMUL.FTZ R48, R33, R48 ;  /* 0x0000003021307220 */ /* 0x000fe20000410000 */
[----:B------:R-:W-:Y:S01]  /*9160*/  HADD2.F32 R45, -RZ, R45.H1_H1 ;  /* 0x3000002dff2d7230 */ /* 0x000fe20000004100 */
[----:B------:R-:W-:Y:S01]  /*9170*/  F2FP.F16.F32.PACK_AB R53, R53, R54 ;  /* 0x000000363535723e */ /* 0x000fe200000000ff */
[----:B------:R-:W-:-:S02]  /*9180*/  HADD2.F32 R146, -RZ, R146.H0_H0 ;  /* 0x20000092ff927230 */ /* 0x000fc40000004100 */
[CC--:B------:R-:W-:Y:S01]  /*9190*/  FMUL.FTZ R52, R46.reuse, R44.reuse ;  /* 0x0000002c2e347220 */ /* 0x0c0fe20000410000 */
[----:B------:R-:W-:Y:S02]  /*91a0*/  HADD2.F32 R43, -RZ, R43.H0_H0 ;  /* 0x2000002bff2b7230 */ /* 0x000fe40000004100 */
[----:B------:R-:W-:Y:S01]  /*91b0*/  FMUL.FTZ R47, R45, R44 ;  /* 0x0000002c2d2f7220 */ /* 0x000fe20000410000 */
[----:B------:R-:W-:Y:S02]  /*91c0*/  HADD2.F32 R44, -RZ, R145.H0_H0 ;  /* 0x20000091ff2c7230 */ /* 0x000fe40000004100 */
[-C--:B------:R-:W-:Y:S01]  /*91d0*/  FFMA.FTZ R48, R35, R146.reuse, R48 ;  /* 0x0000009223307223 */ /* 0x080fe20000010030 */
[----:B------:R-:W-:Y:S01]  /*91e0*/  FFMA.FTZ R50, R33, R146, -R50 ;  /* 0x0000009221327223 */ /* 0x000fe20000010832 */
[-C--:B------:R-:W-:Y:S01]  /*91f0*/  FFMA.FTZ R45, R45, R43.reuse, -R52 ;  /* 0x0000002b2d2d7223 */ /* 0x080fe20000010834 */
[----:B------:R-:W-:Y:S01]  /*9200*/  FFMA.FTZ R47, R46, R43, R47 ;  /* 0x0000002b2e2f7223 */ /* 0x000fe2000001002f */
[----:B------:R-:W-:-:S02]  /*9210*/  HADD2.F32 R35, -RZ, R34.H0_H0 ;  /* 0x20000022ff237230 */ /* 0x000fc40000004100 */
[----:B------:R-:W-:Y:S01]  /*9220*/  HADD2.F32 R46, -RZ, R151.H0_H0 ;  /* 0x20000097ff2e7230 */ /* 0x000fe20000004100 */
[----:B------:R-:W-:Y:S01]  /*9230*/  F2FP.F16.F32.PACK_AB R12, R45, R50 ;  /* 0x000000322d0c723e */ /* 0x000fe200000000ff */
[----:B------:R-:W-:Y:S02]  /*9240*/  HADD2.F32 R43, -RZ, R42.H0_H0 ;  /* 0x2000002aff2b7230 */ /* 0x000fe40000004100 */
[----:B------:R-:W-:Y:S02]  /*9250*/  HADD2.F32 R33, -RZ, R14.H0_H0 ;  /* 0x2000000eff217230 */ /* 0x000fe40000004100 */
[-C--:B------:R-:W-:Y:S01]  /*9260*/  FMUL.FTZ R42, R35, R46.reuse ;  /* 0x0000002e232a7220 */ /* 0x080fe20000410000 */
[----:B------:R-:W-:Y:S02]  /*9270*/  HADD2.F32 R34, -RZ, R34.H1_H1 ;  /* 0x30000022ff227230 */ /* 0x000fe40000004100 */
[----:B------:R-:W-:Y:S02]  /*9280*/  HADD2.F32 R14, -RZ, R14.H1_H1 ;  /* 0x3000000eff0e7230 */ /* 0x000fe40000004100 */
[----:B------:R-:W-:Y:S01]  /*9290*/  FMUL.FTZ R46, R33, R46 ;  /* 0x0000002e212e7220 */ /* 0x000fe20000410000 */
[----:B------:R-:W-:-:S02]  /*92a0*/  HADD2.F32 R11, -RZ, R11.H0_H0 ;  /* 0x2000000bff0b7230 */ /* 0x000fc40000004100 */
[-C--:B------:R-:W-:Y:S01]  /*92b0*/  FMUL.FTZ R49, R34, R43.reuse ;  /* 0x0000002b22317220 */ /* 0x080fe20000410000 */
[-C--:B------:R-:W-:Y:S01]  /*92c0*/  FFMA.FTZ R42, R33, R44.reuse, -R42 ;  /* 0x0000002c212a7223 */ /* 0x080fe2000001082a */
[C---:B------:R-:W-:Y:S01]  /*92d0*/  FMUL.FTZ R43, R14.reuse, R43 ;  /* 0x0000002b0e2b7220 */ /* 0x040fe20000410000 */
[----:B------:R-:W-:Y:S01]  /*92e0*/  FFMA.FTZ R46, R35, R44, R46 ;  /* 0x0000002c232e7223 */ /* 0x000fe2000001002e */
[----:B------:R-:W-:Y:S01]  /*92f0*/  FFMA.FTZ R49, R14, R11, -R49 ;  /* 0x0000000b0e317223 */ /* 0x000fe20000010831 */
[----:B------:R-:W-:Y:S01]  /*9300*/  F2FP.F16.F32.PACK_AB R33, R32, R13 ;  /* 0x0000000d2021723e */ /* 0x000fe200000000ff */
[----:B------:R-:W-:Y:S01]  /*9310*/  FFMA.FTZ R43, R34, R11, R43 ;  /* 0x0000000b222b7223 */ /* 0x000fe2000001002b */
[----:B------:R-:W-:Y:S01]  /*9320*/  IMAD.MOV.U32 R13, RZ, RZ, R15 ;  /* 0x000000ffff0d7224 */ /* 0x000fe200078e000f */
[----:B------:R-:W-:Y:S01]  /*9330*/  F2FP.F16.F32.PACK_AB R35, R60, R51 ;  /* 0x000000333c23723e */ /* 0x000fe200000000ff */
[----:B------:R-:W-:Y:S01]  /*9340*/  IMAD.MOV.U32 R15, RZ, RZ, R53 ;  /* 0x000000ffff0f7224 */ /* 0x000fe200078e0035 */
[----:B------:R-:W-:-:S02]  /*9350*/  F2FP.F16.F32.PACK_AB R32, R47, R48 ;  /* 0x000000302f20723e */ /* 0x000fc400000000ff */
[----:B------:R-:W-:Y:S02]  /*9360*/  F2FP.F16.F32.PACK_AB R14, R49, R42 ;  /* 0x0000002a310e723e */ /* 0x000fe400000000ff */
[----:B------:R-:W-:-:S07]  /*9370*/  F2FP.F16.F32.PACK_AB R34, R43, R46 ;  /* 0x0000002e2b22723e */ /* 0x000fce00000000ff */
.L_x_4965:
[----:B------:R-:W-:Y:S05]  /*9380*/  BSYNC B2 ;  /* 0x0000000000027941 */ /* 0x000fea0003800000 */
.L_x_4964:
[----:B----4-:R4:W-:Y:S04]  /*9390*/  ST.E.128 desc[UR60][R38.64], R12 ;  /* 0x0000000c26007985 */ /* 0x0109e8000c101d3c */
[----:B0-----:R4:W-:Y:S02]  /*93a0*/  @!P3 ST.E.128 desc[UR60][R40.64], R32 ;  /* 0x000000202800b985 */ /* 0x0019e4000c101d3c */
.L_x_4963:
[----:B------:R-:W-:Y:S05]  /*93b0*/  BSYNC B1 ;  /* 0x0000000000017941 */ /* 0x000fea0003800000 */
.L_x_4962:
[----:B------:R-:W-:-:S13]  /*93c0*/  ISETP.NE.AND P3, PT, R10, RZ, PT ;  /* 0x000000ff0a00720c */ /* 0x000fda0003f65270 */
[----:B------:R-:W-:Y:S05]  /*93d0*/  @!P3 BRA `(.L_x_4914) ;  /* 0x0000000c00c0b947 */ /* 0x000fea0003800000 */
[----:B----4-:R-:W4:Y:S01]  /*93e0*/  LDL R15, [R1+0x34] ;  /* 0x00003400010f7983 */ /* 0x010f220000100800 */
[----:B------:R-:W-:Y:S01]  /*93f0*/  LOP3.LUT P4, RZ, R22, 0x1, RZ, 0xc0, !PT ;  /* 0x0000000116ff7812 */ /* 0x000fe2000788c0ff */
[----:B------:R-:W-:Y:S01]  /*9400*/  BSSY B1, `(.L_x_4966) ;  /* 0x0000070000017945 */ /* 0x000fe20003800000 */
[----:B------:R-:W-:Y:S02]  /*9410*/  SHF.R.U32.HI R14, RZ, 0x3, R225 ;  /* 0x00000003ff0e7819 */ /* 0x000fe400000116e1 */
[----:B------:R-:W-:Y:S02]  /*9420*/  SEL R134, R122, R134, !P4 ;  /* 0x000000867a867207 */ /* 0x000fe40006000000 */
[C---:B0-----:R-:W-:Y:S02]  /*9430*/  LEA R38, P3, R7.reuse, R36, 0x1 ;  /* 0x0000002407267211 */ /* 0x041fe400078608ff */
[----:B------:R-:W-:Y:S02]  /*9440*/  SHF.R.S32.HI R11, RZ, 0x1f, R134 ;  /* 0x0000001fff0b7819 */ /* 0x000fe40000011486 */
[----:B------:R-:W-:-:S02]  /*9450*/  LEA.HI.X R39, R7, R37, R107, 0x1, P3 ;  /* 0x0000002507277211 */ /* 0x000fc400018f0c6b */
[----:B------:R-:W-:Y:S02]  /*9460*/  LEA.HI R134, R11, R134, RZ, 0x4 ;  /* 0x000000860b867211 */ /* 0x000fe400078f20ff */
[----:B------:R-:W-:Y:S02]  /*9470*/  ISETP.GE.AND P3, PT, R195, R119, PT ;  /* 0x00000077c300720c */ /* 0x000fe40003f66270 */
[----:B------:R-:W-:-:S04]  /*9480*/  LEA.HI.SX32 R134, R134, R111, 0x1c ;  /* 0x0000006f86867211 */ /* 0x000fc800078fe2ff */
[----:B------:R-:W-:-:S04]  /*9490*/  SHF.R.S32.HI R11, RZ, 0x1f, R134 ;  /* 0x0000001fff0b7819 */ /* 0x000fc80000011486 */
[----:B------:R-:W-:Y:S02]  /*94a0*/  LEA.HI R12, R11, R134, RZ, 0x3 ;  /* 0x000000860b0c7211 */ /* 0x000fe400078f18ff */
[----:B------:R-:W-:Y:S02]  /*94b0*/  SHF.L.U32 R11, R134, 0x3, RZ ;  /* 0x00000003860b7819 */ /* 0x000fe400000006ff */
[----:B------:R-:W-:Y:S02]  /*94c0*/  SHF.R.S32.HI R13, RZ, 0x3, R12 ;  /* 0x00000003ff0d7819 */ /* 0x000fe4000001140c */
[----:B------:R-:W-:-:S04]  /*94d0*/  LOP3.LUT R12, R225, 0x38, R11, 0xf8, !PT ;  /* 0x00000038e10c7812 */ /* 0x000fc800078ef80b */
[----:B------:R-:W-:Y:S01]  /*94e0*/  LOP3.LUT R12, R12, R14, RZ, 0x3c, !PT ;  /* 0x0000000e0c0c7212 */ /* 0x000fe200078e3cff */
[----:B----4-:R-:W-:-:S04]  /*94f0*/  IMAD R13, R13, 0x1800, R15 ;  /* 0x000018000d0d7824 */ /* 0x010fc800078e020f */
[----:B------:R-:W-:Y:S02]  /*9500*/  IMAD.IADD R12, R13, 0x1, R12 ;  /* 0x000000010d0c7824 */ /* 0x000fe400078e020c */
[C---:B------:R-:W-:Y:S02]  /*9510*/  IMAD R13, R19.reuse, 0x4800, R129 ;  /* 0x00004800130d7824 */ /* 0x040fe400078e0281 */
[----:B------:R-:W-:Y:S02]  /*9520*/  IMAD R15, R19, 0x4800, R12 ;  /* 0x00004800130f7824 */ /* 0x000fe400078e020c */
[--C-:B------:R-:W-:Y:S02]  /*9530*/  IMAD R13, R13, 0x2, R18.reuse ;  /* 0x000000020d0d7824 */ /* 0x100fe400078e0212 */
[----:B------:R-:W-:-:S04]  /*9540*/  IMAD R32, R15, 0x2, R18 ;  /* 0x000000020f207824 */ /* 0x000fc800078e0212 */
[----:B------:R-:W0:Y:S04]  /*9550*/  LDS.128 R12, [R13+0x1e400] ;  /* 0x01e400000d0c7984 */ /* 0x000e280000000c00 */
[----:B------:R-:W4:Y:S01]  /*9560*/  LDS.128 R32, [R32+0x1e400] ;  /* 0x01e4000020207984 */ /* 0x000f220000000c00 */
[----:B------:R-:W-:Y:S05]  /*9570*/  @P3 BRA `(.L_x_4967) ;  /* 0x0000000400603947 */ /* 0x000fea0003800000 */
[----:B------:R-:W-:Y:S01]  /*9580*/  SHF.R.U32.HI R46, RZ, 0x10, R69 ;  /* 0x00000010ff2e7819 */ /* 0x000fe20000011645 */
[----:B----4-:R-:W-:Y:S01]  /*9590*/  IMAD.MOV.U32 R41, RZ, RZ, R32 ;  /* 0x000000ffff297224 */ /* 0x010fe200078e0020 */
[----:B------:R-:W-:Y:S01]  /*95a0*/  MOV R42, R34 ;  /* 0x00000022002a7202 */ /* 0x000fe20000000f00 */
[----:B0-----:R-:W-:Y:S01]  /*95b0*/  IMAD.MOV.U32 R32, RZ, RZ, R14 ;  /* 0x000000ffff207224 */ /* 0x001fe200078e000e */
[----:B------:R-:W-:Y:S01]  /*95c0*/  SHF.R.U32.HI R44, RZ, 0x10, R57 ;  /* 0x00000010ff2c7819 */ /* 0x000fe20000011639 */
[----:B------:R-:W-:Y:S01]  /*95d0*/  HADD2.F32 R45, -RZ, R144.H1_H1 ;  /* 0x30000090ff2d7230 */ /* 0x000fe20000004100 */
[--C-:B------:R-:W-:Y:S01]  /*95e0*/  SHF.R.U64 R49, R70, 0x10, R71.reuse ;  /* 0x0000001046317819 */ /* 0x100fe20000001247 */
[----:B------:R-:W-:Y:S01]  /*95f0*/  HADD2.F32 R34, -RZ, R33.H0_H0 ;  /* 0x20000021ff227230 */ /* 0x000fe20000004100 */
[----:B------:R-:W-:Y:S01]  /*9600*/  SHF.R.U32.HI R70, RZ, 0x10, R71 ;  /* 0x00000010ff467819 */ /* 0x000fe20000011647 */
[----:B------:R-:W-:Y:S01]  /*9610*/  HADD2.F32 R14, -RZ, R13.H0_H0 ;  /* 0x2000000dff0e7230 */ /* 0x000fe20000004100 */
[----:B------:R-:W-:Y:S01]  /*9620*/  SHF.R.U64 R40, R58, 0x10, R59 ;  /* 0x000000103a287819 */ /* 0x000fe2000000123b */
[----:B------:R-:W-:-:S02]  /*9630*/  HADD2.F32 R33, -RZ, R33.H1_H1 ;  /* 0x30000021ff217230 */ /* 0x000fc40000004100 */
[-C--:B------:R-:W-:Y:S01]  /*9640*/  FMUL.FTZ R47, R34, R45.reuse ;  /* 0x0000002d222f7220 */ /* 0x080fe20000410000 */
[----:B------:R-:W-:Y:S02]  /*9650*/  HADD2.F32 R46, -RZ, R46.H0_H0 ;  /* 0x2000002eff2e7230 */ /* 0x000fe40000004100 */
[C---:B------:R-:W-:Y:S01]  /*9660*/  FMUL.FTZ R45, R14.reuse, R45 ;  /* 0x0000002d0e2d7220 */ /* 0x040fe20000410000 */
[----:B------:R-:W-:Y:S01]  /*9670*/  HADD2.F32 R43, -RZ, R142.H1_H1 ;  /* 0x3000008eff2b7230 */ /* 0x000fe20000004100 */
[----:B------:R-:W-:Y:S01]  /*9680*/  SHF.R.U32.HI R58, RZ, 0x10, R59 ;  /* 0x00000010ff3a7819 */ /* 0x000fe2000001163b */
[----:B------:R-:W-:Y:S02]  /*9690*/  HADD2.F32 R13, -RZ, R13.H1_H1 ;  /* 0x3000000dff0d7230 */ /* 0x000fe40000004100 */
[-C--:B------:R-:W-:Y:S01]  /*96a0*/  FMUL.FTZ R48, R33, R46.reuse ;  /* 0x0000002e21307220 */ /* 0x080fe20000410000 */
[----:B------:R-:W-:Y:S02]  /*96b0*/  HADD2.F32 R44, -RZ, R44.H0_H0 ;  /* 0x2000002cff2c7230 */ /* 0x000fe40000004100 */
[-C--:B------:R-:W-:Y:S01]  /*96c0*/  FFMA.FTZ R47, R14, R43.reuse, -R47 ;  /* 0x0000002b0e2f7223 */ /* 0x080fe2000001082f */
[----:B------:R-:W-:Y:S01]  /*96d0*/  FFMA.FTZ R45, R34, R43, R45 ;  /* 0x0000002b222d7223 */ /* 0x000fe2000001002d */
[----:B------:R-:W-:Y:S01]  /*96e0*/  FMUL.FTZ R46, R13, R46 ;  /* 0x0000002e0d2e7220 */ /* 0x000fe20000410000 */
[----:B------:R-:W-:-:S02]  /*96f0*/  HADD2.F32 R43, -RZ, R143.H1_H1 ;  /* 0x3000008fff2b7230 */ /* 0x000fc40000004100 */
[-C--:B------:R-:W-:Y:S01]  /*9700*/  FFMA.FTZ R48, R13, R44.reuse, -R48 ;  /* 0x0000002c0d307223 */ /* 0x080fe20000010830 */
[----:B------:R-:W-:Y:S02]  /*9710*/  HADD2.F32 R14, -RZ, R35.H0_H0 ;  /* 0x20000023ff0e7230 */ /* 0x000fe40000004100 */
[----:B------:R-:W-:Y:S01]  /*9720*/  FFMA.FTZ R46, R33, R44, R46 ;  /* 0x0000002c212e7223 */ /* 0x000fe2000001002e */
[----:B------:R-:W-:Y:S01]  /*9730*/  HADD2.F32 R13, -RZ, R15.H0_H0 ;  /* 0x2000000fff0d7230 */ /* 0x000fe20000004100 */
[----:B------:R-:W-:Y:S01]  /*9740*/  SHF.R.U64 R54, R68, 0x10, R69 ;  /* 0x0000001044367819 */ /* 0x000fe20000001245 */
[----:B------:R-:W-:Y:S02]  /*9750*/  HADD2.F32 R33, -RZ, R141.H1_H1 ;  /* 0x3000008dff217230 */ /* 0x000fe40000004100 */
[-C--:B------:R-:W-:Y:S01]  /*9760*/  FMUL.FTZ R50, R14, R43.reuse ;  /* 0x0000002b0e327220 */ /* 0x080fe20000410000 */
[----:B------:R-:W-:Y:S02]  /*9770*/  HADD2.F32 R35, -RZ, R35.H1_H1 ;  /* 0x30000023ff237230 */ /* 0x000fe40000004100 */
[----:B------:R-:W-:Y:S01]  /*9780*/  FMUL.FTZ R43, R13, R43 ;  /* 0x0000002b0d2b7220 */ /* 0x000fe20000410000 */
[----:B------:R-:W-:Y:S01]  /*9790*/  HADD2.F32 R44, -RZ, R70.H0_H0 ;  /* 0x20000046ff2c7230 */ /* 0x000fe20000004100 */
[----:B------:R-:W-:Y:S01]  /*97a0*/  SHF.R.U64 R55, R56, 0x10, R57 ;  /* 0x0000001038377819 */ /* 0x000fe20000001239 */
[----:B------:R-:W-:-:S02]  /*97b0*/  HADD2.F32 R15, -RZ, R15.H1_H1 ;  /* 0x3000000fff0f7230 */ /* 0x000fc40000004100 */
[-C--:B------:R-:W-:Y:S01]  /*97c0*/  FFMA.FTZ R51, R14, R33.reuse, R43 ;  /* 0x000000210e337223 */ /* 0x080fe2000001002b */
[----:B------:R-:W-:Y:S02]  /*97d0*/  HADD2.F32 R34, -RZ, R58.H0_H0 ;  /* 0x2000003aff227230 */ /* 0x000fe40000004100 */
[-C--:B------:R-:W-:Y:S01]  /*97e0*/  FMUL.FTZ R52, R35, R44.reuse ;  /* 0x0000002c23347220 */ /* 0x080fe20000410000 */
[----:B------:R-:W-:Y:S01]  /*97f0*/  FFMA.FTZ R50, R13, R33, -R50 ;  /* 0x000000210d327223 */ /* 0x000fe20000010832 */
[C---:B------:R-:W-:Y:S01]  /*9800*/  FMUL.FTZ R44, R15.reuse, R44 ;  /* 0x0000002c0f2c7220 */ /* 0x040fe20000410000 */
[----:B------:R-:W-:Y:S02]  /*9810*/  HADD2.F32 R144, -RZ, R144.H0_H0 ;  /* 0x20000090ff907230 */ /* 0x000fe40000004100 */
[-C--:B------:R-:W-:Y:S01]  /*9820*/  FFMA.FTZ R53, R15, R34.reuse, -R52 ;  /* 0x000000220f357223 */ /* 0x080fe20000010834 */
[--C-:B------:R-:W-:Y:S02]  /*9830*/  HADD2.F32 R14, -RZ, R41.reuse.H0_H0 ;  /* 0x20000029ff0e7230 */ /* 0x100fe40000004100 */
[----:B------:R-:W-:Y:S01]  /*9840*/  FFMA.FTZ R52, R35, R34, R44 ;  /* 0x0000002223347223 */ /* 0x000fe2000001002c */
[----:B------:R-:W-:Y:S01]  /*9850*/  HADD2.F32 R33, -RZ, R54.H0_H0 ;  /* 0x20000036ff217230 */ /* 0x000fe20000004100 */
[----:B------:R-:W-:Y:S01]  /*9860*/  F2FP.F16.F32.PACK_AB R45, R46, R45 ;  /* 0x0000002d2e2d723e */ /* 0x000fe200000000ff */
[----:B------:R-:W-:-:S02]  /*9870*/  HADD2.F32 R41, -RZ, R41.H1_H1 ;  /* 0x30000029ff297230 */ /* 0x000fc40000004100 */
[-C--:B------:R-:W-:Y:S01]  /*9880*/  FMUL.FTZ R34, R14, R144.reuse ;  /* 0x000000900e227220 */ /* 0x080fe20000410000 */
[----:B------:R-:W-:Y:S01]  /*9890*/  HADD2.F32 R142, -RZ, R142.H0_H0 ;  /* 0x2000008eff8e7230 */ /* 0x000fe20000004100 */
[----:B------:R-:W-:Y:S01]  /*98a0*/  F2FP.F16.F32.PACK_AB R51, R52, R51 ;  /* 0x000000333433723e */ /* 0x000fe200000000ff */
[--C-:B------:R-:W-:Y:S02]  /*98b0*/  HADD2.F32 R13, -RZ, R12.reuse.H0_H0 ;  /* 0x2000000cff0d7230 */ /* 0x100fe40000004100 */
[-C--:B------:R-:W-:Y:S01]  /*98c0*/  FMUL.FTZ R43, R41, R33.reuse ;  /* 0x00000021292b7220 */ /* 0x080fe20000410000 */
[----:B------:R-:W-:Y:S02]  /*98d0*/  HADD2.F32 R12, -RZ, R12.H1_H1 ;  /* 0x3000000cff0c7230 */ /* 0x000fe40000004100 */
        /* <DEDUP_REMOVED lines=12> */
[----:B------:R-:W-:-:S02]  /*99a0*/  HADD2.F32 R42, -RZ, R42.H1_H1 ;  /* 0x3000002aff2a7230 */ /* 0x000fc40000004100 */
        /* <DEDUP_REMOVED lines=18> */
[----:B------:R-:W-:Y:S01]  /*9ad0*/  F2FP.F16.F32.PACK_AB R13, R48, R47 ;  /* 0x0000002f300d723e */ /* 0x000fe200000000ff */
[----:B------:R-:W-:Y:S02]  /*9ae0*/  IMAD.MOV.U32 R14, RZ, RZ, R34 ;  /* 0x000000ffff0e7224 */ /* 0x000fe400078e0022 */
[----:B------:R-:W-:-:S07]  /*9af0*/  IMAD.MOV.U32 R34, RZ, RZ, R50 ;  /* 0x000000ffff227224 */ /* 0x000fce00078e0032 */
.L_x_4967:
[----:B------:R-:W-:Y:S05]  /*9b00*/  BSYNC B1 ;  /* 0x0000000000017941 */ /* 0x000fea0003800000 */
.L_x_4966:
[----:B0-----:R0:W-:Y:S01]  /*9b10*/  ST.E.128 desc[UR60][R38.64], R12 ;  /* 0x0000000c26007985 */ /* 0x0011e2000c101d3c */
[----:B------:R-:W-:-:S13]  /*9b20*/  ISETP.GE.AND P3, PT, R11, R130, PT ;  /* 0x000000820b00720c */ /* 0x000fda0003f66270 */
[----:B------:R-:W-:Y:S05]  /*9b30*/  @P3 BRA `(.L_x_4914) ;  /* 0x0000000400e83947 */ /* 0x000fea0003800000 */
[----:B------:R-:W-:-:S05]  /*9b40*/  IMAD.WIDE R36, R11, 0x2, R36 ;  /* 0x000000020b247825 */ /* 0x000fca00078e0224 */
[----:B----4-:R4:W-:Y:S01]  /*9b50*/  ST.E.128 desc[UR60][R36.64], R32 ;  /* 0x0000002024007985 */ /* 0x0109e2000c101d3c */
[----:B------:R-:W-:Y:S05]  /*9b60*/  BRA `(.L_x_4914) ;  /* 0x0000000400dc7947 */ /* 0x000fea0003800000 */
.L_x_4879:
[----:B------:R-:W2:Y:S02]  /*9b70*/  LDL R11, [R1+0x38] ;  /* 0x00003800010b7983 */ /* 0x000ea40000100800 */
[----:B--2---:R-:W-:-:S13]  /*9b80*/  R2UR UR4, R11 ;  /* 0x000000000b0472ca */ /* 0x004fda00000e0000 */
[----:B------:R-:W-:-:S06]  /*9b90*/  UISETP.NE.AND UP0, UPT, UR4, 0x3, UPT ;  /* 0x000000030400788c */ /* 0x000fcc000bf05270 */
[----:B------:R-:W-:-:S13]  /*9ba0*/  PLOP3.LUT P2, PT, PT, PT, UP0, 0x80, 0x0 ;  /* 0x000000000000781c */ /* 0x000fda0003f4f008 */
[----:B------:R-:W-:Y:S05]  /*9bb0*/  @!P2 BRA `(.L_x_4968) ;  /* 0x000000000004a947 */ /* 0x000fea0003800000 */
[----:B------:R-:W-:Y:S01]  /*9bc0*/  BPT.TRAP 0x1 ;  /* 0x000000040000795c */ /* 0x000fe20000300000 */
.L_x_4968:
[----:B------:R-:W-:Y:S01]  /*9bd0*/  LEA R86, R19, R18, 0x3 ;  /* 0x0000001213567211 */ /* 0x000fe200078e18ff */
[----:B------:R-:W-:Y:S01]  /*9be0*/  BSSY B1, `(.L_x_4969) ;  /* 0x0000005000017945 */ /* 0x000fe20003800000 */
[----:B------:R-:W-:Y:S02]  /*9bf0*/  SHF.L.U32 R87, R219, 0x1f, RZ ;  /* 0x0000001fdb577819 */ /* 0x000fe400000006ff */
[----:B------:R-:W-:Y:S02]  /*9c00*/  SHF.R.S32.HI R31, RZ, 0x1f, R27 ;  /* 0x0000001fff1f7819 */ /* 0x000fe4000001141b */
[----:B------:R-:W0:Y:S02]  /*9c10*/  SYNCS.PHASECHK.TRANS64.TRYWAIT P3, [R86+URZ+0x30890], R87 ;  /* 0x03089057560075a7 */ /* 0x000e24000806017f */
[----:B0-----:R-:W-:Y:S05]  /*9c20*/  @!P3 BRA `(.L_x_4970) ;  /* 0x000002000040b947 */ /* 0x001fea0003800000 */
.L_x_5320:
[----:B------:R-:W-:Y:S05]  /*9c30*/  BSYNC B1 ;  /* 0x0000000000017941 */ /* 0x000fea0003800000 */
.L_x_4969:
        /* <DEDUP_REMOVED lines=19> */
[C---:B------:R-:W-:Y:S01]  /*9d70*/  LEA R40, P3, R12.reuse, UR4, 0x1 ;  /* 0x000000040c287c11 */ /* 0x040fe2000f8608ff */
[----:B------:R-:W-:Y:S01]  /*9d80*/  IMAD.IADD R42, R85, 0x1, -R218 ;  /* 0x00000001552a7824 */ /* 0x000fe200078e0ada */
[----:B------:R-:W-:Y:S02]  /*9d90*/  UMOV UR4, 0xffffffff ;  /* 0xffffffff00047882 */ /* 0x000fe40000000000 */
[----:B------:R-:W-:Y:S02]  /*9da0*/  LEA.HI.X R41, R12, UR5, R11, 0x1, P3 ;  /* 0x000000050c297c11 */ /* 0x000fe400098f0c0b */
[----:B------:R-:W-:Y:S01]  /*9db0*/  ISETP.GE.AND P3, PT, R42, 0x1, PT ;  /* 0x000000012a00780c */ /* 0x000fe20003f66270 */
[----:B------:R-:W-:-:S12]  /*9dc0*/  BRA.DIV UR4, `(.L_x_4971) ;  /* 0x000001fe04ec7947 */ /* 0x000fd8000b800000 */
[----:B------:R1:W2:Y:S04]  /*9dd0*/  SHFL.IDX PT, R39, R41, RZ, 0x1c1f ;  /* 0x001c1fff29277589 */ /* 0x0002a800000e0000 */
[----:B------:R1:W3:Y:S02]  /*9de0*/  SHFL.IDX PT, R38, R40, RZ, 0x1c1f ;  /* 0x001c1fff28267589 */ /* 0x0002e400000e0000 */
.L_x_5324:
        /* <DEDUP_REMOVED lines=23> */
[----:B------:R-:W-:Y:S02]  /*9f60*/  @!P5 IMAD.SHL.U32 R11, R203, 0x8, RZ ;  /* 0x00000008cb0bd824 */ /* 0x000fe400078e00ff */
[----:B--2---:R-:W-:Y:S02]  /*9f70*/  @!P5 IMAD.MOV.U32 R36, RZ, RZ, R38 ;  /* 0x000000ffff24d224 */ /* 0x004fe400078e0026 */
[----:B------:R-:W-:Y:S02]  /*9f80*/  @!P5 IMAD.MOV.U32 R37, RZ, RZ, R39 ;  /* 0x000000ffff25d224 */ /* 0x000fe400078e0027 */
        /* <DEDUP_REMOVED lines=11> */
.L_x_4973:
[----:B------:R-:W-:Y:S05]  /*a040*/  BSYNC B1 ;  /* 0x0000000000017941 */ /* 0x000fea0003800000 */
.L_x_4972:
[----:B------:R-:W-:-:S03]  /*a050*/  UMOV UR4, 0xffffffff ;  /* 0xffffffff00047882 */ /* 0x000fc60000000000 */
[----:B------:R-:W-:Y:S05]  /*a060*/  BRA.DIV UR4, `(.L_x_4974) ;  /* 0x000001fe04907947 */ /* 0x000fea000b800000 */
[----:B--2---:R2:W0:Y:S04]  /*a070*/  SHFL.IDX PT, R39, R41, 0x1, 0x1c1f ;  /* 0x003c1f0029277f89 */ /* 0x00442800000e0000 */
[----:B---3--:R2:W3:Y:S02]  /*a080*/  SHFL.IDX PT, R38, R40, 0x1, 0x1c1f ;  /* 0x003c1f0028267f89 */ /* 0x0084e400000e0000 */
.L_x_5328:
        /* <DEDUP_REMOVED lines=23> */
[----:B------:R-:W-:Y:S02]  /*a200*/  @!P5 IMAD.SHL.U32 R11, R203, 0x8, RZ ;  /* 0x00000008cb0bd824 */ /* 0x000fe400078e00ff */
[----:B0-----:R-:W-:Y:S02]  /*a210*/  @!P5 IMAD.MOV.U32 R36, RZ, RZ, R38 ;  /* 0x000000ffff24d224 */ /* 0x001fe400078e0026 */
[----:B------:R-:W-:Y:S02]  /*a220*/  @!P5 IMAD.MOV.U32 R37, RZ, RZ, R39 ;  /* 0x000000ffff25d224 */ /* 0x000fe400078e0027 */
        /* <DEDUP_REMOVED lines=11> */
.L_x_4914:
[----:B------:R-:W-:Y:S05]  /*a2e0*/  BSYNC B0 ;  /* 0x0000000000007941 */ /* 0x000fea0003800000 */
.L_x_4878:
        /* <DEDUP_REMOVED lines=12> */
[----:B------:R-:W-:-:S05]  /*a3b0*/  @!P3 VIADD R11, R86, 0x308a0 ;  /* 0x000308a0560bb836 */ /* 0x000fca0000000000 */
[----:B------:R-:W-:-:S04]  /*a3c0*/  @!P3 PRMT R11, RZ, 0x654, R11 ;  /* 0x00000654ff0bb816 */ /* 0x000fc8000000000b */
[----:B------:R2:W-:Y:S01]  /*a3d0*/  @!P3 SYNCS.ARRIVE.TRANS64.RED.A1T0 RZ, [R11+URZ], RZ ;  /* 0x000000ff0bffb9a7 */ /* 0x0005e2000810043f */
[----:B------:R-:W-:Y:S05]  /*a3e0*/  @!P2 BRA `(.L_x_4976) ;  /* 0x000000000004a947 */ /* 0x000fea0003800000 */
[----:B------:R-:W-:Y:S01]  /*a3f0*/  BPT.TRAP 0x1 ;  /* 0x000000040000795c */ /* 0x000fe20000300000 */
.L_x_4976:
[----:B------:R-:W-:Y:S05]  /*a400*/  BSYNC B0 ;  /* 0x0000000000007941 */ /* 0x000fea0003800000 */
.L_x_4975:
[----:B------:R-:W5:Y:S01]  /*a410*/  SYNCS.PHASECHK.TRANS64.TRYWAIT P2, [R86+URZ+0x308b0], R87 ;  /* 0x0308b057560075a7 */ /* 0x000f62000804017f */
[----:B------:R-:W-:Y:S04]  /*a420*/  BSSY B0, `(.L_x_4977) ;  /* 0x0000002000007945 */ /* 0x000fe80003800000 */
[----:B-----5:R-:W-:Y:S05]  /*a430*/  @!P2 BRA `(.L_x_4978) ;  /* 0x000001f800e8a947 */ /* 0x020fea0003800000 */
.L_x_5329:
[----:B------:R-:W-:Y:S05]  /*a440*/  BSYNC B0 ;  /* 0x0000000000007941 */ /* 0x000fea0003800000 */
.L_x_4977:
[----:B------:R-:W-:Y:S01]  /*a450*/  ULDC.64 UR4, c[0x0][0x328] ;  /* 0x0000ca0000047ab9 */ /* 0x000fe20000000a00 */
[----:B------:R-:W-:Y:S01]  /*a460*/  IMAD.IADD R85, R85, 0x1, -R218 ;  /* 0x0000000155557824 */ /* 0x000fe200078e0ada */
[----:B------:R-:W-:Y:S01]  /*a470*/  BSSY B0, `(.L_x_4979) ;  /* 0x0000037000007945 */ /* 0x000fe20003800000 */
[----:B0---4-:R-:W-:Y:S02]  /*a480*/  IMAD R14, R31, UR4, RZ ;  /* 0x000000041f0e7c24 */ /* 0x011fe4000f8e02ff */
[----:B------:R-:W-:-:S04]  /*a490*/  IMAD.WIDE.U32 R12, R27, UR4, RZ ;  /* 0x000000041b0c7c25 */ /* 0x000fc8000f8e00ff */
[----:B------:R-:W-:Y:S01]  /*a4a0*/  IMAD R27, R27, UR5, R14 ;  /* 0x000000051b1b7c24 */ /* 0x000fe2000f8e020e */
[----:B------:R-:W-:Y:S02]  /*a4b0*/  ULDC.64 UR4, c[0x0][0x338] ;  /* 0x0000ce0000047ab9 */ /* 0x000fe40000000a00 */
[----:B--2---:R-:W-:Y:S02]  /*a4c0*/  IMAD R11, R84, UR4, RZ ;  /* 0x00000004540b7c24 */ /* 0x004fe4000f8e02ff */
[----:B------:R-:W-:Y:S02]  /*a4d0*/  IADD3 R13, R13, R27, RZ ;  /* 0x0000001b0d0d7210 */ /* 0x000fe40007ffe0ff */
        /* <DEDUP_REMOVED lines=11> */
[----:B------:R0:W2:Y:S01]  /*a590*/  SHFL.IDX PT, R34, R31, RZ, 0x1c1f ;  /* 0x001c1fff1f227589 */ /* 0x0000a200000e0000 */
[----:B------:R-:W-:-:S03]  /*a5a0*/  ISETP.GE.AND P2, PT, R85, 0x1, PT ;  /* 0x000000015500780c */ /* 0x000fc60003f46270 */
[----:B------:R0:W4:Y:S10]  /*a5b0*/  SHFL.IDX PT, R35, R11, RZ, 0x1c1f ;  /* 0x001c1fff0b237589 */ /* 0x00013400000e0000 */
[----:B0-----:R-:W-:Y:S05]  /*a5c0*/  @!P2 BRA `(.L_x_4980) ;  /* 0x000000000084a947 */ /* 0x001fea0003800000 */
[----:B------:R-:W-:Y:S02]  /*a5d0*/  ULDC UR4, c[0x0][0x2f4] ;  /* 0x0000bd0000047ab9 */ /* 0x000fe40000000800 */
[----:B------:R-:W-:Y:S02]  /*a5e0*/  ISETP.GE.AND P5, PT, R16, UR4, PT ;  /* 0x0000000410007c0c */ /* 0x000fe4000bfa6270 */
[----:B------:R-:W-:-:S11]  /*a5f0*/  ISETP.GE.AND P4, PT, R192, UR4, PT ;  /* 0x00000004c0007c0c */ /* 0x000fd6000bf86270 */
[----:B------:R-:W0:Y:S01]  /*a600*/  @!P5 LDS.128 R12, [R28] ;  /* 0x000000001c0cd984 */ /* 0x000e220000000c00 */
[----:B--2---:R-:W-:-:S04]  /*a610*/  @!P5 LEA R36, P2, R16, R34, 0x1 ;  /* 0x000000221024d211 */ /* 0x004fc800078408ff */
[----:B----4-:R-:W-:Y:S02]  /*a620*/  @!P5 LEA.HI.X R37, R16, R35, R17, 0x1, P2 ;  /* 0x000000231025d211 */ /* 0x010fe400010f0c11 */
[----:B------:R-:W-:-:S04]  /*a630*/  @!P4 LEA R32, P2, R192, R34, 0x1 ;  /* 0x00000022c020c211 */ /* 0x000fc800078408ff */
[----:B------:R-:W-:Y:S02]  /*a640*/  @!P4 LEA.HI.X R33, R192, R35, R216, 0x1, P2 ;  /* 0x00000023c021c211 */ /* 0x000fe400010f0cd8 */
[----:B------:R-:W-:-:S13]  /*a650*/  ISETP.GE.AND P2, PT, R23, UR4, PT ;  /* 0x0000000417007c0c */ /* 0x000fda000bf46270 */
[----:B------:R-:W-:-:S04]  /*a660*/  @!P2 LEA R26, P6, R23, R34, 0x1 ;  /* 0x00000022171aa211 */ /* 0x000fc800078c08ff */
[----:B------:R-:W-:Y:S01]  /*a670*/  @!P2 LEA.HI.X R27, R23, R35, R206, 0x1, P6 ;  /* 0x00000023171ba211 */ /* 0x000fe200030f0cce */
[----:B0-----:R0:W-:Y:S01]  /*a680*/  @!P5 ST.E.128 desc[UR60][R36.64], R12 ;  /* 0x0000000c2400d985 */ /* 0x0011e2000c101d3c */
[----:B------:R-:W-:-:S13]  /*a690*/  ISETP.GE.AND P5, PT, R198, UR4, PT ;  /* 0x00000004c6007c0c */ /* 0x000fda000bfa6270 */
[----:B------:R-:W2:Y:S01]  /*a6a0*/  @!P5 LDS.128 R12, [R29] ;  /* 0x000000001d0cd984 */ /* 0x000ea20000000c00 */
[----:B------:R-:W-:-:S04]  /*a6b0*/  @!P5 IMAD.SHL.U32 R39, R202, 0x8, RZ ;  /* 0x00000008ca27d824 */ /* 0x000fc800078e00ff */
[----:B0-----:R-:W-:-:S05]  /*a6c0*/  @!P5 IMAD.WIDE R36, R39, 0x2, R34 ;  /* 0x000000022724d825 */ /* 0x001fca00078e0222 */
[----:B--2---:R0:W-:Y:S01]  /*a6d0*/  @!P5 ST.E.128 desc[UR60][R36.64], R12 ;  /* 0x0000000c2400d985 */ /* 0x0041e2000c101d3c */
[----:B------:R-:W-:-:S13]  /*a6e0*/  ISETP.GE.AND P5, PT, R195, UR4, PT ;  /* 0x00000004c3007c0c */ /* 0x000fda000bfa6270 */
[----:B------:R-:W2:Y:S01]  /*a6f0*/  @!P5 LDS.128 R12, [R28+0x3000] ;  /* 0x003000001c0cd984 */ /* 0x000ea20000000c00 */
[----:B------:R-:W-:Y:S01]  /*a700*/  @!P5 IMAD.SHL.U32 R39, R203, 0x8, RZ ;  /* 0x00000008cb27d824 */ /* 0x000fe200078e00ff */
[----:B0-----:R-:W-:Y:S01]  /*a710*/  @!P5 MOV R36, R34 ;  /* 0x000000220024d202 */ /* 0x001fe20000000f00 */
[----:B------:R-:W-:-:S04]  /*a720*/  @!P5 IMAD.MOV.U32 R37, RZ, RZ, R35 ;  /* 0x000000ffff25d224 */ /* 0x000fc800078e0023 */
[----:B------:R-:W-:-:S05]  /*a730*/  @!P5 IMAD.WIDE R36, R39, 0x2, R36 ;  /* 0x000000022724d825 */ /* 0x000fca00078e0224 */
[----:B--2---:R-:W-:Y:S01]  /*a740*/  @!P5 ST.E.128 desc[UR60][R36.64], R12 ;  /* 0x0000000c2400d985 */ /* 0x004fe2000c101d3c */
        /* <DEDUP_REMOVED lines=9> */
.L_x_4980:
[----:B------:R-:W-:Y:S05]  /*a7e0*/  BSYNC B0 ;  /* 0x0000000000007941 */ /* 0x000fea0003800000 */
.L_x_4979:
[----:B------:R-:W-:Y:S01]  /*a7f0*/  ISETP.GE.AND P2, PT, R85, 0x41, PT ;  /* 0x000000415500780c */ /* 0x000fe20003f46270 */
[----:B0---4-:R0:W4:Y:S01]  /*a800*/  SHFL.IDX PT, R35, R11, 0x1, 0x1c1f ;  /* 0x003c1f000b237f89 */ /* 0x01112200000e0000 */
[----:B------:R-:W-:Y:S03]  /*a810*/  BSSY B0, `(.L_x_4981) ;  /* 0x0000024000007945 */ /* 0x000fe60003800000 */
[----:B--2---:R0:W2:Y:S08]  /*a820*/  SHFL.IDX PT, R34, R31, 0x1, 0x1c1f ;  /* 0x003c1f001f227f89 */ /* 0x0040b000000e0000 */
[----:B0-----:R-:W-:Y:S05]  /*a830*/  @!P2 BRA `(.L_x_4982) ;  /* 0x000000000084a947 */ /* 0x001fea0003800000 */
[----:B------:R-:W-:Y:S02]  /*a840*/  ULDC UR4, c[0x0][0x2f4] ;  /* 0x0000bd0000047ab9 */ /* 0x000fe40000000800 */
[----:B------:R-:W-:Y:S02]  /*a850*/  ISETP.GE.AND P5, PT, R16, UR4, PT ;  /* 0x0000000410007c0c */ /* 0x000fe4000bfa6270 */
[----:B------:R-:W-:-:S11]  /*a860*/  ISETP.GE.AND P4, PT, R192, UR4, PT ;  /* 0x00000004c0007c0c */ /* 0x000fd6000bf86270 */
[----:B------:R-:W0:Y:S01]  /*a870*/  @!P5 LDS.128 R12, [R28+0x2000] ;  /* 0x002000001c0cd984 */ /* 0x000e220000000c00 */
        /* <DEDUP_REMOVED lines=9> */
[----:B------:R-:W2:Y:S01]  /*a910*/  @!P5 LDS.128 R12, [R29+0x2000] ;  /* 0x002000001d0cd984 */ /* 0x000ea20000000c00 */
[----:B------:R-:W-:-:S04]  /*a920*/  @!P5 IMAD.SHL.U32 R11, R202, 0x8, RZ ;  /* 0x00000008ca0bd824 */ /* 0x000fc800078e00ff */
[----:B0-----:R-:W-:-:S05]  /*a930*/  @!P5 IMAD.WIDE R36, R11, 0x2, R34 ;  /* 0x000000020b24d825 */ /* 0x001fca00078e0222 */
[----:B--2---:R0:W-:Y:S01]  /*a940*/  @!P5 ST.E.128 desc[UR60][R36.64], R12 ;  /* 0x0000000c2400d985 */ /* 0x0041e2000c101d3c */
[----:B------:R-:W-:-:S13]  /*a950*/  ISETP.GE.AND P5, PT, R195, UR4, PT ;  /* 0x00000004c3007c0c */ /* 0x000fda000bfa6270 */
[----:B------:R-:W2:Y:S01]  /*a960*/  @!P5 LDS.128 R12, [R28+0x5000] ;  /* 0x005000001c0cd984 */ /* 0x000ea20000000c00 */
[----:B------:R-:W-:Y:S02]  /*a970*/  @!P5 IMAD.SHL.U32 R11, R203, 0x8, RZ ;  /* 0x00000008cb0bd824 */ /* 0x000fe400078e00ff */
[----:B0-----:R-:W-:Y:S02]  /*a980*/  @!P5 IMAD.MOV.U32 R36, RZ, RZ, R34 ;  /* 0x000000ffff24d224 */ /* 0x001fe400078e0022 */
[----:B------:R-:W-:Y:S02]  /*a990*/  @!P5 IMAD.MOV.U32 R37, RZ, RZ, R35 ;  /* 0x000000ffff25d224 */ /* 0x000fe400078e0023 */
        /* <DEDUP_REMOVED lines=11> */
.L_x_4982:
[----:B------:R-:W-:Y:S05]  /*aa50*/  BSYNC B0 ;  /* 0x0000000000007941 */ /* 0x000fea0003800000 */
.L_x_4981:
[----:B------:R-:W-:Y:S01]  /*aa60*/  @!PT LDS RZ, [RZ] ;  /* 0x00000000fffff984 */ /* 0x000fe20000000800 */
[----:B------:R-:W-:Y:S01]  /*aa70*/  @!PT LDS RZ, [RZ] ;  /* 0x00000000fffff984 */ /* 0x000fe20000000800 */
[----:B------:R-:W-:Y:S01]  /*aa80*/  @!PT LDS RZ, [RZ] ;  /* 0x00000000fffff984 */ /* 0x000fe20000000800 */
[----:B------:R-:W-:Y:S01]  /*aa90*/  @!PT LDS RZ, [RZ] ;  /* 0x00000000fffff984 */ /* 0x000fe20000000800 */
[----:B------:R5:W-:Y:S06]  /*aaa0*/  MEMBAR.ALL.CTA ;  /* 0x0000000000007992 */ /* 0x000bec0000008000 */
[----:B-----5:R-:W5:Y:S01]  /*aab0*/  FENCE.VIEW.ASYNC.S ;  /* 0x00000000000073c6 */ /* 0x020f620000000000 */
[----:B-1----:R-:W-:Y:S01]  /*aac0*/  @!P3 IADD3 R86, R86, 0x308c0, RZ ;  /* 0x000308c05656b810 */ /* 0x002fe20007ffe0ff */
[----:B------:R-:W-:Y:S01]  /*aad0*/  VIADD R19, R19, 0x1 ;  /* 0x0000000113137836 */ /* 0x000fe20000000000 */
[----:B-----5:R1:W-:Y:S01]  /*aae0*/  BAR.SYNC.DEFER_BLOCKING R140, 0x80 ;  /* 0x0002008c0000751d */ /* 0x0203e20000010000 */
[----:B------:R-:W-:-:S02]  /*aaf0*/  LOP3.LUT P4, RZ, R22, 0x2, RZ, 0xc0, !PT ;  /* 0x0000000216ff7812 */ /* 0x000fc4000788c0ff */
        /* <DEDUP_REMOVED lines=8> */
.L_x_4873:
[----:B------:R-:W2:Y:S01]  /*ab80*/  LDL R11, [R1+0x30] ;  /* 0x00003000010b7983 */ /* 0x000ea20000100800 */
[----:B------:R-:W0:Y:S01]  /*ab90*/  LDC R0, c[0x0][0x448] ;  /* 0x00011200ff007b82 */ /* 0x000e220000000800 */
[----:B------:R-:W-:Y:S01]  /*aba0*/  IADD3 R5, R201, 0x1, -R200 ;  /* 0x00000001c9057810 */ /* 0x000fe20007ffe8c8 */
[----:B------:R-:W-:Y:S06]  /*abb0*/  BSSY B0, `(.L_x_4984) ;  /* 0x000000d000007945 */ /* 0x000fec0003800000 */
[----:B------:R-:W1:Y:S01]  /*abc0*/  LDC.64 R6, c[0x0][0x9e0] ;  /* 0x00027800ff067b82 */ /* 0x000e620000000a00 */
[----:B0-----:R-:W-:-:S02]  /*abd0*/  ISETP.NE.AND P1, PT, R0, 0x1, PT ;  /* 0x000000010000780c */ /* 0x001fc40003f25270 */
[----:B-1----:R-:W-:-:S11]  /*abe0*/  ISETP.GE.AND P3, PT, R7, 0x1, PT ;  /* 0x000000010700780c */ /* 0x002fd60003f66270 */
[----:B------:R-:W0:Y:S08]  /*abf0*/  @P1 LDC R3, c[0x0][0x44c] ;  /* 0x00011300ff031b82 */ /* 0x000e300000000800 */
[----:B------:R-:W1:Y:S01]  /*ac00*/  @P1 LDC R2, c[0x0][0x450] ;  /* 0x00011400ff021b82 */ /* 0x000e620000000800 */
[----:B--2---:R-:W-:-:S04]  /*ac10*/  VIADD R0, R11, 0x7f ;  /* 0x0000007f0b007836 */ /* 0x004fc80000000000 */
[----:B0-----:R-:W-:-:S05]  /*ac20*/  @P1 IMAD.HI.U32 R3, R0, R3, RZ ;  /* 0x0000000300031227 */ /* 0x001fca00078e00ff */
[----:B-1----:R-:W-:-:S05]  /*ac30*/  @P1 SHF.R.U32.HI R0, RZ, R2, R3 ;  /* 0x00000002ff001219 */ /* 0x002fca0000011603 */
[----:B------:R-:W-:Y:S01]  /*ac40*/  IMAD.IADD R3, R5, 0x1, R0 ;  /* 0x0000000105037824 */ /* 0x000fe200078e0200 */
[----:B------:R-:W-:Y:S06]  /*ac50*/  @P2 BRA `(.L_x_4985) ;  /* 0x0000000000082947 */ /* 0x000fec0003800000 */
[----:B------:R-:W0:Y:S02]  /*ac60*/  FENCE.VIEW.ASYNC.G ;  /* 0x00000000000073c6 */ /* 0x000e240000000100 */
[----:B0-----:R-:W-:Y:S06]  /*ac70*/  BAR.ARV 0xc, 0x180 ;  /* 0x0306000000007b1d */ /* 0x001fec0000002000 */
.L_x_4985:
[----:B------:R-:W-:Y:S05]  /*ac80*/  BSYNC B0 ;  /* 0x0000000000007941 */ /* 0x000fea0003800000 */
.L_x_4984:
[----:B------:R-:W-:Y:S01]  /*ac90*/  IMAD.IADD R0, R3, 0x1, R6 ;  /* 0x0000000103007824 */ /* 0x000fe200078e0206 */
[----:B------:R-:W-:Y:S06]  /*aca0*/  @!P3 BRA `(.L_x_4986) ;  /* 0x000000000048b947 */ /* 0x000fec0003800000 */
[C---:B------:R-:W-:Y:S01]  /*acb0*/  ISETP.GT.AND P0, PT, R3.reuse, RZ, PT ;  /* 0x000000ff0300720c */ /* 0x040fe20003f04270 */
[----:B------:R-:W-:Y:S01]  /*acc0*/  BSSY B0, `(.L_x_4987) ;  /* 0x000000e000007945 */ /* 0x000fe20003800000 */
[----:B------:R-:W-:-:S11]  /*acd0*/  VIADD R2, R3, 0xffffffff ;  /* 0xffffffff03027836 */ /* 0x000fd60000000000 */
[----:B------:R-:W-:Y:S05]  /*ace0*/  @P0 BRA `(.L_x_4988) ;  /* 0x00000000001c0947 */ /* 0x000fea0003800000 */
[----:B------:R-:W-:Y:S02]  /*acf0*/  ISETP.NE.AND P0, PT, R7, 0x1, PT ;  /* 0x000000010700780c */ /* 0x000fe40003f05270 */
[----:B------:R-:W-:-:S11]  /*ad00*/  IADD3 R3, -R3, RZ, RZ ;  /* 0x000000ff03037210 */ /* 0x000fd60007ffe1ff */
[----:B------:R-:W0:Y:S02]  /*ad10*/  @P0 LDC.64 R4, c[0x0][0x9e8] ;  /* 0x00027a00ff040b82 */ /* 0x000e240000000a00 */
[----:B0-----:R-:W-:-:S05]  /*ad20*/  @P0 IMAD.HI.U32 R2, R3, R4, RZ ;  /* 0x0000000403020227 */ /* 0x001fca00078e00ff */
[----:B------:R-:W-:-:S04]  /*ad30*/  @P0 SHF.R.U32.HI R3, RZ, R5, R2 ;  /* 0x00000005ff030219 */ /* 0x000fc80000011602 */
[----:B------:R-:W-:Y:S01]  /*ad40*/  LOP3.LUT R2, RZ, R3, RZ, 0x33, !PT ;  /* 0x00000003ff027212 */ /* 0x000fe200078e33ff */
[----:B------:R-:W-:Y:S06]  /*ad50*/  BRA `(.L_x_4989) ;  /* 0x0000000000107947 */ /* 0x000fec0003800000 */
.L_x_4988:
[----:B------:R-:W-:-:S13]  /*ad60*/  ISETP.NE.AND P0, PT, R7, 0x1, PT ;  /* 0x000000010700780c */ /* 0x000fda0003f05270 */
[----:B------:R-:W0:Y:S02]  /*ad70*/  @P0 LDC.64 R4, c[0x0][0x9e8] ;  /* 0x00027a00ff040b82 */ /* 0x000e240000000a00 */
[----:B0-----:R-:W-:-:S05]  /*ad80*/  @P0 IMAD.HI.U32 R4, R2, R4, RZ ;  /* 0x0000000402040227 */ /* 0x001fca00078e00ff */
[----:B------:R-:W-:-:S07]  /*ad90*/  @P0 SHF.R.U32.HI R2, RZ, R5, R4 ;  /* 0x00000005ff020219 */ /* 0x000fce0000011604 */
.L_x_4989:
[----:B------:R-:W-:Y:S05]  /*ada0*/  BSYNC B0 ;  /* 0x0000000000007941 */ /* 0x000fea0003800000 */
.L_x_4987:
[----:B------:R-:W-:-:S05]  /*adb0*/  IMAD R3, R2, R7, R7 ;  /* 0x0000000702037224 */ /* 0x000fca00078e0207 */
[----:B------:R-:W-:-:S07]  /*adc0*/  VIMNMX R0, R0, R3, PT ;  /* 0x0000000300007248 */ /* 0x000fce0003fe0100 */
.L_x_4986:
[----:B------:R-:W0:Y:S01]  /*add0*/  @P1 LDC R2, c[0x0][0x44c] ;  /* 0x00011300ff021b82 */ /* 0x000e220000000800 */
[----:B------:R-:W-:Y:S01]  /*ade0*/  VIADD R0, R0, 0x5f ;  /* 0x0000005f00007836 */ /* 0x000fe20000000000 */
[----:B------:R-:W-:-:S03]  /*adf0*/  ULDC UR4, c[0x0][0x9dc] ;  /* 0x0002770000047ab9 */ /* 0x000fc60000000800 */
[----:B------:R-:W-:-:S03]  /*ae00*/  IMAD.HI R0, R0, 0x2aaaaaab, RZ ;  /* 0x2aaaaaab00007827 */ /* 0x000fc600078e02ff */
[----:B------:R-:W1:Y:S02]  /*ae10*/  @P1 LDC R5, c[0x0][0x450] ;  /* 0x00011400ff051b82 */ /* 0x000e640000000800 */
[----:B------:R-:W-:-:S04]  /*ae20*/  SHF.R.U32.HI R3, RZ, 0x1f, R0 ;  /* 0x0000001fff037819 */ /* 0x000fc80000011600 */
[----:B------:R-:W-:Y:S01]  /*ae30*/  LEA.HI.SX32 R3, R0, R3, 0x1c ;  /* 0x0000000300037211 */ /* 0x000fe200078fe2ff */
[----:B0-----:R-:W-:-:S04]  /*ae40*/  @P1 IMAD.HI.U32 R4, R11, R2, RZ ;  /* 0x000000020b041227 */ /* 0x001fc800078e00ff */
[----:B------:R-:W-:Y:S01]  /*ae50*/  IMAD.MOV.U32 R2, RZ, RZ, R11 ;  /* 0x000000ffff027224 */ /* 0x000fe200078e000b */
[----:B-1----:R-:W-:-:S05]  /*ae60*/  @P1 SHF.R.U32.HI R2, RZ, R5, R4 ;  /* 0x00000005ff021219 */ /* 0x002fca0000011604 */
[----:B------:R-:W-:Y:S01]  /*ae70*/  IMAD.IADD R0, R139, 0x1, R2 ;  /* 0x000000018b007824 */ /* 0x000fe200078e0202 */
[----:B------:R-:W-:-:S03]  /*ae80*/  VIMNMX R2, R138, R3, PT ;  /* 0x000000038a027248 */ /* 0x000fc60003fe0100 */
        /* <DEDUP_REMOVED lines=12> */
.L_x_4992:
[----:B------:R-:W-:-:S13]  /*af50*/  ISETP.NE.AND P0, PT, R7, 0x1, PT ;  /* 0x000000010700780c */ /* 0x000fda0003f05270 */
[----:B------:R-:W0:Y:S02]  /*af60*/  @P0 LDC.64 R4, c[0x0][0x9e8] ;  /* 0x00027a00ff040b82 */ /* 0x000e240000000a00 */
[----:B0-----:R-:W-:-:S05]  /*af70*/  @P0 IMAD.HI.U32 R4, R0, R4, RZ ;  /* 0x0000000400040227 */ /* 0x001fca00078e00ff */
[----:B------:R-:W-:-:S07]  /*af80*/  @P0 SHF.R.U32.HI R0, RZ, R5, R4 ;  /* 0x00000005ff000219 */ /* 0x000fce0000011604 */
.L_x_4993:
[----:B------:R-:W-:Y:S05]  /*af90*/  BSYNC B0 ;  /* 0x0000000000007941 */ /* 0x000fea0003800000 */
.L_x_4991:
[----:B------:R-:W-:-:S05]  /*afa0*/  IMAD R0, R0, R7, RZ ;  /* 0x0000000700007224 */ /* 0x000fca00078e02ff */
[----:B------:R-:W-:-:S07]  /*afb0*/  VIMNMX R3, R3, R0, !PT ;  /* 0x0000000003037248 */ /* 0x000fce0007fe0100 */
.L_x_4990:
[----:B------:R-:W-:Y:S01]  /*afc0*/  IMAD.HI R3, R3, 0x2aaaaaab, RZ ;  /* 0x2aaaaaab03037827 */ /* 0x000fe200078e02ff */
[----:B------:R-:W-:Y:S02]  /*afd0*/  PLOP3.LUT P0, PT, PT, PT, PT, 0x80, 0x0 ;  /* 0x000000000000781c */ /* 0x000fe40003f0f070 */
[----:B------:R-:W-:Y:S02]  /*afe0*/  CS2R R4, SRZ ;  /* 0x0000000000047805 */ /* 0x000fe4000001ff00 */
[----:B------:R-:W-:Y:S02]  /*aff0*/  CS2R R6, SRZ ;  /* 0x0000000000067805 */ /* 0x000fe4000001ff00 */
[----:B------:R-:W-:Y:S02]  /*b000*/  CS2R R118, SRZ ;  /* 0x0000000000767805 */ /* 0x000fe4000001ff00 */
[----:B------:R-:W-:Y:S02]  /*b010*/  SHF.R.U32.HI R0, RZ, 0x1f, R3 ;  /* 0x0000001fff007819 */ /* 0x000fe40000011603 */
[----:B---3--:R-:W-:-:S02]  /*b020*/  CS2R R116, SRZ ;  /* 0x0000000000747805 */ /* 0x008fc4000001ff00 */
[----:B------:R-:W-:Y:S02]  /*b030*/  CS2R R114, SRZ ;  /* 0x0000000000727805 */ /* 0x000fe4000001ff00 */
[----:B------:R-:W-:Y:S02]  /*b040*/  CS2R R112, SRZ ;  /* 0x0000000000707805 */ /* 0x000fe4000001ff00 */
[----:B------:R-:W-:Y:S02]  /*b050*/  LEA.HI.SX32 R0, R3, R0, 0x1c ;  /* 0x0000000003007211 */ /* 0x000fe400078fe2ff */
[----:B------:R-:W-:Y:S01]  /*b060*/  CS2R R106, SRZ ;  /* 0x00000000006a7805 */ /* 0x000fe2000001ff00 */
[----:B------:R-:W-:Y:S01]  /*b070*/  IMAD.MOV.U32 R110, RZ, RZ, RZ ;  /* 0x000000ffff6e7224 */ /* 0x000fe200078e00ff */
[----:B------:R-:W-:Y:S02]  /*b080*/  CS2R R108, SRZ ;  /* 0x00000000006c7805 */ /* 0x000fe4000001ff00 */
[----:B------:R-:W-:-:S02]  /*b090*/  VIMNMX R8, RZ, R0, !PT ;  /* 0x00000000ff087248 */ /* 0x000fc40007fe0100 */
[----:B------:R-:W-:Y:S02]  /*b0a0*/  CS2R R78, SRZ ;  /* 0x00000000004e7805 */ /* 0x000fe4000001ff00 */
[----:B------:R-:W-:Y:S02]  /*b0b0*/  CS2R R104, SRZ ;  /* 0x0000000000687805 */ /* 0x000fe4000001ff00 */
[----:B------:R-:W-:Y:S02]  /*b0c0*/  MOV R103, RZ ;  /* 0x000000ff00677202 */ /* 0x000fe40000000f00 */
[----:B------:R-:W-:Y:S01]  /*b0d0*/  CS2R R98, SRZ ;  /* 0x0000000000627805 */ /* 0x000fe2000001ff00 */
[----:B------:R0:W-:Y:S01]  /*b0e0*/  STL [R1+0x3c], R8 ;  /* 0x00003c0801007387 */ /* 0x0001e20000100800 */
[----:B------:R-:W-:Y:S02]  /*b0f0*/  ISETP.GT.AND P1, PT, R2, R8, PT ;  /* 0x000000080200720c */ /* 0x000fe40003f24270 */
        /* <DEDUP_REMOVED lines=30> */
[----:B----4-:R-:W-:Y:S02]  /*b2e0*/  CS2R R34, SRZ ;  /* 0x0000000000227805 */ /* 0x010fe4000001ff00 */
[----:B------:R-:W-:Y:S01]  /*b2f0*/  CS2R R36, SRZ ;  /* 0x0000000000247805 */ /* 0x000fe2000001ff00 */
[----:B------:R-:W-:Y:S01]  /*b300*/  IMAD.MOV.U32 R136, RZ, RZ, RZ ;  /* 0x000000ffff887224 */ /* 0x000fe200078e00ff */
[----:B------:R-:W-:Y:S01]  /*b310*/  CS2R R32, SRZ ;  /* 0x0000000000207805 */ /* 0x000fe2000001ff00 */
[----:B------:R-:W-:Y:S01]  /*b320*/  IMAD.MOV.U32 R10, RZ, RZ, RZ ;  /* 0x000000ffff0a7224 */ /* 0x000fe200078e00ff */
[----:B------:R-:W-:Y:S01]  /*b330*/  CS2R R26, SRZ ;  /* 0x00000000001a7805 */ /* 0x000fe2000001ff00 */
[----:B------:R-:W-:Y:S01]  /*b340*/  IMAD.MOV.U32 R3, RZ, RZ, RZ ;  /* 0x000000ffff037224 */ /* 0x000fe200078e00ff */
[----:B------:R-:W-:Y:S01]  /*b350*/  MOV R138, RZ ;  /* 0x000000ff008a7202 */ /* 0x000fe20000000f00 */
[----:B------:R-:W-:Y:S01]  /*b360*/  IMAD.MOV.U32 R0, RZ, RZ, RZ ;  /* 0x000000ffff007224 */ /* 0x000fe200078e00ff */
[----:B------:R-:W-:Y:S01]  /*b370*/  CS2R R24, SRZ ;  /* 0x0000000000187805 */ /* 0x000fe2000001ff00 */
[----:B0-----:R-:W-:Y:S06]  /*b380*/  @!P1 BRA `(.L_x_4994) ;  /* 0x0000014400789947 */ /* 0x001fec0003800000 */
[----:B------:R-:W2:Y:S04]  /*b390*/  LDL R8, [R1+0x80] ;  /* 0x0000800001087983 */ /* 0x000ea80000100800 */
[----:B------:R-:W3:Y:S04]  /*b3a0*/  LDL R9, [R1+0x7c] ;  /* 0x00007c0001097983 */ /* 0x000ee80000100800 */
[----:B--2---:R-:W0:Y:S01]  /*b3b0*/  SHFL.IDX PT, R0, R8, RZ, 0x1f ;  /* 0x00001fff08007589 */ /* 0x004e2200000e0000 */
[----:B---3--:R-:W-:-:S13]  /*b3c0*/  R2UR UR4, R9 ;  /* 0x00000000090472ca */ /* 0x008fda00000e0000 */
[----:B------:R-:W-:Y:S01]  /*b3d0*/  ULOP3.LUT UP0, URZ, UR4, 0x1bf, URZ, 0xc0, !UPT ;  /* 0x000001bf043f7892 */ /* 0x000fe2000f80c03f */
[----:B0-----:R-:W-:-:S04]  /*b3e0*/  LEA.HI R3, R0, R0, RZ, 0x1 ;  /* 0x0000000000037211 */ /* 0x001fc800078f08ff */
[----:B------:R-:W-:Y:S02]  /*b3f0*/  LOP3.LUT R3, R3, 0x1e, RZ, 0xc0, !PT ;  /* 0x0000001e03037812 */ /* 0x000fe400078ec0ff */
[----:B------:R-:W-:-:S03]  /*b400*/  PLOP3.LUT P0, PT, PT, PT, UP0, 0x80, 0x0 ;  /* 0x000000000000781c */ /* 0x000fc60003f0f008 */
        /* <DEDUP_REMOVED lines=21> */
.L_x_4995:
        /* <DEDUP_REMOVED lines=13> */
.L_x_4999:
[----:B-1----:R1:W2:Y:S02]  /*b630*/  SYNCS.PHASECHK.TRANS64.TRYWAIT P0, [R18+URZ+0x30800], R3 ;  /* 0x03080003120075a7 */ /* 0x0022a4000800017f */
[----:B--2---:R-:W-:Y:S05]  /*b640*/  @!P0 NANOSLEEP.SYNCS 0x989680 ;  /* 0x009896800000895d */ /* 0x004fea0003900000 */
[----:B------:R-:W2:Y:S02]  /*b650*/  @!P0 SYNCS.PHASECHK.TRANS64 P0, [R18+URZ+0x30800], R3 ;  /* 0x03080003120085a7 */ /* 0x000ea4000800007f */
[----:B--2---:R-:W-:Y:S05]  /*b660*/  @!P0 BRA `(.L_x_4999) ;  /* 0xfffffffc00f08947 */ /* 0x004fea000383ffff */
.L_x_4998:
[----:B------:R-:W-:Y:S05]  /*b670*/  BSYNC B0 ;  /* 0x0000000000007941 */ /* 0x000fea0003800000 */
.L_x_4997:
[----:B------:R-:W-:Y:S05]  /*b680*/  BRA `(.L_x_5000) ;  /* 0x0000006c00747947 */ /* 0x000fea0003800000 */
.L_x_4996:
[----:B------:R-:W2:Y:S01]  /*b690*/  LDL R0, [R1+0x7c] ;  /* 0x00007c0001007983 */ /* 0x000ea20000100800 */
[----:B------:R-:W-:Y:S02]  /*b6a0*/  ULDC.64 UR6, c[0x0][0x408] ;  /* 0x0001020000067ab9 */ /* 0x000fe40000000a00 */
[----:B-----5:R-:W-:Y:S01]  /*b6b0*/  IMAD.WIDE.U32 R26, R137, UR6, RZ ;  /* 0x00000006891a7c25 */ /* 0x020fe2000f8e00ff */
[----:B--2---:R-:W-:Y:S02]  /*b6c0*/  R2UR UR4, R0 ;  /* 0x00000000000472ca */ /* 0x004fe400000e0000 */
[----:B------:R-:W-:-:S11]  /*b6d0*/  SHF.R.S32.HI R0, RZ, 0x1f, R137 ;  /* 0x0000001fff007819 */ /* 0x000fd60000011489 */
        /* <DEDUP_REMOVED lines=27> */
.L_x_5001:
[----:B------:R-:W2:Y:S01]  /*b890*/  LDL R89, [R1+0x30] ;  /* 0x0000300001597983 */ /* 0x000ea20000100800 */
[----:B------:R-:W-:Y:S01]  /*b8a0*/  ULDC.U8 UR4, c[0x0][0x410] ;  /* 0x0001040000047ab9 */ /* 0x000fe20000000000 */
[----:B------:R-:W-:Y:S01]  /*b8b0*/  BSSY B0, `(.L_x_5002) ;  /* 0x00006b2000007945 */ /* 0x000fe20003800000 */
[----:B------:R-:W-:Y:S01]  /*b8c0*/  ISETP.NE.AND P0, PT, RZ, UR4, PT ;  /* 0x00000004ff007c0c */ /* 0x000fe2000bf05270 */
[----:B--2---:R-:W-:-:S12]  /*b8d0*/  IMAD.IADD R62, R218, 0x1, R89 ;  /* 0x00000001da3e7824 */ /* 0x004fd800078e0259 */
[----:B------:R-:W-:Y:S05]  /*b8e0*/  @!P0 BRA `(.L_x_5003) ;  /* 0x0000003400888947 */ /* 0x000fea0003800000 */
[----:B------:R-:W2:Y:S01]  /*b8f0*/  LDL R20, [R1+0x5c] ;  /* 0x00005c0001147983 */ /* 0x000ea20000100800 */
        /* <DEDUP_REMOVED lines=8> */
[----:B------:R-:W-:Y:S01]  /*b980*/  SHF.R.S32.HI R67, RZ, 0x1f, R222 ;  /* 0x0000001fff437819 */ /* 0x000fe200000114de */
[----:B------:R-:W-:Y:S01]  /*b990*/  IMAD.MOV.U32 R11, RZ, RZ, R31 ;  /* 0x000000ffff0b7224 */ /* 0x000fe200078e001f */
[----:B------:R-:W-:-:S02]  /*b9a0*/  SHF.R.S32.HI R65, RZ, 0x1f, R220 ;  /* 0x0000001fff417819 */ /* 0x000fc400000114dc */
[----:B------:R-:W-:Y:S02]  /*b9b0*/  SHF.R.S32.HI R75, RZ, 0x1f, R224 ;  /* 0x0000001fff4b7819 */ /* 0x000fe400000114e0 */
[----:B0-----:R-:W-:-:S13]  /*b9c0*/  ISETP.NE.AND P0, PT, R63, 0x1, PT ;  /* 0x000000013f00780c */ /* 0x001fda0003f05270 */
[----:B------:R-:W0:Y:S08]  /*b9d0*/  @P0 LDC R0, c[0x0][0x44c] ;  /* 0x00011300ff000b82 */ /* 0x000e300000000800 */
[----:B------:R-:W1:Y:S01]  /*b9e0*/  @P0 LDC R5, c[0x0][0x450] ;  /* 0x00011400ff050b82 */ /* 0x000e620000000800 */
[----:B--2---:R-:W-:-:S05]  /*b9f0*/  LEA R3, R20, R62, 0x6 ;  /* 0x0000003e14037211 */ /* 0x004fca00078e30ff */
        /* <DEDUP_REMOVED lines=14> */
[----:B------:R-:W-:-:S02]  /*bae0*/  LEA R4, P1, R10, UR6, 0x1 ;  /* 0x000000060a047c11 */ /* 0x000fc4000f8208ff */
[----:B------:R-:W-:Y:S02]  /*baf0*/  IADD3 R3, R11, R3, RZ ;  /* 0x000000030b037210 */ /* 0x000fe40007ffe0ff */
[----:B------:R-:W-:Y:S02]  /*bb00*/  LEA.HI.X R7, R8, UR5, R7, 0x1, P0 ;  /* 0x0000000508077c11 */ /* 0x000fe400080f0c07 */
[----:B------:R-:W-:Y:S01]  /*bb10*/  LEA.HI.X R10, R10, UR7, R3, 0x1, P1 ;  /* 0x000000070a0a7c11 */ /* 0x000fe200088f0c03 */
[----:B------:R-:W-:Y:S06]  /*bb20*/  BRA.DIV UR4, `(.L_x_5004) ;  /* 0x000001e604407947 */ /* 0x000fec000b800000 */
[----:B------:R0:W1:Y:S04]  /*bb30*/  SHFL.IDX PT, R3, R7, RZ, 0x1c1f ;  /* 0x001c1fff07037589 */ /* 0x00006800000e0000 */
[----:B------:R0:W2:Y:S04]  /*bb40*/  SHFL.IDX PT, R0, R6, RZ, 0x1c1f ;  /* 0x001c1fff06007589 */ /* 0x0000a800000e0000 */
[----:B------:R0:W3:Y:S04]  /*bb50*/  SHFL.IDX PT, R5, R10, RZ, 0x1c1f ;  /* 0x001c1fff0a057589 */ /* 0x0000e800000e0000 */
[----:B------:R0:W4:Y:S02]  /*bb60*/  SHFL.IDX PT, R14, R4, RZ, 0x1c1f ;  /* 0x001c1fff040e7589 */ /* 0x00012400000e0000 */
.L_x_5335:
        /* <DEDUP_REMOVED lines=22> */
[----:B------:R-:W-:-:S02]  /*bcd0*/  ISETP.GE.AND P0, PT, R220, UR4, PT ;  /* 0x00000004dc007c0c */ /* 0x000fc4000bf06270 */
[----:B------:R-:W-:-:S03]  /*bce0*/  ISETP.GE.AND P4, PT, R196, UR4, PT ;  /* 0x00000004c4007c0c */ /* 0x000fc6000bf86270 */
[C---:B------:R-:W-:Y:S01]  /*bcf0*/  @!P3 IMAD.SHL.U32 R25, R223.reuse, 0x2, RZ ;  /* 0x00000002df19b824 */ /* 0x040fe200078e00ff */
[----:B------:R-:W-:-:S03]  /*bd00*/  @!P3 SHF.L.U64.HI R12, R223, 0x1, R66 ;  /* 0x00000001df0cb819 */ /* 0x000fc60000010242 */
[C---:B------:R-:W-:Y:S01]  /*bd10*/  @!P2 IMAD.SHL.U32 R29, R221.reuse, 0x2, RZ ;  /* 0x00000002dd1da824 */ /* 0x040fe200078e00ff */
[----:B------:R-:W-:Y:S01]  /*bd20*/  @!P2 SHF.L.U64.HI R8, R221, 0x1, R64 ;  /* 0x00000001dd08a819 */ /* 0x000fe20000010240 */
[----:B------:R-:W-:Y:S01]  /*bd30*/  @!P1 IMAD.SHL.U32 R37, R222, 0x2, RZ ;  /* 0x00000002de259824 */ /* 0x000fe200078e00ff */
[-C--:B--2---:R-:W-:Y:S01]  /*bd40*/  @!P3 IADD3 R20, P6, R0, R25.reuse, RZ ;  /* 0x000000190014b210 */ /* 0x084fe20007fde0ff */
[----:B------:R-:W-:Y:S01]  /*bd50*/  @!P0 IMAD.SHL.U32 R45, R220, 0x2, RZ ;  /* 0x00000002dc2d8824 */ /* 0x000fe200078e00ff */
[----:B----4-:R-:W-:Y:S01]  /*bd60*/  @!P3 IADD3 R24, P5, R14, R25, RZ ;  /* 0x000000190e18b210 */ /* 0x010fe20007fbe0ff */
[----:B-1----:R-:W-:Y:S01]  /*bd70*/  @!P4 IMAD.MOV.U32 R9, RZ, RZ, R3 ;  /* 0x000000ffff09c224 */ /* 0x002fe200078e0003 */
[----:B------:R-:W-:Y:S01]  /*bd80*/  @!P0 SHF.L.U64.HI R32, R220, 0x1, R65 ;  /* 0x00000001dc208819 */ /* 0x000fe20000010241 */
[--C-:B------:R-:W-:Y:S01]  /*bd90*/  @!P3 IMAD.X R21, R3, 0x1, R12.reuse, P6 ;  /* 0x000000010315b824 */ /* 0x100fe200030e060c */
[-C--:B------:R-:W-:Y:S01]  /*bda0*/  @!P2 IADD3 R26, P6, R0, R29.reuse, RZ ;  /* 0x0000001d001aa210 */ /* 0x080fe20007fde0ff */
[----:B---3--:R-:W-:Y:S01]  /*bdb0*/  @!P3 IMAD.X R25, R5, 0x1, R12, P5 ;  /* 0x000000010519b824 */ /* 0x008fe200028e060c */
[----:B------:R-:W-:Y:S01]  /*bdc0*/  @!P2 IADD3 R28, P5, R14, R29, RZ ;  /* 0x0000001d0e1ca210 */ /* 0x000fe20007fbe0ff */
[----:B------:R-:W-:Y:S01]  /*bdd0*/  @!P4 IMAD.MOV.U32 R15, RZ, RZ, R5 ;  /* 0x000000ffff0fc224 */ /* 0x000fe200078e0005 */
[----:B------:R-:W-:-:S02]  /*bde0*/  @!P2 IADD3.X R27, R3, R8, RZ, P6, !PT ;  /* 0x00000008031ba210 */ /* 0x000fc400037fe4ff */
[----:B------:R-:W-:Y:S01]  /*bdf0*/  @!P1 SHF.L.U64.HI R12, R222, 0x1, R67 ;  /* 0x00000001de0c9819 */ /* 0x000fe20000010243 */
[----:B------:R-:W-:Y:S01]  /*be00*/  @!P2 IMAD.X R29, R5, 0x1, R8, P5 ;  /* 0x00000001051da824 */ /* 0x000fe200028e0608 */
[----:B------:R-:W-:Y:S01]  /*be10*/  @!P1 IADD3 R34, P6, R0, R37, RZ ;  /* 0x0000002500229210 */ /* 0x000fe20007fde0ff */
[----:B------:R-:W-:Y:S01]  /*be20*/  @!P4 IMAD.MOV.U32 R8, RZ, RZ, R0 ;  /* 0x000000ffff08c224 */ /* 0x000fe200078e0000 */
[----:B------:R-:W-:-:S03]  /*be30*/  ISETP.GE.AND P5, PT, R224, UR4, PT ;  /* 0x00000004e0007c0c */ /* 0x000fc6000bfa6270 */
[----:B------:R-:W-:Y:S01]  /*be40*/  @!P1 IMAD.X R35, R3, 0x1, R12, P6 ;  /* 0x0000000103239824 */ /* 0x000fe200030e060c */
[----:B------:R-:W-:Y:S01]  /*be50*/  @!P1 IADD3 R36, P6, R14, R37, RZ ;  /* 0x000000250e249210 */ /* 0x000fe20007fde0ff */
[----:B------:R-:W-:-:S03]  /*be60*/  @!P4 IMAD.WIDE R8, R196, 0x2, R8 ;  /* 0x00000002c408c825 */ /* 0x000fc600078e0208 */
[----:B------:R-:W-:Y:S01]  /*be70*/  @!P1 IADD3.X R37, R5, R12, RZ, P6, !PT ;  /* 0x0000000c05259210 */ /* 0x000fe200037fe4ff */
[----:B------:R-:W-:Y:S01]  /*be80*/  @!P4 IMAD.WIDE R12, R196, 0x2, R14 ;  /* 0x00000002c40cc825 */ /* 0x000fe200078e020e */
[-C--:B------:R-:W-:Y:S01]  /*be90*/  @!P0 IADD3 R42, P6, R0, R45.reuse, RZ ;  /* 0x0000002d002a8210 */ /* 0x080fe20007fde0ff */
[----:B------:R1:W5:Y:S02]  /*bea0*/  @!P4 LD.E.64 R58, desc[UR60][R8.64] ;  /* 0x0000003c083ac980 */ /* 0x000364000c101b00 */
[----:B------:R-:W-:Y:S02]  /*beb0*/  @!P5 IMAD.SHL.U32 R15, R224, 0x2, RZ ;  /* 0x00000002e00fd824 */ /* 0x000fe400078e00ff */
[----:B------:R-:W-:Y:S01]  /*bec0*/  @!P0 IMAD.X R43, R3, 0x1, R32, P6 ;  /* 0x00000001032b8824 */ /* 0x000fe200030e0620 */
[----:B------:R-:W-:Y:S01]  /*bed0*/  @!P0 IADD3 R44, P6, R14, R45, RZ ;  /* 0x0000002d0e2c8210 */ /* 0x000fe20007fde0ff */
[----:B------:R1:W5:Y:S01]  /*bee0*/  @!P4 LD.E.64 R60, desc[UR60][R12.64] ;  /* 0x0000003c0c3cc980 */ /* 0x000362000c101b00 */
[----:B------:R-:W-:-:S02]  /*bef0*/  @!P5 SHF.L.U64.HI R30, R224, 0x1, R75 ;  /* 0x00000001e01ed819 */ /* 0x000fc4000001024b */
[----:B------:R-:W-:Y:S02]  /*bf00*/  CS2R R56, SRZ ;  /* 0x0000000000387805 */ /* 0x000fe4000001ff00 */
[-C--:B------:R-:W-:Y:S01]  /*bf10*/  @!P5 IADD3 R70, P4, R0, R15.reuse, RZ ;  /* 0x0000000f0046d210 */ /* 0x080fe20007f9e0ff */
[----:B------:R-:W-:Y:S01]  /*bf20*/  @!P0 IMAD.X R45, R5, 0x1, R32, P6 ;  /* 0x00000001052d8824 */ /* 0x000fe200030e0620 */
[----:B------:R-:W-:Y:S02]  /*bf30*/  @!P5 IADD3 R14, P6, R14, R15, RZ ;  /* 0x0000000f0e0ed210 */ /* 0x000fe40007fde0ff */
[----:B------:R-:W-:Y:S02]  /*bf40*/  CS2R R54, SRZ ;  /* 0x0000000000367805 */ /* 0x000fe4000001ff00 */
[----:B------:R-:W-:Y:S01]  /*bf50*/  CS2R R52, SRZ ;  /* 0x0000000000347805 */ /* 0x000fe2000001ff00 */
[----:B------:R-:W-:Y:S01]  /*bf60*/  @!P5 IMAD.X R71, R3, 0x1, R30, P4 ;  /* 0x000000010347d824 */ /* 0x000fe200020e061e */
[----:B------:R-:W-:-:S02]  /*bf70*/  @!P5 IADD3.X R15, R5, R30, RZ, P6, !PT ;  /* 0x0000001e050fd210 */ /* 0x000fc400037fe4ff */
[----:B------:R-:W-:Y:S02]  /*bf80*/  CS2R R50, SRZ ;  /* 0x0000000000327805 */ /* 0x000fe4000001ff00 */
[----:B------:R-:W-:Y:S02]  /*bf90*/  CS2R R46, SRZ ;  /* 0x00000000002e7805 */ /* 0x000fe4000001ff00 */
[----:B------:R-:W-:Y:S02]  /*bfa0*/  CS2R R48, SRZ ;  /* 0x0000000000307805 */ /* 0x000fe4000001ff00 */
[----:B------:R-:W-:Y:S02]  /*bfb0*/  CS2R R40, SRZ ;  /* 0x0000000000287805 */ /* 0x000fe4000001ff00 */
[----:B------:R-:W-:Y:S02]  /*bfc0*/  CS2R R38, SRZ ;  /* 0x0000000000267805 */ /* 0x000fe4000001ff00 */
[----:B------:R-:W-:-:S02]  /*bfd0*/  CS2R R32, SRZ ;  /* 0x0000000000207805 */ /* 0x000fc4000001ff00 */
[----:B------:R-:W-:Y:S01]  /*bfe0*/  CS2R R30, SRZ ;  /* 0x00000000001e7805 */ /* 0x000fe2000001ff00 */
[----:B------:R1:W5:Y:S04]  /*bff0*/  @!P3 LD.E.64 R56, desc[UR60][R20.64] ;  /* 0x0000003c1438b980 */ /* 0x000368000c101b00 */
        /* <DEDUP_REMOVED lines=9> */
.L_x_5006:
[----:B------:R-:W-:Y:S05]  /*c090*/  BSYNC B1 ;  /* 0x0000000000017941 */ /* 0x000fea0003800000 */
.L_x_5005:
[----:B--2--5:R-:W-:Y:S01]  /*c0a0*/  IMAD.MOV.U32 R0, RZ, RZ, R32 ;  /* 0x000000ffff007224 */ /* 0x024fe200078e0020 */
[----:B------:R-:W-:Y:S01]  /*c0b0*/  UMOV UR4, 0xffffffff ;  /* 0xffffffff00047882 */ /* 0x000fe20000000000 */
[----:B-1----:R-:W-:Y:S02]  /*c0c0*/  IMAD.MOV.U32 R3, RZ, RZ, R33 ;  /* 0x000000ffff037224 */ /* 0x002fe400078e0021 */
[----:B---3--:R-:W-:Y:S02]  /*c0d0*/  IMAD.MOV.U32 R5, RZ, RZ, R40 ;  /* 0x000000ffff057224 */ /* 0x008fe400078e0028 */
[----:B------:R-:W-:Y:S01]  /*c0e0*/  IMAD.MOV.U32 R8, RZ, RZ, R41 ;  /* 0x000000ffff087224 */ /* 0x000fe200078e0029 */
[----:B------:R-:W-:Y:S01]  /*c0f0*/  PRMT R69, R0, 0x5410, R3 ;  /* 0x0000541000457816 */ /* 0x000fe20000000003 */
[----:B------:R-:W-:Y:S01]  /*c100*/  IMAD.MOV.U32 R0, RZ, RZ, R46 ;  /* 0x000000ffff007224 */ /* 0x000fe200078e002e */
[----:B------:R-:W-:Y:S02]  /*c110*/  MOV R3, R47 ;  /* 0x0000002f00037202 */ /* 0x000fe40000000f00 */
        /* <DEDUP_REMOVED lines=30> */
[----:B------:R-:W-:Y:S02]  /*c300*/  PRMT R87, R87, 0x5410, R8 ;  /* 0x0000541057577816 */ /* 0x000fe40000000008 */
[----:B------:R-:W-:Y:S02]  /*c310*/  CS2R R8, SRZ ;  /* 0x0000000000087805 */ /* 0x000fe4000001ff00 */
[----:B------:R-:W-:Y:S02]  /*c320*/  PRMT R85, R85, 0x5410, R3 ;  /* 0x0000541055557816 */ /* 0x000fe40000000003 */
[----:B------:R-:W-:Y:S01]  /*c330*/  PRMT R88, R88, 0x5410, R5 ;  /* 0x0000541058587816 */ /* 0x000fe20000000005 */
[----:B------:R-:W-:Y:S06]  /*c340*/  BRA.DIV UR4, `(.L_x_5007) ;  /* 0x000001de04a87947 */ /* 0x000fec000b800000 */
[----:B------:R1:W2:Y:S04]  /*c350*/  SHFL.IDX PT, R3, R7, 0x1, 0x1c1f ;  /* 0x003c1f0007037f89 */ /* 0x0002a800000e0000 */
[----:B------:R1:W3:Y:S04]  /*c360*/  SHFL.IDX PT, R0, R6, 0x1, 0x1c1f ;  /* 0x003c1f0006007f89 */ /* 0x0002e800000e0000 */
[----:B------:R1:W1:Y:S04]  /*c370*/  SHFL.IDX PT, R5, R10, 0x1, 0x1c1f ;  /* 0x003c1f000a057f89 */ /* 0x00026800000e0000 */
[----:B0-----:R-:W0:Y:S02]  /*c380*/  SHFL.IDX PT, R4, R4, 0x1, 0x1c1f ;  /* 0x003c1f0004047f89 */ /* 0x001e2400000e0000 */
.L_x_5341:
[----:B-1----:R-:W5:Y:S01]  /*c390*/  LDL R6, [R1+0x48] ;  /* 0x0000480001067983 */ /* 0x002f620000100800 */
[----:B------:R-:W-:Y:S01]  /*c3a0*/  VIADD R62, R62, 0x40 ;  /* 0x000000403e3e7836 */ /* 0x000fe20000000000 */
[----:B------:R-:W-:Y:S01]  /*c3b0*/  LOP3.LUT R7, R227, 0x18, R16, 0xf8, !PT ;  /* 0x00000018e3077812 */ /* 0x000fe200078ef810 */
[----:B------:R-:W-:Y:S01]  /*c3c0*/  BSSY B1, `(.L_x_5008) ;  /* 0x0000053000017945 */ /* 0x000fe20003800000 */
[----:B------:R-:W-:Y:S02]  /*c3d0*/  CS2R R12, SRZ ;  /* 0x00000000000c7805 */ /* 0x000fe4000001ff00 */
[----:B------:R-:W-:Y:S02]  /*c3e0*/  CS2R R20, SRZ ;  /* 0x0000000000147805 */ /* 0x000fe4000001ff00 */
[----:B------:R-:W-:Y:S02]  /*c3f0*/  ISETP.GE.AND P1, PT, R62, R63, PT ;  /* 0x0000003f3e00720c */ /* 0x000fe40003f26270 */
[----:B------:R-:W-:-:S02]  /*c400*/  CS2R R26, SRZ ;  /* 0x00000000001a7805 */ /* 0x000fc4000001ff00 */
[----:B------:R-:W-:Y:S02]  /*c410*/  CS2R R34, SRZ ;  /* 0x0000000000227805 */ /* 0x000fe4000001ff00 */
[----:B------:R-:W-:Y:S02]  /*c420*/  CS2R R42, SRZ ;  /* 0x00000000002a7805 */ /* 0x000fe4000001ff00 */
[----:B------:R-:W-:Y:S02]  /*c430*/  CS2R R10, SRZ ;  /* 0x00000000000a7805 */ /* 0x000fe4000001ff00 */
[----:B----4-:R-:W-:Y:S02]  /*c440*/  CS2R R14, SRZ ;  /* 0x00000000000e7805 */ /* 0x010fe4000001ff00 */
[----:B------:R-:W-:Y:S02]  /*c450*/  CS2R R24, SRZ ;  /* 0x0000000000187805 */ /* 0x000fe4000001ff00 */
[----:B------:R-:W-:-:S02]  /*c460*/  CS2R R28, SRZ ;  /* 0x00000000001c7805 */ /* 0x000fc4000001ff00 */
[----:B------:R-:W-:Y:S02]  /*c470*/  CS2R R36, SRZ ;  /* 0x0000000000247805 */ /* 0x000fe4000001ff00 */
[----:B------:R-:W-:Y:S02]  /*c480*/  CS2R R44, SRZ ;  /* 0x00000000002c7805 */ /* 0x000fe4000001ff00 */
[----:B-----5:R-:W-:Y:S02]  /*c490*/  LOP3.LUT P0, RZ, R6, 0x4, RZ, 0xc0, !PT ;  /* 0x0000000406ff7812 */ /* 0x020fe4000780c0ff */
[----:B------:R-:W-:-:S05]  /*c4a0*/  LOP3.LUT R6, R7, R228, RZ, 0x3c, !PT ;  /* 0x000000e407067212 */ /* 0x000fca00078e3cff */
[----:B------:R-:W-:-:S04]  /*c4b0*/  IMAD.IADD R7, R229, 0x1, R6 ;  /* 0x00000001e5077824 */ /* 0x000fc800078e0206 */
[----:B------:R-:W-:Y:S01]  /*c4c0*/  IMAD R62, R7, 0x2, R18 ;  /* 0x00000002073e7824 */ /* 0x000fe200078e0212 */
        /* <DEDUP_REMOVED lines=14> */
[----:B0-----:R-:W-:Y:S02]  /*c5b0*/  @!P4 IADD3 R8, P6, R4, R9, RZ ;  /* 0x000000090408c210 */ /* 0x001fe40007fde0ff */
[----:B--2---:R-:W-:Y:S02]  /*c5c0*/  @!P4 IADD3.X R11, R3, R66, RZ, P5, !PT ;  /* 0x00000042030bc210 */ /* 0x004fe40002ffe4ff */
[C---:B------:R-:W-:Y:S01]  /*c5d0*/  @!P2 SHF.L.U64.HI R6, R222.reuse, 0x1, R67 ;  /* 0x00000001de06a819 */ /* 0x040fe20000010243 */
[----:B------:R-:W-:Y:S01]  /*c5e0*/  @!P2 IMAD.SHL.U32 R67, R222, 0x2, RZ ;  /* 0x00000002de43a824 */ /* 0x000fe200078e00ff */
[-C--:B------:R-:W-:Y:S01]  /*c5f0*/  @!P3 IADD3 R76, P5, R0, R73.reuse, RZ ;  /* 0x00000049004cb210 */ /* 0x080fe20007fbe0ff */
[----:B------:R-:W-:Y:S01]  /*c600*/  @!P4 IMAD.X R9, R5, 0x1, R66, P6 ;  /* 0x000000010509c824 */ /* 0x000fe200030e0642 */
[----:B------:R-:W-:-:S02]  /*c610*/  @!P3 IADD3 R72, P6, R4, R73, RZ ;  /* 0x000000490448b210 */ /* 0x000fc40007fde0ff */
[----:B------:R-:W-:Y:S01]  /*c620*/  @!P1 SHF.L.U64.HI R12, R220, 0x1, R65 ;  /* 0x00000001dc0c9819 */ /* 0x000fe20000010241 */
[--C-:B------:R-:W-:Y:S01]  /*c630*/  @!P3 IMAD.X R77, R3, 0x1, R64.reuse, P5 ;  /* 0x00000001034db824 */ /* 0x100fe200028e0640 */
[-C--:B------:R-:W-:Y:S01]  /*c640*/  @!P2 IADD3 R70, P5, R0, R67.reuse, RZ ;  /* 0x000000430046a210 */ /* 0x080fe20007fbe0ff */
[----:B------:R-:W-:Y:S01]  /*c650*/  @!P3 IMAD.X R73, R5, 0x1, R64, P6 ;  /* 0x000000010549b824 */ /* 0x000fe200030e0640 */
[----:B------:R-:W-:Y:S02]  /*c660*/  @!P2 IADD3 R66, P6, R4, R67, RZ ;  /* 0x000000430442a210 */ /* 0x000fe40007fde0ff */
[----:B------:R-:W-:Y:S02]  /*c670*/  @!P2 IADD3.X R71, R3, R6, RZ, P5, !PT ;  /* 0x000000060347a210 */ /* 0x000fe40002ffe4ff */
[----:B------:R-:W-:Y:S01]  /*c680*/  @!P1 IADD3 R64, P5, R0, R7, RZ ;  /* 0x0000000700409210 */ /* 0x000fe20007fbe0ff */
[----:B------:R-:W-:Y:S01]  /*c690*/  @!P2 IMAD.X R67, R5, 0x1, R6, P6 ;  /* 0x000000010543a824 */ /* 0x000fe200030e0606 */
[----:B------:R-:W-:-:S03]  /*c6a0*/  ISETP.GE.AND P6, PT, R196, UR4, PT ;  /* 0x00000004c4007c0c */ /* 0x000fc6000bfc6270 */
[----:B------:R-:W-:Y:S01]  /*c6b0*/  @!P1 IMAD.X R65, R3, 0x1, R12, P5 ;  /* 0x0000000103419824 */ /* 0x000fe200028e060c */
[----:B------:R-:W-:-:S05]  /*c6c0*/  @!P1 IADD3 R6, P5, R4, R7, RZ ;  /* 0x0000000704069210 */ /* 0x000fca0007fbe0ff */
[----:B------:R-:W-:Y:S01]  /*c6d0*/  @!P1 IMAD.X R7, R5, 0x1, R12, P5 ;  /* 0x0000000105079824 */ /* 0x000fe200028e060c */
[----:B------:R-:W-:-:S03]  /*c6e0*/  ISETP.GE.AND P5, PT, R224, UR4, PT ;  /* 0x00000004e0007c0c */ /* 0x000fc6000bfa6270 */
[----:B------:R-:W-:Y:S02]  /*c6f0*/  @!P6 IMAD.MOV.U32 R12, RZ, RZ, R0 ;  /* 0x000000ffff0ce224 */ /* 0x000fe400078e0000 */
[----:B------:R-:W-:Y:S02]  /*c700*/  @!P6 IMAD.MOV.U32 R13, RZ, RZ, R3 ;  /* 0x000000ffff0de224 */ /* 0x000fe400078e0003 */
[----:B------:R-:W-:-:S04]  /*c710*/  @!P6 IMAD.WIDE R14, R196, 0x2, R4 ;  /* 0x00000002c40ee825 */ /* 0x000fc800078e0204 */
[----:B------:R-:W-:Y:S01]  /*c720*/  @!P6 IMAD.WIDE R12, R196, 0x2, R12 ;  /* 0x00000002c40ce825 */ /* 0x000fe200078e020c */
[----:B------:R-:W5:Y:S01]  /*c730*/  @!P6 LD.E.64 R44, desc[UR60][R14.64] ;  /* 0x0000003c0e2ce980 */ /* 0x000f62000c101b00 */
[C---:B------:R-:W-:Y:S02]  /*c740*/  @!P5 SHF.L.U32 R21, R224.reuse, 0x1, RZ ;  /* 0x00000001e015d819 */ /* 0x040fe400000006ff */
[----:B------:R-:W-:Y:S01]  /*c750*/  @!P5 SHF.L.U64.HI R20, R224, 0x1, R75 ;  /* 0x00000001e014d819 */ /* 0x000fe2000001024b */
[----:B------:R0:W5:Y:S01]  /*c760*/  @!P6 LD.E.64 R42, desc[UR60][R12.64] ;  /* 0x0000003c0c2ae980 */ /* 0x000162000c101b00 */
[-C--:B------:R-:W-:Y:S02]  /*c770*/  @!P5 IADD3 R74, P6, R0, R21.reuse, RZ ;  /* 0x00000015004ad210 */ /* 0x080fe40007fde0ff */
[----:B------:R-:W-:Y:S02]  /*c780*/  CS2R R34, SRZ ;  /* 0x0000000000227805 */ /* 0x000fe4000001ff00 */
[----:B------:R-:W-:Y:S01]  /*c790*/  CS2R R36, SRZ ;  /* 0x0000000000247805 */ /* 0x000fe2000001ff00 */
[----:B------:R-:W-:Y:S01]  /*c7a0*/  @!P5 IMAD.X R75, R3, 0x1, R20, P6 ;  /* 0x00000001034bd824 */ /* 0x000fe200030e0614 */
[----:B------:R-:W-:-:S02]  /*c7b0*/  @!P5 IADD3 R4, P6, R4, R21, RZ ;  /* 0x000000150404d210 */ /* 0x000fc40007fde0ff */
[----:B------:R1:W5:Y:S01]  /*c7c0*/  @!P4 LD.E.64 R34, desc[UR60][R10.64] ;  /* 0x0000003c0a22c980 */ /* 0x000362000c101b00 */
[----:B------:R-:W-:Y:S02]  /*c7d0*/  CS2R R26, SRZ ;  /* 0x00000000001a7805 */ /* 0x000fe4000001ff00 */
[----:B------:R-:W-:Y:S02]  /*c7e0*/  CS2R R28, SRZ ;  /* 0x00000000001c7805 */ /* 0x000fe4000001ff00 */
[----:B------:R-:W-:Y:S01]  /*c7f0*/  CS2R R24, SRZ ;  /* 0x0000000000187805 */ /* 0x000fe2000001ff00 */
[----:B------:R-:W-:Y:S01]  /*c800*/  @!P5 IMAD.X R5, R5, 0x1, R20, P6 ;  /* 0x000000010505d824 */ /* 0x000fe200030e0614 */
[----:B------:R2:W5:Y:S01]  /*c810*/  @!P4 LD.E.64 R36, desc[UR60][R8.64] ;  /* 0x0000003c0824c980 */ /* 0x000562000c101b00 */
[----:B------:R-:W-:Y:S02]  /*c820*/  CS2R R20, SRZ ;  /* 0x0000000000147805 */ /* 0x000fe4000001ff00 */
[----:B0-----:R-:W-:-:S02]  /*c830*/  CS2R R12, SRZ ;  /* 0x00000000000c7805 */ /* 0x001fc4000001ff00 */
[----:B------:R-:W-:Y:S01]  /*c840*/  CS2R R14, SRZ ;  /* 0x00000000000e7805 */ /* 0x000fe2000001ff00 */
[----:B------:R4:W5:Y:S01]  /*c850*/  @!P3 LD.E.64 R26, desc[UR60][R76.64] ;  /* 0x0000003c4c1ab980 */ /* 0x000962000c101b00 */
[----:B-1----:R-:W-:-:S03]  /*c860*/  CS2R R10, SRZ ;  /* 0x00000000000a7805 */ /* 0x002fc6000001ff00 */
[----:B------:R4:W5:Y:S01]  /*c870*/  @!P3 LD.E.64 R28, desc[UR60][R72.64] ;  /* 0x0000003c481cb980 */ /* 0x000962000c101b00 */
[----:B--2---:R-:W-:-:S03]  /*c880*/  CS2R R8, SRZ ;  /* 0x0000000000087805 */ /* 0x004fc6000001ff00 */
[----:B------:R4:W5:Y:S04]  /*c890*/  @!P2 LD.E.64 R20, desc[UR60][R70.64] ;  /* 0x0000003c4614a980 */ /* 0x000968000c101b00 */
[----:B------:R4:W5:Y:S04]  /*c8a0*/  @!P2 LD.E.64 R24, desc[UR60][R66.64] ;  /* 0x0000003c4218a980 */ /* 0x000968000c101b00 */
[----:B------:R4:W5:Y:S04]  /*c8b0*/  @!P1 LD.E.64 R12, desc[UR60][R64.64] ;  /* 0x0000003c400c9980 */ /* 0x000968000c101b00 */
[----:B------:R4:W5:Y:S04]  /*c8c0*/  @!P1 LD.E.64 R14, desc[UR60][R6.64] ;  /* 0x0000003c060e9980 */ /* 0x000968000c101b00 */
[----:B------:R4:W5:Y:S04]  /*c8d0*/  @!P5 LD.E.64 R8, desc[UR60][R74.64] ;  /* 0x0000003c4a08d980 */ /* 0x000968000c101b00 */
[----:B------:R4:W5:Y:S02]  /*c8e0*/  @!P5 LD.E.64 R10, desc[UR60][R4.64] ;  /* 0x0000003c040ad980 */ /* 0x000964000c101b00 */
.L_x_5009:
[----:B------:R-:W-:Y:S05]  /*c8f0*/  BSYNC B1 ;  /* 0x0000000000017941 */ /* 0x000fea0003800000 */
.L_x_5008:
[----:B----4-:R-:W0:Y:S01]  /*c900*/  LDL R64, [R1+0x58] ;  /* 0x0000580001407983 */ /* 0x010e220000100800 */
[C---:B------:R-:W-:Y:S01]  /*c910*/  VIADD R5, R62.reuse, 0x12400 ;  /* 0x000124003e057836 */ /* 0x040fe20000000000 */
[----:B------:R-:W-:Y:S01]  /*c920*/  VIADDMNMX R63, R63, -R89, 0x80, PT ;  /* 0x000000803f3f7446 */ /* 0x000fe20003800959 */
[----:B---3--:R-:W-:Y:S01]  /*c930*/  VIADD R0, R62, 0x12440 ;  /* 0x000124403e007836 */ /* 0x008fe20000000000 */
[----:B------:R-:W-:Y:S01]  /*c940*/  BSSY B1, `(.L_x_5010) ;  /* 0x000002e000017945 */ /* 0x000fe20003800000 */
[----:B--2--5:R-:W-:Y:S01]  /*c950*/  IMAD.MOV.U32 R3, RZ, RZ, R8 ;  /* 0x000000ffff037224 */ /* 0x024fe200078e0008 */
[----:B------:R-:W-:Y:S01]  /*c960*/  @P0 IADD3 R0, R5, -0x40, RZ ;  /* 0xffffffc005000810 */ /* 0x000fe20007ffe0ff */
[----:B------:R-:W-:Y:S01]  /*c970*/  IMAD.MOV.U32 R5, RZ, RZ, R9 ;  /* 0x000000ffff057224 */ /* 0x000fe200078e0009 */
[----:B------:R-:W-:Y:S01]  /*c980*/  ISETP.GE.AND P1, PT, R218, R63, PT ;  /* 0x0000003fda00720c */ /* 0x000fe20003f26270 */
[----:B------:R-:W-:Y:S02]  /*c990*/  IMAD.MOV.U32 R6, RZ, RZ, R12 ;  /* 0x000000ffff067224 */ /* 0x000fe400078e000c */
[----:B------:R-:W-:Y:S01]  /*c9a0*/  IMAD.MOV.U32 R7, RZ, RZ, R13 ;  /* 0x000000ffff077224 */ /* 0x000fe200078e000d */
[----:B------:R-:W-:Y:S01]  /*c9b0*/  PRMT R3, R3, 0x5410, R5 ;  /* 0x0000541003037816 */ /* 0x000fe20000000005 */
[----:B------:R-:W-:-:S02]  /*c9c0*/  IMAD.MOV.U32 R66, RZ, RZ, R14 ;  /* 0x000000ffff427224 */ /* 0x000fc400078e000e */
[----:B------:R-:W-:Y:S01]  /*c9d0*/  IMAD.MOV.U32 R76, RZ, RZ, R37 ;  /* 0x000000ffff4c7224 */ /* 0x000fe200078e0025 */
        /* <DEDUP_REMOVED lines=8> */
[----:B------:R-:W-:Y:S01]  /*ca60*/  IMAD.MOV.U32 R7, RZ, RZ, R11 ;  /* 0x000000ffff077224 */ /* 0x000fe200078e000b */
[----:B0-----:R-:W-:-:S04]  /*ca70*/  LEA.HI R4, R64, R64, RZ, 0x1 ;  /* 0x0000004040047211 */ /* 0x001fc800078f08ff */
[----:B------:R-:W-:-:S05]  /*ca80*/  LOP3.LUT R4, R4, 0xfffffffe, RZ, 0xc0, !PT ;  /* 0xfffffffe04047812 */ /* 0x000fca00078ec0ff */
[----:B------:R-:W-:Y:S02]  /*ca90*/  IMAD.IADD R4, R64, 0x1, -R4 ;  /* 0x0000000140047824 */ /* 0x000fe400078e0a04 */
[----:B------:R-:W-:-:S03]  /*caa0*/  IMAD.MOV.U32 R64, RZ, RZ, R26 ;  /* 0x000000ffff407224 */ /* 0x000fc600078e001a */
[----:B------:R-:W-:Y:S01]  /*cab0*/  SHF.L.U32 R5, R4, 0x1f, RZ ;  /* 0x0000001f04057819 */ /* 0x000fe200000006ff */
[----:B------:R-:W-:Y:S01]  /*cac0*/  IMAD.MOV.U32 R4, RZ, RZ, R27 ;  /* 0x000000ffff047224 */ /* 0x000fe200078e001b */
[----:B------:R-:W-:Y:S01]  /*cad0*/  PRMT R71, R64, 0x7610, R71 ;  /* 0x0000761040477816 */ /* 0x000fe20000000047 */
[----:B------:R-:W-:Y:S01]  /*cae0*/  IMAD.MOV.U32 R64, RZ, RZ, R42 ;  /* 0x000000ffff407224 */ /* 0x000fe200078e002a */
[----:B------:R-:W0:Y:S02]  /*caf0*/  SYNCS.PHASECHK.TRANS64.TRYWAIT P0, [R18+URZ+0x30800], R5 ;  /* 0x03080005120075a7 */ /* 0x000e24000800017f */
[----:B------:R-:W-:Y:S02]  /*cb00*/  PRMT R71, R71, 0x5410, R4 ;  /* 0x0000541047477816 */ /* 0x000fe40000000004 */
[----:B------:R-:W-:Y:S02]  /*cb10*/  PRMT R75, R64, 0x7610, R75 ;  /* 0x00007610404b7816 */ /* 0x000fe4000000004b */
[----:B------:R-:W-:-:S02]  /*cb20*/  MOV R4, R43 ;  /* 0x0000002b00047202 */ /* 0x000fc40000000f00 */
        /* <DEDUP_REMOVED lines=8> */
[----:B------:R-:W-:Y:S02]  /*cbb0*/  IMAD.MOV.U32 R6, RZ, RZ, R29 ;  /* 0x000000ffff067224 */ /* 0x000fe400078e001d */
[----:B------:R-:W-:-:S03]  /*cbc0*/  IMAD.MOV.U32 R7, RZ, RZ, R36 ;  /* 0x000000ffff077224 */ /* 0x000fc600078e0024 */
[----:B------:R-:W-:Y:S01]  /*cbd0*/  PRMT R72, R4, 0x5410, R6 ;  /* 0x0000541004487816 */ /* 0x000fe20000000006 */
[----:B------:R-:W-:Y:S01]  /*cbe0*/  IMAD.MOV.U32 R4, RZ, RZ, R44 ;  /* 0x000000ffff047224 */ /* 0x000fe200078e002c */
[----:B------:R-:W-:Y:S02]  /*cbf0*/  PRMT R74, R7, 0x5410, R76 ;  /* 0x00005410074a7816 */ /* 0x000fe4000000004c */
[----:B------:R-:W-:Y:S01]  /*cc00*/  MOV R6, R45 ;  /* 0x0000002d00067202 */ /* 0x000fe20000000f00 */
[----:B0-----:R-:W-:Y:S06]  /*cc10*/  @!P0 BRA `(.L_x_5011) ;  /* 0x000001d400e88947 */ /* 0x001fec0003800000 */
.L_x_5342:
[----:B------:R-:W-:Y:S05]  /*cc20*/  BSYNC B1 ;  /* 0x0000000000017941 */ /* 0x000fea0003800000 */
.L_x_5010:
        /* <DEDUP_REMOVED lines=13> */
[----:B------:R-:W-:Y:S01]  /*cd00*/  SHF.R.U64 R94, R58, 0x10, R59 ;  /* 0x000000103a5e7819 */ /* 0x000fe2000000123b */
[--C-:B------:R-:W-:Y:S01]  /*cd10*/  HADD2.F32 R77, -RZ, R88.reuse.H0_H0 ;  /* 0x20000058ff4d7230 */ /* 0x100fe20000004100 */
[----:B------:R-:W-:Y:S01]  /*cd20*/  SHF.R.U32.HI R90, RZ, 0x10, R61 ;  /* 0x00000010ff5a7819 */ /* 0x000fe2000001163d */
[----:B------:R-:W-:Y:S01]  /*cd30*/  HADD2.F32 R89, -RZ, R88.H1_H1 ;  /* 0x30000058ff597230 */ /* 0x000fe20000004100 */
[----:B------:R-:W-:Y:S02]  /*cd40*/  SHF.R.U32.HI R58, RZ, 0x10, R59 ;  /* 0x00000010ff3a7819 */ /* 0x000fe4000001163b */
[----:B------:R-:W-:Y:S01]  /*cd50*/  SHF.R.U64 R93, R60, 0x10, R61 ;  /* 0x000000103c5d7819 */ /* 0x000fe2000000123d */
[----:B------:R-:W-:Y:S02]  /*cd60*/  HADD2.F32 R90, -RZ, R90.H0_H0 ;  /* 0x2000005aff5a7230 */ /* 0x000fe40000004100 */
[----:B------:R-:W-:-:S02]  /*cd70*/  HADD2.F32 R88, -RZ, R58.H0_H0 ;  /* 0x2000003aff587230 */ /* 0x000fc40000004100 */
[--C-:B0-----:R-:W-:Y:S02]  /*cd80*/  HADD2.F32 R61, -RZ, R7.reuse.H1_H1 ;  /* 0x30000007ff3d7230 */ /* 0x101fe40000004100 */
[----:B------:R-:W-:Y:S02]  /*cd90*/  HADD2.F32 R60, -RZ, R7.H0_H0 ;  /* 0x20000007ff3c7230 */ /* 0x000fe40000004100 */
[--C-:B------:R-:W-:Y:S02]  /*cda0*/  HADD2.F32 R7, -RZ, R4.reuse.H0_H0 ;  /* 0x20000004ff077230 */ /* 0x100fe40000004100 */
[C---:B------:R-:W-:Y:S01]  /*cdb0*/  FMUL.FTZ R91, R61.reuse, R90 ;  /* 0x0000005a3d5b7220 */ /* 0x040fe20000410000 */
[----:B------:R-:W-:Y:S01]  /*cdc0*/  FMUL.FTZ R61, R61, R88 ;  /* 0x000000583d3d7220 */ /* 0x000fe20000410000 */
[----:B------:R-:W-:Y:S02]  /*cdd0*/  HADD2.F32 R4, -RZ, R4.H1_H1 ;  /* 0x30000004ff047230 */ /* 0x000fe40000004100 */
[----:B------:R-:W-:-:S02]  /*cde0*/  HADD2.F32 R58, -RZ, R6.H0_H0 ;  /* 0x20000006ff3a7230 */ /* 0x000fc40000004100 */
[C---:B------:R-:W-:Y:S01]  /*cdf0*/  FFMA.FTZ R90, R60.reuse, R90, R61 ;  /* 0x0000005a3c5a7223 */ /* 0x040fe2000001003d */
[----:B------:R-:W-:Y:S02]  /*ce00*/  HADD2.F32 R59, -RZ, R6.H1_H1 ;  /* 0x30000006ff3b7230 */ /* 0x000fe40000004100 */
[----:B------:R-:W-:Y:S01]  /*ce10*/  FFMA.FTZ R91, R60, R88, -R91 ;  /* 0x000000583c5b7223 */ /* 0x000fe2000001085b */
[----:B------:R-:W-:Y:S02]  /*ce20*/  HADD2.F32 R61, -RZ, R87.H1_H1 ;  /* 0x30000057ff3d7230 */ /* 0x000fe40000004100 */
[C---:B------:R-:W-:Y:S01]  /*ce30*/  FMUL.FTZ R92, R4.reuse, R89 ;  /* 0x00000059045c7220 */ /* 0x040fe20000410000 */
[----:B------:R-:W-:Y:S02]  /*ce40*/  HADD2.F32 R6, -RZ, R5.H0_H0 ;  /* 0x20000005ff067230 */ /* 0x000fe40000004100 */
[----:B------:R-:W-:Y:S01]  /*ce50*/  FMUL.FTZ R88, R4, R77 ;  /* 0x0000004d04587220 */ /* 0x000fe20000410000 */
[----:B------:R-:W-:-:S02]  /*ce60*/  HADD2.F32 R87, -RZ, R87.H0_H0 ;  /* 0x20000057ff577230 */ /* 0x000fc40000004100 */
[C---:B------:R-:W-:Y:S01]  /*ce70*/  FFMA.FTZ R92, R7.reuse, R77, -R92 ;  /* 0x0000004d075c7223 */ /* 0x040fe2000001085c */
[----:B------:R-:W-:Y:S02]  /*ce80*/  HADD2.F32 R5, -RZ, R5.H1_H1 ;  /* 0x30000005ff057230 */ /* 0x000fe40000004100 */
[----:B------:R-:W-:Y:S01]  /*ce90*/  FFMA.FTZ R89, R7, R89, R88 ;  /* 0x0000005907597223 */ /* 0x000fe20000010058 */
        /* <DEDUP_REMOVED lines=15> */
.L_x_5015:
[----:B------:R-:W-:Y:S05]  /*cf90*/  BSYNC B2 ;  /* 0x0000000000027941 */ /* 0x000fea0003800000 */
.L_x_5014:
[----:B------:R-:W-:Y:S04]  /*cfa0*/  BSSY B2, `(.L_x_5016) ;  /* 0x000002c000027945 */ /* 0x000fe80003800000 */
[----:B------:R-:W-:Y:S05]  /*cfb0*/  @P1 BRA `(.L_x_5017) ;  /* 0x0000000000a81947 */ /* 0x000fea0003800000 */
[----:B0-----:R-:W0:Y:S01]  /*cfc0*/  LDS.128 R4, [R0] ;  /* 0x0000000000047984 */ /* 0x001e220000000c00 */
        /* <DEDUP_REMOVED lines=8> */
[----:B0-----:R-:W-:-:S02]  /*d050*/  HADD2.F32 R57, -RZ, R7.H1_H1 ;  /* 0x30000007ff397230 */ /* 0x001fc40000004100 */
[----:B------:R-:W-:Y:S02]  /*d060*/  HADD2.F32 R56, -RZ, R7.H0_H0 ;  /* 0x20000007ff387230 */ /* 0x000fe40000004100 */
[--C-:B------:R-:W-:Y:S02]  /*d070*/  HADD2.F32 R7, -RZ, R4.reuse.H0_H0 ;  /* 0x20000004ff077230 */ /* 0x100fe40000004100 */
[CC--:B------:R-:W-:Y:S01]  /*d080*/  FMUL.FTZ R61, R57.reuse, R60.reuse ;  /* 0x0000003c393d7220 */ /* 0x0c0fe20000410000 */
[----:B------:R-:W-:Y:S01]  /*d090*/  FMUL.FTZ R57, R57, R59 ;  /* 0x0000003b39397220 */ /* 0x000fe20000410000 */
[----:B------:R-:W-:Y:S02]  /*d0a0*/  HADD2.F32 R4, -RZ, R4.H1_H1 ;  /* 0x30000004ff047230 */ /* 0x000fe40000004100 */
[--C-:B------:R-:W-:Y:S02]  /*d0b0*/  HADD2.F32 R54, -RZ, R6.reuse.H0_H0 ;  /* 0x20000006ff367230 */ /* 0x100fe40000004100 */
[----:B------:R-:W-:Y:S01]  /*d0c0*/  FFMA.FTZ R90, R56, R60, R57 ;  /* 0x0000003c385a7223 */ /* 0x000fe20000010039 */
[----:B------:R-:W-:-:S02]  /*d0d0*/  HADD2.F32 R55, -RZ, R6.H1_H1 ;  /* 0x30000006ff377230 */ /* 0x000fc40000004100 */
[----:B------:R-:W-:Y:S01]  /*d0e0*/  FMUL.FTZ R88, R4, R86 ;  /* 0x0000005604587220 */ /* 0x000fe20000410000 */
[----:B------:R-:W-:Y:S02]  /*d0f0*/  HADD2.F32 R57, -RZ, R85.H1_H1 ;  /* 0x30000055ff397230 */ /* 0x000fe40000004100 */
[----:B------:R-:W-:Y:S01]  /*d100*/  FFMA.FTZ R77, R56, R59, -R61 ;  /* 0x0000003b384d7223 */ /* 0x000fe2000001083d */
        /* <DEDUP_REMOVED lines=21> */
.L_x_5017:
[----:B------:R-:W-:Y:S05]  /*d260*/  BSYNC B2 ;  /* 0x0000000000027941 */ /* 0x000fea0003800000 */
.L_x_5016:
[----:B------:R-:W-:Y:S04]  /*d270*/  BSSY B2, `(.L_x_5018) ;  /* 0x000002c000027945 */ /* 0x000fe80003800000 */
[----:B------:R-:W-:Y:S05]  /*d280*/  @P2 BRA `(.L_x_5019) ;  /* 0x0000000000a82947 */ /* 0x000fea0003800000 */
[----:B01----:R-:W0:Y:S01]  /*d290*/  LDS.128 R4, [R62+0x16400] ;  /* 0x016400003e047984 */ /* 0x003e220000000c00 */
        /* <DEDUP_REMOVED lines=41> */
.L_x_5019:
[----:B------:R-:W-:Y:S05]  /*d530*/  BSYNC B2 ;  /* 0x0000000000027941 */ /* 0x000fea0003800000 */
.L_x_5018:
[----:B------:R-:W-:Y:S04]  /*d540*/  BSSY B2, `(.L_x_5020) ;  /* 0x000002c000027945 */ /* 0x000fe80003800000 */
[----:B------:R-:W-:Y:S05]  /*d550*/  @P3 BRA `(.L_x_5021) ;  /* 0x0000000000a83947 */ /* 0x000fea0003800000 */
[----:B012---:R-:W0:Y:S01]  /*d560*/  LDS.128 R4, [R0+0x4000] ;  /* 0x0040000000047984 */ /* 0x007e220000000c00 */
        /* <DEDUP_REMOVED lines=41> */
.L_x_5021:
[----:B------:R-:W-:Y:S05]  /*d800*/  BSYNC B2 ;  /* 0x0000000000027941 */ /* 0x000fea0003800000 */
.L_x_5020:
[----:B------:R-:W-:Y:S04]  /*d810*/  BSSY B2, `(.L_x_5022) ;  /* 0x000002c000027945 */ /* 0x000fe80003800000 */
[----:B------:R-:W-:Y:S05]  /*d820*/  @P4 BRA `(.L_x_5023) ;  /* 0x0000000000a84947 */ /* 0x000fea0003800000 */
[----:B0123--:R-:W0:Y:S01]  /*d830*/  LDS.128 R4, [R62+0x1a400] ;  /* 0x01a400003e047984 */ /* 0x00fe220000000c00 */
        /* <DEDUP_REMOVED lines=41> */
.L_x_5023:
[----:B------:R-:W-:Y:S05]  /*dad0*/  BSYNC B2 ;  /* 0x0000000000027941 */ /* 0x000fea0003800000 */
.L_x_5022:
[----:B------:R-:W-:Y:S05]  /*dae0*/  @P5 BRA `(.L_x_5013) ;  /* 0x0000000000a85947 */ /* 0x000fea0003800000 */
[----:B01234-:R-:W0:Y:S01]  /*daf0*/  LDS.128 R4, [R0+0x8000] ;  /* 0x0080000000047984 */ /* 0x01fe220000000c00 */
        /* <DEDUP_REMOVED lines=41> */
.L_x_5013:
[----:B------:R-:W-:Y:S05]  /*dd90*/  BSYNC B1 ;  /* 0x0000000000017941 */ /* 0x000fea0003800000 */
.L_x_5012:
[----:B01234-:R-:W-:-:S05]  /*dda0*/  VIADD R4, R218, 0x40 ;  /* 0x00000040da047836 */ /* 0x01ffca0000000000 */
        /* <DEDUP_REMOVED lines=53> */
.L_x_5026:
[----:B------:R-:W-:Y:S05]  /*e100*/  BSYNC B1 ;  /* 0x0000000000017941 */ /* 0x000fea0003800000 */
.L_x_5025:
[----:B------:R-:W-:Y:S04]  /*e110*/  BSSY B1, `(.L_x_5027) ;  /* 0x000002c000017945 */ /* 0x000fe80003800000 */
[----:B------:R-:W-:Y:S05]  /*e120*/  @P1 BRA `(.L_x_5028) ;  /* 0x0000000000a81947 */ /* 0x000fea0003800000 */
[----:B0-----:R-:W0:Y:S01]  /*e130*/  LDS.128 R4, [R0+0x2000] ;  /* 0x0020000000047984 */ /* 0x001e220000000c00 */
[--C-:B------:R-:W-:Y:S01]  /*e140*/  SHF.R.U64 R43, R34, 0x10, R35.reuse ;  /* 0x00000010222b7819 */ /* 0x100fe20000001223 */
[--C-:B------:R-:W-:Y:S01]  /*e150*/  HADD2.F32 R34, -RZ, R73.reuse.H0_H0 ;  /* 0x20000049ff227230 */ /* 0x100fe20000004100 */
[----:B------:R-:W-:Y:S01]  /*e160*/  SHF.R.U32.HI R35, RZ, 0x10, R35 ;  /* 0x00000010ff237819 */ /* 0x000fe20000011623 */
[----:B------:R-:W-:Y:S01]  /*e170*/  HADD2.F32 R73, -RZ, R73.H1_H1 ;  /* 0x30000049ff497230 */ /* 0x000fe20000004100 */
[--C-:B------:R-:W-:Y:S01]  /*e180*/  SHF.R.U64 R41, R36, 0x10, R37.reuse ;  /* 0x0000001024297819 */ /* 0x100fe20000001225 */
[--C-:B------:R-:W-:Y:S01]  /*e190*/  HADD2.F32 R36, -RZ, R74.reuse.H0_H0 ;  /* 0x2000004aff247230 */ /* 0x100fe20000004100 */
[----:B------:R-:W-:Y:S01]  /*e1a0*/  SHF.R.U32.HI R37, RZ, 0x10, R37 ;  /* 0x00000010ff257819 */ /* 0x000fe20000011625 */
[----:B------:R-:W-:Y:S02]  /*e1b0*/  HADD2.F32 R35, -RZ, R35.H0_H0 ;  /* 0x20000023ff237230 */ /* 0x000fe40000004100 */
[----:B------:R-:W-:-:S02]  /*e1c0*/  HADD2.F32 R74, -RZ, R74.H1_H1 ;  /* 0x3000004aff4a7230 */ /* 0x000fc40000004100 */
[----:B------:R-:W-:Y:S02]  /*e1d0*/  HADD2.F32 R37, -RZ, R37.H0_H0 ;  /* 0x20000025ff257230 */ /* 0x000fe40000004100 */
        /* <DEDUP_REMOVED lines=31> */
.L_x_5028:
[----:B------:R-:W-:Y:S05]  /*e3d0*/  BSYNC B1 ;  /* 0x0000000000017941 */ /* 0x000fea0003800000 */
.L_x_5027:
[----:B------:R-:W-:Y:S04]  /*e3e0*/  BSSY B1, `(.L_x_5029) ;  /* 0x000002c000017945 */ /* 0x000fe80003800000 */
[----:B------:R-:W-:Y:S05]  /*e3f0*/  @P2 BRA `(.L_x_5030) ;  /* 0x0000000000a82947 */ /* 0x000fea0003800000 */
[----:B01----:R-:W0:Y:S01]  /*e400*/  LDS.128 R4, [R62+0x18400] ;  /* 0x018400003e047984 */ /* 0x003e220000000c00 */
        /* <DEDUP_REMOVED lines=41> */
.L_x_5030:
[----:B------:R-:W-:Y:S05]  /*e6a0*/  BSYNC B1 ;  /* 0x0000000000017941 */ /* 0x000fea0003800000 */
.L_x_5029:
        /* <DEDUP_REMOVED lines=44> */
.L_x_5032:
[----:B------:R-:W-:Y:S05]  /*e970*/  BSYNC B1 ;  /* 0x0000000000017941 */ /* 0x000fea0003800000 */
.L_x_5031:
[----:B------:R-:W-:Y:S04]  /*e980*/  BSSY B1, `(.L_x_5033) ;  /* 0x000002c000017945 */ /* 0x000fe80003800000 */
[----:B------:R-:W-:Y:S05]  /*e990*/  @P4 BRA `(.L_x_5034) ;  /* 0x0000000000a84947 */ /* 0x000fea0003800000 */
[----:B0123--:R-:W0:Y:S01]  /*e9a0*/  LDS.128 R4, [R62+0x1c400] ;  /* 0x01c400003e047984 */ /* 0x00fe220000000c00 */
        /* <DEDUP_REMOVED lines=41> */
.L_x_5034:
[----:B------:R-:W-:Y:S05]  /*ec40*/  BSYNC B1 ;  /* 0x0000000000017941 */ /* 0x000fea0003800000 */
.L_x_5033:
[----:B------:R-:W-:Y:S05]  /*ec50*/  @P5 BRA `(.L_x_5024) ;  /* 0x0000003400dc5947 */ /* 0x000fea0003800000 */
[----:B01234-:R-:W0:Y:S01]  /*ec60*/  LDS.128 R4, [R0+0xa000] ;  /* 0x00a0000000047984 */ /* 0x01fe220000000c00 */
        /* <DEDUP_REMOVED lines=18> */
[C---:B------:R-:W-:Y:S01]  /*ed90*/  FMUL.FTZ R20, R4.reuse, R14 ;  /* 0x0000000e04147220 */ /* 0x040fe20000410000 */
[-C--:B------:R-:W-:Y:S01]  /*eda0*/  FMUL.FTZ R24, R4, R12.reuse ;  /* 0x0000000c04187220 */ /* 0x080fe20000410000 */
[----:B------:R-:W-:Y:S02]  /*edb0*/  HADD2.F32 R6, -RZ, R5.H0_H0 ;  /* 0x20000005ff067230 */ /* 0x000fe40000004100 */
[----:B------:R-:W-:Y:S01]  /*edc0*/  FFMA.FTZ R21, R10, R13, -R21 ;  /* 0x0000000d0a157223 */ /* 0x000fe20000010815 */
[----:B------:R-:W-:Y:S02]  /*edd0*/  HADD2.F32 R4, -RZ, R3.H1_H1 ;  /* 0x30000003ff047230 */ /* 0x000fe40000004100 */
[----:B------:R-:W-:Y:S01]  /*ede0*/  FFMA.FTZ R20, R7, R12, -R20 ;  /* 0x0000000c07147223 */ /* 0x000fe20000010814 */
[----:B------:R-:W-:-:S02]  /*edf0*/  HADD2.F32 R5, -RZ, R5.H1_H1 ;  /* 0x30000005ff057230 */ /* 0x000fc40000004100 */
[----:B------:R-:W-:Y:S01]  /*ee00*/  FFMA.FTZ R11, R7, R14, R24 ;  /* 0x0000000e070b7223 */ /* 0x000fe20000010018 */
[----:B------:R-:W-:Y:S02]  /*ee10*/  HADD2.F32 R10, -RZ, R25.H0_H0 ;  /* 0x20000019ff0a7230 */ /* 0x000fe40000004100 */
[C---:B------:R-:W-:Y:S01]  /*ee20*/  FMUL.FTZ R13, R9.reuse, R64 ;  /* 0x00000040090d7220 */ /* 0x040fe20000410000 */
[----:B------:R-:W-:Y:S02]  /*ee30*/  HADD2.F32 R3, -RZ, R27.H0_H0 ;  /* 0x2000001bff037230 */ /* 0x000fe40000004100 */
        /* <DEDUP_REMOVED lines=11> */
[----:B------:R0:W-:Y:S01]  /*eef0*/  STS.128 [R0+0xa000], R4 ;  /* 0x00a0000400007388 */ /* 0x0001e20000000c00 */
[----:B------:R-:W-:Y:S05]  /*ef00*/  BRA `(.L_x_5024) ;  /* 0x0000003400307947 */ /* 0x000fea0003800000 */
.L_x_5003:
[----:B------:R-:W2:Y:S01]  /*ef10*/  LDL R3, [R1+0x5c] ;  /* 0x00005c0001037983 */ /* 0x000ea20000100800 */
[----:B------:R-:W0:Y:S01]  /*ef20*/  LDC R69, c[0x0][0x448] ;  /* 0x00011200ff457b82 */ /* 0x000e220000000800 */
[----:B------:R-:W-:Y:S01]  /*ef30*/  ULDC.64 UR4, c[0x0][0x3f8] ;  /* 0x0000fe0000047ab9 */ /* 0x000fe20000000a00 */
[----:B------:R-:W-:Y:S01]  /*ef40*/  ULDC.64 UR6, c[0x0][0x408] ;  /* 0x0001020000067ab9 */ /* 0x000fe20000000a00 */
[----:B------:R-:W-:Y:S01]  /*ef50*/  MOV R9, R31 ;  /* 0x0000001f00097202 */ /* 0x000fe20000000f00 */
[----:B------:R-:W-:Y:S02]  /*ef60*/  IMAD.MOV.U32 R4, RZ, RZ, R24 ;  /* 0x000000ffff047224 */ /* 0x000fe400078e0018 */
[----:B------:R-:W-:Y:S01]  /*ef70*/  IMAD.MOV.U32 R8, RZ, RZ, R26 ;  /* 0x000000ffff087224 */ /* 0x000fe200078e001a */
[----:B0-----:R-:W-:-:S13]  /*ef80*/  ISETP.NE.AND P0, PT, R69, 0x1, PT ;  /* 0x000000014500780c */ /* 0x001fda0003f05270 */
[----:B------:R-:W0:Y:S08]  /*ef90*/  @P0 LDC R0, c[0x0][0x44c] ;  /* 0x00011300ff000b82 */ /* 0x000e300000000800 */
[----:B------:R-:W1:Y:S01]  /*efa0*/  @P0 LDC R5, c[0x0][0x450] ;  /* 0x00011400ff050b82 */ /* 0x000e620000000800 */
[----:B--2---:R-:W-:-:S04]  /*efb0*/  IMAD R3, R3, 0x40, R62 ;  /* 0x0000004003037824 */ /* 0x004fc800078e023e */
        /* <DEDUP_REMOVED lines=24> */
.L_x_5348:
        /* <DEDUP_REMOVED lines=17> */
[----:B--2---:R-:W-:Y:S01]  /*f250*/  IMAD.MOV.U32 R10, RZ, RZ, R0 ;  /* 0x000000ffff0a7224 */ /* 0x004fe200078e0000 */
[----:B------:R-:W-:Y:S01]  /*f260*/  ISETP.GE.AND P2, PT, R16, UR4, PT ;  /* 0x0000000410007c0c */ /* 0x000fe2000bf46270 */
[----:B-1----:R-:W-:Y:S01]  /*f270*/  IMAD.MOV.U32 R11, RZ, RZ, R3 ;  /* 0x000000ffff0b7224 */ /* 0x002fe200078e0003 */
[----:B------:R-:W-:Y:S01]  /*f280*/  ISETP.GE.AND P3, PT, R198, UR4, PT ;  /* 0x00000004c6007c0c */ /* 0x000fe2000bf66270 */
[----:B---3--:R-:W-:Y:S01]  /*f290*/  IMAD.MOV.U32 R15, RZ, RZ, R5 ;  /* 0x000000ffff0f7224 */ /* 0x008fe200078e0005 */
[----:B------:R-:W-:Y:S02]  /*f2a0*/  ISETP.GE.AND P4, PT, R195, UR4, PT ;  /* 0x00000004c3007c0c */ /* 0x000fe4000bf86270 */
[----:B------:R-:W-:Y:S02]  /*f2b0*/  CS2R R28, SRZ ;  /* 0x00000000001c7805 */ /* 0x000fe4000001ff00 */
[----:B------:R-:W-:-:S02]  /*f2c0*/  CS2R R30, SRZ ;  /* 0x00000000001e7805 */ /* 0x000fc4000001ff00 */
[----:B------:R-:W-:Y:S02]  /*f2d0*/  CS2R R40, SRZ ;  /* 0x0000000000287805 */ /* 0x000fe4000001ff00 */
[----:B------:R-:W-:Y:S01]  /*f2e0*/  CS2R R42, SRZ ;  /* 0x00000000002a7805 */ /* 0x000fe2000001ff00 */
[----:B------:R-:W-:Y:S02]  /*f2f0*/  @!P2 IMAD.SHL.U32 R9, R16, 0x2, RZ ;  /* 0x000000021009a824 */ /* 0x000fe400078e00ff */
[----:B------:R-:W-:Y:S02]  /*f300*/  @!P3 SHF.L.U32 R25, R202, 0x3, RZ ;  /* 0x00000003ca19b819 */ /* 0x000fe400000006ff */
[----:B------:R-:W-:Y:S01]  /*f310*/  @!P4 IMAD.SHL.U32 R27, R203, 0x8, RZ ;  /* 0x00000008cb1bc824 */ /* 0x000fe200078e00ff */
[-C--:B------:R-:W-:Y:S02]  /*f320*/  @!P2 IADD3 R48, P0, R0, R9.reuse, RZ ;  /* 0x000000090030a210 */ /* 0x080fe40007f1e0ff */
[----:B----4-:R-:W-:Y:S01]  /*f330*/  @!P2 IADD3 R4, P1, R14, R9, RZ ;  /* 0x000000090e04a210 */ /* 0x010fe20007f3e0ff */
[----:B------:R-:W-:Y:S01]  /*f340*/  @!P3 IMAD.WIDE R8, R25, 0x2, R10 ;  /* 0x000000021908b825 */ /* 0x000fe200078e020a */
[----:B------:R-:W-:-:S03]  /*f350*/  @!P2 SHF.L.U64.HI R0, R16, 0x1, R17 ;  /* 0x000000011000a819 */ /* 0x000fc60000010211 */
[----:B------:R-:W-:Y:S01]  /*f360*/  @!P4 IMAD.WIDE R12, R27, 0x2, R10 ;  /* 0x000000021b0cc825 */ /* 0x000fe200078e020a */
[----:B------:R-:W-:Y:S02]  /*f370*/  CS2R R36, SRZ ;  /* 0x0000000000247805 */ /* 0x000fe4000001ff00 */
[----:B------:R-:W-:Y:S02]  /*f380*/  CS2R R38, SRZ ;  /* 0x0000000000267805 */ /* 0x000fe4000001ff00 */
[----:B------:R-:W-:Y:S01]  /*f390*/  CS2R R32, SRZ ;  /* 0x0000000000207805 */ /* 0x000fe2000001ff00 */
[--C-:B------:R-:W-:Y:S01]  /*f3a0*/  @!P3 IMAD.WIDE R10, R25, 0x2, R14.reuse ;  /* 0x00000002190ab825 */ /* 0x100fe200078e020e */
[----:B------:R-:W-:Y:S02]  /*f3b0*/  CS2R R24, SRZ ;  /* 0x0000000000187805 */ /* 0x000fe4000001ff00 */
[----:B------:R-:W-:Y:S02]  /*f3c0*/  CS2R R34, SRZ ;  /* 0x0000000000227805 */ /* 0x000fe4000001ff00 */
[----:B------:R-:W-:Y:S01]  /*f3d0*/  CS2R R44, SRZ ;  /* 0x00000000002c7805 */ /* 0x000fe2000001ff00 */
[----:B------:R-:W-:Y:S01]  /*f3e0*/  @!P4 IMAD.WIDE R14, R27, 0x2, R14 ;  /* 0x000000021b0ec825 */ /* 0x000fe200078e020e */
[----:B------:R-:W-:-:S02]  /*f3f0*/  CS2R R26, SRZ ;  /* 0x00000000001a7805 */ /* 0x000fc4000001ff00 */
[----:B------:R-:W-:Y:S01]  /*f400*/  CS2R R46, SRZ ;  /* 0x00000000002e7805 */ /* 0x000fe2000001ff00 */
[----:B------:R1:W5:Y:S01]  /*f410*/  @!P3 LD.E.128 R28, desc[UR60][R8.64] ;  /* 0x0000003c081cb980 */ /* 0x000362000c101d00 */
[--C-:B------:R-:W-:Y:S02]  /*f420*/  @!P2 IMAD.X R49, R3, 0x1, R0.reuse, P0 ;  /* 0x000000010331a824 */ /* 0x100fe400000e0600 */
[----:B------:R-:W-:Y:S01]  /*f430*/  @!P2 IMAD.X R5, R5, 0x1, R0, P1 ;  /* 0x000000010505a824 */ /* 0x000fe200008e0600 */
[----:B------:R1:W5:Y:S04]  /*f440*/  @!P3 LD.E.128 R40, desc[UR60][R10.64] ;  /* 0x0000003c0a28b980 */ /* 0x000368000c101d00 */
[----:B------:R1:W5:Y:S04]  /*f450*/  @!P4 LD.E.128 R24, desc[UR60][R12.64] ;  /* 0x0000003c0c18c980 */ /* 0x000368000c101d00 */
[----:B------:R1:W5:Y:S04]  /*f460*/  @!P4 LD.E.128 R36, desc[UR60][R14.64] ;  /* 0x0000003c0e24c980 */ /* 0x000368000c101d00 */
[----:B------:R1:W5:Y:S04]  /*f470*/  @!P2 LD.E.128 R32, desc[UR60][R48.64] ;  /* 0x0000003c3020a980 */ /* 0x000368000c101d00 */
[----:B------:R1:W5:Y:S02]  /*f480*/  @!P2 LD.E.128 R44, desc[UR60][R4.64] ;  /* 0x0000003c042ca980 */ /* 0x000364000c101d00 */
.L_x_5037:
[----:B------:R-:W-:Y:S05]  /*f490*/  BSYNC B1 ;  /* 0x0000000000017941 */ /* 0x000fea0003800000 */
.L_x_5036:
[----:B-1---5:R-:W-:Y:S01]  /*f4a0*/  IMAD.MOV.U32 R4, RZ, RZ, R46 ;  /* 0x000000ffff047224 */ /* 0x022fe200078e002e */
[----:B------:R-:W-:Y:S01]  /*f4b0*/  MOV R3, R45 ;  /* 0x0000002d00037202 */ /* 0x000fe20000000f00 */
[----:B--2---:R-:W-:Y:S01]  /*f4c0*/  IMAD.MOV.U32 R0, RZ, RZ, R44 ;  /* 0x000000ffff007224 */ /* 0x004fe200078e002c */
[----:B------:R-:W-:Y:S01]  /*f4d0*/  UMOV UR4, 0xffffffff ;  /* 0xffffffff00047882 */ /* 0x000fe20000000000 */
[----:B---3--:R-:W-:Y:S01]  /*f4e0*/  IMAD.MOV.U32 R5, RZ, RZ, R47 ;  /* 0x000000ffff057224 */ /* 0x008fe200078e002f */
        /* <DEDUP_REMOVED lines=34> */
[----:B------:R-:W-:Y:S02]  /*f710*/  PRMT R78, R4, 0x5410, R5 ;  /* 0x00005410044e7816 */ /* 0x000fe40000000005 */
[----:B------:R-:W-:Y:S02]  /*f720*/  CS2R R4, SRZ ;  /* 0x0000000000047805 */ /* 0x000fe4000001ff00 */
[----:B------:R-:W-:Y:S01]  /*f730*/  PRMT R77, R0, 0x5410, R3 ;  /* 0x00005410004d7816 */ /* 0x000fe20000000003 */
[----:B------:R-:W-:Y:S06]  /*f740*/  BRA.DIV UR4, `(.L_x_5038) ;  /* 0x000001ae04a07947 */ /* 0x000fec000b800000 */
[----:B------:R1:W2:Y:S04]  /*f750*/  SHFL.IDX PT, R3, R7, 0x1, 0x1c1f ;  /* 0x003c1f0007037f89 */ /* 0x0002a800000e0000 */
[----:B------:R1:W3:Y:S04]  /*f760*/  SHFL.IDX PT, R0, R6, 0x1, 0x1c1f ;  /* 0x003c1f0006007f89 */ /* 0x0002e800000e0000 */
[----:B0-----:R-:W0:Y:S04]  /*f770*/  SHFL.IDX PT, R21, R21, 0x1, 0x1c1f ;  /* 0x003c1f0015157f89 */ /* 0x001e2800000e0000 */
[----:B-1----:R-:W0:Y:S02]  /*f780*/  SHFL.IDX PT, R20, R20, 0x1, 0x1c1f ;  /* 0x003c1f0014147f89 */ /* 0x002e2400000e0000 */
.L_x_5354:
[----:B------:R-:W-:Y:S01]  /*f790*/  VIADD R62, R62, 0x40 ;  /* 0x000000403e3e7836 */ /* 0x000fe20000000000 */
[----:B------:R-:W-:Y:S01]  /*f7a0*/  BSSY B1, `(.L_x_5039) ;  /* 0x0000032000017945 */ /* 0x000fe20003800000 */
[----:B------:R-:W-:Y:S02]  /*f7b0*/  CS2R R6, SRZ ;  /* 0x0000000000067805 */ /* 0x000fe4000001ff00 */
[----:B------:R-:W-:Y:S02]  /*f7c0*/  CS2R R8, SRZ ;  /* 0x0000000000087805 */ /* 0x000fe4000001ff00 */
[----:B------:R-:W-:Y:S02]  /*f7d0*/  CS2R R10, SRZ ;  /* 0x00000000000a7805 */ /* 0x000fe4000001ff00 */
[----:B------:R-:W-:Y:S02]  /*f7e0*/  ISETP.GE.AND P0, PT, R62, R69, PT ;  /* 0x000000453e00720c */ /* 0x000fe40003f06270 */
[----:B------:R-:W-:-:S02]  /*f7f0*/  CS2R R12, SRZ ;  /* 0x00000000000c7805 */ /* 0x000fc4000001ff00 */
[----:B----4-:R-:W-:Y:S02]  /*f800*/  CS2R R14, SRZ ;  /* 0x00000000000e7805 */ /* 0x010fe4000001ff00 */
[----:B------:R-:W-:Y:S02]  /*f810*/  CS2R R48, SRZ ;  /* 0x0000000000307805 */ /* 0x000fe4000001ff00 */
[----:B------:R-:W-:Y:S02]  /*f820*/  CS2R R50, SRZ ;  /* 0x0000000000327805 */ /* 0x000fe4000001ff00 */
[----:B------:R-:W-:Y:S02]  /*f830*/  CS2R R52, SRZ ;  /* 0x0000000000347805 */ /* 0x000fe4000001ff00 */
[----:B------:R-:W-:Y:S02]  /*f840*/  CS2R R54, SRZ ;  /* 0x0000000000367805 */ /* 0x000fe4000001ff00 */
[----:B------:R-:W-:-:S02]  /*f850*/  CS2R R56, SRZ ;  /* 0x0000000000387805 */ /* 0x000fc4000001ff00 */
[----:B------:R-:W-:Y:S01]  /*f860*/  CS2R R58, SRZ ;  /* 0x00000000003a7805 */ /* 0x000fe2000001ff00 */
[----:B------:R-:W-:Y:S06]  /*f870*/  @P0 BRA `(.L_x_5040) ;  /* 0x0000000000900947 */ /* 0x000fec0003800000 */
[----:B------:R-:W-:Y:S01]  /*f880*/  ULDC UR4, c[0x0][0x3f4] ;  /* 0x0000fd0000047ab9 */ /* 0x000fe20000000800 */
[----:B---3--:R-:W-:Y:S01]  /*f890*/  IMAD.MOV.U32 R4, RZ, RZ, R0 ;  /* 0x000000ffff047224 */ /* 0x008fe200078e0000 */
[----:B------:R-:W-:Y:S01]  /*f8a0*/  ISETP.GE.AND P2, PT, R16, UR4, PT ;  /* 0x0000000410007c0c */ /* 0x000fe2000bf46270 */
[----:B--2---:R-:W-:Y:S01]  /*f8b0*/  IMAD.MOV.U32 R5, RZ, RZ, R3 ;  /* 0x000000ffff057224 */ /* 0x004fe200078e0003 */
[----:B------:R-:W-:Y:S02]  /*f8c0*/  ISETP.GE.AND P3, PT, R198, UR4, PT ;  /* 0x00000004c6007c0c */ /* 0x000fe4000bf66270 */
[----:B------:R-:W-:Y:S02]  /*f8d0*/  CS2R R52, SRZ ;  /* 0x0000000000347805 */ /* 0x000fe4000001ff00 */
[----:B------:R-:W-:Y:S02]  /*f8e0*/  ISETP.GE.AND P4, PT, R195, UR4, PT ;  /* 0x00000004c3007c0c */ /* 0x000fe4000bf86270 */
[----:B------:R-:W-:-:S02]  /*f8f0*/  CS2R R54, SRZ ;  /* 0x0000000000367805 */ /* 0x000fc4000001ff00 */
[----:B------:R-:W-:Y:S02]  /*f900*/  CS2R R8, SRZ ;  /* 0x0000000000087805 */ /* 0x000fe4000001ff00 */
[----:B------:R-:W-:Y:S02]  /*f910*/  CS2R R10, SRZ ;  /* 0x00000000000a7805 */ /* 0x000fe4000001ff00 */
[----:B------:R-:W-:Y:S02]  /*f920*/  CS2R R56, SRZ ;  /* 0x0000000000387805 */ /* 0x000fe4000001ff00 */
[----:B------:R-:W-:Y:S02]  /*f930*/  CS2R R58, SRZ ;  /* 0x00000000003a7805 */ /* 0x000fe4000001ff00 */
[----:B------:R-:W-:Y:S01]  /*f940*/  @!P2 SHF.L.U32 R63, R16, 0x1, RZ ;  /* 0x00000001103fa819 */ /* 0x000fe200000006ff */
[----:B------:R-:W-:Y:S02]  /*f950*/  @!P3 IMAD.SHL.U32 R73, R202, 0x8, RZ ;  /* 0x00000008ca49b824 */ /* 0x000fe400078e00ff */
[----:B------:R-:W-:Y:S01]  /*f960*/  @!P4 IMAD.SHL.U32 R65, R203, 0x8, RZ ;  /* 0x00000008cb41c824 */ /* 0x000fe200078e00ff */
[----:B------:R-:W-:Y:S01]  /*f970*/  @!P2 IADD3 R60, P0, R0, R63, RZ ;  /* 0x0000003f003ca210 */ /* 0x000fe20007f1e0ff */
[----:B------:R-:W-:Y:S01]  /*f980*/  @!P3 IMAD.WIDE R66, R73, 0x2, R4 ;  /* 0x000000024942b825 */ /* 0x000fe200078e0204 */
[----:B------:R-:W-:-:S02]  /*f990*/  @!P2 SHF.L.U64.HI R0, R16, 0x1, R17 ;  /* 0x000000011000a819 */ /* 0x000fc40000010211 */
[----:B0-----:R-:W-:Y:S01]  /*f9a0*/  @!P2 IADD3 R62, P1, R20, R63, RZ ;  /* 0x0000003f143ea210 */ /* 0x001fe20007f3e0ff */
[----:B------:R-:W-:Y:S01]  /*f9b0*/  @!P4 IMAD.WIDE R70, R65, 0x2, R4 ;  /* 0x000000024146c825 */ /* 0x000fe200078e0204 */
[----:B------:R-:W-:Y:S02]  /*f9c0*/  CS2R R12, SRZ ;  /* 0x00000000000c7805 */ /* 0x000fe4000001ff00 */
[----:B------:R-:W-:Y:S02]  /*f9d0*/  CS2R R14, SRZ ;  /* 0x00000000000e7805 */ /* 0x000fe4000001ff00 */
[----:B------:R-:W-:Y:S02]  /*f9e0*/  CS2R R48, SRZ ;  /* 0x0000000000307805 */ /* 0x000fe4000001ff00 */
[----:B------:R-:W-:Y:S02]  /*f9f0*/  CS2R R50, SRZ ;  /* 0x0000000000327805 */ /* 0x000fe4000001ff00 */
[----:B------:R-:W-:-:S02]  /*fa00*/  CS2R R4, SRZ ;  /* 0x0000000000047805 */ /* 0x000fc4000001ff00 */
[----:B------:R-:W-:Y:S01]  /*fa10*/  CS2R R6, SRZ ;  /* 0x0000000000067805 */ /* 0x000fe2000001ff00 */
[--C-:B------:R-:W-:Y:S01]  /*fa20*/  @!P3 IMAD.WIDE R72, R73, 0x2, R20.reuse ;  /* 0x000000024948b825 */ /* 0x100fe200078e0214 */
        /* <DEDUP_REMOVED lines=9> */
.L_x_5040:
[----:B------:R-:W-:Y:S05]  /*fac0*/  BSYNC B1 ;  /* 0x0000000000017941 */ /* 0x000fea0003800000 */
.L_x_5039:
[----:B-1----:R-:W3:Y:S04]  /*fad0*/  LDL R60, [R1+0x58] ;  /* 0x00005800013c7983 */ /* 0x002ee80000100800 */
[----:B------:R-:W4:Y:S01]  /*fae0*/  LDL R63, [R1+0x30] ;  /* 0x00003000013f7983 */ /* 0x000f220000100800 */
[----:B--2--5:R-:W-:Y:S01]  /*faf0*/  IMAD.MOV.U32 R3, RZ, RZ, R4 ;  /* 0x000000ffff037224 */ /* 0x024fe200078e0004 */
[----:B------:R-:W-:Y:S01]  /*fb00*/  BSSY B1, `(.L_x_5041) ;  /* 0x000002e000017945 */ /* 0x000fe20003800000 */
[----:B0-----:R-:W-:Y:S02]  /*fb10*/  IMAD.MOV.U32 R20, RZ, RZ, R5 ;  /* 0x000000ffff147224 */ /* 0x001fe400078e0005 */
[----:B------:R-:W-:Y:S02]  /*fb20*/  IMAD.MOV.U32 R21, RZ, RZ, R7 ;  /* 0x000000ffff157224 */ /* 0x000fe400078e0007 */
[----:B------:R-:W-:Y:S01]  /*fb30*/  IMAD.MOV.U32 R61, RZ, RZ, R49 ;  /* 0x000000ffff3d7224 */ /* 0x000fe200078e0031 */
[----:B------:R-:W-:Y:S01]  /*fb40*/  PRMT R79, R3, 0x5410, R20 ;  /* 0x00005410034f7816 */ /* 0x000fe20000000014 */
[----:B------:R-:W-:-:S02]  /*fb50*/  IMAD.MOV.U32 R3, RZ, RZ, R6 ;  /* 0x000000ffff037224 */ /* 0x000fc400078e0006 */
[----:B------:R-:W-:Y:S02]  /*fb60*/  IMAD.MOV.U32 R20, RZ, RZ, R9 ;  /* 0x000000ffff147224 */ /* 0x000fe400078e0009 */
[----:B------:R-:W-:Y:S01]  /*fb70*/  IMAD.MOV.U32 R62, RZ, RZ, R50 ;  /* 0x000000ffff3e7224 */ /* 0x000fe200078e0032 */
[----:B------:R-:W-:Y:S02]  /*fb80*/  PRMT R80, R3, 0x5410, R21 ;  /* 0x0000541003507816 */ /* 0x000fe40000000015 */
[----:B------:R-:W-:Y:S02]  /*fb90*/  MOV R3, R8 ;  /* 0x0000000800037202 */ /* 0x000fe40000000f00 */
[----:B------:R-:W-:Y:S01]  /*fba0*/  PRMT R82, R62, 0x7610, R82 ;  /* 0x000076103e527816 */ /* 0x000fe20000000052 */
[----:B------:R-:W-:Y:S01]  /*fbb0*/  IMAD.MOV.U32 R62, RZ, RZ, R57 ;  /* 0x000000ffff3e7224 */ /* 0x000fe200078e0039 */
[----:B------:R-:W-:Y:S01]  /*fbc0*/  PRMT R70, R3, 0x5410, R20 ;  /* 0x0000541003467816 */ /* 0x000fe20000000014 */
[----:B------:R-:W-:-:S02]  /*fbd0*/  IMAD.MOV.U32 R3, RZ, RZ, R12 ;  /* 0x000000ffff037224 */ /* 0x000fc400078e000c */
[----:B------:R-:W-:Y:S01]  /*fbe0*/  IMAD.MOV.U32 R20, RZ, RZ, R13 ;  /* 0x000000ffff147224 */ /* 0x000fe200078e000d */
[----:B---3--:R-:W-:-:S04]  /*fbf0*/  LEA.HI R0, R60, R60, RZ, 0x1 ;  /* 0x0000003c3c007211 */ /* 0x008fc800078f08ff */
[----:B------:R-:W-:Y:S02]  /*fc00*/  LOP3.LUT R0, R0, 0xfffffffe, RZ, 0xc0, !PT ;  /* 0xfffffffe00007812 */ /* 0x000fe400078ec0ff */
[----:B----4-:R-:W-:-:S03]  /*fc10*/  VIADDMNMX R69, R69, -R63, 0x80, PT ;  /* 0x0000008045457446 */ /* 0x010fc6000380093f */
[----:B------:R-:W-:Y:S01]  /*fc20*/  IMAD.IADD R0, R60, 0x1, -R0 ;  /* 0x000000013c007824 */ /* 0x000fe200078e0a00 */
[----:B------:R-:W-:Y:S01]  /*fc30*/  ISETP.GE.AND P1, PT, R218, R69, PT ;  /* 0x00000045da00720c */ /* 0x000fe20003f26270 */
[----:B------:R-:W-:-:S03]  /*fc40*/  IMAD.MOV.U32 R60, RZ, RZ, R10 ;  /* 0x000000ffff3c7224 */ /* 0x000fc600078e000a */
[----:B------:R-:W-:Y:S01]  /*fc50*/  SHF.L.U32 R21, R0, 0x1f, RZ ;  /* 0x0000001f00157819 */ /* 0x000fe200000006ff */
[----:B------:R-:W-:Y:S01]  /*fc60*/  IMAD.MOV.U32 R0, RZ, RZ, R11 ;  /* 0x000000ffff007224 */ /* 0x000fe200078e000b */
[----:B------:R-:W-:Y:S02]  /*fc70*/  PRMT R71, R60, 0x7610, R71 ;  /* 0x000076103c477816 */ /* 0x000fe40000000047 */
[----:B------:R-:W0:Y:S01]  /*fc80*/  SYNCS.PHASECHK.TRANS64.TRYWAIT P0, [R18+URZ+0x30800], R21 ;  /* 0x03080015120075a7 */ /* 0x000e22000800017f */
[----:B------:R-:W-:Y:S02]  /*fc90*/  MOV R60, R14 ;  /* 0x0000000e003c7202 */ /* 0x000fe40000000f00 */
[----:B------:R-:W-:Y:S02]  /*fca0*/  PRMT R71, R71, 0x5410, R0 ;  /* 0x0000541047477816 */ /* 0x000fe40000000000 */
[----:B------:R-:W-:Y:S01]  /*fcb0*/  PRMT R0, R3, 0x5410, R20 ;  /* 0x0000541003007816 */ /* 0x000fe20000000014 */
[----:B------:R-:W-:Y:S01]  /*fcc0*/  IMAD.MOV.U32 R20, RZ, RZ, R15 ;  /* 0x000000ffff147224 */ /* 0x000fe200078e000f */
[----:B------:R-:W-:Y:S01]  /*fcd0*/  PRMT R3, R60, 0x7610, R3 ;  /* 0x000076103c037816 */ /* 0x000fe20000000003 */
[----:B------:R-:W-:-:S03]  /*fce0*/  IMAD.MOV.U32 R60, RZ, RZ, R48 ;  /* 0x000000ffff3c7224 */ /* 0x000fc600078e0030 */
[----:B------:R-:W-:Y:S01]  /*fcf0*/  PRMT R3, R3, 0x5410, R20 ;  /* 0x0000541003037816 */ /* 0x000fe20000000014 */
[----:B------:R-:W-:Y:S01]  /*fd00*/  IMAD.MOV.U32 R20, RZ, RZ, R51 ;  /* 0x000000ffff147224 */ /* 0x000fe200078e0033 */
[----:B------:R-:W-:Y:S01]  /*fd10*/  PRMT R81, R60, 0x5410, R61 ;  /* 0x000054103c517816 */ /* 0x000fe2000000003d */
[----:B------:R-:W-:Y:S01]  /*fd20*/  IMAD.MOV.U32 R61, RZ, RZ, R53 ;  /* 0x000000ffff3d7224 */ /* 0x000fe200078e0035 */
[----:B------:R-:W-:Y:S02]  /*fd30*/  MOV R60, R52 ;  /* 0x00000034003c7202 */ /* 0x000fe40000000f00 */
[----:B------:R-:W-:Y:S01]  /*fd40*/  PRMT R82, R82, 0x5410, R20 ;  /* 0x0000541052527816 */ /* 0x000fe20000000014 */
[----:B------:R-:W-:Y:S01]  /*fd50*/  IMAD.MOV.U32 R20, RZ, RZ, R54 ;  /* 0x000000ffff147224 */ /* 0x000fe200078e0036 */
[----:B------:R-:W-:Y:S01]  /*fd60*/  PRMT R72, R60, 0x5410, R61 ;  /* 0x000054103c487816 */ /* 0x000fe2000000003d */
[----:B------:R-:W-:Y:S02]  /*fd70*/  IMAD.MOV.U32 R60, RZ, RZ, R55 ;  /* 0x000000ffff3c7224 */ /* 0x000fe400078e0037 */
[----:B------:R-:W-:-:S03]  /*fd80*/  IMAD.MOV.U32 R61, RZ, RZ, R56 ;  /* 0x000000ffff3d7224 */ /* 0x000fc600078e0038 */
[----:B------:R-:W-:Y:S02]  /*fd90*/  PRMT R73, R20, 0x5410, R60 ;  /* 0x0000541014497816 */ /* 0x000fe4000000003c */
[----:B------:R-:W-:Y:S01]  /*fda0*/  PRMT R20, R61, 0x5410, R62 ;  /* 0x000054103d147816 */ /* 0x000fe2000000003e */
[----:B------:R-:W-:Y:S01]  /*fdb0*/  IMAD.MOV.U32 R61, RZ, RZ, R59 ;  /* 0x000000ffff3d7224 */ /* 0x000fe200078e003b */
[----:B------:R-:W-:Y:S01]  /*fdc0*/  MOV R60, R58 ;  /* 0x0000003a003c7202 */ /* 0x000fe20000000f00 */
[----:B0-----:R-:W-:Y:S06]  /*fdd0*/  @!P0 BRA `(.L_x_5042) ;  /* 0x000001a800708947 */ /* 0x001fec0003800000 */
.L_x_5355:
[----:B------:R-:W-:Y:S05]  /*fde0*/  BSYNC B1 ;  /* 0x0000000000017941 */ /* 0x000fea0003800000 */
.L_x_5041:
[----:B------:R-:W-:Y:S01]  /*fdf0*/  BSSY B1, `(.L_x_5043) ;  /* 0x000012f000017945 */ /* 0x000fe20003800000 */
[----:B0-----:R-:W-:-:S03]  /*fe00*/  PRMT R21, R60, 0x5410, R61 ;  /* 0x000054103c157816 */ /* 0x001fc6000000003d */
[----:B------:R-:W-:Y:S05]  /*fe10*/  @P1 BRA `(.L_x_5044) ;  /* 0x0000001000b01947 */ /* 0x000fea0003800000 */
[----:B------:R-:W0:Y:S01]  /*fe20*/  LDC R75, c[0x0][0x3f4] ;  /* 0x0000fd00ff4b7b82 */ /* 0x000e220000000800 */
[----:B------:R-:W-:Y:S01]  /*fe30*/  BSSY B2, `(.L_x_5045) ;  /* 0x0000068000027945 */ /* 0x000fe20003800000 */
[-C--:B0-----:R-:W-:Y:S02]  /*fe40*/  ISETP.GE.AND P0, PT, R16, R75.reuse, PT ;  /* 0x0000004b1000720c */ /* 0x081fe40003f06270 */
[-C--:B------:R-:W-:Y:S02]  /*fe50*/  ISETP.GE.AND P1, PT, R198, R75.reuse, PT ;  /* 0x0000004bc600720c */ /* 0x080fe40003f26270 */
[----:B------:R-:W-:-:S09]  /*fe60*/  ISETP.GE.AND P2, PT, R195, R75, PT ;  /* 0x0000004bc300720c */ /* 0x000fd20003f46270 */
[----:B------:R-:W-:Y:S05]  /*fe70*/  @P0 BRA `(.L_x_5046) ;  /* 0x00000004008c0947 */ /* 0x000fea0003800000 */
[----:B------:R-:W2:Y:S01]  /*fe80*/  LDL R62, [R1+0x5c] ;  /* 0x00005c00013e7983 */ /* 0x000ea20000100800 */
[----:B------:R-:W-:Y:S01]  /*fe90*/  LOP3.LUT R61, R227, 0x38, R16, 0xf8, !PT ;  /* 0x00000038e33d7812 */ /* 0x000fe200078ef810 */
[--C-:B------:R-:W-:Y:S01]  /*fea0*/  HADD2.F32 R99, -RZ, R92.reuse.H0_H0 ;  /* 0x2000005cff637230 */ /* 0x100fe20000004100 */
[--C-:B------:R-:W-:Y:S01]  /*feb0*/  SHF.R.U64 R44, R44, 0x10, R45.reuse ;  /* 0x000000102c2c7819 */ /* 0x100fe2000000122d */
[----:B------:R-:W-:Y:S01]  /*fec0*/  HADD2.F32 R96, -RZ, R92.H1_H1 ;  /* 0x3000005cff607230 */ /* 0x000fe20000004100 */
[----:B------:R-:W-:Y:S02]  /*fed0*/  LOP3.LUT R60, R61, R228, RZ, 0x3c, !PT ;  /* 0x000000e43d3c7212 */ /* 0x000fe400078e3cff */
[----:B------:R-:W-:Y:S02]  /*fee0*/  SHF.R.U32.HI R100, RZ, 0x10, R45 ;  /* 0x00000010ff647819 */ /* 0x000fe4000001162d */
[--C-:B------:R-:W-:Y:S01]  /*fef0*/  SHF.R.U64 R32, R32, 0x10, R33.reuse ;  /* 0x0000001020207819 */ /* 0x100fe20000001221 */
[----:B------:R-:W-:Y:S01]  /*ff00*/  IMAD.IADD R87, R229, 0x1, R60 ;  /* 0x00000001e5577824 */ /* 0x000fe200078e023c */
[----:B------:R-:W-:Y:S01]  /*ff10*/  SHF.R.U32.HI R98, RZ, 0x10, R33 ;  /* 0x00000010ff627819 */ /* 0x000fe20000011621 */
[----:B------:R-:W-:Y:S01]  /*ff20*/  HADD2.F32 R100, -RZ, R100.H0_H0 ;  /* 0x20000064ff647230 */ /* 0x000fe20000004100 */
[----:B------:R-:W-:Y:S01]  /*ff30*/  SHF.R.U64 R33, R34, 0x10, R35 ;  /* 0x0000001022217819 */ /* 0x000fe20000001223 */
[----:B------:R-:W-:Y:S01]  /*ff40*/  IMAD R87, R87, 0x2, R18 ;  /* 0x0000000257577824 */ /* 0x000fe200078e0212 */
[----:B------:R-:W-:-:S02]  /*ff50*/  SHF.R.U64 R34, R46, 0x10, R47 ;  /* 0x000000102e227819 */ /* 0x000fc4000000122f */
[----:B------:R-:W-:Y:S01]  /*ff60*/  SHF.R.U32.HI R105, RZ, 0x10, R35 ;  /* 0x00000010ff697819 */ /* 0x000fe20000011623 */
[----:B------:R-:W-:Y:S01]  /*ff70*/  HADD2.F32 R33, -RZ, R33.H0_H0 ;  /* 0x20000021ff217230 */ /* 0x000fe20000004100 */
[----:B------:R-:W-:Y:S02]  /*ff80*/  SHF.R.U32.HI R103, RZ, 0x10, R47 ;  /* 0x00000010ff677819 */ /* 0x000fe4000001162f */
        /* <DEDUP_REMOVED lines=28> */
[--C-:B------:R-:W-:Y:S02]  /*10150*/  HADD2.F32 R98, -RZ, R91.reuse.H0_H0 ;  /* 0x2000005bff627230 */ /* 0x100fe40000004100 */
[----:B------:R-:W-:Y:S02]  /*10160*/  HADD2.F32 R96, -RZ, R91.H1_H1 ;  /* 0x3000005bff607230 */ /* 0x000fe40000004100 */
[-C--:B------:R-:W-:Y:S01]  /*10170*/  FMUL.FTZ R104, R92, R97.reuse ;  /* 0x000000615c687220 */ /* 0x080fe20000410000 */
[----:B------:R-:W-:Y:S01]  /*10180*/  FFMA.FTZ R102, R61, R97, -R102 ;  /* 0x000000613d667223 */ /* 0x000fe20000010866 */
[C---:B------:R-:W-:Y:S01]  /*10190*/  FMUL.FTZ R92, R65.reuse, R98 ;  /* 0x00000062415c7220 */ /* 0x040fe20000410000 */
[--C-:B------:R-:W-:Y:S02]  /*101a0*/  HADD2.F32 R91, -RZ, R90.reuse.H1_H1 ;  /* 0x3000005aff5b7230 */ /* 0x100fe40000004100 */
[----:B------:R-:W-:Y:S01]  /*101b0*/  FMUL.FTZ R97, R65, R96 ;  /* 0x0000006041617220 */ /* 0x000fe20000410000 */
[----:B------:R-:W-:-:S02]  /*101c0*/  HADD2.F32 R90, -RZ, R90.H0_H0 ;  /* 0x2000005aff5a7230 */ /* 0x000fc40000004100 */
[C---:B------:R-:W-:Y:S01]  /*101d0*/  FFMA.FTZ R65, R35.reuse, R96, -R92 ;  /* 0x0000006023417223 */ /* 0x040fe2000001085c */
[----:B------:R-:W-:Y:S02]  /*101e0*/  HADD2.F32 R95, -RZ, R67.H0_H0 ;  /* 0x20000043ff5f7230 */ /* 0x000fe40000004100 */
[----:B------:R-:W-:Y:S01]  /*101f0*/  FFMA.FTZ R97, R35, R98, R97 ;  /* 0x0000006223617223 */ /* 0x000fe20000010061 */
[C---:B------:R-:W-:Y:S01]  /*10200*/  FMUL.FTZ R98, R94.reuse, R91 ;  /* 0x0000005b5e627220 */ /* 0x040fe20000410000 */
[--C-:B------:R-:W-:Y:S02]  /*10210*/  HADD2.F32 R96, -RZ, R89.reuse.H0_H0 ;  /* 0x20000059ff607230 */ /* 0x100fe40000004100 */
[----:B------:R-:W-:Y:S01]  /*10220*/  FFMA.FTZ R99, R61, R100, R104 ;  /* 0x000000643d637223 */ /* 0x000fe20000010068 */
[----:B------:R-:W-:Y:S02]  /*10230*/  HADD2.F32 R92, -RZ, R89.H1_H1 ;  /* 0x30000059ff5c7230 */ /* 0x000fe40000004100 */
[-C--:B------:R-:W-:Y:S01]  /*10240*/  FMUL.FTZ R100, R94, R90.reuse ;  /* 0x0000005a5e647220 */ /* 0x080fe20000410000 */
[----:B------:R-:W-:Y:S01]  /*10250*/  FFMA.FTZ R98, R47, R90, -R98 ;  /* 0x0000005a2f627223 */ /* 0x000fe20000010862 */
[----:B------:R-:W-:-:S02]  /*10260*/  HADD2.F32 R67, -RZ, R67.H1_H1 ;  /* 0x30000043ff437230 */ /* 0x000fc40000004100 */
[C---:B------:R-:W-:Y:S01]  /*10270*/  FMUL.FTZ R104, R95.reuse, R96 ;  /* 0x000000605f687220 */ /* 0x040fe20000410000 */
[----:B------:R-:W-:Y:S02]  /*10280*/  HADD2.F32 R94, -RZ, R103.H0_H0 ;  /* 0x20000067ff5e7230 */ /* 0x000fe40000004100 */
[-C--:B------:R-:W-:Y:S01]  /*10290*/  FMUL.FTZ R95, R95, R92.reuse ;  /* 0x0000005c5f5f7220 */ /* 0x080fe20000410000 */
[----:B------:R-:W-:Y:S02]  /*102a0*/  HADD2.F32 R90, -RZ, R105.H0_H0 ;  /* 0x20000069ff5a7230 */ /* 0x000fe40000004100 */
[----:B------:R-:W-:Y:S01]  /*102b0*/  FFMA.FTZ R100, R47, R91, R100 ;  /* 0x0000005b2f647223 */ /* 0x000fe20000010064 */
[----:B------:R-:W-:Y:S01]  /*102c0*/  FFMA.FTZ R104, R93, R92, -R104 ;  /* 0x0000005c5d687223 */ /* 0x000fe20000010868 */
        /* <DEDUP_REMOVED lines=16> */
[----:B------:R-:W-:Y:S01]  /*103d0*/  FFMA.FTZ R95, R93, R96, R95 ;  /* 0x000000605d5f7223 */ /* 0x000fe2000001005f */
        /* <DEDUP_REMOVED lines=13> */
.L_x_5046:
[----:B------:R-:W-:Y:S05]  /*104b0*/  BSYNC B2 ;  /* 0x0000000000027941 */ /* 0x000fea0003800000 */
.L_x_5045:
[----:B------:R-:W-:Y:S04]  /*104c0*/  BSSY B2, `(.L_x_5047) ;  /* 0x0000061000027945 */ /* 0x000fe80003800000 */
[----:B------:R-:W-:Y:S05]  /*104d0*/  @P1 BRA `(.L_x_5048) ;  /* 0x00000004007c1947 */ /* 0x000fea0003800000 */
[----:B------:R-:W2:Y:S01]  /*104e0*/  LDL R94, [R1+0x78] ;  /* 0x00007800015e7983 */ /* 0x000ea20000100800 */
[----:B0-----:R-:W-:Y:S01]  /*104f0*/  LEA.HI R32, R75, R202, RZ, 0x1d ;  /* 0x000000ca4b207211 */ /* 0x001fe200078fe8ff */
[----:B------:R-:W-:Y:S01]  /*10500*/  HADD2.F32 R62, -RZ, R85.H1_H1 ;  /* 0x30000055ff3e7230 */ /* 0x000fe20000004100 */
[--C-:B------:R-:W-:Y:S01]  /*10510*/  SHF.R.U64 R87, R40, 0x10, R41.reuse ;  /* 0x0000001028577819 */ /* 0x100fe20000001229 */
        /* <DEDUP_REMOVED lines=14> */
[----:B------:R-:W-:Y:S02]  /*10600*/  SHF.R.U64 R67, R42, 0x10, R43 ;  /* 0x000000102a437819 */ /* 0x000fe4000000122b */
[----:B------:R-:W-:Y:S02]  /*10610*/  IADD3 R45, R45, R44, R229 ;  /* 0x0000002c2d2d7210 */ /* 0x000fe40007ffe0e5 */
[----:B------:R-:W-:Y:S02]  /*10620*/  SHF.R.U32.HI R65, RZ, 0x10, R43 ;  /* 0x00000010ff417819 */ /* 0x000fe4000001162b */
[--C-:B------:R-:W-:Y:S01]  /*10630*/  SHF.R.U32.HI R89, RZ, 0x10, R31.reuse ;  /* 0x00000010ff597819 */ /* 0x100fe2000001161f */
[----:B------:R-:W-:Y:S01]  /*10640*/  IMAD R60, R45, 0x2, R18 ;  /* 0x000000022d3c7824 */ /* 0x000fe200078e0212 */
[----:B------:R-:W-:-:S04]  /*10650*/  SHF.R.U64 R91, R30, 0x10, R31 ;  /* 0x000000101e5b7819 */ /* 0x000fc8000000121f */
[----:B------:R-:W0:Y:S02]  /*10660*/  LDS.128 R44, [R60+0x12400] ;  /* 0x012400003c2c7984 */ /* 0x000e240000000c00 */
[--C-:B0-----:R-:W-:Y:S02]  /*10670*/  HADD2.F32 R41, -RZ, R45.reuse.H0_H0 ;  /* 0x2000002dff297230 */ /* 0x101fe40000004100 */
[----:B------:R-:W-:Y:S02]  /*10680*/  HADD2.F32 R40, -RZ, R44.H0_H0 ;  /* 0x2000002cff287230 */ /* 0x000fe40000004100 */
[----:B------:R-:W-:Y:S02]  /*10690*/  HADD2.F32 R45, -RZ, R45.H1_H1 ;  /* 0x3000002dff2d7230 */ /* 0x000fe40000004100 */
[C---:B------:R-:W-:Y:S01]  /*106a0*/  FMUL.FTZ R88, R41.reuse, R64 ;  /* 0x0000004029587220 */ /* 0x040fe20000410000 */
[----:B------:R-:W-:Y:S01]  /*106b0*/  FMUL.FTZ R90, R41, R62 ;  /* 0x0000003e295a7220 */ /* 0x000fe20000410000 */
[----:B------:R-:W-:-:S02]  /*106c0*/  HADD2.F32 R41, -RZ, R84.H0_H0 ;  /* 0x20000054ff297230 */ /* 0x000fc40000004100 */
[----:B------:R-:W-:Y:S02]  /*106d0*/  HADD2.F32 R42, -RZ, R46.H0_H0 ;  /* 0x2000002eff2a7230 */ /* 0x000fe40000004100 */
[----:B------:R-:W-:Y:S01]  /*106e0*/  FMUL.FTZ R92, R45, R66 ;  /* 0x000000422d5c7220 */ /* 0x000fe20000410000 */
[--C-:B------:R-:W-:Y:S02]  /*106f0*/  HADD2.F32 R43, -RZ, R47.reuse.H0_H0 ;  /* 0x2000002fff2b7230 */ /* 0x100fe40000004100 */
[----:B------:R-:W-:Y:S02]  /*10700*/  HADD2.F32 R84, -RZ, R84.H1_H1 ;  /* 0x30000054ff547230 */ /* 0x000fe40000004100 */
[----:B------:R-:W-:Y:S02]  /*10710*/  HADD2.F32 R47, -RZ, R47.H1_H1 ;  /* 0x3000002fff2f7230 */ /* 0x000fe40000004100 */
[----:B------:R-:W-:Y:S02]  /*10720*/  HADD2.F32 R44, -RZ, R44.H1_H1 ;  /* 0x3000002cff2c7230 */ /* 0x000fe40000004100 */
[----:B------:R-:W-:Y:S01]  /*10730*/  HADD2.F32 R46, -RZ, R46.H1_H1 ;  /* 0x3000002eff2e7230 */ /* 0x000fe20000004100 */
[----:B--2---:R-:W0:Y:S02]  /*10740*/  LDS.128 R32, [R94] ;  /* 0x000000005e207984 */ /* 0x004e240000000c00 */
[----:B0-----:R-:W-:-:S02]  /*10750*/  HADD2.F32 R29, -RZ, R33.H0_H0 ;  /* 0x20000021ff1d7230 */ /* 0x001fc40000004100 */
[----:B------:R-:W-:Y:S02]  /*10760*/  HADD2.F32 R28, -RZ, R32.H0_H0 ;  /* 0x20000020ff1c7230 */ /* 0x000fe40000004100 */
[----:B------:R-:W-:Y:S02]  /*10770*/  HADD2.F32 R33, -RZ, R33.H1_H1 ;  /* 0x30000021ff217230 */ /* 0x000fe40000004100 */
[C---:B------:R-:W-:Y:S01]  /*10780*/  FFMA.FTZ R88, R29.reuse, R62, -R88 ;  /* 0x0000003e1d587223 */ /* 0x040fe20000010858 */
[----:B------:R-:W-:Y:S01]  /*10790*/  FFMA.FTZ R90, R29, R64, R90 ;  /* 0x000000401d5a7223 */ /* 0x000fe2000001005a */
[----:B------:R-:W-:Y:S02]  /*107a0*/  HADD2.F32 R62, -RZ, R61.H0_H0 ;  /* 0x2000003dff3e7230 */ /* 0x000fe40000004100 */
[C---:B------:R-:W-:Y:S01]  /*107b0*/  FMUL.FTZ R29, R40.reuse, R83 ;  /* 0x00000053281d7220 */ /* 0x040fe20000410000 */
[----:B------:R-:W-:Y:S01]  /*107c0*/  FMUL.FTZ R40, R40, R85 ;  /* 0x0000005528287220 */ /* 0x000fe20000410000 */
[----:B------:R-:W-:-:S02]  /*107d0*/  HADD2.F32 R30, -RZ, R34.H0_H0 ;  /* 0x20000022ff1e7230 */ /* 0x000fc40000004100 */
[C---:B------:R-:W-:Y:S01]  /*107e0*/  FFMA.FTZ R85, R28.reuse, R85, -R29 ;  /* 0x000000551c557223 */ /* 0x040fe2000001081d */
[-C--:B------:R-:W-:Y:S01]  /*107f0*/  FMUL.FTZ R64, R45, R62.reuse ;  /* 0x0000003e2d407220 */ /* 0x080fe20000410000 */
[--C-:B------:R-:W-:Y:S02]  /*10800*/  HADD2.F32 R29, -RZ, R86.reuse.H0_H0 ;  /* 0x20000056ff1d7230 */ /* 0x100fe40000004100 */
[C---:B------:R-:W-:Y:S01]  /*10810*/  FFMA.FTZ R45, R33.reuse, R62, -R92 ;  /* 0x0000003e212d7223 */ /* 0x040fe2000001085c */
[----:B------:R-:W-:Y:S02]  /*10820*/  HADD2.F32 R86, -RZ, R86.H1_H1 ;  /* 0x30000056ff567230 */ /* 0x000fe40000004100 */
[----:B------:R-:W-:Y:S01]  /*10830*/  FFMA.FTZ R61, R33, R66, R64 ;  /* 0x00000042213d7223 */ /* 0x000fe20000010040 */
[----:B------:R-:W-:Y:S01]  /*10840*/  FFMA.FTZ R83, R28, R83, R40 ;  /* 0x000000531c537223 */ /* 0x000fe20000010028 */
[----:B------:R-:W-:Y:S02]  /*10850*/  HADD2.F32 R31, -RZ, R35.H0_H0 ;  /* 0x20000023ff1f7230 */ /* 0x000fe40000004100 */
[C---:B------:R-:W-:Y:S01]  /*10860*/  FMUL.FTZ R33, R42.reuse, R41 ;  /* 0x000000292a217220 */ /* 0x040fe20000410000 */
[----:B------:R-:W-:Y:S01]  /*10870*/  FMUL.FTZ R63, R42, R29 ;  /* 0x0000001d2a3f7220 */ /* 0x000fe20000410000 */
[----:B------:R-:W-:-:S02]  /*10880*/  HADD2.F32 R40, -RZ, R65.H0_H0 ;  /* 0x20000041ff287230 */ /* 0x000fc40000004100 */
[C---:B------:R-:W-:Y:S01]  /*10890*/  FMUL.FTZ R62, R43.reuse, R84 ;  /* 0x000000542b3e7220 */ /* 0x040fe20000410000 */
[----:B------:R-:W-:Y:S02]  /*108a0*/  HADD2.F32 R28, -RZ, R89.H0_H0 ;  /* 0x20000059ff1c7230 */ /* 0x000fe40000004100 */
[----:B------:R-:W-:Y:S01]  /*108b0*/  FMUL.FTZ R43, R43, R86 ;  /* 0x000000562b2b7220 */ /* 0x000fe20000410000 */
[----:B------:R-:W-:Y:S02]  /*108c0*/  HADD2.F32 R35, -RZ, R35.H1_H1 ;  /* 0x30000023ff237230 */ /* 0x000fe40000004100 */
[C---:B------:R-:W-:Y:S01]  /*108d0*/  FFMA.FTZ R42, R30.reuse, R29, -R33 ;  /* 0x0000001d1e2a7223 */ /* 0x040fe20000010821 */
[----:B------:R-:W-:Y:S01]  /*108e0*/  FFMA.FTZ R63, R30, R41, R63 ;  /* 0x000000291e3f7223 */ /* 0x000fe2000001003f */
[----:B------:R-:W-:Y:S01]  /*108f0*/  FMUL.FTZ R30, R47, R40 ;  /* 0x000000282f1e7220 */ /* 0x000fe20000410000 */
[C---:B------:R-:W-:Y:S01]  /*10900*/  FFMA.FTZ R62, R31.reuse, R86, -R62 ;  /* 0x000000561f3e7223 */ /* 0x040fe2000001083e */
        /* <DEDUP_REMOVED lines=28> */
.L_x_5048:
[----:B------:R-:W-:Y:S05]  /*10ad0*/  BSYNC B2 ;  /* 0x0000000000027941 */ /* 0x000fea0003800000 */
.L_x_5047:
[----:B------:R-:W-:Y:S05]  /*10ae0*/  @P2 BRA `(.L_x_5044) ;  /* 0x00000004007c2947 */ /* 0x000fea0003800000 */
[----:B------:R-:W2:Y:S01]  /*10af0*/  LDL R66, [R1+0x70] ;  /* 0x0000700001427983 */ /* 0x000ea20000100800 */
[----:B------:R-:W-:Y:S01]  /*10b00*/  LEA.HI R75, R75, R203, RZ, 0x1d ;  /* 0x000000cb4b4b7211 */ /* 0x000fe200078fe8ff */
[--C-:B------:R-:W-:Y:S01]  /*10b10*/  HADD2.F32 R41, -RZ, R77.reuse.H1_H1 ;  /* 0x3000004dff297230 */ /* 0x100fe20000004100 */
[----:B------:R-:W-:Y:S01]  /*10b20*/  SHF.R.U64 R61, R36, 0x10, R37 ;  /* 0x00000010243d7819 */ /* 0x000fe20000001225 */
[--C-:B------:R-:W-:Y:S01]  /*10b30*/  HADD2.F32 R42, -RZ, R74.reuse.H1_H1 ;  /* 0x3000004aff2a7230 */ /* 0x100fe20000004100 */
[----:B-1----:R-:W-:Y:S01]  /*10b40*/  SHF.R.S32.HI R30, RZ, 0x1f, R75 ;  /* 0x0000001fff1e7819 */ /* 0x002fe2000001144b */
[----:B------:R-:W-:Y:S01]  /*10b50*/  IMAD.SHL.U32 R28, R75, 0x8, RZ ;  /* 0x000000084b1c7824 */ /* 0x000fe200078e00ff */
[----:B------:R-:W-:Y:S01]  /*10b60*/  SHF.R.U64 R65, R24, 0x10, R25 ;  /* 0x0000001018417819 */ /* 0x000fe20000001219 */
[----:B------:R-:W-:Y:S01]  /*10b70*/  HADD2.F32 R74, -RZ, R74.H0_H0 ;  /* 0x2000004aff4a7230 */ /* 0x000fe20000004100 */
[----:B------:R-:W-:Y:S01]  /*10b80*/  LEA.HI R30, R30, R75, RZ, 0x3 ;  /* 0x0000004b1e1e7211 */ /* 0x000fe200078f18ff */
[----:B------:R-:W-:Y:S01]  /*10b90*/  HADD2.F32 R77, -RZ, R77.H0_H0 ;  /* 0x2000004dff4d7230 */ /* 0x000fe20000004100 */
[----:B------:R-:W-:-:S02]  /*10ba0*/  LOP3.LUT R29, R227, 0x38, R28, 0xf8, !PT ;  /* 0x00000038e31d7812 */ /* 0x000fc400078ef81c */
[----:B------:R-:W-:Y:S01]  /*10bb0*/  SHF.R.U32.HI R43, RZ, 0x10, R25 ;  /* 0x00000010ff2b7819 */ /* 0x000fe20000011619 */
[----:B------:R-:W-:Y:S01]  /*10bc0*/  IMAD.SHL.U32 R30, R30, 0x400, RZ ;  /* 0x000004001e1e7824 */ /* 0x000fe200078e00ff */
[----:B0-----:R-:W-:Y:S02]  /*10bd0*/  LOP3.LUT R33, R29, R228, RZ, 0x3c, !PT ;  /* 0x000000e41d217212 */ /* 0x001fe400078e3cff */
[----:B------:R-:W-:Y:S02]  /*10be0*/  SHF.R.U32.HI R44, RZ, 0x10, R37 ;  /* 0x00000010ff2c7819 */ /* 0x000fe40000011625 */
[----:B------:R-:W-:Y:S02]  /*10bf0*/  LOP3.LUT R32, R30, 0x7fffe000, RZ, 0xc0, !PT ;  /* 0x7fffe0001e207812 */ /* 0x000fe400078ec0ff */
[----:B------:R-:W-:Y:S01]  /*10c00*/  SHF.R.U64 R47, R38, 0x10, R39 ;  /* 0x00000010262f7819 */ /* 0x000fe20000001227 */
[----:B------:R-:W-:Y:S01]  /*10c10*/  HADD2.F32 R44, -RZ, R44.H0_H0 ;  /* 0x2000002cff2c7230 */ /* 0x000fe20000004100 */
[----:B------:R-:W-:-:S02]  /*10c20*/  IADD3 R33, R33, R32, R229 ;  /* 0x0000002021217210 */ /* 0x000fc40007ffe0e5 */
[----:B------:R-:W-:Y:S02]  /*10c30*/  SHF.R.U32.HI R45, RZ, 0x10, R39 ;  /* 0x00000010ff2d7819 */ /* 0x000fe40000011627 */
[----:B------:R-:W-:Y:S02]  /*10c40*/  LEA R40, R33, R18, 0x1 ;  /* 0x0000001221287211 */ /* 0x000fe400078e08ff */
[--C-:B------:R-:W-:Y:S02]  /*10c50*/  SHF.R.U32.HI R63, RZ, 0x10, R27.reuse ;  /* 0x00000010ff3f7819 */ /* 0x100fe4000001161b */
[----:B------:R-:W-:Y:S01]  /*10c60*/  SHF.R.U64 R64, R26, 0x10, R27 ;  /* 0x000000101a407819 */ /* 0x000fe2000000121b */
[----:B------:R-:W0:Y:S02]  /*10c70*/  LDS.128 R32, [R40+0x12400] ;  /* 0x0124000028207984 */ /* 0x000e240000000c00 */
[--C-:B0-----:R-:W-:Y:S02]  /*10c80*/  HADD2.F32 R36, -RZ, R33.reuse.H0_H0 ;  /* 0x20000021ff247230 */ /* 0x101fe40000004100 */
[----:B------:R-:W-:-:S02]  /*10c90*/  HADD2.F32 R37, -RZ, R33.H1_H1 ;  /* 0x30000021ff257230 */ /* 0x000fc40000004100 */
[----:B------:R-:W-:Y:S02]  /*10ca0*/  HADD2.F32 R33, -RZ, R32.H0_H0 ;  /* 0x20000020ff217230 */ /* 0x000fe40000004100 */
[C---:B------:R-:W-:Y:S01]  /*10cb0*/  FMUL.FTZ R46, R36.reuse, R42 ;  /* 0x0000002a242e7220 */ /* 0x040fe20000410000 */
[----:B------:R-:W-:Y:S01]  /*10cc0*/  FMUL.FTZ R60, R36, R41 ;  /* 0x00000029243c7220 */ /* 0x000fe20000410000 */
[----:B------:R-:W-:Y:S02]  /*10cd0*/  HADD2.F32 R36, -RZ, R43.H0_H0 ;  /* 0x2000002bff247230 */ /* 0x000fe40000004100 */
[----:B------:R-:W-:Y:S01]  /*10ce0*/  FMUL.FTZ R62, R37, R44 ;  /* 0x0000002c253e7220 */ /* 0x000fe20000410000 */
[----:B------:R-:W-:Y:S02]  /*10cf0*/  HADD2.F32 R38, -RZ, R34.H0_H0 ;  /* 0x20000022ff267230 */ /* 0x000fe40000004100 */
[--C-:B------:R-:W-:Y:S02]  /*10d00*/  HADD2.F32 R39, -RZ, R35.reuse.H0_H0 ;  /* 0x20000023ff277230 */ /* 0x100fe40000004100 */
[----:B------:R-:W-:-:S02]  /*10d10*/  HADD2.F32 R35, -RZ, R35.H1_H1 ;  /* 0x30000023ff237230 */ /* 0x000fc40000004100 */
[----:B------:R-:W-:Y:S02]  /*10d20*/  HADD2.F32 R32, -RZ, R32.H1_H1 ;  /* 0x30000020ff207230 */ /* 0x000fe40000004100 */
[----:B------:R-:W-:Y:S01]  /*10d30*/  HADD2.F32 R34, -RZ, R34.H1_H1 ;  /* 0x30000022ff227230 */ /* 0x000fe20000004100 */
[----:B--2---:R-:W0:Y:S02]  /*10d40*/  LDS.128 R28, [R66] ;  /* 0x00000000421c7984 */ /* 0x004e240000000c00 */
[--C-:B0-----:R-:W-:Y:S02]  /*10d50*/  HADD2.F32 R25, -RZ, R29.reuse.H0_H0 ;  /* 0x2000001dff197230 */ /* 0x101fe40000004100 */
[----:B------:R-:W-:Y:S02]  /*10d60*/  HADD2.F32 R24, -RZ, R28.H0_H0 ;  /* 0x2000001cff187230 */ /* 0x000fe40000004100 */
[----:B------:R-:W-:Y:S02]  /*10d70*/  HADD2.F32 R29, -RZ, R29.H1_H1 ;  /* 0x3000001dff1d7230 */ /* 0x000fe40000004100 */
[C---:B------:R-:W-:Y:S01]  /*10d80*/  FFMA.FTZ R46, R25.reuse, R41, -R46 ;  /* 0x00000029192e7223 */ /* 0x040fe2000001082e */
[----:B------:R-:W-:Y:S01]  /*10d90*/  FFMA.FTZ R60, R25, R42, R60 ;  /* 0x0000002a193c7223 */ /* 0x000fe2000001003c */
[----:B------:R-:W-:Y:S01]  /*10da0*/  FMUL.FTZ R25, R33, R74 ;  /* 0x0000004a21197220 */ /* 0x000fe20000410000 */
[----:B------:R-:W-:Y:S01]  /*10db0*/  FMUL.FTZ R42, R37, R36 ;  /* 0x00000024252a7220 */ /* 0x000fe20000410000 */
[----:B------:R-:W-:Y:S01]  /*10dc0*/  FMUL.FTZ R33, R33, R77 ;  /* 0x0000004d21217220 */ /* 0x000fe20000410000 */
[----:B------:R-:W-:-:S02]  /*10dd0*/  HADD2.F32 R37, -RZ, R76.H0_H0 ;  /* 0x2000004cff257230 */ /* 0x000fc40000004100 */
[C---:B------:R-:W-:Y:S01]  /*10de0*/  FFMA.FTZ R77, R24.reuse, R77, -R25 ;  /* 0x0000004d184d7223 */ /* 0x040fe20000010819 */
[----:B------:R-:W-:Y:S02]  /*10df0*/  HADD2.F32 R25, -RZ, R78.H0_H0 ;  /* 0x2000004eff197230 */ /* 0x000fe40000004100 */
[C---:B------:R-:W-:Y:S01]  /*10e00*/  FFMA.FTZ R41, R29.reuse, R36, -R62 ;  /* 0x000000241d297223 */ /* 0x040fe2000001083e */
[----:B------:R-:W-:Y:S02]  /*10e10*/  HADD2.F32 R76, -RZ, R76.H1_H1 ;  /* 0x3000004cff4c7230 */ /* 0x000fe40000004100 */
[----:B------:R-:W-:Y:S01]  /*10e20*/  FFMA.FTZ R43, R29, R44, R42 ;  /* 0x0000002c1d2b7223 */ /* 0x000fe2000001002a */
[----:B------:R-:W-:Y:S02]  /*10e30*/  HADD2.F32 R78, -RZ, R78.H1_H1 ;  /* 0x3000004eff4e7230 */ /* 0x000fe40000004100 */
[----:B------:R-:W-:Y:S01]  /*10e40*/  FFMA.FTZ R74, R24, R74, R33 ;  /* 0x0000004a184a7223 */ /* 0x000fe20000010021 */
[----:B------:R-:W-:-:S02]  /*10e50*/  HADD2.F32 R26, -RZ, R30.H0_H0 ;  /* 0x2000001eff1a7230 */ /* 0x000fc40000004100 */
[C---:B------:R-:W-:Y:S01]  /*10e60*/  FMUL.FTZ R29, R38.reuse, R37 ;  /* 0x00000025261d7220 */ /* 0x040fe20000410000 */
[----:B------:R-:W-:Y:S02]  /*10e70*/  HADD2.F32 R27, -RZ, R31.H0_H0 ;  /* 0x2000001fff1b7230 */ /* 0x000fe40000004100 */
[----:B------:R-:W-:Y:S01]  /*10e80*/  FMUL.FTZ R33, R38, R25 ;  /* 0x0000001926217220 */ /* 0x000fe20000410000 */
[----:B------:R-:W-:Y:S02]  /*10e90*/  HADD2.F32 R36, -RZ, R45.H0_H0 ;  /* 0x2000002dff247230 */ /* 0x000fe40000004100 */
[C---:B------:R-:W-:Y:S01]  /*10ea0*/  FMUL.FTZ R42, R39.reuse, R76 ;  /* 0x0000004c272a7220 */ /* 0x040fe20000410000 */
[----:B------:R-:W-:Y:S02]  /*10eb0*/  HADD2.F32 R24, -RZ, R63.H0_H0 ;  /* 0x2000003fff187230 */ /* 0x000fe40000004100 */
[----:B------:R-:W-:Y:S01]  /*10ec0*/  FMUL.FTZ R39, R39, R78 ;  /* 0x0000004e27277220 */ /* 0x000fe20000410000 */
[----:B------:R-:W-:-:S02]  /*10ed0*/  HADD2.F32 R31, -RZ, R31.H1_H1 ;  /* 0x3000001fff1f7230 */ /* 0x000fc40000004100 */
[C---:B------:R-:W-:Y:S01]  /*10ee0*/  FFMA.FTZ R38, R26.reuse, R25, -R29 ;  /* 0x000000191a267223 */ /* 0x040fe2000001081d */
[----:B------:R-:W-:Y:S01]  /*10ef0*/  FFMA.FTZ R37, R26, R37, R33 ;  /* 0x000000251a257223 */ /* 0x000fe20000010021 */
[----:B------:R-:W-:Y:S01]  /*10f00*/  FMUL.FTZ R26, R35, R36 ;  /* 0x00000024231a7220 */ /* 0x000fe20000410000 */
[C---:B------:R-:W-:Y:S01]  /*10f10*/  FFMA.FTZ R42, R27.reuse, R78, -R42 ;  /* 0x0000004e1b2a7223 */ /* 0x040fe2000001082a */
[----:B------:R-:W-:Y:S01]  /*10f20*/  FFMA.FTZ R76, R27, R76, R39 ;  /* 0x0000004c1b4c7223 */ /* 0x000fe20000010027 */
[-C--:B------:R-:W-:Y:S01]  /*10f30*/  FMUL.FTZ R44, R35, R24.reuse ;  /* 0x00000018232c7220 */ /* 0x080fe20000410000 */
[----:B------:R-:W-:Y:S02]  /*10f40*/  HADD2.F32 R29, -RZ, R61.H0_H0 ;  /* 0x2000003dff1d7230 */ /* 0x000fe40000004100 */
[C---:B------:R-:W-:Y:S01]  /*10f50*/  FFMA.FTZ R45, R31.reuse, R24, -R26 ;  /* 0x000000181f2d7223 */ /* 0x040fe2000001081a */
        /* <DEDUP_REMOVED lines=24> */
.L_x_5044:
[----:B------:R-:W-:Y:S05]  /*110e0*/  BSYNC B1 ;  /* 0x0000000000017941 */ /* 0x000fea0003800000 */
.L_x_5043:
[----:B--2---:R-:W-:-:S05]  /*110f0*/  VIADD R24, R218, 0x40 ;  /* 0x00000040da187836 */ /* 0x004fca0000000000 */
[----:B------:R-:W-:-:S13]  /*11100*/  ISETP.GE.AND P0, PT, R24, R69, PT ;  /* 0x000000451800720c */ /* 0x000fda0003f06270 */
[----:B------:R-:W-:Y:S05]  /*11110*/  @P0 BRA `(.L_x_5024) ;  /* 0x0000001000ac0947 */ /* 0x000fea0003800000 */
[----:B------:R2:W5:Y:S01]  /*11120*/  LDL R61, [R1+0x34] ;  /* 0x00003400013d7983 */ /* 0x0005620000100800 */
[----:B01----:R-:W0:Y:S01]  /*11130*/  LDC R33, c[0x0][0x3f4] ;  /* 0x0000fd00ff217b82 */ /* 0x003e220000000800 */
[----:B------:R-:W-:Y:S01]  /*11140*/  BSSY B1, `(.L_x_5049) ;  /* 0x0000066000017945 */ /* 0x000fe20003800000 */
[----:B------:R-:W-:Y:S02]  /*11150*/  SHF.R.U32.HI R62, RZ, 0x3, R225 ;  /* 0x00000003ff3e7819 */ /* 0x000fe400000116e1 */
[-C--:B0-----:R-:W-:Y:S02]  /*11160*/  ISETP.GE.AND P0, PT, R16, R33.reuse, PT ;  /* 0x000000211000720c */ /* 0x081fe40003f06270 */
[-C--:B------:R-:W-:Y:S02]  /*11170*/  ISETP.GE.AND P1, PT, R198, R33.reuse, PT ;  /* 0x00000021c600720c */ /* 0x080fe40003f26270 */
[----:B------:R-:W-:-:S09]  /*11180*/  ISETP.GE.AND P2, PT, R195, R33, PT ;  /* 0x00000021c300720c */ /* 0x000fd20003f46270 */
[----:B--2---:R-:W-:Y:S05]  /*11190*/  @P0 BRA `(.L_x_5050) ;  /* 0x0000000400800947 */ /* 0x004fea0003800000 */
[----:B------:R-:W2:Y:S04]  /*111a0*/  LDL R24, [R1+0x5c] ;  /* 0x00005c0001187983 */ /* 0x000ea80000100800 */
[----:B------:R-:W3:Y:S01]  /*111b0*/  LDL R63, [R1+0x74] ;  /* 0x00007400013f7983 */ /* 0x000ee20000100800 */
[----:B------:R-:W-:Y:S01]  /*111c0*/  SHF.R.U32.HI R40, RZ, 0x10, R5 ;  /* 0x00000010ff287819 */ /* 0x000fe20000011605 */
[----:B------:R-:W-:Y:S01]  /*111d0*/  HADD2.F32 R39, -RZ, R79.H1_H1 ;  /* 0x3000004fff277230 */ /* 0x000fe20000004100 */
[----:B------:R-:W-:Y:S01]  /*111e0*/  SHF.R.U64 R60, R48, 0x10, R49 ;  /* 0x00000010303c7819 */ /* 0x000fe20000001231 */
[----:B------:R-:W-:Y:S01]  /*111f0*/  HADD2.F32 R38, -RZ, R81.H1_H1 ;  /* 0x30000051ff267230 */ /* 0x000fe20000004100 */
[----:B------:R-:W-:Y:S01]  /*11200*/  SHF.R.U64 R47, R4, 0x10, R5 ;  /* 0x00000010042f7819 */ /* 0x000fe20000001205 */
[----:B------:R-:W-:Y:S01]  /*11210*/  HADD2.F32 R40, -RZ, R40.H0_H0 ;  /* 0x20000028ff287230 */ /* 0x000fe20000004100 */
[----:B------:R-:W-:Y:S01]  /*11220*/  SHF.R.U32.HI R49, RZ, 0x10, R49 ;  /* 0x00000010ff317819 */ /* 0x000fe20000011631 */
[----:B------:R-:W-:Y:S01]  /*11230*/  HADD2.F32 R79, -RZ, R79.H0_H0 ;  /* 0x2000004fff4f7230 */ /* 0x000fe20000004100 */
[--C-:B------:R-:W-:Y:S01]  /*11240*/  SHF.R.U64 R48, R50, 0x10, R51.reuse ;  /* 0x0000001032307819 */ /* 0x100fe20000001233 */
[----:B------:R-:W-:Y:S01]  /*11250*/  HADD2.F32 R81, -RZ, R81.H0_H0 ;  /* 0x20000051ff517230 */ /* 0x000fe20000004100 */
[----:B------:R-:W-:-:S02]  /*11260*/  SHF.R.U32.HI R50, RZ, 0x10, R51 ;  /* 0x00000010ff327819 */ /* 0x000fc40000011633 */
        /* <DEDUP_REMOVED lines=11> */
[----:B-----5:R-:W-:-:S05]  /*11320*/  IADD3 R29, R28, R29, R61 ;  /* 0x0000001d1c1d7210 */ /* 0x020fca0007ffe03d */
        /* <DEDUP_REMOVED lines=11> */
[CC--:B------:R-:W-:Y:S01]  /*113e0*/  FMUL.FTZ R42, R34.reuse, R39.reuse ;  /* 0x00000027222a7220 */ /* 0x0c0fe20000410000 */
[-C--:B------:R-:W-:Y:S01]  /*113f0*/  FMUL.FTZ R44, R34, R38.reuse ;  /* 0x00000026222c7220 */ /* 0x080fe20000410000 */
[----:B------:R-:W-:Y:S02]  /*11400*/  HADD2.F32 R34, -RZ, R49.H0_H0 ;  /* 0x20000031ff227230 */ /* 0x000fe40000004100 */
[----:B------:R-:W-:Y:S01]  /*11410*/  FFMA.FTZ R42, R5, R38, -R42 ;  /* 0x00000026052a7223 */ /* 0x000fe2000001082a */
[----:B------:R-:W-:Y:S01]  /*11420*/  FMUL.FTZ R38, R35, R40 ;  /* 0x0000002823267220 */ /* 0x000fe20000410000 */
        /* <DEDUP_REMOVED lines=15> */
[-C--:B------:R-:W-:Y:S01]  /*11520*/  FMUL.FTZ R29, R36, R5.reuse ;  /* 0x00000005241d7220 */ /* 0x080fe20000410000 */
[----:B------:R-:W-:Y:S02]  /*11530*/  HADD2.F32 R31, -RZ, R31.H1_H1 ;  /* 0x3000001fff1f7230 */ /* 0x000fe40000004100 */
[C---:B------:R-:W-:Y:S01]  /*11540*/  FMUL.FTZ R38, R37.reuse, R80 ;  /* 0x0000005025267220 */ /* 0x040fe20000410000 */
[----:B------:R-:W-:Y:S02]  /*11550*/  HADD2.F32 R34, -RZ, R43.H0_H0 ;  /* 0x2000002bff227230 */ /* 0x000fe40000004100 */
[----:B------:R-:W-:Y:S01]  /*11560*/  FMUL.FTZ R37, R37, R82 ;  /* 0x0000005225257220 */ /* 0x000fe20000410000 */
[----:B------:R-:W-:Y:S02]  /*11570*/  HADD2.F32 R4, -RZ, R50.H0_H0 ;  /* 0x20000032ff047230 */ /* 0x000fe40000004100 */
[C---:B------:R-:W-:Y:S01]  /*11580*/  FFMA.FTZ R36, R6.reuse, R5, -R25 ;  /* 0x0000000506247223 */ /* 0x040fe20000010819 */
[----:B------:R-:W-:Y:S01]  /*11590*/  FFMA.FTZ R35, R6, R35, R29 ;  /* 0x0000002306237223 */ /* 0x000fe2000001001d */
[----:B------:R-:W-:-:S02]  /*115a0*/  HADD2.F32 R28, -RZ, R28.H1_H1 ;  /* 0x3000001cff1c7230 */ /* 0x000fc40000004100 */
[----:B------:R-:W-:Y:S01]  /*115b0*/  FMUL.FTZ R6, R31, R34 ;  /* 0x000000221f067220 */ /* 0x000fe20000410000 */
[----:B------:R-:W-:Y:S02]  /*115c0*/  HADD2.F32 R30, -RZ, R30.H1_H1 ;  /* 0x3000001eff1e7230 */ /* 0x000fe40000004100 */
        /* <DEDUP_REMOVED lines=29> */
.L_x_5050:
[----:B------:R-:W-:Y:S05]  /*117a0*/  BSYNC B1 ;  /* 0x0000000000017941 */ /* 0x000fea0003800000 */
.L_x_5049:
[----:B------:R-:W-:Y:S04]  /*117b0*/  BSSY B1, `(.L_x_5051) ;  /* 0x0000061000017945 */ /* 0x000fe80003800000 */
[----:B------:R-:W-:Y:S05]  /*117c0*/  @P1 BRA `(.L_x_5052) ;  /* 0x00000004007c1947 */ /* 0x000fea0003800000 */
[----:B------:R-:W2:Y:S01]  /*117d0*/  LDL R47, [R1+0x6c] ;  /* 0x00006c00012f7983 */ /* 0x000ea20000100800 */
[----:B0-----:R-:W-:Y:S01]  /*117e0*/  LEA.HI R4, R33, R202, RZ, 0x1d ;  /* 0x000000ca21047211 */ /* 0x001fe200078fe8ff */
[----:B------:R-:W-:Y:S01]  /*117f0*/  HADD2.F32 R35, -RZ, R70.H1_H1 ;  /* 0x30000046ff237230 */ /* 0x000fe20000004100 */
[----:B------:R-:W-:Y:S01]  /*11800*/  SHF.R.U32.HI R36, RZ, 0x10, R9 ;  /* 0x00000010ff247819 */ /* 0x000fe20000011609 */
[----:B------:R-:W-:Y:S01]  /*11810*/  HADD2.F32 R34, -RZ, R72.H1_H1 ;  /* 0x30000048ff227230 */ /* 0x000fe20000004100 */
[----:B------:R-:W-:Y:S01]  /*11820*/  SHF.R.S32.HI R5, RZ, 0x1f, R4 ;  /* 0x0000001fff057819 */ /* 0x000fe20000011404 */
[----:B------:R-:W-:Y:S01]  /*11830*/  IMAD.SHL.U32 R6, R4, 0x8, RZ ;  /* 0x0000000804067824 */ /* 0x000fe200078e00ff */
[----:B------:R-:W-:Y:S01]  /*11840*/  SHF.R.U64 R46, R52, 0x10, R53 ;  /* 0x00000010342e7819 */ /* 0x000fe20000001235 */
[----:B------:R-:W-:Y:S01]  /*11850*/  HADD2.F32 R36, -RZ, R36.H0_H0 ;  /* 0x20000024ff247230 */ /* 0x000fe20000004100 */
[----:B------:R-:W-:Y:S01]  /*11860*/  LEA.HI R5, R5, R4, RZ, 0x3 ;  /* 0x0000000405057211 */ /* 0x000fe200078f18ff */
[----:B------:R-:W-:Y:S01]  /*11870*/  HADD2.F32 R70, -RZ, R70.H0_H0 ;  /* 0x20000046ff467230 */ /* 0x000fe20000004100 */
[----:B------:R-:W-:Y:S01]  /*11880*/  LOP3.LUT R4, R225, 0x38, R6, 0xf8, !PT ;  /* 0x00000038e1047812 */ /* 0x000fe200078ef806 */
[----:B------:R-:W-:Y:S01]  /*11890*/  HADD2.F32 R72, -RZ, R72.H0_H0 ;  /* 0x20000048ff487230 */ /* 0x000fe20000004100 */
[----:B------:R-:W-:-:S02]  /*118a0*/  SHF.L.U32 R5, R5, 0xa, RZ ;  /* 0x0000000a05057819 */ /* 0x000fc400000006ff */
[----:B------:R-:W-:Y:S02]  /*118b0*/  LOP3.LUT R24, R4, R62, RZ, 0x3c, !PT ;  /* 0x0000003e04187212 */ /* 0x000fe400078e3cff */
[----:B------:R-:W-:Y:S02]  /*118c0*/  LOP3.LUT R25, R5, 0x7fffe000, RZ, 0xc0, !PT ;  /* 0x7fffe00005197812 */ /* 0x000fe400078ec0ff */
[----:B------:R-:W-:Y:S02]  /*118d0*/  SHF.R.U64 R44, R8, 0x10, R9 ;  /* 0x00000010082c7819 */ /* 0x000fe40000001209 */
[----:B-----5:R-:W-:Y:S02]  /*118e0*/  IADD3 R25, R24, R25, R61 ;  /* 0x0000001918197210 */ /* 0x020fe40007ffe03d */
[----:B------:R-:W-:Y:S02]  /*118f0*/  SHF.R.U32.HI R52, RZ, 0x10, R53 ;  /* 0x00000010ff347819 */ /* 0x000fe40000011635 */
[--C-:B------:R-:W-:Y:S01]  /*11900*/  SHF.R.U64 R43, R10, 0x10, R11.reuse ;  /* 0x000000100a2b7819 */ /* 0x100fe2000000120b */
[----:B------:R-:W-:Y:S01]  /*11910*/  IMAD R28, R25, 0x2, R18 ;  /* 0x00000002191c7824 */ /* 0x000fe200078e0212 */
[----:B------:R-:W-:-:S02]  /*11920*/  SHF.R.U32.HI R38, RZ, 0x10, R11 ;  /* 0x00000010ff267819 */ /* 0x000fc4000001160b */
[--C-:B------:R-:W-:Y:S02]  /*11930*/  SHF.R.U64 R45, R54, 0x10, R55.reuse ;  /* 0x00000010362d7819 */ /* 0x100fe40000001237 */
[----:B------:R-:W0:Y:S01]  /*11940*/  LDS.128 R24, [R28+0x12400] ;  /* 0x012400001c187984 */ /* 0x000e220000000c00 */
[----:B------:R-:W-:Y:S01]  /*11950*/  SHF.R.U32.HI R54, RZ, 0x10, R55 ;  /* 0x00000010ff367819 */ /* 0x000fe20000011637 */
        /* <DEDUP_REMOVED lines=19> */
[-C--:B------:R-:W-:Y:S01]  /*11a90*/  FMUL.FTZ R30, R30, R29.reuse ;  /* 0x0000001d1e1e7220 */ /* 0x080fe20000410000 */
[----:B------:R-:W-:Y:S01]  /*11aa0*/  FFMA.FTZ R34, R9, R29, -R34 ;  /* 0x0000001d09227223 */ /* 0x000fe20000010822 */
[----:B------:R-:W-:-:S02]  /*11ab0*/  HADD2.F32 R29, -RZ, R71.H0_H0 ;  /* 0x20000047ff1d7230 */ /* 0x000fc40000004100 */
[-C--:B------:R-:W-:Y:S01]  /*11ac0*/  FMUL.FTZ R25, R25, R72.reuse ;  /* 0x0000004819197220 */ /* 0x080fe20000410000 */
[----:B------:R-:W-:Y:S01]  /*11ad0*/  FFMA.FTZ R72, R5, R72, -R8 ;  /* 0x0000004805487223 */ /* 0x000fe20000010808 */
[----:B------:R-:W-:Y:S02]  /*11ae0*/  HADD2.F32 R8, -RZ, R73.H0_H0 ;  /* 0x20000049ff087230 */ /* 0x000fe40000004100 */
[----:B------:R-:W-:Y:S01]  /*11af0*/  FFMA.FTZ R36, R9, R36, R30 ;  /* 0x0000002409247223 */ /* 0x000fe2000001001e */
[----:B------:R-:W-:Y:S02]  /*11b00*/  HADD2.F32 R10, -RZ, R6.H0_H0 ;  /* 0x20000006ff0a7230 */ /* 0x000fe40000004100 */
[----:B------:R-:W-:Y:S01]  /*11b10*/  FFMA.FTZ R70, R5, R70, R25 ;  /* 0x0000004605467223 */ /* 0x000fe20000010019 */
[----:B------:R-:W-:Y:S02]  /*11b20*/  HADD2.F32 R71, -RZ, R71.H1_H1 ;  /* 0x30000047ff477230 */ /* 0x000fe40000004100 */
[----:B------:R-:W-:Y:S01]  /*11b30*/  FMUL.FTZ R5, R31, R29 ;  /* 0x0000001d1f057220 */ /* 0x000fe20000410000 */
[----:B------:R-:W-:-:S02]  /*11b40*/  HADD2.F32 R73, -RZ, R73.H1_H1 ;  /* 0x30000049ff497230 */ /* 0x000fc40000004100 */
[-C--:B------:R-:W-:Y:S01]  /*11b50*/  FMUL.FTZ R9, R31, R8.reuse ;  /* 0x000000081f097220 */ /* 0x080fe20000410000 */
[----:B------:R-:W-:Y:S02]  /*11b60*/  HADD2.F32 R30, -RZ, R38.H0_H0 ;  /* 0x20000026ff1e7230 */ /* 0x000fe40000004100 */
[----:B------:R-:W-:Y:S01]  /*11b70*/  FFMA.FTZ R31, R10, R8, -R5 ;  /* 0x000000080a1f7223 */ /* 0x000fe20000010805 */
[--C-:B------:R-:W-:Y:S02]  /*11b80*/  HADD2.F32 R11, -RZ, R7.reuse.H0_H0 ;  /* 0x20000007ff0b7230 */ /* 0x100fe40000004100 */
[C---:B------:R-:W-:Y:S01]  /*11b90*/  FMUL.FTZ R38, R32.reuse, R71 ;  /* 0x0000004720267220 */ /* 0x040fe20000410000 */
[----:B------:R-:W-:Y:S02]  /*11ba0*/  HADD2.F32 R8, -RZ, R54.H0_H0 ;  /* 0x20000036ff087230 */ /* 0x000fe40000004100 */
[----:B------:R-:W-:Y:S01]  /*11bb0*/  FMUL.FTZ R32, R32, R73 ;  /* 0x0000004920207220 */ /* 0x000fe20000410000 */
[----:B------:R-:W-:-:S02]  /*11bc0*/  HADD2.F32 R7, -RZ, R7.H1_H1 ;  /* 0x30000007ff077230 */ /* 0x000fc40000004100 */
[----:B------:R-:W-:Y:S01]  /*11bd0*/  FFMA.FTZ R38, R11, R73, -R38 ;  /* 0x000000490b267223 */ /* 0x000fe20000010826 */
[----:B------:R-:W-:Y:S01]  /*11be0*/  FMUL.FTZ R40, R27, R30 ;  /* 0x0000001e1b287220 */ /* 0x000fe20000410000 */
[----:B------:R-:W-:Y:S01]  /*11bf0*/  FFMA.FTZ R32, R11, R71, R32 ;  /* 0x000000470b207223 */ /* 0x000fe20000010020 */
        /* <DEDUP_REMOVED lines=28> */
.L_x_5052:
[----:B------:R-:W-:Y:S05]  /*11dc0*/  BSYNC B1 ;  /* 0x0000000000017941 */ /* 0x000fea0003800000 */
.L_x_5051:
[----:B------:R-:W-:Y:S05]  /*11dd0*/  @P2 BRA `(.L_x_5024) ;  /* 0x00000004007c2947 */ /* 0x000fea0003800000 */
[----:B------:R-:W2:Y:S01]  /*11de0*/  LDL R41, [R1+0x68] ;  /* 0x0000680001297983 */ /* 0x000ea20000100800 */
[----:B------:R-:W-:Y:S01]  /*11df0*/  LEA.HI R33, R33, R203, RZ, 0x1d ;  /* 0x000000cb21217211 */ /* 0x000fe200078fe8ff */
[----:B------:R-:W-:Y:S01]  /*11e00*/  HADD2.F32 R29, -RZ, R20.H1_H1 ;  /* 0x30000014ff1d7230 */ /* 0x000fe20000004100 */
[----:B0-----:R-:W-:Y:S01]  /*11e10*/  SHF.R.U32.HI R32, RZ, 0x10, R13 ;  /* 0x00000010ff207819 */ /* 0x001fe2000001160d */
[----:B------:R-:W-:Y:S01]  /*11e20*/  HADD2.F32 R31, -RZ, R0.H1_H1 ;  /* 0x30000000ff1f7230 */ /* 0x000fe20000004100 */
[----:B-1----:R-:W-:Y:S01]  /*11e30*/  SHF.R.S32.HI R6, RZ, 0x1f, R33 ;  /* 0x0000001fff067819 */ /* 0x002fe20000011421 */
[----:B------:R-:W-:Y:S01]  /*11e40*/  IMAD.SHL.U32 R4, R33, 0x8, RZ ;  /* 0x0000000821047824 */ /* 0x000fe200078e00ff */
[--C-:B------:R-:W-:Y:S01]  /*11e50*/  SHF.R.U64 R40, R56, 0x10, R57.reuse ;  /* 0x0000001038287819 */ /* 0x100fe20000001239 */
        /* <DEDUP_REMOVED lines=10> */
[----:B------:R-:W-:Y:S02]  /*11f00*/  SHF.R.U64 R37, R14, 0x10, R15 ;  /* 0x000000100e257819 */ /* 0x000fe4000000120f */
[----:B-----5:R-:W-:Y:S02]  /*11f10*/  IADD3 R9, R8, R9, R61 ;  /* 0x0000000908097210 */ /* 0x020fe40007ffe03d */
[--C-:B------:R-:W-:Y:S02]  /*11f20*/  SHF.R.U64 R39, R58, 0x10, R59.reuse ;  /* 0x000000103a277819 */ /* 0x100fe4000000123b */
[----:B------:R-:W-:Y:S01]  /*11f30*/  SHF.R.U32.HI R58, RZ, 0x10, R59 ;  /* 0x00000010ff3a7819 */ /* 0x000fe2000001163b */
        /* <DEDUP_REMOVED lines=10> */
[----:B------:R-:W-:Y:S02]  /*11fe0*/  HADD2.F32 R27, -RZ, R10.H0_H0 ;  /* 0x2000000aff1b7230 */ /* 0x000fe40000004100 */
[--C-:B------:R-:W-:Y:S02]  /*11ff0*/  HADD2.F32 R28, -RZ, R11.reuse.H0_H0 ;  /* 0x2000000bff1c7230 */ /* 0x100fe40000004100 */
[----:B------:R-:W-:Y:S01]  /*12000*/  FMUL.FTZ R34, R26, R25 ;  /* 0x000000191a227220 */ /* 0x000fe20000410000 */
[----:B------:R-:W-:Y:S02]  /*12010*/  HADD2.F32 R11, -RZ, R11.H1_H1 ;  /* 0x3000000bff0b7230 */ /* 0x000fe40000004100 */
[----:B------:R-:W-:Y:S02]  /*12020*/  HADD2.F32 R8, -RZ, R8.H1_H1 ;  /* 0x30000008ff087230 */ /* 0x000fe40000004100 */
[----:B------:R-:W-:Y:S01]  /*12030*/  HADD2.F32 R10, -RZ, R10.H1_H1 ;  /* 0x3000000aff0a7230 */ /* 0x000fe20000004100 */
[----:B--2---:R-:W0:Y:S02]  /*12040*/  LDS.128 R4, [R41] ;  /* 0x0000000029047984 */ /* 0x004e240000000c00 */
[----:B0-----:R-:W-:-:S02]  /*12050*/  HADD2.F32 R13, -RZ, R5.H1_H1 ;  /* 0x30000005ff0d7230 */ /* 0x001fc40000004100 */
[----:B------:R-:W-:Y:S02]  /*12060*/  HADD2.F32 R12, -RZ, R5.H0_H0 ;  /* 0x20000005ff0c7230 */ /* 0x000fe40000004100 */
[----:B------:R-:W-:Y:S02]  /*12070*/  HADD2.F32 R5, -RZ, R4.H0_H0 ;  /* 0x20000004ff057230 */ /* 0x000fe40000004100 */
[----:B------:R-:W-:Y:S01]  /*12080*/  FFMA.FTZ R26, R13, R25, -R0 ;  /* 0x000000190d1a7223 */ /* 0x000fe20000010800 */
[C---:B------:R-:W-:Y:S01]  /*12090*/  FMUL.FTZ R0, R9.reuse, R30 ;  /* 0x0000001e09007220 */ /* 0x040fe20000410000 */
[C---:B------:R-:W-:Y:S01]  /*120a0*/  FFMA.FTZ R33, R12.reuse, R29, -R33 ;  /* 0x0000001d0c217223 */ /* 0x040fe20000010821 */
[----:B------:R-:W-:Y:S01]  /*120b0*/  FFMA.FTZ R35, R12, R31, R35 ;  /* 0x0000001f0c237223 */ /* 0x000fe20000010023 */
[----:B------:R-:W-:Y:S02]  /*120c0*/  HADD2.F32 R12, -RZ, R3.H0_H0 ;  /* 0x20000003ff0c7230 */ /* 0x000fe40000004100 */
[----:B------:R-:W-:Y:S01]  /*120d0*/  FMUL.FTZ R9, R9, R20 ;  /* 0x0000001409097220 */ /* 0x000fe20000410000 */
[----:B------:R-:W-:Y:S01]  /*120e0*/  FFMA.FTZ R34, R13, R32, R34 ;  /* 0x000000200d227223 */ /* 0x000fe20000010022 */
[----:B------:R-:W-:Y:S01]  /*120f0*/  FFMA.FTZ R13, R5, R20, -R0 ;  /* 0x00000014050d7223 */ /* 0x000fe20000010800 */
[----:B------:R-:W-:-:S02]  /*12100*/  HADD2.F32 R14, -RZ, R6.H0_H0 ;  /* 0x20000006ff0e7230 */ /* 0x000fc40000004100 */
[----:B------:R-:W-:Y:S01]  /*12110*/  FFMA.FTZ R30, R5, R30, R9 ;  /* 0x0000001e051e7223 */ /* 0x000fe20000010009 */
[----:B------:R-:W-:Y:S02]  /*12120*/  HADD2.F32 R0, -RZ, R21.H0_H0 ;  /* 0x20000015ff007230 */ /* 0x000fe40000004100 */
[C---:B------:R-:W-:Y:S01]  /*12130*/  FMUL.FTZ R5, R27.reuse, R12 ;  /* 0x0000000c1b057220 */ /* 0x040fe20000410000 */
[----:B------:R-:W-:Y:S02]  /*12140*/  HADD2.F32 R3, -RZ, R3.H1_H1 ;  /* 0x30000003ff037230 */ /* 0x000fe40000004100 */
[----:B------:R-:W-:Y:S02]  /*12150*/  HADD2.F32 R21, -RZ, R21.H1_H1 ;  /* 0x30000015ff157230 */ /* 0x000fe40000004100 */
[-C--:B------:R-:W-:Y:S01]  /*12160*/  FMUL.FTZ R27, R27, R0.reuse ;  /* 0x000000001b1b7220 */ /* 0x080fe20000410000 */
[----:B------:R-:W-:Y:S01]  /*12170*/  FFMA.FTZ R25, R14, R0, -R5 ;  /* 0x000000000e197223 */ /* 0x000fe20000010805 */
[----:B------:R-:W-:-:S02]  /*12180*/  HADD2.F32 R20, -RZ, R36.H0_H0 ;  /* 0x20000024ff147230 */ /* 0x000fc40000004100 */
[C---:B------:R-:W-:Y:S01]  /*12190*/  FMUL.FTZ R32, R28.reuse, R3 ;  /* 0x000000031c207220 */ /* 0x040fe20000410000 */
[----:B------:R-:W-:Y:S02]  /*121a0*/  HADD2.F32 R0, -RZ, R58.H0_H0 ;  /* 0x2000003aff007230 */ /* 0x000fe40000004100 */
[----:B------:R-:W-:Y:S01]  /*121b0*/  FMUL.FTZ R28, R28, R21 ;  /* 0x000000151c1c7220 */ /* 0x000fe20000410000 */
[--C-:B------:R-:W-:Y:S02]  /*121c0*/  HADD2.F32 R15, -RZ, R7.reuse.H0_H0 ;  /* 0x20000007ff0f7230 */ /* 0x100fe40000004100 */
[----:B------:R-:W-:Y:S01]  /*121d0*/  FFMA.FTZ R27, R14, R12, R27 ;  /* 0x0000000c0e1b7223 */ /* 0x000fe2000001001b */
[----:B------:R-:W-:Y:S02]  /*121e0*/  HADD2.F32 R7, -RZ, R7.H1_H1 ;  /* 0x30000007ff077230 */ /* 0x000fe40000004100 */
[C---:B------:R-:W-:Y:S01]  /*121f0*/  FMUL.FTZ R12, R11.reuse, R20 ;  /* 0x000000140b0c7220 */ /* 0x040fe20000410000 */
[----:B------:R-:W-:Y:S01]  /*12200*/  FMUL.FTZ R14, R11, R0 ;  /* 0x000000000b0e7220 */ /* 0x000fe20000410000 */
[----:B------:R-:W-:Y:S01]  /*12210*/  FFMA.FTZ R28, R15, R3, R28 ;  /* 0x000000030f1c7223 */ /* 0x000fe2000001001c */
[----:B------:R-:W-:-:S02]  /*12220*/  HADD2.F32 R9, -RZ, R38.H0_H0 ;  /* 0x20000026ff097230 */ /* 0x000fc40000004100 */
[----:B------:R-:W-:Y:S01]  /*12230*/  FFMA.FTZ R32, R15, R21, -R32 ;  /* 0x000000150f207223 */ /* 0x000fe20000010820 */
        /* <DEDUP_REMOVED lines=25> */
.L_x_5024:
[----:B------:R-:W-:Y:S05]  /*123d0*/  BSYNC B0 ;  /* 0x0000000000007941 */ /* 0x000fea0003800000 */
.L_x_5002:
        /* <DEDUP_REMOVED lines=8> */
.L_x_5000:
[----:B0--3--:R-:W3:Y:S02]  /*12460*/  LDL R0, [R1+0x38] ;  /* 0x0000380001007983 */ /* 0x009ee40000100800 */
[----:B---3--:R-:W-:-:S13]  /*12470*/  R2UR UR4, R0 ;  /* 0x00000000000472ca */ /* 0x008fda00000e0000 */
[----:B------:R-:W-:-:S05]  /*12480*/  IMAD.U32 R0, RZ, RZ, UR4 ;  /* 0x00000004ff007e24 */ /* 0x000fca000f8e00ff */
[----:B------:R-:W-:-:S13]  /*12490*/  ISETP.NE.AND P0, PT, R0, 0x3, PT ;  /* 0x000000030000780c */ /* 0x000fda0003f05270 */
[----:B------:R-:W-:Y:S05]  /*124a0*/  @!P0 BRA `(.L_x_5053) ;  /* 0x0000000000048947 */ /* 0x000fea0003800000 */
[----:B------:R-:W-:Y:S01]  /*124b0*/  BPT.TRAP 0x1 ;  /* 0x000000040000795c */ /* 0x000fe20000300000 */
.L_x_5053:
[----:B--2-4-:R-:W-:Y:S02]  /*124c0*/  LEA R7, R194, R18, 0x3 ;  /* 0x00000012c2077211 */ /* 0x014fe400078e18ff */
[----:B------:R-:W-:-:S04]  /*124d0*/  SHF.L.U32 R0, R199, 0x1f, RZ ;  /* 0x0000001fc7007819 */ /* 0x000fc800000006ff */
[----:B------:R0:W2:Y:S01]  /*124e0*/  SYNCS.PHASECHK.TRANS64.TRYWAIT P1, [R7+URZ+0x30830], R0 ;  /* 0x03083000070075a7 */ /* 0x0000a2000802017f */
[----:B------:R-:W-:Y:S05]  /*124f0*/  @!P0 BRA `(.L_x_5054) ;  /* 0x0000000000048947 */ /* 0x000fea0003800000 */
[----:B------:R-:W-:Y:S01]  /*12500*/  BPT.TRAP 0x1 ;  /* 0x000000040000795c */ /* 0x000fe20000300000 */
.L_x_5054:
[----:B--2---:R-:W-:Y:S05]  /*12510*/  @P1 BRA `(.L_x_5055) ;  /* 0x0000000000081947 */ /* 0x004fea0003800000 */
[----:B------:R-:W2:Y:S02]  /*12520*/  SYNCS.PHASECHK.TRANS64.TRYWAIT P1, [R7+URZ+0x30830], R0 ;  /* 0x03083000070075a7 */ /* 0x000ea4000802017f */
[----:B--2---:R-:W-:Y:S05]  /*12530*/  @!P1 BRA `(.L_x_5056) ;  /* 0x0000018000ac9947 */ /* 0x004fea0003800000 */
.L_x_5055:
[----:B------:R-:W-:Y:S05]  /*12540*/  WARPSYNC.ALL ;  /* 0x0000000000007948 */ /* 0x000fea0003800000 */
[----:B0-2---:R-:W-:Y:S01]  /*12550*/  VIADD R0, R18, 0x1e400 ;  /* 0x0001e40012007836 */ /* 0x005fe20000000000 */
[----:B------:R-:W-:Y:S01]  /*12560*/  R2UR UR4, R68 ;  /* 0x00000000440472ca */ /* 0x000fe200000e0000 */
[----:B------:R-:W-:Y:S01]  /*12570*/  IMAD.MOV.U32 R5, RZ, RZ, 0x40000040 ;  /* 0x40000040ff057424 */ /* 0x000fe200078e00ff */
[----:B-----5:R-:W-:Y:S01]  /*12580*/  WARPGROUP.ARRIVE ;  /* 0x00000000000079c5 */ /* 0x020fe20000000000 */
        /* <DEDUP_REMOVED lines=11> */
[----:B------:R-:W-:Y:S01]  /*12640*/  MOV R5, 0x40000040 ;  /* 0x4000004000057802 */ /* 0x000fe20000000f00 */
        /* <DEDUP_REMOVED lines=8> */
[----:B------:R-:W-:Y:S01]  /*126d0*/  IMAD.U32 R10, RZ, RZ, UR8 ;  /* 0x00000008ff0a7e24 */ /* 0x000fe2000f8e00ff */
[----:B------:R-:W-:-:S02]  /*126e0*/  UIADD3 UR56, UR4, 0x404, URZ ;  /* 0x0000040404387890 */ /* 0x000fc4000fffe03f */
[----:B------:R-:W-:Y:S02]  /*126f0*/  UIADD3 UR52, UR4, 0x406, URZ ;  /* 0x0000040604347890 */ /* 0x000fe4000fffe03f */
[----:B------:R0:W-:Y:S01]  /*12700*/  STL.64 [R1+0x28], R10 ;  /* 0x0000280a01007387 */ /* 0x0001e20000100a00 */
[----:B------:R-:W-:Y:S02]  /*12710*/  UIADD3 UR48, UR4, 0x800, URZ ;  /* 0x0000080004307890 */ /* 0x000fe4000fffe03f */
[----:B------:R-:W-:Y:S02]  /*12720*/  UIADD3 UR44, UR4, 0x802, URZ ;  /* 0x00000802042c7890 */ /* 0x000fe4000fffe03f */
[----:B------:R-:W-:Y:S02]  /*12730*/  UIADD3 UR40, UR4, 0x804, URZ ;  /* 0x0000080404287890 */ /* 0x000fe4000fffe03f */
[----:B------:R-:W-:Y:S01]  /*12740*/  HGMMA.64x96x16.F32 R24, gdesc[UR8], RZ, !UPT, gsb0 ;  /* 0x01600000081879f0 */ /* 0x000fe2000c0008ff */
[----:B------:R-:W-:Y:S01]  /*12750*/  R2UR UR10, R8 ;  /* 0x00000000080a72ca */ /* 0x000fe200000e0000 */
[----:B------:R-:W-:Y:S01]  /*12760*/  UMOV UR8, UR5 ;  /* 0x0000000500087c82 */ /* 0x000fe20008000000 */
[----:B------:R-:W-:Y:S01]  /*12770*/  R2UR UR11, R9 ;  /* 0x00000000090b72ca */ /* 0x000fe200000e0000 */
[----:B------:R-:W-:Y:S01]  /*12780*/  UMOV UR9, 0x40000040 ;  /* 0x4000004000097882 */ /* 0x000fe20000000000 */
[----:B------:R-:W-:Y:S01]  /*12790*/  VIADD R8, R4, 0x4 ;  /* 0x0000000404087836 */ /* 0x000fe20000000000 */
[----:B------:R-:W-:Y:S01]  /*127a0*/  UIADD3 UR5, UR4, 0x4, URZ ;  /* 0x0000000404057890 */ /* 0x000fe2000fffe03f */
[----:B------:R-:W-:Y:S01]  /*127b0*/  IMAD.MOV.U32 R9, RZ, RZ, 0x40000040 ;  /* 0x40000040ff097424 */ /* 0x000fe200078e00ff */
[----:B------:R-:W-:Y:S01]  /*127c0*/  UIADD3 UR36, UR4, 0x806, URZ ;  /* 0x0000080604247890 */ /* 0x000fe2000fffe03f */
[----:B0-----:R-:W-:Y:S01]  /*127d0*/  IMAD.U32 R10, RZ, RZ, UR8 ;  /* 0x00000008ff0a7e24 */ /* 0x001fe2000f8e00ff */
[----:B------:R-:W-:Y:S01]  /*127e0*/  UMOV UR37, 0x40000040 ;  /* 0x4000004000257882 */ /* 0x000fe20000000000 */
        /* <DEDUP_REMOVED lines=37> */
[----:B------:R-:W-:Y:S02]  /*12a40*/  IMAD.MOV.U32 R9, RZ, RZ, 0x40000040 ;  /* 0x40000040ff097424 */ /* 0x000fe400078e00ff */
        /* <DEDUP_REMOVED lines=11> */
[----:B0-----:R-:W-:Y:S01]  /*12b00*/  MOV R11, UR9 ;  /* 0x00000009000b7c02 */ /* 0x001fe20008000f00 */
[----:B------:R-:W-:Y:S02]  /*12b10*/  IMAD.MOV.U32 R9, RZ, RZ, 0x40000040 ;  /* 0x40000040ff097424 */ /* 0x000fe400078e00ff */
[----:B------:R-:W-:Y:S01]  /*12b20*/  IMAD.U32 R10, RZ, RZ, UR8 ;  /* 0x00000008ff0a7e24 */ /* 0x000fe2000f8e00ff */
[----:B------:R-:W-:Y:S01]  /*12b30*/  R2UR UR58, R8 ;  /* 0x00000000083a72ca */ /* 0x000fe200000e0000 */
[----:B------:R-:W-:Y:S01]  /*12b40*/  VIADD R8, R4, 0x306 ;  /* 0x0000030604087836 */ /* 0x000fe20000000000 */
[----:B------:R-:W-:Y:S01]  /*12b50*/  R2UR UR59, R9 ;  /* 0x00000000093b72ca */ /* 0x000fe200000e0000 */
[----:B------:R-:W-:Y:S01]  /*12b60*/  IMAD.MOV.U32 R9, RZ, RZ, 0x40000040 ;  /* 0x40000040ff097424 */ /* 0x000fe200078e00ff */
[----:B------:R0:W-:Y:S02]  /*12b70*/  STL.64 [R1], R10 ;  /* 0x0000000a01007387 */ /* 0x0001e40000100a00 */
[----:B------:R-:W-:Y:S01]  /*12b80*/  R2UR UR54, R8 ;  /* 0x00000000083672ca */ /* 0x000fe200000e0000 */
[----:B------:R-:W-:Y:S01]  /*12b90*/  VIADD R8, R4, 0x600 ;  /* 0x0000060004087836 */ /* 0x000fe20000000000 */
[----:B------:R-:W-:-:S02]  /*12ba0*/  R2UR UR55, R9 ;  /* 0x00000000093772ca */ /* 0x000fc400000e0000 */
[----:B------:R-:W-:Y:S02]  /*12bb0*/  MOV R9, 0x40000040 ;  /* 0x4000004000097802 */ /* 0x000fe40000000f00 */
[----:B------:R-:W-:Y:S01]  /*12bc0*/  R2UR UR50, R8 ;  /* 0x00000000083272ca */ /* 0x000fe200000e0000 */
[----:B------:R-:W-:Y:S01]  /*12bd0*/  VIADD R8, R4, 0x602 ;  /* 0x0000060204087836 */ /* 0x000fe20000000000 */
[----:B------:R-:W-:Y:S01]  /*12be0*/  R2UR UR51, R9 ;  /* 0x00000000093372ca */ /* 0x000fe200000e0000 */
[----:B------:R-:W-:-:S03]  /*12bf0*/  IMAD.MOV.U32 R9, RZ, RZ, 0x40000040 ;  /* 0x40000040ff097424 */ /* 0x000fc600078e00ff */
[----:B------:R-:W-:Y:S01]  /*12c00*/  R2UR UR46, R8 ;  /* 0x00000000082e72ca */ /* 0x000fe200000e0000 */
[C---:B------:R-:W-:Y:S01]  /*12c10*/  VIADD R8, R4.reuse, 0x604 ;  /* 0x0000060404087836 */ /* 0x040fe20000000000 */
[----:B------:R-:W-:Y:S01]  /*12c20*/  R2UR UR47, R9 ;  /* 0x00000000092f72ca */ /* 0x000fe200000e0000 */
[----:B------:R-:W-:Y:S02]  /*12c30*/  IMAD.MOV.U32 R9, RZ, RZ, 0x40000040 ;  /* 0x40000040ff097424 */ /* 0x000fe400078e00ff */
[----:B------:R-:W-:Y:S01]  /*12c40*/  VIADD R4, R4, 0x606 ;  /* 0x0000060604047836 */ /* 0x000fe20000000000 */
        /* <DEDUP_REMOVED lines=27> */
.L_x_5057:
[----:B------:R-:W2:Y:S01]  /*12e00*/  LDL R0, [R1+0x44] ;  /* 0x0000440001007983 */ /* 0x000ea20000100800 */
[----:B------:R-:W0:Y:S03]  /*12e10*/  LDC R92, c[0x0][0x448] ;  /* 0x00011200ff5c7b82 */ /* 0x000e260000000800 */
[----:B------:R-:W2:Y:S04]  /*12e20*/  LDL R90, [R1+0x30] ;  /* 0x00003000015a7983 */ /* 0x000ea80000100800 */
[----:B------:R-:W3:Y:S01]  /*12e30*/  LDL R8, [R1+0x40] ;  /* 0x0000400001087983 */ /* 0x000ee20000100800 */
[----:B------:R-:W4:Y:S01]  /*12e40*/  LDC.64 R10, c[0x0][0x9e0] ;  /* 0x00027800ff0a7b82 */ /* 0x000f220000000a00 */
[----:B------:R-:W-:Y:S01]  /*12e50*/  IMAD.MOV.U32 R5, RZ, RZ, -0x60 ;  /* 0xffffffa0ff057424 */ /* 0x000fe200078e00ff */
[----:B------:R-:W-:Y:S01]  /*12e60*/  LOP3.LUT R22, R22, 0xffefffff, RZ, 0xc0, !PT ;  /* 0xffefffff16167812 */ /* 0x000fe200078ec0ff */
[----:B------:R-:W-:Y:S01]  /*12e70*/  ULDC UR4, c[0x0][0x9dc] ;  /* 0x0002770000047ab9 */ /* 0x000fe20000000800 */
[----:B0-----:R-:W-:-:S13]  /*12e80*/  ISETP.NE.AND P1, PT, R92, 0x1, PT ;  /* 0x000000015c00780c */ /* 0x001fda0003f25270 */
[----:B-1----:R-:W0:Y:S08]  /*12e90*/  @P1 LDC R3, c[0x0][0x44c] ;  /* 0x00011300ff031b82 */ /* 0x002e300000000800 */
[----:B------:R-:W1:Y:S01]  /*12ea0*/  @P1 LDC R6, c[0x0][0x450] ;  /* 0x00011400ff061b82 */ /* 0x000e620000000800 */
[----:B------:R-:W-:Y:S01]  /*12eb0*/  @P1 LOP3.LUT R22, R22, 0x100000, RZ, 0xfc, !PT ;  /* 0x0010000016161812 */ /* 0x000fe200078efcff */
[----:B------:R-:W-:-:S03]  /*12ec0*/  IMAD.U32 R9, RZ, RZ, UR4 ;  /* 0x00000004ff097e24 */ /* 0x000fc6000f8e00ff */
[----:B------:R-:W-:Y:S01]  /*12ed0*/  LOP3.LUT R22, R22, 0xfff7ffff, RZ, 0xc0, !PT ;  /* 0xfff7ffff16167812 */ /* 0x000fe200078ec0ff */
[----:B--2---:R-:W-:-:S04]  /*12ee0*/  IMAD.IADD R0, R0, 0x1, R90 ;  /* 0x0000000100007824 */ /* 0x004fc800078e025a */
[----:B0-----:R-:W-:-:S04]  /*12ef0*/  @P1 IMAD.HI.U32 R3, R0, R3, RZ ;  /* 0x0000000300031227 */ /* 0x001fc800078e00ff */
[----:B------:R-:W-:Y:S01]  /*12f00*/  IMAD.MOV.U32 R4, RZ, RZ, R0 ;  /* 0x000000ffff047224 */ /* 0x000fe200078e0000 */
[----:B-1----:R-:W-:Y:S01]  /*12f10*/  @P1 SHF.R.U32.HI R4, RZ, R6, R3 ;  /* 0x00000006ff041219 */ /* 0x002fe20000011603 */
[----:B------:R-:W-:-:S04]  /*12f20*/  VIADD R3, R7, 0x30840 ;  /* 0x0003084007037836 */ /* 0x000fc80000000000 */
[----:B------:R-:W0:Y:S01]  /*12f30*/  SHFL.IDX PT, R13, R4, RZ, 0x1c1f ;  /* 0x001c1fff040d7589 */ /* 0x000e2200000e0000 */
[----:B------:R-:W-:-:S04]  /*12f40*/  PRMT R3, R204, 0x654, R3 ;  /* 0x00000654cc037816 */ /* 0x000fc80000000003 */
[----:B------:R1:W-:Y:S01]  /*12f50*/  SYNCS.ARRIVE.TRANS64.RED.A1T0 RZ, [R3+URZ], RZ ;  /* 0x000000ff03ff79a7 */ /* 0x0003e2000810043f */
[C---:B------:R-:W-:Y:S01]  /*12f60*/  IMAD R0, R2.reuse, -0x60, R201 ;  /* 0xffffffa002007824 */ /* 0x040fe200078e02c9 */
[----:B----4-:R-:W-:Y:S01]  /*12f70*/  ISETP.GE.AND P1, PT, R11, 0x1, PT ;  /* 0x000000010b00780c */ /* 0x010fe20003f26270 */
[----:B-1----:R-:W-:-:S04]  /*12f80*/  IMAD R3, R2, R5, 0x61 ;  /* 0x0000006102037424 */ /* 0x002fc800078e0205 */
[----:B---3--:R-:W-:Y:S01]  /*12f90*/  IMAD R5, R8, -0x2, R3 ;  /* 0xfffffffe08057824 */ /* 0x008fe200078e0203 */
[----:B------:R-:W-:Y:S02]  /*12fa0*/  IADD3 R0, R0, 0x60, RZ ;  /* 0x0000006000007810 */ /* 0x000fe40007ffe0ff */
[----:B------:R-:W-:Y:S02]  /*12fb0*/  LOP3.LUT R6, RZ, R9, RZ, 0x33, !PT ;  /* 0x00000009ff067212 */ /* 0x000fe400078e33ff */
[----:B------:R-:W-:Y:S01]  /*12fc0*/  IADD3 R7, -R200, R5, R201 ;  /* 0x00000005c8077210 */ /* 0x000fe20007ffe1c9 */
[----:B------:R-:W-:-:S04]  /*12fd0*/  IMAD R12, R8, -0x2, R0 ;  /* 0xfffffffe080c7824 */ /* 0x000fc800078e0200 */
[C---:B------:R-:W-:Y:S02]  /*12fe0*/  IMAD.IADD R75, R7.reuse, 0x1, R10 ;  /* 0x00000001074b7824 */ /* 0x040fe400078e020a */
[----:B------:R-:W-:Y:S01]  /*12ff0*/  IMAD.IADD R14, R7, 0x1, R6 ;  /* 0x00000001070e7824 */ /* 0x000fe200078e0206 */
[----:B------:R-:W-:Y:S01]  /*13000*/  @P1 LOP3.LUT R22, R22, 0x80000, RZ, 0xfc, !PT ;  /* 0x0008000016161812 */ /* 0x000fe200078efcff */
[----:B------:R-:W-:Y:S01]  /*13010*/  VIADD R20, R3, 0xffffffff ;  /* 0xffffffff03147836 */ /* 0x000fe20000000000 */
[----:B0-----:R-:W-:Y:S01]  /*13020*/  VIADDMNMX R0, R13, R75, R12, PT ;  /* 0x0000004b0d007246 */ /* 0x001fe2000380010c */
[----:B------:R-:W-:Y:S02]  /*13030*/  VIADD R72, R5, 0xffffffff ;  /* 0xffffffff05487836 */ /* 0x000fe40000000000 */
[----:B------:R-:W-:Y:S01]  /*13040*/  IMAD.IADD R6, R14, 0x1, R13 ;  /* 0x000000010e067824 */ /* 0x000fe200078e020d */
        /* <DEDUP_REMOVED lines=12> */
.L_x_5060:
[----:B------:R-:W-:-:S13]  /*13110*/  ISETP.NE.AND P1, PT, R11, 0x1, PT ;  /* 0x000000010b00780c */ /* 0x000fda0003f25270 */
[----:B------:R-:W0:Y:S02]  /*13120*/  @P1 LDC.64 R76, c[0x0][0x9e8] ;  /* 0x00027a00ff4c1b82 */ /* 0x000e240000000a00 */
[----:B0-----:R-:W-:-:S05]  /*13130*/  @P1 IMAD.HI.U32 R8, R3, R76, RZ ;  /* 0x0000004c03081227 */ /* 0x001fca00078e00ff */
[----:B------:R-:W-:-:S07]  /*13140*/  @P1 SHF.R.U32.HI R3, RZ, R77, R8 ;  /* 0x0000004dff031219 */ /* 0x000fce0000011608 */
.L_x_5061:
[----:B------:R-:W-:Y:S05]  /*13150*/  BSYNC B0 ;  /* 0x0000000000007941 */ /* 0x000fea0003800000 */
.L_x_5059:
[----:B------:R-:W-:-:S05]  /*13160*/  IMAD R3, R3, R11, R72 ;  /* 0x0000000b03037224 */ /* 0x000fca00078e0248 */
[----:B------:R-:W-:Y:S02]  /*13170*/  VIMNMX R6, R6, R3, !PT ;  /* 0x0000000306067248 */ /* 0x000fe40007fe0100 */
[----:B------:R-:W-:-:S07]  /*13180*/  VIADDMNMX R0, R3, R11, R0, PT ;  /* 0x0000000b03007246 */ /* 0x000fce0003800100 */
.L_x_5058:
[C---:B------:R-:W-:Y:S02]  /*13190*/  ISETP.GE.AND P6, PT, R20.reuse, 0x9, PT ;  /* 0x000000091400780c */ /* 0x040fe40003fc6270 */
[----:B------:R-:W-:Y:S02]  /*131a0*/  ISETP.GE.AND P1, PT, R20, 0x2, PT ;  /* 0x000000021400780c */ /* 0x000fe40003f26270 */
        /* <DEDUP_REMOVED lines=11> */
[----:B------:R-:W-:Y:S01]  /*13260*/  ISETP.GT.AND P2, PT, R6, 0x10, !P3 ;  /* 0x000000100600780c */ /* 0x000fe20005f44270 */
[----:B------:R-:W0:Y:S01]  /*13270*/  SHFL.IDX PT, R29, R4, 0x1, 0x1c1f ;  /* 0x003c1f00041d7f89 */ /* 0x000e2200000e0000 */
        /* <DEDUP_REMOVED lines=84> */
[----:B------:R-:W-:Y:S02]  /*137c0*/  ISETP.GE.AND P2, PT, R20, 0x52, PT ;  /* 0x000000521400780c */ /* 0x000fe40003f46270 */
[----:B0-----:R-:W-:Y:S02]  /*137d0*/  IADD3 R8, R14, R29, RZ ;  /* 0x0000001d0e087210 */ /* 0x001fe40007ffe0ff */
        /* <DEDUP_REMOVED lines=14> */
[----:B------:R-:W-:Y:S02]  /*138c0*/  VIADDMNMX R6, R29, R75, R12, PT ;  /* 0x0000004b1d067246 */ /* 0x000fe4000380010c */
[----:B------:R-:W-:-:S04]  /*138d0*/  ISETP.LT.OR P5, PT, R0, 0x5a, P5 ;  /* 0x0000005a0000780c */ /* 0x000fc80002fa1670 */
        /* <DEDUP_REMOVED lines=14> */
.L_x_5064:
[----:B------:R-:W-:-:S13]  /*139c0*/  ISETP.NE.AND P5, PT, R11, 0x1, PT ;  /* 0x000000010b00780c */ /* 0x000fda0003fa5270 */
[----:B------:R-:W0:Y:S02]  /*139d0*/  @P5 LDC.64 R28, c[0x0][0x9e8] ;  /* 0x00027a00ff1c5b82 */ /* 0x000e240000000a00 */
[----:B0-----:R-:W-:-:S05]  /*139e0*/  @P5 IMAD.HI.U32 R28, R0, R28, RZ ;  /* 0x0000001c001c5227 */ /* 0x001fca00078e00ff */
[----:B------:R-:W-:-:S07]  /*139f0*/  @P5 SHF.R.U32.HI R0, RZ, R29, R28 ;  /* 0x0000001dff005219 */ /* 0x000fce000001161c */
.L_x_5065:
[----:B------:R-:W-:Y:S05]  /*13a00*/  BSYNC B0 ;  /* 0x0000000000007941 */ /* 0x000fea0003800000 */
.L_x_5063:
[----:B------:R-:W-:-:S05]  /*13a10*/  IMAD R29, R0, R11, R72 ;  /* 0x0000000b001d7224 */ /* 0x000fca00078e0248 */
[----:B------:R-:W-:Y:S02]  /*13a20*/  VIMNMX R8, R8, R29, !PT ;  /* 0x0000001d08087248 */ /* 0x000fe40007fe0100 */
[----:B------:R-:W-:-:S07]  /*13a30*/  VIADDMNMX R6, R29, R11, R6, PT ;  /* 0x0000000b1d067246 */ /* 0x000fce0003800106 */
.L_x_5062:
        /* <DEDUP_REMOVED lines=31> */
[----:B------:R-:W-:Y:S01]  /*13c30*/  FSEL R37, R38, -INF , !P1 ;  /* 0xff80000026257808 */ /* 0x000fe20004800000 */
[----:B------:R-:W-:Y:S01]  /*13c40*/  IMAD.MOV.U32 R38, RZ, RZ, R90 ;  /* 0x000000ffff267224 */ /* 0x000fe200078e005a */
        /* <DEDUP_REMOVED lines=34> */
[----:B------:R-:W-:Y:S01]  /*13e70*/  FMNMX.FTZ R12, R69, R0, !PT ;  /* 0x00000000450c7209 */ /* 0x000fe20007810000 */
[----:B------:R-:W-:Y:S01]  /*13e80*/  IMAD.U32 R0, RZ, RZ, UR4 ;  /* 0x00000004ff007e24 */ /* 0x000fe2000f8e00ff */
[----:B------:R-:W-:-:S02]  /*13e90*/  ISETP.GT.AND P1, PT, R8, 0x30, !P1 ;  /* 0x000000300800780c */ /* 0x000fc40004f24270 */
[----:B------:R-:W-:Y:S01]  /*13ea0*/  ISETP.NE.AND P5, PT, R83, RZ, PT ;  /* 0x000000ff5300720c */ /* 0x000fe20003fa5270 */
[----:B------:R-:W0:Y:S01]  /*13eb0*/  SHFL.BFLY PT, R101, R12, 0x2, 0x1f ;  /* 0x0c401f000c657f89 */ /* 0x000e2200000e0000 */
[----:B------:R-:W-:Y:S02]  /*13ec0*/  ISETP.LT.OR P1, PT, R6, 0x31, P1 ;  /* 0x000000310600780c */ /* 0x000fe40000f21670 */
[----:B------:R-:W-:Y:S02]  /*13ed0*/  ISETP.GT.AND P4, PT, R8, RZ, !P4 ;  /* 0x000000ff0800720c */ /* 0x000fe40006784270 */
[----:B------:R-:W-:Y:S02]  /*13ee0*/  FSEL R83, R50, -INF , !P1 ;  /* 0xff80000032537808 */ /* 0x000fe40004800000 */
[----:B------:R-:W-:Y:S02]  /*13ef0*/  ISETP.NE.AND P1, PT, R48, RZ, PT ;  /* 0x000000ff3000720c */ /* 0x000fe40003f25270 */
[----:B------:R-:W-:-:S02]  /*13f00*/  ISETP.LT.OR P4, PT, R6, 0x1, P4 ;  /* 0x000000010600780c */ /* 0x000fc40002781670 */
[----:B------:R-:W-:Y:S02]  /*13f10*/  ISETP.GT.AND P1, PT, R8, 0x31, !P1 ;  /* 0x000000310800780c */ /* 0x000fe40004f24270 */
[----:B------:R-:W-:Y:S02]  /*13f20*/  FSEL R26, R26, -INF , !P4 ;  /* 0xff8000001a1a7808 */ /* 0x000fe40006000000 */
[----:B------:R-:W-:Y:S02]  /*13f30*/  ISETP.LT.OR P1, PT, R6, 0x32, P1 ;  /* 0x000000320600780c */ /* 0x000fe40000f21670 */
[----:B------:R-:W-:Y:S02]  /*13f40*/  ISETP.NE.AND P6, PT, R56, RZ, PT ;  /* 0x000000ff3800720c */ /* 0x000fe40003fc5270 */
[----:B------:R-:W-:Y:S02]  /*13f50*/  FSEL R51, R51, -INF , !P1 ;  /* 0xff80000033337808 */ /* 0x000fe40004800000 */
[----:B------:R-:W-:-:S02]  /*13f60*/  ISETP.NE.AND P1, PT, R84, RZ, PT ;  /* 0x000000ff5400720c */ /* 0x000fc40003f25270 */
[C---:B------:R-:W-:Y:S02]  /*13f70*/  ISETP.GT.AND P2, PT, R8.reuse, 0x51, !P2 ;  /* 0x000000510800780c */ /* 0x040fe40005744270 */
[----:B------:R-:W-:Y:S02]  /*13f80*/  ISETP.GT.AND P1, PT, R8, 0x38, !P1 ;  /* 0x000000380800780c */ /* 0x000fe40004f24270 */
[----:B0-----:R-:W-:Y:S02]  /*13f90*/  FMNMX.FTZ R101, R12, R101, !PT ;  /* 0x000000650c657209 */ /* 0x001fe40007810000 */
[----:B------:R-:W-:Y:S02]  /*13fa0*/  FMNMX.FTZ R12, R26, R33, !PT ;  /* 0x000000211a0c7209 */ /* 0x000fe40007810000 */
[----:B------:R-:W-:Y:S01]  /*13fb0*/  ISETP.LT.OR P1, PT, R6, 0x39, P1 ;  /* 0x000000390600780c */ /* 0x000fe20000f21670 */
[----:B------:R-:W0:Y:S01]  /*13fc0*/  SHFL.BFLY PT, R4, R101, 0x1, 0x1f ;  /* 0x0c201f0065047f89 */ /* 0x000e2200000e0000 */
        /* <DEDUP_REMOVED lines=21> */
[----:B------:R-:W-:Y:S02]  /*14120*/  FMNMX.FTZ R12, R47, R12, !PT ;  /* 0x0000000c2f0c7209 */ /* 0x000fe40007810000 */
[----:B------:R-:W-:Y:S02]  /*14130*/  ISETP.GT.AND P1, PT, R8, 0x48, !P5 ;  /* 0x000000480800780c */ /* 0x000fe40006f24270 */
[----:B0-----:R-:W-:Y:S02]  /*14140*/  FMNMX.FTZ R4, R101, R4, !PT ;  /* 0x0000000465047209 */ /* 0x001fe40007810000 */
[----:B------:R-:W-:-:S02]  /*14150*/  FMNMX.FTZ R12, R83, R12, !PT ;  /* 0x0000000c530c7209 */ /* 0x000fc40007810000 */
[----:B------:R-:W-:Y:S01]  /*14160*/  ISETP.LT.OR P1, PT, R6, 0x49, P1 ;  /* 0x000000490600780c */ /* 0x000fe20000f21670 */
[----:B------:R-:W-:Y:S01]  /*14170*/  FMUL.FTZ R14, R4, R0 ;  /* 0x00000000040e7220 */ /* 0x000fe20000410000 */
[----:B------:R-:W-:Y:S02]  /*14180*/  FMNMX.FTZ R12, R51, R12, !PT ;  /* 0x0000000c330c7209 */ /* 0x000fe40007810000 */
[----:B------:R-:W-:Y:S02]  /*14190*/  FSEL R91, R62, -INF , !P1 ;  /* 0xff8000003e5b7808 */ /* 0x000fe40004800000 */
[----:B------:R-:W-:Y:S02]  /*141a0*/  FSETP.NEU.FTZ.AND P1, PT, R4, -INF , PT ;  /* 0xff8000000400780b */ /* 0x000fe40003f3d000 */
[----:B------:R-:W-:Y:S02]  /*141b0*/  ISETP.NE.AND P5, PT, R60, RZ, PT ;  /* 0x000000ff3c00720c */ /* 0x000fe40003fa5270 */
[----:B------:R-:W-:-:S02]  /*141c0*/  FMNMX.FTZ R12, R87, R12, !PT ;  /* 0x0000000c570c7209 */ /* 0x000fc40007810000 */
        /* <DEDUP_REMOVED lines=11> */
[-CC-:B------:R-:W-:Y:S01]  /*14280*/  FFMA.FTZ R93, R93, R0.reuse, -R14.reuse ;  /* 0x000000005d5d7223 */ /* 0x180fe2000001080e */
[----:B------:R-:W-:Y:S01]  /*14290*/  ISETP.GT.AND P1, PT, R8, 0x50, !P6 ;  /* 0x000000500800780c */ /* 0x000fe20007724270 */
[--C-:B------:R-:W-:Y:S01]  /*142a0*/  FFMA.FTZ R190, R99, R0, -R14.reuse ;  /* 0x0000000063be7223 */ /* 0x100fe2000001080e */
[----:B------:R-:W-:Y:S01]  /*142b0*/  FMNMX.FTZ R12, R59, R12, !PT ;  /* 0x0000000c3b0c7209 */ /* 0x000fe20007810000 */
[----:B------:R-:W-:Y:S01]  /*142c0*/  MUFU.EX2 R188, R188 ;  /* 0x000000bc00bc7308 */ /* 0x000fe20000000800 */
[----:B------:R-:W-:Y:S01]  /*142d0*/  ISETP.LT.OR P1, PT, R6, 0x51, P1 ;  /* 0x000000510600780c */ /* 0x000fe20000f21670 */
[--C-:B------:R-:W-:Y:S01]  /*142e0*/  FFMA.FTZ R95, R95, R0, -R14.reuse ;  /* 0x000000005f5f7223 */ /* 0x100fe2000001080e */
[----:B------:R-:W-:Y:S01]  /*142f0*/  FMNMX.FTZ R12, R91, R12, !PT ;  /* 0x0000000c5b0c7209 */ /* 0x000fe20007810000 */
[-CC-:B------:R-:W-:Y:S01]  /*14300*/  FFMA.FTZ R184, R97, R0.reuse, -R14.reuse ;  /* 0x0000000061b87223 */ /* 0x180fe2000001080e */
[----:B------:R-:W-:Y:S01]  /*14310*/  ISETP.NE.AND P5, PT, R20, RZ, PT ;  /* 0x000000ff1400720c */ /* 0x000fe20003fa5270 */
[-CC-:B------:R-:W-:Y:S01]  /*14320*/  FFMA.FTZ R85, R85, R0.reuse, -R14.reuse ;  /* 0x0000000055557223 */ /* 0x180fe2000001080e */
[----:B------:R-:W-:Y:S01]  /*14330*/  ISETP.GT.AND P3, PT, R8, 0x58, !P3 ;  /* 0x000000580800780c */ /* 0x000fe20005f64270 */
[----:B------:R-:W0:Y:S01]  /*14340*/  MUFU.EX2 R93, R93 ;  /* 0x0000005d005d7308 */ /* 0x000e220000000800 */
[----:B------:R-:W-:Y:S01]  /*14350*/  ISETP.LT.OR P2, PT, R6, 0x52, P2 ;  /* 0x000000520600780c */ /* 0x000fe20001741670 */
[-CC-:B------:R-:W-:Y:S01]  /*14360*/  FFMA.FTZ R77, R77, R0.reuse, -R14.reuse ;  /* 0x000000004d4d7223 */ /* 0x180fe2000001080e */
[----:B------:R-:W-:Y:S01]  /*14370*/  FSEL R73, R66, -INF , !P1 ;  /* 0xff80000042497808 */ /* 0x000fe20004800000 */
[--C-:B------:R-:W-:Y:S01]  /*14380*/  FFMA.FTZ R41, R41, R0, -R14.reuse ;  /* 0x0000000029297223 */ /* 0x100fe2000001080e */
[----:B------:R-:W-:Y:S01]  /*14390*/  FMNMX.FTZ R12, R63, R12, !PT ;  /* 0x0000000c3f0c7209 */ /* 0x000fe20007810000 */
[-CC-:B------:R-:W-:Y:S01]  /*143a0*/  FFMA.FTZ R176, R21, R0.reuse, -R14.reuse ;  /* 0x0000000015b07223 */ /* 0x180fe2000001080e */
[----:B------:R-:W-:Y:S01]  /*143b0*/  ISETP.GT.AND P4, PT, R8, 0x59, !P5 ;  /* 0x000000590800780c */ /* 0x000fe20006f84270 */
[----:B------:R-:W1:Y:S01]  /*143c0*/  MUFU.EX2 R190, R190 ;  /* 0x000000be00be7308 */ /* 0x000e620000000800 */
[C---:B------:R-:W-:Y:S01]  /*143d0*/  ISETP.LT.OR P3, PT, R6.reuse, 0x59, P3 ;  /* 0x000000590600780c */ /* 0x040fe20001f61670 */
[-CC-:B------:R-:W-:Y:S01]  /*143e0*/  FFMA.FTZ R178, R7, R0.reuse, -R14.reuse ;  /* 0x0000000007b27223 */ /* 0x180fe2000001080e */
[----:B------:R-:W-:Y:S01]  /*143f0*/  FSEL R67, R67, -INF , !P2 ;  /* 0xff80000043437808 */ /* 0x000fe20005000000 */
[--C-:B------:R-:W-:Y:S01]  /*14400*/  FFMA.FTZ R172, R15, R0, -R14.reuse ;  /* 0x000000000fac7223 */ /* 0x100fe2000001080e */
[----:B------:R-:W-:Y:S01]  /*14410*/  FMNMX.FTZ R12, R73, R12, !PT ;  /* 0x0000000c490c7209 */ /* 0x000fe20007810000 */
[-CC-:B------:R-:W-:Y:S01]  /*14420*/  FFMA.FTZ R174, R25, R0.reuse, -R14.reuse ;  /* 0x0000000019ae7223 */ /* 0x180fe2000001080e */
[----:B------:R-:W-:Y:S01]  /*14430*/  ISETP.LT.OR P4, PT, R6, 0x5a, P4 ;  /* 0x0000005a0600780c */ /* 0x000fe20002781670 */
[----:B------:R-:W2:Y:S01]  /*14440*/  MUFU.EX2 R95, R95 ;  /* 0x0000005f005f7308 */ /* 0x000ea20000000800 */
[----:B------:R-:W-:Y:S01]  /*14450*/  FSEL R81, R70, -INF , !P3 ;  /* 0xff80000046517808 */ /* 0x000fe20005800000 */
[--C-:B------:R-:W-:Y:S01]  /*14460*/  FFMA.FTZ R168, R13, R0, -R14.reuse ;  /* 0x000000000da87223 */ /* 0x100fe2000001080e */
[----:B------:R-:W-:Y:S01]  /*14470*/  FMNMX.FTZ R12, R67, R12, !PT ;  /* 0x0000000c430c7209 */ /* 0x000fe20007810000 */
[-CC-:B------:R-:W-:Y:S01]  /*14480*/  FFMA.FTZ R170, R5, R0.reuse, -R14.reuse ;  /* 0x0000000005aa7223 */ /* 0x180fe2000001080e */
[----:B------:R-:W-:Y:S01]  /*14490*/  FSEL R71, R71, -INF , !P4 ;  /* 0xff80000047477808 */ /* 0x000fe20006000000 */
[--C-:B------:R-:W-:Y:S01]  /*144a0*/  FFMA.FTZ R45, R45, R0, -R14.reuse ;  /* 0x000000002d2d7223 */ /* 0x100fe2000001080e */
[----:B------:R-:W-:Y:S01]  /*144b0*/  FMNMX.FTZ R12, R81, R12, !PT ;  /* 0x0000000c510c7209 */ /* 0x000fe20007810000 */
[----:B------:R-:W3:Y:S01]  /*144c0*/  MUFU.EX2 R184, R184 ;  /* 0x000000b800b87308 */ /* 0x000ee20000000800 */
[-CC-:B------:R-:W-:Y:S01]  /*144d0*/  FFMA.FTZ R21, R49, R0.reuse, -R14.reuse ;  /* 0x0000000031157223 */ /* 0x180fe2000001080e */
[--C-:B------:R-:W-:Y:S01]  /*144e0*/  FFMA.FTZ R7, R53, R0, -R14.reuse ;  /* 0x0000000035077223 */ /* 0x100fe2000001080e */
[----:B------:R-:W-:Y:S01]  /*144f0*/  FMNMX.FTZ R12, R71, R12, !PT ;  /* 0x0000000c470c7209 */ /* 0x000fe20007810000 */
[-CC-:B------:R-:W-:Y:S01]  /*14500*/  FFMA.FTZ R15, R57, R0.reuse, -R14.reuse ;  /* 0x00000000390f7223 */ /* 0x180fe2000001080e */
[-CC-:B------:R-:W-:Y:S01]  /*14510*/  FFMA.FTZ R25, R61, R0.reuse, -R14.reuse ;  /* 0x000000003d197223 */ /* 0x180fe2000001080e */
[-CC-:B------:R-:W-:Y:S01]  /*14520*/  FFMA.FTZ R13, R65, R0.reuse, -R14.reuse ;  /* 0x00000000410d7223 */ /* 0x180fe2000001080e */
[----:B------:R-:W-:Y:S01]  /*14530*/  FFMA.FTZ R5, R69, R0, -R14 ;  /* 0x0000000045057223 */ /* 0x000fe2000001080e */
[----:B------:R-:W4:Y:S01]  /*14540*/  SHFL.BFLY PT, R3, R12, 0x2, 0x1f ;  /* 0x0c401f000c037f89 */ /* 0x000f2200000e0000 */
[----:B------:R-:W5:Y:S01]  /*14550*/  MUFU.EX2 R85, R85 ;  /* 0x0000005500557308 */ /* 0x000f620000000800 */
[----:B------:R-:W-:-:S07]  /*14560*/  ISETP.NE.AND P5, PT, R92, 0x1, PT ;  /* 0x000000015c00780c */ /* 0x000fce0003fa5270 */
[----:B------:R-:W5:Y:S06]  /*14570*/  MUFU.EX2 R186, R186 ;  /* 0x000000ba00ba7308 */ /* 0x000f6c0000000800 */
[----:B------:R-:W5:Y:S02]  /*14580*/  @P5 LDC R40, c[0x0][0x450] ;  /* 0x00011400ff285b82 */ /* 0x000f640000000800 */
[----:B------:R-:W5:Y:S01]  /*14590*/  MUFU.EX2 R77, R77 ;  /* 0x0000004d004d7308 */ /* 0x000f620000000800 */
[----:B----4-:R-:W-:-:S07]  /*145a0*/  FMNMX.FTZ R6, R12, R3, !PT ;  /* 0x000000030c067209 */ /* 0x010fce0007810000 */
[----:B------:R-:W-:Y:S01]  /*145b0*/  MUFU.EX2 R180, R180 ;  /* 0x000000b400b47308 */ /* 0x000fe20000000800 */
[----:B------:R-:W4:Y:S07]  /*145c0*/  SHFL.BFLY PT, R3, R6, 0x1, 0x1f ;  /* 0x0c201f0006037f89 */ /* 0x000f2e00000e0000 */
[----:B------:R-:W-:Y:S08]  /*145d0*/  MUFU.EX2 R41, R41 ;  /* 0x0000002900297308 */ /* 0x000ff00000000800 */
[----:B------:R-:W-:Y:S08]  /*145e0*/  MUFU.EX2 R182, R182 ;  /* 0x000000b600b67308 */ /* 0x000ff00000000800 */
[----:B------:R-:W-:Y:S01]  /*145f0*/  MUFU.EX2 R45, R45 ;  /* 0x0000002d002d7308 */ /* 0x000fe20000000800 */
[----:B----4-:R-:W-:-:S04]  /*14600*/  FMNMX.FTZ R3, R6, R3, !PT ;  /* 0x0000000306037209 */ /* 0x010fc80007810000 */
[C---:B------:R-:W-:Y:S01]  /*14610*/  FSETP.NEU.FTZ.AND P1, PT, R3.reuse, -INF , PT ;  /* 0xff8000000300780b */ /* 0x040fe20003f3d000 */
[----:B------:R-:W-:Y:S02]  /*14620*/  FMUL.FTZ R6, R3, R0 ;  /* 0x0000000003067220 */ /* 0x000fe40000410000 */
[----:B------:R-:W-:Y:S03]  /*14630*/  MUFU.EX2 R176, R176 ;  /* 0x000000b000b07308 */ /* 0x000fe60000000800 */
[----:B------:R-:W-:-:S05]  /*14640*/  FSEL R8, R6, RZ, P1 ;  /* 0x000000ff06087208 */ /* 0x000fca0000800000 */
[----:B------:R-:W-:Y:S01]  /*14650*/  MUFU.EX2 R21, R21 ;  /* 0x0000001500157308 */ /* 0x000fe20000000800 */
[-CC-:B------:R-:W-:Y:S01]  /*14660*/  FFMA.FTZ R189, R26, R0.reuse, -R8.reuse ;  /* 0x000000001abd7223 */ /* 0x180fe20000010808 */
[-CC-:B------:R-:W-:Y:S01]  /*14670*/  FFMA.FTZ R6, R33, R0.reuse, -R8.reuse ;  /* 0x0000000021067223 */ /* 0x180fe20000010808 */
[-CC-:B------:R-:W-:Y:S01]  /*14680*/  FFMA.FTZ R191, R27, R0.reuse, -R8.reuse ;  /* 0x000000001bbf7223 */ /* 0x180fe20000010808 */
[-CC-:B------:R-:W-:Y:S01]  /*14690*/  FFMA.FTZ R12, R31, R0.reuse, -R8.reuse ;  /* 0x000000001f0c7223 */ /* 0x180fe20000010808 */
[----:B0-----:R-:W-:Y:S01]  /*146a0*/  FADD.FTZ R27, R188, R93 ;  /* 0x0000005dbc1b7221 */ /* 0x001fe20000010000 */
[-CC-:B------:R-:W-:Y:S01]  /*146b0*/  FFMA.FTZ R185, R29, R0.reuse, -R8.reuse ;  /* 0x000000001db97223 */ /* 0x180fe20000010808 */
[-CC-:B------:R-:W-:Y:S01]  /*146c0*/  FFMA.FTZ R35, R35, R0.reuse, -R8.reuse ;  /* 0x0000000023237223 */ /* 0x180fe20000010808 */
[----:B------:R-:W-:Y:S01]  /*146d0*/  MUFU.EX2 R189, R189 ;  /* 0x000000bd00bd7308 */ /* 0x000fe20000000800 */
[----:B-1----:R-:W-:Y:S01]  /*146e0*/  FADD.FTZ R30, R190, R27 ;  /* 0x0000001bbe1e7221 */ /* 0x002fe20000010000 */
[-CC-:B------:R-:W-:Y:S01]  /*146f0*/  FFMA.FTZ R37, R37, R0.reuse, -R8.reuse ;  /* 0x0000000025257223 */ /* 0x180fe20000010808 */
[-CC-:B------:R-:W-:Y:S01]  /*14700*/  FFMA.FTZ R39, R39, R0.reuse, -R8.reuse ;  /* 0x0000000027277223 */ /* 0x180fe20000010808 */
[-C--:B------:R-:W-:Y:S01]  /*14710*/  FFMA.FTZ R75, R75, R0.reuse, -R8 ;  /* 0x000000004b4b7223 */ /* 0x080fe20000010808 */
[----:B--2---:R-:W-:Y:S01]  /*14720*/  FADD.FTZ R27, R95, R30 ;  /* 0x0000001e5f1b7221 */ /* 0x004fe20000010000 */
[-CC-:B------:R-:W-:Y:S01]  /*14730*/  FFMA.FTZ R43, R43, R0.reuse, -R8.reuse ;  /* 0x000000002b2b7223 */ /* 0x180fe20000010808 */
[-CC-:B------:R-:W-:Y:S01]  /*14740*/  FFMA.FTZ R79, R79, R0.reuse, -R8.reuse ;  /* 0x000000004f4f7223 */ /* 0x180fe20000010808 */
[----:B------:R-:W0:Y:S01]  /*14750*/  MUFU.EX2 R6, R6 ;  /* 0x0000000600067308 */ /* 0x000e220000000800 */
[----:B---3--:R-:W-:Y:S01]  /*14760*/  FADD.FTZ R32, R184, R27 ;  /* 0x0000001bb8207221 */ /* 0x008fe20000010000 */
[-CC-:B------:R-:W-:Y:S01]  /*14770*/  FFMA.FTZ R47, R47, R0.reuse, -R8.reuse ;  /* 0x000000002f2f7223 */ /* 0x180fe20000010808 */
[----:B------:R-:W1:Y:S01]  /*14780*/  @P5 LDC R31, c[0x0][0x44c] ;  /* 0x00011300ff1f5b82 */ /* 0x000e620000000800 */
[-C--:B------:R-:W-:Y:S01]  /*14790*/  FFMA.FTZ R83, R83, R0.reuse, -R8 ;  /* 0x0000000053537223 */ /* 0x080fe20000010808 */
[----:B-----5:R-:W-:Y:S01]  /*147a0*/  FADD.FTZ R29, R85, R32 ;  /* 0x00000020551d7221 */ /* 0x020fe20000010000 */
[-CC-:B------:R-:W-:Y:S01]  /*147b0*/  FFMA.FTZ R51, R51, R0.reuse, -R8.reuse ;  /* 0x0000000033337223 */ /* 0x180fe20000010808 */
[-CC-:B------:R-:W-:Y:S01]  /*147c0*/  FFMA.FTZ R87, R87, R0.reuse, -R8.reuse ;  /* 0x0000000057577223 */ /* 0x180fe20000010808 */
[----:B------:R-:W2:Y:S01]  /*147d0*/  MUFU.EX2 R191, R191 ;  /* 0x000000bf00bf7308 */ /* 0x000ea20000000800 */
[----:B------:R-:W-:Y:S01]  /*147e0*/  FADD.FTZ R34, R186, R29 ;  /* 0x0000001dba227221 */ /* 0x000fe20000010000 */
[-CC-:B------:R-:W-:Y:S01]  /*147f0*/  FFMA.FTZ R55, R55, R0.reuse, -R8.reuse ;  /* 0x0000000037377223 */ /* 0x180fe20000010808 */
[-CC-:B------:R-:W-:Y:S01]  /*14800*/  FFMA.FTZ R89, R89, R0.reuse, -R8.reuse ;  /* 0x0000000059597223 */ /* 0x180fe20000010808 */
[-C--:B------:R-:W-:Y:S01]  /*14810*/  FFMA.FTZ R59, R59, R0.reuse, -R8 ;  /* 0x000000003b3b7223 */ /* 0x080fe20000010808 */
[----:B------:R-:W-:Y:S01]  /*14820*/  FADD.FTZ R29, R77, R34 ;  /* 0x000000224d1d7221 */ /* 0x000fe20000010000 */
[-CC-:B------:R-:W-:Y:S01]  /*14830*/  FFMA.FTZ R91, R91, R0.reuse, -R8.reuse ;  /* 0x000000005b5b7223 */ /* 0x180fe20000010808 */
[-C--:B------:R-:W-:Y:S01]  /*14840*/  FFMA.FTZ R63, R63, R0.reuse, -R8 ;  /* 0x000000003f3f7223 */ /* 0x080fe20000010808 */
[----:B------:R-:W3:Y:S01]  /*14850*/  MUFU.EX2 R12, R12 ;  /* 0x0000000c000c7308 */ /* 0x000ee20000000800 */
[----:B0-----:R-:W-:Y:S01]  /*14860*/  FADD.FTZ R30, R189, R6 ;  /* 0x00000006bd1e7221 */ /* 0x001fe20000010000 */
[----:B------:R-:W-:Y:S01]  /*14870*/  FADD.FTZ R34, R180, R29 ;  /* 0x0000001db4227221 */ /* 0x000fe20000010000 */
[-CC-:B------:R-:W-:Y:S01]  /*14880*/  FFMA.FTZ R73, R73, R0.reuse, -R8.reuse ;  /* 0x0000000049497223 */ /* 0x180fe20000010808 */
[-CC-:B------:R-:W-:Y:S01]  /*14890*/  FFMA.FTZ R67, R67, R0.reuse, -R8.reuse ;  /* 0x0000000043437223 */ /* 0x180fe20000010808 */
[-C--:B------:R-:W-:Y:S01]  /*148a0*/  FFMA.FTZ R81, R81, R0.reuse, -R8 ;  /* 0x0000000051517223 */ /* 0x080fe20000010808 */
[----:B------:R-:W-:Y:S01]  /*148b0*/  FADD.FTZ R29, R41, R34 ;  /* 0x00000022291d7221 */ /* 0x000fe20000010000 */
[----:B------:R-:W-:Y:S01]  /*148c0*/  FFMA.FTZ R71, R71, R0, -R8 ;  /* 0x0000000047477223 */ /* 0x000fe20000010808 */
[----:B------:R-:W0:Y:S01]  /*148d0*/  MUFU.EX2 R185, R185 ;  /* 0x000000b900b97308 */ /* 0x000e220000000800 */
[----:B--2---:R-:W-:Y:S01]  /*148e0*/  FADD.FTZ R27, R191, R30 ;  /* 0x0000001ebf1b7221 */ /* 0x004fe20000010000 */
[----:B------:R-:W-:Y:S01]  /*148f0*/  FADD.FTZ R36, R182, R29 ;  /* 0x0000001db6247221 */ /* 0x000fe20000010000 */
[----:B-1----:R-:W-:Y:S01]  /*14900*/  @P5 IMAD.HI.U32 R31, R90, R31, RZ ;  /* 0x0000001f5a1f5227 */ /* 0x002fe200078e00ff */
[----:B------:R-:W-:-:S03]  /*14910*/  F2FP.F16.F32.PACK_AB R189, R6, R189 ;  /* 0x000000bd06bd723e */ /* 0x000fc600000000ff */
[----:B------:R-:W-:Y:S01]  /*14920*/  FADD.FTZ R29, R45, R36 ;  /* 0x000000242d1d7221 */ /* 0x000fe20000010000 */
[----:B------:R-:W-:Y:S01]  /*14930*/  F2FP.F16.F32.PACK_AB R188, R93, R188 ;  /* 0x000000bc5dbc723e */ /* 0x000fe200000000ff */
[----:B------:R-:W1:Y:S01]  /*14940*/  MUFU.EX2 R14, R35 ;  /* 0x00000023000e7308 */ /* 0x000e620000000800 */
[----:B---3--:R-:W-:Y:S01]  /*14950*/  FADD.FTZ R32, R12, R27 ;  /* 0x0000001b0c207221 */ /* 0x008fe20000010000 */
[----:B------:R-:W-:Y:S01]  /*14960*/  FADD.FTZ R36, R176, R29 ;  /* 0x0000001db0247221 */ /* 0x000fe20000010000 */
[----:B------:R-:W-:Y:S02]  /*14970*/  @P5 SHF.R.U32.HI R38, RZ, R40, R31 ;  /* 0x00000028ff265219 */ /* 0x000fe4000001161f */
[C---:B------:R-:W-:Y:S01]  /*14980*/  F2FP.F16.F32.PACK_AB R176, R21.reuse, R176 ;  /* 0x000000b015b0723e */ /* 0x040fe200000000ff */
[----:B------:R-:W-:Y:S01]  /*14990*/  FADD.FTZ R29, R21, R36 ;  /* 0x00000024151d7221 */ /* 0x000fe20000010000 */
[----:B------:R-:W-:Y:S01]  /*149a0*/  ISETP.GE.AND P5, PT, R11, 0x1, PT ;  /* 0x000000010b00780c */ /* 0x000fe20003fa6270 */
[----:B------:R-:W2:Y:S01]  /*149b0*/  MUFU.EX2 R37, R37 ;  /* 0x0000002500257308 */ /* 0x000ea20000000800 */
[----:B0-----:R-:W-:Y:S01]  /*149c0*/  FADD.FTZ R27, R185, R32 ;  /* 0x00000020b91b7221 */ /* 0x001fe20000010000 */
[----:B------:R-:W-:Y:S01]  /*149d0*/  IMAD.IADD R139, R139, 0x1, R38 ;  /* 0x000000018b8b7824 */ /* 0x000fe200078e0226 */
[----:B------:R-:W-:-:S02]  /*149e0*/  F2FP.F16.F32.PACK_AB R190, R95, R190 ;  /* 0x000000be5fbe723e */ /* 0x000fc400000000ff */
[----:B------:R-:W-:Y:S01]  /*149f0*/  F2FP.F16.F32.PACK_AB R184, R85, R184 ;  /* 0x000000b855b8723e */ /* 0x000fe200000000ff */
[----:B------:R-:W-:Y:S01]  /*14a00*/  IMAD.IADD R10, R139, 0x1, R10 ;  /* 0x000000018b0a7824 */ /* 0x000fe200078e020a */
[----:B------:R-:W-:Y:S01]  /*14a10*/  F2FP.F16.F32.PACK_AB R186, R77, R186 ;  /* 0x000000ba4dba723e */ /* 0x000fe200000000ff */
[----:B------:R-:W0:Y:S01]  /*14a20*/  MUFU.EX2 R20, R39 ;  /* 0x0000002700147308 */ /* 0x000e220000000800 */
[----:B-1----:R-:W-:Y:S01]  /*14a30*/  FADD.FTZ R32, R14, R27 ;  /* 0x0000001b0e207221 */ /* 0x002fe20000010000 */
[----:B------:R-:W-:Y:S02]  /*14a40*/  F2FP.F16.F32.PACK_AB R180, R41, R180 ;  /* 0x000000b429b4723e */ /* 0x000fe400000000ff */
[----:B------:R-:W-:Y:S02]  /*14a50*/  F2FP.F16.F32.PACK_AB R182, R45, R182 ;  /* 0x000000b62db6723e */ /* 0x000fe400000000ff */
[----:B------:R-:W-:Y:S02]  /*14a60*/  F2FP.F16.F32.PACK_AB R191, R12, R191 ;  /* 0x000000bf0cbf723e */ /* 0x000fe400000000ff */
[----:B------:R-:W1:Y:S01]  /*14a70*/  MUFU.EX2 R75, R75 ;  /* 0x0000004b004b7308 */ /* 0x000e620000000800 */
[----:B--2---:R-:W-:Y:S01]  /*14a80*/  FADD.FTZ R27, R37, R32 ;  /* 0x00000020251b7221 */ /* 0x004fe20000010000 */
[----:B------:R-:W-:-:S06]  /*14a90*/  F2FP.F16.F32.PACK_AB R185, R14, R185 ;  /* 0x000000b90eb9723e */ /* 0x000fcc00000000ff */
        /* <DEDUP_REMOVED lines=61> */
[C---:B0-----:R-:W-:Y:S01]  /*14e70*/  FADD.FTZ R6, R36.reuse, R5 ;  /* 0x0000000524067221 */ /* 0x041fe20000010000 */
[----:B------:R-:W-:Y:S01]  /*14e80*/  F2FP.F16.F32.PACK_AB R169, R36, R73 ;  /* 0x0000004924a9723e */ /* 0x000fe200000000ff */
[----:B------:R-:W-:Y:S02]  /*14e90*/  VIADD R5, R2, 0xfffffffe ;  /* 0xfffffffe02057836 */ /* 0x000fe40000000000 */
[----:B-1----:R-:W-:-:S04]  /*14ea0*/  FADD.FTZ R7, R81, R6 ;  /* 0x0000000651077221 */ /* 0x002fc80000010000 */
[C---:B--2---:R-:W-:Y:S01]  /*14eb0*/  FADD.FTZ R7, R38.reuse, R7 ;  /* 0x0000000726077221 */ /* 0x044fe20000010000 */
        /* <DEDUP_REMOVED lines=13> */
.L_x_5068:
[----:B------:R-:W-:-:S13]  /*14f90*/  ISETP.NE.AND P1, PT, R11, 0x1, PT ;  /* 0x000000010b00780c */ /* 0x000fda0003f25270 */
[----:B------:R-:W0:Y:S02]  /*14fa0*/  @P1 LDC.64 R12, c[0x0][0x9e8] ;  /* 0x00027a00ff0c1b82 */ /* 0x000e240000000a00 */
[----:B0-----:R-:W-:-:S05]  /*14fb0*/  @P1 IMAD.HI.U32 R6, R2, R12, RZ ;  /* 0x0000000c02061227 */ /* 0x001fca00078e00ff */
[----:B------:R-:W-:-:S07]  /*14fc0*/  @P1 SHF.R.U32.HI R2, RZ, R13, R6 ;  /* 0x0000000dff021219 */ /* 0x000fce0000011606 */
.L_x_5069:
[----:B------:R-:W-:Y:S05]  /*14fd0*/  BSYNC B0 ;  /* 0x0000000000007941 */ /* 0x000fea0003800000 */
.L_x_5067:
[----:B------:R-:W-:-:S05]  /*14fe0*/  IMAD R11, R2, R11, R11 ;  /* 0x0000000b020b7224 */ /* 0x000fca00078e020b */
[----:B------:R-:W-:-:S07]  /*14ff0*/  VIMNMX R10, R10, R11, PT ;  /* 0x0000000b0a0a7248 */ /* 0x000fce0003fe0100 */
.L_x_5066:
[----:B------:R-:W2:Y:S01]  /*15000*/  LDL R12, [R1+0x3c] ;  /* 0x00003c00010c7983 */ /* 0x000ea20000100800 */
[----:B------:R-:W-:Y:S01]  /*15010*/  IMAD.HI R10, R10, 0x2aaaaaab, RZ ;  /* 0x2aaaaaab0a0a7827 */ /* 0x000fe200078e02ff */
[----:B------:R-:W-:Y:S01]  /*15020*/  ULDC UR39, c[0x0][0x9e4] ;  /* 0x0002790000277ab9 */ /* 0x000fe20000000800 */
[----:B------:R-:W-:Y:S01]  /*15030*/  ULDC UR38, c[0x0][0x9e4] ;  /* 0x0002790000267ab9 */ /* 0x000fe20000000800 */
[----:B------:R-:W-:Y:S01]  /*15040*/  ULDC UR50, c[0x0][0x9dc] ;  /* 0x0002770000327ab9 */ /* 0x000fe20000000800 */
[----:B------:R-:W-:Y:S01]  /*15050*/  ULDC UR42, c[0x0][0x9dc] ;  /* 0x00027700002a7ab9 */ /* 0x000fe20000000800 */
[----:B------:R-:W-:Y:S01]  /*15060*/  SHF.R.U32.HI R11, RZ, 0x1f, R10 ;  /* 0x0000001fff0b7819 */ /* 0x000fe2000001160a */
[----:B------:R-:W-:Y:S01]  /*15070*/  ULDC UR43, c[0x0][0x988] ;  /* 0x00026200002b7ab9 */ /* 0x000fe20000000800 */
[----:B------:R-:W-:Y:S01]  /*15080*/  ULDC UR47, c[0x0][0x988] ;  /* 0x00026200002f7ab9 */ /* 0x000fe20000000800 */
[----:B------:R-:W-:Y:S01]  /*15090*/  ULDC UR46, c[0x0][0x988] ;  /* 0x00026200002e7ab9 */ /* 0x000fe20000000800 */
[----:B------:R-:W-:Y:S01]  /*150a0*/  LEA.HI.SX32 R11, R10, R11, 0x1c ;  /* 0x0000000b0a0b7211 */ /* 0x000fe200078fe2ff */
[----:B------:R-:W-:Y:S01]  /*150b0*/  ULDC UR54, c[0x0][0x9e0] ;  /* 0x0002780000367ab9 */ /* 0x000fe20000000800 */
[----:B------:R-:W-:Y:S01]  /*150c0*/  ULDC UR51, c[0x0][0x9e0] ;  /* 0x0002780000337ab9 */ /* 0x000fe20000000800 */
[----:B------:R-:W-:Y:S01]  /*150d0*/  BSSY B1, `(.L_x_5070) ;  /* 0x000039b000017945 */ /* 0x000fe20003800000 */
[----:B------:R-:W-:Y:S01]  /*150e0*/  IMAD.MOV.U32 R2, RZ, RZ, 0x3f800000 ;  /* 0x3f800000ff027424 */ /* 0x000fe200078e00ff */
[----:B------:R-:W-:Y:S01]  /*150f0*/  CS2R R118, SRZ ;  /* 0x0000000000767805 */ /* 0x000fe2000001ff00 */
[----:B------:R-:W-:Y:S01]  /*15100*/  IMAD.MOV.U32 R6, RZ, RZ, 0x3f800000 ;  /* 0x3f800000ff067424 */ /* 0x000fe200078e00ff */
        /* <DEDUP_REMOVED lines=47> */
[----:B--2---:R-:W-:-:S04]  /*15400*/  VIMNMX R226, R12, R11, !PT ;  /* 0x0000000b0ce27248 */ /* 0x004fc80007fe0100 */
[----:B------:R-:W-:-:S13]  /*15410*/  ISETP.GE.AND P1, PT, R5, R226, PT ;  /* 0x000000e20500720c */ /* 0x000fda0003f26270 */
[----:B------:R-:W-:Y:S05]  /*15420*/  @!P1 BRA `(.L_x_5071) ;  /* 0x0000003400949947 */ /* 0x000fea0003800000 */
[----:B------:R-:W-:Y:S01]  /*15430*/  BSSY B0, `(.L_x_5072) ;  /* 0x0000360000007945 */ /* 0x000fe20003800000 */
[----:B------:R-:W-:Y:S02]  /*15440*/  IMAD.MOV.U32 R2, RZ, RZ, 0x3f800000 ;  /* 0x3f800000ff027424 */ /* 0x000fe400078e00ff */
[----:B------:R-:W-:-:S07]  /*15450*/  IMAD.MOV.U32 R119, RZ, RZ, RZ ;  /* 0x000000ffff777224 */ /* 0x000fce00078e00ff */
.L_x_5093:
[----:B------:R-:W-:-:S04]  /*15460*/  IADD3 R10, R194, 0x1, RZ ;  /* 0x00000001c20a7810 */ /* 0x000fc80007ffe0ff */
[----:B------:R-:W-:-:S04]  /*15470*/  ISETP.NE.AND P1, PT, R10, 0x2, PT ;  /* 0x000000020a00780c */ /* 0x000fc80003f25270 */
[----:B------:R-:W-:Y:S02]  /*15480*/  SEL R0, RZ, 0x1, P1 ;  /* 0x00000001ff007807 */ /* 0x000fe40000800000 */
[----:B------:R-:W-:Y:S02]  /*15490*/  SEL R10, R10, RZ, P1 ;  /* 0x000000ff0a0a7207 */ /* 0x000fe40000800000 */
[----:B------:R-:W-:Y:S01]  /*154a0*/  LOP3.LUT R11, R199, R0, RZ, 0x3c, !PT ;  /* 0x00000000c70b7212 */ /* 0x000fe200078e3cff */
[----:B------:R-:W-:Y:S06]  /*154b0*/  @!P0 BRA `(.L_x_5073) ;  /* 0x0000000000048947 */ /* 0x000fec0003800000 */
[----:B------:R-:W-:Y:S01]  /*154c0*/  BPT.TRAP 0x1 ;  /* 0x000000040000795c */ /* 0x000fe20000300000 */
.L_x_5073:
[----:B------:R-:W-:Y:S01]  /*154d0*/  IMAD R0, R10, 0x8, R18 ;  /* 0x000000080a007824 */ /* 0x000fe200078e0212 */
[----:B------:R-:W-:-:S04]  /*154e0*/  SHF.L.U32 R9, R11, 0x1f, RZ ;  /* 0x0000001f0b097819 */ /* 0x000fc800000006ff */
[----:B------:R0:W1:Y:S01]  /*154f0*/  SYNCS.PHASECHK.TRANS64.TRYWAIT P1, [R0+URZ+0x30830], R9 ;  /* 0x03083009000075a7 */ /* 0x000062000802017f */
[----:B------:R-:W-:Y:S05]  /*15500*/  @!P0 BRA `(.L_x_5074) ;  /* 0x0000000000048947 */ /* 0x000fea0003800000 */
[----:B------:R-:W-:Y:S01]  /*15510*/  BPT.TRAP 0x1 ;  /* 0x000000040000795c */ /* 0x000fe20000300000 */
.L_x_5074:
[----:B------:R-:W-:Y:S01]  /*15520*/  IMAD R126, R10, 0x900, R217 ;  /* 0x000009000a7e7824 */ /* 0x000fe200078e02d9 */
[----:B------:R-:W-:Y:S03]  /*15530*/  BSSY B2, `(.L_x_5075) ;  /* 0x0000006000027945 */ /* 0x000fe60003800000 */
[C---:B------:R-:W-:Y:S02]  /*15540*/  VIADD R122, R126.reuse, 0x2 ;  /* 0x000000027e7a7836 */ /* 0x040fe40000000000 */
[----:B------:R-:W-:Y:S01]  /*15550*/  VIADD R124, R126, 0x4 ;  /* 0x000000047e7c7836 */ /* 0x000fe20000000000 */
[----:B-1----:R-:W-:Y:S06]  /*15560*/  @P1 BRA `(.L_x_5076) ;  /* 0x0000000000081947 */ /* 0x002fec0003800000 */
[----:B------:R-:W1:Y:S02]  /*15570*/  SYNCS.PHASECHK.TRANS64.TRYWAIT P1, [R0+URZ+0x30830], R9 ;  /* 0x03083009000075a7 */ /* 0x000e64000802017f */
[----:B-1----:R-:W-:Y:S05]  /*15580*/  @!P1 BRA `(.L_x_5077) ;  /* 0x0000015000ac9947 */ /* 0x002fea0003800000 */
.L_x_5076:
[----:B------:R-:W-:Y:S05]  /*15590*/  BSYNC B2 ;  /* 0x0000000000027941 */ /* 0x000fea0003800000 */
.L_x_5075:
[----:B------:R-:W2:Y:S01]  /*155a0*/  LDL.64 R128, [R1+0x28] ;  /* 0x0000280001807983 */ /* 0x000ea20000100a00 */
[----:B------:R-:W-:Y:S01]  /*155b0*/  IMAD.MOV.U32 R120, RZ, RZ, R126 ;  /* 0x000000ffff787224 */ /* 0x000fe200078e007e */
[----:B------:R-:W-:Y:S01]  /*155c0*/  MOV R213, UR50 ;  /* 0x0000003200d57c02 */ /* 0x000fe20008000f00 */
[----:B------:R-:W-:Y:S01]  /*155d0*/  IMAD.MOV.U32 R121, RZ, RZ, 0x40000040 ;  /* 0x40000040ff797424 */ /* 0x000fe200078e00ff */
[----:B------:R-:W-:Y:S01]  /*155e0*/  MOV R12, UR38 ;  /* 0x00000026000c7c02 */ /* 0x000fe20008000f00 */
[----:B------:R-:W-:Y:S01]  /*155f0*/  IMAD.MOV.U32 R123, RZ, RZ, 0x40000040 ;  /* 0x40000040ff7b7424 */ /* 0x000fe200078e00ff */
[----:B------:R-:W-:Y:S01]  /*15600*/  R2UR UR50, R120 ;  /* 0x00000000783272ca */ /* 0x000fe200000e0000 */
[----:B------:R-:W-:Y:S01]  /*15610*/  IMAD.MOV.U32 R125, RZ, RZ, 0x40000040 ;  /* 0x40000040ff7d7424 */ /* 0x000fe200078e00ff */
[----:B------:R-:W-:Y:S01]  /*15620*/  IADD3 R120, R126, 0x6, RZ ;  /* 0x000000067e787810 */ /* 0x000fe20007ffe0ff */
[-C--:B------:R-:W-:Y:S01]  /*15630*/  FMUL.FTZ R24, R24, R6.reuse ;  /* 0x0000000618187220 */ /* 0x080fe20000410000 */
[----:B------:R-:W-:Y:S01]  /*15640*/  MOV R209, UR46 ;  /* 0x0000002e00d17c02 */ /* 0x000fe20008000f00 */
[-C--:B------:R-:W-:Y:S01]  /*15650*/  FMUL.FTZ R25, R25, R6.reuse ;  /* 0x0000000619197220 */ /* 0x080fe20000410000 */
[----:B------:R-:W-:Y:S01]  /*15660*/  R2UR UR38, R120 ;  /* 0x00000000782672ca */ /* 0x000fe200000e0000 */
[----:B------:R-:W-:Y:S01]  /*15670*/  VIADD R120, R126, 0x302 ;  /* 0x000003027e787836 */ /* 0x000fe20000000000 */
[----:B------:R-:W-:Y:S01]  /*15680*/  R2UR UR46, R122 ;  /* 0x000000007a2e72ca */ /* 0x000fe200000e0000 */
[----:B------:R-:W-:Y:S01]  /*15690*/  VIADD R122, R126, 0x300 ;  /* 0x000003007e7a7836 */ /* 0x000fe20000000000 */
[----:B------:R-:W-:Y:S01]  /*156a0*/  MOV R20, UR42 ;  /* 0x0000002a00147c02 */ /* 0x000fe20008000f00 */
[-C--:B------:R-:W-:Y:S01]  /*156b0*/  FMUL.FTZ R28, R28, R6.reuse ;  /* 0x000000061c1c7220 */ /* 0x080fe20000410000 */
        /* <DEDUP_REMOVED lines=9> */
[-C--:B------:R-:W-:Y:S01]  /*15750*/  FMUL.FTZ R33, R33, R6.reuse ;  /* 0x0000000621217220 */ /* 0x080fe20000410000 */
[----:B------:R-:W-:Y:S01]  /*15760*/  MOV R214, UR49 ;  /* 0x0000003100d67c02 */ /* 0x000fe20008000f00 */
[-C--:B------:R-:W-:Y:S01]  /*15770*/  FMUL.FTZ R36, R36, R6.reuse ;  /* 0x0000000624247220 */ /* 0x080fe20000410000 */
[----:B------:R-:W-:Y:S01]  /*15780*/  MOV R215, UR48 ;  /* 0x0000003000d77c02 */ /* 0x000fe20008000f00 */
[-C--:B------:R-:W-:Y:S01]  /*15790*/  FMUL.FTZ R37, R37, R6.reuse ;  /* 0x0000000625257220 */ /* 0x080fe20000410000 */
        /* <DEDUP_REMOVED lines=8> */
[----:B------:R-:W-:Y:S01]  /*15820*/  MOV R208, UR47 ;  /* 0x0000002f00d07c02 */ /* 0x000fe20008000f00 */
[-C--:B------:R-:W-:Y:S01]  /*15830*/  FMUL.FTZ R41, R41, R6.reuse ;  /* 0x0000000629297220 */ /* 0x080fe20000410000 */
[----:B------:R-:W-:Y:S01]  /*15840*/  MOV R15, UR43 ;  /* 0x0000002b000f7c02 */ /* 0x000fe20008000f00 */
[-C--:B------:R-:W-:Y:S01]  /*15850*/  FMUL.FTZ R44, R44, R6.reuse ;  /* 0x000000062c2c7220 */ /* 0x080fe20000410000 */
[----:B01----:R-:W-:Y:S01]  /*15860*/  MOV R9, UR39 ;  /* 0x0000002700097c02 */ /* 0x003fe20008000f00 */
        /* <DEDUP_REMOVED lines=29> */
[----:B------:R-:W-:Y:S01]  /*15a40*/  MOV R210, UR45 ;  /* 0x0000002d00d27c02 */ /* 0x000fe20008000f00 */
        /* <DEDUP_REMOVED lines=77> */
[----:B------:R-:W-:-:S11]  /*15f20*/  WARPGROUP.ARRIVE ;  /* 0x00000000000079c5 */ /* 0x000fd60000000000 */
[----:B------:R-:W-:Y:S01]  /*15f30*/  HGMMA.64x96x16.F32 R120, gdesc[UR48], RZ, !UPT, gsb0 ;  /* 0x01600000307879f0 */ /* 0x000fe2000c0008ff */
[----:B------:R-:W-:Y:S02]  /*15f40*/  R2UR UR51, R212 ;  /* 0x00000000d43372ca */ /* 0x000fe400000e0000 */
[----:B------:R-:W-:Y:S02]  /*15f50*/  R2UR UR50, R213 ;  /* 0x00000000d53272ca */ /* 0x000fe400000e0000 */
[----:B------:R-:W2:Y:S01]  /*15f60*/  LDL.64 R212, [R1+0x20] ;  /* 0x0000200001d47983 */ /* 0x000ea20000100a00 */
[----:B------:R-:W-:Y:S02]  /*15f70*/  WARPGROUP.DEPBAR.LE gsb0, 0x0 ;  /* 0x00008000000079c5 */ /* 0x000fe40000010000 */
[----:B------:R-:W-:Y:S01]  /*15f80*/  WARPGROUP.ARRIVE ;  /* 0x00000000000079c5 */ /* 0x000fe20000000000 */
[----:B--2---:R-:W-:Y:S02]  /*15f90*/  R2UR UR44, R212 ;  /* 0x00000000d42c72ca */ /* 0x004fe400000e0000 */
[----:B------:R-:W-:-:S02]  /*15fa0*/  R2UR UR45, R213 ;  /* 0x00000000d52d72ca */ /* 0x000fc400000e0000 */
[----:B------:R-:W-:Y:S01]  /*15fb0*/  R2UR UR49, R214 ;  /* 0x00000000d63172ca */ /* 0x000fe200000e0000 */
[----:B------:R-:W2:Y:S10]  /*15fc0*/  LDL.64 R212, [R1] ;  /* 0x0000000001d47983 */ /* 0x000eb40000100a00 */
[----:B------:R-:W-:Y:S01]  /*15fd0*/  HGMMA.64x96x16.F32 R120, gdesc[UR44], R120, gsb0 ;  /* 0x016000002c7879f0 */ /* 0x000fe20008000878 */
[----:B------:R-:W-:-:S02]  /*15fe0*/  R2UR UR45, R210 ;  /* 0x00000000d22d72ca */ /* 0x000fc400000e0000 */
[----:B------:R-:W-:Y:S02]  /*15ff0*/  R2UR UR44, R211 ;  /* 0x00000000d32c72ca */ /* 0x000fe400000e0000 */
[----:B------:R-:W3:Y:S01]  /*16000*/  LDL.64 R210, [R1+0x18] ;  /* 0x0000180001d27983 */ /* 0x000ee20000100a00 */
[----:B------:R-:W-:Y:S02]  /*16010*/  R2UR UR47, R208 ;  /* 0x00000000d02f72ca */ /* 0x000fe400000e0000 */
[----:B------:R-:W-:Y:S02]  /*16020*/  R2UR UR46, R209 ;  /* 0x00000000d12e72ca */ /* 0x000fe400000e0000 */
[----:B------:R-:W4:Y:S01]  /*16030*/  LDL.64 R208, [R1+0x10] ;  /* 0x0000100001d07983 */ /* 0x000f220000100a00 */
[----:B------:R-:W-:-:S03]  /*16040*/  R2UR UR48, R215 ;  /* 0x00000000d73072ca */ /* 0x000fc600000e0000 */
[----:B------:R-:W5:Y:S01]  /*16050*/  LDL.64 R214, [R1+0x8] ;  /* 0x0000080001d67983 */ /* 0x000f620000100a00 */
[----:B------:R-:W-:Y:S02]  /*16060*/  WARPGROUP.DEPBAR.LE gsb0, 0x0 ;  /* 0x00008000000079c5 */ /* 0x000fe40000010000 */
[----:B------:R-:W-:Y:S01]  /*16070*/  WARPGROUP.ARRIVE ;  /* 0x00000000000079c5 */ /* 0x000fe20000000000 */
[----:B---3--:R-:W-:Y:S02]  /*16080*/  R2UR UR40, R210 ;  /* 0x00000000d22872ca */ /* 0x008fe400000e0000 */
[----:B------:R-:W-:-:S13]  /*16090*/  R2UR UR41, R211 ;  /* 0x00000000d32972ca */ /* 0x000fda00000e0000 */
[----:B------:R-:W-:Y:S01]  /*160a0*/  HGMMA.64x96x16.F32 R120, gdesc[UR40], R120, gsb0 ;  /* 0x01600000287879f0 */ /* 0x000fe20008000878 */
[----:B----4-:R-:W-:Y:S02]  /*160b0*/  R2UR UR36, R208 ;  /* 0x00000000d02472ca */ /* 0x010fe400000e0000 */
[----:B------:R-:W-:Y:S02]  /*160c0*/  R2UR UR37, R209 ;  /* 0x00000000d12572ca */ /* 0x000fe400000e0000 */
[----:B-----5:R-:W-:Y:S02]  /*160d0*/  R2UR UR32, R214 ;  /* 0x00000000d62072ca */ /* 0x020fe400000e0000 */
[----:B------:R-:W-:Y:S01]  /*160e0*/  R2UR UR33, R215 ;  /* 0x00000000d72172ca */ /* 0x000fe200000e0000 */
[----:B------:R-:W-:Y:S02]  /*160f0*/  WARPGROUP.DEPBAR.LE gsb0, 0x0 ;  /* 0x00008000000079c5 */ /* 0x000fe40000010000 */
[----:B------:R-:W-:-:S06]  /*16100*/  WARPGROUP.ARRIVE ;  /* 0x00000000000079c5 */ /* 0x000fcc0000000000 */
[----:B------:R-:W-:Y:S01]  /*16110*/  HGMMA.64x96x16.F32 R120, gdesc[UR36], R120, gsb0 ;  /* 0x01600000247879f0 */ /* 0x000fe20008000878 */
[----:B--2---:R-:W-:Y:S02]  /*16120*/  R2UR UR28, R212 ;  /* 0x00000000d41c72ca */ /* 0x004fe400000e0000 */
[----:B------:R-:W-:Y:S01]  /*16130*/  R2UR UR29, R213 ;  /* 0x00000000d51d72ca */ /* 0x000fe200000e0000 */
        /* <DEDUP_REMOVED lines=23> */
[----:B------:R-:W-:Y:S02]  /*162b0*/  R2UR UR41, R21 ;  /* 0x00000000152972ca */ /* 0x000fe400000e0000 */
[----:B------:R-:W-:Y:S01]  /*162c0*/  R2UR UR40, R207 ;  /* 0x00000000cf2872ca */ /* 0x000fe200000e0000 */
[----:B------:R-:W-:Y:S02]  /*162d0*/  WARPGROUP.DEPBAR.LE gsb0, 0x0 ;  /* 0x00008000000079c5 */ /* 0x000fe40000010000 */
[----:B------:R-:W-:-:S06]  /*162e0*/  WARPGROUP.ARRIVE ;  /* 0x00000000000079c5 */ /* 0x000fcc0000000000 */
[----:B------:R-:W-:Y:S04]  /*162f0*/  HGMMA.64x96x16.F32 R120, gdesc[UR12], R120, gsb0 ;  /* 0x016000000c7879f0 */ /* 0x000fe80008000878 */
        /* <DEDUP_REMOVED lines=15> */
[----:B------:R-:W-:Y:S01]  /*163f0*/  R2UR UR38, R12 ;  /* 0x000000000c2672ca */ /* 0x000fe200000e0000 */
[----:B------:R-:W-:Y:S02]  /*16400*/  WARPGROUP.DEPBAR.LE gsb0, 0x0 ;  /* 0x00008000000079c5 */ /* 0x000fe40000010000 */
[----:B------:R-:W-:-:S12]  /*16410*/  @!P0 BRA `(.L_x_5078) ;  /* 0x0000000000048947 */ /* 0x000fd80003800000 */
[----:B------:R-:W-:Y:S01]  /*16420*/  BPT.TRAP 0x1 ;  /* 0x000000040000795c */ /* 0x000fe20000300000 */
.L_x_5078:
[----:B------:R-:W-:Y:S01]  /*16430*/  SHF.L.U32 R2, R199, 0x1f, RZ ;  /* 0x0000001fc7027819 */ /* 0x000fe200000006ff */
[----:B------:R-:W-:-:S04]  /*16440*/  IMAD R20, R194, 0x8, R18 ;  /* 0x00000008c2147824 */ /* 0x000fc800078e0212 */
[----:B------:R0:W1:Y:S01]  /*16450*/  SYNCS.PHASECHK.TRANS64.TRYWAIT P1, [R20+URZ+0x30850], R2 ;  /* 0x03085002140075a7 */ /* 0x000062000802017f */
[----:B------:R-:W-:Y:S05]  /*16460*/  @!P0 BRA `(.L_x_5079) ;  /* 0x0000000000048947 */ /* 0x000fea0003800000 */
[----:B------:R-:W-:Y:S01]  /*16470*/  BPT.TRAP 0x1 ;  /* 0x000000040000795c */ /* 0x000fe20000300000 */
.L_x_5079:
[----:B------:R-:W-:Y:S04]  /*16480*/  BSSY B2, `(.L_x_5080) ;  /* 0x0000004000027945 */ /* 0x000fe80003800000 */
[----:B-1----:R-:W-:Y:S05]  /*16490*/  @P1 BRA `(.L_x_5081) ;  /* 0x0000000000081947 */ /* 0x002fea0003800000 */
[----:B------:R-:W1:Y:S02]  /*164a0*/  SYNCS.PHASECHK.TRANS64.TRYWAIT P1, [R20+URZ+0x30850], R2 ;  /* 0x03085002140075a7 */ /* 0x000e64000802017f */
[----:B-1----:R-:W-:Y:S05]  /*164b0*/  @!P1 BRA `(.L_x_5082) ;  /* 0x0000014000f49947 */ /* 0x002fea0003800000 */
.L_x_5081:
[----:B------:R-:W-:Y:S05]  /*164c0*/  BSYNC B2 ;  /* 0x0000000000027941 */ /* 0x000fea0003800000 */
.L_x_5080:
        /* <DEDUP_REMOVED lines=30> */
[----:B------:R-:W-:Y:S02]  /*166b0*/  IMAD.MOV.U32 R15, RZ, RZ, 0x40000040 ;  /* 0x40000040ff0f7424 */ /* 0x000fe400078e00ff */
[----:B------:R-:W-:Y:S01]  /*166c0*/  VIADD R12, R12, 0x280 ;  /* 0x000002800c0c7836 */ /* 0x000fe20000000000 */
[----:B------:R-:W-:Y:S02]  /*166d0*/  WARPGROUP.DEPBAR.LE gsb0, 0x0 ;  /* 0x00008000000079c5 */ /* 0x000fe40000010000 */
[----:B------:R-:W-:-:S11]  /*166e0*/  WARPGROUP.ARRIVE ;  /* 0x00000000000079c5 */ /* 0x000fd60000000000 */
        /* <DEDUP_REMOVED lines=14> */
.L_x_5083:
[----:B------:R-:W2:Y:S01]  /*167d0*/  LDL R13, [R1+0x30] ;  /* 0x00003000010d7983 */ /* 0x000ea20000100800 */
[----:B------:R-:W0:Y:S03]  /*167e0*/  LDC R6, c[0x0][0x448] ;  /* 0x00011200ff067b82 */ /* 0x000e260000000800 */
[----:B------:R-:W2:Y:S04]  /*167f0*/  LDL R2, [R1+0x44] ;  /* 0x0000440001027983 */ /* 0x000ea80000100800 */
[----:B------:R-:W3:Y:S01]  /*16800*/  LDL R12, [R1+0x40] ;  /* 0x00004000010c7983 */ /* 0x000ee20000100800 */
[----:B0-----:R-:W-:-:S13]  /*16810*/  ISETP.NE.AND P2, PT, R6, 0x1, PT ;  /* 0x000000010600780c */ /* 0x001fda0003f45270 */
[----:B------:R-:W0:Y:S08]  /*16820*/  @P2 LDC R9, c[0x0][0x44c] ;  /* 0x00011300ff092b82 */ /* 0x000e300000000800 */
[----:B------:R-:W1:Y:S01]  /*16830*/  @P2 LDC R6, c[0x0][0x450] ;  /* 0x00011400ff062b82 */ /* 0x000e620000000800 */
[----:B------:R-:W-:Y:S01]  /*16840*/  IMAD R168, R5, -0x60, RZ ;  /* 0xffffffa005a87824 */ /* 0x000fe200078e02ff */
[----:B------:R-:W-:-:S02]  /*16850*/  LOP3.LUT P1, RZ, R22, 0x80000, RZ, 0xc0, !PT ;  /* 0x0008000016ff7812 */ /* 0x000fc4000782c0ff */
[----:B--2---:R-:W-:-:S05]  /*16860*/  IADD3 R2, R2, R13, RZ ;  /* 0x0000000d02027210 */ /* 0x004fca0007ffe0ff */
[----:B0-----:R-:W-:-:S05]  /*16870*/  @P2 IMAD.HI.U32 R9, R2, R9, RZ ;  /* 0x0000000902092227 */ /* 0x001fca00078e00ff */
[----:B-1----:R-:W-:Y:S01]  /*16880*/  @P2 SHF.R.U32.HI R2, RZ, R6, R9 ;  /* 0x00000006ff022219 */ /* 0x002fe20000011609 */
[----:B------:R-:W-:-:S04]  /*16890*/  VIADD R9, R0, 0x30840 ;  /* 0x0003084000097836 */ /* 0x000fc80000000000 */
[----:B------:R-:W0:Y:S01]  /*168a0*/  SHFL.IDX PT, R169, R2, RZ, 0x1c1f ;  /* 0x001c1fff02a97589 */ /* 0x000e2200000e0000 */
[----:B------:R-:W-:Y:S01]  /*168b0*/  PRMT R0, R204, 0x654, R9 ;  /* 0x00000654cc007816 */ /* 0x000fe20000000009 */
[----:B------:R-:W-:Y:S02]  /*168c0*/  VIADD R6, R168, 0x1 ;  /* 0x00000001a8067836 */ /* 0x000fe40000000000 */
[----:B------:R-:W-:Y:S01]  /*168d0*/  IMAD.U32 R9, RZ, RZ, UR50 ;  /* 0x00000032ff097e24 */ /* 0x000fe2000f8e00ff */
[----:B------:R3:W-:Y:S02]  /*168e0*/  SYNCS.ARRIVE.TRANS64.RED.A1T0 RZ, [R0+URZ], RZ ;  /* 0x000000ff00ff79a7 */ /* 0x0007e4000810043f */
[----:B---3--:R-:W-:Y:S02]  /*168f0*/  IMAD R0, R12, -0x2, R6 ;  /* 0xfffffffe0c007824 */ /* 0x008fe400078e0206 */
[----:B------:R-:W-:-:S03]  /*16900*/  LOP3.LUT R21, RZ, R9, RZ, 0x33, !PT ;  /* 0x00000009ff157212 */ /* 0x000fc600078e33ff */
[----:B------:R-:W-:-:S05]  /*16910*/  IADD3 R15, -R200, R0, R201 ;  /* 0x00000000c80f7210 */ /* 0x000fca0007ffe1c9 */
[----:B------:R-:W-:Y:S02]  /*16920*/  IMAD.IADD R21, R21, 0x1, R15 ;  /* 0x0000000115157824 */ /* 0x000fe400078e020f */
[----:B------:R-:W-:Y:S01]  /*16930*/  VIADD R15, R15, UR54 ;  /* 0x000000360f0f7c36 */ /* 0x000fe20008000000 */
[----:B------:R-:W-:Y:S01]  /*16940*/  IADD3 R0, R0, -0x1, RZ ;  /* 0xffffffff00007810 */ /* 0x000fe20007ffe0ff */
        /* <DEDUP_REMOVED lines=15> */
.L_x_5086:
[----:B------:R-:W-:-:S05]  /*16a40*/  IMAD.U32 R170, RZ, RZ, UR39 ;  /* 0x00000027ffaa7e24 */ /* 0x000fca000f8e00ff */
[----:B------:R-:W-:-:S13]  /*16a50*/  ISETP.NE.AND P1, PT, R170, 0x1, PT ;  /* 0x00000001aa00780c */ /* 0x000fda0003f25270 */
[----:B------:R-:W0:Y:S02]  /*16a60*/  @P1 LDC.64 R12, c[0x0][0x9e8] ;  /* 0x00027a00ff0c1b82 */ /* 0x000e240000000a00 */
[----:B0-----:R-:W-:-:S05]  /*16a70*/  @P1 IMAD.HI.U32 R12, R169, R12, RZ ;  /* 0x0000000ca90c1227 */ /* 0x001fca00078e00ff */
[----:B------:R-:W-:-:S07]  /*16a80*/  @P1 SHF.R.U32.HI R169, RZ, R13, R12 ;  /* 0x0000000dffa91219 */ /* 0x000fce000001160c */
.L_x_5087:
[----:B------:R-:W-:Y:S05]  /*16a90*/  BSYNC B2 ;  /* 0x0000000000027941 */ /* 0x000fea0003800000 */
.L_x_5085:
[----:B------:R-:W-:-:S05]  /*16aa0*/  IMAD R169, R169, R170, R0 ;  /* 0x000000aaa9a97224 */ /* 0x000fca00078e0200 */
[----:B------:R-:W-:Y:S02]  /*16ab0*/  VIADDMNMX R14, R169, R170, R14, PT ;  /* 0x000000aaa90e7246 */ /* 0x000fe4000380010e */
[----:B------:R-:W-:-:S07]  /*16ac0*/  VIMNMX R6, R6, R169, !PT ;  /* 0x000000a906067248 */ /* 0x000fce0007fe0100 */
.L_x_5084:
        /* <DEDUP_REMOVED lines=13> */
[----:B------:R-:W-:Y:S01]  /*16ba0*/  @P5 LOP3.LUT R22, R22, 0x4, RZ, 0xfc, !PT ;  /* 0x0000000416165812 */ /* 0x000fe200078efcff */
[----:B0-----:R-:W-:Y:S01]  /*16bb0*/  IMAD.IADD R15, R15, 0x1, R2 ;  /* 0x000000010f0f7824 */ /* 0x001fe200078e0202 */
        /* <DEDUP_REMOVED lines=9> */
[----:B------:R-:W-:Y:S02]  /*16c50*/  ISETP.GT.AND P3, PT, R6, 0x11, !P4 ;  /* 0x000000110600780c */ /* 0x000fe40006764270 */
[----:B------:R-:W-:-:S02]  /*16c60*/  IADD3 R21, R21, R2, RZ ;  /* 0x0000000215157210 */ /* 0x000fc40007ffe0ff */
        /* <DEDUP_REMOVED lines=108> */
[----:B------:R-:W-:-:S04]  /*17330*/  ISETP.GT.AND P6, PT, R6, 0x59, !P6 ;  /* 0x000000590600780c */ /* 0x000fc800077c4270 */
[----:B------:R-:W-:-:S04]  /*17340*/  ISETP.LT.OR P6, PT, R14, 0x5a, P6 ;  /* 0x0000005a0e00780c */ /* 0x000fc800037c1670 */
        /* <DEDUP_REMOVED lines=15> */
.L_x_5090:
[----:B------:R-:W-:-:S05]  /*17440*/  IMAD.U32 R6, RZ, RZ, UR39 ;  /* 0x00000027ff067e24 */ /* 0x000fca000f8e00ff */
[----:B------:R-:W-:-:S13]  /*17450*/  ISETP.NE.AND P6, PT, R6, 0x1, PT ;  /* 0x000000010600780c */ /* 0x000fda0003fc5270 */
[----:B------:R-:W0:Y:S02]  /*17460*/  @P6 LDC.64 R12, c[0x0][0x9e8] ;  /* 0x00027a00ff0c6b82 */ /* 0x000e240000000a00 */
[----:B0-----:R-:W-:-:S05]  /*17470*/  @P6 IMAD.HI.U32 R12, R2, R12, RZ ;  /* 0x0000000c020c6227 */ /* 0x001fca00078e00ff */
[----:B------:R-:W-:-:S07]  /*17480*/  @P6 SHF.R.U32.HI R2, RZ, R13, R12 ;  /* 0x0000000dff026219 */ /* 0x000fce000001160c */
.L_x_5091:
[----:B------:R-:W-:Y:S05]  /*17490*/  BSYNC B2 ;  /* 0x0000000000027941 */ /* 0x000fea0003800000 */
.L_x_5089:
[----:B------:R-:W-:-:S05]  /*174a0*/  IMAD R0, R2, R6, R0 ;  /* 0x0000000602007224 */ /* 0x000fca00078e0200 */
[----:B------:R-:W-:Y:S02]  /*174b0*/  VIADDMNMX R15, R0, R6, R15, PT ;  /* 0x00000006000f7246 */ /* 0x000fe4000380010f */
[----:B------:R-:W-:-:S07]  /*174c0*/  VIMNMX R21, R21, R0, !PT ;  /* 0x0000000015157248 */ /* 0x000fce0007fe0100 */
.L_x_5088:
        /* <DEDUP_REMOVED lines=8> */
[C---:B------:R-:W-:Y:S02]  /*17550*/  LOP3.LUT P2, RZ, R22.reuse, 0x20000, RZ, 0xc0, !PT ;  /* 0x0002000016ff7812 */ /* 0x040fe4000784c0ff */
        /* <DEDUP_REMOVED lines=75> */
[----:B0-----:R-:W-:Y:S01]  /*17a10*/  FMNMX.FTZ R2, R0, R2, !PT ;  /* 0x0000000200027209 */ /* 0x001fe20007810000 */
[----:B------:R-:W-:Y:S01]  /*17a20*/  IMAD.U32 R0, RZ, RZ, UR47 ;  /* 0x0000002fff007e24 */ /* 0x000fe2000f8e00ff */
[----:B------:R-:W-:-:S02]  /*17a30*/  FSEL R150, R150, -INF , !P1 ;  /* 0xff80000096967808 */ /* 0x000fc40004800000 */
[----:B------:R-:W-:Y:S01]  /*17a40*/  LOP3.LUT P1, RZ, R22, 0x200, RZ, 0xc0, !PT ;  /* 0x0000020016ff7812 */ /* 0x000fe2000782c0ff */
[----:B------:R-:W0:Y:S01]  /*17a50*/  SHFL.BFLY PT, R12, R2, 0x1, 0x1f ;  /* 0x0c201f00020c7f89 */ /* 0x000e2200000e0000 */
[C---:B------:R-:W-:Y:S02]  /*17a60*/  ISETP.GT.AND P5, PT, R21.reuse, 0x58, !P5 ;  /* 0x000000581500780c */ /* 0x040fe40006fa4270 */
[----:B------:R-:W-:Y:S02]  /*17a70*/  ISETP.GT.AND P1, PT, R21, 0x39, !P1 ;  /* 0x000000391500780c */ /* 0x000fe40004f24270 */
[C---:B------:R-:W-:Y:S02]  /*17a80*/  ISETP.LT.OR P4, PT, R15.reuse, 0x52, P4 ;  /* 0x000000520f00780c */ /* 0x040fe40002781670 */
[C---:B------:R-:W-:Y:S02]  /*17a90*/  ISETP.LT.OR P1, PT, R15.reuse, 0x3a, P1 ;  /* 0x0000003a0f00780c */ /* 0x040fe40000f21670 */
[----:B------:R-:W-:-:S02]  /*17aa0*/  ISETP.LT.OR P5, PT, R15, 0x59, P5 ;  /* 0x000000590f00780c */ /* 0x000fc40002fa1670 */
[----:B------:R-:W-:Y:S02]  /*17ab0*/  FSEL R151, R151, -INF , !P1 ;  /* 0xff80000097977808 */ /* 0x000fe40004800000 */
[----:B------:R-:W-:Y:S02]  /*17ac0*/  LOP3.LUT P1, RZ, R22, 0x100, RZ, 0xc0, !PT ;  /* 0x0000010016ff7812 */ /* 0x000fe4000782c0ff */
[----:B------:R-:W-:Y:S02]  /*17ad0*/  FSEL R163, R163, -INF , !P4 ;  /* 0xff800000a3a37808 */ /* 0x000fe40006000000 */
[----:B------:R-:W-:Y:S02]  /*17ae0*/  ISETP.GT.AND P1, PT, R21, 0x40, !P1 ;  /* 0x000000401500780c */ /* 0x000fe40004f24270 */
[----:B------:R-:W-:Y:S02]  /*17af0*/  FSEL R166, R166, -INF , !P5 ;  /* 0xff800000a6a67808 */ /* 0x000fe40006800000 */
[----:B------:R-:W-:-:S02]  /*17b00*/  ISETP.LT.OR P1, PT, R15, 0x41, P1 ;  /* 0x000000410f00780c */ /* 0x000fc40000f21670 */
[----:B0-----:R-:W-:Y:S02]  /*17b10*/  FMNMX.FTZ R12, R2, R12, !PT ;  /* 0x0000000c020c7209 */ /* 0x001fe40007810000 */
[----:B------:R-:W-:Y:S02]  /*17b20*/  FSEL R154, R154, -INF , !P1 ;  /* 0xff8000009a9a7808 */ /* 0x000fe40004800000 */
[----:B------:R-:W-:Y:S01]  /*17b30*/  LOP3.LUT P1, RZ, R22, 0x80, RZ, 0xc0, !PT ;  /* 0x0000008016ff7812 */ /* 0x000fe2000782c0ff */
[----:B------:R-:W-:-:S03]  /*17b40*/  FMUL.FTZ R13, R12, R0 ;  /* 0x000000000c0d7220 */ /* 0x000fc60000410000 */
[----:B------:R-:W-:-:S04]  /*17b50*/  ISETP.GT.AND P1, PT, R21, 0x41, !P1 ;  /* 0x000000411500780c */ /* 0x000fc80004f24270 */
[----:B------:R-:W-:-:S04]  /*17b60*/  ISETP.LT.OR P1, PT, R15, 0x42, P1 ;  /* 0x000000420f00780c */ /* 0x000fc80000f21670 */
[----:B------:R-:W-:Y:S02]  /*17b70*/  FSEL R155, R155, -INF , !P1 ;  /* 0xff8000009b9b7808 */ /* 0x000fe40004800000 */
[----:B------:R-:W-:Y:S02]  /*17b80*/  ISETP.GT.AND P1, PT, R21, 0x48, !P2 ;  /* 0x000000481500780c */ /* 0x000fe40005724270 */
[----:B------:R-:W-:Y:S02]  /*17b90*/  LOP3.LUT P2, RZ, R22, 0x2, RZ, 0xc0, !PT ;  /* 0x0000000216ff7812 */ /* 0x000fe4000784c0ff */
[----:B------:R-:W-:-:S04]  /*17ba0*/  ISETP.LT.OR P1, PT, R15, 0x49, P1 ;  /* 0x000000490f00780c */ /* 0x000fc80000f21670 */
[----:B------:R-:W-:Y:S02]  /*17bb0*/  FSEL R158, R158, -INF , !P1 ;  /* 0xff8000009e9e7808 */ /* 0x000fe40004800000 */
[----:B------:R-:W-:Y:S02]  /*17bc0*/  ISETP.GT.AND P1, PT, R21, 0x49, !P6 ;  /* 0x000000491500780c */ /* 0x000fe40007724270 */
[----:B------:R-:W-:Y:S02]  /*17bd0*/  LOP3.LUT P6, RZ, R22, 0x1, RZ, 0xc0, !PT ;  /* 0x0000000116ff7812 */ /* 0x000fe400078cc0ff */
[----:B------:R-:W-:-:S04]  /*17be0*/  ISETP.LT.OR P1, PT, R15, 0x4a, P1 ;  /* 0x0000004a0f00780c */ /* 0x000fc80000f21670 */
[----:B------:R-:W-:Y:S02]  /*17bf0*/  FSEL R159, R159, -INF , !P1 ;  /* 0xff8000009f9f7808 */ /* 0x000fe40004800000 */
[C---:B------:R-:W-:Y:S02]  /*17c00*/  ISETP.GT.AND P1, PT, R21.reuse, RZ, !P2 ;  /* 0x000000ff1500720c */ /* 0x040fe40005724270 */
[----:B------:R-:W-:Y:S02]  /*17c10*/  ISETP.GT.AND P2, PT, R21, 0x59, !P6 ;  /* 0x000000591500780c */ /* 0x000fe40007744270 */
[C---:B------:R-:W-:Y:S02]  /*17c20*/  ISETP.LT.OR P1, PT, R15.reuse, 0x1, P1 ;  /* 0x000000010f00780c */ /* 0x040fe40000f21670 */
[----:B------:R-:W-:Y:S02]  /*17c30*/  ISETP.LT.OR P2, PT, R15, 0x5a, P2 ;  /* 0x0000005a0f00780c */ /* 0x000fe40001741670 */
[----:B------:R-:W-:-:S02]  /*17c40*/  FSEL R122, R122, -INF , !P1 ;  /* 0xff8000007a7a7808 */ /* 0x000fc40004800000 */
[----:B------:R-:W-:Y:S02]  /*17c50*/  FSEL R167, R167, -INF , !P2 ;  /* 0xff800000a7a77808 */ /* 0x000fe40005000000 */
[----:B------:R-:W-:Y:S02]  /*17c60*/  FMNMX.FTZ R2, R122, R3, !PT ;  /* 0x000000037a027209 */ /* 0x000fe40007810000 */
[----:B------:R-:W-:Y:S02]  /*17c70*/  FSETP.NEU.FTZ.AND P1, PT, R12, -INF , PT ;  /* 0xff8000000c00780b */ /* 0x000fe40003f3d000 */
[----:B------:R-:W-:Y:S02]  /*17c80*/  FMNMX.FTZ R2, R123, R2, !PT ;  /* 0x000000027b027209 */ /* 0x000fe40007810000 */
[----:B------:R-:W-:Y:S02]  /*17c90*/  FSEL R13, R13, RZ, P1 ;  /* 0x000000ff0d0d7208 */ /* 0x000fe40000800000 */
[----:B------:R-:W-:-:S03]  /*17ca0*/  FMNMX.FTZ R2, R126, R2, !PT ;  /* 0x000000027e027209 */ /* 0x000fc60007810000 */
        /* <DEDUP_REMOVED lines=62> */
[----:B0-----:R-:W-:-:S02]  /*18090*/  FMNMX.FTZ R13, R2, R6, !PT ;  /* 0x00000006020d7209 */ /* 0x001fc40007810000 */
[----:B------:R-:W-:Y:S02]  /*180a0*/  FSEL R2, R12, RZ, P1 ;  /* 0x000000ff0c027208 */ /* 0x000fe40000800000 */
[C---:B------:R-:W-:Y:S01]  /*180b0*/  FSETP.NEU.FTZ.AND P1, PT, R13.reuse, -INF , PT ;  /* 0xff8000000d00780b */ /* 0x040fe20003f3d000 */
[-C--:B------:R-:W-:Y:S02]  /*180c0*/  FMUL.FTZ R137, R13, R0.reuse ;  /* 0x000000000d897220 */ /* 0x080fe40000410000 */
[----:B------:R-:W-:Y:S01]  /*180d0*/  MUFU.EX2 R178, R178 ;  /* 0x000000b200b27308 */ /* 0x000fe20000000800 */
[----:B------:R-:W-:Y:S02]  /*180e0*/  FADD.FTZ R2, -R2, R4 ;  /* 0x0000000402027221 */ /* 0x000fe40000010100 */
[----:B------:R-:W-:Y:S02]  /*180f0*/  FSEL R137, R137, RZ, P1 ;  /* 0x000000ff89897208 */ /* 0x000fe40000800000 */
[----:B------:R-:W-:-:S03]  /*18100*/  FMUL.FTZ R2, R2, R0 ;  /* 0x0000000002027220 */ /* 0x000fc60000410000 */
        /* <DEDUP_REMOVED lines=8> */
[----:B------:R0:W1:Y:S01]  /*18190*/  MUFU.EX2 R6, R2 ;  /* 0x0000000200067308 */ /* 0x0000620000000800 */
        /* <DEDUP_REMOVED lines=8> */
[----:B0-----:R-:W-:Y:S01]  /*18220*/  FSEL R2, R13, RZ, P1 ;  /* 0x000000ff0d027208 */ /* 0x001fe20000800000 */
[-CC-:B------:R-:W-:Y:S01]  /*18230*/  FFMA.FTZ R179, R150, R0.reuse, -R137.reuse ;  /* 0x0000000096b37223 */ /* 0x180fe20000010889 */
[-CC-:B------:R-:W-:Y:S01]  /*18240*/  FFMA.FTZ R134, R151, R0.reuse, -R137.reuse ;  /* 0x0000000097867223 */ /* 0x180fe20000010889 */
[-CC-:B------:R-:W-:Y:S01]  /*18250*/  FFMA.FTZ R173, R154, R0.reuse, -R137.reuse ;  /* 0x000000009aad7223 */ /* 0x180fe20000010889 */
[-C--:B------:R-:W-:Y:S01]  /*18260*/  FFMA.FTZ R131, R155, R0.reuse, -R137 ;  /* 0x000000009b837223 */ /* 0x080fe20000010889 */
[----:B------:R-:W-:Y:S01]  /*18270*/  FADD.FTZ R2, -R2, R3 ;  /* 0x0000000302027221 */ /* 0x000fe20000010100 */
[--C-:B------:R-:W-:Y:S01]  /*18280*/  FFMA.FTZ R175, R158, R0, -R137.reuse ;  /* 0x000000009eaf7223 */ /* 0x100fe20000010889 */
[----:B------:R-:W-:Y:S01]  /*18290*/  MUFU.EX2 R136, R136 ;  /* 0x0000008800887308 */ /* 0x000fe20000000800 */
[----:B-1----:R-:W-:Y:S01]  /*182a0*/  FFMA.FTZ R8, R6, R8, R188 ;  /* 0x0000000806087223 */ /* 0x002fe200000100bc */
[-C--:B------:R-:W-:Y:S01]  /*182b0*/  FMUL.FTZ R2, R2, R0.reuse ;  /* 0x0000000002027220 */ /* 0x080fe20000410000 */
[-CC-:B------:R-:W-:Y:S01]  /*182c0*/  FFMA.FTZ R130, R159, R0.reuse, -R137.reuse ;  /* 0x000000009f827223 */ /* 0x180fe20000010889 */
[-CC-:B------:R-:W-:Y:S01]  /*182d0*/  FFMA.FTZ R169, R162, R0.reuse, -R137.reuse ;  /* 0x00000000a2a97223 */ /* 0x180fe20000010889 */
[----:B------:R-:W-:Y:S01]  /*182e0*/  FADD.FTZ R8, R121, R8 ;  /* 0x0000000879087221 */ /* 0x000fe20000010000 */
[-CC-:B------:R-:W-:Y:S01]  /*182f0*/  FFMA.FTZ R3, R163, R0.reuse, -R137.reuse ;  /* 0x00000000a3037223 */ /* 0x180fe20000010889 */
[-CC-:B------:R-:W-:Y:S01]  /*18300*/  FFMA.FTZ R171, R166, R0.reuse, -R137.reuse ;  /* 0x00000000a6ab7223 */ /* 0x180fe20000010889 */
[----:B------:R-:W0:Y:S01]  /*18310*/  MUFU.EX2 R2, R2 ;  /* 0x0000000200027308 */ /* 0x000e220000000800 */
[----:B------:R-:W-:Y:S01]  /*18320*/  FADD.FTZ R8, R190, R8 ;  /* 0x00000008be087221 */ /* 0x000fe20000010000 */
[----:B------:R-:W-:-:S03]  /*18330*/  FFMA.FTZ R137, R167, R0, -R137 ;  /* 0x00000000a7897223 */ /* 0x000fc60000010889 */
[----:B------:R-:W-:-:S03]  /*18340*/  FADD.FTZ R8, R120, R8 ;  /* 0x0000000878087221 */ /* 0x000fc60000010000 */
[----:B------:R-:W1:Y:S01]  /*18350*/  MUFU.EX2 R191, R191 ;  /* 0x000000bf00bf7308 */ /* 0x000e620000000800 */
[----:B------:R-:W-:-:S04]  /*18360*/  FADD.FTZ R8, R184, R8 ;  /* 0x00000008b8087221 */ /* 0x000fc80000010000 */
[----:B------:R-:W-:-:S03]  /*18370*/  FADD.FTZ R8, R21, R8 ;  /* 0x0000000815087221 */ /* 0x000fc60000010000 */
[----:B------:R-:W2:Y:S01]  /*18380*/  MUFU.EX2 R127, R127 ;  /* 0x0000007f007f7308 */ /* 0x000ea20000000800 */
[----:B0-----:R-:W-:Y:S01]  /*18390*/  FFMA.FTZ R7, R2, R7, R189 ;  /* 0x0000000702077223 */ /* 0x001fe200000100bd */
[----:B------:R-:W-:-:S03]  /*183a0*/  FADD.FTZ R8, R186, R8 ;  /* 0x00000008ba087221 */ /* 0x000fc60000010000 */
[----:B------:R-:W-:Y:S01]  /*183b0*/  FADD.FTZ R7, R136, R7 ;  /* 0x0000000788077221 */ /* 0x000fe20000010000 */
[----:B------:R-:W-:Y:S02]  /*183c0*/  FADD.FTZ R8, R15, R8 ;  /* 0x000000080f087221 */ /* 0x000fe40000010000 */
        /* <DEDUP_REMOVED lines=68> */
.L_x_5092:
[----:B------:R-:W-:Y:S01]  /*18810*/  ISETP.GT.AND P1, PT, R5, R226, PT ;  /* 0x000000e20500720c */ /* 0x000fe20003f24270 */
[----:B------:R-:W-:Y:S01]  /*18820*/  VIADD R139, R20, 0x30860 ;  /* 0x00030860148b7836 */ /* 0x000fe20000000000 */
[----:B------:R-:W-:Y:S01]  /*18830*/  F2FP.F16.F32.PACK_AB R169, R3, R169 ;  /* 0x000000a903a9723e */ /* 0x000fe200000000ff */
[----:B------:R-:W-:Y:S01]  /*18840*/  VIADD R5, R5, 0xffffffff ;  /* 0xffffffff05057836 */ /* 0x000fe20000000000 */
[----:B------:R-:W-:Y:S01]  /*18850*/  F2FP.F16.F32.PACK_AB R170, R4, R170 ;  /* 0x000000aa04aa723e */ /* 0x000fe200000000ff */
[----:B------:R-:W-:Y:S01]  /*18860*/  IMAD.MOV.U32 R4, RZ, RZ, R12 ;  /* 0x000000ffff047224 */ /* 0x000fe200078e000c */
[----:B------:R-:W-:Y:S01]  /*18870*/  PRMT R20, R204, 0x654, R139 ;  /* 0x00000654cc147816 */ /* 0x000fe2000000008b */
[----:B------:R-:W-:Y:S01]  /*18880*/  IMAD.MOV.U32 R199, RZ, RZ, R11 ;  /* 0x000000ffffc77224 */ /* 0x000fe200078e000b */
        /* <DEDUP_REMOVED lines=25> */
[----:B0-----:R-:W-:Y:S06]  /*18a20*/  @P1 BRA `(.L_x_5093) ;  /* 0xffffffc8008c1947 */ /* 0x001fec000383ffff */
[----:B------:R-:W-:Y:S05]  /*18a30*/  BSYNC B0 ;  /* 0x0000000000007941 */ /* 0x000fea0003800000 */
.L_x_5072:
[----:B------:R-:W-:Y:S01]  /*18a40*/  IMAD.MOV.U32 R3, RZ, RZ, R13 ;  /* 0x000000ffff037224 */ /* 0x000fe200078e000d */
[----:B------:R-:W-:Y:S01]  /*18a50*/  MOV R194, R10 ;  /* 0x0000000a00c27202 */ /* 0x000fe20000000f00 */
[----:B------:R-:W-:Y:S02]  /*18a60*/  IMAD.MOV.U32 R4, RZ, RZ, R12 ;  /* 0x000000ffff047224 */ /* 0x000fe400078e000c */
[----:B------:R-:W-:-:S07]  /*18a70*/  IMAD.MOV.U32 R199, RZ, RZ, R11 ;  /* 0x000000ffffc77224 */ /* 0x000fce00078e000b */
.L_x_5071:
[----:B------:R-:W-:Y:S05]  /*18a80*/  BSYNC B1 ;  /* 0x0000000000017941 */ /* 0x000fea0003800000 */
.L_x_5070:
[----:B------:R-:W2:Y:S01]  /*18a90*/  LDL R10, [R1+0x30] ;  /* 0x00003000010a7983 */ /* 0x000ea20000100800 */
[----:B------:R-:W0:Y:S01]  /*18aa0*/  LDC R11, c[0x0][0x448] ;  /* 0x00011200ff0b7b82 */ /* 0x000e220000000800 */
[----:B------:R-:W-:Y:S02]  /*18ab0*/  LOP3.LUT R22, R22, 0xfff7ffff, RZ, 0xc0, !PT ;  /* 0xfff7ffff16167812 */ /* 0x000fe400078ec0ff */
[----:B------:R-:W-:-:S05]  /*18ac0*/  IADD3 R13, R201, 0x1, -R200 ;  /* 0x00000001c90d7810 */ /* 0x000fca0007ffe8c8 */
[----:B------:R-:W1:Y:S01]  /*18ad0*/  LDC R14, c[0x0][0x9e4] ;  /* 0x00027900ff0e7b82 */ /* 0x000e620000000800 */
[----:B0-----:R-:W-:-:S13]  /*18ae0*/  ISETP.NE.AND P1, PT, R11, 0x1, PT ;  /* 0x000000010b00780c */ /* 0x001fda0003f25270 */
[----:B------:R-:W0:Y:S01]  /*18af0*/  @P1 LDC R11, c[0x0][0x44c] ;  /* 0x00011300ff0b1b82 */ /* 0x000e220000000800 */
[----:B------:R-:W-:-:S04]  /*18b00*/  @P1 LOP3.LUT R22, R22, 0x80000, RZ, 0xfc, !PT ;  /* 0x0008000016161812 */ /* 0x000fc800078efcff */
[----:B------:R-:W-:-:S03]  /*18b10*/  LOP3.LUT R22, R22, 0xffefffff, RZ, 0xc0, !PT ;  /* 0xffefffff16167812 */ /* 0x000fc600078ec0ff */
[----:B------:R-:W3:Y:S01]  /*18b20*/  @P1 LDC R12, c[0x0][0x450] ;  /* 0x00011400ff0c1b82 */ /* 0x000ee20000000800 */
[----:B--2---:R-:W-:-:S04]  /*18b30*/  VIADD R10, R10, 0x7f ;  /* 0x0000007f0a0a7836 */ /* 0x004fc80000000000 */
[----:B0-----:R-:W-:-:S05]  /*18b40*/  @P1 IMAD.HI.U32 R11, R10, R11, RZ ;  /* 0x0000000b0a0b1227 */ /* 0x001fca00078e00ff */
[----:B---3--:R-:W-:Y:S02]  /*18b50*/  @P1 SHF.R.U32.HI R10, RZ, R12, R11 ;  /* 0x0000000cff0a1219 */ /* 0x008fe4000001160b */
[----:B-1----:R-:W-:-:S03]  /*18b60*/  ISETP.GE.AND P1, PT, R14, 0x1, PT ;  /* 0x000000010e00780c */ /* 0x002fc60003f26270 */
[----:B------:R-:W-:-:S04]  /*18b70*/  IMAD.IADD R10, R13, 0x1, R10 ;  /* 0x000000010d0a7824 */ /* 0x000fc800078e020a */
[----:B------:R-:W-:-:S06]  /*18b80*/  IMAD.IADD R12, R10, 0x1, -R9 ;  /* 0x000000010a0c7824 */ /* 0x000fcc00078e0a09 */
        /* <DEDUP_REMOVED lines=13> */
.L_x_5096:
[----:B------:R-:W-:-:S13]  /*18c60*/  ISETP.NE.AND P1, PT, R14, 0x1, PT ;  /* 0x000000010e00780c */ /* 0x000fda0003f25270 */
[----:B------:R-:W0:Y:S02]  /*18c70*/  @P1 LDC.64 R10, c[0x0][0x9e8] ;  /* 0x00027a00ff0a1b82 */ /* 0x000e240000000a00 */
[----:B0-----:R-:W-:-:S05]  /*18c80*/  @P1 IMAD.HI.U32 R10, R9, R10, RZ ;  /* 0x0000000a090a1227 */ /* 0x001fca00078e00ff */
[----:B------:R-:W-:-:S07]  /*18c90*/  @P1 SHF.R.U32.HI R9, RZ, R11, R10 ;  /* 0x0000000bff091219 */ /* 0x000fce000001160a */
.L_x_5097:
[----:B------:R-:W-:Y:S05]  /*18ca0*/  BSYNC B0 ;  /* 0x0000000000007941 */ /* 0x000fea0003800000 */
.L_x_5095:
[----:B------:R-:W-:-:S05]  /*18cb0*/  IMAD R9, R9, R14, RZ ;  /* 0x0000000e09097224 */ /* 0x000fca00078e02ff */
[----:B------:R-:W-:-:S07]  /*18cc0*/  VIMNMX R12, R12, R9, !PT ;  /* 0x000000090c0c7248 */ /* 0x000fce0007fe0100 */
.L_x_5094:
[----:B------:R-:W2:Y:S01]  /*18cd0*/  LDL R10, [R1+0x3c] ;  /* 0x00003c00010a7983 */ /* 0x000ea20000100800 */
[----:B------:R-:W-:Y:S01]  /*18ce0*/  IADD3 R12, R12, 0x5f, RZ ;  /* 0x0000005f0c0c7810 */ /* 0x000fe20007ffe0ff */
[----:B------:R-:W-:Y:S04]  /*18cf0*/  BSSY B0, `(.L_x_5098) ;  /* 0x000023d000007945 */ /* 0x000fe80003800000 */
[----:B------:R-:W-:-:S05]  /*18d00*/  IMAD.HI R12, R12, 0x2aaaaaab, RZ ;  /* 0x2aaaaaab0c0c7827 */ /* 0x000fca00078e02ff */
[----:B------:R-:W-:-:S04]  /*18d10*/  SHF.R.U32.HI R9, RZ, 0x1f, R12 ;  /* 0x0000001fff097819 */ /* 0x000fc8000001160c */
[----:B------:R-:W-:-:S04]  /*18d20*/  LEA.HI.SX32 R9, R12, R9, 0x1c ;  /* 0x000000090c097211 */ /* 0x000fc800078fe2ff */
[----:B--2---:R-:W-:-:S04]  /*18d30*/  VIMNMX R226, R10, R9, !PT ;  /* 0x000000090ae27248 */ /* 0x004fc80007fe0100 */
[----:B------:R-:W-:-:S13]  /*18d40*/  ISETP.GE.AND P1, PT, R5, R226, PT ;  /* 0x000000e20500720c */ /* 0x000fda0003f26270 */
[----:B------:R-:W-:Y:S05]  /*18d50*/  @!P1 BRA `(.L_x_5099) ;  /* 0x0000002000d89947 */ /* 0x000fea0003800000 */
[----:B------:R-:W-:Y:S01]  /*18d60*/  BSSY B1, `(.L_x_5099) ;  /* 0x0000235000017945 */ /* 0x000fe20003800000 */
[----:B------:R-:W-:Y:S02]  /*18d70*/  IMAD.MOV.U32 R9, RZ, RZ, R3 ;  /* 0x000000ffff097224 */ /* 0x000fe400078e0003 */
[----:B------:R-:W-:Y:S02]  /*18d80*/  IMAD.MOV.U32 R10, RZ, RZ, R4 ;  /* 0x000000ffff0a7224 */ /* 0x000fe400078e0004 */
[----:B------:R-:W-:Y:S02]  /*18d90*/  IMAD.MOV.U32 R12, RZ, RZ, R199 ;  /* 0x000000ffff0c7224 */ /* 0x000fe400078e00c7 */
[----:B------:R-:W-:-:S07]  /*18da0*/  IMAD.MOV.U32 R13, RZ, RZ, R194 ;  /* 0x000000ffff0d7224 */ /* 0x000fce00078e00c2 */
.L_x_5112:
[----:B------:R-:W-:-:S04]  /*18db0*/  ISETP.NE.AND P1, PT, R13, 0x1, PT ;  /* 0x000000010d00780c */ /* 0x000fc80003f25270 */
[----:B------:R-:W-:-:S04]  /*18dc0*/  SEL R199, RZ, 0x1, P1 ;  /* 0x00000001ffc77807 */ /* 0x000fc80000800000 */
[----:B------:R-:W-:Y:S01]  /*18dd0*/  LOP3.LUT R199, R12, R199, RZ, 0x3c, !PT ;  /* 0x000000c70cc77212 */ /* 0x000fe200078e3cff */
[----:B------:R-:W-:Y:S06]  /*18de0*/  @!P0 BRA `(.L_x_5100) ;  /* 0x0000000000048947 */ /* 0x000fec0003800000 */
[----:B------:R-:W-:Y:S01]  /*18df0*/  BPT.TRAP 0x1 ;  /* 0x000000040000795c */ /* 0x000fe20000300000 */
.L_x_5100:
[----:B------:R-:W-:Y:S01]  /*18e00*/  VIADD R194, R13, 0x1 ;  /* 0x000000010dc27836 */ /* 0x000fe20000000000 */
[----:B------:R-:W-:-:S04]  /*18e10*/  SHF.L.U32 R0, R199, 0x1f, RZ ;  /* 0x0000001fc7007819 */ /* 0x000fc800000006ff */
[----:B------:R-:W-:-:S04]  /*18e20*/  ISETP.NE.AND P1, PT, R194, 0x2, PT ;  /* 0x00000002c200780c */ /* 0x000fc80003f25270 */
[----:B------:R-:W-:-:S04]  /*18e30*/  SEL R194, R194, RZ, P1 ;  /* 0x000000ffc2c27207 */ /* 0x000fc80000800000 */
[----:B------:R-:W-:-:S04]  /*18e40*/  LEA R11, R194, R18, 0x3 ;  /* 0x00000012c20b7211 */ /* 0x000fc800078e18ff */
[----:B------:R0:W1:Y:S01]  /*18e50*/  SYNCS.PHASECHK.TRANS64.TRYWAIT P1, [R11+URZ+0x30830], R0 ;  /* 0x030830000b0075a7 */ /* 0x000062000802017f */
[----:B------:R-:W-:Y:S05]  /*18e60*/  @!P0 BRA `(.L_x_5101) ;  /* 0x0000000000048947 */ /* 0x000fea0003800000 */
[----:B------:R-:W-:Y:S01]  /*18e70*/  BPT.TRAP 0x1 ;  /* 0x000000040000795c */ /* 0x000fe20000300000 */
.L_x_5101:
[----:B------:R-:W-:Y:S01]  /*18e80*/  IMAD R126, R194, 0x900, R217 ;  /* 0x00000900c27e7824 */ /* 0x000fe200078e02d9 */
[----:B------:R-:W-:Y:S03]  /*18e90*/  BSSY B2, `(.L_x_5102) ;  /* 0x0000006000027945 */ /* 0x000fe60003800000 */
[C---:B------:R-:W-:Y:S02]  /*18ea0*/  VIADD R122, R126.reuse, 0x2 ;  /* 0x000000027e7a7836 */ /* 0x040fe40000000000 */
[----:B------:R-:W-:Y:S01]  /*18eb0*/  VIADD R124, R126, 0x4 ;  /* 0x000000047e7c7836 */ /* 0x000fe20000000000 */
[----:B-1----:R-:W-:Y:S06]  /*18ec0*/  @P1 BRA `(.L_x_5103) ;  /* 0x0000000000081947 */ /* 0x002fec0003800000 */
[----:B------:R-:W1:Y:S02]  /*18ed0*/  SYNCS.PHASECHK.TRANS64.TRYWAIT P1, [R11+URZ+0x30830], R0 ;  /* 0x030830000b0075a7 */ /* 0x000e64000802017f */
[----:B-1----:R-:W-:Y:S05]  /*18ee0*/  @!P1 BRA `(.L_x_5104) ;  /* 0x00000118007c9947 */ /* 0x002fea0003800000 */
.L_x_5103:
[----:B------:R-:W-:Y:S05]  /*18ef0*/  BSYNC B2 ;  /* 0x0000000000027941 */ /* 0x000fea0003800000 */
.L_x_5102:
[----:B------:R-:W2:Y:S01]  /*18f00*/  LDL.64 R128, [R1+0x28] ;  /* 0x0000280001807983 */ /* 0x000ea20000100a00 */
[----:B------:R-:W-:Y:S01]  /*18f10*/  IMAD.MOV.U32 R120, RZ, RZ, R126 ;  /* 0x000000ffff787224 */ /* 0x000fe200078e007e */
[----:B------:R-:W-:Y:S01]  /*18f20*/  MOV R213, UR50 ;  /* 0x0000003200d57c02 */ /* 0x000fe20008000f00 */
[----:B------:R-:W-:Y:S01]  /*18f30*/  IMAD.MOV.U32 R121, RZ, RZ, 0x40000040 ;  /* 0x40000040ff797424 */ /* 0x000fe200078e00ff */
[----:B------:R-:W-:Y:S01]  /*18f40*/  MOV R209, UR46 ;  /* 0x0000002e00d17c02 */ /* 0x000fe20008000f00 */
[----:B------:R-:W-:Y:S01]  /*18f50*/  IMAD.MOV.U32 R125, RZ, RZ, 0x40000040 ;  /* 0x40000040ff7d7424 */ /* 0x000fe200078e00ff */
        /* <DEDUP_REMOVED lines=32> */
[----:B------:R-:W-:Y:S01]  /*19160*/  MOV R123, 0x40000040 ;  /* 0x40000040007b7802 */ /* 0x000fe20000000f00 */
[-C--:B------:R-:W-:Y:S01]  /*19170*/  FMUL.FTZ R40, R40, R6.reuse ;  /* 0x0000000628287220 */ /* 0x080fe20000410000 */
        /* <DEDUP_REMOVED lines=193> */
.L_x_5105:
[----:B------:R-:W-:Y:S01]  /*19d90*/  SHF.L.U32 R0, R12, 0x1f, RZ ;  /* 0x0000001f0c007819 */ /* 0x000fe200000006ff */
[----:B------:R-:W-:-:S04]  /*19da0*/  IMAD R14, R13, 0x8, R18 ;  /* 0x000000080d0e7824 */ /* 0x000fc800078e0212 */
[----:B------:R0:W1:Y:S01]  /*19db0*/  SYNCS.PHASECHK.TRANS64.TRYWAIT P1, [R14+URZ+0x30850], R0 ;  /* 0x030850000e0075a7 */ /* 0x000062000802017f */
[----:B------:R-:W-:Y:S05]  /*19dc0*/  @!P0 BRA `(.L_x_5106) ;  /* 0x0000000000048947 */ /* 0x000fea0003800000 */
[----:B------:R-:W-:Y:S01]  /*19dd0*/  BPT.TRAP 0x1 ;  /* 0x000000040000795c */ /* 0x000fe20000300000 */
.L_x_5106:
[----:B------:R-:W-:Y:S04]  /*19de0*/  BSSY B2, `(.L_x_5107) ;  /* 0x0000004000027945 */ /* 0x000fe80003800000 */
[----:B-1----:R-:W-:Y:S05]  /*19df0*/  @P1 BRA `(.L_x_5108) ;  /* 0x0000000000081947 */ /* 0x002fea0003800000 */
[----:B------:R-:W1:Y:S02]  /*19e00*/  SYNCS.PHASECHK.TRANS64.TRYWAIT P1, [R14+URZ+0x30850], R0 ;  /* 0x030850000e0075a7 */ /* 0x000e64000802017f */
[----:B-1----:R-:W-:Y:S05]  /*19e10*/  @!P1 BRA `(.L_x_5109) ;  /* 0x0000010800c49947 */ /* 0x002fea0003800000 */
.L_x_5108:
[----:B------:R-:W-:Y:S05]  /*19e20*/  BSYNC B2 ;  /* 0x0000000000027941 */ /* 0x000fea0003800000 */
.L_x_5107:
[----:B01----:R-:W-:Y:S01]  /*19e30*/  VIADD R0, R18, 0x400 ;  /* 0x0000040012007836 */ /* 0x003fe20000000000 */
[----:B------:R-:W-:Y:S01]  /*19e40*/  MOV R3, 0x40000040 ;  /* 0x4000004000037802 */ /* 0x000fe20000000f00 */
[----:B------:R-:W-:-:S03]  /*19e50*/  WARPGROUP.ARRIVE ;  /* 0x00000000000079c5 */ /* 0x000fc60000000000 */
[----:B------:R-:W-:Y:S02]  /*19e60*/  SHF.R.U32.HI R0, RZ, 0x4, R0 ;  /* 0x00000004ff007819 */ /* 0x000fe40000011600 */
[----:B------:R-:W-:Y:S01]  /*19e70*/  R2UR UR7, R3 ;  /* 0x00000000030772ca */ /* 0x000fe200000e0000 */
[----:B------:R-:W-:Y:S01]  /*19e80*/  IMAD.MOV.U32 R3, RZ, RZ, 0x40000040 ;  /* 0x40000040ff037424 */ /* 0x000fe200078e00ff */
[----:B------:R-:W-:-:S04]  /*19e90*/  LOP3.LUT R0, R0, 0x3fff, RZ, 0xc0, !PT ;  /* 0x00003fff00007812 */ /* 0x000fc800078ec0ff */
[----:B------:R-:W-:-:S05]  /*19ea0*/  LOP3.LUT R0, R0, 0x3000000, RZ, 0xfc, !PT ;  /* 0x0300000000007812 */ /* 0x000fca00078efcff */
[----:B------:R-:W-:Y:S02]  /*19eb0*/  IMAD R2, R13, 0x900, R0 ;  /* 0x000009000d027824 */ /* 0x000fe400078e0200 */
[----:B------:R-:W-:Y:S02]  /*19ec0*/  IMAD.MOV.U32 R13, RZ, RZ, 0x40000040 ;  /* 0x40000040ff0d7424 */ /* 0x000fe400078e00ff */
        /* <DEDUP_REMOVED lines=38> */
.L_x_5110:
        /* <DEDUP_REMOVED lines=48> */
[----:B------:R-:W-:Y:S01]  /*1a430*/  IADD3 R11, R11, 0x30840, RZ ;  /* 0x000308400b0b7810 */ /* 0x000fe20007ffe0ff */
[----:B------:R-:W0:Y:S03]  /*1a440*/  SHFL.BFLY PT, R0, R3, 0x2, 0x1f ;  /* 0x0c401f0003007f89 */ /* 0x000e2600000e0000 */
[----:B------:R-:W-:Y:S01]  /*1a450*/  PRMT R11, R204, 0x654, R11 ;  /* 0x00000654cc0b7816 */ /* 0x000fe2000000000b */
[----:B------:R-:W1:Y:S03]  /*1a460*/  SHFL.BFLY PT, R2, R4, 0x2, 0x1f ;  /* 0x0c401f0004027f89 */ /* 0x000e6600000e0000 */
[----:B------:R2:W-:Y:S01]  /*1a470*/  SYNCS.ARRIVE.TRANS64.RED.A1T0 RZ, [R11+URZ], RZ ;  /* 0x000000ff0bff79a7 */ /* 0x0005e2000810043f */
[----:B0-----:R-:W-:Y:S02]  /*1a480*/  FMNMX.FTZ R3, R3, R0, !PT ;  /* 0x0000000003037209 */ /* 0x001fe40007810000 */
[----:B-1----:R-:W-:-:S03]  /*1a490*/  FMNMX.FTZ R4, R4, R2, !PT ;  /* 0x0000000204047209 */ /* 0x002fc60007810000 */
[----:B------:R-:W0:Y:S04]  /*1a4a0*/  SHFL.BFLY PT, R0, R3, 0x1, 0x1f ;  /* 0x0c201f0003007f89 */ /* 0x000e2800000e0000 */
[----:B------:R-:W1:Y:S01]  /*1a4b0*/  SHFL.BFLY PT, R2, R4, 0x1, 0x1f ;  /* 0x0c201f0004027f89 */ /* 0x000e6200000e0000 */
[----:B0-----:R-:W-:Y:S01]  /*1a4c0*/  FMNMX.FTZ R3, R3, R0, !PT ;  /* 0x0000000003037209 */ /* 0x001fe20007810000 */
[----:B------:R-:W-:Y:S01]  /*1a4d0*/  IMAD.U32 R0, RZ, RZ, UR46 ;  /* 0x0000002eff007e24 */ /* 0x000fe2000f8e00ff */
[----:B-1----:R-:W-:-:S03]  /*1a4e0*/  FMNMX.FTZ R4, R4, R2, !PT ;  /* 0x0000000204047209 */ /* 0x002fc60007810000 */
[----:B------:R-:W-:Y:S02]  /*1a4f0*/  FADD.FTZ R2, -R3, R9 ;  /* 0x0000000903027221 */ /* 0x000fe40000010100 */
[CC--:B------:R-:W-:Y:S01]  /*1a500*/  FMUL.FTZ R9, R4.reuse, R0.reuse ;  /* 0x0000000004097220 */ /* 0x0c0fe20000410000 */
[----:B------:R-:W-:Y:S01]  /*1a510*/  FADD.FTZ R6, -R4, R10 ;  /* 0x0000000a04067221 */ /* 0x000fe20000010100 */
[-C--:B------:R-:W-:Y:S02]  /*1a520*/  FMUL.FTZ R2, R2, R0.reuse ;  /* 0x0000000002027220 */ /* 0x080fe40000410000 */
[-CC-:B------:R-:W-:Y:S01]  /*1a530*/  FFMA.FTZ R190, R124, R0.reuse, -R9.reuse ;  /* 0x000000007cbe7223 */ /* 0x180fe20000010809 */
[-CC-:B------:R-:W-:Y:S01]  /*1a540*/  FFMA.FTZ R124, R129, R0.reuse, -R9.reuse ;  /* 0x00000000817c7223 */ /* 0x180fe20000010809 */
[-C--:B------:R-:W-:Y:S01]  /*1a550*/  FMUL.FTZ R129, R3, R0.reuse ;  /* 0x0000000003817220 */ /* 0x080fe20000410000 */
[-C--:B------:R-:W-:Y:S01]  /*1a560*/  FMUL.FTZ R6, R6, R0.reuse ;  /* 0x0000000006067220 */ /* 0x080fe20000410000 */
[-CC-:B------:R-:W-:Y:S01]  /*1a570*/  FFMA.FTZ R188, R120, R0.reuse, -R9.reuse ;  /* 0x0000000078bc7223 */ /* 0x180fe20000010809 */
[-C--:B------:R-:W-:Y:S01]  /*1a580*/  FFMA.FTZ R182, R140, R0.reuse, -R9 ;  /* 0x000000008cb67223 */ /* 0x080fe20000010809 */
[-C--:B------:R-:W-:Y:S01]  /*1a590*/  FFMA.FTZ R189, R122, R0.reuse, -R129 ;  /* 0x000000007abd7223 */ /* 0x080fe20000010881 */
[-C--:B------:R-:W-:Y:S01]  /*1a5a0*/  FFMA.FTZ R169, R121, R0.reuse, -R9 ;  /* 0x0000000079a97223 */ /* 0x080fe20000010809 */
[-CC-:B------:R-:W-:Y:S01]  /*1a5b0*/  FFMA.FTZ R140, R123, R0.reuse, -R129.reuse ;  /* 0x000000007b8c7223 */ /* 0x180fe20000010881 */
[----:B------:R-:W-:Y:S01]  /*1a5c0*/  MUFU.EX2 R6, R6 ;  /* 0x0000000600067308 */ /* 0x000fe20000000800 */
        /* <DEDUP_REMOVED lines=12> */
[-CC-:B------:R-:W-:Y:S01]  /*1a690*/  FFMA.FTZ R133, R135, R0.reuse, -R129.reuse ;  /* 0x0000000087857223 */ /* 0x180fe20000010881 */
[-CC-:B------:R-:W-:Y:S01]  /*1a6a0*/  FFMA.FTZ R181, R138, R0.reuse, -R129.reuse ;  /* 0x000000008ab57223 */ /* 0x180fe20000010881 */
[-CC-:B------:R-:W-:Y:S01]  /*1a6b0*/  FFMA.FTZ R132, R139, R0.reuse, -R129.reuse ;  /* 0x000000008b847223 */ /* 0x180fe20000010881 */
[----:B------:R-:W0:Y:S01]  /*1a6c0*/  MUFU.EX2 R188, R188 ;  /* 0x000000bc00bc7308 */ /* 0x000e220000000800 */
[-C--:B------:R-:W-:Y:S01]  /*1a6d0*/  FFMA.FTZ R183, R142, R0.reuse, -R129 ;  /* 0x000000008eb77223 */ /* 0x080fe20000010881 */
[-C--:B------:R-:W-:Y:S01]  /*1a6e0*/  FFMA.FTZ R21, R141, R0.reuse, -R9 ;  /* 0x000000008d157223 */ /* 0x080fe20000010809 */
[-C--:B------:R-:W-:Y:S01]  /*1a6f0*/  FFMA.FTZ R131, R143, R0.reuse, -R129 ;  /* 0x000000008f837223 */ /* 0x080fe20000010881 */
[-C--:B------:R-:W-:Y:S01]  /*1a700*/  FFMA.FTZ R176, R144, R0.reuse, -R9 ;  /* 0x0000000090b07223 */ /* 0x080fe20000010809 */
[-C--:B------:R-:W-:Y:S01]  /*1a710*/  FFMA.FTZ R177, R146, R0.reuse, -R129 ;  /* 0x0000000092b17223 */ /* 0x080fe20000010881 */
[-C--:B------:R-:W-:Y:S01]  /*1a720*/  FFMA.FTZ R20, R145, R0.reuse, -R9 ;  /* 0x0000000091147223 */ /* 0x080fe20000010809 */
[-C--:B------:R-:W-:Y:S01]  /*1a730*/  FFMA.FTZ R130, R147, R0.reuse, -R129 ;  /* 0x0000000093827223 */ /* 0x080fe20000010881 */
[----:B------:R-:W1:Y:S01]  /*1a740*/  MUFU.EX2 R189, R189 ;  /* 0x000000bd00bd7308 */ /* 0x000e620000000800 */
[-C--:B------:R-:W-:Y:S01]  /*1a750*/  FFMA.FTZ R178, R148, R0.reuse, -R9 ;  /* 0x0000000094b27223 */ /* 0x080fe20000010809 */
[-C--:B------:R-:W-:Y:S01]  /*1a760*/  FFMA.FTZ R179, R150, R0.reuse, -R129 ;  /* 0x0000000096b37223 */ /* 0x080fe20000010881 */
[-C--:B------:R-:W-:Y:S01]  /*1a770*/  FFMA.FTZ R15, R149, R0.reuse, -R9 ;  /* 0x00000000950f7223 */ /* 0x080fe20000010809 */
[-C--:B------:R-:W-:Y:S01]  /*1a780*/  FFMA.FTZ R128, R151, R0.reuse, -R129 ;  /* 0x0000000097807223 */ /* 0x080fe20000010881 */
[-C--:B------:R-:W-:Y:S01]  /*1a790*/  FFMA.FTZ R172, R152, R0.reuse, -R9 ;  /* 0x0000000098ac7223 */ /* 0x080fe20000010809 */
[-C--:B------:R-:W-:Y:S01]  /*1a7a0*/  FFMA.FTZ R173, R154, R0.reuse, -R129 ;  /* 0x000000009aad7223 */ /* 0x080fe20000010881 */
[----:B------:R-:W-:Y:S01]  /*1a7b0*/  FFMA.FTZ R13, R153, R0, -R9 ;  /* 0x00000000990d7223 */ /* 0x000fe20000010809 */
[----:B------:R-:W3:Y:S01]  /*1a7c0*/  MUFU.EX2 R169, R169 ;  /* 0x000000a900a97308 */ /* 0x000ee20000000800 */
        /* <DEDUP_REMOVED lines=16> */
[----:B---3--:R-:W-:Y:S01]  /*1a8d0*/  FADD.FTZ R8, R169, R8 ;  /* 0x00000008a9087221 */ /* 0x008fe20000010000 */
[----:B------:R-:W-:-:S06]  /*1a8e0*/  FFMA.FTZ R129, R167, R0, -R129 ;  /* 0x00000000a7817223 */ /* 0x000fcc0000010881 */
        /* <DEDUP_REMOVED lines=84> */
[----:B--2---:R-:W2:Y:S01]  /*1ae30*/  MUFU.EX2 R11, R129 ;  /* 0x00000081000b7308 */ /* 0x004ea20000000800 */
[----:B0-----:R-:W-:Y:S01]  /*1ae40*/  FADD.FTZ R7, R171, R7 ;  /* 0x00000007ab077221 */ /* 0x001fe20000010000 */
[----:B-1----:R-:W-:-:S03]  /*1ae50*/  FADD.FTZ R8, R9, R8 ;  /* 0x0000000809087221 */ /* 0x002fc60000010000 */
[----:B--2---:R-:W-:Y:S01]  /*1ae60*/  FADD.FTZ R7, R11, R7 ;  /* 0x000000070b077221 */ /* 0x004fe20000010000 */
[----:B------:R-:W-:Y:S06]  /*1ae70*/  @!P0 BRA `(.L_x_5111) ;  /* 0x0000000000048947 */ /* 0x000fec0003800000 */
[----:B------:R-:W-:Y:S01]  /*1ae80*/  BPT.TRAP 0x1 ;  /* 0x000000040000795c */ /* 0x000fe20000300000 */
.L_x_5111:
[----:B------:R-:W-:Y:S01]  /*1ae90*/  ISETP.GT.AND P1, PT, R5, R226, PT ;  /* 0x000000e20500720c */ /* 0x000fe20003f24270 */
[----:B------:R-:W-:Y:S01]  /*1aea0*/  VIADD R129, R14, 0x30860 ;  /* 0x000308600e817836 */ /* 0x000fe20000000000 */
[----:B------:R-:W-:Y:S01]  /*1aeb0*/  F2FP.F16.F32.PACK_AB R188, R169, R188 ;  /* 0x000000bca9bc723e */ /* 0x000fe200000000ff */
[----:B------:R-:W-:Y:S01]  /*1aec0*/  VIADD R5, R5, 0xffffffff ;  /* 0xffffffff05057836 */ /* 0x000fe20000000000 */
[----:B------:R-:W-:Y:S02]  /*1aed0*/  F2FP.F16.F32.PACK_AB R172, R13, R172 ;  /* 0x000000ac0dac723e */ /* 0x000fe400000000ff */
[----:B------:R-:W-:Y:S02]  /*1aee0*/  PRMT R14, R204, 0x654, R129 ;  /* 0x00000654cc0e7816 */ /* 0x000fe40000000081 */
[----:B------:R-:W-:Y:S01]  /*1aef0*/  F2FP.F16.F32.PACK_AB R174, R12, R174 ;  /* 0x000000ae0cae723e */ /* 0x000fe200000000ff */
[----:B------:R-:W-:Y:S01]  /*1af00*/  IMAD.MOV.U32 R12, RZ, RZ, R199 ;  /* 0x000000ffff0c7224 */ /* 0x000fe200078e00c7 */
[----:B------:R0:W-:Y:S01]  /*1af10*/  SYNCS.ARRIVE.TRANS64.RED.A1T0 RZ, [R14+URZ], RZ ;  /* 0x000000ff0eff79a7 */ /* 0x0001e2000810043f */
        /* <DEDUP_REMOVED lines=23> */
[----:B------:R-:W-:Y:S01]  /*1b090*/  MOV R13, R194 ;  /* 0x000000c2000d7202 */ /* 0x000fe20000000f00 */
[----:B0-----:R-:W-:Y:S06]  /*1b0a0*/  @P1 BRA `(.L_x_5112) ;  /* 0xffffffdc00401947 */ /* 0x001fec000383ffff */
[----:B------:R-:W-:Y:S05]  /*1b0b0*/  BSYNC B1 ;  /* 0x0000000000017941 */ /* 0x000fea0003800000 */
.L_x_5099:
[----:B------:R-:W-:Y:S05]  /*1b0c0*/  BSYNC B0 ;  /* 0x0000000000007941 */ /* 0x000fea0003800000 */
.L_x_5098:
[----:B------:R-:W2:Y:S01]  /*1b0d0*/  LDL R9, [R1+0x3c] ;  /* 0x00003c0001097983 */ /* 0x000ea20000100800 */
[----:B------:R-:W-:Y:S01]  /*1b0e0*/  BSSY B0, `(.L_x_5113) ;  /* 0x0000366000007945 */ /* 0x000fe20003800000 */
[----:B--2---:R-:W-:-:S13]  /*1b0f0*/  ISETP.GE.AND P1, PT, R5, R9, PT ;  /* 0x000000090500720c */ /* 0x004fda0003f26270 */
[----:B------:R-:W-:Y:S05]  /*1b100*/  @!P1 BRA `(.L_x_5114) ;  /* 0x00000034008c9947 */ /* 0x000fea0003800000 */
[----:B------:R-:W-:Y:S02]  /*1b110*/  IMAD.MOV.U32 R9, RZ, RZ, R3 ;  /* 0x000000ffff097224 */ /* 0x000fe400078e0003 */
[----:B------:R-:W-:Y:S02]  /*1b120*/  IMAD.MOV.U32 R10, RZ, RZ, R4 ;  /* 0x000000ffff0a7224 */ /* 0x000fe400078e0004 */
[----:B------:R-:W-:Y:S02]  /*1b130*/  IMAD.MOV.U32 R11, RZ, RZ, R199 ;  /* 0x000000ffff0b7224 */ /* 0x000fe400078e00c7 */
[----:B------:R-:W-:-:S07]  /*1b140*/  IMAD.MOV.U32 R12, RZ, RZ, R194 ;  /* 0x000000ffff0c7224 */ /* 0x000fce00078e00c2 */
.L_x_5135:
[----:B------:R-:W-:-:S04]  /*1b150*/  ISETP.NE.AND P1, PT, R12, 0x1, PT ;  /* 0x000000010c00780c */ /* 0x000fc80003f25270 */
[----:B------:R-:W-:-:S04]  /*1b160*/  SEL R0, RZ, 0x1, P1 ;  /* 0x00000001ff007807 */ /* 0x000fc80000800000 */
[----:B------:R-:W-:Y:S01]  /*1b170*/  LOP3.LUT R199, R11, R0, RZ, 0x3c, !PT ;  /* 0x000000000bc77212 */ /* 0x000fe200078e3cff */
[----:B------:R-:W-:Y:S06]  /*1b180*/  @!P0 BRA `(.L_x_5115) ;  /* 0x0000000000048947 */ /* 0x000fec0003800000 */
[----:B------:R-:W-:Y:S01]  /*1b190*/  BPT.TRAP 0x1 ;  /* 0x000000040000795c */ /* 0x000fe20000300000 */
.L_x_5115:
        /* <DEDUP_REMOVED lines=8> */
.L_x_5116:
[----:B------:R-:W-:Y:S01]  /*1b220*/  IMAD R126, R194, 0x900, R217 ;  /* 0x00000900c27e7824 */ /* 0x000fe200078e02d9 */
[----:B------:R-:W-:Y:S03]  /*1b230*/  BSSY B1, `(.L_x_5117) ;  /* 0x0000006000017945 */ /* 0x000fe60003800000 */
[C---:B------:R-:W-:Y:S02]  /*1b240*/  VIADD R122, R126.reuse, 0x2 ;  /* 0x000000027e7a7836 */ /* 0x040fe40000000000 */
[----:B------:R-:W-:Y:S01]  /*1b250*/  VIADD R124, R126, 0x4 ;  /* 0x000000047e7c7836 */ /* 0x000fe20000000000 */
[----:B-1----:R-:W-:Y:S06]  /*1b260*/  @P1 BRA `(.L_x_5118) ;  /* 0x0000000000081947 */ /* 0x002fec0003800000 */
[----:B------:R-:W1:Y:S02]  /*1b270*/  SYNCS.PHASECHK.TRANS64.TRYWAIT P1, [R0+URZ+0x30830], R3 ;  /* 0x03083003000075a7 */ /* 0x000e64000802017f */
[----:B-1----:R-:W-:Y:S05]  /*1b280*/  @!P1 BRA `(.L_x_5119) ;  /* 0x000000f400bc9947 */ /* 0x002fea0003800000 */
.L_x_5118:
[----:B------:R-:W-:Y:S05]  /*1b290*/  BSYNC B1 ;  /* 0x0000000000017941 */ /* 0x000fea0003800000 */
.L_x_5117:
        /* <DEDUP_REMOVED lines=233> */
.L_x_5120:
[----:B------:R-:W-:Y:S01]  /*1c130*/  SHF.L.U32 R2, R11, 0x1f, RZ ;  /* 0x0000001f0b027819 */ /* 0x000fe200000006ff */
[----:B------:R-:W-:-:S04]  /*1c140*/  IMAD R11, R12, 0x8, R18 ;  /* 0x000000080c0b7824 */ /* 0x000fc800078e0212 */
[----:B------:R0:W1:Y:S01]  /*1c150*/  SYNCS.PHASECHK.TRANS64.TRYWAIT P1, [R11+URZ+0x30850], R2 ;  /* 0x030850020b0075a7 */ /* 0x000062000802017f */
[----:B------:R-:W-:Y:S05]  /*1c160*/  @!P0 BRA `(.L_x_5121) ;  /* 0x0000000000048947 */ /* 0x000fea0003800000 */
[----:B------:R-:W-:Y:S01]  /*1c170*/  BPT.TRAP 0x1 ;  /* 0x000000040000795c */ /* 0x000fe20000300000 */
.L_x_5121:
[----:B------:R-:W-:Y:S04]  /*1c180*/  BSSY B1, `(.L_x_5122) ;  /* 0x0000004000017945 */ /* 0x000fe80003800000 */
[----:B-1----:R-:W-:Y:S05]  /*1c190*/  @P1 BRA `(.L_x_5123) ;  /* 0x0000000000081947 */ /* 0x002fea0003800000 */
[----:B------:R-:W1:Y:S02]  /*1c1a0*/  SYNCS.PHASECHK.TRANS64.TRYWAIT P1, [R11+URZ+0x30850], R2 ;  /* 0x030850020b0075a7 */ /* 0x000e64000802017f */
[----:B-1----:R-:W-:Y:S05]  /*1c1b0*/  @!P1 BRA `(.L_x_5124) ;  /* 0x000000e800049947 */ /* 0x002fea0003800000 */
.L_x_5123:
[----:B------:R-:W-:Y:S05]  /*1c1c0*/  BSYNC B1 ;  /* 0x0000000000017941 */ /* 0x000fea0003800000 */
.L_x_5122:
        /* <DEDUP_REMOVED lines=48> */
.L_x_5125:
[----:B------:R-:W2:Y:S01]  /*1c4d0*/  LDL R12, [R1+0x30] ;  /* 0x00003000010c7983 */ /* 0x000ea20000100800 */
[----:B------:R-:W0:Y:S03]  /*1c4e0*/  LDC R2, c[0x0][0x448] ;  /* 0x00011200ff027b82 */ /* 0x000e260000000800 */
[----:B------:R-:W2:Y:S04]  /*1c4f0*/  LDL R4, [R1+0x44] ;  /* 0x0000440001047983 */ /* 0x000ea80000100800 */
[----:B------:R-:W3:Y:S01]  /*1c500*/  LDL R6, [R1+0x40] ;  /* 0x0000400001067983 */ /* 0x000ee20000100800 */
[----:B------:R-:W1:Y:S01]  /*1c510*/  LDC R168, c[0x0][0x9e4] ;  /* 0x00027900ffa87b82 */ /* 0x000e620000000800 */
[----:B0-----:R-:W-:-:S13]  /*1c520*/  ISETP.NE.AND P1, PT, R2, 0x1, PT ;  /* 0x000000010200780c */ /* 0x001fda0003f25270 */
[----:B------:R-:W0:Y:S08]  /*1c530*/  @P1 LDC R3, c[0x0][0x44c] ;  /* 0x00011300ff031b82 */ /* 0x000e300000000800 */
[----:B------:R-:W4:Y:S01]  /*1c540*/  @P1 LDC R2, c[0x0][0x450] ;  /* 0x00011400ff021b82 */ /* 0x000f220000000800 */
[----:B------:R-:W-:Y:S01]  /*1c550*/  IMAD R15, R5, -0x60, RZ ;  /* 0xffffffa0050f7824 */ /* 0x000fe200078e02ff */
[----:B------:R-:W-:Y:S01]  /*1c560*/  ULOP3.LUT UR4, URZ, UR42, URZ, 0x33, !UPT ;  /* 0x0000002a3f047292 */ /* 0x000fe2000f8e333f */
[----:B--2---:R-:W-:-:S04]  /*1c570*/  IMAD.IADD R4, R4, 0x1, R12 ;  /* 0x0000000104047824 */ /* 0x004fc800078e020c */
[----:B0-----:R-:W-:-:S05]  /*1c580*/  @P1 IMAD.HI.U32 R3, R4, R3, RZ ;  /* 0x0000000304031227 */ /* 0x001fca00078e00ff */
[----:B----4-:R-:W-:Y:S02]  /*1c590*/  @P1 SHF.R.U32.HI R4, RZ, R2, R3 ;  /* 0x00000002ff041219 */ /* 0x010fe40000011603 */
[----:B------:R-:W-:-:S03]  /*1c5a0*/  IADD3 R3, R0, 0x30840, RZ ;  /* 0x0003084000037810 */ /* 0x000fc60007ffe0ff */
[----:B------:R-:W0:Y:S01]  /*1c5b0*/  SHFL.IDX PT, R20, R4, RZ, 0x1c1f ;  /* 0x001c1fff04147589 */ /* 0x000e2200000e0000 */
[----:B------:R-:W-:Y:S01]  /*1c5c0*/  PRMT R0, R204, 0x654, R3 ;  /* 0x00000654cc007816 */ /* 0x000fe20000000003 */
[----:B------:R-:W-:Y:S01]  /*1c5d0*/  VIADD R2, R15, 0x1 ;  /* 0x000000010f027836 */ /* 0x000fe20000000000 */
[----:B-1----:R-:W-:Y:S02]  /*1c5e0*/  ISETP.GE.AND P1, PT, R168, 0x1, PT ;  /* 0x00000001a800780c */ /* 0x002fe40003f26270 */
[----:B------:R3:W-:Y:S02]  /*1c5f0*/  SYNCS.ARRIVE.TRANS64.RED.A1T0 RZ, [R0+URZ], RZ ;  /* 0x000000ff00ff79a7 */ /* 0x0007e4000810043f */
[----:B---3--:R-:W-:-:S05]  /*1c600*/  IMAD R0, R6, -0x2, R2 ;  /* 0xfffffffe06007824 */ /* 0x008fca00078e0202 */
[----:B------:R-:W-:-:S05]  /*1c610*/  IADD3 R13, -R200, R0, R201 ;  /* 0x00000000c80d7210 */ /* 0x000fca0007ffe1c9 */
[C---:B------:R-:W-:Y:S02]  /*1c620*/  VIADD R14, R13.reuse, UR51 ;  /* 0x000000330d0e7c36 */ /* 0x040fe40008000000 */
[----:B------:R-:W-:Y:S02]  /*1c630*/  VIADD R13, R13, UR4 ;  /* 0x000000040d0d7c36 */ /* 0x000fe40008000000 */
[----:B------:R-:W-:Y:S02]  /*1c640*/  VIADD R0, R0, 0xffffffff ;  /* 0xffffffff00007836 */ /* 0x000fe40000000000 */
[----:B0-----:R-:W-:Y:S01]  /*1c650*/  IMAD.IADD R12, R14, 0x1, R20 ;  /* 0x000000010e0c7824 */ /* 0x001fe200078e0214 */
[----:B------:R-:W-:Y:S01]  /*1c660*/  IADD3 R6, R13, R20, RZ ;  /* 0x000000140d067210 */ /* 0x000fe20007ffe0ff */
        /* <DEDUP_REMOVED lines=13> */
.L_x_5128:
[----:B------:R-:W-:-:S05]  /*1c740*/  IMAD.U32 R21, RZ, RZ, UR38 ;  /* 0x00000026ff157e24 */ /* 0x000fca000f8e00ff */
[----:B------:R-:W-:-:S13]  /*1c750*/  ISETP.NE.AND P1, PT, R21, 0x1, PT ;  /* 0x000000011500780c */ /* 0x000fda0003f25270 */
[----:B------:R-:W0:Y:S02]  /*1c760*/  @P1 LDC.64 R2, c[0x0][0x9e8] ;  /* 0x00027a00ff021b82 */ /* 0x000e240000000a00 */
[----:B0-----:R-:W-:-:S05]  /*1c770*/  @P1 IMAD.HI.U32 R2, R20, R2, RZ ;  /* 0x0000000214021227 */ /* 0x001fca00078e00ff */
[----:B------:R-:W-:-:S07]  /*1c780*/  @P1 SHF.R.U32.HI R20, RZ, R3, R2 ;  /* 0x00000003ff141219 */ /* 0x000fce0000011602 */
.L_x_5129:
[----:B------:R-:W-:Y:S05]  /*1c790*/  BSYNC B1 ;  /* 0x0000000000017941 */ /* 0x000fea0003800000 */
.L_x_5127:
[----:B------:R-:W-:-:S05]  /*1c7a0*/  IMAD R20, R20, R21, R0 ;  /* 0x0000001514147224 */ /* 0x000fca00078e0200 */
[----:B------:R-:W-:Y:S02]  /*1c7b0*/  VIADDMNMX R12, R20, R21, R12, PT ;  /* 0x00000015140c7246 */ /* 0x000fe4000380010c */
[----:B------:R-:W-:-:S07]  /*1c7c0*/  VIMNMX R6, R6, R20, !PT ;  /* 0x0000001406067248 */ /* 0x000fce0007fe0100 */
.L_x_5126:
[C---:B------:R-:W-:Y:S01]  /*1c7d0*/  ISETP.GE.AND P1, PT, R15.reuse, 0x2, PT ;  /* 0x000000020f00780c */ /* 0x040fe20003f26270 */
[----:B------:R-:W0:Y:S01]  /*1c7e0*/  SHFL.IDX PT, R4, R4, 0x1, 0x1c1f ;  /* 0x003c1f0004047f89 */ /* 0x000e2200000e0000 */
[C---:B------:R-:W-:Y:S02]  /*1c7f0*/  ISETP.GE.AND P2, PT, R15.reuse, 0x9, PT ;  /* 0x000000090f00780c */ /* 0x040fe40003f46270 */
[C---:B------:R-:W-:Y:S02]  /*1c800*/  ISETP.GT.AND P4, PT, R6.reuse, 0x1, !P1 ;  /* 0x000000010600780c */ /* 0x040fe40004f84270 */
        /* <DEDUP_REMOVED lines=10> */
[--C-:B0-----:R-:W-:Y:S01]  /*1c8b0*/  IMAD.IADD R14, R14, 0x1, R4.reuse ;  /* 0x000000010e0e7824 */ /* 0x101fe200078e0204 */
[----:B------:R-:W-:Y:S01]  /*1c8c0*/  ISETP.LT.OR P3, PT, R12, 0xa, P3 ;  /* 0x0000000a0c00780c */ /* 0x000fe20001f61670 */
[----:B------:R-:W-:Y:S01]  /*1c8d0*/  IMAD.IADD R13, R13, 0x1, R4 ;  /* 0x000000010d0d7824 */ /* 0x000fe200078e0204 */
        /* <DEDUP_REMOVED lines=134> */
.L_x_5132:
[----:B------:R-:W-:-:S04]  /*1d140*/  MOV R6, UR38 ;  /* 0x0000002600067c02 */ /* 0x000fc80008000f00 */
[----:B------:R-:W-:-:S13]  /*1d150*/  ISETP.NE.AND P6, PT, R6, 0x1, PT ;  /* 0x000000010600780c */ /* 0x000fda0003fc5270 */
[----:B------:R-:W0:Y:S02]  /*1d160*/  @P6 LDC.64 R2, c[0x0][0x9e8] ;  /* 0x00027a00ff026b82 */ /* 0x000e240000000a00 */
[----:B0-----:R-:W-:-:S05]  /*1d170*/  @P6 IMAD.HI.U32 R2, R4, R2, RZ ;  /* 0x0000000204026227 */ /* 0x001fca00078e00ff */
[----:B------:R-:W-:-:S07]  /*1d180*/  @P6 SHF.R.U32.HI R4, RZ, R3, R2 ;  /* 0x00000003ff046219 */ /* 0x000fce0000011602 */
.L_x_5133:
[----:B------:R-:W-:Y:S05]  /*1d190*/  BSYNC B1 ;  /* 0x0000000000017941 */ /* 0x000fea0003800000 */
.L_x_5131:
[----:B------:R-:W-:-:S05]  /*1d1a0*/  IMAD R3, R4, R6, R0 ;  /* 0x0000000604037224 */ /* 0x000fca00078e0200 */
[----:B------:R-:W-:Y:S02]  /*1d1b0*/  VIADDMNMX R14, R3, R6, R14, PT ;  /* 0x00000006030e7246 */ /* 0x000fe4000380010e */
[----:B------:R-:W-:-:S07]  /*1d1c0*/  VIMNMX R13, R13, R3, !PT ;  /* 0x000000030d0d7248 */ /* 0x000fce0007fe0100 */
.L_x_5130:
        /* <DEDUP_REMOVED lines=69> */
[----:B------:R-:W-:Y:S01]  /*1d620*/  FMNMX.FTZ R2, R165, R0, !PT ;  /* 0x00000000a5027209 */ /* 0x000fe20007810000 */
[----:B------:R-:W-:Y:S01]  /*1d630*/  IMAD.U32 R0, RZ, RZ, UR43 ;  /* 0x0000002bff007e24 */ /* 0x000fe2000f8e00ff */
        /* <DEDUP_REMOVED lines=11> */
[C---:B------:R-:W-:Y:S02]  /*1d6f0*/  ISETP.GT.AND P1, PT, R13.reuse, 0x38, !P1 ;  /* 0x000000380d00780c */ /* 0x040fe40004f24270 */
        /* <DEDUP_REMOVED lines=21> */
[----:B------:R-:W-:Y:S01]  /*1d850*/  FMUL.FTZ R3, R4, R0 ;  /* 0x0000000004037220 */ /* 0x000fe20000410000 */
        /* <DEDUP_REMOVED lines=54> */
[----:B------:R-:W-:Y:S01]  /*1dbc0*/  FSEL R129, R4, RZ, P1 ;  /* 0x000000ff04817208 */ /* 0x000fe20000800000 */
[----:B------:R-:W-:Y:S01]  /*1dbd0*/  MUFU.EX2 R188, R188 ;  /* 0x000000bc00bc7308 */ /* 0x000fe20000000800 */
[----:B------:R-:W-:-:S03]  /*1dbe0*/  FMNMX.FTZ R2, R146, R2, !PT ;  /* 0x0000000292027209 */ /* 0x000fc60007810000 */
[----:B------:R-:W-:Y:S01]  /*1dbf0*/  FADD.FTZ R129, -R129, R10 ;  /* 0x0000000a81817221 */ /* 0x000fe20000010100 */
        /* <DEDUP_REMOVED lines=27> */
[----:B------:R-:W-:-:S06]  /*1ddb0*/  FMUL.FTZ R6, R129, R0 ;  /* 0x0000000081067220 */ /* 0x000fcc0000410000 */
[----:B------:R-:W-:Y:S01]  /*1ddc0*/  MUFU.EX2 R125, R125 ;  /* 0x0000007d007d7308 */ /* 0x000fe20000000800 */
[C---:B------:R-:W-:Y:S01]  /*1ddd0*/  FSETP.NEU.FTZ.AND P1, PT, R3.reuse, -INF , PT ;  /* 0xff8000000300780b */ /* 0x040fe20003f3d000 */
[----:B------:R-:W-:-:S05]  /*1dde0*/  FMUL.FTZ R2, R3, R0 ;  /* 0x0000000003027220 */ /* 0x000fca0000410000 */
[----:B------:R-:W-:Y:S01]  /*1ddf0*/  FSEL R129, R2, RZ, P1 ;  /* 0x000000ff02817208 */ /* 0x000fe20000800000 */
[----:B------:R-:W0:Y:S01]  /*1de00*/  MUFU.EX2 R6, R6 ;  /* 0x0000000600067308 */ /* 0x000e220000000800 */
[----:B------:R-:W-:-:S03]  /*1de10*/  FSEL R2, R3, RZ, P1 ;  /* 0x000000ff03027208 */ /* 0x000fc60000800000 */
[-CC-:B------:R-:W-:Y:S01]  /*1de20*/  FFMA.FTZ R189, R122, R0.reuse, -R129.reuse ;  /* 0x000000007abd7223 */ /* 0x180fe20000010881 */
[-C--:B------:R-:W-:Y:S01]  /*1de30*/  FFMA.FTZ R132, R123, R0.reuse, -R129 ;  /* 0x000000007b847223 */ /* 0x080fe20000010881 */
[----:B------:R-:W-:Y:S01]  /*1de40*/  FADD.FTZ R2, -R2, R9 ;  /* 0x0000000902027221 */ /* 0x000fe20000010100 */
[-CC-:B------:R-:W-:Y:S01]  /*1de50*/  FFMA.FTZ R191, R126, R0.reuse, -R129.reuse ;  /* 0x000000007ebf7223 */ /* 0x180fe20000010881 */
[-CC-:B------:R-:W-:Y:S01]  /*1de60*/  FFMA.FTZ R127, R127, R0.reuse, -R129.reuse ;  /* 0x000000007f7f7223 */ /* 0x180fe20000010881 */
[-CC-:B------:R-:W-:Y:S01]  /*1de70*/  FFMA.FTZ R185, R130, R0.reuse, -R129.reuse ;  /* 0x0000000082b97223 */ /* 0x180fe20000010881 */
[-C--:B------:R-:W-:Y:S01]  /*1de80*/  FMUL.FTZ R2, R2, R0.reuse ;  /* 0x0000000002027220 */ /* 0x080fe20000410000 */
[----:B------:R-:W-:Y:S01]  /*1de90*/  MUFU.EX2 R189, R189 ;  /* 0x000000bd00bd7308 */ /* 0x000fe20000000800 */
[-CC-:B------:R-:W-:Y:S01]  /*1dea0*/  FFMA.FTZ R126, R131, R0.reuse, -R129.reuse ;  /* 0x00000000837e7223 */ /* 0x180fe20000010881 */
[-CC-:B------:R-:W-:Y:S01]  /*1deb0*/  FFMA.FTZ R187, R134, R0.reuse, -R129.reuse ;  /* 0x0000000086bb7223 */ /* 0x180fe20000010881 */
[-CC-:B------:R-:W-:Y:S01]  /*1dec0*/  FFMA.FTZ R123, R135, R0.reuse, -R129.reuse ;  /* 0x00000000877b7223 */ /* 0x180fe20000010881 */
[-CC-:B------:R-:W-:Y:S01]  /*1ded0*/  FFMA.FTZ R181, R138, R0.reuse, -R129.reuse ;  /* 0x000000008ab57223 */ /* 0x180fe20000010881 */
[--C-:B------:R-:W-:Y:S01]  /*1dee0*/  FFMA.FTZ R122, R139, R0, -R129.reuse ;  /* 0x000000008b7a7223 */ /* 0x100fe20000010881 */
[----:B0-----:R-:W-:Y:S01]  /*1def0*/  FFMA.FTZ R8, R6, R8, R188 ;  /* 0x0000000806087223 */ /* 0x001fe200000100bc */
[-CC-:B------:R-:W-:Y:S01]  /*1df00*/  FFMA.FTZ R183, R142, R0.reuse, -R129.reuse ;  /* 0x000000008eb77223 */ /* 0x180fe20000010881 */
[----:B------:R-:W0:Y:S01]  /*1df10*/  MUFU.EX2 R2, R2 ;  /* 0x0000000200027308 */ /* 0x000e220000000800 */
[-CC-:B------:R-:W-:Y:S01]  /*1df20*/  FFMA.FTZ R135, R143, R0.reuse, -R129.reuse ;  /* 0x000000008f877223 */ /* 0x180fe20000010881 */
[----:B------:R-:W-:Y:S01]  /*1df30*/  FADD.FTZ R8, R21, R8 ;  /* 0x0000000815087221 */ /* 0x000fe20000010000 */
[-CC-:B------:R-:W-:Y:S01]  /*1df40*/  FFMA.FTZ R177, R146, R0.reuse, -R129.reuse ;  /* 0x0000000092b17223 */ /* 0x180fe20000010881 */
[-CC-:B------:R-:W-:Y:S01]  /*1df50*/  FFMA.FTZ R134, R147, R0.reuse, -R129.reuse ;  /* 0x0000000093867223 */ /* 0x180fe20000010881 */
[-CC-:B------:R-:W-:Y:S01]  /*1df60*/  FFMA.FTZ R179, R150, R0.reuse, -R129.reuse ;  /* 0x0000000096b37223 */ /* 0x180fe20000010881 */
[----:B------:R-:W-:Y:S01]  /*1df70*/  FADD.FTZ R8, R190, R8 ;  /* 0x00000008be087221 */ /* 0x000fe20000010000 */
[-CC-:B------:R-:W-:Y:S01]  /*1df80*/  FFMA.FTZ R133, R151, R0.reuse, -R129.reuse ;  /* 0x0000000097857223 */ /* 0x180fe20000010881 */
[----:B------:R-:W1:Y:S01]  /*1df90*/  MUFU.EX2 R132, R132 ;  /* 0x0000008400847308 */ /* 0x000e620000000800 */
[-CC-:B------:R-:W-:Y:S01]  /*1dfa0*/  FFMA.FTZ R173, R154, R0.reuse, -R129.reuse ;  /* 0x000000009aad7223 */ /* 0x180fe20000010881 */
[----:B------:R-:W-:Y:S01]  /*1dfb0*/  FADD.FTZ R8, R20, R8 ;  /* 0x0000000814087221 */ /* 0x000fe20000010000 */
[-CC-:B------:R-:W-:Y:S01]  /*1dfc0*/  FFMA.FTZ R131, R155, R0.reuse, -R129.reuse ;  /* 0x000000009b837223 */ /* 0x180fe20000010881 */
[-CC-:B------:R-:W-:Y:S01]  /*1dfd0*/  FFMA.FTZ R175, R158, R0.reuse, -R129.reuse ;  /* 0x000000009eaf7223 */ /* 0x180fe20000010881 */
[-CC-:B------:R-:W-:Y:S01]  /*1dfe0*/  FFMA.FTZ R130, R159, R0.reuse, -R129.reuse ;  /* 0x000000009f827223 */ /* 0x180fe20000010881 */
[----:B------:R-:W-:Y:S01]  /*1dff0*/  FADD.FTZ R8, R184, R8 ;  /* 0x00000008b8087221 */ /* 0x000fe20000010000 */
[-C--:B------:R-:W-:Y:S01]  /*1e000*/  FFMA.FTZ R169, R162, R0.reuse, -R129 ;  /* 0x00000000a2a97223 */ /* 0x080fe20000010881 */
[----:B------:R-:W2:Y:S01]  /*1e010*/  MUFU.EX2 R191, R191 ;  /* 0x000000bf00bf7308 */ /* 0x000ea20000000800 */
[----:B0-----:R-:W-:Y:S01]  /*1e020*/  FFMA.FTZ R7, R2, R7, R189 ;  /* 0x0000000702077223 */ /* 0x001fe200000100bd */
[----:B------:R-:W-:Y:S01]  /*1e030*/  FADD.FTZ R8, R15, R8 ;  /* 0x000000080f087221 */ /* 0x000fe20000010000 */
[-CC-:B------:R-:W-:Y:S01]  /*1e040*/  FFMA.FTZ R9, R163, R0.reuse, -R129.reuse ;  /* 0x00000000a3097223 */ /* 0x180fe20000010881 */
[-CC-:B------:R-:W-:Y:S01]  /*1e050*/  FFMA.FTZ R171, R166, R0.reuse, -R129.reuse ;  /* 0x00000000a6ab7223 */ /* 0x180fe20000010881 */
[----:B------:R-:W-:Y:S01]  /*1e060*/  FFMA.FTZ R129, R167, R0, -R129 ;  /* 0x00000000a7817223 */ /* 0x000fe20000010881 */
[----:B------:R-:W-:-:S02]  /*1e070*/  FADD.FTZ R8, R186, R8 ;  /* 0x00000008ba087221 */ /* 0x000fc40000010000 */
        /* <DEDUP_REMOVED lines=73> */
.L_x_5134:
        /* <DEDUP_REMOVED lines=31> */
[----:B0-----:R-:W-:Y:S02]  /*1e700*/  MOV R11, R199 ;  /* 0x000000c7000b7202 */ /* 0x001fe40000000f00 */
[C---:B--2---:R-:W-:Y:S01]  /*1e710*/  ISETP.GT.AND P1, PT, R5.reuse, R136, PT ;  /* 0x000000880500720c */ /* 0x044fe20003f24270 */
[----:B------:R-:W-:-:S12]  /*1e720*/  VIADD R5, R5, 0xffffffff ;  /* 0xffffffff05057836 */ /* 0x000fd80000000000 */
[----:B------:R-:W-:Y:S05]  /*1e730*/  @P1 BRA `(.L_x_5135) ;  /* 0xffffffc800841947 */ /* 0x000fea000383ffff */
.L_x_5114:
[----:B------:R-:W-:Y:S05]  /*1e740*/  BSYNC B0 ;  /* 0x0000000000007941 */ /* 0x000fea0003800000 */
.L_x_5113:
        /* <DEDUP_REMOVED lines=99> */
.L_x_5136:
[----:B------:R-:W-:Y:S01]  /*1ed80*/  IMAD R9, R194, 0x8, R18 ;  /* 0x00000008c2097824 */ /* 0x000fe200078e0212 */
[----:B------:R-:W-:-:S04]  /*1ed90*/  SHF.L.U32 R6, R199, 0x1f, RZ ;  /* 0x0000001fc7067819 */ /* 0x000fc800000006ff */
[----:B------:R0:W1:Y:S01]  /*1eda0*/  SYNCS.PHASECHK.TRANS64.TRYWAIT P1, [R9+URZ+0x30850], R6 ;  /* 0x03085006090075a7 */ /* 0x000062000802017f */
[----:B------:R-:W-:Y:S05]  /*1edb0*/  @!P0 BRA `(.L_x_5137) ;  /* 0x0000000000048947 */ /* 0x000fea0003800000 */
[----:B------:R-:W-:Y:S01]  /*1edc0*/  BPT.TRAP 0x1 ;  /* 0x000000040000795c */ /* 0x000fe20000300000 */
.L_x_5137:
        /* <DEDUP_REMOVED lines=9> */
.L_x_5139:
[----:B------:R-:W-:Y:S05]  /*1ee60*/  BSYNC B0 ;  /* 0x0000000000007941 */ /* 0x000fea0003800000 */
.L_x_5138:
[----:B------:R-:W-:Y:S01]  /*1ee70*/  IMAD.MOV.U32 R10, RZ, RZ, R2 ;  /* 0x000000ffff0a7224 */ /* 0x000fe200078e0002 */
[----:B------:R-:W-:Y:S01]  /*1ee80*/  WARPGROUP.ARRIVE ;  /* 0x00000000000079c5 */ /* 0x000fe20000000000 */
[----:B------:R-:W-:Y:S01]  /*1ee90*/  IMAD.MOV.U32 R11, RZ, RZ, 0x40000040 ;  /* 0x40000040ff0b7424 */ /* 0x000fe200078e00ff */
[----:B------:R-:W2:Y:S02]  /*1eea0*/  SHFL.BFLY PT, R5, R8, 0x2, 0x1f ;  /* 0x0c401f0008057f89 */ /* 0x000ea400000e0000 */
[----:B------:R-:W-:Y:S02]  /*1eeb0*/  R2UR UR6, R10 ;  /* 0x000000000a0672ca */ /* 0x000fe400000e0000 */
[----:B------:R-:W-:Y:S01]  /*1eec0*/  R2UR UR7, R11 ;  /* 0x000000000b0772ca */ /* 0x000fe200000e0000 */
[----:B------:R-:W-:Y:S01]  /*1eed0*/  IMAD.MOV.U32 R11, RZ, RZ, 0x40000040 ;  /* 0x40000040ff0b7424 */ /* 0x000fe200078e00ff */
[----:B------:R-:W-:-:S11]  /*1eee0*/  IADD3 R10, R2, 0x80, RZ ;  /* 0x00000080020a7810 */ /* 0x000fd60007ffe0ff */
[----:B------:R-:W-:Y:S01]  /*1eef0*/  HGMMA.64x192x16.F32 R24, R188, gdesc[UR4].tnspB, R24, gsb0 ;  /* 0x42e00004bc187df0 */ /* 0x000fe20008000818 */
[----:B------:R-:W-:Y:S01]  /*1ef00*/  R2UR UR6, R10 ;  /* 0x000000000a0672ca */ /* 0x000fe200000e0000 */
[----:B------:R-:W-:Y:S01]  /*1ef10*/  VIADD R10, R2, 0x100 ;  /* 0x00000100020a7836 */ /* 0x000fe20000000000 */
[----:B------:R-:W-:Y:S01]  /*1ef20*/  R2UR UR7, R11 ;  /* 0x000000000b0772ca */ /* 0x000fe200000e0000 */
[----:B------:R-:W-:Y:S02]  /*1ef30*/  IMAD.MOV.U32 R11, RZ, RZ, 0x40000040 ;  /* 0x40000040ff0b7424 */ /* 0x000fe400078e00ff */
[----:B--2---:R-:W-:Y:S01]  /*1ef40*/  FADD.FTZ R5, R5, R8 ;  /* 0x0000000805057221 */ /* 0x004fe20000010000 */
[----:B------:R-:W-:Y:S02]  /*1ef50*/  WARPGROUP.DEPBAR.LE gsb0, 0x0 ;  /* 0x00008000000079c5 */ /* 0x000fe40000010000 */
[----:B------:R-:W-:-:S11]  /*1ef60*/  WARPGROUP.ARRIVE ;  /* 0x00000000000079c5 */ /* 0x000fd60000000000 */
        /* <DEDUP_REMOVED lines=18> */
[----:B------:R-:W-:Y:S01]  /*1f090*/  IMAD.MOV.U32 R11, RZ, RZ, 0x40000040 ;  /* 0x40000040ff0b7424 */ /* 0x000fe200078e00ff */
[----:B------:R-:W0:Y:S02]  /*1f0a0*/  SHFL.BFLY PT, R2, R7, 0x2, 0x1f ;  /* 0x0c401f0007027f89 */ /* 0x000e2400000e0000 */
[----:B01----:R-:W-:Y:S01]  /*1f0b0*/  FADD.FTZ R6, R2, R7 ;  /* 0x0000000702067221 */ /* 0x003fe20000010000 */
[----:B------:R-:W-:Y:S01]  /*1f0c0*/  IMAD.MOV.U32 R7, RZ, RZ, RZ ;  /* 0x000000ffff077224 */ /* 0x000fe200078e00ff */
[----:B------:R-:W0:Y:S02]  /*1f0d0*/  SHFL.BFLY PT, R2, R5, 0x1, 0x1f ;  /* 0x0c201f0005027f89 */ /* 0x000e2400000e0000 */
[----:B0-----:R-:W-:Y:S01]  /*1f0e0*/  FADD.FTZ R12, R5, R2 ;  /* 0x00000002050c7221 */ /* 0x001fe20000010000 */
[----:B------:R-:W-:-:S02]  /*1f0f0*/  IMAD.MOV.U32 R2, RZ, RZ, RZ ;  /* 0x000000ffff027224 */ /* 0x000fc400078e00ff */
[----:B------:R-:W-:Y:S02]  /*1f100*/  IMAD.MOV.U32 R5, RZ, RZ, -0x800000 ;  /* 0xff800000ff057424 */ /* 0x000fe400078e00ff */
[----:B------:R-:W-:-:S13]  /*1f110*/  FSETP.NE.FTZ.AND P1, PT, R12, RZ, PT ;  /* 0x000000ff0c00720b */ /* 0x000fda0003f35000 */
[----:B------:R-:W-:Y:S01]  /*1f120*/  @P1 MUFU.RCP R7, R12 ;  /* 0x0000000c00071308 */ /* 0x000fe20000001000 */
[----:B------:R-:W-:Y:S02]  /*1f130*/  WARPGROUP.DEPBAR.LE gsb0, 0x0 ;  /* 0x00008000000079c5 */ /* 0x000fe40000010000 */
[----:B------:R-:W-:-:S06]  /*1f140*/  WARPGROUP.ARRIVE ;  /* 0x00000000000079c5 */ /* 0x000fcc0000000000 */
[----:B------:R-:W-:Y:S01]  /*1f150*/  HGMMA.64x192x16.F32 R24, R172, gdesc[UR4].tnspB, R24, gsb0 ;  /* 0x42e00004ac187df0 */ /* 0x000fe20008000818 */
[----:B------:R-:W-:Y:S02]  /*1f160*/  R2UR UR6, R10 ;  /* 0x000000000a0672ca */ /* 0x000fe400000e0000 */
[----:B------:R-:W-:Y:S01]  /*1f170*/  R2UR UR7, R11 ;  /* 0x000000000b0772ca */ /* 0x000fe200000e0000 */
[----:B------:R-:W0:Y:S01]  /*1f180*/  @P1 MUFU.LG2 R10, R12 ;  /* 0x0000000c000a1308 */ /* 0x000e220000000c00 */
[----:B------:R-:W1:Y:S01]  /*1f190*/  SHFL.BFLY PT, R11, R6, 0x1, 0x1f ;  /* 0x0c201f00060b7f89 */ /* 0x000e6200000e0000 */
[----:B0-----:R-:W-:Y:S01]  /*1f1a0*/  @P1 FMUL.FTZ R10, R10, 0.69314718246459960938 ;  /* 0x3f3172180a0a1820 */ /* 0x001fe20000410000 */
[----:B-1----:R-:W-:Y:S01]  /*1f1b0*/  FADD.FTZ R13, R6, R11 ;  /* 0x0000000b060d7221 */ /* 0x002fe20000010000 */
[----:B------:R-:W-:Y:S01]  /*1f1c0*/  @P1 FMUL.FTZ R11, R0, 0.69314718246459960938 ;  /* 0x3f317218000b1820 */ /* 0x000fe20000410000 */
[----:B------:R-:W-:-:S03]  /*1f1d0*/  MOV R6, 0xff800000 ;  /* 0xff80000000067802 */ /* 0x000fc60000000f00 */
[----:B------:R-:W-:Y:S01]  /*1f1e0*/  FSETP.NE.FTZ.AND P2, PT, R13, RZ, PT ;  /* 0x000000ff0d00720b */ /* 0x000fe20003f55000 */
[----:B------:R-:W-:-:S12]  /*1f1f0*/  @P1 FFMA.FTZ R6, R11, R4, R10 ;  /* 0x000000040b061223 */ /* 0x000fd8000001000a */
[----:B------:R-:W0:Y:S01]  /*1f200*/  @P2 MUFU.LG2 R8, R13 ;  /* 0x0000000d00082308 */ /* 0x000e220000000c00 */
[----:B------:R-:W-:-:S07]  /*1f210*/  @P2 FMUL.FTZ R15, R0, 0.69314718246459960938 ;  /* 0x3f317218000f2820 */ /* 0x000fce0000410000 */
        /* <DEDUP_REMOVED lines=9> */
.L_x_5141:
[----:B------:R-:W2:Y:S01]  /*1f2b0*/  LDL.LU R11, [R1+0x58] ;  /* 0x00005800010b7983 */ /* 0x000ea20000300800 */
[----:B------:R-:W-:Y:S02]  /*1f2c0*/  VIADD R9, R9, 0x30860 ;  /* 0x0003086009097836 */ /* 0x000fe40000000000 */
[-C--:B------:R-:W-:Y:S01]  /*1f2d0*/  FMUL.FTZ R124, R83, R2.reuse ;  /* 0x00000002537c7220 */ /* 0x080fe20000410000 */
        /* <DEDUP_REMOVED lines=105> */
.L_x_4994:
[----:B------:R-:W1:Y:S08]  /*1f970*/  S2UR UR4, SR_CgaCtaId ;  /* 0x00000000000479c3 */ /* 0x000e700000008800 */
[----:B------:R-:W-:Y:S01]  /*1f980*/  BAR.SYNC.DEFER_BLOCKING 0x5, 0x180 ;  /* 0x0146000000007b1d */ /* 0x000fe20000010000 */
[----:B0-----:R-:W-:-:S05]  /*1f990*/  MOV R9, 0x400 ;  /* 0x0000040000097802 */ /* 0x001fca0000000f00 */
[----:B------:R-:W-:Y:S01]  /*1f9a0*/  BSSY B0, `(.L_x_5142) ;  /* 0x0000273000007945 */ /* 0x000fe20003800000 */
[----:B-1----:R-:W-:-:S05]  /*1f9b0*/  IMAD.U32 R204, RZ, RZ, UR4 ;  /* 0x00000004ffcc7e24 */ /* 0x002fca000f8e00ff */
[----:B------:R-:W-:-:S05]  /*1f9c0*/  LEA R18, R204, R9, 0x18 ;  /* 0x00000009cc127211 */ /* 0x000fca00078ec0ff */
[----:B------:R0:W1:Y:S01]  /*1f9d0*/  LDS.128 R28, [R18+0x308d0] ;  /* 0x0308d000121c7984 */ /* 0x0000620000000c00 */
[----:B------:R-:W-:Y:S06]  /*1f9e0*/  BAR.ARV 0x4, 0x180 ;  /* 0x0106000000007b1d */ /* 0x000fec0000002000 */
[----:B------:R-:W-:Y:S05]  /*1f9f0*/  @P0 BRA `(.L_x_5143) ;  /* 0x0000001800940947 */ /* 0x000fea0003800000 */
[----:B------:R-:W2:Y:S04]  /*1fa00*/  LDL R2, [R1+0x88] ;  /* 0x0000880001027983 */ /* 0x000ea80000100800 */
[----:B------:R-:W3:Y:S01]  /*1fa10*/  LDL R102, [R1+0x54] ;  /* 0x0000540001667983 */ /* 0x000ee20000100800 */
[----:B------:R-:W4:Y:S01]  /*1fa20*/  S2R R11, SR_SWINHI ;  /* 0x00000000000b7919 */ /* 0x000f220000002f00 */
[----:B------:R-:W-:Y:S01]  /*1fa30*/  F2FP.F16.F32.PACK_AB R24, R25, R24 ;  /* 0x000000181918723e */ /* 0x000fe200000000ff */
[----:B------:R-:W-:Y:S01]  /*1fa40*/  ULDC.64 UR4, c[0x0][0xc00] ;  /* 0x0003000000047ab9 */ /* 0x000fe20000000a00 */
[----:B------:R-:W-:Y:S01]  /*1fa50*/  F2FP.F16.F32.PACK_AB R25, R138, R26 ;  /* 0x0000001a8a19723e */ /* 0x000fe200000000ff */
[----:B------:R-:W3:Y:S01]  /*1fa60*/  LDL R94, [R1+0x50] ;  /* 0x00005000015e7983 */ /* 0x000ee20000100800 */
[----:B------:R-:W-:-:S02]  /*1fa70*/  F2FP.F16.F32.PACK_AB R26, R3, R0 ;  /* 0x00000000031a723e */ /* 0x000fc400000000ff */
[----:B------:R-:W-:Y:S02]  /*1fa80*/  MOV R8, R18 ;  /* 0x0000001200087202 */ /* 0x000fe40000000f00 */
[----:B----4-:R-:W-:Y:S02]  /*1fa90*/  MOV R9, R11 ;  /* 0x0000000b00097202 */ /* 0x010fe40000000f00 */
        /* <DEDUP_REMOVED lines=38> */
[----:B------:R-:W-:Y:S01]  /*1fd00*/  F2FP.F16.F32.PACK_AB R115, R119, R118 ;  /* 0x000000767773723e */ /* 0x000fe200000000ff */
[----:B--2---:R-:W-:-:S03]  /*1fd10*/  IMAD.WIDE R74, R2, 0x2, R8 ;  /* 0x00000002024a7825 */ /* 0x004fc600078e0208 */
[C---:B-----5:R-:W-:Y:S02]  /*1fd20*/  IADD3 R137, P1, R74.reuse, 0x40, RZ ;  /* 0x000000404a897810 */ /* 0x060fe40007f3e0ff */
[C---:B------:R-:W-:Y:S02]  /*1fd30*/  IADD3 R111, P2, R74.reuse, 0x20, RZ ;  /* 0x000000204a6f7810 */ /* 0x040fe40007f5e0ff */
[C---:B------:R-:W-:Y:S01]  /*1fd40*/  LOP3.LUT R11, R74.reuse, 0x380, RZ, 0xc0, !PT ;  /* 0x000003804a0b7812 */ /* 0x040fe200078ec0ff */
[----:B------:R-:W-:Y:S01]  /*1fd50*/  IMAD.X R15, RZ, RZ, R75, P1 ;  /* 0x000000ffff0f7224 */ /* 0x000fe200008e064b */
[C---:B------:R-:W-:Y:S02]  /*1fd60*/  IADD3 R2, P1, R74.reuse, 0x8020, RZ ;  /* 0x000080204a027810 */ /* 0x040fe40007f3e0ff */
[C---:B------:R-:W-:Y:S02]  /*1fd70*/  IADD3 R139, P6, R74.reuse, 0x60, RZ ;  /* 0x000000604a8b7810 */ /* 0x040fe40007fde0ff */
[----:B------:R-:W-:-:S02]  /*1fd80*/  IADD3 R141, P5, R74, 0x4000, RZ ;  /* 0x000040004a8d7810 */ /* 0x000fc40007fbe0ff */
[----:B------:R-:W-:Y:S02]  /*1fd90*/  LOP3.LUT R12, R111, 0x380, RZ, 0xc0, !PT ;  /* 0x000003806f0c7812 */ /* 0x000fe400078ec0ff */
[----:B------:R-:W-:Y:S02]  /*1fda0*/  SHF.R.U64 R11, R11, 0x3, RZ ;  /* 0x000000030b0b7819 */ /* 0x000fe400000012ff */
[----:B------:R-:W-:Y:S01]  /*1fdb0*/  LOP3.LUT R66, R2, 0x380, RZ, 0xc0, !PT ;  /* 0x0000038002427812 */ /* 0x000fe200078ec0ff */
[--C-:B------:R-:W-:Y:S01]  /*1fdc0*/  IMAD.X R21, RZ, RZ, R75.reuse, P6 ;  /* 0x000000ffff157224 */ /* 0x100fe200030e064b */
[----:B------:R-:W-:Y:S01]  /*1fdd0*/  SHF.R.U64 R12, R12, 0x3, RZ ;  /* 0x000000030c0c7819 */ /* 0x000fe200000012ff */
[----:B------:R-:W-:Y:S01]  /*1fde0*/  IMAD.X R39, RZ, RZ, R75, P5 ;  /* 0x000000ffff277224 */ /* 0x000fe200028e064b */
[----:B------:R-:W-:Y:S02]  /*1fdf0*/  IADD3.X R13, RZ, R75, RZ, P2, !PT ;  /* 0x0000004bff0d7210 */ /* 0x000fe400017fe4ff */
[----:B------:R-:W-:-:S02]  /*1fe00*/  IADD3 R143, P0, R74, 0x4020, RZ ;  /* 0x000040204a8f7810 */ /* 0x000fc40007f1e0ff */
[C---:B------:R-:W-:Y:S02]  /*1fe10*/  IADD3 R145, P4, R74.reuse, 0x4040, RZ ;  /* 0x000040404a917810 */ /* 0x040fe40007f9e0ff */
[C---:B------:R-:W-:Y:S02]  /*1fe20*/  IADD3 R147, P3, R74.reuse, 0x4060, RZ ;  /* 0x000040604a937810 */ /* 0x040fe40007f7e0ff */
[C---:B------:R-:W-:Y:S02]  /*1fe30*/  IADD3 R149, P2, R74.reuse, 0x8000, RZ ;  /* 0x000080004a957810 */ /* 0x040fe40007f5e0ff */
[C---:B------:R-:W-:Y:S02]  /*1fe40*/  IADD3 R70, P6, R74.reuse, 0x8040, RZ ;  /* 0x000080404a467810 */ /* 0x040fe40007fde0ff */
[----:B-1----:R-:W-:Y:S02]  /*1fe50*/  IADD3 R28, P5, R74, 0x8060, RZ ;  /* 0x000080604a1c7810 */ /* 0x002fe40007fbe0ff */
[----:B------:R-:W-:-:S02]  /*1fe60*/  LOP3.LUT R74, R11, R74, RZ, 0x3c, !PT ;  /* 0x0000004a0b4a7212 */ /* 0x000fc400078e3cff */
[----:B------:R-:W-:Y:S02]  /*1fe70*/  SHF.R.U64 R3, R66, 0x3, RZ ;  /* 0x0000000342037819 */ /* 0x000fe400000012ff */
[----:B------:R-:W-:Y:S02]  /*1fe80*/  LOP3.LUT R12, R12, R111, RZ, 0x3c, !PT ;  /* 0x0000006f0c0c7212 */ /* 0x000fe400078e3cff */
[----:B------:R-:W-:Y:S01]  /*1fe90*/  MOV R74, R74 ;  /* 0x0000004a004a7202 */ /* 0x000fe20000000f00 */
[----:B------:R-:W-:Y:S01]  /*1fea0*/  BAR.SYNC.DEFER_BLOCKING 0x1, 0x100 ;  /* 0x0044000000007b1d */ /* 0x000fe20000010000 */
[----:B------:R-:W-:Y:S02]  /*1feb0*/  LOP3.LUT R66, R3, R2, RZ, 0x3c, !PT ;  /* 0x0000000203427212 */ /* 0x000fe400078e3cff */
[----:B------:R-:W-:Y:S01]  /*1fec0*/  MOV R2, R12 ;  /* 0x0000000c00027202 */ /* 0x000fe20000000f00 */
[----:B------:R-:W-:Y:S01]  /*1fed0*/  IMAD.X R47, RZ, RZ, R75, P0 ;  /* 0x000000ffff2f7224 */ /* 0x000fe200000e064b */
[----:B------:R-:W-:-:S02]  /*1fee0*/  ISETP.NE.U32.AND P0, PT, RZ, UR4, PT ;  /* 0x00000004ff007c0c */ /* 0x000fc4000bf05070 */
[----:B------:R-:W-:Y:S02]  /*1fef0*/  LOP3.LUT R14, R137, 0x380, RZ, 0xc0, !PT ;  /* 0x00000380890e7812 */ /* 0x000fe400078ec0ff */
[----:B------:R-:W-:Y:S02]  /*1ff00*/  LOP3.LUT R20, R139, 0x380, RZ, 0xc0, !PT ;  /* 0x000003808b147812 */ /* 0x000fe400078ec0ff */
[----:B------:R-:W-:Y:S02]  /*1ff10*/  LOP3.LUT R58, R147, 0x380, RZ, 0xc0, !PT ;  /* 0x00000380933a7812 */ /* 0x000fe400078ec0ff */
[----:B------:R-:W-:Y:S02]  /*1ff20*/  LOP3.LUT R38, R141, 0x380, RZ, 0xc0, !PT ;  /* 0x000003808d267812 */ /* 0x000fe400078ec0ff */
[----:B------:R-:W-:Y:S01]  /*1ff30*/  ISETP.NE.AND.EX P0, PT, RZ, UR5, PT, P0 ;  /* 0x00000005ff007c0c */ /* 0x000fe2000bf05300 */
[----:B------:R-:W-:Y:S01]  /*1ff40*/  ULDC.64 UR4, c[0x0][0xc08] ;  /* 0x0003020000047ab9 */ /* 0x000fe20000000a00 */
[----:B------:R-:W-:Y:S04]  /*1ff50*/  STSM.16.M88.4 [R74], R24 ;  /* 0x000000184a007844 */ /* 0x000fe80000000200 */
[----:B------:R1:W-:Y:S01]  /*1ff60*/  STSM.16.M88.4 [R2], R32 ;  /* 0x0000002002007844 */ /* 0x0003e20000000200 */
[----:B------:R-:W-:Y:S01]  /*1ff70*/  LOP3.LUT R46, R143, 0x380, RZ, 0xc0, !PT ;  /* 0x000003808f2e7812 */ /* 0x000fe200078ec0ff */
[----:B------:R-:W-:Y:S01]  /*1ff80*/  IMAD.X R63, RZ, RZ, R75, P2 ;  /* 0x000000ffff3f7224 */ /* 0x000fe200010e064b */
[----:B------:R-:W-:-:S02]  /*1ff90*/  SHF.R.U64 R14, R14, 0x3, RZ ;  /* 0x000000030e0e7819 */ /* 0x000fc400000012ff */
[----:B------:R-:W-:Y:S01]  /*1ffa0*/  LOP3.LUT R54, R145, 0x380, RZ, 0xc0, !PT ;  /* 0x0000038091367812 */ /* 0x000fe200078ec0ff */
[--C-:B------:R-:W-:Y:S01]  /*1ffb0*/  IMAD.X R55, RZ, RZ, R75.reuse, P4 ;  /* 0x000000ffff377224 */ /* 0x100fe200020e064b */
[----:B------:R-:W-:Y:S01]  /*1ffc0*/  SHF.R.U64 R20, R20, 0x3, RZ ;  /* 0x0000000314147819 */ /* 0x000fe200000012ff */
[----:B-1----:R-:W3:Y:S01]  /*1ffd0*/  LDC.64 R2, c[0x0][0xc00] ;  /* 0x00030000ff027b82 */ /* 0x002ee20000000a00 */
[----:B------:R-:W-:Y:S01]  /*1ffe0*/  SHF.R.U64 R58, R58, 0x3, RZ ;  /* 0x000000033a3a7819 */ /* 0x000fe200000012ff */
[--C-:B------:R-:W-:Y:S01]  /*1fff0*/  IMAD.X R67, RZ, RZ, R75.reuse, P1 ;  /* 0x000000ffff437224 */ /* 0x100fe200008e064b */
[----:B------:R-:W-:Y:S01]  /*20000*/  ISETP.NE.U32.AND P2, PT, RZ, UR4, PT ;  /* 0x00000004ff007c0c */ /* 0x000fe2000bf45070 */
[--C-:B------:R-:W-:Y:S01]  /*20010*/  IMAD.X R71, RZ, RZ, R75.reuse, P6 ;  /* 0x000000ffff477224 */ /* 0x100fe200030e064b */
[----:B------:R-:W-:Y:S01]  /*20020*/  IADD3.X R59, RZ, R75, RZ, P3, !PT ;  /* 0x0000004bff3b7210 */ /* 0x000fe20001ffe4ff */
[----:B------:R-:W-:Y:S01]  /*20030*/  IMAD.X R11, RZ, RZ, R75, P5 ;  /* 0x000000ffff0b7224 */ /* 0x000fe200028e064b */
[----:B------:R-:W-:-:S02]  /*20040*/  SHF.R.U64 R38, R38, 0x3, RZ ;  /* 0x0000000326267819 */ /* 0x000fc400000012ff */
[----:B------:R-:W-:Y:S02]  /*20050*/  LOP3.LUT R62, R149, 0x380, RZ, 0xc0, !PT ;  /* 0x00000380953e7812 */ /* 0x000fe400078ec0ff */
[----:B------:R-:W-:Y:S02]  /*20060*/  SHF.R.U64 R46, R46, 0x3, RZ ;  /* 0x000000032e2e7819 */ /* 0x000fe400000012ff */
[----:B------:R-:W-:Y:S02]  /*20070*/  LOP3.LUT R75, R70, 0x380, RZ, 0xc0, !PT ;  /* 0x00000380464b7812 */ /* 0x000fe400078ec0ff */
[----:B------:R-:W-:Y:S02]  /*20080*/  LOP3.LUT R14, R14, R137, RZ, 0x3c, !PT ;  /* 0x000000890e0e7212 */ /* 0x000fe400078e3cff */
[----:B------:R-:W-:Y:S02]  /*20090*/  SHF.R.U64 R54, R54, 0x3, RZ ;  /* 0x0000000336367819 */ /* 0x000fe400000012ff */
[----:B------:R-:W-:-:S02]  /*200a0*/  LOP3.LUT R111, R28, 0x380, RZ, 0xc0, !PT ;  /* 0x000003801c6f7812 */ /* 0x000fc400078ec0ff */
[----:B------:R-:W-:Y:S02]  /*200b0*/  LOP3.LUT R20, R20, R139, RZ, 0x3c, !PT ;  /* 0x0000008b14147212 */ /* 0x000fe400078e3cff */
[----:B------:R-:W-:Y:S02]  /*200c0*/  LOP3.LUT R58, R58, R147, RZ, 0x3c, !PT ;  /* 0x000000933a3a7212 */ /* 0x000fe400078e3cff */
[----:B------:R-:W-:Y:S02]  /*200d0*/  ISETP.NE.AND.EX P2, PT, RZ, UR5, PT, P2 ;  /* 0x00000005ff007c0c */ /* 0x000fe4000bf45320 */
[----:B------:R-:W-:Y:S02]  /*200e0*/  LOP3.LUT R38, R38, R141, RZ, 0x3c, !PT ;  /* 0x0000008d26267212 */ /* 0x000fe400078e3cff */
[----:B------:R-:W-:Y:S02]  /*200f0*/  SHF.R.U64 R62, R62, 0x3, RZ ;  /* 0x000000033e3e7819 */ /* 0x000fe400000012ff */
[----:B------:R-:W-:-:S02]  /*20100*/  LOP3.LUT R46, R46, R143, RZ, 0x3c, !PT ;  /* 0x0000008f2e2e7212 */ /* 0x000fc400078e3cff */
[----:B------:R-:W-:Y:S02]  /*20110*/  SHF.R.U64 R75, R75, 0x3, RZ ;  /* 0x000000034b4b7819 */ /* 0x000fe400000012ff */
[----:B------:R-:W-:Y:S02]  /*20120*/  LOP3.LUT R54, R54, R145, RZ, 0x3c, !PT ;  /* 0x0000009136367212 */ /* 0x000fe400078e3cff */
[----:B------:R-:W-:Y:S02]  /*20130*/  SHF.R.U64 R111, R111, 0x3, RZ ;  /* 0x000000036f6f7819 */ /* 0x000fe400000012ff */
[----:B------:R-:W-:Y:S02]  /*20140*/  MOV R14, R14 ;  /* 0x0000000e000e7202 */ /* 0x000fe40000000f00 */
[----:B------:R-:W-:Y:S02]  /*20150*/  MOV R20, R20 ;  /* 0x0000001400147202 */ /* 0x000fe40000000f00 */
[----:B------:R-:W-:-:S02]  /*20160*/  MOV R13, R58 ;  /* 0x0000003a000d7202 */ /* 0x000fc40000000f00 */
[----:B------:R-:W-:Y:S02]  /*20170*/  LOP3.LUT R62, R62, R149, RZ, 0x3c, !PT ;  /* 0x000000953e3e7212 */ /* 0x000fe400078e3cff */
[----:B------:R-:W-:Y:S02]  /*20180*/  MOV R38, R38 ;  /* 0x0000002600267202 */ /* 0x000fe40000000f00 */
[----:B------:R-:W-:Y:S02]  /*20190*/  MOV R12, R66 ;  /* 0x00000042000c7202 */ /* 0x000fe40000000f00 */
[----:B------:R-:W-:Y:S02]  /*201a0*/  F2FP.F16.F32.PACK_AB R58, R61, R60 ;  /* 0x0000003c3d3a723e */ /* 0x000fe400000000ff */
[----:B------:R-:W-:Y:S02]  /*201b0*/  F2FP.F16.F32.PACK_AB R59, R129, R7 ;  /* 0x00000007813b723e */ /* 0x000fe400000000ff */
[----:B------:R-:W-:-:S02]  /*201c0*/  LOP3.LUT R70, R75, R70, RZ, 0x3c, !PT ;  /* 0x000000464b467212 */ /* 0x000fc400078e3cff */
[----:B------:R-:W-:Y:S02]  /*201d0*/  MOV R46, R46 ;  /* 0x0000002e002e7202 */ /* 0x000fe40000000f00 */
[----:B------:R-:W-:Y:S02]  /*201e0*/  F2FP.F16.F32.PACK_AB R66, R69, R68 ;  /* 0x000000444542723e */ /* 0x000fe400000000ff */
[----:B------:R-:W-:Y:S01]  /*201f0*/  F2FP.F16.F32.PACK_AB R67, R127, R121 ;  /* 0x000000797f43723e */ /* 0x000fe200000000ff */
[----:B------:R-:W-:Y:S01]  /*20200*/  STSM.16.M88.4 [R14], R40 ;  /* 0x000000280e007844 */ /* 0x000fe20000000200 */
[----:B------:R-:W-:Y:S02]  /*20210*/  LOP3.LUT R10, R111, R28, RZ, 0x3c, !PT ;  /* 0x0000001c6f0a7212 */ /* 0x000fe400078e3cff */
[----:B------:R-:W-:Y:S02]  /*20220*/  MOV R54, R54 ;  /* 0x0000003600367202 */ /* 0x000fe40000000f00 */
[----:B------:R-:W-:-:S02]  /*20230*/  F2FP.F16.F32.PACK_AB R74, R77, R76 ;  /* 0x0000004c4d4a723e */ /* 0x000fc400000000ff */
[----:B------:R-:W-:Y:S01]  /*20240*/  F2FP.F16.F32.PACK_AB R75, R125, R78 ;  /* 0x0000004e7d4b723e */ /* 0x000fe200000000ff */
[----:B------:R1:W-:Y:S01]  /*20250*/  STSM.16.M88.4 [R20], R48 ;  /* 0x0000003014007844 */ /* 0x0003e20000000200 */
[----:B------:R-:W-:Y:S02]  /*20260*/  MOV R62, R62 ;  /* 0x0000003e003e7202 */ /* 0x000fe40000000f00 */
[----:B------:R-:W-:Y:S01]  /*20270*/  MOV R70, R70 ;  /* 0x0000004600467202 */ /* 0x000fe20000000f00 */
[----:B------:R-:W-:Y:S01]  /*20280*/  STSM.16.M88.4 [R38], R56 ;  /* 0x0000003826007844 */ /* 0x000fe20000000200 */
[----:B------:R-:W-:Y:S01]  /*20290*/  MOV R0, R10 ;  /* 0x0000000a00007202 */ /* 0x000fe20000000f00 */
[C---:B---3--:R-:W-:Y:S02]  /*202a0*/  IMAD.WIDE R10, R102.reuse, 0x4, R2 ;  /* 0x00000004660a7825 */ /* 0x048fe400078e0202 */
[----:B------:R2:W-:Y:S01]  /*202b0*/  STSM.16.M88.4 [R46], R64 ;  /* 0x000000402e007844 */ /* 0x0005e20000000200 */
[----:B------:R-:W3:Y:S03]  /*202c0*/  @P2 LDC.64 R2, c[0x0][0xc08] ;  /* 0x00030200ff022b82 */ /* 0x000ee60000000a00 */
[----:B------:R4:W-:Y:S04]  /*202d0*/  STSM.16.M88.4 [R54], R72 ;  /* 0x0000004836007844 */ /* 0x0009e80000000200 */
[----:B------:R4:W-:Y:S01]  /*202e0*/  STSM.16.M88.4 [R13], R80 ;  /* 0x000000500d007844 */ /* 0x0009e20000000200 */
[----:B------:R-:W-:Y:S01]  /*202f0*/  ULDC UR4, c[0x0][0xa88] ;  /* 0x0002a20000047ab9 */ /* 0x000fe20000000800 */
[----:B------:R-:W-:Y:S01]  /*20300*/  IMAD.MOV.U32 R21, RZ, RZ, RZ ;  /* 0x000000ffff157224 */ /* 0x000fe200078e00ff */
[----:B-1----:R-:W1:Y:S01]  /*20310*/  LDC R20, c[0x0][0xbe8] ;  /* 0x0002fa00ff147b82 */ /* 0x002e620000000800 */
[----:B------:R4:W-:Y:S04]  /*20320*/  STSM.16.M88.4 [R62], R88 ;  /* 0x000000583e007844 */ /* 0x0009e80000000200 */
[----:B------:R4:W-:Y:S04]  /*20330*/  STSM.16.M88.4 [R12], R96 ;  /* 0x000000600c007844 */ /* 0x0009e80000000200 */
[----:B------:R4:W-:Y:S04]  /*20340*/  STSM.16.M88.4 [R70], R104 ;  /* 0x0000006846007844 */ /* 0x0009e80000000200 */
[----:B------:R4:W-:Y:S01]  /*20350*/  STSM.16.M88.4 [R0], R112 ;  /* 0x0000007000007844 */ /* 0x0009e20000000200 */
[----:B------:R-:W-:Y:S01]  /*20360*/  BAR.SYNC.DEFER_BLOCKING 0x1, 0x100 ;  /* 0x0044000000007b1d */ /* 0x000fe20000010000 */
[----:B--2---:R-:W-:Y:S01]  /*20370*/  MOV R65, UR4 ;  /* 0x0000000400417c02 */ /* 0x004fe20008000f00 */
[----:B---3--:R-:W-:-:S04]  /*20380*/  @P2 IMAD.WIDE R2, R102, 0x4, R2 ;  /* 0x0000000466022825 */ /* 0x008fc800078e0202 */
[----:B------:R4:W5:Y:S04]  /*20390*/  @P0 LDG.E R21, desc[UR60][R10.64] ;  /* 0x0000003c0a150981 */ /* 0x000968000c1e1900 */
[----:B------:R4:W5:Y:S01]  /*203a0*/  @P2 LDG.E R65, desc[UR60][R2.64] ;  /* 0x0000003c02412981 */ /* 0x000962000c1e1900 */
[----:B-1----:R-:W-:-:S13]  /*203b0*/  ISETP.NE.AND P1, PT, R20, 0x1, PT ;  /* 0x000000011400780c */ /* 0x002fda0003f25270 */
[----:B------:R-:W1:Y:S08]  /*203c0*/  @P1 LDC R4, c[0x0][0xbec] ;  /* 0x0002fb00ff041b82 */ /* 0x000e700000000800 */
[----:B------:R-:W2:Y:S01]  /*203d0*/  @P1 LDC R7, c[0x0][0xbf0] ;  /* 0x0002fc00ff071b82 */ /* 0x000ea20000000800 */
[----:B------:R-:W-:Y:S01]  /*203e0*/  SHF.R.S32.HI R28, RZ, 0x1f, R94 ;  /* 0x0000001fff1c7819 */ /* 0x000fe2000001145e */
[----:B----4-:R-:W-:Y:S06]  /*203f0*/  @P2 BRA `(.L_x_5144) ;  /* 0x0000000000102947 */ /* 0x010fec0003800000 */
[----:B------:R-:W-:Y:S05]  /*20400*/  @!P0 BRA `(.L_x_5144) ;  /* 0x00000000000c8947 */ /* 0x000fea0003800000 */
[----:B------:R-:W3:Y:S04]  /*20410*/  LDG.E R0, desc[UR60][R10.64] ;  /* 0x0000003c0a007981 */ /* 0x000ee8000c1e1900 */
[----:B-----5:R-:W3:Y:S02]  /*20420*/  LDG.E R65, desc[UR60][R10.64+0x4] ;  /* 0x0000043c0a417981 */ /* 0x020ee4000c1e1900 */
[----:B---3--:R-:W-:-:S07]  /*20430*/  IMAD.IADD R65, R65, 0x1, -R0 ;  /* 0x0000000141417824 */ /* 0x008fce00078e0a00 */
.L_x_5144:
[----:B------:R-:W3:Y:S04]  /*20440*/  LDL R10, [R1+0x44] ;  /* 0x00004400010a7983 */ /* 0x000ee80000100800 */
[----:B------:R-:W4:Y:S01]  /*20450*/  LDL R68, [R1+0x4c] ;  /* 0x00004c0001447983 */ /* 0x000f220000100800 */
[--C-:B-----5:R-:W-:Y:S01]  /*20460*/  SHF.R.S32.HI R3, RZ, 0x1f, R21.reuse ;  /* 0x0000001fff037819 */ /* 0x120fe20000011415 */
[----:B------:R-:W-:Y:S01]  /*20470*/  IMAD.MOV.U32 R2, RZ, RZ, R21 ;  /* 0x000000ffff027224 */ /* 0x000fe200078e0015 */
[----:B------:R-:W-:Y:S01]  /*20480*/  ULDC.64 UR4, c[0x0][0xb90] ;  /* 0x0002e40000047ab9 */ /* 0x000fe20000000a00 */
[----:B------:R-:W3:Y:S01]  /*20490*/  LDL.LU R72, [R1+0x30] ;  /* 0x0000300001487983 */ /* 0x000ee20000300800 */
[----:B------:R-:W-:Y:S01]  /*204a0*/  SEL R64, R102, RZ, !P0 ;  /* 0x000000ff66407207 */ /* 0x000fe20004000000 */
[----:B------:R-:W0:Y:S02]  /*204b0*/  @P1 LDC R69, c[0x0][0xbec] ;  /* 0x0002fb00ff451b82 */ /* 0x000e240000000800 */
[----:B------:R-:W2:Y:S01]  /*204c0*/  LDL R71, [R1+0x60] ;  /* 0x0000600001477983 */ /* 0x000ea20000100800 */
[----:B------:R-:W-:-:S03]  /*204d0*/  IMAD R0, R28, UR4, RZ ;  /* 0x000000041c007c24 */ /* 0x000fc6000f8e02ff */
[----:B------:R-:W2:Y:S01]  /*204e0*/  LDL R26, [R1+0x84] ;  /* 0x00008400011a7983 */ /* 0x000ea20000100800 */
[----:B------:R-:W-:Y:S01]  /*204f0*/  IMAD R13, R94, UR5, R0 ;  /* 0x000000055e0d7c24 */ /* 0x000fe2000f8e0200 */
[----:B------:R-:W0:Y:S02]  /*20500*/  @P1 LDC R70, c[0x0][0xbf0] ;  /* 0x0002fc00ff461b82 */ /* 0x000e240000000800 */
[----:B------:R-:W2:Y:S01]  /*20510*/  LDL R34, [R1+0x64] ;  /* 0x0000640001227983 */ /* 0x000ea20000100800 */
[----:B------:R-:W-:Y:S01]  /*20520*/  IMAD R65, R65, R20, RZ ;  /* 0x0000001441417224 */ /* 0x000fe200078e02ff */
[----:B------:R-:W-:Y:S01]  /*20530*/  BSSY B1, `(.L_x_5145) ;  /* 0x00000b9000017945 */ /* 0x000fe20003800000 */
[----:B----4-:R-:W-:Y:S02]  /*20540*/  IMAD.SHL.U32 R0, R68, 0x8, RZ ;  /* 0x0000000844007824 */ /* 0x010fe400078e00ff */
[----:B---3--:R-:W-:Y:S02]  /*20550*/  IMAD.IADD R27, R10, 0x1, R72 ;  /* 0x000000010a1b7824 */ /* 0x008fe400078e0248 */
[----:B------:R-:W-:Y:S01]  /*20560*/  IMAD.WIDE.U32 R10, R94, UR4, R2 ;  /* 0x000000045e0a7c25 */ /* 0x000fe2000f8e0002 */
[----:B------:R-:W-:-:S03]  /*20570*/  ULDC.64 UR4, c[0x0][0xb98] ;  /* 0x0002e60000047ab9 */ /* 0x000fc60000000a00 */
[----:B-1----:R-:W-:Y:S01]  /*20580*/  @P1 IMAD.HI.U32 R2, R27, R4, RZ ;  /* 0x000000041b021227 */ /* 0x002fe200078e00ff */
[----:B------:R-:W-:-:S03]  /*20590*/  SHF.R.S32.HI R4, RZ, 0x1f, R102 ;  /* 0x0000001fff047819 */ /* 0x000fc60000011466 */
[----:B------:R-:W-:Y:S01]  /*205a0*/  IMAD.MOV.U32 R15, RZ, RZ, R27 ;  /* 0x000000ffff0f7224 */ /* 0x000fe200078e001b */
[----:B--2---:R-:W-:Y:S01]  /*205b0*/  @P1 SHF.R.U32.HI R15, RZ, R7, R2 ;  /* 0x00000007ff0f1219 */ /* 0x004fe20000011602 */
[----:B------:R-:W-:Y:S01]  /*205c0*/  IMAD.IADD R11, R11, 0x1, R13 ;  /* 0x000000010b0b7824 */ /* 0x000fe200078e020d */
[----:B------:R-:W-:Y:S02]  /*205d0*/  LEA R7, R71, R0, 0x6 ;  /* 0x0000000047077211 */ /* 0x000fe400078e30ff */
[----:B------:R-:W-:Y:S01]  /*205e0*/  SEL R2, R4, RZ, !P0 ;  /* 0x000000ff04027207 */ /* 0x000fe20004000000 */
[----:B------:R-:W-:Y:S02]  /*205f0*/  IMAD.MOV R25, RZ, RZ, -R15 ;  /* 0x000000ffff197224 */ /* 0x000fe400078e0a0f */
[----:B------:R-:W-:-:S04]  /*20600*/  IMAD.WIDE R8, R7, 0x2, R8 ;  /* 0x0000000207087825 */ /* 0x000fc800078e0208 */
[----:B------:R-:W-:Y:S02]  /*20610*/  IMAD R13, R2, UR4, RZ ;  /* 0x00000004020d7c24 */ /* 0x000fe4000f8e02ff */
[----:B------:R-:W-:-:S04]  /*20620*/  IMAD.WIDE.U32 R10, R64, UR4, R10 ;  /* 0x00000004400a7c25 */ /* 0x000fc8000f8e000a */
[----:B------:R-:W-:Y:S01]  /*20630*/  IMAD R7, R20, R25, R27 ;  /* 0x0000001914077224 */ /* 0x000fe200078e021b */
[----:B------:R-:W-:Y:S01]  /*20640*/  IADD3 R14, P0, R15, R10, RZ ;  /* 0x0000000a0f0e7210 */ /* 0x000fe20007f1e0ff */
[----:B------:R-:W-:Y:S01]  /*20650*/  IMAD R12, R64, UR5, R13 ;  /* 0x00000005400c7c24 */ /* 0x000fe2000f8e020d */
[----:B------:R-:W-:Y:S01]  /*20660*/  SHF.R.S32.HI R13, RZ, 0x1f, R15 ;  /* 0x0000001fff0d7819 */ /* 0x000fe2000001140f */
[----:B------:R-:W-:Y:S01]  /*20670*/  ULDC.64 UR4, c[0x0][0xb88] ;  /* 0x0002e20000047ab9 */ /* 0x000fe20000000a00 */
[----:B------:R-:W-:Y:S02]  /*20680*/  SHF.R.S32.HI R4, RZ, 0x1f, R7 ;  /* 0x0000001fff047819 */ /* 0x000fe40000011407 */
[----:B------:R-:W-:-:S03]  /*20690*/  IADD3.X R15, R13, R11, R12, P0, !PT ;  /* 0x0000000b0d0f7210 */ /* 0x000fc600007fe40c */
[----:B------:R-:W-:Y:S02]  /*206a0*/  IMAD R4, R4, UR4, RZ ;  /* 0x0000000404047c24 */ /* 0x000fe4000f8e02ff */
[----:B------:R-:W-:-:S04]  /*206b0*/  IMAD.WIDE.U32 R14, R7, UR4, R14 ;  /* 0x00000004070e7c25 */ /* 0x000fc8000f8e000e */
[----:B------:R-:W-:Y:S01]  /*206c0*/  IMAD R11, R7, UR5, R4 ;  /* 0x00000005070b7c24 */ /* 0x000fe2000f8e0204 */
[----:B------:R-:W-:-:S03]  /*206d0*/  ULDC.64 UR4, c[0x0][0xb50] ;  /* 0x0002d40000047ab9 */ /* 0x000fc60000000a00 */
[----:B------:R-:W-:Y:S01]  /*206e0*/  IMAD.IADD R7, R15, 0x1, R11 ;  /* 0x000000010f077824 */ /* 0x000fe200078e020b */
[----:B------:R-:W-:Y:S02]  /*206f0*/  LEA R15, P0, R14, UR4, 0x2 ;  /* 0x000000040e0f7c11 */ /* 0x000fe4000f8010ff */
[----:B------:R-:W-:Y:S02]  /*20700*/  IADD3 R25, P2, R8, 0x1000, RZ ;  /* 0x0000100008197810 */ /* 0x000fe40007f5e0ff */
[----:B------:R-:W-:Y:S01]  /*20710*/  LEA.HI.X R14, R14, UR5, R7, 0x2, P0 ;  /* 0x000000050e0e7c11 */ /* 0x000fe200080f1407 */
[----:B------:R-:W-:Y:S02]  /*20720*/  ULDC.64 UR4, c[0x0][0xaa0] ;  /* 0x0002a80000047ab9 */ /* 0x000fe40000000a00 */
[----:B------:R-:W-:Y:S01]  /*20730*/  IMAD R66, R3, UR4, RZ ;  /* 0x0000000403427c24 */ /* 0x000fe2000f8e02ff */
[----:B------:R-:W-:-:S03]  /*20740*/  LOP3.LUT R10, R25, 0x380, RZ, 0xc0, !PT ;  /* 0x00000380190a7812 */ /* 0x000fc600078ec0ff */
[C---:B------:R-:W-:Y:S01]  /*20750*/  IMAD R3, R21.reuse, UR5, R66 ;  /* 0x0000000515037c24 */ /* 0x040fe2000f8e0242 */
[----:B------:R-:W-:Y:S01]  /*20760*/  SHF.R.U64 R10, R10, 0x3, RZ ;  /* 0x000000030a0a7819 */ /* 0x000fe200000012ff */
[----:B------:R-:W-:Y:S01]  /*20770*/  IMAD.WIDE.U32 R66, R21, UR4, RZ ;  /* 0x0000000415427c25 */ /* 0x000fe2000f8e00ff */
[----:B------:R-:W-:Y:S01]  /*20780*/  IADD3 R37, P0, R8, 0x5000, RZ ;  /* 0x0000500008257810 */ /* 0x000fe20007f1e0ff */
[----:B------:R-:W-:Y:S01]  /*20790*/  ULDC.64 UR4, c[0x0][0xae8] ;  /* 0x0002ba0000047ab9 */ /* 0x000fe20000000a00 */
[----:B------:R-:W-:Y:S02]  /*207a0*/  LOP3.LUT R10, R10, R25, RZ, 0x3c, !PT ;  /* 0x000000190a0a7212 */ /* 0x000fe400078e3cff */
[----:B------:R-:W-:Y:S01]  /*207b0*/  IADD3 R67, R67, R3, RZ ;  /* 0x0000000343437210 */ /* 0x000fe20007ffe0ff */
[----:B------:R-:W-:Y:S01]  /*207c0*/  IMAD R3, R68, 0x20, R71 ;  /* 0x0000002044037824 */ /* 0x000fe200078e0247 */
[C---:B------:R-:W-:Y:S02]  /*207d0*/  IADD3 R13, P6, R8.reuse, 0x2000, RZ ;  /* 0x00002000080d7810 */ /* 0x040fe40007fde0ff */
[----:B------:R-:W-:-:S02]  /*207e0*/  IADD3 R25, P5, R8, 0x3000, RZ ;  /* 0x0000300008197810 */ /* 0x000fc40007fbe0ff */
[C---:B------:R-:W-:Y:S01]  /*207f0*/  IADD3 R33, P4, R8.reuse, 0x4000, RZ ;  /* 0x0000400008217810 */ /* 0x040fe20007f9e0ff */
[----:B------:R-:W-:Y:S01]  /*20800*/  IMAD.X R11, RZ, RZ, R9, P2 ;  /* 0x000000ffff0b7224 */ /* 0x000fe200010e0609 */
[----:B------:R-:W-:Y:S01]  /*20810*/  IADD3 R41, P3, R8, 0x6000, RZ ;  /* 0x0000600008297810 */ /* 0x000fe20007f7e0ff */
[----:B------:R-:W-:Y:S01]  /*20820*/  IMAD R28, R28, UR4, RZ ;  /* 0x000000041c1c7c24 */ /* 0x000fe2000f8e02ff */
[----:B------:R-:W-:Y:S01]  /*20830*/  LOP3.LUT R36, R37, 0x380, RZ, 0xc0, !PT ;  /* 0x0000038025247812 */ /* 0x000fe200078ec0ff */
[----:B------:R-:W-:Y:S01]  /*20840*/  IMAD.IADD R68, R72, 0x1, R3 ;  /* 0x0000000148447824 */ /* 0x000fe200078e0203 */
[----:B------:R-:W-:Y:S02]  /*20850*/  IADD3 R45, P2, R8, 0x7000, RZ ;  /* 0x00007000082d7810 */ /* 0x000fe40007f5e0ff */
[----:B------:R-:W-:Y:S02]  /*20860*/  LOP3.LUT R12, R13, 0x380, RZ, 0xc0, !PT ;  /* 0x000003800d0c7812 */ /* 0x000fe400078ec0ff */
[----:B------:R-:W-:-:S02]  /*20870*/  LOP3.LUT R24, R25, 0x380, RZ, 0xc0, !PT ;  /* 0x0000038019187812 */ /* 0x000fc400078ec0ff */
[----:B------:R-:W-:Y:S01]  /*20880*/  LOP3.LUT R32, R33, 0x380, RZ, 0xc0, !PT ;  /* 0x0000038021207812 */ /* 0x000fe200078ec0ff */
[----:B------:R-:W-:Y:S01]  /*20890*/  SHFL.IDX PT, R54, R15, RZ, 0x1c1f ;  /* 0x001c1fff0f367589 */ /* 0x000fe200000e0000 */
[----:B------:R-:W-:Y:S01]  /*208a0*/  LOP3.LUT R40, R41, 0x380, RZ, 0xc0, !PT ;  /* 0x0000038029287812 */ /* 0x000fe200078ec0ff */
[----:B------:R-:W-:Y:S01]  /*208b0*/  IMAD R21, R94, UR5, R28 ;  /* 0x000000055e157c24 */ /* 0x000fe2000f8e021c */
[----:B------:R-:W-:Y:S01]  /*208c0*/  SHF.R.U64 R36, R36, 0x3, RZ ;  /* 0x0000000324247819 */ /* 0x000fe200000012ff */
[----:B------:R-:W1:Y:S01]  /*208d0*/  SHFL.IDX PT, R55, R14, RZ, 0x1c1f ;  /* 0x001c1fff0e377589 */ /* 0x000e6200000e0000 */
[----:B------:R-:W-:Y:S01]  /*208e0*/  LOP3.LUT R44, R45, 0x380, RZ, 0xc0, !PT ;  /* 0x000003802d2c7812 */ /* 0x000fe200078ec0ff */
[----:B------:R-:W-:Y:S01]  /*208f0*/  IMAD.WIDE.U32 R66, R94, UR4, R66 ;  /* 0x000000045e427c25 */ /* 0x000fe2000f8e0042 */
[----:B------:R-:W-:Y:S01]  /*20900*/  SHF.R.U64 R12, R12, 0x3, RZ ;  /* 0x000000030c0c7819 */ /* 0x000fe200000012ff */
[----:B------:R-:W-:Y:S01]  /*20910*/  SHFL.IDX PT, R58, R15, 0x1, 0x1c1f ;  /* 0x003c1f000f3a7f89 */ /* 0x000fe200000e0000 */
[----:B------:R-:W-:Y:S01]  /*20920*/  SHF.R.U64 R24, R24, 0x3, RZ ;  /* 0x0000000318187819 */ /* 0x000fe200000012ff */
[----:B0-----:R-:W-:Y:S01]  /*20930*/  @P1 IMAD.HI.U32 R3, R68, R69, RZ ;  /* 0x0000004544031227 */ /* 0x001fe200078e00ff */
[----:B------:R-:W-:Y:S01]  /*20940*/  SHF.R.U64 R32, R32, 0x3, RZ ;  /* 0x0000000320207819 */ /* 0x000fe200000012ff */
[----:B------:R-:W0:Y:S01]  /*20950*/  SHFL.IDX PT, R59, R14, 0x1, 0x1c1f ;  /* 0x003c1f000e3b7f89 */ /* 0x000e2200000e0000 */
[----:B------:R-:W-:Y:S01]  /*20960*/  SHF.R.U64 R40, R40, 0x3, RZ ;  /* 0x0000000328287819 */ /* 0x000fe200000012ff */
[----:B------:R-:W-:Y:S01]  /*20970*/  IMAD.IADD R26, R26, 0x1, R72 ;  /* 0x000000011a1a7824 */ /* 0x000fe200078e0248 */
[----:B------:R-:W-:Y:S01]  /*20980*/  LOP3.LUT R36, R36, R37, RZ, 0x3c, !PT ;  /* 0x0000002524247212 */ /* 0x000fe200078e3cff */
[----:B------:R-:W-:Y:S01]  /*20990*/  IMAD.IADD R67, R67, 0x1, R21 ;  /* 0x0000000143437824 */ /* 0x000fe200078e0215 */
[----:B------:R-:W-:Y:S01]  /*209a0*/  SHF.R.U64 R44, R44, 0x3, RZ ;  /* 0x000000032c2c7819 */ /* 0x000fe200000012ff */
[--C-:B------:R-:W-:Y:S01]  /*209b0*/  IMAD.X R37, RZ, RZ, R9.reuse, P0 ;  /* 0x000000ffff257224 */ /* 0x100fe200000e0609 */
[----:B------:R-:W-:Y:S01]  /*209c0*/  LOP3.LUT R12, R12, R13, RZ, 0x3c, !PT ;  /* 0x0000000d0c0c7212 */ /* 0x000fe200078e3cff */
[----:B------:R-:W-:Y:S01]  /*209d0*/  ULDC.64 UR4, c[0x0][0xaf0] ;  /* 0x0002bc0000047ab9 */ /* 0x000fe20000000a00 */
[----:B------:R-:W-:Y:S01]  /*209e0*/  LOP3.LUT R24, R24, R25, RZ, 0x3c, !PT ;  /* 0x0000001918187212 */ /* 0x000fe200078e3cff */
[----:B------:R-:W-:Y:S01]  /*209f0*/  IMAD.MOV.U32 R21, RZ, RZ, R68 ;  /* 0x000000ffff157224 */ /* 0x000fe200078e0044 */
[----:B------:R-:W-:Y:S01]  /*20a00*/  LOP3.LUT R32, R32, R33, RZ, 0x3c, !PT ;  /* 0x0000002120207212 */ /* 0x000fe200078e3cff */
[--C-:B------:R-:W-:Y:S01]  /*20a10*/  IMAD.X R13, RZ, RZ, R9.reuse, P6 ;  /* 0x000000ffff0d7224 */ /* 0x100fe200030e0609 */
[----:B------:R-:W-:Y:S01]  /*20a20*/  LOP3.LUT R40, R40, R41, RZ, 0x3c, !PT ;  /* 0x0000002928287212 */ /* 0x000fe200078e3cff */
[--C-:B------:R-:W-:Y:S01]  /*20a30*/  IMAD.X R33, RZ, RZ, R9.reuse, P4 ;  /* 0x000000ffff217224 */ /* 0x100fe200020e0609 */
[----:B------:R-:W-:Y:S01]  /*20a40*/  IADD3.X R25, RZ, R9, RZ, P5, !PT ;  /* 0x00000009ff197210 */ /* 0x000fe20002ffe4ff */
[----:B------:R-:W-:Y:S01]  /*20a50*/  VIADD R4, R26, 0x8 ;  /* 0x000000081a047836 */ /* 0x000fe20000000000 */
[----:B------:R-:W-:Y:S01]  /*20a60*/  LOP3.LUT P0, RZ, R34, 0x3, RZ, 0xc0, !PT ;  /* 0x0000000322ff7812 */ /* 0x000fe2000780c0ff */
[----:B------:R-:W-:Y:S01]  /*20a70*/  IMAD.X R41, RZ, RZ, R9, P3 ;  /* 0x000000ffff297224 */ /* 0x000fe200018e0609 */
[----:B------:R-:W-:Y:S01]  /*20a80*/  @P1 SHF.R.U32.HI R21, RZ, R70, R3 ;  /* 0x00000046ff151219 */ /* 0x000fe20000011603 */
[----:B------:R-:W-:Y:S01]  /*20a90*/  IMAD R69, R2, UR4, RZ ;  /* 0x0000000402457c24 */ /* 0x000fe2000f8e02ff */
[----:B------:R-:W-:-:S02]  /*20aa0*/  IADD3 R49, P6, R8, 0x8000, RZ ;  /* 0x0000800008317810 */ /* 0x000fc40007fde0ff */
[C---:B------:R-:W-:Y:S02]  /*20ab0*/  IADD3 R53, P5, R8.reuse, 0x9000, RZ ;  /* 0x0000900008357810 */ /* 0x040fe40007fbe0ff */
[----:B------:R-:W-:Y:S02]  /*20ac0*/  IADD3 R57, P4, R8, 0xa000, RZ ;  /* 0x0000a00008397810 */ /* 0x000fe40007f9e0ff */
[----:B------:R-:W-:Y:S02]  /*20ad0*/  LOP3.LUT R44, R44, R45, RZ, 0x3c, !PT ;  /* 0x0000002d2c2c7212 */ /* 0x000fe400078e3cff */
[----:B------:R-:W-:Y:S01]  /*20ae0*/  IADD3 R7, P3, R8, 0xb000, RZ ;  /* 0x0000b00008077810 */ /* 0x000fe20007f7e0ff */
[----:B------:R-:W-:Y:S01]  /*20af0*/  IMAD.WIDE.U32 R2, R64, UR4, R66 ;  /* 0x0000000440027c25 */ /* 0x000fe2000f8e0042 */
[----:B------:R-:W-:Y:S02]  /*20b00*/  IADD3.X R45, RZ, R9, RZ, P2, !PT ;  /* 0x00000009ff2d7210 */ /* 0x000fe400017fe4ff */
[----:B------:R-:W-:Y:S01]  /*20b10*/  ISETP.GE.OR P2, PT, R26, R65, P0 ;  /* 0x000000411a00720c */ /* 0x000fe20000746670 */
[----:B------:R-:W-:Y:S01]  /*20b20*/  IMAD R69, R64, UR5, R69 ;  /* 0x0000000540457c24 */ /* 0x000fe2000f8e0245 */
[----:B------:R-:W-:Y:S01]  /*20b30*/  LOP3.LUT R48, R49, 0x380, RZ, 0xc0, !PT ;  /* 0x0000038031307812 */ /* 0x000fe200078ec0ff */
[----:B------:R-:W-:Y:S01]  /*20b40*/  IMAD.MOV R67, RZ, RZ, -R21 ;  /* 0x000000ffff437224 */ /* 0x000fe200078e0a15 */
[----:B------:R-:W-:Y:S01]  /*20b50*/  LOP3.LUT R52, R53, 0x380, RZ, 0xc0, !PT ;  /* 0x0000038035347812 */ /* 0x000fe200078ec0ff */
[----:B------:R-:W-:Y:S01]  /*20b60*/  ULDC.64 UR4, c[0x0][0xae0] ;  /* 0x0002b80000047ab9 */ /* 0x000fe20000000a00 */
[----:B------:R-:W-:-:S02]  /*20b70*/  LOP3.LUT R56, R57, 0x380, RZ, 0xc0, !PT ;  /* 0x0000038039387812 */ /* 0x000fc400078ec0ff */
[----:B------:R-:W-:Y:S02]  /*20b80*/  LOP3.LUT R61, R8, 0x380, RZ, 0xc0, !PT ;  /* 0x00000380083d7812 */ /* 0x000fe400078ec0ff */
[----:B------:R-:W-:Y:S02]  /*20b90*/  ISETP.GE.OR P0, PT, R4, R65, P0 ;  /* 0x000000410400720c */ /* 0x000fe40000706670 */
[----:B------:R-:W-:Y:S02]  /*20ba0*/  LOP3.LUT R4, R7, 0x380, RZ, 0xc0, !PT ;  /* 0x0000038007047812 */ /* 0x000fe400078ec0ff */
[----:B------:R-:W-:Y:S01]  /*20bb0*/  SHF.R.S32.HI R28, RZ, 0x1f, R21 ;  /* 0x0000001fff1c7819 */ /* 0x000fe20000011415 */
[----:B------:R-:W-:Y:S01]  /*20bc0*/  IMAD R67, R20, R67, R68 ;  /* 0x0000004314437224 */ /* 0x000fe200078e0244 */
[----:B------:R-:W-:Y:S02]  /*20bd0*/  SHF.R.U64 R48, R48, 0x3, RZ ;  /* 0x0000000330307819 */ /* 0x000fe400000012ff */
[----:B------:R-:W-:-:S02]  /*20be0*/  SHF.R.U64 R52, R52, 0x3, RZ ;  /* 0x0000000334347819 */ /* 0x000fc400000012ff */
[----:B------:R-:W-:Y:S02]  /*20bf0*/  SHF.R.U64 R56, R56, 0x3, RZ ;  /* 0x0000000338387819 */ /* 0x000fe400000012ff */
[----:B------:R-:W-:Y:S01]  /*20c00*/  SHF.R.U64 R61, R61, 0x3, RZ ;  /* 0x000000033d3d7819 */ /* 0x000fe200000012ff */
[----:B------:R-:W-:Y:S01]  /*20c10*/  IMAD R28, R28, UR4, RZ ;  /* 0x000000041c1c7c24 */ /* 0x000fe2000f8e02ff */
[----:B------:R-:W-:Y:S02]  /*20c20*/  SHF.R.U64 R4, R4, 0x3, RZ ;  /* 0x0000000304047819 */ /* 0x000fe400000012ff */
[----:B------:R-:W-:Y:S01]  /*20c30*/  IADD3 R3, R3, R69, RZ ;  /* 0x0000004503037210 */ /* 0x000fe20007ffe0ff */
        /* <DEDUP_REMOVED lines=9> */
[----:B------:R-:W-:Y:S01]  /*20cd0*/  LOP3.LUT R62, R4, R7, RZ, 0x3c, !PT ;  /* 0x00000007043e7212 */ /* 0x000fe200078e3cff */
[C---:B------:R-:W-:Y:S01]  /*20ce0*/  IMAD R69, R21.reuse, UR5, R28 ;  /* 0x0000000515457c24 */ /* 0x040fe2000f8e021c */
[----:B------:R-:W-:Y:S01]  /*20cf0*/  SHF.R.S32.HI R20, RZ, 0x1f, R67 ;  /* 0x0000001fff147819 */ /* 0x000fe20000011443 */
[----:B------:R-:W-:Y:S01]  /*20d00*/  IMAD.WIDE.U32 R2, R21, UR4, R2 ;  /* 0x0000000415027c25 */ /* 0x000fe2000f8e0002 */
[----:B-1----:R-:W-:Y:S01]  /*20d10*/  @!P2 ST.E desc[UR60][R54.64], R6 ;  /* 0x000000063600a985 */ /* 0x002fe2000c10193c */
[----:B------:R-:W-:-:S02]  /*20d20*/  ULDC.64 UR4, c[0x0][0xad8] ;  /* 0x0002b60000047ab9 */ /* 0x000fc40000000a00 */
[----:B------:R-:W-:Y:S01]  /*20d30*/  IMAD.IADD R3, R3, 0x1, R69 ;  /* 0x0000000103037824 */ /* 0x000fe200078e0245 */
[----:B0-----:R0:W-:Y:S01]  /*20d40*/  @!P0 ST.E desc[UR60][R58.64], R5 ;  /* 0x000000053a008985 */ /* 0x0011e2000c10193c */
[----:B------:R-:W-:-:S03]  /*20d50*/  IMAD R20, R20, UR4, RZ ;  /* 0x0000000414147c24 */ /* 0x000fc6000f8e02ff */
[----:B------:R-:W5:Y:S01]  /*20d60*/  LD.E.128 R8, desc[UR60][R10.64] ;  /* 0x0000003c0a087980 */ /* 0x000f62000c101d00 */
[----:B------:R-:W-:-:S03]  /*20d70*/  IMAD.IADD R68, R71, 0x1, R72 ;  /* 0x0000000147447824 */ /* 0x000fc600078e0248 */
[----:B------:R-:W5:Y:S04]  /*20d80*/  LD.E.128 R12, desc[UR60][R12.64] ;  /* 0x0000003c0c0c7980 */ /* 0x000f68000c101d00 */
[----:B0-----:R0:W5:Y:S01]  /*20d90*/  LD.E.128 R4, desc[UR60][R60.64] ;  /* 0x0000003c3c047980 */ /* 0x001162000c101d00 */
[----:B------:R-:W-:-:S03]  /*20da0*/  IMAD R21, R67, UR5, R20 ;  /* 0x0000000543157c24 */ /* 0x000fc6000f8e0214 */
        /* <DEDUP_REMOVED lines=16> */
[----:B-1----:R-:W1:Y:S01]  /*20eb0*/  FENCE.VIEW.ASYNC.S ;  /* 0x00000000000073c6 */ /* 0x002e620000000000 */
[----:B------:R-:W-:Y:S01]  /*20ec0*/  VIADD R28, R68, 0x40 ;  /* 0x00000040441c7836 */ /* 0x000fe20000000000 */
[----:B------:R-:W-:Y:S01]  /*20ed0*/  LEA R64, P2, R2, UR4, 0x1 ;  /* 0x0000000402407c11 */ /* 0x000fe2000f8408ff */
[----:B------:R-:W-:-:S03]  /*20ee0*/  IMAD.IADD R21, R3, 0x1, R21 ;  /* 0x0000000103157824 */ /* 0x000fc600078e0215 */
[-C--:B------:R-:W-:Y:S02]  /*20ef0*/  ISETP.GE.AND P0, PT, R28, R65.reuse, PT ;  /* 0x000000411c00720c */ /* 0x080fe40003f06270 */
[----:B------:R-:W-:Y:S02]  /*20f00*/  LEA.HI.X R28, R2, UR5, R21, 0x1, P2 ;  /* 0x00000005021c7c11 */ /* 0x000fe400090f0c15 */
[----:B------:R-:W-:Y:S02]  /*20f10*/  ISETP.GE.AND P2, PT, R68, R65, PT ;  /* 0x000000414400720c */ /* 0x000fe40003f46270 */
[----:B------:R-:W-:Y:S01]  /*20f20*/  IADD3 R3, R18, 0x30820, RZ ;  /* 0x0003082012037810 */ /* 0x000fe20007ffe0ff */
[----:B------:R-:W-:-:S03]  /*20f30*/  VIADD R20, R68, 0x20 ;  /* 0x0000002044147836 */ /* 0x000fc60000000000 */
[----:B------:R-:W-:Y:S01]  /*20f40*/  PRMT R3, RZ, 0x654, R3 ;  /* 0x00000654ff037816 */ /* 0x000fe20000000003 */
[C---:B------:R-:W-:Y:S02]  /*20f50*/  VIADD R70, R0.reuse, 0x40 ;  /* 0x0000004000467836 */ /* 0x040fe40000000000 */
[----:B------:R-:W-:Y:S01]  /*20f60*/  VIADD R72, R0, 0x80 ;  /* 0x0000008000487836 */ /* 0x000fe20000000000 */
[----:B-1----:R0:W1:Y:S01]  /*20f70*/  SHFL.IDX PT, R21, R64, RZ, 0x181f ;  /* 0x00181fff40157589 */ /* 0x00206200000e0000 */
[----:B------:R-:W-:Y:S01]  /*20f80*/  ISETP.GE.AND P1, PT, R20, R65, PT ;  /* 0x000000411400720c */ /* 0x000fe20003f26270 */
[----:B------:R0:W-:Y:S02]  /*20f90*/  SYNCS.ARRIVE.TRANS64.RED.A1T0 RZ, [R3+URZ], RZ ;  /* 0x000000ff03ff79a7 */ /* 0x0001e4000810043f */
[----:B------:R0:W2:Y:S01]  /*20fa0*/  SHFL.IDX PT, R67, R28, RZ, 0x181f ;  /* 0x00181fff1c437589 */ /* 0x0000a200000e0000 */
[----:B------:R-:W-:Y:S02]  /*20fb0*/  SHF.R.S32.HI R69, RZ, 0x1f, R0 ;  /* 0x0000001fff457819 */ /* 0x000fe40000011400 */
[----:B------:R-:W-:-:S02]  /*20fc0*/  SHF.R.S32.HI R71, RZ, 0x1f, R70 ;  /* 0x0000001fff477819 */ /* 0x000fc40000011446 */
[----:B------:R-:W-:Y:S01]  /*20fd0*/  SHF.R.S32.HI R73, RZ, 0x1f, R72 ;  /* 0x0000001fff497819 */ /* 0x000fe20000011448 */
[----:B------:R-:W-:Y:S06]  /*20fe0*/  @P2 BRA `(.L_x_5146) ;  /* 0x0000000000342947 */ /* 0x000fec0003800000 */
[----:B------:R-:W-:Y:S02]  /*20ff0*/  ULDC UR4, c[0x0][0xac8] ;  /* 0x0002b20000047ab9 */ /* 0x000fe40000000800 */
[----:B------:R-:W-:Y:S02]  /*21000*/  ISETP.GE.AND P4, PT, R0, UR4, PT ;  /* 0x0000000400007c0c */ /* 0x000fe4000bf86270 */
[----:B------:R-:W-:Y:S02]  /*21010*/  ISETP.GE.AND P3, PT, R70, UR4, PT ;  /* 0x0000000446007c0c */ /* 0x000fe4000bf66270 */
[----:B------:R-:W-:-:S09]  /*21020*/  ISETP.GE.AND P2, PT, R72, UR4, PT ;  /* 0x0000000448007c0c */ /* 0x000fd2000bf46270 */
[-C--:B-1----:R-:W-:Y:S02]  /*21030*/  @!P4 LEA R2, P6, R0, R21.reuse, 0x1 ;  /* 0x000000150002c211 */ /* 0x082fe400078c08ff */
[----:B------:R-:W-:Y:S02]  /*21040*/  @!P3 LEA R20, P5, R70, R21, 0x1 ;  /* 0x000000154614b211 */ /* 0x000fe400078a08ff */
[----:B0-2---:R-:W-:Y:S02]  /*21050*/  @!P4 LEA.HI.X R3, R0, R67, R69, 0x1, P6 ;  /* 0x000000430003c211 */ /* 0x005fe400030f0c45 */
[----:B------:R-:W-:Y:S02]  /*21060*/  @!P2 LEA R66, P6, R72, R21, 0x1 ;  /* 0x000000154842a211 */ /* 0x000fe400078c08ff */
[-C--:B------:R-:W-:Y:S01]  /*21070*/  @!P3 LEA.HI.X R21, R70, R67.reuse, R71, 0x1, P5 ;  /* 0x000000434615b211 */ /* 0x080fe200028f0c47 */
[----:B-----5:R3:W-:Y:S01]  /*21080*/  @!P4 ST.E.128 desc[UR60][R2.64], R4 ;  /* 0x000000040200c985 */ /* 0x0207e2000c101d3c */
[----:B------:R-:W-:-:S03]  /*21090*/  @!P2 LEA.HI.X R67, R72, R67, R73, 0x1, P6 ;  /* 0x000000434843a211 */ /* 0x000fc600030f0c49 */
[----:B------:R3:W-:Y:S04]  /*210a0*/  @!P3 ST.E.128 desc[UR60][R20.64], R32 ;  /* 0x000000201400b985 */ /* 0x0007e8000c101d3c */
[----:B------:R3:W-:Y:S02]  /*210b0*/  @!P2 ST.E.128 desc[UR60][R66.64], R48 ;  /* 0x000000304200a985 */ /* 0x0007e4000c101d3c */
.L_x_5146:
[----:B------:R-:W-:Y:S05]  /*210c0*/  BSYNC B1 ;  /* 0x0000000000017941 */ /* 0x000fea0003800000 */
.L_x_5145:
[----:B---3-5:R3:W4:Y:S01]  /*210d0*/  SHFL.IDX PT, R7, R28, 0x1, 0x181f ;  /* 0x00381f001c077f89 */ /* 0x02872200000e0000 */
[----:B------:R-:W-:Y:S03]  /*210e0*/  BSSY B1, `(.L_x_5147) ;  /* 0x0000010000017945 */ /* 0x000fe60003800000 */
[----:B0-----:R3:W0:Y:S01]  /*210f0*/  SHFL.IDX PT, R3, R64, 0x1, 0x181f ;  /* 0x00381f0040037f89 */ /* 0x00162200000e0000 */
        /* <DEDUP_REMOVED lines=14> */
.L_x_5148:
[----:B------:R-:W-:Y:S05]  /*211e0*/  BSYNC B1 ;  /* 0x0000000000017941 */ /* 0x000fea0003800000 */
.L_x_5147:
        /* <DEDUP_REMOVED lines=17> */
.L_x_5150:
[----:B------:R-:W-:Y:S05]  /*21300*/  BSYNC B1 ;  /* 0x0000000000017941 */ /* 0x000fea0003800000 */
.L_x_5149:
[----:B0-----:R-:W-:Y:S01]  /*21310*/  VIADD R2, R68, 0x60 ;  /* 0x0000006044027836 */ /* 0x001fe20000000000 */
[----:B----4-:R0:W4:Y:S04]  /*21320*/  SHFL.IDX PT, R7, R28, 0x3, 0x181f ;  /* 0x00781f001c077f89 */ /* 0x01012800000e0000 */
[----:B------:R-:W-:Y:S01]  /*21330*/  ISETP.GE.AND P0, PT, R2, R65, PT ;  /* 0x000000410200720c */ /* 0x000fe20003f06270 */
[----:B------:R0:W0:-:S12]  /*21340*/  SHFL.IDX PT, R9, R64, 0x3, 0x181f ;  /* 0x00781f0040097f89 */ /* 0x00001800000e0000 */
[----:B------:R-:W-:Y:S05]  /*21350*/  @P0 BRA `(.L_x_5151) ;  /* 0x0000000c005c0947 */ /* 0x000fea0003800000 */
[----:B------:R-:W-:Y:S02]  /*21360*/  ULDC UR4, c[0x0][0xac8] ;  /* 0x0002b20000047ab9 */ /* 0x000fe40000000800 */
[----:B------:R-:W-:Y:S02]  /*21370*/  ISETP.GE.AND P2, PT, R0, UR4, PT ;  /* 0x0000000400007c0c */ /* 0x000fe4000bf46270 */
[----:B------:R-:W-:-:S11]  /*21380*/  ISETP.GE.AND P3, PT, R70, UR4, PT ;  /* 0x0000000446007c0c */ /* 0x000fd6000bf66270 */
[-C--:B0-----:R-:W-:Y:S02]  /*21390*/  @!P2 LEA R2, P0, R0, R9.reuse, 0x1 ;  /* 0x000000090002a211 */ /* 0x081fe400078008ff */
[----:B------:R-:W-:Y:S02]  /*213a0*/  @!P3 LEA R4, P1, R70, R9, 0x1 ;  /* 0x000000094604b211 */ /* 0x000fe400078208ff */
        /* <DEDUP_REMOVED lines=10> */
.L_x_5143:
[----:B------:R-:W2:Y:S01]  /*21450*/  LDL R9, [R1+0x54] ;  /* 0x0000540001097983 */ /* 0x000ea20000100800 */
[----:B------:R-:W-:Y:S01]  /*21460*/  ULDC.64 UR4, c[0x0][0xc00] ;  /* 0x0003000000047ab9 */ /* 0x000fe20000000a00 */
[----:B------:R-:W2:Y:S01]  /*21470*/  LDC.64 R2, c[0x0][0xc00] ;  /* 0x00030000ff027b82 */ /* 0x000ea20000000a00 */
[----:B------:R-:W-:Y:S01]  /*21480*/  ISETP.NE.U32.AND P0, PT, RZ, UR4, PT ;  /* 0x00000004ff007c0c */ /* 0x000fe2000bf05070 */
[----:B------:R-:W-:-:S03]  /*21490*/  IMAD.MOV.U32 R6, RZ, RZ, RZ ;  /* 0x000000ffff067224 */ /* 0x000fc600078e00ff */
[----:B------:R-:W-:Y:S01]  /*214a0*/  ISETP.NE.AND.EX P0, PT, RZ, UR5, PT, P0 ;  /* 0x00000005ff007c0c */ /* 0x000fe2000bf05300 */
[----:B------:R-:W-:Y:S02]  /*214b0*/  ULDC.64 UR4, c[0x0][0xc08] ;  /* 0x0003020000047ab9 */ /* 0x000fe40000000a00 */
[----:B------:R-:W-:Y:S01]  /*214c0*/  ISETP.NE.U32.AND P1, PT, RZ, UR4, PT ;  /* 0x00000004ff007c0c */ /* 0x000fe2000bf25070 */
[----:B------:R-:W3:Y:S03]  /*214d0*/  LDC R25, c[0x0][0xbe8] ;  /* 0x0002fa00ff197b82 */ /* 0x000ee60000000800 */
[----:B------:R-:W-:-:S13]  /*214e0*/  ISETP.NE.AND.EX P1, PT, RZ, UR5, PT, P1 ;  /* 0x00000005ff007c0c */ /* 0x000fda000bf25310 */
[----:B------:R-:W4:Y:S01]  /*214f0*/  @P1 LDC.64 R4, c[0x0][0xc08] ;  /* 0x00030200ff041b82 */ /* 0x000f220000000a00 */
[----:B------:R-:W-:Y:S02]  /*21500*/  ULDC UR4, c[0x0][0xa88] ;  /* 0x0002a20000047ab9 */ /* 0x000fe40000000800 */
[----:B------:R-:W-:Y:S01]  /*21510*/  IMAD.U32 R0, RZ, RZ, UR4 ;  /* 0x00000004ff007e24 */ /* 0x000fe2000f8e00ff */
[----:B------:R-:W0:Y:S01]  /*21520*/  S2R R8, SR_TID.X ;  /* 0x0000000000087919 */ /* 0x000e220000002100 */
[----:B--2---:R-:W-:-:S04]  /*21530*/  IMAD.WIDE R2, R9, 0x4, R2 ;  /* 0x0000000409027825 */ /* 0x004fc800078e0202 */
[----:B----4-:R-:W-:Y:S01]  /*21540*/  @P1 IMAD.WIDE R4, R9, 0x4, R4 ;  /* 0x0000000409041825 */ /* 0x010fe200078e0204 */
[----:B------:R2:W5:Y:S04]  /*21550*/  @P0 LDG.E R6, desc[UR60][R2.64] ;  /* 0x0000003c02060981 */ /* 0x000568000c1e1900 */
[----:B------:R2:W5:Y:S01]  /*21560*/  @P1 LDG.E R0, desc[UR60][R4.64] ;  /* 0x0000003c04001981 */ /* 0x000562000c1e1900 */
[----:B---3--:R-:W-:Y:S02]  /*21570*/  ISETP.NE.AND P2, PT, R25, 0x1, PT ;  /* 0x000000011900780c */ /* 0x008fe40003f45270 */
[----:B0-----:R-:W-:-:S04]  /*21580*/  IADD3 R7, R8, -0x80, RZ ;  /* 0xffffff8008077810 */ /* 0x001fc80007ffe0ff */
        /* <DEDUP_REMOVED lines=8> */
[----:B--2---:R-:W-:-:S07]  /*21610*/  IMAD.IADD R0, R0, 0x1, -R5 ;  /* 0x0000000100007824 */ /* 0x004fce00078e0a05 */
.L_x_5152:
        /* <DEDUP_REMOVED lines=46> */
.L_x_5154:
[----:B------:R-:W-:Y:S05]  /*21900*/  BSYNC B1 ;  /* 0x0000000000017941 */ /* 0x000fea0003800000 */
.L_x_5153:
[----:B------:R-:W4:Y:S01]  /*21910*/  LDL R8, [R1+0x60] ;  /* 0x0000600001087983 */ /* 0x000f220000100800 */
[----:B------:R-:W-:-:S03]  /*21920*/  ULDC.64 UR4, c[0x0][0xaa0] ;  /* 0x0002a80000047ab9 */ /* 0x000fc60000000a00 */
[----:B------:R-:W4:Y:S01]  /*21930*/  LDL R15, [R1+0x4c] ;  /* 0x00004c00010f7983 */ /* 0x000f220000100800 */
[----:B--2---:R-:W-:Y:S01]  /*21940*/  IMAD R3, R11, UR4, RZ ;  /* 0x000000040b037c24 */ /* 0x004fe2000f8e02ff */
[----:B------:R-:W-:Y:S03]  /*21950*/  BSSY B1, `(.L_x_5155) ;  /* 0x0000041000017945 */ /* 0x000fe60003800000 */
        /* <DEDUP_REMOVED lines=14> */
[----:B----4-:R-:W-:Y:S02]  /*21a40*/  IMAD R4, R15, 0x20, R8 ;  /* 0x000000200f047824 */ /* 0x010fe400078e0208 */
[----:B------:R-:W-:Y:S02]  /*21a50*/  IMAD.IADD R8, R8, 0x1, R20 ;  /* 0x0000000108087824 */ /* 0x000fe400078e0214 */
[----:B------:R-:W-:-:S04]  /*21a60*/  IMAD.IADD R9, R20, 0x1, R4 ;  /* 0x0000000114097824 */ /* 0x000fc800078e0204 */
[----:B0-----:R-:W-:Y:S01]  /*21a70*/  @P2 IMAD.HI.U32 R4, R9, R14, RZ ;  /* 0x0000000e09042227 */ /* 0x001fe200078e00ff */
        /* <DEDUP_REMOVED lines=9> */
[----:B------:R-:W-:Y:S01]  /*21b10*/  IMAD R25, R0, R25, RZ ;  /* 0x0000001900197224 */ /* 0x000fe200078e02ff */
[----:B------:R-:W-:Y:S01]  /*21b20*/  SHF.R.S32.HI R4, RZ, 0x1f, R7 ;  /* 0x0000001fff047819 */ /* 0x000fe20000011407 */
[----:B------:R-:W-:Y:S01]  /*21b30*/  IMAD.IADD R3, R3, 0x1, R9 ;  /* 0x0000000103037824 */ /* 0x000fe200078e0209 */
[C---:B------:R-:W-:Y:S02]  /*21b40*/  IADD3 R0, R8.reuse, 0x20, RZ ;  /* 0x0000002008007810 */ /* 0x040fe40007ffe0ff */
[-C--:B------:R-:W-:Y:S01]  /*21b50*/  ISETP.GE.AND P2, PT, R8, R25.reuse, PT ;  /* 0x000000190800720c */ /* 0x080fe20003f46270 */
[----:B------:R-:W-:Y:S01]  /*21b60*/  IMAD R6, R4, UR4, RZ ;  /* 0x0000000404067c24 */ /* 0x000fe2000f8e02ff */
[----:B------:R-:W-:Y:S01]  /*21b70*/  ISETP.GE.AND P0, PT, R0, R25, PT ;  /* 0x000000190000720c */ /* 0x000fe20003f06270 */
[----:B------:R-:W-:-:S02]  /*21b80*/  VIADD R4, R8, 0x40 ;  /* 0x0000004008047836 */ /* 0x000fc40000000000 */
[C---:B------:R-:W-:Y:S02]  /*21b90*/  IMAD R5, R7.reuse, UR5, R6 ;  /* 0x0000000507057c24 */ /* 0x040fe4000f8e0206 */
[----:B------:R-:W-:Y:S01]  /*21ba0*/  IMAD.WIDE.U32 R2, R7, UR4, R2 ;  /* 0x0000000407027c25 */ /* 0x000fe2000f8e0002 */
[----:B------:R-:W-:Y:S01]  /*21bb0*/  ULDC.64 UR4, c[0x0][0xa80] ;  /* 0x0002a00000047ab9 */ /* 0x000fe20000000a00 */
[----:B------:R-:W-:Y:S02]  /*21bc0*/  ISETP.GE.AND P1, PT, R4, R25, PT ;  /* 0x000000190400720c */ /* 0x000fe40003f26270 */
[----:B------:R-:W-:Y:S01]  /*21bd0*/  IMAD.IADD R3, R3, 0x1, R5 ;  /* 0x0000000103037824 */ /* 0x000fe200078e0205 */
[----:B------:R-:W-:Y:S01]  /*21be0*/  LEA R4, P3, R2, UR4, 0x1 ;  /* 0x0000000402047c11 */ /* 0x000fe2000f8608ff */
[----:B------:R-:W-:-:S03]  /*21bf0*/  IMAD.SHL.U32 R7, R15, 0x8, RZ ;  /* 0x000000080f077824 */ /* 0x000fc600078e00ff */
[----:B------:R-:W-:Y:S01]  /*21c00*/  LEA.HI.X R5, R2, UR5, R3, 0x1, P3 ;  /* 0x0000000502057c11 */ /* 0x000fe200098f0c03 */
[C---:B------:R-:W-:Y:S01]  /*21c10*/  VIADD R9, R7.reuse, 0x80 ;  /* 0x0000008007097836 */ /* 0x040fe20000000000 */
[----:B------:R0:W2:Y:S01]  /*21c20*/  SHFL.IDX PT, R2, R4, RZ, 0x181f ;  /* 0x00181fff04027589 */ /* 0x0000a200000e0000 */
[----:B------:R-:W-:Y:S01]  /*21c30*/  VIADD R11, R7, 0x40 ;  /* 0x00000040070b7836 */ /* 0x000fe20000000000 */
[----:B------:R-:W-:Y:S02]  /*21c40*/  SHF.R.S32.HI R10, RZ, 0x1f, R7 ;  /* 0x0000001fff0a7819 */ /* 0x000fe40000011407 */
[----:B------:R0:W3:Y:S01]  /*21c50*/  SHFL.IDX PT, R0, R5, RZ, 0x181f ;  /* 0x00181fff05007589 */ /* 0x0000e200000e0000 */
[----:B------:R-:W-:Y:S02]  /*21c60*/  SHF.R.S32.HI R6, RZ, 0x1f, R9 ;  /* 0x0000001fff067819 */ /* 0x000fe40000011409 */
[----:B------:R-:W-:Y:S01]  /*21c70*/  SHF.R.S32.HI R12, RZ, 0x1f, R11 ;  /* 0x0000001fff0c7819 */ /* 0x000fe2000001140b */
[----:B------:R-:W-:Y:S06]  /*21c80*/  @P2 BRA `(.L_x_5156) ;  /* 0x0000000000342947 */ /* 0x000fec0003800000 */
[----:B------:R-:W-:Y:S02]  /*21c90*/  ULDC UR4, c[0x0][0xac8] ;  /* 0x0002b20000047ab9 */ /* 0x000fe40000000800 */
[----:B------:R-:W-:Y:S02]  /*21ca0*/  ISETP.GE.AND P4, PT, R7, UR4, PT ;  /* 0x0000000407007c0c */ /* 0x000fe4000bf86270 */
[----:B------:R-:W-:Y:S02]  /*21cb0*/  ISETP.GE.AND P3, PT, R11, UR4, PT ;  /* 0x000000040b007c0c */ /* 0x000fe4000bf66270 */
[----:B------:R-:W-:-:S09]  /*21cc0*/  ISETP.GE.AND P2, PT, R9, UR4, PT ;  /* 0x0000000409007c0c */ /* 0x000fd2000bf46270 */
[-C--:B--2---:R-:W-:Y:S02]  /*21cd0*/  @!P4 LEA R14, P6, R7, R2.reuse, 0x1 ;  /* 0x00000002070ec211 */ /* 0x084fe400078c08ff */
        /* <DEDUP_REMOVED lines=8> */
.L_x_5156:
[----:B------:R-:W-:Y:S05]  /*21d60*/  BSYNC B1 ;  /* 0x0000000000017941 */ /* 0x000fea0003800000 */
.L_x_5155:
[----:B---3--:R3:W0:Y:S01]  /*21d70*/  SHFL.IDX PT, R0, R5, 0x1, 0x181f ;  /* 0x00381f0005007f89 */ /* 0x00862200000e0000 */
[----:B------:R-:W-:Y:S03]  /*21d80*/  BSSY B1, `(.L_x_5157) ;  /* 0x0000010000017945 */ /* 0x000fe60003800000 */
[----:B--2-4-:R3:W2:Y:S01]  /*21d90*/  SHFL.IDX PT, R2, R4, 0x1, 0x181f ;  /* 0x00381f0004027f89 */ /* 0x0146a200000e0000 */
[----:B------:R-:W-:Y:S05]  /*21da0*/  @P0 BRA `(.L_x_5158) ;  /* 0x0000000000340947 */ /* 0x000fea0003800000 */
[----:B------:R-:W-:Y:S02]  /*21db0*/  ULDC UR4, c[0x0][0xac8] ;  /* 0x0002b20000047ab9 */ /* 0x000fe40000000800 */
[----:B------:R-:W-:Y:S02]  /*21dc0*/  ISETP.GE.AND P4, PT, R7, UR4, PT ;  /* 0x0000000407007c0c */ /* 0x000fe4000bf86270 */
[----:B------:R-:W-:Y:S02]  /*21dd0*/  ISETP.GE.AND P5, PT, R11, UR4, PT ;  /* 0x000000040b007c0c */ /* 0x000fe4000bfa6270 */
[----:B------:R-:W-:-:S09]  /*21de0*/  ISETP.GE.AND P6, PT, R9, UR4, PT ;  /* 0x0000000409007c0c */ /* 0x000fd2000bfc6270 */
[-C--:B--2---:R-:W-:Y:S02]  /*21df0*/  @!P4 LEA R14, P0, R7, R2.reuse, 0x1 ;  /* 0x00000002070ec211 */ /* 0x084fe400078008ff */
        /* <DEDUP_REMOVED lines=8> */
.L_x_5158:
[----:B------:R-:W-:Y:S05]  /*21e80*/  BSYNC B1 ;  /* 0x0000000000017941 */ /* 0x000fea0003800000 */
.L_x_5157:
[----:B0-----:R0:W0:Y:S01]  /*21e90*/  SHFL.IDX PT, R0, R5, 0x2, 0x181f ;  /* 0x00581f0005007f89 */ /* 0x00102200000e0000 */
[----:B------:R-:W-:Y:S03]  /*21ea0*/  BSSY B1, `(.L_x_5159) ;  /* 0x0000010000017945 */ /* 0x000fe60003800000 */
[----:B--2-4-:R2:W4:Y:S01]  /*21eb0*/  SHFL.IDX PT, R2, R4, 0x2, 0x181f ;  /* 0x00581f0004027f89 */ /* 0x01452200000e0000 */
[----:B------:R-:W-:Y:S05]  /*21ec0*/  @P1 BRA `(.L_x_5160) ;  /* 0x0000000000341947 */ /* 0x000fea0003800000 */
[----:B------:R-:W-:Y:S02]  /*21ed0*/  ULDC UR4, c[0x0][0xac8] ;  /* 0x0002b20000047ab9 */ /* 0x000fe40000000800 */
[----:B------:R-:W-:Y:S02]  /*21ee0*/  ISETP.GE.AND P3, PT, R7, UR4, PT ;  /* 0x0000000407007c0c */ /* 0x000fe4000bf66270 */
[----:B------:R-:W-:Y:S02]  /*21ef0*/  ISETP.GE.AND P4, PT, R11, UR4, PT ;  /* 0x000000040b007c0c */ /* 0x000fe4000bf86270 */
[----:B------:R-:W-:-:S09]  /*21f00*/  ISETP.GE.AND P5, PT, R9, UR4, PT ;  /* 0x0000000409007c0c */ /* 0x000fd2000bfa6270 */
[-C--:B----4-:R-:W-:Y:S02]  /*21f10*/  @!P3 LEA R14, P0, R7, R2.reuse, 0x1 ;  /* 0x00000002070eb211 */ /* 0x090fe400078008ff */
        /* <DEDUP_REMOVED lines=8> */
.L_x_5160:
[----:B------:R-:W-:Y:S05]  /*21fa0*/  BSYNC B1 ;  /* 0x0000000000017941 */ /* 0x000fea0003800000 */
.L_x_5159:
[----:B0-----:R-:W-:Y:S01]  /*21fb0*/  IADD3 R0, R8, 0x60, RZ ;  /* 0x0000006008007810 */ /* 0x001fe20007ffe0ff */
[----:B---3--:R-:W0:Y:S03]  /*21fc0*/  SHFL.IDX PT, R5, R5, 0x3, 0x181f ;  /* 0x00781f0005057f89 */ /* 0x008e2600000e0000 */
[----:B------:R-:W-:Y:S01]  /*21fd0*/  ISETP.GE.AND P0, PT, R0, R25, PT ;  /* 0x000000190000720c */ /* 0x000fe20003f06270 */
[----:B----4-:R3:W4:-:S12]  /*21fe0*/  SHFL.IDX PT, R2, R4, 0x3, 0x181f ;  /* 0x00781f0004027f89 */ /* 0x01071800000e0000 */
[----:B---3--:R-:W-:Y:S05]  /*21ff0*/  @P0 BRA `(.L_x_5151) ;  /* 0x0000000000340947 */ /* 0x008fea0003800000 */
        /* <DEDUP_REMOVED lines=13> */
.L_x_5151:
[----:B------:R-:W-:Y:S05]  /*220d0*/  BSYNC B0 ;  /* 0x0000000000007941 */ /* 0x000fea0003800000 */
.L_x_5142:
[----:B------:R-:W-:Y:S02]  /*220e0*/  ULDC UR4, c[0x0][0xc3c] ;  /* 0x00030f0000047ab9 */ /* 0x000fe40000000800 */
[----:B-1----:R-:W-:-:S13]  /*220f0*/  ISETP.GE.AND P0, PT, R31, UR4, PT ;  /* 0x000000041f007c0c */ /* 0x002fda000bf06270 */
[----:B------:R-:W-:Y:S05]  /*22100*/  @!P0 BRA `(.L_x_5161) ;  /* 0xfffffdf0008c8947 */ /* 0x000fea000383ffff */
[----:B------:R-:W-:Y:S05]  /*22110*/  BRA `(.L_x_4861) ;  /* 0x0000007400a47947 */ /* 0x000fea0003800000 */
.L_x_4859:
        /* <DEDUP_REMOVED lines=16> */
.L_x_5162:
        /* <DEDUP_REMOVED lines=41> */
.L_x_5168:
        /* <DEDUP_REMOVED lines=12> */
.L_x_5167:
[----:B------:R-:W-:Y:S05]  /*22570*/  BSYNC B0 ;  /* 0x0000000000007941 */ /* 0x000fea0003800000 */
.L_x_5166:
        /* <DEDUP_REMOVED lines=20> */
.L_x_5164:
        /* <DEDUP_REMOVED lines=20> */
.L_x_5169:
        /* <DEDUP_REMOVED lines=35> */
[----:B0-----:R-:W-:-:S05]  /*22a30*/  IMAD.MOV R11, RZ, RZ, -R3 ;  /* 0x000000ffff0b7224 */ /* 0x001fca00078e0a03 */
[----:B------:R-:W-:Y:S02]  /*22a40*/  MOV R9, R11 ;  /* 0x0000000b00097202 */ /* 0x000fe40000000f00 */
        /* <DEDUP_REMOVED lines=16> */
[----:B------:R-:W-:Y:S01]  /*22b50*/  @!P1 LOP3.LUT R2, RZ, R18, RZ, 0x33, !PT ;  /* 0x00000012ff029212 */ /* 0x000fe200078e33ff */
[----:B------:R-:W-:-:S03]  /*22b60*/  IMAD.MOV R18, RZ, RZ, -R18 ;  /* 0x000000ffff127224 */ /* 0x000fc600078e0a12 */
[----:B------:R-:W-:Y:S01]  /*22b70*/  LOP3.LUT R17, RZ, R2, RZ, 0x33, !PT ;  /* 0x00000002ff117212 */ /* 0x000fe200078e33ff */
[----:B------:R-:W-:-:S04]  /*22b80*/  IMAD R18, R2, R18, R3 ;  /* 0x0000001202127224 */ /* 0x000fc800078e0203 */
[----:B------:R-:W-:Y:S01]  /*22b90*/  IMAD.IADD R17, R4, 0x1, R17 ;  /* 0x0000000104117824 */ /* 0x000fe200078e0211 */
[----:B------:R-:W-:Y:S06]  /*22ba0*/  BRA `(.L_x_5170) ;  /* 0x00000000000c7947 */ /* 0x000fec0003800000 */
.L_x_5165:
[----:B------:R-:W-:Y:S01]  /*22bb0*/  IMAD.MOV.U32 R17, RZ, RZ, RZ ;  /* 0x000000ffff117224 */ /* 0x000fe200078e00ff */
[----:B------:R-:W-:Y:S01]  /*22bc0*/  MOV R18, RZ ;  /* 0x000000ff00127202 */ /* 0x000fe20000000f00 */
[----:B------:R-:W-:-:S07]  /*22bd0*/  IMAD.U32 R16, RZ, RZ, UR6 ;  /* 0x00000006ff107e24 */ /* 0x000fce000f8e00ff */
.L_x_5170:
[----:B------:R-:W-:-:S13]  /*22be0*/  ISETP.NE.AND P0, PT, R5, RZ, PT ;  /* 0x000000ff0500720c */ /* 0x000fda0003f05270 */
[----:B------:R-:W0:Y:S01]  /*22bf0*/  @!P0 S2R R3, SR_CgaCtaId ;  /* 0x0000000000038919 */ /* 0x000e220000008800 */
[----:B------:R-:W-:-:S04]  /*22c00*/  @!P0 MOV R2, 0x400 ;  /* 0x0000040000028802 */ /* 0x000fc80000000f00 */
[----:B0-----:R-:W-:-:S05]  /*22c10*/  @!P0 LEA R2, R3, R2, 0x18 ;  /* 0x0000000203028211 */ /* 0x001fca00078ec0ff */
[----:B------:R0:W-:Y:S01]  /*22c20*/  @!P0 STS.128 [R2+0x308d0], R16 ;  /* 0x0308d01002008388 */ /* 0x0001e20000000c00 */
[----:B------:R-:W-:Y:S06]  /*22c30*/  BAR.ARV 0x5, 0x180 ;  /* 0x0146000000007b1d */ /* 0x000fec0000002000 */
.L_x_5163:
        /* <DEDUP_REMOVED lines=8> */
[C---:B------:R-:W-:Y:S01]  /*22cc0*/  IMAD.SHL.U32 R34, R0.reuse, 0x8, RZ ;  /* 0x0000000800227824 */ /* 0x040fe200078e00ff */
[----:B------:R-:W-:Y:S01]  /*22cd0*/  LOP3.LUT R5, R0, 0x7f, RZ, 0xc0, !PT ;  /* 0x0000007f00057812 */ /* 0x000fe200078ec0ff */
[----:B------:R-:W-:Y:S01]  /*22ce0*/  BSSY B8, `(.L_x_5171) ;  /* 0x0000673000087945 */ /* 0x000fe20003800000 */
[----:B------:R-:W-:Y:S02]  /*22cf0*/  MOV R30, 0x1 ;  /* 0x00000001001e7802 */ /* 0x000fe40000000f00 */
[----:B------:R-:W-:Y:S02]  /*22d00*/  CS2R R26, SRZ ;  /* 0x00000000001a7805 */ /* 0x000fe4000001ff00 */
[C---:B------:R-:W-:Y:S01]  /*22d10*/  LOP3.LUT R3, R34.reuse, 0x1f8, RZ, 0xc0, !PT ;  /* 0x000001f822037812 */ /* 0x040fe200078ec0ff */
[----:B------:R-:W-:Y:S01]  /*22d20*/  IMAD.MOV.U32 R29, RZ, RZ, 0x1 ;  /* 0x00000001ff1d7424 */ /* 0x000fe200078e00ff */
[----:B------:R-:W-:Y:S01]  /*22d30*/  LOP3.LUT R34, R34, 0x38, RZ, 0xc0, !PT ;  /* 0x0000003822227812 */ /* 0x000fe200078ec0ff */
[----:B------:R-:W-:Y:S01]  /*22d40*/  ULDC.64 UR36, c[0x0][0x198] ;  /* 0x0000660000247ab9 */ /* 0x000fe20000000a00 */
[----:B------:R-:W-:Y:S01]  /*22d50*/  LOP3.LUT R3, R3, 0x38, R0, 0x78, !PT ;  /* 0x0000003803037812 */ /* 0x000fe200078e7800 */
[----:B------:R-:W-:Y:S01]  /*22d60*/  IMAD.SHL.U32 R0, R0, 0x10, RZ ;  /* 0x0000001000007824 */ /* 0x000fe200078e00ff */
[C---:B------:R-:W-:Y:S01]  /*22d70*/  LOP3.LUT R37, R34.reuse, 0x40, RZ, 0xfc, !PT ;  /* 0x0000004022257812 */ /* 0x040fe200078efcff */
[----:B------:R-:W-:Y:S01]  /*22d80*/  ULDC UR38, c[0x0][0xc] ;  /* 0x0000030000267ab9 */ /* 0x000fe20000000800 */
[----:B------:R-:W-:-:S02]  /*22d90*/  LOP3.LUT R36, R34, 0x80, RZ, 0xfc, !PT ;  /* 0x0000008022247812 */ /* 0x000fc400078efcff */
[----:B--2---:R-:W-:Y:S01]  /*22da0*/  R2UR UR4, R2 ;  /* 0x00000000020472ca */ /* 0x004fe200000e0000 */
[----:B------:R-:W-:-:S05]  /*22db0*/  IMAD.SHL.U32 R2, R5, 0x8, RZ ;  /* 0x0000000805027824 */ /* 0x000fca00078e00ff */
[----:B------:R-:W-:Y:S02]  /*22dc0*/  LOP3.LUT R4, R3, 0x200, R2, 0xf8, !PT ;  /* 0x0000020003047812 */ /* 0x000fe400078ef802 */
[----:B------:R-:W-:-:S03]  /*22dd0*/  SHF.R.U32.HI R2, RZ, 0x3, R5 ;  /* 0x00000003ff027819 */ /* 0x000fc60000011605 */
[----:B------:R1:W-:Y:S01]  /*22de0*/  STL [R1], R4 ;  /* 0x0000000401007387 */ /* 0x0003e20000100800 */
[----:B------:R-:W-:Y:S01]  /*22df0*/  LOP3.LUT R0, R2, 0x70, R0, 0xf8, !PT ;  /* 0x0000007002007812 */ /* 0x000fe200078ef800 */
[----:B------:R-:W-:Y:S02]  /*22e00*/  ULOP3.LUT UR39, UR4, 0x2, URZ, 0xfc, !UPT ;  /* 0x0000000204277892 */ /* 0x000fe4000f8efc3f */
[----:B------:R1:W-:Y:S01]  /*22e10*/  STL [R1+0x2c], RZ ;  /* 0x00002cff01007387 */ /* 0x0003e20000100800 */
[----:B------:R-:W-:Y:S02]  /*22e20*/  UMOV UR4, 0x400 ;  /* 0x0000040000047882 */ /* 0x000fe40000000000 */
[----:B0-----:R-:W-:-:S06]  /*22e30*/  ULEA UR4, UR5, UR4, 0x18 ;  /* 0x0000000405047291 */ /* 0x001fcc000f8ec03f */
[----:B------:R-:W-:-:S04]  /*22e40*/  IMAD.U32 R23, RZ, RZ, UR4 ;  /* 0x00000004ff177e24 */ /* 0x000fc8000f8e00ff */
[----:B------:R-:W-:-:S05]  /*22e50*/  IMAD R0, R4, 0x2, R23 ;  /* 0x0000000204007824 */ /* 0x000fca00078e0217 */
[----:B------:R1:W-:Y:S02]  /*22e60*/  STL [R1+0x4], R0 ;  /* 0x0000040001007387 */ /* 0x0003e40000100800 */
.L_x_5290:
[----:B------:R-:W-:Y:S05]  /*22e70*/  YIELD ;  /* 0x0000000000007946 */ /* 0x000fea0003800000 */
[----:B------:R-:W-:Y:S01]  /*22e80*/  ULDC.64 UR4, c[0x0][0xa28] ;  /* 0x00028a0000047ab9 */ /* 0x000fe20000000a00 */
[----:B------:R-:W-:Y:S01]  /*22e90*/  IMAD.MOV.U32 R11, RZ, RZ, RZ ;  /* 0x000000ffff0b7224 */ /* 0x000fe200078e00ff */
[----:B------:R-:W-:Y:S01]  /*22ea0*/  ISETP.NE.U32.AND P0, PT, RZ, UR4, PT ;  /* 0x00000004ff007c0c */ /* 0x000fe2000bf05070 */
[----:B01----:R-:W0:Y:S01]  /*22eb0*/  LDC.64 R4, c[0x0][0xa00] ;  /* 0x00028000ff047b82 */ /* 0x003e220000000a00 */
[----:B------:R-:W-:Y:S02]  /*22ec0*/  ULDC.64 UR6, c[0x0][0xa10] ;  /* 0x0002840000067ab9 */ /* 0x000fe40000000a00 */
[----:B------:R-:W-:Y:S01]  /*22ed0*/  ISETP.NE.AND.EX P0, PT, RZ, UR5, PT, P0 ;  /* 0x00000005ff007c0c */ /* 0x000fe2000bf05300 */
[----:B------:R-:W-:-:S12]  /*22ee0*/  ULDC.64 UR4, c[0x0][0xa18] ;  /* 0x0002860000047ab9 */ /* 0x000fd80000000a00 */
[----:B------:R-:W1:Y:S01]  /*22ef0*/  @P0 LDC.64 R2, c[0x0][0xa28] ;  /* 0x00028a00ff020b82 */ /* 0x000e620000000a00 */
[----:B------:R-:W-:Y:S01]  /*22f00*/  ISETP.NE.U32.AND P1, PT, RZ, UR6, PT ;  /* 0x00000006ff007c0c */ /* 0x000fe2000bf25070 */
[----:B-1----:R-:W-:-:S05]  /*22f10*/  @P0 IMAD.WIDE R2, R19, 0x4, R2 ;  /* 0x0000000413020825 */ /* 0x002fca00078e0202 */
[----:B------:R1:W2:Y:S01]  /*22f20*/  @P0 LDG.E R11, desc[UR60][R2.64] ;  /* 0x0000003c020b0981 */ /* 0x0002a2000c1e1900 */
[----:B------:R-:W-:Y:S01]  /*22f30*/  ISETP.NE.U32.AND P0, PT, RZ, UR4, PT ;  /* 0x00000004ff007c0c */ /* 0x000fe2000bf05070 */
[----:B------:R-:W-:Y:S01]  /*22f40*/  IMAD.MOV.U32 R35, RZ, RZ, RZ ;  /* 0x000000ffff237224 */ /* 0x000fe200078e00ff */
[----:B------:R-:W-:Y:S01]  /*22f50*/  ISETP.NE.AND.EX P1, PT, RZ, UR7, PT, P1 ;  /* 0x00000007ff007c0c */ /* 0x000fe2000bf25310 */
[----:B0-----:R-:W-:Y:S01]  /*22f60*/  IMAD.WIDE R4, R19, 0x4, R4 ;  /* 0x0000000413047825 */ /* 0x001fe200078e0204 */
[----:B------:R-:W-:Y:S01]  /*22f70*/  ISETP.NE.AND.EX P2, PT, RZ, UR5, PT, P0 ;  /* 0x00000005ff007c0c */ /* 0x000fe2000bf45300 */
[----:B------:R-:W-:Y:S01]  /*22f80*/  ULDC.64 UR4, c[0x0][0xa00] ;  /* 0x0002800000047ab9 */ /* 0x000fe20000000a00 */
[----:B------:R-:W-:Y:S02]  /*22f90*/  MOV R0, RZ ;  /* 0x000000ff00007202 */ /* 0x000fe40000000f00 */
[----:B------:R-:W-:Y:S01]  /*22fa0*/  ISETP.NE.U32.AND P0, PT, RZ, UR4, PT ;  /* 0x00000004ff007c0c */ /* 0x000fe2000bf05070 */
[----:B-1----:R-:W0:Y:S03]  /*22fb0*/  LDC.64 R2, c[0x0][0xa10] ;  /* 0x00028400ff027b82 */ /* 0x002e260000000a00 */
[----:B------:R-:W-:-:S05]  /*22fc0*/  ISETP.NE.AND.EX P0, PT, RZ, UR5, PT, P0 ;  /* 0x00000005ff007c0c */ /* 0x000fca000bf05300 */
[----:B------:R-:W1:Y:S08]  /*22fd0*/  @P2 LDC.64 R6, c[0x0][0xa18] ;  /* 0x00028600ff062b82 */ /* 0x000e700000000a00 */
        /* <DEDUP_REMOVED lines=9> */
[----:B-1----:R-:W-:Y:S02]  /*23070*/  @P2 IMAD.WIDE R6, R19, 0x4, R6 ;  /* 0x0000000413062825 */ /* 0x002fe400078e0206 */
[----:B------:R-:W-:Y:S01]  /*23080*/  ULDC UR5, c[0x0][0x2f0] ;  /* 0x0000bc0000057ab9 */ /* 0x000fe20000000800 */
[----:B------:R-:W-:Y:S02]  /*23090*/  USEL UR4, UR4, 0x1, UP0 ;  /* 0x0000000104047887 */ /* 0x000fe40008000000 */
[----:B------:R0:W5:Y:S02]  /*230a0*/  @P2 LDG.E R31, desc[UR60][R6.64] ;  /* 0x0000003c061f2981 */ /* 0x000164000c1e1900 */
[----:B------:R-:W-:-:S03]  /*230b0*/  UIMAD UR4, UR4, UR5, URZ ;  /* 0x00000005040472a4 */ /* 0x000fc6000f8e023f */
[----:B------:R-:W-:-:S03]  /*230c0*/  ULDC UR5, c[0x0][0x348] ;  /* 0x0000d20000057ab9 */ /* 0x000fc60000000800 */
[----:B------:R-:W-:Y:S02]  /*230d0*/  IMAD.U32 R10, RZ, RZ, UR4 ;  /* 0x00000004ff0a7e24 */ /* 0x000fe4000f8e00ff */
[----:B0-----:R-:W-:Y:S01]  /*230e0*/  IMAD.U32 R6, RZ, RZ, UR5 ;  /* 0x00000005ff067e24 */ /* 0x001fe2000f8e00ff */
[----:B--2---:R0:W-:Y:S01]  /*230f0*/  STL [R1+0xc], R11 ;  /* 0x00000c0b01007387 */ /* 0x0041e20000100800 */
[----:B---3--:R-:W-:Y:S05]  /*23100*/  @P2 BRA `(.L_x_5172) ;  /* 0x0000000000102947 */ /* 0x008fea0003800000 */
[----:B------:R-:W-:Y:S05]  /*23110*/  @!P0 BRA `(.L_x_5172) ;  /* 0x00000000000c8947 */ /* 0x000fea0003800000 */
[----:B------:R-:W2:Y:S04]  /*23120*/  LDG.E R8, desc[UR60][R4.64] ;  /* 0x0000003c04087981 */ /* 0x000ea8000c1e1900 */
[----:B-----5:R-:W2:Y:S02]  /*23130*/  LDG.E R31, desc[UR60][R4.64+0x4] ;  /* 0x0000043c041f7981 */ /* 0x020ea4000c1e1900 */
[----:B--2---:R-:W-:-:S07]  /*23140*/  IMAD.IADD R31, R31, 0x1, -R8 ;  /* 0x000000011f1f7824 */ /* 0x004fce00078e0a08 */
.L_x_5172:
[----:B------:R-:W-:Y:S02]  /*23150*/  ULDC.64 UR4, c[0x0][0xa20] ;  /* 0x0002880000047ab9 */ /* 0x000fe40000000a00 */
[----:B------:R-:W-:-:S04]  /*23160*/  ISETP.NE.U32.AND P0, PT, RZ, UR4, PT ;  /* 0x00000004ff007c0c */ /* 0x000fc8000bf05070 */
[----:B------:R-:W-:-:S13]  /*23170*/  ISETP.NE.AND.EX P0, PT, RZ, UR5, PT, P0 ;  /* 0x00000005ff007c0c */ /* 0x000fda000bf05300 */
[----:B------:R-:W-:Y:S05]  /*23180*/  @!P0 BRA `(.L_x_5173) ;  /* 0x0000000000108947 */ /* 0x000fea0003800000 */
[----:B------:R-:W1:Y:S02]  /*23190*/  LDC.64 R4, c[0x0][0xa20] ;  /* 0x00028800ff047b82 */ /* 0x000e640000000a00 */
[----:B-1----:R-:W-:-:S05]  /*231a0*/  IMAD.WIDE R4, R19, 0x4, R4 ;  /* 0x0000000413047825 */ /* 0x002fca00078e0204 */
[----:B------:R1:W5:Y:S01]  /*231b0*/  LDG.E R10, desc[UR60][R4.64] ;  /* 0x0000003c040a7981 */ /* 0x000362000c1e1900 */
[----:B------:R-:W-:Y:S05]  /*231c0*/  BRA `(.L_x_5174) ;  /* 0x0000000000247947 */ /* 0x000fea0003800000 */
.L_x_5173:
        /* <DEDUP_REMOVED lines=9> */
.L_x_5174:
[----:B-1----:R-:W2:Y:S01]  /*23260*/  @P1 LDG.E R5, desc[UR60][R2.64] ;  /* 0x0000003c02051981 */ /* 0x002ea2000c1e1900 */
[----:B------:R-:W1:Y:S03]  /*23270*/  LDC R7, c[0x0][0x448] ;  /* 0x00011200ff077b82 */ /* 0x000e660000000800 */
[----:B------:R3:W2:Y:S01]  /*23280*/  @P1 LDG.E R4, desc[UR60][R2.64+0x4] ;  /* 0x0000043c02041981 */ /* 0x0006a2000c1e1900 */
[----:B-----5:R-:W-:Y:S02]  /*23290*/  IMAD.IADD R10, R10, 0x1, -R11 ;  /* 0x000000010a0a7824 */ /* 0x020fe400078e0a0b */
[----:B------:R-:W-:Y:S02]  /*232a0*/  IMAD.SHL.U32 R28, R17, 0x80, RZ ;  /* 0x00000080111c7824 */ /* 0x000fe400078e00ff */
[----:B---3--:R-:W3:Y:S01]  /*232b0*/  LDC.64 R2, c[0x0][0x9e0] ;  /* 0x00027800ff027b82 */ /* 0x008ee20000000a00 */
[----:B-1----:R-:W-:Y:S01]  /*232c0*/  ISETP.NE.AND P2, PT, R7, 0x1, PT ;  /* 0x000000010700780c */ /* 0x002fe20003f45270 */
[----:B------:R-:W-:-:S12]  /*232d0*/  VIADD R7, R28, 0x7f ;  /* 0x0000007f1c077836 */ /* 0x000fd80000000000 */
[----:B------:R-:W1:Y:S01]  /*232e0*/  @P2 LDC R8, c[0x0][0x44c] ;  /* 0x00011300ff082b82 */ /* 0x000e620000000800 */
[----:B---3--:R-:W-:-:S07]  /*232f0*/  ISETP.GE.AND P3, PT, R3, 0x1, PT ;  /* 0x000000010300780c */ /* 0x008fce0003f66270 */
[----:B------:R-:W3:Y:S01]  /*23300*/  @P2 LDC R9, c[0x0][0x450] ;  /* 0x00011400ff092b82 */ /* 0x000ee20000000800 */
[----:B--2---:R-:W-:Y:S01]  /*23310*/  @P1 IADD3 R6, -R5, R4, RZ ;  /* 0x0000000405061210 */ /* 0x004fe20007ffe1ff */
[----:B-1----:R-:W-:-:S04]  /*23320*/  @P2 IMAD.HI.U32 R4, R7, R8, RZ ;  /* 0x0000000807042227 */ /* 0x002fc800078e00ff */
[----:B------:R-:W-:Y:S01]  /*23330*/  IMAD.IADD R13, R10, 0x1, R6 ;  /* 0x000000010a0d7824 */ /* 0x000fe200078e0206 */
[----:B---3--:R-:W-:-:S03]  /*23340*/  @P2 SHF.R.U32.HI R7, RZ, R9, R4 ;  /* 0x00000009ff072219 */ /* 0x008fc60000011604 */
[C---:B------:R-:W-:Y:S01]  /*23350*/  VIADD R4, R13.reuse, 0x5f ;  /* 0x0000005f0d047836 */ /* 0x040fe20000000000 */
[----:B------:R1:W-:Y:S01]  /*23360*/  STL [R1+0x8], R13 ;  /* 0x0000080d01007387 */ /* 0x0003e20000100800 */
[----:B------:R-:W-:Y:S02]  /*23370*/  IADD3 R8, R13, 0x1, -R31 ;  /* 0x000000010d087810 */ /* 0x000fe40007ffe81f */
[----:B------:R-:W-:Y:S02]  /*23380*/  IMAD.HI R4, R4, 0x2aaaaaab, RZ ;  /* 0x2aaaaaab04047827 */ /* 0x000fe400078e02ff */
[----:B------:R-:W-:-:S03]  /*23390*/  IADD3 R7, R8, R7, RZ ;  /* 0x0000000708077210 */ /* 0x000fc60007ffe0ff */
[----:B------:R-:W-:Y:S02]  /*233a0*/  SHF.R.U32.HI R9, RZ, 0x1f, R4 ;  /* 0x0000001fff097819 */ /* 0x000fe40000011604 */
[----:B------:R-:W-:Y:S02]  /*233b0*/  IMAD.IADD R2, R7, 0x1, R2 ;  /* 0x0000000107027824 */ /* 0x000fe400078e0202 */
[----:B------:R-:W-:Y:S01]  /*233c0*/  LEA.HI.SX32 R9, R4, R9, 0x1c ;  /* 0x0000000904097211 */ /* 0x000fe200078fe2ff */
[----:B-1----:R-:W-:Y:S06]  /*233d0*/  @!P3 BRA `(.L_x_5175) ;  /* 0x000000000048b947 */ /* 0x002fec0003800000 */
        /* <DEDUP_REMOVED lines=11> */
.L_x_5177:
[----:B------:R-:W-:-:S13]  /*23490*/  ISETP.NE.AND P0, PT, R3, 0x1, PT ;  /* 0x000000010300780c */ /* 0x000fda0003f05270 */
[----:B------:R-:W0:Y:S02]  /*234a0*/  @P0 LDC.64 R4, c[0x0][0x9e8] ;  /* 0x00027a00ff040b82 */ /* 0x000e240000000a00 */
[----:B0-----:R-:W-:-:S05]  /*234b0*/  @P0 IMAD.HI.U32 R4, R11, R4, RZ ;  /* 0x000000040b040227 */ /* 0x001fca00078e00ff */
[----:B------:R-:W-:-:S07]  /*234c0*/  @P0 SHF.R.U32.HI R11, RZ, R5, R4 ;  /* 0x00000005ff0b0219 */ /* 0x000fce0000011604 */
.L_x_5178:
[----:B------:R-:W-:Y:S05]  /*234d0*/  BSYNC B0 ;  /* 0x0000000000007941 */ /* 0x000fea0003800000 */
.L_x_5176:
[----:B------:R-:W-:-:S05]  /*234e0*/  IMAD R11, R11, R3, R3 ;  /* 0x000000030b0b7224 */ /* 0x000fca00078e0203 */
[----:B------:R-:W-:-:S07]  /*234f0*/  VIMNMX R2, R2, R11, PT ;  /* 0x0000000b02027248 */ /* 0x000fce0003fe0100 */
.L_x_5175:
[----:B------:R-:W1:Y:S01]  /*23500*/  @P2 LDC R5, c[0x0][0x44c] ;  /* 0x00011300ff052b82 */ /* 0x000e620000000800 */
[----:B------:R-:W-:Y:S01]  /*23510*/  IMAD.MOV.U32 R4, RZ, RZ, R28 ;  /* 0x000000ffff047224 */ /* 0x000fe200078e001c */
[----:B------:R-:W-:Y:S01]  /*23520*/  ULDC UR4, c[0x0][0x9dc] ;  /* 0x0002770000047ab9 */ /* 0x000fe20000000800 */
[----:B------:R-:W-:-:S05]  /*23530*/  IMAD.IADD R7, R13, 0x1, -R31 ;  /* 0x000000010d077824 */ /* 0x000fca00078e0a1f */
[----:B------:R-:W2:Y:S01]  /*23540*/  @P2 LDC R12, c[0x0][0x450] ;  /* 0x00011400ff0c2b82 */ /* 0x000ea20000000800 */
[----:B-1----:R-:W-:-:S05]  /*23550*/  @P2 IMAD.HI.U32 R5, R28, R5, RZ ;  /* 0x000000051c052227 */ /* 0x002fca00078e00ff */
[----:B--2---:R-:W-:-:S04]  /*23560*/  @P2 SHF.R.U32.HI R4, RZ, R12, R5 ;  /* 0x0000000cff042219 */ /* 0x004fc80000011605 */
        /* <DEDUP_REMOVED lines=13> */
.L_x_5181:
[----:B------:R-:W-:-:S13]  /*23640*/  ISETP.NE.AND P0, PT, R3, 0x1, PT ;  /* 0x000000010300780c */ /* 0x000fda0003f05270 */
[----:B------:R-:W0:Y:S02]  /*23650*/  @P0 LDC.64 R4, c[0x0][0x9e8] ;  /* 0x00027a00ff040b82 */ /* 0x000e240000000a00 */
[----:B0-----:R-:W-:-:S05]  /*23660*/  @P0 IMAD.HI.U32 R4, R12, R4, RZ ;  /* 0x000000040c040227 */ /* 0x001fca00078e00ff */
[----:B------:R-:W-:-:S07]  /*23670*/  @P0 SHF.R.U32.HI R12, RZ, R5, R4 ;  /* 0x00000005ff0c0219 */ /* 0x000fce0000011604 */
.L_x_5182:
[----:B------:R-:W-:Y:S05]  /*23680*/  BSYNC B0 ;  /* 0x0000000000007941 */ /* 0x000fea0003800000 */
.L_x_5180:
[----:B------:R-:W-:-:S05]  /*23690*/  IMAD R12, R12, R3, RZ ;  /* 0x000000030c0c7224 */ /* 0x000fca00078e02ff */
[----:B------:R-:W-:-:S07]  /*236a0*/  VIMNMX R11, R11, R12, !PT ;  /* 0x0000000c0b0b7248 */ /* 0x000fce0007fe0100 */
.L_x_5179:
[----:B------:R-:W-:Y:S01]  /*236b0*/  VIADD R2, R2, 0x5f ;  /* 0x0000005f02027836 */ /* 0x000fe20000000000 */
[----:B------:R-:W-:Y:S01]  /*236c0*/  BSSY B0, `(.L_x_5183) ;  /* 0x0000158000007945 */ /* 0x000fe20003800000 */
        /* <DEDUP_REMOVED lines=30> */
.L_x_5358:
[----:B-1----:R-:W-:Y:S02]  /*238b0*/  ISETP.NE.AND P0, PT, R14, RZ, PT ;  /* 0x000000ff0e00720c */ /* 0x002fe40003f05270 */
[----:B------:R-:W-:-:S11]  /*238c0*/  PLOP3.LUT P6, PT, PT, PT, PT, 0x8, 0x0 ;  /* 0x000000000000781c */ /* 0x000fd60003fce170 */
[----:B------:R-:W-:Y:S05]  /*238d0*/  @P0 BRA `(.L_x_5186) ;  /* 0x00000000000c0947 */ /* 0x000fea0003800000 */
[----:B------:R-:W-:-:S03]  /*238e0*/  UMOV UR4, 0xffffffff ;  /* 0xffffffff00047882 */ /* 0x000fc60000000000 */
[----:B------:R-:W-:Y:S05]  /*238f0*/  BRA.DIV UR4, `(.L_x_5187) ;  /* 0x0000007204907947 */ /* 0x000fea000b800000 */
[----:B------:R-:W-:-:S13]  /*23900*/  ELECT P6, URZ, PT ;  /* 0x00000000003f782f */ /* 0x000fda00038c0000 */
.L_x_5186:
[----:B0-----:R-:W2:Y:S01]  /*23910*/  LDL R3, [R1+0x2c] ;  /* 0x00002c0001037983 */ /* 0x001ea20000100800 */
[----:B------:R-:W-:Y:S01]  /*23920*/  BSSY B1, `(.L_x_5188) ;  /* 0x0000008000017945 */ /* 0x000fe20003800000 */
[----:B--2---:R-:W-:-:S05]  /*23930*/  VIADD R3, R3, 0x1 ;  /* 0x0000000103037836 */ /* 0x004fca0000000000 */
[----:B------:R-:W-:-:S04]  /*23940*/  LEA.HI R6, R3, R3, RZ, 0x1 ;  /* 0x0000000303067211 */ /* 0x000fc800078f08ff */
[----:B------:R-:W-:-:S04]  /*23950*/  LOP3.LUT R6, R6, 0xfffffffe, RZ, 0xc0, !PT ;  /* 0xfffffffe06067812 */ /* 0x000fc800078ec0ff */
[----:B------:R-:W-:-:S04]  /*23960*/  IADD3 R6, R3, -R6, RZ ;  /* 0x8000000603067210 */ /* 0x000fc80007ffe0ff */
[----:B------:R-:W-:-:S04]  /*23970*/  SHF.L.U32 R6, R6, 0x1f, RZ ;  /* 0x0000001f06067819 */ /* 0x000fc800000006ff */
[----:B------:R-:W0:Y:S02]  /*23980*/  SYNCS.PHASECHK.TRANS64.TRYWAIT P0, [R23+URZ+0x30820], R6 ;  /* 0x03082006170075a7 */ /* 0x000e24000800017f */
[----:B0-----:R-:W-:Y:S05]  /*23990*/  @!P0 BRA `(.L_x_5189) ;  /* 0x0000007000888947 */ /* 0x001fea0003800000 */
.L_x_5361:
[----:B------:R-:W-:Y:S05]  /*239a0*/  BSYNC B1 ;  /* 0x0000000000017941 */ /* 0x000fea0003800000 */
.L_x_5188:
        /* <DEDUP_REMOVED lines=10> */
.L_x_5362:
[----:B------:R-:W-:Y:S05]  /*23a50*/  BSYNC B2 ;  /* 0x0000000000027941 */ /* 0x000fea0003800000 */
.L_x_5192:
        /* <DEDUP_REMOVED lines=9> */
.L_x_5195:
[----:B------:R-:W-:Y:S05]  /*23af0*/  BSYNC B2 ;  /* 0x0000000000027941 */ /* 0x000fea0003800000 */
.L_x_5194:
[----:B------:R-:W-:Y:S01]  /*23b00*/  IMAD.MOV.U32 R14, RZ, RZ, RZ ;  /* 0x000000ffff0e7224 */ /* 0x000fe200078e00ff */
[----:B------:R-:W-:Y:S01]  /*23b10*/  UIADD3 UR4, UP0, UR36, 0x570, URZ ;  /* 0x0000057024047890 */ /* 0x000fe2000ff1e03f */
[----:B0-----:R-:W-:Y:S01]  /*23b20*/  IMAD R6, R27, 0x9000, R23 ;  /* 0x000090001b067824 */ /* 0x001fe200078e0217 */
[----:B------:R-:W-:Y:S01]  /*23b30*/  PLOP3.LUT P0, PT, PT, PT, PT, 0x80, 0x0 ;  /* 0x000000000000781c */ /* 0x000fe20003f0f070 */
[----:B------:R-:W-:Y:S01]  /*23b40*/  IMAD R12, R2, 0x60, R0 ;  /* 0x00000060020c7824 */ /* 0x000fe200078e0200 */
[----:B------:R-:W-:Y:S01]  /*23b50*/  R2UR UR10, R14 ;  /* 0x000000000e0a72ca */ /* 0x000fe200000e0000 */
[----:B------:R-:W-:Y:S01]  /*23b60*/  VIADD R10, R3, 0x30890 ;  /* 0x00030890030a7836 */ /* 0x000fe20000000000 */
[----:B------:R-:W-:Y:S01]  /*23b70*/  IADD3 R13, R6, 0x1e400, RZ ;  /* 0x0001e400060d7810 */ /* 0x000fe20007ffe0ff */
[----:B------:R-:W-:Y:S01]  /*23b80*/  VIADD R12, R12, 0xffffffa0 ;  /* 0xffffffa00c0c7836 */ /* 0x000fe20000000000 */
[----:B------:R-:W-:Y:S01]  /*23b90*/  UIADD3.X UR5, URZ, UR37, URZ, UP0, !UPT ;  /* 0x000000253f057290 */ /* 0x000fe200087fe43f */
[----:B------:R-:W-:Y:S01]  /*23ba0*/  UMOV UR6, 0x0 ;  /* 0x0000000000067882 */ /* 0x000fe20000000000 */
[----:B------:R-:W-:-:S10]  /*23bb0*/  UMOV UR7, 0x12f00000 ;  /* 0x12f0000000077882 */ /* 0x000fd40000000000 */
.L_x_5196:
        /* <DEDUP_REMOVED lines=16> */
.L_x_5197:
        /* <DEDUP_REMOVED lines=16> */
.L_x_5198:
        /* <DEDUP_REMOVED lines=13> */
.L_x_5363:
[----:B------:R-:W-:Y:S05]  /*23e90*/  BSYNC B2 ;  /* 0x0000000000027941 */ /* 0x000fea0003800000 */
.L_x_5199:
[----:B------:R-:W-:Y:S01]  /*23ea0*/  BSSY B2, `(.L_x_5201) ;  /* 0x000000b000027945 */ /* 0x000fe20003800000 */
[----:B------:R-:W-:Y:S01]  /*23eb0*/  IMAD.MOV.U32 R10, RZ, RZ, 0x0 ;  /* 0x00000000ff0a7424 */ /* 0x000fe200078e00ff */
[----:B01----:R-:W-:Y:S02]  /*23ec0*/  MOV R11, 0x12f00000 ;  /* 0x12f00000000b7802 */ /* 0x003fe40000000f00 */
[----:B------:R-:W-:Y:S05]  /*23ed0*/  @P1 BRA `(.L_x_5202) ;  /* 0x00000000001c1947 */ /* 0x000fea0003800000 */
[----:B------:R-:W0:Y:S01]  /*23ee0*/  S2R R20, SR_TID.X ;  /* 0x0000000000147919 */ /* 0x000e220000002100 */
[----:B------:R-:W-:-:S04]  /*23ef0*/  IMAD.MOV.U32 R13, RZ, RZ, 0x9000 ;  /* 0x00009000ff0d7424 */ /* 0x000fc800078e00ff */
[----:B------:R1:W-:Y:S01]  /*23f00*/  SYNCS.ARRIVE.TRANS64 RZ, [R3+URZ+0x308b0], R13 ;  /* 0x0308b00d03ff79a7 */ /* 0x0003e2000800003f */
[----:B0-----:R-:W-:-:S04]  /*23f10*/  LOP3.LUT R20, R20, 0x1f, RZ, 0xc0, !PT ;  /* 0x0000001f14147812 */ /* 0x001fc800078ec0ff */
[----:B------:R-:W-:-:S13]  /*23f20*/  ISETP.NE.AND P0, PT, R20, RZ, PT ;  /* 0x000000ff1400720c */ /* 0x000fda0003f05270 */
[----:B-1----:R-:W-:Y:S05]  /*23f30*/  @!P0 BRA `(.L_x_5202) ;  /* 0x0000000000048947 */ /* 0x002fea0003800000 */
[----:B------:R-:W-:Y:S01]  /*23f40*/  BPT.TRAP 0x1 ;  /* 0x000000040000795c */ /* 0x000fe20000300000 */
.L_x_5202:
[----:B------:R-:W-:Y:S05]  /*23f50*/  BSYNC B2 ;  /* 0x0000000000027941 */ /* 0x000fea0003800000 */
.L_x_5201:
        /* <DEDUP_REMOVED lines=8> */
.L_x_5203:
        /* <DEDUP_REMOVED lines=15> */
.L_x_5204:
        /* <DEDUP_REMOVED lines=15> */
.L_x_5205:
        /* <DEDUP_REMOVED lines=10> */
.L_x_5191:
[----:B------:R-:W-:Y:S05]  /*24260*/  BSYNC B1 ;  /* 0x0000000000017941 */ /* 0x000fea0003800000 */
.L_x_5190:
[----:B------:R-:W-:Y:S01]  /*24270*/  VIADD R12, R2, 0xfffffffe ;  /* 0xfffffffe020c7836 */ /* 0x000fe20000000000 */
[----:B------:R-:W-:Y:S02]  /*24280*/  IADD3 R27, R27, 0x1, RZ ;  /* 0x000000011b1b7810 */ /* 0x000fe40007ffe0ff */
[----:B------:R-:W-:Y:S02]  /*24290*/  PLOP3.LUT P0, PT, PT, PT, PT, 0x8, 0x0 ;  /* 0x000000000000781c */ /* 0x000fe40003f0e170 */
[----:B------:R-:W-:Y:S02]  /*242a0*/  ISETP.GE.AND P2, PT, R12, R5, PT ;  /* 0x000000050c00720c */ /* 0x000fe40003f46270 */
[----:B------:R-:W-:-:S04]  /*242b0*/  ISETP.NE.AND P1, PT, R27, 0x2, PT ;  /* 0x000000021b00780c */ /* 0x000fc80003f25270 */
[----:B------:R-:W-:Y:S02]  /*242c0*/  SEL R3, RZ, 0x1, P1 ;  /* 0x00000001ff037807 */ /* 0x000fe40000800000 */
[----:B------:R-:W-:Y:S02]  /*242d0*/  SEL R27, R27, RZ, P1 ;  /* 0x000000ff1b1b7207 */ /* 0x000fe40000800000 */
[----:B------:R-:W-:-:S03]  /*242e0*/  LOP3.LUT R30, R30, R3, RZ, 0x3c, !PT ;  /* 0x000000031e1e7212 */ /* 0x000fc600078e3cff */
[----:B------:R-:W-:Y:S05]  /*242f0*/  @!P2 BRA `(.L_x_5184) ;  /* 0x000000080050a947 */ /* 0x000fea0003800000 */
.L_x_5222:
[----:B------:R-:W-:Y:S05]  /*24300*/  YIELD ;  /* 0x0000000000007946 */ /* 0x000fea0003800000 */
        /* <DEDUP_REMOVED lines=10> */
.L_x_5364:
[----:B------:R-:W-:Y:S05]  /*243b0*/  BSYNC B2 ;  /* 0x0000000000027941 */ /* 0x000fea0003800000 */
.L_x_5208:
        /* <DEDUP_REMOVED lines=9> */
.L_x_5211:
[----:B------:R-:W-:Y:S05]  /*24450*/  BSYNC B2 ;  /* 0x0000000000027941 */ /* 0x000fea0003800000 */
.L_x_5210:
        /* <DEDUP_REMOVED lines=11> */
.L_x_5212:
        /* <DEDUP_REMOVED lines=16> */
.L_x_5213:
        /* <DEDUP_REMOVED lines=16> */
.L_x_5214:
        /* <DEDUP_REMOVED lines=13> */
.L_x_5365:
[----:B------:R-:W-:Y:S05]  /*247e0*/  BSYNC B2 ;  /* 0x0000000000027941 */ /* 0x000fea0003800000 */
.L_x_5215:
[----:B------:R-:W-:Y:S01]  /*247f0*/  BSSY B2, `(.L_x_5217) ;  /* 0x000000b000027945 */ /* 0x000fe20003800000 */
[----:B01----:R-:W-:Y:S01]  /*24800*/  IMAD.MOV.U32 R2, RZ, RZ, 0x0 ;  /* 0x00000000ff027424 */ /* 0x003fe200078e00ff */
[----:B------:R-:W-:Y:S02]  /*24810*/  MOV R3, 0x12f00000 ;  /* 0x12f0000000037802 */ /* 0x000fe40000000f00 */
        /* <DEDUP_REMOVED lines=8> */
.L_x_5218:
[----:B------:R-:W-:Y:S05]  /*248a0*/  BSYNC B2 ;  /* 0x0000000000027941 */ /* 0x000fea0003800000 */
.L_x_5217:
        /* <DEDUP_REMOVED lines=8> */
.L_x_5219:
        /* <DEDUP_REMOVED lines=15> */
.L_x_5220:
        /* <DEDUP_REMOVED lines=15> */
.L_x_5221:
        /* <DEDUP_REMOVED lines=10> */
.L_x_5207:
[----:B------:R-:W-:Y:S05]  /*24bb0*/  BSYNC B1 ;  /* 0x0000000000017941 */ /* 0x000fea0003800000 */
.L_x_5206:
[C---:B------:R-:W-:Y:S01]  /*24bc0*/  ISETP.GT.AND P2, PT, R12.reuse, R5, PT ;  /* 0x000000050c00720c */ /* 0x040fe20003f44270 */
[----:B------:R-:W-:Y:S01]  /*24bd0*/  VIADD R12, R12, 0xffffffff ;  /* 0xffffffff0c0c7836 */ /* 0x000fe20000000000 */
[----:B------:R-:W-:-:S04]  /*24be0*/  IADD3 R27, R27, 0x1, RZ ;  /* 0x000000011b1b7810 */ /* 0x000fc80007ffe0ff */
[----:B------:R-:W-:-:S04]  /*24bf0*/  ISETP.NE.AND P1, PT, R27, 0x2, PT ;  /* 0x000000021b00780c */ /* 0x000fc80003f25270 */
[----:B------:R-:W-:Y:S02]  /*24c00*/  SEL R3, RZ, 0x1, P1 ;  /* 0x00000001ff037807 */ /* 0x000fe40000800000 */
[----:B------:R-:W-:Y:S02]  /*24c10*/  SEL R27, R27, RZ, P1 ;  /* 0x000000ff1b1b7207 */ /* 0x000fe40000800000 */
[----:B------:R-:W-:Y:S01]  /*24c20*/  LOP3.LUT R30, R30, R3, RZ, 0x3c, !PT ;  /* 0x000000031e1e7212 */ /* 0x000fe200078e3cff */
[----:B------:R-:W-:Y:S06]  /*24c30*/  @P2 BRA `(.L_x_5222) ;  /* 0xfffffff400b02947 */ /* 0x000fec000383ffff */
.L_x_5184:
[----:B------:R-:W-:Y:S05]  /*24c40*/  BSYNC B0 ;  /* 0x0000000000007941 */ /* 0x000fea0003800000 */
.L_x_5183:
[----:B------:R-:W1:Y:S01]  /*24c50*/  LDC R0, c[0x0][0x448] ;  /* 0x00011200ff007b82 */ /* 0x000e620000000800 */
[----:B------:R-:W-:Y:S01]  /*24c60*/  VIADD R5, R28, 0x7f ;  /* 0x0000007f1c057836 */ /* 0x000fe20000000000 */
[----:B------:R-:W-:Y:S06]  /*24c70*/  @!P0 WARPSYNC.ALL ;  /* 0x0000000000008948 */ /* 0x000fec0003800000 */
[----:B------:R-:W2:Y:S08]  /*24c80*/  LDC.64 R2, c[0x0][0x9e0] ;  /* 0x00027800ff027b82 */ /* 0x000eb00000000a00 */
[----:B------:R-:W-:Y:S01]  /*24c90*/  @!P0 BAR.SYNC.DEFER_BLOCKING 0xc, 0x180 ;  /* 0x0306000000008b1d */ /* 0x000fe20000010000 */
[----:B-1----:R-:W-:-:S02]  /*24ca0*/  ISETP.NE.AND P1, PT, R0, 0x1, PT ;  /* 0x000000010000780c */ /* 0x002fc40003f25270 */
[----:B--2---:R-:W-:-:S11]  /*24cb0*/  ISETP.GE.AND P2, PT, R3, 0x1, PT ;  /* 0x000000010300780c */ /* 0x004fd60003f46270 */
[----:B------:R-:W1:Y:S08]  /*24cc0*/  @P1 LDC R0, c[0x0][0x44c] ;  /* 0x00011300ff001b82 */ /* 0x000e700000000800 */
[----:B------:R-:W2:Y:S01]  /*24cd0*/  @P1 LDC R11, c[0x0][0x450] ;  /* 0x00011400ff0b1b82 */ /* 0x000ea20000000800 */
[----:B-1----:R-:W-:-:S05]  /*24ce0*/  @P1 IMAD.HI.U32 R0, R5, R0, RZ ;  /* 0x0000000005001227 */ /* 0x002fca00078e00ff */
[----:B--2---:R-:W-:-:S05]  /*24cf0*/  @P1 SHF.R.U32.HI R5, RZ, R11, R0 ;  /* 0x0000000bff051219 */ /* 0x004fca0000011600 */
[----:B------:R-:W-:-:S04]  /*24d00*/  IMAD.IADD R11, R8, 0x1, R5 ;  /* 0x00000001080b7824 */ /* 0x000fc800078e0205 */
        /* <DEDUP_REMOVED lines=8> */
[----:B------:R-:W1:Y:S02]  /*24d90*/  @P0 LDC.64 R4, c[0x0][0x9e8] ;  /* 0x00027a00ff040b82 */ /* 0x000e640000000a00 */
[----:B-1----:R-:W-:-:S05]  /*24da0*/  @P0 IMAD.HI.U32 R4, R11, R4, RZ ;  /* 0x000000040b040227 */ /* 0x002fca00078e00ff */
[----:B------:R-:W-:-:S04]  /*24db0*/  @P0 SHF.R.U32.HI R11, RZ, R5, R4 ;  /* 0x00000005ff0b0219 */ /* 0x000fc80000011604 */
[----:B------:R-:W-:Y:S01]  /*24dc0*/  LOP3.LUT R0, RZ, R11, RZ, 0x33, !PT ;  /* 0x0000000bff007212 */ /* 0x000fe200078e33ff */
[----:B------:R-:W-:Y:S06]  /*24dd0*/  BRA `(.L_x_5226) ;  /* 0x0000000000107947 */ /* 0x000fec0003800000 */
.L_x_5225:
[----:B------:R-:W-:-:S13]  /*24de0*/  ISETP.NE.AND P0, PT, R3, 0x1, PT ;  /* 0x000000010300780c */ /* 0x000fda0003f05270 */
[----:B------:R-:W1:Y:S02]  /*24df0*/  @P0 LDC.64 R4, c[0x0][0x9e8] ;  /* 0x00027a00ff040b82 */ /* 0x000e640000000a00 */
[----:B-1----:R-:W-:-:S05]  /*24e00*/  @P0 IMAD.HI.U32 R4, R0, R4, RZ ;  /* 0x0000000400040227 */ /* 0x002fca00078e00ff */
[----:B------:R-:W-:-:S07]  /*24e10*/  @P0 SHF.R.U32.HI R0, RZ, R5, R4 ;  /* 0x00000005ff000219 */ /* 0x000fce0000011604 */
.L_x_5226:
[----:B------:R-:W-:Y:S05]  /*24e20*/  BSYNC B0 ;  /* 0x0000000000007941 */ /* 0x000fea0003800000 */
.L_x_5224:
[----:B------:R-:W-:-:S05]  /*24e30*/  IMAD R5, R0, R3, R3 ;  /* 0x0000000300057224 */ /* 0x000fca00078e0203 */
[----:B------:R-:W-:-:S07]  /*24e40*/  VIMNMX R2, R2, R5, PT ;  /* 0x0000000502027248 */ /* 0x000fce0003fe0100 */
.L_x_5223:
[----:B------:R-:W1:Y:S01]  /*24e50*/  @P1 LDC R5, c[0x0][0x44c] ;  /* 0x00011300ff051b82 */ /* 0x000e620000000800 */
[----:B------:R-:W-:Y:S01]  /*24e60*/  VIADD R2, R2, 0x5f ;  /* 0x0000005f02027836 */ /* 0x000fe20000000000 */
[----:B------:R-:W-:Y:S01]  /*24e70*/  ULDC UR4, c[0x0][0x9dc] ;  /* 0x0002770000047ab9 */ /* 0x000fe20000000800 */
[----:B------:R-:W-:Y:S02]  /*24e80*/  IMAD.MOV.U32 R0, RZ, RZ, R28 ;  /* 0x000000ffff007224 */ /* 0x000fe400078e001c */
[----:B------:R-:W-:-:S03]  /*24e90*/  IMAD.HI R2, R2, 0x2aaaaaab, RZ ;  /* 0x2aaaaaab02027827 */ /* 0x000fc600078e02ff */
[----:B------:R-:W2:Y:S01]  /*24ea0*/  @P1 LDC R4, c[0x0][0x450] ;  /* 0x00011400ff041b82 */ /* 0x000ea20000000800 */
[----:B-1----:R-:W-:-:S05]  /*24eb0*/  @P1 IMAD.HI.U32 R5, R28, R5, RZ ;  /* 0x000000051c051227 */ /* 0x002fca00078e00ff */
[----:B--2---:R-:W-:Y:S02]  /*24ec0*/  @P1 SHF.R.U32.HI R0, RZ, R4, R5 ;  /* 0x00000004ff001219 */ /* 0x004fe40000011605 */
[----:B------:R-:W-:-:S03]  /*24ed0*/  SHF.R.U32.HI R5, RZ, 0x1f, R2 ;  /* 0x0000001fff057819 */ /* 0x000fc60000011602 */
[----:B------:R-:W-:Y:S01]  /*24ee0*/  IMAD.IADD R7, R7, 0x1, R0 ;  /* 0x0000000107077824 */ /* 0x000fe200078e0200 */
[----:B------:R-:W-:-:S03]  /*24ef0*/  LEA.HI.SX32 R2, R2, R5, 0x1c ;  /* 0x0000000502027211 */ /* 0x000fc600078fe2ff */
        /* <DEDUP_REMOVED lines=14> */
.L_x_5229:
[----:B------:R-:W-:-:S13]  /*24fe0*/  ISETP.NE.AND P0, PT, R3, 0x1, PT ;  /* 0x000000010300780c */ /* 0x000fda0003f05270 */
[----:B------:R-:W2:Y:S02]  /*24ff0*/  @P0 LDC.64 R4, c[0x0][0x9e8] ;  /* 0x00027a00ff040b82 */ /* 0x000ea40000000a00 */
[----:B--2---:R-:W-:-:S05]  /*25000*/  @P0 IMAD.HI.U32 R4, R7, R4, RZ ;  /* 0x0000000407040227 */ /* 0x004fca00078e00ff */
[----:B------:R-:W-:-:S07]  /*25010*/  @P0 SHF.R.U32.HI R7, RZ, R5, R4 ;  /* 0x00000005ff070219 */ /* 0x000fce0000011604 */
.L_x_5230:
[----:B------:R-:W-:Y:S05]  /*25020*/  BSYNC B0 ;  /* 0x0000000000007941 */ /* 0x000fea0003800000 */
.L_x_5228:
[----:B------:R-:W-:-:S05]  /*25030*/  IMAD R3, R7, R3, RZ ;  /* 0x0000000307037224 */ /* 0x000fca00078e02ff */
[----:B------:R-:W-:-:S07]  /*25040*/  VIMNMX R0, R0, R3, !PT ;  /* 0x0000000300007248 */ /* 0x000fce0007fe0100 */
.L_x_5227:
[----:B------:R-:W-:Y:S01]  /*25050*/  IMAD.HI R0, R0, 0x2aaaaaab, RZ ;  /* 0x2aaaaaab00007827 */ /* 0x000fe200078e02ff */
[----:B------:R-:W-:Y:S04]  /*25060*/  BSSY B7, `(.L_x_5231) ;  /* 0x0000379000077945 */ /* 0x000fe80003800000 */
[----:B------:R-:W-:-:S04]  /*25070*/  SHF.R.U32.HI R3, RZ, 0x1f, R0 ;  /* 0x0000001fff037819 */ /* 0x000fc80000011600 */
[----:B------:R-:W-:-:S04]  /*25080*/  LEA.HI.SX32 R3, R0, R3, 0x1c ;  /* 0x0000000300037211 */ /* 0x000fc800078fe2ff */
        /* <DEDUP_REMOVED lines=21> */
.L_x_5232:
        /* <DEDUP_REMOVED lines=8> */
[----:B------:R-:W-:Y:S01]  /*25260*/  MOV R4, UR6 ;  /* 0x0000000600047c02 */ /* 0x000fe20008000f00 */
[----:B------:R-:W-:Y:S01]  /*25270*/  IMAD.U32 R5, RZ, RZ, UR7 ;  /* 0x00000007ff057e24 */ /* 0x000fe2000f8e00ff */
[----:B------:R-:W2:Y:S01]  /*25280*/  LDC.64 R2, c[0x4][R2] ;  /* 0x0100000002027b82 */ /* 0x000ea20000000a00 */
[----:B0-----:R-:W-:Y:S01]  /*25290*/  IMAD.U32 R6, RZ, RZ, UR8 ;  /* 0x00000008ff067e24 */ /* 0x001fe2000f8e00ff */
[----:B------:R-:W-:Y:S01]  /*252a0*/  MOV R8, 0x70 ;  /* 0x0000007000087802 */ /* 0x000fe20000000f00 */
[----:B------:R-:W-:Y:S02]  /*252b0*/  IMAD.U32 R7, RZ, RZ, UR9 ;  /* 0x00000009ff077e24 */ /* 0x000fe4000f8e00ff */
[----:B------:R-:W-:-:S02]  /*252c0*/  IMAD.U32 R10, RZ, RZ, UR4 ;  /* 0x00000004ff0a7e24 */ /* 0x000fc4000f8e00ff */
[----:B------:R-:W-:Y:S02]  /*252d0*/  IMAD.U32 R11, RZ, RZ, UR5 ;  /* 0x00000005ff0b7e24 */ /* 0x000fe4000f8e00ff */
[----:B------:R-:W-:Y:S02]  /*252e0*/  IMAD.MOV.U32 R12, RZ, RZ, 0x1 ;  /* 0x00000001ff0c7424 */ /* 0x000fe400078e00ff */
[----:B------:R-:W-:-:S07]  /*252f0*/  IMAD.MOV.U32 R13, RZ, RZ, RZ ;  /* 0x000000ffff0d7224 */ /* 0x000fce00078e00ff */
[----:B------:R-:W-:-:S07]  /*25300*/  LEPC R20, `(.L_x_5235) ;  /* 0x000000001014794e */ /* 0x000fce0000000000 */
[----:B-12---:R-:W-:Y:S05]  /*25310*/  CALL.ABS.NOINC R2 ;  /* 0x0000000002007343 */ /* 0x006fea0003c00000 */
.L_x_5235:
[----:B------:R-:W-:Y:S05]  /*25320*/  BSYNC B6 ;  /* 0x0000000000067941 */ /* 0x000fea0003800000 */
.L_x_5234:
        /* <DEDUP_REMOVED lines=12> */
[----:B------:R-:W-:Y:S01]  /*253f0*/  MOV R13, RZ ;  /* 0x000000ff000d7202 */ /* 0x000fe20000000f00 */
[----:B------:R-:W-:Y:S02]  /*25400*/  IMAD.U32 R7, RZ, RZ, UR9 ;  /* 0x00000009ff077e24 */ /* 0x000fe4000f8e00ff */
[----:B------:R-:W-:-:S02]  /*25410*/  IMAD.U32 R10, RZ, RZ, UR4 ;  /* 0x00000004ff0a7e24 */ /* 0x000fc4000f8e00ff */
[----:B------:R-:W-:Y:S02]  /*25420*/  IMAD.U32 R11, RZ, RZ, UR5 ;  /* 0x00000005ff0b7e24 */ /* 0x000fe4000f8e00ff */
[----:B------:R-:W-:Y:S02]  /*25430*/  IMAD.MOV.U32 R8, RZ, RZ, 0x70 ;  /* 0x00000070ff087424 */ /* 0x000fe400078e00ff */
[----:B--2---:R-:W-:-:S07]  /*25440*/  IMAD.MOV.U32 R12, RZ, RZ, 0x1 ;  /* 0x00000001ff0c7424 */ /* 0x004fce00078e00ff */
[----:B------:R-:W-:-:S07]  /*25450*/  LEPC R20, `(.L_x_5238) ;  /* 0x000000001014794e */ /* 0x000fce0000000000 */
[----:B-1-3--:R-:W-:Y:S05]  /*25460*/  CALL.ABS.NOINC R2 ;  /* 0x0000000002007343 */ /* 0x00afea0003c00000 */
.L_x_5238:
        /* <DEDUP_REMOVED lines=15> */
.L_x_5237:
[----:B------:R-:W-:Y:S05]  /*25560*/  BSYNC B6 ;  /* 0x0000000000067941 */ /* 0x000fea0003800000 */
.L_x_5236:
[----:B------:R-:W-:Y:S01]  /*25570*/  ULDC.64 UR4, c[0x0][0x9f8] ;  /* 0x00027e0000047ab9 */ /* 0x000fe20000000a00 */
[----:B------:R-:W2:Y:S01]  /*25580*/  LDL R21, [R1+0x8] ;  /* 0x0000080001157983 */ /* 0x000ea20000100800 */
[----:B------:R-:W-:-:S03]  /*25590*/  ISETP.NE.U32.AND P0, PT, RZ, UR4, PT ;  /* 0x00000004ff007c0c */ /* 0x000fc6000bf05070 */
[----:B------:R-:W3:Y:S01]  /*255a0*/  LDL R20, [R1+0xc] ;  /* 0x00000c0001147983 */ /* 0x000ee20000100800 */
[----:B------:R-:W-:Y:S01]  /*255b0*/  ISETP.NE.AND.EX P0, PT, RZ, UR5, PT, P0 ;  /* 0x00000005ff007c0c */ /* 0x000fe2000bf05300 */
[----:B------:R-:W-:Y:S01]  /*255c0*/  IMAD.MOV.U32 R33, RZ, RZ, R19 ;  /* 0x000000ffff217224 */ /* 0x000fe200078e0013 */
[----:B------:R-:W4:Y:S01]  /*255d0*/  LDC R0, c[0x0][0x430] ;  /* 0x00010c00ff007b82 */ /* 0x000f220000000800 */
[----:B------:R-:W0:Y:S01]  /*255e0*/  S2R R17, SR_TID.X ;  /* 0x0000000000117919 */ /* 0x000e220000002100 */
[----:B------:R-:W-:Y:S01]  /*255f0*/  LOP3.LUT R22, R22, 0xfffffff7, RZ, 0xc0, !PT ;  /* 0xfffffff716167812 */ /* 0x000fe200078ec0ff */
[----:B------:R-:W-:-:S08]  /*25600*/  ULDC UR4, c[0x0][0x2f4] ;  /* 0x0000bd0000047ab9 */ /* 0x000fd00000000800 */
[----:B------:R-:W1:Y:S01]  /*25610*/  @P0 LDC.64 R2, c[0x0][0x9f8] ;  /* 0x00027e00ff020b82 */ /* 0x000e620000000a00 */
[----:B0-----:R-:W-:Y:S01]  /*25620*/  LOP3.LUT R17, R17, 0x7f, RZ, 0xc0, !PT ;  /* 0x0000007f11117812 */ /* 0x001fe200078ec0ff */
[----:B-1----:R-:W-:-:S03]  /*25630*/  @P0 IMAD.WIDE R2, R19, 0x4, R2 ;  /* 0x0000000413020825 */ /* 0x002fc600078e0202 */
[----:B------:R-:W-:Y:S02]  /*25640*/  SHF.R.U32.HI R25, RZ, 0x3, R17 ;  /* 0x00000003ff197819 */ /* 0x000fe40000011611 */
[----:B------:R0:W3:Y:S01]  /*25650*/  @P0 LDG.E R33, desc[UR60][R2.64] ;  /* 0x0000003c02210981 */ /* 0x0000e2000c1e1900 */
[----:B----4-:R-:W-:Y:S01]  /*25660*/  ISETP.NE.AND P1, PT, R0, 0x1, PT ;  /* 0x000000010000780c */ /* 0x010fe20003f25270 */
[----:B------:R-:W1:-:S12]  /*25670*/  S2R R17, SR_TID.X ;  /* 0x0000000000117919 */ /* 0x000e580000002100 */
[----:B------:R-:W4:Y:S08]  /*25680*/  @P1 LDC R4, c[0x0][0x434] ;  /* 0x00010d00ff041b82 */ /* 0x000f300000000800 */
[----:B------:R-:W0:Y:S01]  /*25690*/  @P1 LDC R6, c[0x0][0x438] ;  /* 0x00010e00ff061b82 */ /* 0x000e220000000800 */
[----:B-1----:R-:W-:-:S05]  /*256a0*/  IMAD.SHL.U32 R17, R17, 0x10, RZ ;  /* 0x0000001011117824 */ /* 0x002fca00078e00ff */
[----:B------:R-:W-:Y:S02]  /*256b0*/  LOP3.LUT R17, R25, 0x70, R17, 0xf8, !PT ;  /* 0x0000007019117812 */ /* 0x000fe400078ef811 */
[----:B------:R-:W-:-:S05]  /*256c0*/  IADD3 R25, R24, -0x1, RZ ;  /* 0xffffffff18197810 */ /* 0x000fca0007ffe0ff */
[----:B------:R-:W-:Y:S01]  /*256d0*/  IMAD R5, R25, 0x60, R17 ;  /* 0x0000006019057824 */ /* 0x000fe200078e0211 */
[----:B------:R-:W-:Y:S01]  /*256e0*/  ISETP.GE.AND P3, PT, R34, UR4, PT ;  /* 0x0000000422007c0c */ /* 0x000fe2000bf66270 */
[----:B------:R-:W-:-:S03]  /*256f0*/  UMOV UR5, 0xffffffff ;  /* 0xffffffff00057882 */ /* 0x000fc60000000000 */
[----:B--2---:R-:W-:-:S04]  /*25700*/  ISETP.GE.AND P0, PT, R5, R21, PT ;  /* 0x000000150500720c */ /* 0x004fc80003f06270 */
[----:B------:R-:W-:Y:S01]  /*25710*/  ISETP.GT.U32.OR P0, PT, R17, 0x5f, P0 ;  /* 0x0000005f1100780c */ /* 0x000fe20000704470 */
[----:B---3--:R-:W-:-:S04]  /*25720*/  IMAD.IADD R5, R5, 0x1, R20 ;  /* 0x0000000105057824 */ /* 0x008fc800078e0214 */
[----:B----4-:R-:W-:-:S04]  /*25730*/  @P1 IMAD.HI.U32 R7, R5, R4, RZ ;  /* 0x0000000405071227 */ /* 0x010fc800078e00ff */
[----:B------:R-:W-:Y:S01]  /*25740*/  IMAD.MOV.U32 R4, RZ, RZ, R5 ;  /* 0x000000ffff047224 */ /* 0x000fe200078e0005 */
[----:B0-----:R-:W-:-:S03]  /*25750*/  @P1 SHF.R.U32.HI R4, RZ, R6, R7 ;  /* 0x00000006ff041219 */ /* 0x001fc60000011607 */
[----:B------:R-:W0:Y:S02]  /*25760*/  @!P0 LDC.64 R2, c[0x0][0x428] ;  /* 0x00010a00ff028b82 */ /* 0x000e240000000a00 */
[----:B------:R-:W-:-:S04]  /*25770*/  IMAD.MOV R6, RZ, RZ, -R4 ;  /* 0x000000ffff067224 */ /* 0x000fc800078e0a04 */
[----:B------:R-:W-:Y:S01]  /*25780*/  IMAD R0, R0, R6, R5 ;  /* 0x0000000600007224 */ /* 0x000fe200078e0205 */
[--C-:B------:R-:W-:Y:S02]  /*25790*/  @!P0 SHF.R.S32.HI R5, RZ, 0x1f, R4.reuse ;  /* 0x0000001fff058819 */ /* 0x100fe40000011404 */
[----:B------:R-:W-:Y:S01]  /*257a0*/  SHF.R.S32.HI R8, RZ, 0x1f, R33 ;  /* 0x0000001fff087819 */ /* 0x000fe20000011421 */
[----:B0-----:R-:W-:-:S04]  /*257b0*/  @!P0 IMAD.WIDE.U32 R4, R33, R2, R4 ;  /* 0x0000000221048225 */ /* 0x001fc800078e0004 */
[----:B------:R-:W-:Y:S01]  /*257c0*/  @!P0 IMAD R6, R8, R2, RZ ;  /* 0x0000000208068224 */ /* 0x000fe200078e02ff */
[----:B------:R0:W-:Y:S03]  /*257d0*/  STL [R1+0x14], R8 ;  /* 0x0000140801007387 */ /* 0x0001e60000100800 */
[----:B------:R-:W-:Y:S02]  /*257e0*/  @!P0 IMAD R6, R33, R3, R6 ;  /* 0x0000000321068224 */ /* 0x000fe400078e0206 */
[----:B------:R-:W1:Y:S02]  /*257f0*/  @!P0 LDC.64 R2, c[0x0][0x418] ;  /* 0x00010600ff028b82 */ /* 0x000e640000000a00 */
[----:B------:R-:W-:Y:S01]  /*25800*/  @!P0 IMAD.IADD R6, R5, 0x1, R6 ;  /* 0x0000000105068824 */ /* 0x000fe200078e0206 */
[----:B------:R-:W-:Y:S02]  /*25810*/  MOV R5, UR39 ;  /* 0x0000002700057c02 */ /* 0x000fe40008000f00 */
[----:B-1----:R-:W-:-:S04]  /*25820*/  @!P0 LEA R2, P1, R4, R2, 0x2 ;  /* 0x0000000204028211 */ /* 0x002fc800078210ff */
[----:B------:R-:W-:Y:S01]  /*25830*/  @!P0 LEA.HI.X R3, R4, R3, R6, 0x2, P1 ;  /* 0x0000000304038211 */ /* 0x000fe200008f1406 */
[----:B------:R-:W-:-:S06]  /*25840*/  IMAD.MOV.U32 R4, RZ, RZ, RZ ;  /* 0x000000ffff047224 */ /* 0x000fcc00078e00ff */
[----:B------:R0:W5:Y:S01]  /*25850*/  @!P0 LDG.E R4, desc[UR60][R2.64] ;  /* 0x0000003c02048981 */ /* 0x000162000c1e1900 */
[----:B------:R-:W-:Y:S02]  /*25860*/  ISETP.GT.U32.AND P0, PT, R17, 0x5f, PT ;  /* 0x0000005f1100780c */ /* 0x000fe40003f04070 */
[----:B------:R-:W-:Y:S02]  /*25870*/  ISETP.NE.AND P2, PT, R5, 0x3, PT ;  /* 0x000000030500780c */ /* 0x000fe40003f45270 */
[----:B------:R-:W-:-:S09]  /*25880*/  ISETP.GE.AND P1, PT, R37, UR4, PT ;  /* 0x0000000425007c0c */ /* 0x000fd2000bf26270 */
[----:B------:R-:W-:Y:S02]  /*25890*/  @P0 LOP3.LUT R22, R22, 0x8, RZ, 0xfc, !PT ;  /* 0x0000000816160812 */ /* 0x000fe400078efcff */
[----:B------:R-:W-:Y:S02]  /*258a0*/  ISETP.GE.AND P0, PT, R36, UR4, PT ;  /* 0x0000000424007c0c */ /* 0x000fe4000bf06270 */
[----:B------:R-:W-:-:S04]  /*258b0*/  LOP3.LUT R22, R22, 0xffffffef, RZ, 0xc0, !PT ;  /* 0xffffffef16167812 */ /* 0x000fc800078ec0ff */
[----:B------:R-:W-:-:S04]  /*258c0*/  @P2 LOP3.LUT R22, R22, 0x10, RZ, 0xfc, !PT ;  /* 0x0000001016162812 */ /* 0x000fc800078efcff */
[----:B------:R-:W-:-:S04]  /*258d0*/  LOP3.LUT R22, R22, 0xfffffffb, RZ, 0xc0, !PT ;  /* 0xfffffffb16167812 */ /* 0x000fc800078ec0ff */
[----:B------:R-:W-:-:S04]  /*258e0*/  @P3 LOP3.LUT R22, R22, 0x4, RZ, 0xfc, !PT ;  /* 0x0000000416163812 */ /* 0x000fc800078efcff */
[----:B------:R-:W-:-:S04]  /*258f0*/  LOP3.LUT R22, R22, 0xfffffffe, RZ, 0xc0, !PT ;  /* 0xfffffffe16167812 */ /* 0x000fc800078ec0ff */
[----:B------:R-:W-:-:S04]  /*25900*/  LOP3.LUT R22, R22, 0xfffffffd, RZ, 0xc0, !PT ;  /* 0xfffffffd16167812 */ /* 0x000fc800078ec0ff */
[----:B------:R-:W-:-:S04]  /*25910*/  @P1 LOP3.LUT R22, R22, 0x2, RZ, 0xfc, !PT ;  /* 0x0000000216161812 */ /* 0x000fc800078efcff */
[----:B------:R-:W-:Y:S01]  /*25920*/  @P0 LOP3.LUT R22, R22, 0x1, RZ, 0xfc, !PT ;  /* 0x0000000116160812 */ /* 0x000fe200078efcff */
[----:B0-----:R-:W-:Y:S06]  /*25930*/  BRA.DIV UR5, `(.L_x_5239) ;  /* 0x0000005605047947 */ /* 0x001fec000b800000 */
.L_x_5368:
[----:B------:R-:W-:Y:S01]  /*25940*/  SHF.R.S32.HI R32, RZ, 0x1f, R18 ;  /* 0x0000001fff207819 */ /* 0x000fe20000011412 */
[----:B------:R-:W-:Y:S06]  /*25950*/  @!P2 BRA `(.L_x_5240) ;  /* 0x000000000004a947 */ /* 0x000fec0003800000 */
[----:B------:R-:W-:Y:S01]  /*25960*/  BPT.TRAP 0x1 ;  /* 0x000000040000795c */ /* 0x000fe20000300000 */
.L_x_5240:
        /* <DEDUP_REMOVED lines=25> */
.L_x_5369:
[----:B------:R-:W-:Y:S05]  /*25b00*/  BSYNC B0 ;  /* 0x0000000000007941 */ /* 0x000fea0003800000 */
.L_x_5241:
[----:B------:R-:W2:Y:S01]  /*25b10*/  LDL R10, [R1+0x8] ;  /* 0x00000800010a7983 */ /* 0x000ea20000100800 */
[----:B------:R-:W-:-:S03]  /*25b20*/  ULDC.64 UR4, c[0x0][0x300] ;  /* 0x0000c00000047ab9 */ /* 0x000fc60000000a00 */
[----:B------:R-:W3:Y:S01]  /*25b30*/  LDL R8, [R1] ;  /* 0x0000000001087983 */ /* 0x000ee20000100800 */
[----:B------:R-:W-:Y:S01]  /*25b40*/  IMAD R5, R5, UR4, RZ ;  /* 0x0000000405057c24 */ /* 0x000fe2000f8e02ff */
[----:B------:R-:W-:Y:S01]  /*25b50*/  LOP3.LUT P4, RZ, R22, 0x4, RZ, 0xc0, !PT ;  /* 0x0000000416ff7812 */ /* 0x000fe2000788c0ff */
[----:B0-----:R-:W-:Y:S01]  /*25b60*/  IMAD.WIDE.U32 R2, R0, UR4, RZ ;  /* 0x0000000400027c25 */ /* 0x001fe2000f8e00ff */
[----:B------:R-:W0:Y:S01]  /*25b70*/  S2R R9, SR_TID.X ;  /* 0x0000000000097919 */ /* 0x000e220000002100 */
[----:B------:R-:W-:Y:S02]  /*25b80*/  LOP3.LUT P3, RZ, R22, 0x2, RZ, 0xc0, !PT ;  /* 0x0000000216ff7812 */ /* 0x000fe4000786c0ff */
        /* <DEDUP_REMOVED lines=14> */
[----:B------:R-:W-:Y:S01]  /*25c70*/  LEA R4, P0, R2, UR4, 0x1 ;  /* 0x0000000402047c11 */ /* 0x000fe2000f8008ff */
[----:B------:R-:W-:-:S03]  /*25c80*/  UMOV UR4, 0xffffffff ;  /* 0xffffffff00047882 */ /* 0x000fc60000000000 */
[----:B------:R-:W-:Y:S02]  /*25c90*/  LEA.HI.X R0, R2, UR5, R0, 0x1, P0 ;  /* 0x0000000502007c11 */ /* 0x000fe400080f0c00 */
[----:B0-----:R-:W-:-:S04]  /*25ca0*/  LOP3.LUT R9, R9, 0x7f, RZ, 0xc0, !PT ;  /* 0x0000007f09097812 */ /* 0x001fc800078ec0ff */
[----:B------:R-:W-:Y:S01]  /*25cb0*/  SHF.R.U32.HI R9, RZ, 0x3, R9 ;  /* 0x00000003ff097819 */ /* 0x000fe20000011609 */
[----:B--2---:R-:W-:-:S04]  /*25cc0*/  IMAD R6, R25, -0x60, R10 ;  /* 0xffffffa019067824 */ /* 0x004fc800078e020a */
[----:B------:R-:W-:Y:S02]  /*25cd0*/  IMAD.IADD R6, R6, 0x1, -R9 ;  /* 0x0000000106067824 */ /* 0x000fe400078e0a09 */
[----:B---3--:R-:W-:-:S03]  /*25ce0*/  IMAD R5, R26, 0x4800, R8 ;  /* 0x000048001a057824 */ /* 0x008fc600078e0208 */
        /* <DEDUP_REMOVED lines=64> */
.L_x_5383:
        /* <DEDUP_REMOVED lines=12> */
.L_x_5244:
        /* <DEDUP_REMOVED lines=10> */
.L_x_5245:
[----:B------:R2:W-:Y:S02]  /*26250*/  SYNCS.ARRIVE.TRANS64.A1T0 RZ, [R7+URZ+0x30830], RZ ;  /* 0x030830ff07ff79a7 */ /* 0x0005e4000810003f */
[----:B------:R-:W-:Y:S05]  /*26260*/  WARPSYNC.ALL ;  /* 0x0000000000007948 */ /* 0x000fea0003800000 */
[----:B------:R-:W-:Y:S01]  /*26270*/  ULDC.64 UR4, c[0x0][0xa00] ;  /* 0x0002800000047ab9 */ /* 0x000fe20000000a00 */
[----:B-1----:R-:W-:Y:S01]  /*26280*/  VIADD R2, R23, 0x12400 ;  /* 0x0001240017027836 */ /* 0x002fe20000000000 */
[----:B------:R-:W-:Y:S01]  /*26290*/  BAR.SYNC.DEFER_BLOCKING 0x8, 0x180 ;  /* 0x0206000000007b1d */ /* 0x000fe20000010000 */
[----:B------:R-:W-:Y:S02]  /*262a0*/  ISETP.NE.U32.AND P0, PT, RZ, UR4, PT ;  /* 0x00000004ff007c0c */ /* 0x000fe4000bf05070 */
[----:B------:R-:W-:-:S02]  /*262b0*/  SHF.R.S32.HI R0, RZ, 0x1f, R19 ;  /* 0x0000001fff007819 */ /* 0x000fc40000011413 */
[----:B------:R-:W-:Y:S01]  /*262c0*/  ISETP.NE.AND.EX P0, PT, RZ, UR5, PT, P0 ;  /* 0x00000005ff007c0c */ /* 0x000fe2000bf05300 */
[----:B------:R-:W-:Y:S01]  /*262d0*/  ULDC.64 UR4, c[0x0][0x298] ;  /* 0x0000a60000047ab9 */ /* 0x000fe20000000a00 */
[----:B------:R-:W-:Y:S01]  /*262e0*/  LOP3.LUT P1, RZ, R2, 0x3ff, RZ, 0xc0, !PT ;  /* 0x000003ff02ff7812 */ /* 0x000fe2000782c0ff */
[----:B------:R-:W-:Y:S01]  /*262f0*/  BSSY B6, `(.L_x_5246) ;  /* 0x000001c000067945 */ /* 0x000fe20003800000 */
[----:B------:R-:W-:Y:S02]  /*26300*/  SEL R0, R0, RZ, !P0 ;  /* 0x000000ff00007207 */ /* 0x000fe40004000000 */
[----:B------:R-:W-:-:S03]  /*26310*/  SEL R2, R19, RZ, !P0 ;  /* 0x000000ff13027207 */ /* 0x000fc60004000000 */
[----:B------:R1:W-:Y:S04]  /*26320*/  STL [R1+0x30], R0 ;  /* 0x0000300001007387 */ /* 0x0003e80000100800 */
[----:B------:R3:W-:Y:S01]  /*26330*/  STL [R1+0x1c], R2 ;  /* 0x00001c0201007387 */ /* 0x0007e20000100800 */
[----:B-1----:R-:W-:Y:S01]  /*26340*/  SHF.R.S32.HI R0, RZ, 0x1f, R35 ;  /* 0x0000001fff007819 */ /* 0x002fe20000011423 */
[----:B---3--:R-:W-:-:S04]  /*26350*/  IMAD.WIDE.U32 R2, R35, UR4, RZ ;  /* 0x0000000423027c25 */ /* 0x008fc8000f8e00ff */
[----:B------:R-:W-:Y:S01]  /*26360*/  IMAD R0, R0, UR4, RZ ;  /* 0x0000000400007c24 */ /* 0x000fe2000f8e02ff */
[----:B------:R1:W-:Y:S03]  /*26370*/  STL.64 [R1+0x20], R2 ;  /* 0x0000200201007387 */ /* 0x0003e60000100a00 */
[----:B------:R-:W-:-:S04]  /*26380*/  IMAD R0, R35, UR5, R0 ;  /* 0x0000000523007c24 */ /* 0x000fc8000f8e0200 */
[----:B------:R-:W-:Y:S01]  /*26390*/  IMAD.IADD R35, R3, 0x1, R0 ;  /* 0x0000000103237824 */ /* 0x000fe200078e0200 */
[----:B------:R-:W-:Y:S06]  /*263a0*/  @!P1 BRA `(.L_x_5247) ;  /* 0x0000000000409947 */ /* 0x000fec0003800000 */
[----:B-1----:R-:W-:Y:S01]  /*263b0*/  MOV R2, 0x0 ;  /* 0x0000000000027802 */ /* 0x002fe20000000f00 */
[----:B------:R-:W-:Y:S01]  /*263c0*/  ULDC.64 UR4, c[0x4][0x138] ;  /* 0x01004e0000047ab9 */ /* 0x000fe20000000a00 */
[----:B------:R-:W-:Y:S01]  /*263d0*/  ULDC.64 UR6, c[0x4][0x140] ;  /* 0x0100500000067ab9 */ /* 0x000fe20000000a00 */
[----:B------:R-:W-:Y:S01]  /*263e0*/  ULDC.64 UR8, c[0x4][0x88] ;  /* 0x0100220000087ab9 */ /* 0x000fe20000000a00 */
[----:B0-----:R-:W-:Y:S01]  /*263f0*/  IMAD.U32 R4, RZ, RZ, UR4 ;  /* 0x00000004ff047e24 */ /* 0x001fe2000f8e00ff */
        /* <DEDUP_REMOVED lines=10> */
[----:B0-----:R-:W-:Y:S05]  /*264a0*/  CALL.ABS.NOINC R2 ;  /* 0x0000000002007343 */ /* 0x001fea0003c00000 */
.L_x_5247:
[----:B------:R-:W-:Y:S05]  /*264b0*/  BSYNC B6 ;  /* 0x0000000000067941 */ /* 0x000fea0003800000 */
.L_x_5246:
[----:B------:R-:W3:Y:S01]  /*264c0*/  LDL.LU R20, [R1+0x30] ;  /* 0x0000300001147983 */ /* 0x000ee20000300800 */
[----:B------:R-:W-:Y:S01]  /*264d0*/  ULDC.64 UR4, c[0x0][0x2d8] ;  /* 0x0000b60000047ab9 */ /* 0x000fe20000000a00 */
[----:B--2---:R-:W2:Y:S02]  /*264e0*/  LDC R7, c[0x0][0x448] ;  /* 0x00011200ff077b82 */ /* 0x004ea40000000800 */
[----:B------:R-:W4:Y:S04]  /*264f0*/  LDL.LU R21, [R1+0x1c] ;  /* 0x00001c0001157983 */ /* 0x000f280000300800 */
[----:B-1----:R-:W3:Y:S01]  /*26500*/  LDL.LU.64 R2, [R1+0x20] ;  /* 0x0000200001027983 */ /* 0x002ee20000300a00 */
[----:B------:R-:W-:-:S03]  /*26510*/  IMAD R0, R32, UR4, RZ ;  /* 0x0000000420007c24 */ /* 0x000fc6000f8e02ff */
[----:B------:R1:W5:Y:S01]  /*26520*/  LDL R8, [R1+0x4] ;  /* 0x0000040001087983 */ /* 0x0003620000100800 */
[----:B------:R-:W-:Y:S01]  /*26530*/  IMAD R0, R18, UR5, R0 ;  /* 0x0000000512007c24 */ /* 0x000fe2000f8e0200 */
[----:B--2---:R-:W-:-:S13]  /*26540*/  ISETP.NE.AND P0, PT, R7, 0x1, PT ;  /* 0x000000010700780c */ /* 0x004fda0003f05270 */
[----:B------:R-:W2:Y:S01]  /*26550*/  @P0 LDC R6, c[0x0][0x44c] ;  /* 0x00011300ff060b82 */ /* 0x000ea20000000800 */
[----:B---3--:R-:W-:Y:S02]  /*26560*/  IMAD.MOV.U32 R3, RZ, RZ, R35 ;  /* 0x000000ffff037224 */ /* 0x008fe400078e0023 */
[----:B------:R-:W-:Y:S01]  /*26570*/  IMAD.WIDE.U32 R2, R18, UR4, R2 ;  /* 0x0000000412027c25 */ /* 0x000fe2000f8e0002 */
[----:B------:R-:W-:-:S03]  /*26580*/  ULDC.64 UR4, c[0x0][0x2e0] ;  /* 0x0000b80000047ab9 */ /* 0x000fc60000000a00 */
[----:B------:R-:W-:Y:S02]  /*26590*/  IMAD.IADD R3, R3, 0x1, R0 ;  /* 0x0000000103037824 */ /* 0x000fe400078e0200 */
[----:B------:R-:W-:Y:S02]  /*265a0*/  IMAD R0, R20, UR4, RZ ;  /* 0x0000000414007c24 */ /* 0x000fe4000f8e02ff */
[----:B------:R-:W3:Y:S01]  /*265b0*/  S2R R20, SR_TID.X ;  /* 0x0000000000147919 */ /* 0x000ee20000002100 */
[----:B----4-:R-:W-:-:S04]  /*265c0*/  IMAD.WIDE.U32 R2, R21, UR4, R2 ;  /* 0x0000000415027c25 */ /* 0x010fc8000f8e0002 */
[----:B------:R-:W-:Y:S01]  /*265d0*/  IMAD R0, R21, UR5, R0 ;  /* 0x0000000515007c24 */ /* 0x000fe2000f8e0200 */
[----:B------:R-:W-:-:S03]  /*265e0*/  ULDC.64 UR4, c[0x0][0x2d0] ;  /* 0x0000b40000047ab9 */ /* 0x000fc60000000a00 */
[----:B------:R-:W-:Y:S02]  /*265f0*/  IMAD.IADD R3, R3, 0x1, R0 ;  /* 0x0000000103037824 */ /* 0x000fe400078e0200 */
[----:B------:R-:W4:Y:S01]  /*26600*/  @P0 LDC R0, c[0x0][0x450] ;  /* 0x00011400ff000b82 */ /* 0x000f220000000800 */
[----:B---3--:R-:W-:-:S04]  /*26610*/  LOP3.LUT R20, R20, 0x7f, RZ, 0xc0, !PT ;  /* 0x0000007f14147812 */ /* 0x008fc800078ec0ff */
[----:B------:R-:W-:Y:S02]  /*26620*/  SHF.R.U32.HI R21, RZ, 0x3, R20 ;  /* 0x00000003ff157819 */ /* 0x000fe40000011614 */
[----:B------:R-:W3:Y:S02]  /*26630*/  S2R R20, SR_TID.X ;  /* 0x0000000000147919 */ /* 0x000ee40000002100 */
[----:B---3--:R-:W-:-:S05]  /*26640*/  IMAD.SHL.U32 R20, R20, 0x10, RZ ;  /* 0x0000001014147824 */ /* 0x008fca00078e00ff */
[----:B------:R-:W-:-:S04]  /*26650*/  LOP3.LUT R20, R21, 0x70, R20, 0xf8, !PT ;  /* 0x0000007015147812 */ /* 0x000fc800078ef814 */
[----:B------:R-:W-:-:S05]  /*26660*/  IADD3 R5, R20, R28, RZ ;  /* 0x0000001c14057210 */ /* 0x000fca0007ffe0ff */
[----:B--2---:R-:W-:-:S04]  /*26670*/  @P0 IMAD.HI.U32 R6, R5, R6, RZ ;  /* 0x0000000605060227 */ /* 0x004fc800078e00ff */
[----:B0-----:R-:W-:Y:S01]  /*26680*/  IMAD.MOV.U32 R4, RZ, RZ, R5 ;  /* 0x000000ffff047224 */ /* 0x001fe200078e0005 */
        /* <DEDUP_REMOVED lines=27> */
[----:B------:R-:W-:Y:S02]  /*26840*/  IMAD R31, R31, R7, RZ ;  /* 0x000000071f1f7224 */ /* 0x000fe400078e02ff */
[----:B------:R-:W-:Y:S01]  /*26850*/  IMAD.IADD R28, R9, 0x1, R28 ;  /* 0x00000001091c7824 */ /* 0x000fe200078e021c */
[----:B------:R-:W1:Y:S04]  /*26860*/  SHFL.IDX PT, R2, R4, RZ, 0x181f ;  /* 0x00181fff04027589 */ /* 0x000e6800000e0000 */
[----:B------:R-:W-:Y:S01]  /*26870*/  ISETP.GE.AND P1, PT, R28, R31, PT ;  /* 0x0000001f1c00720c */ /* 0x000fe20003f26270 */
[----:B------:R-:W-:-:S12]  /*26880*/  SHFL.IDX PT, R14, R0, 0x7, 0x181f ;  /* 0x00f81f00000e7f89 */ /* 0x000fd800000e0000 */
[----:B0-----:R-:W-:-:S04]  /*26890*/  @!P1 LEA R5, P4, R34, R3, 0x1 ;  /* 0x0000000322059211 */ /* 0x001fc800078808ff */
[----:B-1----:R-:W-:Y:S01]  /*268a0*/  @!P1 IADD3.X R3, RZ, R2, RZ, P4, !PT ;  /* 0x00000002ff039210 */ /* 0x002fe200027fe4ff */
[----:B------:R-:W-:Y:S02]  /*268b0*/  @!P1 IMAD.MOV.U32 R2, RZ, RZ, R5 ;  /* 0x000000ffff029224 */ /* 0x000fe400078e0005 */
[----:B------:R-:W-:-:S03]  /*268c0*/  VIADD R5, R28, 0x10 ;  /* 0x000000101c057836 */ /* 0x000fc60000000000 */
[----:B-----5:R-:W-:Y:S04]  /*268d0*/  @!P1 LDGSTS.E.BYPASS.LTC128B.128 [R8+0x12400], desc[UR60][R2.64], !P3 ;  /* 0x1240000002089fae */ /* 0x020fe8000d901d7c */
[----:B------:R-:W-:Y:S04]  /*268e0*/  @!P1 LDGSTS.E.BYPASS.LTC128B.128 [R8+0x16400], desc[UR60][R2.64+0x80], !P2 ;  /* 0x1640008002089fae */ /* 0x000fe8000d101d7c */
[----:B------:R0:W-:Y:S01]  /*268f0*/  @!P1 LDGSTS.E.BYPASS.LTC128B.128 [R8+0x1a400], desc[UR60][R2.64+0x100], !P0 ;  /* 0x1a40010002089fae */ /* 0x0001e2000c101d7c */
[----:B------:R-:W-:-:S03]  /*26900*/  ISETP.GE.AND P1, PT, R5, R31, PT ;  /* 0x0000001f0500720c */ /* 0x000fc60003f26270 */
[----:B0-----:R-:W0:Y:S04]  /*26910*/  SHFL.IDX PT, R3, R0, 0x1, 0x181f ;  /* 0x00381f0000037f89 */ /* 0x001e2800000e0000 */
[----:B------:R-:W1:Y:S06]  /*26920*/  SHFL.IDX PT, R2, R4, 0x1, 0x181f ;  /* 0x00381f0004027f89 */ /* 0x000e6c00000e0000 */
[----:B0-----:R-:W-:-:S05]  /*26930*/  @!P1 LEA R5, P4, R34, R3, 0x1 ;  /* 0x0000000322059211 */ /* 0x001fca00078808ff */
[----:B-1----:R-:W-:Y:S02]  /*26940*/  @!P1 IMAD.X R6, RZ, RZ, R2, P4 ;  /* 0x000000ffff069224 */ /* 0x002fe400020e0602 */
[----:B------:R-:W-:Y:S01]  /*26950*/  @!P1 IMAD.MOV.U32 R2, RZ, RZ, R5 ;  /* 0x000000ffff029224 */ /* 0x000fe200078e0005 */
[----:B------:R-:W-:Y:S01]  /*26960*/  IADD3 R5, R28, 0x20, RZ ;  /* 0x000000201c057810 */ /* 0x000fe20007ffe0ff */
[----:B------:R-:W-:-:S05]  /*26970*/  @!P1 IMAD.MOV.U32 R3, RZ, RZ, R6 ;  /* 0x000000ffff039224 */ /* 0x000fca00078e0006 */
        /* <DEDUP_REMOVED lines=52> */
[----:B-1----:R-:W-:Y:S01]  /*26cc0*/  @!P1 IMAD.X R6, RZ, RZ, R2, P4 ;  /* 0x000000ffff069224 */ /* 0x002fe200020e0602 */
[----:B------:R-:W-:-:S03]  /*26cd0*/  @!P1 MOV R2, R5 ;  /* 0x0000000500029202 */ /* 0x000fc60000000f00 */
[----:B------:R-:W-:-:S05]  /*26ce0*/  @!P1 IMAD.MOV.U32 R3, RZ, RZ, R6 ;  /* 0x000000ffff039224 */ /* 0x000fca00078e0006 */
[----:B------:R0:W-:Y:S04]  /*26cf0*/  @!P1 LDGSTS.E.BYPASS.LTC128B.128 [R8+0x15400], desc[UR60][R2.64], !P3 ;  /* 0x1540000002089fae */ /* 0x0001e8000d901d7c */
[----:B------:R0:W-:Y:S04]  /*26d00*/  @!P1 LDGSTS.E.BYPASS.LTC128B.128 [R8+0x19400], desc[UR60][R2.64+0x80], !P2 ;  /* 0x1940008002089fae */ /* 0x0001e8000d101d7c */
[----:B--2---:R0:W-:Y:S02]  /*26d10*/  @!P1 LDGSTS.E.BYPASS.LTC128B.128 [R8+0x1d400], desc[UR60][R2.64+0x100], !P0 ;  /* 0x1d40010002089fae */ /* 0x0041e4000c101d7c */
.L_x_5400:
        /* <DEDUP_REMOVED lines=12> */
.L_x_5250:
[----:B------:R-:W-:Y:S05]  /*26de0*/  BSYNC B0 ;  /* 0x0000000000007941 */ /* 0x000fea0003800000 */
.L_x_5249:
[----:B------:R-:W-:Y:S01]  /*26df0*/  NOP ;  /* 0x0000000000007918 */ /* 0x000fe20000000000 */
[----:B------:R-:W-:-:S13]  /*26e00*/  PLOP3.LUT P0, PT, PT, PT, PT, 0x80, 0x0 ;  /* 0x000000000000781c */ /* 0x000fda0003f0f070 */
.L_x_5251:
[----:B------:R-:W-:Y:S02]  /*26e10*/  PLOP3.LUT P1, PT, P1, P0, PT, 0xa2, 0x0 ;  /* 0x000000000000781c */ /* 0x000fe40000f21472 */
[----:B------:R-:W-:-:S08]  /*26e20*/  @P0 R2UR P1, UR4, R23 ;  /* 0x00000000170402ca */ /* 0x000fd00000020000 */
[----:B------:R-:W-:-:S05]  /*26e30*/  @P0 PLOP3.LUT P0, PT, P1, PT, PT, 0x80, 0x0 ;  /* 0x000000000000081c */ /* 0x000fca0000f0f070 */
[----:B------:R-:W-:Y:S01]  /*26e40*/  @!P1 SYNCS.ARRIVE.TRANS64.RED.A0T1 RZ, [UR4+0x30800], RZ ;  /* 0x030800ffffff99a7 */ /* 0x000fe20008200404 */
[----:B------:R-:W-:Y:S07]  /*26e50*/  @!P1 ARRIVES.LDGSTSBAR.64.TRANSCNT [UR4+0x30800] ;  /* 0x03080000ff0099b0 */ /* 0x000fee0008000a84 */
[----:B------:R-:W-:Y:S05]  /*26e60*/  @P0 BRA.U.ANY `(.L_x_5251) ;  /* 0xfffffffd00e80947 */ /* 0x000fea000393ffff */
[----:B01----:R-:W2:Y:S02]  /*26e70*/  LDL.LU R2, [R1+0x2c] ;  /* 0x00002c0001027983 */ /* 0x003ea40000300800 */
[----:B--2---:R-:W-:-:S05]  /*26e80*/  VIADD R2, R2, 0x1 ;  /* 0x0000000102027836 */ /* 0x004fca0000000000 */
[----:B------:R0:W-:Y:S01]  /*26e90*/  STL [R1+0x2c], R2 ;  /* 0x00002c0201007387 */ /* 0x0001e20000100800 */
[----:B------:R-:W-:-:S04]  /*26ea0*/  LEA.HI R0, R2, R2, RZ, 0x1 ;  /* 0x0000000202007211 */ /* 0x000fc800078f08ff */
[----:B------:R-:W-:-:S05]  /*26eb0*/  LOP3.LUT R0, R0, 0xfffffffe, RZ, 0xc0, !PT ;  /* 0xfffffffe00007812 */ /* 0x000fca00078ec0ff */
[----:B------:R-:W-:-:S05]  /*26ec0*/  IMAD.IADD R0, R2, 0x1, -R0 ;  /* 0x0000000102007824 */ /* 0x000fca00078e0a00 */
[----:B------:R-:W-:Y:S01]  /*26ed0*/  SHF.L.U32 R0, R0, 0x1f, RZ ;  /* 0x0000001f00007819 */ /* 0x000fe200000006ff */
[----:B------:R-:W-:Y:S01]  /*26ee0*/  NOP ;  /* 0x0000000000007918 */ /* 0x000fe20000000000 */
[----:B0-----:R-:W2:Y:S01]  /*26ef0*/  LDL.LU R2, [R1+0x28] ;  /* 0x0000280001027983 */ /* 0x001ea20000300800 */
[----:B------:R0:W-:Y:S01]  /*26f00*/  SYNCS.ARRIVE.TRANS64.A1T0 RZ, [R23+URZ+0x30800], RZ ;  /* 0x030800ff17ff79a7 */ /* 0x0001e2000810003f */
[----:B------:R-:W-:Y:S01]  /*26f10*/  BSSY B0, `(.L_x_5252) ;  /* 0x0000004000007945 */ /* 0x000fe20003800000 */
[----:B------:R-:W1:Y:S01]  /*26f20*/  SYNCS.PHASECHK.TRANS64.TRYWAIT P0, [R23+URZ+0x30820], R0 ;  /* 0x03082000170075a7 */ /* 0x000e62000800017f */
[----:B--2---:R-:W-:Y:S02]  /*26f30*/  IADD3 R6, R2, -0x2, RZ ;  /* 0xfffffffe02067810 */ /* 0x004fe40007ffe0ff */
[----:B01----:R-:W-:Y:S05]  /*26f40*/  @!P0 BRA `(.L_x_5253) ;  /* 0x0000005000a88947 */ /* 0x003fea0003800000 */
.L_x_5401:
[----:B------:R-:W-:Y:S05]  /*26f50*/  BSYNC B0 ;  /* 0x0000000000007941 */ /* 0x000fea0003800000 */
.L_x_5252:
        /* <DEDUP_REMOVED lines=11> */
.L_x_5268:
[----:B------:R-:W2:Y:S01]  /*27010*/  LDL R4, [R1+0xc] ;  /* 0x00000c0001047983 */ /* 0x000ea20000100800 */
[----:B------:R-:W1:Y:S03]  /*27020*/  LDC R7, c[0x0][0x430] ;  /* 0x00010c00ff077b82 */ /* 0x000e660000000800 */
[----:B------:R-:W3:Y:S01]  /*27030*/  LDL R8, [R1+0x14] ;  /* 0x0000140001087983 */ /* 0x000ee20000100800 */
[----:B0-----:R-:W0:Y:S01]  /*27040*/  S2R R0, SR_TID.X ;  /* 0x0000000000007919 */ /* 0x001e220000002100 */
[----:B------:R-:W4:Y:S01]  /*27050*/  S2R R3, SR_TID.X ;  /* 0x0000000000037919 */ /* 0x000f220000002100 */
[----:B-1----:R-:W-:-:S13]  /*27060*/  ISETP.NE.AND P0, PT, R7, 0x1, PT ;  /* 0x000000010700780c */ /* 0x002fda0003f05270 */
[----:B------:R-:W1:Y:S01]  /*27070*/  @P0 LDC R2, c[0x0][0x438] ;  /* 0x00010e00ff020b82 */ /* 0x000e620000000800 */
[----:B0-----:R-:W-:Y:S01]  /*27080*/  LOP3.LUT R0, R0, 0x7f, RZ, 0xc0, !PT ;  /* 0x0000007f00007812 */ /* 0x001fe200078ec0ff */
[----:B----4-:R-:W-:-:S03]  /*27090*/  IMAD.SHL.U32 R3, R3, 0x10, RZ ;  /* 0x0000001003037824 */ /* 0x010fc600078e00ff */
[----:B------:R-:W-:-:S04]  /*270a0*/  SHF.R.U32.HI R0, RZ, 0x3, R0 ;  /* 0x00000003ff007819 */ /* 0x000fc80000011600 */
[----:B------:R-:W-:Y:S02]  /*270b0*/  LOP3.LUT R3, R0, 0x70, R3, 0xf8, !PT ;  /* 0x0000007000037812 */ /* 0x000fe400078ef803 */
[----:B------:R-:W0:Y:S02]  /*270c0*/  @P0 LDC R0, c[0x0][0x434] ;  /* 0x00010d00ff000b82 */ /* 0x000e240000000800 */
[----:B------:R-:W-:Y:S01]  /*270d0*/  ISETP.GT.U32.AND P5, PT, R3, 0x5f, PT ;  /* 0x0000005f0300780c */ /* 0x000fe20003fa4070 */
[----:B--2---:R-:W-:-:S12]  /*270e0*/  IMAD R9, R6, 0x60, R4 ;  /* 0x0000006006097824 */ /* 0x004fd800078e0204 */
[----:B------:R-:W3:Y:S01]  /*270f0*/  @!P5 LDC.64 R4, c[0x0][0x428] ;  /* 0x00010a00ff04db82 */ /* 0x000ee20000000a00 */
[----:B------:R-:W-:-:S04]  /*27100*/  IMAD.IADD R9, R3, 0x1, R9 ;  /* 0x0000000103097824 */ /* 0x000fc800078e0209 */
[----:B0-----:R-:W-:Y:S01]  /*27110*/  @P0 IMAD.HI.U32 R3, R9, R0, RZ ;  /* 0x0000000009030227 */ /* 0x001fe200078e00ff */
[----:B------:R-:W-:-:S04]  /*27120*/  MOV R0, R9 ;  /* 0x0000000900007202 */ /* 0x000fc80000000f00 */
[----:B-1----:R-:W-:-:S04]  /*27130*/  @P0 SHF.R.U32.HI R0, RZ, R2, R3 ;  /* 0x00000002ff000219 */ /* 0x002fc80000011603 */
[--C-:B------:R-:W-:Y:S01]  /*27140*/  @!P5 SHF.R.S32.HI R3, RZ, 0x1f, R0.reuse ;  /* 0x0000001fff03d819 */ /* 0x100fe20000011400 */
[----:B------:R-:W-:Y:S02]  /*27150*/  @!P5 IMAD.MOV.U32 R2, RZ, RZ, R0 ;  /* 0x000000ffff02d224 */ /* 0x000fe400078e0000 */
[-C--:B---3--:R-:W-:Y:S02]  /*27160*/  @!P5 IMAD R8, R8, R4.reuse, RZ ;  /* 0x000000040808d224 */ /* 0x088fe400078e02ff */
[----:B------:R-:W-:-:S04]  /*27170*/  @!P5 IMAD.WIDE.U32 R2, R33, R4, R2 ;  /* 0x000000042102d225 */ /* 0x000fc800078e0002 */
[----:B------:R-:W-:Y:S02]  /*27180*/  @!P5 IMAD R8, R33, R5, R8 ;  /* 0x000000052108d224 */ /* 0x000fe400078e0208 */
[----:B------:R-:W0:Y:S01]  /*27190*/  @!P5 LDC.64 R4, c[0x0][0x418] ;  /* 0x00010600ff04db82 */ /* 0x000e220000000a00 */
[----:B------:R-:W-:Y:S02]  /*271a0*/  IMAD.MOV R0, RZ, RZ, -R0 ;  /* 0x000000ffff007224 */ /* 0x000fe400078e0a00 */
[----:B------:R-:W-:Y:S02]  /*271b0*/  @!P5 IMAD.IADD R3, R8, 0x1, R3 ;  /* 0x000000010803d824 */ /* 0x000fe400078e0203 */
[----:B------:R-:W-:Y:S02]  /*271c0*/  IMAD R9, R7, R0, R9 ;  /* 0x0000000007097224 */ /* 0x000fe400078e0209 */
[----:B------:R-:W-:Y:S01]  /*271d0*/  IMAD.MOV.U32 R0, RZ, RZ, RZ ;  /* 0x000000ffff007224 */ /* 0x000fe200078e00ff */
[----:B0-----:R-:W-:-:S04]  /*271e0*/  @!P5 LEA R4, P0, R2, R4, 0x2 ;  /* 0x000000040204d211 */ /* 0x001fc800078010ff */
[----:B------:R-:W-:-:S05]  /*271f0*/  @!P5 LEA.HI.X R5, R2, R5, R3, 0x2, P0 ;  /* 0x000000050205d211 */ /* 0x000fca00000f1403 */
[----:B------:R0:W5:Y:S01]  /*27200*/  @!P5 LDG.E R0, desc[UR60][R4.64] ;  /* 0x0000003c0400d981 */ /* 0x000162000c1e1900 */
[----:B------:R-:W-:Y:S01]  /*27210*/  LOP3.LUT P4, RZ, R22, 0x10, RZ, 0xc0, !PT ;  /* 0x0000001016ff7812 */ /* 0x000fe2000788c0ff */
[----:B------:R-:W-:-:S05]  /*27220*/  VIADD R26, R10, 0x1 ;  /* 0x000000010a1a7836 */ /* 0x000fca0000000000 */
[C---:B------:R-:W-:Y:S01]  /*27230*/  ISETP.NE.AND P0, PT, R26.reuse, 0x2, PT ;  /* 0x000000021a00780c */ /* 0x040fe20003f05270 */
[----:B------:R-:W-:Y:S05]  /*27240*/  YIELD ;  /* 0x0000000000007946 */ /* 0x000fea0003800000 */
[----:B------:R-:W-:Y:S02]  /*27250*/  SEL R29, RZ, 0x1, P0 ;  /* 0x00000001ff1d7807 */ /* 0x000fe40000000000 */
[----:B------:R-:W-:Y:S02]  /*27260*/  SEL R26, R26, RZ, P0 ;  /* 0x000000ff1a1a7207 */ /* 0x000fe40000000000 */
[----:B------:R-:W-:-:S02]  /*27270*/  MOV R25, R6 ;  /* 0x0000000600197202 */ /* 0x000fc40000000f00 */
[----:B------:R-:W-:Y:S01]  /*27280*/  LOP3.LUT R29, R20, R29, RZ, 0x3c, !PT ;  /* 0x0000001d141d7212 */ /* 0x000fe200078e3cff */
[----:B0-----:R-:W-:Y:S06]  /*27290*/  @!P4 BRA `(.L_x_5256) ;  /* 0x000000000004c947 */ /* 0x001fec0003800000 */
[----:B------:R-:W-:Y:S01]  /*272a0*/  BPT.TRAP 0x1 ;  /* 0x000000040000795c */ /* 0x000fe20000300000 */
.L_x_5256:
[----:B------:R-:W-:Y:S01]  /*272b0*/  IMAD R7, R26, 0x8, R23 ;  /* 0x000000081a077824 */ /* 0x000fe200078e0217 */
[----:B------:R-:W-:Y:S01]  /*272c0*/  SHF.L.U32 R2, R29, 0x1f, RZ ;  /* 0x0000001f1d027819 */ /* 0x000fe200000006ff */
[----:B------:R-:W-:Y:S03]  /*272d0*/  BSSY B1, `(.L_x_5257) ;  /* 0x0000003000017945 */ /* 0x000fe60003800000 */
[----:B------:R-:W0:Y:S02]  /*272e0*/  SYNCS.PHASECHK.TRANS64.TRYWAIT P0, [R7+URZ+0x30840], R2 ;  /* 0x03084002070075a7 */ /* 0x000e24000800017f */
[----:B0-----:R-:W-:Y:S05]  /*272f0*/  @!P0 BRA `(.L_x_5258) ;  /* 0x0000004c00d08947 */ /* 0x001fea0003800000 */
.L_x_5402:
[----:B------:R-:W-:Y:S05]  /*27300*/  BSYNC B1 ;  /* 0x0000000000017941 */ /* 0x000fea0003800000 */
.L_x_5257:
[----:B------:R-:W2:Y:S01]  /*27310*/  LDL R5, [R1] ;  /* 0x0000000001057983 */ /* 0x000ea20000100800 */
[----:B------:R-:W-:Y:S01]  /*27320*/  SHF.R.S32.HI R21, RZ, 0x1f, R9 ;  /* 0x0000001fff157819 */ /* 0x000fe20000011409 */
[----:B------:R-:W-:Y:S01]  /*27330*/  ULDC.64 UR4, c[0x0][0x300] ;  /* 0x0000c00000047ab9 */ /* 0x000fe20000000a00 */
[----:B-----5:R-:W-:Y:S01]  /*27340*/  SHF.R.S32.HI R28, RZ, 0x1f, R0 ;  /* 0x0000001fff1c7819 */ /* 0x020fe20000011400 */
[----:B0-----:R-:W-:Y:S01]  /*27350*/  IMAD.WIDE.U32 R2, R9, UR4, RZ ;  /* 0x0000000409027c25 */ /* 0x001fe2000f8e00ff */
[C---:B------:R-:W-:Y:S02]  /*27360*/  LOP3.LUT P5, RZ, R22.reuse, 0x2, RZ, 0xc0, !PT ;  /* 0x0000000216ff7812 */ /* 0x040fe400078ac0ff */
[----:B------:R-:W-:Y:S01]  /*27370*/  LOP3.LUT P4, RZ, R22, 0x1, RZ, 0xc0, !PT ;  /* 0x0000000116ff7812 */ /* 0x000fe2000788c0ff */
        /* <DEDUP_REMOVED lines=17> */
[----:B--2---:R-:W-:Y:S01]  /*27490*/  IMAD R5, R26, 0x4800, R5 ;  /* 0x000048001a057824 */ /* 0x004fe200078e0205 */
[----:B------:R-:W-:Y:S06]  /*274a0*/  BRA.DIV UR4, `(.L_x_5259) ;  /* 0x0000004e04787947 */ /* 0x000fec000b800000 */
[----:B------:R-:W0:Y:S01]  /*274b0*/  SHFL.IDX PT, R2, R8, RZ, 0x181f ;  /* 0x00181fff08027589 */ /* 0x000e2200000e0000 */
[----:B------:R-:W-:Y:S01]  /*274c0*/  IMAD.SHL.U32 R4, R34, 0x2, RZ ;  /* 0x0000000222047824 */ /* 0x000fe200078e00ff */
[----:B------:R-:W-:Y:S01]  /*274d0*/  LOP3.LUT P6, RZ, R22, 0x4, RZ, 0xc0, !PT ;  /* 0x0000000416ff7812 */ /* 0x000fe200078cc0ff */
[----:B------:R-:W-:Y:S01]  /*274e0*/  IMAD R5, R5, 0x2, R23 ;  /* 0x0000000205057824 */ /* 0x000fe200078e0217 */
[----:B------:R-:W1:Y:S04]  /*274f0*/  SHFL.IDX PT, R3, R6, RZ, 0x181f ;  /* 0x00181fff06037589 */ /* 0x000e6800000e0000 */
[----:B------:R-:W-:Y:S01]  /*27500*/  SHFL.IDX PT, R35, R6, 0x2, 0x181f ;  /* 0x00581f0006237f89 */ /* 0x000fe200000e0000 */
[----:B0-----:R-:W-:-:S04]  /*27510*/  IADD3 R2, P0, R2, R4, RZ ;  /* 0x0000000402027210 */ /* 0x001fc80007f1e0ff */
[----:B-1----:R-:W-:-:S05]  /*27520*/  IADD3.X R3, RZ, R3, RZ, P0, !PT ;  /* 0x00000003ff037210 */ /* 0x002fca00007fe4ff */
        /* <DEDUP_REMOVED lines=32> */
.L_x_5416:
[----:B------:R-:W-:Y:S02]  /*27730*/  LOP3.LUT P6, RZ, R22, 0x4, RZ, 0xc0, !PT ;  /* 0x0000000416ff7812 */ /* 0x000fe400078cc0ff */
[----:B--2---:R-:W-:-:S04]  /*27740*/  IADD3 R2, P0, R2, R4, RZ ;  /* 0x0000000402027210 */ /* 0x004fc80007f1e0ff */
[----:B------:R-:W-:Y:S02]  /*27750*/  IADD3.X R3, RZ, R35, RZ, P0, !PT ;  /* 0x00000023ff037210 */ /* 0x000fe400007fe4ff */
        /* <DEDUP_REMOVED lines=8> */
.L_x_5260:
        /* <DEDUP_REMOVED lines=10> */
.L_x_5261:
[----:B------:R2:W-:Y:S01]  /*27880*/  SYNCS.ARRIVE.TRANS64.A1T0 RZ, [R7+URZ+0x30830], RZ ;  /* 0x030830ff07ff79a7 */ /* 0x0005e2000810003f */
[----:B------:R-:W-:Y:S05]  /*27890*/  @!P5 BRA `(.L_x_5262) ;  /* 0x000000000004d947 */ /* 0x000fea0003800000 */
[----:B------:R-:W-:Y:S01]  /*278a0*/  BPT.TRAP 0x1 ;  /* 0x000000040000795c */ /* 0x000fe20000300000 */
.L_x_5262:
[----:B-1----:R-:W-:Y:S01]  /*278b0*/  SHF.L.U32 R2, R20, 0x1f, RZ ;  /* 0x0000001f14027819 */ /* 0x002fe200000006ff */
[----:B0-----:R-:W-:Y:S01]  /*278c0*/  IMAD R6, R10, 0x8, R23 ;  /* 0x000000080a067824 */ /* 0x001fe200078e0217 */
[----:B------:R-:W-:Y:S03]  /*278d0*/  BSSY B1, `(.L_x_5263) ;  /* 0x0000003000017945 */ /* 0x000fe60003800000 */
[----:B------:R-:W0:Y:S02]  /*278e0*/  SYNCS.PHASECHK.TRANS64.TRYWAIT P0, [R6+URZ+0x30860], R2 ;  /* 0x03086002060075a7 */ /* 0x000e24000800017f */
[----:B0-----:R-:W-:Y:S05]  /*278f0*/  @!P0 BRA `(.L_x_5264) ;  /* 0x0000005000448947 */ /* 0x001fea0003800000 */
.L_x_5417:
[----:B------:R-:W-:Y:S05]  /*27900*/  BSYNC B1 ;  /* 0x0000000000017941 */ /* 0x000fea0003800000 */
.L_x_5263:
[----:B--2---:R-:W2:Y:S04]  /*27910*/  LDL R7, [R1+0x8] ;  /* 0x0000080001077983 */ /* 0x004ea80000100800 */
[----:B------:R-:W3:Y:S01]  /*27920*/  LDL R5, [R1] ;  /* 0x0000000001057983 */ /* 0x000ee20000100800 */
[----:B------:R-:W1:Y:S01]  /*27930*/  S2R R3, SR_TID.X ;  /* 0x0000000000037919 */ /* 0x000e620000002100 */
[----:B------:R-:W-:Y:S01]  /*27940*/  UMOV UR4, 0xffffffff ;  /* 0xffffffff00047882 */ /* 0x000fe20000000000 */
[----:B-1----:R-:W-:-:S04]  /*27950*/  LOP3.LUT R3, R3, 0x7f, RZ, 0xc0, !PT ;  /* 0x0000007f03037812 */ /* 0x002fc800078ec0ff */
[----:B------:R-:W-:Y:S01]  /*27960*/  SHF.R.U32.HI R3, RZ, 0x3, R3 ;  /* 0x00000003ff037819 */ /* 0x000fe20000011603 */
[----:B--2---:R-:W-:Y:S02]  /*27970*/  IMAD R7, R31, -0x60, R7 ;  /* 0xffffffa01f077824 */ /* 0x004fe400078e0207 */
[----:B---3--:R-:W-:Y:S02]  /*27980*/  IMAD R5, R10, 0x4800, R5 ;  /* 0x000048000a057824 */ /* 0x008fe400078e0205 */
        /* <DEDUP_REMOVED lines=56> */
.L_x_5431:
        /* <DEDUP_REMOVED lines=31> */
.L_x_5266:
        /* <DEDUP_REMOVED lines=10> */
.L_x_5267:
        /* <DEDUP_REMOVED lines=8> */
.L_x_5255:
[----:B------:R-:W-:Y:S05]  /*28020*/  BSYNC B0 ;  /* 0x0000000000007941 */ /* 0x000fea0003800000 */
.L_x_5254:
        /* <DEDUP_REMOVED lines=17> */
.L_x_5270:
[----:B------:R-:W-:Y:S05]  /*28140*/  BSYNC B0 ;  /* 0x0000000000007941 */ /* 0x000fea0003800000 */
.L_x_5269:
[----:B------:R-:W-:-:S13]  /*28150*/  LOP3.LUT P0, RZ, R22, 0x10, RZ, 0xc0, !PT ;  /* 0x0000001016ff7812 */ /* 0x000fda000780c0ff */
[----:B------:R-:W-:Y:S05]  /*28160*/  @!P0 BRA `(.L_x_5271) ;  /* 0x0000000000048947 */ /* 0x000fea0003800000 */
[----:B------:R-:W-:Y:S01]  /*28170*/  BPT.TRAP 0x1 ;  /* 0x000000040000795c */ /* 0x000fe20000300000 */
.L_x_5271:
[----:B------:R-:W2:Y:S01]  /*28180*/  LDL.LU R2, [R1+0x8] ;  /* 0x0000080001027983 */ /* 0x000ea20000300800 */
[----:B------:R-:W-:Y:S01]  /*28190*/  IMAD R0, R26, 0x8, R23 ;  /* 0x000000081a007824 */ /* 0x000fe200078e0217 */
[----:B------:R-:W-:Y:S01]  /*281a0*/  SHF.L.U32 R3, R29, 0x1f, RZ ;  /* 0x0000001f1d037819 */ /* 0x000fe200000006ff */
[----:B------:R-:W-:Y:S03]  /*281b0*/  BSSY B0, `(.L_x_5272) ;  /* 0x0000004000007945 */ /* 0x000fe60003800000 */
[----:B------:R-:W0:Y:S01]  /*281c0*/  SYNCS.PHASECHK.TRANS64.TRYWAIT P0, [R0+URZ+0x30860], R3 ;  /* 0x03086003000075a7 */ /* 0x000e22000800017f */
[----:B--2---:R-:W-:Y:S01]  /*281d0*/  IMAD R6, R25, -0x60, R2 ;  /* 0xffffffa019067824 */ /* 0x004fe200078e0202 */
[----:B0-----:R-:W-:Y:S06]  /*281e0*/  @!P0 BRA `(.L_x_5273) ;  /* 0x0000005000308947 */ /* 0x001fec0003800000 */
.L_x_5432:
[----:B------:R-:W-:Y:S05]  /*281f0*/  BSYNC B0 ;  /* 0x0000000000007941 */ /* 0x000fea0003800000 */
.L_x_5272:
[----:B------:R-:W1:Y:S02]  /*28200*/  S2R R2, SR_TID.X ;  /* 0x0000000000027919 */ /* 0x000e640000002100 */
[----:B-1----:R-:W-:-:S04]  /*28210*/  LOP3.LUT R2, R2, 0x7f, RZ, 0xc0, !PT ;  /* 0x0000007f02027812 */ /* 0x002fc800078ec0ff */
[----:B------:R-:W-:Y:S02]  /*28220*/  SHF.R.U32.HI R4, RZ, 0x3, R2 ;  /* 0x00000003ff047819 */ /* 0x000fe40000011602 */
[----:B------:R-:W2:Y:S01]  /*28230*/  LDL R2, [R1] ;  /* 0x0000000001027983 */ /* 0x000ea20000100800 */
[----:B------:R-:W-:Y:S01]  /*28240*/  UMOV UR4, 0xffffffff ;  /* 0xffffffff00047882 */ /* 0x000fe20000000000 */
[----:B------:R-:W-:Y:S01]  /*28250*/  IADD3 R6, -R4, R6, RZ ;  /* 0x0000000604067210 */ /* 0x000fe20007ffe1ff */
[----:B--2---:R-:W-:Y:S01]  /*28260*/  IMAD R4, R26, 0x4800, R2 ;  /* 0x000048001a047824 */ /* 0x004fe200078e0202 */
        /* <DEDUP_REMOVED lines=59> */
.L_x_5446:
        /* <DEDUP_REMOVED lines=13> */
.L_x_5275:
        /* <DEDUP_REMOVED lines=10> */
.L_x_5276:
[----:B------:R-:W-:Y:S01]  /*28790*/  VIADD R26, R26, 0x1 ;  /* 0x000000011a1a7836 */ /* 0x000fe20000000000 */
[----:B------:R1:W-:Y:S04]  /*287a0*/  SYNCS.ARRIVE.TRANS64.A1T0 RZ, [R0+URZ+0x30850], RZ ;  /* 0x030850ff00ff79a7 */ /* 0x0003e8000810003f */
[----:B------:R-:W-:-:S04]  /*287b0*/  ISETP.NE.AND P0, PT, R26, 0x2, PT ;  /* 0x000000021a00780c */ /* 0x000fc80003f05270 */
[----:B-1----:R-:W-:Y:S02]  /*287c0*/  SEL R0, RZ, 0x1, P0 ;  /* 0x00000001ff007807 */ /* 0x002fe40000000000 */
[----:B------:R-:W-:Y:S02]  /*287d0*/  SEL R26, R26, RZ, P0 ;  /* 0x000000ff1a1a7207 */ /* 0x000fe40000000000 */
[----:B------:R-:W-:-:S07]  /*287e0*/  LOP3.LUT R29, R29, R0, RZ, 0x3c, !PT ;  /* 0x000000001d1d7212 */ /* 0x000fce00078e3cff */
.L_x_5233:
[----:B------:R-:W-:Y:S05]  /*287f0*/  BSYNC B7 ;  /* 0x0000000000077941 */ /* 0x000fea0003800000 */
.L_x_5231:
        /* <DEDUP_REMOVED lines=8> */
[----:B------:R0:W2:Y:S01]  /*28880*/  LDS.128 R16, [R23+0x308d0] ;  /* 0x0308d00017107984 */ /* 0x0000a20000000c00 */
[----:B------:R-:W-:Y:S06]  /*28890*/  BAR.ARV 0x4, 0x180 ;  /* 0x0106000000007b1d */ /* 0x000fec0000002000 */
[----:B------:R-:W-:Y:S05]  /*288a0*/  BRA `(.L_x_5278) ;  /* 0x0000000800cc7947 */ /* 0x000fea0003800000 */
.L_x_5277:
        /* <DEDUP_REMOVED lines=8> */
[----:B0-----:R-:W0:Y:S02]  /*28930*/  @!P1 LDC.64 R2, c[0x0][0xc80] ;  /* 0x00032000ff029b82 */ /* 0x001e240000000a00 */
[----:B0-----:R-:W-:-:S06]  /*28940*/  @!P1 IMAD.WIDE R2, R5, 0x4, R2 ;  /* 0x0000000405029825 */ /* 0x001fcc00078e0202 */
[----:B------:R-:W2:Y:S01]  /*28950*/  @!P1 LDG.E R2, desc[UR60][R2.64] ;  /* 0x0000003c02029981 */ /* 0x000ea2000c1e1900 */
[----:B------:R-:W-:Y:S02]  /*28960*/  MOV R5, RZ ;  /* 0x000000ff00057202 */ /* 0x000fe40000000f00 */
[C---:B------:R-:W-:Y:S01]  /*28970*/  ISETP.GE.U32.AND P2, PT, R8.reuse, 0x2, PT ;  /* 0x000000020800780c */ /* 0x040fe20003f46070 */
[----:B------:R-:W-:Y:S01]  /*28980*/  SHFL.IDX PT, R0, R16, RZ, 0x1f ;  /* 0x00001fff10007589 */ /* 0x000fe200000e0000 */
[C---:B------:R-:W-:Y:S02]  /*28990*/  ISETP.GE.U32.AND P3, PT, R8.reuse, 0x4, PT ;  /* 0x000000040800780c */ /* 0x040fe40003f66070 */
[C---:B------:R-:W-:Y:S01]  /*289a0*/  ISETP.GE.U32.AND P4, PT, R8.reuse, 0x8, PT ;  /* 0x000000080800780c */ /* 0x040fe20003f86070 */
[----:B------:R-:W-:Y:S01]  /*289b0*/  SHFL.IDX PT, R4, R16, 0x1, 0x1f ;  /* 0x00201f0010047f89 */ /* 0x000fe200000e0000 */
[C---:B------:R-:W-:Y:S01]  /*289c0*/  ISETP.GE.U32.AND P5, PT, R8.reuse, 0x10, PT ;  /* 0x000000100800780c */ /* 0x040fe20003fa6070 */
        /* <DEDUP_REMOVED lines=17> */
[----:B------:R0:W2:Y:S02]  /*28ae0*/  SHFL.IDX PT, R14, R2, 0x1f, 0x1f ;  /* 0x03e01f00020e7f89 */ /* 0x0000a400000e0000 */
.L_x_5456:
[----:B------:R-:W-:Y:S02]  /*28af0*/  ULDC UR4, c[0x0][0xc38] ;  /* 0x00030e0000047ab9 */ /* 0x000fe40000000800 */
[----:B------:R-:W-:-:S04]  /*28b00*/  IMAD.U32 R7, RZ, RZ, UR4 ;  /* 0x00000004ff077e24 */ /* 0x000fc8000f8e00ff */
[----:B--2---:R-:W-:-:S04]  /*28b10*/  IMAD R14, R14, R7, RZ ;  /* 0x000000070e0e7224 */ /* 0x004fc800078e02ff */
[----:B------:R-:W-:-:S05]  /*28b20*/  IMAD.IADD R9, R4, 0x1, R14 ;  /* 0x0000000104097824 */ /* 0x000fca00078e020e */
[----:B------:R-:W-:-:S13]  /*28b30*/  ISETP.GT.AND P6, PT, R9, R0, PT ;  /* 0x000000000900720c */ /* 0x000fda0003fc4270 */
[----:B------:R-:W-:Y:S05]  /*28b40*/  @P6 BRA `(.L_x_5280) ;  /* 0x00000000009c6947 */ /* 0x000fea0003800000 */
.L_x_5285:
        /* <DEDUP_REMOVED lines=14> */
.L_x_5283:
[----:B------:R-:W-:Y:S05]  /*28c30*/  BSYNC B0 ;  /* 0x0000000000007941 */ /* 0x000fea0003800000 */
.L_x_5282:
        /* <DEDUP_REMOVED lines=18> */
.L_x_5464:
[----:B------:R-:W-:Y:S02]  /*28d60*/  ULDC UR4, c[0x0][0xc38] ;  /* 0x00030e0000047ab9 */ /* 0x000fe40000000800 */
[----:B------:R-:W-:-:S04]  /*28d70*/  IMAD.U32 R7, RZ, RZ, UR4 ;  /* 0x00000004ff077e24 */ /* 0x000fc8000f8e00ff */
[----:B--2---:R-:W-:-:S05]  /*28d80*/  IMAD R14, R14, R7, RZ ;  /* 0x000000070e0e7224 */ /* 0x004fca00078e02ff */
[----:B------:R-:W-:-:S04]  /*28d90*/  IADD3 R9, R14, R9, RZ ;  /* 0x000000090e097210 */ /* 0x000fc80007ffe0ff */
[----:B------:R-:W-:-:S13]  /*28da0*/  ISETP.GT.AND P6, PT, R9, R0, PT ;  /* 0x000000000900720c */ /* 0x000fda0003fc4270 */
[----:B------:R-:W-:Y:S05]  /*28db0*/  @!P6 BRA `(.L_x_5285) ;  /* 0xfffffffc0064e947 */ /* 0x000fea000383ffff */
.L_x_5280:
        /* <DEDUP_REMOVED lines=8> */
.L_x_5468:
[----:B------:R-:W-:Y:S01]  /*28e40*/  ISETP.NE.AND P0, PT, R3, RZ, PT ;  /* 0x000000ff0300720c */ /* 0x000fe20003f05270 */
[----:B------:R-:W-:-:S12]  /*28e50*/  IMAD.MOV.U32 R14, RZ, RZ, RZ ;  /* 0x000000ffff0e7224 */ /* 0x000fd800078e00ff */
[----:B------:R-:W-:Y:S05]  /*28e60*/  @!P0 BRA `(.L_x_5287) ;  /* 0x0000000000108947 */ /* 0x000fea0003800000 */
[----:B------:R-:W-:Y:S01]  /*28e70*/  UMOV UR4, 0xffffffff ;  /* 0xffffffff00047882 */ /* 0x000fe20000000000 */
[----:B------:R-:W-:Y:S02]  /*28e80*/  VIADD R12, R4, 0xffffffff ;  /* 0xffffffff040c7836 */ /* 0x000fe40000000000 */
[----:B------:R-:W-:Y:S05]  /*28e90*/  BRA.DIV UR4, `(.L_x_5288) ;  /* 0x0000005604447947 */ /* 0x000fea000b800000 */
[----:B------:R4:W0:Y:S02]  /*28ea0*/  SHFL.IDX PT, R14, R2, R12, 0x1f ;  /* 0x00001f0c020e7589 */ /* 0x00082400000e0000 */
.L_x_5287:
[----:B0---4-:R-:W0:Y:S01]  /*28eb0*/  LDC.64 R2, c[0x0][0xc90] ;  /* 0x00032400ff027b82 */ /* 0x011e220000000a00 */
[----:B------:R-:W-:-:S04]  /*28ec0*/  IMAD.IADD R19, R4, 0x1, R19 ;  /* 0x0000000104137824 */ /* 0x000fc800078e0213 */
        /* <DEDUP_REMOVED lines=10> */
[----:B0-----:R-:W-:-:S05]  /*28f70*/  IADD3 R9, RZ, -R3, RZ ;  /* 0x80000003ff097210 */ /* 0x001fca0007ffe0ff */
        /* <DEDUP_REMOVED lines=31> */
[----:B------:R-:W-:Y:S01]  /*29170*/  IMAD R11, R2, R7, RZ ;  /* 0x00000007020b7224 */ /* 0x000fe200078e02ff */
[----:B------:R-:W-:-:S05]  /*29180*/  MOV R2, RZ ;  /* 0x000000ff00027202 */ /* 0x000fca0000000f00 */
        /* <DEDUP_REMOVED lines=20> */
.L_x_5281:
[----:B------:R-:W-:Y:S01]  /*292d0*/  UMOV UR4, URZ ;  /* 0x0000003f00047c82 */ /* 0x000fe20008000000 */
[----:B------:R-:W-:Y:S01]  /*292e0*/  UMOV UR5, URZ ;  /* 0x0000003f00057c82 */ /* 0x000fe20008000000 */
[----:B------:R-:W-:Y:S01]  /*292f0*/  ULDC UR6, c[0x0][0xc3c] ;  /* 0x00030f0000067ab9 */ /* 0x000fe20000000800 */
[----:B------:R-:W-:Y:S01]  /*29300*/  IMAD.MOV.U32 R16, RZ, RZ, R0 ;  /* 0x000000ffff107224 */ /* 0x000fe200078e0000 */
[----:B------:R-:W-:Y:S01]  /*29310*/  MOV R19, UR6 ;  /* 0x0000000600137c02 */ /* 0x000fe20008000f00 */
[----:B------:R-:W-:Y:S02]  /*29320*/  IMAD.U32 R17, RZ, RZ, UR4 ;  /* 0x00000004ff117e24 */ /* 0x000fe4000f8e00ff */
[----:B------:R-:W-:-:S07]  /*29330*/  IMAD.U32 R18, RZ, RZ, UR5 ;  /* 0x00000005ff127e24 */ /* 0x000fce000f8e00ff */
.L_x_5289:
        /* <DEDUP_REMOVED lines=10> */
.L_x_5278:
[----:B------:R-:W-:Y:S02]  /*293e0*/  ULDC UR4, c[0x0][0xc3c] ;  /* 0x00030f0000047ab9 */ /* 0x000fe40000000800 */
[----:B--2---:R-:W-:-:S13]  /*293f0*/  ISETP.GE.AND P0, PT, R19, UR4, PT ;  /* 0x0000000413007c0c */ /* 0x004fda000bf06270 */
[----:B------:R-:W-:Y:S05]  /*29400*/  @!P0 BRA `(.L_x_5290) ;  /* 0xffffff9800988947 */ /* 0x000fea000383ffff */
[----:B------:R-:W-:Y:S05]  /*29410*/  BSYNC B8 ;  /* 0x0000000000087941 */ /* 0x000fea0003800000 */
.L_x_5171:
[----:B------:R-:W2:Y:S01]  /*29420*/  LDL.LU R0, [R1+0x2c] ;  /* 0x00002c0001007983 */ /* 0x000ea20000300800 */
[----:B------:R-:W-:Y:S01]  /*29430*/  BSSY B0, `(.L_x_5291) ;  /* 0x000000b000007945 */ /* 0x000fe20003800000 */
[----:B------:R-:W4:Y:S01]  /*29440*/  S2R R5, SR_CgaCtaId ;  /* 0x0000000000057919 */ /* 0x000f220000008800 */
[----:B--2---:R-:W-:-:S05]  /*29450*/  VIADD R0, R0, 0x1 ;  /* 0x0000000100007836 */ /* 0x004fca0000000000 */
        /* <DEDUP_REMOVED lines=8> */
.L_x_5471:
[----:B------:R-:W-:Y:S05]  /*294e0*/  BSYNC B0 ;  /* 0x0000000000007941 */ /* 0x000fea0003800000 */
.L_x_5291:
[----:B------:R-:W-:-:S03]  /*294f0*/  UMOV UR4, 0xffffffff ;  /* 0xffffffff00047882 */ /* 0x000fc60000000000 */
[----:B------:R-:W-:Y:S05]  /*29500*/  BRA.DIV UR4, `(.L_x_5293) ;  /* 0x0000004e04e07947 */ /* 0x000fea000b800000 */
[----:B0-----:R-:W0:Y:S02]  /*29510*/  S2R R0, SR_TID.X ;  /* 0x0000000000007919 */ /* 0x001e240000002100 */
[----:B0-----:R-:W-:-:S04]  /*29520*/  SHF.R.U32.HI R0, RZ, 0x5, R0 ;  /* 0x00000005ff007819 */ /* 0x001fc80000011600 */
[----:B------:R-:W-:-:S05]  /*29530*/  LOP3.LUT R0, R0, 0x3, RZ, 0xc0, !PT ;  /* 0x0000000300007812 */ /* 0x000fca00078ec0ff */
[----:B------:R0:W2:Y:S02]  /*29540*/  SHFL.IDX PT, R14, R0, RZ, 0x1f ;  /* 0x00001fff000e7589 */ /* 0x0000a400000e0000 */
.L_x_5474:
[----:B--2---:R-:W-:-:S13]  /*29550*/  ISETP.NE.AND P0, PT, R14, RZ, PT ;  /* 0x000000ff0e00720c */ /* 0x004fda0003f05270 */
[----:B------:R-:W-:Y:S05]  /*29560*/  @P0 BRA `(.L_x_4861) ;  /* 0x0000000000900947 */ /* 0x000fea0003800000 */
[----:B------:R-:W-:-:S03]  /*29570*/  UMOV UR4, 0xffffffff ;  /* 0xffffffff00047882 */ /* 0x000fc60000000000 */
[----:B------:R-:W-:Y:S05]  /*29580*/  BRA.DIV UR4, `(.L_x_5294) ;  /* 0x0000004e04f47947 */ /* 0x000fea000b800000 */
[----:B------:R-:W-:-:S13]  /*29590*/  ELECT P6, URZ, PT ;  /* 0x00000000003f782f */ /* 0x000fda00038c0000 */
.L_x_5477:
        /* <DEDUP_REMOVED lines=8> */
.L_x_5295:
[C---:B------:R-:W-:Y:S01]  /*29620*/  IMAD R3, R26.reuse, 0x8, R5 ;  /* 0x000000081a037824 */ /* 0x040fe200078e0205 */
[----:B------:R-:W-:Y:S01]  /*29630*/  SHF.L.U32 R2, R29, 0x1f, RZ ;  /* 0x0000001f1d027819 */ /* 0x000fe200000006ff */
[----:B------:R-:W-:-:S03]  /*29640*/  VIADD R26, R26, 0x1 ;  /* 0x000000011a1a7836 */ /* 0x000fc60000000000 */
[----:B------:R-:W0:Y:S02]  /*29650*/  SYNCS.PHASECHK.TRANS64.TRYWAIT P1, [R3+URZ+0x30840], R2 ;  /* 0x03084002030075a7 */ /* 0x000e24000802017f */
[----:B------:R-:W-:-:S04]  /*29660*/  ISETP.NE.AND P2, PT, R26, 0x2, PT ;  /* 0x000000021a00780c */ /* 0x000fc80003f45270 */
[----:B------:R-:W-:Y:S01]  /*29670*/  SEL R0, RZ, 0x1, P2 ;  /* 0x00000001ff007807 */ /* 0x000fe20001000000 */
[----:B0-----:R-:W-:Y:S08]  /*29680*/  @!P1 BRA `(.L_x_5296) ;  /* 0x0000004c00d49947 */ /* 0x001ff00003800000 */
.L_x_5478:
[----:B------:R-:W-:Y:S02]  /*29690*/  SEL R26, R26, RZ, P2 ;  /* 0x000000ff1a1a7207 */ /* 0x000fe40001000000 */
[----:B------:R-:W-:Y:S01]  /*296a0*/  LOP3.LUT R0, R29, R0, RZ, 0x3c, !PT ;  /* 0x000000001d007212 */ /* 0x000fe200078e3cff */
[----:B------:R-:W-:Y:S06]  /*296b0*/  @!P0 BRA `(.L_x_5297) ;  /* 0x0000000000048947 */ /* 0x000fec0003800000 */
[----:B------:R-:W-:Y:S01]  /*296c0*/  BPT.TRAP 0x1 ;  /* 0x000000040000795c */ /* 0x000fe20000300000 */
.L_x_5297:
[----:B------:R-:W-:Y:S02]  /*296d0*/  LEA R5, R26, R5, 0x3 ;  /* 0x000000051a057211 */ /* 0x000fe400078e18ff */
[----:B------:R-:W-:-:S04]  /*296e0*/  SHF.L.U32 R0, R0, 0x1f, RZ ;  /* 0x0000001f00007819 */ /* 0x000fc800000006ff */
[----:B------:R-:W2:Y:S02]  /*296f0*/  SYNCS.PHASECHK.TRANS64.TRYWAIT P1, [R5+URZ+0x30840], R0 ;  /* 0x03084000050075a7 */ /* 0x000ea4000802017f */
[----:B--2---:R-:W-:Y:S05]  /*29700*/  @!P1 BRA `(.L_x_5298) ;  /* 0x0000004c00c89947 */ /* 0x004fea0003800000 */
.L_x_5479:
[----:B------:R-:W-:Y:S05]  /*29710*/  @!P0 BRA `(.L_x_5299) ;  /* 0x0000000000048947 */ /* 0x000fea0003800000 */
[----:B------:R-:W-:Y:S01]  /*29720*/  BPT.TRAP 0x1 ;  /* 0x000000040000795c */ /* 0x000fe20000300000 */
.L_x_5299:
[----:B------:R-:W4:Y:S02]  /*29730*/  SYNCS.PHASECHK.TRANS64.TRYWAIT P1, [R3+URZ+0x30860], R2 ;  /* 0x03086002030075a7 */ /* 0x000f24000802017f */
[----:B----4-:R-:W-:Y:S05]  /*29740*/  @!P1 BRA `(.L_x_5300) ;  /* 0x0000004c00cc9947 */ /* 0x010fea0003800000 */
.L_x_5480:
[----:B------:R-:W-:Y:S05]  /*29750*/  @!P0 BRA `(.L_x_5301) ;  /* 0x0000000000048947 */ /* 0x000fea0003800000 */
[----:B------:R-:W-:Y:S01]  /*29760*/  BPT.TRAP 0x1 ;  /* 0x000000040000795c */ /* 0x000fe20000300000 */
.L_x_5301:
[----:B------:R0:W0:Y:S02]  /*29770*/  SYNCS.PHASECHK.TRANS64.TRYWAIT P0, [R5+URZ+0x30860], R0 ;  /* 0x03086000050075a7 */ /* 0x000024000800017f */
[----:B0-----:R-:W-:Y:S05]  /*29780*/  @!P0 NANOSLEEP.SYNCS 0x989680 ;  /* 0x009896800000895d */ /* 0x001fea0003900000 */
[----:B------:R-:W0:Y:S02]  /*29790*/  @!P0 SYNCS.PHASECHK.TRANS64 P0, [R5+URZ+0x30860], R0 ;  /* 0x03086000050085a7 */ /* 0x000e24000800007f */
[----:B0-----:R-:W-:Y:S05]  /*297a0*/  @!P0 BRA `(.L_x_5301) ;  /* 0xfffffffc00f08947 */ /* 0x001fea000383ffff */
.L_x_4861:
[----:B------:R-:W-:Y:S05]  /*297b0*/  BSYNC B9 ;  /* 0x0000000000097941 */ /* 0x000fea0003800000 */
.L_x_4858:
[----:B------:R-:W-:Y:S05]  /*297c0*/  EXIT ;  /* 0x000000000000794d */ /* 0x000fea0003800000 */
.L_x_4887:
[----:B0-----:R0:W1:Y:S02]  /*297d0*/  SYNCS.PHASECHK.TRANS64.TRYWAIT P5, [R86+URZ+0x30890], R87 ;  /* 0x03089057560075a7 */ /* 0x00106400080a017f */
[----:B-1----:R-:W-:Y:S05]  /*297e0*/  @!P5 NANOSLEEP.SYNCS 0x989680 ;  /* 0x009896800000d95d */ /* 0x002fea0003900000 */
[----:B------:R-:W1:Y:S02]  /*297f0*/  @!P5 SYNCS.PHASECHK.TRANS64 P5, [R86+URZ+0x30890], R87 ;  /* 0x030890575600d5a7 */ /* 0x000e6400080a007f */
[----:B-1----:R-:W-:Y:S05]  /*29800*/  @!P5 BRA `(.L_x_4887) ;  /* 0xfffffffc00f0d947 */ /* 0x002fea000383ffff */
[----:B------:R-:W-:Y:S05]  /*29810*/  BRA `(.L_x_5302) ;  /* 0xfffffda000707947 */ /* 0x000fea000383ffff */
.L_x_4888:
        /* <DEDUP_REMOVED lines=8> */
.L_x_5304:
[----:B------:R-:W-:Y:S05]  /*298a0*/  BSYNC B1 ;  /* 0x0000000000017941 */ /* 0x000fea0003800000 */
.L_x_5303:
        /* <DEDUP_REMOVED lines=8> */
.L_x_5305:
[----:B------:R-:W-:Y:S01]  /*29930*/  IMAD.MOV.U32 R83, RZ, RZ, R14 ;  /* 0x000000ffff537224 */ /* 0x000fe200078e000e */
[----:B------:R-:W-:Y:S06]  /*29940*/  BRA `(.L_x_5306) ;  /* 0xfffffda000387947 */ /* 0x000fec000383ffff */
.L_x_4913:
        /* <DEDUP_REMOVED lines=8> */
.L_x_5308:
[----:B------:R-:W-:Y:S05]  /*299d0*/  BSYNC B1 ;  /* 0x0000000000017941 */ /* 0x000fea0003800000 */
.L_x_5307:
        /* <DEDUP_REMOVED lines=8> */
.L_x_5309:
[----:B------:R-:W-:Y:S01]  /*29a60*/  IMAD.MOV.U32 R118, RZ, RZ, R14 ;  /* 0x000000ffff767224 */ /* 0x000fe200078e000e */
[----:B------:R-:W-:Y:S06]  /*29a70*/  BRA `(.L_x_5310) ;  /* 0xfffffdb4001c7947 */ /* 0x000fec000383ffff */
.L_x_4943:
[----:B-1----:R1:W2:Y:S02]  /*29a80*/  SYNCS.PHASECHK.TRANS64.TRYWAIT P5, [R86+URZ+0x30890], R87 ;  /* 0x03089057560075a7 */ /* 0x0022a400080a017f */
[----:B--2---:R-:W-:Y:S05]  /*29a90*/  @!P5 NANOSLEEP.SYNCS 0x989680 ;  /* 0x009896800000d95d */ /* 0x004fea0003900000 */
[----:B------:R-:W2:Y:S02]  /*29aa0*/  @!P5 SYNCS.PHASECHK.TRANS64 P5, [R86+URZ+0x30890], R87 ;  /* 0x030890575600d5a7 */ /* 0x000ea400080a007f */
[----:B--2---:R-:W-:Y:S05]  /*29ab0*/  @!P5 BRA `(.L_x_4943) ;  /* 0xfffffffc00f0d947 */ /* 0x004fea000383ffff */
[----:B------:R-:W-:Y:S05]  /*29ac0*/  BRA `(.L_x_5311) ;  /* 0xfffffdd000d87947 */ /* 0x000fea000383ffff */
.L_x_4944:
        /* <DEDUP_REMOVED lines=8> */
.L_x_5313:
[----:B------:R-:W-:Y:S05]  /*29b50*/  BSYNC B1 ;  /* 0x0000000000017941 */ /* 0x000fea0003800000 */
.L_x_5312:
[----:B------:R-:W-:Y:S02]  /*29b60*/  IMAD.MOV.U32 R13, RZ, RZ, R118 ;  /* 0x000000ffff0d7224 */ /* 0x000fe400078e0076 */
[----:B------:R-:W-:Y:S02]  /*29b70*/  IMAD.MOV.U32 R12, RZ, RZ, RZ ;  /* 0x000000ffff0c7224 */ /* 0x000fe400078e00ff */
[----:B------:R-:W-:Y:S02]  /*29b80*/  IMAD.MOV.U32 R11, RZ, RZ, 0x1c1f ;  /* 0x00001c1fff0b7424 */ /* 0x000fe400078e00ff */
[----:B------:R-:W-:Y:S02]  /*29b90*/  IMAD.MOV.U32 R15, RZ, RZ, -0x1 ;  /* 0xffffffffff0f7424 */ /* 0x000fe400078e00ff */
[----:B------:R-:W-:-:S07]  /*29ba0*/  IMAD.MOV.U32 R117, RZ, RZ, R14 ;  /* 0x000000ffff757224 */ /* 0x000fce00078e000e */
[----:B------:R-:W-:Y:S05]  /*29bb0*/  WARPSYNC.COLLECTIVE R15, `(.L_x_5314) ;  /* 0x000000000f087348 */ /* 0x000fea0003c00000 */
[----:B------:R0:W1:Y:S02]  /*29bc0*/  SHFL.IDX P6, R14, R13, R12, R11 ;  /* 0x0000000c0d0e7389 */ /* 0x00006400000c000b */
[----:B01----:R-:W-:Y:S01]  /*29bd0*/  ENDCOLLECTIVE ;  /* 0x000000000000791b */ /* 0x003fe20003800000 */
.L_x_5314:
[----:B------:R-:W-:Y:S01]  /*29be0*/  MOV R116, R14 ;  /* 0x0000000e00747202 */ /* 0x000fe20000000f00 */
[----:B------:R-:W-:Y:S06]  /*29bf0*/  BRA `(.L_x_5315) ;  /* 0xfffffdd000a47947 */ /* 0x000fec000383ffff */
.L_x_4957:
[----:B------:R-:W-:Y:S01]  /*29c00*/  BSSY B1, `(.L_x_5316) ;  /* 0x0000008000017945 */ /* 0x000fe20003800000 */
[----:B--2-4-:R-:W-:Y:S02]  /*29c10*/  IMAD.MOV.U32 R13, RZ, RZ, R115 ;  /* 0x000000ffff0d7224 */ /* 0x014fe400078e0073 */
[----:B------:R-:W-:Y:S02]  /*29c20*/  IMAD.MOV.U32 R12, RZ, RZ, 0x1 ;  /* 0x00000001ff0c7424 */ /* 0x000fe400078e00ff */
[----:B------:R-:W-:Y:S02]  /*29c30*/  IMAD.MOV.U32 R11, RZ, RZ, 0x1c1f ;  /* 0x00001c1fff0b7424 */ /* 0x000fe400078e00ff */
[----:B------:R-:W-:-:S07]  /*29c40*/  IMAD.MOV.U32 R15, RZ, RZ, -0x1 ;  /* 0xffffffffff0f7424 */ /* 0x000fce00078e00ff */
[----:B01-3--:R-:W-:Y:S05]  /*29c50*/  WARPSYNC.COLLECTIVE R15, `(.L_x_5317) ;  /* 0x000000000f087348 */ /* 0x00bfea0003c00000 */
[----:B------:R2:W4:Y:S02]  /*29c60*/  SHFL.IDX P6, R14, R13, R12, R11 ;  /* 0x0000000c0d0e7389 */ /* 0x00052400000c000b */
[----:B01234-:R-:W-:Y:S01]  /*29c70*/  ENDCOLLECTIVE ;  /* 0x000000000000791b */ /* 0x01ffe20003800000 */
.L_x_5317:
[----:B------:R-:W-:Y:S05]  /*29c80*/  BSYNC B1 ;  /* 0x0000000000017941 */ /* 0x000fea0003800000 */
.L_x_5316:
        /* <DEDUP_REMOVED lines=8> */
.L_x_5318:
[----:B------:R-:W-:Y:S01]  /*29d10*/  IMAD.MOV.U32 R36, RZ, RZ, R14 ;  /* 0x000000ffff247224 */ /* 0x000fe200078e000e */
[----:B------:R-:W-:Y:S06]  /*29d20*/  BRA `(.L_x_5319) ;  /* 0xfffffde400e07947 */ /* 0x000fec000383ffff */
.L_x_4970:
[----:B0-----:R0:W1:Y:S02]  /*29d30*/  SYNCS.PHASECHK.TRANS64.TRYWAIT P3, [R86+URZ+0x30890], R87 ;  /* 0x03089057560075a7 */ /* 0x001064000806017f */
[----:B-1----:R-:W-:Y:S05]  /*29d40*/  @!P3 NANOSLEEP.SYNCS 0x989680 ;  /* 0x009896800000b95d */ /* 0x002fea0003900000 */
[----:B------:R-:W1:Y:S02]  /*29d50*/  @!P3 SYNCS.PHASECHK.TRANS64 P3, [R86+URZ+0x30890], R87 ;  /* 0x030890575600b5a7 */ /* 0x000e64000806007f */
[----:B-1----:R-:W-:Y:S05]  /*29d60*/  @!P3 BRA `(.L_x_4970) ;  /* 0xfffffffc00f0b947 */ /* 0x002fea000383ffff */
[----:B------:R-:W-:Y:S05]  /*29d70*/  BRA `(.L_x_5320) ;  /* 0xfffffdfc00ac7947 */ /* 0x000fea000383ffff */
.L_x_4971:
        /* <DEDUP_REMOVED lines=8> */
.L_x_5322:
[----:B------:R-:W-:Y:S05]  /*29e00*/  BSYNC B1 ;  /* 0x0000000000017941 */ /* 0x000fea0003800000 */
.L_x_5321:
[----:B------:R-:W-:Y:S01]  /*29e10*/  IMAD.MOV.U32 R13, RZ, RZ, R40 ;  /* 0x000000ffff0d7224 */ /* 0x000fe200078e0028 */
[----:B------:R-:W-:Y:S01]  /*29e20*/  MOV R11, 0x1c1f ;  /* 0x00001c1f000b7802 */ /* 0x000fe20000000f00 */
[----:B------:R-:W-:Y:S02]  /*29e30*/  IMAD.MOV.U32 R12, RZ, RZ, RZ ;  /* 0x000000ffff0c7224 */ /* 0x000fe400078e00ff */
[----:B------:R-:W-:Y:S02]  /*29e40*/  IMAD.MOV.U32 R15, RZ, RZ, -0x1 ;  /* 0xffffffffff0f7424 */ /* 0x000fe400078e00ff */
[----:B------:R-:W-:-:S07]  /*29e50*/  IMAD.MOV.U32 R39, RZ, RZ, R14 ;  /* 0x000000ffff277224 */ /* 0x000fce00078e000e */
[----:B------:R-:W-:Y:S05]  /*29e60*/  WARPSYNC.COLLECTIVE R15, `(.L_x_5323) ;  /* 0x000000000f087348 */ /* 0x000fea0003c00000 */
[----:B------:R0:W1:Y:S02]  /*29e70*/  SHFL.IDX P6, R14, R13, R12, R11 ;  /* 0x0000000c0d0e7389 */ /* 0x00006400000c000b */
[----:B01----:R-:W-:Y:S01]  /*29e80*/  ENDCOLLECTIVE ;  /* 0x000000000000791b */ /* 0x003fe20003800000 */
.L_x_5323:
[----:B------:R-:W-:Y:S01]  /*29e90*/  IMAD.MOV.U32 R38, RZ, RZ, R14 ;  /* 0x000000ffff267224 */ /* 0x000fe200078e000e */
[----:B------:R-:W-:Y:S06]  /*29ea0*/  BRA `(.L_x_5324) ;  /* 0xfffffdfc00d07947 */ /* 0x000fec000383ffff */
.L_x_4974:
[----:B------:R-:W-:Y:S01]  /*29eb0*/  BSSY B1, `(.L_x_5325) ;  /* 0x0000008000017945 */ /* 0x000fe20003800000 */
[----:B----4-:R-:W-:Y:S01]  /*29ec0*/  IMAD.MOV.U32 R13, RZ, RZ, R41 ;  /* 0x000000ffff0d7224 */ /* 0x010fe200078e0029 */
[----:B------:R-:W-:Y:S01]  /*29ed0*/  MOV R15, 0xffffffff ;  /* 0xffffffff000f7802 */ /* 0x000fe20000000f00 */
[----:B------:R-:W-:Y:S02]  /*29ee0*/  IMAD.MOV.U32 R12, RZ, RZ, 0x1 ;  /* 0x00000001ff0c7424 */ /* 0x000fe400078e00ff */
[----:B------:R-:W-:-:S07]  /*29ef0*/  IMAD.MOV.U32 R11, RZ, RZ, 0x1c1f ;  /* 0x00001c1fff0b7424 */ /* 0x000fce00078e00ff */
[----:B0123--:R-:W-:Y:S05]  /*29f00*/  WARPSYNC.COLLECTIVE R15, `(.L_x_5326) ;  /* 0x000000000f087348 */ /* 0x00ffea0003c00000 */
[----:B------:R4:W0:Y:S02]  /*29f10*/  SHFL.IDX P6, R14, R13, R12, R11 ;  /* 0x0000000c0d0e7389 */ /* 0x00082400000c000b */
[----:B01234-:R-:W-:Y:S01]  /*29f20*/  ENDCOLLECTIVE ;  /* 0x000000000000791b */ /* 0x01ffe20003800000 */
.L_x_5326:
[----:B------:R-:W-:Y:S05]  /*29f30*/  BSYNC B1 ;  /* 0x0000000000017941 */ /* 0x000fea0003800000 */
.L_x_5325:
[----:B------:R-:W-:Y:S02]  /*29f40*/  IMAD.MOV.U32 R13, RZ, RZ, R40 ;  /* 0x000000ffff0d7224 */ /* 0x000fe400078e0028 */
[----:B------:R-:W-:Y:S02]  /*29f50*/  IMAD.MOV.U32 R12, RZ, RZ, 0x1 ;  /* 0x00000001ff0c7424 */ /* 0x000fe400078e00ff */
[----:B------:R-:W-:Y:S02]  /*29f60*/  IMAD.MOV.U32 R11, RZ, RZ, 0x1c1f ;  /* 0x00001c1fff0b7424 */ /* 0x000fe400078e00ff */
[----:B------:R-:W-:Y:S02]  /*29f70*/  IMAD.MOV.U32 R15, RZ, RZ, -0x1 ;  /* 0xffffffffff0f7424 */ /* 0x000fe400078e00ff */
[----:B------:R-:W-:-:S07]  /*29f80*/  IMAD.MOV.U32 R39, RZ, RZ, R14 ;  /* 0x000000ffff277224 */ /* 0x000fce00078e000e */
[----:B------:R-:W-:Y:S05]  /*29f90*/  WARPSYNC.COLLECTIVE R15, `(.L_x_5327) ;  /* 0x000000000f087348 */ /* 0x000fea0003c00000 */
[----:B------:R0:W1:Y:S02]  /*29fa0*/  SHFL.IDX P6, R14, R13, R12, R11 ;  /* 0x0000000c0d0e7389 */ /* 0x00006400000c000b */
[----:B01----:R-:W-:Y:S01]  /*29fb0*/  ENDCOLLECTIVE ;  /* 0x000000000000791b */ /* 0x003fe20003800000 */
.L_x_5327:
[----:B------:R-:W-:Y:S01]  /*29fc0*/  MOV R38, R14 ;  /* 0x0000000e00267202 */ /* 0x000fe20000000f00 */
[----:B------:R-:W-:Y:S06]  /*29fd0*/  BRA `(.L_x_5328) ;  /* 0xfffffe00002c7947 */ /* 0x000fec000383ffff */
.L_x_4978:
[----:B------:R0:W0:Y:S02]  /*29fe0*/  SYNCS.PHASECHK.TRANS64.TRYWAIT P2, [R86+URZ+0x308b0], R87 ;  /* 0x0308b057560075a7 */ /* 0x000024000804017f */
[----:B0-----:R-:W-:Y:S05]  /*29ff0*/  @!P2 NANOSLEEP.SYNCS 0x989680 ;  /* 0x009896800000a95d */ /* 0x001fea0003900000 */
[----:B------:R-:W0:Y:S02]  /*2a000*/  @!P2 SYNCS.PHASECHK.TRANS64 P2, [R86+URZ+0x308b0], R87 ;  /* 0x0308b0575600a5a7 */ /* 0x000e24000804007f */
[----:B0-----:R-:W-:Y:S05]  /*2a010*/  @!P2 BRA `(.L_x_4978) ;  /* 0xfffffffc00f0a947 */ /* 0x001fea000383ffff */
[----:B------:R-:W-:Y:S05]  /*2a020*/  BRA `(.L_x_5329) ;  /* 0xfffffe0400047947 */ /* 0x000fea000383ffff */
.L_x_5004:
        /* <DEDUP_REMOVED lines=8> */
.L_x_5331:
[----:B------:R-:W-:Y:S05]  /*2a0b0*/  BSYNC B1 ;  /* 0x0000000000017941 */ /* 0x000fea0003800000 */
.L_x_5330:
        /* <DEDUP_REMOVED lines=8> */
.L_x_5332:
[----:B------:R-:W-:Y:S02]  /*2a140*/  IMAD.MOV.U32 R13, RZ, RZ, R10 ;  /* 0x000000ffff0d7224 */ /* 0x000fe400078e000a */
[----:B------:R-:W-:-:S07]  /*2a150*/  IMAD.MOV.U32 R0, RZ, RZ, R14 ;  /* 0x000000ffff007224 */ /* 0x000fce00078e000e */
[----:B------:R-:W-:Y:S05]  /*2a160*/  WARPSYNC.COLLECTIVE R15, `(.L_x_5333) ;  /* 0x000000000f087348 */ /* 0x000fea0003c00000 */
[----:B------:R0:W1:Y:S02]  /*2a170*/  SHFL.IDX P6, R14, R13, R12, R11 ;  /* 0x0000000c0d0e7389 */ /* 0x00006400000c000b */
[----:B01----:R-:W-:Y:S01]  /*2a180*/  ENDCOLLECTIVE ;  /* 0x000000000000791b */ /* 0x003fe20003800000 */
.L_x_5333:
[----:B------:R-:W-:Y:S01]  /*2a190*/  IMAD.MOV.U32 R13, RZ, RZ, R4 ;  /* 0x000000ffff0d7224 */ /* 0x000fe200078e0004 */
[----:B------:R-:W-:-:S07]  /*2a1a0*/  MOV R5, R14 ;  /* 0x0000000e00057202 */ /* 0x000fce0000000f00 */
[----:B------:R-:W-:Y:S05]  /*2a1b0*/  WARPSYNC.COLLECTIVE R15, `(.L_x_5334) ;  /* 0x000000000f087348 */ /* 0x000fea0003c00000 */
[----:B------:R0:W1:Y:S02]  /*2a1c0*/  SHFL.IDX P6, R14, R13, R12, R11 ;  /* 0x0000000c0d0e7389 */ /* 0x00006400000c000b */
[----:B01----:R-:W-:Y:S01]  /*2a1d0*/  ENDCOLLECTIVE ;  /* 0x000000000000791b */ /* 0x003fe20003800000 */
.L_x_5334:
[----:B------:R-:W-:Y:S05]  /*2a1e0*/  BRA `(.L_x_5335) ;  /* 0xfffffe1800607947 */ /* 0x000fea000383ffff */
.L_x_5007:
[----:B------:R-:W-:Y:S01]  /*2a1f0*/  BSSY B1, `(.L_x_5336) ;  /* 0x0000008000017945 */ /* 0x000fe20003800000 */
[----:B------:R-:W-:Y:S02]  /*2a200*/  IMAD.MOV.U32 R13, RZ, RZ, R7 ;  /* 0x000000ffff0d7224 */ /* 0x000fe400078e0007 */
[----:B------:R-:W-:Y:S02]  /*2a210*/  IMAD.MOV.U32 R12, RZ, RZ, 0x1 ;  /* 0x00000001ff0c7424 */ /* 0x000fe400078e00ff */
[----:B------:R-:W-:Y:S02]  /*2a220*/  IMAD.MOV.U32 R11, RZ, RZ, 0x1c1f ;  /* 0x00001c1fff0b7424 */ /* 0x000fe400078e00ff */
[----:B------:R-:W-:-:S07]  /*2a230*/  IMAD.MOV.U32 R15, RZ, RZ, -0x1 ;  /* 0xffffffffff0f7424 */ /* 0x000fce00078e00ff */
[----:B0---4-:R-:W-:Y:S05]  /*2a240*/  WARPSYNC.COLLECTIVE R15, `(.L_x_5337) ;  /* 0x000000000f087348 */ /* 0x011fea0003c00000 */
[----:B----4-:R1:W2:Y:S02]  /*2a250*/  SHFL.IDX P6, R14, R13, R12, R11 ;  /* 0x0000000c0d0e7389 */ /* 0x0102a400000c000b */
[----:B012---:R-:W-:Y:S01]  /*2a260*/  ENDCOLLECTIVE ;  /* 0x000000000000791b */ /* 0x007fe20003800000 */
.L_x_5337:
[----:B------:R-:W-:Y:S05]  /*2a270*/  BSYNC B1 ;  /* 0x0000000000017941 */ /* 0x000fea0003800000 */
.L_x_5336:
[----:B------:R-:W-:Y:S01]  /*2a280*/  IMAD.MOV.U32 R13, RZ, RZ, R6 ;  /* 0x000000ffff0d7224 */ /* 0x000fe200078e0006 */
[----:B------:R-:W-:Y:S01]  /*2a290*/  MOV R3, R14 ;  /* 0x0000000e00037202 */ /* 0x000fe20000000f00 */
[----:B------:R-:W-:Y:S02]  /*2a2a0*/  IMAD.MOV.U32 R12, RZ, RZ, 0x1 ;  /* 0x00000001ff0c7424 */ /* 0x000fe400078e00ff */
[----:B------:R-:W-:Y:S02]  /*2a2b0*/  IMAD.MOV.U32 R11, RZ, RZ, 0x1c1f ;  /* 0x00001c1fff0b7424 */ /* 0x000fe400078e00ff */
[----:B------:R-:W-:-:S07]  /*2a2c0*/  IMAD.MOV.U32 R15, RZ, RZ, -0x1 ;  /* 0xffffffffff0f7424 */ /* 0x000fce00078e00ff */
[----:B------:R-:W-:Y:S05]  /*2a2d0*/  WARPSYNC.COLLECTIVE R15, `(.L_x_5338) ;  /* 0x000000000f087348 */ /* 0x000fea0003c00000 */
[----:B------:R0:W1:Y:S02]  /*2a2e0*/  SHFL.IDX P6, R14, R13, R12, R11 ;  /* 0x0000000c0d0e7389 */ /* 0x00006400000c000b */
[----:B01----:R-:W-:Y:S01]  /*2a2f0*/  ENDCOLLECTIVE ;  /* 0x000000000000791b */ /* 0x003fe20003800000 */
.L_x_5338:
[----:B------:R-:W-:Y:S01]  /*2a300*/  MOV R13, R10 ;  /* 0x0000000a000d7202 */ /* 0x000fe20000000f00 */
[----:B------:R-:W-:-:S07]  /*2a310*/  IMAD.MOV.U32 R0, RZ, RZ, R14 ;  /* 0x000000ffff007224 */ /* 0x000fce00078e000e */
[----:B------:R-:W-:Y:S05]  /*2a320*/  WARPSYNC.COLLECTIVE R15, `(.L_x_5339) ;  /* 0x000000000f087348 */ /* 0x000fea0003c00000 */
[----:B------:R0:W1:Y:S02]  /*2a330*/  SHFL.IDX P6, R14, R13, R12, R11 ;  /* 0x0000000c0d0e7389 */ /* 0x00006400000c000b */
[----:B01----:R-:W-:Y:S01]  /*2a340*/  ENDCOLLECTIVE ;  /* 0x000000000000791b */ /* 0x003fe20003800000 */
.L_x_5339:
[----:B------:R-:W-:Y:S02]  /*2a350*/  IMAD.MOV.U32 R13, RZ, RZ, R4 ;  /* 0x000000ffff0d7224 */ /* 0x000fe400078e0004 */
[----:B------:R-:W-:-:S07]  /*2a360*/  IMAD.MOV.U32 R5, RZ, RZ, R14 ;  /* 0x000000ffff057224 */ /* 0x000fce00078e000e */
[----:B------:R-:W-:Y:S05]  /*2a370*/  WARPSYNC.COLLECTIVE R15, `(.L_x_5340) ;  /* 0x000000000f087348 */ /* 0x000fea0003c00000 */
[----:B------:R0:W1:Y:S02]  /*2a380*/  SHFL.IDX P6, R14, R13, R12, R11 ;  /* 0x0000000c0d0e7389 */ /* 0x00006400000c000b */
[----:B01----:R-:W-:Y:S01]  /*2a390*/  ENDCOLLECTIVE ;  /* 0x000000000000791b */ /* 0x003fe20003800000 */
.L_x_5340:
[----:B------:R-:W-:Y:S01]  /*2a3a0*/  IMAD.MOV.U32 R4, RZ, RZ, R14 ;  /* 0x000000ffff047224 */ /* 0x000fe200078e000e */
[----:B------:R-:W-:Y:S06]  /*2a3b0*/  BRA `(.L_x_5341) ;  /* 0xfffffe1c00f47947 */ /* 0x000fec000383ffff */
.L_x_5011:
[----:B0-----:R0:W1:Y:S02]  /*2a3c0*/  SYNCS.PHASECHK.TRANS64.TRYWAIT P0, [R18+URZ+0x30800], R5 ;  /* 0x03080005120075a7 */ /* 0x001064000800017f */
[----:B-1----:R-:W-:Y:S05]  /*2a3d0*/  @!P0 NANOSLEEP.SYNCS 0x989680 ;  /* 0x009896800000895d */ /* 0x002fea0003900000 */
[----:B------:R-:W1:Y:S02]  /*2a3e0*/  @!P0 SYNCS.PHASECHK.TRANS64 P0, [R18+URZ+0x30800], R5 ;  /* 0x03080005120085a7 */ /* 0x000e64000800007f */
[----:B-1----:R-:W-:Y:S05]  /*2a3f0*/  @!P0 BRA `(.L_x_5011) ;  /* 0xfffffffc00f08947 */ /* 0x002fea000383ffff */
[----:B------:R-:W-:Y:S05]  /*2a400*/  BRA `(.L_x_5342) ;  /* 0xfffffe2800047947 */ /* 0x000fea000383ffff */
.L_x_5035:
        /* <DEDUP_REMOVED lines=8> */
.L_x_5344:
[----:B------:R-:W-:Y:S05]  /*2a490*/  BSYNC B1 ;  /* 0x0000000000017941 */ /* 0x000fea0003800000 */
.L_x_5343:
        /* <DEDUP_REMOVED lines=8> */
.L_x_5345:
[----:B------:R-:W-:Y:S02]  /*2a520*/  IMAD.MOV.U32 R13, RZ, RZ, R21 ;  /* 0x000000ffff0d7224 */ /* 0x000fe400078e0015 */
[----:B------:R-:W-:-:S07]  /*2a530*/  IMAD.MOV.U32 R0, RZ, RZ, R14 ;  /* 0x000000ffff007224 */ /* 0x000fce00078e000e */
[----:B------:R-:W-:Y:S05]  /*2a540*/  WARPSYNC.COLLECTIVE R15, `(.L_x_5346) ;  /* 0x000000000f087348 */ /* 0x000fea0003c00000 */
[----:B------:R0:W1:Y:S02]  /*2a550*/  SHFL.IDX P6, R14, R13, R12, R11 ;  /* 0x0000000c0d0e7389 */ /* 0x00006400000c000b */
[----:B01----:R-:W-:Y:S01]  /*2a560*/  ENDCOLLECTIVE ;  /* 0x000000000000791b */ /* 0x003fe20003800000 */
.L_x_5346:
[----:B------:R-:W-:Y:S01]  /*2a570*/  IMAD.MOV.U32 R13, RZ, RZ, R20 ;  /* 0x000000ffff0d7224 */ /* 0x000fe200078e0014 */
[----:B------:R-:W-:-:S07]  /*2a580*/  MOV R5, R14 ;  /* 0x0000000e00057202 */ /* 0x000fce0000000f00 */
[----:B------:R-:W-:Y:S05]  /*2a590*/  WARPSYNC.COLLECTIVE R15, `(.L_x_5347) ;  /* 0x000000000f087348 */ /* 0x000fea0003c00000 */
[----:B------:R0:W1:Y:S02]  /*2a5a0*/  SHFL.IDX P6, R14, R13, R12, R11 ;  /* 0x0000000c0d0e7389 */ /* 0x00006400000c000b */
[----:B01----:R-:W-:Y:S01]  /*2a5b0*/  ENDCOLLECTIVE ;  /* 0x000000000000791b */ /* 0x003fe20003800000 */
.L_x_5347:
[----:B------:R-:W-:Y:S05]  /*2a5c0*/  BRA `(.L_x_5348) ;  /* 0xfffffe4800dc7947 */ /* 0x000fea000383ffff */
.L_x_5038:
[----:B------:R-:W-:Y:S01]  /*2a5d0*/  BSSY B1, `(.L_x_5349) ;  /* 0x0000008000017945 */ /* 0x000fe20003800000 */
[----:B------:R-:W-:Y:S01]  /*2a5e0*/  IMAD.MOV.U32 R13, RZ, RZ, R7 ;  /* 0x000000ffff0d7224 */ /* 0x000fe200078e0007 */
[----:B------:R-:W-:Y:S01]  /*2a5f0*/  MOV R15, 0xffffffff ;  /* 0xffffffff000f7802 */ /* 0x000fe20000000f00 */
[----:B------:R-:W-:Y:S02]  /*2a600*/  IMAD.MOV.U32 R12, RZ, RZ, 0x1 ;  /* 0x00000001ff0c7424 */ /* 0x000fe400078e00ff */
[----:B------:R-:W-:-:S07]  /*2a610*/  IMAD.MOV.U32 R11, RZ, RZ, 0x1c1f ;  /* 0x00001c1fff0b7424 */ /* 0x000fce00078e00ff */
[----:B0---4-:R-:W-:Y:S05]  /*2a620*/  WARPSYNC.COLLECTIVE R15, `(.L_x_5350) ;  /* 0x000000000f087348 */ /* 0x011fea0003c00000 */
[----:B----4-:R1:W2:Y:S02]  /*2a630*/  SHFL.IDX P6, R14, R13, R12, R11 ;  /* 0x0000000c0d0e7389 */ /* 0x0102a400000c000b */
[----:B012---:R-:W-:Y:S01]  /*2a640*/  ENDCOLLECTIVE ;  /* 0x000000000000791b */ /* 0x007fe20003800000 */
.L_x_5350:
[----:B------:R-:W-:Y:S05]  /*2a650*/  BSYNC B1 ;  /* 0x0000000000017941 */ /* 0x000fea0003800000 */
.L_x_5349:
[----:B------:R-:W-:Y:S01]  /*2a660*/  IMAD.MOV.U32 R13, RZ, RZ, R6 ;  /* 0x000000ffff0d7224 */ /* 0x000fe200078e0006 */
[----:B------:R-:W-:Y:S01]  /*2a670*/  MOV R15, 0xffffffff ;  /* 0xffffffff000f7802 */ /* 0x000fe20000000f00 */
[----:B------:R-:W-:Y:S02]  /*2a680*/  IMAD.MOV.U32 R12, RZ, RZ, 0x1 ;  /* 0x00000001ff0c7424 */ /* 0x000fe400078e00ff */
[----:B------:R-:W-:Y:S02]  /*2a690*/  IMAD.MOV.U32 R11, RZ, RZ, 0x1c1f ;  /* 0x00001c1fff0b7424 */ /* 0x000fe400078e00ff */
[----:B------:R-:W-:-:S07]  /*2a6a0*/  IMAD.MOV.U32 R3, RZ, RZ, R14 ;  /* 0x000000ffff037224 */ /* 0x000fce00078e000e */
[----:B------:R-:W-:Y:S05]  /*2a6b0*/  WARPSYNC.COLLECTIVE R15, `(.L_x_5351) ;  /* 0x000000000f087348 */ /* 0x000fea0003c00000 */
[----:B------:R0:W1:Y:S02]  /*2a6c0*/  SHFL.IDX P6, R14, R13, R12, R11 ;  /* 0x0000000c0d0e7389 */ /* 0x00006400000c000b */
[----:B01----:R-:W-:Y:S01]  /*2a6d0*/  ENDCOLLECTIVE ;  /* 0x000000000000791b */ /* 0x003fe20003800000 */
.L_x_5351:
[----:B------:R-:W-:Y:S02]  /*2a6e0*/  IMAD.MOV.U32 R13, RZ, RZ, R21 ;  /* 0x000000ffff0d7224 */ /* 0x000fe400078e0015 */
[----:B------:R-:W-:-:S07]  /*2a6f0*/  IMAD.MOV.U32 R0, RZ, RZ, R14 ;  /* 0x000000ffff007224 */ /* 0x000fce00078e000e */
[----:B------:R-:W-:Y:S05]  /*2a700*/  WARPSYNC.COLLECTIVE R15, `(.L_x_5352) ;  /* 0x000000000f087348 */ /* 0x000fea0003c00000 */
[----:B------:R0:W1:Y:S02]  /*2a710*/  SHFL.IDX P6, R14, R13, R12, R11 ;  /* 0x0000000c0d0e7389 */ /* 0x00006400000c000b */
[----:B01----:R-:W-:Y:S01]  /*2a720*/  ENDCOLLECTIVE ;  /* 0x000000000000791b */ /* 0x003fe20003800000 */
.L_x_5352:
[----:B------:R-:W-:Y:S02]  /*2a730*/  IMAD.MOV.U32 R13, RZ, RZ, R20 ;  /* 0x000000ffff0d7224 */ /* 0x000fe400078e0014 */
[----:B------:R-:W-:-:S07]  /*2a740*/  IMAD.MOV.U32 R21, RZ, RZ, R14 ;  /* 0x000000ffff157224 */ /* 0x000fce00078e000e */
[----:B------:R-:W-:Y:S05]  /*2a750*/  WARPSYNC.COLLECTIVE R15, `(.L_x_5353) ;  /* 0x000000000f087348 */ /* 0x000fea0003c00000 */
[----:B------:R0:W1:Y:S02]  /*2a760*/  SHFL.IDX P6, R14, R13, R12, R11 ;  /* 0x0000000c0d0e7389 */ /* 0x00006400000c000b */
[----:B01----:R-:W-:Y:S01]  /*2a770*/  ENDCOLLECTIVE ;  /* 0x000000000000791b */ /* 0x003fe20003800000 */
.L_x_5353:
[----:B------:R-:W-:Y:S01]  /*2a780*/  MOV R20, R14 ;  /* 0x0000000e00147202 */ /* 0x000fe20000000f00 */
[----:B------:R-:W-:Y:S06]  /*2a790*/  BRA `(.L_x_5354) ;  /* 0xfffffe4c00fc7947 */ /* 0x000fec000383ffff */
.L_x_5042:
[----:B0-----:R0:W1:Y:S02]  /*2a7a0*/  SYNCS.PHASECHK.TRANS64.TRYWAIT P0, [R18+URZ+0x30800], R21 ;  /* 0x03080015120075a7 */ /* 0x001064000800017f */
[----:B-1----:R-:W-:Y:S05]  /*2a7b0*/  @!P0 NANOSLEEP.SYNCS 0x989680 ;  /* 0x009896800000895d */ /* 0x002fea0003900000 */
[----:B------:R-:W1:Y:S02]  /*2a7c0*/  @!P0 SYNCS.PHASECHK.TRANS64 P0, [R18+URZ+0x30800], R21 ;  /* 0x03080015120085a7 */ /* 0x000e64000800007f */
[----:B-1----:R-:W-:Y:S05]  /*2a7d0*/  @!P0 BRA `(.L_x_5042) ;  /* 0xfffffffc00f08947 */ /* 0x002fea000383ffff */
[----:B------:R-:W-:Y:S05]  /*2a7e0*/  BRA `(.L_x_5355) ;  /* 0xfffffe54007c7947 */ /* 0x000fea000383ffff */
.L_x_5056:
[----:B--2---:R2:W3:Y:S02]  /*2a7f0*/  SYNCS.PHASECHK.TRANS64.TRYWAIT P1, [R7+URZ+0x30830], R0 ;  /* 0x03083000070075a7 */ /* 0x0044e4000802017f */
[----:B---3--:R-:W-:Y:S05]  /*2a800*/  @!P1 NANOSLEEP.SYNCS 0x989680 ;  /* 0x009896800000995d */ /* 0x008fea0003900000 */
[----:B------:R-:W3:Y:S02]  /*2a810*/  @!P1 SYNCS.PHASECHK.TRANS64 P1, [R7+URZ+0x30830], R0 ;  /* 0x03083000070095a7 */ /* 0x000ee4000802007f */
[----:B---3--:R-:W-:Y:S05]  /*2a820*/  @!P1 BRA `(.L_x_5056) ;  /* 0xfffffffc00f09947 */ /* 0x008fea000383ffff */
[----:B------:R-:W-:Y:S05]  /*2a830*/  BRA `(.L_x_5055) ;  /* 0xfffffe7c00407947 */ /* 0x000fea000383ffff */
.L_x_5077:
[----:B-1----:R1:W2:Y:S02]  /*2a840*/  SYNCS.PHASECHK.TRANS64.TRYWAIT P1, [R0+URZ+0x30830], R9 ;  /* 0x03083009000075a7 */ /* 0x0022a4000802017f */
[----:B--2---:R-:W-:Y:S05]  /*2a850*/  @!P1 NANOSLEEP.SYNCS 0x989680 ;  /* 0x009896800000995d */ /* 0x004fea0003900000 */
[----:B------:R-:W2:Y:S02]  /*2a860*/  @!P1 SYNCS.PHASECHK.TRANS64 P1, [R0+URZ+0x30830], R9 ;  /* 0x03083009000095a7 */ /* 0x000ea4000802007f */
[----:B--2---:R-:W-:Y:S05]  /*2a870*/  @!P1 BRA `(.L_x_5077) ;  /* 0xfffffffc00f09947 */ /* 0x004fea000383ffff */
[----:B------:R-:W-:Y:S05]  /*2a880*/  BRA `(.L_x_5076) ;  /* 0xfffffeac00407947 */ /* 0x000fea000383ffff */
.L_x_5082:
[----:B-1----:R1:W2:Y:S02]  /*2a890*/  SYNCS.PHASECHK.TRANS64.TRYWAIT P1, [R20+URZ+0x30850], R2 ;  /* 0x03085002140075a7 */ /* 0x0022a4000802017f */
[----:B--2---:R-:W-:Y:S05]  /*2a8a0*/  @!P1 NANOSLEEP.SYNCS 0x989680 ;  /* 0x009896800000995d */ /* 0x004fea0003900000 */
[----:B------:R-:W2:Y:S02]  /*2a8b0*/  @!P1 SYNCS.PHASECHK.TRANS64 P1, [R20+URZ+0x30850], R2 ;  /* 0x03085002140095a7 */ /* 0x000ea4000802007f */
[----:B--2---:R-:W-:Y:S05]  /*2a8c0*/  @!P1 BRA `(.L_x_5082) ;  /* 0xfffffffc00f09947 */ /* 0x004fea000383ffff */
[----:B------:R-:W-:Y:S05]  /*2a8d0*/  BRA `(.L_x_5081) ;  /* 0xfffffeb800f87947 */ /* 0x000fea000383ffff */
.L_x_5104:
[----:B-1----:R1:W2:Y:S02]  /*2a8e0*/  SYNCS.PHASECHK.TRANS64.TRYWAIT P1, [R11+URZ+0x30830], R0 ;  /* 0x030830000b0075a7 */ /* 0x0022a4000802017f */
[----:B--2---:R-:W-:Y:S05]  /*2a8f0*/  @!P1 NANOSLEEP.SYNCS 0x989680 ;  /* 0x009896800000995d */ /* 0x004fea0003900000 */
[----:B------:R-:W2:Y:S02]  /*2a900*/  @!P1 SYNCS.PHASECHK.TRANS64 P1, [R11+URZ+0x30830], R0 ;  /* 0x030830000b0095a7 */ /* 0x000ea4000802007f */
[----:B--2---:R-:W-:Y:S05]  /*2a910*/  @!P1 BRA `(.L_x_5104) ;  /* 0xfffffffc00f09947 */ /* 0x004fea000383ffff */
[----:B------:R-:W-:Y:S05]  /*2a920*/  BRA `(.L_x_5103) ;  /* 0xfffffee400707947 */ /* 0x000fea000383ffff */
.L_x_5109:
[----:B-1----:R1:W2:Y:S02]  /*2a930*/  SYNCS.PHASECHK.TRANS64.TRYWAIT P1, [R14+URZ+0x30850], R0 ;  /* 0x030850000e0075a7 */ /* 0x0022a4000802017f */
[----:B--2---:R-:W-:Y:S05]  /*2a940*/  @!P1 NANOSLEEP.SYNCS 0x989680 ;  /* 0x009896800000995d */ /* 0x004fea0003900000 */
[----:B------:R-:W2:Y:S02]  /*2a950*/  @!P1 SYNCS.PHASECHK.TRANS64 P1, [R14+URZ+0x30850], R0 ;  /* 0x030850000e0095a7 */ /* 0x000ea4000802007f */
[----:B--2---:R-:W-:Y:S05]  /*2a960*/  @!P1 BRA `(.L_x_5109) ;  /* 0xfffffffc00f09947 */ /* 0x004fea000383ffff */
[----:B------:R-:W-:Y:S05]  /*2a970*/  BRA `(.L_x_5108) ;  /* 0xfffffef400287947 */ /* 0x000fea000383ffff */
.L_x_5119:
[----:B-1----:R1:W2:Y:S02]  /*2a980*/  SYNCS.PHASECHK.TRANS64.TRYWAIT P1, [R0+URZ+0x30830], R3 ;  /* 0x03083003000075a7 */ /* 0x0022a4000802017f */
[----:B--2---:R-:W-:Y:S05]  /*2a990*/  @!P1 NANOSLEEP.SYNCS 0x989680 ;  /* 0x009896800000995d */ /* 0x004fea0003900000 */
[----:B------:R-:W2:Y:S02]  /*2a9a0*/  @!P1 SYNCS.PHASECHK.TRANS64 P1, [R0+URZ+0x30830], R3 ;  /* 0x03083003000095a7 */ /* 0x000ea4000802007f */
[----:B--2---:R-:W-:Y:S05]  /*2a9b0*/  @!P1 BRA `(.L_x_5119) ;  /* 0xfffffffc00f09947 */ /* 0x004fea000383ffff */
[----:B------:R-:W-:Y:S05]  /*2a9c0*/  BRA `(.L_x_5118) ;  /* 0xffffff0800307947 */ /* 0x000fea000383ffff */
.L_x_5124:
[----:B-1----:R1:W2:Y:S02]  /*2a9d0*/  SYNCS.PHASECHK.TRANS64.TRYWAIT P1, [R11+URZ+0x30850], R2 ;  /* 0x030850020b0075a7 */ /* 0x0022a4000802017f */
[----:B--2---:R-:W-:Y:S05]  /*2a9e0*/  @!P1 NANOSLEEP.SYNCS 0x989680 ;  /* 0x009896800000995d */ /* 0x004fea0003900000 */
[----:B------:R-:W2:Y:S02]  /*2a9f0*/  @!P1 SYNCS.PHASECHK.TRANS64 P1, [R11+URZ+0x30850], R2 ;  /* 0x030850020b0095a7 */ /* 0x000ea4000802007f */
[----:B--2---:R-:W-:Y:S05]  /*2aa00*/  @!P1 BRA `(.L_x_5124) ;  /* 0xfffffffc00f09947 */ /* 0x004fea000383ffff */
[----:B------:R-:W-:Y:S05]  /*2aa10*/  BRA `(.L_x_5123) ;  /* 0xffffff1400e87947 */ /* 0x000fea000383ffff */
.L_x_5140:
[----:B-1----:R1:W2:Y:S02]  /*2aa20*/  SYNCS.PHASECHK.TRANS64.TRYWAIT P1, [R9+URZ+0x30850], R6 ;  /* 0x03085006090075a7 */ /* 0x0022a4000802017f */
[----:B--2---:R-:W-:Y:S05]  /*2aa30*/  @!P1 NANOSLEEP.SYNCS 0x989680 ;  /* 0x009896800000995d */ /* 0x004fea0003900000 */
[----:B------:R-:W2:Y:S02]  /*2aa40*/  @!P1 SYNCS.PHASECHK.TRANS64 P1, [R9+URZ+0x30850], R6 ;  /* 0x03085006090095a7 */ /* 0x000ea4000802007f */
[----:B--2---:R-:W-:Y:S05]  /*2aa50*/  @!P1 BRA `(.L_x_5140) ;  /* 0xfffffffc00f09947 */ /* 0x004fea000383ffff */
[----:B------:R-:W-:Y:S05]  /*2aa60*/  BRA `(.L_x_5139) ;  /* 0xffffff4000fc7947 */ /* 0x000fea000383ffff */
.L_x_5185:
[----:B------:R-:W0:Y:S01]  /*2aa70*/  S2R R12, SR_TID.X ;  /* 0x00000000000c7919 */ /* 0x000e220000002100 */
[----:B------:R-:W-:Y:S01]  /*2aa80*/  BSSY B1, `(.L_x_5356) ;  /* 0x000000a000017945 */ /* 0x000fe20003800000 */
[----:B------:R-:W-:Y:S02]  /*2aa90*/  IMAD.MOV.U32 R11, RZ, RZ, 0x1f ;  /* 0x0000001fff0b7424 */ /* 0x000fe400078e00ff */
[----:B------:R-:W-:Y:S01]  /*2aaa0*/  IMAD.MOV.U32 R15, RZ, RZ, -0x1 ;  /* 0xffffffffff0f7424 */ /* 0x000fe200078e00ff */
[----:B0-----:R-:W-:-:S04]  /*2aab0*/  SHF.R.U32.HI R12, RZ, 0x5, R12 ;  /* 0x00000005ff0c7819 */ /* 0x001fc8000001160c */
[----:B------:R-:W-:-:S05]  /*2aac0*/  LOP3.LUT R12, R12, 0x3, RZ, 0xc0, !PT ;  /* 0x000000030c0c7812 */ /* 0x000fca00078ec0ff */
[----:B------:R-:W-:Y:S02]  /*2aad0*/  IMAD.MOV.U32 R13, RZ, RZ, R12 ;  /* 0x000000ffff0d7224 */ /* 0x000fe400078e000c */
[----:B------:R-:W-:-:S07]  /*2aae0*/  IMAD.MOV.U32 R12, RZ, RZ, RZ ;  /* 0x000000ffff0c7224 */ /* 0x000fce00078e00ff */
[----:B------:R-:W-:Y:S05]  /*2aaf0*/  WARPSYNC.COLLECTIVE R15, `(.L_x_5357) ;  /* 0x000000000f087348 */ /* 0x000fea0003c00000 */
[----:B------:R0:W1:Y:S02]  /*2ab00*/  SHFL.IDX P6, R14, R13, R12, R11 ;  /* 0x0000000c0d0e7389 */ /* 0x00006400000c000b */
[----:B01----:R-:W-:Y:S01]  /*2ab10*/  ENDCOLLECTIVE ;  /* 0x000000000000791b */ /* 0x003fe20003800000 */
.L_x_5357:
[----:B------:R-:W-:Y:S05]  /*2ab20*/  BSYNC B1 ;  /* 0x0000000000017941 */ /* 0x000fea0003800000 */
.L_x_5356:
[----:B------:R-:W-:Y:S05]  /*2ab30*/  BRA `(.L_x_5358) ;  /* 0xffffff8c005c7947 */ /* 0x000fea000383ffff */
.L_x_5187:
[----:B------:R-:W-:Y:S01]  /*2ab40*/  BSSY B1, `(.L_x_5359) ;  /* 0x0000006000017945 */ /* 0x000fe20003800000 */
[----:B------:R-:W-:-:S07]  /*2ab50*/  MOV R15, 0xffffffff ;  /* 0xffffffff000f7802 */ /* 0x000fce0000000f00 */
[----:B0-----:R-:W-:Y:S05]  /*2ab60*/  WARPSYNC.COLLECTIVE R15, `(.L_x_5360) ;  /* 0x000000000f0c7348 */ /* 0x001fea0003c00000 */
[----:B------:R-:W-:Y:S02]  /*2ab70*/  ELECT P6, UR62, PT ;  /* 0x00000000003e782f */ /* 0x000fe400038c0000 */
[----:B------:R-:W-:Y:S01]  /*2ab80*/  MOV R14, UR62 ;  /* 0x0000003e000e7c02 */ /* 0x000fe20008000f00 */
[----:B0-----:R-:W-:Y:S10]  /*2ab90*/  ENDCOLLECTIVE ;  /* 0x000000000000791b */ /* 0x001ff40003800000 */
.L_x_5360:
[----:B------:R-:W-:Y:S05]  /*2aba0*/  BSYNC B1 ;  /* 0x0000000000017941 */ /* 0x000fea0003800000 */
.L_x_5359:
[----:B------:R-:W-:Y:S05]  /*2abb0*/  BRA `(.L_x_5186) ;  /* 0xffffff8c00547947 */ /* 0x000fea000383ffff */
.L_x_5189:
[----:B0-----:R0:W1:Y:S02]  /*2abc0*/  SYNCS.PHASECHK.TRANS64.TRYWAIT P0, [R23+URZ+0x30820], R6 ;  /* 0x03082006170075a7 */ /* 0x001064000800017f */
[----:B-1----:R-:W-:Y:S05]  /*2abd0*/  @!P0 NANOSLEEP.SYNCS 0x989680 ;  /* 0x009896800000895d */ /* 0x002fea0003900000 */
[----:B------:R-:W1:Y:S02]  /*2abe0*/  @!P0 SYNCS.PHASECHK.TRANS64 P0, [R23+URZ+0x30820], R6 ;  /* 0x03082006170085a7 */ /* 0x000e64000800007f */
[----:B-1----:R-:W-:Y:S05]  /*2abf0*/  @!P0 BRA `(.L_x_5189) ;  /* 0xfffffffc00f08947 */ /* 0x002fea000383ffff */
[----:B------:R-:W-:Y:S05]  /*2ac00*/  BRA `(.L_x_5361) ;  /* 0xffffff8c00647947 */ /* 0x000fea000383ffff */
.L_x_5193:
[----:B-1----:R1:W2:Y:S02]  /*2ac10*/  SYNCS.PHASECHK.TRANS64.TRYWAIT P0, [R3+URZ+0x308a0], R11 ;  /* 0x0308a00b030075a7 */ /* 0x0022a4000800017f */
[----:B--2---:R-:W-:Y:S05]  /*2ac20*/  @!P0 NANOSLEEP.SYNCS 0x989680 ;  /* 0x009896800000895d */ /* 0x004fea0003900000 */
[----:B------:R-:W2:Y:S02]  /*2ac30*/  @!P0 SYNCS.PHASECHK.TRANS64 P0, [R3+URZ+0x308a0], R11 ;  /* 0x0308a00b030085a7 */ /* 0x000ea4000800007f */
[----:B--2---:R-:W-:Y:S05]  /*2ac40*/  @!P0 BRA `(.L_x_5193) ;  /* 0xfffffffc00f08947 */ /* 0x004fea000383ffff */
[----:B------:R-:W-:Y:S05]  /*2ac50*/  BRA `(.L_x_5362) ;  /* 0xffffff8c007c7947 */ /* 0x000fea000383ffff */
.L_x_5200:
[----:B0-----:R0:W2:Y:S02]  /*2ac60*/  SYNCS.PHASECHK.TRANS64.TRYWAIT P0, [R3+URZ+0x308c0], R11 ;  /* 0x0308c00b030075a7 */ /* 0x0010a4000800017f */
[----:B--2---:R-:W-:Y:S05]  /*2ac70*/  @!P0 NANOSLEEP.SYNCS 0x989680 ;  /* 0x009896800000895d */ /* 0x004fea0003900000 */
[----:B------:R-:W2:Y:S02]  /*2ac80*/  @!P0 SYNCS.PHASECHK.TRANS64 P0, [R3+URZ+0x308c0], R11 ;  /* 0x0308c00b030085a7 */ /* 0x000ea4000800007f */
[----:B--2---:R-:W-:Y:S05]  /*2ac90*/  @!P0 BRA `(.L_x_5200) ;  /* 0xfffffffc00f08947 */ /* 0x004fea000383ffff */
[----:B------:R-:W-:Y:S05]  /*2aca0*/  BRA `(.L_x_5363) ;  /* 0xffffff9000787947 */ /* 0x000fea000383ffff */
.L_x_5209:
[----:B-1----:R1:W2:Y:S02]  /*2acb0*/  SYNCS.PHASECHK.TRANS64.TRYWAIT P1, [R11+URZ+0x308a0], R2 ;  /* 0x0308a0020b0075a7 */ /* 0x0022a4000802017f */
[----:B--2---:R-:W-:Y:S05]  /*2acc0*/  @!P1 NANOSLEEP.SYNCS 0x989680 ;  /* 0x009896800000995d */ /* 0x004fea0003900000 */
[----:B------:R-:W2:Y:S02]  /*2acd0*/  @!P1 SYNCS.PHASECHK.TRANS64 P1, [R11+URZ+0x308a0], R2 ;  /* 0x0308a0020b0095a7 */ /* 0x000ea4000802007f */
[----:B--2---:R-:W-:Y:S05]  /*2ace0*/  @!P1 BRA `(.L_x_5209) ;  /* 0xfffffffc00f09947 */ /* 0x004fea000383ffff */
[----:B------:R-:W-:Y:S05]  /*2acf0*/  BRA `(.L_x_5364) ;  /* 0xffffff9400ac7947 */ /* 0x000fea000383ffff */
.L_x_5216:
[----:B0-----:R0:W2:Y:S02]  /*2ad00*/  SYNCS.PHASECHK.TRANS64.TRYWAIT P1, [R11+URZ+0x308c0], R2 ;  /* 0x0308c0020b0075a7 */ /* 0x0010a4000802017f */
[----:B--2---:R-:W-:Y:S05]  /*2ad10*/  @!P1 NANOSLEEP.SYNCS 0x989680 ;  /* 0x009896800000995d */ /* 0x004fea0003900000 */
[----:B------:R-:W2:Y:S02]  /*2ad20*/  @!P1 SYNCS.PHASECHK.TRANS64 P1, [R11+URZ+0x308c0], R2 ;  /* 0x0308c0020b0095a7 */ /* 0x000ea4000802007f */
[----:B--2---:R-:W-:Y:S05]  /*2ad30*/  @!P1 BRA `(.L_x_5216) ;  /* 0xfffffffc00f09947 */ /* 0x004fea000383ffff */
[----:B------:R-:W-:Y:S05]  /*2ad40*/  BRA `(.L_x_5365) ;  /* 0xffffff9800a47947 */ /* 0x000fea000383ffff */
.L_x_5239:
        /* <DEDUP_REMOVED lines=11> */
.L_x_5367:
[----:B------:R-:W-:Y:S05]  /*2ae00*/  BSYNC B0 ;  /* 0x0000000000007941 */ /* 0x000fea0003800000 */
.L_x_5366:
[----:B------:R-:W-:Y:S05]  /*2ae10*/  BRA `(.L_x_5368) ;  /* 0xffffffa800c87947 */ /* 0x000fea000383ffff */
.L_x_5242:
[----:B0-----:R0:W1:Y:S02]  /*2ae20*/  SYNCS.PHASECHK.TRANS64.TRYWAIT P0, [R7+URZ+0x30840], R2 ;  /* 0x03084002070075a7 */ /* 0x001064000800017f */
[----:B-1----:R-:W-:Y:S05]  /*2ae30*/  @!P0 NANOSLEEP.SYNCS 0x989680 ;  /* 0x009896800000895d */ /* 0x002fea0003900000 */
[----:B------:R-:W1:Y:S02]  /*2ae40*/  @!P0 SYNCS.PHASECHK.TRANS64 P0, [R7+URZ+0x30840], R2 ;  /* 0x03084002070085a7 */ /* 0x000e64000800007f */
[----:B-1----:R-:W-:Y:S05]  /*2ae50*/  @!P0 BRA `(.L_x_5242) ;  /* 0xfffffffc00f08947 */ /* 0x002fea000383ffff */
[----:B------:R-:W-:Y:S05]  /*2ae60*/  BRA `(.L_x_5369) ;  /* 0xffffffac00247947 */ /* 0x000fea000383ffff */
.L_x_5243:
        /* <DEDUP_REMOVED lines=8> */
.L_x_5371:
[----:B------:R-:W-:Y:S05]  /*2aef0*/  BSYNC B0 ;  /* 0x0000000000007941 */ /* 0x000fea0003800000 */
.L_x_5370:
[----:B------:R-:W-:Y:S01]  /*2af00*/  MOV R13, R4 ;  /* 0x00000004000d7202 */ /* 0x000fe20000000f00 */
        /* <DEDUP_REMOVED lines=8> */
.L_x_5372:
[----:B------:R-:W-:Y:S02]  /*2af90*/  IMAD.MOV.U32 R13, RZ, RZ, R0 ;  /* 0x000000ffff0d7224 */ /* 0x000fe400078e0000 */
[----:B------:R-:W-:Y:S02]  /*2afa0*/  IMAD.MOV.U32 R12, RZ, RZ, 0x1 ;  /* 0x00000001ff0c7424 */ /* 0x000fe400078e00ff */
[----:B------:R-:W-:-:S07]  /*2afb0*/  IMAD.MOV.U32 R3, RZ, RZ, R14 ;  /* 0x000000ffff037224 */ /* 0x000fce00078e000e */
[----:B------:R-:W-:Y:S05]  /*2afc0*/  WARPSYNC.COLLECTIVE R15, `(.L_x_5373) ;  /* 0x000000000f087348 */ /* 0x000fea0003c00000 */
[----:B------:R0:W1:Y:S02]  /*2afd0*/  SHFL.IDX P6, R14, R13, R12, R11 ;  /* 0x0000000c0d0e7389 */ /* 0x00006400000c000b */
[----:B01----:R-:W-:Y:S01]  /*2afe0*/  ENDCOLLECTIVE ;  /* 0x000000000000791b */ /* 0x003fe20003800000 */
.L_x_5373:
[----:B------:R-:W-:-:S04]  /*2aff0*/  @P0 LEA R3, P1, R34, R3, 0x1 ;  /* 0x0000000322030211 */ /* 0x000fc800078208ff */
[----:B------:R-:W-:Y:S02]  /*2b000*/  @P0 IADD3.X R2, RZ, R2, RZ, P1, !PT ;  /* 0x00000002ff020210 */ /* 0x000fe40000ffe4ff */
[----:B------:R-:W-:Y:S02]  /*2b010*/  ISETP.GE.AND P1, PT, R6, 0x11, PT ;  /* 0x000000110600780c */ /* 0x000fe40003f26270 */
        /* <DEDUP_REMOVED lines=14> */
.L_x_5374:
[----:B------:R-:W-:Y:S02]  /*2b100*/  @P1 IMAD R8, R5, 0x2, R23 ;  /* 0x0000000205081824 */ /* 0x000fe400078e0217 */
[----:B------:R-:W-:Y:S01]  /*2b110*/  IMAD.MOV.U32 R13, RZ, RZ, R0 ;  /* 0x000000ffff0d7224 */ /* 0x000fe200078e0000 */
[----:B------:R-:W-:Y:S01]  /*2b120*/  MOV R12, 0x2 ;  /* 0x00000002000c7802 */ /* 0x000fe20000000f00 */
[----:B------:R-:W-:-:S07]  /*2b130*/  IMAD.MOV.U32 R3, RZ, RZ, R14 ;  /* 0x000000ffff037224 */ /* 0x000fce00078e000e */
[----:B------:R-:W-:Y:S05]  /*2b140*/  WARPSYNC.COLLECTIVE R15, `(.L_x_5375) ;  /* 0x000000000f087348 */ /* 0x000fea0003c00000 */
[----:B------:R0:W1:Y:S02]  /*2b150*/  SHFL.IDX P6, R14, R13, R12, R11 ;  /* 0x0000000c0d0e7389 */ /* 0x00006400000c000b */
[----:B01----:R-:W-:Y:S01]  /*2b160*/  ENDCOLLECTIVE ;  /* 0x000000000000791b */ /* 0x003fe20003800000 */
.L_x_5375:
        /* <DEDUP_REMOVED lines=17> */
.L_x_5376:
[----:B------:R-:W-:Y:S01]  /*2b280*/  @P1 LEA R8, R5, R23, 0x1 ;  /* 0x0000001705081211 */ /* 0x000fe200078e08ff */
[----:B------:R-:W-:Y:S02]  /*2b290*/  IMAD.MOV.U32 R13, RZ, RZ, R0 ;  /* 0x000000ffff0d7224 */ /* 0x000fe400078e0000 */
[----:B------:R-:W-:Y:S02]  /*2b2a0*/  IMAD.MOV.U32 R12, RZ, RZ, 0x3 ;  /* 0x00000003ff0c7424 */ /* 0x000fe400078e00ff */
[----:B------:R-:W-:-:S07]  /*2b2b0*/  IMAD.MOV.U32 R3, RZ, RZ, R14 ;  /* 0x000000ffff037224 */ /* 0x000fce00078e000e */
[----:B------:R-:W-:Y:S05]  /*2b2c0*/  WARPSYNC.COLLECTIVE R15, `(.L_x_5377) ;  /* 0x000000000f087348 */ /* 0x000fea0003c00000 */
[----:B------:R0:W1:Y:S02]  /*2b2d0*/  SHFL.IDX P6, R14, R13, R12, R11 ;  /* 0x0000000c0d0e7389 */ /* 0x00006400000c000b */
[----:B01----:R-:W-:Y:S01]  /*2b2e0*/  ENDCOLLECTIVE ;  /* 0x000000000000791b */ /* 0x003fe20003800000 */
.L_x_5377:
        /* <DEDUP_REMOVED lines=17> */
.L_x_5378:
[----:B------:R-:W-:Y:S02]  /*2b400*/  @P1 IMAD R8, R5, 0x2, R23 ;  /* 0x0000000205081824 */ /* 0x000fe400078e0217 */
[----:B------:R-:W-:Y:S02]  /*2b410*/  IMAD.MOV.U32 R13, RZ, RZ, R0 ;  /* 0x000000ffff0d7224 */ /* 0x000fe400078e0000 */
[----:B------:R-:W-:Y:S01]  /*2b420*/  IMAD.MOV.U32 R12, RZ, RZ, 0x4 ;  /* 0x00000004ff0c7424 */ /* 0x000fe200078e00ff */
[----:B------:R-:W-:-:S07]  /*2b430*/  MOV R3, R14 ;  /* 0x0000000e00037202 */ /* 0x000fce0000000f00 */
[----:B------:R-:W-:Y:S05]  /*2b440*/  WARPSYNC.COLLECTIVE R15, `(.L_x_5379) ;  /* 0x000000000f087348 */ /* 0x000fea0003c00000 */
[----:B------:R0:W1:Y:S02]  /*2b450*/  SHFL.IDX P6, R14, R13, R12, R11 ;  /* 0x0000000c0d0e7389 */ /* 0x00006400000c000b */
[----:B01----:R-:W-:Y:S01]  /*2b460*/  ENDCOLLECTIVE ;  /* 0x000000000000791b */ /* 0x003fe20003800000 */
.L_x_5379:
        /* <DEDUP_REMOVED lines=17> */
.L_x_5380:
[----:B------:R-:W-:Y:S01]  /*2b580*/  @P1 IMAD R8, R5, 0x2, R23 ;  /* 0x0000000205081824 */ /* 0x000fe200078e0217 */
[----:B------:R-:W-:Y:S01]  /*2b590*/  MOV R13, R0 ;  /* 0x00000000000d7202 */ /* 0x000fe20000000f00 */
[----:B------:R-:W-:Y:S02]  /*2b5a0*/  IMAD.MOV.U32 R12, RZ, RZ, 0x5 ;  /* 0x00000005ff0c7424 */ /* 0x000fe400078e00ff */
[----:B------:R-:W-:-:S07]  /*2b5b0*/  IMAD.MOV.U32 R3, RZ, RZ, R14 ;  /* 0x000000ffff037224 */ /* 0x000fce00078e000e */
[----:B------:R-:W-:Y:S05]  /*2b5c0*/  WARPSYNC.COLLECTIVE R15, `(.L_x_5381) ;  /* 0x000000000f087348 */ /* 0x000fea0003c00000 */
[----:B------:R0:W1:Y:S02]  /*2b5d0*/  SHFL.IDX P6, R14, R13, R12, R11 ;  /* 0x0000000c0d0e7389 */ /* 0x00006400000c000b */
[----:B01----:R-:W-:Y:S01]  /*2b5e0*/  ENDCOLLECTIVE ;  /* 0x000000000000791b */ /* 0x003fe20003800000 */
.L_x_5381:
        /* <DEDUP_REMOVED lines=10> */
.L_x_5382:
        /* <DEDUP_REMOVED lines=8> */
.L_x_5248:
[----:B------:R-:W-:Y:S01]  /*2b710*/  MOV R13, R4 ;  /* 0x00000004000d7202 */ /* 0x000fe20000000f00 */
[----:B------:R-:W-:Y:S02]  /*2b720*/  IMAD.MOV.U32 R12, RZ, RZ, RZ ;  /* 0x000000ffff0c7224 */ /* 0x000fe400078e00ff */
[----:B------:R-:W-:Y:S02]  /*2b730*/  IMAD.MOV.U32 R11, RZ, RZ, 0x181f ;  /* 0x0000181fff0b7424 */ /* 0x000fe400078e00ff */
[----:B------:R-:W-:Y:S02]  /*2b740*/  IMAD.MOV.U32 R15, RZ, RZ, -0x1 ;  /* 0xffffffffff0f7424 */ /* 0x000fe400078e00ff */
[----:B------:R-:W-:Y:S02]  /*2b750*/  IMAD R31, R31, R7, RZ ;  /* 0x000000071f1f7224 */ /* 0x000fe400078e02ff */
[----:B------:R-:W-:-:S07]  /*2b760*/  IMAD.IADD R28, R9, 0x1, R28 ;  /* 0x00000001091c7824 */ /* 0x000fce00078e021c */
[----:B-----5:R-:W-:Y:S05]  /*2b770*/  WARPSYNC.COLLECTIVE R15, `(.L_x_5384) ;  /* 0x000000000f087348 */ /* 0x020fea0003c00000 */
[----:B------:R0:W1:Y:S02]  /*2b780*/  SHFL.IDX P6, R14, R13, R12, R11 ;  /* 0x0000000c0d0e7389 */ /* 0x00006400000c000b */
[----:B01---5:R-:W-:Y:S01]  /*2b790*/  ENDCOLLECTIVE ;  /* 0x000000000000791b */ /* 0x023fe20003800000 */
.L_x_5384:
[C---:B------:R-:W-:Y:S02]  /*2b7a0*/  ISETP.GE.AND P1, PT, R28.reuse, R31, PT ;  /* 0x0000001f1c00720c */ /* 0x040fe40003f26270 */
[----:B------:R-:W-:Y:S02]  /*2b7b0*/  IADD3 R6, R28, 0x10, RZ ;  /* 0x000000101c067810 */ /* 0x000fe40007ffe0ff */
[----:B------:R-:W-:Y:S01]  /*2b7c0*/  MOV R13, R0 ;  /* 0x00000000000d7202 */ /* 0x000fe20000000f00 */
[----:B------:R-:W-:-:S08]  /*2b7d0*/  IMAD.MOV.U32 R2, RZ, RZ, R14 ;  /* 0x000000ffff027224 */ /* 0x000fd000078e000e */
[----:B------:R-:W-:Y:S05]  /*2b7e0*/  WARPSYNC.COLLECTIVE R15, `(.L_x_5385) ;  /* 0x000000000f087348 */ /* 0x000fea0003c00000 */
[----:B------:R0:W1:Y:S02]  /*2b7f0*/  SHFL.IDX P6, R14, R13, R12, R11 ;  /* 0x0000000c0d0e7389 */ /* 0x00006400000c000b */
[----:B01----:R-:W-:Y:S01]  /*2b800*/  ENDCOLLECTIVE ;  /* 0x000000000000791b */ /* 0x003fe20003800000 */
.L_x_5385:
[----:B------:R-:W-:Y:S02]  /*2b810*/  IMAD.MOV.U32 R13, RZ, RZ, R4 ;  /* 0x000000ffff0d7224 */ /* 0x000fe400078e0004 */
[----:B------:R-:W-:Y:S02]  /*2b820*/  IMAD.MOV.U32 R12, RZ, RZ, 0x1 ;  /* 0x00000001ff0c7424 */ /* 0x000fe400078e00ff */
[----:B------:R-:W-:-:S07]  /*2b830*/  IMAD.MOV.U32 R3, RZ, RZ, R14 ;  /* 0x000000ffff037224 */ /* 0x000fce00078e000e */
[----:B------:R-:W-:Y:S05]  /*2b840*/  WARPSYNC.COLLECTIVE R15, `(.L_x_5386) ;  /* 0x000000000f087348 */ /* 0x000fea0003c00000 */
[----:B------:R0:W1:Y:S02]  /*2b850*/  SHFL.IDX P6, R14, R13, R12, R11 ;  /* 0x0000000c0d0e7389 */ /* 0x00006400000c000b */
[----:B01----:R-:W-:Y:S01]  /*2b860*/  ENDCOLLECTIVE ;  /* 0x000000000000791b */ /* 0x003fe20003800000 */
.L_x_5386:
        /* <DEDUP_REMOVED lines=15> */
.L_x_5387:
[----:B------:R-:W-:Y:S01]  /*2b960*/  MOV R13, R4 ;  /* 0x00000004000d7202 */ /* 0x000fe20000000f00 */
[----:B------:R-:W-:Y:S01]  /*2b970*/  IMAD.MOV.U32 R12, RZ, RZ, 0x2 ;  /* 0x00000002ff0c7424 */ /* 0x000fe200078e00ff */
[----:B------:R-:W-:-:S07]  /*2b980*/  MOV R3, R14 ;  /* 0x0000000e00037202 */ /* 0x000fce0000000f00 */
[----:B------:R-:W-:Y:S05]  /*2b990*/  WARPSYNC.COLLECTIVE R15, `(.L_x_5388) ;  /* 0x000000000f087348 */ /* 0x000fea0003c00000 */
[----:B------:R0:W1:Y:S02]  /*2b9a0*/  SHFL.IDX P6, R14, R13, R12, R11 ;  /* 0x0000000c0d0e7389 */ /* 0x00006400000c000b */
[----:B01----:R-:W-:Y:S01]  /*2b9b0*/  ENDCOLLECTIVE ;  /* 0x000000000000791b */ /* 0x003fe20003800000 */
.L_x_5388:
[----:B------:R-:W-:-:S05]  /*2b9c0*/  @!P1 LEA R5, P4, R34, R3, 0x1 ;  /* 0x0000000322059211 */ /* 0x000fca00078808ff */
[----:B------:R-:W-:Y:S02]  /*2b9d0*/  @!P1 IMAD.X R6, RZ, RZ, R2, P4 ;  /* 0x000000ffff069224 */ /* 0x000fe400020e0602 */
[----:B------:R-:W-:Y:S02]  /*2b9e0*/  @!P1 IMAD.MOV.U32 R2, RZ, RZ, R5 ;  /* 0x000000ffff029224 */ /* 0x000fe400078e0005 */
        /* <DEDUP_REMOVED lines=14> */
.L_x_5389:
[----:B------:R-:W-:Y:S01]  /*2bad0*/  IMAD.MOV.U32 R13, RZ, RZ, R4 ;  /* 0x000000ffff0d7224 */ /* 0x000fe200078e0004 */
[----:B------:R-:W-:Y:S01]  /*2bae0*/  MOV R12, 0x3 ;  /* 0x00000003000c7802 */ /* 0x000fe20000000f00 */
[----:B------:R-:W-:-:S07]  /*2baf0*/  IMAD.MOV.U32 R3, RZ, RZ, R14 ;  /* 0x000000ffff037224 */ /* 0x000fce00078e000e */
[----:B------:R-:W-:Y:S05]  /*2bb00*/  WARPSYNC.COLLECTIVE R15, `(.L_x_5390) ;  /* 0x000000000f087348 */ /* 0x000fea0003c00000 */
[----:B------:R0:W1:Y:S02]  /*2bb10*/  SHFL.IDX P6, R14, R13, R12, R11 ;  /* 0x0000000c0d0e7389 */ /* 0x00006400000c000b */
[----:B01----:R-:W-:Y:S01]  /*2bb20*/  ENDCOLLECTIVE ;  /* 0x000000000000791b */ /* 0x003fe20003800000 */
.L_x_5390:
[----:B------:R-:W-:-:S04]  /*2bb30*/  @!P1 LEA R5, P4, R34, R3, 0x1 ;  /* 0x0000000322059211 */ /* 0x000fc800078808ff */
[----:B------:R-:W-:Y:S01]  /*2bb40*/  @!P1 IADD3.X R6, RZ, R2, RZ, P4, !PT ;  /* 0x00000002ff069210 */ /* 0x000fe200027fe4ff */
[----:B------:R-:W-:-:S04]  /*2bb50*/  @!P1 IMAD.MOV.U32 R2, RZ, RZ, R5 ;  /* 0x000000ffff029224 */ /* 0x000fc800078e0005 */
        /* <DEDUP_REMOVED lines=14> */
.L_x_5391:
[----:B------:R-:W-:Y:S02]  /*2bc40*/  IMAD.MOV.U32 R13, RZ, RZ, R4 ;  /* 0x000000ffff0d7224 */ /* 0x000fe400078e0004 */
[----:B------:R-:W-:Y:S02]  /*2bc50*/  IMAD.MOV.U32 R12, RZ, RZ, 0x4 ;  /* 0x00000004ff0c7424 */ /* 0x000fe400078e00ff */
[----:B------:R-:W-:-:S07]  /*2bc60*/  IMAD.MOV.U32 R3, RZ, RZ, R14 ;  /* 0x000000ffff037224 */ /* 0x000fce00078e000e */
[----:B------:R-:W-:Y:S05]  /*2bc70*/  WARPSYNC.COLLECTIVE R15, `(.L_x_5392) ;  /* 0x000000000f087348 */ /* 0x000fea0003c00000 */
[----:B------:R0:W1:Y:S02]  /*2bc80*/  SHFL.IDX P6, R14, R13, R12, R11 ;  /* 0x0000000c0d0e7389 */ /* 0x00006400000c000b */
[----:B01----:R-:W-:Y:S01]  /*2bc90*/  ENDCOLLECTIVE ;  /* 0x000000000000791b */ /* 0x003fe20003800000 */
.L_x_5392:
[----:B------:R-:W-:-:S05]  /*2bca0*/  @!P1 LEA R5, P4, R34, R3, 0x1 ;  /* 0x0000000322059211 */ /* 0x000fca00078808ff */
[----:B------:R-:W-:Y:S01]  /*2bcb0*/  @!P1 IMAD.X R6, RZ, RZ, R2, P4 ;  /* 0x000000ffff069224 */ /* 0x000fe200020e0602 */
[----:B------:R-:W-:-:S03]  /*2bcc0*/  @!P1 MOV R2, R5 ;  /* 0x0000000500029202 */ /* 0x000fc60000000f00 */
        /* <DEDUP_REMOVED lines=14> */
.L_x_5393:
[----:B------:R-:W-:Y:S02]  /*2bdb0*/  IMAD.MOV.U32 R13, RZ, RZ, R4 ;  /* 0x000000ffff0d7224 */ /* 0x000fe400078e0004 */
[----:B------:R-:W-:Y:S02]  /*2bdc0*/  IMAD.MOV.U32 R12, RZ, RZ, 0x5 ;  /* 0x00000005ff0c7424 */ /* 0x000fe400078e00ff */
[----:B------:R-:W-:-:S07]  /*2bdd0*/  IMAD.MOV.U32 R3, RZ, RZ, R14 ;  /* 0x000000ffff037224 */ /* 0x000fce00078e000e */
[----:B------:R-:W-:Y:S05]  /*2bde0*/  WARPSYNC.COLLECTIVE R15, `(.L_x_5394) ;  /* 0x000000000f087348 */ /* 0x000fea0003c00000 */
[----:B------:R0:W1:Y:S02]  /*2bdf0*/  SHFL.IDX P6, R14, R13, R12, R11 ;  /* 0x0000000c0d0e7389 */ /* 0x00006400000c000b */
[----:B01----:R-:W-:Y:S01]  /*2be00*/  ENDCOLLECTIVE ;  /* 0x000000000000791b */ /* 0x003fe20003800000 */
.L_x_5394:
[----:B------:R-:W-:-:S05]  /*2be10*/  @!P1 LEA R5, P4, R34, R3, 0x1 ;  /* 0x0000000322059211 */ /* 0x000fca00078808ff */
[----:B------:R-:W-:Y:S02]  /*2be20*/  @!P1 IMAD.X R6, RZ, RZ, R2, P4 ;  /* 0x000000ffff069224 */ /* 0x000fe400020e0602 */
[----:B------:R-:W-:-:S03]  /*2be30*/  @!P1 IMAD.MOV.U32 R2, RZ, RZ, R5 ;  /* 0x000000ffff029224 */ /* 0x000fc600078e0005 */
[----:B------:R-:W-:Y:S01]  /*2be40*/  @!P1 MOV R3, R6 ;  /* 0x0000000600039202 */ /* 0x000fe20000000f00 */
[----:B------:R-:W-:Y:S01]  /*2be50*/  VIADD R6, R28, 0x50 ;  /* 0x000000501c067836 */ /* 0x000fe20000000000 */
[----:B------:R-:W-:-:S03]  /*2be60*/  MOV R13, R0 ;  /* 0x00000000000d7202 */ /* 0x000fc60000000f00 */
        /* <DEDUP_REMOVED lines=11> */
.L_x_5395:
[----:B------:R-:W-:Y:S02]  /*2bf20*/  IMAD.MOV.U32 R13, RZ, RZ, R4 ;  /* 0x000000ffff0d7224 */ /* 0x000fe400078e0004 */
[----:B------:R-:W-:Y:S02]  /*2bf30*/  IMAD.MOV.U32 R12, RZ, RZ, 0x6 ;  /* 0x00000006ff0c7424 */ /* 0x000fe400078e00ff */
[----:B------:R-:W-:-:S07]  /*2bf40*/  IMAD.MOV.U32 R3, RZ, RZ, R14 ;  /* 0x000000ffff037224 */ /* 0x000fce00078e000e */
[----:B------:R-:W-:Y:S05]  /*2bf50*/  WARPSYNC.COLLECTIVE R15, `(.L_x_5396) ;  /* 0x000000000f087348 */ /* 0x000fea0003c00000 */
[----:B------:R0:W1:Y:S02]  /*2bf60*/  SHFL.IDX P6, R14, R13, R12, R11 ;  /* 0x0000000c0d0e7389 */ /* 0x00006400000c000b */
[----:B01----:R-:W-:Y:S01]  /*2bf70*/  ENDCOLLECTIVE ;  /* 0x000000000000791b */ /* 0x003fe20003800000 */
.L_x_5396:
[----:B------:R-:W-:-:S05]  /*2bf80*/  @!P1 LEA R5, P4, R34, R3, 0x1 ;  /* 0x0000000322059211 */ /* 0x000fca00078808ff */
[----:B------:R-:W-:Y:S02]  /*2bf90*/  @!P1 IMAD.X R6, RZ, RZ, R2, P4 ;  /* 0x000000ffff069224 */ /* 0x000fe400020e0602 */
[----:B------:R-:W-:Y:S02]  /*2bfa0*/  @!P1 IMAD.MOV.U32 R2, RZ, RZ, R5 ;  /* 0x000000ffff029224 */ /* 0x000fe400078e0005 */
[----:B------:R-:W-:Y:S01]  /*2bfb0*/  @!P1 IMAD.MOV.U32 R3, RZ, RZ, R6 ;  /* 0x000000ffff039224 */ /* 0x000fe200078e0006 */
[----:B------:R-:W-:Y:S01]  /*2bfc0*/  IADD3 R6, R28, 0x60, RZ ;  /* 0x000000601c067810 */ /* 0x000fe20007ffe0ff */
        /* <DEDUP_REMOVED lines=12> */
.L_x_5397:
[----:B------:R-:W-:Y:S01]  /*2c090*/  IMAD.MOV.U32 R13, RZ, RZ, R4 ;  /* 0x000000ffff0d7224 */ /* 0x000fe200078e0004 */
[----:B------:R-:W-:Y:S02]  /*2c0a0*/  MOV R12, 0x7 ;  /* 0x00000007000c7802 */ /* 0x000fe40000000f00 */
[----:B------:R-:W-:-:S07]  /*2c0b0*/  MOV R3, R14 ;  /* 0x0000000e00037202 */ /* 0x000fce0000000f00 */
[----:B------:R-:W-:Y:S05]  /*2c0c0*/  WARPSYNC.COLLECTIVE R15, `(.L_x_5398) ;  /* 0x000000000f087348 */ /* 0x000fea0003c00000 */
[----:B------:R0:W1:Y:S02]  /*2c0d0*/  SHFL.IDX P6, R14, R13, R12, R11 ;  /* 0x0000000c0d0e7389 */ /* 0x00006400000c000b */
[----:B01----:R-:W-:Y:S01]  /*2c0e0*/  ENDCOLLECTIVE ;  /* 0x000000000000791b */ /* 0x003fe20003800000 */
.L_x_5398:
        /* <DEDUP_REMOVED lines=15> */
.L_x_5399:
[----:B------:R-:W-:Y:S05]  /*2c1e0*/  BRA `(.L_x_5400) ;  /* 0xffffffa800cc7947 */ /* 0x000fea000383ffff */
.L_x_5253:
[----:B0-----:R0:W1:Y:S02]  /*2c1f0*/  SYNCS.PHASECHK.TRANS64.TRYWAIT P0, [R23+URZ+0x30820], R0 ;  /* 0x03082000170075a7 */ /* 0x001064000800017f */
[----:B-1----:R-:W-:Y:S05]  /*2c200*/  @!P0 NANOSLEEP.SYNCS 0x989680 ;  /* 0x009896800000895d */ /* 0x002fea0003900000 */
[----:B------:R-:W1:Y:S02]  /*2c210*/  @!P0 SYNCS.PHASECHK.TRANS64 P0, [R23+URZ+0x30820], R0 ;  /* 0x03082000170085a7 */ /* 0x000e64000800007f */
[----:B-1----:R-:W-:Y:S05]  /*2c220*/  @!P0 BRA `(.L_x_5253) ;  /* 0xfffffffc00f08947 */ /* 0x002fea000383ffff */
[----:B------:R-:W-:Y:S05]  /*2c230*/  BRA `(.L_x_5401) ;  /* 0xffffffac00447947 */ /* 0x000fea000383ffff */
.L_x_5258:
[----:B0-----:R0:W1:Y:S02]  /*2c240*/  SYNCS.PHASECHK.TRANS64.TRYWAIT P0, [R7+URZ+0x30840], R2 ;  /* 0x03084002070075a7 */ /* 0x001064000800017f */
[----:B-1----:R-:W-:Y:S05]  /*2c250*/  @!P0 NANOSLEEP.SYNCS 0x989680 ;  /* 0x009896800000895d */ /* 0x002fea0003900000 */
[----:B------:R-:W1:Y:S02]  /*2c260*/  @!P0 SYNCS.PHASECHK.TRANS64 P0, [R7+URZ+0x30840], R2 ;  /* 0x03084002070085a7 */ /* 0x000e64000800007f */
[----:B-1----:R-:W-:Y:S05]  /*2c270*/  @!P0 BRA `(.L_x_5258) ;  /* 0xfffffffc00f08947 */ /* 0x002fea000383ffff */
[----:B------:R-:W-:Y:S05]  /*2c280*/  BRA `(.L_x_5402) ;  /* 0xffffffb0001c7947 */ /* 0x000fea000383ffff */
.L_x_5259:
        /* <DEDUP_REMOVED lines=8> */
.L_x_5404:
[----:B------:R-:W-:Y:S05]  /*2c310*/  BSYNC B1 ;  /* 0x0000000000017941 */ /* 0x000fea0003800000 */
.L_x_5403:
[----:B------:R-:W-:Y:S01]  /*2c320*/  IMAD.MOV.U32 R13, RZ, RZ, R8 ;  /* 0x000000ffff0d7224 */ /* 0x000fe200078e0008 */
[----:B------:R-:W-:Y:S01]  /*2c330*/  MOV R11, 0x181f ;  /* 0x0000181f000b7802 */ /* 0x000fe20000000f00 */
[----:B------:R-:W-:Y:S01]  /*2c340*/  IMAD.MOV.U32 R12, RZ, RZ, RZ ;  /* 0x000000ffff0c7224 */ /* 0x000fe200078e00ff */
        /* <DEDUP_REMOVED lines=9> */
.L_x_5405:
[----:B------:R-:W-:Y:S01]  /*2c3e0*/  LOP3.LUT P1, RZ, R22, 0x4, RZ, 0xc0, !PT ;  /* 0x0000000416ff7812 */ /* 0x000fe2000782c0ff */
[----:B------:R-:W-:Y:S02]  /*2c3f0*/  IMAD.MOV.U32 R13, RZ, RZ, R6 ;  /* 0x000000ffff0d7224 */ /* 0x000fe400078e0006 */
[----:B------:R-:W-:Y:S02]  /*2c400*/  IMAD.MOV.U32 R12, RZ, RZ, 0x1 ;  /* 0x00000001ff0c7424 */ /* 0x000fe400078e00ff */
[----:B------:R-:W-:-:S08]  /*2c410*/  IMAD.MOV.U32 R2, RZ, RZ, R14 ;  /* 0x000000ffff027224 */ /* 0x000fd000078e000e */
[----:B------:R-:W-:Y:S05]  /*2c420*/  WARPSYNC.COLLECTIVE R15, `(.L_x_5406) ;  /* 0x000000000f087348 */ /* 0x000fea0003c00000 */
[----:B------:R0:W1:Y:S02]  /*2c430*/  SHFL.IDX P6, R14, R13, R12, R11 ;  /* 0x0000000c0d0e7389 */ /* 0x00006400000c000b */
[----:B01----:R-:W-:Y:S01]  /*2c440*/  ENDCOLLECTIVE ;  /* 0x000000000000791b */ /* 0x003fe20003800000 */
.L_x_5406:
        /* <DEDUP_REMOVED lines=13> */
.L_x_5407:
[----:B------:R-:W-:Y:S02]  /*2c520*/  IMAD.MOV.U32 R13, RZ, RZ, R6 ;  /* 0x000000ffff0d7224 */ /* 0x000fe400078e0006 */
[----:B------:R-:W-:Y:S01]  /*2c530*/  IMAD.MOV.U32 R12, RZ, RZ, 0x2 ;  /* 0x00000002ff0c7424 */ /* 0x000fe200078e00ff */
[----:B------:R-:W-:-:S07]  /*2c540*/  MOV R2, R14 ;  /* 0x0000000e00027202 */ /* 0x000fce0000000f00 */
[----:B------:R-:W-:Y:S05]  /*2c550*/  WARPSYNC.COLLECTIVE R15, `(.L_x_5408) ;  /* 0x000000000f087348 */ /* 0x000fea0003c00000 */
[----:B------:R0:W1:Y:S02]  /*2c560*/  SHFL.IDX P6, R14, R13, R12, R11 ;  /* 0x0000000c0d0e7389 */ /* 0x00006400000c000b */
[----:B01----:R-:W-:Y:S01]  /*2c570*/  ENDCOLLECTIVE ;  /* 0x000000000000791b */ /* 0x003fe20003800000 */
.L_x_5408:
        /* <DEDUP_REMOVED lines=13> */
.L_x_5409:
[----:B------:R-:W-:Y:S02]  /*2c650*/  IMAD.MOV.U32 R13, RZ, RZ, R6 ;  /* 0x000000ffff0d7224 */ /* 0x000fe400078e0006 */
[----:B------:R-:W-:Y:S02]  /*2c660*/  IMAD.MOV.U32 R12, RZ, RZ, 0x3 ;  /* 0x00000003ff0c7424 */ /* 0x000fe400078e00ff */
[----:B------:R-:W-:-:S07]  /*2c670*/  IMAD.MOV.U32 R2, RZ, RZ, R14 ;  /* 0x000000ffff027224 */ /* 0x000fce00078e000e */
[----:B------:R-:W-:Y:S05]  /*2c680*/  WARPSYNC.COLLECTIVE R15, `(.L_x_5410) ;  /* 0x000000000f087348 */ /* 0x000fea0003c00000 */
[----:B------:R0:W1:Y:S02]  /*2c690*/  SHFL.IDX P6, R14, R13, R12, R11 ;  /* 0x0000000c0d0e7389 */ /* 0x00006400000c000b */
[----:B01----:R-:W-:Y:S01]  /*2c6a0*/  ENDCOLLECTIVE ;  /* 0x000000000000791b */ /* 0x003fe20003800000 */
.L_x_5410:
        /* <DEDUP_REMOVED lines=13> */
.L_x_5411:
[----:B------:R-:W-:Y:S01]  /*2c780*/  IMAD.MOV.U32 R13, RZ, RZ, R6 ;  /* 0x000000ffff0d7224 */ /* 0x000fe200078e0006 */
[----:B------:R-:W-:Y:S01]  /*2c790*/  MOV R12, 0x4 ;  /* 0x00000004000c7802 */ /* 0x000fe20000000f00 */
[----:B------:R-:W-:-:S07]  /*2c7a0*/  IMAD.MOV.U32 R2, RZ, RZ, R14 ;  /* 0x000000ffff027224 */ /* 0x000fce00078e000e */
[----:B------:R-:W-:Y:S05]  /*2c7b0*/  WARPSYNC.COLLECTIVE R15, `(.L_x_5412) ;  /* 0x000000000f087348 */ /* 0x000fea0003c00000 */
[----:B------:R0:W1:Y:S02]  /*2c7c0*/  SHFL.IDX P6, R14, R13, R12, R11 ;  /* 0x0000000c0d0e7389 */ /* 0x00006400000c000b */
[----:B01----:R-:W-:Y:S01]  /*2c7d0*/  ENDCOLLECTIVE ;  /* 0x000000000000791b */ /* 0x003fe20003800000 */
.L_x_5412:
        /* <DEDUP_REMOVED lines=13> */
.L_x_5413:
[----:B------:R-:W-:Y:S01]  /*2c8b0*/  MOV R13, R6 ;  /* 0x00000006000d7202 */ /* 0x000fe20000000f00 */
[----:B------:R-:W-:Y:S02]  /*2c8c0*/  IMAD.MOV.U32 R12, RZ, RZ, 0x5 ;  /* 0x00000005ff0c7424 */ /* 0x000fe400078e00ff */
[----:B------:R-:W-:-:S07]  /*2c8d0*/  IMAD.MOV.U32 R2, RZ, RZ, R14 ;  /* 0x000000ffff027224 */ /* 0x000fce00078e000e */
[----:B------:R-:W-:Y:S05]  /*2c8e0*/  WARPSYNC.COLLECTIVE R15, `(.L_x_5414) ;  /* 0x000000000f087348 */ /* 0x000fea0003c00000 */
[----:B------:R0:W1:Y:S02]  /*2c8f0*/  SHFL.IDX P6, R14, R13, R12, R11 ;  /* 0x0000000c0d0e7389 */ /* 0x00006400000c000b */
[----:B01----:R-:W-:Y:S01]  /*2c900*/  ENDCOLLECTIVE ;  /* 0x000000000000791b */ /* 0x003fe20003800000 */
.L_x_5414:
        /* <DEDUP_REMOVED lines=14> */
.L_x_5415:
[----:B------:R-:W-:Y:S01]  /*2c9f0*/  IMAD.MOV.U32 R2, RZ, RZ, R14 ;  /* 0x000000ffff027224 */ /* 0x000fe200078e000e */
[----:B------:R-:W-:Y:S06]  /*2ca00*/  BRA `(.L_x_5416) ;  /* 0xffffffac00487947 */ /* 0x000fec000383ffff */
.L_x_5264:
[----:B0-----:R0:W1:Y:S02]  /*2ca10*/  SYNCS.PHASECHK.TRANS64.TRYWAIT P0, [R6+URZ+0x30860], R2 ;  /* 0x03086002060075a7 */ /* 0x001064000800017f */
[----:B-1----:R-:W-:Y:S05]  /*2ca20*/  @!P0 NANOSLEEP.SYNCS 0x989680 ;  /* 0x009896800000895d */ /* 0x002fea0003900000 */
[----:B------:R-:W1:Y:S02]  /*2ca30*/  @!P0 SYNCS.PHASECHK.TRANS64 P0, [R6+URZ+0x30860], R2 ;  /* 0x03086002060085a7 */ /* 0x000e64000800007f */
[----:B-1----:R-:W-:Y:S05]  /*2ca40*/  @!P0 BRA `(.L_x_5264) ;  /* 0xfffffffc00f08947 */ /* 0x002fea000383ffff */
[----:B------:R-:W-:Y:S05]  /*2ca50*/  BRA `(.L_x_5417) ;  /* 0xffffffac00a87947 */ /* 0x000fea000383ffff */
.L_x_5265:
        /* <DEDUP_REMOVED lines=8> */
.L_x_5419:
[----:B------:R-:W-:Y:S05]  /*2cae0*/  BSYNC B1 ;  /* 0x0000000000017941 */ /* 0x000fea0003800000 */
.L_x_5418:
[----:B------:R-:W-:Y:S01]  /*2caf0*/  MOV R13, R17 ;  /* 0x00000011000d7202 */ /* 0x000fe20000000f00 */
        /* <DEDUP_REMOVED lines=8> */
.L_x_5420:
[----:B------:R-:W-:Y:S02]  /*2cb80*/  IMAD.MOV.U32 R13, RZ, RZ, R24 ;  /* 0x000000ffff0d7224 */ /* 0x000fe400078e0018 */
[----:B------:R-:W-:Y:S02]  /*2cb90*/  IMAD.MOV.U32 R12, RZ, RZ, 0x1 ;  /* 0x00000001ff0c7424 */ /* 0x000fe400078e00ff */
[----:B------:R-:W-:-:S07]  /*2cba0*/  IMAD.MOV.U32 R2, RZ, RZ, R14 ;  /* 0x000000ffff027224 */ /* 0x000fce00078e000e */
[----:B------:R-:W-:Y:S05]  /*2cbb0*/  WARPSYNC.COLLECTIVE R15, `(.L_x_5421) ;  /* 0x000000000f087348 */ /* 0x000fea0003c00000 */
[----:B------:R0:W1:Y:S02]  /*2cbc0*/  SHFL.IDX P6, R14, R13, R12, R11 ;  /* 0x0000000c0d0e7389 */ /* 0x00006400000c000b */
[----:B01----:R-:W-:Y:S01]  /*2cbd0*/  ENDCOLLECTIVE ;  /* 0x000000000000791b */ /* 0x003fe20003800000 */
.L_x_5421:
[----:B------:R-:W-:-:S04]  /*2cbe0*/  IADD3 R2, P0, R2, R4, RZ ;  /* 0x0000000402027210 */ /* 0x000fc80007f1e0ff */
        /* <DEDUP_REMOVED lines=15> */
.L_x_5422:
[----:B------:R-:W-:Y:S02]  /*2cce0*/  IMAD.MOV.U32 R13, RZ, RZ, R24 ;  /* 0x000000ffff0d7224 */ /* 0x000fe400078e0018 */
[----:B------:R-:W-:Y:S02]  /*2ccf0*/  IMAD.MOV.U32 R12, RZ, RZ, 0x2 ;  /* 0x00000002ff0c7424 */ /* 0x000fe400078e00ff */
[----:B------:R-:W-:-:S07]  /*2cd00*/  IMAD.MOV.U32 R2, RZ, RZ, R14 ;  /* 0x000000ffff027224 */ /* 0x000fce00078e000e */
[----:B------:R-:W-:Y:S05]  /*2cd10*/  WARPSYNC.COLLECTIVE R15, `(.L_x_5423) ;  /* 0x000000000f087348 */ /* 0x000fea0003c00000 */
[----:B------:R0:W1:Y:S02]  /*2cd20*/  SHFL.IDX P6, R14, R13, R12, R11 ;  /* 0x0000000c0d0e7389 */ /* 0x00006400000c000b */
[----:B01----:R-:W-:Y:S01]  /*2cd30*/  ENDCOLLECTIVE ;  /* 0x000000000000791b */ /* 0x003fe20003800000 */
.L_x_5423:
        /* <DEDUP_REMOVED lines=16> */
.L_x_5424:
[----:B------:R-:W-:Y:S01]  /*2ce40*/  IMAD.MOV.U32 R13, RZ, RZ, R24 ;  /* 0x000000ffff0d7224 */ /* 0x000fe200078e0018 */
[----:B------:R-:W-:Y:S01]  /*2ce50*/  MOV R12, 0x3 ;  /* 0x00000003000c7802 */ /* 0x000fe20000000f00 */
[----:B------:R-:W-:-:S07]  /*2ce60*/  IMAD.MOV.U32 R2, RZ, RZ, R14 ;  /* 0x000000ffff027224 */ /* 0x000fce00078e000e */
[----:B------:R-:W-:Y:S05]  /*2ce70*/  WARPSYNC.COLLECTIVE R15, `(.L_x_5425) ;  /* 0x000000000f087348 */ /* 0x000fea0003c00000 */
[----:B------:R0:W1:Y:S02]  /*2ce80*/  SHFL.IDX P6, R14, R13, R12, R11 ;  /* 0x0000000c0d0e7389 */ /* 0x00006400000c000b */
[----:B01----:R-:W-:Y:S01]  /*2ce90*/  ENDCOLLECTIVE ;  /* 0x000000000000791b */ /* 0x003fe20003800000 */
.L_x_5425:
        /* <DEDUP_REMOVED lines=16> */
.L_x_5426:
[----:B------:R-:W-:Y:S01]  /*2cfa0*/  MOV R13, R24 ;  /* 0x00000018000d7202 */ /* 0x000fe20000000f00 */
[----:B------:R-:W-:Y:S02]  /*2cfb0*/  IMAD.MOV.U32 R12, RZ, RZ, 0x4 ;  /* 0x00000004ff0c7424 */ /* 0x000fe400078e00ff */
[----:B------:R-:W-:-:S07]  /*2cfc0*/  IMAD.MOV.U32 R2, RZ, RZ, R14 ;  /* 0x000000ffff027224 */ /* 0x000fce00078e000e */
[----:B------:R-:W-:Y:S05]  /*2cfd0*/  WARPSYNC.COLLECTIVE R15, `(.L_x_5427) ;  /* 0x000000000f087348 */ /* 0x000fea0003c00000 */
[----:B------:R0:W1:Y:S02]  /*2cfe0*/  SHFL.IDX P6, R14, R13, R12, R11 ;  /* 0x0000000c0d0e7389 */ /* 0x00006400000c000b */
[----:B01----:R-:W-:Y:S01]  /*2cff0*/  ENDCOLLECTIVE ;  /* 0x000000000000791b */ /* 0x003fe20003800000 */
.L_x_5427:
        /* <DEDUP_REMOVED lines=16> */
.L_x_5428:
[----:B------:R-:W-:Y:S02]  /*2d100*/  IMAD.MOV.U32 R13, RZ, RZ, R24 ;  /* 0x000000ffff0d7224 */ /* 0x000fe400078e0018 */
[----:B------:R-:W-:Y:S02]  /*2d110*/  IMAD.MOV.U32 R12, RZ, RZ, 0x5 ;  /* 0x00000005ff0c7424 */ /* 0x000fe400078e00ff */
[----:B------:R-:W-:-:S07]  /*2d120*/  IMAD.MOV.U32 R2, RZ, RZ, R14 ;  /* 0x000000ffff027224 */ /* 0x000fce00078e000e */
[----:B------:R-:W-:Y:S05]  /*2d130*/  WARPSYNC.COLLECTIVE R15, `(.L_x_5429) ;  /* 0x000000000f087348 */ /* 0x000fea0003c00000 */
[----:B------:R0:W1:Y:S02]  /*2d140*/  SHFL.IDX P6, R14, R13, R12, R11 ;  /* 0x0000000c0d0e7389 */ /* 0x00006400000c000b */
[----:B01----:R-:W-:Y:S01]  /*2d150*/  ENDCOLLECTIVE ;  /* 0x000000000000791b */ /* 0x003fe20003800000 */
.L_x_5429:
        /* <DEDUP_REMOVED lines=13> */
.L_x_5430:
[----:B------:R-:W-:Y:S01]  /*2d230*/  @!PT LDS RZ, [RZ] ;  /* 0x00000000fffff984 */ /* 0x000fe20000000800 */
[----:B------:R-:W-:Y:S01]  /*2d240*/  @!PT LDS RZ, [RZ] ;  /* 0x00000000fffff984 */ /* 0x000fe20000000800 */
[----:B------:R-:W-:Y:S01]  /*2d250*/  @!PT LDS RZ, [RZ] ;  /* 0x00000000fffff984 */ /* 0x000fe20000000800 */
[----:B------:R-:W-:Y:S01]  /*2d260*/  LDGSTS.E.BYPASS.LTC128B.128 [R5+0x5400], desc[UR60][R2.64+0x80], !P0 ;  /* 0x0540008002057fae */ /* 0x000fe2000c101d7c */
[----:B------:R-:W-:-:S13]  /*2d270*/  ISETP.LT.OR P0, PT, R7, 0x41, P1 ;  /* 0x000000410700780c */ /* 0x000fda0000f01670 */
[----:B------:R0:W-:Y:S02]  /*2d280*/  LDGSTS.E.BYPASS.LTC128B.128 [R5+0x8400], desc[UR60][R2.64+0x100], !P0 ;  /* 0x0840010002057fae */ /* 0x0001e4000c101d7c */
[----:B0-----:R-:W-:Y:S01]  /*2d290*/  MOV R2, R14 ;  /* 0x0000000e00027202 */ /* 0x001fe20000000f00 */
[----:B------:R-:W-:Y:S06]  /*2d2a0*/  BRA `(.L_x_5431) ;  /* 0xffffffa800987947 */ /* 0x000fec000383ffff */
.L_x_5273:
[----:B0-----:R0:W1:Y:S02]  /*2d2b0*/  SYNCS.PHASECHK.TRANS64.TRYWAIT P0, [R0+URZ+0x30860], R3 ;  /* 0x03086003000075a7 */ /* 0x001064000800017f */
[----:B-1----:R-:W-:Y:S05]  /*2d2c0*/  @!P0 NANOSLEEP.SYNCS 0x989680 ;  /* 0x009896800000895d */ /* 0x002fea0003900000 */
[----:B------:R-:W1:Y:S02]  /*2d2d0*/  @!P0 SYNCS.PHASECHK.TRANS64 P0, [R0+URZ+0x30860], R3 ;  /* 0x03086003000085a7 */ /* 0x000e64000800007f */
[----:B-1----:R-:W-:Y:S05]  /*2d2e0*/  @!P0 BRA `(.L_x_5273) ;  /* 0xfffffffc00f08947 */ /* 0x002fea000383ffff */
[----:B------:R-:W-:Y:S05]  /*2d2f0*/  BRA `(.L_x_5432) ;  /* 0xffffffac00bc7947 */ /* 0x000fea000383ffff */
.L_x_5274:
        /* <DEDUP_REMOVED lines=8> */
.L_x_5434:
[----:B------:R-:W-:Y:S05]  /*2d380*/  BSYNC B0 ;  /* 0x0000000000007941 */ /* 0x000fea0003800000 */
.L_x_5433:
[----:B------:R-:W-:Y:S01]  /*2d390*/  IMAD.MOV.U32 R13, RZ, RZ, R17 ;  /* 0x000000ffff0d7224 */ /* 0x000fe200078e0011 */
[----:B------:R-:W-:Y:S01]  /*2d3a0*/  MOV R3, R14 ;  /* 0x0000000e00037202 */ /* 0x000fe20000000f00 */
[----:B------:R-:W-:Y:S01]  /*2d3b0*/  IMAD.MOV.U32 R12, RZ, RZ, RZ ;  /* 0x000000ffff0c7224 */ /* 0x000fe200078e00ff */
[----:B------:R-:W-:Y:S01]  /*2d3c0*/  SHF.L.U32 R5, R34, 0x1, RZ ;  /* 0x0000000122057819 */ /* 0x000fe200000006ff */
[----:B------:R-:W-:Y:S02]  /*2d3d0*/  IMAD.MOV.U32 R11, RZ, RZ, 0x181f ;  /* 0x0000181fff0b7424 */ /* 0x000fe400078e00ff */
[----:B------:R-:W-:Y:S02]  /*2d3e0*/  IMAD.MOV.U32 R15, RZ, RZ, -0x1 ;  /* 0xffffffffff0f7424 */ /* 0x000fe400078e00ff */
[----:B------:R-:W-:-:S07]  /*2d3f0*/  IMAD R4, R4, 0x2, R23 ;  /* 0x0000000204047824 */ /* 0x000fce00078e0217 */
[----:B------:R-:W-:Y:S05]  /*2d400*/  WARPSYNC.COLLECTIVE R15, `(.L_x_5435) ;  /* 0x000000000f087348 */ /* 0x000fea0003c00000 */
[----:B------:R0:W1:Y:S02]  /*2d410*/  SHFL.IDX P6, R14, R13, R12, R11 ;  /* 0x0000000c0d0e7389 */ /* 0x00006400000c000b */
[----:B01----:R-:W-:Y:S01]  /*2d420*/  ENDCOLLECTIVE ;  /* 0x000000000000791b */ /* 0x003fe20003800000 */
.L_x_5435:
[----:B------:R-:W-:Y:S02]  /*2d430*/  ULDC UR4, c[0x0][0x2f4] ;  /* 0x0000bd0000047ab9 */ /* 0x000fe40000000800 */
        /* <DEDUP_REMOVED lines=12> */
.L_x_5436:
        /* <DEDUP_REMOVED lines=13> */
.L_x_5437:
[----:B------:R-:W-:Y:S02]  /*2d5d0*/  IMAD.MOV.U32 R13, RZ, RZ, R24 ;  /* 0x000000ffff0d7224 */ /* 0x000fe400078e0018 */
[----:B------:R-:W-:Y:S01]  /*2d5e0*/  IMAD.MOV.U32 R12, RZ, RZ, 0x2 ;  /* 0x00000002ff0c7424 */ /* 0x000fe200078e00ff */
[----:B------:R-:W-:-:S13]  /*2d5f0*/  IADD3 R2, P4, R14, R5, RZ ;  /* 0x000000050e027210 */ /* 0x000fda0007f9e0ff */
[----:B------:R-:W-:Y:S05]  /*2d600*/  WARPSYNC.COLLECTIVE R15, `(.L_x_5438) ;  /* 0x000000000f087348 */ /* 0x000fea0003c00000 */
[----:B------:R0:W1:Y:S02]  /*2d610*/  SHFL.IDX P6, R14, R13, R12, R11 ;  /* 0x0000000c0d0e7389 */ /* 0x00006400000c000b */
[----:B01----:R-:W-:Y:S01]  /*2d620*/  ENDCOLLECTIVE ;  /* 0x000000000000791b */ /* 0x003fe20003800000 */
.L_x_5438:
        /* <DEDUP_REMOVED lines=15> */
.L_x_5439:
[----:B------:R-:W-:Y:S02]  /*2d720*/  IMAD.MOV.U32 R13, RZ, RZ, R24 ;  /* 0x000000ffff0d7224 */ /* 0x000fe400078e0018 */
[----:B------:R-:W-:Y:S01]  /*2d730*/  IMAD.MOV.U32 R12, RZ, RZ, 0x3 ;  /* 0x00000003ff0c7424 */ /* 0x000fe200078e00ff */
[----:B------:R-:W-:-:S13]  /*2d740*/  IADD3 R2, P4, R14, R5, RZ ;  /* 0x000000050e027210 */ /* 0x000fda0007f9e0ff */
[----:B------:R-:W-:Y:S05]  /*2d750*/  WARPSYNC.COLLECTIVE R15, `(.L_x_5440) ;  /* 0x000000000f087348 */ /* 0x000fea0003c00000 */
[----:B------:R0:W1:Y:S02]  /*2d760*/  SHFL.IDX P6, R14, R13, R12, R11 ;  /* 0x0000000c0d0e7389 */ /* 0x00006400000c000b */
[----:B01----:R-:W-:Y:S01]  /*2d770*/  ENDCOLLECTIVE ;  /* 0x000000000000791b */ /* 0x003fe20003800000 */
.L_x_5440:
        /* <DEDUP_REMOVED lines=15> */
.L_x_5441:
[----:B------:R-:W-:Y:S02]  /*2d870*/  IMAD.MOV.U32 R13, RZ, RZ, R24 ;  /* 0x000000ffff0d7224 */ /* 0x000fe400078e0018 */
[----:B------:R-:W-:Y:S01]  /*2d880*/  IMAD.MOV.U32 R12, RZ, RZ, 0x4 ;  /* 0x00000004ff0c7424 */ /* 0x000fe200078e00ff */
[----:B------:R-:W-:-:S13]  /*2d890*/  IADD3 R2, P4, R14, R5, RZ ;  /* 0x000000050e027210 */ /* 0x000fda0007f9e0ff */
[----:B------:R-:W-:Y:S05]  /*2d8a0*/  WARPSYNC.COLLECTIVE R15, `(.L_x_5442) ;  /* 0x000000000f087348 */ /* 0x000fea0003c00000 */
[----:B------:R0:W1:Y:S02]  /*2d8b0*/  SHFL.IDX P6, R14, R13, R12, R11 ;  /* 0x0000000c0d0e7389 */ /* 0x00006400000c000b */
[----:B01----:R-:W-:Y:S01]  /*2d8c0*/  ENDCOLLECTIVE ;  /* 0x000000000000791b */ /* 0x003fe20003800000 */
.L_x_5442:
        /* <DEDUP_REMOVED lines=15> */
.L_x_5443:
[----:B------:R-:W-:Y:S02]  /*2d9c0*/  IMAD.MOV.U32 R13, RZ, RZ, R24 ;  /* 0x000000ffff0d7224 */ /* 0x000fe400078e0018 */
[----:B------:R-:W-:Y:S01]  /*2d9d0*/  IMAD.MOV.U32 R12, RZ, RZ, 0x5 ;  /* 0x00000005ff0c7424 */ /* 0x000fe200078e00ff */
[----:B------:R-:W-:-:S13]  /*2d9e0*/  IADD3 R2, P4, R14, R5, RZ ;  /* 0x000000050e027210 */ /* 0x000fda0007f9e0ff */
[----:B------:R-:W-:Y:S05]  /*2d9f0*/  WARPSYNC.COLLECTIVE R15, `(.L_x_5444) ;  /* 0x000000000f087348 */ /* 0x000fea0003c00000 */
[----:B------:R0:W1:Y:S02]  /*2da00*/  SHFL.IDX P6, R14, R13, R12, R11 ;  /* 0x0000000c0d0e7389 */ /* 0x00006400000c000b */
[----:B01----:R-:W-:Y:S01]  /*2da10*/  ENDCOLLECTIVE ;  /* 0x000000000000791b */ /* 0x003fe20003800000 */
.L_x_5444:
        /* <DEDUP_REMOVED lines=14> */
.L_x_5445:
[----:B------:R-:W-:Y:S05]  /*2db00*/  BRA `(.L_x_5446) ;  /* 0xffffffa800c47947 */ /* 0x000fea000383ffff */
.L_x_5279:
[----:B------:R-:W-:Y:S01]  /*2db10*/  BSSY B0, `(.L_x_5447) ;  /* 0x0000008000007945 */ /* 0x000fe20003800000 */
[----:B------:R-:W-:Y:S01]  /*2db20*/  IMAD.MOV.U32 R13, RZ, RZ, R16 ;  /* 0x000000ffff0d7224 */ /* 0x000fe200078e0010 */
[----:B------:R-:W-:Y:S01]  /*2db30*/  MOV R15, 0xffffffff ;  /* 0xffffffff000f7802 */ /* 0x000fe20000000f00 */
[----:B------:R-:W-:Y:S02]  /*2db40*/  IMAD.MOV.U32 R12, RZ, RZ, RZ ;  /* 0x000000ffff0c7224 */ /* 0x000fe400078e00ff */
[----:B------:R-:W-:-:S07]  /*2db50*/  IMAD.MOV.U32 R11, RZ, RZ, 0x1f ;  /* 0x0000001fff0b7424 */ /* 0x000fce00078e00ff */
[----:B01----:R-:W-:Y:S05]  /*2db60*/  WARPSYNC.COLLECTIVE R15, `(.L_x_5448) ;  /* 0x000000000f087348 */ /* 0x003fea0003c00000 */
[----:B------:R2:W3:Y:S02]  /*2db70*/  SHFL.IDX P6, R14, R13, R12, R11 ;  /* 0x0000000c0d0e7389 */ /* 0x0004e400000c000b */
[----:B0123--:R-:W-:Y:S01]  /*2db80*/  ENDCOLLECTIVE ;  /* 0x000000000000791b */ /* 0x00ffe20003800000 */
.L_x_5448:
[----:B------:R-:W-:Y:S05]  /*2db90*/  BSYNC B0 ;  /* 0x0000000000007941 */ /* 0x000fea0003800000 */
.L_x_5447:
        /* <DEDUP_REMOVED lines=9> */
.L_x_5449:
        /* <DEDUP_REMOVED lines=13> */
[----:B------:R-:W-:-:S04]  /*2dd00*/  ISETP.NE.AND P1, PT, R8, RZ, PT ;  /* 0x000000ff0800720c */ /* 0x000fc80003f25270 */
[----:B------:R-:W-:-:S09]  /*2dd10*/  MOV R13, R5 ;  /* 0x00000005000d7202 */ /* 0x000fd20000000f00 */
[----:B------:R-:W-:Y:S05]  /*2dd20*/  WARPSYNC.COLLECTIVE R15, `(.L_x_5450) ;  /* 0x000000000f087348 */ /* 0x000fea0003c00000 */
[----:B------:R0:W1:Y:S02]  /*2dd30*/  SHFL.UP P6, R14, R13, R12, R11 ;  /* 0x0400000c0d0e7389 */ /* 0x00006400000c000b */
[----:B01----:R-:W-:Y:S01]  /*2dd40*/  ENDCOLLECTIVE ;  /* 0x000000000000791b */ /* 0x003fe20003800000 */
.L_x_5450:
[----:B------:R-:W-:Y:S01]  /*2dd50*/  IMAD.MOV.U32 R12, RZ, RZ, 0x2 ;  /* 0x00000002ff0c7424 */ /* 0x000fe200078e00ff */
[----:B------:R-:W-:-:S05]  /*2dd60*/  SEL R6, R14, RZ, P1 ;  /* 0x000000ff0e067207 */ /* 0x000fca0000800000 */
[----:B------:R-:W-:-:S04]  /*2dd70*/  IMAD.IADD R6, R5, 0x1, R6 ;  /* 0x0000000105067824 */ /* 0x000fc800078e0206 */
[----:B------:R-:W-:-:S07]  /*2dd80*/  IMAD.MOV.U32 R13, RZ, RZ, R6 ;  /* 0x000000ffff0d7224 */ /* 0x000fce00078e0006 */
[----:B------:R-:W-:Y:S05]  /*2dd90*/  WARPSYNC.COLLECTIVE R15, `(.L_x_5451) ;  /* 0x000000000f087348 */ /* 0x000fea0003c00000 */
[----:B------:R0:W1:Y:S02]  /*2dda0*/  SHFL.UP P6, R14, R13, R12, R11 ;  /* 0x0400000c0d0e7389 */ /* 0x00006400000c000b */
[----:B01----:R-:W-:Y:S01]  /*2ddb0*/  ENDCOLLECTIVE ;  /* 0x000000000000791b */ /* 0x003fe20003800000 */
.L_x_5451:
[----:B------:R-:W-:Y:S01]  /*2ddc0*/  IMAD.MOV.U32 R12, RZ, RZ, 0x4 ;  /* 0x00000004ff0c7424 */ /* 0x000fe200078e00ff */
[----:B------:R-:W-:-:S04]  /*2ddd0*/  SEL R7, R14, RZ, P2 ;  /* 0x000000ff0e077207 */ /* 0x000fc80001000000 */
[----:B------:R-:W-:-:S05]  /*2dde0*/  IADD3 R7, R6, R7, RZ ;  /* 0x0000000706077210 */ /* 0x000fca0007ffe0ff */
[----:B------:R-:W-:-:S07]  /*2ddf0*/  IMAD.MOV.U32 R13, RZ, RZ, R7 ;  /* 0x000000ffff0d7224 */ /* 0x000fce00078e0007 */
[----:B------:R-:W-:Y:S05]  /*2de00*/  WARPSYNC.COLLECTIVE R15, `(.L_x_5452) ;  /* 0x000000000f087348 */ /* 0x000fea0003c00000 */
[----:B------:R0:W1:Y:S02]  /*2de10*/  SHFL.UP P6, R14, R13, R12, R11 ;  /* 0x0400000c0d0e7389 */ /* 0x00006400000c000b */
[----:B01----:R-:W-:Y:S01]  /*2de20*/  ENDCOLLECTIVE ;  /* 0x000000000000791b */ /* 0x003fe20003800000 */
.L_x_5452:
[----:B------:R-:W-:Y:S02]  /*2de30*/  MOV R12, 0x8 ;  /* 0x00000008000c7802 */ /* 0x000fe40000000f00 */
[----:B------:R-:W-:-:S05]  /*2de40*/  SEL R2, R14, RZ, P3 ;  /* 0x000000ff0e027207 */ /* 0x000fca0001800000 */
[----:B------:R-:W-:-:S04]  /*2de50*/  IMAD.IADD R2, R7, 0x1, R2 ;  /* 0x0000000107027824 */ /* 0x000fc800078e0202 */
[----:B------:R-:W-:-:S07]  /*2de60*/  IMAD.MOV.U32 R13, RZ, RZ, R2 ;  /* 0x000000ffff0d7224 */ /* 0x000fce00078e0002 */
[----:B------:R-:W-:Y:S05]  /*2de70*/  WARPSYNC.COLLECTIVE R15, `(.L_x_5453) ;  /* 0x000000000f087348 */ /* 0x000fea0003c00000 */
[----:B------:R0:W1:Y:S02]  /*2de80*/  SHFL.UP P6, R14, R13, R12, R11 ;  /* 0x0400000c0d0e7389 */ /* 0x00006400000c000b */
[----:B01----:R-:W-:Y:S01]  /*2de90*/  ENDCOLLECTIVE ;  /* 0x000000000000791b */ /* 0x003fe20003800000 */
.L_x_5453:
[----:B------:R-:W-:Y:S01]  /*2dea0*/  IMAD.MOV.U32 R12, RZ, RZ, 0x10 ;  /* 0x00000010ff0c7424 */ /* 0x000fe200078e00ff */
[----:B------:R-:W-:-:S05]  /*2deb0*/  SEL R3, R14, RZ, P4 ;  /* 0x000000ff0e037207 */ /* 0x000fca0002000000 */
[----:B------:R-:W-:-:S04]  /*2dec0*/  IMAD.IADD R3, R2, 0x1, R3 ;  /* 0x0000000102037824 */ /* 0x000fc800078e0203 */
[----:B------:R-:W-:-:S07]  /*2ded0*/  IMAD.MOV.U32 R13, RZ, RZ, R3 ;  /* 0x000000ffff0d7224 */ /* 0x000fce00078e0003 */
[----:B------:R-:W-:Y:S05]  /*2dee0*/  WARPSYNC.COLLECTIVE R15, `(.L_x_5454) ;  /* 0x000000000f087348 */ /* 0x000fea0003c00000 */
[----:B------:R0:W1:Y:S02]  /*2def0*/  SHFL.UP P6, R14, R13, R12, R11 ;  /* 0x0400000c0d0e7389 */ /* 0x00006400000c000b */
[----:B01----:R-:W-:Y:S01]  /*2df00*/  ENDCOLLECTIVE ;  /* 0x000000000000791b */ /* 0x003fe20003800000 */
.L_x_5454:
        /* <DEDUP_REMOVED lines=8> */
.L_x_5455:
[----:B------:R-:W-:Y:S05]  /*2df90*/  BRA `(.L_x_5456) ;  /* 0xffffffa800d47947 */ /* 0x000fea000383ffff */
.L_x_5284:
        /* <DEDUP_REMOVED lines=8> */
.L_x_5458:
[----:B------:R-:W-:Y:S05]  /*2e020*/  BSYNC B0 ;  /* 0x0000000000007941 */ /* 0x000fea0003800000 */
.L_x_5457:
        /* <DEDUP_REMOVED lines=8> */
.L_x_5459:
[----:B------:R-:W-:Y:S01]  /*2e0b0*/  IMAD.MOV.U32 R12, RZ, RZ, 0x4 ;  /* 0x00000004ff0c7424 */ /* 0x000fe200078e00ff */
[----:B------:R-:W-:-:S05]  /*2e0c0*/  SEL R2, R14, RZ, P2 ;  /* 0x000000ff0e027207 */ /* 0x000fca0001000000 */
[----:B------:R-:W-:-:S04]  /*2e0d0*/  IMAD.IADD R2, R13, 0x1, R2 ;  /* 0x000000010d027824 */ /* 0x000fc800078e0202 */
[----:B------:R-:W-:-:S07]  /*2e0e0*/  IMAD.MOV.U32 R13, RZ, RZ, R2 ;  /* 0x000000ffff0d7224 */ /* 0x000fce00078e0002 */
[----:B------:R-:W-:Y:S05]  /*2e0f0*/  WARPSYNC.COLLECTIVE R15, `(.L_x_5460) ;  /* 0x000000000f087348 */ /* 0x000fea0003c00000 */
[----:B------:R0:W1:Y:S02]  /*2e100*/  SHFL.UP P6, R14, R13, R12, R11 ;  /* 0x0400000c0d0e7389 */ /* 0x00006400000c000b */
[----:B01----:R-:W-:Y:S01]  /*2e110*/  ENDCOLLECTIVE ;  /* 0x000000000000791b */ /* 0x003fe20003800000 */
.L_x_5460:
[----:B------:R-:W-:Y:S01]  /*2e120*/  IMAD.MOV.U32 R12, RZ, RZ, 0x8 ;  /* 0x00000008ff0c7424 */ /* 0x000fe200078e00ff */
[----:B------:R-:W-:-:S05]  /*2e130*/  SEL R3, R14, RZ, P3 ;  /* 0x000000ff0e037207 */ /* 0x000fca0001800000 */
[----:B------:R-:W-:-:S05]  /*2e140*/  IMAD.IADD R3, R2, 0x1, R3 ;  /* 0x0000000102037824 */ /* 0x000fca00078e0203 */
[----:B------:R-:W-:-:S07]  /*2e150*/  MOV R13, R3 ;  /* 0x00000003000d7202 */ /* 0x000fce0000000f00 */
[----:B------:R-:W-:Y:S05]  /*2e160*/  WARPSYNC.COLLECTIVE R15, `(.L_x_5461) ;  /* 0x000000000f087348 */ /* 0x000fea0003c00000 */
[----:B------:R0:W1:Y:S02]  /*2e170*/  SHFL.UP P6, R14, R13, R12, R11 ;  /* 0x0400000c0d0e7389 */ /* 0x00006400000c000b */
[----:B01----:R-:W-:Y:S01]  /*2e180*/  ENDCOLLECTIVE ;  /* 0x000000000000791b */ /* 0x003fe20003800000 */
.L_x_5461:
[----:B------:R-:W-:Y:S01]  /*2e190*/  IMAD.MOV.U32 R12, RZ, RZ, 0x10 ;  /* 0x00000010ff0c7424 */ /* 0x000fe200078e00ff */
[----:B------:R-:W-:-:S05]  /*2e1a0*/  SEL R4, R14, RZ, P4 ;  /* 0x000000ff0e047207 */ /* 0x000fca0002000000 */
[----:B------:R-:W-:-:S04]  /*2e1b0*/  IMAD.IADD R4, R3, 0x1, R4 ;  /* 0x0000000103047824 */ /* 0x000fc800078e0204 */
[----:B------:R-:W-:-:S07]  /*2e1c0*/  IMAD.MOV.U32 R13, RZ, RZ, R4 ;  /* 0x000000ffff0d7224 */ /* 0x000fce00078e0004 */
[----:B------:R-:W-:Y:S05]  /*2e1d0*/  WARPSYNC.COLLECTIVE R15, `(.L_x_5462) ;  /* 0x000000000f087348 */ /* 0x000fea0003c00000 */
[----:B------:R0:W1:Y:S02]  /*2e1e0*/  SHFL.UP P6, R14, R13, R12, R11 ;  /* 0x0400000c0d0e7389 */ /* 0x00006400000c000b */
[----:B01----:R-:W-:Y:S01]  /*2e1f0*/  ENDCOLLECTIVE ;  /* 0x000000000000791b */ /* 0x003fe20003800000 */
.L_x_5462:
        /* <DEDUP_REMOVED lines=8> */
.L_x_5463:
[----:B------:R-:W-:Y:S05]  /*2e280*/  BRA `(.L_x_5464) ;  /* 0xffffffa800b47947 */ /* 0x000fea000383ffff */
.L_x_5286:
[----:B------:R-:W-:Y:S01]  /*2e290*/  BSSY B0, `(.L_x_5465) ;  /* 0x0000006000007945 */ /* 0x000fe20003800000 */
[----:B------:R-:W-:Y:S01]  /*2e2a0*/  PLOP3.LUT P6, PT, P6, PT, PT, 0x8, 0x0 ;  /* 0x000000000000781c */ /* 0x000fe200037ce170 */
[----:B------:R-:W-:-:S12]  /*2e2b0*/  IMAD.MOV.U32 R15, RZ, RZ, -0x1 ;  /* 0xffffffffff0f7424 */ /* 0x000fd800078e00ff */
[----:B01----:R-:W-:Y:S05]  /*2e2c0*/  WARPSYNC.COLLECTIVE R15, `(.L_x_5466) ;  /* 0x000000000f087348 */ /* 0x003fea0003c00000 */
[----:B------:R-:W-:Y:S01]  /*2e2d0*/  VOTE.ANY R14, PT, P6 ;  /* 0x00000000000e7806 */ /* 0x000fe200030e0100 */
[----:B01----:R-:W-:Y:S06]  /*2e2e0*/  ENDCOLLECTIVE ;  /* 0x000000000000791b */ /* 0x003fec0003800000 */
.L_x_5466:
[----:B------:R-:W-:Y:S05]  /*2e2f0*/  BSYNC B0 ;  /* 0x0000000000007941 */ /* 0x000fea0003800000 */
.L_x_5465:
[----:B------:R-:W-:Y:S01]  /*2e300*/  MOV R3, R14 ;  /* 0x0000000e00037202 */ /* 0x000fe20000000f00 */
[----:B------:R-:W-:Y:S02]  /*2e310*/  IMAD.MOV.U32 R13, RZ, RZ, R5 ;  /* 0x000000ffff0d7224 */ /* 0x000fe400078e0005 */
[----:B------:R-:W-:Y:S01]  /*2e320*/  IMAD.MOV.U32 R11, RZ, RZ, 0x1f ;  /* 0x0000001fff0b7424 */ /* 0x000fe200078e00ff */
[----:B------:R-:W0:Y:S01]  /*2e330*/  POPC R4, R3 ;  /* 0x0000000300047309 */ /* 0x000e220000000000 */
[----:B------:R-:W-:Y:S02]  /*2e340*/  IMAD.MOV.U32 R15, RZ, RZ, -0x1 ;  /* 0xffffffffff0f7424 */ /* 0x000fe400078e00ff */
[----:B0-----:R-:W-:-:S07]  /*2e350*/  IMAD.MOV.U32 R12, RZ, RZ, R4 ;  /* 0x000000ffff0c7224 */ /* 0x001fce00078e0004 */
[----:B------:R-:W-:Y:S05]  /*2e360*/  WARPSYNC.COLLECTIVE R15, `(.L_x_5467) ;  /* 0x000000000f087348 */ /* 0x000fea0003c00000 */
[----:B------:R0:W1:Y:S02]  /*2e370*/  SHFL.IDX P6, R14, R13, R12, R11 ;  /* 0x0000000c0d0e7389 */ /* 0x00006400000c000b */
[----:B01----:R-:W-:Y:S01]  /*2e380*/  ENDCOLLECTIVE ;  /* 0x000000000000791b */ /* 0x003fe20003800000 */
.L_x_5467:
[----:B------:R-:W-:Y:S01]  /*2e390*/  MOV R5, R14 ;  /* 0x0000000e00057202 */ /* 0x000fe20000000f00 */
[----:B------:R-:W-:Y:S06]  /*2e3a0*/  BRA `(.L_x_5468) ;  /* 0xffffffa800a47947 */ /* 0x000fec000383ffff */
.L_x_5288:
[----:B------:R-:W-:Y:S01]  /*2e3b0*/  BSSY B0, `(.L_x_5469) ;  /* 0x0000007000007945 */ /* 0x000fe20003800000 */
[----:B------:R-:W-:Y:S02]  /*2e3c0*/  IMAD.MOV.U32 R13, RZ, RZ, R2 ;  /* 0x000000ffff0d7224 */ /* 0x000fe400078e0002 */
[----:B------:R-:W-:Y:S02]  /*2e3d0*/  IMAD.MOV.U32 R11, RZ, RZ, 0x1f ;  /* 0x0000001fff0b7424 */ /* 0x000fe400078e00ff */
[----:B------:R-:W-:-:S07]  /*2e3e0*/  IMAD.MOV.U32 R15, RZ, RZ, -0x1 ;  /* 0xffffffffff0f7424 */ /* 0x000fce00078e00ff */
[----:B0123--:R-:W-:Y:S05]  /*2e3f0*/  WARPSYNC.COLLECTIVE R15, `(.L_x_5470) ;  /* 0x000000000f087348 */ /* 0x00ffea0003c00000 */
[----:B------:R4:W0:Y:S02]  /*2e400*/  SHFL.IDX P6, R14, R13, R12, R11 ;  /* 0x0000000c0d0e7389 */ /* 0x00082400000c000b */
[----:B01234-:R-:W-:Y:S01]  /*2e410*/  ENDCOLLECTIVE ;  /* 0x000000000000791b */ /* 0x01ffe20003800000 */
.L_x_5470:
[----:B------:R-:W-:Y:S05]  /*2e420*/  BSYNC B0 ;  /* 0x0000000000007941 */ /* 0x000fea0003800000 */
.L_x_5469:
[----:B------:R-:W-:Y:S05]  /*2e430*/  BRA `(.L_x_5287) ;  /* 0xffffffa8009c7947 */ /* 0x000fea000383ffff */
.L_x_5292:
[----:B0-----:R0:W2:Y:S02]  /*2e440*/  SYNCS.PHASECHK.TRANS64.TRYWAIT P0, [R5+URZ+0x30820], R0 ;  /* 0x03082000050075a7 */ /* 0x0010a4000800017f */
[----:B--2---:R-:W-:Y:S05]  /*2e450*/  @!P0 NANOSLEEP.SYNCS 0x989680 ;  /* 0x009896800000895d */ /* 0x004fea0003900000 */
[----:B------:R-:W2:Y:S02]  /*2e460*/  @!P0 SYNCS.PHASECHK.TRANS64 P0, [R5+URZ+0x30820], R0 ;  /* 0x03082000050085a7 */ /* 0x000ea4000800007f */
[----:B--2---:R-:W-:Y:S05]  /*2e470*/  @!P0 BRA `(.L_x_5292) ;  /* 0xfffffffc00f08947 */ /* 0x004fea000383ffff */
[----:B------:R-:W-:Y:S05]  /*2e480*/  BRA `(.L_x_5471) ;  /* 0xffffffb000147947 */ /* 0x000fea000383ffff */
.L_x_5293:
[----:B------:R-:W2:Y:S01]  /*2e490*/  S2R R2, SR_TID.X ;  /* 0x0000000000027919 */ /* 0x000ea20000002100 */
[----:B------:R-:W-:Y:S01]  /*2e4a0*/  BSSY B0, `(.L_x_5472) ;  /* 0x000000a000007945 */ /* 0x000fe20003800000 */
[----:B------:R-:W-:Y:S01]  /*2e4b0*/  MOV R12, RZ ;  /* 0x000000ff000c7202 */ /* 0x000fe20000000f00 */
        /* <DEDUP_REMOVED lines=8> */
.L_x_5473:
[----:B------:R-:W-:Y:S05]  /*2e540*/  BSYNC B0 ;  /* 0x0000000000007941 */ /* 0x000fea0003800000 */
.L_x_5472:
[----:B------:R-:W-:Y:S05]  /*2e550*/  BRA `(.L_x_5474) ;  /* 0xffffffac00fc7947 */ /* 0x000fea000383ffff */
.L_x_5294:
[----:B------:R-:W-:Y:S01]  /*2e560*/  BSSY B0, `(.L_x_5475) ;  /* 0x0000006000007945 */ /* 0x000fe20003800000 */
[----:B------:R-:W-:-:S07]  /*2e570*/  IMAD.MOV.U32 R15, RZ, RZ, -0x1 ;  /* 0xffffffffff0f7424 */ /* 0x000fce00078e00ff */
[----:B01-3--:R-:W-:Y:S05]  /*2e580*/  WARPSYNC.COLLECTIVE R15, `(.L_x_5476) ;  /* 0x000000000f0c7348 */ /* 0x00bfea0003c00000 */
[----:B------:R-:W-:Y:S02]  /*2e590*/  ELECT P6, UR62, PT ;  /* 0x00000000003e782f */ /* 0x000fe400038c0000 */
[----:B------:R-:W-:Y:S01]  /*2e5a0*/  MOV R14, UR62 ;  /* 0x0000003e000e7c02 */ /* 0x000fe20008000f00 */
[----:B01-3--:R-:W-:Y:S10]  /*2e5b0*/  ENDCOLLECTIVE ;  /* 0x000000000000791b */ /* 0x00bff40003800000 */
.L_x_5476:
[----:B------:R-:W-:Y:S05]  /*2e5c0*/  BSYNC B0 ;  /* 0x0000000000007941 */ /* 0x000fea0003800000 */
.L_x_5475:
[----:B------:R-:W-:Y:S05]  /*2e5d0*/  BRA `(.L_x_5477) ;  /* 0xffffffac00f07947 */ /* 0x000fea000383ffff */
.L_x_5296:
[----:B0-----:R0:W2:Y:S02]  /*2e5e0*/  SYNCS.PHASECHK.TRANS64.TRYWAIT P1, [R3+URZ+0x30840], R2 ;  /* 0x03084002030075a7 */ /* 0x0010a4000802017f */
[----:B--2---:R-:W-:Y:S05]  /*2e5f0*/  @!P1 NANOSLEEP.SYNCS 0x989680 ;  /* 0x009896800000995d */ /* 0x004fea0003900000 */
[----:B------:R-:W2:Y:S02]  /*2e600*/  @!P1 SYNCS.PHASECHK.TRANS64 P1, [R3+URZ+0x30840], R2 ;  /* 0x03084002030095a7 */ /* 0x000ea4000802007f */
[----:B--2---:R-:W-:Y:S05]  /*2e610*/  @!P1 BRA `(.L_x_5296) ;  /* 0xfffffffc00f09947 */ /* 0x004fea000383ffff */
[----:B------:R-:W-:Y:S05]  /*2e620*/  BRA `(.L_x_5478) ;  /* 0xffffffb000187947 */ /* 0x000fea000383ffff */
.L_x_5298:
[----:B--2---:R2:W4:Y:S02]  /*2e630*/  SYNCS.PHASECHK.TRANS64.TRYWAIT P1, [R5+URZ+0x30840], R0 ;  /* 0x03084000050075a7 */ /* 0x004524000802017f */
[----:B----4-:R-:W-:Y:S05]  /*2e640*/  @!P1 NANOSLEEP.SYNCS 0x989680 ;  /* 0x009896800000995d */ /* 0x010fea0003900000 */
[----:B------:R-:W4:Y:S02]  /*2e650*/  @!P1 SYNCS.PHASECHK.TRANS64 P1, [R5+URZ+0x30840], R0 ;  /* 0x03084000050095a7 */ /* 0x000f24000802007f */
[----:B----4-:R-:W-:Y:S05]  /*2e660*/  @!P1 BRA `(.L_x_5298) ;  /* 0xfffffffc00f09947 */ /* 0x010fea000383ffff */
[----:B------:R-:W-:Y:S05]  /*2e670*/  BRA `(.L_x_5479) ;  /* 0xffffffb000247947 */ /* 0x000fea000383ffff */
.L_x_5300:
[----:B----4-:R4:W0:Y:S02]  /*2e680*/  SYNCS.PHASECHK.TRANS64.TRYWAIT P1, [R3+URZ+0x30860], R2 ;  /* 0x03086002030075a7 */ /* 0x010824000802017f */
[----:B0-----:R-:W-:Y:S05]  /*2e690*/  @!P1 NANOSLEEP.SYNCS 0x989680 ;  /* 0x009896800000995d */ /* 0x001fea0003900000 */
[----:B------:R-:W0:Y:S02]  /*2e6a0*/  @!P1 SYNCS.PHASECHK.TRANS64 P1, [R3+URZ+0x30860], R2 ;  /* 0x03086002030095a7 */ /* 0x000e24000802007f */
[----:B0-----:R-:W-:Y:S05]  /*2e6b0*/  @!P1 BRA `(.L_x_5300) ;  /* 0xfffffffc00f09947 */ /* 0x001fea000383ffff */
[----:B------:R-:W-:Y:S05]  /*2e6c0*/  BRA `(.L_x_5480) ;  /* 0xffffffb000207947 */ /* 0x000fea000383ffff */
.L_x_5481:
        /* <DEDUP_REMOVED lines=11> */
.L_x_15850:


//--------------------- .text._ZN7cutlass13device_kernelIN5flash11enable_sm90INS1_16FlashAttnFwdSm90INS1_25CollectiveMainloopFwdSm90ILi2EN4cute5tupleIJNS5_1CILi1EEES8_S8_EEENS6_IJNS7_ILi128EEENS7_ILi96EEENS7_ILi192EEEEEELi192ENS_6half_tEfNS_4arch4Sm90ELb1ELb0ELb0ELb0ELb1ELb0ELb0ELb1ELb1ELb1ELb0ELb0EEENS1_21CollectiveEpilogueFwdINS6_IJSA_SC_SB_EEES9_SE_SG_Li256ELb0ELb1ELb0ELb0EEENS1_30DynamicPersistentTileSchedulerILi256ELi128ELb0ELb1ELb1EEEEEEEEEvNT_6ParamsE --------------------------
	.section	.text._ZN7cutlass13device_kernelIN5flash11enable_sm90INS1_16FlashAttnFwdSm90INS1_25CollectiveMainloopFwdSm90ILi2EN4cute5tupleIJNS5_1CILi1EEES8_S8_EEENS6_IJNS7_ILi128EEENS7_ILi96EEENS7_ILi192EEEEEELi192ENS_6half_tEfNS_4arch4Sm90ELb1ELb0ELb0ELb0ELb1ELb0ELb0ELb1ELb1ELb1ELb0ELb0EEENS1_21CollectiveEpilogueFwdINS6_IJSA_SC_SB_EEES9_SE_SG_Li256ELb0ELb1ELb0ELb0EEENS1_30DynamicPersistentTileSchedulerILi256ELi128ELb0ELb1ELb1EEEEEEEEEvNT_6ParamsE,"ax",@progbits
	.align	128
.text._ZN7cutlass13device_kernelIN5flash11enable_sm90INS1_16FlashAttnFwdSm90INS1_25CollectiveMainloopFwdSm90ILi2EN4cute5tupleIJNS5_1CILi1EEES8_S8_EEENS6_IJNS7_ILi128EEENS7_ILi96EEENS7_ILi192EEEEEELi192ENS_6half_tEfNS_4arch4Sm90ELb1ELb0ELb0ELb0ELb1ELb0ELb0ELb1ELb1ELb1ELb0ELb0EEENS1_21CollectiveEpilogueFwdINS6_IJSA_SC_SB_EEES9_SE_SG_Li256ELb0ELb1ELb0ELb0EEENS1_30DynamicPersistentTileSchedulerILi256ELi128ELb0ELb1ELb1EEEEEEEEEvNT_6ParamsE:
        .type           _ZN7cutlass13device_kernelIN5flash11enable_sm90INS1_16FlashAttnFwdSm90INS1_25CollectiveMainloopFwdSm90ILi2EN4cute5tupleIJNS5_1CILi1EEES8_S8_EEENS6_IJNS7_ILi128EEENS7_ILi96EEENS7_ILi192EEEEEELi192ENS_6half_tEfNS_4arch4Sm90ELb1ELb0ELb0ELb0ELb1ELb0ELb0ELb1ELb1ELb1ELb0ELb0EEENS1_21CollectiveEpilogueFwdINS6_IJSA_SC_SB_EEES9_SE_SG_Li256ELb0ELb1ELb0ELb0EEENS1_30DynamicPersistentTileSchedulerILi256ELi128ELb0ELb1ELb1EEEEEEEEEvNT_6ParamsE,@function
        .size           _ZN7cutlass13device_kernelIN5flash11enable_sm90INS1_16FlashAttnFwdSm90INS1_25CollectiveMainloopFwdSm90ILi2EN4cute5tupleIJNS5_1CILi1EEES8_S8_EEENS6_IJNS7_ILi128EEENS7_ILi96EEENS7_ILi192EEEEEELi192ENS_6half_tEfNS_4arch4Sm90ELb1ELb0ELb0ELb0ELb1ELb0ELb0ELb1ELb1ELb1ELb0ELb0EEENS1_21CollectiveEpilogueFwdINS6_IJSA_SC_SB_EEES9_SE_SG_Li256ELb0ELb1ELb0ELb0EEENS1_30DynamicPersistentTileSchedulerILi256ELi128ELb0ELb1ELb1EEEEEEEEEvNT_6ParamsE,(.L_x_15851 - _ZN7cutlass13device_kernelIN5flash11enable_sm90INS1_16FlashAttnFwdSm90INS1_25CollectiveMainloopFwdSm90ILi2EN4cute5tupleIJNS5_1CILi1EEES8_S8_EEENS6_IJNS7_ILi128EEENS7_ILi96EEENS7_ILi192EEEEEELi192ENS_6half_tEfNS_4arch4Sm90ELb1ELb0ELb0ELb0ELb1ELb0ELb0ELb1ELb1ELb1ELb0ELb0EEENS1_21CollectiveEpilogueFwdINS6_IJSA_SC_SB_EEES9_SE_SG_Li256ELb0ELb1ELb0ELb0EEENS1_30DynamicPersistentTileSchedulerILi256ELi128ELb0ELb1ELb1EEEEEEEEEvNT_6ParamsE)
        .other          _ZN7cutlass13device_kernelIN5flash11enable_sm90INS1_16FlashAttnFwdSm90INS1_25CollectiveMainloopFwdSm90ILi2EN4cute5tupleIJNS5_1CILi1EEES8_S8_EEENS6_IJNS7_ILi128EEENS7_ILi96EEENS7_ILi192EEEEEELi192ENS_6half_tEfNS_4arch4Sm90ELb1ELb0ELb0ELb0ELb1ELb0ELb0ELb1ELb1ELb1ELb0ELb0EEENS1_21CollectiveEpilogueFwdINS6_IJSA_SC_SB_EEES9_SE_SG_Li256ELb0ELb1ELb0ELb0EEENS1_30DynamicPersistentTileSchedulerILi256ELi128ELb0ELb1ELb1EEEEEEEEEvNT_6ParamsE,@"STO_CUDA_ENTRY STV_DEFAULT"
_ZN7cutlass13device_kernelIN5flash11enable_sm90INS1_16FlashAttnFwdSm90INS1_25CollectiveMainloopFwdSm90ILi2EN4cute5tupleIJNS5_1CILi1EEES8_S8_EEENS6_IJNS7_ILi128EEENS7_ILi96EEENS7_ILi192EEEEEELi192ENS_6half_tEfNS_4arch4Sm90ELb1ELb0ELb0ELb0ELb1ELb0ELb0ELb1ELb1ELb1ELb0ELb0EEENS1_21CollectiveEpilogueFwdINS6_IJSA_SC_SB_EEES9_SE_SG_Li256ELb0ELb1ELb0ELb0EEENS1_30DynamicPersistentTileSchedulerILi256ELi128ELb0ELb1ELb1EEEEEEEEEvNT_6ParamsE:
        /* <DEDUP_REMOVED lines=45> */
.L_x_5482:
        /* <DEDUP_REMOVED lines=22> */
.L_x_5483:
        /* <DEDUP_REMOVED lines=18> */
.L_x_5484:
        /* <DEDUP_REMOVED lines=22> */
.L_x_5485:
        /* <DEDUP_REMOVED lines=23> */
.L_x_5486:
        /* <DEDUP_REMOVED lines=10> */
.L_x_5488:
        /* <DEDUP_REMOVED lines=12> */
[----:B------:R-:W-:Y:S01]  /*0980*/  UMOV UR39, URZ ;  /* 0x0000003f00277c82 */ /* 0x000fe20008000000 */
[----:B0-----:R-:W0:Y:S02]  /*0990*/  S2R R2, SR_TID.X ;  /* 0x0000000000027919 */ /* 0x001e240000002100 */
[----:B0-----:R-:W-:-:S05]  /*09a0*/  VIADD R203, R2, 0xffffff80 ;  /* 0xffffff8002cb7836 */ /* 0x001fca0000000000 */
[----:B------:R-:W-:-:S04]  /*09b0*/  SHF.R.S32.HI R0, RZ, 0x1f, R203 ;  /* 0x0000001fff007819 */ /* 0x000fc800000114cb */
[----:B------:R-:W-:-:S05]  /*09c0*/  LEA.HI R4, R0, R203, RZ, 0x5 ;  /* 0x000000cb00047211 */ /* 0x000fca00078f28ff */
[----:B------:R-:W-:-:S05]  /*09d0*/  IMAD.SHL.U32 R6, R4, 0x20, RZ ;  /* 0x0000002004067824 */ /* 0x000fca00078e00ff */
[----:B------:R-:W-:Y:S02]  /*09e0*/  LOP3.LUT R7, R6, 0xfffffc00, RZ, 0xc0, !PT ;  /* 0xfffffc0006077812 */ /* 0x000fe400078ec0ff */
[----:B------:R-:W-:-:S04]  /*09f0*/  LEA.HI R6, R0, R203, RZ, 0x2 ;  /* 0x000000cb00067211 */ /* 0x000fc800078f10ff */
[----:B------:R-:W-:-:S05]  /*0a00*/  LOP3.LUT R6, R6, 0xfffffffc, RZ, 0xc0, !PT ;  /* 0xfffffffc06067812 */ /* 0x000fca00078ec0ff */
[----:B------:R-:W-:Y:S01]  /*0a10*/  IMAD.IADD R6, R203, 0x1, -R6 ;  /* 0x00000001cb067824 */ /* 0x000fe200078e0a06 */
[----:B--2---:R-:W-:Y:S02]  /*0a20*/  R2UR UR5, R3 ;  /* 0x00000000030572ca */ /* 0x004fe400000e0000 */
[----:B------:R-:W-:-:S04]  /*0a30*/  LEA.HI R3, R0, R203, RZ, 0x7 ;  /* 0x000000cb00037211 */ /* 0x000fc800078f38ff */
[----:B------:R-:W-:Y:S02]  /*0a40*/  LOP3.LUT R2, R3, 0xffffff80, RZ, 0xc0, !PT ;  /* 0xffffff8003027812 */ /* 0x000fe400078ec0ff */
[----:B------:R-:W-:-:S03]  /*0a50*/  SHF.R.S32.HI R196, RZ, 0x7, R3 ;  /* 0x00000007ffc47819 */ /* 0x000fc60000011403 */
[C---:B------:R-:W-:Y:S01]  /*0a60*/  IMAD.IADD R195, R203.reuse, 0x1, -R2 ;  /* 0x00000001cbc37824 */ /* 0x040fe200078e0a02 */
[CC--:B------:R-:W-:Y:S01]  /*0a70*/  LEA.HI R2, R0.reuse, R203.reuse, RZ, 0x4 ;  /* 0x000000cb00027211 */ /* 0x0c0fe200078f20ff */
[----:B------:R-:W-:Y:S01]  /*0a80*/  ULOP3.LUT UR6, UR5, 0x1, URZ, 0xfc, !UPT ;  /* 0x0000000105067892 */ /* 0x000fe2000f8efc3f */
[----:B------:R-:W-:Y:S02]  /*0a90*/  LEA.HI R0, R0, R203, RZ, 0x3 ;  /* 0x000000cb00007211 */ /* 0x000fe400078f18ff */
[----:B------:R-:W-:Y:S01]  /*0aa0*/  SHF.R.S32.HI R8, RZ, 0x1f, R195 ;  /* 0x0000001fff087819 */ /* 0x000fe200000114c3 */
[----:B------:R-:W-:Y:S01]  /*0ab0*/  UMOV UR5, URZ ;  /* 0x0000003f00057c82 */ /* 0x000fe20008000000 */
[----:B------:R-:W-:Y:S01]  /*0ac0*/  LOP3.LUT R4, R2, 0x3fffff0, RZ, 0xc0, !PT ;  /* 0x03fffff002047812 */ /* 0x000fe200078ec0ff */
[----:B------:R-:W-:Y:S01]  /*0ad0*/  IMAD.U32 R194, RZ, RZ, UR5 ;  /* 0x00000005ffc27e24 */ /* 0x000fe2000f8e00ff */
[----:B------:R-:W-:Y:S02]  /*0ae0*/  LEA.HI R9, R8, R195, RZ, 0x2 ;  /* 0x000000c308097211 */ /* 0x000fe400078f10ff */
[----:B------:R-:W-:Y:S01]  /*0af0*/  SHF.R.S32.HI R5, RZ, 0x4, R2 ;  /* 0x00000004ff057819 */ /* 0x000fe20000011402 */
[----:B------:R-:W-:Y:S01]  /*0b00*/  IMAD.IADD R4, R203, 0x1, -R4 ;  /* 0x00000001cb047824 */ /* 0x000fe200078e0a04 */
[----:B------:R-:W-:-:S02]  /*0b10*/  SHF.R.S32.HI R10, RZ, 0x2, R9 ;  /* 0x00000002ff0a7819 */ /* 0x000fc40000011409 */
[----:B------:R-:W-:Y:S01]  /*0b20*/  SHF.R.S32.HI R11, RZ, 0x1f, R9 ;  /* 0x0000001fff0b7819 */ /* 0x000fe20000011409 */
[----:B------:R-:W-:Y:S01]  /*0b30*/  IMAD R7, R4, 0x40, R7 ;  /* 0x0000004004077824 */ /* 0x000fe200078e0207 */
[----:B------:R-:W-:Y:S02]  /*0b40*/  LEA.HI R2, R2, R5, RZ, 0x1 ;  /* 0x0000000502027211 */ /* 0x000fe400078f08ff */
[----:B------:R-:W-:Y:S02]  /*0b50*/  LEA.HI R11, R11, R10, RZ, 0x3 ;  /* 0x0000000a0b0b7211 */ /* 0x000fe400078f18ff */
[----:B------:R-:W-:Y:S02]  /*0b60*/  LOP3.LUT R2, R2, 0x1ffffffe, RZ, 0xc0, !PT ;  /* 0x1ffffffe02027812 */ /* 0x000fe400078ec0ff */
[----:B------:R-:W-:Y:S02]  /*0b70*/  LOP3.LUT R4, R0, 0xfffffff8, RZ, 0xc0, !PT ;  /* 0xfffffff800047812 */ /* 0x000fe400078ec0ff */
[----:B------:R-:W-:Y:S01]  /*0b80*/  LOP3.LUT R11, R11, 0xfffffff8, RZ, 0xc0, !PT ;  /* 0xfffffff80b0b7812 */ /* 0x000fe200078ec0ff */
[----:B------:R-:W-:Y:S01]  /*0b90*/  IMAD.IADD R2, R5, 0x1, -R2 ;  /* 0x0000000105027824 */ /* 0x000fe200078e0a02 */
[----:B------:R-:W-:Y:S01]  /*0ba0*/  LEA.HI R8, R8, R195, RZ, 0x5 ;  /* 0x000000c308087211 */ /* 0x000fe200078f28ff */
[----:B------:R-:W-:Y:S01]  /*0bb0*/  IMAD.IADD R23, R203, 0x1, -R4 ;  /* 0x00000001cb177824 */ /* 0x000fe200078e0a04 */
[----:B------:R-:W-:Y:S01]  /*0bc0*/  LEA.HI R3, R3, R196, RZ, 0x1 ;  /* 0x000000c403037211 */ /* 0x000fe200078f08ff */
[----:B------:R-:W-:Y:S01]  /*0bd0*/  IMAD R198, R2, 0x8, R7 ;  /* 0x0000000802c67824 */ /* 0x000fe200078e0207 */
[----:B------:R-:W-:Y:S01]  /*0be0*/  IADD3 R11, R10, -R11, RZ ;  /* 0x8000000b0a0b7210 */ /* 0x000fe20007ffe0ff */
[----:B------:R-:W-:Y:S01]  /*0bf0*/  IMAD.SHL.U32 R16, R23, 0x8, RZ ;  /* 0x0000000817107824 */ /* 0x000fe200078e00ff */
[----:B------:R-:W-:-:S02]  /*0c00*/  SHF.R.S32.HI R8, RZ, 0x5, R8 ;  /* 0x00000005ff087819 */ /* 0x000fc40000011408 */
[----:B------:R-:W-:Y:S01]  /*0c10*/  LEA.HI R5, R6, R6, RZ, 0x1 ;  /* 0x0000000606057211 */ /* 0x000fe200078f08ff */
[----:B------:R-:W-:Y:S01]  /*0c20*/  VIADD R19, R16, 0x40 ;  /* 0x0000004010137836 */ /* 0x000fe20000000000 */
[----:B------:R-:W-:Y:S01]  /*0c30*/  LOP3.LUT R3, R3, 0x3fffffe, RZ, 0xc0, !PT ;  /* 0x03fffffe03037812 */ /* 0x000fe200078ec0ff */
[----:B------:R-:W-:Y:S01]  /*0c40*/  IMAD R8, R8, 0x10, R11 ;  /* 0x0000001008087824 */ /* 0x000fe200078e020b */
[----:B------:R-:W-:Y:S01]  /*0c50*/  LOP3.LUT R5, R5, 0x1ffffffe, RZ, 0xc0, !PT ;  /* 0x1ffffffe05057812 */ /* 0x000fe200078ec0ff */
[----:B------:R-:W-:Y:S01]  /*0c60*/  VIADD R22, R16, 0x80 ;  /* 0x0000008010167836 */ /* 0x000fe20000000000 */
[----:B------:R-:W-:Y:S01]  /*0c70*/  SHF.R.S32.HI R193, RZ, 0x3, R0 ;  /* 0x00000003ffc17819 */ /* 0x000fe20000011400 */
[----:B------:R-:W-:Y:S01]  /*0c80*/  IMAD.IADD R3, R196, 0x1, -R3 ;  /* 0x00000001c4037824 */ /* 0x000fe200078e0a03 */
[----:B------:R-:W-:Y:S01]  /*0c90*/  LOP3.LUT R0, R9, 0x7ffffffc, RZ, 0xc0, !PT ;  /* 0x7ffffffc09007812 */ /* 0x000fe200078ec0ff */
[----:B------:R-:W-:Y:S01]  /*0ca0*/  IMAD.IADD R18, R6, 0x1, -R5 ;  /* 0x0000000106127824 */ /* 0x000fe200078e0a05 */
[----:B------:R-:W-:Y:S01]  /*0cb0*/  MOV R199, UR6 ;  /* 0x0000000600c77c02 */ /* 0x000fe20008000f00 */
[----:B------:R-:W-:Y:S01]  /*0cc0*/  IMAD R197, R3, 0x40, R8 ;  /* 0x0000004003c57824 */ /* 0x000fe200078e0208 */
[----:B------:R-:W-:Y:S01]  /*0cd0*/  SHF.R.S32.HI R202, RZ, 0x1f, R16 ;  /* 0x0000001fffca7819 */ /* 0x000fe20000011410 */
[----:B------:R-:W-:Y:S01]  /*0ce0*/  IMAD.IADD R17, R195, 0x1, -R0 ;  /* 0x00000001c3117824 */ /* 0x000fe200078e0a00 */
[----:B------:R-:W-:Y:S01]  /*0cf0*/  SHF.R.S32.HI R201, RZ, 0x1f, R19 ;  /* 0x0000001fffc97819 */ /* 0x000fe20000011413 */
[----:B------:R-:W-:Y:S01]  /*0d00*/  IMAD R18, R18, 0x8, R197 ;  /* 0x0000000812127824 */ /* 0x000fe200078e02c5 */
[----:B------:R-:W-:-:S07]  /*0d10*/  SHF.R.S32.HI R200, RZ, 0x1f, R22 ;  /* 0x0000001fffc87819 */ /* 0x000fce0000011416 */
.L_x_5545:
        /* <DEDUP_REMOVED lines=21> */
.L_x_5489:
[----:B------:R-:W-:Y:S01]  /*0e70*/  ULDC UR8, c[0x0][0xc54] ;  /* 0x0003150000087ab9 */ /* 0x000fe20000000800 */
[----:B------:R-:W-:Y:S01]  /*0e80*/  UMOV UR4, UR9 ;  /* 0x0000000900047c82 */ /* 0x000fe20008000000 */
[----:B------:R-:W-:-:S11]  /*0e90*/  UISETP.NE.AND UP0, UPT, UR8, 0x1, UPT ;  /* 0x000000010800788c */ /* 0x000fd6000bf05270 */
[----:B------:R-:W-:Y:S02]  /*0ea0*/  @UP0 ULDC.64 UR10, c[0x0][0xc58] ;  /* 0x00031600000a0ab9 */ /* 0x000fe40000000a00 */
[----:B------:R-:W-:-:S04]  /*0eb0*/  UIMAD.WIDE.U32 UR6, UR9, UR10, URZ ;  /* 0x0000000a090672a5 */ /* 0x000fc8000f8e003f */
[----:B------:R-:W-:-:S04]  /*0ec0*/  @UP0 USHF.R.U32.HI UR4, URZ, UR11, UR7 ;  /* 0x0000000b3f040299 */ /* 0x000fc80008011607 */
[----:B------:R-:W-:-:S12]  /*0ed0*/  UIMAD UR6, UR4, UR8, URZ ;  /* 0x00000008040672a4 */ /* 0x000fd8000f8e023f */
.L_x_5490:
        /* <DEDUP_REMOVED lines=13> */
[----:B------:R-:W-:Y:S01]  /*0fb0*/  UISETP.NE.AND.EX UP0, UPT, UR11, URZ, UPT, UP0 ;  /* 0x0000003f0b00728c */ /* 0x000fe2000bf05300 */
[----:B------:R-:W-:Y:S01]  /*0fc0*/  CS2R R114, SRZ ;  /* 0x0000000000727805 */ /* 0x000fe2000001ff00 */
[----:B------:R-:W-:Y:S01]  /*0fd0*/  USHF.L.U32 UR42, UR4, 0x7, URZ ;  /* 0x00000007042a7899 */ /* 0x000fe2000800063f */
[----:B------:R-:W-:Y:S01]  /*0fe0*/  CS2R R112, SRZ ;  /* 0x0000000000707805 */ /* 0x000fe2000001ff00 */
[----:B------:R-:W-:Y:S01]  /*0ff0*/  ULDC UR43, c[0x0][0x424] ;  /* 0x00010900002b7ab9 */ /* 0x000fe20000000800 */
[----:B------:R-:W-:Y:S01]  /*1000*/  ULDC UR8, c[0x0][0x288] ;  /* 0x0000a20000087ab9 */ /* 0x000fe20000000800 */
[----:B------:R-:W-:Y:S01]  /*1010*/  UIADD3 UR4, UR42, 0x7f, URZ ;  /* 0x0000007f2a047890 */ /* 0x000fe2000fffe03f */
[----:B------:R-:W-:Y:S01]  /*1020*/  CS2R R110, SRZ ;  /* 0x00000000006e7805 */ /* 0x000fe2000001ff00 */
        /* <DEDUP_REMOVED lines=12> */
[----:B------:R-:W-:Y:S01]  /*10f0*/  CS2R R100, SRZ ;  /* 0x0000000000647805 */ /* 0x000fe2000001ff00 */
        /* <DEDUP_REMOVED lines=23> */
[----:B------:R-:W-:Y:S01]  /*1270*/  UP2UR UR60, UPR, URZ, 0x4 ;  /* 0x000000043f3c7883 */ /* 0x000fe20008000000 */
        /* <DEDUP_REMOVED lines=11> */
[----:B------:R-:W-:Y:S02]  /*1330*/  UISETP.GE.AND UP0, UPT, UR14, 0x1, UPT ;  /* 0x000000010e00788c */ /* 0x000fe4000bf06270 */
[----:B------:R-:W-:Y:S01]  /*1340*/  IMAD.U32 R74, RZ, RZ, UR14 ;  /* 0x0000000eff4a7e24 */ /* 0x000fe2000f8e00ff */
[----:B------:R-:W-:Y:S01]  /*1350*/  @UP1 USHF.R.U32.HI UR61, URZ, UR6, UR5 ;  /* 0x000000063f3d1299 */ /* 0x000fe20008011605 */
[----:B------:R-:W-:-:S02]  /*1360*/  CS2R R132, SRZ ;  /* 0x0000000000847805 */ /* 0x000fc4000001ff00 */
[----:B------:R-:W-:Y:S02]  /*1370*/  CS2R R68, SRZ ;  /* 0x0000000000447805 */ /* 0x000fe4000001ff00 */
[----:B------:R-:W-:Y:S02]  /*1380*/  CS2R R140, SRZ ;  /* 0x00000000008c7805 */ /* 0x000fe4000001ff00 */
[----:B------:R-:W-:Y:S01]  /*1390*/  PLOP3.LUT P1, PT, PT, PT, UP0, 0x80, 0x0 ;  /* 0x000000000000781c */ /* 0x000fe20003f2f008 */
[----:B------:R-:W-:Y:S01]  /*13a0*/  UIADD3 UR4, -UR61, URZ, URZ ;  /* 0x0000003f3d047290 */ /* 0x000fe2000fffe13f */
[----:B------:R-:W-:Y:S02]  /*13b0*/  CS2R R64, SRZ ;  /* 0x0000000000407805 */ /* 0x000fe4000001ff00 */
[----:B------:R-:W-:Y:S02]  /*13c0*/  CS2R R142, SRZ ;  /* 0x00000000008e7805 */ /* 0x000fe4000001ff00 */
[----:B------:R-:W-:Y:S01]  /*13d0*/  CS2R R60, SRZ ;  /* 0x00000000003c7805 */ /* 0x000fe2000001ff00 */
[----:B------:R-:W-:Y:S01]  /*13e0*/  UIMAD UR4, UR11, UR4, UR12 ;  /* 0x000000040b0472a4 */ /* 0x000fe2000f8e020c */
[----:B------:R-:W-:Y:S01]  /*13f0*/  CS2R R134, SRZ ;  /* 0x0000000000867805 */ /* 0x000fe2000001ff00 */
[----:B------:R-:W-:Y:S01]  /*1400*/  IMAD.MOV.U32 R57, RZ, RZ, RZ ;  /* 0x000000ffff397224 */ /* 0x000fe200078e00ff */
[----:B------:R-:W-:Y:S01]  /*1410*/  CS2R R24, SRZ ;  /* 0x0000000000187805 */ /* 0x000fe2000001ff00 */
[----:B------:R-:W-:Y:S01]  /*1420*/  IMAD.MOV.U32 R148, RZ, RZ, RZ ;  /* 0x000000ffff947224 */ /* 0x000fe200078e00ff */
[----:B------:R-:W-:Y:S01]  /*1430*/  CS2R R138, SRZ ;  /* 0x00000000008a7805 */ /* 0x000fe2000001ff00 */
[----:B------:R-:W-:Y:S01]  /*1440*/  IMAD.U32 R192, RZ, RZ, UR4 ;  /* 0x00000004ffc07e24 */ /* 0x000fe2000f8e00ff */
[----:B------:R-:W-:-:S02]  /*1450*/  MOV R53, RZ ;  /* 0x000000ff00357202 */ /* 0x000fc40000000f00 */
[----:B------:R-:W-:Y:S02]  /*1460*/  CS2R R14, SRZ ;  /* 0x00000000000e7805 */ /* 0x000fe4000001ff00 */
[----:B------:R-:W-:Y:S02]  /*1470*/  CS2R R146, SRZ ;  /* 0x0000000000927805 */ /* 0x000fe4000001ff00 */
[----:B------:R-:W-:Y:S02]  /*1480*/  CS2R R136, SRZ ;  /* 0x0000000000887805 */ /* 0x000fe4000001ff00 */
[----:B------:R-:W-:Y:S02]  /*1490*/  CS2R R12, SRZ ;  /* 0x00000000000c7805 */ /* 0x000fe4000001ff00 */
[----:B------:R-:W-:Y:S01]  /*14a0*/  CS2R R10, SRZ ;  /* 0x00000000000a7805 */ /* 0x000fe2000001ff00 */
[----:B------:R-:W-:Y:S01]  /*14b0*/  IMAD.MOV.U32 R150, RZ, RZ, RZ ;  /* 0x000000ffff967224 */ /* 0x000fe200078e00ff */
[----:B------:R-:W-:-:S02]  /*14c0*/  CS2R R8, SRZ ;  /* 0x0000000000087805 */ /* 0x000fc4000001ff00 */
        /* <DEDUP_REMOVED lines=38> */
.L_x_5492:
        /* <DEDUP_REMOVED lines=11> */
.L_x_5609:
[----:B------:R-:W-:Y:S05]  /*17e0*/  @!P0 BRA `(.L_x_5494) ;  /* 0x0000000000048947 */ /* 0x000fea0003800000 */
[----:B------:R-:W-:Y:S01]  /*17f0*/  BPT.TRAP 0x1 ;  /* 0x000000040000795c */ /* 0x000fe20000300000 */
.L_x_5494:
[----:B0-----:R-:W-:Y:S01]  /*1800*/  IMAD.U32 R3, RZ, RZ, UR38 ;  /* 0x00000026ff037e24 */ /* 0x001fe2000f8e00ff */
[----:B------:R-:W-:-:S04]  /*1810*/  MOV R0, UR39 ;  /* 0x0000002700007c02 */ /* 0x000fc80008000f00 */
[----:B------:R-:W-:Y:S02]  /*1820*/  LEA R0, R0, UR40, 0x3 ;  /* 0x0000002800007c11 */ /* 0x000fe4000f8e18ff */
[----:B------:R-:W-:-:S04]  /*1830*/  SHF.L.U32 R3, R3, 0x1f, RZ ;  /* 0x0000001f03037819 */ /* 0x000fc800000006ff */
[----:B------:R0:W1:Y:S01]  /*1840*/  SYNCS.PHASECHK.TRANS64.TRYWAIT P1, [R0+URZ+0x30830], R3 ;  /* 0x03083003000075a7 */ /* 0x000062000802017f */
[----:B------:R-:W-:Y:S05]  /*1850*/  @!P0 BRA `(.L_x_5495) ;  /* 0x0000000000048947 */ /* 0x000fea0003800000 */
[----:B------:R-:W-:Y:S01]  /*1860*/  BPT.TRAP 0x1 ;  /* 0x000000040000795c */ /* 0x000fe20000300000 */
.L_x_5495:
[----:B-1----:R-:W-:Y:S05]  /*1870*/  @P1 BRA `(.L_x_5496) ;  /* 0x0000000000081947 */ /* 0x002fea0003800000 */
[----:B------:R-:W1:Y:S02]  /*1880*/  SYNCS.PHASECHK.TRANS64.TRYWAIT P1, [R0+URZ+0x30830], R3 ;  /* 0x03083003000075a7 */ /* 0x000e64000802017f */
[----:B-1----:R-:W-:Y:S05]  /*1890*/  @!P1 BRA `(.L_x_5497) ;  /* 0x000000dc00789947 */ /* 0x002fea0003800000 */
.L_x_5496:
        /* <DEDUP_REMOVED lines=99> */
.L_x_5498:
[----:B------:R-:W-:Y:S01]  /*1ed0*/  UISETP.NE.AND UP0, UPT, UR60, URZ, UPT ;  /* 0x0000003f3c00728c */ /* 0x000fe2000bf05270 */
[----:B------:R-:W-:Y:S01]  /*1ee0*/  VIADD R2, R18, UR42 ;  /* 0x0000002a12027c36 */ /* 0x000fe20008000000 */
[----:B------:R-:W-:Y:S01]  /*1ef0*/  R2UR UR6, R74 ;  /* 0x000000004a0672ca */ /* 0x000fe200000e0000 */
[----:B------:R-:W-:Y:S01]  /*1f00*/  ULDC UR10, c[0x0][0x2f0] ;  /* 0x0000bc00000a7ab9 */ /* 0x000fe20000000800 */
[----:B------:R-:W-:Y:S01]  /*1f10*/  ULDC UR11, c[0x0][0x288] ;  /* 0x0000a200000b7ab9 */ /* 0x000fe20000000800 */
[----:B------:R-:W-:Y:S01]  /*1f20*/  IMAD.U32 R12, RZ, RZ, UR10 ;  /* 0x0000000aff0c7e24 */ /* 0x000fe2000f8e00ff */
[----:B------:R-:W-:Y:S01]  /*1f30*/  PLOP3.LUT P1, PT, PT, PT, UP0, 0x80, 0x0 ;  /* 0x000000000000781c */ /* 0x000fe20003f2f008 */
[----:B------:R-:W-:Y:S01]  /*1f40*/  ULDC UR35, c[0x0][0x988] ;  /* 0x0002620000237ab9 */ /* 0x000fe20000000800 */
[----:B------:R-:W-:Y:S01]  /*1f50*/  PLOP3.LUT P2, PT, PT, PT, UP0, 0x80, 0x0 ;  /* 0x000000000000781c */ /* 0x000fe20003f4f008 */
[----:B------:R-:W2:Y:S01]  /*1f60*/  S2UR UR18, SR_CgaCtaId ;  /* 0x00000000001279c3 */ /* 0x000ea20000008800 */
[----:B------:R-:W-:Y:S01]  /*1f70*/  R2UR UR14, R0 ;  /* 0x00000000000e72ca */ /* 0x000fe200000e0000 */
[----:B------:R-:W-:Y:S01]  /*1f80*/  @UP0 ULDC UR4, c[0x0][0x44c] ;  /* 0x0001130000040ab9 */ /* 0x000fe20000000800 */
[----:B------:R-:W-:Y:S01]  /*1f90*/  @UP0 ULDC UR15, c[0x0][0x450] ;  /* 0x00011400000f0ab9 */ /* 0x000fe20000000800 */
[----:B------:R-:W-:-:S02]  /*1fa0*/  CS2R R118, SRZ ;  /* 0x0000000000767805 */ /* 0x000fc4000001ff00 */
[----:B------:R-:W-:Y:S02]  /*1fb0*/  CS2R R116, SRZ ;  /* 0x0000000000747805 */ /* 0x000fe4000001ff00 */
[----:B------:R-:W-:Y:S02]  /*1fc0*/  CS2R R114, SRZ ;  /* 0x0000000000727805 */ /* 0x000fe4000001ff00 */
[----:B------:R-:W-:Y:S02]  /*1fd0*/  CS2R R112, SRZ ;  /* 0x0000000000707805 */ /* 0x000fe4000001ff00 */
[----:B------:R-:W-:Y:S02]  /*1fe0*/  CS2R R110, SRZ ;  /* 0x00000000006e7805 */ /* 0x000fe4000001ff00 */
[----:B------:R-:W-:Y:S01]  /*1ff0*/  CS2R R108, SRZ ;  /* 0x00000000006c7805 */ /* 0x000fe2000001ff00 */
[----:B01----:R-:W-:Y:S01]  /*2000*/  @P1 IMAD.HI.U32 R3, R2, UR4, RZ ;  /* 0x0000000402031c27 */ /* 0x003fe2000f8e00ff */
[----:B------:R-:W-:Y:S01]  /*2010*/  @UP0 ULDC UR4, c[0x0][0x450] ;  /* 0x0001140000040ab9 */ /* 0x000fe20000000800 */
[----:B------:R-:W-:-:S02]  /*2020*/  CS2R R106, SRZ ;  /* 0x00000000006a7805 */ /* 0x000fc4000001ff00 */
[----:B------:R-:W-:Y:S02]  /*2030*/  CS2R R104, SRZ ;  /* 0x0000000000687805 */ /* 0x000fe4000001ff00 */
[----:B------:R-:W-:Y:S02]  /*2040*/  CS2R R102, SRZ ;  /* 0x0000000000667805 */ /* 0x000fe4000001ff00 */
[----:B------:R-:W-:Y:S01]  /*2050*/  @P2 SHF.R.U32.HI R2, RZ, UR4, R3 ;  /* 0x00000004ff022c19 */ /* 0x000fe20008011603 */
[----:B------:R-:W-:Y:S01]  /*2060*/  UIMAD UR4, UR6, -0x60, URZ ;  /* 0xffffffa0060478a4 */ /* 0x000fe2000f8e023f */
[----:B------:R-:W-:Y:S02]  /*2070*/  CS2R R100, SRZ ;  /* 0x0000000000647805 */ /* 0x000fe4000001ff00 */
[----:B------:R-:W-:Y:S02]  /*2080*/  CS2R R98, SRZ ;  /* 0x0000000000627805 */ /* 0x000fe4000001ff00 */
        /* <DEDUP_REMOVED lines=11> */
[----:B------:R-:W-:Y:S01]  /*2140*/  UMOV UR5, UR42 ;  /* 0x0000002a00057c82 */ /* 0x000fe20008000000 */
[----:B------:R-:W-:Y:S01]  /*2150*/  IMAD R3, R17, -0x2, R4 ;  /* 0xfffffffe11037824 */ /* 0x000fe200078e0204 */
[----:B------:R-:W-:-:S02]  /*2160*/  CS2R R88, SRZ ;  /* 0x0000000000587805 */ /* 0x000fc4000001ff00 */
[----:B------:R-:W-:Y:S02]  /*2170*/  CS2R R86, SRZ ;  /* 0x0000000000567805 */ /* 0x000fe4000001ff00 */
[----:B------:R-:W-:Y:S01]  /*2180*/  MOV R10, UR4 ;  /* 0x00000004000a7c02 */ /* 0x000fe20008000f00 */
[----:B------:R-:W-:Y:S01]  /*2190*/  IMAD R4, R12, UR43, R3 ;  /* 0x0000002b0c047c24 */ /* 0x000fe2000f8e0203 */
[----:B------:R-:W-:Y:S01]  /*21a0*/  UIADD3 UR4, UR6, -0x2, URZ ;  /* 0xfffffffe06047890 */ /* 0x000fe2000fffe03f */
[----:B------:R-:W-:Y:S02]  /*21b0*/  CS2R R84, SRZ ;  /* 0x0000000000547805 */ /* 0x000fe4000001ff00 */
[----:B------:R-:W-:Y:S01]  /*21c0*/  CS2R R82, SRZ ;  /* 0x0000000000527805 */ /* 0x000fe2000001ff00 */
[----:B------:R-:W-:Y:S01]  /*21d0*/  IMAD R3, R17, -0x2, R10 ;  /* 0xfffffffe11037824 */ /* 0x000fe200078e020a */
[----:B------:R-:W-:Y:S01]  /*21e0*/  @UP0 ULDC UR6, c[0x0][0x44c] ;  /* 0x0001130000060ab9 */ /* 0x000fe20000000800 */
[----:B------:R-:W-:Y:S01]  /*21f0*/  CS2R R80, SRZ ;  /* 0x0000000000507805 */ /* 0x000fe2000001ff00 */
[----:B------:R-:W-:Y:S01]  /*2200*/  UIMAD.WIDE.U32 UR6, UR42, UR6, URZ ;  /* 0x000000062a0672a5 */ /* 0x000fe2000f8e003f */
[----:B------:R-:W-:-:S02]  /*2210*/  CS2R R78, SRZ ;  /* 0x00000000004e7805 */ /* 0x000fc4000001ff00 */
[----:B0-----:R-:W-:Y:S01]  /*2220*/  IADD3 R10, R5, -UR11, R4 ;  /* 0x8000000b050a7c10 */ /* 0x001fe2000fffe004 */
[----:B------:R-:W-:Y:S01]  /*2230*/  VIADD R4, R4, -UR11 ;  /* 0x8000000b04047c36 */ /* 0x000fe20008000000 */
[----:B------:R-:W-:Y:S01]  /*2240*/  @UP0 USHF.R.U32.HI UR5, URZ, UR15, UR7 ;  /* 0x0000000f3f050299 */ /* 0x000fe20008011607 */
[----:B------:R-:W-:Y:S02]  /*2250*/  CS2R R76, SRZ ;  /* 0x00000000004c7805 */ /* 0x000fe4000001ff00 */
[----:B------:R-:W-:Y:S02]  /*2260*/  VIMNMX R10, R3, R10, PT ;  /* 0x0000000a030a7248 */ /* 0x000fe40003fe0100 */
[----:B------:R-:W-:Y:S02]  /*2270*/  CS2R R74, SRZ ;  /* 0x00000000004a7805 */ /* 0x000fe4000001ff00 */
[----:B-1----:R-:W-:Y:S01]  /*2280*/  VIADDMNMX R4, R2, R4, R3, PT ;  /* 0x0000000402047246 */ /* 0x002fe20003800103 */
[----:B------:R-:W-:Y:S01]  /*2290*/  UIADD3 UR6, UR10, UR5, URZ ;  /* 0x000000050a067290 */ /* 0x000fe2000fffe03f */
[C---:B------:R-:W-:Y:S01]  /*22a0*/  ISETP.GT.AND P1, PT, R10.reuse, RZ, PT ;  /* 0x000000ff0a00720c */ /* 0x040fe20003f24270 */
[----:B------:R-:W-:Y:S01]  /*22b0*/  UIADD3 UR5, UR14, 0x30840, URZ ;  /* 0x000308400e057890 */ /* 0x000fe2000fffe03f */
[C---:B------:R-:W-:Y:S01]  /*22c0*/  ISETP.GT.AND P2, PT, R10.reuse, 0x1, PT ;  /* 0x000000010a00780c */ /* 0x040fe20003f44270 */
[----:B------:R-:W-:Y:S01]  /*22d0*/  UIMAD.WIDE UR6, UR6, 0x2aaaaaab, URZ ;  /* 0x2aaaaaab060678a5 */ /* 0x000fe2000f8e023f */
[----:B------:R-:W-:Y:S01]  /*22e0*/  ISETP.GT.AND P3, PT, R10, 0x8, PT ;  /* 0x000000080a00780c */ /* 0x000fe20003f64270 */
[----:B--2---:R-:W-:Y:S01]  /*22f0*/  UPRMT UR5, UR18, 0x654, UR5 ;  /* 0x0000065412057896 */ /* 0x004fe20008000005 */
[----:B------:R-:W-:Y:S01]  /*2300*/  FSEL R26, R26, -INF , P1 ;  /* 0xff8000001a1a7808 */ /* 0x000fe20000800000 */
[----:B------:R-:W-:Y:S01]  /*2310*/  USHF.R.U32.HI UR6, URZ, 0x1f, UR7 ;  /* 0x0000001f3f067899 */ /* 0x000fe20008011607 */
[----:B------:R-:W-:-:S02]  /*2320*/  FSEL R27, R27, -INF , P2 ;  /* 0xff8000001b1b7808 */ /* 0x000fc40001000000 */
[----:B------:R-:W-:Y:S02]  /*2330*/  CS2R R72, SRZ ;  /* 0x0000000000487805 */ /* 0x000fe4000001ff00 */
[----:B------:R-:W-:Y:S01]  /*2340*/  ISETP.GT.AND P1, PT, R10, 0x9, PT ;  /* 0x000000090a00780c */ /* 0x000fe20003f24270 */
[----:B------:R-:W-:Y:S01]  /*2350*/  ULEA.HI.SX32 UR6, UR7, UR6, 0x1c ;  /* 0x0000000607067291 */ /* 0x000fe2000f8fe23f */
[----:B------:R-:W-:Y:S02]  /*2360*/  FSEL R30, R30, -INF , P3 ;  /* 0xff8000001e1e7808 */ /* 0x000fe40001800000 */
[----:B------:R-:W-:Y:S01]  /*2370*/  FMNMX.FTZ R5, R26, R27, !PT ;  /* 0x0000001b1a057209 */ /* 0x000fe20007810000 */
[----:B------:R-:W-:Y:S01]  /*2380*/  UISETP.LT.AND UP0, UPT, URZ, UR6, UPT ;  /* 0x000000063f00728c */ /* 0x000fe2000bf01270 */
[----:B------:R-:W-:Y:S01]  /*2390*/  ISETP.GT.AND P2, PT, R10, 0x10, PT ;  /* 0x000000100a00780c */ /* 0x000fe20003f44270 */
[----:B------:R-:W-:Y:S01]  /*23a0*/  SYNCS.ARRIVE.TRANS64.RED.A1T0 RZ, [UR5], RZ ;  /* 0x000000ffffff79a7 */ /* 0x000fe20008100405 */
[----:B------:R-:W-:Y:S01]  /*23b0*/  FSEL R31, R31, -INF , P1 ;  /* 0xff8000001f1f7808 */ /* 0x000fe20000800000 */
[----:B------:R-:W-:Y:S01]  /*23c0*/  USEL UR11, URZ, UR6, !UP0 ;  /* 0x000000063f0b7287 */ /* 0x000fe2000c000000 */
[----:B------:R-:W-:-:S02]  /*23d0*/  FMNMX.FTZ R12, R30, R5, !PT ;  /* 0x000000051e0c7209 */ /* 0x000fc40007810000 */
[----:B------:R-:W-:Y:S01]  /*23e0*/  ISETP.GT.AND P1, PT, R10, 0x11, PT ;  /* 0x000000110a00780c */ /* 0x000fe20003f24270 */
[----:B------:R-:W-:Y:S01]  /*23f0*/  UISETP.GE.AND UP0, UPT, UR4, UR11, UPT ;  /* 0x0000000b0400728c */ /* 0x000fe2000bf06270 */
        /* <DEDUP_REMOVED lines=67> */
[C---:B------:R-:W-:Y:S02]  /*2830*/  ISETP.GT.AND P2, PT, R4.reuse, 0x10, PT ;  /* 0x000000100400780c */ /* 0x040fe40003f44270 */
[----:B------:R-:W-:Y:S02]  /*2840*/  FSEL R29, R29, -INF , P1 ;  /* 0xff8000001d1d7808 */ /* 0x000fe40000800000 */
[----:B------:R-:W-:Y:S02]  /*2850*/  ISETP.GT.AND P1, PT, R4, 0x11, PT ;  /* 0x000000110400780c */ /* 0x000fe40003f24270 */
[----:B------:R-:W-:Y:S02]  /*2860*/  FSEL R32, R32, -INF , P2 ;  /* 0xff80000020207808 */ /* 0x000fe40001000000 */
[----:B------:R-:W-:-:S02]  /*2870*/  ISETP.GT.AND P3, PT, R4, 0x18, PT ;  /* 0x000000180400780c */ /* 0x000fc40003f64270 */
[----:B------:R-:W-:Y:S02]  /*2880*/  FSEL R33, R33, -INF , P1 ;  /* 0xff80000021217808 */ /* 0x000fe40000800000 */
[----:B------:R-:W-:Y:S02]  /*2890*/  ISETP.GT.AND P1, PT, R4, 0x19, PT ;  /* 0x000000190400780c */ /* 0x000fe40003f24270 */
[----:B------:R-:W-:Y:S02]  /*28a0*/  FSEL R36, R36, -INF , P3 ;  /* 0xff80000024247808 */ /* 0x000fe40001800000 */
[----:B0-----:R-:W-:Y:S02]  /*28b0*/  FMNMX.FTZ R5, R10, R5, !PT ;  /* 0x000000050a057209 */ /* 0x001fe40007810000 */
[----:B------:R-:W-:Y:S02]  /*28c0*/  FSEL R37, R37, -INF , P1 ;  /* 0xff80000025257808 */ /* 0x000fe40000800000 */
[----:B------:R-:W-:Y:S01]  /*28d0*/  ISETP.GT.AND P1, PT, R4, 0x21, PT ;  /* 0x000000210400780c */ /* 0x000fe20003f24270 */
[----:B------:R-:W0:Y:S03]  /*28e0*/  SHFL.BFLY PT, R12, R5, 0x1, 0x1f ;  /* 0x0c201f00050c7f89 */ /* 0x000e2600000e0000 */
[----:B------:R-:W-:-:S02]  /*28f0*/  FSEL R41, R41, -INF , P1 ;  /* 0xff80000029297808 */ /* 0x000fc40000800000 */
[----:B------:R-:W-:-:S04]  /*2900*/  ISETP.GT.AND P1, PT, R4, 0x29, PT ;  /* 0x000000290400780c */ /* 0x000fc80003f24270 */
[----:B------:R-:W-:Y:S02]  /*2910*/  FSEL R45, R45, -INF , P1 ;  /* 0xff8000002d2d7808 */ /* 0x000fe40000800000 */
[----:B------:R-:W-:-:S04]  /*2920*/  ISETP.GT.AND P1, PT, R4, 0x31, PT ;  /* 0x000000310400780c */ /* 0x000fc80003f24270 */
[----:B------:R-:W-:Y:S02]  /*2930*/  FSEL R49, R49, -INF , P1 ;  /* 0xff80000031317808 */ /* 0x000fe40000800000 */
[----:B------:R-:W-:-:S04]  /*2940*/  ISETP.GT.AND P1, PT, R4, 0x39, PT ;  /* 0x000000390400780c */ /* 0x000fc80003f24270 */
[----:B------:R-:W-:Y:S02]  /*2950*/  FSEL R53, R53, -INF , P1 ;  /* 0xff80000035357808 */ /* 0x000fe40000800000 */
[----:B------:R-:W-:Y:S02]  /*2960*/  ISETP.GT.AND P1, PT, R4, 0x41, PT ;  /* 0x000000410400780c */ /* 0x000fe40003f24270 */
[----:B0-----:R-:W-:Y:S02]  /*2970*/  FMNMX.FTZ R3, R5, R12, !PT ;  /* 0x0000000c05037209 */ /* 0x001fe40007810000 */
[----:B------:R-:W-:Y:S02]  /*2980*/  FMNMX.FTZ R5, R24, R25, !PT ;  /* 0x0000001918057209 */ /* 0x000fe40007810000 */
[C---:B------:R-:W-:Y:S01]  /*2990*/  FSETP.NEU.FTZ.AND P2, PT, R3.reuse, -INF , PT ;  /* 0xff8000000300780b */ /* 0x040fe20003f5d000 */
[----:B------:R-:W-:Y:S01]  /*29a0*/  FMUL.FTZ R10, R3, UR35 ;  /* 0x00000023030a7c20 */ /* 0x000fe20008410000 */
[----:B------:R-:W-:-:S02]  /*29b0*/  FMNMX.FTZ R2, R28, R5, !PT ;  /* 0x000000051c027209 */ /* 0x000fc40007810000 */
[----:B------:R-:W-:Y:S02]  /*29c0*/  FSEL R57, R57, -INF , P1 ;  /* 0xff80000039397808 */ /* 0x000fe40000800000 */
[----:B------:R-:W-:Y:S02]  /*29d0*/  FMNMX.FTZ R5, R29, R2, !PT ;  /* 0x000000021d057209 */ /* 0x000fe40007810000 */
[----:B------:R-:W-:Y:S02]  /*29e0*/  FSEL R10, R10, RZ, P2 ;  /* 0x000000ff0a0a7208 */ /* 0x000fe40001000000 */
[----:B------:R-:W-:Y:S02]  /*29f0*/  FMNMX.FTZ R2, R32, R5, !PT ;  /* 0x0000000520027209 */ /* 0x000fe40007810000 */
[----:B------:R-:W-:Y:S01]  /*2a00*/  ISETP.GT.AND P2, PT, R4, 0x20, PT ;  /* 0x000000200400780c */ /* 0x000fe20003f44270 */
[--C-:B------:R-:W-:Y:S01]  /*2a10*/  FFMA.FTZ R26, R26, UR35, -R10.reuse ;  /* 0x000000231a1a7c23 */ /* 0x100fe2000801080a */
[----:B------:R-:W-:Y:S01]  /*2a20*/  FMNMX.FTZ R5, R33, R2, !PT ;  /* 0x0000000221057209 */ /* 0x000fe20007810000 */
[--C-:B------:R-:W-:Y:S01]  /*2a30*/  FFMA.FTZ R27, R27, UR35, -R10.reuse ;  /* 0x000000231b1b7c23 */ /* 0x100fe2000801080a */
[----:B------:R-:W-:Y:S01]  /*2a40*/  FSEL R40, R40, -INF , P2 ;  /* 0xff80000028287808 */ /* 0x000fe20001000000 */
[--C-:B------:R-:W-:Y:S01]  /*2a50*/  FFMA.FTZ R30, R30, UR35, -R10.reuse ;  /* 0x000000231e1e7c23 */ /* 0x100fe2000801080a */
[----:B------:R-:W-:Y:S01]  /*2a60*/  FMNMX.FTZ R2, R36, R5, !PT ;  /* 0x0000000524027209 */ /* 0x000fe20007810000 */
[----:B------:R-:W-:Y:S01]  /*2a70*/  MUFU.EX2 R26, R26 ;  /* 0x0000001a001a7308 */ /* 0x000fe20000000800 */
[----:B------:R-:W-:Y:S01]  /*2a80*/  ISETP.GT.AND P2, PT, R4, 0x28, PT ;  /* 0x000000280400780c */ /* 0x000fe20003f44270 */
[--C-:B------:R-:W-:Y:S01]  /*2a90*/  FFMA.FTZ R31, R31, UR35, -R10.reuse ;  /* 0x000000231f1f7c23 */ /* 0x100fe2000801080a */
[----:B------:R-:W-:Y:S01]  /*2aa0*/  FMNMX.FTZ R5, R37, R2, !PT ;  /* 0x0000000225057209 */ /* 0x000fe20007810000 */
[--C-:B------:R-:W-:Y:S01]  /*2ab0*/  FFMA.FTZ R34, R34, UR35, -R10.reuse ;  /* 0x0000002322227c23 */ /* 0x100fe2000801080a */
[----:B------:R-:W-:Y:S01]  /*2ac0*/  FSEL R44, R44, -INF , P2 ;  /* 0xff8000002c2c7808 */ /* 0x000fe20001000000 */
[--C-:B------:R-:W-:Y:S01]  /*2ad0*/  FFMA.FTZ R35, R35, UR35, -R10.reuse ;  /* 0x0000002323237c23 */ /* 0x100fe2000801080a */
[----:B------:R-:W-:Y:S01]  /*2ae0*/  FMNMX.FTZ R2, R40, R5, !PT ;  /* 0x0000000528027209 */ /* 0x000fe20007810000 */
[----:B------:R-:W0:Y:S01]  /*2af0*/  MUFU.EX2 R27, R27 ;  /* 0x0000001b001b7308 */ /* 0x000e220000000800 */
[----:B------:R-:W-:Y:S01]  /*2b00*/  ISETP.GT.AND P2, PT, R4, 0x30, PT ;  /* 0x000000300400780c */ /* 0x000fe20003f44270 */
[--C-:B------:R-:W-:Y:S01]  /*2b10*/  FFMA.FTZ R38, R38, UR35, -R10.reuse ;  /* 0x0000002326267c23 */ /* 0x100fe2000801080a */
[----:B------:R-:W-:Y:S01]  /*2b20*/  FMNMX.FTZ R5, R41, R2, !PT ;  /* 0x0000000229057209 */ /* 0x000fe20007810000 */
[--C-:B------:R-:W-:Y:S01]  /*2b30*/  FFMA.FTZ R39, R39, UR35, -R10.reuse ;  /* 0x0000002327277c23 */ /* 0x100fe2000801080a */
[----:B------:R-:W-:Y:S01]  /*2b40*/  FSEL R48, R48, -INF , P2 ;  /* 0xff80000030307808 */ /* 0x000fe20001000000 */
[--C-:B------:R-:W-:Y:S01]  /*2b50*/  FFMA.FTZ R42, R42, UR35, -R10.reuse ;  /* 0x000000232a2a7c23 */ /* 0x100fe2000801080a */
[----:B------:R-:W-:Y:S01]  /*2b60*/  FMNMX.FTZ R2, R44, R5, !PT ;  /* 0x000000052c027209 */ /* 0x000fe20007810000 */
[----:B------:R-:W1:Y:S01]  /*2b70*/  MUFU.EX2 R30, R30 ;  /* 0x0000001e001e7308 */ /* 0x000e620000000800 */
[----:B------:R-:W-:Y:S01]  /*2b80*/  ISETP.GT.AND P2, PT, R4, 0x38, PT ;  /* 0x000000380400780c */ /* 0x000fe20003f44270 */
[--C-:B------:R-:W-:Y:S01]  /*2b90*/  FFMA.FTZ R43, R43, UR35, -R10.reuse ;  /* 0x000000232b2b7c23 */ /* 0x100fe2000801080a */
[----:B------:R-:W-:Y:S01]  /*2ba0*/  FMNMX.FTZ R5, R45, R2, !PT ;  /* 0x000000022d057209 */ /* 0x000fe20007810000 */
[--C-:B------:R-:W-:Y:S01]  /*2bb0*/  FFMA.FTZ R46, R46, UR35, -R10.reuse ;  /* 0x000000232e2e7c23 */ /* 0x100fe2000801080a */
[----:B------:R-:W-:Y:S01]  /*2bc0*/  FSEL R52, R52, -INF , P2 ;  /* 0xff80000034347808 */ /* 0x000fe20001000000 */
[--C-:B------:R-:W-:Y:S01]  /*2bd0*/  FFMA.FTZ R47, R47, UR35, -R10.reuse ;  /* 0x000000232f2f7c23 */ /* 0x100fe2000801080a */
[----:B------:R-:W-:Y:S01]  /*2be0*/  FMNMX.FTZ R2, R48, R5, !PT ;  /* 0x0000000530027209 */ /* 0x000fe20007810000 */
[----:B------:R-:W2:Y:S01]  /*2bf0*/  MUFU.EX2 R31, R31 ;  /* 0x0000001f001f7308 */ /* 0x000ea20000000800 */
[----:B------:R-:W-:Y:S01]  /*2c00*/  ISETP.GT.AND P2, PT, R4, 0x40, PT ;  /* 0x000000400400780c */ /* 0x000fe20003f44270 */
[----:B0-----:R-:W-:Y:S01]  /*2c10*/  FADD.FTZ R11, R26, R27 ;  /* 0x0000001b1a0b7221 */ /* 0x001fe20000010000 */
[----:B------:R-:W-:Y:S01]  /*2c20*/  FMNMX.FTZ R5, R49, R2, !PT ;  /* 0x0000000231057209 */ /* 0x000fe20007810000 */
[--C-:B------:R-:W-:Y:S01]  /*2c30*/  FFMA.FTZ R50, R50, UR35, -R10.reuse ;  /* 0x0000002332327c23 */ /* 0x100fe2000801080a */
[----:B------:R-:W-:Y:S01]  /*2c40*/  FSEL R56, R56, -INF , P2 ;  /* 0xff80000038387808 */ /* 0x000fe20001000000 */
[--C-:B------:R-:W-:Y:S01]  /*2c50*/  FFMA.FTZ R51, R51, UR35, -R10.reuse ;  /* 0x0000002333337c23 */ /* 0x100fe2000801080a */
[----:B------:R-:W-:Y:S01]  /*2c60*/  FMNMX.FTZ R2, R52, R5, !PT ;  /* 0x0000000534027209 */ /* 0x000fe20007810000 */
[----:B------:R-:W-:Y:S01]  /*2c70*/  MUFU.EX2 R34, R34 ;  /* 0x0000002200227308 */ /* 0x000fe20000000800 */
[----:B------:R-:W-:Y:S01]  /*2c80*/  ISETP.GT.AND P2, PT, R4, 0x48, PT ;  /* 0x000000480400780c */ /* 0x000fe20003f44270 */
[----:B-1----:R-:W-:Y:S01]  /*2c90*/  FADD.FTZ R14, R30, R11 ;  /* 0x0000000b1e0e7221 */ /* 0x002fe20000010000 */
[----:B------:R-:W-:Y:S01]  /*2ca0*/  FMNMX.FTZ R5, R53, R2, !PT ;  /* 0x0000000235057209 */ /* 0x000fe20007810000 */
[--C-:B------:R-:W-:Y:S01]  /*2cb0*/  FFMA.FTZ R54, R54, UR35, -R10.reuse ;  /* 0x0000002336367c23 */ /* 0x100fe2000801080a */
[----:B------:R-:W-:Y:S01]  /*2cc0*/  ISETP.GT.AND P1, PT, R4, 0x49, PT ;  /* 0x000000490400780c */ /* 0x000fe20003f24270 */
[----:B------:R-:W-:Y:S01]  /*2cd0*/  FFMA.FTZ R55, R55, UR35, -R10 ;  /* 0x0000002337377c23 */ /* 0x000fe2000801080a */
[----:B------:R-:W-:Y:S01]  /*2ce0*/  FMNMX.FTZ R2, R56, R5, !PT ;  /* 0x0000000538027209 */ /* 0x000fe20007810000 */
[----:B------:R-:W0:Y:S01]  /*2cf0*/  MUFU.EX2 R35, R35 ;  /* 0x0000002300237308 */ /* 0x000e220000000800 */
[----:B------:R-:W-:Y:S01]  /*2d00*/  FSEL R60, R60, -INF , P2 ;  /* 0xff8000003c3c7808 */ /* 0x000fe20001000000 */
[----:B--2---:R-:W-:Y:S01]  /*2d10*/  FADD.FTZ R11, R31, R14 ;  /* 0x0000000e1f0b7221 */ /* 0x004fe20000010000 */
[----:B------:R-:W-:Y:S01]  /*2d20*/  FMNMX.FTZ R5, R57, R2, !PT ;  /* 0x0000000239057209 */ /* 0x000fe20007810000 */
[--C-:B------:R-:W-:Y:S01]  /*2d30*/  FFMA.FTZ R58, R58, UR35, -R10.reuse ;  /* 0x000000233a3a7c23 */ /* 0x100fe2000801080a */
[----:B------:R-:W-:Y:S01]  /*2d40*/  ISETP.GT.AND P2, PT, R4, 0x50, PT ;  /* 0x000000500400780c */ /* 0x000fe20003f44270 */
[--C-:B------:R-:W-:Y:S01]  /*2d50*/  FFMA.FTZ R59, R59, UR35, -R10.reuse ;  /* 0x000000233b3b7c23 */ /* 0x100fe2000801080a */
[----:B------:R-:W-:Y:S01]  /*2d60*/  FSEL R61, R61, -INF , P1 ;  /* 0xff8000003d3d7808 */ /* 0x000fe20000800000 */
[----:B------:R-:W-:Y:S01]  /*2d70*/  MUFU.EX2 R38, R38 ;  /* 0x0000002600267308 */ /* 0x000fe20000000800 */
[----:B------:R-:W-:Y:S01]  /*2d80*/  FMNMX.FTZ R2, R60, R5, !PT ;  /* 0x000000053c027209 */ /* 0x000fe20007810000 */
[--C-:B------:R-:W-:Y:S01]  /*2d90*/  FFMA.FTZ R62, R62, UR35, -R10.reuse ;  /* 0x000000233e3e7c23 */ /* 0x100fe2000801080a */
[----:B------:R-:W-:Y:S01]  /*2da0*/  ISETP.GT.AND P1, PT, R4, 0x51, PT ;  /* 0x000000510400780c */ /* 0x000fe20003f24270 */
[--C-:B------:R-:W-:Y:S01]  /*2db0*/  FFMA.FTZ R63, R63, UR35, -R10.reuse ;  /* 0x000000233f3f7c23 */ /* 0x100fe2000801080a */
[----:B------:R-:W-:Y:S01]  /*2dc0*/  FSEL R64, R64, -INF , P2 ;  /* 0xff80000040407808 */ /* 0x000fe20001000000 */
[--C-:B------:R-:W-:Y:S01]  /*2dd0*/  FFMA.FTZ R66, R66, UR35, -R10.reuse ;  /* 0x0000002342427c23 */ /* 0x100fe2000801080a */
[----:B------:R-:W-:Y:S01]  /*2de0*/  FMNMX.FTZ R5, R61, R2, !PT ;  /* 0x000000023d057209 */ /* 0x000fe20007810000 */
[----:B------:R-:W1:Y:S01]  /*2df0*/  MUFU.EX2 R39, R39 ;  /* 0x0000002700277308 */ /* 0x000e620000000800 */
        /* <DEDUP_REMOVED lines=10> */
[----:B------:R-:W-:Y:S02]  /*2ea0*/  FSEL R69, R69, -INF , P1 ;  /* 0xff80000045457808 */ /* 0x000fe40000800000 */
[----:B------:R-:W-:Y:S01]  /*2eb0*/  FMNMX.FTZ R2, R68, R5, !PT ;  /* 0x0000000544027209 */ /* 0x000fe20007810000 */
[----:B------:R-:W2:Y:S01]  /*2ec0*/  MUFU.EX2 R43, R43 ;  /* 0x0000002b002b7308 */ /* 0x000ea20000000800 */
[----:B------:R-:W-:Y:S02]  /*2ed0*/  F2FP.F16.F32.PACK_AB R189, R27, R26 ;  /* 0x0000001a1bbd723e */ /* 0x000fe400000000ff */
[----:B------:R-:W-:Y:S02]  /*2ee0*/  CS2R R26, SRZ ;  /* 0x00000000001a7805 */ /* 0x000fe4000001ff00 */
[----:B------:R-:W-:-:S02]  /*2ef0*/  FMNMX.FTZ R2, R69, R2, !PT ;  /* 0x0000000245027209 */ /* 0x000fc40007810000 */
[----:B------:R-:W-:Y:S02]  /*2f00*/  F2FP.F16.F32.PACK_AB R191, R31, R30 ;  /* 0x0000001e1fbf723e */ /* 0x000fe400000000ff */
[----:B------:R-:W-:Y:S02]  /*2f10*/  CS2R R30, SRZ ;  /* 0x00000000001e7805 */ /* 0x000fe4000001ff00 */
[----:B0-----:R-:W-:Y:S01]  /*2f20*/  F2FP.F16.F32.PACK_AB R185, R35, R34 ;  /* 0x0000002223b9723e */ /* 0x001fe200000000ff */
[----:B------:R-:W0:Y:S01]  /*2f30*/  SHFL.BFLY PT, R5, R2, 0x2, 0x1f ;  /* 0x0c401f0002057f89 */ /* 0x000e2200000e0000 */
[----:B------:R-:W-:Y:S01]  /*2f40*/  MUFU.EX2 R46, R46 ;  /* 0x0000002e002e7308 */ /* 0x000fe20000000800 */
[----:B-1----:R-:W-:-:S07]  /*2f50*/  F2FP.F16.F32.PACK_AB R187, R39, R38 ;  /* 0x0000002627bb723e */ /* 0x002fce00000000ff */
[----:B------:R-:W1:Y:S01]  /*2f60*/  MUFU.EX2 R47, R47 ;  /* 0x0000002f002f7308 */ /* 0x000e620000000800 */
[----:B--2---:R-:W-:-:S07]  /*2f70*/  F2FP.F16.F32.PACK_AB R181, R43, R42 ;  /* 0x0000002a2bb5723e */ /* 0x004fce00000000ff */
[----:B------:R-:W-:Y:S01]  /*2f80*/  MUFU.EX2 R50, R50 ;  /* 0x0000003200327308 */ /* 0x000fe20000000800 */
[----:B0-----:R-:W-:-:S07]  /*2f90*/  FMNMX.FTZ R5, R2, R5, !PT ;  /* 0x0000000502057209 */ /* 0x001fce0007810000 */
[----:B------:R-:W0:Y:S01]  /*2fa0*/  MUFU.EX2 R51, R51 ;  /* 0x0000003300337308 */ /* 0x000e220000000800 */
[----:B-1----:R-:W-:Y:S01]  /*2fb0*/  F2FP.F16.F32.PACK_AB R183, R47, R46 ;  /* 0x0000002e2fb7723e */ /* 0x002fe200000000ff */
        /* <DEDUP_REMOVED lines=8> */
[----:B------:R-:W0:Y:S01]  /*3040*/  MUFU.EX2 R59, R59 ;  /* 0x0000003b003b7308 */ /* 0x000e220000000800 */
[----:B--2---:R-:W-:Y:S02]  /*3050*/  F2FP.F16.F32.PACK_AB R179, R55, R54 ;  /* 0x0000003637b3723e */ /* 0x004fe400000000ff */
[----:B------:R-:W-:Y:S02]  /*3060*/  FSEL R2, R2, RZ, P1 ;  /* 0x000000ff02027208 */ /* 0x000fe40000800000 */
[----:B------:R-:W-:-:S03]  /*3070*/  PLOP3.LUT P1, PT, PT, PT, UP0, 0x80, 0x0 ;  /* 0x000000000000781c */ /* 0x000fc60003f2f008 */
        /* <DEDUP_REMOVED lines=25> */
[--C-:B------:R-:W-:Y:S01]  /*3210*/  FFMA.FTZ R65, R65, UR35, -R2.reuse ;  /* 0x0000002341417c23 */ /* 0x100fe20008010802 */
[--C-:B------:R-:W-:Y:S01]  /*3220*/  FFMA.FTZ R68, R68, UR35, -R2.reuse ;  /* 0x0000002344447c23 */ /* 0x100fe20008010802 */
[----:B------:R-:W-:Y:S01]  /*3230*/  FFMA.FTZ R2, R69, UR35, -R2 ;  /* 0x0000002345027c23 */ /* 0x000fe20008010802 */
[----:B0-----:R-:W-:-:S04]  /*3240*/  F2FP.F16.F32.PACK_AB R173, R59, R58 ;  /* 0x0000003a3bad723e */ /* 0x001fc800000000ff */
        /* <DEDUP_REMOVED lines=15> */
[----:B------:R-:W-:-:S04]  /*3340*/  FADD.FTZ R12, R38, R11 ;  /* 0x0000000b260c7221 */ /* 0x000fc80000010000 */
[----:B------:R-:W-:Y:S01]  /*3350*/  FADD.FTZ R11, R39, R12 ;  /* 0x0000000c270b7221 */ /* 0x000fe20000010000 */
[----:B------:R-:W-:Y:S01]  /*3360*/  CS2R R38, SRZ ;  /* 0x0000000000267805 */ /* 0x000fe2000001ff00 */
[----:B------:R-:W1:Y:S01]  /*3370*/  MUFU.EX2 R37, R37 ;  /* 0x0000002500257308 */ /* 0x000e620000000800 */
[C---:B--2---:R-:W-:Y:S01]  /*3380*/  FADD.FTZ R5, R33.reuse, R0 ;  /* 0x0000000021057221 */ /* 0x044fe20000010000 */
[----:B------:R-:W-:Y:S01]  /*3390*/  FADD.FTZ R12, R42, R11 ;  /* 0x0000000b2a0c7221 */ /* 0x000fe20000010000 */
[----:B------:R-:W-:Y:S02]  /*33a0*/  F2FP.F16.F32.PACK_AB R184, R33, R32 ;  /* 0x0000002021b8723e */ /* 0x000fe400000000ff */
[----:B------:R-:W-:Y:S01]  /*33b0*/  CS2R R32, SRZ ;  /* 0x0000000000207805 */ /* 0x000fe2000001ff00 */
[----:B------:R-:W-:Y:S01]  /*33c0*/  FADD.FTZ R11, R43, R12 ;  /* 0x0000000c2b0b7221 */ /* 0x000fe20000010000 */
[----:B------:R-:W-:Y:S01]  /*33d0*/  CS2R R42, SRZ ;  /* 0x00000000002a7805 */ /* 0x000fe2000001ff00 */
[----:B------:R-:W2:Y:S01]  /*33e0*/  MUFU.EX2 R40, R40 ;  /* 0x0000002800287308 */ /* 0x000ea20000000800 */
[----:B0-----:R-:W-:Y:S01]  /*33f0*/  FADD.FTZ R0, R36, R5 ;  /* 0x0000000524007221 */ /* 0x001fe20000010000 */
[----:B------:R-:W-:-:S04]  /*3400*/  FADD.FTZ R12, R46, R11 ;  /* 0x0000000b2e0c7221 */ /* 0x000fc80000010000 */
[----:B------:R-:W-:Y:S01]  /*3410*/  FADD.FTZ R11, R47, R12 ;  /* 0x0000000c2f0b7221 */ /* 0x000fe20000010000 */
[----:B------:R-:W-:Y:S01]  /*3420*/  CS2R R46, SRZ ;  /* 0x00000000002e7805 */ /* 0x000fe2000001ff00 */
[----:B------:R-:W0:Y:S01]  /*3430*/  MUFU.EX2 R41, R41 ;  /* 0x0000002900297308 */ /* 0x000e220000000800 */
[C---:B-1----:R-:W-:Y:S01]  /*3440*/  FADD.FTZ R5, R37.reuse, R0 ;  /* 0x0000000025057221 */ /* 0x042fe20000010000 */
[----:B------:R-:W-:Y:S01]  /*3450*/  FADD.FTZ R12, R50, R11 ;  /* 0x0000000b320c7221 */ /* 0x000fe20000010000 */
[----:B------:R-:W-:Y:S02]  /*3460*/  F2FP.F16.F32.PACK_AB R186, R37, R36 ;  /* 0x0000002425ba723e */ /* 0x000fe400000000ff */
[----:B------:R-:W-:Y:S01]  /*3470*/  CS2R R36, SRZ ;  /* 0x0000000000247805 */ /* 0x000fe2000001ff00 */
[----:B------:R-:W-:Y:S01]  /*3480*/  FADD.FTZ R11, R51, R12 ;  /* 0x0000000c330b7221 */ /* 0x000fe20000010000 */
[----:B------:R-:W-:Y:S01]  /*3490*/  CS2R R50, SRZ ;  /* 0x0000000000327805 */ /* 0x000fe2000001ff00 */
[----:B------:R-:W1:Y:S01]  /*34a0*/  MUFU.EX2 R44, R44 ;  /* 0x0000002c002c7308 */ /* 0x000e620000000800 */
[----:B--2---:R-:W-:Y:S01]  /*34b0*/  FADD.FTZ R0, R40, R5 ;  /* 0x0000000528007221 */ /* 0x004fe20000010000 */
[----:B------:R-:W-:-:S04]  /*34c0*/  FADD.FTZ R12, R54, R11 ;  /* 0x0000000b360c7221 */ /* 0x000fc80000010000 */
[----:B------:R-:W-:Y:S01]  /*34d0*/  FADD.FTZ R11, R55, R12 ;  /* 0x0000000c370b7221 */ /* 0x000fe20000010000 */
[----:B------:R-:W-:Y:S01]  /*34e0*/  CS2R R54, SRZ ;  /* 0x0000000000367805 */ /* 0x000fe2000001ff00 */
        /* <DEDUP_REMOVED lines=21> */
[----:B--2---:R-:W-:-:S07]  /*3640*/  FADD.FTZ R0, R52, R5 ;  /* 0x0000000534007221 */ /* 0x004fce0000010000 */
[----:B------:R-:W2:Y:S01]  /*3650*/  MUFU.EX2 R57, R57 ;  /* 0x0000003900397308 */ /* 0x000ea20000000800 */
[C---:B0-----:R-:W-:Y:S01]  /*3660*/  FADD.FTZ R5, R53.reuse, R0 ;  /* 0x0000000035057221 */ /* 0x041fe20000010000 */
[----:B------:R-:W-:Y:S02]  /*3670*/  F2FP.F16.F32.PACK_AB R178, R53, R52 ;  /* 0x0000003435b2723e */ /* 0x000fe400000000ff */
[----:B------:R-:W-:-:S04]  /*3680*/  CS2R R52, SRZ ;  /* 0x0000000000347805 */ /* 0x000fc8000001ff00 */
[----:B------:R-:W0:Y:S01]  /*3690*/  MUFU.EX2 R60, R60 ;  /* 0x0000003c003c7308 */ /* 0x000e220000000800 */
[----:B-1----:R-:W-:-:S07]  /*36a0*/  FADD.FTZ R0, R56, R5 ;  /* 0x0000000538007221 */ /* 0x002fce0000010000 */
        /* <DEDUP_REMOVED lines=10> */
[----:B------:R-:W-:Y:S01]  /*3750*/  MUFU.EX2 R66, R66 ;  /* 0x0000004200427308 */ /* 0x000fe20000000800 */
[C---:B--2---:R-:W-:Y:S01]  /*3760*/  FADD.FTZ R13, R63.reuse, R12 ;  /* 0x0000000c3f0d7221 */ /* 0x044fe20000010000 */
[----:B------:R-:W-:Y:S02]  /*3770*/  F2FP.F16.F32.PACK_AB R175, R63, R62 ;  /* 0x0000003e3faf723e */ /* 0x000fe400000000ff */
[----:B------:R-:W-:-:S04]  /*3780*/  CS2R R62, SRZ ;  /* 0x00000000003e7805 */ /* 0x000fc8000001ff00 */
[----:B------:R-:W1:Y:S01]  /*3790*/  MUFU.EX2 R65, R65 ;  /* 0x0000004100417308 */ /* 0x000e620000000800 */
[----:B0-----:R-:W-:-:S07]  /*37a0*/  FADD.FTZ R0, R64, R11 ;  /* 0x0000000b40007221 */ /* 0x001fce0000010000 */
[----:B------:R-:W0:Y:S08]  /*37b0*/  MUFU.EX2 R67, R67 ;  /* 0x0000004300437308 */ /* 0x000e300000000800 */
[----:B------:R-:W2:Y:S01]  /*37c0*/  MUFU.EX2 R68, R68 ;  /* 0x0000004400447308 */ /* 0x000ea20000000800 */
[C---:B-1----:R-:W-:Y:S01]  /*37d0*/  FADD.FTZ R11, R65.reuse, R0 ;  /* 0x00000000410b7221 */ /* 0x042fe20000010000 */
[----:B------:R-:W-:-:S02]  /*37e0*/  F2FP.F16.F32.PACK_AB R168, R65, R64 ;  /* 0x0000004041a8723e */ /* 0x000fc400000000ff */
[----:B------:R-:W-:-:S04]  /*37f0*/  CS2R R64, SRZ ;  /* 0x0000000000407805 */ /* 0x000fc8000001ff00 */
[----:B------:R-:W1:Y:S01]  /*3800*/  MUFU.EX2 R70, R70 ;  /* 0x0000004600467308 */ /* 0x000e620000000800 */
[----:B0-----:R-:W-:-:S07]  /*3810*/  F2FP.F16.F32.PACK_AB R169, R67, R66 ;  /* 0x0000004243a9723e */ /* 0x001fce00000000ff */
[----:B------:R0:W3:Y:S08]  /*3820*/  MUFU.EX2 R5, R2 ;  /* 0x0000000200057308 */ /* 0x0000f00000000800 */
[----:B------:R2:W4:Y:S01]  /*3830*/  MUFU.EX2 R171, R10 ;  /* 0x0000000a00ab7308 */ /* 0x0005220000000800 */
[----:B0-----:R-:W-:-:S04]  /*3840*/  FADD.FTZ R2, R66, R13 ;  /* 0x0000000d42027221 */ /* 0x001fc80000010000 */
[----:B------:R-:W-:Y:S01]  /*3850*/  FADD.FTZ R13, R67, R2 ;  /* 0x00000002430d7221 */ /* 0x000fe20000010000 */
[----:B------:R-:W-:Y:S01]  /*3860*/  IMAD.MOV.U32 R2, RZ, RZ, 0x3f800000 ;  /* 0x3f800000ff027424 */ /* 0x000fe200078e00ff */
[----:B------:R-:W-:Y:S01]  /*3870*/  CS2R R66, SRZ ;  /* 0x0000000000427805 */ /* 0x000fe2000001ff00 */
[----:B--2---:R-:W-:Y:S01]  /*3880*/  FADD.FTZ R10, R68, R11 ;  /* 0x0000000b440a7221 */ /* 0x004fe20000010000 */
[----:B-1----:R-:W-:Y:S01]  /*3890*/  FADD.FTZ R0, R70, R13 ;  /* 0x0000000d46007221 */ /* 0x002fe20000010000 */
        /* <DEDUP_REMOVED lines=15> */
[----:B------:R-:W-:-:S06]  /*3990*/  ULDC UR35, c[0x0][0x988] ;  /* 0x0002620000237ab9 */ /* 0x000fcc0000000800 */
.L_x_5510:
[----:B------:R-:W-:-:S04]  /*39a0*/  UISETP.NE.AND UP0, UPT, UR6, 0x1, UPT ;  /* 0x000000010600788c */ /* 0x000fc8000bf05270 */
[----:B------:R-:W-:-:S04]  /*39b0*/  USEL UR38, URZ, 0x1, UP0 ;  /* 0x000000013f267887 */ /* 0x000fc80008000000 */
[----:B------:R-:W-:Y:S01]  /*39c0*/  ULOP3.LUT UR38, UR5, UR38, URZ, 0x3c, !UPT ;  /* 0x0000002605267292 */ /* 0x000fe2000f8e3c3f */
[----:B------:R-:W-:Y:S11]  /*39d0*/  @!P0 BRA `(.L_x_5500) ;  /* 0x0000000000048947 */ /* 0x000ff60003800000 */
[----:B------:R-:W-:Y:S01]  /*39e0*/  BPT.TRAP 0x1 ;  /* 0x000000040000795c */ /* 0x000fe20000300000 */
.L_x_5500:
        /* <DEDUP_REMOVED lines=9> */
.L_x_5501:
[----:B-1----:R-:W-:Y:S05]  /*3a80*/  @P1 BRA `(.L_x_5502) ;  /* 0x0000000000081947 */ /* 0x002fea0003800000 */
[----:B------:R-:W1:Y:S02]  /*3a90*/  SYNCS.PHASECHK.TRANS64.TRYWAIT P1, [UR7+0x30830], R3 ;  /* 0x03083003ff0075a7 */ /* 0x000e640008020147 */
[----:B-1----:R-:W-:Y:S05]  /*3aa0*/  @!P1 BRA `(.L_x_5503) ;  /* 0x000000bc00089947 */ /* 0x002fea0003800000 */
.L_x_5502:
        /* <DEDUP_REMOVED lines=175> */
.L_x_5504:
[----:B------:R-:W-:Y:S01]  /*45a0*/  ULEA UR10, UR6, UR40, 0x3 ;  /* 0x00000028060a7291 */ /* 0x000fe2000f8e183f */
[----:B------:R-:W-:-:S04]  /*45b0*/  MOV R0, UR5 ;  /* 0x0000000500007c02 */ /* 0x000fc80008000f00 */
[----:B------:R-:W-:-:S04]  /*45c0*/  SHF.L.U32 R0, R0, 0x1f, RZ ;  /* 0x0000001f00007819 */ /* 0x000fc800000006ff */
[----:B------:R2:W3:Y:S01]  /*45d0*/  SYNCS.PHASECHK.TRANS64.TRYWAIT P1, [UR10+0x30850], R0 ;  /* 0x03085000ff0075a7 */ /* 0x0004e2000802014a */
[----:B------:R-:W-:Y:S05]  /*45e0*/  @!P0 BRA `(.L_x_5505) ;  /* 0x0000000000048947 */ /* 0x000fea0003800000 */
[----:B------:R-:W-:Y:S01]  /*45f0*/  BPT.TRAP 0x1 ;  /* 0x000000040000795c */ /* 0x000fe20000300000 */
.L_x_5505:
[----:B---3--:R-:W-:Y:S05]  /*4600*/  @P1 BRA `(.L_x_5506) ;  /* 0x0000000000081947 */ /* 0x008fea0003800000 */
[----:B------:R-:W3:Y:S02]  /*4610*/  SYNCS.PHASECHK.TRANS64.TRYWAIT P1, [UR10+0x30850], R0 ;  /* 0x03085000ff0075a7 */ /* 0x000ee4000802014a */
[----:B---3--:R-:W-:Y:S05]  /*4620*/  @!P1 BRA `(.L_x_5507) ;  /* 0x000000b000409947 */ /* 0x008fea0003800000 */
.L_x_5506:
        /* <DEDUP_REMOVED lines=37> */
.L_x_5508:
[----:B------:R-:W-:Y:S01]  /*4880*/  UISETP.NE.AND UP0, UPT, UR60, URZ, UPT ;  /* 0x0000003f3c00728c */ /* 0x000fe2000bf05270 */
[----:B0-2---:R-:W-:Y:S01]  /*4890*/  VIADD R0, R18, UR42 ;  /* 0x0000002a12007c36 */ /* 0x005fe20008000000 */
[----:B------:R-:W0:Y:S01]  /*48a0*/  LDC R13, c[0x0][0x2f0] ;  /* 0x0000bc00ff0d7b82 */ /* 0x000e220000000800 */
[----:B------:R-:W-:-:S03]  /*48b0*/  UIADD3 UR7, UR7, 0x30840, URZ ;  /* 0x0003084007077890 */ /* 0x000fc6000fffe03f */
[----:B------:R-:W-:Y:S02]  /*48c0*/  PLOP3.LUT P1, PT, PT, PT, UP0, 0x80, 0x0 ;  /* 0x000000000000781c */ /* 0x000fe40003f2f008 */
[----:B------:R-:W-:Y:S02]  /*48d0*/  PLOP3.LUT P2, PT, PT, PT, UP0, 0x80, 0x0 ;  /* 0x000000000000781c */ /* 0x000fe40003f4f008 */
[----:B------:R-:W2:Y:S01]  /*48e0*/  S2UR UR6, SR_CgaCtaId ;  /* 0x00000000000679c3 */ /* 0x000ea20000008800 */
[----:B------:R-:W-:-:S08]  /*48f0*/  @UP0 ULDC UR5, c[0x0][0x44c] ;  /* 0x0001130000050ab9 */ /* 0x000fd00000000800 */
[----:B------:R-:W-:Y:S01]  /*4900*/  @P1 IMAD.HI.U32 R2, R0, UR5, RZ ;  /* 0x0000000500021c27 */ /* 0x000fe2000f8e00ff */
[----:B------:R-:W-:-:S04]  /*4910*/  @UP0 ULDC UR5, c[0x0][0x450] ;  /* 0x0001140000050ab9 */ /* 0x000fc80000000800 */
[----:B------:R-:W-:Y:S01]  /*4920*/  @P2 SHF.R.U32.HI R0, RZ, UR5, R2 ;  /* 0x00000005ff002c19 */ /* 0x000fe20008011602 */
[----:B------:R-:W-:Y:S02]  /*4930*/  UMOV UR5, 0x1 ;  /* 0x0000000100057882 */ /* 0x000fe40000000000 */
[----:B------:R-:W-:Y:S02]  /*4940*/  UIMAD UR5, UR4, -0x60, UR5 ;  /* 0xffffffa0040578a4 */ /* 0x000fe4000f8e0205 */
[----:B-1----:R-:W1:Y:S04]  /*4950*/  SHFL.IDX PT, R3, R0, RZ, 0x1c1f ;  /* 0x001c1fff00037589 */ /* 0x002e6800000e0000 */
[----:B------:R-:W-:Y:S01]  /*4960*/  IMAD.U32 R2, RZ, RZ, UR5 ;  /* 0x00000005ff027e24 */ /* 0x000fe2000f8e00ff */
[----:B--2---:R-:W-:-:S03]  /*4970*/  UPRMT UR7, UR6, 0x654, UR7 ;  /* 0x0000065406077896 */ /* 0x004fc60008000007 */
[----:B------:R-:W-:-:S04]  /*4980*/  IMAD R2, R17, -0x2, R2 ;  /* 0xfffffffe11027824 */ /* 0x000fc800078e0202 */
[----:B0-----:R-:W-:Y:S02]  /*4990*/  IMAD R2, R13, UR43, R2 ;  /* 0x0000002b0d027c24 */ /* 0x001fe4000f8e0202 */
[----:B------:R-:W-:Y:S03]  /*49a0*/  SYNCS.ARRIVE.TRANS64.RED.A1T0 RZ, [UR7], RZ ;  /* 0x000000ffffff79a7 */ /* 0x000fe60008100407 */
[----:B-1----:R-:W-:-:S04]  /*49b0*/  IADD3 R4, R3, -UR34, R2 ;  /* 0x8000002203047c10 */ /* 0x002fc8000fffe002 */
[C---:B------:R-:W-:Y:S02]  /*49c0*/  ISETP.GT.AND P1, PT, R4.reuse, RZ, PT ;  /* 0x000000ff0400720c */ /* 0x040fe40003f24270 */
[----:B------:R-:W-:Y:S02]  /*49d0*/  ISETP.GT.AND P2, PT, R4, 0x1, PT ;  /* 0x000000010400780c */ /* 0x000fe40003f44270 */
        /* <DEDUP_REMOVED lines=72> */
[----:B0-----:R-:W-:-:S04]  /*4e60*/  IADD3 R2, R15, -UR34, R2 ;  /* 0x800000220f027c10 */ /* 0x001fc8000fffe002 */
[C---:B------:R-:W-:Y:S02]  /*4e70*/  ISETP.GT.AND P1, PT, R2.reuse, RZ, PT ;  /* 0x000000ff0200720c */ /* 0x040fe40003f24270 */
[----:B------:R-:W-:Y:S02]  /*4e80*/  ISETP.GT.AND P2, PT, R2, 0x1, PT ;  /* 0x000000010200780c */ /* 0x000fe40003f44270 */
[----:B-1----:R-:W-:Y:S02]  /*4e90*/  FMNMX.FTZ R21, R14, R21, !PT ;  /* 0x000000150e157209 */ /* 0x002fe40007810000 */
[----:B------:R-:W-:Y:S02]  /*4ea0*/  FSEL R122, R122, -INF , P1 ;  /* 0xff8000007a7a7808 */ /* 0x000fe40000800000 */
[----:B------:R-:W-:Y:S01]  /*4eb0*/  ISETP.GT.AND P3, PT, R2, 0x8, PT ;  /* 0x000000080200780c */ /* 0x000fe20003f64270 */
[----:B------:R-:W0:Y:S01]  /*4ec0*/  SHFL.BFLY PT, R4, R21, 0x1, 0x1f ;  /* 0x0c201f0015047f89 */ /* 0x000e2200000e0000 */
[----:B------:R-:W-:-:S02]  /*4ed0*/  FSEL R123, R123, -INF , P2 ;  /* 0xff8000007b7b7808 */ /* 0x000fc40001000000 */
[----:B------:R-:W-:Y:S02]  /*4ee0*/  FMNMX.FTZ R0, R122, R11, !PT ;  /* 0x0000000b7a007209 */ /* 0x000fe40007810000 */
[----:B------:R-:W-:Y:S02]  /*4ef0*/  ISETP.GT.AND P4, PT, R2, 0x9, PT ;  /* 0x000000090200780c */ /* 0x000fe40003f84270 */
[----:B------:R-:W-:Y:S02]  /*4f00*/  FSEL R126, R126, -INF , P3 ;  /* 0xff8000007e7e7808 */ /* 0x000fe40001800000 */
[----:B------:R-:W-:Y:S02]  /*4f10*/  FMNMX.FTZ R15, R123, R0, !PT ;  /* 0x000000007b0f7209 */ /* 0x000fe40007810000 */
[----:B------:R-:W-:Y:S02]  /*4f20*/  ISETP.GT.AND P2, PT, R2, 0x10, PT ;  /* 0x000000100200780c */ /* 0x000fe40003f44270 */
[----:B------:R-:W-:-:S02]  /*4f30*/  FSEL R127, R127, -INF , P4 ;  /* 0xff8000007f7f7808 */ /* 0x000fc40002000000 */
[----:B------:R-:W-:Y:S02]  /*4f40*/  ISETP.GT.AND P3, PT, R2, 0x11, PT ;  /* 0x000000110200780c */ /* 0x000fe40003f64270 */
[----:B------:R-:W-:Y:S02]  /*4f50*/  FSEL R130, R130, -INF , P2 ;  /* 0xff80000082827808 */ /* 0x000fe40001000000 */
[C---:B------:R-:W-:Y:S02]  /*4f60*/  ISETP.GT.AND P2, PT, R2.reuse, 0x18, PT ;  /* 0x000000180200780c */ /* 0x040fe40003f44270 */
[----:B------:R-:W-:Y:S02]  /*4f70*/  FSEL R131, R131, -INF , P3 ;  /* 0xff80000083837808 */ /* 0x000fe40001800000 */
[----:B------:R-:W-:Y:S02]  /*4f80*/  ISETP.GT.AND P3, PT, R2, 0x19, PT ;  /* 0x000000190200780c */ /* 0x000fe40003f64270 */
[----:B0-----:R-:W-:-:S02]  /*4f90*/  FMNMX.FTZ R4, R21, R4, !PT ;  /* 0x0000000415047209 */ /* 0x001fc40007810000 */
[----:B------:R-:W-:Y:S02]  /*4fa0*/  FSEL R134, R134, -INF , P2 ;  /* 0xff80000086867808 */ /* 0x000fe40001000000 */
[C---:B------:R-:W-:Y:S01]  /*4fb0*/  FSETP.NEU.FTZ.AND P1, PT, R4.reuse, -INF , PT ;  /* 0xff8000000400780b */ /* 0x040fe20003f3d000 */
[----:B------:R-:W-:Y:S01]  /*4fc0*/  FMUL.FTZ R14, R4, UR35 ;  /* 0x00000023040e7c20 */ /* 0x000fe20008410000 */
[----:B------:R-:W-:Y:S02]  /*4fd0*/  ISETP.GT.AND P2, PT, R2, 0x20, PT ;  /* 0x000000200200780c */ /* 0x000fe40003f44270 */
[----:B------:R-:W-:Y:S02]  /*4fe0*/  FSEL R135, R135, -INF , P3 ;  /* 0xff80000087877808 */ /* 0x000fe40001800000 */
[----:B------:R-:W-:Y:S02]  /*4ff0*/  FSEL R0, R14, RZ, P1 ;  /* 0x000000ff0e007208 */ /* 0x000fe40000800000 */
[----:B------:R-:W-:-:S02]  /*5000*/  FMNMX.FTZ R14, R126, R15, !PT ;  /* 0x0000000f7e0e7209 */ /* 0x000fc40007810000 */
[----:B------:R-:W-:Y:S01]  /*5010*/  ISETP.GT.AND P3, PT, R2, 0x21, PT ;  /* 0x000000210200780c */ /* 0x000fe20003f64270 */
[--C-:B------:R-:W-:Y:S01]  /*5020*/  FFMA.FTZ R190, R3, UR35, -R0.reuse ;  /* 0x0000002303be7c23 */ /* 0x100fe20008010800 */
[----:B------:R-:W-:Y:S01]  /*5030*/  FMNMX.FTZ R15, R127, R14, !PT ;  /* 0x0000000e7f0f7209 */ /* 0x000fe20007810000 */
[--C-:B------:R-:W-:Y:S01]  /*5040*/  FFMA.FTZ R188, R121, UR35, -R0.reuse ;  /* 0x0000002379bc7c23 */ /* 0x100fe20008010800 */
[----:B------:R-:W-:Y:S01]  /*5050*/  FSEL R138, R138, -INF , P2 ;  /* 0xff8000008a8a7808 */ /* 0x000fe20001000000 */
[--C-:B------:R-:W-:Y:S01]  /*5060*/  FFMA.FTZ R21, R129, UR35, -R0.reuse ;  /* 0x0000002381157c23 */ /* 0x100fe20008010800 */
[----:B------:R-:W-:Y:S01]  /*5070*/  FMNMX.FTZ R14, R130, R15, !PT ;  /* 0x0000000f820e7209 */ /* 0x000fe20007810000 */
[--C-:B------:R-:W-:Y:S01]  /*5080*/  FFMA.FTZ R121, R133, UR35, -R0.reuse ;  /* 0x0000002385797c23 */ /* 0x100fe20008010800 */
        /* <DEDUP_REMOVED lines=39> */
[----:B------:R-:W-:Y:S01]  /*5300*/  FFMA.FTZ R153, R165, UR35, -R0 ;  /* 0x00000023a5997c23 */ /* 0x000fe20008010800 */
[----:B------:R-:W-:Y:S01]  /*5310*/  FMNMX.FTZ R3, R147, R14, !PT ;  /* 0x0000000e93037209 */ /* 0x000fe20007810000 */
[----:B------:R-:W-:Y:S01]  /*5320*/  MUFU.EX2 R13, R13 ;  /* 0x0000000d000d7308 */ /* 0x000fe20000000800 */
[----:B------:R-:W-:-:S02]  /*5330*/  ISETP.GT.AND P2, PT, R2, 0x40, PT ;  /* 0x000000400200780c */ /* 0x000fc40003f44270 */
[----:B------:R-:W-:Y:S02]  /*5340*/  FSEL R151, R151, -INF , P3 ;  /* 0xff80000097977808 */ /* 0x000fe40001800000 */
[----:B------:R-:W-:Y:S02]  /*5350*/  FMNMX.FTZ R14, R150, R3, !PT ;  /* 0x00000003960e7209 */ /* 0x000fe40007810000 */
[----:B------:R-:W-:Y:S01]  /*5360*/  ISETP.GT.AND P3, PT, R2, 0x41, PT ;  /* 0x000000410200780c */ /* 0x000fe20003f64270 */
[----:B------:R-:W-:Y:S01]  /*5370*/  MUFU.EX2 R188, R188 ;  /* 0x000000bc00bc7308 */ /* 0x000fe20000000800 */
[----:B------:R-:W-:Y:S02]  /*5380*/  FSEL R154, R154, -INF , P2 ;  /* 0xff8000009a9a7808 */ /* 0x000fe40001000000 */
[----:B------:R-:W-:Y:S02]  /*5390*/  FMNMX.FTZ R3, R151, R14, !PT ;  /* 0x0000000e97037209 */ /* 0x000fe40007810000 */
[----:B------:R-:W-:-:S02]  /*53a0*/  ISETP.GT.AND P2, PT, R2, 0x48, PT ;  /* 0x000000480200780c */ /* 0x000fc40003f44270 */
[----:B------:R-:W-:Y:S01]  /*53b0*/  FSEL R155, R155, -INF , P3 ;  /* 0xff8000009b9b7808 */ /* 0x000fe20001800000 */
[----:B------:R-:W-:Y:S01]  /*53c0*/  MUFU.EX2 R190, R190 ;  /* 0x000000be00be7308 */ /* 0x000fe20000000800 */
[----:B------:R-:W-:Y:S02]  /*53d0*/  FMNMX.FTZ R14, R154, R3, !PT ;  /* 0x000000039a0e7209 */ /* 0x000fe40007810000 */
[----:B------:R-:W-:Y:S02]  /*53e0*/  ISETP.GT.AND P3, PT, R2, 0x49, PT ;  /* 0x000000490200780c */ /* 0x000fe40003f64270 */
[----:B------:R-:W-:Y:S02]  /*53f0*/  FSEL R158, R158, -INF , P2 ;  /* 0xff8000009e9e7808 */ /* 0x000fe40001000000 */
        /* <DEDUP_REMOVED lines=17> */
[----:B------:R-:W-:-:S02]  /*5510*/  FSEL R167, R167, -INF , P3 ;  /* 0xff800000a7a77808 */ /* 0x000fc40001800000 */
[----:B------:R-:W-:-:S04]  /*5520*/  FMNMX.FTZ R2, R166, R3, !PT ;  /* 0x00000003a6027209 */ /* 0x000fc80007810000 */
        /* <DEDUP_REMOVED lines=18> */
[----:B------:R-:W-:Y:S02]  /*5650*/  FADD.FTZ R2, -R0, R11 ;  /* 0x0000000b00027221 */ /* 0x000fe40000010100 */
[--C-:B------:R-:W-:Y:S01]  /*5660*/  FFMA.FTZ R20, R123, UR35, -R14.reuse ;  /* 0x000000237b147c23 */ /* 0x100fe2000801080e */
[----:B------:R-:W-:Y:S01]  /*5670*/  FSEL R123, R4, RZ, P1 ;  /* 0x000000ff047b7208 */ /* 0x000fe20000800000 */
[--C-:B------:R-:W-:Y:S01]  /*5680*/  FFMA.FTZ R189, R122, UR35, -R14.reuse ;  /* 0x000000237abd7c23 */ /* 0x100fe2000801080e */
[----:B------:R-:W-:Y:S01]  /*5690*/  FMUL.FTZ R2, R2, UR35 ;  /* 0x0000002302027c20 */ /* 0x000fe20008410000 */
        /* <DEDUP_REMOVED lines=24> */
[----:B------:R-:W-:-:S03]  /*5820*/  FFMA.FTZ R166, R166, UR35, -R14 ;  /* 0x00000023a6a67c23 */ /* 0x000fc6000801080e */
[----:B------:R-:W1:Y:S01]  /*5830*/  MUFU.EX2 R2, R2 ;  /* 0x0000000200027308 */ /* 0x000e620000000800 */
[----:B0-----:R-:W-:-:S04]  /*5840*/  FFMA.FTZ R11, R0, R10, R13 ;  /* 0x0000000a000b7223 */ /* 0x001fc8000001000d */
[----:B------:R-:W-:-:S03]  /*5850*/  FADD.FTZ R11, R188, R11 ;  /* 0x0000000bbc0b7221 */ /* 0x000fc60000010000 */
[----:B------:R-:W0:Y:S01]  /*5860*/  MUFU.EX2 R191, R191 ;  /* 0x000000bf00bf7308 */ /* 0x000e220000000800 */
[----:B------:R-:W-:-:S04]  /*5870*/  FADD.FTZ R132, R190, R11 ;  /* 0x0000000bbe847221 */ /* 0x000fc80000010000 */
[----:B------:R-:W-:-:S03]  /*5880*/  FADD.FTZ R11, R15, R132 ;  /* 0x000000840f0b7221 */ /* 0x000fc60000010000 */
[----:B------:R-:W2:Y:S01]  /*5890*/  MUFU.EX2 R120, R120 ;  /* 0x0000007800787308 */ /* 0x000ea20000000800 */
[----:B-1----:R-:W-:Y:S01]  /*58a0*/  FFMA.FTZ R5, R2, R5, R189 ;  /* 0x0000000502057223 */ /* 0x002fe200000100bd */
[----:B------:R-:W-:-:S03]  /*58b0*/  FADD.FTZ R132, R184, R11 ;  /* 0x0000000bb8847221 */ /* 0x000fc60000010000 */
[----:B------:R-:W-:Y:S01]  /*58c0*/  FADD.FTZ R10, R20, R5 ;  /* 0x00000005140a7221 */ /* 0x000fe20000010000 */
        /* <DEDUP_REMOVED lines=70> */
[----:B-1----:R-:W-:Y:S01]  /*5d30*/  FADD.FTZ R5, R14, R5 ;  /* 0x000000050e057221 */ /* 0x002fe20000010000 */
[----:B------:R-:W-:Y:S06]  /*5d40*/  @!P0 BRA `(.L_x_5509) ;  /* 0x0000000000048947 */ /* 0x000fec0003800000 */
[----:B------:R-:W-:Y:S01]  /*5d50*/  BPT.TRAP 0x1 ;  /* 0x000000040000795c */ /* 0x000fe20000300000 */
.L_x_5509:
[----:B------:R-:W0:Y:S01]  /*5d60*/  S2UR UR5, SR_CgaCtaId ;  /* 0x00000000000579c3 */ /* 0x000e220000008800 */
[----:B------:R-:W-:Y:S01]  /*5d70*/  UISETP.GT.AND UP0, UPT, UR4, UR11, UPT ;  /* 0x0000000b0400728c */ /* 0x000fe2000bf04270 */
[----:B------:R-:W-:Y:S01]  /*5d80*/  F2FP.F16.F32.PACK_AB R183, R12, R183 ;  /* 0x000000b70cb7723e */ /* 0x000fe200000000ff */
[----:B------:R-:W-:Y:S01]  /*5d90*/  UIADD3 UR10, UR10, 0x30860, URZ ;  /* 0x000308600a0a7890 */ /* 0x000fe2000fffe03f */
[----:B------:R-:W-:Y:S01]  /*5da0*/  F2FP.F16.F32.PACK_AB R188, R188, R13 ;  /* 0x0000000dbcbc723e */ /* 0x000fe200000000ff */
[----:B------:R-:W-:Y:S01]  /*5db0*/  UIADD3 UR4, UR4, -0x1, URZ ;  /* 0xffffffff04047890 */ /* 0x000fe2000fffe03f */
[----:B------:R-:W-:Y:S01]  /*5dc0*/  F2FP.F16.F32.PACK_AB R189, R20, R189 ;  /* 0x000000bd14bd723e */ /* 0x000fe200000000ff */
[----:B------:R-:W-:Y:S01]  /*5dd0*/  UMOV UR6, UR39 ;  /* 0x0000002700067c82 */ /* 0x000fe20008000000 */
[----:B------:R-:W-:Y:S01]  /*5de0*/  PLOP3.LUT P1, PT, PT, PT, UP0, 0x80, 0x0 ;  /* 0x000000000000781c */ /* 0x000fe20003f2f008 */
        /* <DEDUP_REMOVED lines=26> */
[----:B------:R-:W-:Y:S06]  /*5f90*/  @P1 BRA `(.L_x_5510) ;  /* 0xffffffd800801947 */ /* 0x000fec000383ffff */
.L_x_5499:
[----:B------:R-:W-:-:S13]  /*5fa0*/  ISETP.LE.AND P1, PT, RZ, UR4, PT ;  /* 0x00000004ff007c0c */ /* 0x000fda000bf23270 */
[----:B------:R-:W-:Y:S05]  /*5fb0*/  @!P1 BRA `(.L_x_5511) ;  /* 0x0000001c00b89947 */ /* 0x000fea0003800000 */
[----:B------:R-:W-:Y:S01]  /*5fc0*/  IMAD.MOV.U32 R12, RZ, RZ, R3 ;  /* 0x000000ffff0c7224 */ /* 0x000fe200078e0003 */
[----:B------:R-:W-:Y:S01]  /*5fd0*/  UMOV UR5, UR38 ;  /* 0x0000002600057c82 */ /* 0x000fe20008000000 */
[----:B------:R-:W-:Y:S01]  /*5fe0*/  IMAD.MOV.U32 R11, RZ, RZ, R4 ;  /* 0x000000ffff0b7224 */ /* 0x000fe200078e0004 */
[----:B------:R-:W-:Y:S01]  /*5ff0*/  UMOV UR6, UR39 ;  /* 0x0000002700067c82 */ /* 0x000fe20008000000 */
[----:B------:R-:W-:-:S05]  /*6000*/  ULDC UR11, c[0x0][0x988] ;  /* 0x00026200000b7ab9 */ /* 0x000fca0000000800 */
.L_x_5522:
        /* <DEDUP_REMOVED lines=8> */
.L_x_5512:
[----:B------:R-:W-:Y:S01]  /*6090*/  ULEA UR7, UR39, UR40, 0x3 ;  /* 0x0000002827077291 */ /* 0x000fe2000f8e183f */
[----:B------:R-:W-:-:S05]  /*60a0*/  IMAD.U32 R3, RZ, RZ, UR38 ;  /* 0x00000026ff037e24 */ /* 0x000fca000f8e00ff */
[----:B------:R-:W-:-:S04]  /*60b0*/  SHF.L.U32 R3, R3, 0x1f, RZ ;  /* 0x0000001f03037819 */ /* 0x000fc800000006ff */
[----:B------:R0:W1:Y:S01]  /*60c0*/  SYNCS.PHASECHK.TRANS64.TRYWAIT P1, [UR7+0x30830], R3 ;  /* 0x03083003ff0075a7 */ /* 0x0000620008020147 */
[----:B------:R-:W-:Y:S05]  /*60d0*/  @!P0 BRA `(.L_x_5513) ;  /* 0x0000000000048947 */ /* 0x000fea0003800000 */
[----:B------:R-:W-:Y:S01]  /*60e0*/  BPT.TRAP 0x1 ;  /* 0x000000040000795c */ /* 0x000fe20000300000 */
.L_x_5513:
[----:B-1----:R-:W-:Y:S05]  /*60f0*/  @P1 BRA `(.L_x_5514) ;  /* 0x0000000000081947 */ /* 0x002fea0003800000 */
[----:B------:R-:W1:Y:S02]  /*6100*/  SYNCS.PHASECHK.TRANS64.TRYWAIT P1, [UR7+0x30830], R3 ;  /* 0x03083003ff0075a7 */ /* 0x000e640008020147 */
[----:B-1----:R-:W-:Y:S05]  /*6110*/  @!P1 BRA `(.L_x_5515) ;  /* 0x00000094009c9947 */ /* 0x002fea0003800000 */
.L_x_5514:
        /* <DEDUP_REMOVED lines=175> */
.L_x_5516:
[----:B------:R-:W-:Y:S01]  /*6c10*/  ULEA UR14, UR6, UR40, 0x3 ;  /* 0x00000028060e7291 */ /* 0x000fe2000f8e183f */
[----:B------:R-:W-:-:S05]  /*6c20*/  IMAD.U32 R0, RZ, RZ, UR5 ;  /* 0x00000005ff007e24 */ /* 0x000fca000f8e00ff */
[----:B------:R-:W-:-:S04]  /*6c30*/  SHF.L.U32 R0, R0, 0x1f, RZ ;  /* 0x0000001f00007819 */ /* 0x000fc800000006ff */
[----:B------:R2:W3:Y:S01]  /*6c40*/  SYNCS.PHASECHK.TRANS64.TRYWAIT P1, [UR14+0x30850], R0 ;  /* 0x03085000ff0075a7 */ /* 0x0004e2000802014e */
[----:B------:R-:W-:Y:S05]  /*6c50*/  @!P0 BRA `(.L_x_5517) ;  /* 0x0000000000048947 */ /* 0x000fea0003800000 */
[----:B------:R-:W-:Y:S01]  /*6c60*/  BPT.TRAP 0x1 ;  /* 0x000000040000795c */ /* 0x000fe20000300000 */
.L_x_5517:
[----:B---3--:R-:W-:Y:S05]  /*6c70*/  @P1 BRA `(.L_x_5518) ;  /* 0x0000000000081947 */ /* 0x008fea0003800000 */
[----:B------:R-:W3:Y:S02]  /*6c80*/  SYNCS.PHASECHK.TRANS64.TRYWAIT P1, [UR14+0x30850], R0 ;  /* 0x03085000ff0075a7 */ /* 0x000ee4000802014e */
[----:B---3--:R-:W-:Y:S05]  /*6c90*/  @!P1 BRA `(.L_x_5519) ;  /* 0x0000008800d49947 */ /* 0x008fea0003800000 */
.L_x_5518:
        /* <DEDUP_REMOVED lines=37> */
.L_x_5520:
[----:B0-2---:R-:W-:Y:S01]  /*6ef0*/  FMNMX.FTZ R0, R120, R11, !PT ;  /* 0x0000000b78007209 */ /* 0x005fe20007810000 */
[----:B------:R-:W-:Y:S01]  /*6f00*/  UMOV UR35, UR11 ;  /* 0x0000000b00237c82 */ /* 0x000fe20008000000 */
[----:B------:R-:W-:Y:S01]  /*6f10*/  FMNMX.FTZ R2, R122, R12, !PT ;  /* 0x0000000c7a027209 */ /* 0x000fe20007810000 */
[----:B------:R-:W0:Y:S01]  /*6f20*/  S2UR UR6, SR_CgaCtaId ;  /* 0x00000000000679c3 */ /* 0x000e220000008800 */
[----:B-1----:R-:W-:Y:S01]  /*6f30*/  FMNMX.FTZ R3, R121, R0, !PT ;  /* 0x0000000079037209 */ /* 0x002fe20007810000 */
[----:B------:R-:W-:Y:S01]  /*6f40*/  ULEA UR5, UR10, UR40, 0x3 ;  /* 0x000000280a057291 */ /* 0x000fe2000f8e183f */
[----:B------:R-:W-:Y:S02]  /*6f50*/  FMNMX.FTZ R13, R123, R2, !PT ;  /* 0x000000027b0d7209 */ /* 0x000fe40007810000 */
[----:B------:R-:W-:Y:S01]  /*6f60*/  FMNMX.FTZ R0, R124, R3, !PT ;  /* 0x000000037c007209 */ /* 0x000fe20007810000 */
[----:B------:R-:W-:Y:S01]  /*6f70*/  UIADD3 UR5, UR5, 0x30840, URZ ;  /* 0x0003084005057890 */ /* 0x000fe2000fffe03f */
        /* <DEDUP_REMOVED lines=84> */
[----:B------:R-:W1:Y:S03]  /*74c0*/  MUFU.EX2 R11, R11 ;  /* 0x0000000b000b7308 */ /* 0x000e660000000800 */
[--C-:B------:R-:W-:Y:S01]  /*74d0*/  FFMA.FTZ R189, R122, UR35, -R12.reuse ;  /* 0x000000237abd7c23 */ /* 0x100fe2000801080c */
[--C-:B0-----:R-:W-:Y:S01]  /*74e0*/  FFMA.FTZ R14, R123, UR35, -R12.reuse ;  /* 0x000000237b0e7c23 */ /* 0x101fe2000801080c */
        /* <DEDUP_REMOVED lines=120> */
.L_x_5521:
[----:B------:R-:W0:Y:S01]  /*7c70*/  S2UR UR5, SR_CgaCtaId ;  /* 0x00000000000579c3 */ /* 0x000e220000008800 */
[----:B------:R-:W-:Y:S01]  /*7c80*/  UIADD3 UR14, UR14, 0x30860, URZ ;  /* 0x000308600e0e7890 */ /* 0x000fe2000fffe03f */
[----:B------:R-:W-:Y:S01]  /*7c90*/  ISETP.LT.AND P1, PT, RZ, UR4, PT ;  /* 0x00000004ff007c0c */ /* 0x000fe2000bf21270 */
[----:B------:R-:W-:Y:S01]  /*7ca0*/  UIADD3 UR4, UR4, -0x1, URZ ;  /* 0xffffffff04047890 */ /* 0x000fe2000fffe03f */
[----:B------:R-:W-:Y:S01]  /*7cb0*/  F2FP.F16.F32.PACK_AB R188, R188, R11 ;  /* 0x0000000bbcbc723e */ /* 0x000fe200000000ff */
        /* <DEDUP_REMOVED lines=28> */
[----:B------:R-:W-:Y:S01]  /*7e80*/  MOV R12, R3 ;  /* 0x00000003000c7202 */ /* 0x000fe20000000f00 */
[----:B------:R-:W-:Y:S06]  /*7e90*/  @P1 BRA `(.L_x_5522) ;  /* 0xffffffe0005c1947 */ /* 0x000fec000383ffff */
.L_x_5511:
        /* <DEDUP_REMOVED lines=99> */
.L_x_5523:
[----:B------:R-:W-:Y:S01]  /*84d0*/  ULEA UR5, UR39, UR40, 0x3 ;  /* 0x0000002827057291 */ /* 0x000fe2000f8e183f */
[----:B------:R-:W-:-:S05]  /*84e0*/  IMAD.U32 R0, RZ, RZ, UR38 ;  /* 0x00000026ff007e24 */ /* 0x000fca000f8e00ff */
[----:B------:R-:W-:-:S04]  /*84f0*/  SHF.L.U32 R0, R0, 0x1f, RZ ;  /* 0x0000001f00007819 */ /* 0x000fc800000006ff */
[----:B------:R0:W1:Y:S01]  /*8500*/  SYNCS.PHASECHK.TRANS64.TRYWAIT P1, [UR5+0x30850], R0 ;  /* 0x03085000ff0075a7 */ /* 0x0000620008020145 */
[----:B------:R-:W-:Y:S05]  /*8510*/  @!P0 BRA `(.L_x_5524) ;  /* 0x0000000000048947 */ /* 0x000fea0003800000 */
[----:B------:R-:W-:Y:S01]  /*8520*/  BPT.TRAP 0x1 ;  /* 0x000000040000795c */ /* 0x000fe20000300000 */
.L_x_5524:
[----:B-1----:R-:W-:Y:S05]  /*8530*/  @P1 BRA `(.L_x_5525) ;  /* 0x0000000000081947 */ /* 0x002fea0003800000 */
[----:B------:R-:W1:Y:S02]  /*8540*/  SYNCS.PHASECHK.TRANS64.TRYWAIT P1, [UR5+0x30850], R0 ;  /* 0x03085000ff0075a7 */ /* 0x000e640008020145 */
[----:B-1----:R-:W-:Y:S05]  /*8550*/  @!P1 BRA `(.L_x_5526) ;  /* 0x0000007000bc9947 */ /* 0x002fea0003800000 */
.L_x_5525:
        /* <DEDUP_REMOVED lines=64> */
.L_x_5527:
        /* <DEDUP_REMOVED lines=109> */
.L_x_5491:
        /* <DEDUP_REMOVED lines=10> */
[----:B------:R-:W1:Y:S01]  /*90d0*/  LDC R56, c[0x0][0xbe8] ;  /* 0x0002fa00ff387b82 */ /* 0x000e620000000800 */
[----:B------:R-:W-:Y:S01]  /*90e0*/  F2FP.F16.F32.PACK_AB R6, R7, R6 ;  /* 0x000000060706723e */ /* 0x000fe200000000ff */
[----:B------:R-:W-:Y:S01]  /*90f0*/  ULDC.64 UR8, c[0x0][0xb90] ;  /* 0x0002e40000087ab9 */ /* 0x000fe20000000a00 */
[----:B------:R-:W-:Y:S01]  /*9100*/  F2FP.F16.F32.PACK_AB R7, R154, R33 ;  /* 0x000000219a07723e */ /* 0x000fe200000000ff */
[----:B------:R-:W-:Y:S01]  /*9110*/  USHF.R.S32.HI UR12, URZ, 0x1f, UR61 ;  /* 0x0000001f3f0c7899 */ /* 0x000fe2000801143d */
[----:B------:R-:W-:Y:S02]  /*9120*/  F2FP.F16.F32.PACK_AB R4, R25, R4 ;  /* 0x000000041904723e */ /* 0x000fe400000000ff */
[----:B------:R-:W-:Y:S02]  /*9130*/  R2UR UR11, R192 ;  /* 0x00000000c00b72ca */ /* 0x000fe400000e0000 */
[----:B------:R-:W-:-:S02]  /*9140*/  F2FP.F16.F32.PACK_AB R5, R152, R5 ;  /* 0x000000059805723e */ /* 0x000fc400000000ff */
        /* <DEDUP_REMOVED lines=10> */
[----:B------:R-:W-:-:S02]  /*91f0*/  F2FP.F16.F32.PACK_AB R24, R57, R24 ;  /* 0x000000183918723e */ /* 0x000fc400000000ff */
[----:B------:R-:W-:Y:S01]  /*9200*/  F2FP.F16.F32.PACK_AB R96, R97, R96 ;  /* 0x000000606160723e */ /* 0x000fe200000000ff */
[----:B------:R-:W-:Y:S01]  /*9210*/  UIMAD UR5, UR11, UR9, UR5 ;  /* 0x000000090b0572a4 */ /* 0x000fe2000f8e0205 */
[----:B------:R-:W-:Y:S02]  /*9220*/  F2FP.F16.F32.PACK_AB R97, R99, R98 ;  /* 0x000000626361723e */ /* 0x000fe400000000ff */
[----:B------:R-:W-:Y:S02]  /*9230*/  MOV R48, R52 ;  /* 0x0000003400307202 */ /* 0x000fe40000000f00 */
[----:B0-----:R-:W-:Y:S01]  /*9240*/  MOV R49, R21 ;  /* 0x0000001500317202 */ /* 0x001fe20000000f00 */
[----:B------:R-:W-:Y:S01]  /*9250*/  IMAD R21, R193, 0x40, R16 ;  /* 0x00000040c1157824 */ /* 0x000fe200078e0210 */
[----:B------:R-:W-:Y:S01]  /*9260*/  ULDC.64 UR8, c[0x0][0xb98] ;  /* 0x0002e60000087ab9 */ /* 0x000fe20000000a00 */
[----:B------:R-:W-:Y:S01]  /*9270*/  UIADD3 UR7, UR7, UR5, URZ ;  /* 0x0000000507077290 */ /* 0x000fe2000fffe03f */
[----:B------:R-:W-:Y:S01]  /*9280*/  F2FP.F16.F32.PACK_AB R104, R105, R104 ;  /* 0x000000686968723e */ /* 0x000fe200000000ff */
[--C-:B------:R-:W-:Y:S01]  /*9290*/  IMAD.WIDE R46, R198, 0x2, R48.reuse ;  /* 0x00000002c62e7825 */ /* 0x100fe200078e0230 */
[----:B------:R-:W-:Y:S01]  /*92a0*/  UIMAD UR5, UR12, UR8, URZ ;  /* 0x000000080c0572a4 */ /* 0x000fe2000f8e023f */
[----:B------:R-:W-:Y:S01]  /*92b0*/  F2FP.F16.F32.PACK_AB R98, R101, R100 ;  /* 0x000000646562723e */ /* 0x000fe200000000ff */
[----:B------:R-:W-:Y:S01]  /*92c0*/  UIMAD.WIDE.U32 UR6, UR61, UR8, UR6 ;  /* 0x000000083d0672a5 */ /* 0x000fe2000f8e0006 */
[----:B------:R-:W-:Y:S01]  /*92d0*/  IMAD.WIDE R48, R21, 0x2, R48 ;  /* 0x0000000215307825 */ /* 0x000fe200078e0230 */
[C---:B------:R-:W-:Y:S01]  /*92e0*/  IADD3 R27, P5, R46.reuse, 0x8060, RZ ;  /* 0x000080602e1b7810 */ /* 0x040fe20007fbe0ff */
[----:B------:R-:W-:Y:S01]  /*92f0*/  UIMAD UR5, UR61, UR9, UR5 ;  /* 0x000000093d0572a4 */ /* 0x000fe2000f8e0205 */
[----:B------:R-:W-:-:S02]  /*9300*/  LOP3.LUT R21, R46, 0x380, RZ, 0xc0, !PT ;  /* 0x000003802e157812 */ /* 0x000fc400078ec0ff */
[----:B------:R-:W-:Y:S01]  /*9310*/  LOP3.LUT R26, R27, 0x380, RZ, 0xc0, !PT ;  /* 0x000003801b1a7812 */ /* 0x000fe200078ec0ff */
[----:B------:R-:W-:Y:S01]  /*9320*/  ULDC.64 UR8, c[0x0][0xae8] ;  /* 0x0002ba0000087ab9 */ /* 0x000fe20000000a00 */
        /* <DEDUP_REMOVED lines=19> */
[C---:B------:R-:W-:Y:S02]  /*9460*/  IADD3 R35, P0, R46.reuse, 0x60, RZ ;  /* 0x000000602e237810 */ /* 0x040fe40007f1e0ff */
        /* <DEDUP_REMOVED lines=43> */
[----:B------:R-:W-:Y:S02]  /*9720*/  LOP3.LUT R25, R46, 0x380, RZ, 0xc0, !PT ;  /* 0x000003802e197812 */ /* 0x000fe400078ec0ff */
        /* <DEDUP_REMOVED lines=17> */
[----:B------:R-:W-:Y:S01]  /*9840*/  IADD3.X R75, RZ, R47, RZ, P5, !PT ;  /* 0x0000002fff4b7210 */ /* 0x000fe20002ffe4ff */
[----:B------:R-:W-:Y:S01]  /*9850*/  IMAD.X R47, RZ, RZ, R49, P0 ;  /* 0x000000ffff2f7224 */ /* 0x000fe200000e0631 */
[----:B------:R-:W-:Y:S01]  /*9860*/  MOV R86, R86 ;  /* 0x0000005600567202 */ /* 0x000fe20000000f00 */
[----:B------:R-:W2:Y:S01]  /*9870*/  @P1 LDC R53, c[0x0][0xbf0] ;  /* 0x0002fc00ff351b82 */ /* 0x000ea20000000800 */
[----:B------:R-:W-:-:S02]  /*9880*/  IADD3 R39, P3, R48, 0x7000, RZ ;  /* 0x0000700030277810 */ /* 0x000fc40007f7e0ff */
[----:B------:R-:W-:Y:S02]  /*9890*/  IADD3 R37, P2, R48, 0x6000, RZ ;  /* 0x0000600030257810 */ /* 0x000fe40007f5e0ff */
[----:B------:R-:W-:Y:S02]  /*98a0*/  LOP3.LUT R38, R39, 0x380, RZ, 0xc0, !PT ;  /* 0x0000038027267812 */ /* 0x000fe400078ec0ff */
[----:B------:R-:W-:Y:S01]  /*98b0*/  MOV R78, R78 ;  /* 0x0000004e004e7202 */ /* 0x000fe20000000f00 */
[----:B0-----:R-:W-:Y:S01]  /*98c0*/  @P1 IMAD.HI.U32 R4, R26, R25, RZ ;  /* 0x000000191a041227 */ /* 0x001fe200078e00ff */
[----:B------:R-:W-:Y:S02]  /*98d0*/  F2FP.F16.F32.PACK_AB R5, R144, R135 ;  /* 0x000000879005723e */ /* 0x000fe400000000ff */
[----:B------:R-:W-:Y:S02]  /*98e0*/  F2FP.F16.F32.PACK_AB R6, R120, R3 ;  /* 0x000000037806723e */ /* 0x000fe400000000ff */
[----:B------:R-:W-:-:S02]  /*98f0*/  F2FP.F16.F32.PACK_AB R7, R145, R136 ;  /* 0x000000889107723e */ /* 0x000fc400000000ff */
        /* <DEDUP_REMOVED lines=10> */
[----:B------:R-:W-:-:S02]  /*99a0*/  LOP3.LUT R36, R37, 0x380, RZ, 0xc0, !PT ;  /* 0x0000038025247812 */ /* 0x000fc400078ec0ff */
[----:B------:R-:W-:Y:S01]  /*99b0*/  MOV R74, R74 ;  /* 0x0000004a004a7202 */ /* 0x000fe20000000f00 */
[----:B------:R3:W-:Y:S01]  /*99c0*/  STSM.16.M88.4 [R82], R12 ;  /* 0x0000000c52007844 */ /* 0x0007e20000000200 */
[----:B------:R-:W-:Y:S02]  /*99d0*/  SHF.R.U64 R38, R38, 0x3, RZ ;  /* 0x0000000326267819 */ /* 0x000fe400000012ff */
[----:B------:R-:W-:Y:S01]  /*99e0*/  SHF.R.U64 R36, R36, 0x3, RZ ;  /* 0x0000000324247819 */ /* 0x000fe200000012ff */
[----:B------:R4:W-:Y:S01]  /*99f0*/  STSM.16.M88.4 [R78], R24 ;  /* 0x000000184e007844 */ /* 0x0009e20000000200 */
[----:B------:R-:W-:Y:S01]  /*9a00*/  LOP3.LUT R38, R38, R39, RZ, 0x3c, !PT ;  /* 0x0000002726267212 */ /* 0x000fe200078e3cff */
[----:B------:R-:W-:Y:S01]  /*9a10*/  IMAD.X R39, RZ, RZ, R49, P3 ;  /* 0x000000ffff277224 */ /* 0x000fe200018e0631 */
[----:B------:R-:W-:Y:S02]  /*9a20*/  LOP3.LUT R36, R36, R37, RZ, 0x3c, !PT ;  /* 0x0000002524247212 */ /* 0x000fe400078e3cff */
[----:B0-----:R-:W-:-:S02]  /*9a30*/  F2FP.F16.F32.PACK_AB R4, R65, R64 ;  /* 0x000000404104723e */ /* 0x001fc400000000ff */
[----:B------:R-:W-:Y:S02]  /*9a40*/  F2FP.F16.F32.PACK_AB R5, R140, R131 ;  /* 0x000000838c05723e */ /* 0x000fe400000000ff */
[----:B-1----:R-:W-:Y:S01]  /*9a50*/  MOV R10, UR5 ;  /* 0x00000005000a7c02 */ /* 0x002fe20008000f00 */
[----:B------:R-:W-:Y:S01]  /*9a60*/  ULDC UR5, c[0x0][0xa88] ;  /* 0x0002a20000057ab9 */ /* 0x000fe20000000800 */
[----:B------:R-:W-:Y:S01]  /*9a70*/  SHF.R.S32.HI R9, RZ, 0x1f, R50 ;  /* 0x0000001fff097819 */ /* 0x000fe20000011432 */
[----:B---3--:R-:W-:Y:S01]  /*9a80*/  VIADD R14, R197, UR42 ;  /* 0x0000002ac50e7c36 */ /* 0x008fe20008000000 */
[----:B------:R-:W-:Y:S02]  /*9a90*/  IADD3 R12, P0, R50, UR6, RZ ;  /* 0x00000006320c7c10 */ /* 0x000fe4000ff1e0ff */
[----:B------:R-:W-:Y:S02]  /*9aa0*/  SHF.R.S32.HI R8, RZ, 0x1f, R3 ;  /* 0x0000001fff087819 */ /* 0x000fe40000011403 */
[----:B------:R-:W-:Y:S01]  /*9ab0*/  IADD3.X R13, R9, UR7, R10, P0, !PT ;  /* 0x00000007090d7c10 */ /* 0x000fe200087fe40a */
[----:B------:R-:W-:Y:S01]  /*9ac0*/  ULDC.64 UR6, c[0x0][0xb88] ;  /* 0x0002e20000067ab9 */ /* 0x000fe20000000a00 */
[----:B------:R-:W-:Y:S01]  /*9ad0*/  F2FP.F16.F32.PACK_AB R6, R69, R68 ;  /* 0x000000444506723e */ /* 0x000fe200000000ff */
[----:B------:R-:W-:Y:S01]  /*9ae0*/  IMAD R8, R8, UR6, RZ ;  /* 0x0000000608087c24 */ /* 0x000fe2000f8e02ff */
[----:B------:R-:W-:Y:S01]  /*9af0*/  F2FP.F16.F32.PACK_AB R7, R132, R129 ;  /* 0x000000818407723e */ /* 0x000fe200000000ff */
[----:B------:R-:W-:Y:S01]  /*9b00*/  IMAD.WIDE.U32 R12, R3, UR6, R12 ;  /* 0x00000006030c7c25 */ /* 0x000fe2000f8e000c */
[----:B------:R-:W-:-:S02]  /*9b10*/  LOP3.LUT P0, RZ, R195, 0x3, RZ, 0xc0, !PT ;  /* 0x00000003c3ff7812 */ /* 0x000fc4000780c0ff */
[----:B------:R-:W-:Y:S01]  /*9b20*/  IADD3.X R37, RZ, R49, RZ, P2, !PT ;  /* 0x00000031ff257210 */ /* 0x000fe200017fe4ff */
[----:B------:R-:W-:Y:S01]  /*9b30*/  IMAD R15, R3, UR7, R8 ;  /* 0x00000007030f7c24 */ /* 0x000fe2000f8e0208 */
[----:B------:R0:W-:Y:S01]  /*9b40*/  STSM.16.M88.4 [R74], R4 ;  /* 0x000000044a007844 */ /* 0x0001e20000000200 */
[----:B------:R-:W-:Y:S01]  /*9b50*/  ULDC.64 UR6, c[0x0][0xb50] ;  /* 0x0002d40000067ab9 */ /* 0x000fe20000000a00 */
[----:B------:R-:W-:Y:S01]  /*9b60*/  IMAD R3, R56, UR5, RZ ;  /* 0x0000000538037c24 */ /* 0x000fe2000f8e02ff */
[----:B----4-:R-:W-:Y:S02]  /*9b70*/  LEA R24, P3, R12, UR6, 0x2 ;  /* 0x000000060c187c11 */ /* 0x010fe4000f8610ff */
[----:B------:R-:W-:Y:S02]  /*9b80*/  MOV R70, R70 ;  /* 0x0000004600467202 */ /* 0x000fe40000000f00 */
[----:B------:R-:W-:Y:S01]  /*9b90*/  ISETP.GE.OR P2, PT, R14, R3, P0 ;  /* 0x000000030e00720c */ /* 0x000fe20000746670 */
[----:B------:R-:W-:Y:S01]  /*9ba0*/  SHFL.IDX PT, R68, R24, RZ, 0x1c1f ;  /* 0x001c1fff18447589 */ /* 0x000fe200000e0000 */
[----:B------:R-:W-:-:S02]  /*9bb0*/  F2FP.F16.F32.PACK_AB R8, R73, R72 ;  /* 0x000000484908723e */ /* 0x000fc400000000ff */
[----:B------:R-:W-:Y:S02]  /*9bc0*/  F2FP.F16.F32.PACK_AB R9, R128, R127 ;  /* 0x0000007f8009723e */ /* 0x000fe400000000ff */
[----:B------:R-:W-:Y:S02]  /*9bd0*/  F2FP.F16.F32.PACK_AB R10, R77, R76 ;  /* 0x0000004c4d0a723e */ /* 0x000fe400000000ff */
[----:B------:R-:W-:Y:S01]  /*9be0*/  F2FP.F16.F32.PACK_AB R11, R130, R125 ;  /* 0x0000007d820b723e */ /* 0x000fe200000000ff */
[----:B0-----:R-:W-:Y:S01]  /*9bf0*/  VIADD R4, R14, 0x8 ;  /* 0x000000080e047836 */ /* 0x001fe20000000000 */
[----:B------:R-:W-:Y:S01]  /*9c00*/  MOV R62, R62 ;  /* 0x0000003e003e7202 */ /* 0x000fe20000000f00 */
[----:B------:R-:W-:Y:S01]  /*9c10*/  IMAD.IADD R5, R13, 0x1, R15 ;  /* 0x000000010d057824 */ /* 0x000fe200078e020f */
[----:B------:R-:W-:Y:S01]  /*9c20*/  F2FP.F16.F32.PACK_AB R6, R85, R84 ;  /* 0x000000545506723e */ /* 0x000fe200000000ff */
[----:B------:R-:W-:Y:S01]  /*9c30*/  STSM.16.M88.4 [R70], R8 ;  /* 0x0000000846007844 */ /* 0x000fe20000000200 */
[----:B------:R-:W-:-:S02]  /*9c40*/  ISETP.GE.OR P0, PT, R4, R3, P0 ;  /* 0x000000030400720c */ /* 0x000fc40000706670 */
[----:B------:R-:W-:Y:S01]  /*9c50*/  LEA.HI.X R25, R12, UR7, R5, 0x2, P3 ;  /* 0x000000070c197c11 */ /* 0x000fe200098f1405 */
[----:B------:R-:W-:Y:S01]  /*9c60*/  SHFL.IDX PT, R70, R24, 0x1, 0x1c1f ;  /* 0x003c1f0018467f89 */ /* 0x000fe200000e0000 */
[----:B------:R-:W-:Y:S02]  /*9c70*/  F2FP.F16.F32.PACK_AB R4, R81, R80 ;  /* 0x000000505104723e */ /* 0x000fe400000000ff */
[----:B------:R-:W-:Y:S01]  /*9c80*/  F2FP.F16.F32.PACK_AB R5, R121, R126 ;  /* 0x0000007e7905723e */ /* 0x000fe200000000ff */
[----:B------:R-:W0:Y:S01]  /*9c90*/  SHFL.IDX PT, R69, R25, RZ, 0x1c1f ;  /* 0x001c1fff19457589 */ /* 0x000e2200000e0000 */
[----:B------:R-:W-:Y:S02]  /*9ca0*/  F2FP.F16.F32.PACK_AB R7, R123, R124 ;  /* 0x0000007c7b07723e */ /* 0x000fe400000000ff */
[----:B------:R-:W-:Y:S01]  /*9cb0*/  MOV R58, R58 ;  /* 0x0000003a003a7202 */ /* 0x000fe20000000f00 */
[----:B------:R-:W1:Y:S01]  /*9cc0*/  SHFL.IDX PT, R71, R25, 0x1, 0x1c1f ;  /* 0x003c1f0019477f89 */ /* 0x000e6200000e0000 */
[----:B------:R-:W-:-:S02]  /*9cd0*/  F2FP.F16.F32.PACK_AB R12, R89, R88 ;  /* 0x00000058590c723e */ /* 0x000fc400000000ff */
[----:B------:R-:W-:Y:S01]  /*9ce0*/  F2FP.F16.F32.PACK_AB R13, R91, R90 ;  /* 0x0000005a5b0d723e */ /* 0x000fe200000000ff */
[----:B------:R-:W-:Y:S01]  /*9cf0*/  STSM.16.M88.4 [R62], R4 ;  /* 0x000000043e007844 */ /* 0x000fe20000000200 */
[----:B------:R-:W-:Y:S02]  /*9d00*/  F2FP.F16.F32.PACK_AB R14, R93, R92 ;  /* 0x0000005c5d0e723e */ /* 0x000fe400000000ff */
[----:B------:R-:W-:Y:S02]  /*9d10*/  F2FP.F16.F32.PACK_AB R15, R95, R94 ;  /* 0x0000005e5f0f723e */ /* 0x000fe400000000ff */
[----:B------:R-:W-:Y:S02]  /*9d20*/  MOV R54, R54 ;  /* 0x0000003600367202 */ /* 0x000fe40000000f00 */
[----:B------:R-:W-:Y:S01]  /*9d30*/  F2FP.F16.F32.PACK_AB R99, R103, R102 ;  /* 0x000000666763723e */ /* 0x000fe200000000ff */
[----:B------:R-:W-:Y:S01]  /*9d40*/  STSM.16.M88.4 [R58], R12 ;  /* 0x0000000c3a007844 */ /* 0x000fe20000000200 */
        /* <DEDUP_REMOVED lines=20> */
[--C-:B------:R-:W-:Y:S01]  /*9e90*/  IMAD.X R29, RZ, RZ, R49.reuse, P5 ;  /* 0x000000ffff1d7224 */ /* 0x100fe200028e0631 */
[----:B------:R-:W-:Y:S02]  /*9ea0*/  LOP3.LUT R30, R31, 0x380, RZ, 0xc0, !PT ;  /* 0x000003801f1e7812 */ /* 0x000fe400078ec0ff */
[----:B------:R-:W-:Y:S01]  /*9eb0*/  IADD3 R43, P5, R48, 0x9000, RZ ;  /* 0x00009000302b7810 */ /* 0x000fe20007fbe0ff */
[----:B------:R-:W-:Y:S01]  /*9ec0*/  UIMAD UR5, UR10, UR8, URZ ;  /* 0x000000080a0572a4 */ /* 0x000fe2000f8e023f */
[----:B------:R-:W-:Y:S02]  /*9ed0*/  SHF.R.U64 R30, R30, 0x3, RZ ;  /* 0x000000031e1e7819 */ /* 0x000fe400000012ff */
[----:B------:R-:W-:Y:S01]  /*9ee0*/  LOP3.LUT R42, R43, 0x380, RZ, 0xc0, !PT ;  /* 0x000003802b2a7812 */ /* 0x000fe200078ec0ff */
[----:B0-----:R0:W-:Y:S01]  /*9ef0*/  @!P2 ST.E desc[UR36][R68.64], R0 ;  /* 0x000000004400a985 */ /* 0x0011e2000c101924 */
[----:B------:R-:W-:Y:S01]  /*9f00*/  LOP3.LUT R30, R30, R31, RZ, 0x3c, !PT ;  /* 0x0000001f1e1e7212 */ /* 0x000fe200078e3cff */
[----:B------:R-:W-:Y:S01]  /*9f10*/  IMAD.X R31, RZ, RZ, R49, P6 ;  /* 0x000000ffff1f7224 */ /* 0x000fe200030e0631 */
[----:B------:R-:W-:Y:S01]  /*9f20*/  SHF.R.U64 R42, R42, 0x3, RZ ;  /* 0x000000032a2a7819 */ /* 0x000fe200000012ff */
[----:B-1----:R1:W-:Y:S01]  /*9f30*/  @!P0 ST.E desc[UR36][R70.64], R2 ;  /* 0x0000000246008985 */ /* 0x0023e2000c101924 */
[----:B------:R-:W-:Y:S01]  /*9f40*/  UIMAD.WIDE.U32 UR6, UR11, UR8, URZ ;  /* 0x000000080b0672a5 */ /* 0x000fe2000f8e003f */
[----:B------:R-:W-:-:S02]  /*9f50*/  IADD3 R41, P4, R48, 0x8000, RZ ;  /* 0x0000800030297810 */ /* 0x000fc40007f9e0ff */
[----:B------:R3:W5:Y:S01]  /*9f60*/  LD.E.128 R24, desc[UR36][R20.64] ;  /* 0x0000002414187980 */ /* 0x000762000c101d00 */
[----:B------:R-:W-:Y:S01]  /*9f70*/  UIMAD UR5, UR11, UR9, UR5 ;  /* 0x000000090b0572a4 */ /* 0x000fe2000f8e0205 */
[----:B------:R-:W-:Y:S01]  /*9f80*/  IADD3 R45, P6, R48, 0xa000, RZ ;  /* 0x0000a000302d7810 */ /* 0x000fe20007fde0ff */
[----:B0-----:R-:W-:Y:S01]  /*9f90*/  IMAD R0, R23, 0x20, R193 ;  /* 0x0000002017007824 */ /* 0x001fe200078e02c1 */
[----:B------:R-:W-:Y:S01]  /*9fa0*/  ULDC.64 UR10, c[0x0][0xaf0] ;  /* 0x0002bc00000a7ab9 */ /* 0x000fe20000000a00 */
[----:B------:R-:W-:Y:S01]  /*9fb0*/  LOP3.LUT R42, R42, R43, RZ, 0x3c, !PT ;  /* 0x0000002b2a2a7212 */ /* 0x000fe200078e3cff */
[----:B------:R0:W5:Y:S01]  /*9fc0*/  LD.E.128 R8, desc[UR36][R28.64] ;  /* 0x000000241c087980 */ /* 0x000162000c101d00 */
[----:B------:R-:W-:Y:S01]  /*9fd0*/  LOP3.LUT R40, R41, 0x380, RZ, 0xc0, !PT ;  /* 0x0000038029287812 */ /* 0x000fe200078ec0ff */
[----:B---3--:R-:W3:Y:S01]  /*9fe0*/  @P1 LDC R21, c[0x0][0xbec] ;  /* 0x0002fb00ff151b82 */ /* 0x008ee20000000800 */
[----:B-1----:R-:W-:Y:S01]  /*9ff0*/  VIADD R2, R0, UR42 ;  /* 0x0000002a00027c36 */ /* 0x002fe20008000000 */
[----:B------:R-:W-:Y:S01]  /*a000*/  UIMAD UR8, UR12, UR10, URZ ;  /* 0x0000000a0c0872a4 */ /* 0x000fe2000f8e023f */
[----:B------:R-:W-:Y:S01]  /*a010*/  LOP3.LUT R44, R45, 0x380, RZ, 0xc0, !PT ;  /* 0x000003802d2c7812 */ /* 0x000fe200078ec0ff */
[----:B------:R-:W-:Y:S01]  /*a020*/  UIADD3 UR7, UR7, UR5, URZ ;  /* 0x0000000507077290 */ /* 0x000fe2000fffe03f */
[----:B------:R-:W-:Y:S01]  /*a030*/  LOP3.LUT R43, R48, 0x380, RZ, 0xc0, !PT ;  /* 0x00000380302b7812 */ /* 0x000fe200078ec0ff */
[----:B------:R1:W5:Y:S01]  /*a040*/  LD.E.128 R4, desc[UR36][R30.64] ;  /* 0x000000241e047980 */ /* 0x000362000c101d00 */
[----:B0-----:R-:W-:Y:S01]  /*a050*/  IMAD.MOV.U32 R29, RZ, RZ, R2 ;  /* 0x000000ffff1d7224 */ /* 0x001fe200078e0002 */
[----:B------:R-:W-:Y:S01]  /*a060*/  UIMAD UR5, UR61, UR11, UR8 ;  /* 0x0000000b3d0572a4 */ /* 0x000fe2000f8e0208 */
[----:B------:R-:W-:Y:S01]  /*a070*/  SHF.R.U64 R40, R40, 0x3, RZ ;  /* 0x0000000328287819 */ /* 0x000fe200000012ff */
[----:B------:R-:W-:Y:S01]  /*a080*/  UIMAD.WIDE.U32 UR6, UR61, UR10, UR6 ;  /* 0x0000000a3d0672a5 */ /* 0x000fe2000f8e0006 */
[----:B------:R-:W-:Y:S01]  /*a090*/  SHF.R.U64 R44, R44, 0x3, RZ ;  /* 0x000000032c2c7819 */ /* 0x000fe200000012ff */
[----:B------:R-:W-:Y:S01]  /*a0a0*/  ULDC.64 UR8, c[0x0][0xae0] ;  /* 0x0002b80000087ab9 */ /* 0x000fe20000000a00 */
[----:B------:R-:W-:Y:S01]  /*a0b0*/  SHF.R.U64 R43, R43, 0x3, RZ ;  /* 0x000000032b2b7819 */ /* 0x000fe200000012ff */
[----:B------:R-:W-:Y:S01]  /*a0c0*/  UIADD3 UR5, UR7, UR5, URZ ;  /* 0x0000000507057290 */ /* 0x000fe2000fffe03f */
[----:B------:R-:W-:Y:S01]  /*a0d0*/  LOP3.LUT R40, R40, R41, RZ, 0x3c, !PT ;  /* 0x0000002928287212 */ /* 0x000fe200078e3cff */
[--C-:B------:R-:W-:Y:S01]  /*a0e0*/  IMAD.X R41, RZ, RZ, R49.reuse, P4 ;  /* 0x000000ffff297224 */ /* 0x100fe200020e0631 */
[----:B------:R-:W-:Y:S01]  /*a0f0*/  LOP3.LUT R44, R44, R45, RZ, 0x3c, !PT ;  /* 0x0000002d2c2c7212 */ /* 0x000fe200078e3cff */
[--C-:B------:R-:W-:Y:S01]  /*a100*/  IMAD.X R45, RZ, RZ, R49.reuse, P6 ;  /* 0x000000ffff2d7224 */ /* 0x100fe200030e0631 */
[----:B------:R-:W-:Y:S01]  /*a110*/  LOP3.LUT R48, R43, R48, RZ, 0x3c, !PT ;  /* 0x000000302b307212 */ /* 0x000fe200078e3cff */
[----:B------:R-:W-:Y:S01]  /*a120*/  IMAD.X R43, RZ, RZ, R49, P5 ;  /* 0x000000ffff2b7224 */ /* 0x000fe200028e0631 */
[----:B------:R0:W5:Y:S01]  /*a130*/  LD.E.128 R72, desc[UR36][R32.64] ;  /* 0x0000002420487980 */ /* 0x000162000c101d00 */
[----:B---3--:R-:W-:-:S03]  /*a140*/  @P1 IMAD.HI.U32 R0, R2, R21, RZ ;  /* 0x0000001502001227 */ /* 0x008fc600078e00ff */
[----:B------:R-:W5:Y:S02]  /*a150*/  LD.E.128 R48, desc[UR36][R48.64] ;  /* 0x0000002430307980 */ /* 0x000f64000c101d00 */
[----:B--2---:R-:W-:Y:S01]  /*a160*/  @P1 SHF.R.U32.HI R29, RZ, R53, R0 ;  /* 0x00000035ff1d1219 */ /* 0x004fe20000011600 */
[----:B------:R-:W-:Y:S01]  /*a170*/  IMAD.U32 R20, RZ, RZ, UR6 ;  /* 0x00000006ff147e24 */ /* 0x000fe2000f8e00ff */
[----:B------:R2:W5:Y:S02]  /*a180*/  LD.E.128 R64, desc[UR36][R34.64] ;  /* 0x0000002422407980 */ /* 0x000564000c101d00 */
[--C-:B------:R-:W-:Y:S01]  /*a190*/  SHF.R.S32.HI R0, RZ, 0x1f, R29.reuse ;  /* 0x0000001fff007819 */ /* 0x100fe2000001141d */
[----:B-1----:R-:W-:Y:S01]  /*a1a0*/  IMAD.MOV R31, RZ, RZ, -R29 ;  /* 0x000000ffff1f7224 */ /* 0x002fe200078e0a1d */
[----:B------:R-:W-:Y:S01]  /*a1b0*/  MOV R21, UR7 ;  /* 0x0000000700157c02 */ /* 0x000fe20008000f00 */
[----:B------:R-:W-:Y:S01]  /*a1c0*/  IMAD.U32 R21, RZ, RZ, UR5 ;  /* 0x00000005ff157e24 */ /* 0x000fe2000f8e00ff */
[----:B------:R1:W5:Y:S01]  /*a1d0*/  LD.E.128 R60, desc[UR36][R36.64] ;  /* 0x00000024243c7980 */ /* 0x000362000c101d00 */
[----:B------:R-:W-:Y:S01]  /*a1e0*/  IMAD R0, R0, UR8, RZ ;  /* 0x0000000800007c24 */ /* 0x000fe2000f8e02ff */
[----:B------:R-:W-:Y:S01]  /*a1f0*/  ULDC.64 UR6, c[0x0][0xad8] ;  /* 0x0002b60000067ab9 */ /* 0x000fe20000000a00 */
[----:B------:R-:W-:Y:S01]  /*a200*/  IMAD R31, R56, R31, R2 ;  /* 0x0000001f381f7224 */ /* 0x000fe200078e0202 */
[----:B------:R1:W5:Y:S01]  /*a210*/  LD.E.128 R12, desc[UR36][R38.64] ;  /* 0x00000024260c7980 */ /* 0x000362000c101d00 */
[----:B0-----:R-:W-:-:S03]  /*a220*/  IMAD R33, R29, UR9, R0 ;  /* 0x000000091d217c24 */ /* 0x001fc6000f8e0200 */
[----:B------:R1:W5:Y:S01]  /*a230*/  LD.E.128 R84, desc[UR36][R40.64] ;  /* 0x0000002428547980 */ /* 0x000362000c101d00 */
[----:B------:R-:W-:-:S03]  /*a240*/  SHF.R.S32.HI R0, RZ, 0x1f, R31 ;  /* 0x0000001fff007819 */ /* 0x000fc6000001141f */
[----:B------:R1:W5:Y:S01]  /*a250*/  LD.E.128 R80, desc[UR36][R42.64] ;  /* 0x000000242a507980 */ /* 0x000362000c101d00 */
[----:B------:R-:W-:-:S03]  /*a260*/  IMAD.WIDE.U32 R20, R29, UR8, R20 ;  /* 0x000000081d147c25 */ /* 0x000fc6000f8e0014 */
[----:B------:R1:W5:Y:S04]  /*a270*/  LD.E.128 R76, desc[UR36][R44.64] ;  /* 0x000000242c4c7980 */ /* 0x000368000c101d00 */
[----:B------:R1:W5:Y:S01]  /*a280*/  LD.E.128 R68, desc[UR36][R46.64] ;  /* 0x000000242e447980 */ /* 0x000362000c101d00 */
        /* <DEDUP_REMOVED lines=8> */
[----:B--2---:R-:W-:Y:S02]  /*a310*/  VIADD R34, R193, UR42 ;  /* 0x0000002ac1227c36 */ /* 0x004fe40008000000 */
[C---:B------:R-:W-:Y:S02]  /*a320*/  IMAD R29, R31.reuse, UR7, R2 ;  /* 0x000000071f1d7c24 */ /* 0x040fe4000f8e0202 */
[----:B------:R-:W-:Y:S01]  /*a330*/  IMAD.WIDE.U32 R20, R31, UR6, R20 ;  /* 0x000000061f147c25 */ /* 0x000fe2000f8e0014 */
[----:B------:R-:W-:Y:S01]  /*a340*/  ISETP.GE.AND P2, PT, R34, R3, PT ;  /* 0x000000032200720c */ /* 0x000fe20003f46270 */
[----:B------:R-:W-:Y:S02]  /*a350*/  ULDC.64 UR6, c[0x0][0xa80] ;  /* 0x0002a00000067ab9 */ /* 0x000fe40000000a00 */
[----:B------:R-:W-:Y:S01]  /*a360*/  IMAD.IADD R21, R21, 0x1, R29 ;  /* 0x0000000115157824 */ /* 0x000fe200078e021d */
[----:B------:R-:W-:Y:S01]  /*a370*/  LEA R2, P3, R20, UR6, 0x1 ;  /* 0x0000000614027c11 */ /* 0x000fe2000f8608ff */
[----:B------:R-:W-:-:S02]  /*a380*/  VIADD R52, R52, 0x30820 ;  /* 0x0003082034347836 */ /* 0x000fc40000000000 */
[----:B------:R-:W-:Y:S01]  /*a390*/  VIADD R0, R34, 0x20 ;  /* 0x0000002022007836 */ /* 0x000fe20000000000 */
[----:B------:R-:W-:Y:S02]  /*a3a0*/  LEA.HI.X R32, R20, UR7, R21, 0x1, P3 ;  /* 0x0000000714207c11 */ /* 0x000fe400098f0c15 */
[----:B------:R-:W-:Y:S02]  /*a3b0*/  PRMT R52, RZ, 0x654, R52 ;  /* 0x00000654ff347816 */ /* 0x000fe40000000034 */
[-C--:B------:R-:W-:Y:S01]  /*a3c0*/  ISETP.GE.AND P1, PT, R0, R3.reuse, PT ;  /* 0x000000030000720c */ /* 0x080fe20003f26270 */
[----:B------:R-:W-:Y:S01]  /*a3d0*/  VIADD R0, R34, 0x40 ;  /* 0x0000004022007836 */ /* 0x000fe20000000000 */
[----:B0-----:R1:W-:Y:S01]  /*a3e0*/  SYNCS.ARRIVE.TRANS64.RED.A1T0 RZ, [R52+URZ], RZ ;  /* 0x000000ff34ff79a7 */ /* 0x0013e2000810043f */
[----:B------:R1:W0:Y:S01]  /*a3f0*/  SHFL.IDX PT, R29, R2, RZ, 0x181f ;  /* 0x00181fff021d7589 */ /* 0x00022200000e0000 */
[----:B------:R-:W-:Y:S03]  /*a400*/  BSSY B1, `(.L_x_5530) ;  /* 0x0000011000017945 */ /* 0x000fe60003800000 */
[----:B------:R1:W2:Y:S01]  /*a410*/  SHFL.IDX PT, R31, R32, RZ, 0x181f ;  /* 0x00181fff201f7589 */ /* 0x0002a200000e0000 */
[----:B------:R-:W-:Y:S01]  /*a420*/  ISETP.GE.AND P0, PT, R0, R3, PT ;  /* 0x000000030000720c */ /* 0x000fe20003f06270 */
[----:B------:R-:W-:-:S12]  /*a430*/  @P2 BRA `(.L_x_5531) ;  /* 0x0000000000342947 */ /* 0x000fd80003800000 */
[----:B------:R-:W-:Y:S02]  /*a440*/  ULDC UR5, c[0x0][0xac8] ;  /* 0x0002b20000057ab9 */ /* 0x000fe40000000800 */
[----:B------:R-:W-:Y:S02]  /*a450*/  ISETP.GE.AND P4, PT, R16, UR5, PT ;  /* 0x0000000510007c0c */ /* 0x000fe4000bf86270 */
[----:B------:R-:W-:Y:S02]  /*a460*/  ISETP.GE.AND P3, PT, R19, UR5, PT ;  /* 0x0000000513007c0c */ /* 0x000fe4000bf66270 */
[----:B------:R-:W-:-:S09]  /*a470*/  ISETP.GE.AND P2, PT, R22, UR5, PT ;  /* 0x0000000516007c0c */ /* 0x000fd2000bf46270 */
[CC--:B0-----:R-:W-:Y:S02]  /*a480*/  @!P4 LEA R20, P6, R16.reuse, R29.reuse, 0x1 ;  /* 0x0000001d1014c211 */ /* 0x0c1fe400078c08ff */
[C---:B------:R-:W-:Y:S02]  /*a490*/  @!P3 LEA R28, P5, R19.reuse, R29, 0x1 ;  /* 0x0000001d131cb211 */ /* 0x040fe400078a08ff */
[----:B--2---:R-:W-:Y:S02]  /*a4a0*/  @!P4 LEA.HI.X R21, R16, R31, R202, 0x1, P6 ;  /* 0x0000001f1015c211 */ /* 0x004fe400030f0cca */
[C---:B------:R-:W-:Y:S02]  /*a4b0*/  @!P2 LEA R30, P6, R22.reuse, R29, 0x1 ;  /* 0x0000001d161ea211 */ /* 0x040fe400078c08ff */
[-C--:B------:R-:W-:Y:S01]  /*a4c0*/  @!P3 LEA.HI.X R29, R19, R31.reuse, R201, 0x1, P5 ;  /* 0x0000001f131db211 */ /* 0x080fe200028f0cc9 */
[----:B-----5:R3:W-:Y:S01]  /*a4d0*/  @!P4 ST.E.128 desc[UR36][R20.64], R48 ;  /* 0x000000301400c985 */ /* 0x0207e2000c101d24 */
[----:B------:R-:W-:-:S03]  /*a4e0*/  @!P2 LEA.HI.X R31, R22, R31, R200, 0x1, P6 ;  /* 0x0000001f161fa211 */ /* 0x000fc600030f0cc8 */
[----:B------:R3:W-:Y:S04]  /*a4f0*/  @!P3 ST.E.128 desc[UR36][R28.64], R72 ;  /* 0x000000481c00b985 */ /* 0x0007e8000c101d24 */
[----:B------:R3:W-:Y:S02]  /*a500*/  @!P2 ST.E.128 desc[UR36][R30.64], R84 ;  /* 0x000000541e00a985 */ /* 0x0007e4000c101d24 */
.L_x_5531:
[----:B------:R-:W-:Y:S05]  /*a510*/  BSYNC B1 ;  /* 0x0000000000017941 */ /* 0x000fea0003800000 */
.L_x_5530:
[----:B--23--:R2:W3:Y:S01]  /*a520*/  SHFL.IDX PT, R31, R32, 0x1, 0x181f ;  /* 0x00381f00201f7f89 */ /* 0x00c4e200000e0000 */
[----:B------:R-:W-:Y:S03]  /*a530*/  BSSY B1, `(.L_x_5532) ;  /* 0x0000010000017945 */ /* 0x000fe60003800000 */
[----:B------:R2:W4:Y:S01]  /*a540*/  SHFL.IDX PT, R21, R2, 0x1, 0x181f ;  /* 0x00381f0002157f89 */ /* 0x00052200000e0000 */
[----:B------:R-:W-:Y:S05]  /*a550*/  @P1 BRA `(.L_x_5533) ;  /* 0x0000000000341947 */ /* 0x000fea0003800000 */
[----:B------:R-:W-:Y:S02]  /*a560*/  ULDC UR5, c[0x0][0xac8] ;  /* 0x0002b20000057ab9 */ /* 0x000fe40000000800 */
[----:B------:R-:W-:Y:S02]  /*a570*/  ISETP.GE.AND P4, PT, R16, UR5, PT ;  /* 0x0000000510007c0c */ /* 0x000fe4000bf86270 */
[----:B------:R-:W-:Y:S02]  /*a580*/  ISETP.GE.AND P5, PT, R19, UR5, PT ;  /* 0x0000000513007c0c */ /* 0x000fe4000bfa6270 */
[----:B------:R-:W-:-:S09]  /*a590*/  ISETP.GE.AND P6, PT, R22, UR5, PT ;  /* 0x0000000516007c0c */ /* 0x000fd2000bfc6270 */
[-C--:B----4-:R-:W-:Y:S02]  /*a5a0*/  @!P4 LEA R20, P1, R16, R21.reuse, 0x1 ;  /* 0x000000151014c211 */ /* 0x090fe400078208ff */
[CC--:B------:R-:W-:Y:S02]  /*a5b0*/  @!P5 LEA R28, P2, R19.reuse, R21.reuse, 0x1 ;  /* 0x00000015131cd211 */ /* 0x0c0fe400078408ff */
[----:B------:R-:W-:Y:S02]  /*a5c0*/  @!P6 LEA R30, P3, R22, R21, 0x1 ;  /* 0x00000015161ee211 */ /* 0x000fe400078608ff */
[-C--:B---3--:R-:W-:Y:S02]  /*a5d0*/  @!P4 LEA.HI.X R21, R16, R31.reuse, R202, 0x1, P1 ;  /* 0x0000001f1015c211 */ /* 0x088fe400008f0cca */
[-C--:B0-----:R-:W-:Y:S02]  /*a5e0*/  @!P5 LEA.HI.X R29, R19, R31.reuse, R201, 0x1, P2 ;  /* 0x0000001f131dd211 */ /* 0x081fe400010f0cc9 */
[----:B------:R-:W-:Y:S01]  /*a5f0*/  @!P6 LEA.HI.X R31, R22, R31, R200, 0x1, P3 ;  /* 0x0000001f161fe211 */ /* 0x000fe200018f0cc8 */
[----:B-----5:R0:W-:Y:S04]  /*a600*/  @!P4 ST.E.128 desc[UR36][R20.64], R24 ;  /* 0x000000181400c985 */ /* 0x0201e8000c101d24 */
[----:B------:R0:W-:Y:S04]  /*a610*/  @!P5 ST.E.128 desc[UR36][R28.64], R64 ;  /* 0x000000401c00d985 */ /* 0x0001e8000c101d24 */
[----:B------:R0:W-:Y:S02]  /*a620*/  @!P6 ST.E.128 desc[UR36][R30.64], R80 ;  /* 0x000000501e00e985 */ /* 0x0001e4000c101d24 */
.L_x_5533:
[----:B------:R-:W-:Y:S05]  /*a630*/  BSYNC B1 ;  /* 0x0000000000017941 */ /* 0x000fea0003800000 */
.L_x_5532:
[----:B0----5:R0:W0:Y:S01]  /*a640*/  SHFL.IDX PT, R27, R32, 0x2, 0x181f ;  /* 0x00581f00201b7f89 */ /* 0x02102200000e0000 */
[----:B------:R-:W-:Y:S03]  /*a650*/  BSSY B1, `(.L_x_5534) ;  /* 0x0000010000017945 */ /* 0x000fe60003800000 */
[----:B----4-:R4:W0:Y:S01]  /*a660*/  SHFL.IDX PT, R21, R2, 0x2, 0x181f ;  /* 0x00581f0002157f89 */ /* 0x01082200000e0000 */
[----:B------:R-:W-:Y:S05]  /*a670*/  @P0 BRA `(.L_x_5535) ;  /* 0x0000000000340947 */ /* 0x000fea0003800000 */
[----:B------:R-:W-:Y:S02]  /*a680*/  ULDC UR5, c[0x0][0xac8] ;  /* 0x0002b20000057ab9 */ /* 0x000fe40000000800 */
[----:B------:R-:W-:Y:S02]  /*a690*/  ISETP.GE.AND P3, PT, R16, UR5, PT ;  /* 0x0000000510007c0c */ /* 0x000fe4000bf66270 */
[----:B------:R-:W-:Y:S02]  /*a6a0*/  ISETP.GE.AND P4, PT, R19, UR5, PT ;  /* 0x0000000513007c0c */ /* 0x000fe4000bf86270 */
[----:B------:R-:W-:-:S09]  /*a6b0*/  ISETP.GE.AND P5, PT, R22, UR5, PT ;  /* 0x0000000516007c0c */ /* 0x000fd2000bfa6270 */
[-C--:B0-----:R-:W-:Y:S02]  /*a6c0*/  @!P3 LEA R20, P0, R16, R21.reuse, 0x1 ;  /* 0x000000151014b211 */ /* 0x081fe400078008ff */
[CC--:B------:R-:W-:Y:S02]  /*a6d0*/  @!P4 LEA R24, P1, R19.reuse, R21.reuse, 0x1 ;  /* 0x000000151318c211 */ /* 0x0c0fe400078208ff */
[----:B------:R-:W-:Y:S02]  /*a6e0*/  @!P5 LEA R26, P2, R22, R21, 0x1 ;  /* 0x00000015161ad211 */ /* 0x000fe400078408ff */
[-C--:B------:R-:W-:Y:S02]  /*a6f0*/  @!P3 LEA.HI.X R21, R16, R27.reuse, R202, 0x1, P0 ;  /* 0x0000001b1015b211 */ /* 0x080fe400000f0cca */
[-C--:B------:R-:W-:Y:S02]  /*a700*/  @!P4 LEA.HI.X R25, R19, R27.reuse, R201, 0x1, P1 ;  /* 0x0000001b1319c211 */ /* 0x080fe400008f0cc9 */
[----:B------:R-:W-:Y:S01]  /*a710*/  @!P5 LEA.HI.X R27, R22, R27, R200, 0x1, P2 ;  /* 0x0000001b161bd211 */ /* 0x000fe200010f0cc8 */
[----:B------:R0:W-:Y:S04]  /*a720*/  @!P3 ST.E.128 desc[UR36][R20.64], R8 ;  /* 0x000000081400b985 */ /* 0x0001e8000c101d24 */
[----:B------:R0:W-:Y:S04]  /*a730*/  @!P4 ST.E.128 desc[UR36][R24.64], R60 ;  /* 0x0000003c1800c985 */ /* 0x0001e8000c101d24 */
[----:B------:R0:W-:Y:S02]  /*a740*/  @!P5 ST.E.128 desc[UR36][R26.64], R76 ;  /* 0x0000004c1a00d985 */ /* 0x0001e4000c101d24 */
.L_x_5535:
[----:B------:R-:W-:Y:S05]  /*a750*/  BSYNC B1 ;  /* 0x0000000000017941 */ /* 0x000fea0003800000 */
.L_x_5534:
[----:B------:R-:W-:Y:S01]  /*a760*/  VIADD R0, R34, 0x60 ;  /* 0x0000006022007836 */ /* 0x000fe20000000000 */
[----:B0-----:R0:W0:Y:S04]  /*a770*/  SHFL.IDX PT, R11, R32, 0x3, 0x181f ;  /* 0x00781f00200b7f89 */ /* 0x00102800000e0000 */
[----:B------:R-:W-:Y:S01]  /*a780*/  ISETP.GE.AND P0, PT, R0, R3, PT ;  /* 0x000000030000720c */ /* 0x000fe20003f06270 */
[----:B------:R0:W0:-:S12]  /*a790*/  SHFL.IDX PT, R21, R2, 0x3, 0x181f ;  /* 0x00781f0002157f89 */ /* 0x00001800000e0000 */
[----:B------:R-:W-:Y:S05]  /*a7a0*/  @P0 BRA `(.L_x_5536) ;  /* 0x0000000800dc0947 */ /* 0x000fea0003800000 */
[----:B------:R-:W-:Y:S02]  /*a7b0*/  ULDC UR5, c[0x0][0xac8] ;  /* 0x0002b20000057ab9 */ /* 0x000fe40000000800 */
[----:B------:R-:W-:Y:S02]  /*a7c0*/  ISETP.GE.AND P2, PT, R16, UR5, PT ;  /* 0x0000000510007c0c */ /* 0x000fe4000bf46270 */
[----:B------:R-:W-:-:S11]  /*a7d0*/  ISETP.GE.AND P3, PT, R19, UR5, PT ;  /* 0x0000000513007c0c */ /* 0x000fd6000bf66270 */
[CC--:B012-4-:R-:W-:Y:S02]  /*a7e0*/  @!P2 LEA R2, P0, R16.reuse, R21.reuse, 0x1 ;  /* 0x000000151002a211 */ /* 0x0d7fe400078008ff */
        /* <DEDUP_REMOVED lines=11> */
.L_x_5529:
[----:B------:R-:W0:Y:S01]  /*a8a0*/  LDC R8, c[0x0][0xbe8] ;  /* 0x0002fa00ff087b82 */ /* 0x000e220000000800 */
[----:B------:R-:W-:Y:S01]  /*a8b0*/  R2UR UR5, R192 ;  /* 0x00000000c00572ca */ /* 0x000fe200000e0000 */
[----:B------:R-:W-:Y:S01]  /*a8c0*/  USHF.R.S32.HI UR9, URZ, 0x1f, UR61 ;  /* 0x0000001f3f097899 */ /* 0x000fe2000801143d */
[----:B------:R-:W-:Y:S01]  /*a8d0*/  ISETP.GE.AND P0, PT, R203, 0x80, PT ;  /* 0x00000080cb00780c */ /* 0x000fe20003f06270 */
[----:B------:R-:W-:Y:S01]  /*a8e0*/  BSSY B1, `(.L_x_5537) ;  /* 0x0000030000017945 */ /* 0x000fe20003800000 */
[----:B------:R-:W-:-:S09]  /*a8f0*/  LEA R6, R23, R193, 0x5 ;  /* 0x000000c117067211 */ /* 0x000fd200078e28ff */
        /* <DEDUP_REMOVED lines=17> */
[----:B------:R-:W-:-:S09]  /*aa10*/  IMAD.MOV.U32 R2, RZ, RZ, R4 ;  /* 0x000000ffff027224 */ /* 0x000fd200078e0004 */
        /* <DEDUP_REMOVED lines=28> */
.L_x_5538:
[----:B------:R-:W-:Y:S05]  /*abe0*/  BSYNC B1 ;  /* 0x0000000000017941 */ /* 0x000fea0003800000 */
.L_x_5537:
[----:B------:R-:W-:Y:S01]  /*abf0*/  R2UR UR12, R192 ;  /* 0x00000000c00c72ca */ /* 0x000fe200000e0000 */
[----:B------:R-:W-:Y:S01]  /*ac00*/  ULDC.64 UR10, c[0x0][0xae8] ;  /* 0x0002ba00000a7ab9 */ /* 0x000fe20000000a00 */
[----:B------:R-:W-:Y:S01]  /*ac10*/  VIADD R6, R6, UR42 ;  /* 0x0000002a06067c36 */ /* 0x000fe20008000000 */
[----:B------:R-:W-:Y:S01]  /*ac20*/  UIMAD UR5, UR8, UR10, URZ ;  /* 0x0000000a080572a4 */ /* 0x000fe2000f8e023f */
[----:B------:R-:W-:Y:S02]  /*ac30*/  BSSY B1, `(.L_x_5539) ;  /* 0x0000038000017945 */ /* 0x000fe40003800000 */
[----:B0-----:R-:W-:-:S04]  /*ac40*/  @P1 IMAD.HI.U32 R0, R6, R9, RZ ;  /* 0x0000000906001227 */ /* 0x001fc800078e00ff */
[----:B--2---:R-:W-:Y:S01]  /*ac50*/  IMAD.MOV.U32 R5, RZ, RZ, R6 ;  /* 0x000000ffff057224 */ /* 0x004fe200078e0006 */
[----:B-1----:R-:W-:Y:S02]  /*ac60*/  @P1 SHF.R.U32.HI R5, RZ, R11, R0 ;  /* 0x0000000bff051219 */ /* 0x002fe40000011600 */
[----:B------:R-:W-:Y:S02]  /*ac70*/  UIMAD.WIDE.U32 UR6, UR12, UR10, URZ ;  /* 0x0000000a0c0672a5 */ /* 0x000fe4000f8e003f */
[----:B------:R-:W-:Y:S01]  /*ac80*/  UIMAD UR5, UR12, UR11, UR5 ;  /* 0x0000000b0c0572a4 */ /* 0x000fe2000f8e0205 */
[----:B------:R-:W-:Y:S02]  /*ac90*/  SHF.R.S32.HI R0, RZ, 0x1f, R5 ;  /* 0x0000001fff007819 */ /* 0x000fe40000011405 */
[----:B------:R-:W-:Y:S01]  /*aca0*/  ULDC.64 UR10, c[0x0][0xaf0] ;  /* 0x0002bc00000a7ab9 */ /* 0x000fe20000000a00 */
[----:B------:R-:W-:Y:S01]  /*acb0*/  UIADD3 UR7, UR7, UR5, URZ ;  /* 0x0000000507077290 */ /* 0x000fe2000fffe03f */
[----:B------:R-:W-:Y:S01]  /*acc0*/  IADD3 R7, -R5, RZ, RZ ;  /* 0x000000ff05077210 */ /* 0x000fe20007ffe1ff */
[----:B------:R-:W-:-:S02]  /*acd0*/  UIMAD UR5, UR9, UR10, URZ ;  /* 0x0000000a090572a4 */ /* 0x000fc4000f8e023f */
[----:B------:R-:W-:Y:S02]  /*ace0*/  UIMAD.WIDE.U32 UR6, UR61, UR10, UR6 ;  /* 0x0000000a3d0672a5 */ /* 0x000fe4000f8e0006 */
[----:B------:R-:W-:Y:S01]  /*acf0*/  UIMAD UR5, UR61, UR11, UR5 ;  /* 0x0000000b3d0572a4 */ /* 0x000fe2000f8e0205 */
[----:B------:R-:W-:Y:S01]  /*ad00*/  IMAD R7, R8, R7, R6 ;  /* 0x0000000708077224 */ /* 0x000fe200078e0206 */
[----:B------:R-:W-:Y:S01]  /*ad10*/  ULDC.64 UR8, c[0x0][0xae0] ;  /* 0x0002b80000087ab9 */ /* 0x000fe20000000a00 */
[----:B------:R-:W-:Y:S01]  /*ad20*/  VIADD R6, R193, UR42 ;  /* 0x0000002ac1067c36 */ /* 0x000fe20008000000 */
[----:B------:R-:W-:Y:S01]  /*ad30*/  UIADD3 UR5, UR7, UR5, URZ ;  /* 0x0000000507057290 */ /* 0x000fe2000fffe03f */
[----:B------:R-:W-:Y:S02]  /*ad40*/  IMAD R0, R0, UR8, RZ ;  /* 0x0000000800007c24 */ /* 0x000fe4000f8e02ff */
        /* <DEDUP_REMOVED lines=38> */
.L_x_5540:
[----:B------:R-:W-:Y:S05]  /*afb0*/  BSYNC B1 ;  /* 0x0000000000017941 */ /* 0x000fea0003800000 */
.L_x_5539:
        /* <DEDUP_REMOVED lines=17> */
.L_x_5542:
[----:B------:R-:W-:Y:S05]  /*b0d0*/  BSYNC B1 ;  /* 0x0000000000017941 */ /* 0x000fea0003800000 */
.L_x_5541:
        /* <DEDUP_REMOVED lines=17> */
.L_x_5544:
[----:B------:R-:W-:Y:S05]  /*b1f0*/  BSYNC B1 ;  /* 0x0000000000017941 */ /* 0x000fea0003800000 */
.L_x_5543:
[----:B------:R-:W-:Y:S01]  /*b200*/  IADD3 R0, R6, 0x60, RZ ;  /* 0x0000006006007810 */ /* 0x000fe20007ffe0ff */
[----:B0-23--:R-:W0:Y:S03]  /*b210*/  SHFL.IDX PT, R5, R5, 0x3, 0x181f ;  /* 0x00781f0005057f89 */ /* 0x00de2600000e0000 */
        /* <DEDUP_REMOVED lines=16> */
.L_x_5536:
[----:B------:R-:W-:Y:S05]  /*b320*/  BSYNC B0 ;  /* 0x0000000000007941 */ /* 0x000fea0003800000 */
.L_x_5528:
[----:B------:R-:W-:Y:S02]  /*b330*/  ULDC UR5, c[0x0][0xc38] ;  /* 0x00030e0000057ab9 */ /* 0x000fe40000000800 */
[----:B------:R-:W-:-:S06]  /*b340*/  UISETP.GE.AND UP0, UPT, UR4, UR5, UPT ;  /* 0x000000050400728c */ /* 0x000fcc000bf06270 */
[----:B------:R-:W-:-:S13]  /*b350*/  PLOP3.LUT P0, PT, PT, PT, UP0, 0x80, 0x0 ;  /* 0x000000000000781c */ /* 0x000fda0003f0f008 */
[----:B------:R-:W-:Y:S05]  /*b360*/  @!P0 BRA `(.L_x_5545) ;  /* 0xffffff58006c8947 */ /* 0x000fea000383ffff */
[----:B------:R-:W-:Y:S05]  /*b370*/  EXIT ;  /* 0x000000000000794d */ /* 0x000fea0003800000 */
.L_x_5487:
        /* <DEDUP_REMOVED lines=40> */
[----:B------:R-:W-:Y:S02]  /*b600*/  LOP3.LUT R37, R37, 0x38, RZ, 0xc0, !PT ;  /* 0x0000003825257812 */ /* 0x000fe400078ec0ff */
[----:B------:R-:W-:Y:S02]  /*b610*/  LEA R31, R30, R17, 0x1 ;  /* 0x000000111e1f7211 */ /* 0x000fe400078e08ff */
[C---:B------:R-:W-:Y:S02]  /*b620*/  LOP3.LUT R0, R37.reuse, 0x40, RZ, 0xfc, !PT ;  /* 0x0000004025007812 */ /* 0x040fe400078efcff */
[----:B------:R-:W-:Y:S02]  /*b630*/  LOP3.LUT R2, R37, 0x80, RZ, 0xfc, !PT ;  /* 0x0000008025027812 */ /* 0x000fe400078efcff */
[----:B------:R-:W-:-:S02]  /*b640*/  ISETP.GE.AND P1, PT, R0, UR9, PT ;  /* 0x0000000900007c0c */ /* 0x000fc4000bf26270 */
        /* <DEDUP_REMOVED lines=11> */
[----:B------:R-:W-:-:S04]  /*b700*/  UIMAD.WIDE UR4, UR4, 0x2aaaaaab, URZ ;  /* 0x2aaaaaab040478a5 */ /* 0x000fc8000f8e023f */
[----:B------:R-:W-:Y:S01]  /*b710*/  @P0 LOP3.LUT R16, R16, 0x2, RZ, 0xfc, !PT ;  /* 0x0000000210100812 */ /* 0x000fe200078efcff */
[----:B------:R-:W-:Y:S01]  /*b720*/  USHF.R.U32.HI UR41, URZ, 0x1f, UR5 ;  /* 0x0000001f3f297899 */ /* 0x000fe20008011605 */
[----:B------:R-:W-:Y:S02]  /*b730*/  ISETP.GE.AND P0, PT, R0, UR7, PT ;  /* 0x0000000700007c0c */ /* 0x000fe4000bf06270 */
[----:B------:R-:W-:Y:S01]  /*b740*/  LOP3.LUT R16, R16, 0xfffffbff, RZ, 0xc0, !PT ;  /* 0xfffffbff10107812 */ /* 0x000fe200078ec0ff */
[----:B------:R-:W-:Y:S01]  /*b750*/  ULEA.HI.SX32 UR41, UR5, UR41, 0x1c ;  /* 0x0000002905297291 */ /* 0x000fe2000f8fe23f */
[----:B------:R-:W-:Y:S02]  /*b760*/  LOP3.LUT R0, R36, 0x70, R3, 0xf8, !PT ;  /* 0x0000007024007812 */ /* 0x000fe400078ef803 */
[----:B------:R-:W-:Y:S02]  /*b770*/  @P1 LOP3.LUT R16, R16, 0x400, RZ, 0xfc, !PT ;  /* 0x0000040010101812 */ /* 0x000fe400078efcff */
[----:B------:R-:W-:-:S02]  /*b780*/  ISETP.GE.AND P1, PT, R2, UR9, PT ;  /* 0x0000000902007c0c */ /* 0x000fc4000bf26270 */
        /* <DEDUP_REMOVED lines=18> */
.L_x_5595:
        /* <DEDUP_REMOVED lines=22> */
.L_x_5547:
[----:B------:R-:W-:Y:S01]  /*ba10*/  ULDC UR8, c[0x0][0xc54] ;  /* 0x0003150000087ab9 */ /* 0x000fe20000000800 */
[----:B------:R-:W-:Y:S01]  /*ba20*/  UMOV UR6, UR7 ;  /* 0x0000000700067c82 */ /* 0x000fe20008000000 */
[----:B------:R-:W-:-:S11]  /*ba30*/  UISETP.NE.AND UP0, UPT, UR8, 0x1, UPT ;  /* 0x000000010800788c */ /* 0x000fd6000bf05270 */
[----:B------:R-:W-:Y:S02]  /*ba40*/  @UP0 ULDC.64 UR10, c[0x0][0xc58] ;  /* 0x00031600000a0ab9 */ /* 0x000fe40000000a00 */
[----:B------:R-:W-:-:S04]  /*ba50*/  UIMAD.WIDE.U32 UR4, UR7, UR10, URZ ;  /* 0x0000000a070472a5 */ /* 0x000fc8000f8e003f */
[----:B------:R-:W-:-:S04]  /*ba60*/  @UP0 USHF.R.U32.HI UR6, URZ, UR11, UR5 ;  /* 0x0000000b3f060299 */ /* 0x000fc80008011605 */
[----:B------:R-:W-:-:S12]  /*ba70*/  UIMAD UR4, UR6, UR8, URZ ;  /* 0x00000008060472a4 */ /* 0x000fd8000f8e023f */
.L_x_5548:
        /* <DEDUP_REMOVED lines=58> */
.L_x_5550:
        /* <DEDUP_REMOVED lines=20> */
.L_x_5553:
[----:B------:R-:W-:Y:S05]  /*bf60*/  BSYNC B6 ;  /* 0x0000000000067941 */ /* 0x000fea0003800000 */
.L_x_5552:
        /* <DEDUP_REMOVED lines=20> */
.L_x_5556:
[----:B------:R0:W1:Y:S01]  /*c0b0*/  LDC.64 R2, c[0x4][R18] ;  /* 0x0100000012027b82 */ /* 0x0000620000000a00 */
[----:B------:R-:W-:Y:S01]  /*c0c0*/  ULDC.64 UR4, c[0x4][0x138] ;  /* 0x01004e0000047ab9 */ /* 0x000fe20000000a00 */
[----:B------:R-:W-:Y:S01]  /*c0d0*/  ULDC.64 UR6, c[0x4][0x140] ;  /* 0x0100500000067ab9 */ /* 0x000fe20000000a00 */
[----:B------:R-:W-:Y:S01]  /*c0e0*/  IMAD.U32 R4, RZ, RZ, UR4 ;  /* 0x00000004ff047e24 */ /* 0x000fe2000f8e00ff */
[----:B------:R-:W-:Y:S01]  /*c0f0*/  MOV R7, UR7 ;  /* 0x0000000700077c02 */ /* 0x000fe20008000f00 */
[----:B------:R-:W-:Y:S01]  /*c100*/  IMAD.U32 R5, RZ, RZ, UR5 ;  /* 0x00000005ff057e24 */ /* 0x000fe2000f8e00ff */
[----:B------:R-:W-:Y:S01]  /*c110*/  ULDC.64 UR4, c[0x4][0x80] ;  /* 0x0100200000047ab9 */ /* 0x000fe20000000a00 */
[----:B------:R-:W-:Y:S02]  /*c120*/  IMAD.U32 R6, RZ, RZ, UR6 ;  /* 0x00000006ff067e24 */ /* 0x000fe4000f8e00ff */
[----:B------:R-:W-:Y:S02]  /*c130*/  IMAD.U32 R10, RZ, RZ, UR4 ;  /* 0x00000004ff0a7e24 */ /* 0x000fe4000f8e00ff */
[----:B------:R-:W-:-:S02]  /*c140*/  IMAD.U32 R11, RZ, RZ, UR5 ;  /* 0x00000005ff0b7e24 */ /* 0x000fc4000f8e00ff */
[----:B------:R-:W-:Y:S02]  /*c150*/  IMAD.MOV.U32 R8, RZ, RZ, 0x70 ;  /* 0x00000070ff087424 */ /* 0x000fe400078e00ff */
[----:B------:R-:W-:Y:S02]  /*c160*/  IMAD.MOV.U32 R12, RZ, RZ, 0x1 ;  /* 0x00000001ff0c7424 */ /* 0x000fe400078e00ff */
[----:B0-----:R-:W-:-:S07]  /*c170*/  IMAD.MOV.U32 R13, RZ, RZ, RZ ;  /* 0x000000ffff0d7224 */ /* 0x001fce00078e00ff */
[----:B------:R-:W-:-:S07]  /*c180*/  LEPC R20, `(.L_x_5555) ;  /* 0x000000001014794e */ /* 0x000fce0000000000 */
[----:B-1----:R-:W-:Y:S05]  /*c190*/  CALL.ABS.NOINC R2 ;  /* 0x0000000002007343 */ /* 0x002fea0003c00000 */
.L_x_5555:
[----:B------:R-:W-:Y:S05]  /*c1a0*/  BSYNC B6 ;  /* 0x0000000000067941 */ /* 0x000fea0003800000 */
.L_x_5554:
        /* <DEDUP_REMOVED lines=13> */
[----:B------:R-:W-:Y:S02]  /*c280*/  MOV R22, UR4 ;  /* 0x0000000400167c02 */ /* 0x000fe40008000f00 */
[----:B------:R-:W-:Y:S05]  /*c290*/  BRA.DIV UR5, `(.L_x_5557) ;  /* 0x0000003605847947 */ /* 0x000fea000b800000 */
.L_x_5611:
        /* <DEDUP_REMOVED lines=26> */
[C---:B-1----:R-:W-:Y:S01]  /*c440*/  @!P0 LEA R4, P1, R2.reuse, R4, 0x2 ;  /* 0x0000000402048211 */ /* 0x042fe200078210ff */
[----:B------:R-:W-:Y:S01]  /*c450*/  IMAD.MOV.U32 R6, RZ, RZ, RZ ;  /* 0x000000ffff067224 */ /* 0x000fe200078e00ff */
[----:B------:R-:W-:Y:S02]  /*c460*/  IADD3 R7, -R9, RZ, RZ ;  /* 0x000000ff09077210 */ /* 0x000fe40007ffe1ff */
[----:B------:R-:W-:-:S05]  /*c470*/  @!P0 LEA.HI.X R5, R2, R5, R3, 0x2, P1 ;  /* 0x0000000502058211 */ /* 0x000fca00008f1403 */
        /* <DEDUP_REMOVED lines=15> */
.L_x_5558:
        /* <DEDUP_REMOVED lines=25> */
.L_x_5612:
[----:B------:R-:W-:Y:S05]  /*c700*/  BSYNC B0 ;  /* 0x0000000000007941 */ /* 0x000fea0003800000 */
.L_x_5559:
        /* <DEDUP_REMOVED lines=21> */
[----:B------:R-:W-:Y:S01]  /*c860*/  UMOV UR4, 0xffffffff ;  /* 0xffffffff00047882 */ /* 0x000fe20000000000 */
[----:B------:R-:W-:Y:S01]  /*c870*/  IADD3 R3, R3, R5, RZ ;  /* 0x0000000503037210 */ /* 0x000fe20007ffe0ff */
        /* <DEDUP_REMOVED lines=54> */
[----:B------:R0:W1:Y:S03]  /*cbe0*/  SHFL.IDX PT, R8, R6, 0x5, 0x181f ;  /* 0x00b81f0006087f89 */ /* 0x00006600000e0000 */
[----:B------:R-:W-:Y:S01]  /*cbf0*/  @P0 IMAD.MOV.U32 R3, RZ, RZ, R9 ;  /* 0x000000ffff030224 */ /* 0x000fe200078e0009 */
[----:B------:R0:W2:Y:S04]  /*cc00*/  SHFL.IDX PT, R14, R4, 0x5, 0x181f ;  /* 0x00b81f00040e7f89 */ /* 0x0000a800000e0000 */
[----:B------:R0:W-:Y:S04]  /*cc10*/  @P0 LDGSTS.E.BYPASS.LTC128B.128 [R21+0x20400], desc[UR36][R2.64], !P4 ;  /* 0x2040000002150fae */ /* 0x0001e8000e101d64 */
[----:B------:R0:W-:Y:S04]  /*cc20*/  @P0 LDGSTS.E.BYPASS.LTC128B.128 [R21+0x23400], desc[UR36][R2.64+0x80], !P3 ;  /* 0x2340008002150fae */ /* 0x0001e8000d901d64 */
[----:B------:R0:W-:Y:S02]  /*cc30*/  @P0 LDGSTS.E.BYPASS.LTC128B.128 [R21+0x26400], desc[UR36][R2.64+0x100], !P2 ;  /* 0x2640010002150fae */ /* 0x0001e4000d101d64 */
.L_x_5626:
        /* <DEDUP_REMOVED lines=12> */
.L_x_5562:
        /* <DEDUP_REMOVED lines=10> */
.L_x_5563:
        /* <DEDUP_REMOVED lines=23> */
.L_x_5565:
[----:B------:R-:W-:Y:S05]  /*cf10*/  BSYNC B6 ;  /* 0x0000000000067941 */ /* 0x000fea0003800000 */
.L_x_5564:
[----:B0-----:R-:W0:Y:S01]  /*cf20*/  S2R R2, SR_TID.X ;  /* 0x0000000000027919 */ /* 0x001e220000002100 */
        /* <DEDUP_REMOVED lines=9> */
[----:B------:R-:W-:-:S03]  /*cfc0*/  LOP3.LUT P5, RZ, R16, 0x200, RZ, 0xc0, !PT ;  /* 0x0000020010ff7812 */ /* 0x000fc600078ac0ff */
[----:B------:R-:W-:-:S04]  /*cfd0*/  UIMAD UR6, UR6, UR8, URZ ;  /* 0x00000008060672a4 */ /* 0x000fc8000f8e023f */
[----:B------:R-:W-:Y:S02]  /*cfe0*/  UIMAD UR7, UR7, UR9, UR6 ;  /* 0x00000009070772a4 */ /* 0x000fe4000f8e0206 */
[----:B------:R-:W-:Y:S01]  /*cff0*/  USHF.R.S32.HI UR6, URZ, 0x1f, UR43 ;  /* 0x0000001f3f067899 */ /* 0x000fe2000801142b */
[----:B0-----:R-:W-:-:S05]  /*d000*/  IMAD.SHL.U32 R2, R2, 0x10, RZ ;  /* 0x0000001002027824 */ /* 0x001fca00078e00ff */
[----:B------:R-:W-:-:S04]  /*d010*/  LOP3.LUT R2, R36, 0x70, R2, 0xf8, !PT ;  /* 0x0000007024027812 */ /* 0x000fc800078ef802 */
[----:B------:R-:W-:-:S05]  /*d020*/  LEA R0, R0, R2, 0x7 ;  /* 0x0000000200007211 */ /* 0x000fca00078e38ff */
        /* <DEDUP_REMOVED lines=35> */
[----:B------:R-:W-:-:S03]  /*d260*/  IMAD.U32 R3, RZ, RZ, UR44 ;  /* 0x0000002cff037e24 */ /* 0x000fc6000f8e00ff */
[----:B------:R-:W1:Y:S01]  /*d270*/  SHFL.IDX PT, R2, R5, RZ, 0x181f ;  /* 0x00181fff05027589 */ /* 0x000e6200000e0000 */
[----:B------:R-:W-:-:S03]  /*d280*/  IMAD R4, R3, 0x80, R36 ;  /* 0x0000008003047824 */ /* 0x000fc600078e0224 */
[----:B------:R-:W-:Y:S01]  /*d290*/  SHFL.IDX PT, R6, R5, 0x1, 0x181f ;  /* 0x00381f0005067f89 */ /* 0x000fe200000e0000 */
[C---:B------:R-:W-:Y:S01]  /*d2a0*/  VIADD R7, R4.reuse, 0x10 ;  /* 0x0000001004077836 */ /* 0x040fe20000000000 */
[----:B------:R-:W-:-:S13]  /*d2b0*/  ISETP.GE.AND P0, PT, R4, UR39, PT ;  /* 0x0000002704007c0c */ /* 0x000fda000bf06270 */
        /* <DEDUP_REMOVED lines=72> */
.L_x_5643:
        /* <DEDUP_REMOVED lines=12> */
.L_x_5567:
        /* <DEDUP_REMOVED lines=18> */
.L_x_5644:
[----:B------:R-:W-:Y:S05]  /*d920*/  BSYNC B0 ;  /* 0x0000000000007941 */ /* 0x000fea0003800000 */
.L_x_5568:
[----:B------:R-:W-:-:S06]  /*d930*/  UISETP.GE.AND UP0, UPT, UR45, 0x2, UPT ;  /* 0x000000022d00788c */ /* 0x000fcc000bf06270 */
[----:B------:R-:W-:-:S13]  /*d940*/  PLOP3.LUT P0, PT, PT, PT, UP0, 0x40, 0x0 ;  /* 0x000000000000781c */ /* 0x000fda0003f0e808 */
[----:B------:R-:W-:Y:S05]  /*d950*/  @P0 BRA `(.L_x_5570) ;  /* 0x0000000c00fc0947 */ /* 0x000fea0003800000 */
[----:B------:R-:W-:Y:S01]  /*d960*/  UIADD3 UR4, UR45, -0x2, URZ ;  /* 0xfffffffe2d047890 */ /* 0x000fe2000fffe03f */
[----:B------:R-:W-:Y:S01]  /*d970*/  BSSY B0, `(.L_x_5570) ;  /* 0x00000fd000007945 */ /* 0x000fe20003800000 */
[----:B------:R-:W-:Y:S02]  /*d980*/  IMAD.MOV.U32 R20, RZ, RZ, R26 ;  /* 0x000000ffff147224 */ /* 0x000fe400078e001a */
[----:B------:R-:W-:Y:S02]  /*d990*/  IMAD.MOV.U32 R9, RZ, RZ, R23 ;  /* 0x000000ffff097224 */ /* 0x000fe400078e0017 */
[----:B------:R-:W-:Y:S01]  /*d9a0*/  IMAD.MOV.U32 R27, RZ, RZ, R24 ;  /* 0x000000ffff1b7224 */ /* 0x000fe200078e0018 */
[----:B------:R-:W-:-:S07]  /*d9b0*/  MOV R8, UR4 ;  /* 0x0000000400087c02 */ /* 0x000fce0008000f00 */
.L_x_5583:
        /* <DEDUP_REMOVED lines=26> */
[----:B------:R-:W-:Y:S02]  /*db60*/  ISETP.NE.AND P0, PT, R23, 0x2, PT ;  /* 0x000000021700780c */ /* 0x000fe40003f05270 */
[----:B------:R-:W-:Y:S01]  /*db70*/  IADD3 R7, -R11, RZ, RZ ;  /* 0x000000ff0b077210 */ /* 0x000fe20007ffe1ff */
        /* <DEDUP_REMOVED lines=10> */
.L_x_5571:
[----:B------:R-:W-:Y:S01]  /*dc20*/  IMAD R6, R23, 0x8, R17 ;  /* 0x0000000817067824 */ /* 0x000fe200078e0211 */
[----:B------:R-:W-:Y:S01]  /*dc30*/  SHF.L.U32 R3, R26, 0x1f, RZ ;  /* 0x0000001f1a037819 */ /* 0x000fe200000006ff */
[----:B------:R-:W-:Y:S03]  /*dc40*/  BSSY B1, `(.L_x_5572) ;  /* 0x0000003000017945 */ /* 0x000fe60003800000 */
[----:B------:R-:W0:Y:S02]  /*dc50*/  SYNCS.PHASECHK.TRANS64.TRYWAIT P0, [R6+URZ+0x30840], R3 ;  /* 0x03084003060075a7 */ /* 0x000e24000800017f */
[----:B0-----:R-:W-:Y:S05]  /*dc60*/  @!P0 BRA `(.L_x_5573) ;  /* 0x0000002c00f88947 */ /* 0x001fea0003800000 */
.L_x_5645:
[----:B------:R-:W-:Y:S05]  /*dc70*/  BSYNC B1 ;  /* 0x0000000000017941 */ /* 0x000fea0003800000 */
.L_x_5572:
        /* <DEDUP_REMOVED lines=27> */
[----:B------:R-:W-:Y:S01]  /*de30*/  IMAD.SHL.U32 R4, R37, 0x2, RZ ;  /* 0x0000000225047824 */ /* 0x000fe200078e00ff */
[----:B------:R-:W-:Y:S02]  /*de40*/  LEA R8, R8, R17, 0x1 ;  /* 0x0000001108087211 */ /* 0x000fe400078e08ff */
        /* <DEDUP_REMOVED lines=36> */
.L_x_5659:
        /* <DEDUP_REMOVED lines=10> */
.L_x_5575:
        /* <DEDUP_REMOVED lines=10> */
.L_x_5576:
[----:B------:R1:W-:Y:S01]  /*e1d0*/  SYNCS.ARRIVE.TRANS64.A1T0 RZ, [R6+URZ+0x30830], RZ ;  /* 0x030830ff06ff79a7 */ /* 0x0003e2000810003f */
[----:B------:R-:W-:Y:S05]  /*e1e0*/  @!P2 BRA `(.L_x_5577) ;  /* 0x000000000004a947 */ /* 0x000fea0003800000 */
[----:B------:R-:W-:Y:S01]  /*e1f0*/  BPT.TRAP 0x1 ;  /* 0x000000040000795c */ /* 0x000fe20000300000 */
.L_x_5577:
[----:B0-----:R-:W-:Y:S01]  /*e200*/  SHF.L.U32 R3, R20, 0x1f, RZ ;  /* 0x0000001f14037819 */ /* 0x001fe200000006ff */
[----:B-1----:R-:W-:Y:S01]  /*e210*/  IMAD R6, R9, 0x8, R17 ;  /* 0x0000000809067824 */ /* 0x002fe200078e0211 */
[----:B------:R-:W-:Y:S03]  /*e220*/  BSSY B1, `(.L_x_5578) ;  /* 0x0000003000017945 */ /* 0x000fe60003800000 */
[----:B------:R-:W0:Y:S02]  /*e230*/  SYNCS.PHASECHK.TRANS64.TRYWAIT P0, [R6+URZ+0x30860], R3 ;  /* 0x03086003060075a7 */ /* 0x000e24000800017f */
[----:B0-----:R-:W-:Y:S05]  /*e240*/  @!P0 BRA `(.L_x_5579) ;  /* 0x00000030004c8947 */ /* 0x001fea0003800000 */
.L_x_5660:
[----:B------:R-:W-:Y:S05]  /*e250*/  BSYNC B1 ;  /* 0x0000000000017941 */ /* 0x000fea0003800000 */
.L_x_5578:
[----:B------:R-:W-:Y:S01]  /*e260*/  IMAD.MOV.U32 R2, RZ, RZ, -0x60 ;  /* 0xffffffa0ff027424 */ /* 0x000fe200078e00ff */
[----:B------:R-:W-:Y:S01]  /*e270*/  UMOV UR4, 0xffffffff ;  /* 0xffffffff00047882 */ /* 0x000fe20000000000 */
[C---:B------:R-:W-:Y:S01]  /*e280*/  LOP3.LUT P3, RZ, R16.reuse, 0x20, RZ, 0xc0, !PT ;  /* 0x0000002010ff7812 */ /* 0x040fe2000786c0ff */
[----:B------:R-:W-:Y:S01]  /*e290*/  IMAD R7, R9, 0x4800, R30 ;  /* 0x0000480009077824 */ /* 0x000fe200078e021e */
[C---:B------:R-:W-:Y:S01]  /*e2a0*/  LOP3.LUT P2, RZ, R16.reuse, 0x10, RZ, 0xc0, !PT ;  /* 0x0000001010ff7812 */ /* 0x040fe2000784c0ff */
[----:B0-----:R-:W-:Y:S01]  /*e2b0*/  IMAD R3, R27, R2, UR38 ;  /* 0x000000261b037e24 */ /* 0x001fe2000f8e0202 */
[----:B------:R-:W-:-:S04]  /*e2c0*/  LOP3.LUT P1, RZ, R16, 0x8, RZ, 0xc0, !PT ;  /* 0x0000000810ff7812 */ /* 0x000fc8000782c0ff */
[----:B------:R-:W-:Y:S01]  /*e2d0*/  IADD3 R8, -R36, R3, RZ ;  /* 0x0000000324087210 */ /* 0x000fe20007ffe1ff */
[----:B------:R-:W-:Y:S08]  /*e2e0*/  BRA.DIV UR4, `(.L_x_5580) ;  /* 0x0000003204387947 */ /* 0x000ff0000b800000 */
        /* <DEDUP_REMOVED lines=44> */
[----:B------:R-:W0:Y:S04]  /*e5b0*/  SHFL.IDX PT, R19, R19, 0x5, 0x181f ;  /* 0x00b81f0013137f89 */ /* 0x000e2800000e0000 */
[----:B------:R2:W3:Y:S01]  /*e5c0*/  SHFL.IDX PT, R14, R18, 0x5, 0x181f ;  /* 0x00b81f00120e7f89 */ /* 0x0004e200000e0000 */
[----:B-1----:R-:W-:Y:S01]  /*e5d0*/  IMAD.X R3, RZ, RZ, R3, P0 ;  /* 0x000000ffff037224 */ /* 0x002fe200000e0603 */
[----:B------:R-:W-:-:S13]  /*e5e0*/  ISETP.LT.OR P0, PT, R8, 0x41, P3 ;  /* 0x000000410800780c */ /* 0x000fda0001f01670 */
[----:B------:R2:W-:Y:S01]  /*e5f0*/  LDGSTS.E.BYPASS.LTC128B.128 [R7+0x2400], desc[UR36][R2.64], !P0 ;  /* 0x0240000002077fae */ /* 0x0005e2000c101d64 */
[----:B------:R-:W-:-:S13]  /*e600*/  ISETP.LT.OR P0, PT, R8, 0x41, P2 ;  /* 0x000000410800780c */ /* 0x000fda0001701670 */
[----:B------:R2:W-:Y:S01]  /*e610*/  LDGSTS.E.BYPASS.LTC128B.128 [R7+0x5400], desc[UR36][R2.64+0x80], !P0 ;  /* 0x0540008002077fae */ /* 0x0005e2000c101d64 */
[----:B------:R-:W-:-:S13]  /*e620*/  ISETP.LT.OR P0, PT, R8, 0x41, P1 ;  /* 0x000000410800780c */ /* 0x000fda0000f01670 */
[----:B0--3--:R2:W-:Y:S02]  /*e630*/  LDGSTS.E.BYPASS.LTC128B.128 [R7+0x8400], desc[UR36][R2.64+0x100], !P0 ;  /* 0x0840010002077fae */ /* 0x0095e4000c101d64 */
.L_x_5674:
[----:B0-2---:R-:W-:Y:S01]  /*e640*/  IADD3 R2, P0, R14, R4, RZ ;  /* 0x000000040e027210 */ /* 0x005fe20007f1e0ff */
        /* <DEDUP_REMOVED lines=15> */
[----:B------:R-:W-:Y:S01]  /*e740*/  IMAD R25, R25, UR4, RZ ;  /* 0x0000000419197c24 */ /* 0x000fe2000f8e02ff */
[----:B------:R-:W-:-:S03]  /*e750*/  IADD3 R3, R3, R9, RZ ;  /* 0x0000000903037210 */ /* 0x000fc60007ffe0ff */
[C---:B------:R-:W-:Y:S02]  /*e760*/  IMAD R25, R0.reuse, UR5, R25 ;  /* 0x0000000500197c24 */ /* 0x040fe4000f8e0219 */
[----:B------:R-:W-:Y:S01]  /*e770*/  IMAD.WIDE.U32 R2, R0, UR4, R2 ;  /* 0x0000000400027c25 */ /* 0x000fe2000f8e0002 */
[----:B------:R-:W-:Y:S01]  /*e780*/  ULDC.64 UR4, c[0x0][0x330] ;  /* 0x0000cc0000047ab9 */ /* 0x000fe20000000a00 */
[----:B------:R-:W-:Y:S02]  /*e790*/  NOP ;  /* 0x0000000000007918 */ /* 0x000fe40000000000 */
        /* <DEDUP_REMOVED lines=8> */
[----:B------:R-:W-:-:S13]  /*e820*/  PLOP3.LUT P0, PT, PT, PT, PT, 0x80, 0x0 ;  /* 0x000000000000781c */ /* 0x000fda0003f0f070 */
.L_x_5581:
        /* <DEDUP_REMOVED lines=10> */
.L_x_5582:
[C---:B------:R-:W-:Y:S01]  /*e8d0*/  ISETP.GT.AND P0, PT, R24.reuse, RZ, PT ;  /* 0x000000ff1800720c */ /* 0x040fe20003f04270 */
[----:B------:R1:W-:Y:S01]  /*e8e0*/  SYNCS.ARRIVE.TRANS64.A1T0 RZ, [R6+URZ+0x30850], RZ ;  /* 0x030850ff06ff79a7 */ /* 0x0003e2000810003f */
[----:B------:R-:W-:Y:S02]  /*e8f0*/  VIADD R8, R24, 0xffffffff ;  /* 0xffffffff18087836 */ /* 0x000fe40000000000 */
[----:B------:R-:W-:Y:S02]  /*e900*/  IMAD.MOV.U32 R20, RZ, RZ, R26 ;  /* 0x000000ffff147224 */ /* 0x000fe400078e001a */
[----:B------:R-:W-:Y:S02]  /*e910*/  IMAD.MOV.U32 R9, RZ, RZ, R23 ;  /* 0x000000ffff097224 */ /* 0x000fe400078e0017 */
[----:B------:R-:W-:-:S05]  /*e920*/  IMAD.MOV.U32 R27, RZ, RZ, R24 ;  /* 0x000000ffff1b7224 */ /* 0x000fca00078e0018 */
[----:B-1----:R-:W-:Y:S05]  /*e930*/  @P0 BRA `(.L_x_5583) ;  /* 0xfffffff000200947 */ /* 0x002fea000383ffff */
[----:B------:R-:W-:Y:S05]  /*e940*/  BSYNC B0 ;  /* 0x0000000000007941 */ /* 0x000fea0003800000 */
.L_x_5570:
        /* <DEDUP_REMOVED lines=17> */
.L_x_5585:
[----:B------:R-:W-:Y:S05]  /*ea60*/  BSYNC B0 ;  /* 0x0000000000007941 */ /* 0x000fea0003800000 */
.L_x_5584:
[----:B------:R-:W-:-:S13]  /*ea70*/  LOP3.LUT P0, RZ, R16, 0x80, RZ, 0xc0, !PT ;  /* 0x0000008010ff7812 */ /* 0x000fda000780c0ff */
[----:B------:R-:W-:Y:S05]  /*ea80*/  @!P0 BRA `(.L_x_5586) ;  /* 0x0000000000048947 */ /* 0x000fea0003800000 */
[----:B------:R-:W-:Y:S01]  /*ea90*/  BPT.TRAP 0x1 ;  /* 0x000000040000795c */ /* 0x000fe20000300000 */
.L_x_5586:
[----:B------:R-:W-:Y:S01]  /*eaa0*/  LEA R4, R23, R17, 0x3 ;  /* 0x0000001117047211 */ /* 0x000fe200078e18ff */
[----:B------:R-:W-:Y:S01]  /*eab0*/  IMAD.MOV.U32 R5, RZ, RZ, -0x60 ;  /* 0xffffffa0ff057424 */ /* 0x000fe200078e00ff */
[----:B------:R-:W-:Y:S01]  /*eac0*/  SHF.L.U32 R3, R26, 0x1f, RZ ;  /* 0x0000001f1a037819 */ /* 0x000fe200000006ff */
[----:B------:R-:W-:Y:S02]  /*ead0*/  BSSY B0, `(.L_x_5587) ;  /* 0x0000004000007945 */ /* 0x000fe40003800000 */
[----:B------:R-:W-:Y:S01]  /*eae0*/  IMAD R5, R24, R5, UR38 ;  /* 0x0000002618057e24 */ /* 0x000fe2000f8e0205 */
[----:B------:R-:W0:Y:S02]  /*eaf0*/  SYNCS.PHASECHK.TRANS64.TRYWAIT P0, [R4+URZ+0x30860], R3 ;  /* 0x03086003040075a7 */ /* 0x000e24000800017f */
[----:B0-----:R-:W-:Y:S05]  /*eb00*/  @!P0 BRA `(.L_x_5588) ;  /* 0x00000030002c8947 */ /* 0x001fea0003800000 */
.L_x_5675:
[----:B------:R-:W-:Y:S05]  /*eb10*/  BSYNC B0 ;  /* 0x0000000000007941 */ /* 0x000fea0003800000 */
.L_x_5587:
        /* <DEDUP_REMOVED lines=52> */
[----:B------:R0:W2:Y:S02]  /*ee60*/  SHFL.IDX PT, R14, R18, 0x5, 0x181f ;  /* 0x00b81f00120e7f89 */ /* 0x0000a400000e0000 */
[----:B-1----:R-:W-:Y:S02]  /*ee70*/  IADD3.X R3, RZ, R7, RZ, P0, !PT ;  /* 0x00000007ff037210 */ /* 0x002fe400007fe4ff */
[----:B------:R-:W-:Y:S01]  /*ee80*/  ISETP.LT.OR P0, PT, R5, 0x41, P4 ;  /* 0x000000410500780c */ /* 0x000fe20002701670 */
[----:B------:R0:W1:-:S12]  /*ee90*/  SHFL.IDX PT, R7, R19, 0x5, 0x181f ;  /* 0x00b81f0013077f89 */ /* 0x00005800000e0000 */
[----:B------:R0:W-:Y:S01]  /*eea0*/  LDGSTS.E.BYPASS.LTC128B.128 [R0+0x2400], desc[UR36][R2.64], !P0 ;  /* 0x0240000002007fae */ /* 0x0001e2000c101d64 */
[----:B------:R-:W-:-:S13]  /*eeb0*/  ISETP.LT.OR P0, PT, R5, 0x41, P3 ;  /* 0x000000410500780c */ /* 0x000fda0001f01670 */
[----:B------:R0:W-:Y:S01]  /*eec0*/  LDGSTS.E.BYPASS.LTC128B.128 [R0+0x5400], desc[UR36][R2.64+0x80], !P0 ;  /* 0x0540008002007fae */ /* 0x0001e2000c101d64 */
[----:B------:R-:W-:-:S13]  /*eed0*/  ISETP.LT.OR P0, PT, R5, 0x41, P1 ;  /* 0x000000410500780c */ /* 0x000fda0000f01670 */
[----:B-12---:R0:W-:Y:S02]  /*eee0*/  LDGSTS.E.BYPASS.LTC128B.128 [R0+0x8400], desc[UR36][R2.64+0x100], !P0 ;  /* 0x0840010002007fae */ /* 0x0061e4000c101d64 */
.L_x_5689:
        /* <DEDUP_REMOVED lines=13> */
.L_x_5590:
        /* <DEDUP_REMOVED lines=10> */
.L_x_5591:
[----:B------:R1:W-:Y:S01]  /*f060*/  SYNCS.ARRIVE.TRANS64.A1T0 RZ, [R4+URZ+0x30850], RZ ;  /* 0x030850ff04ff79a7 */ /* 0x0003e2000810003f */
[----:B------:R-:W-:-:S05]  /*f070*/  VIADD R23, R23, 0x1 ;  /* 0x0000000117177836 */ /* 0x000fca0000000000 */
[----:B------:R-:W-:-:S04]  /*f080*/  ISETP.NE.AND P0, PT, R23, 0x2, PT ;  /* 0x000000021700780c */ /* 0x000fc80003f05270 */
[----:B0-----:R-:W-:Y:S02]  /*f090*/  SEL R3, RZ, 0x1, P0 ;  /* 0x00000001ff037807 */ /* 0x001fe40000000000 */
[----:B------:R-:W-:Y:S02]  /*f0a0*/  SEL R23, R23, RZ, P0 ;  /* 0x000000ff17177207 */ /* 0x000fe40000000000 */
[----:B-1----:R-:W-:-:S07]  /*f0b0*/  LOP3.LUT R26, R26, R3, RZ, 0x3c, !PT ;  /* 0x000000031a1a7212 */ /* 0x002fce00078e3cff */
.L_x_5551:
[----:B------:R-:W-:Y:S05]  /*f0c0*/  BSYNC B7 ;  /* 0x0000000000077941 */ /* 0x000fea0003800000 */
.L_x_5549:
        /* <DEDUP_REMOVED lines=11> */
.L_x_5592:
[----:B------:R-:W-:-:S03]  /*f180*/  UMOV UR4, 0xffffffff ;  /* 0xffffffff00047882 */ /* 0x000fc60000000000 */
[----:B------:R-:W-:Y:S05]  /*f190*/  BRA.DIV UR4, `(.L_x_5594) ;  /* 0x0000003204cc7947 */ /* 0x000fea000b800000 */
[----:B------:R0:W1:Y:S02]  /*f1a0*/  SHFL.IDX PT, R14, R34, RZ, 0x1f ;  /* 0x00001fff220e7589 */ /* 0x00006400000e0000 */
.L_x_5692:
        /* <DEDUP_REMOVED lines=8> */
.L_x_5593:
[----:B------:R-:W-:Y:S02]  /*f230*/  ULDC UR4, c[0x0][0xc38] ;  /* 0x00030e0000047ab9 */ /* 0x000fe40000000800 */
[----:B-1----:R-:W-:-:S13]  /*f240*/  ISETP.GE.AND P0, PT, R34, UR4, PT ;  /* 0x0000000422007c0c */ /* 0x002fda000bf06270 */
[----:B------:R-:W-:Y:S05]  /*f250*/  @!P0 BRA `(.L_x_5595) ;  /* 0xffffffc400948947 */ /* 0x000fea000383ffff */
.L_x_5546:
        /* <DEDUP_REMOVED lines=12> */
.L_x_5693:
[----:B------:R-:W-:Y:S05]  /*f320*/  BSYNC B0 ;  /* 0x0000000000007941 */ /* 0x000fea0003800000 */
.L_x_5596:
[----:B------:R-:W-:-:S03]  /*f330*/  UMOV UR4, 0xffffffff ;  /* 0xffffffff00047882 */ /* 0x000fc60000000000 */
[----:B------:R-:W-:Y:S05]  /*f340*/  BRA.DIV UR4, `(.L_x_5598) ;  /* 0x00000032049c7947 */ /* 0x000fea000b800000 */
[----:B-1----:R-:W1:Y:S02]  /*f350*/  S2R R0, SR_TID.X ;  /* 0x0000000000007919 */ /* 0x002e640000002100 */
[----:B-1----:R-:W-:-:S04]  /*f360*/  SHF.R.U32.HI R0, RZ, 0x5, R0 ;  /* 0x00000005ff007819 */ /* 0x002fc80000011600 */
[----:B------:R-:W-:-:S05]  /*f370*/  LOP3.LUT R0, R0, 0x3, RZ, 0xc0, !PT ;  /* 0x0000000300007812 */ /* 0x000fca00078ec0ff */
[----:B------:R1:W2:Y:S02]  /*f380*/  SHFL.IDX PT, R14, R0, RZ, 0x1f ;  /* 0x00001fff000e7589 */ /* 0x0002a400000e0000 */
.L_x_5696:
[----:B--2---:R-:W-:Y:S01]  /*f390*/  ISETP.NE.AND P0, PT, R14, RZ, PT ;  /* 0x000000ff0e00720c */ /* 0x004fe20003f05270 */
[----:B------:R-:W-:-:S12]  /*f3a0*/  BSSY B0, `(.L_x_5599) ;  /* 0x0000026000007945 */ /* 0x000fd80003800000 */
[----:B------:R-:W-:Y:S05]  /*f3b0*/  @P0 BRA `(.L_x_5600) ;  /* 0x0000000000900947 */ /* 0x000fea0003800000 */
[----:B------:R-:W-:-:S03]  /*f3c0*/  UMOV UR4, 0xffffffff ;  /* 0xffffffff00047882 */ /* 0x000fc60000000000 */
[----:B------:R-:W-:Y:S05]  /*f3d0*/  BRA.DIV UR4, `(.L_x_5601) ;  /* 0x0000003204ac7947 */ /* 0x000fea000b800000 */
[----:B------:R-:W-:-:S13]  /*f3e0*/  ELECT P6, URZ, PT ;  /* 0x00000000003f782f */ /* 0x000fda00038c0000 */
.L_x_5699:
        /* <DEDUP_REMOVED lines=8> */
.L_x_5602:
[C---:B------:R-:W-:Y:S01]  /*f470*/  LEA R5, R23.reuse, R4, 0x3 ;  /* 0x0000000417057211 */ /* 0x040fe200078e18ff */
[----:B------:R-:W-:Y:S01]  /*f480*/  VIADD R23, R23, 0x1 ;  /* 0x0000000117177836 */ /* 0x000fe20000000000 */
[----:B------:R-:W-:-:S04]  /*f490*/  SHF.L.U32 R0, R26, 0x1f, RZ ;  /* 0x0000001f1a007819 */ /* 0x000fc800000006ff */
[----:B------:R-:W1:Y:S01]  /*f4a0*/  SYNCS.PHASECHK.TRANS64.TRYWAIT P1, [R5+URZ+0x30840], R0 ;  /* 0x03084000050075a7 */ /* 0x000e62000802017f */
[----:B------:R-:W-:-:S04]  /*f4b0*/  ISETP.NE.AND P2, PT, R23, 0x2, PT ;  /* 0x000000021700780c */ /* 0x000fc80003f45270 */
[----:B------:R-:W-:Y:S01]  /*f4c0*/  SEL R3, RZ, 0x1, P2 ;  /* 0x00000001ff037807 */ /* 0x000fe20001000000 */
[----:B-1----:R-:W-:Y:S08]  /*f4d0*/  @!P1 BRA `(.L_x_5603) ;  /* 0x00000030008c9947 */ /* 0x002ff00003800000 */
.L_x_5700:
[----:B------:R-:W-:Y:S02]  /*f4e0*/  SEL R23, R23, RZ, P2 ;  /* 0x000000ff17177207 */ /* 0x000fe40001000000 */
[----:B------:R-:W-:Y:S01]  /*f4f0*/  LOP3.LUT R2, R26, R3, RZ, 0x3c, !PT ;  /* 0x000000031a027212 */ /* 0x000fe200078e3cff */
[----:B------:R-:W-:Y:S06]  /*f500*/  @!P0 BRA `(.L_x_5604) ;  /* 0x0000000000048947 */ /* 0x000fec0003800000 */
[----:B------:R-:W-:Y:S01]  /*f510*/  BPT.TRAP 0x1 ;  /* 0x000000040000795c */ /* 0x000fe20000300000 */
.L_x_5604:
[----:B------:R-:W-:Y:S01]  /*f520*/  IMAD R23, R23, 0x8, R4 ;  /* 0x0000000817177824 */ /* 0x000fe200078e0204 */
[----:B------:R-:W-:-:S04]  /*f530*/  SHF.L.U32 R2, R2, 0x1f, RZ ;  /* 0x0000001f02027819 */ /* 0x000fc800000006ff */
[----:B------:R-:W2:Y:S02]  /*f540*/  SYNCS.PHASECHK.TRANS64.TRYWAIT P1, [R23+URZ+0x30840], R2 ;  /* 0x03084002170075a7 */ /* 0x000ea4000802017f */
[----:B--2---:R-:W-:Y:S05]  /*f550*/  @!P1 BRA `(.L_x_5605) ;  /* 0x0000003000809947 */ /* 0x004fea0003800000 */
.L_x_5701:
[----:B------:R-:W-:Y:S05]  /*f560*/  @!P0 BRA `(.L_x_5606) ;  /* 0x0000000000048947 */ /* 0x000fea0003800000 */
[----:B------:R-:W-:Y:S01]  /*f570*/  BPT.TRAP 0x1 ;  /* 0x000000040000795c */ /* 0x000fe20000300000 */
.L_x_5606:
[----:B------:R-:W3:Y:S02]  /*f580*/  SYNCS.PHASECHK.TRANS64.TRYWAIT P1, [R5+URZ+0x30860], R0 ;  /* 0x03086000050075a7 */ /* 0x000ee4000802017f */
[----:B---3--:R-:W-:Y:S05]  /*f590*/  @!P1 BRA `(.L_x_5607) ;  /* 0x0000003000849947 */ /* 0x008fea0003800000 */
.L_x_5702:
[----:B------:R-:W-:Y:S05]  /*f5a0*/  @!P0 BRA `(.L_x_5608) ;  /* 0x0000000000048947 */ /* 0x000fea0003800000 */
[----:B------:R-:W-:Y:S01]  /*f5b0*/  BPT.TRAP 0x1 ;  /* 0x000000040000795c */ /* 0x000fe20000300000 */
.L_x_5608:
[----:B----4-:R4:W0:Y:S02]  /*f5c0*/  SYNCS.PHASECHK.TRANS64.TRYWAIT P0, [R23+URZ+0x30860], R2 ;  /* 0x03086002170075a7 */ /* 0x010824000800017f */
[----:B0-----:R-:W-:Y:S05]  /*f5d0*/  @!P0 NANOSLEEP.SYNCS 0x989680 ;  /* 0x009896800000895d */ /* 0x001fea0003900000 */
[----:B------:R-:W0:Y:S02]  /*f5e0*/  @!P0 SYNCS.PHASECHK.TRANS64 P0, [R23+URZ+0x30860], R2 ;  /* 0x03086002170085a7 */ /* 0x000e24000800007f */
[----:B0-----:R-:W-:Y:S05]  /*f5f0*/  @!P0 BRA `(.L_x_5608) ;  /* 0xfffffffc00f08947 */ /* 0x001fea000383ffff */
.L_x_5600:
[----:B------:R-:W-:Y:S05]  /*f600*/  BSYNC B0 ;  /* 0x0000000000007941 */ /* 0x000fea0003800000 */
.L_x_5599:
[----:B------:R-:W-:Y:S05]  /*f610*/  EXIT ;  /* 0x000000000000794d */ /* 0x000fea0003800000 */
.L_x_5493:
[----:B0-----:R-:W-:-:S04]  /*f620*/  IMAD.U32 R3, RZ, RZ, UR40 ;  /* 0x00000028ff037e24 */ /* 0x001fc8000f8e00ff */
[----:B------:R0:W1:Y:S03]  /*f630*/  SYNCS.PHASECHK.TRANS64.TRYWAIT P1, [R3+URZ+0x30800], R0 ;  /* 0x03080000030075a7 */ /* 0x000066000802017f */
[----:B-1----:R-:W-:Y:S05]  /*f640*/  @!P1 NANOSLEEP.SYNCS 0x989680 ;  /* 0x009896800000995d */ /* 0x002fea0003900000 */
[----:B------:R-:W1:Y:S02]  /*f650*/  @!P1 SYNCS.PHASECHK.TRANS64 P1, [R3+URZ+0x30800], R0 ;  /* 0x03080000030095a7 */ /* 0x000e64000802007f */
[----:B-1----:R-:W-:Y:S05]  /*f660*/  @!P1 BRA `(.L_x_5493) ;  /* 0xfffffffc00ec9947 */ /* 0x002fea000383ffff */
[----:B------:R-:W-:Y:S05]  /*f670*/  BRA `(.L_x_5609) ;  /* 0xffffff2000587947 */ /* 0x000fea000383ffff */
.L_x_5497:
[----:B-1----:R1:W2:Y:S02]  /*f680*/  SYNCS.PHASECHK.TRANS64.TRYWAIT P1, [R0+URZ+0x30830], R3 ;  /* 0x03083003000075a7 */ /* 0x0022a4000802017f */
[----:B--2---:R-:W-:Y:S05]  /*f690*/  @!P1 NANOSLEEP.SYNCS 0x989680 ;  /* 0x009896800000995d */ /* 0x004fea0003900000 */
[----:B------:R-:W2:Y:S02]  /*f6a0*/  @!P1 SYNCS.PHASECHK.TRANS64 P1, [R0+URZ+0x30830], R3 ;  /* 0x03083003000095a7 */ /* 0x000ea4000802007f */
[----:B--2---:R-:W-:Y:S05]  /*f6b0*/  @!P1 BRA `(.L_x_5497) ;  /* 0xfffffffc00f09947 */ /* 0x004fea000383ffff */
[----:B------:R-:W-:Y:S05]  /*f6c0*/  BRA `(.L_x_5496) ;  /* 0xffffff2000747947 */ /* 0x000fea000383ffff */
.L_x_5503:
[----:B-1----:R-:W-:-:S04]  /*f6d0*/  IMAD.U32 R4, RZ, RZ, UR7 ;  /* 0x00000007ff047e24 */ /* 0x002fc8000f8e00ff */
[----:B------:R1:W2:Y:S03]  /*f6e0*/  SYNCS.PHASECHK.TRANS64.TRYWAIT P1, [R4+URZ+0x30830], R3 ;  /* 0x03083003040075a7 */ /* 0x0002a6000802017f */
[----:B--2---:R-:W-:Y:S05]  /*f6f0*/  @!P1 NANOSLEEP.SYNCS 0x989680 ;  /* 0x009896800000995d */ /* 0x004fea0003900000 */
[----:B------:R-:W2:Y:S02]  /*f700*/  @!P1 SYNCS.PHASECHK.TRANS64 P1, [R4+URZ+0x30830], R3 ;  /* 0x03083003040095a7 */ /* 0x000ea4000802007f */
[----:B--2---:R-:W-:Y:S05]  /*f710*/  @!P1 BRA `(.L_x_5503) ;  /* 0xfffffffc00ec9947 */ /* 0x004fea000383ffff */
[----:B------:R-:W-:Y:S05]  /*f720*/  BRA `(.L_x_5502) ;  /* 0xffffff4000e07947 */ /* 0x000fea000383ffff */
.L_x_5507:
[----:B01----:R-:W-:-:S04]  /*f730*/  IMAD.U32 R3, RZ, RZ, UR10 ;  /* 0x0000000aff037e24 */ /* 0x003fc8000f8e00ff */
[----:B------:R0:W1:Y:S03]  /*f740*/  SYNCS.PHASECHK.TRANS64.TRYWAIT P1, [R3+URZ+0x30850], R0 ;  /* 0x03085000030075a7 */ /* 0x000066000802017f */
[----:B-1----:R-:W-:Y:S05]  /*f750*/  @!P1 NANOSLEEP.SYNCS 0x989680 ;  /* 0x009896800000995d */ /* 0x002fea0003900000 */
[----:B------:R-:W1:Y:S02]  /*f760*/  @!P1 SYNCS.PHASECHK.TRANS64 P1, [R3+URZ+0x30850], R0 ;  /* 0x03085000030095a7 */ /* 0x000e64000802007f */
[----:B-1----:R-:W-:Y:S05]  /*f770*/  @!P1 BRA `(.L_x_5507) ;  /* 0xfffffffc00ec9947 */ /* 0x002fea000383ffff */
[----:B------:R-:W-:Y:S05]  /*f780*/  BRA `(.L_x_5506) ;  /* 0xffffff4c00a87947 */ /* 0x000fea000383ffff */
.L_x_5515:
[----:B-1----:R-:W-:-:S04]  /*f790*/  IMAD.U32 R4, RZ, RZ, UR7 ;  /* 0x00000007ff047e24 */ /* 0x002fc8000f8e00ff */
[----:B------:R1:W2:Y:S03]  /*f7a0*/  SYNCS.PHASECHK.TRANS64.TRYWAIT P1, [R4+URZ+0x30830], R3 ;  /* 0x03083003040075a7 */ /* 0x0002a6000802017f */
[----:B--2---:R-:W-:Y:S05]  /*f7b0*/  @!P1 NANOSLEEP.SYNCS 0x989680 ;  /* 0x009896800000995d */ /* 0x004fea0003900000 */
[----:B------:R-:W2:Y:S02]  /*f7c0*/  @!P1 SYNCS.PHASECHK.TRANS64 P1, [R4+URZ+0x30830], R3 ;  /* 0x03083003040095a7 */ /* 0x000ea4000802007f */
[----:B--2---:R-:W-:Y:S05]  /*f7d0*/  @!P1 BRA `(.L_x_5515) ;  /* 0xfffffffc00ec9947 */ /* 0x004fea000383ffff */
[----:B------:R-:W-:Y:S05]  /*f7e0*/  BRA `(.L_x_5514) ;  /* 0xffffff68004c7947 */ /* 0x000fea000383ffff */
.L_x_5519:
[----:B01----:R-:W-:-:S04]  /*f7f0*/  IMAD.U32 R3, RZ, RZ, UR14 ;  /* 0x0000000eff037e24 */ /* 0x003fc8000f8e00ff */
[----:B------:R0:W1:Y:S03]  /*f800*/  SYNCS.PHASECHK.TRANS64.TRYWAIT P1, [R3+URZ+0x30850], R0 ;  /* 0x03085000030075a7 */ /* 0x000066000802017f */
[----:B-1----:R-:W-:Y:S05]  /*f810*/  @!P1 NANOSLEEP.SYNCS 0x989680 ;  /* 0x009896800000995d */ /* 0x002fea0003900000 */
[----:B------:R-:W1:Y:S02]  /*f820*/  @!P1 SYNCS.PHASECHK.TRANS64 P1, [R3+URZ+0x30850], R0 ;  /* 0x03085000030095a7 */ /* 0x000e64000802007f */
[----:B-1----:R-:W-:Y:S05]  /*f830*/  @!P1 BRA `(.L_x_5519) ;  /* 0xfffffffc00ec9947 */ /* 0x002fea000383ffff */
[----:B------:R-:W-:Y:S05]  /*f840*/  BRA `(.L_x_5518) ;  /* 0xffffff7400147947 */ /* 0x000fea000383ffff */
.L_x_5526:
[----:B-1----:R-:W-:-:S04]  /*f850*/  MOV R7, UR5 ;  /* 0x0000000500077c02 */ /* 0x002fc80008000f00 */
[----:B------:R1:W2:Y:S03]  /*f860*/  SYNCS.PHASECHK.TRANS64.TRYWAIT P1, [R7+URZ+0x30850], R0 ;  /* 0x03085000070075a7 */ /* 0x0002a6000802017f */
[----:B--2---:R-:W-:Y:S05]  /*f870*/  @!P1 NANOSLEEP.SYNCS 0x989680 ;  /* 0x009896800000995d */ /* 0x004fea0003900000 */
[----:B------:R-:W2:Y:S02]  /*f880*/  @!P1 SYNCS.PHASECHK.TRANS64 P1, [R7+URZ+0x30850], R0 ;  /* 0x03085000070095a7 */ /* 0x000ea4000802007f */
[----:B--2---:R-:W-:Y:S05]  /*f890*/  @!P1 BRA `(.L_x_5526) ;  /* 0xfffffffc00ec9947 */ /* 0x004fea000383ffff */
[----:B------:R-:W-:Y:S05]  /*f8a0*/  BRA `(.L_x_5525) ;  /* 0xffffff8c002c7947 */ /* 0x000fea000383ffff */
.L_x_5557:
        /* <DEDUP_REMOVED lines=10> */
.L_x_5610:
[----:B------:R-:W-:Y:S05]  /*f950*/  BRA `(.L_x_5611) ;  /* 0xffffffc800507947 */ /* 0x000fea000383ffff */
.L_x_5560:
[----:B0-----:R0:W1:Y:S02]  /*f960*/  SYNCS.PHASECHK.TRANS64.TRYWAIT P0, [R0+URZ+0x30840], R3 ;  /* 0x03084003000075a7 */ /* 0x001064000800017f */
[----:B-1----:R-:W-:Y:S05]  /*f970*/  @!P0 NANOSLEEP.SYNCS 0x989680 ;  /* 0x009896800000895d */ /* 0x002fea0003900000 */
[----:B------:R-:W1:Y:S02]  /*f980*/  @!P0 SYNCS.PHASECHK.TRANS64 P0, [R0+URZ+0x30840], R3 ;  /* 0x03084003000085a7 */ /* 0x000e64000800007f */
[----:B-1----:R-:W-:Y:S05]  /*f990*/  @!P0 BRA `(.L_x_5560) ;  /* 0xfffffffc00f08947 */ /* 0x002fea000383ffff */
[----:B------:R-:W-:Y:S05]  /*f9a0*/  BRA `(.L_x_5612) ;  /* 0xffffffcc00547947 */ /* 0x000fea000383ffff */
.L_x_5561:
        /* <DEDUP_REMOVED lines=8> */
.L_x_5614:
[----:B------:R-:W-:Y:S05]  /*fa30*/  BSYNC B0 ;  /* 0x0000000000007941 */ /* 0x000fea0003800000 */
.L_x_5613:
        /* <DEDUP_REMOVED lines=9> */
.L_x_5615:
[----:B------:R-:W-:Y:S02]  /*fad0*/  IMAD.MOV.U32 R13, RZ, RZ, R6 ;  /* 0x000000ffff0d7224 */ /* 0x000fe400078e0006 */
[----:B------:R-:W-:Y:S01]  /*fae0*/  IMAD.MOV.U32 R12, RZ, RZ, 0x1 ;  /* 0x00000001ff0c7424 */ /* 0x000fe200078e00ff */
[----:B------:R-:W-:-:S05]  /*faf0*/  @P0 LEA R14, P1, R37, R14, 0x1 ;  /* 0x0000000e250e0211 */ /* 0x000fca00078208ff */
[----:B------:R-:W-:Y:S01]  /*fb00*/  @P0 IMAD.X R3, RZ, RZ, R2, P1 ;  /* 0x000000ffff030224 */ /* 0x000fe200008e0602 */
[----:B------:R-:W-:-:S07]  /*fb10*/  @P0 MOV R2, R14 ;  /* 0x0000000e00020202 */ /* 0x000fce0000000f00 */
[----:B------:R-:W-:Y:S05]  /*fb20*/  WARPSYNC.COLLECTIVE R15, `(.L_x_5616) ;  /* 0x000000000f087348 */ /* 0x000fea0003c00000 */
[----:B------:R0:W1:Y:S02]  /*fb30*/  SHFL.IDX P6, R14, R13, R12, R11 ;  /* 0x0000000c0d0e7389 */ /* 0x00006400000c000b */
[----:B01----:R-:W-:Y:S01]  /*fb40*/  ENDCOLLECTIVE ;  /* 0x000000000000791b */ /* 0x003fe20003800000 */
.L_x_5616:
        /* <DEDUP_REMOVED lines=12> */
.L_x_5617:
        /* <DEDUP_REMOVED lines=8> */
.L_x_5618:
        /* <DEDUP_REMOVED lines=14> */
.L_x_5619:
        /* <DEDUP_REMOVED lines=8> */
.L_x_5620:
        /* <DEDUP_REMOVED lines=14> */
.L_x_5621:
        /* <DEDUP_REMOVED lines=8> */
.L_x_5622:
        /* <DEDUP_REMOVED lines=14> */
.L_x_5623:
        /* <DEDUP_REMOVED lines=8> */
.L_x_5624:
        /* <DEDUP_REMOVED lines=13> */
.L_x_5625:
[----:B------:R-:W-:Y:S05]  /*10180*/  BRA `(.L_x_5626) ;  /* 0xffffffc800ac7947 */ /* 0x000fea000383ffff */
.L_x_5566:
[----:B------:R-:W-:Y:S01]  /*10190*/  IMAD.MOV.U32 R13, RZ, RZ, R5 ;  /* 0x000000ffff0d7224 */ /* 0x000fe200078e0005 */
[----:B------:R-:W-:Y:S01]  /*101a0*/  MOV R15, 0xffffffff ;  /* 0xffffffff000f7802 */ /* 0x000fe20000000f00 */
[----:B------:R-:W-:Y:S02]  /*101b0*/  IMAD.MOV.U32 R12, RZ, RZ, RZ ;  /* 0x000000ffff0c7224 */ /* 0x000fe400078e00ff */
[----:B------:R-:W-:Y:S02]  /*101c0*/  IMAD.MOV.U32 R11, RZ, RZ, 0x181f ;  /* 0x0000181fff0b7424 */ /* 0x000fe400078e00ff */
[----:B------:R-:W-:-:S07]  /*101d0*/  IMAD.U32 R3, RZ, RZ, UR44 ;  /* 0x0000002cff037e24 */ /* 0x000fce000f8e00ff */
[----:B------:R-:W-:Y:S05]  /*101e0*/  WARPSYNC.COLLECTIVE R15, `(.L_x_5627) ;  /* 0x000000000f087348 */ /* 0x000fea0003c00000 */
[----:B------:R0:W1:Y:S02]  /*101f0*/  SHFL.IDX P6, R14, R13, R12, R11 ;  /* 0x0000000c0d0e7389 */ /* 0x00006400000c000b */
[----:B01----:R-:W-:Y:S01]  /*10200*/  ENDCOLLECTIVE ;  /* 0x000000000000791b */ /* 0x003fe20003800000 */
.L_x_5627:
        /* <DEDUP_REMOVED lines=8> */
.L_x_5628:
        /* <DEDUP_REMOVED lines=8> */
.L_x_5629:
        /* <DEDUP_REMOVED lines=12> */
.L_x_5630:
[----:B------:R-:W-:Y:S01]  /*103d0*/  MOV R13, R5 ;  /* 0x00000005000d7202 */ /* 0x000fe20000000f00 */
[----:B------:R-:W-:Y:S01]  /*103e0*/  IMAD.MOV.U32 R12, RZ, RZ, 0x2 ;  /* 0x00000002ff0c7424 */ /* 0x000fe200078e00ff */
[----:B------:R-:W-:-:S05]  /*103f0*/  @!P0 LEA R14, P1, R37, R14, 0x1 ;  /* 0x0000000e250e8211 */ /* 0x000fca00078208ff */
[----:B------:R-:W-:-:S08]  /*10400*/  @!P0 IMAD.MOV.U32 R2, RZ, RZ, R14 ;  /* 0x000000ffff028224 */ /* 0x000fd000078e000e */
[----:B------:R-:W-:Y:S05]  /*10410*/  WARPSYNC.COLLECTIVE R15, `(.L_x_5631) ;  /* 0x000000000f087348 */ /* 0x000fea0003c00000 */
[----:B------:R0:W1:Y:S02]  /*10420*/  SHFL.IDX P6, R14, R13, R12, R11 ;  /* 0x0000000c0d0e7389 */ /* 0x00006400000c000b */
[----:B01----:R-:W-:Y:S01]  /*10430*/  ENDCOLLECTIVE ;  /* 0x000000000000791b */ /* 0x003fe20003800000 */
.L_x_5631:
        /* <DEDUP_REMOVED lines=15> */
.L_x_5632:
[----:B------:R-:W-:Y:S01]  /*10530*/  MOV R13, R5 ;  /* 0x00000005000d7202 */ /* 0x000fe20000000f00 */
[----:B------:R-:W-:Y:S01]  /*10540*/  IMAD.MOV.U32 R12, RZ, RZ, 0x3 ;  /* 0x00000003ff0c7424 */ /* 0x000fe200078e00ff */
[----:B------:R-:W-:-:S05]  /*10550*/  @!P0 LEA R14, P1, R37, R14, 0x1 ;  /* 0x0000000e250e8211 */ /* 0x000fca00078208ff */
[----:B------:R-:W-:-:S08]  /*10560*/  @!P0 IMAD.MOV.U32 R2, RZ, RZ, R14 ;  /* 0x000000ffff028224 */ /* 0x000fd000078e000e */
[----:B------:R-:W-:Y:S05]  /*10570*/  WARPSYNC.COLLECTIVE R15, `(.L_x_5633) ;  /* 0x000000000f087348 */ /* 0x000fea0003c00000 */
[----:B------:R0:W1:Y:S02]  /*10580*/  SHFL.IDX P6, R14, R13, R12, R11 ;  /* 0x0000000c0d0e7389 */ /* 0x00006400000c000b */
[----:B01----:R-:W-:Y:S01]  /*10590*/  ENDCOLLECTIVE ;  /* 0x000000000000791b */ /* 0x003fe20003800000 */
.L_x_5633:
        /* <DEDUP_REMOVED lines=15> */
.L_x_5634:
[----:B------:R-:W-:Y:S01]  /*10690*/  MOV R13, R5 ;  /* 0x00000005000d7202 */ /* 0x000fe20000000f00 */
[----:B------:R-:W-:Y:S01]  /*106a0*/  IMAD.MOV.U32 R12, RZ, RZ, 0x4 ;  /* 0x00000004ff0c7424 */ /* 0x000fe200078e00ff */
[----:B------:R-:W-:-:S05]  /*106b0*/  @!P0 LEA R14, P1, R37, R14, 0x1 ;  /* 0x0000000e250e8211 */ /* 0x000fca00078208ff */
[----:B------:R-:W-:-:S08]  /*106c0*/  @!P0 IMAD.MOV.U32 R2, RZ, RZ, R14 ;  /* 0x000000ffff028224 */ /* 0x000fd000078e000e */
[----:B------:R-:W-:Y:S05]  /*106d0*/  WARPSYNC.COLLECTIVE R15, `(.L_x_5635) ;  /* 0x000000000f087348 */ /* 0x000fea0003c00000 */
[----:B------:R0:W1:Y:S02]  /*106e0*/  SHFL.IDX P6, R14, R13, R12, R11 ;  /* 0x0000000c0d0e7389 */ /* 0x00006400000c000b */
[----:B01----:R-:W-:Y:S01]  /*106f0*/  ENDCOLLECTIVE ;  /* 0x000000000000791b */ /* 0x003fe20003800000 */
.L_x_5635:
        /* <DEDUP_REMOVED lines=15> */
.L_x_5636:
[----:B------:R-:W-:Y:S01]  /*107f0*/  MOV R13, R5 ;  /* 0x00000005000d7202 */ /* 0x000fe20000000f00 */
[----:B------:R-:W-:Y:S01]  /*10800*/  IMAD.MOV.U32 R12, RZ, RZ, 0x5 ;  /* 0x00000005ff0c7424 */ /* 0x000fe200078e00ff */
[----:B------:R-:W-:-:S05]  /*10810*/  @!P0 LEA R14, P1, R37, R14, 0x1 ;  /* 0x0000000e250e8211 */ /* 0x000fca00078208ff */
[----:B------:R-:W-:-:S08]  /*10820*/  @!P0 IMAD.MOV.U32 R2, RZ, RZ, R14 ;  /* 0x000000ffff028224 */ /* 0x000fd000078e000e */
[----:B------:R-:W-:Y:S05]  /*10830*/  WARPSYNC.COLLECTIVE R15, `(.L_x_5637) ;  /* 0x000000000f087348 */ /* 0x000fea0003c00000 */
[----:B------:R0:W1:Y:S02]  /*10840*/  SHFL.IDX P6, R14, R13, R12, R11 ;  /* 0x0000000c0d0e7389 */ /* 0x00006400000c000b */
[----:B01----:R-:W-:Y:S01]  /*10850*/  ENDCOLLECTIVE ;  /* 0x000000000000791b */ /* 0x003fe20003800000 */
.L_x_5637:
        /* <DEDUP_REMOVED lines=15> */
.L_x_5638:
[----:B------:R-:W-:Y:S01]  /*10950*/  MOV R13, R5 ;  /* 0x00000005000d7202 */ /* 0x000fe20000000f00 */
[----:B------:R-:W-:Y:S01]  /*10960*/  IMAD.MOV.U32 R12, RZ, RZ, 0x6 ;  /* 0x00000006ff0c7424 */ /* 0x000fe200078e00ff */
[----:B------:R-:W-:-:S05]  /*10970*/  @!P0 LEA R14, P1, R37, R14, 0x1 ;  /* 0x0000000e250e8211 */ /* 0x000fca00078208ff */
[----:B------:R-:W-:-:S08]  /*10980*/  @!P0 IMAD.MOV.U32 R2, RZ, RZ, R14 ;  /* 0x000000ffff028224 */ /* 0x000fd000078e000e */
[----:B------:R-:W-:Y:S05]  /*10990*/  WARPSYNC.COLLECTIVE R15, `(.L_x_5639) ;  /* 0x000000000f087348 */ /* 0x000fea0003c00000 */
[----:B------:R0:W1:Y:S02]  /*109a0*/  SHFL.IDX P6, R14, R13, R12, R11 ;  /* 0x0000000c0d0e7389 */ /* 0x00006400000c000b */
[----:B01----:R-:W-:Y:S01]  /*109b0*/  ENDCOLLECTIVE ;  /* 0x000000000000791b */ /* 0x003fe20003800000 */
.L_x_5639:
        /* <DEDUP_REMOVED lines=15> */
.L_x_5640:
[----:B------:R-:W-:Y:S01]  /*10ab0*/  IMAD.MOV.U32 R13, RZ, RZ, R5 ;  /* 0x000000ffff0d7224 */ /* 0x000fe200078e0005 */
[----:B------:R-:W-:Y:S02]  /*10ac0*/  MOV R12, 0x7 ;  /* 0x00000007000c7802 */ /* 0x000fe40000000f00 */
[----:B------:R-:W-:-:S05]  /*10ad0*/  @!P0 LEA R14, P1, R37, R14, 0x1 ;  /* 0x0000000e250e8211 */ /* 0x000fca00078208ff */
[----:B------:R-:W-:-:S08]  /*10ae0*/  @!P0 IMAD.MOV.U32 R2, RZ, RZ, R14 ;  /* 0x000000ffff028224 */ /* 0x000fd000078e000e */
[----:B------:R-:W-:Y:S05]  /*10af0*/  WARPSYNC.COLLECTIVE R15, `(.L_x_5641) ;  /* 0x000000000f087348 */ /* 0x000fea0003c00000 */
[----:B------:R0:W1:Y:S02]  /*10b00*/  SHFL.IDX P6, R14, R13, R12, R11 ;  /* 0x0000000c0d0e7389 */ /* 0x00006400000c000b */
[----:B01----:R-:W-:Y:S01]  /*10b10*/  ENDCOLLECTIVE ;  /* 0x000000000000791b */ /* 0x003fe20003800000 */
.L_x_5641:
        /* <DEDUP_REMOVED lines=13> */
.L_x_5642:
[----:B------:R-:W-:Y:S05]  /*10bf0*/  BRA `(.L_x_5643) ;  /* 0xffffffc800d07947 */ /* 0x000fea000383ffff */
.L_x_5569:
[----:B0-----:R0:W1:Y:S02]  /*10c00*/  SYNCS.PHASECHK.TRANS64.TRYWAIT P0, [R17+URZ+0x30820], R0 ;  /* 0x03082000110075a7 */ /* 0x001064000800017f */
[----:B-1----:R-:W-:Y:S05]  /*10c10*/  @!P0 NANOSLEEP.SYNCS 0x989680 ;  /* 0x009896800000895d */ /* 0x002fea0003900000 */
[----:B------:R-:W1:Y:S02]  /*10c20*/  @!P0 SYNCS.PHASECHK.TRANS64 P0, [R17+URZ+0x30820], R0 ;  /* 0x03082000110085a7 */ /* 0x000e64000800007f */
[----:B-1----:R-:W-:Y:S05]  /*10c30*/  @!P0 BRA `(.L_x_5569) ;  /* 0xfffffffc00f08947 */ /* 0x002fea000383ffff */
[----:B------:R-:W-:Y:S05]  /*10c40*/  BRA `(.L_x_5644) ;  /* 0xffffffcc00347947 */ /* 0x000fea000383ffff */
.L_x_5573:
[----:B0-----:R0:W1:Y:S02]  /*10c50*/  SYNCS.PHASECHK.TRANS64.TRYWAIT P0, [R6+URZ+0x30840], R3 ;  /* 0x03084003060075a7 */ /* 0x001064000800017f */
[----:B-1----:R-:W-:Y:S05]  /*10c60*/  @!P0 NANOSLEEP.SYNCS 0x989680 ;  /* 0x009896800000895d */ /* 0x002fea0003900000 */
[----:B------:R-:W1:Y:S02]  /*10c70*/  @!P0 SYNCS.PHASECHK.TRANS64 P0, [R6+URZ+0x30840], R3 ;  /* 0x03084003060085a7 */ /* 0x000e64000800007f */
[----:B-1----:R-:W-:Y:S05]  /*10c80*/  @!P0 BRA `(.L_x_5573) ;  /* 0xfffffffc00f08947 */ /* 0x002fea000383ffff */
[----:B------:R-:W-:Y:S05]  /*10c90*/  BRA `(.L_x_5645) ;  /* 0xffffffcc00f47947 */ /* 0x000fea000383ffff */
.L_x_5574:
        /* <DEDUP_REMOVED lines=8> */
.L_x_5647:
[----:B------:R-:W-:Y:S05]  /*10d20*/  BSYNC B1 ;  /* 0x0000000000017941 */ /* 0x000fea0003800000 */
.L_x_5646:
[----:B------:R-:W-:Y:S01]  /*10d30*/  MOV R13, R7 ;  /* 0x00000007000d7202 */ /* 0x000fe20000000f00 */
        /* <DEDUP_REMOVED lines=8> */
.L_x_5648:
[----:B------:R-:W-:Y:S02]  /*10dc0*/  IMAD R8, R8, 0x2, R17 ;  /* 0x0000000208087824 */ /* 0x000fe400078e0211 */
[----:B------:R-:W-:Y:S01]  /*10dd0*/  IMAD.MOV.U32 R13, RZ, RZ, R10 ;  /* 0x000000ffff0d7224 */ /* 0x000fe200078e000a */
[----:B------:R-:W-:Y:S02]  /*10de0*/  MOV R12, 0x1 ;  /* 0x00000001000c7802 */ /* 0x000fe40000000f00 */
[----:B------:R-:W-:-:S13]  /*10df0*/  IADD3 R2, P0, R14, R4, RZ ;  /* 0x000000040e027210 */ /* 0x000fda0007f1e0ff */
[----:B------:R-:W-:Y:S05]  /*10e00*/  WARPSYNC.COLLECTIVE R15, `(.L_x_5649) ;  /* 0x000000000f087348 */ /* 0x000fea0003c00000 */
[----:B------:R0:W1:Y:S02]  /*10e10*/  SHFL.IDX P6, R14, R13, R12, R11 ;  /* 0x0000000c0d0e7389 */ /* 0x00006400000c000b */
[----:B01----:R-:W-:Y:S01]  /*10e20*/  ENDCOLLECTIVE ;  /* 0x000000000000791b */ /* 0x003fe20003800000 */
.L_x_5649:
        /* <DEDUP_REMOVED lines=12> */
.L_x_5650:
[----:B------:R-:W-:Y:S02]  /*10ef0*/  IMAD.MOV.U32 R13, RZ, RZ, R10 ;  /* 0x000000ffff0d7224 */ /* 0x000fe400078e000a */
[----:B------:R-:W-:Y:S01]  /*10f00*/  IMAD.MOV.U32 R12, RZ, RZ, 0x2 ;  /* 0x00000002ff0c7424 */ /* 0x000fe200078e00ff */
[----:B------:R-:W-:-:S13]  /*10f10*/  IADD3 R2, P0, R14, R4, RZ ;  /* 0x000000040e027210 */ /* 0x000fda0007f1e0ff */
[----:B------:R-:W-:Y:S05]  /*10f20*/  WARPSYNC.COLLECTIVE R15, `(.L_x_5651) ;  /* 0x000000000f087348 */ /* 0x000fea0003c00000 */
[----:B------:R0:W1:Y:S02]  /*10f30*/  SHFL.IDX P6, R14, R13, R12, R11 ;  /* 0x0000000c0d0e7389 */ /* 0x00006400000c000b */
[----:B01----:R-:W-:Y:S01]  /*10f40*/  ENDCOLLECTIVE ;  /* 0x000000000000791b */ /* 0x003fe20003800000 */
.L_x_5651:
        /* <DEDUP_REMOVED lines=12> */
.L_x_5652:
[----:B------:R-:W-:Y:S02]  /*11010*/  IMAD.MOV.U32 R13, RZ, RZ, R10 ;  /* 0x000000ffff0d7224 */ /* 0x000fe400078e000a */
[----:B------:R-:W-:Y:S01]  /*11020*/  IMAD.MOV.U32 R12, RZ, RZ, 0x3 ;  /* 0x00000003ff0c7424 */ /* 0x000fe200078e00ff */
[----:B------:R-:W-:-:S13]  /*11030*/  IADD3 R2, P0, R14, R4, RZ ;  /* 0x000000040e027210 */ /* 0x000fda0007f1e0ff */
[----:B------:R-:W-:Y:S05]  /*11040*/  WARPSYNC.COLLECTIVE R15, `(.L_x_5653) ;  /* 0x000000000f087348 */ /* 0x000fea0003c00000 */
[----:B------:R0:W1:Y:S02]  /*11050*/  SHFL.IDX P6, R14, R13, R12, R11 ;  /* 0x0000000c0d0e7389 */ /* 0x00006400000c000b */
[----:B01----:R-:W-:Y:S01]  /*11060*/  ENDCOLLECTIVE ;  /* 0x000000000000791b */ /* 0x003fe20003800000 */
.L_x_5653:
[----:B------:R-:W-:-:S05]  /*11070*/  IADD3.X R3, RZ, R35, RZ, P0, !PT ;  /* 0x00000023ff037210 */ /* 0x000fca00007fe4ff */
        /* <DEDUP_REMOVED lines=11> */
.L_x_5654:
[----:B------:R-:W-:Y:S02]  /*11130*/  IMAD.MOV.U32 R13, RZ, RZ, R10 ;  /* 0x000000ffff0d7224 */ /* 0x000fe400078e000a */
[----:B------:R-:W-:Y:S01]  /*11140*/  IMAD.MOV.U32 R12, RZ, RZ, 0x4 ;  /* 0x00000004ff0c7424 */ /* 0x000fe200078e00ff */
[----:B------:R-:W-:-:S13]  /*11150*/  IADD3 R2, P0, R14, R4, RZ ;  /* 0x000000040e027210 */ /* 0x000fda0007f1e0ff */
[----:B------:R-:W-:Y:S05]  /*11160*/  WARPSYNC.COLLECTIVE R15, `(.L_x_5655) ;  /* 0x000000000f087348 */ /* 0x000fea0003c00000 */
[----:B------:R0:W1:Y:S02]  /*11170*/  SHFL.IDX P6, R14, R13, R12, R11 ;  /* 0x0000000c0d0e7389 */ /* 0x00006400000c000b */
[----:B01----:R-:W-:Y:S01]  /*11180*/  ENDCOLLECTIVE ;  /* 0x000000000000791b */ /* 0x003fe20003800000 */
.L_x_5655:
        /* <DEDUP_REMOVED lines=12> */
.L_x_5656:
[----:B------:R-:W-:Y:S02]  /*11250*/  IMAD.MOV.U32 R13, RZ, RZ, R10 ;  /* 0x000000ffff0d7224 */ /* 0x000fe400078e000a */
[----:B------:R-:W-:Y:S01]  /*11260*/  IMAD.MOV.U32 R12, RZ, RZ, 0x5 ;  /* 0x00000005ff0c7424 */ /* 0x000fe200078e00ff */
[----:B------:R-:W-:-:S13]  /*11270*/  IADD3 R2, P0, R14, R4, RZ ;  /* 0x000000040e027210 */ /* 0x000fda0007f1e0ff */
[----:B------:R-:W-:Y:S05]  /*11280*/  WARPSYNC.COLLECTIVE R15, `(.L_x_5657) ;  /* 0x000000000f087348 */ /* 0x000fea0003c00000 */
[----:B------:R0:W1:Y:S02]  /*11290*/  SHFL.IDX P6, R14, R13, R12, R11 ;  /* 0x0000000c0d0e7389 */ /* 0x00006400000c000b */
[----:B01----:R-:W-:Y:S01]  /*112a0*/  ENDCOLLECTIVE ;  /* 0x000000000000791b */ /* 0x003fe20003800000 */
.L_x_5657:
        /* <DEDUP_REMOVED lines=12> */
.L_x_5658:
[----:B------:R-:W-:Y:S05]  /*11370*/  BRA `(.L_x_5659) ;  /* 0xffffffcc00447947 */ /* 0x000fea000383ffff */
.L_x_5579:
[----:B0-----:R0:W1:Y:S02]  /*11380*/  SYNCS.PHASECHK.TRANS64.TRYWAIT P0, [R6+URZ+0x30860], R3 ;  /* 0x03086003060075a7 */ /* 0x001064000800017f */
[----:B-1----:R-:W-:Y:S05]  /*11390*/  @!P0 NANOSLEEP.SYNCS 0x989680 ;  /* 0x009896800000895d */ /* 0x002fea0003900000 */
[----:B------:R-:W1:Y:S02]  /*113a0*/  @!P0 SYNCS.PHASECHK.TRANS64 P0, [R6+URZ+0x30860], R3 ;  /* 0x03086003060085a7 */ /* 0x000e64000800007f */
[----:B-1----:R-:W-:Y:S05]  /*113b0*/  @!P0 BRA `(.L_x_5579) ;  /* 0xfffffffc00f08947 */ /* 0x002fea000383ffff */
[----:B------:R-:W-:Y:S05]  /*113c0*/  BRA `(.L_x_5660) ;  /* 0xffffffcc00a07947 */ /* 0x000fea000383ffff */
.L_x_5580:
        /* <DEDUP_REMOVED lines=8> */
.L_x_5662:
[----:B------:R-:W-:Y:S05]  /*11450*/  BSYNC B1 ;  /* 0x0000000000017941 */ /* 0x000fea0003800000 */
.L_x_5661:
        /* <DEDUP_REMOVED lines=9> */
.L_x_5663:
[----:B------:R-:W-:Y:S02]  /*114f0*/  IMAD.MOV.U32 R13, RZ, RZ, R19 ;  /* 0x000000ffff0d7224 */ /* 0x000fe400078e0013 */
[----:B------:R-:W-:Y:S01]  /*11500*/  IMAD.MOV.U32 R12, RZ, RZ, 0x1 ;  /* 0x00000001ff0c7424 */ /* 0x000fe200078e00ff */
[----:B------:R-:W-:-:S13]  /*11510*/  IADD3 R2, P0, R14, R4, RZ ;  /* 0x000000040e027210 */ /* 0x000fda0007f1e0ff */
[----:B------:R-:W-:Y:S05]  /*11520*/  WARPSYNC.COLLECTIVE R15, `(.L_x_5664) ;  /* 0x000000000f087348 */ /* 0x000fea0003c00000 */
[----:B------:R0:W1:Y:S02]  /*11530*/  SHFL.IDX P6, R14, R13, R12, R11 ;  /* 0x0000000c0d0e7389 */ /* 0x00006400000c000b */
[----:B01----:R-:W-:Y:S01]  /*11540*/  ENDCOLLECTIVE ;  /* 0x000000000000791b */ /* 0x003fe20003800000 */
.L_x_5664:
        /* <DEDUP_REMOVED lines=15> */
.L_x_5665:
[----:B------:R-:W-:Y:S01]  /*11640*/  IMAD.MOV.U32 R13, RZ, RZ, R19 ;  /* 0x000000ffff0d7224 */ /* 0x000fe200078e0013 */
[----:B------:R-:W-:Y:S02]  /*11650*/  MOV R12, 0x2 ;  /* 0x00000002000c7802 */ /* 0x000fe40000000f00 */
[----:B------:R-:W-:-:S13]  /*11660*/  IADD3 R2, P0, R14, R4, RZ ;  /* 0x000000040e027210 */ /* 0x000fda0007f1e0ff */
[----:B------:R-:W-:Y:S05]  /*11670*/  WARPSYNC.COLLECTIVE R15, `(.L_x_5666) ;  /* 0x000000000f087348 */ /* 0x000fea0003c00000 */
[----:B------:R0:W1:Y:S02]  /*11680*/  SHFL.IDX P6, R14, R13, R12, R11 ;  /* 0x0000000c0d0e7389 */ /* 0x00006400000c000b */
[----:B01----:R-:W-:Y:S01]  /*11690*/  ENDCOLLECTIVE ;  /* 0x000000000000791b */ /* 0x003fe20003800000 */
.L_x_5666:
        /* <DEDUP_REMOVED lines=15> */
.L_x_5667:
[----:B------:R-:W-:Y:S02]  /*11790*/  IMAD.MOV.U32 R13, RZ, RZ, R19 ;  /* 0x000000ffff0d7224 */ /* 0x000fe400078e0013 */
[----:B------:R-:W-:Y:S01]  /*117a0*/  IMAD.MOV.U32 R12, RZ, RZ, 0x3 ;  /* 0x00000003ff0c7424 */ /* 0x000fe200078e00ff */
[----:B------:R-:W-:-:S13]  /*117b0*/  IADD3 R2, P0, R14, R4, RZ ;  /* 0x000000040e027210 */ /* 0x000fda0007f1e0ff */
[----:B------:R-:W-:Y:S05]  /*117c0*/  WARPSYNC.COLLECTIVE R15, `(.L_x_5668) ;  /* 0x000000000f087348 */ /* 0x000fea0003c00000 */
[----:B------:R0:W1:Y:S02]  /*117d0*/  SHFL.IDX P6, R14, R13, R12, R11 ;  /* 0x0000000c0d0e7389 */ /* 0x00006400000c000b */
[----:B01----:R-:W-:Y:S01]  /*117e0*/  ENDCOLLECTIVE ;  /* 0x000000000000791b */ /* 0x003fe20003800000 */
.L_x_5668:
        /* <DEDUP_REMOVED lines=15> */
.L_x_5669:
[----:B------:R-:W-:Y:S02]  /*118e0*/  IMAD.MOV.U32 R13, RZ, RZ, R19 ;  /* 0x000000ffff0d7224 */ /* 0x000fe400078e0013 */
[----:B------:R-:W-:Y:S01]  /*118f0*/  IMAD.MOV.U32 R12, RZ, RZ, 0x4 ;  /* 0x00000004ff0c7424 */ /* 0x000fe200078e00ff */
[----:B------:R-:W-:-:S13]  /*11900*/  IADD3 R2, P0, R14, R4, RZ ;  /* 0x000000040e027210 */ /* 0x000fda0007f1e0ff */
[----:B------:R-:W-:Y:S05]  /*11910*/  WARPSYNC.COLLECTIVE R15, `(.L_x_5670) ;  /* 0x000000000f087348 */ /* 0x000fea0003c00000 */
[----:B------:R0:W1:Y:S02]  /*11920*/  SHFL.IDX P6, R14, R13, R12, R11 ;  /* 0x0000000c0d0e7389 */ /* 0x00006400000c000b */
[----:B01----:R-:W-:Y:S01]  /*11930*/  ENDCOLLECTIVE ;  /* 0x000000000000791b */ /* 0x003fe20003800000 */
.L_x_5670:
        /* <DEDUP_REMOVED lines=15> */
.L_x_5671:
[----:B------:R-:W-:Y:S02]  /*11a30*/  IMAD.MOV.U32 R13, RZ, RZ, R19 ;  /* 0x000000ffff0d7224 */ /* 0x000fe400078e0013 */
[----:B------:R-:W-:Y:S01]  /*11a40*/  IMAD.MOV.U32 R12, RZ, RZ, 0x5 ;  /* 0x00000005ff0c7424 */ /* 0x000fe200078e00ff */
[----:B------:R-:W-:-:S13]  /*11a50*/  IADD3 R2, P0, R14, R4, RZ ;  /* 0x000000040e027210 */ /* 0x000fda0007f1e0ff */
[----:B------:R-:W-:Y:S05]  /*11a60*/  WARPSYNC.COLLECTIVE R15, `(.L_x_5672) ;  /* 0x000000000f087348 */ /* 0x000fea0003c00000 */
[----:B------:R0:W1:Y:S02]  /*11a70*/  SHFL.IDX P6, R14, R13, R12, R11 ;  /* 0x0000000c0d0e7389 */ /* 0x00006400000c000b */
[----:B01----:R-:W-:Y:S01]  /*11a80*/  ENDCOLLECTIVE ;  /* 0x000000000000791b */ /* 0x003fe20003800000 */
.L_x_5672:
        /* <DEDUP_REMOVED lines=12> */
.L_x_5673:
[----:B------:R-:W-:Y:S01]  /*11b50*/  @!PT LDS RZ, [RZ] ;  /* 0x00000000fffff984 */ /* 0x000fe20000000800 */
[----:B------:R-:W-:Y:S01]  /*11b60*/  @!PT LDS RZ, [RZ] ;  /* 0x00000000fffff984 */ /* 0x000fe20000000800 */
[----:B------:R-:W-:Y:S01]  /*11b70*/  @!PT LDS RZ, [RZ] ;  /* 0x00000000fffff984 */ /* 0x000fe20000000800 */
[----:B------:R0:W-:Y:S01]  /*11b80*/  LDGSTS.E.BYPASS.LTC128B.128 [R7+0x5400], desc[UR36][R2.64+0x80], !P0 ;  /* 0x0540008002077fae */ /* 0x0001e2000c101d64 */
[----:B------:R-:W-:-:S13]  /*11b90*/  ISETP.LT.OR P0, PT, R8, 0x41, P1 ;  /* 0x000000410800780c */ /* 0x000fda0000f01670 */
[----:B------:R0:W-:Y:S01]  /*11ba0*/  LDGSTS.E.BYPASS.LTC128B.128 [R7+0x8400], desc[UR36][R2.64+0x100], !P0 ;  /* 0x0840010002077fae */ /* 0x0001e2000c101d64 */
[----:B------:R-:W-:Y:S05]  /*11bb0*/  BRA `(.L_x_5674) ;  /* 0xffffffc800a07947 */ /* 0x000fea000383ffff */
.L_x_5588:
[----:B0-----:R0:W1:Y:S02]  /*11bc0*/  SYNCS.PHASECHK.TRANS64.TRYWAIT P0, [R4+URZ+0x30860], R3 ;  /* 0x03086003040075a7 */ /* 0x001064000800017f */
[----:B-1----:R-:W-:Y:S05]  /*11bd0*/  @!P0 NANOSLEEP.SYNCS 0x989680 ;  /* 0x009896800000895d */ /* 0x002fea0003900000 */
[----:B------:R-:W1:Y:S02]  /*11be0*/  @!P0 SYNCS.PHASECHK.TRANS64 P0, [R4+URZ+0x30860], R3 ;  /* 0x03086003040085a7 */ /* 0x000e64000800007f */
[----:B-1----:R-:W-:Y:S05]  /*11bf0*/  @!P0 BRA `(.L_x_5588) ;  /* 0xfffffffc00f08947 */ /* 0x002fea000383ffff */
[----:B------:R-:W-:Y:S05]  /*11c00*/  BRA `(.L_x_5675) ;  /* 0xffffffcc00c07947 */ /* 0x000fea000383ffff */
.L_x_5589:
        /* <DEDUP_REMOVED lines=8> */
.L_x_5677:
[----:B------:R-:W-:Y:S05]  /*11c90*/  BSYNC B0 ;  /* 0x0000000000007941 */ /* 0x000fea0003800000 */
.L_x_5676:
[----:B------:R-:W-:Y:S01]  /*11ca0*/  IMAD.MOV.U32 R13, RZ, RZ, R18 ;  /* 0x000000ffff0d7224 */ /* 0x000fe200078e0012 */
[----:B------:R-:W-:Y:S01]  /*11cb0*/  MOV R12, RZ ;  /* 0x000000ff000c7202 */ /* 0x000fe20000000f00 */
[----:B------:R-:W-:Y:S02]  /*11cc0*/  IMAD.MOV.U32 R11, RZ, RZ, 0x181f ;  /* 0x0000181fff0b7424 */ /* 0x000fe400078e00ff */
[----:B------:R-:W-:Y:S02]  /*11cd0*/  IMAD.MOV.U32 R15, RZ, RZ, -0x1 ;  /* 0xffffffffff0f7424 */ /* 0x000fe400078e00ff */
[----:B------:R-:W-:Y:S02]  /*11ce0*/  IMAD.MOV.U32 R0, RZ, RZ, R14 ;  /* 0x000000ffff007224 */ /* 0x000fe400078e000e */
[----:B------:R-:W-:-:S07]  /*11cf0*/  IMAD.SHL.U32 R6, R37, 0x2, RZ ;  /* 0x0000000225067824 */ /* 0x000fce00078e00ff */
[----:B------:R-:W-:Y:S05]  /*11d00*/  WARPSYNC.COLLECTIVE R15, `(.L_x_5678) ;  /* 0x000000000f087348 */ /* 0x000fea0003c00000 */
[----:B------:R0:W1:Y:S02]  /*11d10*/  SHFL.IDX P6, R14, R13, R12, R11 ;  /* 0x0000000c0d0e7389 */ /* 0x00006400000c000b */
[----:B01----:R-:W-:Y:S01]  /*11d20*/  ENDCOLLECTIVE ;  /* 0x000000000000791b */ /* 0x003fe20003800000 */
.L_x_5678:
[----:B------:R-:W-:Y:S02]  /*11d30*/  IMAD.MOV.U32 R13, RZ, RZ, R19 ;  /* 0x000000ffff0d7224 */ /* 0x000fe400078e0013 */
[----:B------:R-:W-:Y:S01]  /*11d40*/  IMAD.MOV.U32 R12, RZ, RZ, 0x1 ;  /* 0x00000001ff0c7424 */ /* 0x000fe200078e00ff */
[----:B------:R-:W-:-:S13]  /*11d50*/  IADD3 R2, P0, R14, R6, RZ ;  /* 0x000000060e027210 */ /* 0x000fda0007f1e0ff */
[----:B------:R-:W-:Y:S05]  /*11d60*/  WARPSYNC.COLLECTIVE R15, `(.L_x_5679) ;  /* 0x000000000f087348 */ /* 0x000fea0003c00000 */
[----:B------:R0:W1:Y:S02]  /*11d70*/  SHFL.IDX P6, R14, R13, R12, R11 ;  /* 0x0000000c0d0e7389 */ /* 0x00006400000c000b */
[----:B01----:R-:W-:Y:S01]  /*11d80*/  ENDCOLLECTIVE ;  /* 0x000000000000791b */ /* 0x003fe20003800000 */
.L_x_5679:
        /* <DEDUP_REMOVED lines=13> */
.L_x_5680:
        /* <DEDUP_REMOVED lines=12> */
.L_x_5681:
        /* <DEDUP_REMOVED lines=12> */
.L_x_5682:
        /* <DEDUP_REMOVED lines=12> */
.L_x_5683:
        /* <DEDUP_REMOVED lines=12> */
.L_x_5684:
        /* <DEDUP_REMOVED lines=12> */
.L_x_5685:
        /* <DEDUP_REMOVED lines=12> */
.L_x_5686:
        /* <DEDUP_REMOVED lines=12> */
.L_x_5687:
        /* <DEDUP_REMOVED lines=12> */
.L_x_5688:
[----:B------:R-:W-:Y:S01]  /*12460*/  @!PT LDS RZ, [RZ] ;  /* 0x00000000fffff984 */ /* 0x000fe20000000800 */
[----:B------:R-:W-:Y:S01]  /*12470*/  @!PT LDS RZ, [RZ] ;  /* 0x00000000fffff984 */ /* 0x000fe20000000800 */
[----:B------:R-:W-:Y:S01]  /*12480*/  @!PT LDS RZ, [RZ] ;  /* 0x00000000fffff984 */ /* 0x000fe20000000800 */
[----:B------:R1:W-:Y:S01]  /*12490*/  LDGSTS.E.BYPASS.LTC128B.128 [R0+0x5400], desc[UR36][R2.64+0x80], !P0 ;  /* 0x0540008002007fae */ /* 0x0003e2000c101d64 */
[----:B------:R-:W-:-:S13]  /*124a0*/  ISETP.LT.OR P0, PT, R5, 0x41, P1 ;  /* 0x000000410500780c */ /* 0x000fda0000f01670 */
[----:B------:R1:W-:Y:S01]  /*124b0*/  LDGSTS.E.BYPASS.LTC128B.128 [R0+0x8400], desc[UR36][R2.64+0x100], !P0 ;  /* 0x0840010002007fae */ /* 0x0003e2000c101d64 */
[----:B------:R-:W-:Y:S05]  /*124c0*/  BRA `(.L_x_5689) ;  /* 0xffffffc800887947 */ /* 0x000fea000383ffff */
.L_x_5594:
[----:B------:R-:W-:Y:S01]  /*124d0*/  BSSY B0, `(.L_x_5690) ;  /* 0x0000008000007945 */ /* 0x000fe20003800000 */
[----:B------:R-:W-:Y:S01]  /*124e0*/  IMAD.MOV.U32 R13, RZ, RZ, R34 ;  /* 0x000000ffff0d7224 */ /* 0x000fe200078e0022 */
[----:B------:R-:W-:Y:S01]  /*124f0*/  MOV R11, 0x1f ;  /* 0x0000001f000b7802 */ /* 0x000fe20000000f00 */
[----:B------:R-:W-:Y:S02]  /*12500*/  IMAD.MOV.U32 R12, RZ, RZ, RZ ;  /* 0x000000ffff0c7224 */ /* 0x000fe400078e00ff */
[----:B------:R-:W-:-:S07]  /*12510*/  IMAD.MOV.U32 R15, RZ, RZ, -0x1 ;  /* 0xffffffffff0f7424 */ /* 0x000fce00078e00ff */
[----:B-----5:R-:W-:Y:S05]  /*12520*/  WARPSYNC.COLLECTIVE R15, `(.L_x_5691) ;  /* 0x000000000f087348 */ /* 0x020fea0003c00000 */
[----:B------:R0:W1:Y:S02]  /*12530*/  SHFL.IDX P6, R14, R13, R12, R11 ;  /* 0x0000000c0d0e7389 */ /* 0x00006400000c000b */
[----:B01---5:R-:W-:Y:S01]  /*12540*/  ENDCOLLECTIVE ;  /* 0x000000000000791b */ /* 0x023fe20003800000 */
.L_x_5691:
[----:B------:R-:W-:Y:S05]  /*12550*/  BSYNC B0 ;  /* 0x0000000000007941 */ /* 0x000fea0003800000 */
.L_x_5690:
[----:B------:R-:W-:Y:S05]  /*12560*/  BRA `(.L_x_5692) ;  /* 0xffffffcc00107947 */ /* 0x000fea000383ffff */
.L_x_5597:
[----:B-1----:R1:W2:Y:S02]  /*12570*/  SYNCS.PHASECHK.TRANS64.TRYWAIT P0, [R4+URZ+0x30820], R0 ;  /* 0x03082000040075a7 */ /* 0x0022a4000800017f */
[----:B--2---:R-:W-:Y:S05]  /*12580*/  @!P0 NANOSLEEP.SYNCS 0x989680 ;  /* 0x009896800000895d */ /* 0x004fea0003900000 */
[----:B------:R-:W2:Y:S02]  /*12590*/  @!P0 SYNCS.PHASECHK.TRANS64 P0, [R4+URZ+0x30820], R0 ;  /* 0x03082000040085a7 */ /* 0x000ea4000800007f */
[----:B--2---:R-:W-:Y:S05]  /*125a0*/  @!P0 BRA `(.L_x_5597) ;  /* 0xfffffffc00f08947 */ /* 0x004fea000383ffff */
[----:B------:R-:W-:Y:S05]  /*125b0*/  BRA `(.L_x_5693) ;  /* 0xffffffcc00587947 */ /* 0x000fea000383ffff */
.L_x_5598:
        /* <DEDUP_REMOVED lines=11> */
.L_x_5695:
[----:B------:R-:W-:Y:S05]  /*12670*/  BSYNC B0 ;  /* 0x0000000000007941 */ /* 0x000fea0003800000 */
.L_x_5694:
[----:B------:R-:W-:Y:S05]  /*12680*/  BRA `(.L_x_5696) ;  /* 0xffffffcc00407947 */ /* 0x000fea000383ffff */
.L_x_5601:
[----:B------:R-:W-:Y:S01]  /*12690*/  BSSY B1, `(.L_x_5697) ;  /* 0x0000006000017945 */ /* 0x000fe20003800000 */
[----:B------:R-:W-:-:S07]  /*126a0*/  IMAD.MOV.U32 R15, RZ, RZ, -0x1 ;  /* 0xffffffffff0f7424 */ /* 0x000fce00078e00ff */
[----:B01---5:R-:W-:Y:S05]  /*126b0*/  WARPSYNC.COLLECTIVE R15, `(.L_x_5698) ;  /* 0x000000000f0c7348 */ /* 0x023fea0003c00000 */
[----:B------:R-:W-:Y:S02]  /*126c0*/  ELECT P6, UR62, PT ;  /* 0x00000000003e782f */ /* 0x000fe400038c0000 */
[----:B------:R-:W-:Y:S01]  /*126d0*/  MOV R14, UR62 ;  /* 0x0000003e000e7c02 */ /* 0x000fe20008000f00 */
[----:B01---5:R-:W-:Y:S10]  /*126e0*/  ENDCOLLECTIVE ;  /* 0x000000000000791b */ /* 0x023ff40003800000 */
.L_x_5698:
[----:B------:R-:W-:Y:S05]  /*126f0*/  BSYNC B1 ;  /* 0x0000000000017941 */ /* 0x000fea0003800000 */
.L_x_5697:
[----:B------:R-:W-:Y:S05]  /*12700*/  BRA `(.L_x_5699) ;  /* 0xffffffcc00387947 */ /* 0x000fea000383ffff */
.L_x_5603:
[----:B-1----:R1:W2:Y:S02]  /*12710*/  SYNCS.PHASECHK.TRANS64.TRYWAIT P1, [R5+URZ+0x30840], R0 ;  /* 0x03084000050075a7 */ /* 0x0022a4000802017f */
[----:B--2---:R-:W-:Y:S05]  /*12720*/  @!P1 NANOSLEEP.SYNCS 0x989680 ;  /* 0x009896800000995d */ /* 0x004fea0003900000 */
[----:B------:R-:W2:Y:S02]  /*12730*/  @!P1 SYNCS.PHASECHK.TRANS64 P1, [R5+URZ+0x30840], R0 ;  /* 0x03084000050095a7 */ /* 0x000ea4000802007f */
[----:B--2---:R-:W-:Y:S05]  /*12740*/  @!P1 BRA `(.L_x_5603) ;  /* 0xfffffffc00f09947 */ /* 0x004fea000383ffff */
[----:B------:R-:W-:Y:S05]  /*12750*/  BRA `(.L_x_5700) ;  /* 0xffffffcc00607947 */ /* 0x000fea000383ffff */
.L_x_5605:
[----:B--2---:R2:W3:Y:S02]  /*12760*/  SYNCS.PHASECHK.TRANS64.TRYWAIT P1, [R23+URZ+0x30840], R2 ;  /* 0x03084002170075a7 */ /* 0x0044e4000802017f */
[----:B---3--:R-:W-:Y:S05]  /*12770*/  @!P1 NANOSLEEP.SYNCS 0x989680 ;  /* 0x009896800000995d */ /* 0x008fea0003900000 */
[----:B------:R-:W3:Y:S02]  /*12780*/  @!P1 SYNCS.PHASECHK.TRANS64 P1, [R23+URZ+0x30840], R2 ;  /* 0x03084002170095a7 */ /* 0x000ee4000802007f */
[----:B---3--:R-:W-:Y:S05]  /*12790*/  @!P1 BRA `(.L_x_5605) ;  /* 0xfffffffc00f09947 */ /* 0x008fea000383ffff */
[----:B------:R-:W-:Y:S05]  /*127a0*/  BRA `(.L_x_5701) ;  /* 0xffffffcc006c7947 */ /* 0x000fea000383ffff */
.L_x_5607:
[----:B---3--:R3:W4:Y:S02]  /*127b0*/  SYNCS.PHASECHK.TRANS64.TRYWAIT P1, [R5+URZ+0x30860], R0 ;  /* 0x03086000050075a7 */ /* 0x008724000802017f */
[----:B----4-:R-:W-:Y:S05]  /*127c0*/  @!P1 NANOSLEEP.SYNCS 0x989680 ;  /* 0x009896800000995d */ /* 0x010fea0003900000 */
[----:B------:R-:W4:Y:S02]  /*127d0*/  @!P1 SYNCS.PHASECHK.TRANS64 P1, [R5+URZ+0x30860], R0 ;  /* 0x03086000050095a7 */ /* 0x000f24000802007f */
[----:B----4-:R-:W-:Y:S05]  /*127e0*/  @!P1 BRA `(.L_x_5607) ;  /* 0xfffffffc00f09947 */ /* 0x010fea000383ffff */
[----:B------:R-:W-:Y:S05]  /*127f0*/  BRA `(.L_x_5702) ;  /* 0xffffffcc00687947 */ /* 0x000fea000383ffff */
.L_x_5703:
        /* <DEDUP_REMOVED lines=16> */
.L_x_15851:


//--------------------- .text._ZN7cutlass13device_kernelIN5flash11enable_sm90INS1_16FlashAttnFwdSm90INS1_25CollectiveMainloopFwdSm90ILi2EN4cute5tupleIJNS5_1CILi1EEES8_S8_EEENS6_IJNS7_ILi128EEENS7_ILi96EEENS7_ILi192EEEEEELi192ENS_6half_tEfNS_4arch4Sm90ELb1ELb0ELb0ELb1ELb1ELb0ELb0ELb1ELb1ELb1ELb0ELb0EEENS1_21CollectiveEpilogueFwdINS6_IJSA_SC_SB_EEES9_SE_SG_Li256ELb1ELb1ELb0ELb0EEENS1_36VarlenDynamicPersistentTileSchedulerILi128ELi96ELi256ELi128ELb0ELb1ELb1ELb1ELb1ELb1EEEEEEEEEvNT_6ParamsE --------------------------
	.section	.text._ZN7cutlass13device_kernelIN5flash11enable_sm90INS1_16FlashAttnFwdSm90INS1_25CollectiveMainloopFwdSm90ILi2EN4cute5tupleIJNS5_1CILi1EEES8_S8_EEENS6_IJNS7_ILi128EEENS7_ILi96EEENS7_ILi192EEEEEELi192ENS_6half_tEfNS_4arch4Sm90ELb1ELb0ELb0ELb1ELb1ELb0ELb0ELb1ELb1ELb1ELb0ELb0EEENS1_21CollectiveEpilogueFwdINS6_IJSA_SC_SB_EEES9_SE_SG_Li256ELb1ELb1ELb0ELb0EEENS1_36VarlenDynamicPersistentTileSchedulerILi128ELi96ELi256ELi128ELb0ELb1ELb1ELb1ELb1ELb1EEEEEEEEEvNT_6ParamsE,"ax",@progbits
	.align	128
.text._ZN7cutlass13device_kernelIN5flash11enable_sm90INS1_16FlashAttnFwdSm90INS1_25CollectiveMainloopFwdSm90ILi2EN4cute5tupleIJNS5_1CILi1EEES8_S8_EEENS6_IJNS7_ILi128EEENS7_ILi96EEENS7_ILi192EEEEEELi192ENS_6half_tEfNS_4arch4Sm90ELb1ELb0ELb0ELb1ELb1ELb0ELb0ELb1ELb1ELb1ELb0ELb0EEENS1_21CollectiveEpilogueFwdINS6_IJSA_SC_SB_EEES9_SE_SG_Li256ELb1ELb1ELb0ELb0EEENS1_36VarlenDynamicPersistentTileSchedulerILi128ELi96ELi256ELi128ELb0ELb1ELb1ELb1ELb1ELb1EEEEEEEEEvNT_6ParamsE:
        .type           _ZN7cutlass13device_kernelIN5flash11enable_sm90INS1_16FlashAttnFwdSm90INS1_25CollectiveMainloopFwdSm90ILi2EN4cute5tupleIJNS5_1CILi1EEES8_S8_EEENS6_IJNS7_ILi128EEENS7_ILi96EEENS7_ILi192EEEEEELi192ENS_6half_tEfNS_4arch4Sm90ELb1ELb0ELb0ELb1ELb1ELb0ELb0ELb1ELb1ELb1ELb0ELb0EEENS1_21CollectiveEpilogueFwdINS6_IJSA_SC_SB_EEES9_SE_SG_Li256ELb1ELb1ELb0ELb0EEENS1_36VarlenDynamicPersistentTileSchedulerILi128ELi96ELi256ELi128ELb0ELb1ELb1ELb1ELb1ELb1EEEEEEEEEvNT_6ParamsE,@function
        .size           _ZN7cutlass13device_kernelIN5flash11enable_sm90INS1_16FlashAttnFwdSm90INS1_25CollectiveMainloopFwdSm90ILi2EN4cute5tupleIJNS5_1CILi1EEES8_S8_EEENS6_IJNS7_ILi128EEENS7_ILi96EEENS7_ILi192EEEEEELi192ENS_6half_tEfNS_4arch4Sm90ELb1ELb0ELb0ELb1ELb1ELb0ELb0ELb1ELb1ELb1ELb0ELb0EEENS1_21CollectiveEpilogueFwdINS6_IJSA_SC_SB_EEES9_SE_SG_Li256ELb1ELb1ELb0ELb0EEENS1_36VarlenDynamicPersistentTileSchedulerILi128ELi96ELi256ELi128ELb0ELb1ELb1ELb1ELb1ELb1EEEEEEEEEvNT_6ParamsE,(.L_x_15852 - _ZN7cutlass13device_kernelIN5flash11enable_sm90INS1_16FlashAttnFwdSm90INS1_25CollectiveMainloopFwdSm90ILi2EN4cute5tupleIJNS5_1CILi1EEES8_S8_EEENS6_IJNS7_ILi128EEENS7_ILi96EEENS7_ILi192EEEEEELi192ENS_6half_tEfNS_4arch4Sm90ELb1ELb0ELb0ELb1ELb1ELb0ELb0ELb1ELb1ELb1ELb0ELb0EEENS1_21CollectiveEpilogueFwdINS6_IJSA_SC_SB_EEES9_SE_SG_Li256ELb1ELb1ELb0ELb0EEENS1_36VarlenDynamicPersistentTileSchedulerILi128ELi96ELi256ELi128ELb0ELb1ELb1ELb1ELb1ELb1EEEEEEEEEvNT_6ParamsE)
        .other          _ZN7cutlass13device_kernelIN5flash11enable_sm90INS1_16FlashAttnFwdSm90INS1_25CollectiveMainloopFwdSm90ILi2EN4cute5tupleIJNS5_1CILi1EEES8_S8_EEENS6_IJNS7_ILi128EEENS7_ILi96EEENS7_ILi192EEEEEELi192ENS_6half_tEfNS_4arch4Sm90ELb1ELb0ELb0ELb1ELb1ELb0ELb0ELb1ELb1ELb1ELb0ELb0EEENS1_21CollectiveEpilogueFwdINS6_IJSA_SC_SB_EEES9_SE_SG_Li256ELb1ELb1ELb0ELb0EEENS1_36VarlenDynamicPersistentTileSchedulerILi128ELi96ELi256ELi128ELb0ELb1ELb1ELb1ELb1ELb1EEEEEEEEEvNT_6ParamsE,@"STO_CUDA_ENTRY STV_DEFAULT"
_ZN7cutlass13device_kernelIN5flash11enable_sm90INS1_16FlashAttnFwdSm90INS1_25CollectiveMainloopFwdSm90ILi2EN4cute5tupleIJNS5_1CILi1EEES8_S8_EEENS6_IJNS7_ILi128EEENS7_ILi96EEENS7_ILi192EEEEEELi192ENS_6half_tEfNS_4arch4Sm90ELb1ELb0ELb0ELb1ELb1ELb0ELb0ELb1ELb1ELb1ELb0ELb0EEENS1_21CollectiveEpilogueFwdINS6_IJSA_SC_SB_EEES9_SE_SG_Li256ELb1ELb1ELb0ELb0EEENS1_36VarlenDynamicPersistentTileSchedulerILi128ELi96ELi256ELi128ELb0ELb1ELb1ELb1ELb1ELb1EEEEEEEEEvNT_6ParamsE:
        /* <DEDUP_REMOVED lines=45> */
.L_x_5704:
        /* <DEDUP_REMOVED lines=22> */
.L_x_5705:
        /* <DEDUP_REMOVED lines=18> */
.L_x_5706:
        /* <DEDUP_REMOVED lines=22> */
.L_x_5707:
        /* <DEDUP_REMOVED lines=23> */
.L_x_5708:
        /* <DEDUP_REMOVED lines=10> */
.L_x_5710:
        /* <DEDUP_REMOVED lines=24> */
[----:B------:R-:W-:-:S03]  /*0a40*/  SHF.R.S32.HI R198, RZ, 0x7, R3 ;  /* 0x00000007ffc67819 */ /* 0x000fc60000011403 */
[----:B------:R-:W-:-:S05]  /*0a50*/  IMAD.SHL.U32 R6, R4, 0x20, RZ ;  /* 0x0000002004067824 */ /* 0x000fca00078e00ff */
[----:B------:R-:W-:Y:S02]  /*0a60*/  LOP3.LUT R7, R6, 0xfffffc00, RZ, 0xc0, !PT ;  /* 0xfffffc0006077812 */ /* 0x000fe400078ec0ff */
[----:B------:R-:W-:-:S04]  /*0a70*/  LEA.HI R6, R0, R205, RZ, 0x2 ;  /* 0x000000cd00067211 */ /* 0x000fc800078f10ff */
[----:B------:R-:W-:-:S05]  /*0a80*/  LOP3.LUT R6, R6, 0xfffffffc, RZ, 0xc0, !PT ;  /* 0xfffffffc06067812 */ /* 0x000fca00078ec0ff */
[----:B------:R-:W-:Y:S01]  /*0a90*/  IMAD.IADD R6, R205, 0x1, -R6 ;  /* 0x00000001cd067824 */ /* 0x000fe200078e0a06 */
[----:B--2---:R-:W-:Y:S02]  /*0aa0*/  R2UR UR4, R2 ;  /* 0x00000000020472ca */ /* 0x004fe400000e0000 */
[C---:B------:R-:W-:Y:S02]  /*0ab0*/  LOP3.LUT R2, R3.reuse, 0xffffff80, RZ, 0xc0, !PT ;  /* 0xffffff8003027812 */ /* 0x040fe400078ec0ff */
[----:B------:R-:W-:-:S03]  /*0ac0*/  LEA.HI R3, R3, R198, RZ, 0x1 ;  /* 0x000000c603037211 */ /* 0x000fc600078f08ff */
[C---:B------:R-:W-:Y:S01]  /*0ad0*/  IMAD.IADD R197, R205.reuse, 0x1, -R2 ;  /* 0x00000001cdc57824 */ /* 0x040fe200078e0a02 */
[CC--:B------:R-:W-:Y:S02]  /*0ae0*/  LEA.HI R2, R0.reuse, R205.reuse, RZ, 0x4 ;  /* 0x000000cd00027211 */ /* 0x0c0fe400078f20ff */
[----:B------:R-:W-:Y:S02]  /*0af0*/  LEA.HI R0, R0, R205, RZ, 0x3 ;  /* 0x000000cd00007211 */ /* 0x000fe400078f18ff */
[----:B------:R-:W-:Y:S01]  /*0b00*/  SHF.R.S32.HI R8, RZ, 0x1f, R197 ;  /* 0x0000001fff087819 */ /* 0x000fe200000114c5 */
[----:B------:R-:W-:Y:S01]  /*0b10*/  ULOP3.LUT UR7, UR4, 0x1, URZ, 0xfc, !UPT ;  /* 0x0000000104077892 */ /* 0x000fe2000f8efc3f */
[----:B------:R-:W-:Y:S02]  /*0b20*/  LOP3.LUT R4, R2, 0x3fffff0, RZ, 0xc0, !PT ;  /* 0x03fffff002047812 */ /* 0x000fe400078ec0ff */
[----:B------:R-:W-:Y:S01]  /*0b30*/  LEA.HI R9, R8, R197, RZ, 0x2 ;  /* 0x000000c508097211 */ /* 0x000fe200078f10ff */
[----:B------:R-:W-:Y:S01]  /*0b40*/  UMOV UR4, URZ ;  /* 0x0000003f00047c82 */ /* 0x000fe20008000000 */
[----:B------:R-:W-:Y:S01]  /*0b50*/  SHF.R.S32.HI R5, RZ, 0x4, R2 ;  /* 0x00000004ff057819 */ /* 0x000fe20000011402 */
[----:B------:R-:W-:Y:S01]  /*0b60*/  IMAD.IADD R4, R205, 0x1, -R4 ;  /* 0x00000001cd047824 */ /* 0x000fe200078e0a04 */
[--C-:B------:R-:W-:Y:S01]  /*0b70*/  SHF.R.S32.HI R10, RZ, 0x2, R9.reuse ;  /* 0x00000002ff0a7819 */ /* 0x100fe20000011409 */
[----:B------:R-:W-:Y:S01]  /*0b80*/  IMAD.U32 R201, RZ, RZ, UR7 ;  /* 0x00000007ffc97e24 */ /* 0x000fe2000f8e00ff */
[----:B------:R-:W-:Y:S01]  /*0b90*/  SHF.R.S32.HI R11, RZ, 0x1f, R9 ;  /* 0x0000001fff0b7819 */ /* 0x000fe20000011409 */
[----:B------:R-:W-:Y:S01]  /*0ba0*/  IMAD R7, R4, 0x40, R7 ;  /* 0x0000004004077824 */ /* 0x000fe200078e0207 */
[----:B------:R-:W-:Y:S01]  /*0bb0*/  LEA.HI R2, R2, R5, RZ, 0x1 ;  /* 0x0000000502027211 */ /* 0x000fe200078f08ff */
[----:B------:R-:W-:Y:S01]  /*0bc0*/  IMAD.U32 R196, RZ, RZ, UR4 ;  /* 0x00000004ffc47e24 */ /* 0x000fe2000f8e00ff */
[----:B------:R-:W-:-:S02]  /*0bd0*/  LEA.HI R11, R11, R10, RZ, 0x3 ;  /* 0x0000000a0b0b7211 */ /* 0x000fc400078f18ff */
[----:B------:R-:W-:Y:S02]  /*0be0*/  LOP3.LUT R2, R2, 0x1ffffffe, RZ, 0xc0, !PT ;  /* 0x1ffffffe02027812 */ /* 0x000fe400078ec0ff */
[----:B------:R-:W-:Y:S02]  /*0bf0*/  LOP3.LUT R11, R11, 0xfffffff8, RZ, 0xc0, !PT ;  /* 0xfffffff80b0b7812 */ /* 0x000fe400078ec0ff */
[----:B------:R-:W-:Y:S01]  /*0c00*/  LOP3.LUT R4, R0, 0xfffffff8, RZ, 0xc0, !PT ;  /* 0xfffffff800047812 */ /* 0x000fe200078ec0ff */
[----:B------:R-:W-:Y:S01]  /*0c10*/  IMAD.IADD R2, R5, 0x1, -R2 ;  /* 0x0000000105027824 */ /* 0x000fe200078e0a02 */
[----:B------:R-:W-:Y:S01]  /*0c20*/  LEA.HI R8, R8, R197, RZ, 0x5 ;  /* 0x000000c508087211 */ /* 0x000fe200078f28ff */
[----:B------:R-:W-:Y:S01]  /*0c30*/  IMAD.IADD R11, R10, 0x1, -R11 ;  /* 0x000000010a0b7824 */ /* 0x000fe200078e0a0b */
[----:B------:R-:W-:Y:S01]  /*0c40*/  LEA.HI R5, R6, R6, RZ, 0x1 ;  /* 0x0000000606057211 */ /* 0x000fe200078f08ff */
[----:B------:R-:W-:Y:S01]  /*0c50*/  IMAD.IADD R23, R205, 0x1, -R4 ;  /* 0x00000001cd177824 */ /* 0x000fe200078e0a04 */
[----:B------:R-:W-:Y:S01]  /*0c60*/  SHF.R.S32.HI R8, RZ, 0x5, R8 ;  /* 0x00000005ff087819 */ /* 0x000fe20000011408 */
[----:B------:R-:W-:Y:S01]  /*0c70*/  IMAD R200, R2, 0x8, R7 ;  /* 0x0000000802c87824 */ /* 0x000fe200078e0207 */
[----:B------:R-:W-:Y:S01]  /*0c80*/  LOP3.LUT R3, R3, 0x3fffffe, RZ, 0xc0, !PT ;  /* 0x03fffffe03037812 */ /* 0x000fe200078ec0ff */
[----:B------:R-:W-:Y:S01]  /*0c90*/  IMAD.SHL.U32 R16, R23, 0x8, RZ ;  /* 0x0000000817107824 */ /* 0x000fe200078e00ff */
[----:B------:R-:W-:-:S02]  /*0ca0*/  LEA R8, R8, R11, 0x4 ;  /* 0x0000000b08087211 */ /* 0x000fc400078e20ff */
[----:B------:R-:W-:Y:S01]  /*0cb0*/  LOP3.LUT R5, R5, 0x1ffffffe, RZ, 0xc0, !PT ;  /* 0x1ffffffe05057812 */ /* 0x000fe200078ec0ff */
[----:B------:R-:W-:Y:S01]  /*0cc0*/  IMAD.IADD R3, R198, 0x1, -R3 ;  /* 0x00000001c6037824 */ /* 0x000fe200078e0a03 */
[----:B------:R-:W-:Y:S01]  /*0cd0*/  SHF.R.S32.HI R195, RZ, 0x3, R0 ;  /* 0x00000003ffc37819 */ /* 0x000fe20000011400 */
[C---:B------:R-:W-:Y:S01]  /*0ce0*/  VIADD R19, R16.reuse, 0x40 ;  /* 0x0000004010137836 */ /* 0x040fe20000000000 */
[----:B------:R-:W-:Y:S01]  /*0cf0*/  LOP3.LUT R0, R9, 0x7ffffffc, RZ, 0xc0, !PT ;  /* 0x7ffffffc09007812 */ /* 0x000fe200078ec0ff */
[----:B------:R-:W-:Y:S01]  /*0d00*/  VIADD R22, R16, 0x80 ;  /* 0x0000008010167836 */ /* 0x000fe20000000000 */
[----:B------:R-:W-:Y:S01]  /*0d10*/  SHF.R.S32.HI R204, RZ, 0x1f, R16 ;  /* 0x0000001fffcc7819 */ /* 0x000fe20000011410 */
[----:B------:R-:W-:Y:S01]  /*0d20*/  IMAD.IADD R18, R6, 0x1, -R5 ;  /* 0x0000000106127824 */ /* 0x000fe200078e0a05 */
[----:B------:R-:W-:Y:S01]  /*0d30*/  SHF.R.S32.HI R203, RZ, 0x1f, R19 ;  /* 0x0000001fffcb7819 */ /* 0x000fe20000011413 */
[----:B------:R-:W-:Y:S01]  /*0d40*/  IMAD R199, R3, 0x40, R8 ;  /* 0x0000004003c77824 */ /* 0x000fe200078e0208 */
[----:B------:R-:W-:-:S02]  /*0d50*/  SHF.R.S32.HI R202, RZ, 0x1f, R22 ;  /* 0x0000001fffca7819 */ /* 0x000fc40000011416 */
[----:B------:R-:W-:Y:S01]  /*0d60*/  IADD3 R17, R197, -R0, RZ ;  /* 0x80000000c5117210 */ /* 0x000fe20007ffe0ff */
[----:B------:R-:W-:-:S07]  /*0d70*/  IMAD R18, R18, 0x8, R199 ;  /* 0x0000000812127824 */ /* 0x000fce00078e02c7 */
.L_x_5770:
        /* <DEDUP_REMOVED lines=16> */
[----:B------:R-:W-:Y:S01]  /*0e80*/  IMAD.U32 R194, RZ, RZ, UR7 ;  /* 0x00000007ffc27e24 */ /* 0x000fe2000f8e00ff */
[----:B------:R-:W-:Y:S01]  /*0e90*/  @UP1 ULEA UR10, UP0, UR4, UR10, 0x2 ;  /* 0x0000000a040a1291 */ /* 0x000fe2000f80103f */
[----:B------:R-:W-:-:S03]  /*0ea0*/  IMAD.U32 R2, RZ, RZ, UR8 ;  /* 0x00000008ff027e24 */ /* 0x000fc6000f8e00ff */
[----:B------:R-:W-:Y:S01]  /*0eb0*/  @UP1 ULEA.HI.X UR11, UR4, UR11, UR7, 0x2, UP0 ;  /* 0x0000000b040b1291 */ /* 0x000fe200080f1407 */
[----:B------:R-:W-:Y:S01]  /*0ec0*/  IMAD.U32 R3, RZ, RZ, UR9 ;  /* 0x00000009ff037e24 */ /* 0x000fe2000f8e00ff */
[----:B------:R-:W-:Y:S01]  /*0ed0*/  ULDC.64 UR8, c[0x0][0x418] ;  /* 0x0001060000087ab9 */ /* 0x000fe20000000a00 */
[----:B------:R-:W-:Y:S01]  /*0ee0*/  IMAD.U32 R4, RZ, RZ, UR10 ;  /* 0x0000000aff047e24 */ /* 0x000fe2000f8e00ff */
[----:B------:R-:W-:Y:S01]  /*0ef0*/  ULDC UR4, c[0x0][0x424] ;  /* 0x0001090000047ab9 */ /* 0x000fe20000000800 */
[----:B------:R-:W-:Y:S01]  /*0f00*/  ULDC UR7, c[0x0][0x2f0] ;  /* 0x0000bc0000077ab9 */ /* 0x000fe20000000800 */
[----:B------:R-:W-:Y:S01]  /*0f10*/  IMAD.U32 R5, RZ, RZ, UR11 ;  /* 0x0000000bff057e24 */ /* 0x000fe2000f8e00ff */
[----:B------:R-:W2:Y:S04]  /*0f20*/  @P0 LDG.E R2, desc[UR36][R2.64] ;  /* 0x0000002402020981 */ /* 0x000ea8000c1e1900 */
[----:B---3--:R-:W3:Y:S01]  /*0f30*/  @P2 LDG.E R4, desc[UR36][R4.64] ;  /* 0x0000002404042981 */ /* 0x008ee2000c1e1900 */
[----:B------:R-:W-:Y:S01]  /*0f40*/  UISETP.NE.U32.AND UP0, UPT, UR8, URZ, UPT ;  /* 0x0000003f0800728c */ /* 0x000fe2000bf05070 */
[----:B------:R-:W-:Y:S01]  /*0f50*/  IMAD.U32 R193, RZ, RZ, UR6 ;  /* 0x00000006ffc17e24 */ /* 0x000fe2000f8e00ff */
[----:B------:R-:W-:-:S02]  /*0f60*/  UMOV UR60, URZ ;  /* 0x0000003f003c7c82 */ /* 0x000fc40008000000 */
[----:B------:R-:W-:-:S03]  /*0f70*/  UISETP.NE.AND.EX UP0, UPT, UR9, URZ, UPT, UP0 ;  /* 0x0000003f0900728c */ /* 0x000fc6000bf05300 */
[----:B------:R-:W-:Y:S01]  /*0f80*/  ULDC.64 UR8, c[0x0][0xa20] ;  /* 0x0002880000087ab9 */ /* 0x000fe20000000a00 */
[----:B------:R-:W-:Y:S01]  /*0f90*/  USEL UR4, UR4, 0x1, UP0 ;  /* 0x0000000104047887 */ /* 0x000fe20008000000 */
[----:B------:R-:W-:-:S03]  /*0fa0*/  ISETP.NE.U32.AND P1, PT, RZ, UR8, PT ;  /* 0x00000008ff007c0c */ /* 0x000fc6000bf25070 */
[----:B------:R-:W-:Y:S01]  /*0fb0*/  UIMAD UR4, UR4, UR7, URZ ;  /* 0x00000007040472a4 */ /* 0x000fe2000f8e023f */
[----:B------:R-:W-:Y:S02]  /*0fc0*/  ISETP.NE.AND.EX P1, PT, RZ, UR9, PT, P1 ;  /* 0x00000009ff007c0c */ /* 0x000fe4000bf25310 */
[----:B--2---:R-:W-:Y:S02]  /*0fd0*/  @P0 R2UR UR60, R2 ;  /* 0x00000000023c02ca */ /* 0x004fe400000e0000 */
[----:B---3--:R-:W-:Y:S01]  /*0fe0*/  @P2 R2UR UR43, R4 ;  /* 0x00000000042b22ca */ /* 0x008fe200000e0000 */
[----:B----4-:R-:W-:-:S14]  /*0ff0*/  @P2 BRA `(.L_x_5711) ;  /* 0x00000000003c2947 */ /* 0x010fdc0003800000 */
[----:B------:R-:W-:Y:S01]  /*1000*/  ULDC.64 UR6, c[0x0][0xa00] ;  /* 0x0002800000067ab9 */ /* 0x000fe20000000a00 */
[----:B------:R-:W-:Y:S01]  /*1010*/  ULDC UR43, c[0x0][0x288] ;  /* 0x0000a200002b7ab9 */ /* 0x000fe20000000800 */
[----:B------:R-:W-:-:S04]  /*1020*/  ISETP.NE.U32.AND P0, PT, RZ, UR6, PT ;  /* 0x00000006ff007c0c */ /* 0x000fc8000bf05070 */
        /* <DEDUP_REMOVED lines=12> */
.L_x_5711:
[----:B------:R-:W-:Y:S05]  /*10f0*/  @!P1 BRA `(.L_x_5712) ;  /* 0x0000000000249947 */ /* 0x000fea0003800000 */
[----:B------:R-:W-:Y:S02]  /*1100*/  R2UR UR6, R192 ;  /* 0x00000000c00672ca */ /* 0x000fe400000e0000 */
[----:B------:R-:W-:-:S11]  /*1110*/  R2UR UR7, R194 ;  /* 0x00000000c20772ca */ /* 0x000fd600000e0000 */
[----:B------:R-:W-:-:S04]  /*1120*/  ULEA UR4, UP0, UR6, UR8, 0x2 ;  /* 0x0000000806047291 */ /* 0x000fc8000f80103f */
[----:B------:R-:W-:Y:S02]  /*1130*/  ULEA.HI.X UR6, UR6, UR9, UR7, 0x2, UP0 ;  /* 0x0000000906067291 */ /* 0x000fe400080f1407 */
[----:B------:R-:W-:-:S04]  /*1140*/  MOV R2, UR4 ;  /* 0x0000000400027c02 */ /* 0x000fc80008000f00 */
[----:B------:R-:W-:-:S05]  /*1150*/  IMAD.U32 R3, RZ, RZ, UR6 ;  /* 0x00000006ff037e24 */ /* 0x000fca000f8e00ff */
[----:B------:R-:W2:Y:S02]  /*1160*/  LDG.E R2, desc[UR36][R2.64] ;  /* 0x0000002402027981 */ /* 0x000ea4000c1e1900 */
[----:B--2---:R-:W-:Y:S01]  /*1170*/  R2UR UR4, R2 ;  /* 0x00000000020472ca */ /* 0x004fe200000e0000 */
[----:B------:R-:W-:-:S14]  /*1180*/  BRA `(.L_x_5713) ;  /* 0x0000000000387947 */ /* 0x000fdc0003800000 */
.L_x_5712:
[----:B------:R-:W-:Y:S02]  /*1190*/  ULDC.64 UR6, c[0x0][0xa08] ;  /* 0x0002820000067ab9 */ /* 0x000fe40000000a00 */
        /* <DEDUP_REMOVED lines=13> */
.L_x_5713:
[----:B------:R-:W-:Y:S01]  /*1270*/  UIADD3 UR60, -UR60, UR4, URZ ;  /* 0x000000043c3c7290 */ /* 0x000fe2000fffe13f */
[----:B------:R-:W-:Y:S01]  /*1280*/  PLOP3.LUT P0, PT, PT, PT, PT, 0x80, 0x0 ;  /* 0x000000000000781c */ /* 0x000fe20003f0f070 */
[----:B------:R-:W-:Y:S01]  /*1290*/  USHF.L.U32 UR42, UR5, 0x7, URZ ;  /* 0x00000007052a7899 */ /* 0x000fe2000800063f */
[----:B------:R-:W-:Y:S01]  /*12a0*/  CS2R R2, SRZ ;  /* 0x0000000000027805 */ /* 0x000fe2000001ff00 */
[----:B------:R-:W-:Y:S01]  /*12b0*/  ULDC UR4, c[0x0][0x448] ;  /* 0x0001120000047ab9 */ /* 0x000fe20000000800 */
[----:B------:R-:W-:Y:S01]  /*12c0*/  UIADD3 UR7, UR60, 0x60, -UR43 ;  /* 0x000000603c077890 */ /* 0x000fe2000fffe82b */
[----:B------:R-:W-:Y:S01]  /*12d0*/  IMAD.MOV.U32 R0, RZ, RZ, RZ ;  /* 0x000000ffff007224 */ /* 0x000fe200078e00ff */
[----:B------:R-:W-:Y:S01]  /*12e0*/  UISETP.NE.AND UP0, UPT, UR4, 0x1, UPT ;  /* 0x000000010400788c */ /* 0x000fe2000bf05270 */
[----:B------:R-:W-:Y:S01]  /*12f0*/  CS2R R118, SRZ ;  /* 0x0000000000767805 */ /* 0x000fe2000001ff00 */
[----:B------:R-:W-:Y:S01]  /*1300*/  UIADD3 UR6, UR42, 0x7f, URZ ;  /* 0x0000007f2a067890 */ /* 0x000fe2000fffe03f */
[----:B------:R-:W-:Y:S01]  /*1310*/  CS2R R116, SRZ ;  /* 0x0000000000747805 */ /* 0x000fe2000001ff00 */
[----:B------:R-:W-:Y:S01]  /*1320*/  UP2UR UR61, UPR, URZ, 0x1 ;  /* 0x000000013f3d7883 */ /* 0x000fe20008000000 */
[----:B------:R-:W-:-:S02]  /*1330*/  CS2R R114, SRZ ;  /* 0x0000000000727805 */ /* 0x000fc4000001ff00 */
[----:B------:R-:W-:Y:S02]  /*1340*/  CS2R R112, SRZ ;  /* 0x0000000000707805 */ /* 0x000fe4000001ff00 */
[----:B------:R-:W-:Y:S02]  /*1350*/  CS2R R110, SRZ ;  /* 0x00000000006e7805 */ /* 0x000fe4000001ff00 */
[----:B------:R-:W-:Y:S02]  /*1360*/  CS2R R108, SRZ ;  /* 0x00000000006c7805 */ /* 0x000fe4000001ff00 */
[----:B------:R-:W-:Y:S02]  /*1370*/  CS2R R106, SRZ ;  /* 0x00000000006a7805 */ /* 0x000fe4000001ff00 */
[----:B------:R-:W-:Y:S01]  /*1380*/  CS2R R104, SRZ ;  /* 0x0000000000687805 */ /* 0x000fe2000001ff00 */
        /* <DEDUP_REMOVED lines=9> */
[----:B------:R-:W-:Y:S01]  /*1420*/  IMAD.MOV.U32 R43, RZ, RZ, RZ ;  /* 0x000000ffff2b7224 */ /* 0x000fe200078e00ff */
        /* <DEDUP_REMOVED lines=25> */
[----:B------:R-:W-:Y:S01]  /*15c0*/  CS2R R64, SRZ ;  /* 0x0000000000407805 */ /* 0x000fe2000001ff00 */
[----:B------:R-:W-:Y:S01]  /*15d0*/  IMAD.U32 R102, RZ, RZ, UR9 ;  /* 0x00000009ff667e24 */ /* 0x000fe2000f8e00ff */
[----:B------:R-:W-:-:S02]  /*15e0*/  CS2R R62, SRZ ;  /* 0x00000000003e7805 */ /* 0x000fc4000001ff00 */
[----:B------:R-:W-:Y:S02]  /*15f0*/  CS2R R60, SRZ ;  /* 0x00000000003c7805 */ /* 0x000fe4000001ff00 */
[----:B------:R-:W-:Y:S02]  /*1600*/  CS2R R58, SRZ ;  /* 0x00000000003a7805 */ /* 0x000fe4000001ff00 */
[----:B------:R-:W-:Y:S02]  /*1610*/  PLOP3.LUT P1, PT, PT, PT, UP0, 0x80, 0x0 ;  /* 0x000000000000781c */ /* 0x000fe40003f2f008 */
        /* <DEDUP_REMOVED lines=49> */
.L_x_5715:
        /* <DEDUP_REMOVED lines=11> */
.L_x_5857:
[----:B------:R-:W-:Y:S05]  /*19e0*/  @!P0 BRA `(.L_x_5717) ;  /* 0x0000000000048947 */ /* 0x000fea0003800000 */
[----:B------:R-:W-:Y:S01]  /*19f0*/  BPT.TRAP 0x1 ;  /* 0x000000040000795c */ /* 0x000fe20000300000 */
.L_x_5717:
[----:B0-----:R-:W-:Y:S02]  /*1a00*/  IMAD.U32 R0, RZ, RZ, UR39 ;  /* 0x00000027ff007e24 */ /* 0x001fe4000f8e00ff */
[----:B------:R-:W-:-:S03]  /*1a10*/  IMAD.U32 R3, RZ, RZ, UR38 ;  /* 0x00000026ff037e24 */ /* 0x000fc6000f8e00ff */
[----:B------:R-:W-:Y:S02]  /*1a20*/  LEA R0, R0, UR40, 0x3 ;  /* 0x0000002800007c11 */ /* 0x000fe4000f8e18ff */
[----:B------:R-:W-:-:S04]  /*1a30*/  SHF.L.U32 R3, R3, 0x1f, RZ ;  /* 0x0000001f03037819 */ /* 0x000fc800000006ff */
[----:B------:R0:W1:Y:S01]  /*1a40*/  SYNCS.PHASECHK.TRANS64.TRYWAIT P1, [R0+URZ+0x30830], R3 ;  /* 0x03083003000075a7 */ /* 0x000062000802017f */
[----:B------:R-:W-:Y:S05]  /*1a50*/  @!P0 BRA `(.L_x_5718) ;  /* 0x0000000000048947 */ /* 0x000fea0003800000 */
[----:B------:R-:W-:Y:S01]  /*1a60*/  BPT.TRAP 0x1 ;  /* 0x000000040000795c */ /* 0x000fe20000300000 */
.L_x_5718:
[----:B-1----:R-:W-:Y:S05]  /*1a70*/  @P1 BRA `(.L_x_5719) ;  /* 0x0000000000081947 */ /* 0x002fea0003800000 */
[----:B------:R-:W1:Y:S02]  /*1a80*/  SYNCS.PHASECHK.TRANS64.TRYWAIT P1, [R0+URZ+0x30830], R3 ;  /* 0x03083003000075a7 */ /* 0x000e64000802017f */
[----:B-1----:R-:W-:Y:S05]  /*1a90*/  @!P1 BRA `(.L_x_5720) ;  /* 0x000000f800549947 */ /* 0x002fea0003800000 */
.L_x_5719:
        /* <DEDUP_REMOVED lines=19> */
[----:B------:R-:W-:Y:S01]  /*1bd0*/  MOV R8, UR8 ;  /* 0x0000000800087c02 */ /* 0x000fe20008000f00 */
        /* <DEDUP_REMOVED lines=79> */
.L_x_5721:
[----:B------:R-:W-:Y:S01]  /*20d0*/  UISETP.NE.AND UP0, UPT, UR61, URZ, UPT ;  /* 0x0000003f3d00728c */ /* 0x000fe2000bf05270 */
[----:B------:R-:W-:Y:S01]  /*20e0*/  VIADD R2, R18, UR42 ;  /* 0x0000002a12027c36 */ /* 0x000fe20008000000 */
[----:B------:R-:W-:Y:S01]  /*20f0*/  R2UR UR6, R102 ;  /* 0x00000000660672ca */ /* 0x000fe200000e0000 */
[----:B------:R-:W-:Y:S01]  /*2100*/  UMOV UR5, 0xffffffa0 ;  /* 0xffffffa000057882 */ /* 0x000fe20000000000 */
[----:B------:R-:W-:Y:S01]  /*2110*/  IMAD.U32 R11, RZ, RZ, UR43 ;  /* 0x0000002bff0b7e24 */ /* 0x000fe2000f8e00ff */
[----:B------:R-:W-:Y:S01]  /*2120*/  ULDC UR34, c[0x0][0x988] ;  /* 0x0002620000227ab9 */ /* 0x000fe20000000800 */
[----:B------:R-:W-:Y:S01]  /*2130*/  PLOP3.LUT P1, PT, PT, PT, UP0, 0x80, 0x0 ;  /* 0x000000000000781c */ /* 0x000fe20003f2f008 */
[----:B------:R-:W2:Y:S01]  /*2140*/  S2UR UR14, SR_CgaCtaId ;  /* 0x00000000000e79c3 */ /* 0x000ea20000008800 */
[----:B------:R-:W-:Y:S02]  /*2150*/  PLOP3.LUT P2, PT, PT, PT, UP0, 0x80, 0x0 ;  /* 0x000000000000781c */ /* 0x000fe40003f4f008 */
[----:B------:R-:W-:-:S02]  /*2160*/  CS2R R118, SRZ ;  /* 0x0000000000767805 */ /* 0x000fc4000001ff00 */
[----:B------:R-:W-:Y:S01]  /*2170*/  R2UR UR10, R0 ;  /* 0x00000000000a72ca */ /* 0x000fe200000e0000 */
[----:B------:R-:W-:Y:S01]  /*2180*/  @UP0 ULDC UR4, c[0x0][0x44c] ;  /* 0x0001130000040ab9 */ /* 0x000fe20000000800 */
[----:B------:R-:W-:Y:S01]  /*2190*/  @UP0 ULDC UR11, c[0x0][0x450] ;  /* 0x00011400000b0ab9 */ /* 0x000fe20000000800 */
[----:B------:R-:W-:Y:S02]  /*21a0*/  CS2R R116, SRZ ;  /* 0x0000000000747805 */ /* 0x000fe4000001ff00 */
[----:B------:R-:W-:Y:S01]  /*21b0*/  CS2R R114, SRZ ;  /* 0x0000000000727805 */ /* 0x000fe2000001ff00 */
[----:B------:R-:W-:Y:S01]  /*21c0*/  UIMAD UR5, UR6, UR5, 0x61 ;  /* 0x00000061060574a4 */ /* 0x000fe2000f8e0205 */
[----:B------:R-:W-:Y:S02]  /*21d0*/  CS2R R112, SRZ ;  /* 0x0000000000707805 */ /* 0x000fe4000001ff00 */
[----:B------:R-:W-:Y:S02]  /*21e0*/  CS2R R110, SRZ ;  /* 0x00000000006e7805 */ /* 0x000fe4000001ff00 */
[----:B------:R-:W-:Y:S01]  /*21f0*/  CS2R R108, SRZ ;  /* 0x00000000006c7805 */ /* 0x000fe2000001ff00 */
[----:B01----:R-:W-:Y:S01]  /*2200*/  @P1 IMAD.HI.U32 R3, R2, UR4, RZ ;  /* 0x0000000402031c27 */ /* 0x003fe2000f8e00ff */
[----:B------:R-:W-:Y:S01]  /*2210*/  @UP0 ULDC UR4, c[0x0][0x450] ;  /* 0x0001140000040ab9 */ /* 0x000fe20000000800 */
[----:B------:R-:W-:-:S02]  /*2220*/  CS2R R106, SRZ ;  /* 0x00000000006a7805 */ /* 0x000fc4000001ff00 */
[----:B------:R-:W-:Y:S01]  /*2230*/  CS2R R104, SRZ ;  /* 0x0000000000687805 */ /* 0x000fe2000001ff00 */
[----:B------:R-:W-:Y:S01]  /*2240*/  IMAD.U32 R4, RZ, RZ, UR5 ;  /* 0x00000005ff047e24 */ /* 0x000fe2000f8e00ff */
[----:B------:R-:W-:Y:S01]  /*2250*/  @P2 SHF.R.U32.HI R2, RZ, UR4, R3 ;  /* 0x00000004ff022c19 */ /* 0x000fe20008011603 */
[----:B------:R-:W-:Y:S01]  /*2260*/  UIMAD UR4, UR6, -0x60, UR60 ;  /* 0xffffffa0060478a4 */ /* 0x000fe2000f8e023c */
[----:B------:R-:W-:Y:S01]  /*2270*/  CS2R R102, SRZ ;  /* 0x0000000000667805 */ /* 0x000fe2000001ff00 */
[----:B------:R-:W-:Y:S01]  /*2280*/  IMAD R4, R17, -0x2, R4 ;  /* 0xfffffffe11047824 */ /* 0x000fe200078e0204 */
[----:B------:R-:W-:Y:S01]  /*2290*/  UMOV UR5, UR42 ;  /* 0x0000002a00057c82 */ /* 0x000fe20008000000 */
[----:B------:R-:W0:Y:S01]  /*22a0*/  SHFL.IDX PT, R5, R2, 0x1, 0x1c1f ;  /* 0x003c1f0002057f89 */ /* 0x000e2200000e0000 */
[----:B------:R-:W-:Y:S01]  /*22b0*/  UIADD3 UR4, UR4, 0x60, URZ ;  /* 0x0000006004047890 */ /* 0x000fe2000fffe03f */
[----:B------:R-:W-:Y:S02]  /*22c0*/  CS2R R100, SRZ ;  /* 0x0000000000647805 */ /* 0x000fe4000001ff00 */
[----:B------:R-:W-:Y:S01]  /*22d0*/  IADD3 R4, -R11, UR60, R4 ;  /* 0x0000003c0b047c10 */ /* 0x000fe2000fffe104 */
[----:B------:R-:W1:Y:S01]  /*22e0*/  SHFL.IDX PT, R2, R2, RZ, 0x1c1f ;  /* 0x001c1fff02027589 */ /* 0x000e6200000e0000 */
[----:B------:R-:W-:-:S02]  /*22f0*/  CS2R R98, SRZ ;  /* 0x0000000000627805 */ /* 0x000fc4000001ff00 */
[----:B------:R-:W-:Y:S01]  /*2300*/  CS2R R96, SRZ ;  /* 0x0000000000607805 */ /* 0x000fe2000001ff00 */
[----:B------:R-:W-:Y:S01]  /*2310*/  IMAD.U32 R10, RZ, RZ, UR4 ;  /* 0x00000004ff0a7e24 */ /* 0x000fe2000f8e00ff */
        /* <DEDUP_REMOVED lines=8> */
[----:B------:R-:W-:Y:S02]  /*23a0*/  CS2R R86, SRZ ;  /* 0x0000000000567805 */ /* 0x000fe4000001ff00 */
[----:B------:R-:W-:Y:S01]  /*23b0*/  CS2R R84, SRZ ;  /* 0x0000000000547805 */ /* 0x000fe2000001ff00 */
[----:B------:R-:W-:Y:S01]  /*23c0*/  @UP0 USHF.R.U32.HI UR5, URZ, UR11, UR7 ;  /* 0x0000000b3f050299 */ /* 0x000fe20008011607 */
[----:B------:R-:W-:Y:S02]  /*23d0*/  CS2R R82, SRZ ;  /* 0x0000000000527805 */ /* 0x000fe4000001ff00 */
[----:B------:R-:W-:Y:S02]  /*23e0*/  CS2R R80, SRZ ;  /* 0x0000000000507805 */ /* 0x000fe4000001ff00 */
[----:B------:R-:W-:Y:S01]  /*23f0*/  CS2R R78, SRZ ;  /* 0x00000000004e7805 */ /* 0x000fe2000001ff00 */
[----:B------:R-:W-:Y:S01]  /*2400*/  UIADD3 UR6, UR5, UR60, -UR43 ;  /* 0x0000003c05067290 */ /* 0x000fe2000fffe82b */
[----:B------:R-:W-:-:S02]  /*2410*/  CS2R R76, SRZ ;  /* 0x00000000004c7805 */ /* 0x000fc4000001ff00 */
[----:B0-----:R-:W-:Y:S01]  /*2420*/  VIADDMNMX R5, R5, R4, R3, PT ;  /* 0x0000000405057246 */ /* 0x001fe20003800103 */
[----:B------:R-:W-:Y:S01]  /*2430*/  UIADD3 UR5, UR10, 0x30840, URZ ;  /* 0x000308400a057890 */ /* 0x000fe2000fffe03f */
[----:B------:R-:W-:Y:S01]  /*2440*/  CS2R R74, SRZ ;  /* 0x00000000004a7805 */ /* 0x000fe2000001ff00 */
[----:B------:R-:W-:Y:S01]  /*2450*/  UIMAD.WIDE UR6, UR6, 0x2aaaaaab, URZ ;  /* 0x2aaaaaab060678a5 */ /* 0x000fe2000f8e023f */
[C---:B------:R-:W-:Y:S01]  /*2460*/  ISETP.GT.AND P1, PT, R5.reuse, RZ, PT ;  /* 0x000000ff0500720c */ /* 0x040fe20003f24270 */
[----:B--2---:R-:W-:Y:S01]  /*2470*/  UPRMT UR5, UR14, 0x654, UR5 ;  /* 0x000006540e057896 */ /* 0x004fe20008000005 */
[C---:B------:R-:W-:Y:S01]  /*2480*/  ISETP.GT.AND P2, PT, R5.reuse, 0x1, PT ;  /* 0x000000010500780c */ /* 0x040fe20003f44270 */
[----:B------:R-:W-:Y:S01]  /*2490*/  USHF.R.U32.HI UR6, URZ, 0x1f, UR7 ;  /* 0x0000001f3f067899 */ /* 0x000fe20008011607 */
[----:B------:R-:W-:Y:S02]  /*24a0*/  ISETP.GT.AND P3, PT, R5, 0x8, PT ;  /* 0x000000080500780c */ /* 0x000fe40003f64270 */
[----:B------:R-:W-:-:S02]  /*24b0*/  CS2R R72, SRZ ;  /* 0x0000000000487805 */ /* 0x000fc4000001ff00 */
[----:B------:R-:W-:Y:S01]  /*24c0*/  FSEL R26, R26, -INF , P1 ;  /* 0xff8000001a1a7808 */ /* 0x000fe20000800000 */
[----:B------:R-:W-:Y:S01]  /*24d0*/  ULEA.HI.SX32 UR6, UR7, UR6, 0x1c ;  /* 0x0000000607067291 */ /* 0x000fe2000f8fe23f */
[----:B------:R-:W-:Y:S02]  /*24e0*/  FSEL R27, R27, -INF , P2 ;  /* 0xff8000001b1b7808 */ /* 0x000fe40001000000 */
[C---:B------:R-:W-:Y:S01]  /*24f0*/  ISETP.GT.AND P1, PT, R5.reuse, 0x9, PT ;  /* 0x000000090500780c */ /* 0x040fe20003f24270 */
[----:B------:R-:W-:Y:S01]  /*2500*/  UISETP.LT.AND UP0, UPT, URZ, UR6, UPT ;  /* 0x000000063f00728c */ /* 0x000fe2000bf01270 */
[----:B------:R-:W-:Y:S01]  /*2510*/  FSEL R30, R30, -INF , P3 ;  /* 0xff8000001e1e7808 */ /* 0x000fe20001800000 */
[----:B------:R-:W-:Y:S01]  /*2520*/  SYNCS.ARRIVE.TRANS64.RED.A1T0 RZ, [UR5], RZ ;  /* 0x000000ffffff79a7 */ /* 0x000fe20008100405 */
[----:B------:R-:W-:Y:S01]  /*2530*/  FMNMX.FTZ R11, R26, R27, !PT ;  /* 0x0000001b1a0b7209 */ /* 0x000fe20007810000 */
[----:B------:R-:W-:Y:S01]  /*2540*/  USEL UR11, URZ, UR6, !UP0 ;  /* 0x000000063f0b7287 */ /* 0x000fe2000c000000 */
[----:B------:R-:W-:-:S02]  /*2550*/  ISETP.GT.AND P2, PT, R5, 0x10, PT ;  /* 0x000000100500780c */ /* 0x000fc40003f44270 */
[----:B------:R-:W-:Y:S01]  /*2560*/  FSEL R31, R31, -INF , P1 ;  /* 0xff8000001f1f7808 */ /* 0x000fe20000800000 */
[----:B------:R-:W-:Y:S01]  /*2570*/  UISETP.GE.AND UP0, UPT, UR4, UR11, UPT ;  /* 0x0000000b0400728c */ /* 0x000fe2000bf06270 */
        /* <DEDUP_REMOVED lines=60> */
[----:B-1----:R-:W-:Y:S02]  /*2940*/  VIADDMNMX R4, R2, R4, R3, PT ;  /* 0x0000000402047246 */ /* 0x002fe40003800103 */
        /* <DEDUP_REMOVED lines=17> */
[----:B------:R-:W-:Y:S02]  /*2a60*/  FMNMX.FTZ R5, R24, R25, !PT ;  /* 0x0000001918057209 */ /* 0x000fe40007810000 */
[----:B------:R-:W-:Y:S01]  /*2a70*/  FSEL R36, R36, -INF , P3 ;  /* 0xff80000024247808 */ /* 0x000fe20001800000 */
[----:B------:R-:W0:Y:S01]  /*2a80*/  SHFL.BFLY PT, R12, R11, 0x1, 0x1f ;  /* 0x0c201f000b0c7f89 */ /* 0x000e2200000e0000 */
[----:B------:R-:W-:Y:S02]  /*2a90*/  FMNMX.FTZ R2, R28, R5, !PT ;  /* 0x000000051c027209 */ /* 0x000fe40007810000 */
[----:B------:R-:W-:Y:S02]  /*2aa0*/  FSEL R37, R37, -INF , P1 ;  /* 0xff80000025257808 */ /* 0x000fe40000800000 */
[----:B------:R-:W-:Y:S02]  /*2ab0*/  FMNMX.FTZ R5, R29, R2, !PT ;  /* 0x000000021d057209 */ /* 0x000fe40007810000 */
[----:B------:R-:W-:-:S02]  /*2ac0*/  ISETP.GT.AND P1, PT, R4, 0x21, PT ;  /* 0x000000210400780c */ /* 0x000fc40003f24270 */
[----:B------:R-:W-:Y:S02]  /*2ad0*/  FMNMX.FTZ R2, R32, R5, !PT ;  /* 0x0000000520027209 */ /* 0x000fe40007810000 */
[----:B------:R-:W-:Y:S02]  /*2ae0*/  FSEL R41, R41, -INF , P1 ;  /* 0xff80000029297808 */ /* 0x000fe40000800000 */
[----:B------:R-:W-:Y:S02]  /*2af0*/  FMNMX.FTZ R5, R33, R2, !PT ;  /* 0x0000000221057209 */ /* 0x000fe40007810000 */
[----:B------:R-:W-:Y:S02]  /*2b00*/  ISETP.GT.AND P1, PT, R4, 0x29, PT ;  /* 0x000000290400780c */ /* 0x000fe40003f24270 */
[----:B------:R-:W-:Y:S02]  /*2b10*/  FMNMX.FTZ R2, R36, R5, !PT ;  /* 0x0000000524027209 */ /* 0x000fe40007810000 */
[----:B------:R-:W-:-:S02]  /*2b20*/  FSEL R45, R45, -INF , P1 ;  /* 0xff8000002d2d7808 */ /* 0x000fc40000800000 */
[----:B------:R-:W-:Y:S02]  /*2b30*/  FMNMX.FTZ R5, R37, R2, !PT ;  /* 0x0000000225057209 */ /* 0x000fe40007810000 */
[C---:B------:R-:W-:Y:S02]  /*2b40*/  ISETP.GT.AND P1, PT, R4.reuse, 0x31, PT ;  /* 0x000000310400780c */ /* 0x040fe40003f24270 */
[----:B0-----:R-:W-:Y:S02]  /*2b50*/  FMNMX.FTZ R3, R11, R12, !PT ;  /* 0x0000000c0b037209 */ /* 0x001fe40007810000 */
[----:B------:R-:W-:Y:S02]  /*2b60*/  FSEL R49, R49, -INF , P1 ;  /* 0xff80000031317808 */ /* 0x000fe40000800000 */
[C---:B------:R-:W-:Y:S01]  /*2b70*/  FSETP.NEU.FTZ.AND P2, PT, R3.reuse, -INF , PT ;  /* 0xff8000000300780b */ /* 0x040fe20003f5d000 */
[----:B------:R-:W-:Y:S01]  /*2b80*/  FMUL.FTZ R10, R3, UR34 ;  /* 0x00000022030a7c20 */ /* 0x000fe20008410000 */
[----:B------:R-:W-:-:S04]  /*2b90*/  ISETP.GT.AND P1, PT, R4, 0x39, PT ;  /* 0x000000390400780c */ /* 0x000fc80003f24270 */
[----:B------:R-:W-:Y:S02]  /*2ba0*/  FSEL R10, R10, RZ, P2 ;  /* 0x000000ff0a0a7208 */ /* 0x000fe40001000000 */
[----:B------:R-:W-:Y:S02]  /*2bb0*/  ISETP.GT.AND P2, PT, R4, 0x20, PT ;  /* 0x000000200400780c */ /* 0x000fe40003f44270 */
[----:B------:R-:W-:Y:S01]  /*2bc0*/  FSEL R53, R53, -INF , P1 ;  /* 0xff80000035357808 */ /* 0x000fe20000800000 */
[--C-:B------:R-:W-:Y:S01]  /*2bd0*/  FFMA.FTZ R26, R26, UR34, -R10.reuse ;  /* 0x000000221a1a7c23 */ /* 0x100fe2000801080a */
[----:B------:R-:W-:Y:S01]  /*2be0*/  FSEL R40, R40, -INF , P2 ;  /* 0xff80000028287808 */ /* 0x000fe20001000000 */
[--C-:B------:R-:W-:Y:S01]  /*2bf0*/  FFMA.FTZ R27, R27, UR34, -R10.reuse ;  /* 0x000000221b1b7c23 */ /* 0x100fe2000801080a */
[----:B------:R-:W-:Y:S01]  /*2c00*/  ISETP.GT.AND P2, PT, R4, 0x28, PT ;  /* 0x000000280400780c */ /* 0x000fe20003f44270 */
[--C-:B------:R-:W-:Y:S01]  /*2c10*/  FFMA.FTZ R30, R30, UR34, -R10.reuse ;  /* 0x000000221e1e7c23 */ /* 0x100fe2000801080a */
[----:B------:R-:W-:Y:S01]  /*2c20*/  FMNMX.FTZ R2, R40, R5, !PT ;  /* 0x0000000528027209 */ /* 0x000fe20007810000 */
[----:B------:R-:W-:Y:S01]  /*2c30*/  MUFU.EX2 R26, R26 ;  /* 0x0000001a001a7308 */ /* 0x000fe20000000800 */
[----:B------:R-:W-:Y:S01]  /*2c40*/  FSEL R44, R44, -INF , P2 ;  /* 0xff8000002c2c7808 */ /* 0x000fe20001000000 */
[--C-:B------:R-:W-:Y:S01]  /*2c50*/  FFMA.FTZ R31, R31, UR34, -R10.reuse ;  /* 0x000000221f1f7c23 */ /* 0x100fe2000801080a */
[----:B------:R-:W-:Y:S01]  /*2c60*/  FMNMX.FTZ R5, R41, R2, !PT ;  /* 0x0000000229057209 */ /* 0x000fe20007810000 */
[--C-:B------:R-:W-:Y:S01]  /*2c70*/  FFMA.FTZ R34, R34, UR34, -R10.reuse ;  /* 0x0000002222227c23 */ /* 0x100fe2000801080a */
[----:B------:R-:W-:Y:S01]  /*2c80*/  ISETP.GT.AND P2, PT, R4, 0x30, PT ;  /* 0x000000300400780c */ /* 0x000fe20003f44270 */
[--C-:B------:R-:W-:Y:S01]  /*2c90*/  FFMA.FTZ R35, R35, UR34, -R10.reuse ;  /* 0x0000002223237c23 */ /* 0x100fe2000801080a */
[----:B------:R-:W-:Y:S01]  /*2ca0*/  FMNMX.FTZ R2, R44, R5, !PT ;  /* 0x000000052c027209 */ /* 0x000fe20007810000 */
[----:B------:R-:W0:Y:S01]  /*2cb0*/  MUFU.EX2 R27, R27 ;  /* 0x0000001b001b7308 */ /* 0x000e220000000800 */
[----:B------:R-:W-:Y:S01]  /*2cc0*/  FSEL R48, R48, -INF , P2 ;  /* 0xff80000030307808 */ /* 0x000fe20001000000 */
[--C-:B------:R-:W-:Y:S01]  /*2cd0*/  FFMA.FTZ R38, R38, UR34, -R10.reuse ;  /* 0x0000002226267c23 */ /* 0x100fe2000801080a */
[----:B------:R-:W-:Y:S01]  /*2ce0*/  FMNMX.FTZ R5, R45, R2, !PT ;  /* 0x000000022d057209 */ /* 0x000fe20007810000 */
[--C-:B------:R-:W-:Y:S01]  /*2cf0*/  FFMA.FTZ R39, R39, UR34, -R10.reuse ;  /* 0x0000002227277c23 */ /* 0x100fe2000801080a */
[----:B------:R-:W-:Y:S01]  /*2d00*/  ISETP.GT.AND P2, PT, R4, 0x38, PT ;  /* 0x000000380400780c */ /* 0x000fe20003f44270 */
[--C-:B------:R-:W-:Y:S01]  /*2d10*/  FFMA.FTZ R42, R42, UR34, -R10.reuse ;  /* 0x000000222a2a7c23 */ /* 0x100fe2000801080a */
[----:B------:R-:W-:Y:S01]  /*2d20*/  FMNMX.FTZ R2, R48, R5, !PT ;  /* 0x0000000530027209 */ /* 0x000fe20007810000 */
[----:B------:R-:W1:Y:S01]  /*2d30*/  MUFU.EX2 R30, R30 ;  /* 0x0000001e001e7308 */ /* 0x000e620000000800 */
[----:B------:R-:W-:Y:S01]  /*2d40*/  FSEL R52, R52, -INF , P2 ;  /* 0xff80000034347808 */ /* 0x000fe20001000000 */
[--C-:B------:R-:W-:Y:S01]  /*2d50*/  FFMA.FTZ R43, R43, UR34, -R10.reuse ;  /* 0x000000222b2b7c23 */ /* 0x100fe2000801080a */
[----:B------:R-:W-:Y:S01]  /*2d60*/  FMNMX.FTZ R5, R49, R2, !PT ;  /* 0x0000000231057209 */ /* 0x000fe20007810000 */
[--C-:B------:R-:W-:Y:S01]  /*2d70*/  FFMA.FTZ R46, R46, UR34, -R10.reuse ;  /* 0x000000222e2e7c23 */ /* 0x100fe2000801080a */
[----:B------:R-:W-:Y:S01]  /*2d80*/  ISETP.GT.AND P2, PT, R4, 0x40, PT ;  /* 0x000000400400780c */ /* 0x000fe20003f44270 */
[--C-:B------:R-:W-:Y:S01]  /*2d90*/  FFMA.FTZ R47, R47, UR34, -R10.reuse ;  /* 0x000000222f2f7c23 */ /* 0x100fe2000801080a */
[----:B------:R-:W-:Y:S01]  /*2da0*/  FMNMX.FTZ R2, R52, R5, !PT ;  /* 0x0000000534027209 */ /* 0x000fe20007810000 */
[----:B------:R-:W2:Y:S01]  /*2db0*/  MUFU.EX2 R31, R31 ;  /* 0x0000001f001f7308 */ /* 0x000ea20000000800 */
[----:B------:R-:W-:Y:S01]  /*2dc0*/  ISETP.GT.AND P1, PT, R4, 0x41, PT ;  /* 0x000000410400780c */ /* 0x000fe20003f24270 */
[----:B0-----:R-:W-:Y:S01]  /*2dd0*/  FADD.FTZ R11, R26, R27 ;  /* 0x0000001b1a0b7221 */ /* 0x001fe20000010000 */
[----:B------:R-:W-:Y:S01]  /*2de0*/  FSEL R56, R56, -INF , P2 ;  /* 0xff80000038387808 */ /* 0x000fe20001000000 */
[--C-:B------:R-:W-:Y:S01]  /*2df0*/  FFMA.FTZ R50, R50, UR34, -R10.reuse ;  /* 0x0000002232327c23 */ /* 0x100fe2000801080a */
[----:B------:R-:W-:Y:S01]  /*2e00*/  FMNMX.FTZ R5, R53, R2, !PT ;  /* 0x0000000235057209 */ /* 0x000fe20007810000 */
[--C-:B------:R-:W-:Y:S01]  /*2e10*/  FFMA.FTZ R51, R51, UR34, -R10.reuse ;  /* 0x0000002233337c23 */ /* 0x100fe2000801080a */
[----:B------:R-:W-:Y:S01]  /*2e20*/  ISETP.GT.AND P2, PT, R4, 0x48, PT ;  /* 0x000000480400780c */ /* 0x000fe20003f44270 */
[----:B------:R-:W-:Y:S01]  /*2e30*/  MUFU.EX2 R34, R34 ;  /* 0x0000002200227308 */ /* 0x000fe20000000800 */
[----:B------:R-:W-:Y:S01]  /*2e40*/  FSEL R57, R57, -INF , P1 ;  /* 0xff80000039397808 */ /* 0x000fe20000800000 */
[----:B-1----:R-:W-:Y:S01]  /*2e50*/  FADD.FTZ R14, R30, R11 ;  /* 0x0000000b1e0e7221 */ /* 0x002fe20000010000 */
[----:B------:R-:W-:Y:S01]  /*2e60*/  FMNMX.FTZ R2, R56, R5, !PT ;  /* 0x0000000538027209 */ /* 0x000fe20007810000 */
[--C-:B------:R-:W-:Y:S01]  /*2e70*/  FFMA.FTZ R54, R54, UR34, -R10.reuse ;  /* 0x0000002236367c23 */ /* 0x100fe2000801080a */
[----:B------:R-:W-:Y:S01]  /*2e80*/  ISETP.GT.AND P1, PT, R4, 0x49, PT ;  /* 0x000000490400780c */ /* 0x000fe20003f24270 */
[----:B------:R-:W-:Y:S01]  /*2e90*/  FFMA.FTZ R55, R55, UR34, -R10 ;  /* 0x0000002237377c23 */ /* 0x000fe2000801080a */
[----:B------:R-:W-:Y:S01]  /*2ea0*/  FSEL R60, R60, -INF , P2 ;  /* 0xff8000003c3c7808 */ /* 0x000fe20001000000 */
[----:B------:R-:W0:Y:S01]  /*2eb0*/  MUFU.EX2 R35, R35 ;  /* 0x0000002300237308 */ /* 0x000e220000000800 */
[----:B------:R-:W-:Y:S01]  /*2ec0*/  FMNMX.FTZ R5, R57, R2, !PT ;  /* 0x0000000239057209 */ /* 0x000fe20007810000 */
[----:B--2---:R-:W-:Y:S01]  /*2ed0*/  FADD.FTZ R11, R31, R14 ;  /* 0x0000000e1f0b7221 */ /* 0x004fe20000010000 */
[----:B------:R-:W-:Y:S01]  /*2ee0*/  ISETP.GT.AND P2, PT, R4, 0x50, PT ;  /* 0x000000500400780c */ /* 0x000fe20003f44270 */
[--C-:B------:R-:W-:Y:S01]  /*2ef0*/  FFMA.FTZ R58, R58, UR34, -R10.reuse ;  /* 0x000000223a3a7c23 */ /* 0x100fe2000801080a */
[----:B------:R-:W-:Y:S01]  /*2f00*/  FSEL R61, R61, -INF , P1 ;  /* 0xff8000003d3d7808 */ /* 0x000fe20000800000 */
[--C-:B------:R-:W-:Y:S01]  /*2f10*/  FFMA.FTZ R59, R59, UR34, -R10.reuse ;  /* 0x000000223b3b7c23 */ /* 0x100fe2000801080a */
[----:B------:R-:W-:Y:S01]  /*2f20*/  FMNMX.FTZ R2, R60, R5, !PT ;  /* 0x000000053c027209 */ /* 0x000fe20007810000 */
[----:B------:R-:W-:Y:S01]  /*2f30*/  MUFU.EX2 R38, R38 ;  /* 0x0000002600267308 */ /* 0x000fe20000000800 */
[----:B------:R-:W-:Y:S01]  /*2f40*/  ISETP.GT.AND P1, PT, R4, 0x51, PT ;  /* 0x000000510400780c */ /* 0x000fe20003f24270 */
[--C-:B------:R-:W-:Y:S01]  /*2f50*/  FFMA.FTZ R62, R62, UR34, -R10.reuse ;  /* 0x000000223e3e7c23 */ /* 0x100fe2000801080a */
[----:B------:R-:W-:Y:S01]  /*2f60*/  FSEL R64, R64, -INF , P2 ;  /* 0xff80000040407808 */ /* 0x000fe20001000000 */
[--C-:B------:R-:W-:Y:S01]  /*2f70*/  FFMA.FTZ R63, R63, UR34, -R10.reuse ;  /* 0x000000223f3f7c23 */ /* 0x100fe2000801080a */
[----:B------:R-:W-:Y:S01]  /*2f80*/  FMNMX.FTZ R5, R61, R2, !PT ;  /* 0x000000023d057209 */ /* 0x000fe20007810000 */
[--C-:B------:R-:W-:Y:S01]  /*2f90*/  FFMA.FTZ R66, R66, UR34, -R10.reuse ;  /* 0x0000002242427c23 */ /* 0x100fe2000801080a */
[----:B------:R-:W-:Y:S01]  /*2fa0*/  ISETP.GT.AND P2, PT, R4, 0x58, PT ;  /* 0x000000580400780c */ /* 0x000fe20003f44270 */
[----:B------:R-:W1:Y:S01]  /*2fb0*/  MUFU.EX2 R39, R39 ;  /* 0x0000002700277308 */ /* 0x000e620000000800 */
[----:B------:R-:W-:Y:S01]  /*2fc0*/  FSEL R65, R65, -INF , P1 ;  /* 0xff80000041417808 */ /* 0x000fe20000800000 */
[--C-:B------:R-:W-:Y:S01]  /*2fd0*/  FFMA.FTZ R67, R67, UR34, -R10.reuse ;  /* 0x0000002243437c23 */ /* 0x100fe2000801080a */
[----:B------:R-:W-:Y:S01]  /*2fe0*/  FMNMX.FTZ R2, R64, R5, !PT ;  /* 0x0000000540027209 */ /* 0x000fe20007810000 */
[--C-:B------:R-:W-:Y:S01]  /*2ff0*/  FFMA.FTZ R70, R70, UR34, -R10.reuse ;  /* 0x0000002246467c23 */ /* 0x100fe2000801080a */
[----:B------:R-:W-:Y:S01]  /*3000*/  ISETP.GT.AND P1, PT, R4, 0x59, PT ;  /* 0x000000590400780c */ /* 0x000fe20003f24270 */
[----:B------:R-:W-:Y:S01]  /*3010*/  FFMA.FTZ R10, R71, UR34, -R10 ;  /* 0x00000022470a7c23 */ /* 0x000fe2000801080a */
[----:B------:R-:W-:Y:S01]  /*3020*/  FSEL R68, R68, -INF , P2 ;  /* 0xff80000044447808 */ /* 0x000fe20001000000 */
[----:B------:R-:W-:Y:S01]  /*3030*/  MUFU.EX2 R42, R42 ;  /* 0x0000002a002a7308 */ /* 0x000fe20000000800 */
[----:B------:R-:W-:-:S02]  /*3040*/  FMNMX.FTZ R5, R65, R2, !PT ;  /* 0x0000000241057209 */ /* 0x000fc40007810000 */
[----:B------:R-:W-:Y:S02]  /*3050*/  FSEL R69, R69, -INF , P1 ;  /* 0xff80000045457808 */ /* 0x000fe40000800000 */
[----:B------:R-:W-:Y:S02]  /*3060*/  FMNMX.FTZ R2, R68, R5, !PT ;  /* 0x0000000544027209 */ /* 0x000fe40007810000 */
[----:B------:R-:W-:Y:S01]  /*3070*/  F2FP.F16.F32.PACK_AB R189, R27, R26 ;  /* 0x0000001a1bbd723e */ /* 0x000fe200000000ff */
[----:B------:R-:W2:Y:S01]  /*3080*/  MUFU.EX2 R43, R43 ;  /* 0x0000002b002b7308 */ /* 0x000ea20000000800 */
[----:B------:R-:W-:Y:S02]  /*3090*/  FMNMX.FTZ R2, R69, R2, !PT ;  /* 0x0000000245027209 */ /* 0x000fe40007810000 */
[----:B------:R-:W-:Y:S02]  /*30a0*/  CS2R R26, SRZ ;  /* 0x00000000001a7805 */ /* 0x000fe4000001ff00 */
[----:B------:R-:W-:-:S02]  /*30b0*/  F2FP.F16.F32.PACK_AB R191, R31, R30 ;  /* 0x0000001e1fbf723e */ /* 0x000fc400000000ff */
[----:B------:R-:W-:Y:S02]  /*30c0*/  CS2R R30, SRZ ;  /* 0x00000000001e7805 */ /* 0x000fe4000001ff00 */
[----:B0-----:R-:W-:Y:S01]  /*30d0*/  F2FP.F16.F32.PACK_AB R185, R35, R34 ;  /* 0x0000002223b9723e */ /* 0x001fe200000000ff */
[----:B------:R-:W0:Y:S01]  /*30e0*/  SHFL.BFLY PT, R5, R2, 0x2, 0x1f ;  /* 0x0c401f0002057f89 */ /* 0x000e2200000e0000 */
[----:B-1----:R-:W-:Y:S01]  /*30f0*/  F2FP.F16.F32.PACK_AB R187, R39, R38 ;  /* 0x0000002627bb723e */ /* 0x002fe200000000ff */
[----:B------:R-:W-:Y:S08]  /*3100*/  MUFU.EX2 R46, R46 ;  /* 0x0000002e002e7308 */ /* 0x000ff00000000800 */
        /* <DEDUP_REMOVED lines=157> */
[----:B------:R-:W-:Y:S01]  /*3ae0*/  MOV R12, R4 ;  /* 0x00000004000c7202 */ /* 0x000fe20000000f00 */
[----:B------:R-:W-:Y:S01]  /*3af0*/  IMAD.MOV.U32 R2, RZ, RZ, 0x3f800000 ;  /* 0x3f800000ff027424 */ /* 0x000fe200078e00ff */
[----:B------:R-:W-:Y:S01]  /*3b00*/  UMOV UR5, UR38 ;  /* 0x0000002600057c82 */ /* 0x000fe20008000000 */
[----:B------:R-:W-:Y:S01]  /*3b10*/  IMAD.MOV.U32 R119, RZ, RZ, RZ ;  /* 0x000000ffff777224 */ /* 0x000fe200078e00ff */
[----:B------:R-:W-:Y:S01]  /*3b20*/  UMOV UR6, UR39 ;  /* 0x0000002700067c82 */ /* 0x000fe20008000000 */
[----:B------:R-:W-:-:S05]  /*3b30*/  ULDC UR34, c[0x0][0x988] ;  /* 0x0002620000227ab9 */ /* 0x000fca0000000800 */
.L_x_5733:
[----:B------:R-:W-:-:S04]  /*3b40*/  UISETP.NE.AND UP0, UPT, UR6, 0x1, UPT ;  /* 0x000000010600788c */ /* 0x000fc8000bf05270 */
[----:B------:R-:W-:-:S04]  /*3b50*/  USEL UR38, URZ, 0x1, UP0 ;  /* 0x000000013f267887 */ /* 0x000fc80008000000 */
[----:B------:R-:W-:Y:S01]  /*3b60*/  ULOP3.LUT UR38, UR5, UR38, URZ, 0x3c, !UPT ;  /* 0x0000002605267292 */ /* 0x000fe2000f8e3c3f */
[----:B------:R-:W-:Y:S11]  /*3b70*/  @!P0 BRA `(.L_x_5723) ;  /* 0x0000000000048947 */ /* 0x000ff60003800000 */
[----:B------:R-:W-:Y:S01]  /*3b80*/  BPT.TRAP 0x1 ;  /* 0x000000040000795c */ /* 0x000fe20000300000 */
.L_x_5723:
        /* <DEDUP_REMOVED lines=9> */
.L_x_5724:
[----:B-1----:R-:W-:Y:S05]  /*3c20*/  @P1 BRA `(.L_x_5725) ;  /* 0x0000000000081947 */ /* 0x002fea0003800000 */
[----:B------:R-:W1:Y:S02]  /*3c30*/  SYNCS.PHASECHK.TRANS64.TRYWAIT P1, [UR7+0x30830], R3 ;  /* 0x03083003ff0075a7 */ /* 0x000e640008020147 */
[----:B-1----:R-:W-:Y:S05]  /*3c40*/  @!P1 BRA `(.L_x_5726) ;  /* 0x000000d400fc9947 */ /* 0x002fea0003800000 */
.L_x_5725:
        /* <DEDUP_REMOVED lines=175> */
.L_x_5727:
[----:B------:R-:W-:Y:S01]  /*4740*/  ULEA UR10, UR6, UR40, 0x3 ;  /* 0x00000028060a7291 */ /* 0x000fe2000f8e183f */
[----:B------:R-:W-:-:S05]  /*4750*/  IMAD.U32 R0, RZ, RZ, UR5 ;  /* 0x00000005ff007e24 */ /* 0x000fca000f8e00ff */
[----:B------:R-:W-:-:S04]  /*4760*/  SHF.L.U32 R0, R0, 0x1f, RZ ;  /* 0x0000001f00007819 */ /* 0x000fc800000006ff */
[----:B------:R2:W3:Y:S01]  /*4770*/  SYNCS.PHASECHK.TRANS64.TRYWAIT P1, [UR10+0x30850], R0 ;  /* 0x03085000ff0075a7 */ /* 0x0004e2000802014a */
[----:B------:R-:W-:Y:S05]  /*4780*/  @!P0 BRA `(.L_x_5728) ;  /* 0x0000000000048947 */ /* 0x000fea0003800000 */
[----:B------:R-:W-:Y:S01]  /*4790*/  BPT.TRAP 0x1 ;  /* 0x000000040000795c */ /* 0x000fe20000300000 */
.L_x_5728:
[----:B---3--:R-:W-:Y:S05]  /*47a0*/  @P1 BRA `(.L_x_5729) ;  /* 0x0000000000081947 */ /* 0x008fea0003800000 */
[----:B------:R-:W3:Y:S02]  /*47b0*/  SYNCS.PHASECHK.TRANS64.TRYWAIT P1, [UR10+0x30850], R0 ;  /* 0x03085000ff0075a7 */ /* 0x000ee4000802014a */
[----:B---3--:R-:W-:Y:S05]  /*47c0*/  @!P1 BRA `(.L_x_5730) ;  /* 0x000000cc00349947 */ /* 0x008fea0003800000 */
.L_x_5729:
        /* <DEDUP_REMOVED lines=37> */
.L_x_5731:
[----:B------:R-:W-:Y:S01]  /*4a20*/  UISETP.NE.AND UP0, UPT, UR61, URZ, UPT ;  /* 0x0000003f3d00728c */ /* 0x000fe2000bf05270 */
[----:B0-2---:R-:W-:Y:S01]  /*4a30*/  VIADD R0, R18, UR42 ;  /* 0x0000002a12007c36 */ /* 0x005fe20008000000 */
[----:B------:R-:W0:Y:S01]  /*4a40*/  S2UR UR6, SR_CgaCtaId ;  /* 0x00000000000679c3 */ /* 0x000e220000008800 */
[----:B------:R-:W-:Y:S01]  /*4a50*/  IMAD.U32 R13, RZ, RZ, UR43 ;  /* 0x0000002bff0d7e24 */ /* 0x000fe2000f8e00ff */
[----:B------:R-:W-:Y:S02]  /*4a60*/  UIADD3 UR7, UR7, 0x30840, URZ ;  /* 0x0003084007077890 */ /* 0x000fe4000fffe03f */
[----:B------:R-:W-:Y:S02]  /*4a70*/  PLOP3.LUT P1, PT, PT, PT, UP0, 0x80, 0x0 ;  /* 0x000000000000781c */ /* 0x000fe40003f2f008 */
[----:B------:R-:W-:-:S03]  /*4a80*/  PLOP3.LUT P2, PT, PT, PT, UP0, 0x80, 0x0 ;  /* 0x000000000000781c */ /* 0x000fc60003f4f008 */
[----:B------:R-:W-:-:S08]  /*4a90*/  @UP0 ULDC UR5, c[0x0][0x44c] ;  /* 0x0001130000050ab9 */ /* 0x000fd00000000800 */
[----:B------:R-:W-:Y:S01]  /*4aa0*/  @P1 IMAD.HI.U32 R2, R0, UR5, RZ ;  /* 0x0000000500021c27 */ /* 0x000fe2000f8e00ff */
[----:B------:R-:W-:-:S04]  /*4ab0*/  @UP0 ULDC UR5, c[0x0][0x450] ;  /* 0x0001140000050ab9 */ /* 0x000fc80000000800 */
[----:B------:R-:W-:Y:S01]  /*4ac0*/  @P2 SHF.R.U32.HI R0, RZ, UR5, R2 ;  /* 0x00000005ff002c19 */ /* 0x000fe20008011602 */
[----:B------:R-:W-:Y:S01]  /*4ad0*/  UMOV UR5, 0x1 ;  /* 0x0000000100057882 */ /* 0x000fe20000000000 */
[----:B0-----:R-:W-:Y:S02]  /*4ae0*/  UPRMT UR7, UR6, 0x654, UR7 ;  /* 0x0000065406077896 */ /* 0x001fe40008000007 */
[----:B------:R-:W-:Y:S01]  /*4af0*/  UIMAD UR5, UR4, -0x60, UR5 ;  /* 0xffffffa0040578a4 */ /* 0x000fe2000f8e0205 */
[----:B-1----:R-:W0:Y:S05]  /*4b00*/  SHFL.IDX PT, R3, R0, RZ, 0x1c1f ;  /* 0x001c1fff00037589 */ /* 0x002e2a00000e0000 */
[----:B------:R-:W-:Y:S01]  /*4b10*/  IMAD.U32 R2, RZ, RZ, UR5 ;  /* 0x00000005ff027e24 */ /* 0x000fe2000f8e00ff */
[----:B------:R-:W-:Y:S03]  /*4b20*/  SYNCS.ARRIVE.TRANS64.RED.A1T0 RZ, [UR7], RZ ;  /* 0x000000ffffff79a7 */ /* 0x000fe60008100407 */
[----:B------:R-:W-:-:S05]  /*4b30*/  IMAD R2, R17, -0x2, R2 ;  /* 0xfffffffe11027824 */ /* 0x000fca00078e0202 */
[----:B------:R-:W-:-:S05]  /*4b40*/  IADD3 R2, -R13, UR60, R2 ;  /* 0x0000003c0d027c10 */ /* 0x000fca000fffe102 */
[----:B0-----:R-:W-:-:S05]  /*4b50*/  IMAD.IADD R4, R2, 0x1, R3 ;  /* 0x0000000102047824 */ /* 0x001fca00078e0203 */
        /* <DEDUP_REMOVED lines=92> */
[----:B0-----:R-:W-:Y:S02]  /*5120*/  FMNMX.FTZ R4, R21, R4, !PT ;  /* 0x0000000415047209 */ /* 0x001fe40007810000 */
[----:B------:R-:W-:-:S02]  /*5130*/  ISETP.GT.AND P3, PT, R2, 0x19, PT ;  /* 0x000000190200780c */ /* 0x000fc40003f64270 */
[C---:B------:R-:W-:Y:S01]  /*5140*/  FSETP.NEU.FTZ.AND P1, PT, R4.reuse, -INF , PT ;  /* 0xff8000000400780b */ /* 0x040fe20003f3d000 */
[----:B------:R-:W-:Y:S01]  /*5150*/  FMUL.FTZ R14, R4, UR34 ;  /* 0x00000022040e7c20 */ /* 0x000fe20008410000 */
[----:B------:R-:W-:Y:S02]  /*5160*/  FSEL R134, R134, -INF , P2 ;  /* 0xff80000086867808 */ /* 0x000fe40001000000 */
[----:B------:R-:W-:Y:S02]  /*5170*/  ISETP.GT.AND P2, PT, R2, 0x20, PT ;  /* 0x000000200200780c */ /* 0x000fe40003f44270 */
[----:B------:R-:W-:Y:S02]  /*5180*/  FSEL R0, R14, RZ, P1 ;  /* 0x000000ff0e007208 */ /* 0x000fe40000800000 */
[----:B------:R-:W-:Y:S02]  /*5190*/  FMNMX.FTZ R14, R126, R15, !PT ;  /* 0x0000000f7e0e7209 */ /* 0x000fe40007810000 */
        /* <DEDUP_REMOVED lines=51> */
[----:B------:R-:W-:Y:S02]  /*54d0*/  ISETP.GT.AND P2, PT, R2, 0x40, PT ;  /* 0x000000400200780c */ /* 0x000fe40003f44270 */
[----:B------:R-:W-:Y:S02]  /*54e0*/  FSEL R151, R151, -INF , P3 ;  /* 0xff80000097977808 */ /* 0x000fe40001800000 */
[----:B------:R-:W-:Y:S01]  /*54f0*/  FMNMX.FTZ R14, R150, R3, !PT ;  /* 0x00000003960e7209 */ /* 0x000fe20007810000 */
[----:B------:R-:W-:Y:S01]  /*5500*/  MUFU.EX2 R188, R188 ;  /* 0x000000bc00bc7308 */ /* 0x000fe20000000800 */
[----:B------:R-:W-:Y:S02]  /*5510*/  ISETP.GT.AND P3, PT, R2, 0x41, PT ;  /* 0x000000410200780c */ /* 0x000fe40003f64270 */
[----:B------:R-:W-:Y:S02]  /*5520*/  FSEL R154, R154, -INF , P2 ;  /* 0xff8000009a9a7808 */ /* 0x000fe40001000000 */
[----:B------:R-:W-:-:S02]  /*5530*/  FMNMX.FTZ R3, R151, R14, !PT ;  /* 0x0000000e97037209 */ /* 0x000fc40007810000 */
[----:B------:R-:W-:Y:S01]  /*5540*/  ISETP.GT.AND P2, PT, R2, 0x48, PT ;  /* 0x000000480200780c */ /* 0x000fe20003f44270 */
[----:B------:R-:W-:Y:S01]  /*5550*/  MUFU.EX2 R190, R190 ;  /* 0x000000be00be7308 */ /* 0x000fe20000000800 */
[----:B------:R-:W-:Y:S02]  /*5560*/  FSEL R155, R155, -INF , P3 ;  /* 0xff8000009b9b7808 */ /* 0x000fe40001800000 */
[----:B------:R-:W-:Y:S02]  /*5570*/  FMNMX.FTZ R14, R154, R3, !PT ;  /* 0x000000039a0e7209 */ /* 0x000fe40007810000 */
[----:B------:R-:W-:Y:S02]  /*5580*/  ISETP.GT.AND P3, PT, R2, 0x49, PT ;  /* 0x000000490200780c */ /* 0x000fe40003f64270 */
        /* <DEDUP_REMOVED lines=18> */
[----:B------:R-:W-:Y:S02]  /*56b0*/  FSEL R167, R167, -INF , P3 ;  /* 0xff800000a7a77808 */ /* 0x000fe40001800000 */
        /* <DEDUP_REMOVED lines=20> */
[----:B------:R-:W-:Y:S01]  /*5800*/  MUFU.EX2 R172, R172 ;  /* 0x000000ac00ac7308 */ /* 0x000fe20000000800 */
        /* <DEDUP_REMOVED lines=27> */
[----:B------:R-:W-:-:S04]  /*59c0*/  FFMA.FTZ R166, R166, UR34, -R14 ;  /* 0x00000022a6a67c23 */ /* 0x000fc8000801080e */
[----:B------:R-:W1:Y:S08]  /*59d0*/  MUFU.EX2 R2, R2 ;  /* 0x0000000200027308 */ /* 0x000e700000000800 */
[----:B------:R-:W2:Y:S01]  /*59e0*/  MUFU.EX2 R191, R191 ;  /* 0x000000bf00bf7308 */ /* 0x000ea20000000800 */
[----:B0-----:R-:W-:-:S04]  /*59f0*/  FFMA.FTZ R11, R0, R10, R13 ;  /* 0x0000000a000b7223 */ /* 0x001fc8000001000d */
[----:B------:R-:W-:-:S03]  /*5a00*/  FADD.FTZ R11, R188, R11 ;  /* 0x0000000bbc0b7221 */ /* 0x000fc60000010000 */
[----:B------:R-:W0:Y:S01]  /*5a10*/  MUFU.EX2 R120, R120 ;  /* 0x0000007800787308 */ /* 0x000e220000000800 */
[----:B-1----:R-:W-:Y:S01]  /*5a20*/  FFMA.FTZ R5, R2, R5, R189 ;  /* 0x0000000502057223 */ /* 0x002fe200000100bd */
[----:B------:R-:W-:-:S03]  /*5a30*/  FADD.FTZ R132, R190, R11 ;  /* 0x0000000bbe847221 */ /* 0x000fc60000010000 */
[----:B------:R-:W-:Y:S01]  /*5a40*/  FADD.FTZ R10, R20, R5 ;  /* 0x00000005140a7221 */ /* 0x000fe20000010000 */
[----:B------:R-:W-:Y:S02]  /*5a50*/  FADD.FTZ R11, R15, R132 ;  /* 0x000000840f0b7221 */ /* 0x000fe40000010000 */
[----:B------:R-:W1:Y:S01]  /*5a60*/  MUFU.EX2 R185, R185 ;  /* 0x000000b900b97308 */ /* 0x000e620000000800 */
[----:B--2---:R-:W-:Y:S01]  /*5a70*/  FADD.FTZ R5, R191, R10 ;  /* 0x0000000abf057221 */ /* 0x004fe20000010000 */
[----:B------:R-:W-:-:S04]  /*5a80*/  FADD.FTZ R132, R184, R11 ;  /* 0x0000000bb8847221 */ /* 0x000fc80000010000 */
[----:B------:R-:W-:Y:S01]  /*5a90*/  FADD.FTZ R11, R21, R132 ;  /* 0x00000084150b7221 */ /* 0x000fe20000010000 */
[----:B------:R-:W-:Y:S01]  /*5aa0*/  FFMA.FTZ R132, R155, UR34, -R14 ;  /* 0x000000229b847c23 */ /* 0x000fe2000801080e */
[----:B------:R-:W2:Y:S01]  /*5ab0*/  MUFU.EX2 R122, R122 ;  /* 0x0000007a007a7308 */ /* 0x000ea20000000800 */
[----:B0-----:R-:W-:Y:S01]  /*5ac0*/  FADD.FTZ R10, R120, R5 ;  /* 0x00000005780a7221 */ /* 0x001fe20000010000 */
[----:B------:R-:W-:-:S04]  /*5ad0*/  FADD.FTZ R134, R186, R11 ;  /* 0x0000000bba867221 */ /* 0x000fc80000010000 */
[----:B------:R-:W-:Y:S02]  /*5ae0*/  FADD.FTZ R11, R121, R134 ;  /* 0x00000086790b7221 */ /* 0x000fe40000010000 */
[----:B------:R-:W0:Y:S01]  /*5af0*/  MUFU.EX2 R187, R187 ;  /* 0x000000bb00bb7308 */ /* 0x000e220000000800 */
[----:B-1----:R-:W-:Y:S01]  /*5b00*/  FADD.FTZ R5, R185, R10 ;  /* 0x0000000ab9057221 */ /* 0x002fe20000010000 */
[----:B------:R-:W-:-:S04]  /*5b10*/  FADD.FTZ R134, R180, R11 ;  /* 0x0000000bb4867221 */ /* 0x000fc80000010000 */
[----:B------:R-:W-:Y:S01]  /*5b20*/  FADD.FTZ R11, R125, R134 ;  /* 0x000000867d0b7221 */ /* 0x000fe20000010000 */
[--C-:B------:R-:W-:Y:S01]  /*5b30*/  FFMA.FTZ R134, R159, UR34, -R14.reuse ;  /* 0x000000229f867c23 */ /* 0x100fe2000801080e */
[----:B------:R-:W1:Y:S01]  /*5b40*/  MUFU.EX2 R124, R124 ;  /* 0x0000007c007c7308 */ /* 0x000e620000000800 */
[----:B--2---:R-:W-:Y:S01]  /*5b50*/  FADD.FTZ R10, R122, R5 ;  /* 0x000000057a0a7221 */ /* 0x004fe20000010000 */
[----:B------:R-:W-:Y:S01]  /*5b60*/  FADD.FTZ R136, R182, R11 ;  /* 0x0000000bb6887221 */ /* 0x000fe20000010000 */
[----:B------:R-:W-:-:S03]  /*5b70*/  FFMA.FTZ R14, R167, UR34, -R14 ;  /* 0x00000022a70e7c23 */ /* 0x000fc6000801080e */
        /* <DEDUP_REMOVED lines=10> */
[----:B--2---:R-:W-:Y:S01]  /*5c20*/  FADD.FTZ R5, R181, R10 ;  /* 0x0000000ab5057221 */ /* 0x004fe20000010000 */
        /* <DEDUP_REMOVED lines=45> */
.L_x_5732:
        /* <DEDUP_REMOVED lines=36> */
.L_x_5722:
[----:B------:R-:W-:-:S13]  /*6140*/  ISETP.LE.AND P1, PT, RZ, UR4, PT ;  /* 0x00000004ff007c0c */ /* 0x000fda000bf23270 */
[----:B------:R-:W-:Y:S05]  /*6150*/  @!P1 BRA `(.L_x_5734) ;  /* 0x0000001c00b89947 */ /* 0x000fea0003800000 */
[----:B------:R-:W-:Y:S01]  /*6160*/  IMAD.MOV.U32 R12, RZ, RZ, R3 ;  /* 0x000000ffff0c7224 */ /* 0x000fe200078e0003 */
[----:B------:R-:W-:Y:S01]  /*6170*/  UMOV UR5, UR38 ;  /* 0x0000002600057c82 */ /* 0x000fe20008000000 */
[----:B------:R-:W-:Y:S01]  /*6180*/  IMAD.MOV.U32 R11, RZ, RZ, R4 ;  /* 0x000000ffff0b7224 */ /* 0x000fe200078e0004 */
[----:B------:R-:W-:Y:S01]  /*6190*/  UMOV UR6, UR39 ;  /* 0x0000002700067c82 */ /* 0x000fe20008000000 */
[----:B------:R-:W-:-:S05]  /*61a0*/  ULDC UR11, c[0x0][0x988] ;  /* 0x00026200000b7ab9 */ /* 0x000fca0000000800 */
.L_x_5745:
        /* <DEDUP_REMOVED lines=8> */
.L_x_5735:
[----:B------:R-:W-:Y:S01]  /*6230*/  ULEA UR7, UR39, UR40, 0x3 ;  /* 0x0000002827077291 */ /* 0x000fe2000f8e183f */
[----:B------:R-:W-:-:S05]  /*6240*/  IMAD.U32 R3, RZ, RZ, UR38 ;  /* 0x00000026ff037e24 */ /* 0x000fca000f8e00ff */
[----:B------:R-:W-:-:S04]  /*6250*/  SHF.L.U32 R3, R3, 0x1f, RZ ;  /* 0x0000001f03037819 */ /* 0x000fc800000006ff */
[----:B------:R0:W1:Y:S01]  /*6260*/  SYNCS.PHASECHK.TRANS64.TRYWAIT P1, [UR7+0x30830], R3 ;  /* 0x03083003ff0075a7 */ /* 0x0000620008020147 */
[----:B------:R-:W-:Y:S05]  /*6270*/  @!P0 BRA `(.L_x_5736) ;  /* 0x0000000000048947 */ /* 0x000fea0003800000 */
[----:B------:R-:W-:Y:S01]  /*6280*/  BPT.TRAP 0x1 ;  /* 0x000000040000795c */ /* 0x000fe20000300000 */
.L_x_5736:
[----:B-1----:R-:W-:Y:S05]  /*6290*/  @P1 BRA `(.L_x_5737) ;  /* 0x0000000000081947 */ /* 0x002fea0003800000 */
[----:B------:R-:W1:Y:S02]  /*62a0*/  SYNCS.PHASECHK.TRANS64.TRYWAIT P1, [UR7+0x30830], R3 ;  /* 0x03083003ff0075a7 */ /* 0x000e640008020147 */
[----:B-1----:R-:W-:Y:S05]  /*62b0*/  @!P1 BRA `(.L_x_5738) ;  /* 0x000000b000909947 */ /* 0x002fea0003800000 */
.L_x_5737:
        /* <DEDUP_REMOVED lines=175> */
.L_x_5739:
[----:B------:R-:W-:Y:S01]  /*6db0*/  ULEA UR14, UR6, UR40, 0x3 ;  /* 0x00000028060e7291 */ /* 0x000fe2000f8e183f */
[----:B------:R-:W-:-:S05]  /*6dc0*/  IMAD.U32 R0, RZ, RZ, UR5 ;  /* 0x00000005ff007e24 */ /* 0x000fca000f8e00ff */
[----:B------:R-:W-:-:S04]  /*6dd0*/  SHF.L.U32 R0, R0, 0x1f, RZ ;  /* 0x0000001f00007819 */ /* 0x000fc800000006ff */
[----:B------:R2:W3:Y:S01]  /*6de0*/  SYNCS.PHASECHK.TRANS64.TRYWAIT P1, [UR14+0x30850], R0 ;  /* 0x03085000ff0075a7 */ /* 0x0004e2000802014e */
[----:B------:R-:W-:Y:S05]  /*6df0*/  @!P0 BRA `(.L_x_5740) ;  /* 0x0000000000048947 */ /* 0x000fea0003800000 */
[----:B------:R-:W-:Y:S01]  /*6e00*/  BPT.TRAP 0x1 ;  /* 0x000000040000795c */ /* 0x000fe20000300000 */
.L_x_5740:
[----:B---3--:R-:W-:Y:S05]  /*6e10*/  @P1 BRA `(.L_x_5741) ;  /* 0x0000000000081947 */ /* 0x008fea0003800000 */
[----:B------:R-:W3:Y:S02]  /*6e20*/  SYNCS.PHASECHK.TRANS64.TRYWAIT P1, [UR14+0x30850], R0 ;  /* 0x03085000ff0075a7 */ /* 0x000ee4000802014e */
[----:B---3--:R-:W-:Y:S05]  /*6e30*/  @!P1 BRA `(.L_x_5742) ;  /* 0x000000a400c89947 */ /* 0x008fea0003800000 */
.L_x_5741:
        /* <DEDUP_REMOVED lines=37> */
.L_x_5743:
        /* <DEDUP_REMOVED lines=216> */
.L_x_5744:
        /* <DEDUP_REMOVED lines=35> */
.L_x_5734:
        /* <DEDUP_REMOVED lines=99> */
.L_x_5746:
[----:B------:R-:W-:Y:S01]  /*8670*/  ULEA UR5, UR39, UR40, 0x3 ;  /* 0x0000002827057291 */ /* 0x000fe2000f8e183f */
[----:B------:R-:W-:-:S05]  /*8680*/  IMAD.U32 R0, RZ, RZ, UR38 ;  /* 0x00000026ff007e24 */ /* 0x000fca000f8e00ff */
[----:B------:R-:W-:-:S04]  /*8690*/  SHF.L.U32 R0, R0, 0x1f, RZ ;  /* 0x0000001f00007819 */ /* 0x000fc800000006ff */
[----:B------:R0:W1:Y:S01]  /*86a0*/  SYNCS.PHASECHK.TRANS64.TRYWAIT P1, [UR5+0x30850], R0 ;  /* 0x03085000ff0075a7 */ /* 0x0000620008020145 */
[----:B------:R-:W-:Y:S05]  /*86b0*/  @!P0 BRA `(.L_x_5747) ;  /* 0x0000000000048947 */ /* 0x000fea0003800000 */
[----:B------:R-:W-:Y:S01]  /*86c0*/  BPT.TRAP 0x1 ;  /* 0x000000040000795c */ /* 0x000fe20000300000 */
.L_x_5747:
[----:B-1----:R-:W-:Y:S05]  /*86d0*/  @P1 BRA `(.L_x_5748) ;  /* 0x0000000000081947 */ /* 0x002fea0003800000 */
[----:B------:R-:W1:Y:S02]  /*86e0*/  SYNCS.PHASECHK.TRANS64.TRYWAIT P1, [UR5+0x30850], R0 ;  /* 0x03085000ff0075a7 */ /* 0x000e640008020145 */
[----:B-1----:R-:W-:Y:S05]  /*86f0*/  @!P1 BRA `(.L_x_5749) ;  /* 0x0000008c00b09947 */ /* 0x002fea0003800000 */
.L_x_5748:
[----:B------:R-:W-:Y:S01]  /*8700*/  UIADD3 UR40, UR40, 0x400, URZ ;  /* 0x0000040028287890 */ /* 0x000fe2000fffe03f */
[----:B------:R-:W-:Y:S01]  /*8710*/  WARPGROUP.ARRIVE ;  /* 0x00000000000079c5 */ /* 0x000fe20000000000 */
[----:B------:R-:W-:Y:S01]  /*8720*/  UMOV UR7, 0x40000040 ;  /* 0x4000004000077882 */ /* 0x000fe20000000000 */
[----:B-1----:R-:W1:Y:S01]  /*8730*/  SHFL.BFLY PT, R7, R10, 0x2, 0x1f ;  /* 0x0c401f000a077f89 */ /* 0x002e6200000e0000 */
[----:B------:R-:W-:Y:S01]  /*8740*/  USHF.R.U32.HI UR40, URZ, 0x4, UR40 ;  /* 0x000000043f287899 */ /* 0x000fe20008011628 */
[----:B------:R-:W-:Y:S01]  /*8750*/  IMAD.MOV.U32 R8, RZ, RZ, RZ ;  /* 0x000000ffff087224 */ /* 0x000fe200078e00ff */
[----:B------:R-:W-:Y:S01]  /*8760*/  MOV R13, UR34 ;  /* 0x00000022000d7c02 */ /* 0x000fe20008000f00 */
[----:B0-----:R-:W0:Y:S01]  /*8770*/  SHFL.BFLY PT, R0, R5, 0x2, 0x1f ;  /* 0x0c401f0005007f89 */ /* 0x001e2200000e0000 */
[----:B------:R-:W-:-:S04]  /*8780*/  ULOP3.LUT UR40, UR40, 0x3fff, URZ, 0xc0, !UPT ;  /* 0x00003fff28287892 */ /* 0x000fc8000f8ec03f */
        /* <DEDUP_REMOVED lines=55> */
.L_x_5750:
        /* <DEDUP_REMOVED lines=109> */
.L_x_5714:
        /* <DEDUP_REMOVED lines=30> */
[----:B------:R-:W-:Y:S02]  /*93b0*/  R2UR UR7, R194 ;  /* 0x00000000c20772ca */ /* 0x000fe400000e0000 */
[----:B------:R-:W-:Y:S02]  /*93c0*/  MOV R20, R42 ;  /* 0x0000002a00147202 */ /* 0x000fe40000000f00 */
[----:B0-----:R-:W-:-:S03]  /*93d0*/  MOV R21, R5 ;  /* 0x0000000500157202 */ /* 0x001fc60000000f00 */
[----:B------:R-:W-:-:S04]  /*93e0*/  IMAD.WIDE R4, R200, 0x2, R20 ;  /* 0x00000002c8047825 */ /* 0x000fc800078e0214 */
[----:B------:R-:W-:Y:S01]  /*93f0*/  UIMAD.WIDE UR8, UR4, 0x4, UR8 ;  /* 0x00000004040878a5 */ /* 0x000fe2000f8e0208 */
[C---:B------:R-:W-:Y:S02]  /*9400*/  IADD3 R135, P1, R4.reuse, 0x40, RZ ;  /* 0x0000004004877810 */ /* 0x040fe40007f3e0ff */
[C---:B------:R-:W-:Y:S02]  /*9410*/  LOP3.LUT R25, R4.reuse, 0x380, RZ, 0xc0, !PT ;  /* 0x0000038004197812 */ /* 0x040fe400078ec0ff */
[C---:B------:R-:W-:Y:S01]  /*9420*/  IADD3 R103, P2, R4.reuse, 0x20, RZ ;  /* 0x0000002004677810 */ /* 0x040fe20007f5e0ff */
[--C-:B------:R-:W-:Y:S01]  /*9430*/  IMAD.X R11, RZ, RZ, R5.reuse, P1 ;  /* 0x000000ffff0b7224 */ /* 0x100fe200008e0605 */
[C---:B------:R-:W-:Y:S02]  /*9440*/  IADD3 R137, P6, R4.reuse, 0x60, RZ ;  /* 0x0000006004897810 */ /* 0x040fe40007fde0ff */
[C---:B------:R-:W-:Y:S01]  /*9450*/  IADD3 R139, P5, R4.reuse, 0x4000, RZ ;  /* 0x00004000048b7810 */ /* 0x040fe20007fbe0ff */
[--C-:B------:R-:W-:Y:S01]  /*9460*/  IMAD.X R9, RZ, RZ, R5.reuse, P2 ;  /* 0x000000ffff097224 */ /* 0x100fe200010e0605 */
[----:B------:R-:W-:Y:S01]  /*9470*/  LOP3.LUT R10, R135, 0x380, RZ, 0xc0, !PT ;  /* 0x00000380870a7812 */ /* 0x000fe200078ec0ff */
[--C-:B------:R-:W-:Y:S01]  /*9480*/  IMAD.X R13, RZ, RZ, R5.reuse, P6 ;  /* 0x000000ffff0d7224 */ /* 0x100fe200030e0605 */
[----:B------:R-:W-:Y:S01]  /*9490*/  SHF.R.U64 R25, R25, 0x3, RZ ;  /* 0x0000000319197819 */ /* 0x000fe200000012ff */
        /* <DEDUP_REMOVED lines=12> */
[----:B------:R-:W-:Y:S01]  /*9560*/  SHF.R.U64 R10, R10, 0x3, RZ ;  /* 0x000000030a0a7819 */ /* 0x000fe200000012ff */
[--C-:B------:R-:W-:Y:S01]  /*9570*/  IMAD.X R37, RZ, RZ, R5.reuse, P6 ;  /* 0x000000ffff257224 */ /* 0x100fe200030e0605 */
[----:B------:R-:W-:Y:S01]  /*9580*/  LOP3.LUT R4, R25, R4, RZ, 0x3c, !PT ;  /* 0x0000000419047212 */ /* 0x000fe200078e3cff */
[----:B------:R-:W-:Y:S01]  /*9590*/  IMAD.X R25, RZ, RZ, R5, P5 ;  /* 0x000000ffff197224 */ /* 0x000fe200028e0605 */
[----:B------:R-:W-:-:S02]  /*95a0*/  LOP3.LUT R10, R10, R135, RZ, 0x3c, !PT ;  /* 0x000000870a0a7212 */ /* 0x000fc400078e3cff */
[----:B------:R-:W-:Y:S02]  /*95b0*/  LOP3.LUT R8, R103, 0x380, RZ, 0xc0, !PT ;  /* 0x0000038067087812 */ /* 0x000fe400078ec0ff */
[----:B------:R-:W-:Y:S02]  /*95c0*/  MOV R135, R4 ;  /* 0x0000000400877202 */ /* 0x000fe40000000f00 */
[----:B------:R-:W-:Y:S02]  /*95d0*/  LOP3.LUT R12, R137, 0x380, RZ, 0xc0, !PT ;  /* 0x00000380890c7812 */ /* 0x000fe400078ec0ff */
[----:B------:R-:W-:Y:S02]  /*95e0*/  LOP3.LUT R14, R139, 0x380, RZ, 0xc0, !PT ;  /* 0x000003808b0e7812 */ /* 0x000fe400078ec0ff */
[----:B------:R-:W-:Y:S02]  /*95f0*/  F2FP.F16.F32.PACK_AB R4, R123, R24 ;  /* 0x000000187b04723e */ /* 0x000fe400000000ff */
[----:B------:R-:W-:-:S02]  /*9600*/  LOP3.LUT R32, R147, 0x380, RZ, 0xc0, !PT ;  /* 0x0000038093207812 */ /* 0x000fc400078ec0ff */
[----:B------:R-:W-:Y:S02]  /*9610*/  LOP3.LUT R24, R149, 0x380, RZ, 0xc0, !PT ;  /* 0x0000038095187812 */ /* 0x000fe400078ec0ff */
[----:B------:R-:W-:Y:S02]  /*9620*/  LOP3.LUT R26, R141, 0x380, RZ, 0xc0, !PT ;  /* 0x000003808d1a7812 */ /* 0x000fe400078ec0ff */
[----:B------:R-:W-:Y:S02]  /*9630*/  LOP3.LUT R38, R153, 0x380, RZ, 0xc0, !PT ;  /* 0x0000038099267812 */ /* 0x000fe400078ec0ff */
[----:B------:R-:W-:Y:S02]  /*9640*/  SHF.R.U64 R8, R8, 0x3, RZ ;  /* 0x0000000308087819 */ /* 0x000fe400000012ff */
[----:B------:R-:W-:Y:S02]  /*9650*/  LOP3.LUT R28, R143, 0x380, RZ, 0xc0, !PT ;  /* 0x000003808f1c7812 */ /* 0x000fe400078ec0ff */
[----:B------:R-:W-:-:S02]  /*9660*/  LOP3.LUT R30, R145, 0x380, RZ, 0xc0, !PT ;  /* 0x00000380911e7812 */ /* 0x000fc400078ec0ff */
[----:B------:R-:W-:Y:S02]  /*9670*/  IADD3.X R33, RZ, R5, RZ, P2, !PT ;  /* 0x00000005ff217210 */ /* 0x000fe400017fe4ff */
[----:B------:R-:W-:Y:S02]  /*9680*/  SHF.R.U64 R12, R12, 0x3, RZ ;  /* 0x000000030c0c7819 */ /* 0x000fe400000012ff */
[----:B------:R-:W-:Y:S02]  /*9690*/  SHF.R.U64 R14, R14, 0x3, RZ ;  /* 0x000000030e0e7819 */ /* 0x000fe400000012ff */
[----:B------:R-:W-:Y:S02]  /*96a0*/  SHF.R.U64 R32, R32, 0x3, RZ ;  /* 0x0000000320207819 */ /* 0x000fe400000012ff */
[----:B------:R-:W-:Y:S01]  /*96b0*/  F2FP.F16.F32.PACK_AB R5, R133, R132 ;  /* 0x000000848505723e */ /* 0x000fe200000000ff */
[----:B------:R-:W-:Y:S01]  /*96c0*/  BAR.SYNC.DEFER_BLOCKING 0x1, 0x100 ;  /* 0x0044000000007b1d */ /* 0x000fe20000010000 */
[----:B------:R-:W-:-:S02]  /*96d0*/  SHF.R.U64 R24, R24, 0x3, RZ ;  /* 0x0000000318187819 */ /* 0x000fc400000012ff */
[----:B------:R-:W-:Y:S02]  /*96e0*/  SHF.R.U64 R26, R26, 0x3, RZ ;  /* 0x000000031a1a7819 */ /* 0x000fe400000012ff */
[----:B------:R-:W-:Y:S02]  /*96f0*/  SHF.R.U64 R38, R38, 0x3, RZ ;  /* 0x0000000326267819 */ /* 0x000fe400000012ff */
[----:B------:R-:W-:Y:S02]  /*9700*/  LOP3.LUT R8, R8, R103, RZ, 0x3c, !PT ;  /* 0x0000006708087212 */ /* 0x000fe400078e3cff */
[----:B------:R-:W-:Y:S02]  /*9710*/  SHF.R.U64 R28, R28, 0x3, RZ ;  /* 0x000000031c1c7819 */ /* 0x000fe400000012ff */
[----:B------:R-:W-:Y:S02]  /*9720*/  SHF.R.U64 R30, R30, 0x3, RZ ;  /* 0x000000031e1e7819 */ /* 0x000fe400000012ff */
[----:B------:R-:W-:-:S02]  /*9730*/  LOP3.LUT R12, R12, R137, RZ, 0x3c, !PT ;  /* 0x000000890c0c7212 */ /* 0x000fc400078e3cff */
[----:B------:R-:W-:Y:S02]  /*9740*/  LOP3.LUT R14, R14, R139, RZ, 0x3c, !PT ;  /* 0x0000008b0e0e7212 */ /* 0x000fe400078e3cff */
[----:B------:R-:W-:Y:S02]  /*9750*/  LOP3.LUT R32, R32, R147, RZ, 0x3c, !PT ;  /* 0x0000009320207212 */ /* 0x000fe400078e3cff */
[----:B------:R-:W-:Y:S02]  /*9760*/  LOP3.LUT R36, R151, 0x380, RZ, 0xc0, !PT ;  /* 0x0000038097247812 */ /* 0x000fe400078ec0ff */
[----:B------:R-:W-:Y:S02]  /*9770*/  LOP3.LUT R34, R24, R149, RZ, 0x3c, !PT ;  /* 0x0000009518227212 */ /* 0x000fe400078e3cff */
[----:B------:R-:W-:Y:S01]  /*9780*/  LOP3.LUT R26, R26, R141, RZ, 0x3c, !PT ;  /* 0x0000008d1a1a7212 */ /* 0x000fe200078e3cff */
[----:B------:R0:W-:Y:S01]  /*9790*/  STSM.16.M88.4 [R135], R4 ;  /* 0x0000000487007844 */ /* 0x0001e20000000200 */
[----:B------:R-:W-:-:S02]  /*97a0*/  LOP3.LUT R24, R38, R153, RZ, 0x3c, !PT ;  /* 0x0000009926187212 */ /* 0x000fc400078e3cff */
[----:B------:R-:W-:Y:S02]  /*97b0*/  LOP3.LUT R28, R28, R143, RZ, 0x3c, !PT ;  /* 0x0000008f1c1c7212 */ /* 0x000fe400078e3cff */
[----:B------:R-:W-:Y:S02]  /*97c0*/  LOP3.LUT R30, R30, R145, RZ, 0x3c, !PT ;  /* 0x000000911e1e7212 */ /* 0x000fe400078e3cff */
[----:B------:R-:W-:Y:S02]  /*97d0*/  MOV R133, R8 ;  /* 0x0000000800857202 */ /* 0x000fe40000000f00 */
[----:B------:R-:W-:Y:S02]  /*97e0*/  MOV R132, R10 ;  /* 0x0000000a00847202 */ /* 0x000fe40000000f00 */
[----:B------:R-:W-:Y:S02]  /*97f0*/  MOV R131, R12 ;  /* 0x0000000c00837202 */ /* 0x000fe40000000f00 */
[----:B------:R-:W-:-:S02]  /*9800*/  MOV R123, R14 ;  /* 0x0000000e007b7202 */ /* 0x000fc40000000f00 */
[----:B------:R-:W-:Y:S02]  /*9810*/  F2FP.F16.F32.PACK_AB R8, R41, R40 ;  /* 0x000000282908723e */ /* 0x000fe400000000ff */
[----:B0-----:R-:W-:Y:S02]  /*9820*/  F2FP.F16.F32.PACK_AB R4, R121, R120 ;  /* 0x000000787904723e */ /* 0x001fe400000000ff */
[----:B------:R-:W-:Y:S02]  /*9830*/  F2FP.F16.F32.PACK_AB R5, R130, R127 ;  /* 0x0000007f8205723e */ /* 0x000fe400000000ff */
[----:B------:R-:W-:Y:S02]  /*9840*/  F2FP.F16.F32.PACK_AB R6, R122, R3 ;  /* 0x000000037a06723e */ /* 0x000fe400000000ff */
[----:B------:R-:W-:Y:S02]  /*9850*/  F2FP.F16.F32.PACK_AB R7, R129, R126 ;  /* 0x0000007e8107723e */ /* 0x000fe400000000ff */
[----:B------:R-:W-:-:S02]  /*9860*/  F2FP.F16.F32.PACK_AB R9, R128, R125 ;  /* 0x0000007d8009723e */ /* 0x000fc400000000ff */
[----:B------:R-:W-:Y:S01]  /*9870*/  F2FP.F16.F32.PACK_AB R10, R45, R44 ;  /* 0x0000002c2d0a723e */ /* 0x000fe200000000ff */
[----:B------:R0:W-:Y:S01]  /*9880*/  STSM.16.M88.4 [R133], R4 ;  /* 0x0000000485007844 */ /* 0x0001e20000000200 */
[----:B------:R-:W-:Y:S02]  /*9890*/  F2FP.F16.F32.PACK_AB R11, R47, R124 ;  /* 0x0000007c2f0b723e */ /* 0x000fe400000000ff */
[----:B------:R-:W-:Y:S02]  /*98a0*/  SHF.R.U64 R36, R36, 0x3, RZ ;  /* 0x0000000324247819 */ /* 0x000fe400000012ff */
[----:B------:R-:W-:Y:S01]  /*98b0*/  MOV R33, R32 ;  /* 0x0000002000217202 */ /* 0x000fe20000000f00 */
[----:B------:R1:W-:Y:S01]  /*98c0*/  STSM.16.M88.4 [R132], R8 ;  /* 0x0000000884007844 */ /* 0x0003e20000000200 */
[----:B------:R-:W-:Y:S02]  /*98d0*/  F2FP.F16.F32.PACK_AB R12, R49, R48 ;  /* 0x00000030310c723e */ /* 0x000fe400000000ff */
[----:B------:R-:W-:-:S02]  /*98e0*/  F2FP.F16.F32.PACK_AB R13, R51, R50 ;  /* 0x00000032330d723e */ /* 0x000fc400000000ff */
[----:B------:R-:W-:Y:S02]  /*98f0*/  F2FP.F16.F32.PACK_AB R14, R53, R52 ;  /* 0x00000034350e723e */ /* 0x000fe400000000ff */
[----:B------:R-:W-:Y:S02]  /*9900*/  F2FP.F16.F32.PACK_AB R15, R55, R54 ;  /* 0x00000036370f723e */ /* 0x000fe400000000ff */
[----:B------:R-:W-:Y:S02]  /*9910*/  MOV R103, R26 ;  /* 0x0000001a00677202 */ /* 0x000fe40000000f00 */
[----:B------:R-:W-:Y:S01]  /*9920*/  MOV R32, R24 ;  /* 0x0000001800207202 */ /* 0x000fe20000000f00 */
[----:B------:R2:W-:Y:S01]  /*9930*/  STSM.16.M88.4 [R131], R12 ;  /* 0x0000000c83007844 */ /* 0x0005e20000000200 */
        /* <DEDUP_REMOVED lines=17> */
[----:B-1----:R-:W-:Y:S02]  /*9a50*/  F2FP.F16.F32.PACK_AB R8, R81, R80 ;  /* 0x000000505108723e */ /* 0x002fe400000000ff */
[----:B------:R-:W-:Y:S01]  /*9a60*/  F2FP.F16.F32.PACK_AB R9, R83, R82 ;  /* 0x000000525309723e */ /* 0x000fe200000000ff */
[----:B------:R0:W-:Y:S01]  /*9a70*/  STSM.16.M88.4 [R102], R4 ;  /* 0x0000000466007844 */ /* 0x0001e20000000200 */
[----:B------:R-:W-:Y:S02]  /*9a80*/  F2FP.F16.F32.PACK_AB R10, R85, R84 ;  /* 0x00000054550a723e */ /* 0x000fe400000000ff */
[----:B------:R-:W-:Y:S02]  /*9a90*/  F2FP.F16.F32.PACK_AB R11, R87, R86 ;  /* 0x00000056570b723e */ /* 0x000fe400000000ff */
[----:B--2---:R-:W-:Y:S02]  /*9aa0*/  F2FP.F16.F32.PACK_AB R12, R89, R88 ;  /* 0x00000058590c723e */ /* 0x004fe400000000ff */
[----:B------:R-:W-:Y:S01]  /*9ab0*/  F2FP.F16.F32.PACK_AB R13, R91, R90 ;  /* 0x0000005a5b0d723e */ /* 0x000fe200000000ff */
[----:B------:R1:W-:Y:S01]  /*9ac0*/  STSM.16.M88.4 [R38], R8 ;  /* 0x0000000826007844 */ /* 0x0003e20000000200 */
[----:B------:R-:W-:-:S02]  /*9ad0*/  F2FP.F16.F32.PACK_AB R14, R93, R92 ;  /* 0x0000005c5d0e723e */ /* 0x000fc400000000ff */
[----:B------:R-:W-:Y:S02]  /*9ae0*/  F2FP.F16.F32.PACK_AB R15, R95, R94 ;  /* 0x0000005e5f0f723e */ /* 0x000fe400000000ff */
[----:B------:R-:W-:Y:S02]  /*9af0*/  MOV R34, R34 ;  /* 0x0000002200227202 */ /* 0x000fe40000000f00 */
[----:B------:R-:W-:Y:S01]  /*9b00*/  MOV R36, R36 ;  /* 0x0000002400247202 */ /* 0x000fe20000000f00 */
[----:B------:R2:W-:Y:S01]  /*9b10*/  STSM.16.M88.4 [R33], R12 ;  /* 0x0000000c21007844 */ /* 0x0005e20000000200 */
[----:B------:R-:W-:Y:S01]  /*9b20*/  PLOP3.LUT P0, PT, PT, PT, UP0, 0x80, 0x0 ;  /* 0x000000000000781c */ /* 0x000fe20003f0f008 */
[----:B0-----:R-:W-:Y:S02]  /*9b30*/  IMAD.U32 R4, RZ, RZ, UR8 ;  /* 0x00000008ff047e24 */ /* 0x001fe4000f8e00ff */
[----:B------:R2:W-:Y:S01]  /*9b40*/  STSM.16.M88.4 [R34], R96 ;  /* 0x0000006022007844 */ /* 0x0005e20000000200 */
[----:B------:R-:W-:Y:S01]  /*9b50*/  IMAD.U32 R5, RZ, RZ, UR9 ;  /* 0x00000009ff057e24 */ /* 0x000fe2000f8e00ff */
[----:B------:R-:W-:-:S02]  /*9b60*/  ULDC.64 UR8, c[0x0][0xc08] ;  /* 0x0003020000087ab9 */ /* 0x000fc40000000a00 */
[----:B------:R2:W-:Y:S01]  /*9b70*/  STSM.16.M88.4 [R36], R104 ;  /* 0x0000006824007844 */ /* 0x0005e20000000200 */
[----:B-1----:R-:W0:Y:S03]  /*9b80*/  LDC R38, c[0x0][0xbe8] ;  /* 0x0002fa00ff267b82 */ /* 0x002e260000000800 */
[----:B------:R2:W-:Y:S05]  /*9b90*/  STSM.16.M88.4 [R32], R112 ;  /* 0x0000007020007844 */ /* 0x0005ea0000000200 */
[----:B------:R-:W-:Y:S06]  /*9ba0*/  BAR.SYNC.DEFER_BLOCKING 0x1, 0x100 ;  /* 0x0044000000007b1d */ /* 0x000fec0000010000 */
[----:B------:R-:W3:Y:S01]  /*9bb0*/  @P0 LDG.E R3, desc[UR36][R4.64] ;  /* 0x0000002404030981 */ /* 0x000ee2000c1e1900 */
[----:B------:R-:W-:Y:S01]  /*9bc0*/  UISETP.NE.U32.AND UP1, UPT, UR8, URZ, UPT ;  /* 0x0000003f0800728c */ /* 0x000fe2000bf25070 */
[----:B0-----:R-:W-:-:S03]  /*9bd0*/  ISETP.NE.AND P1, PT, R38, 0x1, PT ;  /* 0x000000012600780c */ /* 0x001fc60003f25270 */
[----:B------:R-:W-:-:S06]  /*9be0*/  UISETP.NE.AND.EX UP1, UPT, UR9, URZ, UPT, UP1 ;  /* 0x0000003f0900728c */ /* 0x000fcc000bf25310 */
[----:B------:R-:W-:-:S04]  /*9bf0*/  PLOP3.LUT P2, PT, PT, PT, UP1, 0x80, 0x0 ;  /* 0x000000000000781c */ /* 0x000fc80003f4f018 */
[----:B------:R-:W0:Y:S01]  /*9c00*/  @P1 LDC R6, c[0x0][0xbec] ;  /* 0x0002fb00ff061b82 */ /* 0x000e220000000800 */
[----:B------:R-:W-:-:S04]  /*9c10*/  @UP1 ULEA UR8, UP2, UR4, UR8, 0x2 ;  /* 0x0000000804081291 */ /* 0x000fc8000f84103f */
[----:B------:R-:W-:Y:S02]  /*9c20*/  @UP1 ULEA.HI.X UR9, UR4, UR9, UR7, 0x2, UP2 ;  /* 0x0000000904091291 */ /* 0x000fe400090f1407 */
[----:B------:R-:W-:Y:S01]  /*9c30*/  IMAD.U32 R10, RZ, RZ, UR8 ;  /* 0x00000008ff0a7e24 */ /* 0x000fe2000f8e00ff */
[----:B------:R-:W-:Y:S01]  /*9c40*/  ULDC UR7, c[0x0][0xa88] ;  /* 0x0002a20000077ab9 */ /* 0x000fe20000000800 */
[----:B------:R-:W-:Y:S01]  /*9c50*/  UMOV UR4, URZ ;  /* 0x0000003f00047c82 */ /* 0x000fe20008000000 */
[----:B------:R-:W1:Y:S01]  /*9c60*/  @P1 LDC R8, c[0x0][0xbf0] ;  /* 0x0002fc00ff081b82 */ /* 0x000e620000000800 */
[----:B------:R-:W-:Y:S01]  /*9c70*/  IMAD.U32 R11, RZ, RZ, UR9 ;  /* 0x00000009ff0b7e24 */ /* 0x000fe2000f8e00ff */
[----:B---3--:R-:W-:Y:S01]  /*9c80*/  @P0 R2UR UR4, R3 ;  /* 0x00000000030402ca */ /* 0x008fe200000e0000 */
[----:B------:R-:W-:-:S06]  /*9c90*/  IMAD.U32 R3, RZ, RZ, UR7 ;  /* 0x00000007ff037e24 */ /* 0x000fcc000f8e00ff */
[----:B------:R2:W5:Y:S01]  /*9ca0*/  @P2 LDG.E R3, desc[UR36][R10.64] ;  /* 0x000000240a032981 */ /* 0x000562000c1e1900 */
[----:B01----:R-:W-:Y:S07]  /*9cb0*/  @P2 BRA `(.L_x_5753) ;  /* 0x0000000000102947 */ /* 0x003fee0003800000 */
[----:B------:R-:W-:Y:S05]  /*9cc0*/  @!P0 BRA `(.L_x_5753) ;  /* 0x00000000000c8947 */ /* 0x000fea0003800000 */
[----:B--2---:R-:W2:Y:S04]  /*9cd0*/  LDG.E R10, desc[UR36][R4.64] ;  /* 0x00000024040a7981 */ /* 0x004ea8000c1e1900 */
[----:B-----5:R-:W2:Y:S02]  /*9ce0*/  LDG.E R3, desc[UR36][R4.64+0x4] ;  /* 0x0000042404037981 */ /* 0x020ea4000c1e1900 */
[----:B--2---:R-:W-:-:S07]  /*9cf0*/  IMAD.IADD R3, R3, 0x1, -R10 ;  /* 0x0000000103037824 */ /* 0x004fce00078e0a0a */
.L_x_5753:
[----:B------:R-:W-:Y:S01]  /*9d00*/  R2UR UR17, R193 ;  /* 0x00000000c11172ca */ /* 0x000fe200000e0000 */
[----:B------:R-:W-:Y:S01]  /*9d10*/  ULDC.64 UR12, c[0x0][0xb90] ;  /* 0x0002e400000c7ab9 */ /* 0x000fe20000000a00 */
[----:B------:R-:W-:Y:S01]  /*9d20*/  R2UR UR16, R194 ;  /* 0x00000000c21072ca */ /* 0x000fe200000e0000 */
[----:B------:R-:W-:Y:S01]  /*9d30*/  VIADD R9, R18, UR42 ;  /* 0x0000002a12097c36 */ /* 0x000fe20008000000 */
[----:B------:R-:W-:Y:S01]  /*9d40*/  R2UR UR15, R192 ;  /* 0x00000000c00f72ca */ /* 0x000fe200000e0000 */
[----:B------:R-:W-:Y:S01]  /*9d50*/  USHF.R.S32.HI UR11, URZ, 0x1f, UR4 ;  /* 0x0000001f3f0b7899 */ /* 0x000fe20008011404 */
[----:B------:R-:W-:Y:S01]  /*9d60*/  VIADD R26, R199, UR42 ;  /* 0x0000002ac71a7c36 */ /* 0x000fe20008000000 */
[----:B------:R-:W-:Y:S01]  /*9d70*/  UMOV UR10, UR4 ;  /* 0x00000004000a7c82 */ /* 0x000fe20008000000 */
[----:B------:R-:W-:Y:S01]  /*9d80*/  @P1 IMAD.HI.U32 R5, R9, R6, RZ ;  /* 0x0000000609051227 */ /* 0x000fe200078e00ff */
[----:B------:R-:W-:-:S03]  /*9d90*/  MOV R4, R9 ;  /* 0x0000000900047202 */ /* 0x000fc60000000f00 */
[----:B-----5:R-:W-:Y:S01]  /*9da0*/  IMAD R43, R3, R38, RZ ;  /* 0x00000026032b7224 */ /* 0x020fe200078e02ff */
[----:B------:R-:W-:Y:S01]  /*9db0*/  USHF.R.S32.HI UR14, URZ, 0x1f, UR17 ;  /* 0x0000001f3f0e7899 */ /* 0x000fe20008011411 */
[----:B------:R-:W-:Y:S01]  /*9dc0*/  @P1 SHF.R.U32.HI R4, RZ, R8, R5 ;  /* 0x00000008ff041219 */ /* 0x000fe20000011605 */
[----:B------:R-:W-:Y:S01]  /*9dd0*/  UIMAD.WIDE.U32 UR8, UR17, UR12, UR10 ;  /* 0x0000000c110872a5 */ /* 0x000fe2000f8e000a */
[----:B------:R-:W-:Y:S01]  /*9de0*/  IMAD R5, R195, 0x40, R16 ;  /* 0x00000040c3057824 */ /* 0x000fe200078e0210 */
[----:B------:R-:W-:Y:S02]  /*9df0*/  UIMAD UR7, UR14, UR12, URZ ;  /* 0x0000000c0e0772a4 */ /* 0x000fe4000f8e023f */
        /* <DEDUP_REMOVED lines=10> */
[C---:B--2---:R-:W-:Y:S01]  /*9ea0*/  IADD3 R13, P2, R20.reuse, 0x1000, RZ ;  /* 0x00001000140d7810 */ /* 0x044fe20007f5e0ff */
[----:B------:R-:W-:Y:S01]  /*9eb0*/  UIMAD.WIDE.U32 UR8, UR15, UR12, UR8 ;  /* 0x0000000c0f0872a5 */ /* 0x000fe2000f8e0008 */
[----:B------:R-:W-:Y:S01]  /*9ec0*/  IADD3 R33, P3, R20, 0x6000, RZ ;  /* 0x0000600014217810 */ /* 0x000fe20007f7e0ff */
[----:B------:R-:W-:Y:S01]  /*9ed0*/  UIMAD UR7, UR15, UR13, UR7 ;  /* 0x0000000d0f0772a4 */ /* 0x000fe2000f8e0207 */
[----:B------:R-:W-:-:S02]  /*9ee0*/  SHF.R.S32.HI R6, RZ, 0x1f, R7 ;  /* 0x0000001fff067819 */ /* 0x000fc40000011407 */
[----:B------:R-:W-:Y:S01]  /*9ef0*/  LOP3.LUT R12, R13, 0x380, RZ, 0xc0, !PT ;  /* 0x000003800d0c7812 */ /* 0x000fe200078ec0ff */
[----:B------:R-:W-:Y:S01]  /*9f00*/  ULDC.64 UR12, c[0x0][0xaa0] ;  /* 0x0002a800000c7ab9 */ /* 0x000fe20000000a00 */
[----:B------:R-:W-:Y:S01]  /*9f10*/  IADD3 R4, P0, R4, UR8, RZ ;  /* 0x0000000804047c10 */ /* 0x000fe2000ff1e0ff */
[----:B------:R-:W-:Y:S01]  /*9f20*/  IMAD.U32 R8, RZ, RZ, UR7 ;  /* 0x00000007ff087e24 */ /* 0x000fe2000f8e00ff */
[----:B------:R-:W-:Y:S02]  /*9f30*/  SHF.R.U64 R12, R12, 0x3, RZ ;  /* 0x000000030c0c7819 */ /* 0x000fe400000012ff */
[----:B------:R-:W-:Y:S02]  /*9f40*/  LOP3.LUT R32, R33, 0x380, RZ, 0xc0, !PT ;  /* 0x0000038021207812 */ /* 0x000fe400078ec0ff */
[----:B------:R-:W-:Y:S01]  /*9f50*/  IADD3.X R5, R5, UR9, R8, P0, !PT ;  /* 0x0000000905057c10 */ /* 0x000fe200087fe408 */
[----:B------:R-:W-:Y:S01]  /*9f60*/  ULDC.64 UR8, c[0x0][0xb88] ;  /* 0x0002e20000087ab9 */ /* 0x000fe20000000a00 */
[----:B------:R-:W-:Y:S01]  /*9f70*/  LOP3.LUT R12, R12, R13, RZ, 0x3c, !PT ;  /* 0x0000000d0c0c7212 */ /* 0x000fe200078e3cff */
[----:B------:R-:W-:Y:S01]  /*9f80*/  IMAD R6, R6, UR8, RZ ;  /* 0x0000000806067c24 */ /* 0x000fe2000f8e02ff */
[----:B------:R-:W-:Y:S01]  /*9f90*/  SHF.R.U64 R32, R32, 0x3, RZ ;  /* 0x0000000320207819 */ /* 0x000fe200000012ff */
[----:B------:R-:W-:Y:S01]  /*9fa0*/  IMAD.WIDE.U32 R4, R7, UR8, R4 ;  /* 0x0000000807047c25 */ /* 0x000fe2000f8e0004 */
[----:B------:R-:W-:-:S02]  /*9fb0*/  IADD3 R9, P6, R20, 0x2000, RZ ;  /* 0x0000200014097810 */ /* 0x000fc40007fde0ff */
[----:B------:R-:W-:Y:S01]  /*9fc0*/  LOP3.LUT R32, R32, R33, RZ, 0x3c, !PT ;  /* 0x0000002120207212 */ /* 0x000fe200078e3cff */
[----:B------:R-:W-:Y:S01]  /*9fd0*/  IMAD R11, R7, UR9, R6 ;  /* 0x00000009070b7c24 */ /* 0x000fe2000f8e0206 */
[----:B------:R-:W-:Y:S01]  /*9fe0*/  ULDC.64 UR8, c[0x0][0xb50] ;  /* 0x0002d40000087ab9 */ /* 0x000fe20000000a00 */
[----:B------:R-:W-:Y:S01]  /*9ff0*/  IMAD.X R13, RZ, RZ, R21, P2 ;  /* 0x000000ffff0d7224 */ /* 0x000fe200010e0615 */
[----:B------:R-:W-:Y:S01]  /*a000*/  IADD3 R25, P2, R20, 0x7000, RZ ;  /* 0x0000700014197810 */ /* 0x000fe20007f5e0ff */
[----:B------:R-:W-:Y:S01]  /*a010*/  IMAD.IADD R5, R5, 0x1, R11 ;  /* 0x0000000105057824 */ /* 0x000fe200078e020b */
[C---:B------:R-:W-:Y:S01]  /*a020*/  LEA R11, P0, R4.reuse, UR8, 0x2 ;  /* 0x00000008040b7c11 */ /* 0x040fe2000f8010ff */
[----:B------:R-:W-:Y:S01]  /*a030*/  IMAD.X R33, RZ, RZ, R21, P3 ;  /* 0x000000ffff217224 */ /* 0x000fe200018e0615 */
[----:B------:R-:W-:Y:S02]  /*a040*/  LOP3.LUT R24, R25, 0x380, RZ, 0xc0, !PT ;  /* 0x0000038019187812 */ /* 0x000fe400078ec0ff */
[----:B------:R-:W-:Y:S01]  /*a050*/  LEA.HI.X R14, R4, UR9, R5, 0x2, P0 ;  /* 0x00000009040e7c11 */ /* 0x000fe200080f1405 */
[----:B------:R-:W-:Y:S01]  /*a060*/  SHFL.IDX PT, R36, R11, RZ, 0x1c1f ;  /* 0x001c1fff0b247589 */ /* 0x000fe200000e0000 */
[----:B------:R-:W-:-:S02]  /*a070*/  IADD3 R45, P0, R20, 0x5000, RZ ;  /* 0x00005000142d7810 */ /* 0x000fc40007f1e0ff */
[----:B------:R-:W-:Y:S01]  /*a080*/  SHF.R.U64 R24, R24, 0x3, RZ ;  /* 0x0000000318187819 */ /* 0x000fe200000012ff */
[----:B------:R-:W0:Y:S01]  /*a090*/  SHFL.IDX PT, R37, R14, RZ, 0x1c1f ;  /* 0x001c1fff0e257589 */ /* 0x000e2200000e0000 */
[----:B------:R-:W-:Y:S02]  /*a0a0*/  LOP3.LUT R44, R45, 0x380, RZ, 0xc0, !PT ;  /* 0x000003802d2c7812 */ /* 0x000fe400078ec0ff */
[----:B------:R-:W-:Y:S01]  /*a0b0*/  IADD3 R10, P3, R20, 0xb000, RZ ;  /* 0x0000b000140a7810 */ /* 0x000fe20007f7e0ff */
[----:B------:R-:W-:Y:S01]  /*a0c0*/  SHFL.IDX PT, R40, R11, 0x1, 0x1c1f ;  /* 0x003c1f000b287f89 */ /* 0x000fe200000e0000 */
[----:B------:R-:W-:Y:S02]  /*a0d0*/  SHF.R.U64 R44, R44, 0x3, RZ ;  /* 0x000000032c2c7819 */ /* 0x000fe400000012ff */
[----:B------:R-:W-:Y:S01]  /*a0e0*/  LOP3.LUT R24, R24, R25, RZ, 0x3c, !PT ;  /* 0x0000001918187212 */ /* 0x000fe200078e3cff */
[--C-:B------:R-:W-:Y:S01]  /*a0f0*/  IMAD.X R25, RZ, RZ, R21.reuse, P2 ;  /* 0x000000ffff197224 */ /* 0x100fe200010e0615 */
[----:B------:R-:W-:Y:S01]  /*a100*/  LOP3.LUT R44, R44, R45, RZ, 0x3c, !PT ;  /* 0x0000002d2c2c7212 */ /* 0x000fe200078e3cff */
[----:B------:R-:W-:Y:S01]  /*a110*/  IMAD.X R45, RZ, RZ, R21, P0 ;  /* 0x000000ffff2d7224 */ /* 0x000fe200000e0615 */
[----:B------:R-:W-:Y:S01]  /*a120*/  LOP3.LUT P0, RZ, R197, 0x3, RZ, 0xc0, !PT ;  /* 0x00000003c5ff7812 */ /* 0x000fe2000780c0ff */
[----:B------:R-:W1:Y:S01]  /*a130*/  SHFL.IDX PT, R41, R14, 0x1, 0x1c1f ;  /* 0x003c1f000e297f89 */ /* 0x000e6200000e0000 */
[----:B------:R-:W-:-:S02]  /*a140*/  LOP3.LUT R3, R10, 0x380, RZ, 0xc0, !PT ;  /* 0x000003800a037812 */ /* 0x000fc400078ec0ff */
[----:B------:R-:W-:Y:S02]  /*a150*/  IADD3 R53, P4, R20, 0x4000, RZ ;  /* 0x0000400014357810 */ /* 0x000fe40007f9e0ff */
[----:B------:R-:W-:Y:S02]  /*a160*/  IADD3 R6, R26, 0x8, RZ ;  /* 0x000000081a067810 */ /* 0x000fe40007ffe0ff */
[----:B------:R-:W-:Y:S02]  /*a170*/  LOP3.LUT R8, R9, 0x380, RZ, 0xc0, !PT ;  /* 0x0000038009087812 */ /* 0x000fe400078ec0ff */
[----:B------:R-:W-:Y:S01]  /*a180*/  LOP3.LUT R7, R20, 0x380, RZ, 0xc0, !PT ;  /* 0x0000038014077812 */ /* 0x000fe200078ec0ff */
[----:B------:R-:W-:Y:S01]  /*a190*/  UIMAD UR7, UR11, UR12, URZ ;  /* 0x0000000c0b0772a4 */ /* 0x000fe2000f8e023f */
[----:B------:R-:W-:Y:S01]  /*a1a0*/  ISETP.GE.OR P2, PT, R26, R43, P0 ;  /* 0x0000002b1a00720c */ /* 0x000fe20000746670 */
[----:B------:R-:W-:Y:S01]  /*a1b0*/  UIMAD.WIDE.U32 UR8, UR4, UR12, URZ ;  /* 0x0000000c040872a5 */ /* 0x000fe2000f8e003f */
[----:B------:R-:W-:Y:S01]  /*a1c0*/  SHF.R.U64 R3, R3, 0x3, RZ ;  /* 0x0000000303037819 */ /* 0x000fe200000012ff */
[----:B------:R-:W-:Y:S01]  /*a1d0*/  ULDC.64 UR10, c[0x0][0xae8] ;  /* 0x0002ba00000a7ab9 */ /* 0x000fe20000000a00 */
[----:B------:R-:W-:Y:S01]  /*a1e0*/  IADD3 R5, P5, R20, 0x3000, RZ ;  /* 0x0000300014057810 */ /* 0x000fe20007fbe0ff */
[----:B------:R-:W-:Y:S01]  /*a1f0*/  IMAD.X R49, RZ, RZ, R21, P3 ;  /* 0x000000ffff317224 */ /* 0x000fe200018e0615 */
[----:B------:R-:W-:-:S02]  /*a200*/  LOP3.LUT R48, R3, R10, RZ, 0x3c, !PT ;  /* 0x0000000a03307212 */ /* 0x000fc400078e3cff */
[----:B------:R-:W2:Y:S01]  /*a210*/  @P1 LDC R3, c[0x0][0xbec] ;  /* 0x0002fb00ff031b82 */ /* 0x000ea20000000800 */
[----:B------:R-:W-:Y:S02]  /*a220*/  LOP3.LUT R4, R5, 0x380, RZ, 0xc0, !PT ;  /* 0x0000038005047812 */ /* 0x000fe400078ec0ff */
[----:B------:R-:W-:Y:S02]  /*a230*/  LOP3.LUT R52, R53, 0x380, RZ, 0xc0, !PT ;  /* 0x0000038035347812 */ /* 0x000fe400078ec0ff */
[----:B0-----:R0:W-:Y:S01]  /*a240*/  @!P2 ST.E desc[UR36][R36.64], R0 ;  /* 0x000000002400a985 */ /* 0x0011e2000c101924 */
[----:B------:R-:W-:Y:S02]  /*a250*/  ISETP.GE.OR P0, PT, R6, R43, P0 ;  /* 0x0000002b0600720c */ /* 0x000fe40000706670 */
[----:B------:R-:W-:Y:S02]  /*a260*/  SHF.R.U64 R8, R8, 0x3, RZ ;  /* 0x0000000308087819 */ /* 0x000fe400000012ff */
[----:B------:R-:W-:-:S02]  /*a270*/  SHF.R.U64 R4, R4, 0x3, RZ ;  /* 0x0000000304047819 */ /* 0x000fc400000012ff */
[----:B------:R-:W-:Y:S02]  /*a280*/  SHF.R.U64 R52, R52, 0x3, RZ ;  /* 0x0000000334347819 */ /* 0x000fe400000012ff */
[----:B------:R-:W-:Y:S02]  /*a290*/  SHF.R.U64 R7, R7, 0x3, RZ ;  /* 0x0000000307077819 */ /* 0x000fe400000012ff */
[----:B------:R-:W-:Y:S01]  /*a2a0*/  LOP3.LUT R8, R8, R9, RZ, 0x3c, !PT ;  /* 0x0000000908087212 */ /* 0x000fe200078e3cff */
[----:B0-----:R-:W0:Y:S01]  /*a2b0*/  @P1 LDC R37, c[0x0][0xbf0] ;  /* 0x0002fc00ff251b82 */ /* 0x001e220000000800 */
[----:B------:R-:W-:Y:S01]  /*a2c0*/  LOP3.LUT R4, R4, R5, RZ, 0x3c, !PT ;  /* 0x0000000504047212 */ /* 0x000fe200078e3cff */
[--C-:B------:R-:W-:Y:S01]  /*a2d0*/  IMAD.X R9, RZ, RZ, R21.reuse, P6 ;  /* 0x000000ffff097224 */ /* 0x100fe200030e0615 */
[----:B------:R-:W-:Y:S01]  /*a2e0*/  LOP3.LUT R52, R52, R53, RZ, 0x3c, !PT ;  /* 0x0000003534347212 */ /* 0x000fe200078e3cff */
[--C-:B------:R-:W-:Y:S01]  /*a2f0*/  IMAD.X R5, RZ, RZ, R21.reuse, P5 ;  /* 0x000000ffff057224 */ /* 0x100fe200028e0615 */
[C---:B------:R-:W-:Y:S01]  /*a300*/  IADD3 R65, P6, R20.reuse, 0x8000, RZ ;  /* 0x0000800014417810 */ /* 0x040fe20007fde0ff */
[----:B------:R-:W-:Y:S01]  /*a310*/  IMAD.X R53, RZ, RZ, R21, P4 ;  /* 0x000000ffff357224 */ /* 0x000fe200020e0615 */
[C---:B------:R-:W-:Y:S01]  /*a320*/  IADD3 R61, P5, R20.reuse, 0x9000, RZ ;  /* 0x00009000143d7810 */ /* 0x040fe20007fbe0ff */
[----:B------:R-:W-:Y:S01]  /*a330*/  UIMAD UR7, UR4, UR13, UR7 ;  /* 0x0000000d040772a4 */ /* 0x000fe2000f8e0207 */
[----:B------:R-:W-:Y:S01]  /*a340*/  IADD3 R57, P4, R20, 0xa000, RZ ;  /* 0x0000a00014397810 */ /* 0x000fe20007f9e0ff */
[----:B------:R-:W-:Y:S01]  /*a350*/  IMAD R0, R23, 0x20, R195 ;  /* 0x0000002017007824 */ /* 0x000fe200078e02c3 */
[----:B------:R-:W-:Y:S01]  /*a360*/  LOP3.LUT R20, R7, R20, RZ, 0x3c, !PT ;  /* 0x0000001407147212 */ /* 0x000fe200078e3cff */
[----:B------:R-:W-:Y:S01]  /*a370*/  UIADD3 UR9, UR9, UR7, URZ ;  /* 0x0000000709097290 */ /* 0x000fe2000fffe03f */
[----:B------:R-:W-:Y:S01]  /*a380*/  LOP3.LUT R64, R65, 0x380, RZ, 0xc0, !PT ;  /* 0x0000038041407812 */ /* 0x000fe200078ec0ff */
[----:B------:R-:W-:Y:S01]  /*a390*/  UIMAD UR4, UR14, UR10, URZ ;  /* 0x0000000a0e0472a4 */ /* 0x000fe2000f8e023f */
[----:B------:R-:W-:Y:S01]  /*a3a0*/  LOP3.LUT R60, R61, 0x380, RZ, 0xc0, !PT ;  /* 0x000003803d3c7812 */ /* 0x000fe200078ec0ff */
[----:B-1----:R1:W-:Y:S01]  /*a3b0*/  @!P0 ST.E desc[UR36][R40.64], R2 ;  /* 0x0000000228008985 */ /* 0x0023e2000c101924 */
[----:B------:R-:W-:Y:S01]  /*a3c0*/  LOP3.LUT R56, R57, 0x380, RZ, 0xc0, !PT ;  /* 0x0000038039387812 */ /* 0x000fe200078ec0ff */
[----:B------:R-:W-:Y:S01]  /*a3d0*/  UIMAD UR4, UR17, UR11, UR4 ;  /* 0x0000000b110472a4 */ /* 0x000fe2000f8e0204 */
[----:B------:R-:W-:Y:S01]  /*a3e0*/  SHF.R.U64 R64, R64, 0x3, RZ ;  /* 0x0000000340407819 */ /* 0x000fe200000012ff */
[----:B------:R3:W5:Y:S01]  /*a3f0*/  LD.E.128 R28, desc[UR36][R20.64] ;  /* 0x00000024141c7980 */ /* 0x000762000c101d00 */
[----:B------:R-:W-:Y:S01]  /*a400*/  UIMAD.WIDE.U32 UR8, UR17, UR10, UR8 ;  /* 0x0000000a110872a5 */ /* 0x000fe2000f8e0008 */
[----:B------:R-:W-:-:S02]  /*a410*/  SHF.R.U64 R60, R60, 0x3, RZ ;  /* 0x000000033c3c7819 */ /* 0x000fc400000012ff */
[----:B------:R-:W-:Y:S01]  /*a420*/  SHF.R.U64 R56, R56, 0x3, RZ ;  /* 0x0000000338387819 */ /* 0x000fe200000012ff */
[----:B------:R-:W-:Y:S01]  /*a430*/  ULDC.64 UR10, c[0x0][0xaf0] ;  /* 0x0002bc00000a7ab9 */ /* 0x000fe20000000a00 */
[----:B------:R-:W-:Y:S01]  /*a440*/  LOP3.LUT R64, R64, R65, RZ, 0x3c, !PT ;  /* 0x0000004140407212 */ /* 0x000fe200078e3cff */
[----:B------:R-:W5:Y:S01]  /*a450*/  LD.E.128 R12, desc[UR36][R12.64] ;  /* 0x000000240c0c7980 */ /* 0x000f62000c101d00 */
[----:B---3--:R-:W-:Y:S01]  /*a460*/  VIADD R20, R0, UR42 ;  /* 0x0000002a00147c36 */ /* 0x008fe20008000000 */
[----:B------:R-:W-:Y:S01]  /*a470*/  UIADD3 UR9, UR9, UR4, URZ ;  /* 0x0000000409097290 */ /* 0x000fe2000fffe03f */
[----:B------:R-:W-:Y:S01]  /*a480*/  LOP3.LUT R60, R60, R61, RZ, 0x3c, !PT ;  /* 0x0000003d3c3c7212 */ /* 0x000fe200078e3cff */
[--C-:B------:R-:W-:Y:S01]  /*a490*/  IMAD.X R65, RZ, RZ, R21.reuse, P6 ;  /* 0x000000ffff417224 */ /* 0x100fe200030e0615 */
[----:B------:R-:W-:Y:S01]  /*a4a0*/  LOP3.LUT R56, R56, R57, RZ, 0x3c, !PT ;  /* 0x0000003938387212 */ /* 0x000fe200078e3cff */
[----:B--2---:R-:W-:Y:S01]  /*a4b0*/  @P1 IMAD.HI.U32 R0, R20, R3, RZ ;  /* 0x0000000314001227 */ /* 0x004fe200078e00ff */
[----:B------:R-:W-:Y:S01]  /*a4c0*/  UIMAD UR4, UR16, UR10, URZ ;  /* 0x0000000a100472a4 */ /* 0x000fe2000f8e023f */
[----:B------:R-:W5:Y:S02]  /*a4d0*/  LD.E.128 R8, desc[UR36][R8.64] ;  /* 0x0000002408087980 */ /* 0x000f64000c101d00 */
[----:B------:R-:W-:-:S02]  /*a4e0*/  IMAD.X R61, RZ, RZ, R21, P5 ;  /* 0x000000ffff3d7224 */ /* 0x000fc400028e0615 */
[----:B------:R-:W-:Y:S01]  /*a4f0*/  IMAD.X R57, RZ, RZ, R21, P4 ;  /* 0x000000ffff397224 */ /* 0x000fe200020e0615 */
[----:B------:R-:W-:Y:S01]  /*a500*/  UIMAD.WIDE.U32 UR8, UR15, UR10, UR8 ;  /* 0x0000000a0f0872a5 */ /* 0x000fe2000f8e0008 */
[----:B------:R-:W-:Y:S01]  /*a510*/  IMAD.MOV.U32 R21, RZ, RZ, R20 ;  /* 0x000000ffff157224 */ /* 0x000fe200078e0014 */
[----:B0-----:R-:W-:Y:S01]  /*a520*/  @P1 SHF.R.U32.HI R21, RZ, R37, R0 ;  /* 0x00000025ff151219 */ /* 0x001fe20000011600 */
[----:B------:R-:W-:Y:S01]  /*a530*/  UIMAD UR4, UR15, UR11, UR4 ;  /* 0x0000000b0f0472a4 */ /* 0x000fe2000f8e0204 */
[----:B------:R-:W5:Y:S02]  /*a540*/  LD.E.128 R4, desc[UR36][R4.64] ;  /* 0x0000002404047980 */ /* 0x000f64000c101d00 */
[--C-:B------:R-:W-:Y:S01]  /*a550*/  SHF.R.S32.HI R0, RZ, 0x1f, R21.reuse ;  /* 0x0000001fff007819 */ /* 0x100fe20000011415 */
[----:B------:R-:W-:Y:S01]  /*a560*/  UIADD3 UR4, UR9, UR4, URZ ;  /* 0x0000000409047290 */ /* 0x000fe2000fffe03f */
[----:B------:R-:W-:Y:S01]  /*a570*/  IMAD.MOV R37, RZ, RZ, -R21 ;  /* 0x000000ffff257224 */ /* 0x000fe200078e0a15 */
[----:B------:R-:W-:Y:S01]  /*a580*/  ULDC.64 UR10, c[0x0][0xae0] ;  /* 0x0002b800000a7ab9 */ /* 0x000fe20000000a00 */
[----:B-1----:R-:W-:Y:S01]  /*a590*/  MOV R2, UR8 ;  /* 0x0000000800027c02 */ /* 0x002fe20008000f00 */
[----:B------:R-:W-:Y:S01]  /*a5a0*/  IMAD R0, R0, UR10, RZ ;  /* 0x0000000a00007c24 */ /* 0x000fe2000f8e02ff */
[----:B------:R-:W5:Y:S01]  /*a5b0*/  LD.E.128 R52, desc[UR36][R52.64] ;  /* 0x0000002434347980 */ /* 0x000f62000c101d00 */
[----:B------:R-:W-:-:S02]  /*a5c0*/  IMAD R37, R38, R37, R20 ;  /* 0x0000002526257224 */ /* 0x000fc400078e0214 */
[----:B------:R-:W-:Y:S01]  /*a5d0*/  IMAD.U32 R3, RZ, RZ, UR9 ;  /* 0x00000009ff037e24 */ /* 0x000fe2000f8e00ff */
[----:B------:R-:W5:Y:S01]  /*a5e0*/  LD.E.128 R44, desc[UR36][R44.64] ;  /* 0x000000242c2c7980 */ /* 0x000f62000c101d00 */
[----:B------:R-:W-:Y:S01]  /*a5f0*/  IMAD.U32 R3, RZ, RZ, UR4 ;  /* 0x00000004ff037e24 */ /* 0x000fe2000f8e00ff */
[----:B------:R-:W-:Y:S01]  /*a600*/  ULDC.64 UR8, c[0x0][0xad8] ;  /* 0x0002b60000087ab9 */ /* 0x000fe20000000a00 */
[----:B------:R-:W-:Y:S01]  /*a610*/  IMAD R41, R21, UR11, R0 ;  /* 0x0000000b15297c24 */ /* 0x000fe2000f8e0200 */
[----:B------:R-:W5:Y:S01]  /*a620*/  LD.E.128 R32, desc[UR36][R32.64] ;  /* 0x0000002420207980 */ /* 0x000f62000c101d00 */
[----:B------:R-:W-:-:S03]  /*a630*/  SHF.R.S32.HI R0, RZ, 0x1f, R37 ;  /* 0x0000001fff007819 */ /* 0x000fc60000011425 */
[----:B------:R-:W5:Y:S01]  /*a640*/  LD.E.128 R24, desc[UR36][R24.64] ;  /* 0x0000002418187980 */ /* 0x000f62000c101d00 */
[----:B------:R-:W-:-:S03]  /*a650*/  IMAD.WIDE.U32 R2, R21, UR10, R2 ;  /* 0x0000000a15027c25 */ /* 0x000fc6000f8e0002 */
        /* <DEDUP_REMOVED lines=26> */
[----:B------:R0:W1:Y:S01]  /*a800*/  SHFL.IDX PT, R21, R38, RZ, 0x181f ;  /* 0x00181fff26157589 */ /* 0x00006200000e0000 */
        /* <DEDUP_REMOVED lines=17> */
.L_x_5755:
[----:B------:R-:W-:Y:S05]  /*a920*/  BSYNC B1 ;  /* 0x0000000000017941 */ /* 0x000fea0003800000 */
.L_x_5754:
        /* <DEDUP_REMOVED lines=11> */
[-C--:B----4-:R-:W-:Y:S02]  /*a9e0*/  @!P4 LEA.HI.X R3, R16, R29.reuse, R204, 0x1, P1 ;  /* 0x0000001d1003c211 */ /* 0x090fe400008f0ccc */
[-C--:B-1----:R-:W-:Y:S02]  /*a9f0*/  @!P5 LEA.HI.X R21, R19, R29.reuse, R203, 0x1, P2 ;  /* 0x0000001d1315d211 */ /* 0x082fe400010f0ccb */
[----:B------:R-:W-:Y:S01]  /*aa00*/  @!P6 LEA.HI.X R29, R22, R29, R202, 0x1, P3 ;  /* 0x0000001d161de211 */ /* 0x000fe200018f0cca */
[----:B------:R0:W-:Y:S04]  /*aa10*/  @!P4 ST.E.128 desc[UR36][R2.64], R12 ;  /* 0x0000000c0200c985 */ /* 0x0001e8000c101d24 */
[----:B------:R0:W-:Y:S04]  /*aa20*/  @!P5 ST.E.128 desc[UR36][R20.64], R44 ;  /* 0x0000002c1400d985 */ /* 0x0001e8000c101d24 */
[----:B------:R0:W-:Y:S02]  /*aa30*/  @!P6 ST.E.128 desc[UR36][R28.64], R60 ;  /* 0x0000003c1c00e985 */ /* 0x0001e4000c101d24 */
.L_x_5757:
[----:B------:R-:W-:Y:S05]  /*aa40*/  BSYNC B1 ;  /* 0x0000000000017941 */ /* 0x000fea0003800000 */
.L_x_5756:
[----:B0-----:R0:W0:Y:S01]  /*aa50*/  SHFL.IDX PT, R15, R40, 0x2, 0x181f ;  /* 0x00581f00280f7f89 */ /* 0x00102200000e0000 */
        /* <DEDUP_REMOVED lines=16> */
.L_x_5759:
[----:B------:R-:W-:Y:S05]  /*ab60*/  BSYNC B1 ;  /* 0x0000000000017941 */ /* 0x000fea0003800000 */
.L_x_5758:
        /* <DEDUP_REMOVED lines=8> */
[CC--:B0-----:R-:W-:Y:S02]  /*abf0*/  @!P2 LEA R2, P0, R16.reuse, R13.reuse, 0x1 ;  /* 0x0000000d1002a211 */ /* 0x0c1fe400078008ff */
        /* <DEDUP_REMOVED lines=11> */
.L_x_5752:
        /* <DEDUP_REMOVED lines=15> */
[----:B------:R-:W-:-:S03]  /*ada0*/  MOV R3, UR7 ;  /* 0x0000000700037c02 */ /* 0x000fc60008000f00 */
        /* <DEDUP_REMOVED lines=22> */
.L_x_5761:
        /* <DEDUP_REMOVED lines=48> */
.L_x_5763:
[----:B------:R-:W-:Y:S05]  /*b210*/  BSYNC B1 ;  /* 0x0000000000017941 */ /* 0x000fea0003800000 */
.L_x_5762:
[----:B0-----:R-:W0:Y:S01]  /*b220*/  @P0 LDC R3, c[0x0][0xbf0] ;  /* 0x0002fc00ff030b82 */ /* 0x001e220000000800 */
[----:B------:R-:W-:Y:S01]  /*b230*/  ULDC.64 UR14, c[0x0][0xaa0] ;  /* 0x0002a800000e7ab9 */ /* 0x000fe20000000a00 */
[----:B------:R-:W-:Y:S01]  /*b240*/  R2UR UR16, R193 ;  /* 0x00000000c11072ca */ /* 0x000fe200000e0000 */
[----:B------:R-:W-:Y:S01]  /*b250*/  UIMAD UR7, UR10, UR14, URZ ;  /* 0x0000000e0a0772a4 */ /* 0x000fe2000f8e023f */
[----:B------:R-:W-:Y:S01]  /*b260*/  LEA R2, R23, R195, 0x5 ;  /* 0x000000c317027211 */ /* 0x000fe200078e28ff */
[----:B------:R-:W-:Y:S01]  /*b270*/  UIMAD.WIDE.U32 UR8, UR4, UR14, URZ ;  /* 0x0000000e040872a5 */ /* 0x000fe2000f8e003f */
[----:B------:R-:W-:Y:S01]  /*b280*/  BSSY B1, `(.L_x_5764) ;  /* 0x000003c000017945 */ /* 0x000fe20003800000 */
[----:B------:R-:W-:Y:S02]  /*b290*/  UIMAD UR7, UR4, UR15, UR7 ;  /* 0x0000000f040772a4 */ /* 0x000fe4000f8e0207 */
[----:B------:R-:W-:Y:S01]  /*b2a0*/  VIADD R6, R2, UR42 ;  /* 0x0000002a02067c36 */ /* 0x000fe20008000000 */
        /* <DEDUP_REMOVED lines=57> */
.L_x_5765:
[----:B------:R-:W-:Y:S05]  /*b640*/  BSYNC B1 ;  /* 0x0000000000017941 */ /* 0x000fea0003800000 */
.L_x_5764:
        /* <DEDUP_REMOVED lines=17> */
.L_x_5767:
[----:B------:R-:W-:Y:S05]  /*b760*/  BSYNC B1 ;  /* 0x0000000000017941 */ /* 0x000fea0003800000 */
.L_x_5766:
        /* <DEDUP_REMOVED lines=17> */
.L_x_5769:
[----:B------:R-:W-:Y:S05]  /*b880*/  BSYNC B1 ;  /* 0x0000000000017941 */ /* 0x000fea0003800000 */
.L_x_5768:
        /* <DEDUP_REMOVED lines=18> */
.L_x_5760:
[----:B------:R-:W-:Y:S05]  /*b9b0*/  BSYNC B0 ;  /* 0x0000000000007941 */ /* 0x000fea0003800000 */
.L_x_5751:
[----:B------:R-:W-:Y:S02]  /*b9c0*/  ULDC UR4, c[0x0][0xc3c] ;  /* 0x00030f0000047ab9 */ /* 0x000fe40000000800 */
[----:B------:R-:W-:-:S13]  /*b9d0*/  ISETP.GE.AND P0, PT, R39, UR4, PT ;  /* 0x0000000427007c0c */ /* 0x000fda000bf06270 */
[----:B------:R-:W-:Y:S05]  /*b9e0*/  @!P0 BRA `(.L_x_5770) ;  /* 0xffffff5000e48947 */ /* 0x000fea000383ffff */
[----:B------:R-:W-:Y:S05]  /*b9f0*/  EXIT ;  /* 0x000000000000794d */ /* 0x000fea0003800000 */
.L_x_5709:
        /* <DEDUP_REMOVED lines=16> */
.L_x_5771:
        /* <DEDUP_REMOVED lines=37> */
[----:B------:R-:W-:Y:S01]  /*bd50*/  MOV R4, R3 ;  /* 0x0000000300047202 */ /* 0x000fe20000000f00 */
[----:B------:R-:W-:Y:S01]  /*bd60*/  UMOV UR4, URZ ;  /* 0x0000003f00047c82 */ /* 0x000fe20008000000 */
[----:B------:R-:W-:-:S05]  /*bd70*/  ULDC UR5, c[0x0][0xc38] ;  /* 0x00030e0000057ab9 */ /* 0x000fca0000000800 */
.L_x_5777:
        /* <DEDUP_REMOVED lines=12> */
.L_x_5776:
[----:B------:R-:W-:Y:S05]  /*be40*/  BSYNC B0 ;  /* 0x0000000000007941 */ /* 0x000fea0003800000 */
.L_x_5775:
        /* <DEDUP_REMOVED lines=20> */
.L_x_5773:
        /* <DEDUP_REMOVED lines=20> */
.L_x_5778:
        /* <DEDUP_REMOVED lines=59> */
.L_x_5774:
[----:B------:R-:W-:Y:S01]  /*c480*/  ULDC UR4, c[0x0][0xc3c] ;  /* 0x00030f0000047ab9 */ /* 0x000fe20000000800 */
[----:B------:R-:W-:Y:S02]  /*c490*/  IMAD.MOV.U32 R17, RZ, RZ, RZ ;  /* 0x000000ffff117224 */ /* 0x000fe400078e00ff */
[----:B------:R-:W-:Y:S02]  /*c4a0*/  IMAD.U32 R16, RZ, RZ, UR6 ;  /* 0x00000006ff107e24 */ /* 0x000fe4000f8e00ff */
[----:B------:R-:W-:Y:S02]  /*c4b0*/  IMAD.MOV.U32 R18, RZ, RZ, RZ ;  /* 0x000000ffff127224 */ /* 0x000fe400078e00ff */
[----:B------:R-:W-:-:S07]  /*c4c0*/  IMAD.U32 R19, RZ, RZ, UR4 ;  /* 0x00000004ff137e24 */ /* 0x000fce000f8e00ff */
.L_x_5779:
[----:B------:R-:W-:-:S13]  /*c4d0*/  ISETP.NE.AND P0, PT, R5, RZ, PT ;  /* 0x000000ff0500720c */ /* 0x000fda0003f05270 */
[----:B------:R-:W0:Y:S01]  /*c4e0*/  @!P0 S2R R3, SR_CgaCtaId ;  /* 0x0000000000038919 */ /* 0x000e220000008800 */
[----:B------:R-:W-:-:S04]  /*c4f0*/  @!P0 MOV R0, 0x400 ;  /* 0x0000040000008802 */ /* 0x000fc80000000f00 */
[----:B0-----:R-:W-:-:S05]  /*c500*/  @!P0 LEA R0, R3, R0, 0x18 ;  /* 0x0000000003008211 */ /* 0x001fca00078ec0ff */
[----:B------:R1:W-:Y:S01]  /*c510*/  @!P0 STS.128 [R0+0x308d0], R16 ;  /* 0x0308d01000008388 */ /* 0x0003e20000000c00 */
[----:B------:R-:W-:Y:S06]  /*c520*/  BAR.ARV 0x5, 0x180 ;  /* 0x0146000000007b1d */ /* 0x000fec0000002000 */
.L_x_5772:
[----:B------:R2:W-:Y:S01]  /*c530*/  STL [R1+0x20], RZ ;  /* 0x000020ff01007387 */ /* 0x0005e20000100800 */
[----:B------:R-:W-:Y:S01]  /*c540*/  ULDC UR4, c[0x0][0xc3c] ;  /* 0x00030f0000047ab9 */ /* 0x000fe20000000800 */
[----:B------:R-:W-:Y:S01]  /*c550*/  MOV R28, 0x1 ;  /* 0x00000001001c7802 */ /* 0x000fe20000000f00 */
[----:B------:R-:W-:Y:S01]  /*c560*/  IMAD.MOV.U32 R27, RZ, RZ, RZ ;  /* 0x000000ffff1b7224 */ /* 0x000fe200078e00ff */
[----:B0-----:R-:W-:-:S13]  /*c570*/  ISETP.GE.AND P0, PT, R19, UR4, PT ;  /* 0x0000000413007c0c */ /* 0x001fda000bf06270 */
[----:B--2---:R-:W-:Y:S05]  /*c580*/  @P0 BRA `(.L_x_5780) ;  /* 0x0000004800900947 */ /* 0x004fea0003800000 */
[----:B-1----:R-:W2:Y:S01]  /*c590*/  LDL R0, [R1+0x28] ;  /* 0x0000280001007983 */ /* 0x002ea20000100800 */
        /* <DEDUP_REMOVED lines=24> */
.L_x_5843:
        /* <DEDUP_REMOVED lines=49> */
.L_x_5781:
        /* <DEDUP_REMOVED lines=9> */
.L_x_5782:
        /* <DEDUP_REMOVED lines=9> */
.L_x_5783:
[----:B------:R-:W3:Y:S01]  /*cb50*/  LDL R5, [R1+0xc] ;  /* 0x00000c0001057983 */ /* 0x000ee20000100800 */
[----:B-12---:R-:W1:Y:S01]  /*cb60*/  LDC R2, c[0x0][0x448] ;  /* 0x00011200ff027b82 */ /* 0x006e620000000800 */
[----:B-----5:R-:W-:Y:S01]  /*cb70*/  IMAD.IADD R0, R0, 0x1, -R30 ;  /* 0x0000000100007824 */ /* 0x020fe200078e0a1e */
[----:B------:R-:W-:Y:S01]  /*cb80*/  LOP3.LUT R23, R23, 0xffffff7f, RZ, 0xc0, !PT ;  /* 0xffffff7f17177812 */ /* 0x000fe200078ec0ff */
[----:B------:R-:W-:Y:S03]  /*cb90*/  BSSY B7, `(.L_x_5784) ;  /* 0x0000381000077945 */ /* 0x000fe60003800000 */
[----:B------:R2:W-:Y:S01]  /*cba0*/  STL [R1], R0 ;  /* 0x0000000001007387 */ /* 0x0005e20000100800 */
        /* <DEDUP_REMOVED lines=8> */
[C---:B---3--:R-:W-:Y:S01]  /*cc30*/  IADD3 R3, R0.reuse, 0x60, -R5 ;  /* 0x0000006000037810 */ /* 0x048fe20007ffe805 */
[----:B--2---:R-:W-:-:S03]  /*cc40*/  VIADD R0, R0, 0x5f ;  /* 0x0000005f00007836 */ /* 0x004fc60000000000 */
[----:B------:R-:W-:Y:S01]  /*cc50*/  IADD3 R2, R3, R2, RZ ;  /* 0x0000000203027210 */ /* 0x000fe20007ffe0ff */
        /* <DEDUP_REMOVED lines=27> */
.L_x_5785:
        /* <DEDUP_REMOVED lines=9> */
[----:B------:R-:W-:Y:S01]  /*cea0*/  MOV R13, RZ ;  /* 0x000000ff000d7202 */ /* 0x000fe20000000f00 */
[----:B------:R-:W0:Y:S01]  /*ceb0*/  LDC.64 R2, c[0x4][R2] ;  /* 0x0100000002027b82 */ /* 0x000e220000000a00 */
[----:B------:R-:W-:Y:S02]  /*cec0*/  IMAD.U32 R5, RZ, RZ, UR7 ;  /* 0x00000007ff057e24 */ /* 0x000fe4000f8e00ff */
[----:B------:R-:W-:Y:S02]  /*ced0*/  IMAD.U32 R6, RZ, RZ, UR8 ;  /* 0x00000008ff067e24 */ /* 0x000fe4000f8e00ff */
[----:B------:R-:W-:-:S02]  /*cee0*/  IMAD.U32 R7, RZ, RZ, UR9 ;  /* 0x00000009ff077e24 */ /* 0x000fc4000f8e00ff */
[----:B------:R-:W-:Y:S02]  /*cef0*/  IMAD.U32 R10, RZ, RZ, UR4 ;  /* 0x00000004ff0a7e24 */ /* 0x000fe4000f8e00ff */
[----:B------:R-:W-:Y:S02]  /*cf00*/  IMAD.U32 R11, RZ, RZ, UR5 ;  /* 0x00000005ff0b7e24 */ /* 0x000fe4000f8e00ff */
[----:B------:R-:W-:Y:S02]  /*cf10*/  IMAD.MOV.U32 R8, RZ, RZ, 0x70 ;  /* 0x00000070ff087424 */ /* 0x000fe400078e00ff */
[----:B------:R-:W-:-:S07]  /*cf20*/  IMAD.MOV.U32 R12, RZ, RZ, 0x1 ;  /* 0x00000001ff0c7424 */ /* 0x000fce00078e00ff */
[----:B------:R-:W-:-:S07]  /*cf30*/  LEPC R20, `(.L_x_5788) ;  /* 0x000000001014794e */ /* 0x000fce0000000000 */
[----:B0-----:R-:W-:Y:S05]  /*cf40*/  CALL.ABS.NOINC R2 ;  /* 0x0000000002007343 */ /* 0x001fea0003c00000 */
.L_x_5788:
[----:B------:R-:W-:Y:S05]  /*cf50*/  BSYNC B6 ;  /* 0x0000000000067941 */ /* 0x000fea0003800000 */
.L_x_5787:
        /* <DEDUP_REMOVED lines=10> */
[----:B------:R-:W-:Y:S01]  /*d000*/  MOV R13, RZ ;  /* 0x000000ff000d7202 */ /* 0x000fe20000000f00 */
[----:B------:R-:W-:Y:S02]  /*d010*/  IMAD.U32 R5, RZ, RZ, UR7 ;  /* 0x00000007ff057e24 */ /* 0x000fe4000f8e00ff */
[----:B------:R-:W-:Y:S02]  /*d020*/  IMAD.U32 R6, RZ, RZ, UR8 ;  /* 0x00000008ff067e24 */ /* 0x000fe4000f8e00ff */
[----:B------:R-:W-:-:S02]  /*d030*/  IMAD.U32 R7, RZ, RZ, UR9 ;  /* 0x00000009ff077e24 */ /* 0x000fc4000f8e00ff */
[----:B------:R-:W-:Y:S02]  /*d040*/  IMAD.U32 R10, RZ, RZ, UR4 ;  /* 0x00000004ff0a7e24 */ /* 0x000fe4000f8e00ff */
[----:B------:R-:W-:Y:S02]  /*d050*/  IMAD.U32 R11, RZ, RZ, UR5 ;  /* 0x00000005ff0b7e24 */ /* 0x000fe4000f8e00ff */
[----:B------:R-:W-:Y:S02]  /*d060*/  IMAD.MOV.U32 R8, RZ, RZ, 0x70 ;  /* 0x00000070ff087424 */ /* 0x000fe400078e00ff */
[----:B0-----:R-:W-:-:S07]  /*d070*/  IMAD.MOV.U32 R12, RZ, RZ, 0x1 ;  /* 0x00000001ff0c7424 */ /* 0x001fce00078e00ff */
[----:B------:R-:W-:-:S07]  /*d080*/  LEPC R20, `(.L_x_5791) ;  /* 0x000000001014794e */ /* 0x000fce0000000000 */
[----:B-1----:R-:W-:Y:S05]  /*d090*/  CALL.ABS.NOINC R2 ;  /* 0x0000000002007343 */ /* 0x002fea0003c00000 */
.L_x_5791:
        /* <DEDUP_REMOVED lines=15> */
.L_x_5790:
[----:B------:R-:W-:Y:S05]  /*d190*/  BSYNC B6 ;  /* 0x0000000000067941 */ /* 0x000fea0003800000 */
.L_x_5789:
[----:B------:R-:W2:Y:S01]  /*d1a0*/  LDL R26, [R1+0x10] ;  /* 0x00001000011a7983 */ /* 0x000ea20000100800 */
[----:B------:R-:W-:Y:S01]  /*d1b0*/  ULDC.64 UR4, c[0x0][0x9f8] ;  /* 0x00027e0000047ab9 */ /* 0x000fe20000000a00 */
[----:B------:R-:W0:Y:S02]  /*d1c0*/  LDC R6, c[0x0][0x430] ;  /* 0x00010c00ff067b82 */ /* 0x000e240000000800 */
[----:B------:R-:W3:Y:S01]  /*d1d0*/  LDL R2, [R1] ;  /* 0x0000000001027983 */ /* 0x000ee20000100800 */
[----:B------:R-:W-:Y:S01]  /*d1e0*/  ISETP.NE.U32.AND P0, PT, RZ, UR4, PT ;  /* 0x00000004ff007c0c */ /* 0x000fe2000bf05070 */
[----:B------:R-:W1:Y:S03]  /*d1f0*/  S2R R20, SR_TID.X ;  /* 0x0000000000147919 */ /* 0x000e660000002100 */
[----:B------:R-:W-:-:S13]  /*d200*/  ISETP.NE.AND.EX P0, PT, RZ, UR5, PT, P0 ;  /* 0x00000005ff007c0c */ /* 0x000fda000bf05300 */
[----:B------:R-:W-:Y:S01]  /*d210*/  @P0 IADD3 R24, P1, R24, UR4, RZ ;  /* 0x0000000418180c10 */ /* 0x000fe2000ff3e0ff */
[----:B------:R-:W4:Y:S01]  /*d220*/  S2R R21, SR_TID.X ;  /* 0x0000000000157919 */ /* 0x000f220000002100 */
[----:B------:R-:W-:Y:S01]  /*d230*/  LOP3.LUT R23, R23, 0xffffffdf, RZ, 0xc0, !PT ;  /* 0xffffffdf17177812 */ /* 0x000fe200078ec0ff */
[----:B------:R-:W-:Y:S01]  /*d240*/  ULDC UR4, c[0x0][0x2f4] ;  /* 0x0000bd0000047ab9 */ /* 0x000fe20000000800 */
[----:B------:R-:W-:-:S05]  /*d250*/  @P0 IADD3.X R25, R25, UR5, RZ, P1, !PT ;  /* 0x0000000519190c10 */ /* 0x000fca0008ffe4ff */
[----:B------:R-:W3:Y:S01]  /*d260*/  @P0 LDG.E R31, desc[UR36][R24.64] ;  /* 0x00000024181f0981 */ /* 0x000ee2000c1e1900 */
[----:B0-----:R-:W-:Y:S02]  /*d270*/  ISETP.NE.AND P2, PT, R6, 0x1, PT ;  /* 0x000000010600780c */ /* 0x001fe40003f45270 */
[----:B-1----:R-:W-:-:S04]  /*d280*/  LOP3.LUT R20, R20, 0x7f, RZ, 0xc0, !PT ;  /* 0x0000007f14147812 */ /* 0x002fc800078ec0ff */
[----:B------:R-:W-:-:S07]  /*d290*/  SHF.R.U32.HI R0, RZ, 0x3, R20 ;  /* 0x00000003ff007819 */ /* 0x000fce0000011614 */
[----:B------:R-:W0:Y:S01]  /*d2a0*/  @P2 LDC R4, c[0x0][0x434] ;  /* 0x00010d00ff042b82 */ /* 0x000e220000000800 */
[----:B----4-:R-:W-:-:S04]  /*d2b0*/  SHF.L.U32 R20, R21, 0x4, RZ ;  /* 0x0000000415147819 */ /* 0x010fc800000006ff */
[----:B------:R-:W-:-:S03]  /*d2c0*/  LOP3.LUT R20, R0, 0x70, R20, 0xf8, !PT ;  /* 0x0000007000147812 */ /* 0x000fc600078ef814 */
[----:B------:R-:W1:Y:S01]  /*d2d0*/  @P2 LDC R0, c[0x0][0x438] ;  /* 0x00010e00ff002b82 */ /* 0x000e620000000800 */
        /* <DEDUP_REMOVED lines=20> */
[----:B------:R-:W0:Y:S01]  /*d420*/  @!P0 LDC.64 R2, c[0x0][0x418] ;  /* 0x00010600ff028b82 */ /* 0x000e220000000a00 */
[----:B------:R-:W-:Y:S01]  /*d430*/  ISETP.GE.AND P2, PT, R32, UR4, PT ;  /* 0x0000000420007c0c */ /* 0x000fe2000bf46270 */
[----:B------:R-:W-:-:S12]  /*d440*/  @!P0 IMAD.IADD R6, R5, 0x1, R6 ;  /* 0x0000000105068824 */ /* 0x000fd800078e0206 */
[----:B------:R-:W-:Y:S02]  /*d450*/  @P2 LOP3.LUT R23, R23, 0x4, RZ, 0xfc, !PT ;  /* 0x0000000417172812 */ /* 0x000fe400078efcff */
[----:B0-----:R-:W-:-:S04]  /*d460*/  @!P0 LEA R2, P1, R4, R2, 0x2 ;  /* 0x0000000204028211 */ /* 0x001fc800078210ff */
[----:B------:R-:W-:Y:S01]  /*d470*/  @!P0 LEA.HI.X R3, R4, R3, R6, 0x2, P1 ;  /* 0x0000000304038211 */ /* 0x000fe200008f1406 */
[----:B------:R-:W-:Y:S01]  /*d480*/  IMAD.MOV.U32 R4, RZ, RZ, RZ ;  /* 0x000000ffff047224 */ /* 0x000fe200078e00ff */
[----:B------:R-:W-:Y:S02]  /*d490*/  ISETP.GE.AND P1, PT, R34, UR4, PT ;  /* 0x0000000422007c0c */ /* 0x000fe4000bf26270 */
[----:B------:R-:W-:-:S03]  /*d4a0*/  LOP3.LUT R23, R23, 0xfffffffd, RZ, 0xc0, !PT ;  /* 0xfffffffd17177812 */ /* 0x000fc600078ec0ff */
[----:B------:R0:W5:Y:S01]  /*d4b0*/  @!P0 LDG.E R4, desc[UR36][R2.64] ;  /* 0x0000002402048981 */ /* 0x000162000c1e1900 */
[----:B------:R-:W-:-:S07]  /*d4c0*/  ISETP.GE.AND P0, PT, R33, UR4, PT ;  /* 0x0000000421007c0c */ /* 0x000fce000bf06270 */
[----:B------:R-:W-:-:S04]  /*d4d0*/  @P1 LOP3.LUT R23, R23, 0x2, RZ, 0xfc, !PT ;  /* 0x0000000217171812 */ /* 0x000fc800078efcff */
[----:B------:R-:W-:Y:S01]  /*d4e0*/  LOP3.LUT R23, R23, 0xfffffffe, RZ, 0xc0, !PT ;  /* 0xfffffffe17177812 */ /* 0x000fe200078ec0ff */
[----:B0-----:R-:W-:-:S03]  /*d4f0*/  IMAD.U32 R2, RZ, RZ, UR38 ;  /* 0x00000026ff027e24 */ /* 0x001fc6000f8e00ff */
[----:B------:R-:W-:Y:S01]  /*d500*/  @P0 LOP3.LUT R23, R23, 0x1, RZ, 0xfc, !PT ;  /* 0x0000000117170812 */ /* 0x000fe200078efcff */
[----:B------:R-:W-:Y:S06]  /*d510*/  BRA.DIV UR5, `(.L_x_5792) ;  /* 0x0000004205407947 */ /* 0x000fec000b800000 */
.L_x_5860:
        /* <DEDUP_REMOVED lines=9> */
.L_x_5793:
        /* <DEDUP_REMOVED lines=25> */
.L_x_5861:
[----:B------:R-:W-:Y:S05]  /*d740*/  BSYNC B0 ;  /* 0x0000000000007941 */ /* 0x000fea0003800000 */
.L_x_5794:
        /* <DEDUP_REMOVED lines=93> */
.L_x_5875:
        /* <DEDUP_REMOVED lines=12> */
.L_x_5797:
        /* <DEDUP_REMOVED lines=10> */
.L_x_5798:
        /* <DEDUP_REMOVED lines=35> */
.L_x_5800:
[----:B------:R-:W-:Y:S05]  /*e0b0*/  BSYNC B6 ;  /* 0x0000000000067941 */ /* 0x000fea0003800000 */
.L_x_5799:
[----:B------:R-:W3:Y:S01]  /*e0c0*/  LDL.LU.64 R2, [R1+0x18] ;  /* 0x0000180001027983 */ /* 0x000ee20000300a00 */
[----:B------:R-:W0:Y:S01]  /*e0d0*/  LDC R21, c[0x0][0x448] ;  /* 0x00011200ff157b82 */ /* 0x000e220000000800 */
[----:B------:R-:W-:Y:S02]  /*e0e0*/  ULDC.64 UR4, c[0x0][0x2d8] ;  /* 0x0000b60000047ab9 */ /* 0x000fe40000000a00 */
[----:B------:R-:W4:Y:S01]  /*e0f0*/  LDL.LU R20, [R1+0x24] ;  /* 0x0000240001147983 */ /* 0x000f220000300800 */
[----:B------:R-:W-:-:S03]  /*e100*/  IMAD R0, R30, UR4, RZ ;  /* 0x000000041e007c24 */ /* 0x000fc6000f8e02ff */
[----:B------:R1:W5:Y:S01]  /*e110*/  LDL R9, [R1+0xc] ;  /* 0x00000c0001097983 */ /* 0x0003620000100800 */
[----:B------:R-:W-:Y:S01]  /*e120*/  IMAD R5, R18, UR5, R0 ;  /* 0x0000000512057c24 */ /* 0x000fe2000f8e0200 */
[----:B------:R-:W2:Y:S01]  /*e130*/  S2R R4, SR_TID.X ;  /* 0x0000000000047919 */ /* 0x000ea20000002100 */
[----:B0-----:R-:W-:Y:S02]  /*e140*/  ISETP.NE.AND P6, PT, R21, 0x1, PT ;  /* 0x000000011500780c */ /* 0x001fe40003fc5270 */
[----:B------:R-:W0:Y:S11]  /*e150*/  S2R R21, SR_TID.X ;  /* 0x0000000000157919 */ /* 0x000e360000002100 */
[----:B------:R-:W1:Y:S01]  /*e160*/  @P6 LDC R6, c[0x0][0x44c] ;  /* 0x00011300ff066b82 */ /* 0x000e620000000800 */
[----:B--2---:R-:W-:-:S04]  /*e170*/  LOP3.LUT R4, R4, 0x7f, RZ, 0xc0, !PT ;  /* 0x0000007f04047812 */ /* 0x004fc800078ec0ff */
[----:B------:R-:W-:Y:S01]  /*e180*/  SHF.R.U32.HI R4, RZ, 0x3, R4 ;  /* 0x00000003ff047819 */ /* 0x000fe20000011604 */
[----:B0-----:R-:W-:-:S05]  /*e190*/  IMAD.SHL.U32 R21, R21, 0x10, RZ ;  /* 0x0000001015157824 */ /* 0x001fca00078e00ff */
[----:B------:R-:W-:-:S05]  /*e1a0*/  LOP3.LUT R21, R4, 0x70, R21, 0xf8, !PT ;  /* 0x0000007004157812 */ /* 0x000fca00078ef815 */
[----:B------:R-:W-:-:S04]  /*e1b0*/  IMAD R0, R17, 0x80, R21 ;  /* 0x0000008011007824 */ /* 0x000fc800078e0215 */
[----:B-1----:R-:W-:-:S04]  /*e1c0*/  @P6 IMAD.HI.U32 R6, R0, R6, RZ ;  /* 0x0000000600066227 */ /* 0x002fc800078e00ff */
[----:B------:R-:W-:Y:S02]  /*e1d0*/  IMAD.MOV.U32 R4, RZ, RZ, R0 ;  /* 0x000000ffff047224 */ /* 0x000fe400078e0000 */
[----:B---3--:R-:W-:Y:S02]  /*e1e0*/  IMAD.MOV.U32 R3, RZ, RZ, R35 ;  /* 0x000000ffff037224 */ /* 0x008fe400078e0023 */
[----:B------:R-:W-:Y:S01]  /*e1f0*/  IMAD.WIDE.U32 R2, R18, UR4, R2 ;  /* 0x0000000412027c25 */ /* 0x000fe2000f8e0002 */
[----:B------:R-:W-:-:S04]  /*e200*/  ULDC.64 UR4, c[0x0][0x2e0] ;  /* 0x0000b80000047ab9 */ /* 0x000fc80000000a00 */
[----:B------:R-:W-:Y:S02]  /*e210*/  IADD3 R3, R3, R5, RZ ;  /* 0x0000000503037210 */ /* 0x000fe40007ffe0ff */
[----:B------:R-:W0:Y:S01]  /*e220*/  @P6 LDC R5, c[0x0][0x450] ;  /* 0x00011400ff056b82 */ /* 0x000e220000000800 */
[----:B------:R-:W-:Y:S01]  /*e230*/  IMAD.WIDE.U32 R2, R29, UR4, R2 ;  /* 0x000000041d027c25 */ /* 0x000fe2000f8e0002 */
[----:B0-----:R-:W-:-:S03]  /*e240*/  @P6 SHF.R.U32.HI R4, RZ, R5, R6 ;  /* 0x00000005ff046219 */ /* 0x001fc60000011606 */
[----:B----4-:R-:W-:-:S04]  /*e250*/  IMAD R5, R20, UR4, RZ ;  /* 0x0000000414057c24 */ /* 0x010fc8000f8e02ff */
[----:B------:R-:W-:Y:S02]  /*e260*/  IMAD R5, R29, UR5, R5 ;  /* 0x000000051d057c24 */ /* 0x000fe4000f8e0205 */
[----:B------:R-:W-:Y:S01]  /*e270*/  IMAD.MOV R6, RZ, RZ, -R4 ;  /* 0x000000ffff067224 */ /* 0x000fe200078e0a04 */
[----:B------:R-:W0:Y:S01]  /*e280*/  S2R R20, SR_TID.X ;  /* 0x0000000000147919 */ /* 0x000e220000002100 */
[----:B------:R-:W-:Y:S01]  /*e290*/  IMAD.IADD R3, R3, 0x1, R5 ;  /* 0x0000000103037824 */ /* 0x000fe200078e0205 */
[----:B------:R-:W-:Y:S01]  /*e2a0*/  ULDC.64 UR4, c[0x0][0x2d0] ;  /* 0x0000b40000047ab9 */ /* 0x000fe20000000a00 */
[----:B------:R-:W1:Y:S01]  /*e2b0*/  LDC R5, c[0x0][0x448] ;  /* 0x00011200ff057b82 */ /* 0x000e620000000800 */
        /* <DEDUP_REMOVED lines=22> */
[----:B------:R-:W-:Y:S10]  /*e420*/  BRA.DIV UR5, `(.L_x_5801) ;  /* 0x0000003a05e87947 */ /* 0x000ff4000b800000 */
[----:B------:R-:W0:Y:S01]  /*e430*/  SHFL.IDX PT, R14, R0, RZ, 0x181f ;  /* 0x00181fff000e7589 */ /* 0x000e2200000e0000 */
[----:B-----5:R-:W-:Y:S02]  /*e440*/  IMAD R5, R9, R5, RZ ;  /* 0x0000000509057224 */ /* 0x020fe400078e02ff */
[----:B------:R-:W-:Y:S01]  /*e450*/  IMAD R17, R17, 0x80, R8 ;  /* 0x0000008011117824 */ /* 0x000fe200078e0208 */
[----:B------:R-:W1:Y:S03]  /*e460*/  SHFL.IDX PT, R2, R4, RZ, 0x181f ;  /* 0x00181fff04027589 */ /* 0x000e6600000e0000 */
[C---:B------:R-:W-:Y:S01]  /*e470*/  VIADD R6, R17.reuse, 0x10 ;  /* 0x0000001011067836 */ /* 0x040fe20000000000 */
[----:B------:R-:W-:-:S13]  /*e480*/  ISETP.GE.AND P1, PT, R17, R5, PT ;  /* 0x000000051100720c */ /* 0x000fda0003f26270 */
[----:B0-----:R-:W-:-:S05]  /*e490*/  @!P1 LEA R14, P4, R32, R14, 0x1 ;  /* 0x0000000e200e9211 */ /* 0x001fca00078808ff */
[----:B-1----:R-:W-:Y:S01]  /*e4a0*/  @!P1 IMAD.X R3, RZ, RZ, R2, P4 ;  /* 0x000000ffff039224 */ /* 0x002fe200020e0602 */
[----:B------:R-:W-:Y:S02]  /*e4b0*/  @!P1 MOV R2, R14 ;  /* 0x0000000e00029202 */ /* 0x000fe40000000f00 */
[----:B------:R-:W0:Y:S04]  /*e4c0*/  SHFL.IDX PT, R14, R0, 0x1, 0x181f ;  /* 0x00381f00000e7f89 */ /* 0x000e2800000e0000 */
        /* <DEDUP_REMOVED lines=53> */
[----:B------:R-:W0:Y:S01]  /*e820*/  SHFL.IDX PT, R14, R0, 0x6, 0x181f ;  /* 0x00d81f00000e7f89 */ /* 0x000e2200000e0000 */
[----:B------:R-:W-:-:S05]  /*e830*/  @!P1 MOV R3, R7 ;  /* 0x0000000700039202 */ /* 0x000fca0000000f00 */
        /* <DEDUP_REMOVED lines=14> */
.L_x_5892:
[----:B-1----:R-:W-:Y:S01]  /*e920*/  VIADD R0, R17, 0x70 ;  /* 0x0000007011007836 */ /* 0x002fe20000000000 */
[----:B------:R-:W-:Y:S04]  /*e930*/  BSSY B0, `(.L_x_5802) ;  /* 0x000000b000007945 */ /* 0x000fe80003800000 */
        /* <DEDUP_REMOVED lines=10> */
.L_x_5803:
[----:B------:R-:W-:Y:S05]  /*e9e0*/  BSYNC B0 ;  /* 0x0000000000007941 */ /* 0x000fea0003800000 */
.L_x_5802:
[----:B------:R-:W-:Y:S01]  /*e9f0*/  NOP ;  /* 0x0000000000007918 */ /* 0x000fe20000000000 */
[----:B------:R-:W-:-:S13]  /*ea00*/  PLOP3.LUT P0, PT, PT, PT, PT, 0x80, 0x0 ;  /* 0x000000000000781c */ /* 0x000fda0003f0f070 */
.L_x_5804:
        /* <DEDUP_REMOVED lines=18> */
.L_x_5893:
[----:B------:R-:W-:Y:S05]  /*eb30*/  BSYNC B0 ;  /* 0x0000000000007941 */ /* 0x000fea0003800000 */
.L_x_5805:
[----:B------:R-:W3:Y:S01]  /*eb40*/  LDL R0, [R1+0x10] ;  /* 0x0000100001007983 */ /* 0x000ee20000100800 */
[----:B------:R-:W-:Y:S01]  /*eb50*/  BSSY B0, `(.L_x_5807) ;  /* 0x0000109000007945 */ /* 0x000fe20003800000 */
[----:B---3--:R-:W-:-:S13]  /*eb60*/  ISETP.GE.AND P0, PT, R0, 0x2, PT ;  /* 0x000000020000780c */ /* 0x008fda0003f06270 */
[----:B------:R-:W-:Y:S05]  /*eb70*/  @!P0 BRA `(.L_x_5808) ;  /* 0x0000001000188947 */ /* 0x000fea0003800000 */
[----:B------:R-:W-:Y:S01]  /*eb80*/  ULDC UR4, c[0x0][0x2f4] ;  /* 0x0000bd0000047ab9 */ /* 0x000fe20000000800 */
[----:B------:R-:W-:Y:S01]  /*eb90*/  VIADD R8, R0, 0xfffffffe ;  /* 0xfffffffe00087836 */ /* 0x000fe20000000000 */
[----:B------:R-:W-:Y:S01]  /*eba0*/  MOV R17, R28 ;  /* 0x0000001c00117202 */ /* 0x000fe20000000f00 */
[----:B------:R-:W-:Y:S01]  /*ebb0*/  IMAD.MOV.U32 R10, RZ, RZ, R27 ;  /* 0x000000ffff0a7224 */ /* 0x000fe200078e001b */
[----:B------:R-:W-:Y:S01]  /*ebc0*/  ISETP.GE.AND P3, PT, R32, UR4, PT ;  /* 0x0000000420007c0c */ /* 0x000fe2000bf66270 */
[----:B------:R-:W-:Y:S01]  /*ebd0*/  IMAD.MOV.U32 R29, RZ, RZ, R26 ;  /* 0x000000ffff1d7224 */ /* 0x000fe200078e001a */
[----:B------:R-:W-:Y:S02]  /*ebe0*/  ISETP.GE.AND P2, PT, R34, UR4, PT ;  /* 0x0000000422007c0c */ /* 0x000fe4000bf46270 */
[----:B------:R-:W-:-:S13]  /*ebf0*/  ISETP.GE.AND P1, PT, R33, UR4, PT ;  /* 0x0000000421007c0c */ /* 0x000fda000bf26270 */
.L_x_5821:
        /* <DEDUP_REMOVED lines=24> */
[----:B------:R-:W-:-:S04]  /*ed80*/  @!P5 IMAD.WIDE.U32 R2, R31, R6, R2 ;  /* 0x000000061f02d225 */ /* 0x000fc800078e0002 */
[----:B------:R-:W-:Y:S01]  /*ed90*/  @!P5 IMAD.IADD R7, R7, 0x1, R3 ;  /* 0x000000010707d824 */ /* 0x000fe200078e0203 */
[----:B--2---:R-:W-:Y:S01]  /*eda0*/  @!P5 LEA R4, P0, R2, R4, 0x2 ;  /* 0x000000040204d211 */ /* 0x004fe200078010ff */
[----:B------:R-:W-:-:S03]  /*edb0*/  IMAD.MOV.U32 R0, RZ, RZ, RZ ;  /* 0x000000ffff007224 */ /* 0x000fc600078e00ff */
[----:B------:R-:W-:-:S05]  /*edc0*/  @!P5 LEA.HI.X R5, R2, R5, R7, 0x2, P0 ;  /* 0x000000050205d211 */ /* 0x000fca00000f1407 */
[----:B------:R0:W5:Y:S01]  /*edd0*/  @!P5 LDG.E R0, desc[UR36][R4.64] ;  /* 0x000000240400d981 */ /* 0x000162000c1e1900 */
[----:B------:R-:W-:Y:S01]  /*ede0*/  LOP3.LUT P4, RZ, R23, 0x10, RZ, 0xc0, !PT ;  /* 0x0000001017ff7812 */ /* 0x000fe2000788c0ff */
[----:B------:R-:W-:Y:S01]  /*edf0*/  VIADD R27, R10, 0x1 ;  /* 0x000000010a1b7836 */ /* 0x000fe20000000000 */
[----:B------:R-:W-:Y:S01]  /*ee00*/  IADD3 R2, -R11, RZ, RZ ;  /* 0x000000ff0b027210 */ /* 0x000fe20007ffe1ff */
[----:B------:R-:W-:Y:S05]  /*ee10*/  YIELD ;  /* 0x0000000000007946 */ /* 0x000fea0003800000 */
[----:B------:R-:W-:Y:S01]  /*ee20*/  ISETP.NE.AND P0, PT, R27, 0x2, PT ;  /* 0x000000021b00780c */ /* 0x000fe20003f05270 */
[----:B------:R-:W-:-:S02]  /*ee30*/  ULDC UR4, c[0x0][0x430] ;  /* 0x00010c0000047ab9 */ /* 0x000fc40000000800 */
[----:B------:R-:W-:Y:S01]  /*ee40*/  IMAD R9, R2, UR4, R9 ;  /* 0x0000000402097c24 */ /* 0x000fe2000f8e0209 */
[----:B------:R-:W-:Y:S01]  /*ee50*/  SEL R28, RZ, 0x1, P0 ;  /* 0x00000001ff1c7807 */ /* 0x000fe20000000000 */
[----:B------:R-:W-:Y:S01]  /*ee60*/  IMAD.MOV.U32 R26, RZ, RZ, R8 ;  /* 0x000000ffff1a7224 */ /* 0x000fe200078e0008 */
[----:B------:R-:W-:Y:S02]  /*ee70*/  SEL R27, R27, RZ, P0 ;  /* 0x000000ff1b1b7207 */ /* 0x000fe40000000000 */
[----:B------:R-:W-:Y:S01]  /*ee80*/  LOP3.LUT R28, R17, R28, RZ, 0x3c, !PT ;  /* 0x0000001c111c7212 */ /* 0x000fe200078e3cff */
[----:B0-----:R-:W-:Y:S06]  /*ee90*/  @!P4 BRA `(.L_x_5809) ;  /* 0x000000000004c947 */ /* 0x001fec0003800000 */
[----:B------:R-:W-:Y:S01]  /*eea0*/  BPT.TRAP 0x1 ;  /* 0x000000040000795c */ /* 0x000fe20000300000 */
.L_x_5809:
[----:B------:R-:W-:Y:S01]  /*eeb0*/  IMAD R7, R27, 0x8, R22 ;  /* 0x000000081b077824 */ /* 0x000fe200078e0216 */
[----:B------:R-:W-:Y:S01]  /*eec0*/  SHF.L.U32 R2, R28, 0x1f, RZ ;  /* 0x0000001f1c027819 */ /* 0x000fe200000006ff */
[----:B------:R-:W-:Y:S03]  /*eed0*/  BSSY B1, `(.L_x_5810) ;  /* 0x0000003000017945 */ /* 0x000fe60003800000 */
[----:B------:R-:W0:Y:S02]  /*eee0*/  SYNCS.PHASECHK.TRANS64.TRYWAIT P0, [R7+URZ+0x30840], R2 ;  /* 0x03084002070075a7 */ /* 0x000e24000800017f */
[----:B0-----:R-:W-:Y:S05]  /*eef0*/  @!P0 BRA `(.L_x_5811) ;  /* 0x0000003800e48947 */ /* 0x001fea0003800000 */
.L_x_5894:
[----:B------:R-:W-:Y:S05]  /*ef00*/  BSYNC B1 ;  /* 0x0000000000017941 */ /* 0x000fea0003800000 */
.L_x_5810:
        /* <DEDUP_REMOVED lines=65> */
.L_x_5908:
        /* <DEDUP_REMOVED lines=11> */
.L_x_5813:
        /* <DEDUP_REMOVED lines=10> */
.L_x_5814:
[----:B------:R2:W-:Y:S01]  /*f470*/  SYNCS.ARRIVE.TRANS64.A1T0 RZ, [R7+URZ+0x30830], RZ ;  /* 0x030830ff07ff79a7 */ /* 0x0005e2000810003f */
[----:B------:R-:W-:Y:S05]  /*f480*/  @!P5 BRA `(.L_x_5815) ;  /* 0x000000000004d947 */ /* 0x000fea0003800000 */
[----:B------:R-:W-:Y:S01]  /*f490*/  BPT.TRAP 0x1 ;  /* 0x000000040000795c */ /* 0x000fe20000300000 */
.L_x_5815:
[----:B-1----:R-:W2:Y:S01]  /*f4a0*/  LDL R3, [R1] ;  /* 0x0000000001037983 */ /* 0x002ea20000100800 */
[----:B------:R-:W-:Y:S01]  /*f4b0*/  SHF.L.U32 R2, R17, 0x1f, RZ ;  /* 0x0000001f11027819 */ /* 0x000fe200000006ff */
[----:B0-----:R-:W-:Y:S01]  /*f4c0*/  IMAD R6, R10, 0x8, R22 ;  /* 0x000000080a067824 */ /* 0x001fe200078e0216 */
[----:B------:R-:W-:Y:S03]  /*f4d0*/  BSSY B1, `(.L_x_5816) ;  /* 0x0000004000017945 */ /* 0x000fe60003800000 */
[----:B------:R-:W0:Y:S01]  /*f4e0*/  SYNCS.PHASECHK.TRANS64.TRYWAIT P0, [R6+URZ+0x30860], R2 ;  /* 0x03086002060075a7 */ /* 0x000e22000800017f */
[----:B--2---:R-:W-:Y:S01]  /*f4f0*/  IMAD R7, R29, -0x60, R3 ;  /* 0xffffffa01d077824 */ /* 0x004fe200078e0203 */
[----:B0-----:R-:W-:Y:S06]  /*f500*/  @!P0 BRA `(.L_x_5817) ;  /* 0x0000003c00548947 */ /* 0x001fec0003800000 */
.L_x_5909:
[----:B------:R-:W-:Y:S05]  /*f510*/  BSYNC B1 ;  /* 0x0000000000017941 */ /* 0x000fea0003800000 */
.L_x_5816:
[----:B------:R-:W1:Y:S01]  /*f520*/  S2R R3, SR_TID.X ;  /* 0x0000000000037919 */ /* 0x000e620000002100 */
[----:B------:R-:W-:Y:S01]  /*f530*/  UMOV UR4, 0xffffffff ;  /* 0xffffffff00047882 */ /* 0x000fe20000000000 */
[----:B------:R-:W-:Y:S01]  /*f540*/  IMAD R5, R10, 0x4800, R36 ;  /* 0x000048000a057824 */ /* 0x000fe200078e0224 */
[----:B-1----:R-:W-:-:S04]  /*f550*/  LOP3.LUT R3, R3, 0x7f, RZ, 0xc0, !PT ;  /* 0x0000007f03037812 */ /* 0x002fc800078ec0ff */
[----:B------:R-:W-:-:S05]  /*f560*/  SHF.R.U32.HI R3, RZ, 0x3, R3 ;  /* 0x00000003ff037819 */ /* 0x000fca0000011603 */
[----:B------:R-:W-:Y:S01]  /*f570*/  IMAD.IADD R7, R7, 0x1, -R3 ;  /* 0x0000000107077824 */ /* 0x000fe200078e0a03 */
        /* <DEDUP_REMOVED lines=54> */
.L_x_5923:
        /* <DEDUP_REMOVED lines=31> */
.L_x_5819:
        /* <DEDUP_REMOVED lines=10> */
.L_x_5820:
[C---:B------:R-:W-:Y:S01]  /*fb70*/  ISETP.GT.AND P0, PT, R26.reuse, RZ, PT ;  /* 0x000000ff1a00720c */ /* 0x040fe20003f04270 */
[----:B------:R1:W-:Y:S01]  /*fb80*/  SYNCS.ARRIVE.TRANS64.A1T0 RZ, [R6+URZ+0x30850], RZ ;  /* 0x030850ff06ff79a7 */ /* 0x0003e2000810003f */
[----:B------:R-:W-:Y:S02]  /*fb90*/  VIADD R8, R26, 0xffffffff ;  /* 0xffffffff1a087836 */ /* 0x000fe40000000000 */
[----:B------:R-:W-:Y:S02]  /*fba0*/  IMAD.MOV.U32 R17, RZ, RZ, R28 ;  /* 0x000000ffff117224 */ /* 0x000fe400078e001c */
[----:B------:R-:W-:Y:S02]  /*fbb0*/  IMAD.MOV.U32 R10, RZ, RZ, R27 ;  /* 0x000000ffff0a7224 */ /* 0x000fe400078e001b */
[----:B------:R-:W-:-:S05]  /*fbc0*/  IMAD.MOV.U32 R29, RZ, RZ, R26 ;  /* 0x000000ffff1d7224 */ /* 0x000fca00078e001a */
[----:B-1----:R-:W-:Y:S05]  /*fbd0*/  @P0 BRA `(.L_x_5821) ;  /* 0xfffffff000080947 */ /* 0x002fea000383ffff */
.L_x_5808:
[----:B------:R-:W-:Y:S05]  /*fbe0*/  BSYNC B0 ;  /* 0x0000000000007941 */ /* 0x000fea0003800000 */
.L_x_5807:
        /* <DEDUP_REMOVED lines=17> */
.L_x_5823:
[----:B------:R-:W-:Y:S05]  /*fd00*/  BSYNC B0 ;  /* 0x0000000000007941 */ /* 0x000fea0003800000 */
.L_x_5822:
[----:B------:R-:W-:-:S13]  /*fd10*/  LOP3.LUT P0, RZ, R23, 0x10, RZ, 0xc0, !PT ;  /* 0x0000001017ff7812 */ /* 0x000fda000780c0ff */
[----:B------:R-:W-:Y:S05]  /*fd20*/  @!P0 BRA `(.L_x_5824) ;  /* 0x0000000000048947 */ /* 0x000fea0003800000 */
[----:B------:R-:W-:Y:S01]  /*fd30*/  BPT.TRAP 0x1 ;  /* 0x000000040000795c */ /* 0x000fe20000300000 */
.L_x_5824:
[----:B------:R-:W3:Y:S01]  /*fd40*/  LDL.LU R2, [R1] ;  /* 0x0000000001027983 */ /* 0x000ee20000300800 */
[----:B------:R-:W-:Y:S01]  /*fd50*/  LEA R0, R27, R22, 0x3 ;  /* 0x000000161b007211 */ /* 0x000fe200078e18ff */
[----:B------:R-:W-:Y:S01]  /*fd60*/  BSSY B0, `(.L_x_5825) ;  /* 0x0000005000007945 */ /* 0x000fe20003800000 */
[----:B0-----:R-:W-:-:S04]  /*fd70*/  SHF.L.U32 R3, R28, 0x1f, RZ ;  /* 0x0000001f1c037819 */ /* 0x001fc800000006ff */
[----:B------:R-:W0:Y:S01]  /*fd80*/  SYNCS.PHASECHK.TRANS64.TRYWAIT P0, [R0+URZ+0x30860], R3 ;  /* 0x03086003000075a7 */ /* 0x000e22000800017f */
[----:B---3--:R-:W-:Y:S01]  /*fd90*/  IMAD R6, R26, -0x60, R2 ;  /* 0xffffffa01a067824 */ /* 0x008fe200078e0202 */
[----:B0-----:R-:W-:Y:S06]  /*fda0*/  @!P0 BRA `(.L_x_5826) ;  /* 0x0000003c00508947 */ /* 0x001fec0003800000 */
.L_x_5924:
[----:B------:R-:W-:Y:S05]  /*fdb0*/  BSYNC B0 ;  /* 0x0000000000007941 */ /* 0x000fea0003800000 */
.L_x_5825:
        /* <DEDUP_REMOVED lines=65> */
.L_x_5938:
        /* <DEDUP_REMOVED lines=13> */
.L_x_5828:
        /* <DEDUP_REMOVED lines=10> */
.L_x_5829:
[----:B------:R1:W-:Y:S01]  /*10340*/  SYNCS.ARRIVE.TRANS64.A1T0 RZ, [R0+URZ+0x30850], RZ ;  /* 0x030850ff00ff79a7 */ /* 0x0003e2000810003f */
[----:B------:R-:W-:-:S04]  /*10350*/  IADD3 R27, R27, 0x1, RZ ;  /* 0x000000011b1b7810 */ /* 0x000fc80007ffe0ff */
[----:B------:R-:W-:-:S04]  /*10360*/  ISETP.NE.AND P0, PT, R27, 0x2, PT ;  /* 0x000000021b00780c */ /* 0x000fc80003f05270 */
[----:B0-----:R-:W-:Y:S02]  /*10370*/  SEL R3, RZ, 0x1, P0 ;  /* 0x00000001ff037807 */ /* 0x001fe40000000000 */
[----:B------:R-:W-:Y:S02]  /*10380*/  SEL R27, R27, RZ, P0 ;  /* 0x000000ff1b1b7207 */ /* 0x000fe40000000000 */
[----:B-1----:R-:W-:-:S07]  /*10390*/  LOP3.LUT R28, R28, R3, RZ, 0x3c, !PT ;  /* 0x000000031c1c7212 */ /* 0x002fce00078e3cff */
.L_x_5786:
[----:B------:R-:W-:Y:S05]  /*103a0*/  BSYNC B7 ;  /* 0x0000000000077941 */ /* 0x000fea0003800000 */
.L_x_5784:
        /* <DEDUP_REMOVED lines=11> */
.L_x_5830:
        /* <DEDUP_REMOVED lines=36> */
.L_x_5948:
[----:B------:R-:W-:Y:S02]  /*106a0*/  ULDC UR4, c[0x0][0xc38] ;  /* 0x00030e0000047ab9 */ /* 0x000fe40000000800 */
[----:B------:R-:W-:-:S05]  /*106b0*/  MOV R7, UR4 ;  /* 0x0000000400077c02 */ /* 0x000fca0008000f00 */
[----:B-1----:R-:W-:-:S04]  /*106c0*/  IMAD R14, R14, R7, RZ ;  /* 0x000000070e0e7224 */ /* 0x002fc800078e02ff */
[----:B------:R-:W-:-:S05]  /*106d0*/  IMAD.IADD R9, R4, 0x1, R14 ;  /* 0x0000000104097824 */ /* 0x000fca00078e020e */
[----:B------:R-:W-:-:S13]  /*106e0*/  ISETP.GT.AND P6, PT, R9, R0, PT ;  /* 0x000000000900720c */ /* 0x000fda0003fc4270 */
[----:B------:R-:W-:Y:S05]  /*106f0*/  @P6 BRA `(.L_x_5833) ;  /* 0x00000000009c6947 */ /* 0x000fea0003800000 */
.L_x_5838:
        /* <DEDUP_REMOVED lines=14> */
.L_x_5836:
[----:B------:R-:W-:Y:S05]  /*107e0*/  BSYNC B0 ;  /* 0x0000000000007941 */ /* 0x000fea0003800000 */
.L_x_5835:
        /* <DEDUP_REMOVED lines=18> */
.L_x_5956:
[----:B------:R-:W-:Y:S02]  /*10910*/  ULDC UR4, c[0x0][0xc38] ;  /* 0x00030e0000047ab9 */ /* 0x000fe40000000800 */
[----:B------:R-:W-:-:S05]  /*10920*/  MOV R7, UR4 ;  /* 0x0000000400077c02 */ /* 0x000fca0008000f00 */
[----:B-1----:R-:W-:-:S04]  /*10930*/  IMAD R14, R14, R7, RZ ;  /* 0x000000070e0e7224 */ /* 0x002fc800078e02ff */
[----:B------:R-:W-:-:S05]  /*10940*/  IMAD.IADD R9, R14, 0x1, R9 ;  /* 0x000000010e097824 */ /* 0x000fca00078e0209 */
[----:B------:R-:W-:-:S13]  /*10950*/  ISETP.GT.AND P6, PT, R9, R0, PT ;  /* 0x000000000900720c */ /* 0x000fda0003fc4270 */
[----:B------:R-:W-:Y:S05]  /*10960*/  @!P6 BRA `(.L_x_5838) ;  /* 0xfffffffc0064e947 */ /* 0x000fea000383ffff */
.L_x_5833:
        /* <DEDUP_REMOVED lines=8> */
.L_x_5960:
[----:B------:R-:W-:Y:S01]  /*109f0*/  ISETP.NE.AND P0, PT, R2, RZ, PT ;  /* 0x000000ff0200720c */ /* 0x000fe20003f05270 */
[----:B------:R-:W-:-:S12]  /*10a00*/  IMAD.MOV.U32 R14, RZ, RZ, RZ ;  /* 0x000000ffff0e7224 */ /* 0x000fd800078e00ff */
[----:B------:R-:W-:Y:S05]  /*10a10*/  @!P0 BRA `(.L_x_5840) ;  /* 0x0000000000108947 */ /* 0x000fea0003800000 */
[----:B------:R-:W-:Y:S01]  /*10a20*/  UMOV UR4, 0xffffffff ;  /* 0xffffffff00047882 */ /* 0x000fe20000000000 */
[----:B------:R-:W-:Y:S02]  /*10a30*/  VIADD R12, R4, 0xffffffff ;  /* 0xffffffff040c7836 */ /* 0x000fe40000000000 */
[----:B------:R-:W-:Y:S05]  /*10a40*/  BRA.DIV UR4, `(.L_x_5841) ;  /* 0x0000004204687947 */ /* 0x000fea000b800000 */
[----:B------:R3:W4:Y:S02]  /*10a50*/  SHFL.IDX PT, R14, R6, R12, 0x1f ;  /* 0x00001f0c060e7589 */ /* 0x00072400000e0000 */
.L_x_5840:
        /* <DEDUP_REMOVED lines=66> */
.L_x_5834:
[----:B------:R-:W-:Y:S01]  /*10e80*/  UMOV UR4, URZ ;  /* 0x0000003f00047c82 */ /* 0x000fe20008000000 */
[----:B------:R-:W-:Y:S01]  /*10e90*/  UMOV UR5, URZ ;  /* 0x0000003f00057c82 */ /* 0x000fe20008000000 */
[----:B------:R-:W-:Y:S01]  /*10ea0*/  ULDC UR6, c[0x0][0xc3c] ;  /* 0x00030f0000067ab9 */ /* 0x000fe20000000800 */
[----:B------:R-:W-:Y:S01]  /*10eb0*/  IMAD.MOV.U32 R16, RZ, RZ, R0 ;  /* 0x000000ffff107224 */ /* 0x000fe200078e0000 */
[----:B------:R-:W-:Y:S01]  /*10ec0*/  MOV R18, UR5 ;  /* 0x0000000500127c02 */ /* 0x000fe20008000f00 */
[----:B------:R-:W-:Y:S02]  /*10ed0*/  IMAD.U32 R17, RZ, RZ, UR4 ;  /* 0x00000004ff117e24 */ /* 0x000fe4000f8e00ff */
[----:B------:R-:W-:-:S07]  /*10ee0*/  IMAD.U32 R19, RZ, RZ, UR6 ;  /* 0x00000006ff137e24 */ /* 0x000fce000f8e00ff */
.L_x_5842:
        /* <DEDUP_REMOVED lines=10> */
.L_x_5831:
[----:B------:R-:W-:Y:S02]  /*10f90*/  ULDC UR4, c[0x0][0xc3c] ;  /* 0x00030f0000047ab9 */ /* 0x000fe40000000800 */
[----:B-1----:R-:W-:-:S13]  /*10fa0*/  ISETP.GE.AND P0, PT, R19, UR4, PT ;  /* 0x0000000413007c0c */ /* 0x002fda000bf06270 */
[----:B------:R-:W-:Y:S05]  /*10fb0*/  @!P0 BRA `(.L_x_5843) ;  /* 0xffffffb400d88947 */ /* 0x000fea000383ffff */
[----:B------:R-:W-:Y:S05]  /*10fc0*/  BSYNC B8 ;  /* 0x0000000000087941 */ /* 0x000fea0003800000 */
.L_x_5780:
        /* <DEDUP_REMOVED lines=12> */
.L_x_5963:
[----:B------:R-:W-:Y:S05]  /*11090*/  BSYNC B0 ;  /* 0x0000000000007941 */ /* 0x000fea0003800000 */
.L_x_5844:
[----:B------:R-:W-:-:S03]  /*110a0*/  UMOV UR4, 0xffffffff ;  /* 0xffffffff00047882 */ /* 0x000fc60000000000 */
[----:B------:R-:W-:Y:S05]  /*110b0*/  BRA.DIV UR4, `(.L_x_5846) ;  /* 0x0000003e04047947 */ /* 0x000fea000b800000 */
[----:B-1----:R-:W1:Y:S02]  /*110c0*/  S2R R0, SR_TID.X ;  /* 0x0000000000007919 */ /* 0x002e640000002100 */
[----:B-1----:R-:W-:-:S04]  /*110d0*/  SHF.R.U32.HI R0, RZ, 0x5, R0 ;  /* 0x00000005ff007819 */ /* 0x002fc80000011600 */
[----:B------:R-:W-:-:S05]  /*110e0*/  LOP3.LUT R0, R0, 0x3, RZ, 0xc0, !PT ;  /* 0x0000000300007812 */ /* 0x000fca00078ec0ff */
[----:B------:R1:W3:Y:S02]  /*110f0*/  SHFL.IDX PT, R14, R0, RZ, 0x1f ;  /* 0x00001fff000e7589 */ /* 0x0002e400000e0000 */
.L_x_5966:
[----:B---3--:R-:W-:Y:S01]  /*11100*/  ISETP.NE.AND P0, PT, R14, RZ, PT ;  /* 0x000000ff0e00720c */ /* 0x008fe20003f05270 */
[----:B------:R-:W-:-:S12]  /*11110*/  BSSY B0, `(.L_x_5847) ;  /* 0x0000026000007945 */ /* 0x000fd80003800000 */
[----:B------:R-:W-:Y:S05]  /*11120*/  @P0 BRA `(.L_x_5848) ;  /* 0x0000000000900947 */ /* 0x000fea0003800000 */
[----:B------:R-:W-:-:S03]  /*11130*/  UMOV UR4, 0xffffffff ;  /* 0xffffffff00047882 */ /* 0x000fc60000000000 */
[----:B------:R-:W-:Y:S05]  /*11140*/  BRA.DIV UR4, `(.L_x_5849) ;  /* 0x0000003e04147947 */ /* 0x000fea000b800000 */
[----:B------:R-:W-:-:S13]  /*11150*/  ELECT P6, URZ, PT ;  /* 0x00000000003f782f */ /* 0x000fda00038c0000 */
.L_x_5969:
        /* <DEDUP_REMOVED lines=8> */
.L_x_5850:
[C---:B------:R-:W-:Y:S01]  /*111e0*/  IMAD R5, R27.reuse, 0x8, R4 ;  /* 0x000000081b057824 */ /* 0x040fe200078e0204 */
[----:B------:R-:W-:Y:S01]  /*111f0*/  SHF.L.U32 R0, R28, 0x1f, RZ ;  /* 0x0000001f1c007819 */ /* 0x000fe200000006ff */
[----:B------:R-:W-:-:S03]  /*11200*/  VIADD R27, R27, 0x1 ;  /* 0x000000011b1b7836 */ /* 0x000fc60000000000 */
[----:B------:R-:W1:Y:S02]  /*11210*/  SYNCS.PHASECHK.TRANS64.TRYWAIT P1, [R5+URZ+0x30840], R0 ;  /* 0x03084000050075a7 */ /* 0x000e64000802017f */
[----:B------:R-:W-:-:S04]  /*11220*/  ISETP.NE.AND P2, PT, R27, 0x2, PT ;  /* 0x000000021b00780c */ /* 0x000fc80003f45270 */
[----:B------:R-:W-:Y:S01]  /*11230*/  SEL R3, RZ, 0x1, P2 ;  /* 0x00000001ff037807 */ /* 0x000fe20001000000 */
[----:B-1----:R-:W-:Y:S08]  /*11240*/  @!P1 BRA `(.L_x_5851) ;  /* 0x0000003800f49947 */ /* 0x002ff00003800000 */
.L_x_5970:
[----:B------:R-:W-:Y:S02]  /*11250*/  SEL R27, R27, RZ, P2 ;  /* 0x000000ff1b1b7207 */ /* 0x000fe40001000000 */
[----:B------:R-:W-:Y:S01]  /*11260*/  LOP3.LUT R2, R28, R3, RZ, 0x3c, !PT ;  /* 0x000000031c027212 */ /* 0x000fe200078e3cff */
[----:B------:R-:W-:Y:S06]  /*11270*/  @!P0 BRA `(.L_x_5852) ;  /* 0x0000000000048947 */ /* 0x000fec0003800000 */
[----:B------:R-:W-:Y:S01]  /*11280*/  BPT.TRAP 0x1 ;  /* 0x000000040000795c */ /* 0x000fe20000300000 */
.L_x_5852:
[----:B------:R-:W-:Y:S01]  /*11290*/  IMAD R27, R27, 0x8, R4 ;  /* 0x000000081b1b7824 */ /* 0x000fe200078e0204 */
[----:B------:R-:W-:-:S04]  /*112a0*/  SHF.L.U32 R2, R2, 0x1f, RZ ;  /* 0x0000001f02027819 */ /* 0x000fc800000006ff */
[----:B------:R-:W3:Y:S02]  /*112b0*/  SYNCS.PHASECHK.TRANS64.TRYWAIT P1, [R27+URZ+0x30840], R2 ;  /* 0x030840021b0075a7 */ /* 0x000ee4000802017f */
[----:B---3--:R-:W-:Y:S05]  /*112c0*/  @!P1 BRA `(.L_x_5853) ;  /* 0x0000003800e89947 */ /* 0x008fea0003800000 */
.L_x_5971:
[----:B------:R-:W-:Y:S05]  /*112d0*/  @!P0 BRA `(.L_x_5854) ;  /* 0x0000000000048947 */ /* 0x000fea0003800000 */
[----:B------:R-:W-:Y:S01]  /*112e0*/  BPT.TRAP 0x1 ;  /* 0x000000040000795c */ /* 0x000fe20000300000 */
.L_x_5854:
[----:B------:R-:W4:Y:S02]  /*112f0*/  SYNCS.PHASECHK.TRANS64.TRYWAIT P1, [R5+URZ+0x30860], R0 ;  /* 0x03086000050075a7 */ /* 0x000f24000802017f */
[----:B----4-:R-:W-:Y:S05]  /*11300*/  @!P1 BRA `(.L_x_5855) ;  /* 0x0000003800ec9947 */ /* 0x010fea0003800000 */
.L_x_5972:
[----:B------:R-:W-:Y:S05]  /*11310*/  @!P0 BRA `(.L_x_5856) ;  /* 0x0000000000048947 */ /* 0x000fea0003800000 */
[----:B------:R-:W-:Y:S01]  /*11320*/  BPT.TRAP 0x1 ;  /* 0x000000040000795c */ /* 0x000fe20000300000 */
.L_x_5856:
[----:B------:R0:W0:Y:S02]  /*11330*/  SYNCS.PHASECHK.TRANS64.TRYWAIT P0, [R27+URZ+0x30860], R2 ;  /* 0x030860021b0075a7 */ /* 0x000024000800017f */
[----:B0-----:R-:W-:Y:S05]  /*11340*/  @!P0 NANOSLEEP.SYNCS 0x989680 ;  /* 0x009896800000895d */ /* 0x001fea0003900000 */
[----:B------:R-:W0:Y:S02]  /*11350*/  @!P0 SYNCS.PHASECHK.TRANS64 P0, [R27+URZ+0x30860], R2 ;  /* 0x030860021b0085a7 */ /* 0x000e24000800007f */
[----:B0-----:R-:W-:Y:S05]  /*11360*/  @!P0 BRA `(.L_x_5856) ;  /* 0xfffffffc00f08947 */ /* 0x001fea000383ffff */
.L_x_5848:
[----:B------:R-:W-:Y:S05]  /*11370*/  BSYNC B0 ;  /* 0x0000000000007941 */ /* 0x000fea0003800000 */
.L_x_5847:
[----:B------:R-:W-:Y:S05]  /*11380*/  EXIT ;  /* 0x000000000000794d */ /* 0x000fea0003800000 */
.L_x_5716:
[----:B0-----:R-:W-:-:S04]  /*11390*/  IMAD.U32 R3, RZ, RZ, UR40 ;  /* 0x00000028ff037e24 */ /* 0x001fc8000f8e00ff */
[----:B------:R0:W1:Y:S03]  /*113a0*/  SYNCS.PHASECHK.TRANS64.TRYWAIT P1, [R3+URZ+0x30800], R0 ;  /* 0x03080000030075a7 */ /* 0x000066000802017f */
[----:B-1----:R-:W-:Y:S05]  /*113b0*/  @!P1 NANOSLEEP.SYNCS 0x989680 ;  /* 0x009896800000995d */ /* 0x002fea0003900000 */
[----:B------:R-:W1:Y:S02]  /*113c0*/  @!P1 SYNCS.PHASECHK.TRANS64 P1, [R3+URZ+0x30800], R0 ;  /* 0x03080000030095a7 */ /* 0x000e64000802007f */
[----:B-1----:R-:W-:Y:S05]  /*113d0*/  @!P1 BRA `(.L_x_5716) ;  /* 0xfffffffc00ec9947 */ /* 0x002fea000383ffff */
[----:B------:R-:W-:Y:S05]  /*113e0*/  BRA `(.L_x_5857) ;  /* 0xffffff04007c7947 */ /* 0x000fea000383ffff */
.L_x_5720:
[----:B-1----:R1:W2:Y:S02]  /*113f0*/  SYNCS.PHASECHK.TRANS64.TRYWAIT P1, [R0+URZ+0x30830], R3 ;  /* 0x03083003000075a7 */ /* 0x0022a4000802017f */
[----:B--2---:R-:W-:Y:S05]  /*11400*/  @!P1 NANOSLEEP.SYNCS 0x989680 ;  /* 0x009896800000995d */ /* 0x004fea0003900000 */
[----:B------:R-:W2:Y:S02]  /*11410*/  @!P1 SYNCS.PHASECHK.TRANS64 P1, [R0+URZ+0x30830], R3 ;  /* 0x03083003000095a7 */ /* 0x000ea4000802007f */
[----:B--2---:R-:W-:Y:S05]  /*11420*/  @!P1 BRA `(.L_x_5720) ;  /* 0xfffffffc00f09947 */ /* 0x004fea000383ffff */
[----:B------:R-:W-:Y:S05]  /*11430*/  BRA `(.L_x_5719) ;  /* 0xffffff0400987947 */ /* 0x000fea000383ffff */
.L_x_5726:
[----:B-1----:R-:W-:-:S04]  /*11440*/  IMAD.U32 R4, RZ, RZ, UR7 ;  /* 0x00000007ff047e24 */ /* 0x002fc8000f8e00ff */
[----:B------:R1:W2:Y:S03]  /*11450*/  SYNCS.PHASECHK.TRANS64.TRYWAIT P1, [R4+URZ+0x30830], R3 ;  /* 0x03083003040075a7 */ /* 0x0002a6000802017f */
[----:B--2---:R-:W-:Y:S05]  /*11460*/  @!P1 NANOSLEEP.SYNCS 0x989680 ;  /* 0x009896800000995d */ /* 0x004fea0003900000 */
[----:B------:R-:W2:Y:S02]  /*11470*/  @!P1 SYNCS.PHASECHK.TRANS64 P1, [R4+URZ+0x30830], R3 ;  /* 0x03083003040095a7 */ /* 0x000ea4000802007f */
[----:B--2---:R-:W-:Y:S05]  /*11480*/  @!P1 BRA `(.L_x_5726) ;  /* 0xfffffffc00ec9947 */ /* 0x004fea000383ffff */
[----:B------:R-:W-:Y:S05]  /*11490*/  BRA `(.L_x_5725) ;  /* 0xffffff2400ec7947 */ /* 0x000fea000383ffff */
.L_x_5730:
[----:B01----:R-:W-:-:S04]  /*114a0*/  MOV R3, UR10 ;  /* 0x0000000a00037c02 */ /* 0x003fc80008000f00 */
[----:B------:R0:W1:Y:S03]  /*114b0*/  SYNCS.PHASECHK.TRANS64.TRYWAIT P1, [R3+URZ+0x30850], R0 ;  /* 0x03085000030075a7 */ /* 0x000066000802017f */
[----:B-1----:R-:W-:Y:S05]  /*114c0*/  @!P1 NANOSLEEP.SYNCS 0x989680 ;  /* 0x009896800000995d */ /* 0x002fea0003900000 */
[----:B------:R-:W1:Y:S02]  /*114d0*/  @!P1 SYNCS.PHASECHK.TRANS64 P1, [R3+URZ+0x30850], R0 ;  /* 0x03085000030095a7 */ /* 0x000e64000802007f */
[----:B-1----:R-:W-:Y:S05]  /*114e0*/  @!P1 BRA `(.L_x_5730) ;  /* 0xfffffffc00ec9947 */ /* 0x002fea000383ffff */
[----:B------:R-:W-:Y:S05]  /*114f0*/  BRA `(.L_x_5729) ;  /* 0xffffff3000b47947 */ /* 0x000fea000383ffff */
.L_x_5738:
[----:B-1----:R-:W-:-:S04]  /*11500*/  IMAD.U32 R4, RZ, RZ, UR7 ;  /* 0x00000007ff047e24 */ /* 0x002fc8000f8e00ff */
[----:B------:R1:W2:Y:S03]  /*11510*/  SYNCS.PHASECHK.TRANS64.TRYWAIT P1, [R4+URZ+0x30830], R3 ;  /* 0x03083003040075a7 */ /* 0x0002a6000802017f */
[----:B--2---:R-:W-:Y:S05]  /*11520*/  @!P1 NANOSLEEP.SYNCS 0x989680 ;  /* 0x009896800000995d */ /* 0x004fea0003900000 */
[----:B------:R-:W2:Y:S02]  /*11530*/  @!P1 SYNCS.PHASECHK.TRANS64 P1, [R4+URZ+0x30830], R3 ;  /* 0x03083003040095a7 */ /* 0x000ea4000802007f */
[----:B--2---:R-:W-:Y:S05]  /*11540*/  @!P1 BRA `(.L_x_5738) ;  /* 0xfffffffc00ec9947 */ /* 0x004fea000383ffff */
[----:B------:R-:W-:Y:S05]  /*11550*/  BRA `(.L_x_5737) ;  /* 0xffffff4c00587947 */ /* 0x000fea000383ffff */
.L_x_5742:
[----:B01----:R-:W-:-:S04]  /*11560*/  IMAD.U32 R3, RZ, RZ, UR14 ;  /* 0x0000000eff037e24 */ /* 0x003fc8000f8e00ff */
[----:B------:R0:W1:Y:S03]  /*11570*/  SYNCS.PHASECHK.TRANS64.TRYWAIT P1, [R3+URZ+0x30850], R0 ;  /* 0x03085000030075a7 */ /* 0x000066000802017f */
[----:B-1----:R-:W-:Y:S05]  /*11580*/  @!P1 NANOSLEEP.SYNCS 0x989680 ;  /* 0x009896800000995d */ /* 0x002fea0003900000 */
[----:B------:R-:W1:Y:S02]  /*11590*/  @!P1 SYNCS.PHASECHK.TRANS64 P1, [R3+URZ+0x30850], R0 ;  /* 0x03085000030095a7 */ /* 0x000e64000802007f */
[----:B-1----:R-:W-:Y:S05]  /*115a0*/  @!P1 BRA `(.L_x_5742) ;  /* 0xfffffffc00ec9947 */ /* 0x002fea000383ffff */
[----:B------:R-:W-:Y:S05]  /*115b0*/  BRA `(.L_x_5741) ;  /* 0xffffff5800207947 */ /* 0x000fea000383ffff */
.L_x_5749:
[----:B-1----:R-:W-:-:S04]  /*115c0*/  IMAD.U32 R7, RZ, RZ, UR5 ;  /* 0x00000005ff077e24 */ /* 0x002fc8000f8e00ff */
[----:B------:R1:W2:Y:S03]  /*115d0*/  SYNCS.PHASECHK.TRANS64.TRYWAIT P1, [R7+URZ+0x30850], R0 ;  /* 0x03085000070075a7 */ /* 0x0002a6000802017f */
[----:B--2---:R-:W-:Y:S05]  /*115e0*/  @!P1 NANOSLEEP.SYNCS 0x989680 ;  /* 0x009896800000995d */ /* 0x004fea0003900000 */
[----:B------:R-:W2:Y:S02]  /*115f0*/  @!P1 SYNCS.PHASECHK.TRANS64 P1, [R7+URZ+0x30850], R0 ;  /* 0x03085000070095a7 */ /* 0x000ea4000802007f */
[----:B--2---:R-:W-:Y:S05]  /*11600*/  @!P1 BRA `(.L_x_5749) ;  /* 0xfffffffc00ec9947 */ /* 0x004fea000383ffff */
[----:B------:R-:W-:Y:S05]  /*11610*/  BRA `(.L_x_5748) ;  /* 0xffffff7000387947 */ /* 0x000fea000383ffff */
.L_x_5792:
[----:B------:R-:W-:Y:S01]  /*11620*/  SHF.R.U32.HI R8, RZ, 0x5, R21 ;  /* 0x00000005ff087819 */ /* 0x000fe20000011615 */
[----:B------:R-:W-:Y:S01]  /*11630*/  BSSY B0, `(.L_x_5858) ;  /* 0x0000009000007945 */ /* 0x000fe20003800000 */
[----:B------:R-:W-:Y:S02]  /*11640*/  IMAD.MOV.U32 R12, RZ, RZ, RZ ;  /* 0x000000ffff0c7224 */ /* 0x000fe400078e00ff */
[----:B------:R-:W-:Y:S01]  /*11650*/  LOP3.LUT R8, R8, 0x3, RZ, 0xc0, !PT ;  /* 0x0000000308087812 */ /* 0x000fe200078ec0ff */
[----:B------:R-:W-:Y:S02]  /*11660*/  IMAD.MOV.U32 R11, RZ, RZ, 0x1f ;  /* 0x0000001fff0b7424 */ /* 0x000fe400078e00ff */
[----:B------:R-:W-:Y:S02]  /*11670*/  IMAD.MOV.U32 R15, RZ, RZ, -0x1 ;  /* 0xffffffffff0f7424 */ /* 0x000fe400078e00ff */
[----:B------:R-:W-:-:S07]  /*11680*/  IMAD.MOV.U32 R13, RZ, RZ, R8 ;  /* 0x000000ffff0d7224 */ /* 0x000fce00078e0008 */
[----:B-----5:R-:W-:Y:S05]  /*11690*/  WARPSYNC.COLLECTIVE R15, `(.L_x_5859) ;  /* 0x000000000f087348 */ /* 0x020fea0003c00000 */
[----:B------:R0:W1:Y:S02]  /*116a0*/  SHFL.IDX P6, R14, R13, R12, R11 ;  /* 0x0000000c0d0e7389 */ /* 0x00006400000c000b */
[----:B01---5:R-:W-:Y:S01]  /*116b0*/  ENDCOLLECTIVE ;  /* 0x000000000000791b */ /* 0x023fe20003800000 */
.L_x_5859:
[----:B------:R-:W-:Y:S05]  /*116c0*/  BSYNC B0 ;  /* 0x0000000000007941 */ /* 0x000fea0003800000 */
.L_x_5858:
[----:B------:R-:W-:Y:S05]  /*116d0*/  BRA `(.L_x_5860) ;  /* 0xffffffbc00907947 */ /* 0x000fea000383ffff */
.L_x_5795:
[----:B0-----:R0:W1:Y:S02]  /*116e0*/  SYNCS.PHASECHK.TRANS64.TRYWAIT P0, [R7+URZ+0x30840], R2 ;  /* 0x03084002070075a7 */ /* 0x001064000800017f */
[----:B-1----:R-:W-:Y:S05]  /*116f0*/  @!P0 NANOSLEEP.SYNCS 0x989680 ;  /* 0x009896800000895d */ /* 0x002fea0003900000 */
[----:B------:R-:W1:Y:S02]  /*11700*/  @!P0 SYNCS.PHASECHK.TRANS64 P0, [R7+URZ+0x30840], R2 ;  /* 0x03084002070085a7 */ /* 0x000e64000800007f */
[----:B-1----:R-:W-:Y:S05]  /*11710*/  @!P0 BRA `(.L_x_5795) ;  /* 0xfffffffc00f08947 */ /* 0x002fea000383ffff */
[----:B------:R-:W-:Y:S05]  /*11720*/  BRA `(.L_x_5861) ;  /* 0xffffffc000047947 */ /* 0x000fea000383ffff */
.L_x_5796:
        /* <DEDUP_REMOVED lines=8> */
.L_x_5863:
[----:B------:R-:W-:Y:S05]  /*117b0*/  BSYNC B0 ;  /* 0x0000000000007941 */ /* 0x000fea0003800000 */
.L_x_5862:
        /* <DEDUP_REMOVED lines=9> */
.L_x_5864:
[----:B------:R-:W-:Y:S01]  /*11850*/  MOV R13, R0 ;  /* 0x00000000000d7202 */ /* 0x000fe20000000f00 */
[----:B------:R-:W-:Y:S02]  /*11860*/  IMAD.MOV.U32 R12, RZ, RZ, 0x1 ;  /* 0x00000001ff0c7424 */ /* 0x000fe400078e00ff */
[----:B------:R-:W-:-:S07]  /*11870*/  IMAD.MOV.U32 R3, RZ, RZ, R14 ;  /* 0x000000ffff037224 */ /* 0x000fce00078e000e */
[----:B------:R-:W-:Y:S05]  /*11880*/  WARPSYNC.COLLECTIVE R15, `(.L_x_5865) ;  /* 0x000000000f087348 */ /* 0x000fea0003c00000 */
[----:B------:R0:W1:Y:S02]  /*11890*/  SHFL.IDX P6, R14, R13, R12, R11 ;  /* 0x0000000c0d0e7389 */ /* 0x00006400000c000b */
[----:B01----:R-:W-:Y:S01]  /*118a0*/  ENDCOLLECTIVE ;  /* 0x000000000000791b */ /* 0x003fe20003800000 */
.L_x_5865:
        /* <DEDUP_REMOVED lines=17> */
.L_x_5866:
[----:B------:R-:W-:Y:S02]  /*119c0*/  @P1 IMAD R8, R5, 0x2, R22 ;  /* 0x0000000205081824 */ /* 0x000fe400078e0216 */
[----:B------:R-:W-:Y:S02]  /*119d0*/  IMAD.MOV.U32 R13, RZ, RZ, R0 ;  /* 0x000000ffff0d7224 */ /* 0x000fe400078e0000 */
[----:B------:R-:W-:Y:S02]  /*119e0*/  IMAD.MOV.U32 R12, RZ, RZ, 0x2 ;  /* 0x00000002ff0c7424 */ /* 0x000fe400078e00ff */
[----:B------:R-:W-:-:S07]  /*119f0*/  IMAD.MOV.U32 R3, RZ, RZ, R14 ;  /* 0x000000ffff037224 */ /* 0x000fce00078e000e */
[----:B------:R-:W-:Y:S05]  /*11a00*/  WARPSYNC.COLLECTIVE R15, `(.L_x_5867) ;  /* 0x000000000f087348 */ /* 0x000fea0003c00000 */
[----:B------:R0:W1:Y:S02]  /*11a10*/  SHFL.IDX P6, R14, R13, R12, R11 ;  /* 0x0000000c0d0e7389 */ /* 0x00006400000c000b */
[----:B01----:R-:W-:Y:S01]  /*11a20*/  ENDCOLLECTIVE ;  /* 0x000000000000791b */ /* 0x003fe20003800000 */
.L_x_5867:
        /* <DEDUP_REMOVED lines=17> */
.L_x_5868:
[----:B------:R-:W-:Y:S02]  /*11b40*/  @P1 IMAD R8, R5, 0x2, R22 ;  /* 0x0000000205081824 */ /* 0x000fe400078e0216 */
[----:B------:R-:W-:Y:S02]  /*11b50*/  IMAD.MOV.U32 R13, RZ, RZ, R0 ;  /* 0x000000ffff0d7224 */ /* 0x000fe400078e0000 */
[----:B------:R-:W-:Y:S02]  /*11b60*/  IMAD.MOV.U32 R12, RZ, RZ, 0x3 ;  /* 0x00000003ff0c7424 */ /* 0x000fe400078e00ff */
[----:B------:R-:W-:-:S07]  /*11b70*/  IMAD.MOV.U32 R3, RZ, RZ, R14 ;  /* 0x000000ffff037224 */ /* 0x000fce00078e000e */
[----:B------:R-:W-:Y:S05]  /*11b80*/  WARPSYNC.COLLECTIVE R15, `(.L_x_5869) ;  /* 0x000000000f087348 */ /* 0x000fea0003c00000 */
[----:B------:R0:W1:Y:S02]  /*11b90*/  SHFL.IDX P6, R14, R13, R12, R11 ;  /* 0x0000000c0d0e7389 */ /* 0x00006400000c000b */
[----:B01----:R-:W-:Y:S01]  /*11ba0*/  ENDCOLLECTIVE ;  /* 0x000000000000791b */ /* 0x003fe20003800000 */
.L_x_5869:
        /* <DEDUP_REMOVED lines=17> */
.L_x_5870:
[----:B------:R-:W-:Y:S01]  /*11cc0*/  @P1 LEA R8, R5, R22, 0x1 ;  /* 0x0000001605081211 */ /* 0x000fe200078e08ff */
[----:B------:R-:W-:Y:S02]  /*11cd0*/  IMAD.MOV.U32 R13, RZ, RZ, R0 ;  /* 0x000000ffff0d7224 */ /* 0x000fe400078e0000 */
[----:B------:R-:W-:Y:S02]  /*11ce0*/  IMAD.MOV.U32 R12, RZ, RZ, 0x4 ;  /* 0x00000004ff0c7424 */ /* 0x000fe400078e00ff */
[----:B------:R-:W-:-:S07]  /*11cf0*/  IMAD.MOV.U32 R3, RZ, RZ, R14 ;  /* 0x000000ffff037224 */ /* 0x000fce00078e000e */
[----:B------:R-:W-:Y:S05]  /*11d00*/  WARPSYNC.COLLECTIVE R15, `(.L_x_5871) ;  /* 0x000000000f087348 */ /* 0x000fea0003c00000 */
[----:B------:R0:W1:Y:S02]  /*11d10*/  SHFL.IDX P6, R14, R13, R12, R11 ;  /* 0x0000000c0d0e7389 */ /* 0x00006400000c000b */
[----:B01----:R-:W-:Y:S01]  /*11d20*/  ENDCOLLECTIVE ;  /* 0x000000000000791b */ /* 0x003fe20003800000 */
.L_x_5871:
        /* <DEDUP_REMOVED lines=17> */
.L_x_5872:
[----:B------:R-:W-:Y:S02]  /*11e40*/  @P1 IMAD R8, R5, 0x2, R22 ;  /* 0x0000000205081824 */ /* 0x000fe400078e0216 */
[----:B------:R-:W-:Y:S02]  /*11e50*/  IMAD.MOV.U32 R13, RZ, RZ, R0 ;  /* 0x000000ffff0d7224 */ /* 0x000fe400078e0000 */
[----:B------:R-:W-:Y:S02]  /*11e60*/  IMAD.MOV.U32 R12, RZ, RZ, 0x5 ;  /* 0x00000005ff0c7424 */ /* 0x000fe400078e00ff */
[----:B------:R-:W-:-:S07]  /*11e70*/  IMAD.MOV.U32 R3, RZ, RZ, R14 ;  /* 0x000000ffff037224 */ /* 0x000fce00078e000e */
[----:B------:R-:W-:Y:S05]  /*11e80*/  WARPSYNC.COLLECTIVE R15, `(.L_x_5873) ;  /* 0x000000000f087348 */ /* 0x000fea0003c00000 */
[----:B------:R0:W1:Y:S02]  /*11e90*/  SHFL.IDX P6, R14, R13, R12, R11 ;  /* 0x0000000c0d0e7389 */ /* 0x00006400000c000b */
[----:B01----:R-:W-:Y:S01]  /*11ea0*/  ENDCOLLECTIVE ;  /* 0x000000000000791b */ /* 0x003fe20003800000 */
.L_x_5873:
        /* <DEDUP_REMOVED lines=10> */
.L_x_5874:
        /* <DEDUP_REMOVED lines=8> */
.L_x_5801:
        /* <DEDUP_REMOVED lines=9> */
.L_x_5876:
[C---:B------:R-:W-:Y:S01]  /*12060*/  VIADD R6, R17.reuse, 0x10 ;  /* 0x0000001011067836 */ /* 0x040fe20000000000 */
[----:B------:R-:W-:Y:S01]  /*12070*/  ISETP.GE.AND P1, PT, R17, R5, PT ;  /* 0x000000051100720c */ /* 0x000fe20003f26270 */
[----:B------:R-:W-:Y:S02]  /*12080*/  IMAD.MOV.U32 R13, RZ, RZ, R0 ;  /* 0x000000ffff0d7224 */ /* 0x000fe400078e0000 */
[----:B------:R-:W-:-:S10]  /*12090*/  IMAD.MOV.U32 R2, RZ, RZ, R14 ;  /* 0x000000ffff027224 */ /* 0x000fd400078e000e */
[----:B------:R-:W-:Y:S05]  /*120a0*/  WARPSYNC.COLLECTIVE R15, `(.L_x_5877) ;  /* 0x000000000f087348 */ /* 0x000fea0003c00000 */
[----:B------:R0:W1:Y:S02]  /*120b0*/  SHFL.IDX P6, R14, R13, R12, R11 ;  /* 0x0000000c0d0e7389 */ /* 0x00006400000c000b */
[----:B01----:R-:W-:Y:S01]  /*120c0*/  ENDCOLLECTIVE ;  /* 0x000000000000791b */ /* 0x003fe20003800000 */
.L_x_5877:
        /* <DEDUP_REMOVED lines=8> */
.L_x_5878:
[----:B------:R-:W-:Y:S01]  /*12150*/  @!PT LDS RZ, [RZ] ;  /* 0x00000000fffff984 */ /* 0x000fe20000000800 */
[----:B------:R-:W-:Y:S01]  /*12160*/  @!PT LDS RZ, [RZ] ;  /* 0x00000000fffff984 */ /* 0x000fe20000000800 */
[----:B------:R-:W-:Y:S01]  /*12170*/  @!PT LDS RZ, [RZ] ;  /* 0x00000000fffff984 */ /* 0x000fe20000000800 */
[----:B------:R-:W-:Y:S04]  /*12180*/  @!P1 LDGSTS.E.BYPASS.LTC128B.128 [R37+0x12400], desc[UR36][R2.64], !P3 ;  /* 0x1240000002259fae */ /* 0x000fe8000d901d64 */
[----:B------:R-:W-:Y:S04]  /*12190*/  @!P1 LDGSTS.E.BYPASS.LTC128B.128 [R37+0x16400], desc[UR36][R2.64+0x80], !P2 ;  /* 0x1640008002259fae */ /* 0x000fe8000d101d64 */
[----:B------:R0:W-:Y:S01]  /*121a0*/  @!P1 LDGSTS.E.BYPASS.LTC128B.128 [R37+0x1a400], desc[UR36][R2.64+0x100], !P0 ;  /* 0x1a40010002259fae */ /* 0x0001e2000c101d64 */
[----:B------:R-:W-:Y:S01]  /*121b0*/  ISETP.GE.AND P1, PT, R6, R5, PT ;  /* 0x000000050600720c */ /* 0x000fe20003f26270 */
[----:B------:R-:W-:Y:S01]  /*121c0*/  IMAD.MOV.U32 R13, RZ, RZ, R0 ;  /* 0x000000ffff0d7224 */ /* 0x000fe200078e0000 */
[----:B------:R-:W-:Y:S01]  /*121d0*/  IADD3 R6, R17, 0x20, RZ ;  /* 0x0000002011067810 */ /* 0x000fe20007ffe0ff */
[----:B0-----:R-:W-:-:S10]  /*121e0*/  IMAD.MOV.U32 R2, RZ, RZ, R14 ;  /* 0x000000ffff027224 */ /* 0x001fd400078e000e */
[----:B------:R-:W-:Y:S05]  /*121f0*/  WARPSYNC.COLLECTIVE R15, `(.L_x_5879) ;  /* 0x000000000f087348 */ /* 0x000fea0003c00000 */
[----:B------:R0:W1:Y:S02]  /*12200*/  SHFL.IDX P6, R14, R13, R12, R11 ;  /* 0x0000000c0d0e7389 */ /* 0x00006400000c000b */
[----:B01----:R-:W-:Y:S01]  /*12210*/  ENDCOLLECTIVE ;  /* 0x000000000000791b */ /* 0x003fe20003800000 */
.L_x_5879:
        /* <DEDUP_REMOVED lines=8> */
.L_x_5880:
[----:B------:R-:W-:-:S05]  /*122a0*/  @!P1 IMAD.MOV.U32 R3, RZ, RZ, R7 ;  /* 0x000000ffff039224 */ /* 0x000fca00078e0007 */
        /* <DEDUP_REMOVED lines=13> */
.L_x_5881:
        /* <DEDUP_REMOVED lines=8> */
.L_x_5882:
        /* <DEDUP_REMOVED lines=14> */
.L_x_5883:
        /* <DEDUP_REMOVED lines=8> */
.L_x_5884:
[----:B------:R-:W-:-:S05]  /*12560*/  @!P1 IMAD.MOV.U32 R3, RZ, RZ, R7 ;  /* 0x000000ffff039224 */ /* 0x000fca00078e0007 */
        /* <DEDUP_REMOVED lines=8> */
[----:B------:R-:W-:Y:S02]  /*125f0*/  VIADD R6, R17, 0x50 ;  /* 0x0000005011067836 */ /* 0x000fe40000000000 */
[----:B0-----:R-:W-:-:S10]  /*12600*/  IMAD.MOV.U32 R2, RZ, RZ, R14 ;  /* 0x000000ffff027224 */ /* 0x001fd400078e000e */
[----:B------:R-:W-:Y:S05]  /*12610*/  WARPSYNC.COLLECTIVE R15, `(.L_x_5885) ;  /* 0x000000000f087348 */ /* 0x000fea0003c00000 */
[----:B------:R0:W1:Y:S02]  /*12620*/  SHFL.IDX P6, R14, R13, R12, R11 ;  /* 0x0000000c0d0e7389 */ /* 0x00006400000c000b */
[----:B01----:R-:W-:Y:S01]  /*12630*/  ENDCOLLECTIVE ;  /* 0x000000000000791b */ /* 0x003fe20003800000 */
.L_x_5885:
        /* <DEDUP_REMOVED lines=8> */
.L_x_5886:
        /* <DEDUP_REMOVED lines=14> */
.L_x_5887:
        /* <DEDUP_REMOVED lines=8> */
.L_x_5888:
        /* <DEDUP_REMOVED lines=13> */
.L_x_5889:
        /* <DEDUP_REMOVED lines=8> */
.L_x_5890:
        /* <DEDUP_REMOVED lines=12> */
.L_x_5891:
[----:B------:R-:W-:Y:S05]  /*12a30*/  BRA `(.L_x_5892) ;  /* 0xffffffbc00b87947 */ /* 0x000fea000383ffff */
.L_x_5806:
[----:B0-----:R0:W1:Y:S02]  /*12a40*/  SYNCS.PHASECHK.TRANS64.TRYWAIT P0, [R22+URZ+0x30820], R3 ;  /* 0x03082003160075a7 */ /* 0x001064000800017f */
[----:B-1----:R-:W-:Y:S05]  /*12a50*/  @!P0 NANOSLEEP.SYNCS 0x989680 ;  /* 0x009896800000895d */ /* 0x002fea0003900000 */
[----:B------:R-:W1:Y:S02]  /*12a60*/  @!P0 SYNCS.PHASECHK.TRANS64 P0, [R22+URZ+0x30820], R3 ;  /* 0x03082003160085a7 */ /* 0x000e64000800007f */
[----:B-1----:R-:W-:Y:S05]  /*12a70*/  @!P0 BRA `(.L_x_5806) ;  /* 0xfffffffc00f08947 */ /* 0x002fea000383ffff */
[----:B------:R-:W-:Y:S05]  /*12a80*/  BRA `(.L_x_5893) ;  /* 0xffffffc000287947 */ /* 0x000fea000383ffff */
.L_x_5811:
[----:B0-----:R0:W1:Y:S02]  /*12a90*/  SYNCS.PHASECHK.TRANS64.TRYWAIT P0, [R7+URZ+0x30840], R2 ;  /* 0x03084002070075a7 */ /* 0x001064000800017f */
[----:B-1----:R-:W-:Y:S05]  /*12aa0*/  @!P0 NANOSLEEP.SYNCS 0x989680 ;  /* 0x009896800000895d */ /* 0x002fea0003900000 */
[----:B------:R-:W1:Y:S02]  /*12ab0*/  @!P0 SYNCS.PHASECHK.TRANS64 P0, [R7+URZ+0x30840], R2 ;  /* 0x03084002070085a7 */ /* 0x000e64000800007f */
[----:B-1----:R-:W-:Y:S05]  /*12ac0*/  @!P0 BRA `(.L_x_5811) ;  /* 0xfffffffc00f08947 */ /* 0x002fea000383ffff */
[----:B------:R-:W-:Y:S05]  /*12ad0*/  BRA `(.L_x_5894) ;  /* 0xffffffc400087947 */ /* 0x000fea000383ffff */
.L_x_5812:
        /* <DEDUP_REMOVED lines=8> */
.L_x_5896:
[----:B------:R-:W-:Y:S05]  /*12b60*/  BSYNC B1 ;  /* 0x0000000000017941 */ /* 0x000fea0003800000 */
.L_x_5895:
[----:B------:R-:W-:Y:S01]  /*12b70*/  IMAD.MOV.U32 R13, RZ, RZ, R8 ;  /* 0x000000ffff0d7224 */ /* 0x000fe200078e0008 */
[----:B------:R-:W-:Y:S01]  /*12b80*/  MOV R12, RZ ;  /* 0x000000ff000c7202 */ /* 0x000fe20000000f00 */
[----:B------:R-:W-:Y:S01]  /*12b90*/  IMAD.MOV.U32 R11, RZ, RZ, 0x181f ;  /* 0x0000181fff0b7424 */ /* 0x000fe200078e00ff */
[----:B------:R-:W-:Y:S01]  /*12ba0*/  LOP3.LUT R23, R23, 0xfffffdff, RZ, 0xc0, !PT ;  /* 0xfffffdff17177812 */ /* 0x000fe200078ec0ff */
[----:B------:R-:W-:Y:S02]  /*12bb0*/  IMAD.MOV.U32 R15, RZ, RZ, -0x1 ;  /* 0xffffffffff0f7424 */ /* 0x000fe400078e00ff */
[----:B------:R-:W-:Y:S01]  /*12bc0*/  IMAD.MOV.U32 R3, RZ, RZ, R14 ;  /* 0x000000ffff037224 */ /* 0x000fe200078e000e */
[----:B------:R-:W-:Y:S01]  /*12bd0*/  @P1 LOP3.LUT R23, R23, 0x200, RZ, 0xfc, !PT ;  /* 0x0000020017171812 */ /* 0x000fe200078efcff */
[----:B------:R-:W-:-:S07]  /*12be0*/  IMAD.SHL.U32 R4, R32, 0x2, RZ ;  /* 0x0000000220047824 */ /* 0x000fce00078e00ff */
[----:B------:R-:W-:Y:S05]  /*12bf0*/  WARPSYNC.COLLECTIVE R15, `(.L_x_5897) ;  /* 0x000000000f087348 */ /* 0x000fea0003c00000 */
[----:B------:R0:W1:Y:S02]  /*12c00*/  SHFL.IDX P6, R14, R13, R12, R11 ;  /* 0x0000000c0d0e7389 */ /* 0x00006400000c000b */
[----:B01----:R-:W-:Y:S01]  /*12c10*/  ENDCOLLECTIVE ;  /* 0x000000000000791b */ /* 0x003fe20003800000 */
.L_x_5897:
[----:B------:R-:W-:Y:S01]  /*12c20*/  IMAD R5, R5, 0x2, R22 ;  /* 0x0000000205057824 */ /* 0x000fe200078e0216 */
[----:B------:R-:W-:Y:S01]  /*12c30*/  LOP3.LUT P1, RZ, R23, 0x4, RZ, 0xc0, !PT ;  /* 0x0000000417ff7812 */ /* 0x000fe2000782c0ff */
[----:B------:R-:W-:Y:S02]  /*12c40*/  IMAD.MOV.U32 R13, RZ, RZ, R6 ;  /* 0x000000ffff0d7224 */ /* 0x000fe400078e0006 */
[----:B------:R-:W-:Y:S02]  /*12c50*/  IMAD.MOV.U32 R12, RZ, RZ, 0x1 ;  /* 0x00000001ff0c7424 */ /* 0x000fe400078e00ff */
[----:B------:R-:W-:-:S08]  /*12c60*/  IMAD.MOV.U32 R2, RZ, RZ, R14 ;  /* 0x000000ffff027224 */ /* 0x000fd000078e000e */
[----:B------:R-:W-:Y:S05]  /*12c70*/  WARPSYNC.COLLECTIVE R15, `(.L_x_5898) ;  /* 0x000000000f087348 */ /* 0x000fea0003c00000 */
[----:B------:R0:W1:Y:S02]  /*12c80*/  SHFL.IDX P6, R14, R13, R12, R11 ;  /* 0x0000000c0d0e7389 */ /* 0x00006400000c000b */
[----:B01----:R-:W-:Y:S01]  /*12c90*/  ENDCOLLECTIVE ;  /* 0x000000000000791b */ /* 0x003fe20003800000 */
.L_x_5898:
[----:B------:R-:W-:-:S05]  /*12ca0*/  IADD3 R2, P0, R2, R4, RZ ;  /* 0x0000000402027210 */ /* 0x000fca0007f1e0ff */
[----:B------:R-:W-:-:S05]  /*12cb0*/  IMAD.X R3, RZ, RZ, R3, P0 ;  /* 0x000000ffff037224 */ /* 0x000fca00000e0603 */
[----:B------:R-:W-:Y:S01]  /*12cc0*/  @!PT LDS RZ, [RZ] ;  /* 0x00000000fffff984 */ /* 0x000fe20000000800 */
[----:B------:R-:W-:Y:S01]  /*12cd0*/  @!PT LDS RZ, [RZ] ;  /* 0x00000000fffff984 */ /* 0x000fe20000000800 */
[----:B------:R-:W-:Y:S01]  /*12ce0*/  @!PT LDS RZ, [RZ] ;  /* 0x00000000fffff984 */ /* 0x000fe20000000800 */
[----:B------:R-:W-:Y:S01]  /*12cf0*/  LDGSTS.E.BYPASS.LTC128B.128 [R5+0x1e400], desc[UR36][R2.64], !P1 ;  /* 0x1e40000002057fae */ /* 0x000fe2000c901d64 */
[----:B------:R-:W-:-:S03]  /*12d00*/  MOV R13, R8 ;  /* 0x00000008000d7202 */ /* 0x000fc60000000f00 */
[----:B------:R-:W-:Y:S04]  /*12d10*/  LDGSTS.E.BYPASS.LTC128B.128 [R5+0x21400], desc[UR36][R2.64+0x80], !P5 ;  /* 0x2140008002057fae */ /* 0x000fe8000e901d64 */
[----:B------:R0:W-:Y:S02]  /*12d20*/  LDGSTS.E.BYPASS.LTC128B.128 [R5+0x24400], desc[UR36][R2.64+0x100], !P4 ;  /* 0x2440010002057fae */ /* 0x0001e4000e101d64 */
[----:B0-----:R-:W-:-:S07]  /*12d30*/  IMAD.MOV.U32 R3, RZ, RZ, R14 ;  /* 0x000000ffff037224 */ /* 0x001fce00078e000e */
[----:B------:R-:W-:Y:S05]  /*12d40*/  WARPSYNC.COLLECTIVE R15, `(.L_x_5899) ;  /* 0x000000000f087348 */ /* 0x000fea0003c00000 */
[----:B------:R0:W1:Y:S02]  /*12d50*/  SHFL.IDX P6, R14, R13, R12, R11 ;  /* 0x0000000c0d0e7389 */ /* 0x00006400000c000b */
[----:B01----:R-:W-:Y:S01]  /*12d60*/  ENDCOLLECTIVE ;  /* 0x000000000000791b */ /* 0x003fe20003800000 */
.L_x_5899:
[----:B------:R-:W-:Y:S02]  /*12d70*/  IMAD.MOV.U32 R13, RZ, RZ, R6 ;  /* 0x000000ffff0d7224 */ /* 0x000fe400078e0006 */
[----:B------:R-:W-:Y:S02]  /*12d80*/  IMAD.MOV.U32 R12, RZ, RZ, 0x2 ;  /* 0x00000002ff0c7424 */ /* 0x000fe400078e00ff */
[----:B------:R-:W-:-:S07]  /*12d90*/  IMAD.MOV.U32 R2, RZ, RZ, R14 ;  /* 0x000000ffff027224 */ /* 0x000fce00078e000e */
[----:B------:R-:W-:Y:S05]  /*12da0*/  WARPSYNC.COLLECTIVE R15, `(.L_x_5900) ;  /* 0x000000000f087348 */ /* 0x000fea0003c00000 */
[----:B------:R0:W1:Y:S02]  /*12db0*/  SHFL.IDX P6, R14, R13, R12, R11 ;  /* 0x0000000c0d0e7389 */ /* 0x00006400000c000b */
[----:B01----:R-:W-:Y:S01]  /*12dc0*/  ENDCOLLECTIVE ;  /* 0x000000000000791b */ /* 0x003fe20003800000 */
.L_x_5900:
        /* <DEDUP_REMOVED lines=13> */
.L_x_5901:
[----:B------:R-:W-:Y:S01]  /*12ea0*/  IMAD.MOV.U32 R13, RZ, RZ, R6 ;  /* 0x000000ffff0d7224 */ /* 0x000fe200078e0006 */
[----:B------:R-:W-:Y:S01]  /*12eb0*/  MOV R12, 0x3 ;  /* 0x00000003000c7802 */ /* 0x000fe20000000f00 */
[----:B------:R-:W-:-:S07]  /*12ec0*/  IMAD.MOV.U32 R2, RZ, RZ, R14 ;  /* 0x000000ffff027224 */ /* 0x000fce00078e000e */
[----:B------:R-:W-:Y:S05]  /*12ed0*/  WARPSYNC.COLLECTIVE R15, `(.L_x_5902) ;  /* 0x000000000f087348 */ /* 0x000fea0003c00000 */
[----:B------:R0:W1:Y:S02]  /*12ee0*/  SHFL.IDX P6, R14, R13, R12, R11 ;  /* 0x0000000c0d0e7389 */ /* 0x00006400000c000b */
[----:B01----:R-:W-:Y:S01]  /*12ef0*/  ENDCOLLECTIVE ;  /* 0x000000000000791b */ /* 0x003fe20003800000 */
.L_x_5902:
        /* <DEDUP_REMOVED lines=13> */
.L_x_5903:
[----:B------:R-:W-:Y:S02]  /*12fd0*/  IMAD.MOV.U32 R13, RZ, RZ, R6 ;  /* 0x000000ffff0d7224 */ /* 0x000fe400078e0006 */
[----:B------:R-:W-:Y:S02]  /*12fe0*/  IMAD.MOV.U32 R12, RZ, RZ, 0x4 ;  /* 0x00000004ff0c7424 */ /* 0x000fe400078e00ff */
[----:B------:R-:W-:-:S07]  /*12ff0*/  IMAD.MOV.U32 R2, RZ, RZ, R14 ;  /* 0x000000ffff027224 */ /* 0x000fce00078e000e */
[----:B------:R-:W-:Y:S05]  /*13000*/  WARPSYNC.COLLECTIVE R15, `(.L_x_5904) ;  /* 0x000000000f087348 */ /* 0x000fea0003c00000 */
[----:B------:R0:W1:Y:S02]  /*13010*/  SHFL.IDX P6, R14, R13, R12, R11 ;  /* 0x0000000c0d0e7389 */ /* 0x00006400000c000b */
[----:B01----:R-:W-:Y:S01]  /*13020*/  ENDCOLLECTIVE ;  /* 0x000000000000791b */ /* 0x003fe20003800000 */
.L_x_5904:
        /* <DEDUP_REMOVED lines=13> */
.L_x_5905:
[----:B------:R-:W-:Y:S02]  /*13100*/  IMAD.MOV.U32 R13, RZ, RZ, R6 ;  /* 0x000000ffff0d7224 */ /* 0x000fe400078e0006 */
[----:B------:R-:W-:Y:S02]  /*13110*/  IMAD.MOV.U32 R12, RZ, RZ, 0x5 ;  /* 0x00000005ff0c7424 */ /* 0x000fe400078e00ff */
[----:B------:R-:W-:-:S07]  /*13120*/  IMAD.MOV.U32 R2, RZ, RZ, R14 ;  /* 0x000000ffff027224 */ /* 0x000fce00078e000e */
[----:B------:R-:W-:Y:S05]  /*13130*/  WARPSYNC.COLLECTIVE R15, `(.L_x_5906) ;  /* 0x000000000f087348 */ /* 0x000fea0003c00000 */
[----:B------:R0:W1:Y:S02]  /*13140*/  SHFL.IDX P6, R14, R13, R12, R11 ;  /* 0x0000000c0d0e7389 */ /* 0x00006400000c000b */
[----:B01----:R-:W-:Y:S01]  /*13150*/  ENDCOLLECTIVE ;  /* 0x000000000000791b */ /* 0x003fe20003800000 */
.L_x_5906:
        /* <DEDUP_REMOVED lines=14> */
.L_x_5907:
[----:B------:R-:W-:Y:S01]  /*13240*/  IMAD.MOV.U32 R2, RZ, RZ, R14 ;  /* 0x000000ffff027224 */ /* 0x000fe200078e000e */
[----:B------:R-:W-:Y:S06]  /*13250*/  BRA `(.L_x_5908) ;  /* 0xffffffc000307947 */ /* 0x000fec000383ffff */
.L_x_5817:
[----:B0-----:R0:W1:Y:S02]  /*13260*/  SYNCS.PHASECHK.TRANS64.TRYWAIT P0, [R6+URZ+0x30860], R2 ;  /* 0x03086002060075a7 */ /* 0x001064000800017f */
[----:B-1----:R-:W-:Y:S05]  /*13270*/  @!P0 NANOSLEEP.SYNCS 0x989680 ;  /* 0x009896800000895d */ /* 0x002fea0003900000 */
[----:B------:R-:W1:Y:S02]  /*13280*/  @!P0 SYNCS.PHASECHK.TRANS64 P0, [R6+URZ+0x30860], R2 ;  /* 0x03086002060085a7 */ /* 0x000e64000800007f */
[----:B-1----:R-:W-:Y:S05]  /*13290*/  @!P0 BRA `(.L_x_5817) ;  /* 0xfffffffc00f08947 */ /* 0x002fea000383ffff */
[----:B------:R-:W-:Y:S05]  /*132a0*/  BRA `(.L_x_5909) ;  /* 0xffffffc000987947 */ /* 0x000fea000383ffff */
.L_x_5818:
        /* <DEDUP_REMOVED lines=8> */
.L_x_5911:
[----:B------:R-:W-:Y:S05]  /*13330*/  BSYNC B1 ;  /* 0x0000000000017941 */ /* 0x000fea0003800000 */
.L_x_5910:
[----:B------:R-:W-:Y:S01]  /*13340*/  IMAD.MOV.U32 R13, RZ, RZ, R24 ;  /* 0x000000ffff0d7224 */ /* 0x000fe200078e0018 */
[----:B------:R-:W-:Y:S01]  /*13350*/  MOV R3, R14 ;  /* 0x0000000e00037202 */ /* 0x000fe20000000f00 */
[----:B------:R-:W-:Y:S02]  /*13360*/  IMAD.MOV.U32 R12, RZ, RZ, RZ ;  /* 0x000000ffff0c7224 */ /* 0x000fe400078e00ff */
[----:B------:R-:W-:Y:S02]  /*13370*/  IMAD.MOV.U32 R11, RZ, RZ, 0x181f ;  /* 0x0000181fff0b7424 */ /* 0x000fe400078e00ff */
[----:B------:R-:W-:Y:S02]  /*13380*/  IMAD.MOV.U32 R15, RZ, RZ, -0x1 ;  /* 0xffffffffff0f7424 */ /* 0x000fe400078e00ff */
[----:B------:R-:W-:-:S07]  /*13390*/  IMAD R5, R5, 0x2, R22 ;  /* 0x0000000205057824 */ /* 0x000fce00078e0216 */
[----:B------:R-:W-:Y:S05]  /*133a0*/  WARPSYNC.COLLECTIVE R15, `(.L_x_5912) ;  /* 0x000000000f087348 */ /* 0x000fea0003c00000 */
[----:B------:R0:W1:Y:S02]  /*133b0*/  SHFL.IDX P6, R14, R13, R12, R11 ;  /* 0x0000000c0d0e7389 */ /* 0x00006400000c000b */
[----:B01----:R-:W-:Y:S01]  /*133c0*/  ENDCOLLECTIVE ;  /* 0x000000000000791b */ /* 0x003fe20003800000 */
.L_x_5912:
[----:B------:R-:W-:Y:S02]  /*133d0*/  IMAD.MOV.U32 R13, RZ, RZ, R25 ;  /* 0x000000ffff0d7224 */ /* 0x000fe400078e0019 */
[----:B------:R-:W-:Y:S02]  /*133e0*/  IMAD.MOV.U32 R12, RZ, RZ, 0x1 ;  /* 0x00000001ff0c7424 */ /* 0x000fe400078e00ff */
[----:B------:R-:W-:-:S07]  /*133f0*/  IMAD.MOV.U32 R2, RZ, RZ, R14 ;  /* 0x000000ffff027224 */ /* 0x000fce00078e000e */
[----:B------:R-:W-:Y:S05]  /*13400*/  WARPSYNC.COLLECTIVE R15, `(.L_x_5913) ;  /* 0x000000000f087348 */ /* 0x000fea0003c00000 */
[----:B------:R0:W1:Y:S02]  /*13410*/  SHFL.IDX P6, R14, R13, R12, R11 ;  /* 0x0000000c0d0e7389 */ /* 0x00006400000c000b */
[----:B01----:R-:W-:Y:S01]  /*13420*/  ENDCOLLECTIVE ;  /* 0x000000000000791b */ /* 0x003fe20003800000 */
.L_x_5913:
        /* <DEDUP_REMOVED lines=16> */
.L_x_5914:
[----:B------:R-:W-:Y:S02]  /*13530*/  IMAD.MOV.U32 R13, RZ, RZ, R25 ;  /* 0x000000ffff0d7224 */ /* 0x000fe400078e0019 */
[----:B------:R-:W-:Y:S02]  /*13540*/  IMAD.MOV.U32 R12, RZ, RZ, 0x2 ;  /* 0x00000002ff0c7424 */ /* 0x000fe400078e00ff */
[----:B------:R-:W-:-:S07]  /*13550*/  IMAD.MOV.U32 R2, RZ, RZ, R14 ;  /* 0x000000ffff027224 */ /* 0x000fce00078e000e */
[----:B------:R-:W-:Y:S05]  /*13560*/  WARPSYNC.COLLECTIVE R15, `(.L_x_5915) ;  /* 0x000000000f087348 */ /* 0x000fea0003c00000 */
[----:B------:R0:W1:Y:S02]  /*13570*/  SHFL.IDX P6, R14, R13, R12, R11 ;  /* 0x0000000c0d0e7389 */ /* 0x00006400000c000b */
[----:B01----:R-:W-:Y:S01]  /*13580*/  ENDCOLLECTIVE ;  /* 0x000000000000791b */ /* 0x003fe20003800000 */
.L_x_5915:
        /* <DEDUP_REMOVED lines=16> */
.L_x_5916:
[----:B------:R-:W-:Y:S01]  /*13690*/  MOV R13, R25 ;  /* 0x00000019000d7202 */ /* 0x000fe20000000f00 */
[----:B------:R-:W-:Y:S02]  /*136a0*/  IMAD.MOV.U32 R12, RZ, RZ, 0x3 ;  /* 0x00000003ff0c7424 */ /* 0x000fe400078e00ff */
[----:B------:R-:W-:-:S07]  /*136b0*/  IMAD.MOV.U32 R2, RZ, RZ, R14 ;  /* 0x000000ffff027224 */ /* 0x000fce00078e000e */
[----:B------:R-:W-:Y:S05]  /*136c0*/  WARPSYNC.COLLECTIVE R15, `(.L_x_5917) ;  /* 0x000000000f087348 */ /* 0x000fea0003c00000 */
[----:B------:R0:W1:Y:S02]  /*136d0*/  SHFL.IDX P6, R14, R13, R12, R11 ;  /* 0x0000000c0d0e7389 */ /* 0x00006400000c000b */
[----:B01----:R-:W-:Y:S01]  /*136e0*/  ENDCOLLECTIVE ;  /* 0x000000000000791b */ /* 0x003fe20003800000 */
.L_x_5917:
        /* <DEDUP_REMOVED lines=16> */
.L_x_5918:
[----:B------:R-:W-:Y:S02]  /*137f0*/  IMAD.MOV.U32 R13, RZ, RZ, R25 ;  /* 0x000000ffff0d7224 */ /* 0x000fe400078e0019 */
[----:B------:R-:W-:Y:S02]  /*13800*/  IMAD.MOV.U32 R12, RZ, RZ, 0x4 ;  /* 0x00000004ff0c7424 */ /* 0x000fe400078e00ff */
[----:B------:R-:W-:-:S07]  /*13810*/  IMAD.MOV.U32 R2, RZ, RZ, R14 ;  /* 0x000000ffff027224 */ /* 0x000fce00078e000e */
[----:B------:R-:W-:Y:S05]  /*13820*/  WARPSYNC.COLLECTIVE R15, `(.L_x_5919) ;  /* 0x000000000f087348 */ /* 0x000fea0003c00000 */
[----:B------:R0:W1:Y:S02]  /*13830*/  SHFL.IDX P6, R14, R13, R12, R11 ;  /* 0x0000000c0d0e7389 */ /* 0x00006400000c000b */
[----:B01----:R-:W-:Y:S01]  /*13840*/  ENDCOLLECTIVE ;  /* 0x000000000000791b */ /* 0x003fe20003800000 */
.L_x_5919:
        /* <DEDUP_REMOVED lines=16> */
.L_x_5920:
[----:B------:R-:W-:Y:S02]  /*13950*/  IMAD.MOV.U32 R13, RZ, RZ, R25 ;  /* 0x000000ffff0d7224 */ /* 0x000fe400078e0019 */
[----:B------:R-:W-:Y:S01]  /*13960*/  IMAD.MOV.U32 R12, RZ, RZ, 0x5 ;  /* 0x00000005ff0c7424 */ /* 0x000fe200078e00ff */
[----:B------:R-:W-:-:S07]  /*13970*/  MOV R2, R14 ;  /* 0x0000000e00027202 */ /* 0x000fce0000000f00 */
[----:B------:R-:W-:Y:S05]  /*13980*/  WARPSYNC.COLLECTIVE R15, `(.L_x_5921) ;  /* 0x000000000f087348 */ /* 0x000fea0003c00000 */
[----:B------:R0:W1:Y:S02]  /*13990*/  SHFL.IDX P6, R14, R13, R12, R11 ;  /* 0x0000000c0d0e7389 */ /* 0x00006400000c000b */
[----:B01----:R-:W-:Y:S01]  /*139a0*/  ENDCOLLECTIVE ;  /* 0x000000000000791b */ /* 0x003fe20003800000 */
.L_x_5921:
        /* <DEDUP_REMOVED lines=13> */
.L_x_5922:
[----:B------:R-:W-:Y:S01]  /*13a80*/  @!PT LDS RZ, [RZ] ;  /* 0x00000000fffff984 */ /* 0x000fe20000000800 */
[----:B------:R-:W-:Y:S01]  /*13a90*/  @!PT LDS RZ, [RZ] ;  /* 0x00000000fffff984 */ /* 0x000fe20000000800 */
[----:B------:R-:W-:Y:S01]  /*13aa0*/  @!PT LDS RZ, [RZ] ;  /* 0x00000000fffff984 */ /* 0x000fe20000000800 */
[----:B------:R1:W-:Y:S01]  /*13ab0*/  LDGSTS.E.BYPASS.LTC128B.128 [R5+0x5400], desc[UR36][R2.64+0x80], !P0 ;  /* 0x0540008002057fae */ /* 0x0003e2000c101d64 */
[----:B------:R-:W-:-:S13]  /*13ac0*/  ISETP.LT.OR P0, PT, R7, 0x41, P1 ;  /* 0x000000410700780c */ /* 0x000fda0000f01670 */
[----:B------:R1:W-:Y:S01]  /*13ad0*/  LDGSTS.E.BYPASS.LTC128B.128 [R5+0x8400], desc[UR36][R2.64+0x100], !P0 ;  /* 0x0840010002057fae */ /* 0x0003e2000c101d64 */
[----:B------:R-:W-:Y:S05]  /*13ae0*/  BRA `(.L_x_5923) ;  /* 0xffffffbc007c7947 */ /* 0x000fea000383ffff */
.L_x_5826:
[----:B0-----:R0:W1:Y:S02]  /*13af0*/  SYNCS.PHASECHK.TRANS64.TRYWAIT P0, [R0+URZ+0x30860], R3 ;  /* 0x03086003000075a7 */ /* 0x001064000800017f */
[----:B-1----:R-:W-:Y:S05]  /*13b00*/  @!P0 NANOSLEEP.SYNCS 0x989680 ;  /* 0x009896800000895d */ /* 0x002fea0003900000 */
[----:B------:R-:W1:Y:S02]  /*13b10*/  @!P0 SYNCS.PHASECHK.TRANS64 P0, [R0+URZ+0x30860], R3 ;  /* 0x03086003000085a7 */ /* 0x000e64000800007f */
[----:B-1----:R-:W-:Y:S05]  /*13b20*/  @!P0 BRA `(.L_x_5826) ;  /* 0xfffffffc00f08947 */ /* 0x002fea000383ffff */
[----:B------:R-:W-:Y:S05]  /*13b30*/  BRA `(.L_x_5924) ;  /* 0xffffffc0009c7947 */ /* 0x000fea000383ffff */
.L_x_5827:
[----:B------:R-:W-:Y:S01]  /*13b40*/  BSSY B0, `(.L_x_5925) ;  /* 0x0000008000007945 */ /* 0x000fe20003800000 */
[----:B------:R-:W-:Y:S02]  /*13b50*/  IMAD.MOV.U32 R13, RZ, RZ, R25 ;  /* 0x000000ffff0d7224 */ /* 0x000fe400078e0019 */
[----:B------:R-:W-:Y:S02]  /*13b60*/  IMAD.MOV.U32 R12, RZ, RZ, RZ ;  /* 0x000000ffff0c7224 */ /* 0x000fe400078e00ff */
[----:B------:R-:W-:Y:S02]  /*13b70*/  IMAD.MOV.U32 R11, RZ, RZ, 0x181f ;  /* 0x0000181fff0b7424 */ /* 0x000fe400078e00ff */
[----:B------:R-:W-:-:S07]  /*13b80*/  IMAD.MOV.U32 R15, RZ, RZ, -0x1 ;  /* 0xffffffffff0f7424 */ /* 0x000fce00078e00ff */
[----:B0-2---:R-:W-:Y:S05]  /*13b90*/  WARPSYNC.COLLECTIVE R15, `(.L_x_5926) ;  /* 0x000000000f087348 */ /* 0x005fea0003c00000 */
[----:B--2---:R1:W2:Y:S02]  /*13ba0*/  SHFL.IDX P6, R14, R13, R12, R11 ;  /* 0x0000000c0d0e7389 */ /* 0x0042a400000c000b */
[----:B012---:R-:W-:Y:S01]  /*13bb0*/  ENDCOLLECTIVE ;  /* 0x000000000000791b */ /* 0x007fe20003800000 */
.L_x_5926:
[----:B------:R-:W-:Y:S05]  /*13bc0*/  BSYNC B0 ;  /* 0x0000000000007941 */ /* 0x000fea0003800000 */
.L_x_5925:
[----:B------:R-:W-:Y:S01]  /*13bd0*/  IMAD.MOV.U32 R13, RZ, RZ, R24 ;  /* 0x000000ffff0d7224 */ /* 0x000fe200078e0018 */
[----:B------:R-:W-:Y:S01]  /*13be0*/  MOV R3, R14 ;  /* 0x0000000e00037202 */ /* 0x000fe20000000f00 */
[----:B------:R-:W-:Y:S02]  /*13bf0*/  IMAD.MOV.U32 R12, RZ, RZ, RZ ;  /* 0x000000ffff0c7224 */ /* 0x000fe400078e00ff */
[----:B------:R-:W-:Y:S02]  /*13c00*/  IMAD.MOV.U32 R11, RZ, RZ, 0x181f ;  /* 0x0000181fff0b7424 */ /* 0x000fe400078e00ff */
[----:B------:R-:W-:Y:S02]  /*13c10*/  IMAD.MOV.U32 R15, RZ, RZ, -0x1 ;  /* 0xffffffffff0f7424 */ /* 0x000fe400078e00ff */
[----:B------:R-:W-:Y:S02]  /*13c20*/  IMAD.SHL.U32 R5, R32, 0x2, RZ ;  /* 0x0000000220057824 */ /* 0x000fe400078e00ff */
[----:B------:R-:W-:-:S07]  /*13c30*/  IMAD R4, R7, 0x2, R22 ;  /* 0x0000000207047824 */ /* 0x000fce00078e0216 */
[----:B------:R-:W-:Y:S05]  /*13c40*/  WARPSYNC.COLLECTIVE R15, `(.L_x_5927) ;  /* 0x000000000f087348 */ /* 0x000fea0003c00000 */
[----:B------:R0:W1:Y:S02]  /*13c50*/  SHFL.IDX P6, R14, R13, R12, R11 ;  /* 0x0000000c0d0e7389 */ /* 0x00006400000c000b */
[----:B01----:R-:W-:Y:S01]  /*13c60*/  ENDCOLLECTIVE ;  /* 0x000000000000791b */ /* 0x003fe20003800000 */
.L_x_5927:
        /* <DEDUP_REMOVED lines=13> */
.L_x_5928:
        /* <DEDUP_REMOVED lines=13> */
.L_x_5929:
[----:B------:R-:W-:Y:S02]  /*13e10*/  IMAD.MOV.U32 R13, RZ, RZ, R25 ;  /* 0x000000ffff0d7224 */ /* 0x000fe400078e0019 */
[----:B------:R-:W-:Y:S01]  /*13e20*/  IMAD.MOV.U32 R12, RZ, RZ, 0x2 ;  /* 0x00000002ff0c7424 */ /* 0x000fe200078e00ff */
[----:B------:R-:W-:-:S13]  /*13e30*/  IADD3 R2, P4, R14, R5, RZ ;  /* 0x000000050e027210 */ /* 0x000fda0007f9e0ff */
[----:B------:R-:W-:Y:S05]  /*13e40*/  WARPSYNC.COLLECTIVE R15, `(.L_x_5930) ;  /* 0x000000000f087348 */ /* 0x000fea0003c00000 */
[----:B------:R0:W1:Y:S02]  /*13e50*/  SHFL.IDX P6, R14, R13, R12, R11 ;  /* 0x0000000c0d0e7389 */ /* 0x00006400000c000b */
[----:B01----:R-:W-:Y:S01]  /*13e60*/  ENDCOLLECTIVE ;  /* 0x000000000000791b */ /* 0x003fe20003800000 */
.L_x_5930:
        /* <DEDUP_REMOVED lines=15> */
.L_x_5931:
[----:B------:R-:W-:Y:S02]  /*13f60*/  IMAD.MOV.U32 R13, RZ, RZ, R25 ;  /* 0x000000ffff0d7224 */ /* 0x000fe400078e0019 */
[----:B------:R-:W-:Y:S01]  /*13f70*/  IMAD.MOV.U32 R12, RZ, RZ, 0x3 ;  /* 0x00000003ff0c7424 */ /* 0x000fe200078e00ff */
[----:B------:R-:W-:-:S13]  /*13f80*/  IADD3 R2, P4, R14, R5, RZ ;  /* 0x000000050e027210 */ /* 0x000fda0007f9e0ff */
[----:B------:R-:W-:Y:S05]  /*13f90*/  WARPSYNC.COLLECTIVE R15, `(.L_x_5932) ;  /* 0x000000000f087348 */ /* 0x000fea0003c00000 */
[----:B------:R0:W1:Y:S02]  /*13fa0*/  SHFL.IDX P6, R14, R13, R12, R11 ;  /* 0x0000000c0d0e7389 */ /* 0x00006400000c000b */
[----:B01----:R-:W-:Y:S01]  /*13fb0*/  ENDCOLLECTIVE ;  /* 0x000000000000791b */ /* 0x003fe20003800000 */
.L_x_5932:
        /* <DEDUP_REMOVED lines=15> */
.L_x_5933:
[----:B------:R-:W-:Y:S02]  /*140b0*/  IMAD.MOV.U32 R13, RZ, RZ, R25 ;  /* 0x000000ffff0d7224 */ /* 0x000fe400078e0019 */
[----:B------:R-:W-:Y:S01]  /*140c0*/  IMAD.MOV.U32 R12, RZ, RZ, 0x4 ;  /* 0x00000004ff0c7424 */ /* 0x000fe200078e00ff */
[----:B------:R-:W-:-:S13]  /*140d0*/  IADD3 R2, P4, R14, R5, RZ ;  /* 0x000000050e027210 */ /* 0x000fda0007f9e0ff */
[----:B------:R-:W-:Y:S05]  /*140e0*/  WARPSYNC.COLLECTIVE R15, `(.L_x_5934) ;  /* 0x000000000f087348 */ /* 0x000fea0003c00000 */
[----:B------:R0:W1:Y:S02]  /*140f0*/  SHFL.IDX P6, R14, R13, R12, R11 ;  /* 0x0000000c0d0e7389 */ /* 0x00006400000c000b */
[----:B01----:R-:W-:Y:S01]  /*14100*/  ENDCOLLECTIVE ;  /* 0x000000000000791b */ /* 0x003fe20003800000 */
.L_x_5934:
        /* <DEDUP_REMOVED lines=15> */
.L_x_5935:
[----:B------:R-:W-:Y:S02]  /*14200*/  IMAD.MOV.U32 R13, RZ, RZ, R25 ;  /* 0x000000ffff0d7224 */ /* 0x000fe400078e0019 */
[----:B------:R-:W-:Y:S01]  /*14210*/  IMAD.MOV.U32 R12, RZ, RZ, 0x5 ;  /* 0x00000005ff0c7424 */ /* 0x000fe200078e00ff */
[----:B------:R-:W-:-:S13]  /*14220*/  IADD3 R2, P4, R14, R5, RZ ;  /* 0x000000050e027210 */ /* 0x000fda0007f9e0ff */
[----:B------:R-:W-:Y:S05]  /*14230*/  WARPSYNC.COLLECTIVE R15, `(.L_x_5936) ;  /* 0x000000000f087348 */ /* 0x000fea0003c00000 */
[----:B------:R0:W1:Y:S02]  /*14240*/  SHFL.IDX P6, R14, R13, R12, R11 ;  /* 0x0000000c0d0e7389 */ /* 0x00006400000c000b */
[----:B01----:R-:W-:Y:S01]  /*14250*/  ENDCOLLECTIVE ;  /* 0x000000000000791b */ /* 0x003fe20003800000 */
.L_x_5936:
        /* <DEDUP_REMOVED lines=14> */
.L_x_5937:
[----:B------:R-:W-:Y:S05]  /*14340*/  BRA `(.L_x_5938) ;  /* 0xffffffbc00a07947 */ /* 0x000fea000383ffff */
.L_x_5832:
        /* <DEDUP_REMOVED lines=8> */
.L_x_5940:
[----:B------:R-:W-:Y:S05]  /*143d0*/  BSYNC B0 ;  /* 0x0000000000007941 */ /* 0x000fea0003800000 */
.L_x_5939:
        /* <DEDUP_REMOVED lines=9> */
.L_x_5941:
        /* <DEDUP_REMOVED lines=18> */
.L_x_5942:
[----:B------:R-:W-:Y:S01]  /*14590*/  IMAD.MOV.U32 R12, RZ, RZ, 0x2 ;  /* 0x00000002ff0c7424 */ /* 0x000fe200078e00ff */
[----:B------:R-:W-:-:S05]  /*145a0*/  SEL R6, R14, RZ, P1 ;  /* 0x000000ff0e067207 */ /* 0x000fca0000800000 */
[----:B------:R-:W-:-:S04]  /*145b0*/  IMAD.IADD R6, R5, 0x1, R6 ;  /* 0x0000000105067824 */ /* 0x000fc800078e0206 */
[----:B------:R-:W-:-:S07]  /*145c0*/  IMAD.MOV.U32 R13, RZ, RZ, R6 ;  /* 0x000000ffff0d7224 */ /* 0x000fce00078e0006 */
[----:B------:R-:W-:Y:S05]  /*145d0*/  WARPSYNC.COLLECTIVE R15, `(.L_x_5943) ;  /* 0x000000000f087348 */ /* 0x000fea0003c00000 */
[----:B------:R0:W1:Y:S02]  /*145e0*/  SHFL.UP P6, R14, R13, R12, R11 ;  /* 0x0400000c0d0e7389 */ /* 0x00006400000c000b */
[----:B01----:R-:W-:Y:S01]  /*145f0*/  ENDCOLLECTIVE ;  /* 0x000000000000791b */ /* 0x003fe20003800000 */
.L_x_5943:
[----:B------:R-:W-:Y:S01]  /*14600*/  IMAD.MOV.U32 R12, RZ, RZ, 0x4 ;  /* 0x00000004ff0c7424 */ /* 0x000fe200078e00ff */
[----:B------:R-:W-:-:S04]  /*14610*/  SEL R7, R14, RZ, P2 ;  /* 0x000000ff0e077207 */ /* 0x000fc80001000000 */
[----:B------:R-:W-:-:S05]  /*14620*/  IADD3 R7, R6, R7, RZ ;  /* 0x0000000706077210 */ /* 0x000fca0007ffe0ff */
[----:B------:R-:W-:-:S07]  /*14630*/  IMAD.MOV.U32 R13, RZ, RZ, R7 ;  /* 0x000000ffff0d7224 */ /* 0x000fce00078e0007 */
[----:B------:R-:W-:Y:S05]  /*14640*/  WARPSYNC.COLLECTIVE R15, `(.L_x_5944) ;  /* 0x000000000f087348 */ /* 0x000fea0003c00000 */
[----:B------:R0:W1:Y:S02]  /*14650*/  SHFL.UP P6, R14, R13, R12, R11 ;  /* 0x0400000c0d0e7389 */ /* 0x00006400000c000b */
[----:B01----:R-:W-:Y:S01]  /*14660*/  ENDCOLLECTIVE ;  /* 0x000000000000791b */ /* 0x003fe20003800000 */
.L_x_5944:
[----:B------:R-:W-:Y:S01]  /*14670*/  IMAD.MOV.U32 R12, RZ, RZ, 0x8 ;  /* 0x00000008ff0c7424 */ /* 0x000fe200078e00ff */
[----:B------:R-:W-:-:S05]  /*14680*/  SEL R2, R14, RZ, P3 ;  /* 0x000000ff0e027207 */ /* 0x000fca0001800000 */
[----:B------:R-:W-:-:S04]  /*14690*/  IMAD.IADD R2, R7, 0x1, R2 ;  /* 0x0000000107027824 */ /* 0x000fc800078e0202 */
[----:B------:R-:W-:-:S07]  /*146a0*/  IMAD.MOV.U32 R13, RZ, RZ, R2 ;  /* 0x000000ffff0d7224 */ /* 0x000fce00078e0002 */
[----:B------:R-:W-:Y:S05]  /*146b0*/  WARPSYNC.COLLECTIVE R15, `(.L_x_5945) ;  /* 0x000000000f087348 */ /* 0x000fea0003c00000 */
[----:B------:R0:W1:Y:S02]  /*146c0*/  SHFL.UP P6, R14, R13, R12, R11 ;  /* 0x0400000c0d0e7389 */ /* 0x00006400000c000b */
[----:B01----:R-:W-:Y:S01]  /*146d0*/  ENDCOLLECTIVE ;  /* 0x000000000000791b */ /* 0x003fe20003800000 */
.L_x_5945:
[----:B------:R-:W-:Y:S01]  /*146e0*/  IMAD.MOV.U32 R12, RZ, RZ, 0x10 ;  /* 0x00000010ff0c7424 */ /* 0x000fe200078e00ff */
[----:B------:R-:W-:-:S05]  /*146f0*/  SEL R3, R14, RZ, P4 ;  /* 0x000000ff0e037207 */ /* 0x000fca0002000000 */
[----:B------:R-:W-:-:S04]  /*14700*/  IMAD.IADD R3, R2, 0x1, R3 ;  /* 0x0000000102037824 */ /* 0x000fc800078e0203 */
[----:B------:R-:W-:-:S07]  /*14710*/  IMAD.MOV.U32 R13, RZ, RZ, R3 ;  /* 0x000000ffff0d7224 */ /* 0x000fce00078e0003 */
[----:B------:R-:W-:Y:S05]  /*14720*/  WARPSYNC.COLLECTIVE R15, `(.L_x_5946) ;  /* 0x000000000f087348 */ /* 0x000fea0003c00000 */
[----:B------:R0:W1:Y:S02]  /*14730*/  SHFL.UP P6, R14, R13, R12, R11 ;  /* 0x0400000c0d0e7389 */ /* 0x00006400000c000b */
[----:B01----:R-:W-:Y:S01]  /*14740*/  ENDCOLLECTIVE ;  /* 0x000000000000791b */ /* 0x003fe20003800000 */
.L_x_5946:
        /* <DEDUP_REMOVED lines=8> */
.L_x_5947:
[----:B------:R-:W-:Y:S05]  /*147d0*/  BRA `(.L_x_5948) ;  /* 0xffffffbc00b07947 */ /* 0x000fea000383ffff */
.L_x_5837:
        /* <DEDUP_REMOVED lines=8> */
.L_x_5950:
[----:B------:R-:W-:Y:S05]  /*14860*/  BSYNC B0 ;  /* 0x0000000000007941 */ /* 0x000fea0003800000 */
.L_x_5949:
        /* <DEDUP_REMOVED lines=8> */
.L_x_5951:
[----:B------:R-:W-:Y:S01]  /*148f0*/  IMAD.MOV.U32 R12, RZ, RZ, 0x4 ;  /* 0x00000004ff0c7424 */ /* 0x000fe200078e00ff */
[----:B------:R-:W-:-:S05]  /*14900*/  SEL R2, R14, RZ, P2 ;  /* 0x000000ff0e027207 */ /* 0x000fca0001000000 */
[----:B------:R-:W-:-:S04]  /*14910*/  IMAD.IADD R2, R13, 0x1, R2 ;  /* 0x000000010d027824 */ /* 0x000fc800078e0202 */
[----:B------:R-:W-:-:S07]  /*14920*/  IMAD.MOV.U32 R13, RZ, RZ, R2 ;  /* 0x000000ffff0d7224 */ /* 0x000fce00078e0002 */
[----:B------:R-:W-:Y:S05]  /*14930*/  WARPSYNC.COLLECTIVE R15, `(.L_x_5952) ;  /* 0x000000000f087348 */ /* 0x000fea0003c00000 */
[----:B------:R0:W1:Y:S02]  /*14940*/  SHFL.UP P6, R14, R13, R12, R11 ;  /* 0x0400000c0d0e7389 */ /* 0x00006400000c000b */
[----:B01----:R-:W-:Y:S01]  /*14950*/  ENDCOLLECTIVE ;  /* 0x000000000000791b */ /* 0x003fe20003800000 */
.L_x_5952:
[----:B------:R-:W-:Y:S01]  /*14960*/  IMAD.MOV.U32 R12, RZ, RZ, 0x8 ;  /* 0x00000008ff0c7424 */ /* 0x000fe200078e00ff */
[----:B------:R-:W-:-:S05]  /*14970*/  SEL R3, R14, RZ, P3 ;  /* 0x000000ff0e037207 */ /* 0x000fca0001800000 */
[----:B------:R-:W-:-:S04]  /*14980*/  IMAD.IADD R3, R2, 0x1, R3 ;  /* 0x0000000102037824 */ /* 0x000fc800078e0203 */
[----:B------:R-:W-:-:S07]  /*14990*/  IMAD.MOV.U32 R13, RZ, RZ, R3 ;  /* 0x000000ffff0d7224 */ /* 0x000fce00078e0003 */
[----:B------:R-:W-:Y:S05]  /*149a0*/  WARPSYNC.COLLECTIVE R15, `(.L_x_5953) ;  /* 0x000000000f087348 */ /* 0x000fea0003c00000 */
[----:B------:R0:W1:Y:S02]  /*149b0*/  SHFL.UP P6, R14, R13, R12, R11 ;  /* 0x0400000c0d0e7389 */ /* 0x00006400000c000b */
[----:B01----:R-:W-:Y:S01]  /*149c0*/  ENDCOLLECTIVE ;  /* 0x000000000000791b */ /* 0x003fe20003800000 */
.L_x_5953:
[----:B------:R-:W-:Y:S01]  /*149d0*/  IMAD.MOV.U32 R12, RZ, RZ, 0x10 ;  /* 0x00000010ff0c7424 */ /* 0x000fe200078e00ff */
[----:B------:R-:W-:-:S05]  /*149e0*/  SEL R4, R14, RZ, P4 ;  /* 0x000000ff0e047207 */ /* 0x000fca0002000000 */
[----:B------:R-:W-:-:S04]  /*149f0*/  IMAD.IADD R4, R3, 0x1, R4 ;  /* 0x0000000103047824 */ /* 0x000fc800078e0204 */
[----:B------:R-:W-:-:S07]  /*14a00*/  IMAD.MOV.U32 R13, RZ, RZ, R4 ;  /* 0x000000ffff0d7224 */ /* 0x000fce00078e0004 */
[----:B------:R-:W-:Y:S05]  /*14a10*/  WARPSYNC.COLLECTIVE R15, `(.L_x_5954) ;  /* 0x000000000f087348 */ /* 0x000fea0003c00000 */
[----:B------:R0:W1:Y:S02]  /*14a20*/  SHFL.UP P6, R14, R13, R12, R11 ;  /* 0x0400000c0d0e7389 */ /* 0x00006400000c000b */
[----:B01----:R-:W-:Y:S01]  /*14a30*/  ENDCOLLECTIVE ;  /* 0x000000000000791b */ /* 0x003fe20003800000 */
.L_x_5954:
        /* <DEDUP_REMOVED lines=8> */
.L_x_5955:
[----:B------:R-:W-:Y:S05]  /*14ac0*/  BRA `(.L_x_5956) ;  /* 0xffffffbc00907947 */ /* 0x000fea000383ffff */
.L_x_5839:
[----:B------:R-:W-:Y:S01]  /*14ad0*/  BSSY B0, `(.L_x_5957) ;  /* 0x0000006000007945 */ /* 0x000fe20003800000 */
[----:B------:R-:W-:Y:S01]  /*14ae0*/  PLOP3.LUT P6, PT, P6, PT, PT, 0x8, 0x0 ;  /* 0x000000000000781c */ /* 0x000fe200037ce170 */
[----:B------:R-:W-:-:S12]  /*14af0*/  IMAD.MOV.U32 R15, RZ, RZ, -0x1 ;  /* 0xffffffffff0f7424 */ /* 0x000fd800078e00ff */
[----:B0-----:R-:W-:Y:S05]  /*14b00*/  WARPSYNC.COLLECTIVE R15, `(.L_x_5958) ;  /* 0x000000000f087348 */ /* 0x001fea0003c00000 */
[----:B------:R-:W-:Y:S01]  /*14b10*/  VOTE.ANY R14, PT, P6 ;  /* 0x00000000000e7806 */ /* 0x000fe200030e0100 */
[----:B0-----:R-:W-:Y:S06]  /*14b20*/  ENDCOLLECTIVE ;  /* 0x000000000000791b */ /* 0x001fec0003800000 */
.L_x_5958:
[----:B------:R-:W-:Y:S05]  /*14b30*/  BSYNC B0 ;  /* 0x0000000000007941 */ /* 0x000fea0003800000 */
.L_x_5957:
        /* <DEDUP_REMOVED lines=9> */
.L_x_5959:
[----:B------:R-:W-:Y:S01]  /*14bd0*/  MOV R5, R14 ;  /* 0x0000000e00057202 */ /* 0x000fe20000000f00 */
[----:B------:R-:W-:Y:S06]  /*14be0*/  BRA `(.L_x_5960) ;  /* 0xffffffbc00807947 */ /* 0x000fec000383ffff */
.L_x_5841:
[----:B------:R-:W-:Y:S01]  /*14bf0*/  BSSY B0, `(.L_x_5961) ;  /* 0x0000007000007945 */ /* 0x000fe20003800000 */
[----:B------:R-:W-:Y:S02]  /*14c00*/  IMAD.MOV.U32 R13, RZ, RZ, R6 ;  /* 0x000000ffff0d7224 */ /* 0x000fe400078e0006 */
[----:B------:R-:W-:Y:S02]  /*14c10*/  IMAD.MOV.U32 R11, RZ, RZ, 0x1f ;  /* 0x0000001fff0b7424 */ /* 0x000fe400078e00ff */
[----:B------:R-:W-:-:S07]  /*14c20*/  IMAD.MOV.U32 R15, RZ, RZ, -0x1 ;  /* 0xffffffffff0f7424 */ /* 0x000fce00078e00ff */
[----:B012---:R-:W-:Y:S05]  /*14c30*/  WARPSYNC.COLLECTIVE R15, `(.L_x_5962) ;  /* 0x000000000f087348 */ /* 0x007fea0003c00000 */
[----:B------:R3:W4:Y:S02]  /*14c40*/  SHFL.IDX P6, R14, R13, R12, R11 ;  /* 0x0000000c0d0e7389 */ /* 0x00072400000c000b */
[----:B01234-:R-:W-:Y:S01]  /*14c50*/  ENDCOLLECTIVE ;  /* 0x000000000000791b */ /* 0x01ffe20003800000 */
.L_x_5962:
[----:B------:R-:W-:Y:S05]  /*14c60*/  BSYNC B0 ;  /* 0x0000000000007941 */ /* 0x000fea0003800000 */
.L_x_5961:
[----:B------:R-:W-:Y:S05]  /*14c70*/  BRA `(.L_x_5840) ;  /* 0xffffffbc00787947 */ /* 0x000fea000383ffff */
.L_x_5845:
[----:B-1----:R1:W3:Y:S02]  /*14c80*/  SYNCS.PHASECHK.TRANS64.TRYWAIT P0, [R4+URZ+0x30820], R0 ;  /* 0x03082000040075a7 */ /* 0x0022e4000800017f */
[----:B---3--:R-:W-:Y:S05]  /*14c90*/  @!P0 NANOSLEEP.SYNCS 0x989680 ;  /* 0x009896800000895d */ /* 0x008fea0003900000 */
[----:B------:R-:W3:Y:S02]  /*14ca0*/  @!P0 SYNCS.PHASECHK.TRANS64 P0, [R4+URZ+0x30820], R0 ;  /* 0x03082000040085a7 */ /* 0x000ee4000800007f */
[----:B---3--:R-:W-:Y:S05]  /*14cb0*/  @!P0 BRA `(.L_x_5845) ;  /* 0xfffffffc00f08947 */ /* 0x008fea000383ffff */
[----:B------:R-:W-:Y:S05]  /*14cc0*/  BRA `(.L_x_5963) ;  /* 0xffffffc000f07947 */ /* 0x000fea000383ffff */
.L_x_5846:
        /* <DEDUP_REMOVED lines=11> */
.L_x_5965:
[----:B------:R-:W-:Y:S05]  /*14d80*/  BSYNC B0 ;  /* 0x0000000000007941 */ /* 0x000fea0003800000 */
.L_x_5964:
[----:B------:R-:W-:Y:S05]  /*14d90*/  BRA `(.L_x_5966) ;  /* 0xffffffc000d87947 */ /* 0x000fea000383ffff */
.L_x_5849:
[----:B------:R-:W-:Y:S01]  /*14da0*/  BSSY B1, `(.L_x_5967) ;  /* 0x0000006000017945 */ /* 0x000fe20003800000 */
[----:B------:R-:W-:-:S07]  /*14db0*/  IMAD.MOV.U32 R15, RZ, RZ, -0x1 ;  /* 0xffffffffff0f7424 */ /* 0x000fce00078e00ff */
[----:B012---:R-:W-:Y:S05]  /*14dc0*/  WARPSYNC.COLLECTIVE R15, `(.L_x_5968) ;  /* 0x000000000f0c7348 */ /* 0x007fea0003c00000 */
[----:B------:R-:W-:Y:S02]  /*14dd0*/  ELECT P6, UR62, PT ;  /* 0x00000000003e782f */ /* 0x000fe400038c0000 */
[----:B------:R-:W-:Y:S01]  /*14de0*/  MOV R14, UR62 ;  /* 0x0000003e000e7c02 */ /* 0x000fe20008000f00 */
[----:B012---:R-:W-:Y:S10]  /*14df0*/  ENDCOLLECTIVE ;  /* 0x000000000000791b */ /* 0x007ff40003800000 */
.L_x_5968:
[----:B------:R-:W-:Y:S05]  /*14e00*/  BSYNC B1 ;  /* 0x0000000000017941 */ /* 0x000fea0003800000 */
.L_x_5967:
[----:B------:R-:W-:Y:S05]  /*14e10*/  BRA `(.L_x_5969) ;  /* 0xffffffc000d07947 */ /* 0x000fea000383ffff */
.L_x_5851:
[----:B-1----:R1:W3:Y:S02]  /*14e20*/  SYNCS.PHASECHK.TRANS64.TRYWAIT P1, [R5+URZ+0x30840], R0 ;  /* 0x03084000050075a7 */ /* 0x0022e4000802017f */
[----:B---3--:R-:W-:Y:S05]  /*14e30*/  @!P1 NANOSLEEP.SYNCS 0x989680 ;  /* 0x009896800000995d */ /* 0x008fea0003900000 */
[----:B------:R-:W3:Y:S02]  /*14e40*/  @!P1 SYNCS.PHASECHK.TRANS64 P1, [R5+URZ+0x30840], R0 ;  /* 0x03084000050095a7 */ /* 0x000ee4000802007f */
[----:B---3--:R-:W-:Y:S05]  /*14e50*/  @!P1 BRA `(.L_x_5851) ;  /* 0xfffffffc00f09947 */ /* 0x008fea000383ffff */
[----:B------:R-:W-:Y:S05]  /*14e60*/  BRA `(.L_x_5970) ;  /* 0xffffffc000f87947 */ /* 0x000fea000383ffff */
.L_x_5853:
[----:B---3--:R3:W4:Y:S02]  /*14e70*/  SYNCS.PHASECHK.TRANS64.TRYWAIT P1, [R27+URZ+0x30840], R2 ;  /* 0x030840021b0075a7 */ /* 0x008724000802017f */
[----:B----4-:R-:W-:Y:S05]  /*14e80*/  @!P1 NANOSLEEP.SYNCS 0x989680 ;  /* 0x009896800000995d */ /* 0x010fea0003900000 */
[----:B------:R-:W4:Y:S02]  /*14e90*/  @!P1 SYNCS.PHASECHK.TRANS64 P1, [R27+URZ+0x30840], R2 ;  /* 0x030840021b0095a7 */ /* 0x000f24000802007f */
[----:B----4-:R-:W-:Y:S05]  /*14ea0*/  @!P1 BRA `(.L_x_5853) ;  /* 0xfffffffc00f09947 */ /* 0x010fea000383ffff */
[----:B------:R-:W-:Y:S05]  /*14eb0*/  BRA `(.L_x_5971) ;  /* 0xffffffc400047947 */ /* 0x000fea000383ffff */
.L_x_5855:
[----:B----4-:R4:W0:Y:S02]  /*14ec0*/  SYNCS.PHASECHK.TRANS64.TRYWAIT P1, [R5+URZ+0x30860], R0 ;  /* 0x03086000050075a7 */ /* 0x010824000802017f */
[----:B0-----:R-:W-:Y:S05]  /*14ed0*/  @!P1 NANOSLEEP.SYNCS 0x989680 ;  /* 0x009896800000995d */ /* 0x001fea0003900000 */
[----:B------:R-:W0:Y:S02]  /*14ee0*/  @!P1 SYNCS.PHASECHK.TRANS64 P1, [R5+URZ+0x30860], R0 ;  /* 0x03086000050095a7 */ /* 0x000e24000802007f */
[----:B0-----:R-:W-:Y:S05]  /*14ef0*/  @!P1 BRA `(.L_x_5855) ;  /* 0xfffffffc00f09947 */ /* 0x001fea000383ffff */
[----:B------:R-:W-:Y:S05]  /*14f00*/  BRA `(.L_x_5972) ;  /* 0xffffffc400007947 */ /* 0x000fea000383ffff */
.L_x_5973:
        /* <DEDUP_REMOVED lines=15> */
.L_x_15852:


//--------------------- .text._ZN7cutlass13device_kernelIN5flash11enable_sm90INS1_16FlashAttnFwdSm90INS1_25CollectiveMainloopFwdSm90ILi2EN4cute5tupleIJNS5_1CILi1EEES8_S8_EEENS6_IJNS7_ILi128EEENS7_ILi96EEENS7_ILi192EEEEEELi192ENS_6half_tEfNS_4arch4Sm90ELb1ELb0ELb0ELb1ELb1ELb1ELb0ELb1ELb1ELb1ELb0ELb0EEENS1_21CollectiveEpilogueFwdINS6_IJSA_SC_SB_EEES9_SE_SG_Li256ELb1ELb1ELb0ELb0EEENS1_36VarlenDynamicPersistentTileSchedulerILi128ELi96ELi256ELi128ELb0ELb1ELb1ELb1ELb1ELb1EEEEEEEEEvNT_6ParamsE --------------------------
	.section	.text._ZN7cutlass13device_kernelIN5flash11enable_sm90INS1_16FlashAttnFwdSm90INS1_25CollectiveMainloopFwdSm90ILi2EN4cute5tupleIJNS5_1CILi1EEES8_S8_EEENS6_IJNS7_ILi128EEENS7_ILi96EEENS7_ILi192EEEEEELi192ENS_6half_tEfNS_4arch4Sm90ELb1ELb0ELb0ELb1ELb1ELb1ELb0ELb1ELb1ELb1ELb0ELb0EEENS1_21CollectiveEpilogueFwdINS6_IJSA_SC_SB_EEES9_SE_SG_Li256ELb1ELb1ELb0ELb0EEENS1_36VarlenDynamicPersistentTileSchedulerILi128ELi96ELi256ELi128ELb0ELb1ELb1ELb1ELb1ELb1EEEEEEEEEvNT_6ParamsE,"ax",@progbits
	.align	128
.text._ZN7cutlass13device_kernelIN5flash11enable_sm90INS1_16FlashAttnFwdSm90INS1_25CollectiveMainloopFwdSm90ILi2EN4cute5tupleIJNS5_1CILi1EEES8_S8_EEENS6_IJNS7_ILi128EEENS7_ILi96EEENS7_ILi192EEEEEELi192ENS_6half_tEfNS_4arch4Sm90ELb1ELb0ELb0ELb1ELb1ELb1ELb0ELb1ELb1ELb1ELb0ELb0EEENS1_21CollectiveEpilogueFwdINS6_IJSA_SC_SB_EEES9_SE_SG_Li256ELb1ELb1ELb0ELb0EEENS1_36VarlenDynamicPersistentTileSchedulerILi128ELi96ELi256ELi128ELb0ELb1ELb1ELb1ELb1ELb1EEEEEEEEEvNT_6ParamsE:
        .type           _ZN7cutlass13device_kernelIN5flash11enable_sm90INS1_16FlashAttnFwdSm90INS1_25CollectiveMainloopFwdSm90ILi2EN4cute5tupleIJNS5_1CILi1EEES8_S8_EEENS6_IJNS7_ILi128EEENS7_ILi96EEENS7_ILi192EEEEEELi192ENS_6half_tEfNS_4arch4Sm90ELb1ELb0ELb0ELb1ELb1ELb1ELb0ELb1ELb1ELb1ELb0ELb0EEENS1_21CollectiveEpilogueFwdINS6_IJSA_SC_SB_EEES9_SE_SG_Li256ELb1ELb1ELb0ELb0EEENS1_36VarlenDynamicPersistentTileSchedulerILi128ELi96ELi256ELi128ELb0ELb1ELb1ELb1ELb1ELb1EEEEEEEEEvNT_6ParamsE,@function
        .size           _ZN7cutlass13device_kernelIN5flash11enable_sm90INS1_16FlashAttnFwdSm90INS1_25CollectiveMainloopFwdSm90ILi2EN4cute5tupleIJNS5_1CILi1EEES8_S8_EEENS6_IJNS7_ILi128EEENS7_ILi96EEENS7_ILi192EEEEEELi192ENS_6half_tEfNS_4arch4Sm90ELb1ELb0ELb0ELb1ELb1ELb1ELb0ELb1ELb1ELb1ELb0ELb0EEENS1_21CollectiveEpilogueFwdINS6_IJSA_SC_SB_EEES9_SE_SG_Li256ELb1ELb1ELb0ELb0EEENS1_36VarlenDynamicPersistentTileSchedulerILi128ELi96ELi256ELi128ELb0ELb1ELb1ELb1ELb1ELb1EEEEEEEEEvNT_6ParamsE,(.L_x_15853 - _ZN7cutlass13device_kernelIN5flash11enable_sm90INS1_16FlashAttnFwdSm90INS1_25CollectiveMainloopFwdSm90ILi2EN4cute5tupleIJNS5_1CILi1EEES8_S8_EEENS6_IJNS7_ILi128EEENS7_ILi96EEENS7_ILi192EEEEEELi192ENS_6half_tEfNS_4arch4Sm90ELb1ELb0ELb0ELb1ELb1ELb1ELb0ELb1ELb1ELb1ELb0ELb0EEENS1_21CollectiveEpilogueFwdINS6_IJSA_SC_SB_EEES9_SE_SG_Li256ELb1ELb1ELb0ELb0EEENS1_36VarlenDynamicPersistentTileSchedulerILi128ELi96ELi256ELi128ELb0ELb1ELb1ELb1ELb1ELb1EEEEEEEEEvNT_6ParamsE)
        .other          _ZN7cutlass13device_kernelIN5flash11enable_sm90INS1_16FlashAttnFwdSm90INS1_25CollectiveMainloopFwdSm90ILi2EN4cute5tupleIJNS5_1CILi1EEES8_S8_EEENS6_IJNS7_ILi128EEENS7_ILi96EEENS7_ILi192EEEEEELi192ENS_6half_tEfNS_4arch4Sm90ELb1ELb0ELb0ELb1ELb1ELb1ELb0ELb1ELb1ELb1ELb0ELb0EEENS1_21CollectiveEpilogueFwdINS6_IJSA_SC_SB_EEES9_SE_SG_Li256ELb1ELb1ELb0ELb0EEENS1_36VarlenDynamicPersistentTileSchedulerILi128ELi96ELi256ELi128ELb0ELb1ELb1ELb1ELb1ELb1EEEEEEEEEvNT_6ParamsE,@"STO_CUDA_ENTRY STV_DEFAULT"
_ZN7cutlass13device_kernelIN5flash11enable_sm90INS1_16FlashAttnFwdSm90INS1_25CollectiveMainloopFwdSm90ILi2EN4cute5tupleIJNS5_1CILi1EEES8_S8_EEENS6_IJNS7_ILi128EEENS7_ILi96EEENS7_ILi192EEEEEELi192ENS_6half_tEfNS_4arch4Sm90ELb1ELb0ELb0ELb1ELb1ELb1ELb0ELb1ELb1ELb1ELb0ELb0EEENS1_21CollectiveEpilogueFwdINS6_IJSA_SC_SB_EEES9_SE_SG_Li256ELb1ELb1ELb0ELb0EEENS1_36VarlenDynamicPersistentTileSchedulerILi128ELi96ELi256ELi128ELb0ELb1ELb1ELb1ELb1ELb1EEEEEEEEEvNT_6ParamsE:
        /* <DEDUP_REMOVED lines=18> */
.L_x_5975:
[----:B------:R-:W-:Y:S05]  /*0120*/  BSYNC B0 ;  /* 0x0000000000007941 */ /* 0x000fea0003800000 */
.L_x_5974:
        /* <DEDUP_REMOVED lines=41> */
.L_x_5976:
        /* <DEDUP_REMOVED lines=22> */
.L_x_5977:
        /* <DEDUP_REMOVED lines=18> */
.L_x_5978:
        /* <DEDUP_REMOVED lines=22> */
.L_x_5979:
        /* <DEDUP_REMOVED lines=22> */
.L_x_5980:
[----:B------:R-:W-:Y:S01]  /*0900*/  PLOP3.LUT P0, PT, PT, PT, UP0, 0x80, 0x0 ;  /* 0x000000000000781c */ /* 0x000fe20003f0f008 */
[----:B------:R-:W-:Y:S01]  /*0910*/  UMOV UR60, 0x1 ;  /* 0x00000001003c7882 */ /* 0x000fe20000000000 */
[----:B------:R-:W-:Y:S01]  /*0920*/  NOP ;  /* 0x0000000000007918 */ /* 0x000fe20000000000 */
[----:B------:R-:W-:Y:S01]  /*0930*/  USEL UR60, UR60, 0x2, !UP0 ;  /* 0x000000023c3c7887 */ /* 0x000fe2000c000000 */
[----:B------:R-:W-:Y:S01]  /*0940*/  BSSY B9, `(.L_x_5981) ;  /* 0x00022f4000097945 */ /* 0x000fe20003800000 */
[----:B012-4-:R-:W-:Y:S08]  /*0950*/  BAR.SYNC.DEFER_BLOCKING 0x0 ;  /* 0x0000000000007b1d */ /* 0x017ff00000010000 */
[----:B------:R-:W-:Y:S05]  /*0960*/  @!P0 BRA `(.L_x_5982) ;  /* 0x000001bc00308947 */ /* 0x000fea0003800000 */
.L_x_5983:
        /* <DEDUP_REMOVED lines=19> */
[----:B------:R-:W-:Y:S01]  /*0aa0*/  SHF.R.S32.HI R3, RZ, 0x1f, R0 ;  /* 0x0000001fff037819 */ /* 0x000fe20000011400 */
[----:B------:R-:W-:Y:S01]  /*0ab0*/  IMAD.MOV.U32 R200, RZ, RZ, RZ ;  /* 0x000000ffffc87224 */ /* 0x000fe200078e00ff */
[----:B------:R-:W-:Y:S01]  /*0ac0*/  MOV R205, RZ ;  /* 0x000000ff00cd7202 */ /* 0x000fe20000000f00 */
[----:B------:R-:W-:Y:S01]  /*0ad0*/  IMAD.MOV.U32 R197, RZ, RZ, RZ ;  /* 0x000000ffffc57224 */ /* 0x000fe200078e00ff */
[CC--:B------:R-:W-:Y:S02]  /*0ae0*/  LEA.HI R2, R3.reuse, R0.reuse, RZ, 0x7 ;  /* 0x0000000003027211 */ /* 0x0c0fe400078f38ff */
[----:B------:R-:W-:-:S02]  /*0af0*/  LEA.HI R4, R3, R0, RZ, 0x4 ;  /* 0x0000000003047211 */ /* 0x000fc400078f20ff */
[----:B------:R-:W-:Y:S02]  /*0b00*/  LOP3.LUT R5, R2, 0xffffff80, RZ, 0xc0, !PT ;  /* 0xffffff8002057812 */ /* 0x000fe400078ec0ff */
[----:B------:R-:W-:Y:S01]  /*0b10*/  SHF.R.S32.HI R12, RZ, 0x7, R2 ;  /* 0x00000007ff0c7819 */ /* 0x000fe20000011402 */
[----:B------:R-:W-:Y:S02]  /*0b20*/  UIADD3 UR4, UR4, 0x12400, URZ ;  /* 0x0001240004047890 */ /* 0x000fe4000fffe03f */
[----:B------:R-:W-:Y:S01]  /*0b30*/  IMAD.IADD R15, R0, 0x1, -R5 ;  /* 0x00000001000f7824 */ /* 0x000fe200078e0a05 */
[----:B------:R-:W-:Y:S02]  /*0b40*/  SHF.R.S32.HI R5, RZ, 0x4, R4 ;  /* 0x00000004ff057819 */ /* 0x000fe40000011404 */
[----:B------:R-:W-:Y:S02]  /*0b50*/  LEA.HI R2, R2, R12, RZ, 0x1 ;  /* 0x0000000c02027211 */ /* 0x000fe400078f08ff */
[----:B------:R-:W-:Y:S01]  /*0b60*/  SHF.R.S32.HI R7, RZ, 0x1f, R15 ;  /* 0x0000001fff077819 */ /* 0x000fe2000001140f */
[----:B------:R-:W-:Y:S01]  /*0b70*/  STL [R1+0x48], R15 ;  /* 0x0000480f01007387 */ /* 0x000fe20000100800 */
[----:B------:R-:W-:-:S02]  /*0b80*/  LOP3.LUT R2, R2, 0x3fffffe, RZ, 0xc0, !PT ;  /* 0x03fffffe02027812 */ /* 0x000fc400078ec0ff */
[CC--:B------:R-:W-:Y:S01]  /*0b90*/  LEA.HI R8, R7.reuse, R15.reuse, RZ, 0x2 ;  /* 0x0000000f07087211 */ /* 0x0c0fe200078f10ff */
[----:B------:R0:W-:Y:S01]  /*0ba0*/  STL [R1+0x64], R12 ;  /* 0x0000640c01007387 */ /* 0x0001e20000100800 */
[----:B------:R-:W-:Y:S01]  /*0bb0*/  LEA.HI R7, R7, R15, RZ, 0x5 ;  /* 0x0000000f07077211 */ /* 0x000fe200078f28ff */
[----:B------:R-:W-:Y:S01]  /*0bc0*/  IMAD.IADD R2, R12, 0x1, -R2 ;  /* 0x000000010c027824 */ /* 0x000fe200078e0a02 */
[--C-:B------:R-:W-:Y:S02]  /*0bd0*/  SHF.R.S32.HI R9, RZ, 0x2, R8.reuse ;  /* 0x00000002ff097819 */ /* 0x100fe40000011408 */
[----:B------:R-:W-:Y:S02]  /*0be0*/  SHF.R.S32.HI R6, RZ, 0x1f, R8 ;  /* 0x0000001fff067819 */ /* 0x000fe40000011408 */
[----:B------:R-:W-:Y:S02]  /*0bf0*/  SHF.R.S32.HI R7, RZ, 0x5, R7 ;  /* 0x00000005ff077819 */ /* 0x000fe40000011407 */
[----:B------:R-:W-:-:S02]  /*0c00*/  LEA.HI R10, R6, R9, RZ, 0x3 ;  /* 0x00000009060a7211 */ /* 0x000fc400078f18ff */
[----:B------:R-:W-:Y:S02]  /*0c10*/  LEA.HI R6, R4, R5, RZ, 0x1 ;  /* 0x0000000504067211 */ /* 0x000fe400078f08ff */
[----:B------:R-:W-:Y:S02]  /*0c20*/  LOP3.LUT R10, R10, 0xfffffff8, RZ, 0xc0, !PT ;  /* 0xfffffff80a0a7812 */ /* 0x000fe400078ec0ff */
[----:B------:R-:W-:Y:S02]  /*0c30*/  LOP3.LUT R6, R6, 0x1ffffffe, RZ, 0xc0, !PT ;  /* 0x1ffffffe06067812 */ /* 0x000fe400078ec0ff */
[----:B------:R-:W-:Y:S01]  /*0c40*/  LOP3.LUT R222, R8, 0x7ffffffc, RZ, 0xc0, !PT ;  /* 0x7ffffffc08de7812 */ /* 0x000fe200078ec0ff */
[----:B------:R-:W-:Y:S01]  /*0c50*/  IMAD.IADD R10, R9, 0x1, -R10 ;  /* 0x00000001090a7824 */ /* 0x000fe200078e0a0a */
[----:B------:R-:W-:Y:S02]  /*0c60*/  IADD3 R6, R5, -R6, RZ ;  /* 0x8000000605067210 */ /* 0x000fe40007ffe0ff */
[-C--:B------:R-:W-:Y:S01]  /*0c70*/  LEA.HI R5, R3, R0.reuse, RZ, 0x5 ;  /* 0x0000000003057211 */ /* 0x080fe200078f28ff */
[----:B------:R-:W-:Y:S01]  /*0c80*/  IMAD R9, R7, 0x10, R10 ;  /* 0x0000001007097824 */ /* 0x000fe200078e020a */
[----:B------:R-:W-:-:S02]  /*0c90*/  LEA.HI R10, R3, R0, RZ, 0x2 ;  /* 0x00000000030a7211 */ /* 0x000fc400078f10ff */
[----:B------:R-:W-:Y:S01]  /*0ca0*/  LEA.HI R7, R3, R0, RZ, 0x3 ;  /* 0x0000000003077211 */ /* 0x000fe200078f18ff */
[----:B------:R-:W-:Y:S01]  /*0cb0*/  IMAD R14, R2, 0x40, R9 ;  /* 0x00000040020e7824 */ /* 0x000fe200078e0209 */
[----:B------:R-:W-:Y:S02]  /*0cc0*/  LOP3.LUT R11, R10, 0xfffffffc, RZ, 0xc0, !PT ;  /* 0xfffffffc0a0b7812 */ /* 0x000fe400078ec0ff */
[----:B------:R-:W-:Y:S02]  /*0cd0*/  LOP3.LUT R3, R4, 0x3fffff0, RZ, 0xc0, !PT ;  /* 0x03fffff004037812 */ /* 0x000fe400078ec0ff */
[----:B------:R-:W-:Y:S02]  /*0ce0*/  SHF.R.S32.HI R204, RZ, 0x2, R10 ;  /* 0x00000002ffcc7819 */ /* 0x000fe4000001140a */
[----:B------:R-:W-:Y:S01]  /*0cf0*/  SHF.R.S32.HI R4, RZ, 0x5, R5 ;  /* 0x00000005ff047819 */ /* 0x000fe20000011405 */
[----:B------:R-:W-:Y:S01]  /*0d00*/  IMAD.IADD R3, R0, 0x1, -R3 ;  /* 0x0000000100037824 */ /* 0x000fe200078e0a03 */
[----:B------:R-:W-:-:S02]  /*0d10*/  LOP3.LUT R5, R7, 0xfffffff8, RZ, 0xc0, !PT ;  /* 0xfffffff807057812 */ /* 0x000fc400078ec0ff */
[----:B------:R-:W-:Y:S01]  /*0d20*/  SHF.R.S32.HI R13, RZ, 0x1f, R10 ;  /* 0x0000001fff0d7819 */ /* 0x000fe2000001140a */
[----:B------:R-:W-:Y:S01]  /*0d30*/  IMAD.SHL.U32 R215, R4, 0x200, RZ ;  /* 0x0000020004d77824 */ /* 0x000fe200078e00ff */
[C---:B------:R-:W-:Y:S01]  /*0d40*/  IADD3 R20, R0.reuse, -R11, RZ ;  /* 0x8000000b00147210 */ /* 0x040fe20007ffe0ff */
[----:B------:R-:W-:Y:S01]  /*0d50*/  IMAD.IADD R226, R0, 0x1, -R5 ;  /* 0x0000000100e27824 */ /* 0x000fe200078e0a05 */
[----:B------:R-:W-:Y:S02]  /*0d60*/  IADD3 R10, R204, 0x40, RZ ;  /* 0x00000040cc0a7810 */ /* 0x000fe40007ffe0ff */
[----:B------:R-:W-:Y:S01]  /*0d70*/  LEA.HI R13, R13, R204, RZ, 0x3 ;  /* 0x000000cc0d0d7211 */ /* 0x000fe200078f18ff */
[----:B------:R-:W-:Y:S01]  /*0d80*/  IMAD.SHL.U32 R194, R20, 0x4, RZ ;  /* 0x0000000414c27824 */ /* 0x000fe200078e00ff */
[----:B------:R-:W-:Y:S01]  /*0d90*/  SHF.R.S32.HI R0, RZ, 0x1f, R10 ;  /* 0x0000001fff007819 */ /* 0x000fe2000001140a */
[----:B------:R-:W-:Y:S01]  /*0da0*/  IMAD.SHL.U32 R217, R226, 0x8, RZ ;  /* 0x00000008e2d97824 */ /* 0x000fe200078e00ff */
[----:B------:R-:W-:Y:S01]  /*0db0*/  LOP3.LUT R13, R13, 0xfffffff8, RZ, 0xc0, !PT ;  /* 0xfffffff80d0d7812 */ /* 0x000fe200078ec0ff */
[----:B------:R-:W-:Y:S01]  /*0dc0*/  VIADD R207, R194, 0x20 ;  /* 0x00000020c2cf7836 */ /* 0x000fe20000000000 */
[----:B------:R-:W-:Y:S01]  /*0dd0*/  LEA.HI R0, R0, R10, RZ, 0x3 ;  /* 0x0000000a00007211 */ /* 0x000fe200078f18ff */
[----:B------:R-:W-:Y:S01]  /*0de0*/  STL [R1+0x3c], R20 ;  /* 0x00003c1401007387 */ /* 0x000fe20000100800 */
[----:B------:R-:W-:Y:S01]  /*0df0*/  IADD3 R206, R194, 0x40, RZ ;  /* 0x00000040c2ce7810 */ /* 0x000fe20007ffe0ff */
[----:B------:R-:W-:Y:S01]  /*0e00*/  IMAD.IADD R221, R204, 0x1, -R13 ;  /* 0x00000001ccdd7824 */ /* 0x000fe200078e0a0d */
[----:B------:R-:W-:Y:S01]  /*0e10*/  LEA R3, R4, R3, 0x4 ;  /* 0x0000000304037211 */ /* 0x000fe200078e20ff */
[----:B------:R-:W-:Y:S01]  /*0e20*/  IMAD.SHL.U32 R0, R0, 0x40, RZ ;  /* 0x0000004000007824 */ /* 0x000fe200078e00ff */
[----:B------:R-:W-:Y:S01]  /*0e30*/  SHF.L.U32 R211, R10, 0x6, RZ ;  /* 0x000000060ad37819 */ /* 0x000fe200000006ff */
[C---:B------:R-:W-:Y:S01]  /*0e40*/  IMAD.IADD R193, R194.reuse, 0x1, R206 ;  /* 0x00000001c2c17824 */ /* 0x040fe200078e02ce */
[----:B------:R-:W-:Y:S01]  /*0e50*/  SHF.L.U32 R213, R221, 0x6, RZ ;  /* 0x00000006ddd57819 */ /* 0x000fe200000006ff */
[----:B------:R-:W-:Y:S01]  /*0e60*/  IMAD.IADD R196, R194, 0x1, R207 ;  /* 0x00000001c2c47824 */ /* 0x000fe200078e02cf */
[----:B------:R-:W-:Y:S01]  /*0e70*/  LOP3.LUT R216, R0, 0xfffffe00, RZ, 0xc0, !PT ;  /* 0xfffffe0000d87812 */ /* 0x000fe200078ec0ff */
[----:B0-----:R-:W-:Y:S01]  /*0e80*/  IMAD R12, R3, 0x8, R6 ;  /* 0x00000008030c7824 */ /* 0x001fe200078e0206 */
[----:B------:R-:W-:Y:S01]  /*0e90*/  SHF.R.S32.HI R0, RZ, 0x1f, R193 ;  /* 0x0000001fff007819 */ /* 0x000fe200000114c1 */
[----:B------:R-:W-:Y:S01]  /*0ea0*/  VIADD R225, R217, 0x80 ;  /* 0x00000080d9e17836 */ /* 0x000fe20000000000 */
[----:B------:R-:W-:Y:S01]  /*0eb0*/  SHF.R.S32.HI R3, RZ, 0x1f, R196 ;  /* 0x0000001fff037819 */ /* 0x000fe200000114c4 */
[----:B------:R-:W-:Y:S01]  /*0ec0*/  STL [R1+0x68], R14 ;  /* 0x0000680e01007387 */ /* 0x000fe20000100800 */
[----:B------:R-:W-:Y:S01]  /*0ed0*/  LOP3.LUT R213, R213, 0x1c0, RZ, 0xc0, !PT ;  /* 0x000001c0d5d57812 */ /* 0x000fe200078ec0ff */
[----:B------:R-:W-:Y:S01]  /*0ee0*/  VIADD R224, R217, 0x40 ;  /* 0x00000040d9e07836 */ /* 0x000fe20000000000 */
[CC--:B------:R-:W-:Y:S01]  /*0ef0*/  LEA.HI R4, R0.reuse, R193.reuse, RZ, 0x6 ;  /* 0x000000c100047211 */ /* 0x0c0fe200078f30ff */
[----:B------:R-:W-:Y:S01]  /*0f00*/  STL [R1+0x38], RZ ;  /* 0x000038ff01007387 */ /* 0x000fe20000100800 */
[----:B------:R-:W-:Y:S01]  /*0f10*/  LEA.HI R2, R0, R193, RZ, 0x3 ;  /* 0x000000c100027211 */ /* 0x000fe200078f18ff */
[----:B------:R-:W-:Y:S01]  /*0f20*/  VIADD R210, R194, 0x50 ;  /* 0x00000050c2d27836 */ /* 0x000fe20000000000 */
[----:B------:R-:W-:-:S02]  /*0f30*/  LOP3.LUT R211, R211, 0x1c0, RZ, 0xc0, !PT ;  /* 0x000001c0d3d37812 */ /* 0x000fc400078ec0ff */
[----:B------:R-:W-:Y:S02]  /*0f40*/  LEA.HI R198, R3, R196, RZ, 0x3 ;  /* 0x000000c403c67211 */ /* 0x000fe400078f18ff */
[----:B------:R-:W-:Y:S02]  /*0f50*/  SHF.R.U32.HI R214, RZ, 0x3, R213 ;  /* 0x00000003ffd67819 */ /* 0x000fe400000116d5 */
[----:B------:R-:W-:Y:S02]  /*0f60*/  SHF.L.U32 R4, R4, 0x7, RZ ;  /* 0x0000000704047819 */ /* 0x000fe400000006ff */
[--C-:B------:R-:W-:Y:S02]  /*0f70*/  LOP3.LUT R5, R213, 0x38, R2.reuse, 0xf8, !PT ;  /* 0x00000038d5057812 */ /* 0x100fe400078ef802 */
[----:B------:R-:W-:Y:S02]  /*0f80*/  SHF.R.U32.HI R13, RZ, 0x3, R211 ;  /* 0x00000003ff0d7819 */ /* 0x000fe400000116d3 */
[----:B------:R-:W-:-:S02]  /*0f90*/  LOP3.LUT R10, R211, 0x38, R2, 0xf8, !PT ;  /* 0x00000038d30a7812 */ /* 0x000fc400078ef802 */
[----:B------:R-:W-:Y:S02]  /*0fa0*/  LOP3.LUT R6, R211, 0x38, R198, 0xf8, !PT ;  /* 0x00000038d3067812 */ /* 0x000fe400078ef8c6 */
[----:B------:R-:W-:Y:S02]  /*0fb0*/  LEA.HI R3, R3, R196, RZ, 0x6 ;  /* 0x000000c403037211 */ /* 0x000fe400078f30ff */
[----:B------:R-:W-:Y:S02]  /*0fc0*/  LOP3.LUT R4, R4, 0xffffe000, RZ, 0xc0, !PT ;  /* 0xffffe00004047812 */ /* 0x000fe400078ec0ff */
[----:B------:R-:W-:Y:S01]  /*0fd0*/  LOP3.LUT R5, R5, R214, RZ, 0x3c, !PT ;  /* 0x000000d605057212 */ /* 0x000fe200078e3cff */
[----:B------:R-:W-:Y:S01]  /*0fe0*/  IMAD.SHL.U32 R0, R3, 0x80, RZ ;  /* 0x0000008003007824 */ /* 0x000fe200078e00ff */
[-C--:B------:R-:W-:Y:S02]  /*0ff0*/  LOP3.LUT R11, R10, R13.reuse, RZ, 0x3c, !PT ;  /* 0x0000000d0a0b7212 */ /* 0x080fe400078e3cff */
[----:B------:R-:W-:-:S02]  /*1000*/  LOP3.LUT R9, R6, R13, RZ, 0x3c, !PT ;  /* 0x0000000d06097212 */ /* 0x000fc400078e3cff */
[-C--:B------:R-:W-:Y:S02]  /*1010*/  IADD3 R6, R5, R4.reuse, R215 ;  /* 0x0000000405067210 */ /* 0x080fe40007ffe0d7 */
[----:B------:R-:W-:Y:S01]  /*1020*/  IADD3 R11, R11, R4, R216 ;  /* 0x000000040b0b7210 */ /* 0x000fe20007ffe0d8 */
[----:B------:R-:W-:Y:S01]  /*1030*/  IMAD.U32 R4, RZ, RZ, UR4 ;  /* 0x00000004ff047e24 */ /* 0x000fe2000f8e00ff */
[----:B------:R-:W-:Y:S02]  /*1040*/  SHF.R.S32.HI R5, RZ, 0x3, R7 ;  /* 0x00000003ff057819 */ /* 0x000fe40000011407 */
[----:B------:R-:W-:Y:S02]  /*1050*/  LOP3.LUT R3, R213, 0x38, R198, 0xf8, !PT ;  /* 0x00000038d5037812 */ /* 0x000fe400078ef8c6 */
[----:B------:R-:W-:Y:S01]  /*1060*/  SHF.L.U32 R16, R20, 0x3, RZ ;  /* 0x0000000314107819 */ /* 0x000fe200000006ff */
[----:B------:R0:W-:Y:S01]  /*1070*/  STL [R1+0x44], R5 ;  /* 0x0000440501007387 */ /* 0x0001e20000100800 */
[----:B------:R-:W-:-:S02]  /*1080*/  LOP3.LUT R0, R0, 0xffffe000, RZ, 0xc0, !PT ;  /* 0xffffe00000007812 */ /* 0x000fc400078ec0ff */
[----:B------:R-:W-:Y:S01]  /*1090*/  LOP3.LUT R3, R3, R214, RZ, 0x3c, !PT ;  /* 0x000000d603037212 */ /* 0x000fe200078e3cff */
[----:B------:R1:W-:Y:S01]  /*10a0*/  STL [R1+0x60], R4 ;  /* 0x0000600401007387 */ /* 0x0003e20000100800 */
[----:B------:R-:W-:Y:S01]  /*10b0*/  SHF.R.S32.HI R199, RZ, 0x3, R2 ;  /* 0x00000003ffc77819 */ /* 0x000fe20000011402 */
[C---:B------:R-:W-:Y:S01]  /*10c0*/  VIADD R22, R16.reuse, 0x80 ;  /* 0x0000008010167836 */ /* 0x040fe20000000000 */
[-C--:B------:R-:W-:Y:S01]  /*10d0*/  IADD3 R3, R3, R0.reuse, R215 ;  /* 0x0000000003037210 */ /* 0x080fe20007ffe0d7 */
[----:B------:R-:W-:Y:S01]  /*10e0*/  VIADD R192, R16, 0xa0 ;  /* 0x000000a010c07836 */ /* 0x000fe20000000000 */
[----:B------:R-:W-:Y:S01]  /*10f0*/  IADD3 R9, R9, R0, R216 ;  /* 0x0000000009097210 */ /* 0x000fe20007ffe0d8 */
[----:B------:R-:W-:Y:S01]  /*1100*/  IMAD.U32 R0, RZ, RZ, UR5 ;  /* 0x00000005ff007e24 */ /* 0x000fe2000f8e00ff */
[----:B0-----:R-:W-:Y:S02]  /*1110*/  LOP3.LUT R5, R211, 0x38, R16, 0xf8, !PT ;  /* 0x00000038d3057812 */ /* 0x001fe400078ef810 */
[----:B------:R-:W-:-:S02]  /*1120*/  LEA R2, R3, UR4, 0x1 ;  /* 0x0000000403027c11 */ /* 0x000fc4000f8e08ff */
[----:B-1----:R-:W-:Y:S01]  /*1130*/  SHF.R.S32.HI R4, RZ, 0x1f, R225 ;  /* 0x0000001fff047819 */ /* 0x002fe200000114e1 */
[----:B------:R-:W-:Y:S01]  /*1140*/  IMAD.SHL.U32 R4, R12, 0x8, RZ ;  /* 0x000000080c047824 */ /* 0x000fe200078e00ff */
[----:B------:R-:W-:Y:S02]  /*1150*/  LOP3.LUT R5, R216, R5, R13, 0xf6, !PT ;  /* 0x00000005d8057212 */ /* 0x000fe400078ef60d */
[----:B------:R-:W-:Y:S02]  /*1160*/  LEA R3, R6, UR4, 0x1 ;  /* 0x0000000406037c11 */ /* 0x000fe4000f8e08ff */
[----:B------:R0:W-:Y:S01]  /*1170*/  STL [R1+0x6c], R4 ;  /* 0x00006c0401007387 */ /* 0x0001e20000100800 */
[----:B------:R-:W-:Y:S02]  /*1180*/  LEA.HI R0, R20, R20, RZ, 0x1 ;  /* 0x0000001414007211 */ /* 0x000fe400078f08ff */
[----:B------:R-:W-:Y:S01]  /*1190*/  IADD3 R23, R16, 0x60, RZ ;  /* 0x0000006010177810 */ /* 0x000fe20007ffe0ff */
[----:B------:R1:W-:Y:S01]  /*11a0*/  STL [R1+0x5c], R2 ;  /* 0x00005c0201007387 */ /* 0x0003e20000100800 */
[----:B------:R-:W-:-:S02]  /*11b0*/  LOP3.LUT R0, R0, 0x1ffffffe, RZ, 0xc0, !PT ;  /* 0x1ffffffe00007812 */ /* 0x000fc400078ec0ff */
[----:B------:R-:W-:Y:S02]  /*11c0*/  SHF.R.S32.HI R17, RZ, 0x1f, R16 ;  /* 0x0000001fff117819 */ /* 0x000fe40000011410 */
[----:B------:R-:W-:Y:S01]  /*11d0*/  IADD3 R209, R194, 0x10, RZ ;  /* 0x00000010c2d17810 */ /* 0x000fe20007ffe0ff */
[----:B------:R-:W-:Y:S01]  /*11e0*/  IMAD.IADD R0, R20, 0x1, -R0 ;  /* 0x0000000114007824 */ /* 0x000fe200078e0a00 */
[----:B0-----:R-:W-:Y:S02]  /*11f0*/  LEA R4, R5, UR4, 0x1 ;  /* 0x0000000405047c11 */ /* 0x001fe4000f8e08ff */
[----:B------:R-:W-:Y:S01]  /*1200*/  IADD3 R208, R194, 0x30, RZ ;  /* 0x00000030c2d07810 */ /* 0x000fe20007ffe0ff */
[----:B------:R-:W-:Y:S01]  /*1210*/  IMAD R223, R0, 0x8, R14 ;  /* 0x0000000800df7824 */ /* 0x000fe200078e020e */
[----:B-1----:R-:W-:Y:S01]  /*1220*/  LEA R2, R11, UR4, 0x1 ;  /* 0x000000040b027c11 */ /* 0x002fe2000f8e08ff */
[----:B------:R0:W-:Y:S01]  /*1230*/  STL [R1+0x58], R4 ;  /* 0x0000580401007387 */ /* 0x0001e20000100800 */
[----:B------:R-:W-:-:S02]  /*1240*/  SHF.R.S32.HI R203, RZ, 0x1f, R23 ;  /* 0x0000001fffcb7819 */ /* 0x000fc40000011417 */
[----:B------:R-:W-:Y:S02]  /*1250*/  SHF.R.S32.HI R202, RZ, 0x1f, R22 ;  /* 0x0000001fffca7819 */ /* 0x000fe40000011416 */
[----:B------:R-:W-:Y:S02]  /*1260*/  SHF.R.S32.HI R201, RZ, 0x1f, R192 ;  /* 0x0000001fffc97819 */ /* 0x000fe400000114c0 */
[----:B------:R-:W-:Y:S02]  /*1270*/  IADD3 R222, R15, -R222, RZ ;  /* 0x800000de0fde7210 */ /* 0x000fe40007ffe0ff */
[----:B------:R-:W-:Y:S02]  /*1280*/  SHF.R.S32.HI R198, RZ, 0x3, R198 ;  /* 0x00000003ffc67819 */ /* 0x000fe400000114c6 */
[----:B0-----:R-:W-:-:S05]  /*1290*/  LEA R4, R9, UR4, 0x1 ;  /* 0x0000000409047c11 */ /* 0x001fca000f8e08ff */
[----:B------:R0:W-:Y:S04]  /*12a0*/  STL [R1+0x50], R4 ;  /* 0x0000500401007387 */ /* 0x0001e80000100800 */
[----:B------:R0:W-:Y:S04]  /*12b0*/  STL [R1+0x54], R3 ;  /* 0x0000540301007387 */ /* 0x0001e80000100800 */
[----:B------:R0:W-:Y:S02]  /*12c0*/  STL [R1+0x4c], R2 ;  /* 0x00004c0201007387 */ /* 0x0001e40000100800 */
.L_x_6220:
[----:B0---4-:R-:W0:Y:S01]  /*12d0*/  LDC.64 R2, c[0x0][0xc88] ;  /* 0x00032200ff027b82 */ /* 0x011e220000000a00 */
[----:B------:R-:W-:Y:S01]  /*12e0*/  ULDC.64 UR10, c[0x0][0x208] ;  /* 0x00008200000a7ab9 */ /* 0x000fe20000000a00 */
[----:B------:R-:W-:Y:S01]  /*12f0*/  ULDC.64 UR4, c[0x0][0xa28] ;  /* 0x00028a0000047ab9 */ /* 0x000fe20000000a00 */
[----:B------:R-:W-:Y:S01]  /*1300*/  ULDC.64 UR8, c[0x0][0xa18] ;  /* 0x0002860000087ab9 */ /* 0x000fe20000000a00 */
[----:B------:R-:W-:Y:S01]  /*1310*/  ULDC.64 UR6, c[0x0][0xa08] ;  /* 0x0002820000067ab9 */ /* 0x000fe20000000a00 */
[----:B0-----:R-:W-:-:S05]  /*1320*/  IMAD.WIDE R2, R31, 0x4, R2 ;  /* 0x000000041f027825 */ /* 0x001fca00078e0202 */
[----:B--2---:R-:W2:Y:S01]  /*1330*/  LDG.E R8, desc[UR10][R2.64] ;  /* 0x0000000a02087981 */ /* 0x004ea2000c1e1900 */
[----:B------:R-:W-:Y:S01]  /*1340*/  ISETP.NE.U32.AND P2, PT, RZ, UR4, PT ;  /* 0x00000004ff007c0c */ /* 0x000fe2000bf45070 */
[----:B------:R-:W-:Y:S01]  /*1350*/  IMAD.MOV.U32 R26, RZ, RZ, RZ ;  /* 0x000000ffff1a7224 */ /* 0x000fe200078e00ff */
[----:B------:R-:W-:Y:S02]  /*1360*/  ISETP.NE.U32.AND P1, PT, RZ, UR8, PT ;  /* 0x00000008ff007c0c */ /* 0x000fe4000bf25070 */
[----:B------:R-:W-:Y:S02]  /*1370*/  ISETP.NE.AND.EX P2, PT, RZ, UR5, PT, P2 ;  /* 0x00000005ff007c0c */ /* 0x000fe4000bf45320 */
[----:B------:R-:W-:Y:S02]  /*1380*/  ISETP.NE.AND.EX P1, PT, RZ, UR9, PT, P1 ;  /* 0x00000009ff007c0c */ /* 0x000fe4000bf25310 */
[----:B------:R-:W-:-:S04]  /*1390*/  ISETP.NE.U32.AND P0, PT, RZ, UR6, PT ;  /* 0x00000006ff007c0c */ /* 0x000fc8000bf05070 */
[----:B------:R-:W-:Y:S01]  /*13a0*/  ISETP.NE.AND.EX P0, PT, RZ, UR7, PT, P0 ;  /* 0x00000007ff007c0c */ /* 0x000fe2000bf05300 */
[----:B------:R-:W-:Y:S01]  /*13b0*/  IMAD.MOV.U32 R227, RZ, RZ, R30 ;  /* 0x000000ffffe37224 */ /* 0x000fe200078e001e */
[----:B--2---:R-:W-:Y:S01]  /*13c0*/  SHF.R.S32.HI R0, RZ, 0x1f, R8 ;  /* 0x0000001fff007819 */ /* 0x004fe20000011408 */
[----:B------:R-:W-:Y:S02]  /*13d0*/  STL [R1+0x4], R8 ;  /* 0x0000040801007387 */ /* 0x000fe40000100800 */
[C---:B------:R-:W-:Y:S01]  /*13e0*/  @P2 LEA R2, P3, R8.reuse, UR4, 0x2 ;  /* 0x0000000408022c11 */ /* 0x040fe2000f8610ff */
[----:B------:R-:W-:Y:S01]  /*13f0*/  ULDC UR4, c[0x0][0x288] ;  /* 0x0000a20000047ab9 */ /* 0x000fe20000000800 */
[C-C-:B------:R-:W-:Y:S01]  /*1400*/  SHF.L.U64.HI R229, R8.reuse, 0x2, R0.reuse ;  /* 0x0000000208e57819 */ /* 0x140fe20000010200 */
[----:B------:R0:W-:Y:S01]  /*1410*/  STL [R1+0x40], R0 ;  /* 0x0000400001007387 */ /* 0x0001e20000100800 */
[C---:B------:R-:W-:Y:S02]  /*1420*/  @P2 LEA.HI.X R3, R8.reuse, UR5, R0, 0x2, P3 ;  /* 0x0000000508032c11 */ /* 0x040fe400098f1400 */
[----:B------:R-:W-:Y:S01]  /*1430*/  MOV R219, UR4 ;  /* 0x0000000400db7c02 */ /* 0x000fe20008000f00 */
[----:B------:R-:W-:Y:S01]  /*1440*/  ULDC.64 UR4, c[0x0][0x418] ;  /* 0x0001060000047ab9 */ /* 0x000fe20000000a00 */
[----:B------:R-:W-:Y:S01]  /*1450*/  SHF.L.U32 R228, R8, 0x2, RZ ;  /* 0x0000000208e47819 */ /* 0x000fe200000006ff */
[----:B0-----:R-:W-:Y:S01]  /*1460*/  IMAD.MOV.U32 R0, RZ, RZ, RZ ;  /* 0x000000ffff007224 */ /* 0x001fe200078e00ff */
[----:B------:R-:W-:-:S02]  /*1470*/  UISETP.NE.U32.AND UP0, UPT, UR4, URZ, UPT ;  /* 0x0000003f0400728c */ /* 0x000fc4000bf05070 */
[C---:B---3--:R-:W-:Y:S01]  /*1480*/  IADD3 R6, P4, R228.reuse, UR6, RZ ;  /* 0x00000006e4067c10 */ /* 0x048fe2000ff9e0ff */
[----:B------:R-:W-:Y:S02]  /*1490*/  ULDC UR4, c[0x0][0x424] ;  /* 0x0001090000047ab9 */ /* 0x000fe40000000800 */
[----:B------:R0:W5:Y:S01]  /*14a0*/  @P2 LDG.E R0, desc[UR10][R2.64] ;  /* 0x0000000a02002981 */ /* 0x000162000c1e1900 */
[----:B------:R-:W-:Y:S01]  /*14b0*/  @P1 IADD3 R4, P2, R228, UR8, RZ ;  /* 0x00000008e4041c10 */ /* 0x000fe2000ff5e0ff */
[----:B------:R-:W-:Y:S01]  /*14c0*/  UISETP.NE.AND.EX UP0, UPT, UR5, URZ, UPT, UP0 ;  /* 0x0000003f0500728c */ /* 0x000fe2000bf05300 */
[C---:B------:R-:W-:Y:S02]  /*14d0*/  IADD3.X R7, R229.reuse, UR7, RZ, P4, !PT ;  /* 0x00000007e5077c10 */ /* 0x040fe4000a7fe4ff */
[----:B------:R-:W-:Y:S01]  /*14e0*/  @P1 IADD3.X R5, R229, UR9, RZ, P2, !PT ;  /* 0x00000009e5051c10 */ /* 0x000fe200097fe4ff */
[----:B------:R-:W-:Y:S01]  /*14f0*/  ULDC.64 UR8, c[0x0][0xa20] ;  /* 0x0002880000087ab9 */ /* 0x000fe20000000a00 */
        /* <DEDUP_REMOVED lines=20> */
.L_x_5985:
[----:B0-----:R-:W-:Y:S02]  /*1640*/  IMAD.U32 R2, RZ, RZ, UR5 ;  /* 0x00000005ff027e24 */ /* 0x001fe4000f8e00ff */
[----:B------:R-:W-:Y:S01]  /*1650*/  IMAD.U32 R27, RZ, RZ, UR4 ;  /* 0x00000004ff1b7e24 */ /* 0x000fe2000f8e00ff */
[----:B------:R-:W-:Y:S06]  /*1660*/  @!P2 BRA `(.L_x_5986) ;  /* 0x000000000014a947 */ /* 0x000fec0003800000 */
[----:B------:R-:W-:Y:S01]  /*1670*/  IADD3 R4, P0, R228, UR8, RZ ;  /* 0x00000008e4047c10 */ /* 0x000fe2000ff1e0ff */
[----:B------:R-:W-:-:S03]  /*1680*/  ULDC.64 UR4, c[0x0][0x208] ;  /* 0x0000820000047ab9 */ /* 0x000fc60000000a00 */
[----:B------:R-:W-:-:S05]  /*1690*/  IADD3.X R5, R229, UR9, RZ, P0, !PT ;  /* 0x00000009e5057c10 */ /* 0x000fca00087fe4ff */
[----:B------:R0:W5:Y:S01]  /*16a0*/  LDG.E R27, desc[UR4][R4.64] ;  /* 0x00000004041b7981 */ /* 0x000162000c1e1900 */
[----:B------:R-:W-:Y:S05]  /*16b0*/  BRA `(.L_x_5987) ;  /* 0x0000000000147947 */ /* 0x000fea0003800000 */
.L_x_5986:
[----:B------:R-:W-:Y:S05]  /*16c0*/  @!P0 BRA `(.L_x_5987) ;  /* 0x0000000000108947 */ /* 0x000fea0003800000 */
[----:B------:R-:W-:Y:S02]  /*16d0*/  ULDC.64 UR4, c[0x0][0x208] ;  /* 0x0000820000047ab9 */ /* 0x000fe40000000a00 */
[----:B------:R-:W2:Y:S04]  /*16e0*/  LDG.E R4, desc[UR4][R6.64] ;  /* 0x0000000406047981 */ /* 0x000ea8000c1e1900 */
[----:B------:R-:W2:Y:S02]  /*16f0*/  LDG.E R27, desc[UR4][R6.64+0x4] ;  /* 0x00000404061b7981 */ /* 0x000ea4000c1e1900 */
[----:B--2---:R-:W-:-:S07]  /*1700*/  IADD3 R27, -R4, R27, RZ ;  /* 0x0000001b041b7210 */ /* 0x004fce0007ffe1ff */
.L_x_5987:
[----:B------:R-:W-:Y:S01]  /*1710*/  ULDC.64 UR4, c[0x0][0xa10] ;  /* 0x0002840000047ab9 */ /* 0x000fe20000000a00 */
[----:B------:R-:W-:Y:S01]  /*1720*/  ULDC.64 UR6, c[0x0][0x208] ;  /* 0x0000820000067ab9 */ /* 0x000fe20000000a00 */
[----:B------:R-:W-:Y:S01]  /*1730*/  ISETP.NE.U32.AND P0, PT, RZ, UR4, PT ;  /* 0x00000004ff007c0c */ /* 0x000fe2000bf05070 */
[----:B------:R-:W1:Y:S03]  /*1740*/  LDC R9, c[0x0][0x448] ;  /* 0x00011200ff097b82 */ /* 0x000e660000000800 */
[----:B------:R-:W-:Y:S01]  /*1750*/  ISETP.NE.AND.EX P0, PT, RZ, UR5, PT, P0 ;  /* 0x00000005ff007c0c */ /* 0x000fe2000bf05300 */
[----:B------:R-:W-:-:S12]  /*1760*/  ULDC.64 UR4, c[0x0][0xa30] ;  /* 0x00028c0000047ab9 */ /* 0x000fd80000000a00 */
[----:B0-----:R-:W0:Y:S02]  /*1770*/  @P0 LDC.64 R4, c[0x0][0xa10] ;  /* 0x00028400ff040b82 */ /* 0x001e240000000a00 */
[----:B0-----:R-:W-:-:S05]  /*1780*/  @P0 IMAD.WIDE R4, R24, 0x4, R4 ;  /* 0x0000000418040825 */ /* 0x001fca00078e0204 */
[----:B------:R-:W2:Y:S04]  /*1790*/  @P0 LDG.E R3, desc[UR6][R4.64] ;  /* 0x0000000604030981 */ /* 0x000ea8000c1e1900 */
[----:B------:R0:W2:Y:S01]  /*17a0*/  @P0 LDG.E R8, desc[UR6][R4.64+0x4] ;  /* 0x0000040604080981 */ /* 0x0000a2000c1e1900 */
[----:B------:R-:W-:Y:S01]  /*17b0*/  ISETP.NE.U32.AND P1, PT, RZ, UR4, PT ;  /* 0x00000004ff007c0c */ /* 0x000fe2000bf25070 */
[----:B-----5:R-:W-:-:S03]  /*17c0*/  IMAD.MOV.U32 R135, RZ, RZ, R27 ;  /* 0x000000ffff877224 */ /* 0x020fc600078e001b */
[----:B------:R-:W-:-:S13]  /*17d0*/  ISETP.NE.AND.EX P1, PT, RZ, UR5, PT, P1 ;  /* 0x00000005ff007c0c */ /* 0x000fda000bf25310 */
[----:B------:R-:W-:-:S04]  /*17e0*/  @P1 IADD3 R6, P2, R228, UR4, RZ ;  /* 0x00000004e4061c10 */ /* 0x000fc8000ff5e0ff */
[----:B------:R-:W-:-:S05]  /*17f0*/  @P1 IADD3.X R7, R229, UR5, RZ, P2, !PT ;  /* 0x00000005e5071c10 */ /* 0x000fca00097fe4ff */
[----:B------:R3:W5:Y:S01]  /*1800*/  @P1 LDG.E R135, desc[UR6][R6.64] ;  /* 0x0000000606871981 */ /* 0x000762000c1e1900 */
[----:B-1----:R-:W-:Y:S01]  /*1810*/  ISETP.NE.AND P1, PT, R9, 0x1, PT ;  /* 0x000000010900780c */ /* 0x002fe20003f25270 */
[----:B------:R-:W-:Y:S01]  /*1820*/  IMAD.SHL.U32 R218, R29, 0x80, RZ ;  /* 0x000000801dda7824 */ /* 0x000fe200078e00ff */
[----:B------:R-:W-:Y:S01]  /*1830*/  PLOP3.LUT P2, PT, PT, PT, PT, 0x80, 0x0 ;  /* 0x000000000000781c */ /* 0x000fe20003f4f070 */
[----:B------:R-:W-:-:S03]  /*1840*/  IMAD.IADD R11, R27, 0x1, -R0 ;  /* 0x000000011b0b7824 */ /* 0x000fc600078e0a00 */
[----:B0-----:R-:W-:-:S07]  /*1850*/  IADD3 R4, R218, 0x7f, RZ ;  /* 0x0000007fda047810 */ /* 0x001fce0007ffe0ff */
[----:B------:R-:W0:Y:S08]  /*1860*/  @P1 LDC R9, c[0x0][0x44c] ;  /* 0x00011300ff091b82 */ /* 0x000e300000000800 */
[----:B------:R-:W1:Y:S01]  /*1870*/  @P1 LDC R5, c[0x0][0x450] ;  /* 0x00011400ff051b82 */ /* 0x000e620000000800 */
[----:B0-----:R-:W-:-:S05]  /*1880*/  @P1 IMAD.HI.U32 R0, R4, R9, RZ ;  /* 0x0000000904001227 */ /* 0x001fca00078e00ff */
[----:B-1----:R-:W-:Y:S01]  /*1890*/  @P1 SHF.R.U32.HI R4, RZ, R5, R0 ;  /* 0x00000005ff041219 */ /* 0x002fe20000011600 */
[----:B--2---:R-:W-:-:S05]  /*18a0*/  @P0 IMAD.IADD R2, R8, 0x1, -R3 ;  /* 0x0000000108020824 */ /* 0x004fca00078e0a03 */
[----:B------:R-:W-:-:S04]  /*18b0*/  IADD3 R220, R11, R2, RZ ;  /* 0x000000020bdc7210 */ /* 0x000fc80007ffe0ff */
[C---:B------:R-:W-:Y:S01]  /*18c0*/  IADD3 R136, R220.reuse, 0x60, -R219 ;  /* 0x00000060dc887810 */ /* 0x040fe20007ffe8db */
[----:B------:R-:W-:-:S04]  /*18d0*/  VIADD R0, R220, 0x5f ;  /* 0x0000005fdc007836 */ /* 0x000fc80000000000 */
[----:B------:R-:W-:Y:S02]  /*18e0*/  IMAD.IADD R4, R136, 0x1, R4 ;  /* 0x0000000188047824 */ /* 0x000fe400078e0204 */
[----:B------:R-:W-:-:S04]  /*18f0*/  IMAD.HI R0, R0, 0x2aaaaaab, RZ ;  /* 0x2aaaaaab00007827 */ /* 0x000fc800078e02ff */
[----:B------:R-:W-:Y:S01]  /*1900*/  IMAD.HI R4, R4, 0x2aaaaaab, RZ ;  /* 0x2aaaaaab04047827 */ /* 0x000fe200078e02ff */
[----:B------:R-:W-:-:S04]  /*1910*/  SHF.R.U32.HI R137, RZ, 0x1f, R0 ;  /* 0x0000001fff897819 */ /* 0x000fc80000011600 */
[----:B------:R-:W-:Y:S02]  /*1920*/  SHF.R.U32.HI R3, RZ, 0x1f, R4 ;  /* 0x0000001fff037819 */ /* 0x000fe40000011604 */
[----:B------:R-:W-:Y:S02]  /*1930*/  LEA.HI.SX32 R137, R0, R137, 0x1c ;  /* 0x0000008900897211 */ /* 0x000fe400078fe2ff */
[----:B------:R-:W-:Y:S02]  /*1940*/  LEA.HI.SX32 R4, R4, R3, 0x1c ;  /* 0x0000000304047211 */ /* 0x000fe400078fe2ff */
[----:B------:R-:W-:Y:S02]  /*1950*/  IADD3 R0, -R11, RZ, RZ ;  /* 0x000000ff0b007210 */ /* 0x000fe40007ffe1ff */
[----:B------:R-:W-:-:S05]  /*1960*/  VIMNMX R4, R137, R4, PT ;  /* 0x0000000489047248 */ /* 0x000fca0003fe0100 */
[----:B------:R-:W-:Y:S01]  /*1970*/  IMAD R3, R4, 0x60, -R11 ;  /* 0x0000006004037824 */ /* 0x000fe200078e0a0b */
[----:B------:R-:W-:-:S04]  /*1980*/  VIMNMX R4, RZ, R0, !PT ;  /* 0x00000000ff047248 */ /* 0x000fc80007fe0100 */
        /* <DEDUP_REMOVED lines=8> */
[----:B------:R-:W-:-:S04]  /*1a10*/  @P0 LEA.HI.SX32 R25, R0, R3, 0x1c ;  /* 0x0000000300190211 */ /* 0x000fc800078fe2ff */
[----:B------:R-:W-:-:S13]  /*1a20*/  ISETP.GT.AND P0, PT, R25, R121, PT ;  /* 0x000000791900720c */ /* 0x000fda0003f04270 */
[----:B---3--:R-:W-:Y:S05]  /*1a30*/  @!P0 BRA `(.L_x_5988) ;  /* 0x0000008c00fc8947 */ /* 0x008fea0003800000 */
        /* <DEDUP_REMOVED lines=20> */
.L_x_5990:
[----:B------:R-:W-:Y:S05]  /*1b80*/  BSYNC B6 ;  /* 0x0000000000067941 */ /* 0x000fea0003800000 */
.L_x_5989:
        /* <DEDUP_REMOVED lines=20> */
.L_x_5992:
[----:B------:R-:W-:Y:S05]  /*1cd0*/  BSYNC B6 ;  /* 0x0000000000067941 */ /* 0x000fea0003800000 */
.L_x_5991:
[----:B------:R-:W-:Y:S01]  /*1ce0*/  ULDC.64 UR4, c[0x0][0x9f8] ;  /* 0x00027e0000047ab9 */ /* 0x000fe20000000a00 */
[----:B------:R-:W2:Y:S01]  /*1cf0*/  LDL R21, [R1+0x3c] ;  /* 0x00003c0001157983 */ /* 0x000ea20000100800 */
[----:B------:R-:W-:Y:S01]  /*1d00*/  ISETP.NE.U32.AND P0, PT, RZ, UR4, PT ;  /* 0x00000004ff007c0c */ /* 0x000fe2000bf05070 */
[----:B------:R-:W-:Y:S01]  /*1d10*/  ULDC.64 UR6, c[0x0][0x208] ;  /* 0x0000820000067ab9 */ /* 0x000fe20000000a00 */
[----:B------:R-:W0:Y:S01]  /*1d20*/  LDC.64 R96, c[0x0][0x3f8] ;  /* 0x0000fe00ff607b82 */ /* 0x000e220000000a00 */
[----:B------:R-:W3:Y:S01]  /*1d30*/  LDL.LU R20, [R1] ;  /* 0x0000000001147983 */ /* 0x000ee20000300800 */
[----:B------:R-:W-:-:S06]  /*1d40*/  ISETP.NE.AND.EX P0, PT, RZ, UR5, PT, P0 ;  /* 0x00000005ff007c0c */ /* 0x000fcc000bf05300 */
[----:B------:R-:W1:Y:S07]  /*1d50*/  LDC R15, c[0x0][0x3f4] ;  /* 0x0000fd00ff0f7b82 */ /* 0x000e6e0000000800 */
[----:B------:R-:W-:Y:S01]  /*1d60*/  @P0 IADD3 R4, P1, R228, UR4, RZ ;  /* 0x00000004e4040c10 */ /* 0x000fe2000ff3e0ff */
[----:B------:R-:W-:Y:S01]  /*1d70*/  ULDC UR4, c[0x0][0x2f4] ;  /* 0x0000bd0000047ab9 */ /* 0x000fe20000000800 */
[----:B------:R-:W4:Y:S02]  /*1d80*/  LDC.64 R90, c[0x0][0x408] ;  /* 0x00010200ff5a7b82 */ /* 0x000f240000000a00 */
[----:B------:R-:W-:-:S05]  /*1d90*/  @P0 IADD3.X R5, R229, UR5, RZ, P1, !PT ;  /* 0x00000005e5050c10 */ /* 0x000fca0008ffe4ff */
[----:B------:R1:W3:Y:S01]  /*1da0*/  @P0 LDG.E R24, desc[UR6][R4.64] ;  /* 0x0000000604180981 */ /* 0x0002e2000c1e1900 */
[----:B------:R-:W-:Y:S01]  /*1db0*/  ISETP.GE.AND P1, PT, R196, UR4, PT ;  /* 0x00000004c4007c0c */ /* 0x000fe2000bf26270 */
[----:B0-----:R-:W-:Y:S01]  /*1dc0*/  IMAD.WIDE.U32 R98, R204, R96, R16 ;  /* 0x00000060cc627225 */ /* 0x001fe200078e0010 */
[----:B------:R-:W-:Y:S01]  /*1dd0*/  ISETP.GE.AND P0, PT, R16, UR4, PT ;  /* 0x0000000410007c0c */ /* 0x000fe2000bf06270 */
[----:B------:R-:W0:Y:S01]  /*1de0*/  S2R R138, SR_TID.X ;  /* 0x00000000008a7919 */ /* 0x000e220000002100 */
[----:B------:R-:W-:Y:S01]  /*1df0*/  SEL R3, RZ, 0xffffffff, P1 ;  /* 0xffffffffff037807 */ /* 0x000fe20000800000 */
[----:B------:R-:W-:Y:S01]  /*1e00*/  IMAD.SHL.U32 R104, R96, 0x40, RZ ;  /* 0x0000004060687824 */ /* 0x000fe200078e00ff */
[----:B------:R-:W-:Y:S01]  /*1e10*/  SEL R0, RZ, 0x1, P0 ;  /* 0x00000001ff007807 */ /* 0x000fe20000000000 */
[----:B------:R-:W-:Y:S01]  /*1e20*/  IMAD.IADD R123, R26, 0x1, R27 ;  /* 0x000000011a7b7824 */ /* 0x000fe200078e021b */
[----:B------:R-:W-:Y:S01]  /*1e30*/  ISETP.GE.AND P0, PT, R193, UR4, PT ;  /* 0x00000004c1007c0c */ /* 0x000fe2000bf06270 */
[----:B------:R-:W-:Y:S01]  /*1e40*/  IMAD.SHL.U32 R3, R3, 0x2, RZ ;  /* 0x0000000203037824 */ /* 0x000fe200078e00ff */
[----:B------:R-:W-:Y:S01]  /*1e50*/  ISETP.GE.AND P1, PT, R23, UR4, PT ;  /* 0x0000000417007c0c */ /* 0x000fe2000bf26270 */
[----:B-1----:R-:W-:Y:S01]  /*1e60*/  IMAD.SHL.U32 R120, R15, 0x2, RZ ;  /* 0x000000020f787824 */ /* 0x002fe200078e00ff */
[----:B------:R-:W-:-:S02]  /*1e70*/  SHF.R.S32.HI R5, RZ, 0x1f, R204 ;  /* 0x0000001fff057819 */ /* 0x000fc400000114cc */
[----:B------:R-:W-:Y:S02]  /*1e80*/  LOP3.LUT R0, R3, 0x2, R0, 0xe2, !PT ;  /* 0x0000000203007812 */ /* 0x000fe400078ee200 */
[----:B------:R-:W-:Y:S01]  /*1e90*/  SEL R3, RZ, 0x4, P0 ;  /* 0x00000004ff037807 */ /* 0x000fe20000000000 */
[C---:B------:R-:W-:Y:S01]  /*1ea0*/  IMAD R6, R5.reuse, R96, RZ ;  /* 0x0000006005067224 */ /* 0x040fe200078e02ff */
[----:B------:R-:W-:Y:S01]  /*1eb0*/  SEL R4, RZ, 0x8, P1 ;  /* 0x00000008ff047807 */ /* 0x000fe20000800000 */
[-C--:B----4-:R-:W-:Y:S01]  /*1ec0*/  IMAD R5, R5, R90.reuse, RZ ;  /* 0x0000005a05057224 */ /* 0x090fe200078e02ff */
[----:B------:R-:W-:Y:S01]  /*1ed0*/  ISETP.GE.AND P2, PT, R22, UR4, PT ;  /* 0x0000000416007c0c */ /* 0x000fe2000bf46270 */
[C---:B------:R-:W-:Y:S01]  /*1ee0*/  IMAD R7, R204.reuse, R97, R6 ;  /* 0x00000061cc077224 */ /* 0x040fe200078e0206 */
[----:B------:R-:W-:Y:S01]  /*1ef0*/  SHF.R.S32.HI R195, RZ, 0x1f, R194 ;  /* 0x0000001fffc37819 */ /* 0x000fe200000114c2 */
[----:B------:R-:W-:Y:S01]  /*1f00*/  IMAD.WIDE.U32 R92, R204, R90, R16 ;  /* 0x0000005acc5c7225 */ /* 0x000fe200078e0010 */
[----:B------:R-:W-:-:S02]  /*1f10*/  LOP3.LUT R0, R4, R0, R3, 0xfe, !PT ;  /* 0x0000000004007212 */ /* 0x000fc400078efe03 */
[----:B------:R-:W-:Y:S01]  /*1f20*/  SEL R3, RZ, 0x10, P2 ;  /* 0x00000010ff037807 */ /* 0x000fe20001000000 */
[----:B------:R-:W-:Y:S01]  /*1f30*/  IMAD.WIDE.U32 R100, R204, R96, R194 ;  /* 0x00000060cc647225 */ /* 0x000fe200078e00c2 */
[----:B------:R-:W-:Y:S02]  /*1f40*/  ISETP.GE.AND P0, PT, R16, R15, PT ;  /* 0x0000000f1000720c */ /* 0x000fe40003f06270 */
[----:B------:R-:W-:Y:S01]  /*1f50*/  LOP3.LUT R9, R0, R3, RZ, 0xfc, !PT ;  /* 0x0000000300097212 */ /* 0x000fe200078efcff */
[----:B------:R-:W-:Y:S01]  /*1f60*/  IMAD.IADD R99, R7, 0x1, R99 ;  /* 0x0000000107637824 */ /* 0x000fe200078e0263 */
[-C--:B------:R-:W-:Y:S01]  /*1f70*/  ISETP.GE.AND P1, PT, R196, R15.reuse, PT ;  /* 0x0000000fc400720c */ /* 0x080fe20003f26270 */
[----:B------:R-:W-:Y:S01]  /*1f80*/  IMAD.WIDE.U32 R94, R204, R90, R194 ;  /* 0x0000005acc5e7225 */ /* 0x000fe200078e00c2 */
[----:B------:R-:W-:Y:S02]  /*1f90*/  ISETP.GE.AND P3, PT, R193, R15, PT ;  /* 0x0000000fc100720c */ /* 0x000fe40003f66270 */
[----:B------:R-:W-:Y:S01]  /*1fa0*/  SEL R3, R15, RZ, P0 ;  /* 0x000000ff0f037207 */ /* 0x000fe20000000000 */
[----:B-----5:R-:W-:Y:S01]  /*1fb0*/  IMAD.WIDE.U32 R98, R135, R96, R98 ;  /* 0x0000006087627225 */ /* 0x020fe200078e0062 */
[----:B------:R-:W-:-:S02]  /*1fc0*/  IADD3 R101, R101, R7, RZ ;  /* 0x0000000765657210 */ /* 0x000fc40007ffe0ff */
[C---:B------:R-:W-:Y:S01]  /*1fd0*/  SEL R0, R15.reuse, RZ, P3 ;  /* 0x000000ff0f007207 */ /* 0x040fe20001800000 */
[----:B------:R-:W-:Y:S01]  /*1fe0*/  IMAD R7, R204, R91, R5 ;  /* 0x0000005bcc077224 */ /* 0x000fe200078e0205 */
[----:B------:R-:W-:Y:S01]  /*1ff0*/  SEL R5, R15, RZ, P1 ;  /* 0x000000ff0f057207 */ /* 0x000fe20000800000 */
[----:B------:R-:W-:Y:S01]  /*2000*/  IMAD.IADD R3, R16, 0x1, R3 ;  /* 0x0000000110037824 */ /* 0x000fe200078e0203 */
[----:B------:R-:W-:Y:S01]  /*2010*/  LOP3.LUT P2, RZ, R221, 0x4, RZ, 0xc0, !PT ;  /* 0x00000004ddff7812 */ /* 0x000fe2000784c0ff */
[----:B------:R-:W-:Y:S01]  /*2020*/  IMAD.IADD R11, R193, 0x1, R0 ;  /* 0x00000001c10b7824 */ /* 0x000fe200078e0200 */
[----:B------:R-:W-:Y:S01]  /*2030*/  IADD3 R5, R196, R5, RZ ;  /* 0x00000005c4057210 */ /* 0x000fe20007ffe0ff */
[----:B------:R-:W-:Y:S01]  /*2040*/  IMAD.IADD R93, R7, 0x1, R93 ;  /* 0x00000001075d7824 */ /* 0x000fe200078e025d */
[----:B------:R-:W-:Y:S01]  /*2050*/  SHF.R.S32.HI R0, RZ, 0x1f, R3 ;  /* 0x0000001fff007819 */ /* 0x000fe20000011403 */
[----:B------:R-:W-:Y:S01]  /*2060*/  IMAD.WIDE.U32 R100, R135, R96, R100 ;  /* 0x0000006087647225 */ /* 0x000fe200078e0064 */
[----:B------:R-:W-:-:S02]  /*2070*/  SHF.R.S32.HI R4, RZ, 0x1f, R5 ;  /* 0x0000001fff047819 */ /* 0x000fc40000011405 */
[CC--:B------:R-:W-:Y:S01]  /*2080*/  LEA.HI R6, R0.reuse, R3.reuse, RZ, 0x3 ;  /* 0x0000000300067211 */ /* 0x0c0fe200078f18ff */
[----:B------:R-:W-:Y:S01]  /*2090*/  IMAD R125, R91, 0x60, RZ ;  /* 0x000000605b7d7824 */ /* 0x000fe200078e02ff */
[----:B------:R-:W-:Y:S01]  /*20a0*/  LEA.HI R0, R0, R3, RZ, 0x6 ;  /* 0x0000000300007211 */ /* 0x000fe200078f30ff */
[----:B------:R-:W-:Y:S01]  /*20b0*/  IMAD.WIDE.U32 R92, R135, R90, R92 ;  /* 0x0000005a875c7225 */ /* 0x000fe200078e005c */
[CC--:B------:R-:W-:Y:S02]  /*20c0*/  LEA.HI R3, R4.reuse, R5.reuse, RZ, 0x6 ;  /* 0x0000000504037211 */ /* 0x0c0fe400078f30ff */
[----:B------:R-:W-:Y:S02]  /*20d0*/  LEA.HI R10, R4, R5, RZ, 0x3 ;  /* 0x00000005040a7211 */ /* 0x000fe400078f18ff */
[----:B------:R-:W-:Y:S02]  /*20e0*/  SHF.R.S32.HI R0, RZ, 0x6, R0 ;  /* 0x00000006ff007819 */ /* 0x000fe40000011400 */
[----:B------:R-:W-:-:S02]  /*20f0*/  SHF.R.S32.HI R4, RZ, 0x6, R3 ;  /* 0x00000006ff047819 */ /* 0x000fc40000011403 */
[C---:B------:R-:W-:Y:S01]  /*2100*/  LOP3.LUT R3, R213.reuse, 0x38, R6, 0xf8, !PT ;  /* 0x00000038d5037812 */ /* 0x040fe200078ef806 */
[C---:B------:R-:W-:Y:S01]  /*2110*/  IMAD R133, R0.reuse, 0x1800, R215 ;  /* 0x0000180000857824 */ /* 0x040fe200078e02d7 */
[----:B------:R-:W-:Y:S01]  /*2120*/  SHF.R.S32.HI R12, RZ, 0x1f, R11 ;  /* 0x0000001fff0c7819 */ /* 0x000fe2000001140b */
[----:B------:R-:W-:Y:S01]  /*2130*/  IMAD R131, R0, 0x1800, R216 ;  /* 0x0000180000837824 */ /* 0x000fe200078e02d8 */
[----:B------:R-:W-:Y:S01]  /*2140*/  LOP3.LUT R5, R213, 0x38, R10, 0xf8, !PT ;  /* 0x00000038d5057812 */ /* 0x000fe200078ef80a */
[C---:B------:R-:W-:Y:S01]  /*2150*/  IMAD R132, R4.reuse, 0x1800, R215 ;  /* 0x0000180004847824 */ /* 0x040fe200078e02d7 */
[----:B------:R-:W-:Y:S01]  /*2160*/  LOP3.LUT R0, R3, R214, RZ, 0x3c, !PT ;  /* 0x000000d603007212 */ /* 0x000fe200078e3cff */
[----:B------:R-:W-:Y:S01]  /*2170*/  IMAD R128, R4, 0x1800, R216 ;  /* 0x0000180004807824 */ /* 0x000fe200078e02d8 */
[----:B------:R-:W-:Y:S02]  /*2180*/  IADD3 R95, R95, R7, RZ ;  /* 0x000000075f5f7210 */ /* 0x000fe40007ffe0ff */
[----:B------:R-:W-:Y:S01]  /*2190*/  LEA.HI R14, R12, R11, RZ, 0x3 ;  /* 0x0000000b0c0e7211 */ /* 0x000fe200078f18ff */
[----:B------:R-:W-:Y:S01]  /*21a0*/  IMAD.IADD R133, R133, 0x1, R0 ;  /* 0x0000000185857824 */ /* 0x000fe200078e0200 */
[----:B------:R-:W-:Y:S01]  /*21b0*/  LOP3.LUT R7, R211, 0x38, R6, 0xf8, !PT ;  /* 0x00000038d3077812 */ /* 0x000fe200078ef806 */
[----:B------:R-:W-:Y:S01]  /*21c0*/  IMAD.WIDE.U32 R94, R135, R90, R94 ;  /* 0x0000005a875e7225 */ /* 0x000fe200078e005e */
[----:B------:R-:W-:-:S02]  /*21d0*/  SHF.R.U32.HI R28, RZ, 0x3, R211 ;  /* 0x00000003ff1c7819 */ /* 0x000fc400000116d3 */
[----:B------:R-:W-:Y:S02]  /*21e0*/  LEA.HI R11, R12, R11, RZ, 0x6 ;  /* 0x0000000b0c0b7211 */ /* 0x000fe400078f30ff */
[----:B------:R-:W-:Y:S02]  /*21f0*/  LOP3.LUT R5, R5, R214, RZ, 0x3c, !PT ;  /* 0x000000d605057212 */ /* 0x000fe400078e3cff */
[----:B------:R-:W-:Y:S02]  /*2200*/  LOP3.LUT R0, R211, 0x38, R10, 0xf8, !PT ;  /* 0x00000038d3007812 */ /* 0x000fe400078ef80a */
[----:B------:R-:W-:Y:S01]  /*2210*/  LOP3.LUT R8, R7, R28, RZ, 0x3c, !PT ;  /* 0x0000001c07087212 */ /* 0x000fe200078e3cff */
[----:B------:R-:W-:Y:S01]  /*2220*/  IMAD.IADD R132, R132, 0x1, R5 ;  /* 0x0000000184847824 */ /* 0x000fe200078e0205 */
[----:B------:R-:W-:Y:S02]  /*2230*/  SHF.R.S32.HI R13, RZ, 0x1f, R135 ;  /* 0x0000001fff0d7819 */ /* 0x000fe40000011487 */
[----:B------:R-:W-:-:S02]  /*2240*/  SHF.R.S32.HI R11, RZ, 0x6, R11 ;  /* 0x00000006ff0b7819 */ /* 0x000fc4000001140b */
[--C-:B------:R-:W-:Y:S02]  /*2250*/  LOP3.LUT R3, R213, 0x38, R14.reuse, 0xf8, !PT ;  /* 0x00000038d5037812 */ /* 0x100fe400078ef80e */
[----:B------:R-:W-:Y:S01]  /*2260*/  LOP3.LUT R5, R0, R28, RZ, 0x3c, !PT ;  /* 0x0000001c00057212 */ /* 0x000fe200078e3cff */
[----:B------:R-:W-:Y:S01]  /*2270*/  IMAD R129, R11, 0x1800, R215 ;  /* 0x000018000b817824 */ /* 0x000fe200078e02d7 */
[----:B------:R-:W-:Y:S01]  /*2280*/  IADD3 R131, R131, R8, RZ ;  /* 0x0000000883837210 */ /* 0x000fe20007ffe0ff */
[----:B------:R-:W-:Y:S01]  /*2290*/  IMAD R8, R13, R96, RZ ;  /* 0x000000600d087224 */ /* 0x000fe200078e02ff */
[----:B------:R-:W-:Y:S01]  /*22a0*/  LOP3.LUT R7, R211, 0x38, R14, 0xf8, !PT ;  /* 0x00000038d3077812 */ /* 0x000fe200078ef80e */
[----:B------:R-:W-:Y:S01]  /*22b0*/  IMAD.IADD R128, R128, 0x1, R5 ;  /* 0x0000000180807824 */ /* 0x000fe200078e0205 */
[----:B------:R-:W-:Y:S01]  /*22c0*/  LOP3.LUT R0, R3, R214, RZ, 0x3c, !PT ;  /* 0x000000d603007212 */ /* 0x000fe200078e3cff */
[----:B------:R-:W-:Y:S01]  /*22d0*/  IMAD R5, R97, 0x60, RZ ;  /* 0x0000006061057824 */ /* 0x000fe200078e02ff */
[----:B------:R-:W-:Y:S01]  /*22e0*/  LOP3.LUT R4, R7, R28, RZ, 0x3c, !PT ;  /* 0x0000001c07047212 */ /* 0x000fe200078e3cff */
[----:B------:R-:W-:Y:S01]  /*22f0*/  IMAD R7, R135, R97, R8 ;  /* 0x0000006187077224 */ /* 0x000fe200078e0208 */
[C---:B------:R-:W-:Y:S01]  /*2300*/  SHF.L.U64.HI R103, R96.reuse, 0x6, R97 ;  /* 0x0000000660677819 */ /* 0x040fe20000010261 */
[----:B------:R-:W-:Y:S01]  /*2310*/  IMAD.WIDE.U32 R96, R96, 0x60, RZ ;  /* 0x0000006060607825 */ /* 0x000fe200078e00ff */
[----:B------:R-:W-:-:S02]  /*2320*/  IADD3 R129, R129, R0, RZ ;  /* 0x0000000081817210 */ /* 0x000fc40007ffe0ff */
[----:B------:R-:W-:Y:S01]  /*2330*/  LOP3.LUT R3, R213, 0x18, R16, 0xf8, !PT ;  /* 0x00000018d5037812 */ /* 0x000fe200078ef810 */
[----:B------:R-:W-:Y:S01]  /*2340*/  IMAD R0, R13, R90, RZ ;  /* 0x0000005a0d007224 */ /* 0x000fe200078e02ff */
[C---:B------:R-:W-:Y:S01]  /*2350*/  SHF.L.U64.HI R105, R90.reuse, 0x6, R91 ;  /* 0x000000065a697819 */ /* 0x040fe2000001025b */
[----:B------:R-:W-:Y:S01]  /*2360*/  IMAD R127, R11, 0x1800, R216 ;  /* 0x000018000b7f7824 */ /* 0x000fe200078e02d8 */
[----:B------:R-:W-:Y:S01]  /*2370*/  LOP3.LUT R126, R3, R214, RZ, 0x3c, !PT ;  /* 0x000000d6037e7212 */ /* 0x000fe200078e3cff */
[----:B------:R-:W-:Y:S01]  /*2380*/  IMAD.IADD R124, R97, 0x1, R5 ;  /* 0x00000001617c7824 */ /* 0x000fe200078e0205 */
[C---:B------:R-:W-:Y:S01]  /*2390*/  SHF.L.U32 R106, R90.reuse, 0x6, RZ ;  /* 0x000000065a6a7819 */ /* 0x040fe200000006ff */
[----:B------:R-:W-:Y:S01]  /*23a0*/  IMAD R11, R135, R91, R0 ;  /* 0x0000005b870b7224 */ /* 0x000fe200078e0200 */
[----:B------:R-:W-:Y:S01]  /*23b0*/  IADD3 R102, R101, R7, RZ ;  /* 0x0000000765667210 */ /* 0x000fe20007ffe0ff */
[----:B------:R-:W-:Y:S01]  /*23c0*/  IMAD.IADD R3, R7, 0x1, R99 ;  /* 0x0000000107037824 */ /* 0x000fe200078e0263 */
[----:B------:R-:W-:Y:S01]  /*23d0*/  SHF.R.S32.HI R113, RZ, 0x3, R6 ;  /* 0x00000003ff717819 */ /* 0x000fe20000011406 */
[----:B------:R-:W-:Y:S01]  /*23e0*/  IMAD.WIDE.U32 R90, R90, 0x60, RZ ;  /* 0x000000605a5a7825 */ /* 0x000fe200078e00ff */
[----:B------:R-:W-:-:S02]  /*23f0*/  LOP3.LUT R5, R6, 0xfffffff8, RZ, 0xc0, !PT ;  /* 0xfffffff806057812 */ /* 0x000fc400078ec0ff */
[----:B------:R-:W-:Y:S01]  /*2400*/  LOP3.LUT R6, R10, 0xfffffff8, RZ, 0xc0, !PT ;  /* 0xfffffff80a067812 */ /* 0x000fe200078ec0ff */
[----:B------:R-:W-:Y:S01]  /*2410*/  IMAD.IADD R127, R127, 0x1, R4 ;  /* 0x000000017f7f7824 */ /* 0x000fe200078e0204 */
[----:B------:R-:W-:Y:S01]  /*2420*/  LOP3.LUT R7, R14, 0xfffffff8, RZ, 0xc0, !PT ;  /* 0xfffffff80e077812 */ /* 0x000fe200078ec0ff */
[----:B------:R-:W-:Y:S01]  /*2430*/  IMAD.IADD R125, R91, 0x1, R125 ;  /* 0x000000015b7d7824 */ /* 0x000fe200078e027d */
[----:B------:R-:W-:Y:S01]  /*2440*/  SHF.R.S32.HI R112, RZ, 0x3, R10 ;  /* 0x00000003ff707819 */ /* 0x000fe2000001140a */
[----:B------:R-:W-:Y:S01]  /*2450*/  IMAD.IADD R89, R95, 0x1, R11 ;  /* 0x000000015f597824 */ /* 0x000fe200078e020b */
[----:B------:R-:W-:Y:S02]  /*2460*/  SHF.R.S32.HI R0, RZ, 0x1f, R30 ;  /* 0x0000001fff007819 */ /* 0x000fe4000001141e */
[----:B0-----:R-:W-:Y:S02]  /*2470*/  LEA.HI R138, R138, 0x8, RZ, 0x19 ;  /* 0x000000088a8a7811 */ /* 0x001fe400078fc8ff */
[----:B------:R-:W-:-:S02]  /*2480*/  IADD3 R126, R215, R126, RZ ;  /* 0x0000007ed77e7210 */ /* 0x000fc40007ffe0ff */
[----:B------:R-:W-:Y:S02]  /*2490*/  IADD3 R4, R11, R93, RZ ;  /* 0x0000005d0b047210 */ /* 0x000fe40007ffe0ff */
[----:B------:R-:W-:Y:S02]  /*24a0*/  SHF.R.S32.HI R111, RZ, 0x3, R14 ;  /* 0x00000003ff6f7819 */ /* 0x000fe4000001140e */
[----:B------:R-:W-:Y:S02]  /*24b0*/  SHF.R.S32.HI R109, RZ, 0x1f, R5 ;  /* 0x0000001fff6d7819 */ /* 0x000fe40000011405 */
[----:B------:R-:W-:Y:S02]  /*24c0*/  SHF.R.S32.HI R108, RZ, 0x1f, R6 ;  /* 0x0000001fff6c7819 */ /* 0x000fe40000011406 */
[----:B------:R-:W-:Y:S01]  /*24d0*/  SHF.R.S32.HI R107, RZ, 0x1f, R7 ;  /* 0x0000001fff6b7819 */ /* 0x000fe20000011407 */
[----:B--2---:R-:W-:Y:S01]  /*24e0*/  IMAD R110, R21, 0x40, R204 ;  /* 0x00000040156e7824 */ /* 0x004fe200078e02cc */
[----:B---3--:R-:W-:-:S04]  /*24f0*/  LOP3.LUT R20, R20, 0xfffffffe, RZ, 0xc0, !PT ;  /* 0xfffffffe14147812 */ /* 0x008fc800078ec0ff */
[----:B------:R-:W-:-:S04]  /*2500*/  @P3 LOP3.LUT R20, R20, 0x1, RZ, 0xfc, !PT ;  /* 0x0000000114143812 */ /* 0x000fc800078efcff */
[----:B------:R-:W-:-:S04]  /*2510*/  LOP3.LUT R20, R20, 0xfffffffb, RZ, 0xc0, !PT ;  /* 0xfffffffb14147812 */ /* 0x000fc800078ec0ff */
[----:B------:R-:W-:Y:S02]  /*2520*/  @P2 LOP3.LUT R20, R20, 0x4, RZ, 0xfc, !PT ;  /* 0x0000000414142812 */ /* 0x000fe400078efcff */
[----:B------:R-:W-:-:S03]  /*2530*/  ISETP.GE.AND P2, PT, R192, UR4, PT ;  /* 0x00000004c0007c0c */ /* 0x000fc6000bf46270 */
[----:B------:R0:W-:Y:S01]  /*2540*/  STL [R1], R20 ;  /* 0x0000001401007387 */ /* 0x0001e20000100800 */
[----:B------:R-:W-:-:S04]  /*2550*/  SEL R8, RZ, 0x20, P2 ;  /* 0x00000020ff087807 */ /* 0x000fc80001000000 */
[C---:B------:R-:W-:Y:S02]  /*2560*/  LOP3.LUT R26, R9.reuse, R8, RZ, 0xfc, !PT ;  /* 0x00000008091a7212 */ /* 0x040fe400078efcff */
[----:B------:R-:W-:Y:S02]  /*2570*/  LOP3.LUT R8, R9, 0x1, RZ, 0xc0, !PT ;  /* 0x0000000109087812 */ /* 0x000fe400078ec0ff */
[C---:B------:R-:W-:Y:S02]  /*2580*/  LOP3.LUT R9, R26.reuse, 0x2, RZ, 0xc0, !PT ;  /* 0x000000021a097812 */ /* 0x040fe400078ec0ff */
[C---:B------:R-:W-:Y:S02]  /*2590*/  LOP3.LUT R10, R26.reuse, 0x4, RZ, 0xc0, !PT ;  /* 0x000000041a0a7812 */ /* 0x040fe400078ec0ff */
[C---:B0-----:R-:W-:Y:S02]  /*25a0*/  LOP3.LUT R20, R26.reuse, 0x8, RZ, 0xc0, !PT ;  /* 0x000000081a147812 */ /* 0x041fe400078ec0ff */
[----:B------:R-:W-:-:S02]  /*25b0*/  LOP3.LUT R21, R26, 0x10, RZ, 0xc0, !PT ;  /* 0x000000101a157812 */ /* 0x000fc400078ec0ff */
[----:B------:R-:W-:Y:S02]  /*25c0*/  SHF.R.S32.HI R122, RZ, 0x1f, R24 ;  /* 0x0000001fff7a7819 */ /* 0x000fe40000011418 */
[----:B------:R-:W-:-:S07]  /*25d0*/  LOP3.LUT R26, R26, 0x20, RZ, 0xc0, !PT ;  /* 0x000000201a1a7812 */ /* 0x000fce00078ec0ff */
.L_x_6098:
[----:B--2---:R-:W2:Y:S01]  /*25e0*/  LDL.LU R33, [R1] ;  /* 0x0000000001217983 */ /* 0x004ea20000300800 */
[----:B------:R-:W0:Y:S01]  /*25f0*/  LDC R32, c[0x0][0x430] ;  /* 0x00010c00ff207b82 */ /* 0x000e220000000800 */
[----:B------:R-:W-:Y:S01]  /*2600*/  VIADD R25, R25, 0xffffffff ;  /* 0xffffffff19197836 */ /* 0x000fe20000000000 */
[----:B------:R-:W-:Y:S01]  /*2610*/  ULDC.64 UR4, c[0x0][0x208] ;  /* 0x0000820000047ab9 */ /* 0x000fe20000000a00 */
        /* <DEDUP_REMOVED lines=27> */
[----:B------:R-:W-:Y:S01]  /*27d0*/  VIADD R31, R29, 0x20 ;  /* 0x000000201d1f7836 */ /* 0x000fe20000000000 */
[----:B------:R-:W-:Y:S03]  /*27e0*/  BSSY B0, `(.L_x_5993) ;  /* 0x0000799000007945 */ /* 0x000fe60003800000 */
[----:B------:R-:W-:-:S02]  /*27f0*/  IMAD R28, R32, R11, R36 ;  /* 0x0000000b201c7224 */ /* 0x000fc400078e0224 */
[C---:B------:R-:W-:Y:S01]  /*2800*/  @P4 VIADD R31, R29.reuse, 0xffffffe0 ;  /* 0xffffffe01d1f4836 */ /* 0x040fe20000000000 */
[----:B------:R-:W-:-:S03]  /*2810*/  LEA R29, R29, R114, 0x1 ;  /* 0x000000721d1d7211 */ /* 0x000fc600078e08ff */
        /* <DEDUP_REMOVED lines=60> */
[----:B------:R-:W-:Y:S01]  /*2be0*/  ULDC.64 UR6, c[0x0][0x208] ;  /* 0x0000820000067ab9 */ /* 0x000fe20000000a00 */
        /* <DEDUP_REMOVED lines=36> */
.L_x_5997:
[----:B------:R-:W-:Y:S05]  /*2e30*/  BSYNC B1 ;  /* 0x0000000000017941 */ /* 0x000fea0003800000 */
.L_x_5996:
        /* <DEDUP_REMOVED lines=21> */
[----:B------:R-:W-:Y:S01]  /*2f90*/  IADD3.X R13, R102, R11, R103, P2, P5 ;  /* 0x0000000b660d7210 */ /* 0x000fe200017ea467 */
[----:B------:R-:W-:Y:S01]  /*2fa0*/  ULDC.64 UR6, c[0x0][0x208] ;  /* 0x0000820000067ab9 */ /* 0x000fe20000000a00 */
        /* <DEDUP_REMOVED lines=35> */
.L_x_5999:
[----:B------:R-:W-:Y:S05]  /*31e0*/  BSYNC B1 ;  /* 0x0000000000017941 */ /* 0x000fea0003800000 */
.L_x_5998:
[----:B0-----:R-:W-:Y:S01]  /*31f0*/  IMAD.MOV.U32 R12, RZ, RZ, R61 ;  /* 0x000000ffff0c7224 */ /* 0x001fe200078e003d */
[----:B------:R-:W-:Y:S01]  /*3200*/  MOV R11, R60 ;  /* 0x0000003c000b7202 */ /* 0x000fe20000000f00 */
[----:B------:R-:W-:Y:S01]  /*3210*/  IMAD.MOV.U32 R13, RZ, RZ, R68 ;  /* 0x000000ffff0d7224 */ /* 0x000fe200078e0044 */
[----:B------:R-:W-:Y:S01]  /*3220*/  ULOP3.LUT UR4, UR60, 0x1, URZ, 0xfc, !UPT ;  /* 0x000000013c047892 */ /* 0x000fe2000f8efc3f */
        /* <DEDUP_REMOVED lines=23> */
[----:B------:R-:W-:Y:S01]  /*33a0*/  IMAD.MOV.U32 R14, RZ, RZ, R71 ;  /* 0x000000ffff0e7224 */ /* 0x000fe200078e0047 */
[----:B------:R-:W-:-:S02]  /*33b0*/  PRMT R149, R81, 0x5410, R82 ;  /* 0x0000541051957816 */ /* 0x000fc40000000052 */
[----:B------:R-:W-:Y:S01]  /*33c0*/  PRMT R154, R11, 0x5410, R12 ;  /* 0x000054100b9a7816 */ /* 0x000fe2000000000c */
[----:B------:R-:W-:Y:S01]  /*33d0*/  IMAD.MOV.U32 R12, RZ, RZ, R75 ;  /* 0x000000ffff0c7224 */ /* 0x000fe200078e004b */
[----:B------:R-:W-:Y:S01]  /*33e0*/  PRMT R158, R13, 0x5410, R14 ;  /* 0x000054100d9e7816 */ /* 0x000fe2000000000e */
[----:B------:R-:W-:Y:S01]  /*33f0*/  IMAD.MOV.U32 R13, RZ, RZ, R78 ;  /* 0x000000ffff0d7224 */ /* 0x000fe200078e004e */
        /* <DEDUP_REMOVED lines=43> */
.L_x_6000:
[----:B------:R-:W-:Y:S01]  /*36b0*/  IMAD R87, R19, 0x8, R18 ;  /* 0x0000000813577824 */ /* 0x000fe200078e0212 */
[----:B------:R-:W-:Y:S01]  /*36c0*/  SHF.L.U32 R88, R205, 0x1f, RZ ;  /* 0x0000001fcd587819 */ /* 0x000fe200000006ff */
[----:B------:R-:W-:Y:S03]  /*36d0*/  BSSY B1, `(.L_x_6001) ;  /* 0x0000003000017945 */ /* 0x000fe60003800000 */
[----:B------:R-:W0:Y:S02]  /*36e0*/  SYNCS.PHASECHK.TRANS64.TRYWAIT P5, [R87+URZ+0x30890], R88 ;  /* 0x03089058570075a7 */ /* 0x000e2400080a017f */
[----:B0-----:R-:W-:Y:S05]  /*36f0*/  @!P5 BRA `(.L_x_6002) ;  /* 0x000002000068d947 */ /* 0x001fea0003800000 */
.L_x_6345:
[----:B------:R-:W-:Y:S05]  /*3700*/  BSYNC B1 ;  /* 0x0000000000017941 */ /* 0x000fea0003800000 */
.L_x_6001:
[----:B------:R-:W-:-:S03]  /*3710*/  UMOV UR4, 0xffffffff ;  /* 0xffffffff00047882 */ /* 0x000fc60000000000 */
[----:B------:R-:W-:Y:S05]  /*3720*/  BRA.DIV UR4, `(.L_x_6003) ;  /* 0x0000020204707947 */ /* 0x000fea000b800000 */
[----:B------:R1:W2:Y:S04]  /*3730*/  SHFL.IDX PT, R82, R115, RZ, 0x1c1f ;  /* 0x001c1fff73527589 */ /* 0x0002a800000e0000 */
[----:B------:R1:W3:Y:S02]  /*3740*/  SHFL.IDX PT, R11, R118, RZ, 0x1c1f ;  /* 0x001c1fff760b7589 */ /* 0x0002e400000e0000 */
.L_x_6349:
        /* <DEDUP_REMOVED lines=13> */
[----:B------:R-:W-:Y:S01]  /*3820*/  SHF.R.U64 R76, R76, 0x10, R77 ;  /* 0x000000104c4c7819 */ /* 0x000fe2000000124d */
[----:B------:R-:W-:Y:S01]  /*3830*/  HADD2.F32 R148, -RZ, R148.H0_H0 ;  /* 0x20000094ff947230 */ /* 0x000fe20000004100 */
[----:B------:R-:W-:Y:S01]  /*3840*/  SHF.R.U32.HI R79, RZ, 0x10, R79 ;  /* 0x00000010ff4f7819 */ /* 0x000fe2000001164f */
[----:B------:R-:W-:Y:S01]  /*3850*/  HADD2.F32 R144, -RZ, R144.H0_H0 ;  /* 0x20000090ff907230 */ /* 0x000fe20000004100 */
[----:B------:R-:W-:Y:S01]  /*3860*/  SHF.R.U32.HI R77, RZ, 0x10, R77 ;  /* 0x00000010ff4d7819 */ /* 0x000fe2000001164d */
[--C-:B------:R-:W-:Y:S02]  /*3870*/  HADD2.F32 R13, -RZ, R78.reuse.H1_H1 ;  /* 0x3000004eff0d7230 */ /* 0x100fe40000004100 */
[----:B------:R-:W-:Y:S02]  /*3880*/  HADD2.F32 R145, -RZ, R78.H0_H0 ;  /* 0x2000004eff917230 */ /* 0x000fe40000004100 */
[----:B------:R-:W-:-:S02]  /*3890*/  HADD2.F32 R76, -RZ, R76.H0_H0 ;  /* 0x2000004cff4c7230 */ /* 0x000fc40000004100 */
[-C--:B------:R-:W-:Y:S01]  /*38a0*/  FMUL.FTZ R78, R13, R144.reuse ;  /* 0x000000900d4e7220 */ /* 0x080fe20000410000 */
[----:B------:R-:W-:Y:S02]  /*38b0*/  HADD2.F32 R77, -RZ, R77.H0_H0 ;  /* 0x2000004dff4d7230 */ /* 0x000fe40000004100 */
[C---:B------:R-:W-:Y:S01]  /*38c0*/  FMUL.FTZ R144, R145.reuse, R144 ;  /* 0x0000009091907220 */ /* 0x040fe20000410000 */
[----:B------:R-:W-:-:S03]  /*38d0*/  FFMA.FTZ R78, R145, R76, -R78 ;  /* 0x0000004c914e7223 */ /* 0x000fc6000001084e */
[----:B------:R-:W-:Y:S01]  /*38e0*/  FFMA.FTZ R13, R13, R76, R144 ;  /* 0x0000004c0d0d7223 */ /* 0x000fe20000010090 */
[----:B------:R-:W-:Y:S01]  /*38f0*/  IMAD.MOV.U32 R144, RZ, RZ, R15 ;  /* 0x000000ffff907224 */ /* 0x000fe200078e000f */
[----:B------:R-:W-:Y:S01]  /*3900*/  MOV R76, R12 ;  /* 0x0000000c004c7202 */ /* 0x000fe20000000f00 */
[----:B------:R-:W-:Y:S02]  /*3910*/  HADD2.F32 R15, -RZ, R79.H0_H0 ;  /* 0x2000004fff0f7230 */ /* 0x000fe40000004100 */
[----:B------:R-:W-:Y:S01]  /*3920*/  F2FP.F16.F32.PACK_AB R13, R13, R78 ;  /* 0x0000004e0d0d723e */ /* 0x000fe200000000ff */
[--C-:B------:R-:W-:Y:S02]  /*3930*/  HADD2.F32 R12, -RZ, R144.reuse.H1_H1 ;  /* 0x30000090ff0c7230 */ /* 0x100fe40000004100 */
[----:B------:R-:W-:-:S03]  /*3940*/  HADD2.F32 R144, -RZ, R144.H0_H0 ;  /* 0x20000090ff907230 */ /* 0x000fc60000004100 */
[-C--:B------:R-:W-:Y:S02]  /*3950*/  FMUL.FTZ R79, R12, R15.reuse ;  /* 0x0000000f0c4f7220 */ /* 0x080fe40000410000 */
[C---:B------:R-:W-:Y:S02]  /*3960*/  FMUL.FTZ R145, R144.reuse, R15 ;  /* 0x0000000f90917220 */ /* 0x040fe40000410000 */
[-C--:B------:R-:W-:Y:S01]  /*3970*/  FFMA.FTZ R15, R144, R77.reuse, -R79 ;  /* 0x0000004d900f7223 */ /* 0x080fe2000001084f */
[--C-:B------:R-:W-:Y:S02]  /*3980*/  HADD2.F32 R79, -RZ, R76.reuse.H0_H0 ;  /* 0x2000004cff4f7230 */ /* 0x100fe40000004100 */
[----:B------:R-:W-:Y:S01]  /*3990*/  FFMA.FTZ R12, R12, R77, R145 ;  /* 0x0000004d0c0c7223 */ /* 0x000fe20000010091 */
[----:B------:R-:W-:Y:S02]  /*39a0*/  HADD2.F32 R77, -RZ, R76.H1_H1 ;  /* 0x3000004cff4d7230 */ /* 0x000fe40000004100 */
[----:B------:R-:W-:-:S02]  /*39b0*/  HADD2.F32 R144, -RZ, R157.H0_H0 ;  /* 0x2000009dff907230 */ /* 0x000fc40000004100 */
[----:B------:R-:W-:Y:S02]  /*39c0*/  HADD2.F32 R145, -RZ, R14.H0_H0 ;  /* 0x2000000eff917230 */ /* 0x000fe40000004100 */
[-C--:B------:R-:W-:Y:S01]  /*39d0*/  FMUL.FTZ R76, R77, R148.reuse ;  /* 0x000000944d4c7220 */ /* 0x080fe20000410000 */
[C---:B------:R-:W-:Y:S01]  /*39e0*/  FMUL.FTZ R148, R79.reuse, R148 ;  /* 0x000000944f947220 */ /* 0x040fe20000410000 */
[----:B------:R-:W-:Y:S02]  /*39f0*/  F2FP.F16.F32.PACK_AB R15, R12, R15 ;  /* 0x0000000f0c0f723e */ /* 0x000fe400000000ff */
[-C--:B------:R-:W-:Y:S01]  /*3a00*/  FFMA.FTZ R76, R79, R144.reuse, -R76 ;  /* 0x000000904f4c7223 */ /* 0x080fe2000001084c */
[----:B------:R-:W-:Y:S01]  /*3a10*/  FFMA.FTZ R77, R77, R144, R148 ;  /* 0x000000904d4d7223 */ /* 0x000fe20000010094 */
[----:B------:R-:W-:Y:S02]  /*3a20*/  HADD2.F32 R144, -RZ, R160.H0_H0 ;  /* 0x200000a0ff907230 */ /* 0x000fe40000004100 */
[----:B------:R-:W-:-:S02]  /*3a30*/  HADD2.F32 R79, -RZ, R14.H1_H1 ;  /* 0x3000000eff4f7230 */ /* 0x000fc40000004100 */
[----:B------:R-:W-:Y:S01]  /*3a40*/  HADD2.F32 R14, -RZ, R157.H1_H1 ;  /* 0x3000009dff0e7230 */ /* 0x000fe20000004100 */
[----:B------:R-:W-:Y:S02]  /*3a50*/  F2FP.F16.F32.PACK_AB R12, R77, R76 ;  /* 0x0000004c4d0c723e */ /* 0x000fe400000000ff */
[-C--:B------:R-:W-:Y:S01]  /*3a60*/  FMUL.FTZ R148, R79, R144.reuse ;  /* 0x000000904f947220 */ /* 0x080fe20000410000 */
[----:B------:R-:W-:-:S03]  /*3a70*/  FMUL.FTZ R144, R145, R144 ;  /* 0x0000009091907220 */ /* 0x000fc60000410000 */
[-C--:B------:R-:W-:Y:S01]  /*3a80*/  FFMA.FTZ R148, R145, R14.reuse, -R148 ;  /* 0x0000000e91947223 */ /* 0x080fe20000010894 */
[----:B------:R-:W-:-:S05]  /*3a90*/  FFMA.FTZ R79, R79, R14, R144 ;  /* 0x0000000e4f4f7223 */ /* 0x000fca0000010090 */
[----:B------:R-:W-:-:S07]  /*3aa0*/  F2FP.F16.F32.PACK_AB R14, R79, R148 ;  /* 0x000000944f0e723e */ /* 0x000fce00000000ff */
.L_x_6009:
[----:B------:R-:W-:Y:S05]  /*3ab0*/  BSYNC B3 ;  /* 0x0000000000037941 */ /* 0x000fea0003800000 */
.L_x_6008:
[----:B------:R-:W-:Y:S02]  /*3ac0*/  ULDC.64 UR4, c[0x0][0x208] ;  /* 0x0000820000047ab9 */ /* 0x000fe40000000a00 */
[----:B0-----:R4:W-:Y:S03]  /*3ad0*/  ST.E.128 desc[UR4][R80.64], R12 ;  /* 0x0000000c50007985 */ /* 0x0019e6000c101d04 */
.L_x_6007:
[----:B------:R-:W-:Y:S05]  /*3ae0*/  BSYNC B2 ;  /* 0x0000000000027941 */ /* 0x000fea0003800000 */
.L_x_6006:
[----:B------:R-:W-:Y:S01]  /*3af0*/  ISETP.NE.AND P3, PT, R9, RZ, PT ;  /* 0x000000ff0900720c */ /* 0x000fe20003f65270 */
[----:B------:R-:W-:-:S12]  /*3b00*/  BSSY B2, `(.L_x_6010) ;  /* 0x0000036000027945 */ /* 0x000fd80003800000 */
[----:B------:R-:W-:Y:S05]  /*3b10*/  @!P3 BRA `(.L_x_6011) ;  /* 0x0000000000d0b947 */ /* 0x000fea0003800000 */
[----:B----4-:R4:W0:Y:S01]  /*3b20*/  LDS.128 R12, [R31+0x1e000] ;  /* 0x01e000001f0c7984 */ /* 0x0108220000000c00 */
[----:B------:R-:W-:Y:S01]  /*3b30*/  ISETP.GE.AND P3, PT, R209, R119, PT ;  /* 0x00000077d100720c */ /* 0x000fe20003f66270 */
[----:B------:R-:W-:Y:S01]  /*3b40*/  IMAD.SHL.U32 R79, R198, 0x8, RZ ;  /* 0x00000008c64f7824 */ /* 0x000fe200078e00ff */
[----:B---3--:R-:W-:Y:S01]  /*3b50*/  MOV R76, R11 ;  /* 0x0000000b004c7202 */ /* 0x008fe20000000f00 */
[----:B--2---:R-:W-:Y:S01]  /*3b60*/  IMAD.MOV.U32 R77, RZ, RZ, R82 ;  /* 0x000000ffff4d7224 */ /* 0x004fe200078e0052 */
[----:B------:R-:W-:Y:S03]  /*3b70*/  BSSY B3, `(.L_x_6012) ;  /* 0x000002c000037945 */ /* 0x000fe60003800000 */
[----:B------:R-:W-:-:S06]  /*3b80*/  IMAD.WIDE R76, R79, 0x2, R76 ;  /* 0x000000024f4c7825 */ /* 0x000fcc00078e024c */
[----:B----4-:R-:W-:Y:S05]  /*3b90*/  @P3 BRA `(.L_x_6013) ;  /* 0x0000000000a43947 */ /* 0x010fea0003800000 */
[----:B------:R-:W-:Y:S01]  /*3ba0*/  SHF.R.U64 R78, R72, 0x10, R73 ;  /* 0x00000010484e7819 */ /* 0x000fe20000001249 */
[----:B0-----:R-:W-:Y:S01]  /*3bb0*/  HADD2.F32 R80, -RZ, R15.H0_H0 ;  /* 0x2000000fff507230 */ /* 0x001fe20000004100 */
        /* <DEDUP_REMOVED lines=39> */
.L_x_6013:
[----:B------:R-:W-:Y:S05]  /*3e30*/  BSYNC B3 ;  /* 0x0000000000037941 */ /* 0x000fea0003800000 */
.L_x_6012:
[----:B------:R-:W-:Y:S02]  /*3e40*/  ULDC.64 UR4, c[0x0][0x208] ;  /* 0x0000820000047ab9 */ /* 0x000fe40000000a00 */
[----:B0-----:R0:W-:Y:S03]  /*3e50*/  ST.E.128 desc[UR4][R76.64], R12 ;  /* 0x0000000c4c007985 */ /* 0x0011e6000c101d04 */
.L_x_6011:
[----:B------:R-:W-:Y:S05]  /*3e60*/  BSYNC B2 ;  /* 0x0000000000027941 */ /* 0x000fea0003800000 */
.L_x_6010:
[----:B------:R-:W-:Y:S01]  /*3e70*/  ISETP.NE.AND P3, PT, R10, RZ, PT ;  /* 0x000000ff0a00720c */ /* 0x000fe20003f65270 */
[----:B------:R-:W-:-:S12]  /*3e80*/  BSSY B2, `(.L_x_6014) ;  /* 0x0000036000027945 */ /* 0x000fd80003800000 */
[----:B------:R-:W-:Y:S05]  /*3e90*/  @!P3 BRA `(.L_x_6015) ;  /* 0x0000000000d0b947 */ /* 0x000fea0003800000 */
[----:B0---4-:R0:W4:Y:S01]  /*3ea0*/  LDS.128 R12, [R29+0x21000] ;  /* 0x021000001d0c7984 */ /* 0x0111220000000c00 */
[----:B------:R-:W-:Y:S01]  /*3eb0*/  ISETP.GE.AND P3, PT, R207, R119, PT ;  /* 0x00000077cf00720c */ /* 0x000fe20003f66270 */
[----:B---3--:R-:W-:Y:S01]  /*3ec0*/  IMAD.MOV.U32 R72, RZ, RZ, R11 ;  /* 0x000000ffff487224 */ /* 0x008fe200078e000b */
[----:B------:R-:W-:Y:S01]  /*3ed0*/  SHF.L.U32 R75, R199, 0x3, RZ ;  /* 0x00000003c74b7819 */ /* 0x000fe200000006ff */
[----:B--2---:R-:W-:Y:S01]  /*3ee0*/  IMAD.MOV.U32 R73, RZ, RZ, R82 ;  /* 0x000000ffff497224 */ /* 0x004fe200078e0052 */
[----:B------:R-:W-:Y:S03]  /*3ef0*/  BSSY B3, `(.L_x_6016) ;  /* 0x000002c000037945 */ /* 0x000fe60003800000 */
[----:B------:R-:W-:-:S06]  /*3f00*/  IMAD.WIDE R72, R75, 0x2, R72 ;  /* 0x000000024b487825 */ /* 0x000fcc00078e0248 */
[----:B0-----:R-:W-:Y:S05]  /*3f10*/  @P3 BRA `(.L_x_6017) ;  /* 0x0000000000a43947 */ /* 0x001fea0003800000 */
[--C-:B------:R-:W-:Y:S01]  /*3f20*/  SHF.R.U64 R74, R68, 0x10, R69.reuse ;  /* 0x00000010444a7819 */ /* 0x100fe20000001245 */
[----:B----4-:R-:W-:Y:S01]  /*3f30*/  HADD2.F32 R76, -RZ, R15.H0_H0 ;  /* 0x2000000fff4c7230 */ /* 0x010fe20000004100 */
[----:B------:R-:W-:Y:S01]  /*3f40*/  SHF.R.U32.HI R68, RZ, 0x10, R69 ;  /* 0x00000010ff447819 */ /* 0x000fe20000011645 */
[----:B------:R-:W-:Y:S01]  /*3f50*/  HADD2.F32 R79, -RZ, R155.H1_H1 ;  /* 0x3000009bff4f7230 */ /* 0x000fe20000004100 */
[--C-:B------:R-:W-:Y:S01]  /*3f60*/  SHF.R.U32.HI R75, RZ, 0x10, R71.reuse ;  /* 0x00000010ff4b7819 */ /* 0x100fe20000011647 */
[----:B------:R-:W-:Y:S01]  /*3f70*/  HADD2.F32 R74, -RZ, R74.H0_H0 ;  /* 0x2000004aff4a7230 */ /* 0x000fe20000004100 */
[----:B------:R-:W-:Y:S01]  /*3f80*/  SHF.R.U64 R69, R70, 0x10, R71 ;  /* 0x0000001046457819 */ /* 0x000fe20000001247 */
[----:B------:R-:W-:Y:S02]  /*3f90*/  HADD2.F32 R70, -RZ, R15.H1_H1 ;  /* 0x3000000fff467230 */ /* 0x000fe40000004100 */
[----:B------:R-:W-:Y:S02]  /*3fa0*/  HADD2.F32 R75, -RZ, R75.H0_H0 ;  /* 0x2000004bff4b7230 */ /* 0x000fe40000004100 */
[----:B------:R-:W-:-:S02]  /*3fb0*/  HADD2.F32 R78, -RZ, R69.H0_H0 ;  /* 0x20000045ff4e7230 */ /* 0x000fc40000004100 */
[--C-:B------:R-:W-:Y:S02]  /*3fc0*/  HADD2.F32 R69, -RZ, R13.reuse.H1_H1 ;  /* 0x3000000dff457230 */ /* 0x100fe40000004100 */
[-C--:B------:R-:W-:Y:S01]  /*3fd0*/  FMUL.FTZ R15, R70, R75.reuse ;  /* 0x0000004b460f7220 */ /* 0x080fe20000410000 */
[----:B------:R-:W-:Y:S02]  /*3fe0*/  HADD2.F32 R13, -RZ, R13.H0_H0 ;  /* 0x2000000dff0d7230 */ /* 0x000fe40000004100 */
[C---:B------:R-:W-:Y:S01]  /*3ff0*/  FMUL.FTZ R75, R76.reuse, R75 ;  /* 0x0000004b4c4b7220 */ /* 0x040fe20000410000 */
[----:B------:R-:W-:Y:S02]  /*4000*/  HADD2.F32 R71, -RZ, R68.H0_H0 ;  /* 0x20000044ff477230 */ /* 0x000fe40000004100 */
[-C--:B------:R-:W-:Y:S01]  /*4010*/  FMUL.FTZ R68, R69, R78.reuse ;  /* 0x0000004e45447220 */ /* 0x080fe20000410000 */
[C---:B------:R-:W-:Y:S02]  /*4020*/  FMUL.FTZ R78, R13.reuse, R78 ;  /* 0x0000004e0d4e7220 */ /* 0x040fe40000410000 */
        /* <DEDUP_REMOVED lines=16> */
[----:B------:R-:W-:Y:S02]  /*4130*/  FMUL.FTZ R69, R14, R69 ;  /* 0x000000450e457220 */ /* 0x000fe40000410000 */
[-C--:B------:R-:W-:Y:S01]  /*4140*/  FFMA.FTZ R77, R76, R74.reuse, -R77 ;  /* 0x0000004a4c4d7223 */ /* 0x080fe2000001084d */
[----:B------:R-:W-:Y:S01]  /*4150*/  FFMA.FTZ R78, R75, R74, R78 ;  /* 0x0000004a4b4e7223 */ /* 0x000fe2000001004e */
[-C--:B------:R-:W-:Y:S01]  /*4160*/  FFMA.FTZ R71, R14, R79.reuse, -R71 ;  /* 0x0000004f0e477223 */ /* 0x080fe20000010847 */
[----:B------:R-:W-:-:S03]  /*4170*/  FFMA.FTZ R12, R12, R79, R69 ;  /* 0x0000004f0c0c7223 */ /* 0x000fc60000010045 */
[----:B------:R-:W-:Y:S02]  /*4180*/  F2FP.F16.F32.PACK_AB R78, R78, R77 ;  /* 0x0000004d4e4e723e */ /* 0x000fe400000000ff */
[----:B------:R-:W-:Y:S02]  /*4190*/  F2FP.F16.F32.PACK_AB R14, R12, R71 ;  /* 0x000000470c0e723e */ /* 0x000fe400000000ff */
[----:B------:R-:W-:-:S07]  /*41a0*/  MOV R12, R78 ;  /* 0x0000004e000c7202 */ /* 0x000fce0000000f00 */
.L_x_6017:
[----:B------:R-:W-:Y:S05]  /*41b0*/  BSYNC B3 ;  /* 0x0000000000037941 */ /* 0x000fea0003800000 */
.L_x_6016:
[----:B------:R-:W-:Y:S02]  /*41c0*/  ULDC.64 UR4, c[0x0][0x208] ;  /* 0x0000820000047ab9 */ /* 0x000fe40000000a00 */
[----:B----4-:R0:W-:Y:S03]  /*41d0*/  ST.E.128 desc[UR4][R72.64], R12 ;  /* 0x0000000c48007985 */ /* 0x0101e6000c101d04 */
.L_x_6015:
[----:B------:R-:W-:Y:S05]  /*41e0*/  BSYNC B2 ;  /* 0x0000000000027941 */ /* 0x000fea0003800000 */
.L_x_6014:
        /* <DEDUP_REMOVED lines=50> */
.L_x_6021:
[----:B------:R-:W-:Y:S05]  /*4510*/  BSYNC B3 ;  /* 0x0000000000037941 */ /* 0x000fea0003800000 */
.L_x_6020:
[----:B------:R-:W-:Y:S02]  /*4520*/  ULDC.64 UR4, c[0x0][0x208] ;  /* 0x0000820000047ab9 */ /* 0x000fe40000000a00 */
[----:B----4-:R0:W-:Y:S03]  /*4530*/  ST.E.128 desc[UR4][R68.64], R12 ;  /* 0x0000000c44007985 */ /* 0x0101e6000c101d04 */
.L_x_6019:
[----:B------:R-:W-:Y:S05]  /*4540*/  BSYNC B2 ;  /* 0x0000000000027941 */ /* 0x000fea0003800000 */
.L_x_6018:
        /* <DEDUP_REMOVED lines=10> */
[----:B------:R-:W-:Y:S01]  /*45f0*/  SHF.R.U32.HI R60, RZ, 0x10, R61 ;  /* 0x00000010ff3c7819 */ /* 0x000fe2000001163d */
[----:B----4-:R-:W-:Y:S01]  /*4600*/  IMAD.MOV.U32 R61, RZ, RZ, R15 ;  /* 0x000000ffff3d7224 */ /* 0x010fe200078e000f */
[--C-:B------:R-:W-:Y:S01]  /*4610*/  SHF.R.U64 R68, R62, 0x10, R63.reuse ;  /* 0x000000103e447819 */ /* 0x100fe2000000123f */
[--C-:B------:R-:W-:Y:S01]  /*4620*/  HADD2.F32 R15, -RZ, R13.reuse.H1_H1 ;  /* 0x3000000dff0f7230 */ /* 0x100fe20000004100 */
[----:B------:R-:W-:Y:S01]  /*4630*/  SHF.R.U32.HI R67, RZ, 0x10, R63 ;  /* 0x00000010ff437819 */ /* 0x000fe2000001163f */
[----:B------:R-:W-:Y:S02]  /*4640*/  HADD2.F32 R13, -RZ, R13.H0_H0 ;  /* 0x2000000dff0d7230 */ /* 0x000fe40000004100 */
[----:B------:R-:W-:Y:S02]  /*4650*/  HADD2.F32 R68, -RZ, R68.H0_H0 ;  /* 0x20000044ff447230 */ /* 0x000fe40000004100 */
[----:B------:R-:W-:-:S02]  /*4660*/  HADD2.F32 R67, -RZ, R67.H0_H0 ;  /* 0x20000043ff437230 */ /* 0x000fc40000004100 */
[--C-:B------:R-:W-:Y:S02]  /*4670*/  HADD2.F32 R62, -RZ, R61.reuse.H1_H1 ;  /* 0x3000003dff3e7230 */ /* 0x100fe40000004100 */
[----:B------:R-:W-:Y:S02]  /*4680*/  HADD2.F32 R61, -RZ, R61.H0_H0 ;  /* 0x2000003dff3d7230 */ /* 0x000fe40000004100 */
[----:B------:R-:W-:Y:S02]  /*4690*/  HADD2.F32 R66, -RZ, R66.H0_H0 ;  /* 0x20000042ff427230 */ /* 0x000fe40000004100 */
[-C--:B------:R-:W-:Y:S01]  /*46a0*/  FMUL.FTZ R70, R62, R67.reuse ;  /* 0x000000433e467220 */ /* 0x080fe20000410000 */
[----:B------:R-:W-:Y:S02]  /*46b0*/  HADD2.F32 R63, -RZ, R60.H0_H0 ;  /* 0x2000003cff3f7230 */ /* 0x000fe40000004100 */
[-C--:B------:R-:W-:Y:S01]  /*46c0*/  FMUL.FTZ R60, R15, R68.reuse ;  /* 0x000000440f3c7220 */ /* 0x080fe20000410000 */
[----:B------:R-:W-:Y:S01]  /*46d0*/  FMUL.FTZ R68, R13, R68 ;  /* 0x000000440d447220 */ /* 0x000fe20000410000 */
[----:B------:R-:W-:-:S02]  /*46e0*/  FMUL.FTZ R67, R61, R67 ;  /* 0x000000433d437220 */ /* 0x000fc40000410000 */
[-C--:B------:R-:W-:Y:S01]  /*46f0*/  FFMA.FTZ R13, R13, R66.reuse, -R60 ;  /* 0x000000420d0d7223 */ /* 0x080fe2000001083c */
[----:B------:R-:W-:Y:S01]  /*4700*/  FFMA.FTZ R60, R15, R66, R68 ;  /* 0x000000420f3c7223 */ /* 0x000fe20000010044 */
[-C--:B------:R-:W-:Y:S01]  /*4710*/  FFMA.FTZ R62, R62, R63.reuse, R67 ;  /* 0x0000003f3e3e7223 */ /* 0x080fe20000010043 */
[----:B------:R-:W-:Y:S01]  /*4720*/  FFMA.FTZ R15, R61, R63, -R70 ;  /* 0x0000003f3d0f7223 */ /* 0x000fe20000010846 */
[--C-:B------:R-:W-:Y:S02]  /*4730*/  HADD2.F32 R67, -RZ, R152.reuse.H0_H0 ;  /* 0x20000098ff437230 */ /* 0x100fe40000004100 */
[----:B------:R-:W-:Y:S01]  /*4740*/  HADD2.F32 R152, -RZ, R152.H1_H1 ;  /* 0x30000098ff987230 */ /* 0x000fe20000004100 */
[----:B------:R-:W-:Y:S01]  /*4750*/  F2FP.F16.F32.PACK_AB R13, R60, R13 ;  /* 0x0000000d3c0d723e */ /* 0x000fe200000000ff */
[----:B------:R-:W-:Y:S01]  /*4760*/  HADD2.F32 R66, -RZ, R12.H1_H1 ;  /* 0x3000000cff427230 */ /* 0x000fe20000004100 */
[----:B------:R-:W-:Y:S01]  /*4770*/  F2FP.F16.F32.PACK_AB R15, R62, R15 ;  /* 0x0000000f3e0f723e */ /* 0x000fe200000000ff */
[----:B------:R-:W-:-:S02]  /*4780*/  HADD2.F32 R63, -RZ, R14.H1_H1 ;  /* 0x3000000eff3f7230 */ /* 0x000fc40000004100 */
[----:B------:R-:W-:Y:S02]  /*4790*/  HADD2.F32 R12, -RZ, R12.H0_H0 ;  /* 0x2000000cff0c7230 */ /* 0x000fe40000004100 */
[-C--:B------:R-:W-:Y:S01]  /*47a0*/  FMUL.FTZ R69, R66, R67.reuse ;  /* 0x0000004342457220 */ /* 0x080fe20000410000 */
[----:B------:R-:W-:Y:S02]  /*47b0*/  HADD2.F32 R14, -RZ, R14.H0_H0 ;  /* 0x2000000eff0e7230 */ /* 0x000fe40000004100 */
[CC--:B------:R-:W-:Y:S01]  /*47c0*/  FMUL.FTZ R71, R63.reuse, R152.reuse ;  /* 0x000000983f477220 */ /* 0x0c0fe20000410000 */
[--C-:B------:R-:W-:Y:S02]  /*47d0*/  HADD2.F32 R61, -RZ, R151.reuse.H0_H0 ;  /* 0x20000097ff3d7230 */ /* 0x100fe40000004100 */
[----:B------:R-:W-:Y:S01]  /*47e0*/  FMUL.FTZ R67, R12, R67 ;  /* 0x000000430c437220 */ /* 0x000fe20000410000 */
[----:B------:R-:W-:Y:S02]  /*47f0*/  HADD2.F32 R151, -RZ, R151.H1_H1 ;  /* 0x30000097ff977230 */ /* 0x000fe40000004100 */
[----:B------:R-:W-:Y:S01]  /*4800*/  FMUL.FTZ R152, R14, R152 ;  /* 0x000000980e987220 */ /* 0x000fe20000410000 */
[-C--:B------:R-:W-:Y:S01]  /*4810*/  FFMA.FTZ R69, R12, R61.reuse, -R69 ;  /* 0x0000003d0c457223 */ /* 0x080fe20000010845 */
[----:B------:R-:W-:Y:S01]  /*4820*/  FFMA.FTZ R66, R66, R61, R67 ;  /* 0x0000003d42427223 */ /* 0x000fe20000010043 */
[-C--:B------:R-:W-:Y:S01]  /*4830*/  FFMA.FTZ R71, R14, R151.reuse, -R71 ;  /* 0x000000970e477223 */ /* 0x080fe20000010847 */
[----:B------:R-:W-:-:S03]  /*4840*/  FFMA.FTZ R152, R63, R151, R152 ;  /* 0x000000973f987223 */ /* 0x000fc60000010098 */
[----:B------:R-:W-:Y:S02]  /*4850*/  F2FP.F16.F32.PACK_AB R12, R66, R69 ;  /* 0x00000045420c723e */ /* 0x000fe400000000ff */
[----:B------:R-:W-:-:S07]  /*4860*/  F2FP.F16.F32.PACK_AB R14, R152, R71 ;  /* 0x00000047980e723e */ /* 0x000fce00000000ff */
.L_x_6025:
[----:B------:R-:W-:Y:S05]  /*4870*/  BSYNC B3 ;  /* 0x0000000000037941 */ /* 0x000fea0003800000 */
.L_x_6024:
[----:B------:R-:W-:Y:S02]  /*4880*/  ULDC.64 UR4, c[0x0][0x208] ;  /* 0x0000820000047ab9 */ /* 0x000fe40000000a00 */
[----:B----4-:R0:W-:Y:S03]  /*4890*/  ST.E.128 desc[UR4][R64.64], R12 ;  /* 0x0000000c40007985 */ /* 0x0101e6000c101d04 */
.L_x_6023:
[----:B------:R-:W-:Y:S05]  /*48a0*/  BSYNC B2 ;  /* 0x0000000000027941 */ /* 0x000fea0003800000 */
.L_x_6022:
        /* <DEDUP_REMOVED lines=8> */
[----:B------:R-:W-:Y:S02]  /*4930*/  SHF.R.U64 R11, R56, 0x10, R57 ;  /* 0x00000010380b7819 */ /* 0x000fe40000001239 */
[--C-:B------:R-:W-:Y:S02]  /*4940*/  SHF.R.U64 R62, R58, 0x10, R59.reuse ;  /* 0x000000103a3e7819 */ /* 0x100fe4000000123b */
[----:B----4-:R-:W-:Y:S01]  /*4950*/  MOV R56, R15 ;  /* 0x0000000f00387202 */ /* 0x010fe20000000f00 */
[----:B------:R-:W-:Y:S01]  /*4960*/  HADD2.F32 R58, -RZ, R11.H0_H0 ;  /* 0x2000000bff3a7230 */ /* 0x000fe20000004100 */
[----:B------:R-:W-:Y:S01]  /*4970*/  SHF.R.U32.HI R59, RZ, 0x10, R59 ;  /* 0x00000010ff3b7819 */ /* 0x000fe2000001163b */
[--C-:B------:R-:W-:Y:S01]  /*4980*/  HADD2.F32 R15, -RZ, R13.reuse.H1_H1 ;  /* 0x3000000dff0f7230 */ /* 0x100fe20000004100 */
[----:B------:R-:W-:Y:S01]  /*4990*/  SHF.R.U32.HI R57, RZ, 0x10, R57 ;  /* 0x00000010ff397819 */ /* 0x000fe20000011639 */
[----:B------:R-:W-:Y:S02]  /*49a0*/  HADD2.F32 R11, -RZ, R13.H0_H0 ;  /* 0x2000000dff0b7230 */ /* 0x000fe40000004100 */
[----:B------:R-:W-:-:S02]  /*49b0*/  HADD2.F32 R13, -RZ, R56.H1_H1 ;  /* 0x30000038ff0d7230 */ /* 0x000fc40000004100 */
[----:B------:R-:W-:Y:S02]  /*49c0*/  HADD2.F32 R59, -RZ, R59.H0_H0 ;  /* 0x2000003bff3b7230 */ /* 0x000fe40000004100 */
[----:B------:R-:W-:Y:S02]  /*49d0*/  HADD2.F32 R56, -RZ, R56.H0_H0 ;  /* 0x20000038ff387230 */ /* 0x000fe40000004100 */
[----:B------:R-:W-:Y:S02]  /*49e0*/  HADD2.F32 R62, -RZ, R62.H0_H0 ;  /* 0x2000003eff3e7230 */ /* 0x000fe40000004100 */
[-C--:B------:R-:W-:Y:S01]  /*49f0*/  FMUL.FTZ R63, R13, R59.reuse ;  /* 0x0000003b0d3f7220 */ /* 0x080fe20000410000 */
[----:B------:R-:W-:Y:S02]  /*4a00*/  HADD2.F32 R57, -RZ, R57.H0_H0 ;  /* 0x20000039ff397230 */ /* 0x000fe40000004100 */
[----:B------:R-:W-:Y:S01]  /*4a10*/  FMUL.FTZ R66, R56, R59 ;  /* 0x0000003b38427220 */ /* 0x000fe20000410000 */
[-C--:B------:R-:W-:Y:S01]  /*4a20*/  FMUL.FTZ R64, R15, R62.reuse ;  /* 0x0000003e0f407220 */ /* 0x080fe20000410000 */
[----:B------:R-:W-:-:S02]  /*4a30*/  FMUL.FTZ R62, R11, R62 ;  /* 0x0000003e0b3e7220 */ /* 0x000fc40000410000 */
[-C--:B------:R-:W-:Y:S01]  /*4a40*/  FFMA.FTZ R66, R13, R57.reuse, R66 ;  /* 0x000000390d427223 */ /* 0x080fe20000010042 */
[----:B------:R-:W-:Y:S01]  /*4a50*/  FFMA.FTZ R63, R56, R57, -R63 ;  /* 0x00000039383f7223 */ /* 0x000fe2000001083f */
[----:B------:R-:W-:Y:S02]  /*4a60*/  HADD2.F32 R13, -RZ, R12.H1_H1 ;  /* 0x3000000cff0d7230 */ /* 0x000fe40000004100 */
[-C--:B------:R-:W-:Y:S01]  /*4a70*/  FFMA.FTZ R62, R15, R58.reuse, R62 ;  /* 0x0000003a0f3e7223 */ /* 0x080fe2000001003e */
[----:B------:R-:W-:Y:S02]  /*4a80*/  HADD2.F32 R57, -RZ, R150.H0_H0 ;  /* 0x20000096ff397230 */ /* 0x000fe40000004100 */
[----:B------:R-:W-:Y:S01]  /*4a90*/  FFMA.FTZ R11, R11, R58, -R64 ;  /* 0x0000003a0b0b7223 */ /* 0x000fe20000010840 */
[----:B------:R-:W-:Y:S02]  /*4aa0*/  HADD2.F32 R12, -RZ, R12.H0_H0 ;  /* 0x2000000cff0c7230 */ /* 0x000fe40000004100 */
[----:B------:R-:W-:-:S02]  /*4ab0*/  HADD2.F32 R150, -RZ, R150.H1_H1 ;  /* 0x30000096ff967230 */ /* 0x000fc40000004100 */
[-C--:B------:R-:W-:Y:S01]  /*4ac0*/  FMUL.FTZ R59, R13, R57.reuse ;  /* 0x000000390d3b7220 */ /* 0x080fe20000410000 */
[--C-:B------:R-:W-:Y:S02]  /*4ad0*/  HADD2.F32 R15, -RZ, R14.reuse.H1_H1 ;  /* 0x3000000eff0f7230 */ /* 0x100fe40000004100 */
        /* <DEDUP_REMOVED lines=14> */
.L_x_6027:
[----:B------:R-:W-:Y:S05]  /*4bc0*/  BSYNC B2 ;  /* 0x0000000000027941 */ /* 0x000fea0003800000 */
.L_x_6026:
[----:B------:R-:W-:Y:S02]  /*4bd0*/  ULDC.64 UR4, c[0x0][0x208] ;  /* 0x0000820000047ab9 */ /* 0x000fe40000000a00 */
[----:B----4-:R0:W-:Y:S03]  /*4be0*/  ST.E.128 desc[UR4][R60.64], R12 ;  /* 0x0000000c3c007985 */ /* 0x0101e6000c101d04 */
.L_x_6005:
[----:B------:R-:W-:Y:S05]  /*4bf0*/  BSYNC B1 ;  /* 0x0000000000017941 */ /* 0x000fea0003800000 */
.L_x_6004:
[----:B------:R-:W-:-:S03]  /*4c00*/  UMOV UR4, 0xffffffff ;  /* 0xffffffff00047882 */ /* 0x000fc60000000000 */
[----:B------:R-:W-:Y:S05]  /*4c10*/  BRA.DIV UR4, `(.L_x_6028) ;  /* 0x000001ee04807947 */ /* 0x000fea000b800000 */
[----:B-1----:R-:W1:Y:S04]  /*4c20*/  SHFL.IDX PT, R115, R115, 0x1, 0x1c1f ;  /* 0x003c1f0073737f89 */ /* 0x002e6800000e0000 */
[----:B------:R-:W0:Y:S02]  /*4c30*/  SHFL.IDX PT, R118, R118, 0x1, 0x1c1f ;  /* 0x003c1f0076767f89 */ /* 0x000e2400000e0000 */
.L_x_6353:
        /* <DEDUP_REMOVED lines=50> */
.L_x_6033:
[----:B------:R-:W-:Y:S05]  /*4f60*/  BSYNC B2 ;  /* 0x0000000000027941 */ /* 0x000fea0003800000 */
.L_x_6032:
[----:B------:R-:W-:Y:S02]  /*4f70*/  ULDC.64 UR4, c[0x0][0x208] ;  /* 0x0000820000047ab9 */ /* 0x000fe40000000a00 */
[----:B----4-:R0:W-:Y:S03]  /*4f80*/  ST.E.128 desc[UR4][R56.64], R12 ;  /* 0x0000000c38007985 */ /* 0x0101e6000c101d04 */
.L_x_6031:
[----:B------:R-:W-:Y:S05]  /*4f90*/  BSYNC B1 ;  /* 0x0000000000017941 */ /* 0x000fea0003800000 */
.L_x_6030:
[----:B------:R-:W-:Y:S01]  /*4fa0*/  ISETP.NE.AND P3, PT, R9, RZ, PT ;  /* 0x000000ff0900720c */ /* 0x000fe20003f65270 */
[----:B------:R-:W-:-:S12]  /*4fb0*/  BSSY B1, `(.L_x_6034) ;  /* 0x0000035000017945 */ /* 0x000fd80003800000 */
[----:B------:R-:W-:Y:S05]  /*4fc0*/  @!P3 BRA `(.L_x_6035) ;  /* 0x0000000000ccb947 */ /* 0x000fea0003800000 */
[----:B0---4-:R0:W4:Y:S01]  /*4fd0*/  LDS.128 R12, [R31+0x20000] ;  /* 0x020000001f0c7984 */ /* 0x0111220000000c00 */
[----:B------:R-:W-:Y:S01]  /*4fe0*/  ISETP.GE.AND P3, PT, R209, R119, PT ;  /* 0x00000077d100720c */ /* 0x000fe20003f66270 */
[----:B---3--:R-:W-:Y:S01]  /*4ff0*/  IMAD.SHL.U32 R11, R198, 0x8, RZ ;  /* 0x00000008c60b7824 */ /* 0x008fe200078e00ff */
[----:B-1----:R-:W-:Y:S01]  /*5000*/  MOV R53, R115 ;  /* 0x0000007300357202 */ /* 0x002fe20000000f00 */
        /* <DEDUP_REMOVED lines=44> */
.L_x_6037:
[----:B------:R-:W-:Y:S05]  /*52d0*/  BSYNC B2 ;  /* 0x0000000000027941 */ /* 0x000fea0003800000 */
.L_x_6036:
[----:B------:R-:W-:Y:S02]  /*52e0*/  ULDC.64 UR4, c[0x0][0x208] ;  /* 0x0000820000047ab9 */ /* 0x000fe40000000a00 */
[----:B----4-:R0:W-:Y:S03]  /*52f0*/  ST.E.128 desc[UR4][R52.64], R12 ;  /* 0x0000000c34007985 */ /* 0x0101e6000c101d04 */
.L_x_6035:
[----:B------:R-:W-:Y:S05]  /*5300*/  BSYNC B1 ;  /* 0x0000000000017941 */ /* 0x000fea0003800000 */
.L_x_6034:
        /* <DEDUP_REMOVED lines=51> */
.L_x_6041:
[----:B------:R-:W-:Y:S05]  /*5640*/  BSYNC B2 ;  /* 0x0000000000027941 */ /* 0x000fea0003800000 */
.L_x_6040:
[----:B------:R-:W-:Y:S02]  /*5650*/  ULDC.64 UR4, c[0x0][0x208] ;  /* 0x0000820000047ab9 */ /* 0x000fe40000000a00 */
[----:B----4-:R0:W-:Y:S03]  /*5660*/  ST.E.128 desc[UR4][R48.64], R12 ;  /* 0x0000000c30007985 */ /* 0x0101e6000c101d04 */
.L_x_6039:
[----:B------:R-:W-:Y:S05]  /*5670*/  BSYNC B1 ;  /* 0x0000000000017941 */ /* 0x000fea0003800000 */
.L_x_6038:
        /* <DEDUP_REMOVED lines=49> */
.L_x_6045:
[----:B------:R-:W-:Y:S05]  /*5990*/  BSYNC B2 ;  /* 0x0000000000027941 */ /* 0x000fea0003800000 */
.L_x_6044:
[----:B------:R-:W-:Y:S02]  /*59a0*/  ULDC.64 UR4, c[0x0][0x208] ;  /* 0x0000820000047ab9 */ /* 0x000fe40000000a00 */
[----:B----4-:R0:W-:Y:S03]  /*59b0*/  ST.E.128 desc[UR4][R44.64], R12 ;  /* 0x0000000c2c007985 */ /* 0x0101e6000c101d04 */
.L_x_6043:
[----:B------:R-:W-:Y:S05]  /*59c0*/  BSYNC B1 ;  /* 0x0000000000017941 */ /* 0x000fea0003800000 */
.L_x_6042:
        /* <DEDUP_REMOVED lines=49> */
.L_x_6049:
[----:B------:R-:W-:Y:S05]  /*5ce0*/  BSYNC B2 ;  /* 0x0000000000027941 */ /* 0x000fea0003800000 */
.L_x_6048:
[----:B------:R-:W-:Y:S02]  /*5cf0*/  ULDC.64 UR4, c[0x0][0x208] ;  /* 0x0000820000047ab9 */ /* 0x000fe40000000a00 */
[----:B----4-:R0:W-:Y:S03]  /*5d00*/  ST.E.128 desc[UR4][R40.64], R12 ;  /* 0x0000000c28007985 */ /* 0x0101e6000c101d04 */
.L_x_6047:
[----:B------:R-:W-:Y:S05]  /*5d10*/  BSYNC B1 ;  /* 0x0000000000017941 */ /* 0x000fea0003800000 */
.L_x_6046:
        /* <DEDUP_REMOVED lines=48> */
.L_x_6051:
[----:B------:R-:W-:Y:S05]  /*6020*/  BSYNC B1 ;  /* 0x0000000000017941 */ /* 0x000fea0003800000 */
.L_x_6050:
[----:B------:R-:W-:Y:S02]  /*6030*/  ULDC.64 UR4, c[0x0][0x208] ;  /* 0x0000820000047ab9 */ /* 0x000fe40000000a00 */
[----:B----4-:R0:W-:Y:S01]  /*6040*/  ST.E.128 desc[UR4][R36.64], R12 ;  /* 0x0000000c24007985 */ /* 0x0101e2000c101d04 */
[----:B------:R-:W-:Y:S05]  /*6050*/  BRA `(.L_x_6029) ;  /* 0x0000004000447947 */ /* 0x000fea0003800000 */
.L_x_5995:
        /* <DEDUP_REMOVED lines=22> */
[C---:B------:R-:W-:Y:S02]  /*61c0*/  LEA R56, P2, R32.reuse, UR4, 0x1 ;  /* 0x0000000420387c11 */ /* 0x040fe4000f8408ff */
[----:B------:R-:W-:Y:S01]  /*61d0*/  CS2R R52, SRZ ;  /* 0x0000000000347805 */ /* 0x000fe2000001ff00 */
[----:B------:R-:W-:Y:S01]  /*61e0*/  ULDC.64 UR6, c[0x0][0x208] ;  /* 0x0000820000067ab9 */ /* 0x000fe20000000a00 */
        /* <DEDUP_REMOVED lines=23> */
.L_x_6053:
[----:B------:R-:W-:Y:S05]  /*6360*/  BSYNC B1 ;  /* 0x0000000000017941 */ /* 0x000fea0003800000 */
.L_x_6052:
        /* <DEDUP_REMOVED lines=24> */
[----:B------:R-:W-:Y:S01]  /*64f0*/  CS2R R76, SRZ ;  /* 0x00000000004c7805 */ /* 0x000fe2000001ff00 */
[----:B------:R-:W-:Y:S01]  /*6500*/  ULDC.64 UR6, c[0x0][0x208] ;  /* 0x0000820000067ab9 */ /* 0x000fe20000000a00 */
        /* <DEDUP_REMOVED lines=23> */
.L_x_6055:
[----:B------:R-:W-:Y:S05]  /*6680*/  BSYNC B1 ;  /* 0x0000000000017941 */ /* 0x000fea0003800000 */
.L_x_6054:
        /* <DEDUP_REMOVED lines=23> */
[----:B------:R-:W-:Y:S02]  /*6800*/  PLOP3.LUT P2, PT, PT, PT, UP0, 0x80, 0x0 ;  /* 0x000000000000781c */ /* 0x000fe40003f4f008 */
        /* <DEDUP_REMOVED lines=9> */
[----:B------:R-:W-:-:S02]  /*68a0*/  PRMT R163, R11, 0x7610, R163 ;  /* 0x000076100ba37816 */ /* 0x000fc400000000a3 */
        /* <DEDUP_REMOVED lines=46> */
.L_x_6056:
[----:B------:R-:W-:Y:S01]  /*6b90*/  IMAD R87, R19, 0x8, R18 ;  /* 0x0000000813577824 */ /* 0x000fe200078e0212 */
[----:B------:R-:W-:Y:S01]  /*6ba0*/  SHF.L.U32 R88, R205, 0x1f, RZ ;  /* 0x0000001fcd587819 */ /* 0x000fe200000006ff */
[----:B------:R-:W0:Y:S01]  /*6bb0*/  LDC R130, c[0x0][0x2f4] ;  /* 0x0000bd00ff827b82 */ /* 0x000e220000000800 */
[----:B------:R-:W-:Y:S02]  /*6bc0*/  BSSY B1, `(.L_x_6057) ;  /* 0x0000003000017945 */ /* 0x000fe40003800000 */
[----:B------:R-:W1:Y:S02]  /*6bd0*/  SYNCS.PHASECHK.TRANS64.TRYWAIT P5, [R87+URZ+0x30890], R88 ;  /* 0x03089058570075a7 */ /* 0x000e6400080a017f */
[----:B-1----:R-:W-:Y:S05]  /*6be0*/  @!P5 BRA `(.L_x_6058) ;  /* 0x000001cc00d8d947 */ /* 0x002fea0003800000 */
.L_x_6354:
[----:B------:R-:W-:Y:S05]  /*6bf0*/  BSYNC B1 ;  /* 0x0000000000017941 */ /* 0x000fea0003800000 */
.L_x_6057:
[----:B------:R-:W-:Y:S01]  /*6c00*/  UMOV UR4, 0xffffffff ;  /* 0xffffffff00047882 */ /* 0x000fe20000000000 */
[----:B0-----:R-:W-:Y:S02]  /*6c10*/  IMAD.IADD R134, R130, 0x1, -R120 ;  /* 0x0000000182867824 */ /* 0x001fe400078e0a78 */
[----:B------:R-:W-:Y:S05]  /*6c20*/  BRA.DIV UR4, `(.L_x_6059) ;  /* 0x000001ce04dc7947 */ /* 0x000fea000b800000 */
[----:B------:R0:W2:Y:S04]  /*6c30*/  SHFL.IDX PT, R117, R115, RZ, 0x1c1f ;  /* 0x001c1fff73757589 */ /* 0x0000a800000e0000 */
[----:B------:R0:W3:Y:S02]  /*6c40*/  SHFL.IDX PT, R11, R118, RZ, 0x1c1f ;  /* 0x001c1fff760b7589 */ /* 0x0000e400000e0000 */
.L_x_6358:
[----:B------:R-:W-:Y:S04]  /*6c50*/  BSSY B1, `(.L_x_6060) ;  /* 0x0000169000017945 */ /* 0x000fe80003800000 */
[----:B------:R-:W-:Y:S05]  /*6c60*/  @P3 BRA `(.L_x_6061) ;  /* 0x00000014009c3947 */ /* 0x000fea0003800000 */
[----:B------:R-:W-:Y:S01]  /*6c70*/  ISETP.NE.AND P3, PT, R8, RZ, PT ;  /* 0x000000ff0800720c */ /* 0x000fe20003f65270 */
[----:B------:R-:W-:Y:S01]  /*6c80*/  BSSY B2, `(.L_x_6062) ;  /* 0x000007a000027945 */ /* 0x000fe20003800000 */
[----:B---3--:R-:W-:-:S11]  /*6c90*/  MOV R116, R11 ;  /* 0x0000000b00747202 */ /* 0x008fd60000000f00 */
        /* <DEDUP_REMOVED lines=15> */
[C---:B------:R-:W-:Y:S02]  /*6d90*/  IMAD R80, R19.reuse, 0x4800, R12 ;  /* 0x0000480013507824 */ /* 0x040fe400078e020c */
[----:B------:R-:W-:Y:S02]  /*6da0*/  IMAD R12, R19, 0x4800, R133 ;  /* 0x00004800130c7824 */ /* 0x000fe400078e0285 */
[----:B------:R-:W-:-:S03]  /*6db0*/  IMAD R80, R80, 0x2, R18 ;  /* 0x0000000250507824 */ /* 0x000fc600078e0212 */
[----:B------:R-:W-:-:S03]  /*6dc0*/  LEA R12, R12, R18, 0x1 ;  /* 0x000000120c0c7211 */ /* 0x000fc600078e08ff */
[----:B------:R-:W3:Y:S04]  /*6dd0*/  LDS.128 R80, [R80+0x1e400] ;  /* 0x01e4000050507984 */ /* 0x000ee80000000c00 */
[----:B------:R-:W4:Y:S01]  /*6de0*/  LDS.128 R12, [R12+0x1e400] ;  /* 0x01e400000c0c7984 */ /* 0x000f220000000c00 */
[----:B------:R-:W-:Y:S05]  /*6df0*/  @P3 BRA `(.L_x_6065) ;  /* 0x0000000400683947 */ /* 0x000fea0003800000 */
[----:B---3--:R-:W-:Y:S01]  /*6e00*/  IMAD.MOV.U32 R150, RZ, RZ, R81 ;  /* 0x000000ffff967224 */ /* 0x008fe200078e0051 */
[----:B----4-:R-:W-:Y:S01]  /*6e10*/  MOV R81, R13 ;  /* 0x0000000d00517202 */ /* 0x010fe20000000f00 */
[----:B------:R-:W-:Y:S01]  /*6e20*/  HADD2.F32 R151, -RZ, R151.H0_H0 ;  /* 0x20000097ff977230 */ /* 0x000fe20000004100 */
[----:B------:R-:W-:Y:S01]  /*6e30*/  SHF.R.U64 R40, R40, 0x10, R41 ;  /* 0x0000001028287819 */ /* 0x000fe20000001229 */
[----:B------:R-:W-:Y:S01]  /*6e40*/  HADD2.F32 R13, -RZ, R152.H0_H0 ;  /* 0x20000098ff0d7230 */ /* 0x000fe20000004100 */
[----:B------:R-:W-:Y:S01]  /*6e50*/  SHF.R.U64 R52, R52, 0x10, R53 ;  /* 0x0000001034347819 */ /* 0x000fe20000001235 */
[----:B------:R-:W-:Y:S01]  /*6e60*/  HADD2.F32 R148, -RZ, R150.H0_H0 ;  /* 0x20000096ff947230 */ /* 0x000fe20000004100 */
[----:B------:R-:W-:Y:S01]  /*6e70*/  SHF.R.U64 R54, R54, 0x10, R55 ;  /* 0x0000001036367819 */ /* 0x000fe20000001237 */
[--C-:B------:R-:W-:Y:S01]  /*6e80*/  HADD2.F32 R149, -RZ, R81.reuse.H0_H0 ;  /* 0x20000051ff957230 */ /* 0x100fe20000004100 */
[----:B------:R-:W-:Y:S01]  /*6e90*/  SHF.R.U64 R42, R42, 0x10, R43 ;  /* 0x000000102a2a7819 */ /* 0x000fe2000000122b */
[----:B------:R-:W-:-:S02]  /*6ea0*/  HADD2.F32 R81, -RZ, R81.H1_H1 ;  /* 0x30000051ff517230 */ /* 0x000fc40000004100 */
[CC--:B------:R-:W-:Y:S01]  /*6eb0*/  FMUL.FTZ R152, R148.reuse, R151.reuse ;  /* 0x0000009794987220 */ /* 0x0c0fe20000410000 */
[----:B------:R-:W-:Y:S02]  /*6ec0*/  HADD2.F32 R154, -RZ, R154.H0_H0 ;  /* 0x2000009aff9a7230 */ /* 0x000fe40000004100 */
[C---:B------:R-:W-:Y:S01]  /*6ed0*/  FMUL.FTZ R151, R149.reuse, R151 ;  /* 0x0000009795977220 */ /* 0x040fe20000410000 */
[----:B------:R-:W-:Y:S02]  /*6ee0*/  HADD2.F32 R52, -RZ, R52.H0_H0 ;  /* 0x20000034ff347230 */ /* 0x000fe40000004100 */
[-C--:B------:R-:W-:Y:S01]  /*6ef0*/  FFMA.FTZ R149, R149, R13.reuse, -R152 ;  /* 0x0000000d95957223 */ /* 0x080fe20000010898 */
[----:B------:R-:W-:Y:S02]  /*6f00*/  HADD2.F32 R40, -RZ, R40.H0_H0 ;  /* 0x20000028ff287230 */ /* 0x000fe40000004100 */
[----:B------:R-:W-:Y:S01]  /*6f10*/  FFMA.FTZ R148, R148, R13, R151 ;  /* 0x0000000d94947223 */ /* 0x000fe20000010097 */
[----:B------:R-:W-:Y:S01]  /*6f20*/  SHF.R.U32.HI R151, RZ, 0x10, R53 ;  /* 0x00000010ff977819 */ /* 0x000fe20000011635 */
[----:B------:R-:W-:Y:S01]  /*6f30*/  HADD2.F32 R13, -RZ, R150.H1_H1 ;  /* 0x30000096ff0d7230 */ /* 0x000fe20000004100 */
[----:B------:R-:W-:Y:S01]  /*6f40*/  SHF.R.U32.HI R150, RZ, 0x10, R41 ;  /* 0x00000010ff967819 */ /* 0x000fe20000011629 */
[----:B------:R-:W-:-:S02]  /*6f50*/  IMAD.MOV.U32 R41, RZ, RZ, R83 ;  /* 0x000000ffff297224 */ /* 0x000fc400078e0053 */
        /* <DEDUP_REMOVED lines=8> */
[----:B------:R-:W-:-:S02]  /*6fe0*/  HADD2.F32 R151, -RZ, R153.H1_H1 ;  /* 0x30000099ff977230 */ /* 0x000fc40000004100 */
[----:B------:R-:W-:Y:S01]  /*6ff0*/  HADD2.F32 R150, -RZ, R153.H0_H0 ;  /* 0x20000099ff967230 */ /* 0x000fe20000004100 */
[----:B------:R-:W-:Y:S01]  /*7000*/  F2FP.F16.F32.PACK_AB R81, R81, R149 ;  /* 0x000000955151723e */ /* 0x000fe200000000ff */
[----:B------:R-:W-:Y:S02]  /*7010*/  HADD2.F32 R54, -RZ, R54.H0_H0 ;  /* 0x20000036ff367230 */ /* 0x000fe40000004100 */
[-C--:B------:R-:W-:Y:S01]  /*7020*/  FMUL.FTZ R152, R83, R151.reuse ;  /* 0x0000009753987220 */ /* 0x080fe20000410000 */
[----:B------:R-:W-:Y:S01]  /*7030*/  FMUL.FTZ R151, R53, R151 ;  /* 0x0000009735977220 */ /* 0x000fe20000410000 */
[----:B------:R-:W-:Y:S01]  /*7040*/  HADD2.F32 R42, -RZ, R42.H0_H0 ;  /* 0x2000002aff2a7230 */ /* 0x000fe20000004100 */
[----:B------:R-:W-:Y:S01]  /*7050*/  F2FP.F16.F32.PACK_AB R148, R13, R148 ;  /* 0x000000940d94723e */ /* 0x000fe200000000ff */
[-C--:B------:R-:W-:Y:S01]  /*7060*/  FFMA.FTZ R53, R53, R150.reuse, -R152 ;  /* 0x0000009635357223 */ /* 0x080fe20000010898 */
[----:B------:R-:W-:Y:S01]  /*7070*/  FFMA.FTZ R151, R83, R150, R151 ;  /* 0x0000009653977223 */ /* 0x000fe20000010097 */
[----:B------:R-:W-:Y:S01]  /*7080*/  SHF.R.U32.HI R150, RZ, 0x10, R55 ;  /* 0x00000010ff967819 */ /* 0x000fe20000011637 */
[----:B------:R-:W-:Y:S01]  /*7090*/  HADD2.F32 R83, -RZ, R41.H1_H1 ;  /* 0x30000029ff537230 */ /* 0x000fe20000004100 */
[----:B------:R-:W-:Y:S01]  /*70a0*/  SHF.R.U32.HI R152, RZ, 0x10, R43 ;  /* 0x00000010ff987819 */ /* 0x000fe2000001162b */
[----:B------:R-:W-:Y:S01]  /*70b0*/  HADD2.F32 R55, -RZ, R14.H0_H0 ;  /* 0x2000000eff377230 */ /* 0x000fe20000004100 */
[----:B------:R-:W-:Y:S01]  /*70c0*/  MOV R13, R81 ;  /* 0x00000051000d7202 */ /* 0x000fe20000000f00 */
[----:B------:R-:W-:-:S02]  /*70d0*/  HADD2.F32 R41, -RZ, R150.H0_H0 ;  /* 0x20000096ff297230 */ /* 0x000fc40000004100 */
[----:B------:R-:W-:Y:S02]  /*70e0*/  HADD2.F32 R150, -RZ, R15.H1_H1 ;  /* 0x3000000fff967230 */ /* 0x000fe40000004100 */
[----:B------:R-:W-:Y:S02]  /*70f0*/  HADD2.F32 R15, -RZ, R152.H0_H0 ;  /* 0x20000098ff0f7230 */ /* 0x000fe40000004100 */
[-C--:B------:R-:W-:Y:S01]  /*7100*/  FMUL.FTZ R152, R83, R41.reuse ;  /* 0x0000002953987220 */ /* 0x080fe20000410000 */
[----:B------:R-:W-:Y:S02]  /*7110*/  HADD2.F32 R14, -RZ, R14.H1_H1 ;  /* 0x3000000eff0e7230 */ /* 0x000fe40000004100 */
[C---:B------:R-:W-:Y:S01]  /*7120*/  FMUL.FTZ R153, R150.reuse, R41 ;  /* 0x0000002996997220 */ /* 0x040fe20000410000 */
[----:B------:R-:W-:Y:S02]  /*7130*/  IMAD.MOV.U32 R81, RZ, RZ, R148 ;  /* 0x000000ffff517224 */ /* 0x000fe400078e0094 */
[----:B------:R-:W-:Y:S01]  /*7140*/  FFMA.FTZ R41, R150, R15, -R152 ;  /* 0x0000000f96297223 */ /* 0x000fe20000010898 */
[----:B------:R-:W-:-:S02]  /*7150*/  HADD2.F32 R152, -RZ, R12.H0_H0 ;  /* 0x2000000cff987230 */ /* 0x000fc40000004100 */
[----:B------:R-:W-:Y:S01]  /*7160*/  FFMA.FTZ R15, R83, R15, R153 ;  /* 0x0000000f530f7223 */ /* 0x000fe20000010099 */
[----:B------:R-:W-:Y:S02]  /*7170*/  HADD2.F32 R83, -RZ, R80.H0_H0 ;  /* 0x20000050ff537230 */ /* 0x000fe40000004100 */
[----:B------:R-:W-:Y:S01]  /*7180*/  HADD2.F32 R150, -RZ, R166.H1_H1 ;  /* 0x300000a6ff967230 */ /* 0x000fe20000004100 */
[----:B------:R-:W-:Y:S01]  /*7190*/  F2FP.F16.F32.PACK_AB R41, R41, R53 ;  /* 0x000000352929723e */ /* 0x000fe200000000ff */
[----:B------:R-:W-:Y:S02]  /*71a0*/  HADD2.F32 R80, -RZ, R80.H1_H1 ;  /* 0x30000050ff507230 */ /* 0x000fe40000004100 */
        /* <DEDUP_REMOVED lines=8> */
[----:B------:R-:W-:Y:S01]  /*7230*/  HADD2.F32 R150, -RZ, R168.H0_H0 ;  /* 0x200000a8ff967230 */ /* 0x000fe20000004100 */
[----:B------:R-:W-:Y:S01]  /*7240*/  MOV R15, R41 ;  /* 0x00000029000f7202 */ /* 0x000fe20000000f00 */
[----:B------:R-:W-:Y:S01]  /*7250*/  FFMA.FTZ R83, R12, R40, -R83 ;  /* 0x000000280c537223 */ /* 0x000fe20000010853 */
[----:B------:R-:W-:-:S02]  /*7260*/  HADD2.F32 R12, -RZ, R82.H0_H0 ;  /* 0x20000052ff0c7230 */ /* 0x000fc40000004100 */
[----:B------:R-:W-:Y:S01]  /*7270*/  FFMA.FTZ R52, R80, R40, R52 ;  /* 0x0000002850347223 */ /* 0x000fe20000010034 */
[----:B------:R-:W-:Y:S02]  /*7280*/  HADD2.F32 R40, -RZ, R166.H0_H0 ;  /* 0x200000a6ff287230 */ /* 0x000fe40000004100 */
[----:B------:R-:W-:Y:S02]  /*7290*/  HADD2.F32 R82, -RZ, R82.H1_H1 ;  /* 0x30000052ff527230 */ /* 0x000fe40000004100 */
[CC--:B------:R-:W-:Y:S01]  /*72a0*/  FMUL.FTZ R80, R12.reuse, R150.reuse ;  /* 0x000000960c507220 */ /* 0x0c0fe20000410000 */
[----:B------:R-:W-:Y:S01]  /*72b0*/  FMUL.FTZ R150, R55, R150 ;  /* 0x0000009637967220 */ /* 0x000fe20000410000 */
[----:B------:R-:W-:Y:S02]  /*72c0*/  F2FP.F16.F32.PACK_AB R83, R83, R153 ;  /* 0x000000995353723e */ /* 0x000fe400000000ff */
[-C--:B------:R-:W-:Y:S01]  /*72d0*/  FFMA.FTZ R80, R55, R40.reuse, -R80 ;  /* 0x0000002837507223 */ /* 0x080fe20000010850 */
[----:B------:R-:W-:Y:S01]  /*72e0*/  FFMA.FTZ R150, R12, R40, R150 ;  /* 0x000000280c967223 */ /* 0x000fe20000010096 */
[-C--:B------:R-:W-:Y:S01]  /*72f0*/  FMUL.FTZ R12, R82, R54.reuse ;  /* 0x00000036520c7220 */ /* 0x080fe20000410000 */
[----:B------:R-:W-:Y:S01]  /*7300*/  FMUL.FTZ R54, R14, R54 ;  /* 0x000000360e367220 */ /* 0x000fe20000410000 */
[----:B------:R-:W-:-:S02]  /*7310*/  F2FP.F16.F32.PACK_AB R52, R52, R154 ;  /* 0x0000009a3434723e */ /* 0x000fc400000000ff */
[-C--:B------:R-:W-:Y:S01]  /*7320*/  FFMA.FTZ R12, R14, R42.reuse, -R12 ;  /* 0x0000002a0e0c7223 */ /* 0x080fe2000001080c */
[----:B------:R-:W-:-:S04]  /*7330*/  FFMA.FTZ R54, R82, R42, R54 ;  /* 0x0000002a52367223 */ /* 0x000fc80000010036 */
[----:B------:R-:W-:Y:S01]  /*7340*/  F2FP.F16.F32.PACK_AB R14, R12, R80 ;  /* 0x000000500c0e723e */ /* 0x000fe200000000ff */
[----:B------:R-:W-:Y:S01]  /*7350*/  IMAD.MOV.U32 R12, RZ, RZ, R83 ;  /* 0x000000ffff0c7224 */ /* 0x000fe200078e0053 */
[----:B------:R-:W-:Y:S01]  /*7360*/  F2FP.F16.F32.PACK_AB R54, R54, R150 ;  /* 0x000000963636723e */ /* 0x000fe200000000ff */
[----:B------:R-:W-:Y:S02]  /*7370*/  IMAD.MOV.U32 R80, RZ, RZ, R52 ;  /* 0x000000ffff507224 */ /* 0x000fe400078e0034 */
[----:B------:R-:W-:Y:S02]  /*7380*/  IMAD.MOV.U32 R83, RZ, RZ, R151 ;  /* 0x000000ffff537224 */ /* 0x000fe400078e0097 */
[----:B------:R-:W-:-:S07]  /*7390*/  IMAD.MOV.U32 R82, RZ, RZ, R54 ;  /* 0x000000ffff527224 */ /* 0x000fce00078e0036 */
.L_x_6065:
[----:B------:R-:W-:Y:S05]  /*73a0*/  BSYNC B3 ;  /* 0x0000000000037941 */ /* 0x000fea0003800000 */
.L_x_6064:
[----:B------:R-:W-:Y:S01]  /*73b0*/  LEA R40, P3, R5, R11, 0x1 ;  /* 0x0000000b05287211 */ /* 0x000fe200078608ff */
[----:B------:R-:W-:-:S03]  /*73c0*/  ULDC.64 UR4, c[0x0][0x208] ;  /* 0x0000820000047ab9 */ /* 0x000fc60000000a00 */
[----:B--2---:R-:W-:Y:S02]  /*73d0*/  LEA.HI.X R41, R5, R117, R109, 0x1, P3 ;  /* 0x0000007505297211 */ /* 0x004fe400018f0c6d */
[----:B------:R-:W-:-:S03]  /*73e0*/  ISETP.GE.AND P3, PT, R147, R130, PT ;  /* 0x000000829300720c */ /* 0x000fc60003f66270 */
[----:B----4-:R4:W-:Y:S10]  /*73f0*/  ST.E.128 desc[UR4][R40.64], R12 ;  /* 0x0000000c28007985 */ /* 0x0109f4000c101d04 */
[----:B------:R-:W-:-:S05]  /*7400*/  @!P3 IMAD.WIDE R42, R147, 0x2, R116 ;  /* 0x00000002932ab825 */ /* 0x000fca00078e0274 */
[----:B---3--:R4:W-:Y:S02]  /*7410*/  @!P3 ST.E.128 desc[UR4][R42.64], R80 ;  /* 0x000000502a00b985 */ /* 0x0089e4000c101d04 */
.L_x_6063:
[----:B------:R-:W-:Y:S05]  /*7420*/  BSYNC B2 ;  /* 0x0000000000027941 */ /* 0x000fea0003800000 */
.L_x_6062:
[----:B------:R-:W-:Y:S01]  /*7430*/  ISETP.NE.AND P3, PT, R9, RZ, PT ;  /* 0x000000ff0900720c */ /* 0x000fe20003f65270 */
[----:B------:R-:W-:-:S12]  /*7440*/  BSSY B2, `(.L_x_6066) ;  /* 0x0000076000027945 */ /* 0x000fd80003800000 */
[----:B------:R-:W-:Y:S05]  /*7450*/  @!P3 BRA `(.L_x_6067) ;  /* 0x0000000400d0b947 */ /* 0x000fea0003800000 */
[----:B----4-:R-:W-:Y:S01]  /*7460*/  SEL R12, R120, R134, !P1 ;  /* 0x00000086780c7207 */ /* 0x010fe20004800000 */
        /* <DEDUP_REMOVED lines=22> */
[----:B------:R-:W-:Y:S01]  /*75d0*/  HADD2.F32 R82, -RZ, R167.H1_H1 ;  /* 0x300000a7ff527230 */ /* 0x000fe20000004100 */
[----:B------:R-:W-:Y:S01]  /*75e0*/  SHF.R.U64 R36, R36, 0x10, R37 ;  /* 0x0000001024247819 */ /* 0x000fe20000001225 */
[----:B---3--:R-:W-:Y:S01]  /*75f0*/  HADD2.F32 R80, -RZ, R41.H0_H0 ;  /* 0x20000029ff507230 */ /* 0x008fe20000004100 */
[----:B------:R-:W-:Y:S01]  /*7600*/  SHF.R.U64 R48, R48, 0x10, R49 ;  /* 0x0000001030307819 */ /* 0x000fe20000001231 */
[----:B--2---:R-:W-:Y:S01]  /*7610*/  HADD2.F32 R81, -RZ, R13.H0_H0 ;  /* 0x2000000dff517230 */ /* 0x004fe20000004100 */
[----:B------:R-:W-:Y:S01]  /*7620*/  SHF.R.U64 R50, R50, 0x10, R51 ;  /* 0x0000001032327819 */ /* 0x000fe20000001233 */
[----:B------:R-:W-:Y:S02]  /*7630*/  HADD2.F32 R55, -RZ, R165.H1_H1 ;  /* 0x300000a5ff377230 */ /* 0x000fe40000004100 */
[-C--:B------:R-:W-:Y:S01]  /*7640*/  FMUL.FTZ R83, R80, R82.reuse ;  /* 0x0000005250537220 */ /* 0x080fe20000410000 */
[----:B------:R-:W-:Y:S02]  /*7650*/  HADD2.F32 R41, -RZ, R41.H1_H1 ;  /* 0x30000029ff297230 */ /* 0x000fe40000004100 */
[----:B------:R-:W-:Y:S01]  /*7660*/  FMUL.FTZ R82, R81, R82 ;  /* 0x0000005251527220 */ /* 0x000fe20000410000 */
[----:B------:R-:W-:-:S02]  /*7670*/  HADD2.F32 R148, -RZ, R167.H0_H0 ;  /* 0x200000a7ff947230 */ /* 0x000fc40000004100 */
[-C--:B------:R-:W-:Y:S01]  /*7680*/  FFMA.FTZ R81, R81, R55.reuse, -R83 ;  /* 0x0000003751517223 */ /* 0x080fe20000010853 */
[----:B------:R-:W-:Y:S01]  /*7690*/  SHF.R.U32.HI R83, RZ, 0x10, R37 ;  /* 0x00000010ff537819 */ /* 0x000fe20000011625 */
[----:B------:R-:W-:Y:S01]  /*76a0*/  FFMA.FTZ R80, R80, R55, R82 ;  /* 0x0000003750507223 */ /* 0x000fe20000010052 */
[----:B------:R-:W-:Y:S01]  /*76b0*/  SHF.R.U32.HI R82, RZ, 0x10, R49 ;  /* 0x00000010ff527819 */ /* 0x000fe20000011631 */
[----:B------:R-:W-:Y:S01]  /*76c0*/  HADD2.F32 R55, -RZ, R13.H1_H1 ;  /* 0x3000000dff377230 */ /* 0x000fe20000004100 */
[--C-:B------:R-:W-:Y:S01]  /*76d0*/  SHF.R.U64 R37, R38, 0x10, R39.reuse ;  /* 0x0000001026257819 */ /* 0x100fe20000001227 */
[----:B------:R-:W-:Y:S01]  /*76e0*/  HADD2.F32 R13, -RZ, R83.H0_H0 ;  /* 0x20000053ff0d7230 */ /* 0x000fe20000004100 */
[----:B------:R-:W-:Y:S01]  /*76f0*/  SHF.R.U32.HI R38, RZ, 0x10, R39 ;  /* 0x00000010ff267819 */ /* 0x000fe20000011627 */
[----:B------:R-:W-:Y:S01]  /*7700*/  HADD2.F32 R82, -RZ, R82.H0_H0 ;  /* 0x20000052ff527230 */ /* 0x000fe20000004100 */
[----:B------:R-:W-:Y:S01]  /*7710*/  SHF.R.U32.HI R39, RZ, 0x10, R51 ;  /* 0x00000010ff277819 */ /* 0x000fe20000011633 */
[----:B------:R-:W-:-:S02]  /*7720*/  HADD2.F32 R51, -RZ, R48.H0_H0 ;  /* 0x20000030ff337230 */ /* 0x000fc40000004100 */
[----:B------:R-:W-:Y:S02]  /*7730*/  HADD2.F32 R36, -RZ, R36.H0_H0 ;  /* 0x20000024ff247230 */ /* 0x000fe40000004100 */
[-C--:B------:R-:W-:Y:S01]  /*7740*/  FMUL.FTZ R83, R41, R82.reuse ;  /* 0x0000005229537220 */ /* 0x080fe20000410000 */
[C---:B------:R-:W-:Y:S01]  /*7750*/  FMUL.FTZ R82, R55.reuse, R82 ;  /* 0x0000005237527220 */ /* 0x040fe20000410000 */
[----:B------:R-:W-:Y:S02]  /*7760*/  HADD2.F32 R39, -RZ, R39.H0_H0 ;  /* 0x20000027ff277230 */ /* 0x000fe40000004100 */
[-C--:B------:R-:W-:Y:S01]  /*7770*/  FFMA.FTZ R55, R55, R13.reuse, -R83 ;  /* 0x0000000d37377223 */ /* 0x080fe20000010853 */
[----:B------:R-:W-:Y:S01]  /*7780*/  FFMA.FTZ R41, R41, R13, R82 ;  /* 0x0000000d29297223 */ /* 0x000fe20000010052 */
[----:B------:R-:W-:Y:S02]  /*7790*/  IMAD.MOV.U32 R13, RZ, RZ, R43 ;  /* 0x000000ffff0d7224 */ /* 0x000fe400078e002b */
[----:B------:R-:W-:Y:S01]  /*77a0*/  HADD2.F32 R83, -RZ, R15.H0_H0 ;  /* 0x2000000fff537230 */ /* 0x000fe20000004100 */
[----:B------:R-:W-:Y:S01]  /*77b0*/  F2FP.F16.F32.PACK_AB R55, R55, R81 ;  /* 0x000000513737723e */ /* 0x000fe200000000ff */
[----:B------:R-:W-:Y:S01]  /*77c0*/  HADD2.F32 R82, -RZ, R165.H0_H0 ;  /* 0x200000a5ff527230 */ /* 0x000fe20000004100 */
[----:B------:R-:W-:Y:S01]  /*77d0*/  F2FP.F16.F32.PACK_AB R41, R41, R80 ;  /* 0x000000502929723e */ /* 0x000fe200000000ff */
[----:B------:R-:W-:-:S02]  /*77e0*/  HADD2.F32 R43, -RZ, R13.H0_H0 ;  /* 0x2000000dff2b7230 */ /* 0x000fc40000004100 */
[----:B------:R-:W-:Y:S02]  /*77f0*/  HADD2.F32 R13, -RZ, R13.H1_H1 ;  /* 0x3000000dff0d7230 */ /* 0x000fe40000004100 */
[----:B------:R-:W-:Y:S02]  /*7800*/  HADD2.F32 R15, -RZ, R15.H1_H1 ;  /* 0x3000000fff0f7230 */ /* 0x000fe40000004100 */
[-C--:B------:R-:W-:Y:S01]  /*7810*/  FMUL.FTZ R147, R43, R148.reuse ;  /* 0x000000942b937220 */ /* 0x080fe20000410000 */
[----:B------:R-:W-:Y:S01]  /*7820*/  FMUL.FTZ R148, R83, R148 ;  /* 0x0000009453947220 */ /* 0x000fe20000410000 */
[----:B------:R-:W-:Y:S02]  /*7830*/  HADD2.F32 R50, -RZ, R50.H0_H0 ;  /* 0x20000032ff327230 */ /* 0x000fe40000004100 */
[----:B------:R-:W-:Y:S01]  /*7840*/  FMUL.FTZ R49, R15, R39 ;  /* 0x000000270f317220 */ /* 0x000fe20000410000 */
[----:B------:R-:W-:Y:S01]  /*7850*/  FFMA.FTZ R148, R43, R82, R148 ;  /* 0x000000522b947223 */ /* 0x000fe20000010094 */
[----:B------:R-:W-:-:S02]  /*7860*/  HADD2.F32 R43, -RZ, R38.H0_H0 ;  /* 0x20000026ff2b7230 */ /* 0x000fc40000004100 */
[----:B------:R-:W-:Y:S01]  /*7870*/  FMUL.FTZ R38, R13, R39 ;  /* 0x000000270d267220 */ /* 0x000fe20000410000 */
[--C-:B------:R-:W-:Y:S02]  /*7880*/  HADD2.F32 R39, -RZ, R40.reuse.H0_H0 ;  /* 0x20000028ff277230 */ /* 0x100fe40000004100 */
[----:B------:R-:W-:Y:S01]  /*7890*/  FFMA.FTZ R147, R83, R82, -R147 ;  /* 0x0000005253937223 */ /* 0x000fe20000010893 */
[----:B------:R-:W-:Y:S02]  /*78a0*/  HADD2.F32 R40, -RZ, R40.H1_H1 ;  /* 0x30000028ff287230 */ /* 0x000fe40000004100 */
[-C--:B------:R-:W-:Y:S01]  /*78b0*/  FFMA.FTZ R15, R15, R43.reuse, -R38 ;  /* 0x0000002b0f0f7223 */ /* 0x080fe20000010826 */
[--C-:B------:R-:W-:Y:S02]  /*78c0*/  HADD2.F32 R38, -RZ, R164.reuse.H1_H1 ;  /* 0x300000a4ff267230 */ /* 0x100fe40000004100 */
[----:B------:R-:W-:Y:S01]  /*78d0*/  FFMA.FTZ R13, R13, R43, R49 ;  /* 0x0000002b0d0d7223 */ /* 0x000fe20000010031 */
[----:B------:R-:W-:-:S02]  /*78e0*/  HADD2.F32 R43, -RZ, R164.H0_H0 ;  /* 0x200000a4ff2b7230 */ /* 0x000fc40000004100 */
[--C-:B------:R-:W-:Y:S02]  /*78f0*/  HADD2.F32 R49, -RZ, R12.reuse.H0_H0 ;  /* 0x2000000cff317230 */ /* 0x100fe40000004100 */
[----:B------:R-:W-:Y:S01]  /*7900*/  FMUL.FTZ R48, R39, R38 ;  /* 0x0000002627307220 */ /* 0x000fe20000410000 */
[----:B------:R-:W-:Y:S01]  /*7910*/  HADD2.F32 R12, -RZ, R12.H1_H1 ;  /* 0x3000000cff0c7230 */ /* 0x000fe20000004100 */
[----:B------:R-:W-:Y:S01]  /*7920*/  F2FP.F16.F32.PACK_AB R148, R13, R148 ;  /* 0x000000940d94723e */ /* 0x000fe200000000ff */
[C---:B------:R-:W-:Y:S01]  /*7930*/  FMUL.FTZ R38, R49.reuse, R38 ;  /* 0x0000002631267220 */ /* 0x040fe20000410000 */
[----:B------:R-:W-:Y:S01]  /*7940*/  FFMA.FTZ R48, R49, R43, -R48 ;  /* 0x0000002b31307223 */ /* 0x000fe20000010830 */
[-C--:B------:R-:W-:Y:S01]  /*7950*/  FMUL.FTZ R49, R40, R51.reuse ;  /* 0x0000003328317220 */ /* 0x080fe20000410000 */
[----:B------:R-:W-:Y:S01]  /*7960*/  FMUL.FTZ R51, R12, R51 ;  /* 0x000000330c337220 */ /* 0x000fe20000410000 */
[----:B------:R-:W-:Y:S01]  /*7970*/  FFMA.FTZ R38, R39, R43, R38 ;  /* 0x0000002b27267223 */ /* 0x000fe20000010026 */
[----:B------:R-:W-:-:S02]  /*7980*/  HADD2.F32 R39, -RZ, R14.H0_H0 ;  /* 0x2000000eff277230 */ /* 0x000fc40000004100 */
[-C--:B------:R-:W-:Y:S01]  /*7990*/  FFMA.FTZ R49, R12, R36.reuse, -R49 ;  /* 0x000000240c317223 */ /* 0x080fe20000010831 */
[----:B------:R-:W-:Y:S01]  /*79a0*/  FFMA.FTZ R51, R40, R36, R51 ;  /* 0x0000002428337223 */ /* 0x000fe20000010033 */
[----:B------:R-:W-:Y:S01]  /*79b0*/  HADD2.F32 R12, -RZ, R163.H0_H0 ;  /* 0x200000a3ff0c7230 */ /* 0x000fe20000004100 */
[----:B------:R-:W-:Y:S01]  /*79c0*/  F2FP.F16.F32.PACK_AB R15, R15, R147 ;  /* 0x000000930f0f723e */ /* 0x000fe200000000ff */
[--C-:B------:R-:W-:Y:S01]  /*79d0*/  HADD2.F32 R40, -RZ, R42.reuse.H0_H0 ;  /* 0x2000002aff287230 */ /* 0x100fe20000004100 */
[----:B------:R-:W-:Y:S01]  /*79e0*/  F2FP.F16.F32.PACK_AB R48, R49, R48 ;  /* 0x000000303130723e */ /* 0x000fe200000000ff */
[----:B------:R-:W-:Y:S02]  /*79f0*/  HADD2.F32 R42, -RZ, R42.H1_H1 ;  /* 0x3000002aff2a7230 */ /* 0x000fe40000004100 */
[----:B------:R-:W-:Y:S01]  /*7a00*/  FMUL.FTZ R82, R39, R12 ;  /* 0x0000000c27527220 */ /* 0x000fe20000410000 */
[----:B------:R-:W-:Y:S01]  /*7a10*/  HADD2.F32 R14, -RZ, R14.H1_H1 ;  /* 0x3000000eff0e7230 */ /* 0x000fe20000004100 */
[----:B------:R-:W-:Y:S01]  /*7a20*/  F2FP.F16.F32.PACK_AB R38, R51, R38 ;  /* 0x000000263326723e */ /* 0x000fe200000000ff */
[----:B------:R-:W-:-:S02]  /*7a30*/  HADD2.F32 R43, -RZ, R37.H0_H0 ;  /* 0x20000025ff2b7230 */ /* 0x000fc40000004100 */
[----:B------:R-:W-:Y:S01]  /*7a40*/  FMUL.FTZ R37, R40, R12 ;  /* 0x0000000c28257220 */ /* 0x000fe20000410000 */
[----:B------:R-:W-:Y:S02]  /*7a50*/  HADD2.F32 R36, -RZ, R163.H1_H1 ;  /* 0x300000a3ff247230 */ /* 0x000fe40000004100 */
[-C--:B------:R-:W-:Y:S01]  /*7a60*/  FMUL.FTZ R12, R42, R50.reuse ;  /* 0x000000322a0c7220 */ /* 0x080fe20000410000 */
[C---:B------:R-:W-:Y:S01]  /*7a70*/  FMUL.FTZ R50, R14.reuse, R50 ;  /* 0x000000320e327220 */ /* 0x040fe20000410000 */
[----:B------:R-:W-:Y:S01]  /*7a80*/  MOV R13, R55 ;  /* 0x00000037000d7202 */ /* 0x000fe20000000f00 */
[-C--:B------:R-:W-:Y:S01]  /*7a90*/  FFMA.FTZ R37, R39, R36.reuse, -R37 ;  /* 0x0000002427257223 */ /* 0x080fe20000010825 */
[-C--:B------:R-:W-:Y:S01]  /*7aa0*/  FFMA.FTZ R12, R14, R43.reuse, -R12 ;  /* 0x0000002b0e0c7223 */ /* 0x080fe2000001080c */
[----:B------:R-:W-:Y:S01]  /*7ab0*/  FFMA.FTZ R82, R40, R36, R82 ;  /* 0x0000002428527223 */ /* 0x000fe20000010052 */
[----:B------:R-:W-:Y:S01]  /*7ac0*/  FFMA.FTZ R50, R42, R43, R50 ;  /* 0x0000002b2a327223 */ /* 0x000fe20000010032 */
[----:B------:R-:W-:-:S02]  /*7ad0*/  IMAD.MOV.U32 R40, RZ, RZ, R38 ;  /* 0x000000ffff287224 */ /* 0x000fc400078e0026 */
[----:B------:R-:W-:Y:S01]  /*7ae0*/  F2FP.F16.F32.PACK_AB R37, R12, R37 ;  /* 0x000000250c25723e */ /* 0x000fe200000000ff */
[----:B------:R-:W-:Y:S01]  /*7af0*/  IMAD.MOV.U32 R12, RZ, RZ, R48 ;  /* 0x000000ffff0c7224 */ /* 0x000fe200078e0030 */
[----:B------:R-:W-:Y:S01]  /*7b00*/  F2FP.F16.F32.PACK_AB R50, R50, R82 ;  /* 0x000000523232723e */ /* 0x000fe200000000ff */
[----:B------:R-:W-:Y:S02]  /*7b10*/  IMAD.MOV.U32 R43, RZ, RZ, R148 ;  /* 0x000000ffff2b7224 */ /* 0x000fe400078e0094 */
[----:B------:R-:W-:Y:S01]  /*7b20*/  IMAD.MOV.U32 R14, RZ, RZ, R37 ;  /* 0x000000ffff0e7224 */ /* 0x000fe200078e0025 */
[----:B------:R-:W-:-:S07]  /*7b30*/  MOV R42, R50 ;  /* 0x00000032002a7202 */ /* 0x000fce0000000f00 */
.L_x_6069:
[----:B------:R-:W-:Y:S05]  /*7b40*/  BSYNC B3 ;  /* 0x0000000000037941 */ /* 0x000fea0003800000 */
.L_x_6068:
[C---:B------:R-:W-:Y:S01]  /*7b50*/  ISETP.GE.AND P3, PT, R54.reuse, R130, PT ;  /* 0x000000823600720c */ /* 0x040fe20003f66270 */
[----:B------:R-:W-:Y:S02]  /*7b60*/  ULDC.64 UR4, c[0x0][0x208] ;  /* 0x0000820000047ab9 */ /* 0x000fe40000000a00 */
[----:B--2---:R2:W-:Y:S10]  /*7b70*/  ST.E.128 desc[UR4][R52.64], R12 ;  /* 0x0000000c34007985 */ /* 0x0045f4000c101d04 */
[----:B------:R-:W-:-:S05]  /*7b80*/  @!P3 IMAD.WIDE R36, R54, 0x2, R116 ;  /* 0x000000023624b825 */ /* 0x000fca00078e0274 */
[----:B---3--:R2:W-:Y:S02]  /*7b90*/  @!P3 ST.E.128 desc[UR4][R36.64], R40 ;  /* 0x000000282400b985 */ /* 0x0085e4000c101d04 */
.L_x_6067:
[----:B------:R-:W-:Y:S05]  /*7ba0*/  BSYNC B2 ;  /* 0x0000000000027941 */ /* 0x000fea0003800000 */
.L_x_6066:
[----:B------:R-:W-:-:S13]  /*7bb0*/  ISETP.NE.AND P3, PT, R10, RZ, PT ;  /* 0x000000ff0a00720c */ /* 0x000fda0003f65270 */
[----:B------:R-:W-:Y:S05]  /*7bc0*/  @!P3 BRA `(.L_x_6061) ;  /* 0x0000000400c4b947 */ /* 0x000fea0003800000 */
[----:B--2-4-:R-:W2:Y:S01]  /*7bd0*/  LDL R12, [R1] ;  /* 0x00000000010c7983 */ /* 0x014ea20000100800 */
[C---:B------:R-:W-:Y:S01]  /*7be0*/  LEA R40, P3, R7.reuse, R11, 0x1 ;  /* 0x0000000b07287211 */ /* 0x040fe200078608ff */
[----:B------:R-:W-:Y:S03]  /*7bf0*/  BSSY B2, `(.L_x_6070) ;  /* 0x0000069000027945 */ /* 0x000fe60003800000 */
[----:B------:R-:W-:Y:S02]  /*7c00*/  LEA.HI.X R41, R7, R117, R107, 0x1, P3 ;  /* 0x0000007507297211 */ /* 0x000fe400018f0c6b */
[----:B------:R-:W-:Y:S02]  /*7c10*/  ISETP.GE.AND P3, PT, R193, R119, PT ;  /* 0x00000077c100720c */ /* 0x000fe40003f66270 */
[----:B--2---:R-:W-:-:S04]  /*7c20*/  LOP3.LUT P5, RZ, R12, 0x1, RZ, 0xc0, !PT ;  /* 0x000000010cff7812 */ /* 0x004fc800078ac0ff */
        /* <DEDUP_REMOVED lines=38> */
[----:B------:R-:W-:Y:S01]  /*7e90*/  FMUL.FTZ R44, R13, R44 ;  /* 0x0000002c0d2c7220 */ /* 0x000fe20000410000 */
        /* <DEDUP_REMOVED lines=9> */
[----:B------:R-:W-:-:S02]  /*7f30*/  HADD2.F32 R39, -RZ, R39.H1_H1 ;  /* 0x30000027ff277230 */ /* 0x000fc40000004100 */
[----:B------:R-:W-:Y:S02]  /*7f40*/  HADD2.F32 R46, -RZ, R46.H0_H0 ;  /* 0x2000002eff2e7230 */ /* 0x000fe40000004100 */
[----:B------:R-:W-:Y:S02]  /*7f50*/  HADD2.F32 R15, -RZ, R15.H1_H1 ;  /* 0x3000000fff0f7230 */ /* 0x000fe40000004100 */
[----:B------:R-:W-:Y:S02]  /*7f60*/  HADD2.F32 R52, -RZ, R35.H0_H0 ;  /* 0x20000023ff347230 */ /* 0x000fe40000004100 */
[-C--:B------:R-:W-:Y:S01]  /*7f70*/  FMUL.FTZ R35, R48, R37.reuse ;  /* 0x0000002530237220 */ /* 0x080fe20000410000 */
[----:B------:R-:W-:Y:S02]  /*7f80*/  HADD2.F32 R13, -RZ, R159.H1_H1 ;  /* 0x3000009fff0d7230 */ /* 0x000fe40000004100 */
[----:B------:R-:W-:Y:S01]  /*7f90*/  FMUL.FTZ R37, R50, R37 ;  /* 0x0000002532257220 */ /* 0x000fe20000410000 */
[-C--:B------:R-:W-:Y:S01]  /*7fa0*/  FMUL.FTZ R54, R39, R46.reuse ;  /* 0x0000002e27367220 */ /* 0x080fe20000410000 */
[----:B------:R-:W-:Y:S01]  /*7fb0*/  FMUL.FTZ R46, R15, R46 ;  /* 0x0000002e0f2e7220 */ /* 0x000fe20000410000 */
[----:B------:R-:W-:-:S02]  /*7fc0*/  HADD2.F32 R162, -RZ, R162.H0_H0 ;  /* 0x200000a2ffa27230 */ /* 0x000fc40000004100 */
[-C--:B------:R-:W-:Y:S01]  /*7fd0*/  FFMA.FTZ R35, R50, R13.reuse, -R35 ;  /* 0x0000000d32237223 */ /* 0x080fe20000010823 */
[----:B------:R-:W-:Y:S01]  /*7fe0*/  FFMA.FTZ R37, R48, R13, R37 ;  /* 0x0000000d30257223 */ /* 0x000fe20000010025 */
[----:B------:R-:W-:Y:S02]  /*7ff0*/  HADD2.F32 R13, -RZ, R36.H0_H0 ;  /* 0x20000024ff0d7230 */ /* 0x000fe40000004100 */
[-C--:B------:R-:W-:Y:S01]  /*8000*/  FFMA.FTZ R46, R39, R52.reuse, R46 ;  /* 0x00000034272e7223 */ /* 0x080fe2000001002e */
[----:B------:R-:W-:Y:S02]  /*8010*/  HADD2.F32 R39, -RZ, R33.H0_H0 ;  /* 0x20000021ff277230 */ /* 0x000fe40000004100 */
[----:B------:R-:W-:Y:S01]  /*8020*/  FFMA.FTZ R54, R15, R52, -R54 ;  /* 0x000000340f367223 */ /* 0x000fe20000010836 */
[----:B------:R-:W-:Y:S02]  /*8030*/  HADD2.F32 R33, -RZ, R12.H0_H0 ;  /* 0x2000000cff217230 */ /* 0x000fe40000004100 */
[----:B------:R-:W-:-:S02]  /*8040*/  HADD2.F32 R160, -RZ, R160.H0_H0 ;  /* 0x200000a0ffa07230 */ /* 0x000fc40000004100 */
[----:B------:R-:W-:Y:S02]  /*8050*/  HADD2.F32 R15, -RZ, R32.H0_H0 ;  /* 0x20000020ff0f7230 */ /* 0x000fe40000004100 */
[-C--:B------:R-:W-:Y:S01]  /*8060*/  FMUL.FTZ R32, R13, R162.reuse ;  /* 0x000000a20d207220 */ /* 0x080fe20000410000 */
[----:B------:R-:W-:Y:S02]  /*8070*/  HADD2.F32 R36, -RZ, R36.H1_H1 ;  /* 0x30000024ff247230 */ /* 0x000fe40000004100 */
[C---:B------:R-:W-:Y:S01]  /*8080*/  FMUL.FTZ R162, R33.reuse, R162 ;  /* 0x000000a221a27220 */ /* 0x040fe20000410000 */
        /* <DEDUP_REMOVED lines=13> */
[----:B------:R-:W-:Y:S01]  /*8160*/  FMUL.FTZ R161, R48, R161 ;  /* 0x000000a130a17220 */ /* 0x000fe20000410000 */
[----:B------:R-:W-:Y:S02]  /*8170*/  HADD2.F32 R159, -RZ, R159.H0_H0 ;  /* 0x2000009fff9f7230 */ /* 0x000fe40000004100 */
[-C--:B------:R-:W-:Y:S01]  /*8180*/  FMUL.FTZ R45, R38, R43.reuse ;  /* 0x0000002b262d7220 */ /* 0x080fe20000410000 */
[----:B------:R-:W-:Y:S02]  /*8190*/  HADD2.F32 R15, -RZ, R34.H0_H0 ;  /* 0x20000022ff0f7230 */ /* 0x000fe40000004100 */
[----:B------:R-:W-:Y:S01]  /*81a0*/  FMUL.FTZ R43, R14, R43 ;  /* 0x0000002b0e2b7220 */ /* 0x000fe20000410000 */
[----:B------:R-:W-:Y:S01]  /*81b0*/  FFMA.FTZ R13, R13, R160, R162 ;  /* 0x000000a00d0d7223 */ /* 0x000fe200000100a2 */
        /* <DEDUP_REMOVED lines=10> */
[----:B------:R-:W-:Y:S02]  /*8260*/  F2FP.F16.F32.PACK_AB R38, R43, R32 ;  /* 0x000000202b26723e */ /* 0x000fe400000000ff */
[----:B------:R-:W-:-:S07]  /*8270*/  MOV R13, R42 ;  /* 0x0000002a000d7202 */ /* 0x000fce0000000f00 */
.L_x_6071:
[----:B------:R-:W-:Y:S05]  /*8280*/  BSYNC B2 ;  /* 0x0000000000027941 */ /* 0x000fea0003800000 */
.L_x_6070:
[C---:B------:R-:W-:Y:S01]  /*8290*/  ISETP.GE.AND P3, PT, R11.reuse, R130, PT ;  /* 0x000000820b00720c */ /* 0x040fe20003f66270 */
[----:B------:R-:W-:Y:S02]  /*82a0*/  ULDC.64 UR4, c[0x0][0x208] ;  /* 0x0000820000047ab9 */ /* 0x000fe40000000a00 */
[----:B--2---:R2:W-:Y:S10]  /*82b0*/  ST.E.128 desc[UR4][R40.64], R12 ;  /* 0x0000000c28007985 */ /* 0x0045f4000c101d04 */
[----:B------:R-:W-:-:S05]  /*82c0*/  @!P3 IMAD.WIDE R116, R11, 0x2, R116 ;  /* 0x000000020b74b825 */ /* 0x000fca00078e0274 */
[----:B---3--:R2:W-:Y:S02]  /*82d0*/  @!P3 ST.E.128 desc[UR4][R116.64], R36 ;  /* 0x000000247400b985 */ /* 0x0085e4000c101d04 */
.L_x_6061:
[----:B------:R-:W-:Y:S05]  /*82e0*/  BSYNC B1 ;  /* 0x0000000000017941 */ /* 0x000fea0003800000 */
.L_x_6060:
[----:B------:R-:W-:-:S03]  /*82f0*/  UMOV UR4, 0xffffffff ;  /* 0xffffffff00047882 */ /* 0x000fc60000000000 */
[----:B------:R-:W-:Y:S05]  /*8300*/  BRA.DIV UR4, `(.L_x_6072) ;  /* 0x000001ba04707947 */ /* 0x000fea000b800000 */
[----:B0-----:R-:W0:Y:S04]  /*8310*/  SHFL.IDX PT, R115, R115, 0x1, 0x1c1f ;  /* 0x003c1f0073737f89 */ /* 0x001e2800000e0000 */
[----:B--2---:R2:W0:Y:S02]  /*8320*/  SHFL.IDX PT, R36, R118, 0x1, 0x1c1f ;  /* 0x003c1f0076247f89 */ /* 0x00442400000e0000 */
.L_x_6362:
[----:B------:R-:W-:Y:S05]  /*8330*/  @P4 BRA `(.L_x_6029) ;  /* 0x0000001c008c4947 */ /* 0x000fea0003800000 */
[----:B------:R-:W-:Y:S01]  /*8340*/  ISETP.NE.AND P3, PT, R8, RZ, PT ;  /* 0x000000ff0800720c */ /* 0x000fe20003f65270 */
[----:B------:R-:W-:Y:S01]  /*8350*/  BSSY B1, `(.L_x_6073) ;  /* 0x0000075000017945 */ /* 0x000fe20003800000 */
[----:B0-----:R-:W-:-:S11]  /*8360*/  IMAD.MOV.U32 R37, RZ, RZ, R115 ;  /* 0x000000ffff257224 */ /* 0x001fd600078e0073 */
[----:B------:R-:W-:Y:S05]  /*8370*/  @!P3 BRA `(.L_x_6074) ;  /* 0x0000000400c8b947 */ /* 0x000fea0003800000 */
[----:B---3--:R-:W-:Y:S01]  /*8380*/  SEL R11, R120, R134, !P0 ;  /* 0x00000086780b7207 */ /* 0x008fe20004000000 */
[----:B------:R-:W-:Y:S01]  /*8390*/  BSSY B2, `(.L_x_6075) ;  /* 0x000006d000027945 */ /* 0x000fe20003800000 */
[----:B----4-:R-:W-:Y:S02]  /*83a0*/  SHF.R.U32.HI R14, RZ, 0x3, R211 ;  /* 0x00000003ff0e7819 */ /* 0x010fe400000116d3 */
[----:B------:R-:W-:Y:S02]  /*83b0*/  SHF.R.S32.HI R12, RZ, 0x1f, R11 ;  /* 0x0000001fff0c7819 */ /* 0x000fe4000001140b */
[----:B------:R-:W-:Y:S02]  /*83c0*/  LEA R38, P3, R5, R36, 0x1 ;  /* 0x0000002405267211 */ /* 0x000fe400078608ff */
[----:B------:R-:W-:Y:S02]  /*83d0*/  LEA.HI R12, R12, R11, RZ, 0x4 ;  /* 0x0000000b0c0c7211 */ /* 0x000fe400078f20ff */
[----:B------:R-:W-:-:S02]  /*83e0*/  ISETP.GE.AND P4, PT, R16, R119, PT ;  /* 0x000000771000720c */ /* 0x000fc40003f86270 */
[----:B------:R-:W-:Y:S02]  /*83f0*/  LEA.HI.SX32 R12, R12, R113, 0x1c ;  /* 0x000000710c0c7211 */ /* 0x000fe400078fe2ff */
[----:B------:R-:W-:Y:S02]  /*8400*/  LEA.HI.X R39, R5, R115, R109, 0x1, P3 ;  /* 0x0000007305277211 */ /* 0x000fe400018f0c6d */
[----:B------:R-:W-:Y:S02]  /*8410*/  SHF.R.S32.HI R11, RZ, 0x1f, R12 ;  /* 0x0000001fff0b7819 */ /* 0x000fe4000001140c */
[----:B------:R-:W-:Y:S02]  /*8420*/  SHF.L.U32 R41, R12, 0x3, RZ ;  /* 0x000000030c297819 */ /* 0x000fe400000006ff */
[----:B------:R-:W-:Y:S02]  /*8430*/  LEA.HI R11, R11, R12, RZ, 0x3 ;  /* 0x0000000c0b0b7211 */ /* 0x000fe400078f18ff */
[----:B------:R-:W-:-:S02]  /*8440*/  ISETP.GE.AND P3, PT, R41, R130, PT ;  /* 0x000000822900720c */ /* 0x000fc40003f66270 */
[----:B------:R-:W-:Y:S02]  /*8450*/  SHF.R.S32.HI R13, RZ, 0x3, R11 ;  /* 0x00000003ff0d7819 */ /* 0x000fe4000001140b */
[----:B------:R-:W-:-:S03]  /*8460*/  LOP3.LUT R11, R211, 0x38, R41, 0xf8, !PT ;  /* 0x00000038d30b7812 */ /* 0x000fc600078ef829 */
[----:B------:R-:W-:Y:S01]  /*8470*/  IMAD R12, R13, 0x1800, R216 ;  /* 0x000018000d0c7824 */ /* 0x000fe200078e02d8 */
[----:B------:R-:W-:-:S05]  /*8480*/  LOP3.LUT R11, R11, R14, RZ, 0x3c, !PT ;  /* 0x0000000e0b0b7212 */ /* 0x000fca00078e3cff */
        /* <DEDUP_REMOVED lines=21> */
[----:B------:R-:W-:Y:S02]  /*85e0*/  HADD2.F32 R49, -RZ, R49.H0_H0 ;  /* 0x20000031ff317230 */ /* 0x000fe40000004100 */
[----:B------:R-:W-:Y:S01]  /*85f0*/  FMUL.FTZ R50, R15, R50 ;  /* 0x000000320f327220 */ /* 0x000fe20000410000 */
[----:B------:R-:W-:Y:S01]  /*8600*/  HADD2.F32 R46, -RZ, R13.H1_H1 ;  /* 0x3000000dff2e7230 */ /* 0x000fe20000004100 */
[--C-:B------:R-:W-:Y:S01]  /*8610*/  SHF.R.U64 R43, R66, 0x10, R67.reuse ;  /* 0x00000010422b7819 */ /* 0x100fe20000001243 */
[----:B------:R-:W-:Y:S02]  /*8620*/  HADD2.F32 R48, -RZ, R156.H1_H1 ;  /* 0x3000009cff307230 */ /* 0x000fe40000004100 */
[-C--:B------:R-:W-:Y:S01]  /*8630*/  FMUL.FTZ R51, R45, R49.reuse ;  /* 0x000000312d337220 */ /* 0x080fe20000410000 */
[----:B------:R-:W-:Y:S02]  /*8640*/  HADD2.F32 R64, -RZ, R64.H0_H0 ;  /* 0x20000040ff407230 */ /* 0x000fe40000004100 */
[C---:B------:R-:W-:Y:S01]  /*8650*/  FMUL.FTZ R54, R46.reuse, R49 ;  /* 0x000000312e367220 */ /* 0x040fe20000410000 */
[----:B------:R-:W-:Y:S01]  /*8660*/  SHF.R.U32.HI R66, RZ, 0x10, R67 ;  /* 0x00000010ff427819 */ /* 0x000fe20000011643 */
[-C--:B------:R-:W-:Y:S01]  /*8670*/  FFMA.FTZ R13, R15, R48.reuse, -R52 ;  /* 0x000000300f0d7223 */ /* 0x080fe20000010834 */
[----:B------:R-:W-:Y:S01]  /*8680*/  FFMA.FTZ R15, R47, R48, R50 ;  /* 0x000000302f0f7223 */ /* 0x000fe20000010032 */
[-C--:B------:R-:W-:Y:S01]  /*8690*/  FFMA.FTZ R46, R46, R64.reuse, -R51 ;  /* 0x000000402e2e7223 */ /* 0x080fe20000010833 */
[----:B------:R-:W-:Y:S01]  /*86a0*/  FFMA.FTZ R48, R45, R64, R54 ;  /* 0x000000402d307223 */ /* 0x000fe20000010036 */
[----:B------:R-:W-:Y:S01]  /*86b0*/  HADD2.F32 R64, -RZ, R157.H1_H1 ;  /* 0x3000009dff407230 */ /* 0x000fe20000004100 */
[----:B------:R-:W-:Y:S01]  /*86c0*/  SHF.R.U64 R42, R76, 0x10, R77 ;  /* 0x000000104c2a7819 */ /* 0x000fe2000000124d */
[--C-:B------:R-:W-:Y:S01]  /*86d0*/  HADD2.F32 R45, -RZ, R35.reuse.H0_H0 ;  /* 0x20000023ff2d7230 */ /* 0x100fe20000004100 */
[----:B------:R-:W-:Y:S01]  /*86e0*/  F2FP.F16.F32.PACK_AB R13, R46, R13 ;  /* 0x0000000d2e0d723e */ /* 0x000fe200000000ff */
[----:B------:R-:W-:-:S02]  /*86f0*/  HADD2.F32 R52, -RZ, R35.H1_H1 ;  /* 0x30000023ff347230 */ /* 0x000fc40000004100 */
[--C-:B------:R-:W-:Y:S02]  /*8700*/  HADD2.F32 R35, -RZ, R33.reuse.H0_H0 ;  /* 0x20000021ff237230 */ /* 0x100fe40000004100 */
[----:B------:R-:W-:Y:S02]  /*8710*/  HADD2.F32 R49, -RZ, R78.H0_H0 ;  /* 0x2000004eff317230 */ /* 0x000fe40000004100 */
[----:B------:R-:W-:Y:S02]  /*8720*/  HADD2.F32 R50, -RZ, R33.H1_H1 ;  /* 0x30000021ff327230 */ /* 0x000fe40000004100 */
[----:B------:R-:W-:Y:S02]  /*8730*/  HADD2.F32 R54, -RZ, R155.H1_H1 ;  /* 0x3000009bff367230 */ /* 0x000fe40000004100 */
[-C--:B------:R-:W-:Y:S01]  /*8740*/  FMUL.FTZ R51, R52, R49.reuse ;  /* 0x0000003134337220 */ /* 0x080fe20000410000 */
[----:B------:R-:W-:Y:S02]  /*8750*/  HADD2.F32 R47, -RZ, R66.H0_H0 ;  /* 0x20000042ff2f7230 */ /* 0x000fe40000004100 */
[-C--:B------:R-:W-:Y:S01]  /*8760*/  FMUL.FTZ R66, R45, R64.reuse ;  /* 0x000000402d427220 */ /* 0x080fe20000410000 */
[----:B------:R-:W-:Y:S01]  /*8770*/  FMUL.FTZ R64, R35, R64 ;  /* 0x0000004023407220 */ /* 0x000fe20000410000 */
[----:B------:R-:W-:Y:S01]  /*8780*/  FMUL.FTZ R49, R50, R49 ;  /* 0x0000003132317220 */ /* 0x000fe20000410000 */
[----:B------:R-:W-:-:S02]  /*8790*/  HADD2.F32 R158, -RZ, R158.H0_H0 ;  /* 0x2000009eff9e7230 */ /* 0x000fc40000004100 */
[-C--:B------:R-:W-:Y:S01]  /*87a0*/  FFMA.FTZ R33, R35, R54.reuse, -R66 ;  /* 0x0000003623217223 */ /* 0x080fe20000010842 */
[----:B------:R-:W-:Y:S01]  /*87b0*/  FFMA.FTZ R35, R45, R54, R64 ;  /* 0x000000362d237223 */ /* 0x000fe20000010040 */
[-C--:B------:R-:W-:Y:S01]  /*87c0*/  FFMA.FTZ R50, R50, R47.reuse, -R51 ;  /* 0x0000002f32327223 */ /* 0x080fe20000010833 */
[----:B------:R-:W-:Y:S01]  /*87d0*/  FFMA.FTZ R52, R52, R47, R49 ;  /* 0x0000002f34347223 */ /* 0x000fe20000010031 */
[----:B------:R-:W-:Y:S02]  /*87e0*/  HADD2.F32 R51, -RZ, R42.H0_H0 ;  /* 0x2000002aff337230 */ /* 0x000fe40000004100 */
[----:B------:R-:W-:Y:S01]  /*87f0*/  HADD2.F32 R45, -RZ, R32.H0_H0 ;  /* 0x20000020ff2d7230 */ /* 0x000fe20000004100 */
[----:B------:R-:W-:Y:S01]  /*8800*/  F2FP.F16.F32.PACK_AB R50, R50, R33 ;  /* 0x000000213232723e */ /* 0x000fe200000000ff */
[----:B------:R-:W-:Y:S01]  /*8810*/  HADD2.F32 R42, -RZ, R12.H0_H0 ;  /* 0x2000000cff2a7230 */ /* 0x000fe20000004100 */
[----:B------:R-:W-:Y:S01]  /*8820*/  F2FP.F16.F32.PACK_AB R33, R48, R15 ;  /* 0x0000000f3021723e */ /* 0x000fe200000000ff */
[----:B------:R-:W-:Y:S01]  /*8830*/  HADD2.F32 R47, -RZ, R32.H1_H1 ;  /* 0x30000020ff2f7230 */ /* 0x000fe20000004100 */
[----:B------:R-:W-:Y:S01]  /*8840*/  F2FP.F16.F32.PACK_AB R35, R52, R35 ;  /* 0x000000233423723e */ /* 0x000fe200000000ff */
[----:B------:R-:W-:-:S02]  /*8850*/  HADD2.F32 R156, -RZ, R156.H0_H0 ;  /* 0x2000009cff9c7230 */ /* 0x000fc40000004100 */
[----:B------:R-:W-:Y:S02]  /*8860*/  HADD2.F32 R49, -RZ, R11.H0_H0 ;  /* 0x2000000bff317230 */ /* 0x000fe40000004100 */
[-C--:B------:R-:W-:Y:S01]  /*8870*/  FMUL.FTZ R11, R45, R158.reuse ;  /* 0x0000009e2d0b7220 */ /* 0x080fe20000410000 */
[----:B------:R-:W-:Y:S02]  /*8880*/  HADD2.F32 R32, -RZ, R12.H1_H1 ;  /* 0x3000000cff207230 */ /* 0x000fe40000004100 */
[C---:B------:R-:W-:Y:S01]  /*8890*/  FMUL.FTZ R12, R42.reuse, R158 ;  /* 0x0000009e2a0c7220 */ /* 0x040fe20000410000 */
[-C--:B------:R-:W-:Y:S01]  /*88a0*/  FMUL.FTZ R53, R47, R51.reuse ;  /* 0x000000332f357220 */ /* 0x080fe20000410000 */
[-C--:B------:R-:W-:Y:S01]  /*88b0*/  FFMA.FTZ R11, R42, R156.reuse, -R11 ;  /* 0x0000009c2a0b7223 */ /* 0x080fe2000001080b */
[----:B------:R-:W-:Y:S02]  /*88c0*/  HADD2.F32 R42, -RZ, R34.H0_H0 ;  /* 0x20000022ff2a7230 */ /* 0x000fe40000004100 */
[C---:B------:R-:W-:Y:S01]  /*88d0*/  FMUL.FTZ R64, R32.reuse, R51 ;  /* 0x0000003320407220 */ /* 0x040fe20000410000 */
[----:B------:R-:W-:Y:S01]  /*88e0*/  FFMA.FTZ R12, R45, R156, R12 ;  /* 0x0000009c2d0c7223 */ /* 0x000fe2000001000c */
[----:B------:R-:W-:Y:S01]  /*88f0*/  FFMA.FTZ R54, R32, R49, -R53 ;  /* 0x0000003120367223 */ /* 0x000fe20000010835 */
[----:B------:R-:W-:-:S02]  /*8900*/  HADD2.F32 R157, -RZ, R157.H0_H0 ;  /* 0x2000009dff9d7230 */ /* 0x000fc40000004100 */
[----:B------:R-:W-:Y:S01]  /*8910*/  FFMA.FTZ R47, R47, R49, R64 ;  /* 0x000000312f2f7223 */ /* 0x000fe20000010040 */
[----:B------:R-:W-:Y:S02]  /*8920*/  HADD2.F32 R45, -RZ, R44.H0_H0 ;  /* 0x2000002cff2d7230 */ /* 0x000fe40000004100 */
[----:B------:R-:W-:Y:S02]  /*8930*/  HADD2.F32 R32, -RZ, R14.H0_H0 ;  /* 0x2000000eff207230 */ /* 0x000fe40000004100 */
[----:B------:R-:W-:Y:S01]  /*8940*/  FMUL.FTZ R49, R42, R157 ;  /* 0x0000009d2a317220 */ /* 0x000fe20000410000 */
[----:B------:R-:W-:Y:S01]  /*8950*/  HADD2.F32 R34, -RZ, R34.H1_H1 ;  /* 0x30000022ff227230 */ /* 0x000fe20000004100 */
[----:B------:R-:W-:Y:S01]  /*8960*/  F2FP.F16.F32.PACK_AB R54, R54, R11 ;  /* 0x0000000b3636723e */ /* 0x000fe200000000ff */
        /* <DEDUP_REMOVED lines=11> */
[----:B------:R-:W-:-:S02]  /*8a20*/  F2FP.F16.F32.PACK_AB R32, R47, R12 ;  /* 0x0000000c2f20723e */ /* 0x000fc400000000ff */
[----:B------:R-:W-:Y:S02]  /*8a30*/  MOV R12, R54 ;  /* 0x00000036000c7202 */ /* 0x000fe40000000f00 */
[----:B------:R-:W-:Y:S02]  /*8a40*/  F2FP.F16.F32.PACK_AB R14, R14, R49 ;  /* 0x000000310e0e723e */ /* 0x000fe400000000ff */
[----:B------:R-:W-:-:S07]  /*8a50*/  F2FP.F16.F32.PACK_AB R34, R34, R157 ;  /* 0x0000009d2222723e */ /* 0x000fce00000000ff */
.L_x_6076:
[----:B------:R-:W-:Y:S05]  /*8a60*/  BSYNC B2 ;  /* 0x0000000000027941 */ /* 0x000fea0003800000 */
.L_x_6075:
[----:B------:R-:W-:Y:S02]  /*8a70*/  ULDC.64 UR4, c[0x0][0x208] ;  /* 0x0000820000047ab9 */ /* 0x000fe40000000a00 */
[----:B---3--:R3:W-:Y:S04]  /*8a80*/  ST.E.128 desc[UR4][R38.64], R12 ;  /* 0x0000000c26007985 */ /* 0x0087e8000c101d04 */
[----:B----4-:R3:W-:Y:S02]  /*8a90*/  @!P3 ST.E.128 desc[UR4][R40.64], R32 ;  /* 0x000000202800b985 */ /* 0x0107e4000c101d04 */
.L_x_6074:
[----:B------:R-:W-:Y:S05]  /*8aa0*/  BSYNC B1 ;  /* 0x0000000000017941 */ /* 0x000fea0003800000 */
.L_x_6073:
[----:B------:R-:W-:Y:S01]  /*8ab0*/  ISETP.NE.AND P3, PT, R9, RZ, PT ;  /* 0x000000ff0900720c */ /* 0x000fe20003f65270 */
[----:B------:R-:W-:-:S12]  /*8ac0*/  BSSY B1, `(.L_x_6077) ;  /* 0x0000077000017945 */ /* 0x000fd80003800000 */
[----:B------:R-:W-:Y:S05]  /*8ad0*/  @!P3 BRA `(.L_x_6078) ;  /* 0x0000000400d4b947 */ /* 0x000fea0003800000 */
[----:B0--3--:R-:W-:Y:S01]  /*8ae0*/  SEL R11, R120, R134, !P1 ;  /* 0x00000086780b7207 */ /* 0x009fe20004800000 */
        /* <DEDUP_REMOVED lines=14> */
[----:B------:R-:W-:Y:S01]  /*8bd0*/  ISETP.GE.AND P3, PT, R41, R130, PT ;  /* 0x000000822900720c */ /* 0x000fe20003f66270 */
[----:B------:R-:W-:-:S05]  /*8be0*/  IMAD R12, R13, 0x1800, R216 ;  /* 0x000018000d0c7824 */ /* 0x000fca00078e02d8 */
[----:B------:R-:W-:Y:S01]  /*8bf0*/  IADD3 R12, R12, R11, RZ ;  /* 0x0000000b0c0c7210 */ /* 0x000fe20007ffe0ff */
[----:B------:R-:W-:-:S04]  /*8c00*/  IMAD R11, R19, 0x4800, R128 ;  /* 0x00004800130b7824 */ /* 0x000fc800078e0280 */
[----:B------:R-:W-:Y:S02]  /*8c10*/  IMAD R13, R19, 0x4800, R12 ;  /* 0x00004800130d7824 */ /* 0x000fe400078e020c */
[--C-:B------:R-:W-:Y:S02]  /*8c20*/  IMAD R11, R11, 0x2, R18.reuse ;  /* 0x000000020b0b7824 */ /* 0x100fe400078e0212 */
[----:B------:R-:W-:Y:S02]  /*8c30*/  IMAD R32, R13, 0x2, R18 ;  /* 0x000000020d207824 */ /* 0x000fe400078e0212 */
[----:B------:R-:W-:Y:S01]  /*8c40*/  @!P3 IMAD.WIDE R40, R41, 0x2, R36 ;  /* 0x000000022928b825 */ /* 0x000fe200078e0224 */
[----:B------:R0:W3:Y:S04]  /*8c50*/  LDS.128 R12, [R11+0x1e400] ;  /* 0x01e400000b0c7984 */ /* 0x0000e80000000c00 */
[----:B------:R-:W4:Y:S01]  /*8c60*/  LDS.128 R32, [R32+0x1e400] ;  /* 0x01e4000020207984 */ /* 0x000f220000000c00 */
[----:B------:R-:W-:Y:S05]  /*8c70*/  @P4 BRA `(.L_x_6080) ;  /* 0x00000004005c4947 */ /* 0x000fea0003800000 */
[----:B---3--:R-:W-:Y:S01]  /*8c80*/  MOV R45, R12 ;  /* 0x0000000c002d7202 */ /* 0x008fe20000000f00 */
[----:B----4-:R-:W-:Y:S01]  /*8c90*/  IMAD.MOV.U32 R12, RZ, RZ, R33 ;  /* 0x000000ffff0c7224 */ /* 0x010fe200078e0021 */
[----:B------:R-:W-:Y:S01]  /*8ca0*/  SHF.R.U32.HI R50, RZ, 0x10, R73 ;  /* 0x00000010ff327819 */ /* 0x000fe20000011649 */
[----:B------:R-:W-:Y:S01]  /*8cb0*/  IMAD.MOV.U32 R46, RZ, RZ, R32 ;  /* 0x000000ffff2e7224 */ /* 0x000fe200078e0020 */
[----:B------:R-:W-:Y:S01]  /*8cc0*/  SHF.R.U32.HI R48, RZ, 0x10, R61 ;  /* 0x00000010ff307819 */ /* 0x000fe2000001163d */
[----:B------:R-:W-:Y:S01]  /*8cd0*/  IMAD.MOV.U32 R47, RZ, RZ, R35 ;  /* 0x000000ffff2f7224 */ /* 0x000fe200078e0023 */
[----:B------:R-:W-:Y:S01]  /*8ce0*/  MOV R33, R15 ;  /* 0x0000000f00217202 */ /* 0x000fe20000000f00 */
[----:B------:R-:W-:Y:S01]  /*8cf0*/  HADD2.F32 R51, -RZ, R146.H1_H1 ;  /* 0x30000092ff337230 */ /* 0x000fe20000004100 */
[----:B------:R-:W-:Y:S01]  /*8d00*/  SHF.R.U32.HI R54, RZ, 0x10, R75 ;  /* 0x00000010ff367819 */ /* 0x000fe2000001164b */
[--C-:B------:R-:W-:Y:S01]  /*8d10*/  HADD2.F32 R32, -RZ, R12.reuse.H0_H0 ;  /* 0x2000000cff207230 */ /* 0x100fe20000004100 */
        /* <DEDUP_REMOVED lines=23> */
[----:B------:R-:W-:Y:S02]  /*8e90*/  HADD2.F32 R54, -RZ, R54.H0_H0 ;  /* 0x20000036ff367230 */ /* 0x000fe40000004100 */
[-C--:B------:R-:W-:Y:S01]  /*8ea0*/  FMUL.FTZ R60, R48, R51.reuse ;  /* 0x00000033303c7220 */ /* 0x080fe20000410000 */
[----:B------:R-:W-:Y:S02]  /*8eb0*/  HADD2.F32 R35, -RZ, R33.H0_H0 ;  /* 0x20000021ff237230 */ /* 0x000fe40000004100 */
[----:B------:R-:W-:Y:S02]  /*8ec0*/  HADD2.F32 R50, -RZ, R143.H1_H1 ;  /* 0x3000008fff327230 */ /* 0x000fe40000004100 */
        /* <DEDUP_REMOVED lines=8> */
[----:B------:R-:W-:Y:S02]  /*8f50*/  HADD2.F32 R47, -RZ, R46.H0_H0 ;  /* 0x2000002eff2f7230 */ /* 0x000fe40000004100 */
[----:B------:R-:W-:Y:S01]  /*8f60*/  FFMA.FTZ R54, R49, R52, R54 ;  /* 0x0000003431367223 */ /* 0x000fe20000010036 */
[----:B------:R-:W-:Y:S02]  /*8f70*/  HADD2.F32 R48, -RZ, R44.H0_H0 ;  /* 0x2000002cff307230 */ /* 0x000fe40000004100 */
[----:B------:R-:W-:Y:S01]  /*8f80*/  HADD2.F32 R46, -RZ, R46.H1_H1 ;  /* 0x3000002eff2e7230 */ /* 0x000fe20000004100 */
[----:B------:R-:W-:Y:S01]  /*8f90*/  F2FP.F16.F32.PACK_AB R62, R62, R33 ;  /* 0x000000213e3e723e */ /* 0x000fe200000000ff */
[--C-:B------:R-:W-:Y:S01]  /*8fa0*/  HADD2.F32 R44, -RZ, R45.reuse.H0_H0 ;  /* 0x2000002dff2c7230 */ /* 0x100fe20000004100 */
[----:B------:R-:W-:Y:S01]  /*8fb0*/  F2FP.F16.F32.PACK_AB R33, R32, R13 ;  /* 0x0000000d2021723e */ /* 0x000fe200000000ff */
[----:B------:R-:W-:-:S02]  /*8fc0*/  HADD2.F32 R45, -RZ, R45.H1_H1 ;  /* 0x3000002dff2d7230 */ /* 0x000fc40000004100 */
[-C--:B------:R-:W-:Y:S01]  /*8fd0*/  FMUL.FTZ R50, R46, R48.reuse ;  /* 0x000000302e327220 */ /* 0x080fe20000410000 */
[----:B------:R-:W-:Y:S01]  /*8fe0*/  HADD2.F32 R42, -RZ, R42.H0_H0 ;  /* 0x2000002aff2a7230 */ /* 0x000fe20000004100 */
[----:B------:R-:W-:Y:S01]  /*8ff0*/  F2FP.F16.F32.PACK_AB R35, R54, R35 ;  /* 0x000000233623723e */ /* 0x000fe200000000ff */
[----:B------:R-:W-:Y:S02]  /*9000*/  HADD2.F32 R146, -RZ, R146.H0_H0 ;  /* 0x20000092ff927230 */ /* 0x000fe40000004100 */
[C---:B------:R-:W-:Y:S01]  /*9010*/  FMUL.FTZ R51, R45.reuse, R48 ;  /* 0x000000302d337220 */ /* 0x040fe20000410000 */
[----:B------:R-:W-:Y:S02]  /*9020*/  HADD2.F32 R144, -RZ, R144.H0_H0 ;  /* 0x20000090ff907230 */ /* 0x000fe40000004100 */
[-C--:B------:R-:W-:Y:S01]  /*9030*/  FFMA.FTZ R50, R45, R42.reuse, -R50 ;  /* 0x0000002a2d327223 */ /* 0x080fe20000010832 */
[----:B------:R-:W-:Y:S02]  /*9040*/  HADD2.F32 R45, -RZ, R43.H0_H0 ;  /* 0x2000002bff2d7230 */ /* 0x000fe40000004100 */
[----:B------:R-:W-:Y:S01]  /*9050*/  FFMA.FTZ R51, R46, R42, R51 ;  /* 0x0000002a2e337223 */ /* 0x000fe20000010033 */
[----:B------:R-:W-:-:S02]  /*9060*/  HADD2.F32 R43, -RZ, R34.H0_H0 ;  /* 0x20000022ff2b7230 */ /* 0x000fc40000004100 */
[CC--:B------:R-:W-:Y:S01]  /*9070*/  FMUL.FTZ R49, R47.reuse, R146.reuse ;  /* 0x000000922f317220 */ /* 0x0c0fe20000410000 */
[----:B------:R-:W-:Y:S02]  /*9080*/  HADD2.F32 R42, -RZ, R14.H0_H0 ;  /* 0x2000000eff2a7230 */ /* 0x000fe40000004100 */
[C---:B------:R-:W-:Y:S01]  /*9090*/  FMUL.FTZ R146, R44.reuse, R146 ;  /* 0x000000922c927220 */ /* 0x040fe20000410000 */
[----:B------:R-:W-:Y:S02]  /*90a0*/  HADD2.F32 R34, -RZ, R34.H1_H1 ;  /* 0x30000022ff227230 */ /* 0x000fe40000004100 */
[-C--:B------:R-:W-:Y:S01]  /*90b0*/  FFMA.FTZ R49, R44, R144.reuse, -R49 ;  /* 0x000000902c317223 */ /* 0x080fe20000010831 */
[----:B------:R-:W-:Y:S02]  /*90c0*/  HADD2.F32 R145, -RZ, R145.H0_H0 ;  /* 0x20000091ff917230 */ /* 0x000fe40000004100 */
[----:B------:R-:W-:Y:S01]  /*90d0*/  FFMA.FTZ R146, R47, R144, R146 ;  /* 0x000000902f927223 */ /* 0x000fe20000010092 */
[----:B------:R-:W-:-:S02]  /*90e0*/  HADD2.F32 R14, -RZ, R14.H1_H1 ;  /* 0x3000000eff0e7230 */ /* 0x000fc40000004100 */
[----:B------:R-:W-:Y:S01]  /*90f0*/  FMUL.FTZ R53, R34, R45 ;  /* 0x0000002d22357220 */ /* 0x000fe20000410000 */
[----:B------:R-:W-:Y:S02]  /*9100*/  HADD2.F32 R143, -RZ, R143.H0_H0 ;  /* 0x2000008fff8f7230 */ /* 0x000fe40000004100 */
[CC--:B------:R-:W-:Y:S01]  /*9110*/  FMUL.FTZ R47, R43.reuse, R145.reuse ;  /* 0x000000912b2f7220 */ /* 0x0c0fe20000410000 */
[----:B------:R-:W-:Y:S02]  /*9120*/  HADD2.F32 R11, -RZ, R11.H0_H0 ;  /* 0x2000000bff0b7230 */ /* 0x000fe40000004100 */
[----:B------:R-:W-:Y:S01]  /*9130*/  FMUL.FTZ R44, R42, R145 ;  /* 0x000000912a2c7220 */ /* 0x000fe20000410000 */
[----:B------:R-:W-:Y:S01]  /*9140*/  FMUL.FTZ R45, R14, R45 ;  /* 0x0000002d0e2d7220 */ /* 0x000fe20000410000 */
[-C--:B------:R-:W-:Y:S01]  /*9150*/  FFMA.FTZ R47, R42, R143.reuse, -R47 ;  /* 0x0000008f2a2f7223 */ /* 0x080fe2000001082f */
[----:B------:R-:W-:Y:S02]  /*9160*/  IMAD.MOV.U32 R13, RZ, RZ, R15 ;  /* 0x000000ffff0d7224 */ /* 0x000fe400078e000f */
[----:B------:R-:W-:Y:S01]  /*9170*/  FFMA.FTZ R44, R43, R143, R44 ;  /* 0x0000008f2b2c7223 */ /* 0x000fe2000001002c */
[-C--:B------:R-:W-:Y:S01]  /*9180*/  FFMA.FTZ R14, R14, R11.reuse, -R53 ;  /* 0x0000000b0e0e7223 */ /* 0x080fe20000010835 */
[----:B------:R-:W-:Y:S01]  /*9190*/  FFMA.FTZ R45, R34, R11, R45 ;  /* 0x0000000b222d7223 */ /* 0x000fe2000001002d */
[----:B------:R-:W-:-:S02]  /*91a0*/  F2FP.F16.F32.PACK_AB R12, R50, R49 ;  /* 0x00000031320c723e */ /* 0x000fc400000000ff */
[----:B------:R-:W-:Y:S02]  /*91b0*/  F2FP.F16.F32.PACK_AB R32, R51, R146 ;  /* 0x000000923320723e */ /* 0x000fe400000000ff */
[----:B------:R-:W-:Y:S02]  /*91c0*/  F2FP.F16.F32.PACK_AB R14, R14, R47 ;  /* 0x0000002f0e0e723e */ /* 0x000fe400000000ff */
[----:B------:R-:W-:Y:S02]  /*91d0*/  F2FP.F16.F32.PACK_AB R34, R45, R44 ;  /* 0x0000002c2d22723e */ /* 0x000fe400000000ff */
[----:B------:R-:W-:-:S07]  /*91e0*/  MOV R15, R62 ;  /* 0x0000003e000f7202 */ /* 0x000fce0000000f00 */
.L_x_6080:
[----:B------:R-:W-:Y:S05]  /*91f0*/  BSYNC B2 ;  /* 0x0000000000027941 */ /* 0x000fea0003800000 */
.L_x_6079:
[----:B------:R-:W-:Y:S02]  /*9200*/  ULDC.64 UR4, c[0x0][0x208] ;  /* 0x0000820000047ab9 */ /* 0x000fe40000000a00 */
[----:B---3--:R3:W-:Y:S04]  /*9210*/  ST.E.128 desc[UR4][R38.64], R12 ;  /* 0x0000000c26007985 */ /* 0x0087e8000c101d04 */
[----:B----4-:R3:W-:Y:S02]  /*9220*/  @!P3 ST.E.128 desc[UR4][R40.64], R32 ;  /* 0x000000202800b985 */ /* 0x0107e4000c101d04 */
.L_x_6078:
[----:B------:R-:W-:Y:S05]  /*9230*/  BSYNC B1 ;  /* 0x0000000000017941 */ /* 0x000fea0003800000 */
.L_x_6077:
[----:B------:R-:W-:-:S13]  /*9240*/  ISETP.NE.AND P3, PT, R10, RZ, PT ;  /* 0x000000ff0a00720c */ /* 0x000fda0003f65270 */
[----:B------:R-:W-:Y:S05]  /*9250*/  @!P3 BRA `(.L_x_6029) ;  /* 0x0000000c00c4b947 */ /* 0x000fea0003800000 */
[----:B0--3--:R-:W3:Y:S01]  /*9260*/  LDL R11, [R1] ;  /* 0x00000000010b7983 */ /* 0x009ee20000100800 */
[----:B----4-:R-:W-:Y:S01]  /*9270*/  SHF.R.U32.HI R14, RZ, 0x3, R211 ;  /* 0x00000003ff0e7819 */ /* 0x010fe200000116d3 */
[----:B------:R-:W-:Y:S01]  /*9280*/  BSSY B1, `(.L_x_6081) ;  /* 0x000006e000017945 */ /* 0x000fe20003800000 */
[----:B------:R-:W-:-:S04]  /*9290*/  LEA R38, P3, R7, R36, 0x1 ;  /* 0x0000002407267211 */ /* 0x000fc800078608ff */
        /* <DEDUP_REMOVED lines=24> */
[----:B0-----:R-:W-:Y:S01]  /*9420*/  MOV R32, R15 ;  /* 0x0000000f00207202 */ /* 0x001fe20000000f00 */
[----:B------:R-:W-:Y:S01]  /*9430*/  IMAD.MOV.U32 R44, RZ, RZ, R34 ;  /* 0x000000ffff2c7224 */ /* 0x000fe200078e0022 */
        /* <DEDUP_REMOVED lines=13> */
[----:B------:R-:W-:Y:S02]  /*9510*/  HADD2.F32 R45, -RZ, R140.H1_H1 ;  /* 0x3000008cff2d7230 */ /* 0x000fe40000004100 */
[-C--:B------:R-:W-:Y:S01]  /*9520*/  FMUL.FTZ R50, R34, R47.reuse ;  /* 0x0000002f22327220 */ /* 0x080fe20000410000 */
[----:B------:R-:W-:Y:S02]  /*9530*/  HADD2.F32 R46, -RZ, R46.H0_H0 ;  /* 0x2000002eff2e7230 */ /* 0x000fe40000004100 */
[----:B------:R-:W-:Y:S01]  /*9540*/  FMUL.FTZ R48, R13, R48 ;  /* 0x000000300d307220 */ /* 0x000fe20000410000 */
[C---:B------:R-:W-:Y:S01]  /*9550*/  FMUL.FTZ R47, R15.reuse, R47 ;  /* 0x0000002f0f2f7220 */ /* 0x040fe20000410000 */
[----:B------:R-:W-:Y:S01]  /*9560*/  FFMA.FTZ R50, R15, R45, -R50 ;  /* 0x0000002d0f327223 */ /* 0x000fe20000010832 */
[----:B------:R-:W-:Y:S02]  /*9570*/  HADD2.F32 R15, -RZ, R35.H0_H0 ;  /* 0x20000023ff0f7230 */ /* 0x000fe40000004100 */
[-C--:B------:R-:W-:Y:S01]  /*9580*/  FFMA.FTZ R49, R13, R46.reuse, -R52 ;  /* 0x0000002e0d317223 */ /* 0x080fe20000010834 */
[----:B------:R-:W-:Y:S01]  /*9590*/  FFMA.FTZ R48, R33, R46, R48 ;  /* 0x0000002e21307223 */ /* 0x000fe20000010030 */
[----:B------:R-:W-:-:S02]  /*95a0*/  HADD2.F32 R46, -RZ, R141.H1_H1 ;  /* 0x3000008dff2e7230 */ /* 0x000fc40000004100 */
[----:B------:R-:W-:Y:S01]  /*95b0*/  FFMA.FTZ R47, R34, R45, R47 ;  /* 0x0000002d222f7223 */ /* 0x000fe2000001002f */
[----:B------:R-:W-:Y:S01]  /*95c0*/  HADD2.F32 R13, -RZ, R32.H0_H0 ;  /* 0x20000020ff0d7230 */ /* 0x000fe20000004100 */
[----:B------:R-:W-:Y:S01]  /*95d0*/  SHF.R.U64 R42, R56, 0x10, R57 ;  /* 0x00000010382a7819 */ /* 0x000fe20000001239 */
        /* <DEDUP_REMOVED lines=9> */
[----:B------:R-:W-:Y:S01]  /*9670*/  FFMA.FTZ R46, R15, R34, R46 ;  /* 0x000000220f2e7223 */ /* 0x000fe2000001002e */
[----:B------:R-:W-:Y:S02]  /*9680*/  HADD2.F32 R142, -RZ, R142.H0_H0 ;  /* 0x2000008eff8e7230 */ /* 0x000fe40000004100 */
[C---:B------:R-:W-:Y:S01]  /*9690*/  FMUL.FTZ R54, R32.reuse, R45 ;  /* 0x0000002d20367220 */ /* 0x040fe20000410000 */
[----:B------:R-:W-:Y:S02]  /*96a0*/  HADD2.F32 R15, -RZ, R43.H0_H0 ;  /* 0x2000002bff0f7230 */ /* 0x000fe40000004100 */
[----:B------:R-:W-:Y:S01]  /*96b0*/  FFMA.FTZ R51, R32, R33, -R51 ;  /* 0x0000002120337223 */ /* 0x000fe20000010833 */
[----:B------:R-:W-:-:S02]  /*96c0*/  HADD2.F32 R32, -RZ, R55.H0_H0 ;  /* 0x20000037ff207230 */ /* 0x000fc40000004100 */
[----:B------:R-:W-:Y:S01]  /*96d0*/  FFMA.FTZ R52, R13, R34, -R52 ;  /* 0x000000220d347223 */ /* 0x000fe20000010834 */
[----:B------:R-:W-:Y:S02]  /*96e0*/  HADD2.F32 R43, -RZ, R43.H1_H1 ;  /* 0x3000002bff2b7230 */ /* 0x000fe40000004100 */
[----:B------:R-:W-:Y:S01]  /*96f0*/  FFMA.FTZ R53, R35, R33, R54 ;  /* 0x0000002123357223 */ /* 0x000fe20000010036 */
[----:B------:R-:W-:Y:S02]  /*9700*/  HADD2.F32 R140, -RZ, R140.H0_H0 ;  /* 0x2000008cff8c7230 */ /* 0x000fe40000004100 */
[----:B------:R-:W-:Y:S01]  /*9710*/  FMUL.FTZ R34, R15, R142 ;  /* 0x0000008e0f227220 */ /* 0x000fe20000410000 */
[--C-:B------:R-:W-:Y:S02]  /*9720*/  HADD2.F32 R13, -RZ, R12.reuse.H0_H0 ;  /* 0x2000000cff0d7230 */ /* 0x100fe40000004100 */
[----:B------:R-:W-:Y:S01]  /*9730*/  FMUL.FTZ R33, R43, R32 ;  /* 0x000000202b217220 */ /* 0x000fe20000410000 */
[----:B------:R-:W-:Y:S01]  /*9740*/  HADD2.F32 R12, -RZ, R12.H1_H1 ;  /* 0x3000000cff0c7230 */ /* 0x000fe20000004100 */
[----:B------:R-:W-:Y:S01]  /*9750*/  F2FP.F16.F32.PACK_AB R53, R53, R46 ;  /* 0x0000002e3535723e */ /* 0x000fe200000000ff */
[----:B------:R-:W-:-:S02]  /*9760*/  HADD2.F32 R42, -RZ, R42.H0_H0 ;  /* 0x2000002aff2a7230 */ /* 0x000fc40000004100 */
[C---:B------:R-:W-:Y:S01]  /*9770*/  FMUL.FTZ R142, R13.reuse, R142 ;  /* 0x0000008e0d8e7220 */ /* 0x040fe20000410000 */
[----:B------:R-:W-:Y:S01]  /*9780*/  FFMA.FTZ R34, R13, R140, -R34 ;  /* 0x0000008c0d227223 */ /* 0x000fe20000010822 */
[C---:B------:R-:W-:Y:S01]  /*9790*/  FMUL.FTZ R32, R12.reuse, R32 ;  /* 0x000000200c207220 */ /* 0x040fe20000410000 */
[----:B------:R-:W-:Y:S02]  /*97a0*/  HADD2.F32 R13, -RZ, R44.H0_H0 ;  /* 0x2000002cff0d7230 */ /* 0x000fe40000004100 */
[----:B------:R-:W-:Y:S01]  /*97b0*/  FFMA.FTZ R33, R12, R42, -R33 ;  /* 0x0000002a0c217223 */ /* 0x000fe20000010821 */
[----:B------:R-:W-:Y:S02]  /*97c0*/  HADD2.F32 R41, -RZ, R41.H0_H0 ;  /* 0x20000029ff297230 */ /* 0x000fe40000004100 */
[----:B------:R-:W-:Y:S01]  /*97d0*/  FFMA.FTZ R142, R15, R140, R142 ;  /* 0x0000008c0f8e7223 */ /* 0x000fe2000001008e */
[----:B------:R-:W-:Y:S02]  /*97e0*/  HADD2.F32 R12, -RZ, R14.H0_H0 ;  /* 0x2000000eff0c7230 */ /* 0x000fe40000004100 */
[----:B------:R-:W-:Y:S01]  /*97f0*/  FFMA.FTZ R43, R43, R42, R32 ;  /* 0x0000002a2b2b7223 */ /* 0x000fe20000010020 */
[----:B------:R-:W-:-:S02]  /*9800*/  HADD2.F32 R44, -RZ, R44.H1_H1 ;  /* 0x3000002cff2c7230 */ /* 0x000fc40000004100 */
[----:B------:R-:W-:Y:S02]  /*9810*/  HADD2.F32 R141, -RZ, R141.H0_H0 ;  /* 0x2000008dff8d7230 */ /* 0x000fe40000004100 */
[----:B------:R-:W-:Y:S02]  /*9820*/  HADD2.F32 R14, -RZ, R14.H1_H1 ;  /* 0x3000000eff0e7230 */ /* 0x000fe40000004100 */
[----:B------:R-:W-:Y:S01]  /*9830*/  FMUL.FTZ R45, R44, R41 ;  /* 0x000000292c2d7220 */ /* 0x000fe20000410000 */
[----:B------:R-:W-:Y:S02]  /*9840*/  HADD2.F32 R139, -RZ, R139.H0_H0 ;  /* 0x2000008bff8b7230 */ /* 0x000fe40000004100 */
[-C--:B------:R-:W-:Y:S01]  /*9850*/  FMUL.FTZ R35, R13, R141.reuse ;  /* 0x0000008d0d237220 */ /* 0x080fe20000410000 */
[----:B------:R-:W-:Y:S02]  /*9860*/  HADD2.F32 R15, -RZ, R40.H0_H0 ;  /* 0x20000028ff0f7230 */ /* 0x000fe40000004100 */
[----:B------:R-:W-:Y:S01]  /*9870*/  FMUL.FTZ R32, R12, R141 ;  /* 0x0000008d0c207220 */ /* 0x000fe20000410000 */
[----:B------:R-:W-:Y:S01]  /*9880*/  FMUL.FTZ R41, R14, R41 ;  /* 0x000000290e297220 */ /* 0x000fe20000410000 */
[-C--:B------:R-:W-:Y:S01]  /*9890*/  FFMA.FTZ R35, R12, R139.reuse, -R35 ;  /* 0x0000008b0c237223 */ /* 0x080fe20000010823 */
[----:B------:R-:W-:Y:S01]  /*98a0*/  F2FP.F16.F32.PACK_AB R46, R43, R142 ;  /* 0x0000008e2b2e723e */ /* 0x000fe200000000ff */
        /* <DEDUP_REMOVED lines=11> */
.L_x_6082:
[----:B------:R-:W-:Y:S05]  /*9960*/  BSYNC B1 ;  /* 0x0000000000017941 */ /* 0x000fea0003800000 */
.L_x_6081:
[----:B------:R-:W-:Y:S01]  /*9970*/  ISETP.GE.AND P3, PT, R11, R130, PT ;  /* 0x000000820b00720c */ /* 0x000fe20003f66270 */
[----:B------:R-:W-:Y:S02]  /*9980*/  ULDC.64 UR4, c[0x0][0x208] ;  /* 0x0000820000047ab9 */ /* 0x000fe40000000a00 */
[----:B0-----:R0:W-:Y:S10]  /*9990*/  ST.E.128 desc[UR4][R38.64], R12 ;  /* 0x0000000c26007985 */ /* 0x0011f4000c101d04 */
[----:B------:R-:W-:Y:S05]  /*99a0*/  @P3 BRA `(.L_x_6029) ;  /* 0x0000000400f03947 */ /* 0x000fea0003800000 */
[----:B------:R-:W-:Y:S01]  /*99b0*/  IMAD.WIDE R36, R11, 0x2, R36 ;  /* 0x000000020b247825 */ /* 0x000fe200078e0224 */
[----:B------:R-:W-:-:S04]  /*99c0*/  ULDC.64 UR4, c[0x0][0x208] ;  /* 0x0000820000047ab9 */ /* 0x000fc80000000a00 */
[----:B---3--:R3:W-:Y:S01]  /*99d0*/  ST.E.128 desc[UR4][R36.64], R32 ;  /* 0x0000002024007985 */ /* 0x0087e2000c101d04 */
[----:B------:R-:W-:Y:S05]  /*99e0*/  BRA `(.L_x_6029) ;  /* 0x0000000400e07947 */ /* 0x000fea0003800000 */
.L_x_5994:
[----:B------:R-:W-:-:S04]  /*99f0*/  ULOP3.LUT UR4, UR60, 0x1, URZ, 0xfc, !UPT ;  /* 0x000000013c047892 */ /* 0x000fc8000f8efc3f */
[----:B------:R-:W-:-:S06]  /*9a00*/  UISETP.NE.AND UP0, UPT, UR4, 0x3, UPT ;  /* 0x000000030400788c */ /* 0x000fcc000bf05270 */
[----:B------:R-:W-:-:S13]  /*9a10*/  PLOP3.LUT P2, PT, PT, PT, UP0, 0x80, 0x0 ;  /* 0x000000000000781c */ /* 0x000fda0003f4f008 */
[----:B------:R-:W-:Y:S05]  /*9a20*/  @!P2 BRA `(.L_x_6083) ;  /* 0x000000000004a947 */ /* 0x000fea0003800000 */
[----:B------:R-:W-:Y:S01]  /*9a30*/  BPT.TRAP 0x1 ;  /* 0x000000040000795c */ /* 0x000fe20000300000 */
.L_x_6083:
[----:B------:R-:W-:Y:S01]  /*9a40*/  IMAD R87, R19, 0x8, R18 ;  /* 0x0000000813577824 */ /* 0x000fe200078e0212 */
[----:B------:R-:W-:Y:S01]  /*9a50*/  SHF.L.U32 R88, R205, 0x1f, RZ ;  /* 0x0000001fcd587819 */ /* 0x000fe200000006ff */
[----:B------:R-:W-:Y:S01]  /*9a60*/  BSSY B1, `(.L_x_6084) ;  /* 0x0000004000017945 */ /* 0x000fe20003800000 */
[----:B------:R-:W-:Y:S02]  /*9a70*/  SHF.R.S32.HI R84, RZ, 0x1f, R28 ;  /* 0x0000001fff547819 */ /* 0x000fe4000001141c */
[----:B------:R-:W0:Y:S02]  /*9a80*/  SYNCS.PHASECHK.TRANS64.TRYWAIT P3, [R87+URZ+0x30890], R88 ;  /* 0x03089058570075a7 */ /* 0x000e24000806017f */
[----:B0-----:R-:W-:Y:S05]  /*9a90*/  @!P3 BRA `(.L_x_6085) ;  /* 0x000001a000d8b947 */ /* 0x001fea0003800000 */
.L_x_6363:
[----:B------:R-:W-:Y:S05]  /*9aa0*/  BSYNC B1 ;  /* 0x0000000000017941 */ /* 0x000fea0003800000 */
.L_x_6084:
        /* <DEDUP_REMOVED lines=27> */
.L_x_6367:
        /* <DEDUP_REMOVED lines=38> */
.L_x_6088:
[----:B------:R-:W-:Y:S05]  /*9ec0*/  BSYNC B1 ;  /* 0x0000000000017941 */ /* 0x000fea0003800000 */
.L_x_6087:
[----:B------:R-:W-:-:S03]  /*9ed0*/  UMOV UR4, 0xffffffff ;  /* 0xffffffff00047882 */ /* 0x000fc60000000000 */
[----:B------:R-:W-:Y:S05]  /*9ee0*/  BRA.DIV UR4, `(.L_x_6089) ;  /* 0x000001a204247947 */ /* 0x000fea000b800000 */
[----:B--2---:R2:W0:Y:S04]  /*9ef0*/  SHFL.IDX PT, R39, R41, 0x1, 0x1c1f ;  /* 0x003c1f0029277f89 */ /* 0x00442800000e0000 */
[----:B---3--:R2:W3:Y:S02]  /*9f00*/  SHFL.IDX PT, R38, R40, 0x1, 0x1c1f ;  /* 0x003c1f0028267f89 */ /* 0x0084e400000e0000 */
.L_x_6371:
[----:B------:R-:W-:-:S13]  /*9f10*/  ISETP.GE.AND P3, PT, R42, 0x41, PT ;  /* 0x000000412a00780c */ /* 0x000fda0003f66270 */
[----:B------:R-:W-:Y:S05]  /*9f20*/  @!P3 BRA `(.L_x_6029) ;  /* 0x000000000090b947 */ /* 0x000fea0003800000 */
[----:B------:R-:W-:Y:S01]  /*9f30*/  ULDC UR4, c[0x0][0x2f4] ;  /* 0x0000bd0000047ab9 */ /* 0x000fe20000000800 */
[----:B------:R-:W-:Y:S01]  /*9f40*/  ULDC.64 UR6, c[0x0][0x208] ;  /* 0x0000820000067ab9 */ /* 0x000fe20000000a00 */
        /* <DEDUP_REMOVED lines=34> */
.L_x_6029:
[----:B------:R-:W-:Y:S05]  /*a170*/  BSYNC B0 ;  /* 0x0000000000007941 */ /* 0x000fea0003800000 */
.L_x_5993:
        /* <DEDUP_REMOVED lines=17> */
.L_x_6091:
[----:B------:R-:W-:Y:S05]  /*a290*/  BSYNC B0 ;  /* 0x0000000000007941 */ /* 0x000fea0003800000 */
.L_x_6090:
[----:B------:R-:W3:Y:S01]  /*a2a0*/  SYNCS.PHASECHK.TRANS64.TRYWAIT P2, [R87+URZ+0x308b0], R88 ;  /* 0x0308b058570075a7 */ /* 0x000ee2000804017f */
[----:B------:R-:W-:Y:S01]  /*a2b0*/  ULDC UR61, c[0x0][0x2f4] ;  /* 0x0000bd00003d7ab9 */ /* 0x000fe20000000800 */
[----:B------:R-:W-:Y:S04]  /*a2c0*/  BSSY B0, `(.L_x_6092) ;  /* 0x0000002000007945 */ /* 0x000fe80003800000 */
[----:B---3--:R-:W-:Y:S05]  /*a2d0*/  @!P2 BRA `(.L_x_6093) ;  /* 0x0000019c0074a947 */ /* 0x008fea0003800000 */
.L_x_6372:
[----:B------:R-:W-:Y:S05]  /*a2e0*/  BSYNC B0 ;  /* 0x0000000000007941 */ /* 0x000fea0003800000 */
.L_x_6092:
[----:B------:R-:W-:Y:S01]  /*a2f0*/  ULDC.64 UR4, c[0x0][0x328] ;  /* 0x0000ca0000047ab9 */ /* 0x000fe20000000a00 */
[----:B------:R-:W-:Y:S01]  /*a300*/  IMAD.IADD R86, R86, 0x1, -R204 ;  /* 0x0000000156567824 */ /* 0x000fe200078e0acc */
[----:B------:R-:W-:Y:S01]  /*a310*/  BSSY B0, `(.L_x_6094) ;  /* 0x0000037000007945 */ /* 0x000fe20003800000 */
[----:B0-----:R-:W-:Y:S02]  /*a320*/  IMAD R11, R84, UR4, RZ ;  /* 0x00000004540b7c24 */ /* 0x001fe4000f8e02ff */
[----:B----4-:R-:W-:-:S04]  /*a330*/  IMAD.WIDE.U32 R12, R28, UR4, RZ ;  /* 0x000000041c0c7c25 */ /* 0x010fc8000f8e00ff */
        /* <DEDUP_REMOVED lines=19> */
[----:B------:R-:W-:Y:S01]  /*a470*/  ISETP.GE.AND P5, PT, R16, UR61, PT ;  /* 0x0000003d10007c0c */ /* 0x000fe2000bfa6270 */
[----:B------:R-:W-:Y:S01]  /*a480*/  ULDC.64 UR4, c[0x0][0x208] ;  /* 0x0000820000047ab9 */ /* 0x000fe20000000a00 */
        /* <DEDUP_REMOVED lines=12> */
[----:B-12---:R-:W-:-:S05]  /*a550*/  @!P5 SHF.L.U32 R41, R198, 0x3, RZ ;  /* 0x00000003c629d819 */ /* 0x006fca00000006ff */
[----:B0-----:R-:W-:-:S05]  /*a560*/  @!P5 IMAD.WIDE R38, R41, 0x2, R36 ;  /* 0x000000022926d825 */ /* 0x001fca00078e0224 */
[----:B----4-:R0:W-:Y:S01]  /*a570*/  @!P5 ST.E.128 desc[UR4][R38.64], R12 ;  /* 0x0000000c2600d985 */ /* 0x0101e2000c101d04 */
[----:B------:R-:W-:-:S13]  /*a580*/  ISETP.GE.AND P5, PT, R193, UR61, PT ;  /* 0x0000003dc1007c0c */ /* 0x000fda000bfa6270 */
[----:B------:R-:W1:Y:S01]  /*a590*/  @!P5 LDS.128 R12, [R29+0x3000] ;  /* 0x003000001d0cd984 */ /* 0x000e620000000c00 */
[----:B------:R-:W-:Y:S01]  /*a5a0*/  @!P5 IMAD.SHL.U32 R41, R199, 0x8, RZ ;  /* 0x00000008c729d824 */ /* 0x000fe200078e00ff */
[----:B0-----:R-:W-:Y:S01]  /*a5b0*/  @!P5 MOV R39, R37 ;  /* 0x000000250027d202 */ /* 0x001fe20000000f00 */
[----:B------:R-:W-:-:S04]  /*a5c0*/  @!P5 IMAD.MOV.U32 R38, RZ, RZ, R36 ;  /* 0x000000ffff26d224 */ /* 0x000fc800078e0024 */
[----:B------:R-:W-:-:S05]  /*a5d0*/  @!P5 IMAD.WIDE R38, R41, 0x2, R38 ;  /* 0x000000022926d825 */ /* 0x000fca00078e0226 */
[----:B-1----:R-:W-:Y:S01]  /*a5e0*/  @!P5 ST.E.128 desc[UR4][R38.64], R12 ;  /* 0x0000000c2600d985 */ /* 0x002fe2000c101d04 */
        /* <DEDUP_REMOVED lines=9> */
.L_x_6095:
[----:B------:R-:W-:Y:S05]  /*a680*/  BSYNC B0 ;  /* 0x0000000000007941 */ /* 0x000fea0003800000 */
.L_x_6094:
[----:B------:R-:W-:Y:S01]  /*a690*/  ISETP.GE.AND P2, PT, R86, 0x41, PT ;  /* 0x000000415600780c */ /* 0x000fe20003f46270 */
[----:B0-----:R0:W0:Y:S01]  /*a6a0*/  SHFL.IDX PT, R37, R11, 0x1, 0x1c1f ;  /* 0x003c1f000b257f89 */ /* 0x00102200000e0000 */
[----:B------:R-:W-:Y:S03]  /*a6b0*/  BSSY B0, `(.L_x_6096) ;  /* 0x0000024000007945 */ /* 0x000fe60003800000 */
[----:B----4-:R4:W0:Y:S08]  /*a6c0*/  SHFL.IDX PT, R36, R27, 0x1, 0x1c1f ;  /* 0x003c1f001b247f89 */ /* 0x01083000000e0000 */
[----:B----4-:R-:W-:Y:S05]  /*a6d0*/  @!P2 BRA `(.L_x_6097) ;  /* 0x000000000084a947 */ /* 0x010fea0003800000 */
[----:B------:R-:W-:Y:S01]  /*a6e0*/  ISETP.GE.AND P5, PT, R16, UR61, PT ;  /* 0x0000003d10007c0c */ /* 0x000fe2000bfa6270 */
[----:B------:R-:W-:Y:S01]  /*a6f0*/  ULDC.64 UR4, c[0x0][0x208] ;  /* 0x0000820000047ab9 */ /* 0x000fe20000000a00 */
        /* <DEDUP_REMOVED lines=31> */
.L_x_6097:
[----:B------:R-:W-:Y:S05]  /*a8f0*/  BSYNC B0 ;  /* 0x0000000000007941 */ /* 0x000fea0003800000 */
.L_x_6096:
        /* <DEDUP_REMOVED lines=19> */
.L_x_5988:
[----:B------:R-:W0:Y:S01]  /*aa30*/  LDC R0, c[0x0][0x448] ;  /* 0x00011200ff007b82 */ /* 0x000e220000000800 */
[----:B------:R-:W-:Y:S01]  /*aa40*/  VIADD R3, R218, 0x7f ;  /* 0x0000007fda037836 */ /* 0x000fe20000000000 */
[----:B------:R-:W-:Y:S01]  /*aa50*/  BSSY B0, `(.L_x_6099) ;  /* 0x0000044000007945 */ /* 0x000fe20003800000 */
[----:B--2---:R-:W-:Y:S02]  /*aa60*/  CS2R R118, SRZ ;  /* 0x0000000000767805 */ /* 0x004fe4000001ff00 */
        /* <DEDUP_REMOVED lines=9> */
[----:B------:R-:W-:Y:S02]  /*ab00*/  MOV R103, RZ ;  /* 0x000000ff00677202 */ /* 0x000fe40000000f00 */
[----:B------:R-:W-:Y:S02]  /*ab10*/  CS2R R98, SRZ ;  /* 0x0000000000627805 */ /* 0x000fe4000001ff00 */
[----:B------:R-:W-:Y:S02]  /*ab20*/  CS2R R100, SRZ ;  /* 0x0000000000647805 */ /* 0x000fe4000001ff00 */
[----:B------:R-:W-:-:S02]  /*ab30*/  CS2R R78, SRZ ;  /* 0x00000000004e7805 */ /* 0x000fc4000001ff00 */
[----:B------:R-:W-:Y:S01]  /*ab40*/  CS2R R96, SRZ ;  /* 0x0000000000607805 */ /* 0x000fe2000001ff00 */
[----:B------:R-:W-:Y:S01]  /*ab50*/  IMAD.MOV.U32 R95, RZ, RZ, RZ ;  /* 0x000000ffff5f7224 */ /* 0x000fe200078e00ff */
[----:B------:R-:W-:Y:S02]  /*ab60*/  CS2R R90, SRZ ;  /* 0x00000000005a7805 */ /* 0x000fe4000001ff00 */
[----:B------:R-:W-:Y:S02]  /*ab70*/  CS2R R92, SRZ ;  /* 0x00000000005c7805 */ /* 0x000fe4000001ff00 */
[----:B------:R-:W-:Y:S02]  /*ab80*/  CS2R R86, SRZ ;  /* 0x0000000000567805 */ /* 0x000fe4000001ff00 */
[----:B------:R-:W-:Y:S02]  /*ab90*/  CS2R R88, SRZ ;  /* 0x0000000000587805 */ /* 0x000fe4000001ff00 */
[----:B------:R-:W-:-:S02]  /*aba0*/  CS2R R82, SRZ ;  /* 0x0000000000527805 */ /* 0x000fc4000001ff00 */
[----:B0-----:R-:W-:Y:S02]  /*abb0*/  ISETP.NE.AND P0, PT, R0, 0x1, PT ;  /* 0x000000010000780c */ /* 0x001fe40003f05270 */
        /* <DEDUP_REMOVED lines=11> */
[----:B------:R-:W-:Y:S01]  /*ac70*/  CS2R R60, SRZ ;  /* 0x00000000003c7805 */ /* 0x000fe2000001ff00 */
[----:B------:R-:W0:Y:S01]  /*ac80*/  @P0 LDC R0, c[0x0][0x44c] ;  /* 0x00011300ff000b82 */ /* 0x000e220000000800 */
[----:B------:R-:W-:-:S02]  /*ac90*/  CS2R R56, SRZ ;  /* 0x0000000000387805 */ /* 0x000fc4000001ff00 */
[----:B------:R-:W-:Y:S02]  /*aca0*/  CS2R R130, SRZ ;  /* 0x0000000000827805 */ /* 0x000fe4000001ff00 */
        /* <DEDUP_REMOVED lines=8> */
[----:B------:R-:W-:Y:S02]  /*ad30*/  MOV R134, RZ ;  /* 0x000000ff00867202 */ /* 0x000fe40000000f00 */
[----:B------:R-:W-:Y:S02]  /*ad40*/  CS2R R34, SRZ ;  /* 0x0000000000227805 */ /* 0x000fe4000001ff00 */
[----:B------:R-:W-:Y:S02]  /*ad50*/  CS2R R36, SRZ ;  /* 0x0000000000247805 */ /* 0x000fe4000001ff00 */
[----:B------:R-:W-:Y:S01]  /*ad60*/  CS2R R32, SRZ ;  /* 0x0000000000207805 */ /* 0x000fe2000001ff00 */
[----:B------:R-:W-:Y:S01]  /*ad70*/  IMAD.MOV.U32 R8, RZ, RZ, RZ ;  /* 0x000000ffff087224 */ /* 0x000fe200078e00ff */
[----:B------:R-:W-:Y:S01]  /*ad80*/  CS2R R26, SRZ ;  /* 0x00000000001a7805 */ /* 0x000fe2000001ff00 */
[----:B0-----:R-:W-:-:S05]  /*ad90*/  @P0 IMAD.HI.U32 R0, R3, R0, RZ ;  /* 0x0000000003000227 */ /* 0x001fca00078e00ff */
[----:B-1----:R-:W-:Y:S02]  /*ada0*/  @P0 SHF.R.U32.HI R3, RZ, R5, R0 ;  /* 0x00000005ff030219 */ /* 0x002fe40000011600 */
[----:B------:R-:W-:Y:S02]  /*adb0*/  CS2R R4, SRZ ;  /* 0x0000000000047805 */ /* 0x000fe4000001ff00 */
[----:B------:R-:W-:Y:S01]  /*adc0*/  PLOP3.LUT P0, PT, PT, PT, PT, 0x80, 0x0 ;  /* 0x000000000000781c */ /* 0x000fe20003f0f070 */
[----:B------:R-:W-:-:S04]  /*add0*/  IMAD.IADD R3, R136, 0x1, R3 ;  /* 0x0000000188037824 */ /* 0x000fc800078e0203 */
[----:B------:R-:W-:-:S05]  /*ade0*/  IMAD.HI R3, R3, 0x2aaaaaab, RZ ;  /* 0x2aaaaaab03037827 */ /* 0x000fca00078e02ff */
[----:B------:R-:W-:-:S04]  /*adf0*/  SHF.R.U32.HI R0, RZ, 0x1f, R3 ;  /* 0x0000001fff007819 */ /* 0x000fc80000011603 */
[----:B------:R-:W-:Y:S02]  /*ae00*/  LEA.HI.SX32 R0, R3, R0, 0x1c ;  /* 0x0000000003007211 */ /* 0x000fe400078fe2ff */
[----:B------:R-:W-:Y:S02]  /*ae10*/  CS2R R2, SRZ ;  /* 0x0000000000027805 */ /* 0x000fe4000001ff00 */
[----:B------:R-:W-:Y:S02]  /*ae20*/  VIMNMX R72, R137, R0, PT ;  /* 0x0000000089487248 */ /* 0x000fe40003fe0100 */
[----:B------:R-:W-:Y:S02]  /*ae30*/  CS2R R136, SRZ ;  /* 0x0000000000887805 */ /* 0x000fe4000001ff00 */
[----:B------:R-:W-:Y:S02]  /*ae40*/  MOV R0, RZ ;  /* 0x000000ff00007202 */ /* 0x000fe40000000f00 */
[----:B------:R-:W-:Y:S01]  /*ae50*/  ISETP.GE.AND P1, PT, R72, 0x1, PT ;  /* 0x000000014800780c */ /* 0x000fe20003f26270 */
[----:B------:R-:W-:-:S12]  /*ae60*/  @P2 BRA `(.L_x_6100) ;  /* 0x0000000000082947 */ /* 0x000fd80003800000 */
[----:B------:R-:W0:Y:S02]  /*ae70*/  FENCE.VIEW.ASYNC.G ;  /* 0x00000000000073c6 */ /* 0x000e240000000100 */
[----:B0-----:R-:W-:Y:S06]  /*ae80*/  BAR.ARV 0xc, 0x180 ;  /* 0x0306000000007b1d */ /* 0x001fec0000002000 */
.L_x_6100:
[----:B------:R-:W-:Y:S05]  /*ae90*/  BSYNC B0 ;  /* 0x0000000000007941 */ /* 0x000fea0003800000 */
.L_x_6099:
[----:B------:R-:W-:Y:S01]  /*aea0*/  CS2R R24, SRZ ;  /* 0x0000000000187805 */ /* 0x000fe2000001ff00 */
[----:B------:R-:W-:Y:S06]  /*aeb0*/  @!P1 BRA `(.L_x_6101) ;  /* 0x000000ec00ec9947 */ /* 0x000fec0003800000 */
        /* <DEDUP_REMOVED lines=29> */
.L_x_6102:
[----:B------:R-:W-:Y:S02]  /*b090*/  ULDC UR4, c[0x0][0x3f4] ;  /* 0x0000fd0000047ab9 */ /* 0x000fe40000000800 */
[----:B------:R-:W-:-:S13]  /*b0a0*/  ISETP.LT.AND P0, PT, RZ, UR4, PT ;  /* 0x00000004ff007c0c */ /* 0x000fda000bf01270 */
[----:B------:R-:W-:Y:S05]  /*b0b0*/  @P0 BRA `(.L_x_6103) ;  /* 0x0000000000400947 */ /* 0x000fea0003800000 */
[----:B------:R-:W2:Y:S02]  /*b0c0*/  LDL R20, [R1+0x38] ;  /* 0x0000380001147983 */ /* 0x000ea40000100800 */
[----:B--2---:R-:W-:-:S04]  /*b0d0*/  LEA.HI R0, R20, R20, RZ, 0x1 ;  /* 0x0000001414007211 */ /* 0x004fc800078f08ff */
[----:B------:R-:W-:-:S04]  /*b0e0*/  LOP3.LUT R0, R0, 0xfffffffe, RZ, 0xc0, !PT ;  /* 0xfffffffe00007812 */ /* 0x000fc800078ec0ff */
[----:B------:R-:W-:-:S04]  /*b0f0*/  IADD3 R0, R20, -R0, RZ ;  /* 0x8000000014007210 */ /* 0x000fc80007ffe0ff */
[----:B------:R-:W-:-:S04]  /*b100*/  SHF.L.U32 R3, R0, 0x1f, RZ ;  /* 0x0000001f00037819 */ /* 0x000fc800000006ff */
[----:B------:R0:W1:Y:S03]  /*b110*/  SYNCS.PHASECHK.TRANS64.TRYWAIT P0, [R18+URZ+0x30800], R3 ;  /* 0x03080003120075a7 */ /* 0x000066000800017f */
[----:B-1----:R-:W-:Y:S05]  /*b120*/  @!P0 NANOSLEEP.SYNCS 0x989680 ;  /* 0x009896800000895d */ /* 0x002fea0003900000 */
[----:B------:R-:W1:Y:S01]  /*b130*/  @!P0 SYNCS.PHASECHK.TRANS64 P0, [R18+URZ+0x30800], R3 ;  /* 0x03080003120085a7 */ /* 0x000e62000800007f */
[----:B------:R-:W-:Y:S04]  /*b140*/  BSSY B0, `(.L_x_6104) ;  /* 0x0000006000007945 */ /* 0x000fe80003800000 */
[----:B-1----:R-:W-:Y:S05]  /*b150*/  @P0 BRA `(.L_x_6105) ;  /* 0x0000000000100947 */ /* 0x002fea0003800000 */
.L_x_6106:
[----:B-1----:R1:W2:Y:S02]  /*b160*/  SYNCS.PHASECHK.TRANS64.TRYWAIT P0, [R18+URZ+0x30800], R3 ;  /* 0x03080003120075a7 */ /* 0x0022a4000800017f */
[----:B--2---:R-:W-:Y:S05]  /*b170*/  @!P0 NANOSLEEP.SYNCS 0x989680 ;  /* 0x009896800000895d */ /* 0x004fea0003900000 */
[----:B------:R-:W2:Y:S02]  /*b180*/  @!P0 SYNCS.PHASECHK.TRANS64 P0, [R18+URZ+0x30800], R3 ;  /* 0x03080003120085a7 */ /* 0x000ea4000800007f */
[----:B--2---:R-:W-:Y:S05]  /*b190*/  @!P0 BRA `(.L_x_6106) ;  /* 0xfffffffc00f08947 */ /* 0x004fea000383ffff */
.L_x_6105:
[----:B------:R-:W-:Y:S05]  /*b1a0*/  BSYNC B0 ;  /* 0x0000000000007941 */ /* 0x000fea0003800000 */
.L_x_6104:
[----:B------:R-:W-:Y:S05]  /*b1b0*/  BRA `(.L_x_6107) ;  /* 0x0000006c00747947 */ /* 0x000fea0003800000 */
.L_x_6103:
        /* <DEDUP_REMOVED lines=12> */
[----:B------:R-:W-:Y:S02]  /*b280*/  IMAD R31, R135, UR7, R0 ;  /* 0x00000007871f7c24 */ /* 0x000fe4000f8e0200 */
        /* <DEDUP_REMOVED lines=19> */
.L_x_6108:
[----:B------:R-:W-:Y:S01]  /*b3c0*/  ULDC.U8 UR4, c[0x0][0x410] ;  /* 0x0001040000047ab9 */ /* 0x000fe20000000000 */
[----:B------:R-:W-:Y:S01]  /*b3d0*/  BSSY B0, `(.L_x_6109) ;  /* 0x00006b3000007945 */ /* 0x000fe20003800000 */
[----:B------:R-:W-:Y:S02]  /*b3e0*/  ISETP.NE.AND P0, PT, RZ, UR4, PT ;  /* 0x00000004ff007c0c */ /* 0x000fe4000bf05270 */
[----:B------:R-:W-:-:S11]  /*b3f0*/  IADD3 R62, R204, R218, RZ ;  /* 0x000000dacc3e7210 */ /* 0x000fd60007ffe0ff */
[----:B------:R-:W-:Y:S05]  /*b400*/  @!P0 BRA `(.L_x_6110) ;  /* 0x00000034008c8947 */ /* 0x000fea0003800000 */
[----:B------:R-:W2:Y:S01]  /*b410*/  LDL R21, [R1+0x3c] ;  /* 0x00003c0001157983 */ /* 0x000ea20000100800 */
[----:B------:R-:W0:Y:S01]  /*b420*/  LDC R20, c[0x0][0x448] ;  /* 0x00011200ff147b82 */ /* 0x000e220000000800 */
[----:B------:R-:W-:Y:S01]  /*b430*/  ULDC.64 UR4, c[0x0][0x3f8] ;  /* 0x0000fe0000047ab9 */ /* 0x000fe20000000a00 */
[----:B------:R-:W-:Y:S01]  /*b440*/  MOV R9, R29 ;  /* 0x0000001d00097202 */ /* 0x000fe20000000f00 */
[----:B------:R-:W-:Y:S01]  /*b450*/  ULDC.64 UR6, c[0x0][0x408] ;  /* 0x0001020000067ab9 */ /* 0x000fe20000000a00 */
[----:B------:R-:W-:Y:S01]  /*b460*/  IMAD.MOV.U32 R8, RZ, RZ, R24 ;  /* 0x000000ffff087224 */ /* 0x000fe200078e0018 */
[----:B------:R-:W-:Y:S01]  /*b470*/  SHF.R.S32.HI R66, RZ, 0x1f, R209 ;  /* 0x0000001fff427819 */ /* 0x000fe200000114d1 */
[----:B------:R-:W-:Y:S01]  /*b480*/  IMAD.MOV.U32 R10, RZ, RZ, R26 ;  /* 0x000000ffff0a7224 */ /* 0x000fe200078e001a */
[----:B------:R-:W-:Y:S01]  /*b490*/  SHF.R.S32.HI R64, RZ, 0x1f, R207 ;  /* 0x0000001fff407819 */ /* 0x000fe200000114cf */
[----:B------:R-:W-:Y:S01]  /*b4a0*/  IMAD.MOV.U32 R11, RZ, RZ, R31 ;  /* 0x000000ffff0b7224 */ /* 0x000fe200078e001f */
[----:B------:R-:W-:-:S02]  /*b4b0*/  SHF.R.S32.HI R67, RZ, 0x1f, R208 ;  /* 0x0000001fff437819 */ /* 0x000fc400000114d0 */
[----:B------:R-:W-:Y:S02]  /*b4c0*/  SHF.R.S32.HI R65, RZ, 0x1f, R206 ;  /* 0x0000001fff417819 */ /* 0x000fe400000114ce */
[----:B------:R-:W-:Y:S02]  /*b4d0*/  SHF.R.S32.HI R63, RZ, 0x1f, R210 ;  /* 0x0000001fff3f7819 */ /* 0x000fe400000114d2 */
[----:B0-----:R-:W-:-:S13]  /*b4e0*/  ISETP.NE.AND P0, PT, R20, 0x1, PT ;  /* 0x000000011400780c */ /* 0x001fda0003f05270 */
[----:B------:R-:W0:Y:S08]  /*b4f0*/  @P0 LDC R0, c[0x0][0x44c] ;  /* 0x00011300ff000b82 */ /* 0x000e300000000800 */
[----:B------:R-:W1:Y:S01]  /*b500*/  @P0 LDC R5, c[0x0][0x450] ;  /* 0x00011400ff050b82 */ /* 0x000e620000000800 */
[----:B--2---:R-:W-:-:S04]  /*b510*/  IMAD R3, R21, 0x40, R62 ;  /* 0x0000004015037824 */ /* 0x004fc800078e023e */
        /* <DEDUP_REMOVED lines=23> */
.L_x_6378:
        /* <DEDUP_REMOVED lines=23> */
[----:B------:R-:W-:-:S02]  /*b800*/  ISETP.GE.AND P0, PT, R206, UR4, PT ;  /* 0x00000004ce007c0c */ /* 0x000fc4000bf06270 */
[----:B------:R-:W-:-:S03]  /*b810*/  ISETP.GE.AND P4, PT, R194, UR4, PT ;  /* 0x00000004c2007c0c */ /* 0x000fc6000bf86270 */
[C---:B------:R-:W-:Y:S01]  /*b820*/  @!P3 IMAD.SHL.U32 R29, R209.reuse, 0x2, RZ ;  /* 0x00000002d11db824 */ /* 0x040fe200078e00ff */
[----:B------:R-:W-:-:S03]  /*b830*/  @!P3 SHF.L.U64.HI R8, R209, 0x1, R66 ;  /* 0x00000001d108b819 */ /* 0x000fc60000010242 */
[C---:B------:R-:W-:Y:S02]  /*b840*/  @!P2 SHF.L.U32 R35, R207.reuse, 0x1, RZ ;  /* 0x00000001cf23a819 */ /* 0x040fe400000006ff */
[----:B------:R-:W-:Y:S01]  /*b850*/  @!P1 IMAD.SHL.U32 R37, R208, 0x2, RZ ;  /* 0x00000002d0259824 */ /* 0x000fe200078e00ff */
[-C--:B--2---:R-:W-:Y:S01]  /*b860*/  @!P3 IADD3 R26, P6, R0, R29.reuse, RZ ;  /* 0x0000001d001ab210 */ /* 0x084fe20007fde0ff */
[----:B------:R-:W-:Y:S01]  /*b870*/  @!P0 IMAD.SHL.U32 R45, R206, 0x2, RZ ;  /* 0x00000002ce2d8824 */ /* 0x000fe200078e00ff */
[----:B----4-:R-:W-:Y:S01]  /*b880*/  @!P3 IADD3 R28, P5, R14, R29, RZ ;  /* 0x0000001d0e1cb210 */ /* 0x010fe20007fbe0ff */
[----:B---3--:R-:W-:Y:S01]  /*b890*/  @!P4 IMAD.MOV.U32 R15, RZ, RZ, R5 ;  /* 0x000000ffff0fc224 */ /* 0x008fe200078e0005 */
[----:B------:R-:W-:Y:S01]  /*b8a0*/  @!P2 SHF.L.U64.HI R20, R207, 0x1, R64 ;  /* 0x00000001cf14a819 */ /* 0x000fe20000010240 */
[----:B-1----:R-:W-:Y:S01]  /*b8b0*/  @!P3 IMAD.X R27, R3, 0x1, R8, P6 ;  /* 0x00000001031bb824 */ /* 0x002fe200030e0608 */
[----:B------:R-:W-:Y:S02]  /*b8c0*/  @!P2 IADD3 R12, P6, R0, R35, RZ ;  /* 0x00000023000ca210 */ /* 0x000fe40007fde0ff */
[----:B------:R-:W-:-:S02]  /*b8d0*/  @!P3 IADD3.X R29, R5, R8, RZ, P5, !PT ;  /* 0x00000008051db210 */ /* 0x000fc40002ffe4ff */
[----:B------:R-:W-:Y:S01]  /*b8e0*/  @!P2 IADD3 R34, P5, R14, R35, RZ ;  /* 0x000000230e22a210 */ /* 0x000fe20007fbe0ff */
[--C-:B------:R-:W-:Y:S01]  /*b8f0*/  @!P2 IMAD.X R13, R3, 0x1, R20.reuse, P6 ;  /* 0x00000001030da824 */ /* 0x100fe200030e0614 */
[----:B------:R-:W-:Y:S02]  /*b900*/  @!P1 SHF.L.U64.HI R24, R208, 0x1, R67 ;  /* 0x00000001d0189819 */ /* 0x000fe40000010243 */
[-C--:B------:R-:W-:Y:S01]  /*b910*/  @!P1 IADD3 R8, P6, R0, R37.reuse, RZ ;  /* 0x0000002500089210 */ /* 0x080fe20007fde0ff */
[----:B------:R-:W-:Y:S01]  /*b920*/  @!P2 IMAD.X R35, R5, 0x1, R20, P5 ;  /* 0x000000010523a824 */ /* 0x000fe200028e0614 */
[----:B------:R-:W-:Y:S01]  /*b930*/  ISETP.GE.AND P5, PT, R210, UR4, PT ;  /* 0x00000004d2007c0c */ /* 0x000fe2000bfa6270 */
[----:B------:R-:W-:Y:S01]  /*b940*/  @!P4 IMAD.MOV.U32 R20, RZ, RZ, R0 ;  /* 0x000000ffff14c224 */ /* 0x000fe200078e0000 */
[----:B------:R-:W-:Y:S02]  /*b950*/  @!P1 IADD3.X R9, R3, R24, RZ, P6, !PT ;  /* 0x0000001803099210 */ /* 0x000fe400037fe4ff */
[----:B------:R-:W-:-:S02]  /*b960*/  @!P1 IADD3 R36, P6, R14, R37, RZ ;  /* 0x000000250e249210 */ /* 0x000fc40007fde0ff */
[----:B------:R-:W-:Y:S02]  /*b970*/  @!P0 SHF.L.U64.HI R32, R206, 0x1, R65 ;  /* 0x00000001ce208819 */ /* 0x000fe40000010241 */
[----:B------:R-:W-:Y:S01]  /*b980*/  @!P4 MOV R21, R3 ;  /* 0x000000030015c202 */ /* 0x000fe20000000f00 */
[----:B------:R-:W-:Y:S01]  /*b990*/  @!P1 IMAD.X R37, R5, 0x1, R24, P6 ;  /* 0x0000000105259824 */ /* 0x000fe200030e0618 */
[----:B------:R-:W-:Y:S01]  /*b9a0*/  @!P0 IADD3 R42, P6, R0, R45, RZ ;  /* 0x0000002d002a8210 */ /* 0x000fe20007fde0ff */
[----:B------:R-:W-:-:S03]  /*b9b0*/  @!P4 IMAD.WIDE R24, R194, 0x2, R14 ;  /* 0x00000002c218c825 */ /* 0x000fc600078e020e */
[----:B------:R-:W-:Y:S01]  /*b9c0*/  @!P0 IADD3.X R43, R3, R32, RZ, P6, !PT ;  /* 0x00000020032b8210 */ /* 0x000fe200037fe4ff */
[----:B------:R-:W-:Y:S01]  /*b9d0*/  @!P4 IMAD.WIDE R20, R194, 0x2, R20 ;  /* 0x00000002c214c825 */ /* 0x000fe200078e0214 */
[----:B------:R-:W-:Y:S01]  /*b9e0*/  @!P0 IADD3 R44, P6, R14, R45, RZ ;  /* 0x0000002d0e2c8210 */ /* 0x000fe20007fde0ff */
[----:B------:R1:W5:Y:S02]  /*b9f0*/  @!P4 LD.E.64 R58, desc[UR6][R24.64] ;  /* 0x00000006183ac980 */ /* 0x000364000c101b00 */
[C---:B------:R-:W-:Y:S01]  /*ba00*/  @!P5 IMAD.SHL.U32 R15, R210.reuse, 0x2, RZ ;  /* 0x00000002d20fd824 */ /* 0x040fe200078e00ff */
[----:B------:R-:W-:Y:S01]  /*ba10*/  @!P5 SHF.L.U64.HI R30, R210, 0x1, R63 ;  /* 0x00000001d21ed819 */ /* 0x000fe2000001023f */
[----:B------:R-:W-:Y:S01]  /*ba20*/  @!P0 IMAD.X R45, R5, 0x1, R32, P6 ;  /* 0x00000001052d8824 */ /* 0x000fe200030e0620 */
[----:B------:R1:W5:Y:S02]  /*ba30*/  @!P4 LD.E.64 R60, desc[UR6][R20.64] ;  /* 0x00000006143cc980 */ /* 0x000364000c101b00 */
[----:B------:R-:W-:-:S02]  /*ba40*/  @!P5 IADD3 R14, P6, R14, R15, RZ ;  /* 0x0000000f0e0ed210 */ /* 0x000fc40007fde0ff */
[----:B------:R-:W-:Y:S02]  /*ba50*/  @!P5 IADD3 R68, P4, R0, R15, RZ ;  /* 0x0000000f0044d210 */ /* 0x000fe40007f9e0ff */
[----:B------:R-:W-:Y:S02]  /*ba60*/  CS2R R54, SRZ ;  /* 0x0000000000367805 */ /* 0x000fe4000001ff00 */
[----:B------:R-:W-:Y:S01]  /*ba70*/  CS2R R56, SRZ ;  /* 0x0000000000387805 */ /* 0x000fe2000001ff00 */
[----:B------:R-:W-:Y:S01]  /*ba80*/  @!P5 IMAD.X R15, R5, 0x1, R30, P6 ;  /* 0x00000001050fd824 */ /* 0x000fe200030e061e */
[----:B------:R-:W-:Y:S02]  /*ba90*/  @!P5 IADD3.X R69, R3, R30, RZ, P4, !PT ;  /* 0x0000001e0345d210 */ /* 0x000fe400027fe4ff */
        /* <DEDUP_REMOVED lines=18> */
.L_x_6113:
[----:B------:R-:W-:Y:S05]  /*bbc0*/  BSYNC B1 ;  /* 0x0000000000017941 */ /* 0x000fea0003800000 */
.L_x_6112:
[----:B---3-5:R-:W-:Y:S01]  /*bbd0*/  IMAD.MOV.U32 R5, RZ, RZ, R40 ;  /* 0x000000ffff057224 */ /* 0x028fe200078e0028 */
[----:B-1----:R-:W-:Y:S01]  /*bbe0*/  MOV R3, R33 ;  /* 0x0000002100037202 */ /* 0x002fe20000000f00 */
[----:B------:R-:W-:Y:S01]  /*bbf0*/  IMAD.MOV.U32 R8, RZ, RZ, R41 ;  /* 0x000000ffff087224 */ /* 0x000fe200078e0029 */
[----:B------:R-:W-:Y:S01]  /*bc00*/  UMOV UR4, 0xffffffff ;  /* 0xffffffff00047882 */ /* 0x000fe20000000000 */
[----:B--2---:R-:W-:-:S03]  /*bc10*/  IMAD.MOV.U32 R0, RZ, RZ, R32 ;  /* 0x000000ffff007224 */ /* 0x004fc600078e0020 */
        /* <DEDUP_REMOVED lines=31> */
[----:B------:R-:W-:-:S02]  /*be10*/  PRMT R88, R88, 0x5410, R8 ;  /* 0x0000541058587816 */ /* 0x000fc40000000008 */
        /* <DEDUP_REMOVED lines=8> */
.L_x_6384:
[----:B------:R-:W-:Y:S01]  /*bea0*/  VIADD R62, R62, 0x40 ;  /* 0x000000403e3e7836 */ /* 0x000fe20000000000 */
[----:B-1----:R-:W-:Y:S01]  /*beb0*/  LOP3.LUT R7, R213, 0x18, R16, 0xf8, !PT ;  /* 0x00000018d5077812 */ /* 0x002fe200078ef810 */
[----:B------:R-:W-:Y:S01]  /*bec0*/  BSSY B1, `(.L_x_6115) ;  /* 0x0000054000017945 */ /* 0x000fe20003800000 */
[----:B------:R-:W-:Y:S02]  /*bed0*/  LOP3.LUT P0, RZ, R221, 0x4, RZ, 0xc0, !PT ;  /* 0x00000004ddff7812 */ /* 0x000fe4000780c0ff */
[----:B------:R-:W-:Y:S02]  /*bee0*/  CS2R R12, SRZ ;  /* 0x00000000000c7805 */ /* 0x000fe4000001ff00 */
[----:B------:R-:W-:Y:S02]  /*bef0*/  ISETP.GE.AND P1, PT, R62, R81, PT ;  /* 0x000000513e00720c */ /* 0x000fe40003f26270 */
[----:B------:R-:W-:Y:S02]  /*bf00*/  CS2R R20, SRZ ;  /* 0x0000000000147805 */ /* 0x000fe4000001ff00 */
[----:B------:R-:W-:-:S02]  /*bf10*/  LOP3.LUT R6, R7, R214, RZ, 0x3c, !PT ;  /* 0x000000d607067212 */ /* 0x000fc400078e3cff */
[----:B------:R-:W-:Y:S02]  /*bf20*/  CS2R R26, SRZ ;  /* 0x00000000001a7805 */ /* 0x000fe4000001ff00 */
[----:B------:R-:W-:Y:S02]  /*bf30*/  CS2R R34, SRZ ;  /* 0x0000000000227805 */ /* 0x000fe4000001ff00 */
[----:B------:R-:W-:Y:S02]  /*bf40*/  CS2R R42, SRZ ;  /* 0x00000000002a7805 */ /* 0x000fe4000001ff00 */
[----:B------:R-:W-:Y:S02]  /*bf50*/  IADD3 R7, R215, R6, RZ ;  /* 0x00000006d7077210 */ /* 0x000fe40007ffe0ff */
[----:B------:R-:W-:Y:S02]  /*bf60*/  CS2R R10, SRZ ;  /* 0x00000000000a7805 */ /* 0x000fe4000001ff00 */
[----:B----4-:R-:W-:-:S02]  /*bf70*/  CS2R R14, SRZ ;  /* 0x00000000000e7805 */ /* 0x010fc4000001ff00 */
[----:B------:R-:W-:Y:S02]  /*bf80*/  CS2R R24, SRZ ;  /* 0x0000000000187805 */ /* 0x000fe4000001ff00 */
[----:B------:R-:W-:Y:S02]  /*bf90*/  CS2R R28, SRZ ;  /* 0x00000000001c7805 */ /* 0x000fe4000001ff00 */
[----:B------:R-:W-:Y:S01]  /*bfa0*/  CS2R R36, SRZ ;  /* 0x0000000000247805 */ /* 0x000fe2000001ff00 */
[----:B------:R-:W-:Y:S01]  /*bfb0*/  IMAD R62, R7, 0x2, R18 ;  /* 0x00000002073e7824 */ /* 0x000fe200078e0212 */
        /* <DEDUP_REMOVED lines=12> */
[C---:B------:R-:W-:Y:S02]  /*c080*/  @!P3 SHF.L.U32 R71, R207.reuse, 0x1, RZ ;  /* 0x00000001cf47b819 */ /* 0x040fe400000006ff */
[----:B---3--:R-:W-:Y:S02]  /*c090*/  @!P4 IADD3 R10, P5, R0, R9, RZ ;  /* 0x00000009000ac210 */ /* 0x008fe40007fbe0ff */
[----:B------:R-:W-:Y:S01]  /*c0a0*/  @!P1 IMAD.SHL.U32 R7, R206, 0x2, RZ ;  /* 0x00000002ce079824 */ /* 0x000fe200078e00ff */
[----:B------:R-:W-:Y:S02]  /*c0b0*/  @!P3 SHF.L.U64.HI R64, R207, 0x1, R64 ;  /* 0x00000001cf40b819 */ /* 0x000fe40000010240 */
[----:B------:R-:W-:Y:S01]  /*c0c0*/  @!P2 SHF.L.U64.HI R6, R208, 0x1, R67 ;  /* 0x00000001d006a819 */ /* 0x000fe20000010243 */
[----:B--2---:R-:W-:Y:S01]  /*c0d0*/  @!P4 IMAD.X R11, R3, 0x1, R66, P5 ;  /* 0x00000001030bc824 */ /* 0x004fe200028e0642 */
[----:B------:R-:W-:Y:S01]  /*c0e0*/  @!P3 IADD3 R76, P5, R0, R71, RZ ;  /* 0x00000047004cb210 */ /* 0x000fe20007fbe0ff */
[----:B------:R-:W-:Y:S01]  /*c0f0*/  @!P2 IMAD.SHL.U32 R67, R208, 0x2, RZ ;  /* 0x00000002d043a824 */ /* 0x000fe200078e00ff */
[----:B0-----:R-:W-:-:S02]  /*c100*/  @!P4 IADD3 R8, P6, R4, R9, RZ ;  /* 0x000000090408c210 */ /* 0x001fc40007fde0ff */
[----:B------:R-:W-:Y:S01]  /*c110*/  @!P1 SHF.L.U64.HI R12, R206, 0x1, R65 ;  /* 0x00000001ce0c9819 */ /* 0x000fe20000010241 */
[----:B------:R-:W-:Y:S01]  /*c120*/  @!P3 IMAD.X R77, R3, 0x1, R64, P5 ;  /* 0x00000001034db824 */ /* 0x000fe200028e0640 */
[C---:B------:R-:W-:Y:S02]  /*c130*/  @!P4 IADD3.X R9, R5.reuse, R66, RZ, P6, !PT ;  /* 0x000000420509c210 */ /* 0x040fe400037fe4ff */
[----:B------:R-:W-:Y:S02]  /*c140*/  @!P3 IADD3 R70, P6, R4, R71, RZ ;  /* 0x000000470446b210 */ /* 0x000fe40007fde0ff */
[-C--:B------:R-:W-:Y:S02]  /*c150*/  @!P2 IADD3 R68, P5, R0, R67.reuse, RZ ;  /* 0x000000430044a210 */ /* 0x080fe40007fbe0ff */
[----:B------:R-:W-:Y:S02]  /*c160*/  @!P3 IADD3.X R71, R5, R64, RZ, P6, !PT ;  /* 0x000000400547b210 */ /* 0x000fe400037fe4ff */
[----:B------:R-:W-:Y:S01]  /*c170*/  @!P2 IADD3 R66, P6, R4, R67, RZ ;  /* 0x000000430442a210 */ /* 0x000fe20007fde0ff */
[----:B------:R-:W-:Y:S01]  /*c180*/  @!P2 IMAD.X R69, R3, 0x1, R6, P5 ;  /* 0x000000010345a824 */ /* 0x000fe200028e0606 */
[----:B------:R-:W-:-:S03]  /*c190*/  @!P1 IADD3 R64, P5, R0, R7, RZ ;  /* 0x0000000700409210 */ /* 0x000fc60007fbe0ff */
[----:B------:R-:W-:Y:S01]  /*c1a0*/  @!P2 IMAD.X R67, R5, 0x1, R6, P6 ;  /* 0x000000010543a824 */ /* 0x000fe200030e0606 */
[----:B------:R-:W-:Y:S02]  /*c1b0*/  @!P1 IADD3.X R65, R3, R12, RZ, P5, !PT ;  /* 0x0000000c03419210 */ /* 0x000fe40002ffe4ff */
[----:B------:R-:W-:Y:S02]  /*c1c0*/  ISETP.GE.AND P6, PT, R194, UR4, PT ;  /* 0x00000004c2007c0c */ /* 0x000fe4000bfc6270 */
[----:B------:R-:W-:-:S05]  /*c1d0*/  @!P1 IADD3 R6, P5, R4, R7, RZ ;  /* 0x0000000704069210 */ /* 0x000fca0007fbe0ff */
[----:B------:R-:W-:Y:S01]  /*c1e0*/  @!P1 IMAD.X R7, R5, 0x1, R12, P5 ;  /* 0x0000000105079824 */ /* 0x000fe200028e060c */
[----:B------:R-:W-:-:S05]  /*c1f0*/  ISETP.GE.AND P5, PT, R210, UR4, PT ;  /* 0x00000004d2007c0c */ /* 0x000fca000bfa6270 */
[----:B------:R-:W-:Y:S01]  /*c200*/  @!P6 MOV R13, R3 ;  /* 0x00000003000de202 */ /* 0x000fe20000000f00 */
[----:B------:R-:W-:Y:S02]  /*c210*/  @!P6 IMAD.MOV.U32 R12, RZ, RZ, R0 ;  /* 0x000000ffff0ce224 */ /* 0x000fe400078e0000 */
[----:B------:R-:W-:-:S04]  /*c220*/  @!P6 IMAD.WIDE R14, R194, 0x2, R4 ;  /* 0x00000002c20ee825 */ /* 0x000fc800078e0204 */
[----:B------:R-:W-:Y:S01]  /*c230*/  @!P6 IMAD.WIDE R12, R194, 0x2, R12 ;  /* 0x00000002c20ce825 */ /* 0x000fe200078e020c */
[----:B------:R-:W5:Y:S03]  /*c240*/  @!P6 LD.E.64 R44, desc[UR6][R14.64] ;  /* 0x000000060e2ce980 */ /* 0x000f66000c101b00 */
[C---:B------:R-:W-:Y:S01]  /*c250*/  @!P5 IMAD.SHL.U32 R21, R210.reuse, 0x2, RZ ;  /* 0x00000002d215d824 */ /* 0x040fe200078e00ff */
[----:B------:R0:W5:Y:S01]  /*c260*/  @!P6 LD.E.64 R42, desc[UR6][R12.64] ;  /* 0x000000060c2ae980 */ /* 0x000162000c101b00 */
[----:B------:R-:W-:-:S03]  /*c270*/  @!P5 SHF.L.U64.HI R20, R210, 0x1, R63 ;  /* 0x00000001d214d819 */ /* 0x000fc6000001023f */
[-C--:B------:R-:W-:Y:S02]  /*c280*/  @!P5 IADD3 R74, P6, R0, R21.reuse, RZ ;  /* 0x00000015004ad210 */ /* 0x080fe40007fde0ff */
[----:B------:R-:W-:Y:S02]  /*c290*/  CS2R R34, SRZ ;  /* 0x0000000000227805 */ /* 0x000fe4000001ff00 */
[----:B------:R-:W-:Y:S01]  /*c2a0*/  CS2R R36, SRZ ;  /* 0x0000000000247805 */ /* 0x000fe2000001ff00 */
[----:B------:R-:W-:Y:S01]  /*c2b0*/  @!P5 IMAD.X R75, R3, 0x1, R20, P6 ;  /* 0x00000001034bd824 */ /* 0x000fe200030e0614 */
[----:B------:R-:W-:Y:S02]  /*c2c0*/  @!P5 IADD3 R4, P6, R4, R21, RZ ;  /* 0x000000150404d210 */ /* 0x000fe40007fde0ff */
[----:B------:R1:W5:Y:S01]  /*c2d0*/  @!P4 LD.E.64 R34, desc[UR6][R10.64] ;  /* 0x000000060a22c980 */ /* 0x000362000c101b00 */
[----:B------:R-:W-:Y:S02]  /*c2e0*/  CS2R R26, SRZ ;  /* 0x00000000001a7805 */ /* 0x000fe4000001ff00 */
[----:B------:R-:W-:-:S02]  /*c2f0*/  CS2R R28, SRZ ;  /* 0x00000000001c7805 */ /* 0x000fc4000001ff00 */
[----:B------:R-:W-:Y:S01]  /*c300*/  @!P5 IADD3.X R5, R5, R20, RZ, P6, !PT ;  /* 0x000000140505d210 */ /* 0x000fe200037fe4ff */
[----:B------:R2:W5:Y:S01]  /*c310*/  @!P4 LD.E.64 R36, desc[UR6][R8.64] ;  /* 0x000000060824c980 */ /* 0x000562000c101b00 */
[----:B------:R-:W-:Y:S02]  /*c320*/  CS2R R20, SRZ ;  /* 0x0000000000147805 */ /* 0x000fe4000001ff00 */
[----:B------:R-:W-:Y:S02]  /*c330*/  CS2R R24, SRZ ;  /* 0x0000000000187805 */ /* 0x000fe4000001ff00 */
[----:B0-----:R-:W-:Y:S02]  /*c340*/  CS2R R12, SRZ ;  /* 0x00000000000c7805 */ /* 0x001fe4000001ff00 */
        /* <DEDUP_REMOVED lines=11> */
.L_x_6116:
[----:B------:R-:W-:Y:S05]  /*c400*/  BSYNC B1 ;  /* 0x0000000000017941 */ /* 0x000fea0003800000 */
.L_x_6115:
[----:B------:R-:W0:Y:S01]  /*c410*/  LDL R63, [R1+0x38] ;  /* 0x00003800013f7983 */ /* 0x000e220000100800 */
[C---:B----4-:R-:W-:Y:S01]  /*c420*/  VIADD R5, R62.reuse, 0x12400 ;  /* 0x000124003e057836 */ /* 0x050fe20000000000 */
[----:B--2--5:R-:W-:Y:S01]  /*c430*/  MOV R3, R8 ;  /* 0x0000000800037202 */ /* 0x024fe20000000f00 */
[----:B---3--:R-:W-:Y:S01]  /*c440*/  VIADD R0, R62, 0x12440 ;  /* 0x000124403e007836 */ /* 0x008fe20000000000 */
[----:B------:R-:W-:Y:S01]  /*c450*/  MOV R6, R12 ;  /* 0x0000000c00067202 */ /* 0x000fe20000000f00 */
[----:B------:R-:W-:Y:S01]  /*c460*/  @P0 VIADD R0, R5, 0xffffffc0 ;  /* 0xffffffc005000836 */ /* 0x000fe20000000000 */
[----:B------:R-:W-:Y:S01]  /*c470*/  VIADDMNMX R81, R81, -R218, 0x80, PT ;  /* 0x0000008051517446 */ /* 0x000fe200038009da */
        /* <DEDUP_REMOVED lines=9> */
[----:B------:R-:W-:Y:S01]  /*c510*/  BSSY B1, `(.L_x_6117) ;  /* 0x0000024000017945 */ /* 0x000fe20003800000 */
[----:B------:R-:W-:-:S02]  /*c520*/  ISETP.GE.AND P1, PT, R204, R81, PT ;  /* 0x00000051cc00720c */ /* 0x000fc40003f26270 */
[----:B------:R-:W-:Y:S02]  /*c530*/  PRMT R64, R67, 0x7610, R64 ;  /* 0x0000761043407816 */ /* 0x000fe40000000040 */
[----:B------:R-:W-:Y:S01]  /*c540*/  PRMT R66, R6, 0x5410, R7 ;  /* 0x0000541006427816 */ /* 0x000fe20000000007 */
[----:B------:R-:W-:Y:S02]  /*c550*/  IMAD.MOV.U32 R6, RZ, RZ, R34 ;  /* 0x000000ffff067224 */ /* 0x000fe400078e0022 */
[----:B------:R-:W-:-:S05]  /*c560*/  IMAD.MOV.U32 R7, RZ, RZ, R35 ;  /* 0x000000ffff077224 */ /* 0x000fca00078e0023 */
[----:B------:R-:W-:Y:S01]  /*c570*/  PRMT R70, R6, 0x5410, R7 ;  /* 0x0000541006467816 */ /* 0x000fe20000000007 */
[----:B------:R-:W-:Y:S01]  /*c580*/  IMAD.MOV.U32 R6, RZ, RZ, R10 ;  /* 0x000000ffff067224 */ /* 0x000fe200078e000a */
[----:B------:R-:W-:Y:S02]  /*c590*/  MOV R7, R11 ;  /* 0x0000000b00077202 */ /* 0x000fe40000000f00 */
[----:B0-----:R-:W-:-:S04]  /*c5a0*/  LEA.HI R4, R63, R63, RZ, 0x1 ;  /* 0x0000003f3f047211 */ /* 0x001fc800078f08ff */
[----:B------:R-:W-:-:S05]  /*c5b0*/  LOP3.LUT R4, R4, 0xfffffffe, RZ, 0xc0, !PT ;  /* 0xfffffffe04047812 */ /* 0x000fca00078ec0ff */
[----:B------:R-:W-:Y:S02]  /*c5c0*/  IMAD.IADD R4, R63, 0x1, -R4 ;  /* 0x000000013f047824 */ /* 0x000fe400078e0a04 */
[----:B------:R-:W-:-:S03]  /*c5d0*/  IMAD.MOV.U32 R63, RZ, RZ, R26 ;  /* 0x000000ffff3f7224 */ /* 0x000fc600078e001a */
[----:B------:R-:W-:Y:S02]  /*c5e0*/  SHF.L.U32 R5, R4, 0x1f, RZ ;  /* 0x0000001f04057819 */ /* 0x000fe400000006ff */
[----:B------:R-:W-:Y:S02]  /*c5f0*/  PRMT R68, R63, 0x7610, R68 ;  /* 0x000076103f447816 */ /* 0x000fe40000000044 */
[----:B------:R-:W0:Y:S01]  /*c600*/  SYNCS.PHASECHK.TRANS64.TRYWAIT P0, [R18+URZ+0x30800], R5 ;  /* 0x03080005120075a7 */ /* 0x000e22000800017f */
[----:B------:R-:W-:Y:S02]  /*c610*/  MOV R4, R27 ;  /* 0x0000001b00047202 */ /* 0x000fe40000000f00 */
[----:B------:R-:W-:Y:S02]  /*c620*/  MOV R63, R42 ;  /* 0x0000002a003f7202 */ /* 0x000fe40000000f00 */
[----:B------:R-:W-:Y:S01]  /*c630*/  PRMT R68, R68, 0x5410, R4 ;  /* 0x0000541044447816 */ /* 0x000fe20000000004 */
[----:B------:R-:W-:Y:S01]  /*c640*/  IMAD.MOV.U32 R4, RZ, RZ, R43 ;  /* 0x000000ffff047224 */ /* 0x000fe200078e002b */
[----:B------:R-:W-:-:S02]  /*c650*/  PRMT R74, R63, 0x7610, R74 ;  /* 0x000076103f4a7816 */ /* 0x000fc4000000004a */
        /* <DEDUP_REMOVED lines=9> */
[----:B------:R-:W-:-:S04]  /*c6f0*/  MOV R6, R29 ;  /* 0x0000001d00067202 */ /* 0x000fc80000000f00 */
[----:B------:R-:W-:Y:S01]  /*c700*/  PRMT R69, R4, 0x5410, R6 ;  /* 0x0000541004457816 */ /* 0x000fe20000000006 */
[----:B------:R-:W-:Y:S01]  /*c710*/  IMAD.MOV.U32 R6, RZ, RZ, R45 ;  /* 0x000000ffff067224 */ /* 0x000fe200078e002d */
[----:B------:R-:W-:Y:S02]  /*c720*/  PRMT R71, R7, 0x5410, R75 ;  /* 0x0000541007477816 */ /* 0x000fe4000000004b */
[----:B------:R-:W-:Y:S01]  /*c730*/  MOV R4, R44 ;  /* 0x0000002c00047202 */ /* 0x000fe20000000f00 */
[----:B0-----:R-:W-:Y:S06]  /*c740*/  @!P0 BRA `(.L_x_6118) ;  /* 0x0000017c00508947 */ /* 0x001fec0003800000 */
.L_x_6385:
[----:B------:R-:W-:Y:S05]  /*c750*/  BSYNC B1 ;  /* 0x0000000000017941 */ /* 0x000fea0003800000 */
.L_x_6117:
        /* <DEDUP_REMOVED lines=31> */
[--C-:B------:R-:W-:Y:S02]  /*c950*/  HADD2.F32 R61, -RZ, R88.reuse.H1_H1 ;  /* 0x30000058ff3d7230 */ /* 0x100fe40000004100 */
[----:B------:R-:W-:Y:S01]  /*c960*/  FFMA.FTZ R91, R60, R77, -R91 ;  /* 0x0000004d3c5b7223 */ /* 0x000fe2000001085b */
[--C-:B------:R-:W-:Y:S02]  /*c970*/  HADD2.F32 R6, -RZ, R5.reuse.H0_H0 ;  /* 0x20000005ff067230 */ /* 0x100fe40000004100 */
[-C--:B------:R-:W-:Y:S01]  /*c980*/  FMUL.FTZ R90, R4, R76.reuse ;  /* 0x0000004c045a7220 */ /* 0x080fe20000410000 */
[----:B------:R-:W-:Y:S02]  /*c990*/  HADD2.F32 R88, -RZ, R88.H0_H0 ;  /* 0x20000058ff587230 */ /* 0x000fe40000004100 */
[----:B------:R-:W-:Y:S01]  /*c9a0*/  FFMA.FTZ R92, R7, R76, -R92 ;  /* 0x0000004c075c7223 */ /* 0x000fe2000001085c */
[----:B------:R-:W-:-:S02]  /*c9b0*/  HADD2.F32 R5, -RZ, R5.H1_H1 ;  /* 0x30000005ff057230 */ /* 0x000fc40000004100 */
[----:B------:R-:W-:Y:S01]  /*c9c0*/  FFMA.FTZ R89, R7, R89, R90 ;  /* 0x0000005907597223 */ /* 0x000fe2000001005a */
[----:B------:R-:W-:Y:S02]  /*c9d0*/  HADD2.F32 R60, -RZ, R93.H0_H0 ;  /* 0x2000005dff3c7230 */ /* 0x000fe40000004100 */
[CC--:B------:R-:W-:Y:S01]  /*c9e0*/  FMUL.FTZ R77, R59.reuse, R61.reuse ;  /* 0x0000003d3b4d7220 */ /* 0x0c0fe20000410000 */
        /* <DEDUP_REMOVED lines=13> */
.L_x_6122:
[----:B------:R-:W-:Y:S05]  /*cac0*/  BSYNC B2 ;  /* 0x0000000000027941 */ /* 0x000fea0003800000 */
.L_x_6121:
[----:B------:R-:W-:Y:S04]  /*cad0*/  BSSY B2, `(.L_x_6123) ;  /* 0x000002c000027945 */ /* 0x000fe80003800000 */
[----:B------:R-:W-:Y:S05]  /*cae0*/  @P1 BRA `(.L_x_6124) ;  /* 0x0000000000a81947 */ /* 0x000fea0003800000 */
[----:B0-----:R-:W0:Y:S01]  /*caf0*/  LDS.128 R4, [R0] ;  /* 0x0000000000047984 */ /* 0x001e220000000c00 */
        /* <DEDUP_REMOVED lines=41> */
.L_x_6124:
[----:B------:R-:W-:Y:S05]  /*cd90*/  BSYNC B2 ;  /* 0x0000000000027941 */ /* 0x000fea0003800000 */
.L_x_6123:
[----:B------:R-:W-:Y:S04]  /*cda0*/  BSSY B2, `(.L_x_6125) ;  /* 0x000002c000027945 */ /* 0x000fe80003800000 */
[----:B------:R-:W-:Y:S05]  /*cdb0*/  @P2 BRA `(.L_x_6126) ;  /* 0x0000000000a82947 */ /* 0x000fea0003800000 */
[----:B01----:R-:W0:Y:S01]  /*cdc0*/  LDS.128 R4, [R62+0x16400] ;  /* 0x016400003e047984 */ /* 0x003e220000000c00 */
        /* <DEDUP_REMOVED lines=41> */
.L_x_6126:
[----:B------:R-:W-:Y:S05]  /*d060*/  BSYNC B2 ;  /* 0x0000000000027941 */ /* 0x000fea0003800000 */
.L_x_6125:
[----:B------:R-:W-:Y:S04]  /*d070*/  BSSY B2, `(.L_x_6127) ;  /* 0x000002c000027945 */ /* 0x000fe80003800000 */
[----:B------:R-:W-:Y:S05]  /*d080*/  @P3 BRA `(.L_x_6128) ;  /* 0x0000000000a83947 */ /* 0x000fea0003800000 */
[----:B012---:R-:W0:Y:S01]  /*d090*/  LDS.128 R4, [R0+0x4000] ;  /* 0x0040000000047984 */ /* 0x007e220000000c00 */
        /* <DEDUP_REMOVED lines=41> */
.L_x_6128:
[----:B------:R-:W-:Y:S05]  /*d330*/  BSYNC B2 ;  /* 0x0000000000027941 */ /* 0x000fea0003800000 */
.L_x_6127:
        /* <DEDUP_REMOVED lines=44> */
.L_x_6130:
[----:B------:R-:W-:Y:S05]  /*d600*/  BSYNC B2 ;  /* 0x0000000000027941 */ /* 0x000fea0003800000 */
.L_x_6129:
[----:B------:R-:W-:Y:S05]  /*d610*/  @P5 BRA `(.L_x_6120) ;  /* 0x0000000000a85947 */ /* 0x000fea0003800000 */
[----:B01234-:R-:W0:Y:S01]  /*d620*/  LDS.128 R4, [R0+0x8000] ;  /* 0x0080000000047984 */ /* 0x01fe220000000c00 */
        /* <DEDUP_REMOVED lines=41> */
.L_x_6120:
[----:B------:R-:W-:Y:S05]  /*d8c0*/  BSYNC B1 ;  /* 0x0000000000017941 */ /* 0x000fea0003800000 */
.L_x_6119:
        /* <DEDUP_REMOVED lines=54> */
.L_x_6133:
[----:B------:R-:W-:Y:S05]  /*dc30*/  BSYNC B1 ;  /* 0x0000000000017941 */ /* 0x000fea0003800000 */
.L_x_6132:
        /* <DEDUP_REMOVED lines=44> */
.L_x_6135:
[----:B------:R-:W-:Y:S05]  /*df00*/  BSYNC B1 ;  /* 0x0000000000017941 */ /* 0x000fea0003800000 */
.L_x_6134:
        /* <DEDUP_REMOVED lines=44> */
.L_x_6137:
[----:B------:R-:W-:Y:S05]  /*e1d0*/  BSYNC B1 ;  /* 0x0000000000017941 */ /* 0x000fea0003800000 */
.L_x_6136:
[----:B------:R-:W-:Y:S04]  /*e1e0*/  BSSY B1, `(.L_x_6138) ;  /* 0x000002c000017945 */ /* 0x000fe80003800000 */
[----:B------:R-:W-:Y:S05]  /*e1f0*/  @P3 BRA `(.L_x_6139) ;  /* 0x0000000000a83947 */ /* 0x000fea0003800000 */
[----:B012---:R-:W0:Y:S01]  /*e200*/  LDS.128 R4, [R0+0x6000] ;  /* 0x0060000000047984 */ /* 0x007e220000000c00 */
        /* <DEDUP_REMOVED lines=41> */
.L_x_6139:
[----:B------:R-:W-:Y:S05]  /*e4a0*/  BSYNC B1 ;  /* 0x0000000000017941 */ /* 0x000fea0003800000 */
.L_x_6138:
[----:B------:R-:W-:Y:S04]  /*e4b0*/  BSSY B1, `(.L_x_6140) ;  /* 0x000002c000017945 */ /* 0x000fe80003800000 */
[----:B------:R-:W-:Y:S05]  /*e4c0*/  @P4 BRA `(.L_x_6141) ;  /* 0x0000000000a84947 */ /* 0x000fea0003800000 */
[----:B0123--:R-:W0:Y:S01]  /*e4d0*/  LDS.128 R4, [R62+0x1c400] ;  /* 0x01c400003e047984 */ /* 0x00fe220000000c00 */
        /* <DEDUP_REMOVED lines=41> */
.L_x_6141:
[----:B------:R-:W-:Y:S05]  /*e770*/  BSYNC B1 ;  /* 0x0000000000017941 */ /* 0x000fea0003800000 */
.L_x_6140:
[----:B------:R-:W-:Y:S05]  /*e780*/  @P5 BRA `(.L_x_6131) ;  /* 0x0000003400dc5947 */ /* 0x000fea0003800000 */
[----:B01234-:R-:W0:Y:S01]  /*e790*/  LDS.128 R4, [R0+0xa000] ;  /* 0x00a0000000047984 */ /* 0x01fe220000000c00 */
        /* <DEDUP_REMOVED lines=32> */
[----:B------:R-:W-:Y:S01]  /*e9a0*/  FMUL.FTZ R9, R5, R3 ;  /* 0x0000000305097220 */ /* 0x000fe20000410000 */
        /* <DEDUP_REMOVED lines=9> */
.L_x_6110:
        /* <DEDUP_REMOVED lines=10> */
[----:B--2---:R-:W-:-:S05]  /*eae0*/  LEA R3, R3, R62, 0x6 ;  /* 0x0000003e03037211 */ /* 0x004fca00078e30ff */
        /* <DEDUP_REMOVED lines=24> */
.L_x_6391:
        /* <DEDUP_REMOVED lines=25> */
[----:B---3--:R-:W-:Y:S02]  /*ee00*/  MOV R15, R5 ;  /* 0x00000005000f7202 */ /* 0x008fe40000000f00 */
[----:B------:R-:W-:Y:S01]  /*ee10*/  CS2R R42, SRZ ;  /* 0x00000000002a7805 */ /* 0x000fe2000001ff00 */
[----:B------:R-:W-:Y:S01]  /*ee20*/  ULDC.64 UR6, c[0x0][0x208] ;  /* 0x0000820000067ab9 */ /* 0x000fe20000000a00 */
[----:B------:R-:W-:Y:S02]  /*ee30*/  @!P2 IMAD.SHL.U32 R9, R16, 0x2, RZ ;  /* 0x000000021009a824 */ /* 0x000fe400078e00ff */
[----:B------:R-:W-:-:S03]  /*ee40*/  @!P3 IMAD.SHL.U32 R25, R198, 0x8, RZ ;  /* 0x00000008c619b824 */ /* 0x000fc600078e00ff */
        /* <DEDUP_REMOVED lines=24> */
.L_x_6144:
[----:B------:R-:W-:Y:S05]  /*efd0*/  BSYNC B1 ;  /* 0x0000000000017941 */ /* 0x000fea0003800000 */
.L_x_6143:
[----:B-1---5:R-:W-:Y:S01]  /*efe0*/  IMAD.MOV.U32 R3, RZ, RZ, R45 ;  /* 0x000000ffff037224 */ /* 0x022fe200078e002d */
[----:B--2---:R-:W-:Y:S01]  /*eff0*/  MOV R0, R44 ;  /* 0x0000002c00007202 */ /* 0x004fe20000000f00 */
[----:B------:R-:W-:Y:S01]  /*f000*/  IMAD.MOV.U32 R4, RZ, RZ, R46 ;  /* 0x000000ffff047224 */ /* 0x000fe200078e002e */
[----:B---3--:R-:W-:Y:S01]  /*f010*/  MOV R5, R47 ;  /* 0x0000002f00057202 */ /* 0x008fe20000000f00 */
[----:B------:R-:W-:Y:S01]  /*f020*/  UMOV UR4, 0xffffffff ;  /* 0xffffffff00047882 */ /* 0x000fe20000000000 */
        /* <DEDUP_REMOVED lines=36> */
[----:B------:R-:W-:Y:S01]  /*f270*/  CS2R R4, SRZ ;  /* 0x0000000000047805 */ /* 0x000fe2000001ff00 */
[----:B------:R-:W-:Y:S06]  /*f280*/  BRA.DIV UR4, `(.L_x_6145) ;  /* 0x0000015604047947 */ /* 0x000fec000b800000 */
[----:B------:R1:W2:Y:S04]  /*f290*/  SHFL.IDX PT, R3, R7, 0x1, 0x1c1f ;  /* 0x003c1f0007037f89 */ /* 0x0002a800000e0000 */
[----:B------:R1:W3:Y:S04]  /*f2a0*/  SHFL.IDX PT, R0, R6, 0x1, 0x1c1f ;  /* 0x003c1f0006007f89 */ /* 0x0002e800000e0000 */
[----:B0-----:R-:W0:Y:S04]  /*f2b0*/  SHFL.IDX PT, R21, R21, 0x1, 0x1c1f ;  /* 0x003c1f0015157f89 */ /* 0x001e2800000e0000 */
[----:B-1----:R-:W0:Y:S02]  /*f2c0*/  SHFL.IDX PT, R20, R20, 0x1, 0x1c1f ;  /* 0x003c1f0014147f89 */ /* 0x002e2400000e0000 */
.L_x_6397:
[----:B------:R-:W-:Y:S01]  /*f2d0*/  IADD3 R62, R62, 0x40, RZ ;  /* 0x000000403e3e7810 */ /* 0x000fe20007ffe0ff */
[----:B------:R-:W-:Y:S01]  /*f2e0*/  BSSY B1, `(.L_x_6146) ;  /* 0x0000033000017945 */ /* 0x000fe20003800000 */
[----:B------:R-:W-:Y:S02]  /*f2f0*/  CS2R R6, SRZ ;  /* 0x0000000000067805 */ /* 0x000fe4000001ff00 */
[----:B------:R-:W-:Y:S02]  /*f300*/  CS2R R8, SRZ ;  /* 0x0000000000087805 */ /* 0x000fe4000001ff00 */
[----:B------:R-:W-:Y:S02]  /*f310*/  ISETP.GE.AND P0, PT, R62, R73, PT ;  /* 0x000000493e00720c */ /* 0x000fe40003f06270 */
[----:B------:R-:W-:Y:S02]  /*f320*/  CS2R R10, SRZ ;  /* 0x00000000000a7805 */ /* 0x000fe4000001ff00 */
        /* <DEDUP_REMOVED lines=10> */
[----:B--2---:R-:W-:Y:S01]  /*f3d0*/  MOV R5, R3 ;  /* 0x0000000300057202 */ /* 0x004fe20000000f00 */
[----:B---3--:R-:W-:Y:S01]  /*f3e0*/  IMAD.MOV.U32 R4, RZ, RZ, R0 ;  /* 0x000000ffff047224 */ /* 0x008fe200078e0000 */
        /* <DEDUP_REMOVED lines=9> */
[----:B------:R-:W-:Y:S01]  /*f480*/  ULDC.64 UR6, c[0x0][0x208] ;  /* 0x0000820000067ab9 */ /* 0x000fe20000000a00 */
[----:B------:R-:W-:Y:S02]  /*f490*/  @!P2 IMAD.SHL.U32 R63, R16, 0x2, RZ ;  /* 0x00000002103fa824 */ /* 0x000fe400078e00ff */
[----:B------:R-:W-:-:S02]  /*f4a0*/  @!P3 IMAD.SHL.U32 R71, R198, 0x8, RZ ;  /* 0x00000008c647b824 */ /* 0x000fc400078e00ff */
[----:B------:R-:W-:Y:S01]  /*f4b0*/  @!P4 IMAD.SHL.U32 R65, R199, 0x8, RZ ;  /* 0x00000008c741c824 */ /* 0x000fe200078e00ff */
[-C--:B------:R-:W-:Y:S01]  /*f4c0*/  @!P2 IADD3 R60, P0, R0, R63.reuse, RZ ;  /* 0x0000003f003ca210 */ /* 0x080fe20007f1e0ff */
[----:B------:R-:W-:Y:S01]  /*f4d0*/  @!P3 IMAD.WIDE R66, R71, 0x2, R4 ;  /* 0x000000024742b825 */ /* 0x000fe200078e0204 */
[----:B0-----:R-:W-:Y:S02]  /*f4e0*/  @!P2 IADD3 R62, P1, R20, R63, RZ ;  /* 0x0000003f143ea210 */ /* 0x001fe40007f3e0ff */
[----:B------:R-:W-:Y:S01]  /*f4f0*/  @!P2 SHF.L.U64.HI R0, R16, 0x1, R17 ;  /* 0x000000011000a819 */ /* 0x000fe20000010211 */
[----:B------:R-:W-:Y:S01]  /*f500*/  @!P4 IMAD.WIDE R68, R65, 0x2, R4 ;  /* 0x000000024144c825 */ /* 0x000fe200078e0204 */
[----:B------:R-:W-:Y:S02]  /*f510*/  CS2R R12, SRZ ;  /* 0x00000000000c7805 */ /* 0x000fe4000001ff00 */
[----:B------:R-:W-:Y:S02]  /*f520*/  CS2R R14, SRZ ;  /* 0x00000000000e7805 */ /* 0x000fe4000001ff00 */
[----:B------:R-:W-:-:S02]  /*f530*/  CS2R R48, SRZ ;  /* 0x0000000000307805 */ /* 0x000fc4000001ff00 */
[----:B------:R-:W-:Y:S02]  /*f540*/  CS2R R50, SRZ ;  /* 0x0000000000327805 */ /* 0x000fe4000001ff00 */
[----:B------:R-:W-:Y:S02]  /*f550*/  CS2R R4, SRZ ;  /* 0x0000000000047805 */ /* 0x000fe4000001ff00 */
[----:B------:R-:W-:Y:S01]  /*f560*/  CS2R R6, SRZ ;  /* 0x0000000000067805 */ /* 0x000fe2000001ff00 */
[--C-:B------:R-:W-:Y:S01]  /*f570*/  @!P3 IMAD.WIDE R70, R71, 0x2, R20.reuse ;  /* 0x000000024746b825 */ /* 0x100fe200078e0214 */
[----:B------:R-:W-:Y:S01]  /*f580*/  @!P2 IADD3.X R61, R3, R0, RZ, P0, !PT ;  /* 0x00000000033da210 */ /* 0x000fe200007fe4ff */
[----:B------:R1:W5:Y:S02]  /*f590*/  @!P3 LD.E.128 R52, desc[UR6][R66.64] ;  /* 0x000000064234b980 */ /* 0x000364000c101d00 */
[----:B------:R-:W-:Y:S02]  /*f5a0*/  @!P4 IMAD.WIDE R64, R65, 0x2, R20 ;  /* 0x000000024140c825 */ /* 0x000fe400078e0214 */
[----:B------:R1:W5:Y:S02]  /*f5b0*/  @!P3 LD.E.128 R8, desc[UR6][R70.64] ;  /* 0x000000064608b980 */ /* 0x000364000c101d00 */
[----:B------:R-:W-:-:S02]  /*f5c0*/  @!P2 IMAD.X R63, R21, 0x1, R0, P1 ;  /* 0x00000001153fa824 */ /* 0x000fc400008e0600 */
[----:B------:R1:W5:Y:S04]  /*f5d0*/  @!P4 LD.E.128 R56, desc[UR6][R68.64] ;  /* 0x000000064438c980 */ /* 0x000368000c101d00 */
[----:B------:R1:W5:Y:S04]  /*f5e0*/  @!P4 LD.E.128 R12, desc[UR6][R64.64] ;  /* 0x00000006400cc980 */ /* 0x000368000c101d00 */
[----:B------:R1:W5:Y:S04]  /*f5f0*/  @!P2 LD.E.128 R48, desc[UR6][R60.64] ;  /* 0x000000063c30a980 */ /* 0x000368000c101d00 */
[----:B------:R1:W5:Y:S02]  /*f600*/  @!P2 LD.E.128 R4, desc[UR6][R62.64] ;  /* 0x000000063e04a980 */ /* 0x000364000c101d00 */
.L_x_6147:
[----:B------:R-:W-:Y:S05]  /*f610*/  BSYNC B1 ;  /* 0x0000000000017941 */ /* 0x000fea0003800000 */
.L_x_6146:
[----:B-1----:R-:W3:Y:S01]  /*f620*/  LDL R60, [R1+0x38] ;  /* 0x00003800013c7983 */ /* 0x002ee20000100800 */
[----:B--2--5:R-:W-:Y:S01]  /*f630*/  IMAD.MOV.U32 R3, RZ, RZ, R4 ;  /* 0x000000ffff037224 */ /* 0x024fe200078e0004 */
[----:B0-----:R-:W-:Y:S01]  /*f640*/  MOV R20, R5 ;  /* 0x0000000500147202 */ /* 0x001fe20000000f00 */
[----:B------:R-:W-:Y:S01]  /*f650*/  IMAD.MOV.U32 R21, RZ, RZ, R7 ;  /* 0x000000ffff157224 */ /* 0x000fe200078e0007 */
[----:B------:R-:W-:Y:S01]  /*f660*/  VIADDMNMX R69, R73, -R218, 0x80, PT ;  /* 0x0000008049457446 */ /* 0x000fe200038009da */
[----:B------:R-:W-:Y:S01]  /*f670*/  IMAD.MOV.U32 R61, RZ, RZ, R49 ;  /* 0x000000ffff3d7224 */ /* 0x000fe200078e0031 */
[----:B------:R-:W-:Y:S01]  /*f680*/  PRMT R78, R3, 0x5410, R20 ;  /* 0x00005410034e7816 */ /* 0x000fe20000000014 */
[----:B------:R-:W-:Y:S01]  /*f690*/  IMAD.MOV.U32 R3, RZ, RZ, R6 ;  /* 0x000000ffff037224 */ /* 0x000fe200078e0006 */
[----:B------:R-:W-:Y:S01]  /*f6a0*/  BSSY B1, `(.L_x_6148) ;  /* 0x0000028000017945 */ /* 0x000fe20003800000 */
[----:B------:R-:W-:Y:S01]  /*f6b0*/  IMAD.MOV.U32 R20, RZ, RZ, R9 ;  /* 0x000000ffff147224 */ /* 0x000fe200078e0009 */
[----:B------:R-:W-:Y:S01]  /*f6c0*/  ISETP.GE.AND P1, PT, R204, R69, PT ;  /* 0x00000045cc00720c */ /* 0x000fe20003f26270 */
[----:B------:R-:W-:Y:S01]  /*f6d0*/  IMAD.MOV.U32 R62, RZ, RZ, R50 ;  /* 0x000000ffff3e7224 */ /* 0x000fe200078e0032 */
[----:B------:R-:W-:Y:S01]  /*f6e0*/  PRMT R80, R3, 0x5410, R21 ;  /* 0x0000541003507816 */ /* 0x000fe20000000015 */
[----:B------:R-:W-:-:S03]  /*f6f0*/  IMAD.MOV.U32 R3, RZ, RZ, R8 ;  /* 0x000000ffff037224 */ /* 0x000fc600078e0008 */
[----:B------:R-:W-:Y:S02]  /*f700*/  PRMT R82, R62, 0x7610, R82 ;  /* 0x000076103e527816 */ /* 0x000fe40000000052 */
[----:B------:R-:W-:Y:S01]  /*f710*/  PRMT R68, R3, 0x5410, R20 ;  /* 0x0000541003447816 */ /* 0x000fe20000000014 */
[----:B------:R-:W-:Y:S01]  /*f720*/  IMAD.MOV.U32 R3, RZ, RZ, R12 ;  /* 0x000000ffff037224 */ /* 0x000fe200078e000c */
[----:B------:R-:W-:Y:S02]  /*f730*/  MOV R20, R13 ;  /* 0x0000000d00147202 */ /* 0x000fe40000000f00 */
[----:B------:R-:W-:Y:S02]  /*f740*/  MOV R62, R57 ;  /* 0x00000039003e7202 */ /* 0x000fe40000000f00 */
[----:B---3--:R-:W-:-:S04]  /*f750*/  LEA.HI R0, R60, R60, RZ, 0x1 ;  /* 0x0000003c3c007211 */ /* 0x008fc800078f08ff */
[----:B------:R-:W-:-:S04]  /*f760*/  LOP3.LUT R0, R0, 0xfffffffe, RZ, 0xc0, !PT ;  /* 0xfffffffe00007812 */ /* 0x000fc800078ec0ff */
[----:B------:R-:W-:Y:S02]  /*f770*/  IADD3 R0, R60, -R0, RZ ;  /* 0x800000003c007210 */ /* 0x000fe40007ffe0ff */
[----:B------:R-:W-:Y:S02]  /*f780*/  MOV R60, R10 ;  /* 0x0000000a003c7202 */ /* 0x000fe40000000f00 */
[----:B------:R-:W-:Y:S01]  /*f790*/  SHF.L.U32 R21, R0, 0x1f, RZ ;  /* 0x0000001f00157819 */ /* 0x000fe200000006ff */
[----:B------:R-:W-:Y:S01]  /*f7a0*/  IMAD.MOV.U32 R0, RZ, RZ, R11 ;  /* 0x000000ffff007224 */ /* 0x000fe200078e000b */
[----:B------:R-:W-:Y:S01]  /*f7b0*/  PRMT R70, R60, 0x7610, R70 ;  /* 0x000076103c467816 */ /* 0x000fe20000000046 */
[----:B------:R-:W-:Y:S01]  /*f7c0*/  IMAD.MOV.U32 R60, RZ, RZ, R14 ;  /* 0x000000ffff3c7224 */ /* 0x000fe200078e000e */
[----:B------:R-:W0:Y:S02]  /*f7d0*/  SYNCS.PHASECHK.TRANS64.TRYWAIT P0, [R18+URZ+0x30800], R21 ;  /* 0x03080015120075a7 */ /* 0x000e24000800017f */
[----:B------:R-:W-:-:S02]  /*f7e0*/  PRMT R70, R70, 0x5410, R0 ;  /* 0x0000541046467816 */ /* 0x000fc40000000000 */
[----:B------:R-:W-:Y:S01]  /*f7f0*/  PRMT R0, R3, 0x5410, R20 ;  /* 0x0000541003007816 */ /* 0x000fe20000000014 */
[----:B------:R-:W-:Y:S01]  /*f800*/  IMAD.MOV.U32 R20, RZ, RZ, R15 ;  /* 0x000000ffff147224 */ /* 0x000fe200078e000f */
[----:B------:R-:W-:Y:S02]  /*f810*/  PRMT R3, R60, 0x7610, R3 ;  /* 0x000076103c037816 */ /* 0x000fe40000000003 */
[----:B------:R-:W-:Y:S02]  /*f820*/  MOV R60, R48 ;  /* 0x00000030003c7202 */ /* 0x000fe40000000f00 */
[----:B------:R-:W-:Y:S02]  /*f830*/  PRMT R3, R3, 0x5410, R20 ;  /* 0x0000541003037816 */ /* 0x000fe40000000014 */
[----:B------:R-:W-:Y:S01]  /*f840*/  PRMT R81, R60, 0x5410, R61 ;  /* 0x000054103c517816 */ /* 0x000fe2000000003d */
[----:B------:R-:W-:Y:S01]  /*f850*/  IMAD.MOV.U32 R60, RZ, RZ, R52 ;  /* 0x000000ffff3c7224 */ /* 0x000fe200078e0034 */
[----:B------:R-:W-:Y:S01]  /*f860*/  MOV R20, R51 ;  /* 0x0000003300147202 */ /* 0x000fe20000000f00 */
[----:B------:R-:W-:-:S03]  /*f870*/  IMAD.MOV.U32 R61, RZ, RZ, R53 ;  /* 0x000000ffff3d7224 */ /* 0x000fc600078e0035 */
[----:B------:R-:W-:Y:S02]  /*f880*/  PRMT R82, R82, 0x5410, R20 ;  /* 0x0000541052527816 */ /* 0x000fe40000000014 */
        /* <DEDUP_REMOVED lines=8> */
[----:B0-----:R-:W-:Y:S06]  /*f910*/  @!P0 BRA `(.L_x_6149) ;  /* 0x0000014c00d48947 */ /* 0x001fec0003800000 */
.L_x_6398:
[----:B------:R-:W-:Y:S05]  /*f920*/  BSYNC B1 ;  /* 0x0000000000017941 */ /* 0x000fea0003800000 */
.L_x_6148:
        /* <DEDUP_REMOVED lines=14> */
[----:B------:R-:W-:Y:S01]  /*fa10*/  LOP3.LUT R60, R61, R214, RZ, 0x3c, !PT ;  /* 0x000000d63d3c7212 */ /* 0x000fe200078e3cff */
[----:B------:R-:W-:Y:S01]  /*fa20*/  HADD2.F32 R102, -RZ, R89.H0_H0 ;  /* 0x20000059ff667230 */ /* 0x000fe20000004100 */
[----:B------:R-:W-:Y:S02]  /*fa30*/  SHF.R.U32.HI R99, RZ, 0x10, R45 ;  /* 0x00000010ff637819 */ /* 0x000fe4000001162d */
[--C-:B------:R-:W-:Y:S01]  /*fa40*/  SHF.R.U64 R32, R32, 0x10, R33.reuse ;  /* 0x0000001020207819 */ /* 0x100fe20000001221 */
[----:B------:R-:W-:Y:S01]  /*fa50*/  IMAD.IADD R87, R215, 0x1, R60 ;  /* 0x00000001d7577824 */ /* 0x000fe200078e023c */
[----:B------:R-:W-:Y:S01]  /*fa60*/  SHF.R.U32.HI R100, RZ, 0x10, R33 ;  /* 0x00000010ff647819 */ /* 0x000fe20000011621 */
[----:B------:R-:W-:Y:S01]  /*fa70*/  HADD2.F32 R99, -RZ, R99.H0_H0 ;  /* 0x20000063ff637230 */ /* 0x000fe20000004100 */
[----:B------:R-:W-:-:S02]  /*fa80*/  SHF.R.U64 R33, R34, 0x10, R35 ;  /* 0x0000001022217819 */ /* 0x000fc40000001223 */
[----:B------:R-:W-:Y:S02]  /*fa90*/  LEA R87, R87, R18, 0x1 ;  /* 0x0000001257577211 */ /* 0x000fe400078e08ff */
[--C-:B------:R-:W-:Y:S01]  /*faa0*/  SHF.R.U64 R34, R46, 0x10, R47.reuse ;  /* 0x000000102e227819 */ /* 0x100fe2000000122f */
[----:B------:R-:W-:Y:S01]  /*fab0*/  HADD2.F32 R33, -RZ, R33.H0_H0 ;  /* 0x20000021ff217230 */ /* 0x000fe20000004100 */
[----:B------:R-:W-:Y:S02]  /*fac0*/  SHF.R.U32.HI R105, RZ, 0x10, R47 ;  /* 0x00000010ff697819 */ /* 0x000fe4000001162f */
[----:B------:R-:W-:-:S05]  /*fad0*/  SHF.R.U32.HI R92, RZ, 0x10, R35 ;  /* 0x00000010ff5c7819 */ /* 0x000fca0000011623 */
[----:B------:R-:W-:Y:S01]  /*fae0*/  HADD2.F32 R92, -RZ, R92.H0_H0 ;  /* 0x2000005cff5c7230 */ /* 0x000fe20000004100 */
        /* <DEDUP_REMOVED lines=8> */
[----:B------:R-:W0:Y:S02]  /*fb70*/  LDS.128 R60, [R87+0x12400] ;  /* 0x01240000573c7984 */ /* 0x000e240000000c00 */
        /* <DEDUP_REMOVED lines=15> */
[----:B------:R-:W-:Y:S01]  /*fc70*/  FFMA.FTZ R45, R46, R97, -R101 ;  /* 0x000000612e2d7223 */ /* 0x000fe20000010865 */
[----:B------:R-:W-:-:S02]  /*fc80*/  HADD2.F32 R97, -RZ, R100.H0_H0 ;  /* 0x20000064ff617230 */ /* 0x000fc40000004100 */
[----:B------:R-:W-:Y:S01]  /*fc90*/  FFMA.FTZ R46, R46, R98, R103 ;  /* 0x000000622e2e7223 */ /* 0x000fe20000010067 */
[--C-:B------:R-:W-:Y:S02]  /*fca0*/  HADD2.F32 R100, -RZ, R91.reuse.H1_H1 ;  /* 0x3000005bff647230 */ /* 0x100fe40000004100 */
[C---:B------:R-:W-:Y:S01]  /*fcb0*/  FMUL.FTZ R101, R93.reuse, R99 ;  /* 0x000000635d657220 */ /* 0x040fe20000410000 */
[----:B------:R-:W-:Y:S02]  /*fcc0*/  HADD2.F32 R98, -RZ, R91.H0_H0 ;  /* 0x2000005bff627230 */ /* 0x000fe40000004100 */
[-C--:B------:R-:W-:Y:S01]  /*fcd0*/  FMUL.FTZ R93, R93, R97.reuse ;  /* 0x000000615d5d7220 */ /* 0x080fe20000410000 */
[----:B------:R-:W-:Y:S02]  /*fce0*/  HADD2.F32 R96, -RZ, R67.H0_H0 ;  /* 0x20000043ff607230 */ /* 0x000fe40000004100 */
[C---:B------:R-:W-:Y:S01]  /*fcf0*/  FMUL.FTZ R104, R65.reuse, R100 ;  /* 0x0000006441687220 */ /* 0x040fe20000410000 */
[C---:B------:R-:W-:Y:S01]  /*fd00*/  FFMA.FTZ R106, R94.reuse, R97, -R101 ;  /* 0x000000615e6a7223 */ /* 0x040fe20000010865 */
[-C--:B------:R-:W-:Y:S01]  /*fd10*/  FMUL.FTZ R65, R65, R98.reuse ;  /* 0x0000006241417220 */ /* 0x080fe20000410000 */
[----:B------:R-:W-:Y:S01]  /*fd20*/  FFMA.FTZ R93, R94, R99, R93 ;  /* 0x000000635e5d7223 */ /* 0x000fe2000001005d */
[----:B------:R-:W-:Y:S01]  /*fd30*/  FFMA.FTZ R104, R61, R98, -R104 ;  /* 0x000000623d687223 */ /* 0x000fe20000010868 */
[----:B------:R-:W-:-:S02]  /*fd40*/  HADD2.F32 R94, -RZ, R89.H1_H1 ;  /* 0x30000059ff5e7230 */ /* 0x000fc40000004100 */
[----:B------:R-:W-:Y:S01]  /*fd50*/  FFMA.FTZ R65, R61, R100, R65 ;  /* 0x000000643d417223 */ /* 0x000fe20000010041 */
[--C-:B------:R-:W-:Y:S02]  /*fd60*/  HADD2.F32 R61, -RZ, R88.reuse.H1_H1 ;  /* 0x30000058ff3d7230 */ /* 0x100fe40000004100 */
[C---:B------:R-:W-:Y:S01]  /*fd70*/  FMUL.FTZ R98, R95.reuse, R102 ;  /* 0x000000665f627220 */ /* 0x040fe20000410000 */
[----:B------:R-:W-:Y:S02]  /*fd80*/  HADD2.F32 R88, -RZ, R88.H0_H0 ;  /* 0x20000058ff587230 */ /* 0x000fe40000004100 */
[-C--:B------:R-:W-:Y:S01]  /*fd90*/  FMUL.FTZ R100, R95, R94.reuse ;  /* 0x0000005e5f647220 */ /* 0x080fe20000410000 */
[----:B------:R-:W-:Y:S02]  /*fda0*/  HADD2.F32 R67, -RZ, R67.H1_H1 ;  /* 0x30000043ff437230 */ /* 0x000fe40000004100 */
[----:B------:R-:W-:Y:S01]  /*fdb0*/  FFMA.FTZ R98, R47, R94, -R98 ;  /* 0x0000005e2f627223 */ /* 0x000fe20000010862 */
[----:B------:R-:W-:-:S02]  /*fdc0*/  HADD2.F32 R94, -RZ, R105.H0_H0 ;  /* 0x20000069ff5e7230 */ /* 0x000fc40000004100 */
[C---:B------:R-:W-:Y:S01]  /*fdd0*/  FMUL.FTZ R108, R96.reuse, R88 ;  /* 0x00000058606c7220 */ /* 0x040fe20000410000 */
[-C--:B------:R-:W-:Y:S01]  /*fde0*/  FMUL.FTZ R89, R96, R61.reuse ;  /* 0x0000003d60597220 */ /* 0x080fe20000410000 */
[----:B------:R-:W-:Y:S01]  /*fdf0*/  FFMA.FTZ R100, R47, R102, R100 ;  /* 0x000000662f647223 */ /* 0x000fe20000010064 */
        /* <DEDUP_REMOVED lines=31> */
.L_x_6153:
[----:B------:R-:W-:Y:S05]  /*fff0*/  BSYNC B2 ;  /* 0x0000000000027941 */ /* 0x000fea0003800000 */
.L_x_6152:
        /* <DEDUP_REMOVED lines=11> */
[----:B------:R-:W-:Y:S02]  /*100b0*/  LEA.HI R32, R33, R32, RZ, 0x3 ;  /* 0x0000002021207211 */ /* 0x000fe400078f18ff */
[----:B------:R-:W-:-:S02]  /*100c0*/  LOP3.LUT R33, R213, 0x38, R34, 0xf8, !PT ;  /* 0x00000038d5217812 */ /* 0x000fc400078ef822 */
[----:B------:R-:W-:Y:S02]  /*100d0*/  SHF.L.U32 R32, R32, 0xa, RZ ;  /* 0x0000000a20207819 */ /* 0x000fe400000006ff */
[----:B------:R-:W-:Y:S02]  /*100e0*/  LOP3.LUT R45, R33, R214, RZ, 0x3c, !PT ;  /* 0x000000d6212d7212 */ /* 0x000fe400078e3cff */
[----:B------:R-:W-:Y:S02]  /*100f0*/  LOP3.LUT R44, R32, 0x7fffe000, RZ, 0xc0, !PT ;  /* 0x7fffe000202c7812 */ /* 0x000fe400078ec0ff */
[----:B------:R-:W-:Y:S02]  /*10100*/  SHF.R.U32.HI R62, RZ, 0x10, R29 ;  /* 0x00000010ff3e7819 */ /* 0x000fe4000001161d */
[----:B------:R-:W-:Y:S02]  /*10110*/  IADD3 R45, R45, R44, R215 ;  /* 0x0000002c2d2d7210 */ /* 0x000fe40007ffe0d7 */
[----:B------:R-:W-:-:S02]  /*10120*/  SHF.R.U64 R94, R30, 0x10, R31 ;  /* 0x000000101e5e7819 */ /* 0x000fc4000000121f */
[----:B------:R-:W-:Y:S01]  /*10130*/  SHF.R.U64 R92, R40, 0x10, R41 ;  /* 0x00000010285c7819 */ /* 0x000fe20000001229 */
[----:B------:R-:W-:Y:S01]  /*10140*/  IMAD R60, R45, 0x2, R18 ;  /* 0x000000022d3c7824 */ /* 0x000fe200078e0212 */
[----:B------:R-:W-:Y:S02]  /*10150*/  SHF.R.U64 R28, R28, 0x10, R29 ;  /* 0x000000101c1c7819 */ /* 0x000fe4000000121d */
[----:B------:R-:W-:Y:S02]  /*10160*/  SHF.R.U32.HI R89, RZ, 0x10, R43 ;  /* 0x00000010ff597819 */ /* 0x000fe4000001162b */
[----:B------:R-:W0:Y:S01]  /*10170*/  LDS.128 R44, [R60+0x12400] ;  /* 0x012400003c2c7984 */ /* 0x000e220000000c00 */
[----:B------:R-:W-:Y:S01]  /*10180*/  SHF.R.U32.HI R93, RZ, 0x10, R31 ;  /* 0x00000010ff5d7819 */ /* 0x000fe2000001161f */
[--C-:B0-----:R-:W-:Y:S02]  /*10190*/  HADD2.F32 R42, -RZ, R45.reuse.H0_H0 ;  /* 0x2000002dff2a7230 */ /* 0x101fe40000004100 */
[----:B------:R-:W-:-:S02]  /*101a0*/  HADD2.F32 R45, -RZ, R45.H1_H1 ;  /* 0x3000002dff2d7230 */ /* 0x000fc40000004100 */
[----:B------:R-:W-:Y:S02]  /*101b0*/  HADD2.F32 R41, -RZ, R44.H0_H0 ;  /* 0x2000002cff297230 */ /* 0x000fe40000004100 */
[C---:B------:R-:W-:Y:S01]  /*101c0*/  FMUL.FTZ R67, R42.reuse, R65 ;  /* 0x000000412a437220 */ /* 0x040fe20000410000 */
[----:B------:R-:W-:Y:S01]  /*101d0*/  FMUL.FTZ R87, R42, R63 ;  /* 0x0000003f2a577220 */ /* 0x000fe20000410000 */
[----:B------:R-:W-:Y:S02]  /*101e0*/  HADD2.F32 R42, -RZ, R62.H0_H0 ;  /* 0x2000003eff2a7230 */ /* 0x000fe40000004100 */
[C---:B------:R-:W-:Y:S01]  /*101f0*/  FMUL.FTZ R66, R45.reuse, R64 ;  /* 0x000000402d427220 */ /* 0x040fe20000410000 */
[----:B------:R-:W-:Y:S02]  /*10200*/  HADD2.F32 R62, -RZ, R83.H0_H0 ;  /* 0x20000053ff3e7230 */ /* 0x000fe40000004100 */
[----:B------:R-:W-:Y:S02]  /*10210*/  HADD2.F32 R43, -RZ, R46.H0_H0 ;  /* 0x2000002eff2b7230 */ /* 0x000fe40000004100 */
[----:B------:R-:W-:Y:S01]  /*10220*/  FMUL.FTZ R90, R45, R42 ;  /* 0x0000002a2d5a7220 */ /* 0x000fe20000410000 */
[----:B------:R-:W-:-:S02]  /*10230*/  HADD2.F32 R61, -RZ, R47.H0_H0 ;  /* 0x2000002fff3d7230 */ /* 0x000fc40000004100 */
[----:B------:R-:W-:Y:S02]  /*10240*/  HADD2.F32 R47, -RZ, R47.H1_H1 ;  /* 0x3000002fff2f7230 */ /* 0x000fe40000004100 */
[----:B------:R-:W-:Y:S02]  /*10250*/  HADD2.F32 R44, -RZ, R44.H1_H1 ;  /* 0x3000002cff2c7230 */ /* 0x000fe40000004100 */
[----:B------:R-:W-:Y:S01]  /*10260*/  HADD2.F32 R46, -RZ, R46.H1_H1 ;  /* 0x3000002eff2e7230 */ /* 0x000fe20000004100 */
[----:B--2---:R-:W0:Y:S02]  /*10270*/  LDS.128 R32, [R95] ;  /* 0x000000005f207984 */ /* 0x004e240000000c00 */
[--C-:B0-----:R-:W-:Y:S02]  /*10280*/  HADD2.F32 R30, -RZ, R33.reuse.H0_H0 ;  /* 0x20000021ff1e7230 */ /* 0x101fe40000004100 */
[----:B------:R-:W-:Y:S02]  /*10290*/  HADD2.F32 R33, -RZ, R33.H1_H1 ;  /* 0x30000021ff217230 */ /* 0x000fe40000004100 */
[----:B------:R-:W-:-:S02]  /*102a0*/  HADD2.F32 R29, -RZ, R32.H0_H0 ;  /* 0x20000020ff1d7230 */ /* 0x000fc40000004100 */
[C---:B------:R-:W-:Y:S01]  /*102b0*/  FFMA.FTZ R67, R30.reuse, R63, -R67 ;  /* 0x0000003f1e437223 */ /* 0x040fe20000010843 */
[----:B------:R-:W-:Y:S01]  /*102c0*/  FFMA.FTZ R87, R30, R65, R87 ;  /* 0x000000411e577223 */ /* 0x000fe20000010057 */
[----:B------:R-:W-:Y:S02]  /*102d0*/  HADD2.F32 R30, -RZ, R85.H0_H0 ;  /* 0x20000055ff1e7230 */ /* 0x000fe40000004100 */
[----:B------:R-:W-:Y:S01]  /*102e0*/  FFMA.FTZ R88, R33, R42, -R66 ;  /* 0x0000002a21587223 */ /* 0x000fe20000010842 */
[----:B------:R-:W-:Y:S01]  /*102f0*/  FMUL.FTZ R66, R41, R62 ;  /* 0x0000003e29427220 */ /* 0x000fe20000410000 */
[----:B------:R-:W-:Y:S02]  /*10300*/  HADD2.F32 R42, -RZ, R84.H0_H0 ;  /* 0x20000054ff2a7230 */ /* 0x000fe40000004100 */
[----:B------:R-:W-:Y:S01]  /*10310*/  FFMA.FTZ R90, R33, R64, R90 ;  /* 0x00000040215a7223 */ /* 0x000fe2000001005a */
[-C--:B------:R-:W-:Y:S01]  /*10320*/  FMUL.FTZ R41, R41, R30.reuse ;  /* 0x0000001e29297220 */ /* 0x080fe20000410000 */
[----:B------:R-:W-:Y:S01]  /*10330*/  FFMA.FTZ R66, R29, R30, -R66 ;  /* 0x0000001e1d427223 */ /* 0x000fe20000010842 */
[----:B------:R-:W-:-:S02]  /*10340*/  HADD2.F32 R31, -RZ, R34.H0_H0 ;  /* 0x20000022ff1f7230 */ /* 0x000fc40000004100 */
[----:B------:R-:W-:Y:S02]  /*10350*/  HADD2.F32 R30, -RZ, R86.H0_H0 ;  /* 0x20000056ff1e7230 */ /* 0x000fe40000004100 */
[----:B------:R-:W-:Y:S01]  /*10360*/  FFMA.FTZ R45, R29, R62, R41 ;  /* 0x0000003e1d2d7223 */ /* 0x000fe20000010029 */
[----:B------:R-:W-:Y:S02]  /*10370*/  HADD2.F32 R84, -RZ, R84.H1_H1 ;  /* 0x30000054ff547230 */ /* 0x000fe40000004100 */
[C---:B------:R-:W-:Y:S01]  /*10380*/  FMUL.FTZ R62, R43.reuse, R42 ;  /* 0x0000002a2b3e7220 */ /* 0x040fe20000410000 */
[----:B------:R-:W-:Y:S02]  /*10390*/  HADD2.F32 R86, -RZ, R86.H1_H1 ;  /* 0x30000056ff567230 */ /* 0x000fe40000004100 */
[-C--:B------:R-:W-:Y:S01]  /*103a0*/  FMUL.FTZ R64, R43, R30.reuse ;  /* 0x0000001e2b407220 */ /* 0x080fe20000410000 */
[----:B------:R-:W-:Y:S02]  /*103b0*/  HADD2.F32 R40, -RZ, R35.H0_H0 ;  /* 0x20000023ff287230 */ /* 0x000fe40000004100 */
[----:B------:R-:W-:Y:S01]  /*103c0*/  FFMA.FTZ R63, R31, R30, -R62 ;  /* 0x0000001e1f3f7223 */ /* 0x000fe2000001083e */
[----:B------:R-:W-:Y:S01]  /*103d0*/  FMUL.FTZ R29, R61, R84 ;  /* 0x000000543d1d7220 */ /* 0x000fe20000410000 */
[----:B------:R-:W-:-:S02]  /*103e0*/  HADD2.F32 R62, -RZ, R89.H0_H0 ;  /* 0x20000059ff3e7230 */ /* 0x000fc40000004100 */
[----:B------:R-:W-:Y:S01]  /*103f0*/  FMUL.FTZ R61, R61, R86 ;  /* 0x000000563d3d7220 */ /* 0x000fe20000410000 */
        /* <DEDUP_REMOVED lines=33> */
.L_x_6155:
[----:B------:R-:W-:Y:S05]  /*10610*/  BSYNC B2 ;  /* 0x0000000000027941 */ /* 0x000fea0003800000 */
.L_x_6154:
[----:B------:R-:W-:Y:S05]  /*10620*/  @P2 BRA `(.L_x_6151) ;  /* 0x00000004007c2947 */ /* 0x000fea0003800000 */
[----:B------:R-:W2:Y:S01]  /*10630*/  LDL R66, [R1+0x54] ;  /* 0x0000540001427983 */ /* 0x000ea20000100800 */
[----:B------:R-:W-:Y:S01]  /*10640*/  LEA.HI R79, R79, R199, RZ, 0x1d ;  /* 0x000000c74f4f7211 */ /* 0x000fe200078fe8ff */
[----:B------:R-:W-:Y:S01]  /*10650*/  HADD2.F32 R41, -RZ, R76.H1_H1 ;  /* 0x3000004cff297230 */ /* 0x000fe20000004100 */
[----:B------:R-:W-:Y:S01]  /*10660*/  SHF.R.U64 R63, R36, 0x10, R37 ;  /* 0x00000010243f7819 */ /* 0x000fe20000001225 */
[--C-:B------:R-:W-:Y:S01]  /*10670*/  HADD2.F32 R42, -RZ, R74.reuse.H1_H1 ;  /* 0x3000004aff2a7230 */ /* 0x100fe20000004100 */
[----:B-1----:R-:W-:Y:S01]  /*10680*/  SHF.R.S32.HI R30, RZ, 0x1f, R79 ;  /* 0x0000001fff1e7819 */ /* 0x002fe2000001144f */
[----:B------:R-:W-:Y:S01]  /*10690*/  IMAD.SHL.U32 R28, R79, 0x8, RZ ;  /* 0x000000084f1c7824 */ /* 0x000fe200078e00ff */
[----:B------:R-:W-:Y:S01]  /*106a0*/  SHF.R.U32.HI R43, RZ, 0x10, R25 ;  /* 0x00000010ff2b7819 */ /* 0x000fe20000011619 */
[----:B------:R-:W-:Y:S01]  /*106b0*/  HADD2.F32 R74, -RZ, R74.H0_H0 ;  /* 0x2000004aff4a7230 */ /* 0x000fe20000004100 */
[----:B------:R-:W-:Y:S01]  /*106c0*/  LEA.HI R30, R30, R79, RZ, 0x3 ;  /* 0x0000004f1e1e7211 */ /* 0x000fe200078f18ff */
[----:B------:R-:W-:Y:S01]  /*106d0*/  HADD2.F32 R76, -RZ, R76.H0_H0 ;  /* 0x2000004cff4c7230 */ /* 0x000fe20000004100 */
[----:B------:R-:W-:-:S02]  /*106e0*/  LOP3.LUT R29, R213, 0x38, R28, 0xf8, !PT ;  /* 0x00000038d51d7812 */ /* 0x000fc400078ef81c */
[----:B------:R-:W-:Y:S02]  /*106f0*/  SHF.L.U32 R30, R30, 0xa, RZ ;  /* 0x0000000a1e1e7819 */ /* 0x000fe400000006ff */
[----:B0-----:R-:W-:Y:S02]  /*10700*/  LOP3.LUT R33, R29, R214, RZ, 0x3c, !PT ;  /* 0x000000d61d217212 */ /* 0x001fe400078e3cff */
[----:B------:R-:W-:Y:S02]  /*10710*/  LOP3.LUT R32, R30, 0x7fffe000, RZ, 0xc0, !PT ;  /* 0x7fffe0001e207812 */ /* 0x000fe400078ec0ff */
[----:B------:R-:W-:Y:S02]  /*10720*/  SHF.R.U32.HI R44, RZ, 0x10, R37 ;  /* 0x00000010ff2c7819 */ /* 0x000fe40000011625 */
[----:B------:R-:W-:Y:S02]  /*10730*/  IADD3 R33, R33, R32, R215 ;  /* 0x0000002021217210 */ /* 0x000fe40007ffe0d7 */
[----:B------:R-:W-:Y:S01]  /*10740*/  SHF.R.U64 R65, R24, 0x10, R25 ;  /* 0x0000001018417819 */ /* 0x000fe20000001219 */
[----:B------:R-:W-:Y:S01]  /*10750*/  HADD2.F32 R44, -RZ, R44.H0_H0 ;  /* 0x2000002cff2c7230 */ /* 0x000fe20000004100 */
[----:B------:R-:W-:Y:S01]  /*10760*/  SHF.R.U64 R61, R38, 0x10, R39 ;  /* 0x00000010263d7819 */ /* 0x000fe20000001227 */
[----:B------:R-:W-:Y:S01]  /*10770*/  IMAD R40, R33, 0x2, R18 ;  /* 0x0000000221287824 */ /* 0x000fe200078e0212 */
[----:B------:R-:W-:-:S02]  /*10780*/  SHF.R.U64 R64, R26, 0x10, R27 ;  /* 0x000000101a407819 */ /* 0x000fc4000000121b */
[----:B------:R-:W-:Y:S02]  /*10790*/  SHF.R.U32.HI R45, RZ, 0x10, R39 ;  /* 0x00000010ff2d7819 */ /* 0x000fe40000011627 */
        /* <DEDUP_REMOVED lines=20> */
[----:B------:R-:W-:Y:S01]  /*108e0*/  FMUL.FTZ R25, R33, R74 ;  /* 0x0000004a21197220 */ /* 0x000fe20000410000 */
[----:B------:R-:W-:Y:S01]  /*108f0*/  FMUL.FTZ R42, R37, R36 ;  /* 0x00000024252a7220 */ /* 0x000fe20000410000 */
[----:B------:R-:W-:Y:S02]  /*10900*/  HADD2.F32 R37, -RZ, R75.H0_H0 ;  /* 0x2000004bff257230 */ /* 0x000fe40000004100 */
[-C--:B------:R-:W-:Y:S01]  /*10910*/  FMUL.FTZ R33, R33, R76.reuse ;  /* 0x0000004c21217220 */ /* 0x080fe20000410000 */
[----:B------:R-:W-:Y:S01]  /*10920*/  FFMA.FTZ R76, R24, R76, -R25 ;  /* 0x0000004c184c7223 */ /* 0x000fe20000010819 */
[----:B------:R-:W-:Y:S01]  /*10930*/  FFMA.FTZ R43, R29, R44, R42 ;  /* 0x0000002c1d2b7223 */ /* 0x000fe2000001002a */
[----:B------:R-:W-:-:S02]  /*10940*/  HADD2.F32 R25, -RZ, R77.H0_H0 ;  /* 0x2000004dff197230 */ /* 0x000fc40000004100 */
[----:B------:R-:W-:Y:S01]  /*10950*/  FFMA.FTZ R41, R29, R36, -R62 ;  /* 0x000000241d297223 */ /* 0x000fe2000001083e */
[----:B------:R-:W-:Y:S02]  /*10960*/  HADD2.F32 R26, -RZ, R30.H0_H0 ;  /* 0x2000001eff1a7230 */ /* 0x000fe40000004100 */
[----:B------:R-:W-:Y:S01]  /*10970*/  FFMA.FTZ R74, R24, R74, R33 ;  /* 0x0000004a184a7223 */ /* 0x000fe20000010021 */
[----:B------:R-:W-:Y:S02]  /*10980*/  HADD2.F32 R42, -RZ, R75.H1_H1 ;  /* 0x3000004bff2a7230 */ /* 0x000fe40000004100 */
[C---:B------:R-:W-:Y:S01]  /*10990*/  FMUL.FTZ R29, R38.reuse, R37 ;  /* 0x00000025261d7220 */ /* 0x040fe20000410000 */
[----:B------:R-:W-:Y:S02]  /*109a0*/  HADD2.F32 R24, -RZ, R77.H1_H1 ;  /* 0x3000004dff187230 */ /* 0x000fe40000004100 */
[----:B------:R-:W-:Y:S01]  /*109b0*/  FMUL.FTZ R33, R38, R25 ;  /* 0x0000001926217220 */ /* 0x000fe20000410000 */
[----:B------:R-:W-:-:S02]  /*109c0*/  HADD2.F32 R27, -RZ, R31.H0_H0 ;  /* 0x2000001fff1b7230 */ /* 0x000fc40000004100 */
[C---:B------:R-:W-:Y:S01]  /*109d0*/  FFMA.FTZ R44, R26.reuse, R25, -R29 ;  /* 0x000000191a2c7223 */ /* 0x040fe2000001081d */
[----:B------:R-:W-:Y:S02]  /*109e0*/  HADD2.F32 R38, -RZ, R45.H0_H0 ;  /* 0x2000002dff267230 */ /* 0x000fe40000004100 */
[C---:B------:R-:W-:Y:S01]  /*109f0*/  FMUL.FTZ R62, R39.reuse, R42 ;  /* 0x0000002a273e7220 */ /* 0x040fe20000410000 */
[----:B------:R-:W-:Y:S02]  /*10a00*/  HADD2.F32 R36, -RZ, R47.H0_H0 ;  /* 0x2000002fff247230 */ /* 0x000fe40000004100 */
[-C--:B------:R-:W-:Y:S01]  /*10a10*/  FMUL.FTZ R25, R39, R24.reuse ;  /* 0x0000001827197220 */ /* 0x080fe20000410000 */
[----:B------:R-:W-:Y:S02]  /*10a20*/  HADD2.F32 R31, -RZ, R31.H1_H1 ;  /* 0x3000001fff1f7230 */ /* 0x000fe40000004100 */
[----:B------:R-:W-:Y:S01]  /*10a30*/  FFMA.FTZ R39, R26, R37, R33 ;  /* 0x000000251a277223 */ /* 0x000fe20000010021 */
        /* <DEDUP_REMOVED lines=30> */
.L_x_6151:
[----:B------:R-:W-:Y:S05]  /*10c20*/  BSYNC B1 ;  /* 0x0000000000017941 */ /* 0x000fea0003800000 */
.L_x_6150:
[----:B--2---:R-:W-:-:S05]  /*10c30*/  VIADD R24, R204, 0x40 ;  /* 0x00000040cc187836 */ /* 0x004fca0000000000 */
[----:B------:R-:W-:-:S13]  /*10c40*/  ISETP.GE.AND P0, PT, R24, R69, PT ;  /* 0x000000451800720c */ /* 0x000fda0003f06270 */
[----:B------:R-:W-:Y:S05]  /*10c50*/  @P0 BRA `(.L_x_6131) ;  /* 0x0000001000a80947 */ /* 0x000fea0003800000 */
[----:B01----:R-:W0:Y:S01]  /*10c60*/  LDC R33, c[0x0][0x3f4] ;  /* 0x0000fd00ff217b82 */ /* 0x003e220000000800 */
[----:B------:R-:W-:Y:S01]  /*10c70*/  BSSY B1, `(.L_x_6156) ;  /* 0x0000066000017945 */ /* 0x000fe20003800000 */
[----:B------:R-:W-:Y:S02]  /*10c80*/  SHF.R.U32.HI R61, RZ, 0x3, R211 ;  /* 0x00000003ff3d7819 */ /* 0x000fe400000116d3 */
[-C--:B0-----:R-:W-:Y:S02]  /*10c90*/  ISETP.GE.AND P0, PT, R16, R33.reuse, PT ;  /* 0x000000211000720c */ /* 0x081fe40003f06270 */
[-C--:B------:R-:W-:Y:S02]  /*10ca0*/  ISETP.GE.AND P1, PT, R196, R33.reuse, PT ;  /* 0x00000021c400720c */ /* 0x080fe40003f26270 */
[----:B------:R-:W-:-:S09]  /*10cb0*/  ISETP.GE.AND P2, PT, R193, R33, PT ;  /* 0x00000021c100720c */ /* 0x000fd20003f46270 */
[----:B------:R-:W-:Y:S05]  /*10cc0*/  @P0 BRA `(.L_x_6157) ;  /* 0x0000000400800947 */ /* 0x000fea0003800000 */
[----:B------:R-:W2:Y:S04]  /*10cd0*/  LDL R24, [R1+0x3c] ;  /* 0x00003c0001187983 */ /* 0x000ea80000100800 */
[----:B------:R-:W3:Y:S01]  /*10ce0*/  LDL R62, [R1+0x58] ;  /* 0x00005800013e7983 */ /* 0x000ee20000100800 */
[--C-:B------:R-:W-:Y:S01]  /*10cf0*/  HADD2.F32 R38, -RZ, R81.reuse.H1_H1 ;  /* 0x30000051ff267230 */ /* 0x100fe20000004100 */
[--C-:B------:R-:W-:Y:S01]  /*10d00*/  SHF.R.U64 R60, R48, 0x10, R49.reuse ;  /* 0x00000010303c7819 */ /* 0x100fe20000001231 */
[--C-:B------:R-:W-:Y:S01]  /*10d10*/  HADD2.F32 R39, -RZ, R78.reuse.H1_H1 ;  /* 0x3000004eff277230 */ /* 0x100fe20000004100 */
[----:B------:R-:W-:Y:S01]  /*10d20*/  SHF.R.U32.HI R49, RZ, 0x10, R49 ;  /* 0x00000010ff317819 */ /* 0x000fe20000011631 */
[----:B------:R-:W-:Y:S01]  /*10d30*/  HADD2.F32 R78, -RZ, R78.H0_H0 ;  /* 0x2000004eff4e7230 */ /* 0x000fe20000004100 */
[--C-:B------:R-:W-:Y:S01]  /*10d40*/  SHF.R.U64 R47, R4, 0x10, R5.reuse ;  /* 0x00000010042f7819 */ /* 0x100fe20000001205 */
[----:B------:R-:W-:Y:S01]  /*10d50*/  HADD2.F32 R81, -RZ, R81.H0_H0 ;  /* 0x20000051ff517230 */ /* 0x000fe20000004100 */
[----:B------:R-:W-:-:S02]  /*10d60*/  SHF.R.U32.HI R40, RZ, 0x10, R5 ;  /* 0x00000010ff287819 */ /* 0x000fc40000011605 */
[--C-:B------:R-:W-:Y:S02]  /*10d70*/  SHF.R.U64 R48, R50, 0x10, R51.reuse ;  /* 0x0000001032307819 */ /* 0x100fe40000001233 */
[----:B------:R-:W-:Y:S01]  /*10d80*/  SHF.R.U32.HI R50, RZ, 0x10, R51 ;  /* 0x00000010ff327819 */ /* 0x000fe20000011633 */
[----:B------:R-:W-:Y:S01]  /*10d90*/  HADD2.F32 R40, -RZ, R40.H0_H0 ;  /* 0x20000028ff287230 */ /* 0x000fe20000004100 */
        /* <DEDUP_REMOVED lines=26> */
[C---:B------:R-:W-:Y:S01]  /*10f40*/  FFMA.FTZ R42, R5.reuse, R38, -R42 ;  /* 0x00000026052a7223 */ /* 0x040fe2000001082a */
[----:B------:R-:W-:Y:S01]  /*10f50*/  FFMA.FTZ R44, R5, R39, R44 ;  /* 0x00000027052c7223 */ /* 0x000fe2000001002c */
[----:B------:R-:W-:Y:S01]  /*10f60*/  FMUL.FTZ R5, R29, R78 ;  /* 0x0000004e1d057220 */ /* 0x000fe20000410000 */
[C---:B------:R-:W-:Y:S01]  /*10f70*/  FMUL.FTZ R38, R35.reuse, R40 ;  /* 0x0000002823267220 */ /* 0x040fe20000410000 */
[----:B------:R-:W-:Y:S01]  /*10f80*/  FMUL.FTZ R46, R35, R34 ;  /* 0x00000022232e7220 */ /* 0x000fe20000410000 */
[----:B------:R-:W-:Y:S01]  /*10f90*/  FMUL.FTZ R29, R29, R81 ;  /* 0x000000511d1d7220 */ /* 0x000fe20000410000 */
[----:B------:R-:W-:-:S02]  /*10fa0*/  HADD2.F32 R35, -RZ, R80.H0_H0 ;  /* 0x20000050ff237230 */ /* 0x000fc40000004100 */
[C---:B------:R-:W-:Y:S01]  /*10fb0*/  FFMA.FTZ R81, R4.reuse, R81, -R5 ;  /* 0x0000005104517223 */ /* 0x040fe20000010805 */
[----:B------:R-:W-:Y:S02]  /*10fc0*/  HADD2.F32 R36, -RZ, R30.H0_H0 ;  /* 0x2000001eff247230 */ /* 0x000fe40000004100 */
[C---:B------:R-:W-:Y:S01]  /*10fd0*/  FFMA.FTZ R39, R25.reuse, R34, -R38 ;  /* 0x0000002219277223 */ /* 0x040fe20000010826 */
[----:B------:R-:W-:Y:S02]  /*10fe0*/  HADD2.F32 R37, -RZ, R31.H0_H0 ;  /* 0x2000001fff257230 */ /* 0x000fe40000004100 */
[----:B------:R-:W-:Y:S01]  /*10ff0*/  FFMA.FTZ R41, R25, R40, R46 ;  /* 0x0000002819297223 */ /* 0x000fe2000001002e */
[----:B------:R-:W-:Y:S02]  /*11000*/  HADD2.F32 R5, -RZ, R82.H0_H0 ;  /* 0x20000052ff057230 */ /* 0x000fe40000004100 */
[----:B------:R-:W-:Y:S01]  /*11010*/  FFMA.FTZ R78, R4, R78, R29 ;  /* 0x0000004e044e7223 */ /* 0x000fe2000001001d */
[----:B------:R-:W-:-:S02]  /*11020*/  HADD2.F32 R80, -RZ, R80.H1_H1 ;  /* 0x30000050ff507230 */ /* 0x000fc40000004100 */
[C---:B------:R-:W-:Y:S01]  /*11030*/  FMUL.FTZ R25, R36.reuse, R35 ;  /* 0x0000002324197220 */ /* 0x040fe20000410000 */
[----:B------:R-:W-:Y:S02]  /*11040*/  HADD2.F32 R82, -RZ, R82.H1_H1 ;  /* 0x30000052ff527230 */ /* 0x000fe40000004100 */
[----:B------:R-:W-:Y:S01]  /*11050*/  FMUL.FTZ R29, R36, R5 ;  /* 0x00000005241d7220 */ /* 0x000fe20000410000 */
[----:B------:R-:W-:Y:S02]  /*11060*/  HADD2.F32 R31, -RZ, R31.H1_H1 ;  /* 0x3000001fff1f7230 */ /* 0x000fe40000004100 */
[C---:B------:R-:W-:Y:S01]  /*11070*/  FMUL.FTZ R38, R37.reuse, R80 ;  /* 0x0000005025267220 */ /* 0x040fe20000410000 */
[----:B------:R-:W-:Y:S02]  /*11080*/  HADD2.F32 R34, -RZ, R43.H0_H0 ;  /* 0x2000002bff227230 */ /* 0x000fe40000004100 */
[----:B------:R-:W-:Y:S01]  /*11090*/  FMUL.FTZ R37, R37, R82 ;  /* 0x0000005225257220 */ /* 0x000fe20000410000 */
[----:B------:R-:W-:-:S02]  /*110a0*/  HADD2.F32 R4, -RZ, R50.H0_H0 ;  /* 0x20000032ff047230 */ /* 0x000fc40000004100 */
[C---:B------:R-:W-:Y:S01]  /*110b0*/  FFMA.FTZ R36, R6.reuse, R5, -R25 ;  /* 0x0000000506247223 */ /* 0x040fe20000010819 */
[----:B------:R-:W-:Y:S01]  /*110c0*/  FFMA.FTZ R35, R6, R35, R29 ;  /* 0x0000002306237223 */ /* 0x000fe2000001001d */
[----:B------:R-:W-:Y:S02]  /*110d0*/  HADD2.F32 R28, -RZ, R28.H1_H1 ;  /* 0x3000001cff1c7230 */ /* 0x000fe40000004100 */
[----:B------:R-:W-:Y:S01]  /*110e0*/  FMUL.FTZ R6, R31, R34 ;  /* 0x000000221f067220 */ /* 0x000fe20000410000 */
[----:B------:R-:W-:Y:S02]  /*110f0*/  HADD2.F32 R30, -RZ, R30.H1_H1 ;  /* 0x3000001eff1e7230 */ /* 0x000fe40000004100 */
        /* <DEDUP_REMOVED lines=29> */
.L_x_6157:
[----:B------:R-:W-:Y:S05]  /*112d0*/  BSYNC B1 ;  /* 0x0000000000017941 */ /* 0x000fea0003800000 */
.L_x_6156:
[----:B------:R-:W-:Y:S04]  /*112e0*/  BSSY B1, `(.L_x_6158) ;  /* 0x0000061000017945 */ /* 0x000fe80003800000 */
[----:B------:R-:W-:Y:S05]  /*112f0*/  @P1 BRA `(.L_x_6159) ;  /* 0x00000004007c1947 */ /* 0x000fea0003800000 */
[----:B------:R-:W2:Y:S01]  /*11300*/  LDL R47, [R1+0x50] ;  /* 0x00005000012f7983 */ /* 0x000ea20000100800 */
[----:B0-----:R-:W-:Y:S01]  /*11310*/  LEA.HI R4, R33, R198, RZ, 0x1d ;  /* 0x000000c621047211 */ /* 0x001fe200078fe8ff */
[----:B------:R-:W-:Y:S01]  /*11320*/  HADD2.F32 R34, -RZ, R71.H1_H1 ;  /* 0x30000047ff227230 */ /* 0x000fe20000004100 */
[----:B------:R-:W-:Y:S01]  /*11330*/  SHF.R.U32.HI R36, RZ, 0x10, R9 ;  /* 0x00000010ff247819 */ /* 0x000fe20000011609 */
[--C-:B------:R-:W-:Y:S01]  /*11340*/  HADD2.F32 R35, -RZ, R68.reuse.H1_H1 ;  /* 0x30000044ff237230 */ /* 0x100fe20000004100 */
[----:B------:R-:W-:Y:S01]  /*11350*/  SHF.R.S32.HI R5, RZ, 0x1f, R4 ;  /* 0x0000001fff057819 */ /* 0x000fe20000011404 */
[----:B------:R-:W-:Y:S01]  /*11360*/  HADD2.F32 R68, -RZ, R68.H0_H0 ;  /* 0x20000044ff447230 */ /* 0x000fe20000004100 */
[----:B------:R-:W-:Y:S01]  /*11370*/  SHF.L.U32 R6, R4, 0x3, RZ ;  /* 0x0000000304067819 */ /* 0x000fe200000006ff */
[----:B------:R-:W-:Y:S01]  /*11380*/  HADD2.F32 R36, -RZ, R36.H0_H0 ;  /* 0x20000024ff247230 */ /* 0x000fe20000004100 */
[----:B------:R-:W-:Y:S02]  /*11390*/  LEA.HI R5, R5, R4, RZ, 0x3 ;  /* 0x0000000405057211 */ /* 0x000fe400078f18ff */
[----:B------:R-:W-:-:S02]  /*113a0*/  LOP3.LUT R4, R211, 0x38, R6, 0xf8, !PT ;  /* 0x00000038d3047812 */ /* 0x000fc400078ef806 */
[--C-:B------:R-:W-:Y:S01]  /*113b0*/  SHF.R.U64 R46, R52, 0x10, R53.reuse ;  /* 0x00000010342e7819 */ /* 0x100fe20000001235 */
[----:B------:R-:W-:Y:S01]  /*113c0*/  IMAD.SHL.U32 R5, R5, 0x400, RZ ;  /* 0x0000040005057824 */ /* 0x000fe200078e00ff */
[----:B------:R-:W-:Y:S02]  /*113d0*/  LOP3.LUT R25, R4, R61, RZ, 0x3c, !PT ;  /* 0x0000003d04197212 */ /* 0x000fe400078e3cff */
[----:B------:R-:W-:Y:S02]  /*113e0*/  SHF.R.U32.HI R52, RZ, 0x10, R53 ;  /* 0x00000010ff347819 */ /* 0x000fe40000011635 */
[----:B------:R-:W-:Y:S02]  /*113f0*/  LOP3.LUT R24, R5, 0x7fffe000, RZ, 0xc0, !PT ;  /* 0x7fffe00005187812 */ /* 0x000fe400078ec0ff */
[----:B------:R-:W-:Y:S02]  /*11400*/  SHF.R.U64 R44, R8, 0x10, R9 ;  /* 0x00000010082c7819 */ /* 0x000fe40000001209 */
[----:B------:R-:W-:-:S02]  /*11410*/  IADD3 R25, R25, R24, R216 ;  /* 0x0000001819197210 */ /* 0x000fc40007ffe0d8 */
[----:B------:R-:W-:Y:S02]  /*11420*/  SHF.R.U64 R43, R10, 0x10, R11 ;  /* 0x000000100a2b7819 */ /* 0x000fe4000000120b */
[--C-:B------:R-:W-:Y:S01]  /*11430*/  SHF.R.U64 R45, R54, 0x10, R55.reuse ;  /* 0x00000010362d7819 */ /* 0x100fe20000001237 */
[----:B------:R-:W-:Y:S01]  /*11440*/  IMAD R28, R25, 0x2, R18 ;  /* 0x00000002191c7824 */ /* 0x000fe200078e0212 */
[----:B------:R-:W-:Y:S02]  /*11450*/  SHF.R.U32.HI R54, RZ, 0x10, R55 ;  /* 0x00000010ff367819 */ /* 0x000fe40000011637 */
[----:B------:R-:W-:Y:S02]  /*11460*/  SHF.R.U32.HI R41, RZ, 0x10, R11 ;  /* 0x00000010ff297819 */ /* 0x000fe4000001160b */
[----:B------:R-:W0:Y:S02]  /*11470*/  LDS.128 R24, [R28+0x12400] ;  /* 0x012400001c187984 */ /* 0x000e240000000c00 */
[----:B0-----:R-:W-:-:S02]  /*11480*/  HADD2.F32 R29, -RZ, R25.H0_H0 ;  /* 0x20000019ff1d7230 */ /* 0x001fc40000004100 */
[----:B------:R-:W-:Y:S02]  /*11490*/  HADD2.F32 R30, -RZ, R25.H1_H1 ;  /* 0x30000019ff1e7230 */ /* 0x000fe40000004100 */
[----:B------:R-:W-:Y:S02]  /*114a0*/  HADD2.F32 R25, -RZ, R24.H0_H0 ;  /* 0x20000018ff197230 */ /* 0x000fe40000004100 */
[C---:B------:R-:W-:Y:S01]  /*114b0*/  FMUL.FTZ R37, R29.reuse, R35 ;  /* 0x000000231d257220 */ /* 0x040fe20000410000 */
[----:B------:R-:W-:Y:S01]  /*114c0*/  FMUL.FTZ R39, R29, R34 ;  /* 0x000000221d277220 */ /* 0x000fe20000410000 */
[----:B------:R-:W-:Y:S02]  /*114d0*/  HADD2.F32 R29, -RZ, R52.H0_H0 ;  /* 0x20000034ff1d7230 */ /* 0x000fe40000004100 */
[----:B------:R-:W-:Y:S02]  /*114e0*/  HADD2.F32 R31, -RZ, R26.H0_H0 ;  /* 0x2000001aff1f7230 */ /* 0x000fe40000004100 */
[----:B------:R-:W-:-:S02]  /*114f0*/  HADD2.F32 R32, -RZ, R27.H0_H0 ;  /* 0x2000001bff207230 */ /* 0x000fc40000004100 */
[----:B------:R-:W-:Y:S01]  /*11500*/  FMUL.FTZ R40, R30, R29 ;  /* 0x0000001d1e287220 */ /* 0x000fe20000410000 */
[----:B------:R-:W-:Y:S02]  /*11510*/  HADD2.F32 R27, -RZ, R27.H1_H1 ;  /* 0x3000001bff1b7230 */ /* 0x000fe40000004100 */
[----:B------:R-:W-:Y:S02]  /*11520*/  HADD2.F32 R24, -RZ, R24.H1_H1 ;  /* 0x30000018ff187230 */ /* 0x000fe40000004100 */
[----:B------:R-:W-:Y:S01]  /*11530*/  HADD2.F32 R26, -RZ, R26.H1_H1 ;  /* 0x3000001aff1a7230 */ /* 0x000fe20000004100 */
[----:B--2---:R-:W0:Y:S02]  /*11540*/  LDS.128 R4, [R47] ;  /* 0x000000002f047984 */ /* 0x004e240000000c00 */
[--C-:B0-----:R-:W-:Y:S02]  /*11550*/  HADD2.F32 R8, -RZ, R5.reuse.H0_H0 ;  /* 0x20000005ff087230 */ /* 0x101fe40000004100 */
[----:B------:R-:W-:-:S02]  /*11560*/  HADD2.F32 R9, -RZ, R5.H1_H1 ;  /* 0x30000005ff097230 */ /* 0x000fc40000004100 */
[----:B------:R-:W-:Y:S02]  /*11570*/  HADD2.F32 R5, -RZ, R4.H0_H0 ;  /* 0x20000004ff057230 */ /* 0x000fe40000004100 */
[C---:B------:R-:W-:Y:S01]  /*11580*/  FFMA.FTZ R37, R8.reuse, R34, -R37 ;  /* 0x0000002208257223 */ /* 0x040fe20000010825 */
[----:B------:R-:W-:Y:S01]  /*11590*/  FFMA.FTZ R39, R8, R35, R39 ;  /* 0x0000002308277223 */ /* 0x000fe20000010027 */
[----:B------:R-:W-:Y:S01]  /*115a0*/  FMUL.FTZ R34, R30, R36 ;  /* 0x000000241e227220 */ /* 0x000fe20000410000 */
[----:B------:R-:W-:Y:S02]  /*115b0*/  HADD2.F32 R8, -RZ, R71.H0_H0 ;  /* 0x20000047ff087230 */ /* 0x000fe40000004100 */
[----:B------:R-:W-:Y:S01]  /*115c0*/  FMUL.FTZ R30, R25, R68 ;  /* 0x00000044191e7220 */ /* 0x000fe20000410000 */
[----:B------:R-:W-:Y:S02]  /*115d0*/  HADD2.F32 R10, -RZ, R6.H0_H0 ;  /* 0x20000006ff0a7230 */ /* 0x000fe40000004100 */
[----:B------:R-:W-:Y:S01]  /*115e0*/  FFMA.FTZ R38, R9, R29, -R34 ;  /* 0x0000001d09267223 */ /* 0x000fe20000010822 */
[----:B------:R-:W-:-:S02]  /*115f0*/  HADD2.F32 R29, -RZ, R70.H0_H0 ;  /* 0x20000046ff1d7230 */ /* 0x000fc40000004100 */
[-C--:B------:R-:W-:Y:S01]  /*11600*/  FMUL.FTZ R25, R25, R8.reuse ;  /* 0x0000000819197220 */ /* 0x080fe20000410000 */
[----:B------:R-:W-:Y:S01]  /*11610*/  FFMA.FTZ R34, R5, R8, -R30 ;  /* 0x0000000805227223 */ /* 0x000fe2000001081e */
[--C-:B------:R-:W-:Y:S02]  /*11620*/  HADD2.F32 R8, -RZ, R73.reuse.H0_H0 ;  /* 0x20000049ff087230 */ /* 0x100fe40000004100 */
[----:B------:R-:W-:Y:S01]  /*11630*/  FFMA.FTZ R40, R9, R36, R40 ;  /* 0x0000002409287223 */ /* 0x000fe20000010028 */
[----:B------:R-:W-:Y:S01]  /*11640*/  FFMA.FTZ R68, R5, R68, R25 ;  /* 0x0000004405447223 */ /* 0x000fe20000010019 */
[C---:B------:R-:W-:Y:S01]  /*11650*/  FMUL.FTZ R5, R31.reuse, R29 ;  /* 0x0000001d1f057220 */ /* 0x040fe20000410000 */
[----:B------:R-:W-:Y:S02]  /*11660*/  HADD2.F32 R73, -RZ, R73.H1_H1 ;  /* 0x30000049ff497230 */ /* 0x000fe40000004100 */
[----:B------:R-:W-:Y:S01]  /*11670*/  FMUL.FTZ R9, R31, R8 ;  /* 0x000000081f097220 */ /* 0x000fe20000410000 */
[----:B------:R-:W-:-:S02]  /*11680*/  HADD2.F32 R70, -RZ, R70.H1_H1 ;  /* 0x30000046ff467230 */ /* 0x000fc40000004100 */
[----:B------:R-:W-:Y:S01]  /*11690*/  FFMA.FTZ R31, R10, R8, -R5 ;  /* 0x000000080a1f7223 */ /* 0x000fe20000010805 */
[----:B------:R-:W-:Y:S02]  /*116a0*/  HADD2.F32 R11, -RZ, R7.H0_H0 ;  /* 0x20000007ff0b7230 */ /* 0x000fe40000004100 */
[C---:B------:R-:W-:Y:S01]  /*116b0*/  FMUL.FTZ R5, R32.reuse, R73 ;  /* 0x0000004920057220 */ /* 0x040fe20000410000 */
[----:B------:R-:W-:Y:S02]  /*116c0*/  HADD2.F32 R30, -RZ, R41.H0_H0 ;  /* 0x20000029ff1e7230 */ /* 0x000fe40000004100 */
[-C--:B------:R-:W-:Y:S01]  /*116d0*/  FMUL.FTZ R36, R32, R70.reuse ;  /* 0x0000004620247220 */ /* 0x080fe20000410000 */
[----:B------:R-:W-:Y:S02]  /*116e0*/  HADD2.F32 R8, -RZ, R54.H0_H0 ;  /* 0x20000036ff087230 */ /* 0x000fe40000004100 */
[----:B------:R-:W-:Y:S01]  /*116f0*/  FFMA.FTZ R70, R11, R70, R5 ;  /* 0x000000460b467223 */ /* 0x000fe20000010005 */
[----:B------:R-:W-:-:S02]  /*11700*/  HADD2.F32 R7, -RZ, R7.H1_H1 ;  /* 0x30000007ff077230 */ /* 0x000fc40000004100 */
[----:B------:R-:W-:Y:S01]  /*11710*/  FFMA.FTZ R36, R11, R73, -R36 ;  /* 0x000000490b247223 */ /* 0x000fe20000010824 */
        /* <DEDUP_REMOVED lines=8> */
[----:B------:R-:W-:-:S02]  /*117a0*/  HADD2.F32 R9, -RZ, R45.H0_H0 ;  /* 0x2000002dff097230 */ /* 0x000fc40000004100 */
        /* <DEDUP_REMOVED lines=20> */
.L_x_6159:
[----:B------:R-:W-:Y:S05]  /*118f0*/  BSYNC B1 ;  /* 0x0000000000017941 */ /* 0x000fea0003800000 */
.L_x_6158:
[----:B------:R-:W-:Y:S05]  /*11900*/  @P2 BRA `(.L_x_6131) ;  /* 0x00000004007c2947 */ /* 0x000fea0003800000 */
[----:B------:R-:W2:Y:S01]  /*11910*/  LDL R41, [R1+0x4c] ;  /* 0x00004c0001297983 */ /* 0x000ea20000100800 */
[----:B------:R-:W-:Y:S01]  /*11920*/  LEA.HI R33, R33, R199, RZ, 0x1d ;  /* 0x000000c721217211 */ /* 0x000fe200078fe8ff */
[----:B------:R-:W-:Y:S01]  /*11930*/  HADD2.F32 R29, -RZ, R20.H1_H1 ;  /* 0x30000014ff1d7230 */ /* 0x000fe20000004100 */
[----:B0-----:R-:W-:Y:S01]  /*11940*/  SHF.R.U32.HI R32, RZ, 0x10, R13 ;  /* 0x00000010ff207819 */ /* 0x001fe2000001160d */
[--C-:B------:R-:W-:Y:S01]  /*11950*/  HADD2.F32 R31, -RZ, R0.reuse.H1_H1 ;  /* 0x30000000ff1f7230 */ /* 0x100fe20000004100 */
[----:B-1----:R-:W-:Y:S01]  /*11960*/  SHF.R.S32.HI R6, RZ, 0x1f, R33 ;  /* 0x0000001fff067819 */ /* 0x002fe20000011421 */
[----:B------:R-:W-:Y:S01]  /*11970*/  HADD2.F32 R30, -RZ, R0.H0_H0 ;  /* 0x20000000ff1e7230 */ /* 0x000fe20000004100 */
[----:B------:R-:W-:Y:S01]  /*11980*/  SHF.L.U32 R4, R33, 0x3, RZ ;  /* 0x0000000321047819 */ /* 0x000fe200000006ff */
[----:B------:R-:W-:Y:S01]  /*11990*/  HADD2.F32 R32, -RZ, R32.H0_H0 ;  /* 0x20000020ff207230 */ /* 0x000fe20000004100 */
[----:B------:R-:W-:Y:S01]  /*119a0*/  LEA.HI R6, R6, R33, RZ, 0x3 ;  /* 0x0000002106067211 */ /* 0x000fe200078f18ff */
[----:B------:R-:W-:Y:S01]  /*119b0*/  HADD2.F32 R20, -RZ, R20.H0_H0 ;  /* 0x20000014ff147230 */ /* 0x000fe20000004100 */
        /* <DEDUP_REMOVED lines=24> */
[----:B------:R-:W-:Y:S02]  /*11b40*/  HADD2.F32 R11, -RZ, R11.H1_H1 ;  /* 0x3000000bff0b7230 */ /* 0x000fe40000004100 */
[----:B------:R-:W-:Y:S02]  /*11b50*/  HADD2.F32 R8, -RZ, R8.H1_H1 ;  /* 0x30000008ff087230 */ /* 0x000fe40000004100 */
[----:B------:R-:W-:Y:S01]  /*11b60*/  HADD2.F32 R10, -RZ, R10.H1_H1 ;  /* 0x3000000aff0a7230 */ /* 0x000fe20000004100 */
[----:B--2---:R-:W0:Y:S02]  /*11b70*/  LDS.128 R4, [R41] ;  /* 0x0000000029047984 */ /* 0x004e240000000c00 */
[--C-:B0-----:R-:W-:Y:S02]  /*11b80*/  HADD2.F32 R13, -RZ, R5.reuse.H1_H1 ;  /* 0x30000005ff0d7230 */ /* 0x101fe40000004100 */
[----:B------:R-:W-:-:S02]  /*11b90*/  HADD2.F32 R12, -RZ, R5.H0_H0 ;  /* 0x20000005ff0c7230 */ /* 0x000fc40000004100 */
        /* <DEDUP_REMOVED lines=54> */
.L_x_6131:
[----:B------:R-:W-:Y:S05]  /*11f00*/  BSYNC B0 ;  /* 0x0000000000007941 */ /* 0x000fea0003800000 */
.L_x_6109:
        /* <DEDUP_REMOVED lines=8> */
.L_x_6107:
[----:B------:R-:W-:-:S06]  /*11f90*/  ULOP3.LUT UR4, UR60, 0x1, URZ, 0xfc, !UPT ;  /* 0x000000013c047892 */ /* 0x000fcc000f8efc3f */
[----:B01-3--:R-:W-:-:S04]  /*11fa0*/  MOV R0, UR4 ;  /* 0x0000000400007c02 */ /* 0x00bfc80008000f00 */
[----:B------:R-:W-:-:S13]  /*11fb0*/  ISETP.NE.AND P0, PT, R0, 0x3, PT ;  /* 0x000000030000780c */ /* 0x000fda0003f05270 */
[----:B------:R-:W-:Y:S05]  /*11fc0*/  @!P0 BRA `(.L_x_6160) ;  /* 0x0000000000048947 */ /* 0x000fea0003800000 */
[----:B------:R-:W-:Y:S01]  /*11fd0*/  BPT.TRAP 0x1 ;  /* 0x000000040000795c */ /* 0x000fe20000300000 */
.L_x_6160:
[----:B------:R-:W-:Y:S01]  /*11fe0*/  IMAD R0, R197, 0x8, R18 ;  /* 0x00000008c5007824 */ /* 0x000fe200078e0212 */
[----:B------:R-:W-:-:S04]  /*11ff0*/  SHF.L.U32 R3, R200, 0x1f, RZ ;  /* 0x0000001fc8037819 */ /* 0x000fc800000006ff */
[----:B------:R0:W1:Y:S01]  /*12000*/  SYNCS.PHASECHK.TRANS64.TRYWAIT P1, [R0+URZ+0x30830], R3 ;  /* 0x03083003000075a7 */ /* 0x000062000802017f */
[----:B------:R-:W-:Y:S05]  /*12010*/  @!P0 BRA `(.L_x_6161) ;  /* 0x0000000000048947 */ /* 0x000fea0003800000 */
[----:B------:R-:W-:Y:S01]  /*12020*/  BPT.TRAP 0x1 ;  /* 0x000000040000795c */ /* 0x000fe20000300000 */
.L_x_6161:
[----:B-1----:R-:W-:Y:S05]  /*12030*/  @P1 BRA `(.L_x_6162) ;  /* 0x0000000000081947 */ /* 0x002fea0003800000 */
[----:B------:R-:W1:Y:S02]  /*12040*/  SYNCS.PHASECHK.TRANS64.TRYWAIT P1, [R0+URZ+0x30830], R3 ;  /* 0x03083003000075a7 */ /* 0x000e64000802017f */
[----:B-1----:R-:W-:Y:S05]  /*12050*/  @!P1 BRA `(.L_x_6163) ;  /* 0x0000012800189947 */ /* 0x002fea0003800000 */
.L_x_6162:
[----:B------:R-:W-:Y:S05]  /*12060*/  WARPSYNC.ALL ;  /* 0x0000000000007948 */ /* 0x000fea0003800000 */
[----:B01----:R-:W-:Y:S01]  /*12070*/  VIADD R3, R18, 0x1e400 ;  /* 0x0001e40012037836 */ /* 0x003fe20000000000 */
[----:B------:R-:W-:Y:S01]  /*12080*/  R2UR UR4, R2 ;  /* 0x00000000020472ca */ /* 0x000fe200000e0000 */
[----:B--2-4-:R-:W-:Y:S01]  /*12090*/  WARPGROUP.ARRIVE ;  /* 0x00000000000079c5 */ /* 0x014fe20000000000 */
[----:B------:R-:W-:Y:S01]  /*120a0*/  UMOV UR9, 0x40000040 ;  /* 0x4000004000097882 */ /* 0x000fe20000000000 */
[----:B------:R-:W-:Y:S01]  /*120b0*/  IMAD.MOV.U32 R5, RZ, RZ, 0x40000040 ;  /* 0x40000040ff057424 */ /* 0x000fe200078e00ff */
[----:B------:R-:W-:Y:S01]  /*120c0*/  SHF.R.U32.HI R3, RZ, 0x4, R3 ;  /* 0x00000004ff037819 */ /* 0x000fe20000011603 */
[----:B------:R-:W-:Y:S01]  /*120d0*/  IMAD.U32 R7, RZ, RZ, UR9 ;  /* 0x00000009ff077e24 */ /* 0x000fe2000f8e00ff */
[----:B------:R-:W-:Y:S01]  /*120e0*/  UMOV UR57, 0x40000040 ;  /* 0x4000004000397882 */ /* 0x000fe20000000000 */
[----:B------:R-:W-:Y:S01]  /*120f0*/  UMOV UR53, 0x40000040 ;  /* 0x4000004000357882 */ /* 0x000fe20000000000 */
[----:B------:R-:W-:Y:S01]  /*12100*/  LOP3.LUT R3, R3, 0x3fff, RZ, 0xc0, !PT ;  /* 0x00003fff03037812 */ /* 0x000fe200078ec0ff */
[----:B------:R-:W-:Y:S01]  /*12110*/  UMOV UR49, 0x40000040 ;  /* 0x4000004000317882 */ /* 0x000fe20000000000 */
[----:B------:R-:W-:Y:S01]  /*12120*/  UMOV UR45, 0x40000040 ;  /* 0x40000040002d7882 */ /* 0x000fe20000000000 */
[----:B------:R-:W-:Y:S01]  /*12130*/  UMOV UR41, 0x40000040 ;  /* 0x4000004000297882 */ /* 0x000fe20000000000 */
[----:B------:R-:W-:Y:S01]  /*12140*/  LOP3.LUT R8, R3, 0x10000, RZ, 0xfc, !PT ;  /* 0x0001000003087812 */ /* 0x000fe200078efcff */
[----:B------:R-:W-:Y:S01]  /*12150*/  ULOP3.LUT UR4, UR4, 0x10000, URZ, 0xfc, !UPT ;  /* 0x0001000004047892 */ /* 0x000fe2000f8efc3f */
[----:B------:R-:W-:Y:S01]  /*12160*/  MOV R3, 0x40000040 ;  /* 0x4000004000037802 */ /* 0x000fe20000000f00 */
[----:B------:R-:W-:-:S02]  /*12170*/  UMOV UR37, 0x40000040 ;  /* 0x4000004000257882 */ /* 0x000fc40000000000 */
[----:B------:R-:W-:Y:S01]  /*12180*/  IMAD R2, R197, 0x900, R8 ;  /* 0x00000900c5027824 */ /* 0x000fe200078e0208 */
[----:B------:R-:W-:Y:S01]  /*12190*/  R2UR UR11, R3 ;  /* 0x00000000030b72ca */ /* 0x000fe200000e0000 */
[----:B------:R-:W-:Y:S01]  /*121a0*/  UIADD3 UR5, UR4, 0x2, URZ ;  /* 0x0000000204057890 */ /* 0x000fe2000fffe03f */
[----:B------:R-:W-:Y:S01]  /*121b0*/  IMAD.MOV.U32 R3, RZ, RZ, 0x40000040 ;  /* 0x40000040ff037424 */ /* 0x000fe200078e00ff */
[----:B------:R-:W-:Y:S01]  /*121c0*/  UMOV UR8, UR4 ;  /* 0x0000000400087c82 */ /* 0x000fe20008000000 */
[C---:B------:R-:W-:Y:S01]  /*121d0*/  R2UR UR10, R2.reuse ;  /* 0x00000000020a72ca */ /* 0x040fe200000e0000 */
[----:B------:R-:W-:Y:S01]  /*121e0*/  IMAD.U32 R6, RZ, RZ, UR8 ;  /* 0x00000008ff067e24 */ /* 0x000fe2000f8e00ff */
[----:B------:R-:W-:Y:S01]  /*121f0*/  IADD3 R4, R2, 0x2, RZ ;  /* 0x0000000202047810 */ /* 0x000fe20007ffe0ff */
[----:B------:R-:W-:Y:S01]  /*12200*/  UIADD3 UR56, UR4, 0x404, URZ ;  /* 0x0000040404387890 */ /* 0x000fe2000fffe03f */
[----:B------:R-:W-:Y:S01]  /*12210*/  R2UR UR39, R3 ;  /* 0x00000000032772ca */ /* 0x000fe200000e0000 */
[----:B------:R-:W-:Y:S01]  /*12220*/  UIADD3 UR52, UR4, 0x406, URZ ;  /* 0x0000040604347890 */ /* 0x000fe2000fffe03f */
[----:B------:R0:W-:Y:S01]  /*12230*/  STL.64 [R1+0x30], R6 ;  /* 0x0000300601007387 */ /* 0x0001e20000100a00 */
[----:B------:R-:W-:-:S02]  /*12240*/  UIADD3 UR48, UR4, 0x800, URZ ;  /* 0x0000080004307890 */ /* 0x000fc4000fffe03f */
        /* <DEDUP_REMOVED lines=11> */
[----:B------:R-:W-:Y:S01]  /*12300*/  IMAD.U32 R6, RZ, RZ, UR8 ;  /* 0x00000008ff067e24 */ /* 0x000fe2000f8e00ff */
[----:B------:R-:W-:-:S04]  /*12310*/  UIADD3 UR36, UR4, 0x806, URZ ;  /* 0x0000080604247890 */ /* 0x000fc8000fffe03f */
        /* <DEDUP_REMOVED lines=61> */
[----:B------:R-:W-:Y:S01]  /*126f0*/  VIADD R4, R2, 0x602 ;  /* 0x0000060202047836 */ /* 0x000fe20000000000 */
[----:B------:R-:W-:Y:S02]  /*12700*/  R2UR UR51, R5 ;  /* 0x00000000053372ca */ /* 0x000fe400000e0000 */
[----:B------:R-:W-:Y:S02]  /*12710*/  MOV R5, 0x40000040 ;  /* 0x4000004000057802 */ /* 0x000fe40000000f00 */
[----:B------:R-:W-:Y:S01]  /*12720*/  R2UR UR46, R4 ;  /* 0x00000000042e72ca */ /* 0x000fe200000e0000 */
[C---:B------:R-:W-:Y:S01]  /*12730*/  VIADD R4, R2.reuse, 0x604 ;  /* 0x0000060402047836 */ /* 0x040fe20000000000 */
[----:B------:R-:W-:Y:S01]  /*12740*/  R2UR UR47, R5 ;  /* 0x00000000052f72ca */ /* 0x000fe200000e0000 */
[----:B------:R-:W-:Y:S01]  /*12750*/  IMAD.MOV.U32 R5, RZ, RZ, 0x40000040 ;  /* 0x40000040ff057424 */ /* 0x000fe200078e00ff */
[----:B------:R-:W-:-:S02]  /*12760*/  IADD3 R2, R2, 0x606, RZ ;  /* 0x0000060602027810 */ /* 0x000fc40007ffe0ff */
        /* <DEDUP_REMOVED lines=27> */
.L_x_6164:
[----:B------:R-:W0:Y:S01]  /*12920*/  LDC R2, c[0x0][0x448] ;  /* 0x00011200ff027b82 */ /* 0x000e220000000800 */
[----:B------:R-:W-:Y:S01]  /*12930*/  MOV R5, 0xffffffa0 ;  /* 0xffffffa000057802 */ /* 0x000fe20000000f00 */
[----:B------:R-:W-:Y:S01]  /*12940*/  ULDC UR4, c[0x0][0x988] ;  /* 0x0002620000047ab9 */ /* 0x000fe20000000800 */
[----:B------:R-:W-:Y:S01]  /*12950*/  BSSY B0, `(.L_x_6165) ;  /* 0x000041c000007945 */ /* 0x000fe20003800000 */
[----:B------:R-:W-:Y:S02]  /*12960*/  CS2R R118, SRZ ;  /* 0x0000000000767805 */ /* 0x000fe4000001ff00 */
[----:B------:R-:W-:Y:S01]  /*12970*/  CS2R R116, SRZ ;  /* 0x0000000000747805 */ /* 0x000fe2000001ff00 */
[----:B------:R-:W-:Y:S01]  /*12980*/  IMAD R5, R72, R5, 0x61 ;  /* 0x0000006148057424 */ /* 0x000fe200078e0205 */
[----:B------:R-:W-:Y:S02]  /*12990*/  CS2R R114, SRZ ;  /* 0x0000000000727805 */ /* 0x000fe4000001ff00 */
[----:B------:R-:W-:-:S02]  /*129a0*/  CS2R R112, SRZ ;  /* 0x0000000000707805 */ /* 0x000fc4000001ff00 */
[----:B------:R-:W-:Y:S01]  /*129b0*/  CS2R R110, SRZ ;  /* 0x00000000006e7805 */ /* 0x000fe2000001ff00 */
[----:B------:R-:W-:Y:S01]  /*129c0*/  IMAD R5, R222, -0x2, R5 ;  /* 0xfffffffede057824 */ /* 0x000fe200078e0205 */
[----:B------:R-:W-:Y:S02]  /*129d0*/  CS2R R108, SRZ ;  /* 0x00000000006c7805 */ /* 0x000fe4000001ff00 */
[----:B------:R-:W-:Y:S02]  /*129e0*/  CS2R R106, SRZ ;  /* 0x00000000006a7805 */ /* 0x000fe4000001ff00 */
[----:B------:R-:W-:Y:S02]  /*129f0*/  CS2R R104, SRZ ;  /* 0x0000000000687805 */ /* 0x000fe4000001ff00 */
[----:B------:R-:W-:Y:S02]  /*12a00*/  CS2R R102, SRZ ;  /* 0x0000000000667805 */ /* 0x000fe4000001ff00 */
[----:B------:R-:W-:-:S02]  /*12a10*/  IADD3 R6, -R219, R5, R220 ;  /* 0x00000005db067210 */ /* 0x000fc40007ffe1dc */
[----:B------:R-:W-:Y:S02]  /*12a20*/  CS2R R100, SRZ ;  /* 0x0000000000647805 */ /* 0x000fe4000001ff00 */
[----:B------:R-:W-:Y:S02]  /*12a30*/  CS2R R98, SRZ ;  /* 0x0000000000627805 */ /* 0x000fe4000001ff00 */
[----:B------:R-:W-:Y:S02]  /*12a40*/  CS2R R96, SRZ ;  /* 0x0000000000607805 */ /* 0x000fe4000001ff00 */
[----:B------:R-:W-:Y:S02]  /*12a50*/  CS2R R94, SRZ ;  /* 0x00000000005e7805 */ /* 0x000fe4000001ff00 */
[----:B------:R-:W-:Y:S02]  /*12a60*/  CS2R R92, SRZ ;  /* 0x00000000005c7805 */ /* 0x000fe4000001ff00 */
[----:B------:R-:W-:-:S02]  /*12a70*/  CS2R R90, SRZ ;  /* 0x00000000005a7805 */ /* 0x000fc4000001ff00 */
[----:B0-----:R-:W-:Y:S01]  /*12a80*/  ISETP.NE.AND P1, PT, R2, 0x1, PT ;  /* 0x000000010200780c */ /* 0x001fe20003f25270 */
[----:B------:R-:W-:-:S12]  /*12a90*/  IMAD.IADD R2, R223, 0x1, R218 ;  /* 0x00000001df027824 */ /* 0x000fd800078e02da */
[----:B------:R-:W0:Y:S08]  /*12aa0*/  @P1 LDC R3, c[0x0][0x44c] ;  /* 0x00011300ff031b82 */ /* 0x000e300000000800 */
[----:B------:R-:W1:Y:S01]  /*12ab0*/  @P1 LDC R4, c[0x0][0x450] ;  /* 0x00011400ff041b82 */ /* 0x000e620000000800 */
[----:B0-----:R-:W-:-:S05]  /*12ac0*/  @P1 IMAD.HI.U32 R3, R2, R3, RZ ;  /* 0x0000000302031227 */ /* 0x001fca00078e00ff */
[----:B-1----:R-:W-:Y:S01]  /*12ad0*/  @P1 SHF.R.U32.HI R2, RZ, R4, R3 ;  /* 0x00000004ff021219 */ /* 0x002fe20000011603 */
[----:B------:R-:W-:-:S04]  /*12ae0*/  IMAD R3, R72, -0x60, R220 ;  /* 0xffffffa048037824 */ /* 0x000fc800078e02dc */
[----:B------:R-:W0:Y:S01]  /*12af0*/  SHFL.IDX PT, R4, R2, 0x1, 0x1c1f ;  /* 0x003c1f0002047f89 */ /* 0x000e2200000e0000 */
[----:B------:R-:W-:-:S03]  /*12b00*/  VIADD R3, R3, 0x60 ;  /* 0x0000006003037836 */ /* 0x000fc60000000000 */
[----:B------:R-:W-:Y:S01]  /*12b10*/  SHFL.IDX PT, R2, R2, RZ, 0x1c1f ;  /* 0x001c1fff02027589 */ /* 0x000fe200000e0000 */
[----:B------:R-:W-:-:S05]  /*12b20*/  IMAD R3, R222, -0x2, R3 ;  /* 0xfffffffede037824 */ /* 0x000fca00078e0203 */
        /* <DEDUP_REMOVED lines=70> */
[----:B------:R-:W-:-:S04]  /*12f90*/  FMNMX.FTZ R38, R70, R7, !PT ;  /* 0x0000000746267209 */ /* 0x000fc80007810000 */
[----:B------:R-:W-:-:S05]  /*12fa0*/  FMNMX.FTZ R5, R71, R38, !PT ;  /* 0x0000002647057209 */ /* 0x000fca0007810000 */
[----:B------:R-:W0:Y:S02]  /*12fb0*/  SHFL.BFLY PT, R38, R5, 0x2, 0x1f ;  /* 0x0c401f0005267f89 */ /* 0x000e2400000e0000 */
[----:B0-----:R-:W-:Y:S02]  /*12fc0*/  FMNMX.FTZ R7, R5, R38, !PT ;  /* 0x0000002605077209 */ /* 0x001fe40007810000 */
[----:B------:R-:W-:Y:S01]  /*12fd0*/  VIADDMNMX R38, R2, R6, R3, PT ;  /* 0x0000000602267246 */ /* 0x000fe20003800103 */
[----:B------:R-:W-:Y:S02]  /*12fe0*/  IMAD.U32 R2, RZ, RZ, UR4 ;  /* 0x00000004ff027e24 */ /* 0x000fe4000f8e00ff */
[----:B------:R-:W0:Y:S01]  /*12ff0*/  SHFL.BFLY PT, R88, R7, 0x1, 0x1f ;  /* 0x0c201f0007587f89 */ /* 0x000e2200000e0000 */
[C---:B------:R-:W-:Y:S02]  /*13000*/  ISETP.GT.AND P2, PT, R38.reuse, RZ, PT ;  /* 0x000000ff2600720c */ /* 0x040fe40003f44270 */
[----:B------:R-:W-:-:S02]  /*13010*/  ISETP.GT.AND P3, PT, R38, 0x1, PT ;  /* 0x000000012600780c */ /* 0x000fc40003f64270 */
[----:B------:R-:W-:Y:S02]  /*13020*/  ISETP.GT.AND P4, PT, R38, 0x8, PT ;  /* 0x000000082600780c */ /* 0x000fe40003f84270 */
[----:B------:R-:W-:Y:S02]  /*13030*/  FSEL R15, R24, -INF , P2 ;  /* 0xff800000180f7808 */ /* 0x000fe40001000000 */
[----:B------:R-:W-:Y:S02]  /*13040*/  FSEL R25, R25, -INF , P3 ;  /* 0xff80000019197808 */ /* 0x000fe40001800000 */
[----:B------:R-:W-:Y:S02]  /*13050*/  ISETP.GT.AND P2, PT, R38, 0x9, PT ;  /* 0x000000092600780c */ /* 0x000fe40003f44270 */
[----:B------:R-:W-:Y:S02]  /*13060*/  FSEL R11, R28, -INF , P4 ;  /* 0xff8000001c0b7808 */ /* 0x000fe40002000000 */
[----:B------:R-:W-:-:S02]  /*13070*/  FMNMX.FTZ R6, R15, R25, !PT ;  /* 0x000000190f067209 */ /* 0x000fc40007810000 */
[C---:B------:R-:W-:Y:S02]  /*13080*/  ISETP.GT.AND P3, PT, R38.reuse, 0x10, PT ;  /* 0x000000102600780c */ /* 0x040fe40003f64270 */
[----:B------:R-:W-:Y:S02]  /*13090*/  FSEL R29, R29, -INF , P2 ;  /* 0xff8000001d1d7808 */ /* 0x000fe40001000000 */
[----:B------:R-:W-:Y:S02]  /*130a0*/  FMNMX.FTZ R6, R11, R6, !PT ;  /* 0x000000060b067209 */ /* 0x000fe40007810000 */
[----:B------:R-:W-:Y:S02]  /*130b0*/  ISETP.GT.AND P2, PT, R38, 0x11, PT ;  /* 0x000000112600780c */ /* 0x000fe40003f44270 */
[----:B0-----:R-:W-:Y:S02]  /*130c0*/  FMNMX.FTZ R3, R7, R88, !PT ;  /* 0x0000005807037209 */ /* 0x001fe40007810000 */
[----:B------:R-:W-:-:S02]  /*130d0*/  CS2R R88, SRZ ;  /* 0x0000000000587805 */ /* 0x000fc4000001ff00 */
[----:B------:R-:W-:Y:S02]  /*130e0*/  FSEL R7, R32, -INF , P3 ;  /* 0xff80000020077808 */ /* 0x000fe40001800000 */
[----:B------:R-:W-:Y:S01]  /*130f0*/  FMNMX.FTZ R6, R29, R6, !PT ;  /* 0x000000061d067209 */ /* 0x000fe20007810000 */
[----:B------:R-:W-:Y:S01]  /*13100*/  FMUL.FTZ R5, R3, R2 ;  /* 0x0000000203057220 */ /* 0x000fe20000410000 */
[----:B------:R-:W-:Y:S02]  /*13110*/  ISETP.GT.AND P4, PT, R38, 0x18, PT ;  /* 0x000000182600780c */ /* 0x000fe40003f84270 */
[----:B------:R-:W-:Y:S02]  /*13120*/  FSEL R33, R33, -INF , P2 ;  /* 0xff80000021217808 */ /* 0x000fe40001000000 */
[----:B------:R-:W-:Y:S02]  /*13130*/  FMNMX.FTZ R6, R7, R6, !PT ;  /* 0x0000000607067209 */ /* 0x000fe40007810000 */
[----:B------:R-:W-:-:S02]  /*13140*/  FSETP.NEU.FTZ.AND P3, PT, R3, -INF , PT ;  /* 0xff8000000300780b */ /* 0x000fc40003f7d000 */
[----:B------:R-:W-:Y:S02]  /*13150*/  ISETP.GT.AND P2, PT, R38, 0x19, PT ;  /* 0x000000192600780c */ /* 0x000fe40003f44270 */
[----:B------:R-:W-:Y:S02]  /*13160*/  FSEL R9, R36, -INF , P4 ;  /* 0xff80000024097808 */ /* 0x000fe40002000000 */
[----:B------:R-:W-:Y:S02]  /*13170*/  FMNMX.FTZ R6, R33, R6, !PT ;  /* 0x0000000621067209 */ /* 0x000fe40007810000 */
[----:B------:R-:W-:Y:S02]  /*13180*/  FSEL R5, R5, RZ, P3 ;  /* 0x000000ff05057208 */ /* 0x000fe40001800000 */
[----:B------:R-:W-:Y:S02]  /*13190*/  ISETP.GT.AND P3, PT, R38, 0x20, PT ;  /* 0x000000202600780c */ /* 0x000fe40003f64270 */
[----:B------:R-:W-:Y:S01]  /*131a0*/  FSEL R37, R37, -INF , P2 ;  /* 0xff80000025257808 */ /* 0x000fe20001000000 */
[--C-:B------:R-:W-:Y:S01]  /*131b0*/  FFMA.FTZ R36, R4, R2, -R5.reuse ;  /* 0x0000000204247223 */ /* 0x100fe20000010805 */
[----:B------:R-:W-:Y:S01]  /*131c0*/  FMNMX.FTZ R6, R9, R6, !PT ;  /* 0x0000000609067209 */ /* 0x000fe20007810000 */
[-CC-:B------:R-:W-:Y:S01]  /*131d0*/  FFMA.FTZ R189, R74, R2.reuse, -R5.reuse ;  /* 0x000000024abd7223 */ /* 0x180fe20000010805 */
[----:B------:R-:W-:Y:S01]  /*131e0*/  ISETP.GT.AND P2, PT, R38, 0x21, PT ;  /* 0x000000212600780c */ /* 0x000fe20003f44270 */
[-CC-:B------:R-:W-:Y:S01]  /*131f0*/  FFMA.FTZ R76, R76, R2.reuse, -R5.reuse ;  /* 0x000000024c4c7223 */ /* 0x180fe20000010805 */
[----:B------:R-:W-:Y:S01]  /*13200*/  FSEL R13, R40, -INF , P3 ;  /* 0xff800000280d7808 */ /* 0x000fe20001800000 */
[--C-:B------:R-:W-:Y:S01]  /*13210*/  FFMA.FTZ R40, R14, R2, -R5.reuse ;  /* 0x000000020e287223 */ /* 0x100fe20000010805 */
[----:B------:R-:W-:Y:S01]  /*13220*/  FMNMX.FTZ R6, R37, R6, !PT ;  /* 0x0000000625067209 */ /* 0x000fe20007810000 */
[-CC-:B------:R-:W-:Y:S01]  /*13230*/  FFMA.FTZ R191, R78, R2.reuse, -R5.reuse ;  /* 0x000000024ebf7223 */ /* 0x180fe20000010805 */
[----:B------:R-:W-:Y:S01]  /*13240*/  ISETP.GT.AND P3, PT, R38, 0x28, PT ;  /* 0x000000282600780c */ /* 0x000fe20003f64270 */
[----:B------:R-:W-:Y:S01]  /*13250*/  MUFU.EX2 R189, R189 ;  /* 0x000000bd00bd7308 */ /* 0x000fe20000000800 */
[----:B------:R-:W-:Y:S01]  /*13260*/  FSEL R41, R41, -INF , P2 ;  /* 0xff80000029297808 */ /* 0x000fe20001000000 */
[--C-:B------:R-:W-:Y:S01]  /*13270*/  FFMA.FTZ R80, R80, R2, -R5.reuse ;  /* 0x0000000250507223 */ /* 0x100fe20000010805 */
[----:B------:R-:W-:Y:S01]  /*13280*/  FMNMX.FTZ R24, R13, R6, !PT ;  /* 0x000000060d187209 */ /* 0x000fe20007810000 */
[-CC-:B------:R-:W-:Y:S01]  /*13290*/  FFMA.FTZ R185, R82, R2.reuse, -R5.reuse ;  /* 0x0000000252b97223 */ /* 0x180fe20000010805 */
[----:B------:R-:W-:Y:S01]  /*132a0*/  ISETP.GT.AND P2, PT, R38, 0x29, PT ;  /* 0x000000292600780c */ /* 0x000fe20003f44270 */
[--C-:B------:R-:W-:Y:S01]  /*132b0*/  FFMA.FTZ R84, R84, R2, -R5.reuse ;  /* 0x0000000254547223 */ /* 0x100fe20000010805 */
[----:B------:R-:W-:Y:S01]  /*132c0*/  FSEL R21, R44, -INF , P3 ;  /* 0xff8000002c157808 */ /* 0x000fe20001800000 */
[----:B------:R-:W0:Y:S01]  /*132d0*/  MUFU.EX2 R6, R76 ;  /* 0x0000004c00067308 */ /* 0x000e220000000800 */
[----:B------:R-:W-:Y:S01]  /*132e0*/  FMNMX.FTZ R24, R41, R24, !PT ;  /* 0x0000001829187209 */ /* 0x000fe20007810000 */
[-CC-:B------:R-:W-:Y:S01]  /*132f0*/  FFMA.FTZ R187, R86, R2.reuse, -R5.reuse ;  /* 0x0000000256bb7223 */ /* 0x180fe20000010805 */
[----:B------:R-:W-:Y:S01]  /*13300*/  ISETP.GT.AND P3, PT, R38, 0x30, PT ;  /* 0x000000302600780c */ /* 0x000fe20003f64270 */
[-CC-:B------:R-:W-:Y:S01]  /*13310*/  FFMA.FTZ R181, R42, R2.reuse, -R5.reuse ;  /* 0x000000022ab57223 */ /* 0x180fe20000010805 */
[----:B------:R-:W-:Y:S01]  /*13320*/  FSEL R45, R45, -INF , P2 ;  /* 0xff8000002d2d7808 */ /* 0x000fe20001000000 */
[--C-:B------:R-:W-:Y:S01]  /*13330*/  FFMA.FTZ R183, R46, R2, -R5.reuse ;  /* 0x000000022eb77223 */ /* 0x100fe20000010805 */
[----:B------:R-:W-:Y:S01]  /*13340*/  FMNMX.FTZ R24, R21, R24, !PT ;  /* 0x0000001815187209 */ /* 0x000fe20007810000 */
[----:B------:R-:W1:Y:S01]  /*13350*/  MUFU.EX2 R191, R191 ;  /* 0x000000bf00bf7308 */ /* 0x000e620000000800 */
        /* <DEDUP_REMOVED lines=15> */
[----:B------:R2:W3:Y:S01]  /*13450*/  MUFU.EX2 R24, R80 ;  /* 0x0000005000187308 */ /* 0x0004e20000000800 */
[----:B------:R-:W-:Y:S01]  /*13460*/  FMNMX.FTZ R28, R49, R28, !PT ;  /* 0x0000001c311c7209 */ /* 0x000fe20007810000 */
[-CC-:B------:R-:W-:Y:S01]  /*13470*/  FFMA.FTZ R20, R30, R2.reuse, -R5.reuse ;  /* 0x000000021e147223 */ /* 0x180fe20000010805 */
[----:B------:R-:W-:Y:S01]  /*13480*/  ISETP.GT.AND P3, PT, R38, 0x40, PT ;  /* 0x000000402600780c */ /* 0x000fe20003f64270 */
[----:B------:R-:W-:Y:S01]  /*13490*/  FFMA.FTZ R171, R70, R2, -R5 ;  /* 0x0000000246ab7223 */ /* 0x000fe20000010805 */
[----:B------:R-:W-:-:S02]  /*134a0*/  FSEL R53, R53, -INF , P2 ;  /* 0xff80000035357808 */ /* 0x000fc40001000000 */
[----:B------:R-:W-:Y:S02]  /*134b0*/  CS2R R86, SRZ ;  /* 0x0000000000567805 */ /* 0x000fe4000001ff00 */
[----:B------:R-:W-:Y:S01]  /*134c0*/  FMNMX.FTZ R28, R47, R28, !PT ;  /* 0x0000001c2f1c7209 */ /* 0x000fe20007810000 */
[----:B------:R-:W-:Y:S01]  /*134d0*/  MUFU.EX2 R187, R187 ;  /* 0x000000bb00bb7308 */ /* 0x000fe20000000800 */
[----:B------:R-:W-:Y:S02]  /*134e0*/  ISETP.GT.AND P2, PT, R38, 0x41, PT ;  /* 0x000000412600780c */ /* 0x000fe40003f44270 */
[----:B------:R-:W-:Y:S02]  /*134f0*/  CS2R R82, SRZ ;  /* 0x0000000000527805 */ /* 0x000fe4000001ff00 */
[----:B------:R-:W-:Y:S02]  /*13500*/  FSEL R27, R56, -INF , P3 ;  /* 0xff800000381b7808 */ /* 0x000fe40001800000 */
[----:B--2---:R-:W-:-:S02]  /*13510*/  CS2R R80, SRZ ;  /* 0x0000000000507805 */ /* 0x004fc4000001ff00 */
[----:B------:R-:W-:Y:S02]  /*13520*/  FMNMX.FTZ R28, R53, R28, !PT ;  /* 0x0000001c351c7209 */ /* 0x000fe40007810000 */
[----:B------:R-:W-:Y:S02]  /*13530*/  CS2R R78, SRZ ;  /* 0x00000000004e7805 */ /* 0x000fe4000001ff00 */
[----:B------:R-:W-:Y:S01]  /*13540*/  ISETP.GT.AND P3, PT, R38, 0x48, PT ;  /* 0x000000482600780c */ /* 0x000fe20003f64270 */
[----:B------:R-:W-:Y:S01]  /*13550*/  MUFU.EX2 R181, R181 ;  /* 0x000000b500b57308 */ /* 0x000fe20000000800 */
[----:B------:R-:W-:Y:S02]  /*13560*/  FSEL R57, R57, -INF , P2 ;  /* 0xff80000039397808 */ /* 0x000fe40001000000 */
[----:B------:R-:W-:Y:S02]  /*13570*/  CS2R R76, SRZ ;  /* 0x00000000004c7805 */ /* 0x000fe4000001ff00 */
[----:B------:R-:W-:-:S02]  /*13580*/  FMNMX.FTZ R32, R27, R28, !PT ;  /* 0x0000001c1b207209 */ /* 0x000fc40007810000 */
[----:B------:R-:W-:Y:S02]  /*13590*/  CS2R R74, SRZ ;  /* 0x00000000004a7805 */ /* 0x000fe4000001ff00 */
[----:B------:R-:W-:Y:S02]  /*135a0*/  ISETP.GT.AND P2, PT, R38, 0x49, PT ;  /* 0x000000492600780c */ /* 0x000fe40003f44270 */
[----:B------:R-:W-:Y:S02]  /*135b0*/  CS2R R66, SRZ ;  /* 0x0000000000427805 */ /* 0x000fe4000001ff00 */
[----:B------:R-:W-:Y:S01]  /*135c0*/  FSEL R31, R60, -INF , P3 ;  /* 0xff8000003c1f7808 */ /* 0x000fe20001800000 */
[----:B------:R2:W-:Y:S01]  /*135d0*/  MUFU.EX2 R28, R84 ;  /* 0x00000054001c7308 */ /* 0x0005e20000000800 */
[----:B------:R-:W-:Y:S02]  /*135e0*/  FMNMX.FTZ R32, R57, R32, !PT ;  /* 0x0000002039207209 */ /* 0x000fe40007810000 */
[----:B------:R-:W-:-:S02]  /*135f0*/  CS2R R62, SRZ ;  /* 0x00000000003e7805 */ /* 0x000fc4000001ff00 */
[C---:B------:R-:W-:Y:S02]  /*13600*/  ISETP.GT.AND P3, PT, R38.reuse, 0x50, PT ;  /* 0x000000502600780c */ /* 0x040fe40003f64270 */
[----:B------:R-:W-:Y:S02]  /*13610*/  CS2R R58, SRZ ;  /* 0x00000000003a7805 */ /* 0x000fe4000001ff00 */
[----:B------:R-:W-:Y:S02]  /*13620*/  FSEL R61, R61, -INF , P2 ;  /* 0xff8000003d3d7808 */ /* 0x000fe40001000000 */
[----:B------:R-:W-:Y:S02]  /*13630*/  CS2R R54, SRZ ;  /* 0x0000000000367805 */ /* 0x000fe4000001ff00 */
[----:B------:R-:W-:Y:S01]  /*13640*/  FMNMX.FTZ R32, R31, R32, !PT ;  /* 0x000000201f207209 */ /* 0x000fe20007810000 */
[----:B------:R-:W-:Y:S01]  /*13650*/  MUFU.EX2 R36, R36 ;  /* 0x0000002400247308 */ /* 0x000fe20000000800 */
[----:B------:R-:W-:-:S02]  /*13660*/  ISETP.GT.AND P2, PT, R38, 0x51, PT ;  /* 0x000000512600780c */ /* 0x000fc40003f44270 */
[----:B--2---:R-:W-:Y:S02]  /*13670*/  CS2R R84, SRZ ;  /* 0x0000000000547805 */ /* 0x004fe4000001ff00 */
[----:B------:R-:W-:Y:S02]  /*13680*/  FSEL R35, R64, -INF , P3 ;  /* 0xff80000040237808 */ /* 0x000fe40001800000 */
[----:B------:R-:W-:Y:S02]  /*13690*/  FMNMX.FTZ R32, R61, R32, !PT ;  /* 0x000000203d207209 */ /* 0x000fe40007810000 */
[----:B------:R-:W-:Y:S01]  /*136a0*/  ISETP.GT.AND P3, PT, R38, 0x58, PT ;  /* 0x000000582600780c */ /* 0x000fe20003f64270 */
[----:B------:R-:W-:Y:S01]  /*136b0*/  MUFU.EX2 R183, R183 ;  /* 0x000000b700b77308 */ /* 0x000fe20000000800 */
[----:B------:R-:W-:Y:S02]  /*136c0*/  FSEL R65, R65, -INF , P2 ;  /* 0xff80000041417808 */ /* 0x000fe40001000000 */
[----:B------:R-:W-:-:S02]  /*136d0*/  FMNMX.FTZ R14, R35, R32, !PT ;  /* 0x00000020230e7209 */ /* 0x000fc40007810000 */
[----:B------:R-:W-:Y:S01]  /*136e0*/  ISETP.GT.AND P2, PT, R38, 0x59, PT ;  /* 0x000000592600780c */ /* 0x000fe20003f44270 */
[-CC-:B------:R-:W-:Y:S01]  /*136f0*/  FFMA.FTZ R38, R10, R2.reuse, -R5.reuse ;  /* 0x000000020a267223 */ /* 0x180fe20000010805 */
[----:B------:R-:W-:Y:S01]  /*13700*/  FSEL R39, R68, -INF , P3 ;  /* 0xff80000044277808 */ /* 0x000fe20001800000 */
[----:B------:R-:W-:Y:S01]  /*13710*/  FFMA.FTZ R10, R26, R2, -R5 ;  /* 0x000000021a0a7223 */ /* 0x000fe20000010805 */
[----:B------:R-:W-:Y:S01]  /*13720*/  FMNMX.FTZ R14, R65, R14, !PT ;  /* 0x0000000e410e7209 */ /* 0x000fe20007810000 */
[----:B0-----:R-:W-:Y:S01]  /*13730*/  FADD.FTZ R26, R189, R6 ;  /* 0x00000006bd1a7221 */ /* 0x001fe20000010000 */
[----:B------:R-:W-:Y:S01]  /*13740*/  FSEL R69, R69, -INF , P2 ;  /* 0xff80000045457808 */ /* 0x000fe20001000000 */
[----:B------:R0:W-:Y:S01]  /*13750*/  MUFU.EX2 R32, R40 ;  /* 0x0000002800207308 */ /* 0x0001e20000000800 */
[----:B------:R-:W-:Y:S02]  /*13760*/  FMNMX.FTZ R14, R39, R14, !PT ;  /* 0x0000000e270e7209 */ /* 0x000fe40007810000 */
[----:B------:R-:W-:-:S02]  /*13770*/  F2FP.F16.F32.PACK_AB R189, R6, R189 ;  /* 0x000000bd06bd723e */ /* 0x000fc400000000ff */
[----:B------:R-:W-:-:S03]  /*13780*/  FMNMX.FTZ R14, R69, R14, !PT ;  /* 0x0000000e450e7209 */ /* 0x000fc60007810000 */
[----:B------:R-:W-:Y:S01]  /*13790*/  MUFU.EX2 R38, R38 ;  /* 0x0000002600267308 */ /* 0x000fe20000000800 */
[-CC-:B0-----:R-:W-:Y:S01]  /*137a0*/  FFMA.FTZ R40, R12, R2.reuse, -R5.reuse ;  /* 0x000000020c287223 */ /* 0x181fe20000010805 */
[----:B------:R-:W0:Y:S01]  /*137b0*/  SHFL.BFLY PT, R51, R14, 0x2, 0x1f ;  /* 0x0c401f000e337f89 */ /* 0x000e2200000e0000 */
[-CC-:B------:R-:W-:Y:S01]  /*137c0*/  FFMA.FTZ R12, R34, R2.reuse, -R5.reuse ;  /* 0x00000002220c7223 */ /* 0x180fe20000010805 */
[----:B------:R-:W-:Y:S01]  /*137d0*/  FFMA.FTZ R5, R71, R2, -R5 ;  /* 0x0000000247057223 */ /* 0x000fe20000010805 */
[----:B------:R-:W-:-:S03]  /*137e0*/  CS2R R70, SRZ ;  /* 0x0000000000467805 */ /* 0x000fc6000001ff00 */
        /* <DEDUP_REMOVED lines=8> */
[----:B0-----:R-:W-:-:S07]  /*13870*/  FMNMX.FTZ R4, R51, R4, !PT ;  /* 0x0000000433047209 */ /* 0x001fce0007810000 */
[----:B------:R-:W-:Y:S01]  /*13880*/  MUFU.EX2 R175, R175 ;  /* 0x000000af00af7308 */ /* 0x000fe20000000800 */
[----:B------:R-:W0:Y:S01]  /*13890*/  @P1 LDC R51, c[0x0][0x450] ;  /* 0x00011400ff331b82 */ /* 0x000e220000000800 */
[C---:B------:R-:W-:Y:S01]  /*138a0*/  FSETP.NEU.FTZ.AND P2, PT, R4.reuse, -INF , PT ;  /* 0xff8000000400780b */ /* 0x040fe20003f5d000 */
[----:B------:R-:W-:-:S05]  /*138b0*/  FMUL.FTZ R14, R4, R2 ;  /* 0x00000002040e7220 */ /* 0x000fca0000410000 */
[----:B------:R-:W-:Y:S01]  /*138c0*/  MUFU.EX2 R12, R12 ;  /* 0x0000000c000c7308 */ /* 0x000fe20000000800 */
[----:B------:R-:W-:-:S05]  /*138d0*/  FSEL R14, R14, RZ, P2 ;  /* 0x000000ff0e0e7208 */ /* 0x000fca0001000000 */
        /* <DEDUP_REMOVED lines=8> */
[-CC-:B------:R-:W-:Y:S01]  /*13960*/  FFMA.FTZ R37, R37, R2.reuse, -R14.reuse ;  /* 0x0000000225257223 */ /* 0x180fe2000001080e */
[-CC-:B------:R-:W-:Y:S01]  /*13970*/  FFMA.FTZ R13, R13, R2.reuse, -R14.reuse ;  /* 0x000000020d0d7223 */ /* 0x180fe2000001080e */
[-CC-:B------:R-:W-:Y:S01]  /*13980*/  FFMA.FTZ R41, R41, R2.reuse, -R14.reuse ;  /* 0x0000000229297223 */ /* 0x180fe2000001080e */
[-CC-:B------:R-:W-:Y:S01]  /*13990*/  FFMA.FTZ R21, R21, R2.reuse, -R14.reuse ;  /* 0x0000000215157223 */ /* 0x180fe2000001080e */
[----:B------:R-:W4:Y:S01]  /*139a0*/  MUFU.EX2 R15, R15 ;  /* 0x0000000f000f7308 */ /* 0x000f220000000800 */
[----:B--2---:R-:W2:Y:S01]  /*139b0*/  @P1 LDC R25, c[0x0][0x44c] ;  /* 0x00011300ff191b82 */ /* 0x004ea20000000800 */
[-CC-:B------:R-:W-:Y:S01]  /*139c0*/  FFMA.FTZ R45, R45, R2.reuse, -R14.reuse ;  /* 0x000000022d2d7223 */ /* 0x180fe2000001080e */
[-CC-:B------:R-:W-:Y:S01]  /*139d0*/  FFMA.FTZ R43, R43, R2.reuse, -R14.reuse ;  /* 0x000000022b2b7223 */ /* 0x180fe2000001080e */
[-CC-:B------:R-:W-:Y:S01]  /*139e0*/  FFMA.FTZ R49, R49, R2.reuse, -R14.reuse ;  /* 0x0000000231317223 */ /* 0x180fe2000001080e */
[-CC-:B------:R-:W-:Y:S01]  /*139f0*/  FFMA.FTZ R47, R47, R2.reuse, -R14.reuse ;  /* 0x000000022f2f7223 */ /* 0x180fe2000001080e */
[-CC-:B------:R-:W-:Y:S01]  /*13a00*/  FFMA.FTZ R53, R53, R2.reuse, -R14.reuse ;  /* 0x0000000235357223 */ /* 0x180fe2000001080e */
[-CC-:B------:R-:W-:Y:S01]  /*13a10*/  FFMA.FTZ R27, R27, R2.reuse, -R14.reuse ;  /* 0x000000021b1b7223 */ /* 0x180fe2000001080e */
[----:B------:R-:W4:Y:S01]  /*13a20*/  MUFU.EX2 R11, R11 ;  /* 0x0000000b000b7308 */ /* 0x000f220000000800 */
[-CC-:B------:R-:W-:Y:S01]  /*13a30*/  FFMA.FTZ R57, R57, R2.reuse, -R14.reuse ;  /* 0x0000000239397223 */ /* 0x180fe2000001080e */
[-CC-:B------:R-:W-:Y:S01]  /*13a40*/  FFMA.FTZ R31, R31, R2.reuse, -R14.reuse ;  /* 0x000000021f1f7223 */ /* 0x180fe2000001080e */
[-CC-:B------:R-:W-:Y:S01]  /*13a50*/  FFMA.FTZ R61, R61, R2.reuse, -R14.reuse ;  /* 0x000000023d3d7223 */ /* 0x180fe2000001080e */
[-CC-:B------:R-:W-:Y:S01]  /*13a60*/  FFMA.FTZ R35, R35, R2.reuse, -R14.reuse ;  /* 0x0000000223237223 */ /* 0x180fe2000001080e */
[-CC-:B------:R-:W-:Y:S01]  /*13a70*/  FFMA.FTZ R65, R65, R2.reuse, -R14.reuse ;  /* 0x0000000241417223 */ /* 0x180fe2000001080e */
[-CC-:B------:R-:W-:Y:S01]  /*13a80*/  FFMA.FTZ R39, R39, R2.reuse, -R14.reuse ;  /* 0x0000000227277223 */ /* 0x180fe2000001080e */
[----:B------:R-:W-:Y:S01]  /*13a90*/  FFMA.FTZ R69, R69, R2, -R14 ;  /* 0x0000000245457223 */ /* 0x000fe2000001080e */
[----:B------:R1:W4:Y:S08]  /*13aa0*/  MUFU.EX2 R190, R29 ;  /* 0x0000001d00be7308 */ /* 0x0003300000000800 */
[----:B------:R3:W4:Y:S01]  /*13ab0*/  MUFU.EX2 R184, R7 ;  /* 0x0000000700b87308 */ /* 0x0007220000000800 */
[----:B-1----:R-:W-:-:S07]  /*13ac0*/  IMAD.MOV.U32 R29, RZ, RZ, R218 ;  /* 0x000000ffff1d7224 */ /* 0x002fce00078e00da */
[----:B------:R-:W1:Y:S01]  /*13ad0*/  MUFU.EX2 R33, R33 ;  /* 0x0000002100217308 */ /* 0x000e620000000800 */
[----:B---3--:R-:W-:Y:S01]  /*13ae0*/  IADD3 R7, R0, 0x30840, RZ ;  /* 0x0003084000077810 */ /* 0x008fe20007ffe0ff */
[----:B--2---:R-:W-:-:S04]  /*13af0*/  @P1 IMAD.HI.U32 R0, R218, R25, RZ ;  /* 0x00000019da001227 */ /* 0x004fc800078e00ff */
[----:B------:R-:W-:Y:S01]  /*13b00*/  FADD.FTZ R25, R191, R26 ;  /* 0x0000001abf197221 */ /* 0x000fe20000010000 */
[----:B------:R-:W-:Y:S02]  /*13b10*/  F2FP.F16.F32.PACK_AB R191, R24, R191 ;  /* 0x000000bf18bf723e */ /* 0x000fe400000000ff */
[----:B------:R-:W-:Y:S02]  /*13b20*/  PRMT R7, R212, 0x654, R7 ;  /* 0x00000654d4077816 */ /* 0x000fe40000000007 */
[----:B0-----:R-:W-:Y:S01]  /*13b30*/  @P1 SHF.R.U32.HI R29, RZ, R51, R0 ;  /* 0x00000033ff1d1219 */ /* 0x001fe20000011600 */
[----:B----4-:R-:W-:Y:S01]  /*13b40*/  FADD.FTZ R0, R15, R188 ;  /* 0x000000bc0f007221 */ /* 0x010fe20000010000 */
[----:B------:R-:W0:Y:S01]  /*13b50*/  MUFU.EX2 R9, R9 ;  /* 0x0000000900097308 */ /* 0x000e220000000800 */
[----:B------:R2:W-:Y:S01]  /*13b60*/  SYNCS.ARRIVE.TRANS64.RED.A1T0 RZ, [R7+URZ], RZ ;  /* 0x000000ff07ff79a7 */ /* 0x0005e2000810043f */
[----:B------:R-:W-:Y:S02]  /*13b70*/  IADD3 R26, R29, R220, -R219 ;  /* 0x000000dc1d1a7210 */ /* 0x000fe40007ffe8db */
[----:B------:R-:W-:-:S02]  /*13b80*/  CS2R R50, SRZ ;  /* 0x0000000000327805 */ /* 0x000fc4000001ff00 */
[----:B------:R-:W-:Y:S01]  /*13b90*/  F2FP.F16.F32.PACK_AB R188, R188, R15 ;  /* 0x0000000fbcbc723e */ /* 0x000fe200000000ff */
[----:B------:R-:W-:Y:S01]  /*13ba0*/  IMAD.HI R29, R26, 0x2aaaaaab, RZ ;  /* 0x2aaaaaab1a1d7827 */ /* 0x000fe200078e02ff */
[----:B------:R-:W3:Y:S03]  /*13bb0*/  MUFU.EX2 R186, R37 ;  /* 0x0000002500ba7308 */ /* 0x000ee60000000800 */
[----:B--2---:R-:W-:Y:S01]  /*13bc0*/  FADD.FTZ R7, R11, R0 ;  /* 0x000000000b077221 */ /* 0x004fe20000010000 */
[----:B------:R-:W-:-:S03]  /*13bd0*/  FADD.FTZ R0, R24, R25 ;  /* 0x0000001918007221 */ /* 0x000fc60000010000 */
[C---:B------:R-:W-:Y:S01]  /*13be0*/  FADD.FTZ R7, R190.reuse, R7 ;  /* 0x00000007be077221 */ /* 0x040fe20000010000 */
[----:B------:R-:W-:Y:S01]  /*13bf0*/  FADD.FTZ R25, R185, R0 ;  /* 0x00000000b9197221 */ /* 0x000fe20000010000 */
[----:B------:R-:W-:Y:S01]  /*13c00*/  F2FP.F16.F32.PACK_AB R190, R190, R11 ;  /* 0x0000000bbebe723e */ /* 0x000fe200000000ff */
[----:B------:R-:W2:Y:S01]  /*13c10*/  MUFU.EX2 R13, R13 ;  /* 0x0000000d000d7308 */ /* 0x000ea20000000800 */
[----:B------:R-:W-:Y:S01]  /*13c20*/  FADD.FTZ R0, R184, R7 ;  /* 0x00000007b8007221 */ /* 0x000fe20000010000 */
[C---:B------:R-:W-:Y:S01]  /*13c30*/  FADD.FTZ R26, R28.reuse, R25 ;  /* 0x000000191c1a7221 */ /* 0x040fe20000010000 */
[----:B------:R-:W-:Y:S02]  /*13c40*/  F2FP.F16.F32.PACK_AB R185, R28, R185 ;  /* 0x000000b91cb9723e */ /* 0x000fe400000000ff */
[----:B-1----:R-:W-:Y:S01]  /*13c50*/  FADD.FTZ R0, R33, R0 ;  /* 0x0000000021007221 */ /* 0x002fe20000010000 */
[----:B------:R-:W-:Y:S01]  /*13c60*/  FADD.FTZ R25, R187, R26 ;  /* 0x0000001abb197221 */ /* 0x000fe20000010000 */
[C---:B------:R-:W-:Y:S01]  /*13c70*/  F2FP.F16.F32.PACK_AB R187, R32.reuse, R187 ;  /* 0x000000bb20bb723e */ /* 0x040fe200000000ff */
[----:B------:R-:W1:Y:S01]  /*13c80*/  MUFU.EX2 R180, R41 ;  /* 0x0000002900b47308 */ /* 0x000e620000000800 */
[----:B0-----:R-:W-:Y:S01]  /*13c90*/  FADD.FTZ R7, R9, R0 ;  /* 0x0000000009077221 */ /* 0x001fe20000010000 */
[----:B------:R-:W-:Y:S01]  /*13ca0*/  FADD.FTZ R26, R32, R25 ;  /* 0x00000019201a7221 */ /* 0x000fe20000010000 */
[----:B------:R-:W-:-:S02]  /*13cb0*/  F2FP.F16.F32.PACK_AB R184, R33, R184 ;  /* 0x000000b821b8723e */ /* 0x000fc400000000ff */
[----:B------:R-:W-:Y:S01]  /*13cc0*/  CS2R R32, SRZ ;  /* 0x0000000000207805 */ /* 0x000fe2000001ff00 */
[----:B---3--:R-:W-:Y:S01]  /*13cd0*/  FADD.FTZ R0, R186, R7 ;  /* 0x00000007ba007221 */ /* 0x008fe20000010000 */
[----:B------:R-:W-:Y:S01]  /*13ce0*/  FADD.FTZ R25, R181, R26 ;  /* 0x0000001ab5197221 */ /* 0x000fe20000010000 */
[----:B------:R-:W-:Y:S01]  /*13cf0*/  SHF.R.U32.HI R26, RZ, 0x1f, R29 ;  /* 0x0000001fff1a7819 */ /* 0x000fe2000001161d */
[----:B------:R-:W0:Y:S01]  /*13d00*/  MUFU.EX2 R21, R21 ;  /* 0x0000001500157308 */ /* 0x000e220000000800 */
[----:B--2---:R-:W-:Y:S01]  /*13d10*/  FADD.FTZ R7, R13, R0 ;  /* 0x000000000d077221 */ /* 0x004fe20000010000 */
[----:B------:R-:W-:Y:S01]  /*13d20*/  FADD.FTZ R14, R36, R25 ;  /* 0x00000019240e7221 */ /* 0x000fe20000010000 */
[----:B------:R-:W-:Y:S02]  /*13d30*/  F2FP.F16.F32.PACK_AB R186, R186, R9 ;  /* 0x00000009baba723e */ /* 0x000fe400000000ff */
[----:B------:R-:W-:Y:S01]  /*13d40*/  F2FP.F16.F32.PACK_AB R181, R36, R181 ;  /* 0x000000b524b5723e */ /* 0x000fe200000000ff */
[----:B------:R-:W-:Y:S01]  /*13d50*/  FADD.FTZ R25, R183, R14 ;  /* 0x0000000eb7197221 */ /* 0x000fe20000010000 */
[----:B------:R-:W-:Y:S01]  /*13d60*/  LEA.HI.SX32 R14, R29, R26, 0x1c ;  /* 0x0000001a1d0e7211 */ /* 0x000fe200078fe2ff */
[----:B------:R2:W3:Y:S01]  /*13d70*/  MUFU.EX2 R182, R45 ;  /* 0x0000002d00b67308 */ /* 0x0004e20000000800 */
[----:B-1----:R-:W-:Y:S01]  /*13d80*/  FADD.FTZ R0, R180, R7 ;  /* 0x00000007b4007221 */ /* 0x002fe20000010000 */
[----:B------:R-:W-:Y:S01]  /*13d90*/  FADD.FTZ R6, R38, R25 ;  /* 0x0000001926067221 */ /* 0x000fe20000010000 */
[----:B------:R-:W-:-:S02]  /*13da0*/  VIMNMX R14, RZ, R14, !PT ;  /* 0x0000000eff0e7248 */ /* 0x000fc40007fe0100 */
[----:B------:R-:W-:Y:S02]  /*13db0*/  CS2R R36, SRZ ;  /* 0x0000000000247805 */ /* 0x000fe4000001ff00 */
[----:B------:R-:W-:Y:S01]  /*13dc0*/  F2FP.F16.F32.PACK_AB R183, R38, R183 ;  /* 0x000000b726b7723e */ /* 0x000fe200000000ff */
[----:B------:R-:W-:Y:S01]  /*13dd0*/  FADD.FTZ R25, R177, R6 ;  /* 0x00000006b1197221 */ /* 0x000fe20000010000 */
[C---:B------:R-:W-:Y:S01]  /*13de0*/  F2FP.F16.F32.PACK_AB R177, R40.reuse, R177 ;  /* 0x000000b128b1723e */ /* 0x040fe200000000ff */
[----:B------:R-:W1:Y:S01]  /*13df0*/  MUFU.EX2 R43, R43 ;  /* 0x0000002b002b7308 */ /* 0x000e620000000800 */
[----:B0-----:R-:W-:Y:S01]  /*13e00*/  FADD.FTZ R7, R21, R0 ;  /* 0x0000000015077221 */ /* 0x001fe20000010000 */
[----:B------:R-:W-:Y:S01]  /*13e10*/  FADD.FTZ R6, R40, R25 ;  /* 0x0000001928067221 */ /* 0x000fe20000010000 */
[----:B------:R-:W-:Y:S02]  /*13e20*/  F2FP.F16.F32.PACK_AB R180, R180, R13 ;  /* 0x0000000db4b4723e */ /* 0x000fe400000000ff */
[----:B--2---:R-:W-:-:S02]  /*13e30*/  CS2R R44, SRZ ;  /* 0x00000000002c7805 */ /* 0x004fc4000001ff00 */
[----:B------:R-:W-:Y:S01]  /*13e40*/  CS2R R40, SRZ ;  /* 0x0000000000287805 */ /* 0x000fe2000001ff00 */
[----:B------:R-:W-:Y:S01]  /*13e50*/  FADD.FTZ R25, R179, R6 ;  /* 0x00000006b3197221 */ /* 0x000fe20000010000 */
[----:B------:R-:W-:Y:S01]  /*13e60*/  F2FP.F16.F32.PACK_AB R179, R42, R179 ;  /* 0x000000b32ab3723e */ /* 0x000fe200000000ff */
[----:B------:R0:W2:Y:S01]  /*13e70*/  MUFU.EX2 R176, R49 ;  /* 0x0000003100b07308 */ /* 0x0000a20000000800 */
[----:B---3--:R-:W-:Y:S01]  /*13e80*/  FADD.FTZ R0, R182, R7 ;  /* 0x00000007b6007221 */ /* 0x008fe20000010000 */
[----:B------:R-:W-:Y:S01]  /*13e90*/  FADD.FTZ R6, R42, R25 ;  /* 0x000000192a067221 */ /* 0x000fe20000010000 */
[----:B------:R-:W-:Y:S02]  /*13ea0*/  F2FP.F16.F32.PACK_AB R182, R182, R21 ;  /* 0x00000015b6b6723e */ /* 0x000fe400000000ff */
[----:B------:R-:W-:Y:S01]  /*13eb0*/  CS2R R28, SRZ ;  /* 0x00000000001c7805 */ /* 0x000fe2000001ff00 */
[----:B------:R-:W-:Y:S01]  /*13ec0*/  FADD.FTZ R11, R173, R6 ;  /* 0x00000006ad0b7221 */ /* 0x000fe20000010000 */
[C---:B------:R-:W-:Y:S01]  /*13ed0*/  F2FP.F16.F32.PACK_AB R173, R10.reuse, R173 ;  /* 0x000000ad0aad723e */ /* 0x040fe200000000ff */
[----:B------:R-:W3:Y:S01]  /*13ee0*/  MUFU.EX2 R47, R47 ;  /* 0x0000002f002f7308 */ /* 0x000ee20000000800 */
[----:B-1----:R-:W-:Y:S01]  /*13ef0*/  FADD.FTZ R7, R43, R0 ;  /* 0x000000002b077221 */ /* 0x002fe20000010000 */
[----:B------:R-:W-:Y:S01]  /*13f00*/  FADD.FTZ R6, R10, R11 ;  /* 0x0000000b0a067221 */ /* 0x000fe20000010000 */
[----:B------:R-:W-:Y:S01]  /*13f10*/  VIADD R11, R72, 0xfffffffe ;  /* 0xfffffffe480b7836 */ /* 0x000fe20000000000 */
[----:B------:R-:W-:-:S02]  /*13f20*/  CS2R R72, SRZ ;  /* 0x0000000000487805 */ /* 0x000fc4000001ff00 */
[----:B0-----:R-:W-:Y:S01]  /*13f30*/  CS2R R48, SRZ ;  /* 0x0000000000307805 */ /* 0x001fe2000001ff00 */
[----:B------:R-:W-:Y:S01]  /*13f40*/  FADD.FTZ R9, R175, R6 ;  /* 0x00000006af097221 */ /* 0x000fe20000010000 */
[----:B------:R-:W-:Y:S01]  /*13f50*/  F2FP.F16.F32.PACK_AB R175, R12, R175 ;  /* 0x000000af0caf723e */ /* 0x000fe200000000ff */
[----:B------:R0:W1:Y:S01]  /*13f60*/  MUFU.EX2 R178, R53 ;  /* 0x0000003500b27308 */ /* 0x0000620000000800 */
[----:B--2---:R-:W-:Y:S01]  /*13f70*/  FADD.FTZ R0, R176, R7 ;  /* 0x00000007b0007221 */ /* 0x004fe20000010000 */
[----:B------:R-:W-:Y:S01]  /*13f80*/  FADD.FTZ R24, R12, R9 ;  /* 0x000000090c187221 */ /* 0x000fe20000010000 */
[----:B------:R-:W-:Y:S02]  /*13f90*/  ISETP.GE.AND P2, PT, R11, R14, PT ;  /* 0x0000000e0b00720c */ /* 0x000fe40003f46270 */
[----:B------:R-:W-:Y:S02]  /*13fa0*/  F2FP.F16.F32.PACK_AB R176, R176, R43 ;  /* 0x0000002bb0b0723e */ /* 0x000fe400000000ff */
[----:B------:R-:W-:Y:S01]  /*13fb0*/  CS2R R42, SRZ ;  /* 0x00000000002a7805 */ /* 0x000fe2000001ff00 */
[----:B------:R-:W2:Y:S01]  /*13fc0*/  MUFU.EX2 R27, R27 ;  /* 0x0000001b001b7308 */ /* 0x000ea20000000800 */
[----:B---3--:R-:W-:Y:S01]  /*13fd0*/  FADD.FTZ R7, R47, R0 ;  /* 0x000000002f077221 */ /* 0x008fe20000010000 */
[----:B0-----:R-:W-:-:S06]  /*13fe0*/  CS2R R52, SRZ ;  /* 0x0000000000347805 */ /* 0x001fcc000001ff00 */
[----:B------:R0:W3:Y:S01]  /*13ff0*/  MUFU.EX2 R172, R57 ;  /* 0x0000003900ac7308 */ /* 0x0000e20000000800 */
[C---:B-1----:R-:W-:Y:S01]  /*14000*/  FADD.FTZ R0, R178.reuse, R7 ;  /* 0x00000007b2007221 */ /* 0x042fe20000010000 */
[----:B------:R-:W-:Y:S02]  /*14010*/  F2FP.F16.F32.PACK_AB R178, R178, R47 ;  /* 0x0000002fb2b2723e */ /* 0x000fe400000000ff */
[----:B------:R-:W-:-:S04]  /*14020*/  CS2R R46, SRZ ;  /* 0x00000000002e7805 */ /* 0x000fc8000001ff00 */
[----:B------:R-:W1:Y:S01]  /*14030*/  MUFU.EX2 R31, R31 ;  /* 0x0000001f001f7308 */ /* 0x000e620000000800 */
[----:B--2---:R-:W-:Y:S01]  /*14040*/  FADD.FTZ R7, R27, R0 ;  /* 0x000000001b077221 */ /* 0x004fe20000010000 */
[----:B0-----:R-:W-:-:S06]  /*14050*/  CS2R R56, SRZ ;  /* 0x0000000000387805 */ /* 0x001fcc000001ff00 */
[----:B------:R0:W2:Y:S01]  /*14060*/  MUFU.EX2 R174, R61 ;  /* 0x0000003d00ae7308 */ /* 0x0000a20000000800 */
[C---:B---3--:R-:W-:Y:S01]  /*14070*/  FADD.FTZ R0, R172.reuse, R7 ;  /* 0x00000007ac007221 */ /* 0x048fe20000010000 */
[----:B------:R-:W-:Y:S02]  /*14080*/  F2FP.F16.F32.PACK_AB R172, R172, R27 ;  /* 0x0000001bacac723e */ /* 0x000fe400000000ff */
[----:B------:R-:W-:-:S04]  /*14090*/  CS2R R26, SRZ ;  /* 0x00000000001a7805 */ /* 0x000fc8000001ff00 */
[----:B------:R-:W3:Y:S01]  /*140a0*/  MUFU.EX2 R35, R35 ;  /* 0x0000002300237308 */ /* 0x000ee20000000800 */
[----:B-1----:R-:W-:Y:S01]  /*140b0*/  FADD.FTZ R7, R31, R0 ;  /* 0x000000001f077221 */ /* 0x002fe20000010000 */
[----:B0-----:R-:W-:-:S06]  /*140c0*/  CS2R R60, SRZ ;  /* 0x00000000003c7805 */ /* 0x001fcc000001ff00 */
[----:B------:R-:W0:Y:S01]  /*140d0*/  MUFU.EX2 R169, R169 ;  /* 0x000000a900a97308 */ /* 0x000e220000000800 */
[C---:B--2---:R-:W-:Y:S01]  /*140e0*/  FADD.FTZ R6, R174.reuse, R7 ;  /* 0x00000007ae067221 */ /* 0x044fe20000010000 */
[----:B------:R-:W-:Y:S02]  /*140f0*/  F2FP.F16.F32.PACK_AB R174, R174, R31 ;  /* 0x0000001faeae723e */ /* 0x000fe400000000ff */
[----:B------:R-:W-:-:S04]  /*14100*/  CS2R R30, SRZ ;  /* 0x00000000001e7805 */ /* 0x000fc8000001ff00 */
[----:B------:R1:W2:Y:S01]  /*14110*/  MUFU.EX2 R168, R65 ;  /* 0x0000004100a87308 */ /* 0x0002a20000000800 */
[----:B---3--:R-:W-:-:S07]  /*14120*/  FADD.FTZ R7, R35, R6 ;  /* 0x0000000623077221 */ /* 0x008fce0000010000 */
[----:B------:R-:W3:Y:S01]  /*14130*/  MUFU.EX2 R20, R20 ;  /* 0x0000001400147308 */ /* 0x000ee20000000800 */
[----:B0-----:R-:W-:Y:S01]  /*14140*/  FADD.FTZ R9, R169, R24 ;  /* 0x00000018a9097221 */ /* 0x001fe20000010000 */
[----:B-1----:R-:W-:Y:S02]  /*14150*/  CS2R R64, SRZ ;  /* 0x0000000000407805 */ /* 0x002fe4000001ff00 */
[----:B------:R-:W-:-:S04]  /*14160*/  CS2R R24, SRZ ;  /* 0x0000000000187805 */ /* 0x000fc8000001ff00 */
[----:B------:R-:W0:Y:S01]  /*14170*/  MUFU.EX2 R39, R39 ;  /* 0x0000002700277308 */ /* 0x000e220000000800 */
[C---:B--2---:R-:W-:Y:S01]  /*14180*/  FADD.FTZ R6, R168.reuse, R7 ;  /* 0x00000007a8067221 */ /* 0x044fe20000010000 */
[----:B------:R-:W-:Y:S02]  /*14190*/  F2FP.F16.F32.PACK_AB R168, R168, R35 ;  /* 0x00000023a8a8723e */ /* 0x000fe400000000ff */
[----:B------:R-:W-:-:S04]  /*141a0*/  CS2R R34, SRZ ;  /* 0x0000000000227805 */ /* 0x000fc8000001ff00 */
[----:B------:R-:W1:Y:S01]  /*141b0*/  MUFU.EX2 R171, R171 ;  /* 0x000000ab00ab7308 */ /* 0x000e620000000800 */
[C---:B---3--:R-:W-:Y:S01]  /*141c0*/  FADD.FTZ R10, R20.reuse, R9 ;  /* 0x00000009140a7221 */ /* 0x048fe20000010000 */
[----:B------:R-:W-:-:S06]  /*141d0*/  F2FP.F16.F32.PACK_AB R169, R20, R169 ;  /* 0x000000a914a9723e */ /* 0x000fcc00000000ff */
[----:B------:R2:W3:Y:S01]  /*141e0*/  MUFU.EX2 R170, R69 ;  /* 0x0000004500aa7308 */ /* 0x0004e20000000800 */
[----:B0-----:R-:W-:-:S07]  /*141f0*/  FADD.FTZ R7, R39, R6 ;  /* 0x0000000627077221 */ /* 0x001fce0000010000 */
[----:B------:R1:W0:Y:S01]  /*14200*/  MUFU.EX2 R0, R5 ;  /* 0x0000000500007308 */ /* 0x0002220000000800 */
[----:B--2---:R-:W-:Y:S01]  /*14210*/  CS2R R68, SRZ ;  /* 0x0000000000447805 */ /* 0x004fe2000001ff00 */
[----:B-1----:R-:W-:Y:S01]  /*14220*/  FADD.FTZ R5, R171, R10 ;  /* 0x0000000aab057221 */ /* 0x002fe20000010000 */
[C---:B---3--:R-:W-:Y:S01]  /*14230*/  FADD.FTZ R7, R170.reuse, R7 ;  /* 0x00000007aa077221 */ /* 0x048fe20000010000 */
[----:B------:R-:W-:Y:S02]  /*14240*/  F2FP.F16.F32.PACK_AB R170, R170, R39 ;  /* 0x00000027aaaa723e */ /* 0x000fe400000000ff */
[----:B------:R-:W-:Y:S01]  /*14250*/  CS2R R38, SRZ ;  /* 0x0000000000267805 */ /* 0x000fe2000001ff00 */
[C---:B0-----:R-:W-:Y:S01]  /*14260*/  FADD.FTZ R6, R0.reuse, R5 ;  /* 0x0000000500067221 */ /* 0x041fe20000010000 */
[----:B------:R-:W-:Y:S01]  /*14270*/  F2FP.F16.F32.PACK_AB R171, R0, R171 ;  /* 0x000000ab00ab723e */ /* 0x000fe200000000ff */
[----:B------:R-:W-:Y:S01]  /*14280*/  IMAD.MOV.U32 R5, RZ, RZ, 0x3f800000 ;  /* 0x3f800000ff057424 */ /* 0x000fe200078e00ff */
[----:B------:R-:W-:Y:S01]  /*14290*/  MOV R0, 0x3f800000 ;  /* 0x3f80000000007802 */ /* 0x000fe20000000f00 */
[----:B------:R-:W-:Y:S06]  /*142a0*/  @!P2 BRA `(.L_x_6166) ;  /* 0x000000280018a947 */ /* 0x000fec0003800000 */
[----:B------:R-:W-:Y:S01]  /*142b0*/  BSSY B1, `(.L_x_6166) ;  /* 0x0000285000017945 */ /* 0x000fe20003800000 */
[----:B------:R-:W-:Y:S01]  /*142c0*/  IMAD.MOV.U32 R9, RZ, RZ, R3 ;  /* 0x000000ffff097224 */ /* 0x000fe200078e0003 */
[----:B------:R-:W-:Y:S01]  /*142d0*/  MOV R10, R4 ;  /* 0x00000004000a7202 */ /* 0x000fe20000000f00 */
[----:B------:R-:W-:Y:S01]  /*142e0*/  IMAD.MOV.U32 R13, RZ, RZ, R200 ;  /* 0x000000ffff0d7224 */ /* 0x000fe200078e00c8 */
[----:B------:R-:W-:Y:S01]  /*142f0*/  MOV R0, 0x3f800000 ;  /* 0x3f80000000007802 */ /* 0x000fe20000000f00 */
[----:B------:R-:W-:Y:S02]  /*14300*/  IMAD.MOV.U32 R15, RZ, RZ, R197 ;  /* 0x000000ffff0f7224 */ /* 0x000fe400078e00c5 */
[----:B------:R-:W-:-:S07]  /*14310*/  IMAD.MOV.U32 R119, RZ, RZ, RZ ;  /* 0x000000ffff777224 */ /* 0x000fce00078e00ff */
.L_x_6179:
[----:B------:R-:W-:-:S04]  /*14320*/  ISETP.NE.AND P2, PT, R15, 0x1, PT ;  /* 0x000000010f00780c */ /* 0x000fc80003f45270 */
[----:B------:R-:W-:-:S04]  /*14330*/  SEL R200, RZ, 0x1, P2 ;  /* 0x00000001ffc87807 */ /* 0x000fc80001000000 */
[----:B------:R-:W-:Y:S01]  /*14340*/  LOP3.LUT R200, R13, R200, RZ, 0x3c, !PT ;  /* 0x000000c80dc87212 */ /* 0x000fe200078e3cff */
[----:B------:R-:W-:Y:S06]  /*14350*/  @!P0 BRA `(.L_x_6167) ;  /* 0x0000000000048947 */ /* 0x000fec0003800000 */
[----:B------:R-:W-:Y:S01]  /*14360*/  BPT.TRAP 0x1 ;  /* 0x000000040000795c */ /* 0x000fe20000300000 */
.L_x_6167:
        /* <DEDUP_REMOVED lines=8> */
.L_x_6168:
[----:B------:R-:W-:Y:S01]  /*143f0*/  IMAD R4, R197, 0x900, R8 ;  /* 0x00000900c5047824 */ /* 0x000fe200078e0208 */
[----:B------:R-:W-:Y:S03]  /*14400*/  BSSY B2, `(.L_x_6169) ;  /* 0x0000006000027945 */ /* 0x000fe60003800000 */
[C---:B------:R-:W-:Y:S02]  /*14410*/  VIADD R21, R4.reuse, 0x2 ;  /* 0x0000000204157836 */ /* 0x040fe40000000000 */
[----:B------:R-:W-:Y:S01]  /*14420*/  VIADD R120, R4, 0x4 ;  /* 0x0000000404787836 */ /* 0x000fe20000000000 */
[----:B-1----:R-:W-:Y:S06]  /*14430*/  @P2 BRA `(.L_x_6170) ;  /* 0x0000000000082947 */ /* 0x002fec0003800000 */
[----:B------:R-:W1:Y:S02]  /*14440*/  SYNCS.PHASECHK.TRANS64.TRYWAIT P2, [R12+URZ+0x30830], R3 ;  /* 0x030830030c0075a7 */ /* 0x000e64000804017f */
[----:B-1----:R-:W-:Y:S05]  /*14450*/  @!P2 BRA `(.L_x_6171) ;  /* 0x00000104002ca947 */ /* 0x002fea0003800000 */
.L_x_6170:
[----:B------:R-:W-:Y:S05]  /*14460*/  BSYNC B2 ;  /* 0x0000000000027941 */ /* 0x000fea0003800000 */
.L_x_6169:
[----:B------:R-:W2:Y:S04]  /*14470*/  LDL.64 R122, [R1+0x30] ;  /* 0x00003000017a7983 */ /* 0x000ea80000100a00 */
[----:B------:R3:W-:Y:S04]  /*14480*/  STL.64 [R1+0x80], R8 ;  /* 0x0000800801007387 */ /* 0x0007e80000100a00 */
[----:B---3--:R-:W3:Y:S04]  /*14490*/  LDL.64 R8, [R1+0x28] ;  /* 0x0000280001087983 */ /* 0x008ee80000100a00 */
[----:B------:R4:W-:Y:S04]  /*144a0*/  STL.64 [R1+0x78], R6 ;  /* 0x0000780601007387 */ /* 0x0009e80000100a00 */
[----:B----4-:R-:W4:Y:S01]  /*144b0*/  LDL.64 R6, [R1+0x20] ;  /* 0x0000200001067983 */ /* 0x010f220000100a00 */
[----:B------:R-:W-:Y:S01]  /*144c0*/  MOV R2, R4 ;  /* 0x0000000400027202 */ /* 0x000fe20000000f00 */
[----:B------:R-:W-:-:S02]  /*144d0*/  VIADD R20, R4, 0x6 ;  /* 0x0000000604147836 */ /* 0x000fc40000000000 */
[----:B01----:R-:W-:Y:S01]  /*144e0*/  IMAD.MOV.U32 R3, RZ, RZ, 0x40000040 ;  /* 0x40000040ff037424 */ /* 0x003fe200078e00ff */
[----:B------:R-:W-:Y:S01]  /*144f0*/  R2UR UR26, R2 ;  /* 0x00000000021a72ca */ /* 0x000fe200000e0000 */
[----:B------:R-:W-:Y:S01]  /*14500*/  IMAD.MOV.U32 R121, RZ, RZ, 0x40000040 ;  /* 0x40000040ff797424 */ /* 0x000fe200078e00ff */
[----:B------:R-:W-:Y:S02]  /*14510*/  MOV R2, R21 ;  /* 0x0000001500027202 */ /* 0x000fe40000000f00 */
[----:B------:R-:W-:Y:S01]  /*14520*/  R2UR UR14, R20 ;  /* 0x00000000140e72ca */ /* 0x000fe200000e0000 */
[----:B------:R-:W-:Y:S01]  /*14530*/  VIADD R20, R4, 0x302 ;  /* 0x0000030204147836 */ /* 0x000fe20000000000 */
[----:B------:R-:W-:Y:S01]  /*14540*/  R2UR UR22, R2 ;  /* 0x00000000021672ca */ /* 0x000fe200000e0000 */
[----:B------:R-:W-:Y:S02]  /*14550*/  IMAD.MOV.U32 R2, RZ, RZ, R120 ;  /* 0x000000ffff027224 */ /* 0x000fe400078e0078 */
[-C--:B------:R-:W-:Y:S01]  /*14560*/  FMUL.FTZ R24, R24, R5.reuse ;  /* 0x0000000518187220 */ /* 0x080fe20000410000 */
[----:B------:R-:W-:Y:S01]  /*14570*/  VIADD R120, R4, 0x304 ;  /* 0x0000030404787836 */ /* 0x000fe20000000000 */
[----:B------:R-:W-:Y:S01]  /*14580*/  R2UR UR6, R20 ;  /* 0x00000000140672ca */ /* 0x000fe200000e0000 */
[----:B------:R-:W-:Y:S01]  /*14590*/  VIADD R20, R4, 0x600 ;  /* 0x0000060004147836 */ /* 0x000fe20000000000 */
[----:B------:R-:W-:Y:S01]  /*145a0*/  R2UR UR18, R2 ;  /* 0x00000000021272ca */ /* 0x000fe200000e0000 */
[----:B------:R-:W-:Y:S01]  /*145b0*/  VIADD R2, R4, 0x300 ;  /* 0x0000030004027836 */ /* 0x000fe20000000000 */
[----:B------:R-:W-:Y:S01]  /*145c0*/  R2UR UR58, R120 ;  /* 0x00000000783a72ca */ /* 0x000fe200000e0000 */
[----:B------:R-:W-:Y:S01]  /*145d0*/  FMUL.FTZ R25, R25, R5 ;  /* 0x0000000519197220 */ /* 0x000fe20000410000 */
[----:B------:R-:W-:Y:S01]  /*145e0*/  R2UR UR50, R20 ;  /* 0x00000000143272ca */ /* 0x000fe200000e0000 */
[----:B------:R-:W-:Y:S01]  /*145f0*/  VIADD R20, R4, 0x606 ;  /* 0x0000060604147836 */ /* 0x000fe20000000000 */
[----:B------:R-:W-:-:S02]  /*14600*/  R2UR UR10, R2 ;  /* 0x00000000020a72ca */ /* 0x000fc400000e0000 */
[----:B------:R-:W-:Y:S01]  /*14610*/  IADD3 R2, R4, 0x306, RZ ;  /* 0x0000030604027810 */ /* 0x000fe20007ffe0ff */
[-C--:B------:R-:W-:Y:S01]  /*14620*/  FMUL.FTZ R28, R28, R5.reuse ;  /* 0x000000051c1c7220 */ /* 0x080fe20000410000 */
[----:B------:R-:W-:Y:S01]  /*14630*/  IADD3 R120, R4, 0x602, RZ ;  /* 0x0000060204787810 */ /* 0x000fe20007ffe0ff */
[-C--:B------:R-:W-:Y:S01]  /*14640*/  FMUL.FTZ R29, R29, R5.reuse ;  /* 0x000000051d1d7220 */ /* 0x080fe20000410000 */
[----:B------:R-:W-:Y:S01]  /*14650*/  R2UR UR54, R2 ;  /* 0x00000000023672ca */ /* 0x000fe200000e0000 */
[----:B------:R-:W-:Y:S02]  /*14660*/  VIADD R2, R4, 0x604 ;  /* 0x0000060404027836 */ /* 0x000fe40000000000 */
        /* <DEDUP_REMOVED lines=44> */
[----:B------:R-:W-:Y:S01]  /*14930*/  R2UR UR27, R3 ;  /* 0x00000000031b72ca */ /* 0x000fe200000e0000 */
[----:B------:R-:W4:Y:S01]  /*14940*/  LDL.64 R4, [R1+0x18] ;  /* 0x0000180001047983 */ /* 0x000f220000100a00 */
[----:B------:R-:W-:-:S02]  /*14950*/  R2UR UR59, R121 ;  /* 0x00000000793b72ca */ /* 0x000fc400000e0000 */
[----:B------:R-:W-:Y:S02]  /*14960*/  R2UR UR46, R120 ;  /* 0x00000000782e72ca */ /* 0x000fe400000e0000 */
[----:B------:R-:W-:Y:S02]  /*14970*/  R2UR UR47, R121 ;  /* 0x00000000792f72ca */ /* 0x000fe400000e0000 */
[----:B------:R-:W-:Y:S02]  /*14980*/  MOV R21, 0x40000040 ;  /* 0x4000004000157802 */ /* 0x000fe40000000f00 */
[----:B------:R-:W-:Y:S02]  /*14990*/  R2UR UR38, R20 ;  /* 0x00000000142672ca */ /* 0x000fe400000e0000 */
[C---:B------:R-:W-:Y:S02]  /*149a0*/  R2UR UR15, R21.reuse ;  /* 0x00000000150f72ca */ /* 0x040fe400000e0000 */
[----:B------:R-:W-:-:S02]  /*149b0*/  R2UR UR7, R21 ;  /* 0x00000000150772ca */ /* 0x000fc400000e0000 */
[C---:B------:R-:W-:Y:S02]  /*149c0*/  R2UR UR51, R21.reuse ;  /* 0x00000000153372ca */ /* 0x040fe400000e0000 */
[----:B------:R-:W-:Y:S02]  /*149d0*/  R2UR UR39, R21 ;  /* 0x00000000152772ca */ /* 0x000fe400000e0000 */
[----:B------:R-:W4:Y:S01]  /*149e0*/  LDL.64 R20, [R1+0x10] ;  /* 0x0000100001147983 */ /* 0x000f220000100a00 */
[C---:B------:R-:W-:Y:S02]  /*149f0*/  R2UR UR23, R3.reuse ;  /* 0x00000000031772ca */ /* 0x040fe400000e0000 */
[C---:B------:R-:W-:Y:S02]  /*14a00*/  R2UR UR19, R3.reuse ;  /* 0x00000000031372ca */ /* 0x040fe400000e0000 */
[C---:B------:R-:W-:Y:S02]  /*14a10*/  R2UR UR11, R3.reuse ;  /* 0x00000000030b72ca */ /* 0x040fe400000e0000 */
[----:B------:R-:W-:-:S02]  /*14a20*/  R2UR UR55, R3 ;  /* 0x00000000033772ca */ /* 0x000fc400000e0000 */
[----:B------:R-:W-:Y:S02]  /*14a30*/  R2UR UR42, R2 ;  /* 0x00000000022a72ca */ /* 0x000fe400000e0000 */
[----:B------:R-:W-:Y:S02]  /*14a40*/  R2UR UR43, R3 ;  /* 0x00000000032b72ca */ /* 0x000fe400000e0000 */
[----:B------:R-:W4:Y:S01]  /*14a50*/  LDL.64 R2, [R1+0x8] ;  /* 0x0000080001027983 */ /* 0x000f220000100a00 */
        /* <DEDUP_REMOVED lines=10> */
[----:B----4-:R-:W-:Y:S02]  /*14b00*/  R2UR UR16, R6 ;  /* 0x00000000061072ca */ /* 0x010fe400000e0000 */
[----:B------:R-:W-:Y:S02]  /*14b10*/  R2UR UR17, R7 ;  /* 0x00000000071172ca */ /* 0x000fe400000e0000 */
[----:B------:R-:W-:Y:S01]  /*14b20*/  R2UR UR12, R4 ;  /* 0x00000000040c72ca */ /* 0x000fe200000e0000 */
[----:B------:R0:W5:Y:S01]  /*14b30*/  LDL.LU.64 R6, [R1+0x78] ;  /* 0x0000780001067983 */ /* 0x0001620000300a00 */
[----:B------:R-:W-:Y:S01]  /*14b40*/  R2UR UR13, R5 ;  /* 0x00000000050d72ca */ /* 0x000fe200000e0000 */
[----:B------:R-:W-:Y:S02]  /*14b50*/  WARPGROUP.DEPBAR.LE gsb0, 0x0 ;  /* 0x00008000000079c5 */ /* 0x000fe40000010000 */
[----:B------:R-:W-:-:S06]  /*14b60*/  WARPGROUP.ARRIVE ;  /* 0x00000000000079c5 */ /* 0x000fcc0000000000 */
[----:B------:R-:W-:Y:S01]  /*14b70*/  HGMMA.64x96x16.F32 R120, gdesc[UR16], R120, gsb0 ;  /* 0x01600000107879f0 */ /* 0x000fe20008000878 */
[----:B------:R-:W-:Y:S02]  /*14b80*/  R2UR UR8, R20 ;  /* 0x00000000140872ca */ /* 0x000fe400000e0000 */
        /* <DEDUP_REMOVED lines=79> */
[----:B0-----:R-:W-:Y:S05]  /*15080*/  @!P0 BRA `(.L_x_6172) ;  /* 0x0000000000048947 */ /* 0x001fea0003800000 */
[----:B------:R-:W-:Y:S01]  /*15090*/  BPT.TRAP 0x1 ;  /* 0x000000040000795c */ /* 0x000fe20000300000 */
.L_x_6172:
[----:B------:R-:W-:Y:S02]  /*150a0*/  SHF.L.U32 R0, R13, 0x1f, RZ ;  /* 0x0000001f0d007819 */ /* 0x000fe400000006ff */
[----:B------:R-:W-:-:S04]  /*150b0*/  LEA R13, R15, R18, 0x3 ;  /* 0x000000120f0d7211 */ /* 0x000fc800078e18ff */
[----:B------:R0:W1:Y:S01]  /*150c0*/  SYNCS.PHASECHK.TRANS64.TRYWAIT P2, [R13+URZ+0x30850], R0 ;  /* 0x030850000d0075a7 */ /* 0x000062000804017f */
[----:B------:R-:W-:Y:S05]  /*150d0*/  @!P0 BRA `(.L_x_6173) ;  /* 0x0000000000048947 */ /* 0x000fea0003800000 */
[----:B------:R-:W-:Y:S01]  /*150e0*/  BPT.TRAP 0x1 ;  /* 0x000000040000795c */ /* 0x000fe20000300000 */
.L_x_6173:
[----:B------:R-:W-:Y:S04]  /*150f0*/  BSSY B2, `(.L_x_6174) ;  /* 0x0000004000027945 */ /* 0x000fe80003800000 */
[----:B-1----:R-:W-:Y:S05]  /*15100*/  @P2 BRA `(.L_x_6175) ;  /* 0x0000000000082947 */ /* 0x002fea0003800000 */
[----:B------:R-:W1:Y:S02]  /*15110*/  SYNCS.PHASECHK.TRANS64.TRYWAIT P2, [R13+URZ+0x30850], R0 ;  /* 0x030850000d0075a7 */ /* 0x000e64000804017f */
[----:B-1----:R-:W-:Y:S05]  /*15120*/  @!P2 BRA `(.L_x_6176) ;  /* 0x000000f8000ca947 */ /* 0x002fea0003800000 */
.L_x_6175:
[----:B------:R-:W-:Y:S05]  /*15130*/  BSYNC B2 ;  /* 0x0000000000027941 */ /* 0x000fea0003800000 */
.L_x_6174:
        /* <DEDUP_REMOVED lines=30> */
[C---:B------:R-:W-:Y:S01]  /*15320*/  IADD3 R4, R2.reuse, 0x200, RZ ;  /* 0x0000020002047810 */ /* 0x040fe20007ffe0ff */
        /* <DEDUP_REMOVED lines=17> */
.L_x_6177:
[----:B------:R-:W0:Y:S01]  /*15440*/  @P1 LDC R3, c[0x0][0x44c] ;  /* 0x00011300ff031b82 */ /* 0x000e220000000800 */
[----:B------:R-:W-:Y:S01]  /*15450*/  IMAD.IADD R2, R223, 0x1, R218 ;  /* 0x00000001df027824 */ /* 0x000fe200078e02da */
[----:B------:R-:W-:Y:S01]  /*15460*/  ULDC UR4, c[0x0][0x988] ;  /* 0x0002620000047ab9 */ /* 0x000fe20000000800 */
[----:B------:R-:W-:-:S04]  /*15470*/  IADD3 R12, R12, 0x30840, RZ ;  /* 0x000308400c0c7810 */ /* 0x000fc80007ffe0ff */
[----:B------:R-:W-:Y:S01]  /*15480*/  PRMT R12, R212, 0x654, R12 ;  /* 0x00000654d40c7816 */ /* 0x000fe2000000000c */
[----:B------:R-:W1:Y:S03]  /*15490*/  @P1 LDC R0, c[0x0][0x450] ;  /* 0x00011400ff001b82 */ /* 0x000e660000000800 */
[----:B------:R2:W-:Y:S01]  /*154a0*/  SYNCS.ARRIVE.TRANS64.RED.A1T0 RZ, [R12+URZ], RZ ;  /* 0x000000ff0cff79a7 */ /* 0x0005e2000810043f */
[----:B0-----:R-:W-:-:S05]  /*154b0*/  @P1 IMAD.HI.U32 R3, R2, R3, RZ ;  /* 0x0000000302031227 */ /* 0x001fca00078e00ff */
[----:B-1----:R-:W-:Y:S01]  /*154c0*/  @P1 SHF.R.U32.HI R2, RZ, R0, R3 ;  /* 0x00000000ff021219 */ /* 0x002fe20000011603 */
[----:B------:R-:W-:-:S04]  /*154d0*/  IMAD.MOV.U32 R0, RZ, RZ, -0x60 ;  /* 0xffffffa0ff007424 */ /* 0x000fc800078e00ff */
[----:B------:R-:W0:Y:S01]  /*154e0*/  SHFL.IDX PT, R3, R2, RZ, 0x1c1f ;  /* 0x001c1fff02037589 */ /* 0x000e2200000e0000 */
[----:B------:R-:W-:-:S04]  /*154f0*/  IMAD R0, R11, R0, 0x1 ;  /* 0x000000010b007424 */ /* 0x000fc800078e0200 */
[----:B------:R-:W-:-:S05]  /*15500*/  IMAD R0, R222, -0x2, R0 ;  /* 0xfffffffede007824 */ /* 0x000fca00078e0200 */
[----:B------:R-:W-:-:S04]  /*15510*/  IADD3 R0, -R219, R0, R220 ;  /* 0x00000000db007210 */ /* 0x000fc80007ffe1dc */
[----:B0-----:R-:W-:-:S04]  /*15520*/  IADD3 R3, R0, R3, RZ ;  /* 0x0000000300037210 */ /* 0x001fc80007ffe0ff */
        /* <DEDUP_REMOVED lines=70> */
[----:B------:R-:W-:-:S04]  /*15990*/  FMNMX.FTZ R4, R164, R4, !PT ;  /* 0x00000004a4047209 */ /* 0x000fc80007810000 */
[----:B------:R-:W-:-:S05]  /*159a0*/  FMNMX.FTZ R4, R165, R4, !PT ;  /* 0x00000004a5047209 */ /* 0x000fca0007810000 */
[----:B------:R-:W0:Y:S02]  /*159b0*/  SHFL.BFLY PT, R3, R4, 0x2, 0x1f ;  /* 0x0c401f0004037f89 */ /* 0x000e2400000e0000 */
[----:B0-----:R-:W-:Y:S02]  /*159c0*/  FMNMX.FTZ R4, R4, R3, !PT ;  /* 0x0000000304047209 */ /* 0x001fe40007810000 */
[----:B------:R-:W0:Y:S04]  /*159d0*/  SHFL.IDX PT, R3, R2, 0x1, 0x1c1f ;  /* 0x003c1f0002037f89 */ /* 0x000e2800000e0000 */
[----:B------:R-:W1:Y:S01]  /*159e0*/  SHFL.BFLY PT, R2, R4, 0x1, 0x1f ;  /* 0x0c201f0004027f89 */ /* 0x000e6200000e0000 */
[----:B0-----:R-:W-:Y:S01]  /*159f0*/  IMAD.IADD R0, R0, 0x1, R3 ;  /* 0x0000000100007824 */ /* 0x001fe200078e0203 */
[----:B-1----:R-:W-:Y:S01]  /*15a00*/  FMNMX.FTZ R4, R4, R2, !PT ;  /* 0x0000000204047209 */ /* 0x002fe20007810000 */
[----:B------:R-:W-:-:S03]  /*15a10*/  IMAD.U32 R2, RZ, RZ, UR4 ;  /* 0x00000004ff027e24 */ /* 0x000fc6000f8e00ff */
[C---:B------:R-:W-:Y:S02]  /*15a20*/  ISETP.GT.AND P5, PT, R0.reuse, RZ, PT ;  /* 0x000000ff0000720c */ /* 0x040fe40003fa4270 */
[----:B------:R-:W-:Y:S01]  /*15a30*/  ISETP.GT.AND P4, PT, R0, 0x8, PT ;  /* 0x000000080000780c */ /* 0x000fe20003f84270 */
[----:B------:R-:W-:Y:S01]  /*15a40*/  FMUL.FTZ R5, R4, R2 ;  /* 0x0000000204057220 */ /* 0x000fe20000410000 */
[C---:B------:R-:W-:Y:S02]  /*15a50*/  ISETP.GT.AND P2, PT, R0.reuse, 0x9, PT ;  /* 0x000000090000780c */ /* 0x040fe40003f44270 */
[----:B------:R-:W-:Y:S02]  /*15a60*/  ISETP.GT.AND P6, PT, R0, 0x10, PT ;  /* 0x000000100000780c */ /* 0x000fe40003fc4270 */
[----:B------:R-:W-:Y:S02]  /*15a70*/  FSEL R122, R122, -INF , P5 ;  /* 0xff8000007a7a7808 */ /* 0x000fe40002800000 */
[----:B------:R-:W-:-:S02]  /*15a80*/  FSEL R126, R126, -INF , P4 ;  /* 0xff8000007e7e7808 */ /* 0x000fc40002000000 */
[----:B------:R-:W-:Y:S02]  /*15a90*/  FSEL R127, R127, -INF , P2 ;  /* 0xff8000007f7f7808 */ /* 0x000fe40001000000 */
[----:B------:R-:W-:Y:S02]  /*15aa0*/  FSEL R130, R130, -INF , P6 ;  /* 0xff80000082827808 */ /* 0x000fe40003000000 */
[C---:B------:R-:W-:Y:S02]  /*15ab0*/  ISETP.GT.AND P3, PT, R0.reuse, 0x1, PT ;  /* 0x000000010000780c */ /* 0x040fe40003f64270 */
[C---:B------:R-:W-:Y:S02]  /*15ac0*/  ISETP.GT.AND P5, PT, R0.reuse, 0x11, PT ;  /* 0x000000110000780c */ /* 0x040fe40003fa4270 */
[C---:B------:R-:W-:Y:S02]  /*15ad0*/  ISETP.GT.AND P4, PT, R0.reuse, 0x19, PT ;  /* 0x000000190000780c */ /* 0x040fe40003f84270 */
[----:B------:R-:W-:-:S02]  /*15ae0*/  ISETP.GT.AND P2, PT, R0, 0x20, PT ;  /* 0x000000200000780c */ /* 0x000fc40003f44270 */
[----:B------:R-:W-:Y:S02]  /*15af0*/  ISETP.GT.AND P6, PT, R0, 0x21, PT ;  /* 0x000000210000780c */ /* 0x000fe40003fc4270 */
[----:B------:R-:W-:Y:S02]  /*15b00*/  FSEL R123, R123, -INF , P3 ;  /* 0xff8000007b7b7808 */ /* 0x000fe40001800000 */
[----:B------:R-:W-:Y:S02]  /*15b10*/  FSEL R131, R131, -INF , P5 ;  /* 0xff80000083837808 */ /* 0x000fe40002800000 */
[----:B------:R-:W-:Y:S02]  /*15b20*/  FSEL R135, R135, -INF , P4 ;  /* 0xff80000087877808 */ /* 0x000fe40002000000 */
[----:B------:R-:W-:Y:S02]  /*15b30*/  FSEL R138, R138, -INF , P2 ;  /* 0xff8000008a8a7808 */ /* 0x000fe40001000000 */
[----:B------:R-:W-:-:S02]  /*15b40*/  FSEL R139, R139, -INF , P6 ;  /* 0xff8000008b8b7808 */ /* 0x000fc40003000000 */
[C---:B------:R-:W-:Y:S02]  /*15b50*/  ISETP.GT.AND P3, PT, R0.reuse, 0x18, PT ;  /* 0x000000180000780c */ /* 0x040fe40003f64270 */
        /* <DEDUP_REMOVED lines=8> */
[----:B------:R-:W-:Y:S02]  /*15be0*/  FSEL R150, R150, -INF , P6 ;  /* 0xff80000096967808 */ /* 0x000fe40003000000 */
[C---:B------:R-:W-:Y:S02]  /*15bf0*/  ISETP.GT.AND P3, PT, R0.reuse, 0x29, PT ;  /* 0x000000290000780c */ /* 0x040fe40003f64270 */
[----:B------:R-:W-:-:S02]  /*15c00*/  ISETP.GT.AND P5, PT, R0, 0x39, PT ;  /* 0x000000390000780c */ /* 0x000fc40003fa4270 */
[C---:B------:R-:W-:Y:S02]  /*15c10*/  ISETP.GT.AND P4, PT, R0.reuse, 0x41, PT ;  /* 0x000000410000780c */ /* 0x040fe40003f84270 */
[C---:B------:R-:W-:Y:S02]  /*15c20*/  ISETP.GT.AND P2, PT, R0.reuse, 0x48, PT ;  /* 0x000000480000780c */ /* 0x040fe40003f44270 */
[----:B------:R-:W-:Y:S02]  /*15c30*/  ISETP.GT.AND P6, PT, R0, 0x49, PT ;  /* 0x000000490000780c */ /* 0x000fe40003fc4270 */
[----:B------:R-:W-:Y:S02]  /*15c40*/  FSEL R143, R143, -INF , P3 ;  /* 0xff8000008f8f7808 */ /* 0x000fe40001800000 */
        /* <DEDUP_REMOVED lines=9> */
[----:B-----5:R-:W-:Y:S02]  /*15ce0*/  FMNMX.FTZ R0, R122, R9, !PT ;  /* 0x000000097a007209 */ /* 0x020fe40007810000 */
[----:B------:R-:W-:Y:S02]  /*15cf0*/  FSEL R154, R154, -INF , P3 ;  /* 0xff8000009a9a7808 */ /* 0x000fe40001800000 */
[----:B------:R-:W-:Y:S02]  /*15d00*/  FMNMX.FTZ R0, R123, R0, !PT ;  /* 0x000000007b007209 */ /* 0x000fe40007810000 */
[----:B------:R-:W-:Y:S02]  /*15d10*/  FSEL R162, R162, -INF , P5 ;  /* 0xff800000a2a27808 */ /* 0x000fe40002800000 */
[----:B------:R-:W-:-:S02]  /*15d20*/  FMNMX.FTZ R0, R126, R0, !PT ;  /* 0x000000007e007209 */ /* 0x000fc40007810000 */
[----:B------:R-:W-:Y:S02]  /*15d30*/  FSEL R163, R163, -INF , P4 ;  /* 0xff800000a3a37808 */ /* 0x000fe40002000000 */
[----:B------:R-:W-:Y:S02]  /*15d40*/  FMNMX.FTZ R0, R127, R0, !PT ;  /* 0x000000007f007209 */ /* 0x000fe40007810000 */
[----:B------:R-:W-:Y:S02]  /*15d50*/  FSEL R166, R166, -INF , P2 ;  /* 0xff800000a6a67808 */ /* 0x000fe40001000000 */
[----:B------:R-:W-:Y:S02]  /*15d60*/  FMNMX.FTZ R0, R130, R0, !PT ;  /* 0x0000000082007209 */ /* 0x000fe40007810000 */
[----:B------:R-:W-:Y:S02]  /*15d70*/  FSEL R167, R167, -INF , P6 ;  /* 0xff800000a7a77808 */ /* 0x000fe40003000000 */
[----:B------:R-:W-:-:S02]  /*15d80*/  FMNMX.FTZ R0, R131, R0, !PT ;  /* 0x0000000083007209 */ /* 0x000fc40007810000 */
        /* <DEDUP_REMOVED lines=60> */
[----:B------:R-:W-:Y:S02]  /*16150*/  FSEL R0, R4, RZ, P3 ;  /* 0x000000ff04007208 */ /* 0x000fe40001800000 */
[C---:B------:R-:W-:Y:S01]  /*16160*/  FSETP.NEU.FTZ.AND P2, PT, R3.reuse, -INF , PT ;  /* 0xff8000000300780b */ /* 0x040fe20003f5d000 */
[CC--:B------:R-:W-:Y:S02]  /*16170*/  FMUL.FTZ R137, R3.reuse, R2.reuse ;  /* 0x0000000203897220 */ /* 0x0c0fe40000410000 */
[----:B------:R-:W-:Y:S01]  /*16180*/  FADD.FTZ R0, -R0, R10 ;  /* 0x0000000a00007221 */ /* 0x000fe20000010100 */
[----:B------:R-:W-:Y:S01]  /*16190*/  FSEL R5, R3, RZ, P2 ;  /* 0x000000ff03057208 */ /* 0x000fe20001000000 */
[----:B------:R-:W-:Y:S01]  /*161a0*/  MUFU.EX2 R176, R176 ;  /* 0x000000b000b07308 */ /* 0x000fe20000000800 */
[----:B------:R-:W-:Y:S01]  /*161b0*/  FSEL R137, R137, RZ, P2 ;  /* 0x000000ff89897208 */ /* 0x000fe20001000000 */
[----:B------:R-:W-:-:S02]  /*161c0*/  FMUL.FTZ R0, R0, R2 ;  /* 0x0000000200007220 */ /* 0x000fc40000410000 */
[----:B------:R-:W-:Y:S02]  /*161d0*/  FADD.FTZ R9, -R5, R9 ;  /* 0x0000000905097221 */ /* 0x000fe40000010100 */
[-CC-:B------:R-:W-:Y:S01]  /*161e0*/  FFMA.FTZ R189, R122, R2.reuse, -R137.reuse ;  /* 0x000000027abd7223 */ /* 0x180fe20000010889 */
[-CC-:B------:R-:W-:Y:S01]  /*161f0*/  FFMA.FTZ R140, R123, R2.reuse, -R137.reuse ;  /* 0x000000027b8c7223 */ /* 0x180fe20000010889 */
[-C--:B------:R-:W-:Y:S01]  /*16200*/  FMUL.FTZ R9, R9, R2.reuse ;  /* 0x0000000209097220 */ /* 0x080fe20000410000 */
        /* <DEDUP_REMOVED lines=16> */
[----:B------:R1:W3:Y:S01]  /*16310*/  MUFU.EX2 R0, R9 ;  /* 0x0000000900007308 */ /* 0x0002e20000000800 */
[----:B0-----:R-:W-:Y:S01]  /*16320*/  FFMA.FTZ R7, R5, R7, R188 ;  /* 0x0000000705077223 */ /* 0x001fe200000100bc */
[-CC-:B------:R-:W-:Y:S01]  /*16330*/  FFMA.FTZ R173, R154, R2.reuse, -R137.reuse ;  /* 0x000000029aad7223 */ /* 0x180fe20000010889 */
[-CC-:B------:R-:W-:Y:S01]  /*16340*/  FFMA.FTZ R134, R155, R2.reuse, -R137.reuse ;  /* 0x000000029b867223 */ /* 0x180fe20000010889 */
[-CC-:B------:R-:W-:Y:S01]  /*16350*/  FFMA.FTZ R175, R158, R2.reuse, -R137.reuse ;  /* 0x000000029eaf7223 */ /* 0x180fe20000010889 */
[-CC-:B------:R-:W-:Y:S01]  /*16360*/  FFMA.FTZ R130, R159, R2.reuse, -R137.reuse ;  /* 0x000000029f827223 */ /* 0x180fe20000010889 */
[-CC-:B------:R-:W-:Y:S01]  /*16370*/  FFMA.FTZ R169, R162, R2.reuse, -R137.reuse ;  /* 0x00000002a2a97223 */ /* 0x180fe20000010889 */
[-CC-:B--2---:R-:W-:Y:S01]  /*16380*/  FFMA.FTZ R12, R163, R2.reuse, -R137.reuse ;  /* 0x00000002a30c7223 */ /* 0x184fe20000010889 */
[----:B------:R-:W0:Y:S01]  /*16390*/  MUFU.EX2 R140, R140 ;  /* 0x0000008c008c7308 */ /* 0x000e220000000800 */
[-CC-:B------:R-:W-:Y:S01]  /*163a0*/  FFMA.FTZ R171, R166, R2.reuse, -R137.reuse ;  /* 0x00000002a6ab7223 */ /* 0x180fe20000010889 */
[----:B-1----:R-:W-:Y:S01]  /*163b0*/  FFMA.FTZ R9, R167, R2, -R137 ;  /* 0x00000002a7097223 */ /* 0x002fe20000010889 */
[----:B------:R-:W-:-:S05]  /*163c0*/  FADD.FTZ R7, R120, R7 ;  /* 0x0000000778077221 */ /* 0x000fca0000010000 */
[----:B------:R-:W1:Y:S01]  /*163d0*/  MUFU.EX2 R191, R191 ;  /* 0x000000bf00bf7308 */ /* 0x000e620000000800 */
[----:B---3--:R-:W-:-:S07]  /*163e0*/  FFMA.FTZ R6, R0, R6, R189 ;  /* 0x0000000600067223 */ /* 0x008fce00000100bd */
        /* <DEDUP_REMOVED lines=79> */
.L_x_6178:
[----:B------:R-:W-:Y:S01]  /*168e0*/  ISETP.GT.AND P2, PT, R11, R14, PT ;  /* 0x0000000e0b00720c */ /* 0x000fe20003f44270 */
[----:B------:R-:W-:Y:S01]  /*168f0*/  VIADD R13, R13, 0x30860 ;  /* 0x000308600d0d7836 */ /* 0x000fe20000000000 */
[----:B------:R-:W-:Y:S01]  /*16900*/  F2FP.F16.F32.PACK_AB R186, R15, R186 ;  /* 0x000000ba0fba723e */ /* 0x000fe200000000ff */
[----:B------:R-:W-:Y:S01]  /*16910*/  VIADD R11, R11, 0xffffffff ;  /* 0xffffffff0b0b7836 */ /* 0x000fe20000000000 */
        /* <DEDUP_REMOVED lines=27> */
[----:B------:R-:W-:Y:S02]  /*16ad0*/  MOV R9, R3 ;  /* 0x0000000300097202 */ /* 0x000fe40000000f00 */
[----:B------:R-:W-:Y:S01]  /*16ae0*/  MOV R15, R197 ;  /* 0x000000c5000f7202 */ /* 0x000fe20000000f00 */
[----:B------:R-:W-:Y:S06]  /*16af0*/  @P2 BRA `(.L_x_6179) ;  /* 0xffffffd800082947 */ /* 0x000fec000383ffff */
[----:B------:R-:W-:Y:S05]  /*16b00*/  BSYNC B1 ;  /* 0x0000000000017941 */ /* 0x000fea0003800000 */
.L_x_6166:
[----:B------:R-:W-:Y:S05]  /*16b10*/  BSYNC B0 ;  /* 0x0000000000007941 */ /* 0x000fea0003800000 */
.L_x_6165:
[----:B------:R-:W-:Y:S01]  /*16b20*/  ISETP.GE.AND P1, PT, R11, RZ, PT ;  /* 0x000000ff0b00720c */ /* 0x000fe20003f26270 */
[----:B------:R-:W-:-:S12]  /*16b30*/  BSSY B0, `(.L_x_6180) ;  /* 0x0000212000007945 */ /* 0x000fd80003800000 */
[----:B------:R-:W-:Y:S05]  /*16b40*/  @!P1 BRA `(.L_x_6181) ;  /* 0x0000002000409947 */ /* 0x000fea0003800000 */
[----:B------:R-:W-:Y:S01]  /*16b50*/  IMAD.MOV.U32 R10, RZ, RZ, R3 ;  /* 0x000000ffff0a7224 */ /* 0x000fe200078e0003 */
[----:B------:R-:W-:Y:S01]  /*16b60*/  MOV R12, R200 ;  /* 0x000000c8000c7202 */ /* 0x000fe20000000f00 */
[----:B------:R-:W-:Y:S02]  /*16b70*/  IMAD.MOV.U32 R9, RZ, RZ, R4 ;  /* 0x000000ffff097224 */ /* 0x000fe400078e0004 */
[----:B------:R-:W-:-:S07]  /*16b80*/  IMAD.MOV.U32 R14, RZ, RZ, R197 ;  /* 0x000000ffff0e7224 */ /* 0x000fce00078e00c5 */
.L_x_6194:
[----:B------:R-:W-:-:S05]  /*16b90*/  VIADD R13, R14, 0x1 ;  /* 0x000000010e0d7836 */ /* 0x000fca0000000000 */
[----:B------:R-:W-:-:S04]  /*16ba0*/  ISETP.NE.AND P1, PT, R13, 0x2, PT ;  /* 0x000000020d00780c */ /* 0x000fc80003f25270 */
[----:B------:R-:W-:Y:S02]  /*16bb0*/  SEL R3, RZ, 0x1, P1 ;  /* 0x00000001ff037807 */ /* 0x000fe40000800000 */
[----:B------:R-:W-:Y:S02]  /*16bc0*/  SEL R13, R13, RZ, P1 ;  /* 0x000000ff0d0d7207 */ /* 0x000fe40000800000 */
[----:B------:R-:W-:Y:S02]  /*16bd0*/  LOP3.LUT R200, R12, R3, RZ, 0x3c, !PT ;  /* 0x000000030cc87212 */ /* 0x000fe400078e3cff */
[----:B------:R-:W-:Y:S01]  /*16be0*/  MOV R197, R13 ;  /* 0x0000000d00c57202 */ /* 0x000fe20000000f00 */
[----:B------:R-:W-:Y:S06]  /*16bf0*/  @!P0 BRA `(.L_x_6182) ;  /* 0x0000000000048947 */ /* 0x000fec0003800000 */
[----:B------:R-:W-:Y:S01]  /*16c00*/  BPT.TRAP 0x1 ;  /* 0x000000040000795c */ /* 0x000fe20000300000 */
.L_x_6182:
[----:B------:R-:W-:Y:S01]  /*16c10*/  IMAD R2, R197, 0x8, R18 ;  /* 0x00000008c5027824 */ /* 0x000fe200078e0212 */
[----:B------:R-:W-:-:S04]  /*16c20*/  SHF.L.U32 R3, R200, 0x1f, RZ ;  /* 0x0000001fc8037819 */ /* 0x000fc800000006ff */
[----:B------:R0:W1:Y:S01]  /*16c30*/  SYNCS.PHASECHK.TRANS64.TRYWAIT P1, [R2+URZ+0x30830], R3 ;  /* 0x03083003020075a7 */ /* 0x000062000802017f */
[----:B------:R-:W-:Y:S05]  /*16c40*/  @!P0 BRA `(.L_x_6183) ;  /* 0x0000000000048947 */ /* 0x000fea0003800000 */
[----:B------:R-:W-:Y:S01]  /*16c50*/  BPT.TRAP 0x1 ;  /* 0x000000040000795c */ /* 0x000fe20000300000 */
.L_x_6183:
[----:B------:R-:W-:Y:S01]  /*16c60*/  IMAD R4, R197, 0x900, R8 ;  /* 0x00000900c5047824 */ /* 0x000fe200078e0208 */
[----:B------:R-:W-:Y:S03]  /*16c70*/  BSSY B1, `(.L_x_6184) ;  /* 0x0000006000017945 */ /* 0x000fe60003800000 */
[C---:B------:R-:W-:Y:S01]  /*16c80*/  VIADD R15, R4.reuse, 0x2 ;  /* 0x00000002040f7836 */ /* 0x040fe20000000000 */
[----:B------:R-:W-:Y:S01]  /*16c90*/  IADD3 R21, R4, 0x4, RZ ;  /* 0x0000000404157810 */ /* 0x000fe20007ffe0ff */
[----:B-1----:R-:W-:Y:S06]  /*16ca0*/  @P1 BRA `(.L_x_6185) ;  /* 0x0000000000081947 */ /* 0x002fec0003800000 */
[----:B------:R-:W1:Y:S02]  /*16cb0*/  SYNCS.PHASECHK.TRANS64.TRYWAIT P1, [R2+URZ+0x30830], R3 ;  /* 0x03083003020075a7 */ /* 0x000e64000802017f */
[----:B-1----:R-:W-:Y:S05]  /*16cc0*/  @!P1 BRA `(.L_x_6186) ;  /* 0x000000dc00389947 */ /* 0x002fea0003800000 */
.L_x_6185:
[----:B------:R-:W-:Y:S05]  /*16cd0*/  BSYNC B1 ;  /* 0x0000000000017941 */ /* 0x000fea0003800000 */
.L_x_6184:
[----:B------:R-:W2:Y:S04]  /*16ce0*/  LDL.64 R122, [R1+0x30] ;  /* 0x00003000017a7983 */ /* 0x000ea80000100a00 */
[----:B------:R3:W-:Y:S04]  /*16cf0*/  STL.64 [R1+0x80], R8 ;  /* 0x0000800801007387 */ /* 0x0007e80000100a00 */
[----:B---3--:R-:W3:Y:S04]  /*16d00*/  LDL.64 R8, [R1+0x28] ;  /* 0x0000280001087983 */ /* 0x008ee80000100a00 */
[----:B------:R4:W-:Y:S04]  /*16d10*/  STL.64 [R1+0x78], R6 ;  /* 0x0000780601007387 */ /* 0x0009e80000100a00 */
[----:B----4-:R-:W4:Y:S01]  /*16d20*/  LDL.64 R6, [R1+0x20] ;  /* 0x0000200001067983 */ /* 0x010f220000100a00 */
[----:B01----:R-:W-:Y:S01]  /*16d30*/  IMAD.MOV.U32 R2, RZ, RZ, R4 ;  /* 0x000000ffff027224 */ /* 0x003fe200078e0004 */
[C---:B------:R-:W-:Y:S01]  /*16d40*/  IADD3 R20, R4.reuse, 0x6, RZ ;  /* 0x0000000604147810 */ /* 0x040fe20007ffe0ff */
[----:B------:R-:W-:Y:S01]  /*16d50*/  IMAD.MOV.U32 R3, RZ, RZ, 0x40000040 ;  /* 0x40000040ff037424 */ /* 0x000fe200078e00ff */
[----:B------:R-:W-:Y:S01]  /*16d60*/  IADD3 R120, R4, 0x304, RZ ;  /* 0x0000030404787810 */ /* 0x000fe20007ffe0ff */
[----:B------:R-:W-:Y:S01]  /*16d70*/  IMAD.MOV.U32 R121, RZ, RZ, 0x40000040 ;  /* 0x40000040ff797424 */ /* 0x000fe200078e00ff */
[----:B------:R-:W-:Y:S01]  /*16d80*/  R2UR UR26, R2 ;  /* 0x00000000021a72ca */ /* 0x000fe200000e0000 */
[----:B------:R-:W-:Y:S01]  /*16d90*/  IMAD.MOV.U32 R2, RZ, RZ, R15 ;  /* 0x000000ffff027224 */ /* 0x000fe200078e000f */
[----:B------:R-:W-:Y:S01]  /*16da0*/  R2UR UR14, R20 ;  /* 0x00000000140e72ca */ /* 0x000fe200000e0000 */
[----:B------:R-:W-:Y:S01]  /*16db0*/  VIADD R20, R4, 0x302 ;  /* 0x0000030204147836 */ /* 0x000fe20000000000 */
[----:B------:R-:W-:Y:S01]  /*16dc0*/  R2UR UR58, R120 ;  /* 0x00000000783a72ca */ /* 0x000fe200000e0000 */
[----:B------:R-:W-:Y:S01]  /*16dd0*/  VIADD R120, R4, 0x602 ;  /* 0x0000060204787836 */ /* 0x000fe20000000000 */
[----:B------:R-:W-:Y:S01]  /*16de0*/  R2UR UR22, R2 ;  /* 0x00000000021672ca */ /* 0x000fe200000e0000 */
[----:B------:R-:W-:Y:S01]  /*16df0*/  IMAD.MOV.U32 R2, RZ, RZ, R21 ;  /* 0x000000ffff027224 */ /* 0x000fe200078e0015 */
[----:B------:R-:W-:Y:S01]  /*16e00*/  R2UR UR6, R20 ;  /* 0x00000000140672ca */ /* 0x000fe200000e0000 */
[-C--:B------:R-:W-:Y:S01]  /*16e10*/  FMUL.FTZ R24, R24, R5.reuse ;  /* 0x0000000518187220 */ /* 0x080fe20000410000 */
[----:B------:R-:W-:Y:S01]  /*16e20*/  IADD3 R20, R4, 0x600, RZ ;  /* 0x0000060004147810 */ /* 0x000fe20007ffe0ff */
[-C--:B------:R-:W-:Y:S01]  /*16e30*/  FMUL.FTZ R25, R25, R5.reuse ;  /* 0x0000000519197220 */ /* 0x080fe20000410000 */
[----:B------:R-:W-:Y:S01]  /*16e40*/  R2UR UR18, R2 ;  /* 0x00000000021272ca */ /* 0x000fe200000e0000 */
[-C--:B------:R-:W-:Y:S01]  /*16e50*/  FMUL.FTZ R28, R28, R5.reuse ;  /* 0x000000051c1c7220 */ /* 0x080fe20000410000 */
[----:B------:R-:W-:Y:S01]  /*16e60*/  IADD3 R2, R4, 0x300, RZ ;  /* 0x0000030004027810 */ /* 0x000fe20007ffe0ff */
[-C--:B------:R-:W-:Y:S01]  /*16e70*/  FMUL.FTZ R29, R29, R5.reuse ;  /* 0x000000051d1d7220 */ /* 0x080fe20000410000 */
[----:B------:R-:W-:Y:S01]  /*16e80*/  R2UR UR50, R20 ;  /* 0x00000000143272ca */ /* 0x000fe200000e0000 */
[-C--:B------:R-:W-:Y:S01]  /*16e90*/  FMUL.FTZ R32, R32, R5.reuse ;  /* 0x0000000520207220 */ /* 0x080fe20000410000 */
[----:B------:R-:W-:Y:S01]  /*16ea0*/  R2UR UR10, R2 ;  /* 0x00000000020a72ca */ /* 0x000fe200000e0000 */
[C---:B------:R-:W-:Y:S01]  /*16eb0*/  VIADD R2, R4.reuse, 0x306 ;  /* 0x0000030604027836 */ /* 0x040fe20000000000 */
[----:B------:R-:W-:Y:S01]  /*16ec0*/  IADD3 R20, R4, 0x606, RZ ;  /* 0x0000060604147810 */ /* 0x000fe20007ffe0ff */
[-C--:B------:R-:W-:Y:S01]  /*16ed0*/  FMUL.FTZ R33, R33, R5.reuse ;  /* 0x0000000521217220 */ /* 0x080fe20000410000 */
[-C--:B------:R-:W-:Y:S01]  /*16ee0*/  FMUL.FTZ R36, R36, R5.reuse ;  /* 0x0000000524247220 */ /* 0x080fe20000410000 */
[----:B------:R-:W-:Y:S01]  /*16ef0*/  FMUL.FTZ R37, R37, R5 ;  /* 0x0000000525257220 */ /* 0x000fe20000410000 */
[----:B------:R-:W-:Y:S01]  /*16f00*/  R2UR UR54, R2 ;  /* 0x00000000023672ca */ /* 0x000fe200000e0000 */
[----:B------:R-:W-:-:S02]  /*16f10*/  VIADD R2, R4, 0x604 ;  /* 0x0000060404027836 */ /* 0x000fc40000000000 */
        /* <DEDUP_REMOVED lines=42> */
[----:B------:R-:W-:Y:S01]  /*171c0*/  R2UR UR59, R121 ;  /* 0x00000000793b72ca */ /* 0x000fe200000e0000 */
[----:B------:R-:W-:Y:S01]  /*171d0*/  IMAD.MOV.U32 R21, RZ, RZ, 0x40000040 ;  /* 0x40000040ff157424 */ /* 0x000fe200078e00ff */
[----:B------:R-:W-:-:S02]  /*171e0*/  R2UR UR46, R120 ;  /* 0x00000000782e72ca */ /* 0x000fc400000e0000 */
[----:B------:R-:W-:Y:S02]  /*171f0*/  R2UR UR47, R121 ;  /* 0x00000000792f72ca */ /* 0x000fe400000e0000 */
[C---:B------:R-:W-:Y:S02]  /*17200*/  R2UR UR15, R21.reuse ;  /* 0x00000000150f72ca */ /* 0x040fe400000e0000 */
[C---:B------:R-:W-:Y:S02]  /*17210*/  R2UR UR7, R21.reuse ;  /* 0x00000000150772ca */ /* 0x040fe400000e0000 */
[C---:B------:R-:W-:Y:S02]  /*17220*/  R2UR UR51, R21.reuse ;  /* 0x00000000153372ca */ /* 0x040fe400000e0000 */
[----:B------:R-:W-:Y:S02]  /*17230*/  R2UR UR38, R20 ;  /* 0x00000000142672ca */ /* 0x000fe400000e0000 */
[----:B------:R-:W-:-:S02]  /*17240*/  R2UR UR39, R21 ;  /* 0x00000000152772ca */ /* 0x000fc400000e0000 */
[----:B------:R-:W4:Y:S01]  /*17250*/  LDL.64 R20, [R1+0x10] ;  /* 0x0000100001147983 */ /* 0x000f220000100a00 */
[C---:B------:R-:W-:Y:S02]  /*17260*/  R2UR UR23, R3.reuse ;  /* 0x00000000031772ca */ /* 0x040fe400000e0000 */
[C---:B------:R-:W-:Y:S02]  /*17270*/  R2UR UR19, R3.reuse ;  /* 0x00000000031372ca */ /* 0x040fe400000e0000 */
[C---:B------:R-:W-:Y:S02]  /*17280*/  R2UR UR11, R3.reuse ;  /* 0x00000000030b72ca */ /* 0x040fe400000e0000 */
[C---:B------:R-:W-:Y:S02]  /*17290*/  R2UR UR55, R3.reuse ;  /* 0x00000000033772ca */ /* 0x040fe400000e0000 */
[----:B------:R-:W-:Y:S02]  /*172a0*/  R2UR UR42, R2 ;  /* 0x00000000022a72ca */ /* 0x000fe400000e0000 */
[----:B------:R-:W-:-:S02]  /*172b0*/  R2UR UR43, R3 ;  /* 0x00000000032b72ca */ /* 0x000fc400000e0000 */
        /* <DEDUP_REMOVED lines=101> */
.L_x_6187:
[----:B------:R-:W-:Y:S01]  /*17910*/  SHF.L.U32 R0, R12, 0x1f, RZ ;  /* 0x0000001f0c007819 */ /* 0x000fe200000006ff */
[----:B------:R-:W-:-:S04]  /*17920*/  IMAD R12, R14, 0x8, R18 ;  /* 0x000000080e0c7824 */ /* 0x000fc800078e0212 */
[----:B------:R0:W1:Y:S01]  /*17930*/  SYNCS.PHASECHK.TRANS64.TRYWAIT P1, [R12+URZ+0x30850], R0 ;  /* 0x030850000c0075a7 */ /* 0x000062000802017f */
[----:B------:R-:W-:Y:S05]  /*17940*/  @!P0 BRA `(.L_x_6188) ;  /* 0x0000000000048947 */ /* 0x000fea0003800000 */
[----:B------:R-:W-:Y:S01]  /*17950*/  BPT.TRAP 0x1 ;  /* 0x000000040000795c */ /* 0x000fe20000300000 */
.L_x_6188:
[----:B------:R-:W-:Y:S04]  /*17960*/  BSSY B1, `(.L_x_6189) ;  /* 0x0000004000017945 */ /* 0x000fe80003800000 */
[----:B-1----:R-:W-:Y:S05]  /*17970*/  @P1 BRA `(.L_x_6190) ;  /* 0x0000000000081947 */ /* 0x002fea0003800000 */
[----:B------:R-:W1:Y:S02]  /*17980*/  SYNCS.PHASECHK.TRANS64.TRYWAIT P1, [R12+URZ+0x30850], R0 ;  /* 0x030850000c0075a7 */ /* 0x000e64000802017f */
[----:B-1----:R-:W-:Y:S05]  /*17990*/  @!P1 BRA `(.L_x_6191) ;  /* 0x000000d000189947 */ /* 0x002fea0003800000 */
.L_x_6190:
[----:B------:R-:W-:Y:S05]  /*179a0*/  BSYNC B1 ;  /* 0x0000000000017941 */ /* 0x000fea0003800000 */
.L_x_6189:
        /* <DEDUP_REMOVED lines=30> */
[----:B------:R-:W-:Y:S01]  /*17b90*/  IMAD.MOV.U32 R5, RZ, RZ, 0x40000040 ;  /* 0x40000040ff057424 */ /* 0x000fe200078e00ff */
[----:B------:R-:W-:Y:S01]  /*17ba0*/  IADD3 R2, R2, 0x280, RZ ;  /* 0x0000028002027810 */ /* 0x000fe20007ffe0ff */
        /* <DEDUP_REMOVED lines=16> */
.L_x_6192:
[----:B-----5:R-:W-:Y:S01]  /*17cb0*/  FMNMX.FTZ R0, R120, R9, !PT ;  /* 0x0000000978007209 */ /* 0x020fe20007810000 */
[----:B------:R-:W-:Y:S01]  /*17cc0*/  ULDC UR4, c[0x0][0x988] ;  /* 0x0002620000047ab9 */ /* 0x000fe20000000800 */
[----:B------:R-:W-:Y:S02]  /*17cd0*/  LEA R13, R13, R18, 0x3 ;  /* 0x000000120d0d7211 */ /* 0x000fe400078e18ff */
        /* <DEDUP_REMOVED lines=53> */
[----:B0-----:R-:W-:Y:S01]  /*18030*/  FMNMX.FTZ R4, R4, R2, !PT ;  /* 0x0000000204047209 */ /* 0x001fe20007810000 */
[----:B------:R-:W-:-:S04]  /*18040*/  IMAD.U32 R2, RZ, RZ, UR4 ;  /* 0x00000004ff027e24 */ /* 0x000fc8000f8e00ff */
[C---:B------:R-:W-:Y:S01]  /*18050*/  FADD.FTZ R5, -R4.reuse, R9 ;  /* 0x0000000904057221 */ /* 0x040fe20000010100 */
[----:B------:R-:W-:Y:S01]  /*18060*/  FMUL.FTZ R9, R4, R2 ;  /* 0x0000000204097220 */ /* 0x000fe20000410000 */
[----:B-1----:R-:W-:Y:S02]  /*18070*/  FMNMX.FTZ R3, R3, R0, !PT ;  /* 0x0000000003037209 */ /* 0x002fe40007810000 */
[-C--:B------:R-:W-:Y:S01]  /*18080*/  FMUL.FTZ R5, R5, R2.reuse ;  /* 0x0000000205057220 */ /* 0x080fe20000410000 */
[-CC-:B------:R-:W-:Y:S01]  /*18090*/  FFMA.FTZ R169, R125, R2.reuse, -R9.reuse ;  /* 0x000000027da97223 */ /* 0x180fe20000010809 */
[-CC-:B------:R-:W-:Y:S01]  /*180a0*/  FFMA.FTZ R125, R129, R2.reuse, -R9.reuse ;  /* 0x00000002817d7223 */ /* 0x180fe20000010809 */
[C---:B------:R-:W-:Y:S01]  /*180b0*/  FADD.FTZ R0, -R3.reuse, R10 ;  /* 0x0000000a03007221 */ /* 0x040fe20000010100 */
[-C--:B------:R-:W-:Y:S01]  /*180c0*/  FMUL.FTZ R129, R3, R2.reuse ;  /* 0x0000000203817220 */ /* 0x080fe20000410000 */
[-CC-:B------:R-:W-:Y:S01]  /*180d0*/  FFMA.FTZ R188, R120, R2.reuse, -R9.reuse ;  /* 0x0000000278bc7223 */ /* 0x180fe20000010809 */
[-C--:B------:R-:W-:Y:S01]  /*180e0*/  FFMA.FTZ R171, R121, R2.reuse, -R9 ;  /* 0x0000000279ab7223 */ /* 0x080fe20000010809 */
[-C--:B------:R-:W-:Y:S01]  /*180f0*/  FMUL.FTZ R0, R0, R2.reuse ;  /* 0x0000000200007220 */ /* 0x080fe20000410000 */
[-C--:B------:R-:W-:Y:S01]  /*18100*/  FFMA.FTZ R189, R122, R2.reuse, -R129 ;  /* 0x000000027abd7223 */ /* 0x080fe20000010881 */
[-C--:B------:R-:W-:Y:S01]  /*18110*/  FFMA.FTZ R184, R128, R2.reuse, -R9 ;  /* 0x0000000280b87223 */ /* 0x080fe20000010809 */
[-C--:B------:R-:W-:Y:S01]  /*18120*/  FFMA.FTZ R128, R123, R2.reuse, -R129 ;  /* 0x000000027b807223 */ /* 0x080fe20000010881 */
[----:B------:R-:W-:Y:S01]  /*18130*/  MUFU.EX2 R5, R5 ;  /* 0x0000000500057308 */ /* 0x000fe20000000800 */
[-C--:B------:R-:W-:Y:S01]  /*18140*/  FFMA.FTZ R190, R124, R2.reuse, -R9 ;  /* 0x000000027cbe7223 */ /* 0x080fe20000010809 */
[-CC-:B------:R-:W-:Y:S01]  /*18150*/  FFMA.FTZ R191, R126, R2.reuse, -R129.reuse ;  /* 0x000000027ebf7223 */ /* 0x180fe20000010881 */
[-CC-:B------:R-:W-:Y:S01]  /*18160*/  FFMA.FTZ R127, R127, R2.reuse, -R129.reuse ;  /* 0x000000027f7f7223 */ /* 0x180fe20000010881 */
[----:B------:R-:W-:Y:S01]  /*18170*/  FFMA.FTZ R185, R130, R2, -R129 ;  /* 0x0000000282b97223 */ /* 0x000fe20000010881 */
[----:B------:R-:W-:-:S02]  /*18180*/  VIADD R130, R13, 0x30840 ;  /* 0x000308400d827836 */ /* 0x000fc40000000000 */
[-C--:B------:R-:W-:Y:S01]  /*18190*/  FFMA.FTZ R126, R131, R2.reuse, -R129 ;  /* 0x00000002837e7223 */ /* 0x080fe20000010881 */
[-C--:B------:R-:W-:Y:S01]  /*181a0*/  FFMA.FTZ R186, R132, R2.reuse, -R9 ;  /* 0x0000000284ba7223 */ /* 0x080fe20000010809 */
[----:B------:R-:W0:Y:S01]  /*181b0*/  MUFU.EX2 R188, R188 ;  /* 0x000000bc00bc7308 */ /* 0x000e220000000800 */
[-C--:B------:R-:W-:Y:S01]  /*181c0*/  FFMA.FTZ R187, R134, R2.reuse, -R129 ;  /* 0x0000000286bb7223 */ /* 0x080fe20000010881 */
[----:B------:R-:W-:Y:S01]  /*181d0*/  PRMT R130, R212, 0x654, R130 ;  /* 0x00000654d4827816 */ /* 0x000fe20000000082 */
[-CC-:B------:R-:W-:Y:S01]  /*181e0*/  FFMA.FTZ R124, R133, R2.reuse, -R9.reuse ;  /* 0x00000002857c7223 */ /* 0x180fe20000010809 */
[-C--:B------:R-:W-:Y:S01]  /*181f0*/  FFMA.FTZ R180, R136, R2.reuse, -R9 ;  /* 0x0000000288b47223 */ /* 0x080fe20000010809 */
[-CC-:B------:R-:W-:Y:S01]  /*18200*/  FFMA.FTZ R123, R135, R2.reuse, -R129.reuse ;  /* 0x00000002877b7223 */ /* 0x180fe20000010881 */
[----:B------:R1:W-:Y:S01]  /*18210*/  SYNCS.ARRIVE.TRANS64.RED.A1T0 RZ, [R130+URZ], RZ ;  /* 0x000000ff82ff79a7 */ /* 0x0003e2000810043f */
        /* <DEDUP_REMOVED lines=9> */
[----:B------:R-:W2:Y:S01]  /*182b0*/  MUFU.EX2 R189, R189 ;  /* 0x000000bd00bd7308 */ /* 0x000ea20000000800 */
[----:B0-----:R-:W-:Y:S01]  /*182c0*/  FFMA.FTZ R7, R5, R7, R188 ;  /* 0x0000000705077223 */ /* 0x001fe200000100bc */
        /* <DEDUP_REMOVED lines=8> */
[-C--:B-1----:R-:W-:Y:S01]  /*18350*/  FFMA.FTZ R130, R167, R2.reuse, -R129 ;  /* 0x00000002a7827223 */ /* 0x082fe20000010881 */
[-CC-:B------:R-:W-:Y:S01]  /*18360*/  FFMA.FTZ R121, R137, R2.reuse, -R9.reuse ;  /* 0x0000000289797223 */ /* 0x180fe20000010809 */
[-CC-:B------:R-:W-:Y:S01]  /*18370*/  FFMA.FTZ R182, R140, R2.reuse, -R9.reuse ;  /* 0x000000028cb67223 */ /* 0x180fe20000010809 */
[-CC-:B------:R-:W-:Y:S01]  /*18380*/  FFMA.FTZ R120, R141, R2.reuse, -R9.reuse ;  /* 0x000000028d787223 */ /* 0x180fe20000010809 */
[-CC-:B------:R-:W-:Y:S01]  /*18390*/  FFMA.FTZ R176, R144, R2.reuse, -R9.reuse ;  /* 0x0000000290b07223 */ /* 0x180fe20000010809 */
[----:B------:R-:W-:Y:S01]  /*183a0*/  FFMA.FTZ R21, R145, R2, -R9 ;  /* 0x0000000291157223 */ /* 0x000fe20000010809 */
[----:B------:R-:W1:Y:S01]  /*183b0*/  MUFU.EX2 R128, R128 ;  /* 0x0000008000807308 */ /* 0x000e620000000800 */
[----:B--2---:R-:W-:Y:S01]  /*183c0*/  FFMA.FTZ R6, R0, R6, R189 ;  /* 0x0000000600067223 */ /* 0x004fe200000100bd */
[-CC-:B------:R-:W-:Y:S01]  /*183d0*/  FFMA.FTZ R178, R148, R2.reuse, -R9.reuse ;  /* 0x0000000294b27223 */ /* 0x180fe20000010809 */
[-CC-:B------:R-:W-:Y:S01]  /*183e0*/  FFMA.FTZ R20, R149, R2.reuse, -R9.reuse ;  /* 0x0000000295147223 */ /* 0x180fe20000010809 */
[-CC-:B------:R-:W-:Y:S01]  /*183f0*/  FFMA.FTZ R172, R152, R2.reuse, -R9.reuse ;  /* 0x0000000298ac7223 */ /* 0x180fe20000010809 */
[-CC-:B------:R-:W-:Y:S01]  /*18400*/  FFMA.FTZ R15, R153, R2.reuse, -R9.reuse ;  /* 0x00000002990f7223 */ /* 0x180fe20000010809 */
[-CC-:B------:R-:W-:Y:S01]  /*18410*/  FFMA.FTZ R174, R156, R2.reuse, -R9.reuse ;  /* 0x000000029cae7223 */ /* 0x180fe20000010809 */
[-C--:B------:R-:W-:Y:S01]  /*18420*/  FFMA.FTZ R14, R157, R2.reuse, -R9 ;  /* 0x000000029d0e7223 */ /* 0x080fe20000010809 */
[----:B------:R-:W2:Y:S01]  /*18430*/  MUFU.EX2 R190, R190 ;  /* 0x000000be00be7308 */ /* 0x000ea20000000800 */
[----:B0-----:R-:W-:Y:S01]  /*18440*/  FADD.FTZ R7, R171, R7 ;  /* 0x00000007ab077221 */ /* 0x001fe20000010000 */
[-CC-:B------:R-:W-:Y:S01]  /*18450*/  FFMA.FTZ R168, R160, R2.reuse, -R9.reuse ;  /* 0x00000002a0a87223 */ /* 0x180fe20000010809 */
[-CC-:B------:R-:W-:Y:S01]  /*18460*/  FFMA.FTZ R10, R161, R2.reuse, -R9.reuse ;  /* 0x00000002a10a7223 */ /* 0x180fe20000010809 */
[-CC-:B------:R-:W-:Y:S01]  /*18470*/  FFMA.FTZ R170, R164, R2.reuse, -R9.reuse ;  /* 0x00000002a4aa7223 */ /* 0x180fe20000010809 */
[----:B------:R-:W-:-:S03]  /*18480*/  FFMA.FTZ R9, R165, R2, -R9 ;  /* 0x00000002a5097223 */ /* 0x000fc60000010809 */
        /* <DEDUP_REMOVED lines=90> */
.L_x_6193:
[----:B------:R-:W-:Y:S01]  /*18a30*/  ISETP.GT.AND P1, PT, R11, RZ, PT ;  /* 0x000000ff0b00720c */ /* 0x000fe20003f24270 */
[----:B------:R-:W-:Y:S01]  /*18a40*/  VIADD R12, R12, 0x30860 ;  /* 0x000308600c0c7836 */ /* 0x000fe20000000000 */
[----:B------:R-:W-:Y:S02]  /*18a50*/  F2FP.F16.F32.PACK_AB R188, R171, R188 ;  /* 0x000000bcabbc723e */ /* 0x000fe400000000ff */
        /* <DEDUP_REMOVED lines=28> */
[----:B------:R-:W-:Y:S02]  /*18c20*/  IADD3 R11, R11, -0x1, RZ ;  /* 0xffffffff0b0b7810 */ /* 0x000fe40007ffe0ff */
[----:B0-----:R-:W-:Y:S01]  /*18c30*/  MOV R12, R200 ;  /* 0x000000c8000c7202 */ /* 0x001fe20000000f00 */
[----:B------:R-:W-:Y:S06]  /*18c40*/  @P1 BRA `(.L_x_6194) ;  /* 0xffffffdc00d01947 */ /* 0x000fec000383ffff */
.L_x_6181:
[----:B------:R-:W-:Y:S05]  /*18c50*/  BSYNC B0 ;  /* 0x0000000000007941 */ /* 0x000fea0003800000 */
.L_x_6180:
        /* <DEDUP_REMOVED lines=99> */
.L_x_6195:
[----:B------:R-:W-:Y:S01]  /*19290*/  IMAD R10, R197, 0x8, R18 ;  /* 0x00000008c50a7824 */ /* 0x000fe200078e0212 */
[----:B------:R-:W-:-:S04]  /*192a0*/  SHF.L.U32 R5, R200, 0x1f, RZ ;  /* 0x0000001fc8057819 */ /* 0x000fc800000006ff */
[----:B------:R0:W1:Y:S01]  /*192b0*/  SYNCS.PHASECHK.TRANS64.TRYWAIT P1, [R10+URZ+0x30850], R5 ;  /* 0x030850050a0075a7 */ /* 0x000062000802017f */
[----:B------:R-:W-:Y:S05]  /*192c0*/  @!P0 BRA `(.L_x_6196) ;  /* 0x0000000000048947 */ /* 0x000fea0003800000 */
[----:B------:R-:W-:Y:S01]  /*192d0*/  BPT.TRAP 0x1 ;  /* 0x000000040000795c */ /* 0x000fe20000300000 */
.L_x_6196:
        /* <DEDUP_REMOVED lines=9> */
.L_x_6198:
[----:B------:R-:W-:Y:S05]  /*19370*/  BSYNC B0 ;  /* 0x0000000000007941 */ /* 0x000fea0003800000 */
.L_x_6197:
[----:B------:R-:W-:Y:S01]  /*19380*/  IMAD.MOV.U32 R8, RZ, RZ, R0 ;  /* 0x000000ffff087224 */ /* 0x000fe200078e0000 */
[----:B------:R-:W-:Y:S01]  /*19390*/  WARPGROUP.ARRIVE ;  /* 0x00000000000079c5 */ /* 0x000fe20000000000 */
[----:B------:R-:W-:Y:S01]  /*193a0*/  IMAD.MOV.U32 R9, RZ, RZ, 0x40000040 ;  /* 0x40000040ff097424 */ /* 0x000fe200078e00ff */
[----:B01----:R-:W-:Y:S02]  /*193b0*/  SHFL.BFLY PT, R5, R6, 0x2, 0x1f ;  /* 0x0c401f0006057f89 */ /* 0x003fe400000e0000 */
        /* <DEDUP_REMOVED lines=32> */
[----:B------:R-:W-:Y:S02]  /*195c0*/  WARPGROUP.DEPBAR.LE gsb0, 0x0 ;  /* 0x00008000000079c5 */ /* 0x000fe40000010000 */
[----:B------:R-:W-:-:S11]  /*195d0*/  WARPGROUP.ARRIVE ;  /* 0x00000000000079c5 */ /* 0x000fd60000000000 */
[----:B------:R-:W-:Y:S01]  /*195e0*/  HGMMA.64x192x16.F32 R24, R172, gdesc[UR4].tnspB, R24, gsb0 ;  /* 0x42e00004ac187df0 */ /* 0x000fe20008000818 */
[----:B------:R-:W-:Y:S01]  /*195f0*/  R2UR UR6, R8 ;  /* 0x00000000080672ca */ /* 0x000fe200000e0000 */
[----:B------:R-:W-:Y:S01]  /*19600*/  FADD.FTZ R8, R5, R6 ;  /* 0x0000000605087221 */ /* 0x000fe20000010000 */
[----:B------:R-:W-:Y:S01]  /*19610*/  R2UR UR7, R9 ;  /* 0x00000000090772ca */ /* 0x000fe200000e0000 */
[----:B------:R-:W0:Y:S01]  /*19620*/  SHFL.BFLY PT, R5, R0, 0x1, 0x1f ;  /* 0x0c201f0000057f89 */ /* 0x000e2200000e0000 */
[----:B------:R-:W-:-:S03]  /*19630*/  CS2R R6, SRZ ;  /* 0x0000000000067805 */ /* 0x000fc6000001ff00 */
        /* <DEDUP_REMOVED lines=19> */
[----:B------:R-:W-:Y:S03]  /*19770*/  HGMMA.64x192x16.F32 R24, R168, gdesc[UR4].tnspB, R24, gsb0 ;  /* 0x42e00004a8187df0 */ /* 0x000fe60008000818 */
[----:B------:R-:W-:Y:S02]  /*19780*/  WARPGROUP.DEPBAR.LE gsb0, 0x0 ;  /* 0x00008000000079c5 */ /* 0x000fe40000010000 */
[----:B--23--:R-:W-:Y:S05]  /*19790*/  @!P0 BRA `(.L_x_6200) ;  /* 0x0000000000048947 */ /* 0x00cfea0003800000 */
[----:B------:R-:W-:Y:S01]  /*197a0*/  BPT.TRAP 0x1 ;  /* 0x000000040000795c */ /* 0x000fe20000300000 */
.L_x_6200:
        /* <DEDUP_REMOVED lines=54> */
[----:B------:R-:W-:Y:S01]  /*19b10*/  SEL R7, RZ, 0x1, P1 ;  /* 0x00000001ff077807 */ /* 0x000fe20000800000 */
        /* <DEDUP_REMOVED lines=53> */
.L_x_6101:
[----:B------:R-:W1:Y:S08]  /*19e70*/  S2UR UR4, SR_CgaCtaId ;  /* 0x00000000000479c3 */ /* 0x000e700000008800 */
[----:B------:R-:W-:Y:S01]  /*19e80*/  BAR.SYNC.DEFER_BLOCKING 0x5, 0x180 ;  /* 0x0146000000007b1d */ /* 0x000fe20000010000 */
[----:B------:R-:W-:-:S05]  /*19e90*/  MOV R7, 0x400 ;  /* 0x0000040000077802 */ /* 0x000fca0000000f00 */
[----:B------:R-:W-:Y:S01]  /*19ea0*/  BSSY B0, `(.L_x_6201) ;  /* 0x0000274000007945 */ /* 0x000fe20003800000 */
[----:B-1----:R-:W-:-:S04]  /*19eb0*/  MOV R212, UR4 ;  /* 0x0000000400d47c02 */ /* 0x002fc80008000f00 */
[----:B------:R-:W-:-:S05]  /*19ec0*/  LEA R18, R212, R7, 0x18 ;  /* 0x00000007d4127211 */ /* 0x000fca00078ec0ff */
[----:B------:R0:W1:Y:S01]  /*19ed0*/  LDS.128 R28, [R18+0x308d0] ;  /* 0x0308d000121c7984 */ /* 0x0000620000000c00 */
[----:B------:R-:W-:Y:S06]  /*19ee0*/  BAR.ARV 0x4, 0x180 ;  /* 0x0106000000007b1d */ /* 0x000fec0000002000 */
[----:B------:R-:W-:Y:S05]  /*19ef0*/  @P0 BRA `(.L_x_6202) ;  /* 0x0000001800940947 */ /* 0x000fea0003800000 */
[----:B------:R-:W2:Y:S01]  /*19f00*/  LDL R10, [R1+0x6c] ;  /* 0x00006c00010a7983 */ /* 0x000ea20000100800 */
[----:B------:R-:W-:Y:S01]  /*19f10*/  F2FP.F16.F32.PACK_AB R24, R25, R24 ;  /* 0x000000181918723e */ /* 0x000fe200000000ff */
[----:B------:R-:W-:Y:S01]  /*19f20*/  ULDC.64 UR4, c[0x0][0xc00] ;  /* 0x0003000000047ab9 */ /* 0x000fe20000000a00 */
[----:B------:R-:W-:Y:S01]  /*19f30*/  F2FP.F16.F32.PACK_AB R25, R137, R26 ;  /* 0x0000001a8919723e */ /* 0x000fe200000000ff */
[----:B------:R-:W3:Y:S01]  /*19f40*/  S2R R9, SR_SWINHI ;  /* 0x0000000000097919 */ /* 0x000ee20000002f00 */
[----:B------:R-:W-:Y:S01]  /*19f50*/  F2FP.F16.F32.PACK_AB R32, R33, R32 ;  /* 0x000000202120723e */ /* 0x000fe200000000ff */
[----:B------:R-:W-:Y:S01]  /*19f60*/  ULDC.64 UR6, c[0x0][0x208] ;  /* 0x0000820000067ab9 */ /* 0x000fe20000000a00 */
        /* <DEDUP_REMOVED lines=16> */
[----:B---3--:R-:W-:Y:S02]  /*1a070*/  MOV R7, R9 ;  /* 0x0000000900077202 */ /* 0x008fe40000000f00 */
        /* <DEDUP_REMOVED lines=18> */
[----:B------:R-:W-:Y:S01]  /*1a1a0*/  BAR.SYNC.DEFER_BLOCKING 0x1, 0x100 ;  /* 0x0044000000007b1d */ /* 0x000fe20000010000 */
[----:B--2---:R-:W-:-:S03]  /*1a1b0*/  IMAD.WIDE R70, R10, 0x2, R6 ;  /* 0x000000020a467825 */ /* 0x004fc600078e0206 */
[C---:B------:R-:W-:Y:S02]  /*1a1c0*/  IADD3 R141, P5, R70.reuse, 0x4000, RZ ;  /* 0x00004000468d7810 */ /* 0x040fe40007fbe0ff */
[C---:B------:R-:W-:Y:S02]  /*1a1d0*/  IADD3 R111, P2, R70.reuse, 0x20, RZ ;  /* 0x00000020466f7810 */ /* 0x040fe40007f5e0ff */
[----:B------:R-:W-:Y:S01]  /*1a1e0*/  LOP3.LUT R20, R141, 0x380, RZ, 0xc0, !PT ;  /* 0x000003808d147812 */ /* 0x000fe200078ec0ff */
[--C-:B------:R-:W-:Y:S01]  /*1a1f0*/  IMAD.X R21, RZ, RZ, R71.reuse, P5 ;  /* 0x000000ffff157224 */ /* 0x100fe200028e0647 */
[----:B-----5:R-:W-:Y:S01]  /*1a200*/  IADD3 R135, P1, R70, 0x40, RZ ;  /* 0x0000004046877810 */ /* 0x020fe20007f3e0ff */
[--C-:B------:R-:W-:Y:S01]  /*1a210*/  IMAD.X R11, RZ, RZ, R71.reuse, P2 ;  /* 0x000000ffff0b7224 */ /* 0x100fe200010e0647 */
[----:B------:R-:W-:Y:S02]  /*1a220*/  SHF.R.U64 R20, R20, 0x3, RZ ;  /* 0x0000000314147819 */ /* 0x000fe400000012ff */
[C---:B------:R-:W-:Y:S01]  /*1a230*/  IADD3 R139, P6, R70.reuse, 0x60, RZ ;  /* 0x00000060468b7810 */ /* 0x040fe20007fde0ff */
[----:B------:R-:W-:Y:S01]  /*1a240*/  IMAD.X R13, RZ, RZ, R71, P1 ;  /* 0x000000ffff0d7224 */ /* 0x000fe200008e0647 */
[----:B------:R-:W-:-:S02]  /*1a250*/  IADD3 R58, P2, R70, 0x8000, RZ ;  /* 0x00008000463a7810 */ /* 0x000fc40007f5e0ff */
[----:B------:R-:W-:Y:S02]  /*1a260*/  LOP3.LUT R9, R70, 0x380, RZ, 0xc0, !PT ;  /* 0x0000038046097812 */ /* 0x000fe400078ec0ff */
[----:B------:R-:W-:Y:S01]  /*1a270*/  LOP3.LUT R10, R111, 0x380, RZ, 0xc0, !PT ;  /* 0x000003806f0a7812 */ /* 0x000fe200078ec0ff */
[----:B------:R-:W-:Y:S01]  /*1a280*/  IMAD.X R59, RZ, RZ, R71, P2 ;  /* 0x000000ffff3b7224 */ /* 0x000fe200010e0647 */
[----:B------:R-:W-:Y:S02]  /*1a290*/  LOP3.LUT R12, R135, 0x380, RZ, 0xc0, !PT ;  /* 0x00000380870c7812 */ /* 0x000fe400078ec0ff */
[----:B------:R-:W-:Y:S02]  /*1a2a0*/  LOP3.LUT R20, R20, R141, RZ, 0x3c, !PT ;  /* 0x0000008d14147212 */ /* 0x000fe400078e3cff */
[----:B------:R-:W-:Y:S02]  /*1a2b0*/  LOP3.LUT R14, R139, 0x380, RZ, 0xc0, !PT ;  /* 0x000003808b0e7812 */ /* 0x000fe400078ec0ff */
[----:B------:R-:W-:-:S02]  /*1a2c0*/  LOP3.LUT R141, R58, 0x380, RZ, 0xc0, !PT ;  /* 0x000003803a8d7812 */ /* 0x000fc400078ec0ff */
[----:B------:R-:W-:Y:S02]  /*1a2d0*/  SHF.R.U64 R9, R9, 0x3, RZ ;  /* 0x0000000309097819 */ /* 0x000fe400000012ff */
[----:B------:R-:W-:Y:S02]  /*1a2e0*/  SHF.R.U64 R10, R10, 0x3, RZ ;  /* 0x000000030a0a7819 */ /* 0x000fe400000012ff */
[----:B------:R-:W-:Y:S02]  /*1a2f0*/  IADD3.X R15, RZ, R71, RZ, P6, !PT ;  /* 0x00000047ff0f7210 */ /* 0x000fe400037fe4ff */
[----:B------:R-:W-:Y:S02]  /*1a300*/  SHF.R.U64 R12, R12, 0x3, RZ ;  /* 0x000000030c0c7819 */ /* 0x000fe400000012ff */
[C---:B------:R-:W-:Y:S02]  /*1a310*/  IADD3 R38, P0, R70.reuse, 0x4020, RZ ;  /* 0x0000402046267810 */ /* 0x040fe40007f1e0ff */
[----:B------:R-:W-:-:S02]  /*1a320*/  IADD3 R46, P4, R70, 0x4040, RZ ;  /* 0x00004040462e7810 */ /* 0x000fc40007f9e0ff */
[C---:B------:R-:W-:Y:S01]  /*1a330*/  IADD3 R54, P3, R70.reuse, 0x4060, RZ ;  /* 0x0000406046367810 */ /* 0x040fe20007f7e0ff */
[--C-:B------:R-:W-:Y:S01]  /*1a340*/  IMAD.X R39, RZ, RZ, R71.reuse, P0 ;  /* 0x000000ffff277224 */ /* 0x100fe200000e0647 */
[C---:B-1----:R-:W-:Y:S02]  /*1a350*/  IADD3 R28, P1, R70.reuse, 0x8020, RZ ;  /* 0x00008020461c7810 */ /* 0x042fe40007f3e0ff */
[C---:B------:R-:W-:Y:S01]  /*1a360*/  IADD3 R66, P6, R70.reuse, 0x8040, RZ ;  /* 0x0000804046427810 */ /* 0x040fe20007fde0ff */
[--C-:B------:R-:W-:Y:S01]  /*1a370*/  IMAD.X R55, RZ, RZ, R71.reuse, P3 ;  /* 0x000000ffff377224 */ /* 0x100fe200018e0647 */
[----:B------:R-:W-:Y:S02]  /*1a380*/  IADD3 R72, P5, R70, 0x8060, RZ ;  /* 0x0000806046487810 */ /* 0x000fe40007fbe0ff */
[----:B------:R-:W-:Y:S01]  /*1a390*/  SHF.R.U64 R14, R14, 0x3, RZ ;  /* 0x000000030e0e7819 */ /* 0x000fe200000012ff */
[----:B------:R-:W-:Y:S01]  /*1a3a0*/  IMAD.X R67, RZ, RZ, R71, P6 ;  /* 0x000000ffff437224 */ /* 0x000fe200030e0647 */
[----:B------:R-:W-:-:S02]  /*1a3b0*/  SHF.R.U64 R141, R141, 0x3, RZ ;  /* 0x000000038d8d7819 */ /* 0x000fc400000012ff */
[----:B------:R-:W-:Y:S01]  /*1a3c0*/  LOP3.LUT R70, R9, R70, RZ, 0x3c, !PT ;  /* 0x0000004609467212 */ /* 0x000fe200078e3cff */
[----:B------:R-:W-:Y:S01]  /*1a3d0*/  IMAD.X R9, RZ, RZ, R71, P5 ;  /* 0x000000ffff097224 */ /* 0x000fe200028e0647 */
[----:B------:R-:W-:Y:S02]  /*1a3e0*/  LOP3.LUT R10, R10, R111, RZ, 0x3c, !PT ;  /* 0x0000006f0a0a7212 */ /* 0x000fe400078e3cff */
[----:B------:R-:W-:Y:S02]  /*1a3f0*/  LOP3.LUT R12, R12, R135, RZ, 0x3c, !PT ;  /* 0x000000870c0c7212 */ /* 0x000fe400078e3cff */
[----:B------:R-:W-:Y:S02]  /*1a400*/  LOP3.LUT R14, R14, R139, RZ, 0x3c, !PT ;  /* 0x0000008b0e0e7212 */ /* 0x000fe400078e3cff */
[----:B------:R-:W-:Y:S02]  /*1a410*/  LOP3.LUT R111, R38, 0x380, RZ, 0xc0, !PT ;  /* 0x00000380266f7812 */ /* 0x000fe400078ec0ff */
[----:B------:R-:W-:-:S02]  /*1a420*/  LOP3.LUT R58, R141, R58, RZ, 0x3c, !PT ;  /* 0x0000003a8d3a7212 */ /* 0x000fc400078e3cff */
[----:B------:R-:W-:Y:S02]  /*1a430*/  MOV R70, R70 ;  /* 0x0000004600467202 */ /* 0x000fe40000000f00 */
[----:B------:R-:W-:Y:S02]  /*1a440*/  MOV R10, R10 ;  /* 0x0000000a000a7202 */ /* 0x000fe40000000f00 */
[----:B------:R-:W-:Y:S01]  /*1a450*/  MOV R13, R12 ;  /* 0x0000000c000d7202 */ /* 0x000fe20000000f00 */
[----:B------:R-:W-:Y:S01]  /*1a460*/  STSM.16.M88.4 [R70], R24 ;  /* 0x0000001846007844 */ /* 0x000fe20000000200 */
[----:B------:R-:W-:Y:S02]  /*1a470*/  SHF.R.U64 R111, R111, 0x3, RZ ;  /* 0x000000036f6f7819 */ /* 0x000fe400000012ff */
[----:B------:R-:W-:Y:S01]  /*1a480*/  MOV R14, R14 ;  /* 0x0000000e000e7202 */ /* 0x000fe20000000f00 */
[----:B------:R-:W-:Y:S01]  /*1a490*/  STSM.16.M88.4 [R10], R32 ;  /* 0x000000200a007844 */ /* 0x000fe20000000200 */
[----:B------:R-:W-:-:S02]  /*1a4a0*/  MOV R12, R58 ;  /* 0x0000003a000c7202 */ /* 0x000fc40000000f00 */
[----:B------:R-:W-:Y:S01]  /*1a4b0*/  MOV R20, R20 ;  /* 0x0000001400147202 */ /* 0x000fe20000000f00 */
[----:B------:R-:W-:Y:S01]  /*1a4c0*/  STSM.16.M88.4 [R13], R40 ;  /* 0x000000280d007844 */ /* 0x000fe20000000200 */
[----:B------:R-:W-:Y:S02]  /*1a4d0*/  F2FP.F16.F32.PACK_AB R58, R61, R60 ;  /* 0x0000003c3d3a723e */ /* 0x000fe400000000ff */
[----:B------:R-:W-:Y:S01]  /*1a4e0*/  F2FP.F16.F32.PACK_AB R59, R128, R120 ;  /* 0x00000078803b723e */ /* 0x000fe200000000ff */
[----:B------:R-:W-:Y:S01]  /*1a4f0*/  STSM.16.M88.4 [R14], R48 ;  /* 0x000000300e007844 */ /* 0x000fe20000000200 */
[-C--:B------:R-:W-:Y:S02]  /*1a500*/  IADD3.X R47, RZ, R71.reuse, RZ, P4, !PT ;  /* 0x00000047ff2f7210 */ /* 0x080fe400027fe4ff */
[----:B------:R-:W-:Y:S01]  /*1a510*/  IADD3.X R63, RZ, R71, RZ, P1, !PT ;  /* 0x00000047ff3f7210 */ /* 0x000fe20000ffe4ff */
[----:B------:R1:W-:Y:S01]  /*1a520*/  STSM.16.M88.4 [R20], R56 ;  /* 0x0000003814007844 */ /* 0x0003e20000000200 */
[----:B------:R-:W-:-:S02]  /*1a530*/  LOP3.LUT R38, R111, R38, RZ, 0x3c, !PT ;  /* 0x000000266f267212 */ /* 0x000fc400078e3cff */
[----:B------:R-:W-:Y:S02]  /*1a540*/  LOP3.LUT R71, R66, 0x380, RZ, 0xc0, !PT ;  /* 0x0000038042477812 */ /* 0x000fe400078ec0ff */
[----:B------:R-:W-:Y:S02]  /*1a550*/  LOP3.LUT R111, R72, 0x380, RZ, 0xc0, !PT ;  /* 0x00000380486f7812 */ /* 0x000fe400078ec0ff */
[----:B------:R-:W-:Y:S02]  /*1a560*/  LOP3.LUT R135, R46, 0x380, RZ, 0xc0, !PT ;  /* 0x000003802e877812 */ /* 0x000fe400078ec0ff */
[----:B------:R-:W-:Y:S02]  /*1a570*/  LOP3.LUT R139, R54, 0x380, RZ, 0xc0, !PT ;  /* 0x00000380368b7812 */ /* 0x000fe400078ec0ff */
[----:B------:R-:W-:Y:S02]  /*1a580*/  LOP3.LUT R62, R28, 0x380, RZ, 0xc0, !PT ;  /* 0x000003801c3e7812 */ /* 0x000fe400078ec0ff */
[----:B------:R-:W-:-:S02]  /*1a590*/  SHF.R.U64 R71, R71, 0x3, RZ ;  /* 0x0000000347477819 */ /* 0x000fc400000012ff */
[----:B------:R-:W-:Y:S01]  /*1a5a0*/  SHF.R.U64 R111, R111, 0x3, RZ ;  /* 0x000000036f6f7819 */ /* 0x000fe200000012ff */
[----:B-1----:R-:W1:Y:S01]  /*1a5b0*/  LDC R20, c[0x0][0xbe8] ;  /* 0x0002fa00ff147b82 */ /* 0x002e620000000800 */
[----:B------:R-:W-:Y:S02]  /*1a5c0*/  SHF.R.U64 R135, R135, 0x3, RZ ;  /* 0x0000000387877819 */ /* 0x000fe400000012ff */
[----:B------:R-:W-:Y:S02]  /*1a5d0*/  SHF.R.U64 R139, R139, 0x3, RZ ;  /* 0x000000038b8b7819 */ /* 0x000fe400000012ff */
[----:B------:R-:W-:Y:S02]  /*1a5e0*/  SHF.R.U64 R3, R62, 0x3, RZ ;  /* 0x000000033e037819 */ /* 0x000fe400000012ff */
[----:B------:R-:W-:Y:S02]  /*1a5f0*/  LOP3.LUT R66, R71, R66, RZ, 0x3c, !PT ;  /* 0x0000004247427212 */ /* 0x000fe400078e3cff */
[----:B------:R-:W-:-:S02]  /*1a600*/  LOP3.LUT R8, R111, R72, RZ, 0x3c, !PT ;  /* 0x000000486f087212 */ /* 0x000fc400078e3cff */
[----:B------:R-:W-:Y:S02]  /*1a610*/  LOP3.LUT R46, R135, R46, RZ, 0x3c, !PT ;  /* 0x0000002e872e7212 */ /* 0x000fe400078e3cff */
[----:B------:R-:W-:Y:S02]  /*1a620*/  LOP3.LUT R54, R139, R54, RZ, 0x3c, !PT ;  /* 0x000000368b367212 */ /* 0x000fe400078e3cff */
[----:B------:R-:W-:Y:S02]  /*1a630*/  LOP3.LUT R62, R3, R28, RZ, 0x3c, !PT ;  /* 0x0000001c033e7212 */ /* 0x000fe400078e3cff */
[----:B------:R-:W-:Y:S02]  /*1a640*/  MOV R2, R66 ;  /* 0x0000004200027202 */ /* 0x000fe40000000f00 */
[----:B------:R-:W-:Y:S02]  /*1a650*/  MOV R38, R38 ;  /* 0x0000002600267202 */ /* 0x000fe40000000f00 */
[----:B------:R-:W-:-:S02]  /*1a660*/  MOV R3, R8 ;  /* 0x0000000800037202 */ /* 0x000fc40000000f00 */
[----:B------:R-:W-:Y:S02]  /*1a670*/  F2FP.F16.F32.PACK_AB R66, R69, R68 ;  /* 0x000000444542723e */ /* 0x000fe400000000ff */
[----:B------:R-:W-:Y:S02]  /*1a680*/  F2FP.F16.F32.PACK_AB R67, R126, R122 ;  /* 0x0000007a7e43723e */ /* 0x000fe400000000ff */
[----:B------:R-:W-:Y:S02]  /*1a690*/  MOV R46, R46 ;  /* 0x0000002e002e7202 */ /* 0x000fe40000000f00 */
[----:B------:R-:W-:Y:S01]  /*1a6a0*/  F2FP.F16.F32.PACK_AB R8, R73, R4 ;  /* 0x000000044908723e */ /* 0x000fe200000000ff */
[----:B------:R-:W-:Y:S01]  /*1a6b0*/  STSM.16.M88.4 [R38], R64 ;  /* 0x0000004026007844 */ /* 0x000fe20000000200 */
[----:B------:R-:W-:Y:S02]  /*1a6c0*/  F2FP.F16.F32.PACK_AB R9, R125, R74 ;  /* 0x0000004a7d09723e */ /* 0x000fe400000000ff */
[----:B------:R-:W-:-:S02]  /*1a6d0*/  F2FP.F16.F32.PACK_AB R10, R77, R76 ;  /* 0x0000004c4d0a723e */ /* 0x000fc400000000ff */
[----:B------:R-:W-:Y:S02]  /*1a6e0*/  F2FP.F16.F32.PACK_AB R11, R124, R78 ;  /* 0x0000004e7c0b723e */ /* 0x000fe400000000ff */
[----:B------:R-:W-:Y:S02]  /*1a6f0*/  MOV R54, R54 ;  /* 0x0000003600367202 */ /* 0x000fe40000000f00 */
[----:B------:R-:W-:Y:S01]  /*1a700*/  ISETP.NE.U32.AND P0, PT, RZ, UR4, PT ;  /* 0x00000004ff007c0c */ /* 0x000fe2000bf05070 */
[----:B------:R2:W-:Y:S01]  /*1a710*/  STSM.16.M88.4 [R46], R8 ;  /* 0x000000082e007844 */ /* 0x0005e20000000200 */
[----:B------:R-:W-:Y:S02]  /*1a720*/  MOV R62, R62 ;  /* 0x0000003e003e7202 */ /* 0x000fe40000000f00 */
[----:B------:R-:W-:Y:S01]  /*1a730*/  ISETP.NE.AND.EX P0, PT, RZ, UR5, PT, P0 ;  /* 0x00000005ff007c0c */ /* 0x000fe2000bf05300 */
[----:B------:R-:W-:Y:S01]  /*1a740*/  STSM.16.M88.4 [R54], R80 ;  /* 0x0000005036007844 */ /* 0x000fe20000000200 */
[----:B------:R-:W-:-:S03]  /*1a750*/  MOV R21, RZ ;  /* 0x000000ff00157202 */ /* 0x000fc60000000f00 */
[----:B------:R3:W-:Y:S04]  /*1a760*/  STSM.16.M88.4 [R12], R88 ;  /* 0x000000580c007844 */ /* 0x0007e80000000200 */
[----:B------:R4:W-:Y:S01]  /*1a770*/  STSM.16.M88.4 [R62], R96 ;  /* 0x000000603e007844 */ /* 0x0009e20000000200 */
[----:B--2---:R-:W-:-:S03]  /*1a780*/  F2FP.F16.F32.PACK_AB R8, R113, R138 ;  /* 0x0000008a7108723e */ /* 0x004fc600000000ff */
[----:B------:R4:W-:Y:S01]  /*1a790*/  STSM.16.M88.4 [R2], R104 ;  /* 0x0000006802007844 */ /* 0x0009e20000000200 */
[----:B------:R-:W-:Y:S02]  /*1a7a0*/  F2FP.F16.F32.PACK_AB R9, R115, R114 ;  /* 0x000000727309723e */ /* 0x000fe400000000ff */
[----:B------:R-:W-:Y:S02]  /*1a7b0*/  F2FP.F16.F32.PACK_AB R10, R117, R116 ;  /* 0x00000074750a723e */ /* 0x000fe400000000ff */
[----:B------:R-:W-:Y:S02]  /*1a7c0*/  F2FP.F16.F32.PACK_AB R11, R119, R118 ;  /* 0x00000076770b723e */ /* 0x000fe400000000ff */
[----:B---3--:R-:W-:-:S03]  /*1a7d0*/  IADD3 R12, P1, R228, UR4, RZ ;  /* 0x00000004e40c7c10 */ /* 0x008fc6000ff3e0ff */
[----:B------:R4:W-:Y:S01]  /*1a7e0*/  STSM.16.M88.4 [R3], R8 ;  /* 0x0000000803007844 */ /* 0x0009e20000000200 */
[----:B------:R-:W-:Y:S01]  /*1a7f0*/  IADD3.X R13, R229, UR5, RZ, P1, !PT ;  /* 0x00000005e50d7c10 */ /* 0x000fe20008ffe4ff */
[----:B------:R-:W-:Y:S01]  /*1a800*/  ULDC.64 UR4, c[0x0][0xc08] ;  /* 0x0003020000047ab9 */ /* 0x000fe20000000a00 */
[----:B------:R-:W-:Y:S01]  /*1a810*/  BAR.SYNC.DEFER_BLOCKING 0x1, 0x100 ;  /* 0x0044000000007b1d */ /* 0x000fe20000010000 */
[----:B-1----:R-:W-:Y:S02]  /*1a820*/  ISETP.NE.AND P1, PT, R20, 0x1, PT ;  /* 0x000000011400780c */ /* 0x002fe40003f25270 */
[----:B------:R-:W-:-:S04]  /*1a830*/  ISETP.NE.U32.AND P2, PT, RZ, UR4, PT ;  /* 0x00000004ff007c0c */ /* 0x000fc8000bf45070 */
[----:B------:R-:W-:-:S07]  /*1a840*/  ISETP.NE.AND.EX P2, PT, RZ, UR5, PT, P2 ;  /* 0x00000005ff007c0c */ /* 0x000fce000bf45320 */
[----:B------:R-:W1:Y:S08]  /*1a850*/  @P1 LDC R4, c[0x0][0xbec] ;  /* 0x0002fb00ff041b82 */ /* 0x000e700000000800 */
[----:B------:R-:W2:Y:S01]  /*1a860*/  @P1 LDC R25, c[0x0][0xbf0] ;  /* 0x0002fc00ff191b82 */ /* 0x000ea20000000800 */
[----:B------:R-:W-:Y:S01]  /*1a870*/  @P2 IADD3 R228, P3, R228, UR4, RZ ;  /* 0x00000004e4e42c10 */ /* 0x000fe2000ff7e0ff */
[----:B------:R-:W-:Y:S01]  /*1a880*/  ULDC UR4, c[0x0][0xa88] ;  /* 0x0002a20000047ab9 */ /* 0x000fe20000000800 */
[----:B------:R4:W5:Y:S01]  /*1a890*/  @P0 LDG.E R21, desc[UR6][R12.64] ;  /* 0x000000060c150981 */ /* 0x000962000c1e1900 */
[----:B------:R-:W-:Y:S01]  /*1a8a0*/  IMAD.U32 R65, RZ, RZ, UR4 ;  /* 0x00000004ff417e24 */ /* 0x000fe2000f8e00ff */
[----:B------:R-:W-:-:S05]  /*1a8b0*/  @P2 IADD3.X R229, R229, UR5, RZ, P3, !PT ;  /* 0x00000005e5e52c10 */ /* 0x000fca0009ffe4ff */
[----:B------:R4:W5:Y:S01]  /*1a8c0*/  @P2 LDG.E R65, desc[UR6][R228.64] ;  /* 0x00000006e4412981 */ /* 0x000962000c1e1900 */
[----:B------:R-:W-:Y:S05]  /*1a8d0*/  @P2 BRA `(.L_x_6203) ;  /* 0x0000000000142947 */ /* 0x000fea0003800000 */
[----:B------:R-:W-:Y:S05]  /*1a8e0*/  @!P0 BRA `(.L_x_6203) ;  /* 0x0000000000108947 */ /* 0x000fea0003800000 */
[----:B------:R-:W-:Y:S02]  /*1a8f0*/  ULDC.64 UR4, c[0x0][0x208] ;  /* 0x0000820000047ab9 */ /* 0x000fe40000000a00 */
[----:B----4-:R-:W3:Y:S04]  /*1a900*/  LDG.E R2, desc[UR4][R12.64] ;  /* 0x000000040c027981 */ /* 0x010ee8000c1e1900 */
[----:B-----5:R-:W3:Y:S02]  /*1a910*/  LDG.E R65, desc[UR4][R12.64+0x4] ;  /* 0x000004040c417981 */ /* 0x020ee4000c1e1900 */
[----:B---3--:R-:W-:-:S07]  /*1a920*/  IMAD.IADD R65, R65, 0x1, -R2 ;  /* 0x0000000141417824 */ /* 0x008fce00078e0a02 */
.L_x_6203:
[----:B----4-:R-:W3:Y:S01]  /*1a930*/  LDL.LU R12, [R1+0x40] ;  /* 0x00004000010c7983 */ /* 0x010ee20000300800 */
[----:B------:R-:W-:Y:S01]  /*1a940*/  IADD3 R27, R223, R218, RZ ;  /* 0x000000dadf1b7210 */ /* 0x000fe20007ffe0ff */
[----:B------:R-:W-:Y:S01]  /*1a950*/  ULDC.64 UR4, c[0x0][0xb90] ;  /* 0x0002e40000047ab9 */ /* 0x000fe20000000a00 */
[----:B------:R-:W-:Y:S01]  /*1a960*/  SHF.R.S32.HI R64, RZ, 0x1f, R227 ;  /* 0x0000001fff407819 */ /* 0x000fe200000114e3 */
[----:B------:R-:W4:Y:S01]  /*1a970*/  LDL.LU R10, [R1+0x4] ;  /* 0x00000400010a7983 */ /* 0x000f220000300800 */
[--C-:B-----5:R-:W-:Y:S01]  /*1a980*/  SHF.R.S32.HI R3, RZ, 0x1f, R21.reuse ;  /* 0x0000001fff037819 */ /* 0x120fe20000011415 */
[----:B------:R-:W-:Y:S01]  /*1a990*/  IMAD.MOV.U32 R2, RZ, RZ, R21 ;  /* 0x000000ffff027224 */ /* 0x000fe200078e0015 */
[----:B------:R-:W0:Y:S01]  /*1a9a0*/  @P1 LDC R69, c[0x0][0xbec] ;  /* 0x0002fb00ff451b82 */ /* 0x000e220000000800 */
[----:B------:R-:W4:Y:S01]  /*1a9b0*/  LDL R70, [R1+0x44] ;  /* 0x0000440001467983 */ /* 0x000f220000100800 */
[----:B-1----:R-:W-:-:S03]  /*1a9c0*/  @P1 IMAD.HI.U32 R4, R27, R4, RZ ;  /* 0x000000041b041227 */ /* 0x002fc600078e00ff */
[----:B------:R-:W4:Y:S01]  /*1a9d0*/  LDL R26, [R1+0x68] ;  /* 0x00006800011a7983 */ /* 0x000f220000100800 */
[----:B------:R-:W-:Y:S02]  /*1a9e0*/  IMAD R8, R64, UR4, RZ ;  /* 0x0000000440087c24 */ /* 0x000fe4000f8e02ff */
[----:B------:R-:W-:Y:S01]  /*1a9f0*/  IMAD.MOV.U32 R11, RZ, RZ, R27 ;  /* 0x000000ffff0b7224 */ /* 0x000fe200078e001b */
[----:B------:R-:W4:Y:S01]  /*1aa00*/  LDL R34, [R1+0x48] ;  /* 0x0000480001227983 */ /* 0x000f220000100800 */
[C---:B------:R-:W-:Y:S01]  /*1aa10*/  IMAD R15, R227.reuse, UR5, R8 ;  /* 0x00000005e30f7c24 */ /* 0x040fe2000f8e0208 */
[----:B--2---:R-:W-:Y:S01]  /*1aa20*/  @P1 SHF.R.U32.HI R11, RZ, R25, R4 ;  /* 0x00000019ff0b1219 */ /* 0x004fe20000011604 */
[----:B------:R-:W-:Y:S01]  /*1aa30*/  IMAD.WIDE.U32 R8, R227, UR4, R2 ;  /* 0x00000004e3087c25 */ /* 0x000fe2000f8e0002 */
[----:B------:R-:W-:-:S03]  /*1aa40*/  ULDC.64 UR4, c[0x0][0xb98] ;  /* 0x0002e60000047ab9 */ /* 0x000fc60000000a00 */
[----:B------:R-:W-:Y:S01]  /*1aa50*/  IMAD R65, R65, R20, RZ ;  /* 0x0000001441417224 */ /* 0x000fe200078e02ff */
[----:B------:R-:W-:Y:S01]  /*1aa60*/  ULDC.64 UR6, c[0x0][0x208] ;  /* 0x0000820000067ab9 */ /* 0x000fe20000000a00 */
[----:B------:R-:W-:Y:S01]  /*1aa70*/  IMAD.IADD R9, R9, 0x1, R15 ;  /* 0x0000000109097824 */ /* 0x000fe200078e020f */
[----:B------:R-:W1:Y:S01]  /*1aa80*/  @P1 LDC R71, c[0x0][0xbf0] ;  /* 0x0002fc00ff471b82 */ /* 0x000e620000000800 */
[----:B------:R-:W-:Y:S01]  /*1aa90*/  IMAD.MOV R25, RZ, RZ, -R11 ;  /* 0x000000ffff197224 */ /* 0x000fe200078e0a0b */
[----:B------:R-:W-:Y:S01]  /*1aaa0*/  BSSY B1, `(.L_x_6204) ;  /* 0x00000ae000017945 */ /* 0x000fe20003800000 */
[----:B---3--:R-:W-:Y:S02]  /*1aab0*/  SEL R2, R12, RZ, !P0 ;  /* 0x000000ff0c027207 */ /* 0x008fe40004000000 */
[----:B----4-:R-:W-:Y:S02]  /*1aac0*/  SEL R28, R10, RZ, !P0 ;  /* 0x000000ff0a1c7207 */ /* 0x010fe40004000000 */
[----:B------:R-:W-:Y:S01]  /*1aad0*/  LEA R13, R70, R217, 0x6 ;  /* 0x000000d9460d7211 */ /* 0x000fe200078e30ff */
[----:B------:R-:W-:-:S02]  /*1aae0*/  IMAD R15, R2, UR4, RZ ;  /* 0x00000004020f7c24 */ /* 0x000fc4000f8e02ff */
[----:B------:R-:W-:-:S04]  /*1aaf0*/  IMAD.WIDE.U32 R8, R28, UR4, R8 ;  /* 0x000000041c087c25 */ /* 0x000fc8000f8e0008 */
[----:B------:R-:W-:-:S04]  /*1ab00*/  IMAD.WIDE R6, R13, 0x2, R6 ;  /* 0x000000020d067825 */ /* 0x000fc800078e0206 */
[----:B------:R-:W-:Y:S01]  /*1ab10*/  IMAD R13, R20, R25, R27 ;  /* 0x00000019140d7224 */ /* 0x000fe200078e021b */
[----:B------:R-:W-:Y:S01]  /*1ab20*/  IADD3 R10, P0, R11, R8, RZ ;  /* 0x000000080b0a7210 */ /* 0x000fe20007f1e0ff */
[----:B------:R-:W-:Y:S01]  /*1ab30*/  IMAD R12, R28, UR5, R15 ;  /* 0x000000051c0c7c24 */ /* 0x000fe2000f8e020f */
[----:B------:R-:W-:Y:S01]  /*1ab40*/  SHF.R.S32.HI R15, RZ, 0x1f, R11 ;  /* 0x0000001fff0f7819 */ /* 0x000fe2000001140b */
        /* <DEDUP_REMOVED lines=11> */
[----:B------:R-:W-:Y:S02]  /*1ac00*/  IADD3 R25, P2, R6, 0x1000, RZ ;  /* 0x0000100006197810 */ /* 0x000fe40007f5e0ff */
[----:B------:R-:W-:-:S02]  /*1ac10*/  SHF.R.U64 R12, R12, 0x3, RZ ;  /* 0x000000030c0c7819 */ /* 0x000fc400000012ff */
[----:B------:R-:W-:Y:S01]  /*1ac20*/  LEA.HI.X R10, R10, UR5, R11, 0x2, P0 ;  /* 0x000000050a0a7c11 */ /* 0x000fe200080f140b */
[----:B------:R-:W-:Y:S01]  /*1ac30*/  SHFL.IDX PT, R54, R14, RZ, 0x1c1f ;  /* 0x001c1fff0e367589 */ /* 0x000fe200000e0000 */
[----:B------:R-:W-:Y:S01]  /*1ac40*/  IADD3 R37, P0, R6, 0x5000, RZ ;  /* 0x0000500006257810 */ /* 0x000fe20007f1e0ff */
[----:B------:R-:W-:Y:S01]  /*1ac50*/  IMAD.IADD R26, R26, 0x1, R218 ;  /* 0x000000011a1a7824 */ /* 0x000fe200078e02da */
[----:B------:R-:W-:Y:S01]  /*1ac60*/  LOP3.LUT R12, R12, R9, RZ, 0x3c, !PT ;  /* 0x000000090c0c7212 */ /* 0x000fe200078e3cff */
[----:B------:R-:W-:Y:S01]  /*1ac70*/  IMAD.X R9, RZ, RZ, R7, P2 ;  /* 0x000000ffff097224 */ /* 0x000fe200010e0607 */
[----:B------:R-:W-:Y:S01]  /*1ac80*/  LOP3.LUT R36, R37, 0x380, RZ, 0xc0, !PT ;  /* 0x0000038025247812 */ /* 0x000fe200078ec0ff */
[----:B------:R-:W-:Y:S01]  /*1ac90*/  ULDC.64 UR4, c[0x0][0xaa0] ;  /* 0x0002a80000047ab9 */ /* 0x000fe20000000a00 */
[----:B------:R-:W-:Y:S01]  /*1aca0*/  IADD3 R45, P2, R6, 0x7000, RZ ;  /* 0x00007000062d7810 */ /* 0x000fe20007f5e0ff */
[----:B------:R-:W2:Y:S01]  /*1acb0*/  SHFL.IDX PT, R55, R10, RZ, 0x1c1f ;  /* 0x001c1fff0a377589 */ /* 0x000ea200000e0000 */
[----:B------:R-:W-:-:S02]  /*1acc0*/  SHF.R.U64 R36, R36, 0x3, RZ ;  /* 0x0000000324247819 */ /* 0x000fc400000012ff */
[----:B------:R-:W-:Y:S02]  /*1acd0*/  LOP3.LUT R44, R45, 0x380, RZ, 0xc0, !PT ;  /* 0x000003802d2c7812 */ /* 0x000fe400078ec0ff */
[----:B------:R-:W-:Y:S02]  /*1ace0*/  LOP3.LUT R36, R36, R37, RZ, 0x3c, !PT ;  /* 0x0000002524247212 */ /* 0x000fe400078e3cff */
[----:B------:R-:W-:Y:S02]  /*1acf0*/  SHF.R.U64 R44, R44, 0x3, RZ ;  /* 0x000000032c2c7819 */ /* 0x000fe400000012ff */
[----:B------:R-:W-:Y:S02]  /*1ad00*/  IADD3.X R37, RZ, R7, RZ, P0, !PT ;  /* 0x00000007ff257210 */ /* 0x000fe400007fe4ff */
[----:B------:R-:W-:Y:S02]  /*1ad10*/  LOP3.LUT P0, RZ, R34, 0x3, RZ, 0xc0, !PT ;  /* 0x0000000322ff7812 */ /* 0x000fe4000780c0ff */
[----:B------:R-:W-:-:S02]  /*1ad20*/  LOP3.LUT R44, R44, R45, RZ, 0x3c, !PT ;  /* 0x0000002d2c2c7212 */ /* 0x000fc400078e3cff */
[----:B------:R-:W-:Y:S02]  /*1ad30*/  IADD3.X R45, RZ, R7, RZ, P2, !PT ;  /* 0x00000007ff2d7210 */ /* 0x000fe400017fe4ff */
[----:B------:R-:W-:Y:S02]  /*1ad40*/  ISETP.GE.OR P2, PT, R26, R65, P0 ;  /* 0x000000411a00720c */ /* 0x000fe40000746670 */
[----:B------:R-:W-:-:S04]  /*1ad50*/  LOP3.LUT R8, R25, 0x380, RZ, 0xc0, !PT ;  /* 0x0000038019087812 */ /* 0x000fc800078ec0ff */
[----:B------:R-:W-:Y:S02]  /*1ad60*/  SHF.R.U64 R8, R8, 0x3, RZ ;  /* 0x0000000308087819 */ /* 0x000fe400000012ff */
[----:B------:R-:W-:Y:S02]  /*1ad70*/  IADD3 R33, P4, R6, 0x4000, RZ ;  /* 0x0000400006217810 */ /* 0x000fe40007f9e0ff */
[----:B------:R-:W-:-:S03]  /*1ad80*/  LOP3.LUT R8, R8, R25, RZ, 0x3c, !PT ;  /* 0x0000001908087212 */ /* 0x000fc600078e3cff */
[----:B--2---:R2:W-:Y:S01]  /*1ad90*/  @!P2 ST.E desc[UR6][R54.64], R0 ;  /* 0x000000003600a985 */ /* 0x0045e2000c101906 */
[C---:B------:R-:W-:Y:S02]  /*1ada0*/  IADD3 R25, P5, R6.reuse, 0x3000, RZ ;  /* 0x0000300006197810 */ /* 0x040fe40007fbe0ff */
[----:B------:R-:W-:Y:S01]  /*1adb0*/  IADD3 R41, P3, R6, 0x6000, RZ ;  /* 0x0000600006297810 */ /* 0x000fe20007f7e0ff */
[----:B------:R-:W-:Y:S01]  /*1adc0*/  IMAD.WIDE.U32 R66, R21, UR4, RZ ;  /* 0x0000000415427c25 */ /* 0x000fe2000f8e00ff */
[----:B------:R-:W-:Y:S02]  /*1add0*/  LOP3.LUT R24, R25, 0x380, RZ, 0xc0, !PT ;  /* 0x0000038019187812 */ /* 0x000fe400078ec0ff */
[----:B------:R-:W-:Y:S01]  /*1ade0*/  LOP3.LUT R32, R33, 0x380, RZ, 0xc0, !PT ;  /* 0x0000038021207812 */ /* 0x000fe200078ec0ff */
[----:B--2---:R-:W-:Y:S01]  /*1adf0*/  IMAD R0, R3, UR4, RZ ;  /* 0x0000000403007c24 */ /* 0x004fe2000f8e02ff */
[----:B------:R-:W-:-:S03]  /*1ae00*/  LOP3.LUT R40, R41, 0x380, RZ, 0xc0, !PT ;  /* 0x0000038029287812 */ /* 0x000fc600078ec0ff */
[----:B------:R-:W-:Y:S01]  /*1ae10*/  IMAD R3, R21, UR5, R0 ;  /* 0x0000000515037c24 */ /* 0x000fe2000f8e0200 */
[----:B------:R-:W-:Y:S01]  /*1ae20*/  SHF.R.U64 R24, R24, 0x3, RZ ;  /* 0x0000000318187819 */ /* 0x000fe200000012ff */
[----:B------:R-:W-:Y:S01]  /*1ae30*/  SHFL.IDX PT, R58, R14, 0x1, 0x1c1f ;  /* 0x003c1f000e3a7f89 */ /* 0x000fe200000e0000 */
[----:B------:R-:W-:Y:S01]  /*1ae40*/  SHF.R.U64 R32, R32, 0x3, RZ ;  /* 0x0000000320207819 */ /* 0x000fe200000012ff */
[----:B------:R-:W-:Y:S01]  /*1ae50*/  IMAD.IADD R67, R67, 0x1, R3 ;  /* 0x0000000143437824 */ /* 0x000fe200078e0203 */
[----:B------:R-:W-:Y:S01]  /*1ae60*/  LEA R3, R226, R70, 0x5 ;  /* 0x00000046e2037211 */ /* 0x000fe200078e28ff */
[----:B------:R-:W2:Y:S01]  /*1ae70*/  SHFL.IDX PT, R59, R10, 0x1, 0x1c1f ;  /* 0x003c1f000a3b7f89 */ /* 0x000ea200000e0000 */
[----:B------:R-:W-:Y:S01]  /*1ae80*/  SHF.R.U64 R40, R40, 0x3, RZ ;  /* 0x0000000328287819 */ /* 0x000fe200000012ff */
[----:B------:R-:W-:Y:S01]  /*1ae90*/  ULDC.64 UR4, c[0x0][0xae8] ;  /* 0x0002ba0000047ab9 */ /* 0x000fe20000000a00 */
[----:B------:R-:W-:Y:S01]  /*1aea0*/  LOP3.LUT R24, R24, R25, RZ, 0x3c, !PT ;  /* 0x0000001918187212 */ /* 0x000fe200078e3cff */
[----:B------:R-:W-:Y:S01]  /*1aeb0*/  IMAD R64, R64, UR4, RZ ;  /* 0x0000000440407c24 */ /* 0x000fe2000f8e02ff */
[----:B------:R-:W-:Y:S01]  /*1aec0*/  LOP3.LUT R32, R32, R33, RZ, 0x3c, !PT ;  /* 0x0000002120207212 */ /* 0x000fe200078e3cff */
[--C-:B------:R-:W-:Y:S01]  /*1aed0*/  IMAD.X R13, RZ, RZ, R7.reuse, P6 ;  /* 0x000000ffff0d7224 */ /* 0x100fe200030e0607 */
[----:B------:R-:W-:Y:S01]  /*1aee0*/  LOP3.LUT R40, R40, R41, RZ, 0x3c, !PT ;  /* 0x0000002928287212 */ /* 0x000fe200078e3cff */
[----:B------:R-:W-:Y:S01]  /*1aef0*/  IMAD.X R33, RZ, RZ, R7, P4 ;  /* 0x000000ffff217224 */ /* 0x000fe200020e0607 */
[----:B------:R-:W-:Y:S01]  /*1af00*/  IADD3.X R25, RZ, R7, RZ, P5, !PT ;  /* 0x00000007ff197210 */ /* 0x000fe20002ffe4ff */
[----:B------:R-:W-:Y:S01]  /*1af10*/  VIADD R4, R26, 0x8 ;  /* 0x000000081a047836 */ /* 0x000fe20000000000 */
[----:B------:R-:W-:Y:S01]  /*1af20*/  IADD3 R49, P6, R6, 0x8000, RZ ;  /* 0x0000800006317810 */ /* 0x000fe20007fde0ff */
[----:B------:R-:W-:Y:S01]  /*1af30*/  IMAD.IADD R68, R218, 0x1, R3 ;  /* 0x00000001da447824 */ /* 0x000fe200078e0203 */
[C---:B------:R-:W-:Y:S01]  /*1af40*/  IADD3 R53, P5, R6.reuse, 0x9000, RZ ;  /* 0x0000900006357810 */ /* 0x040fe20007fbe0ff */
[----:B------:R-:W-:Y:S01]  /*1af50*/  IMAD.X R41, RZ, RZ, R7, P3 ;  /* 0x000000ffff297224 */ /* 0x000fe200018e0607 */
[C---:B------:R-:W-:Y:S01]  /*1af60*/  IADD3 R57, P4, R6.reuse, 0xa000, RZ ;  /* 0x0000a00006397810 */ /* 0x040fe20007f9e0ff */
[C---:B------:R-:W-:Y:S01]  /*1af70*/  IMAD R3, R227.reuse, UR5, R64 ;  /* 0x00000005e3037c24 */ /* 0x040fe2000f8e0240 */
[----:B------:R-:W-:Y:S01]  /*1af80*/  IADD3 R11, P3, R6, 0xb000, RZ ;  /* 0x0000b000060b7810 */ /* 0x000fe20007f7e0ff */
[----:B------:R-:W-:Y:S01]  /*1af90*/  IMAD.WIDE.U32 R66, R227, UR4, R66 ;  /* 0x00000004e3427c25 */ /* 0x000fe2000f8e0042 */
[----:B------:R-:W-:Y:S01]  /*1afa0*/  LOP3.LUT R48, R49, 0x380, RZ, 0xc0, !PT ;  /* 0x0000038031307812 */ /* 0x000fe200078ec0ff */
[----:B------:R-:W-:Y:S01]  /*1afb0*/  ULDC.64 UR4, c[0x0][0xaf0] ;  /* 0x0002bc0000047ab9 */ /* 0x000fe20000000a00 */
[----:B------:R-:W-:Y:S01]  /*1afc0*/  LOP3.LUT R52, R53, 0x380, RZ, 0xc0, !PT ;  /* 0x0000038035347812 */ /* 0x000fe200078ec0ff */
[----:B0-----:R-:W-:Y:S01]  /*1afd0*/  @P1 IMAD.HI.U32 R0, R68, R69, RZ ;  /* 0x0000004544001227 */ /* 0x001fe200078e00ff */
[----:B------:R-:W-:-:S02]  /*1afe0*/  LOP3.LUT R56, R57, 0x380, RZ, 0xc0, !PT ;  /* 0x0000038039387812 */ /* 0x000fc400078ec0ff */
[----:B------:R-:W-:Y:S01]  /*1aff0*/  ISETP.GE.OR P0, PT, R4, R65, P0 ;  /* 0x000000410400720c */ /* 0x000fe20000706670 */
[----:B------:R-:W-:Y:S01]  /*1b000*/  IMAD.IADD R67, R67, 0x1, R3 ;  /* 0x0000000143437824 */ /* 0x000fe200078e0203 */
[----:B------:R-:W-:Y:S02]  /*1b010*/  LOP3.LUT R15, R6, 0x380, RZ, 0xc0, !PT ;  /* 0x00000380060f7812 */ /* 0x000fe400078ec0ff */
[----:B------:R-:W-:Y:S01]  /*1b020*/  LOP3.LUT R4, R11, 0x380, RZ, 0xc0, !PT ;  /* 0x000003800b047812 */ /* 0x000fe200078ec0ff */
[----:B------:R-:W-:Y:S01]  /*1b030*/  IMAD R3, R2, UR4, RZ ;  /* 0x0000000402037c24 */ /* 0x000fe2000f8e02ff */
[----:B------:R-:W-:Y:S02]  /*1b040*/  MOV R21, R68 ;  /* 0x0000004400157202 */ /* 0x000fe40000000f00 */
[----:B------:R-:W-:Y:S02]  /*1b050*/  SHF.R.U64 R48, R48, 0x3, RZ ;  /* 0x0000000330307819 */ /* 0x000fe400000012ff */
[----:B------:R-:W-:-:S02]  /*1b060*/  SHF.R.U64 R52, R52, 0x3, RZ ;  /* 0x0000000334347819 */ /* 0x000fc400000012ff */
[----:B------:R-:W-:Y:S02]  /*1b070*/  SHF.R.U64 R56, R56, 0x3, RZ ;  /* 0x0000000338387819 */ /* 0x000fe400000012ff */
[----:B-1----:R-:W-:Y:S02]  /*1b080*/  @P1 SHF.R.U32.HI R21, RZ, R71, R0 ;  /* 0x00000047ff151219 */ /* 0x002fe40000011600 */
[----:B------:R-:W-:Y:S02]  /*1b090*/  SHF.R.U64 R15, R15, 0x3, RZ ;  /* 0x000000030f0f7819 */ /* 0x000fe400000012ff */
[----:B------:R-:W-:Y:S01]  /*1b0a0*/  SHF.R.U64 R4, R4, 0x3, RZ ;  /* 0x0000000304047819 */ /* 0x000fe200000012ff */
[----:B------:R-:W-:Y:S01]  /*1b0b0*/  IMAD R69, R28, UR5, R3 ;  /* 0x000000051c457c24 */ /* 0x000fe2000f8e0203 */
[----:B------:R-:W-:Y:S01]  /*1b0c0*/  LOP3.LUT R48, R48, R49, RZ, 0x3c, !PT ;  /* 0x0000003130307212 */ /* 0x000fe200078e3cff */
[----:B------:R-:W-:Y:S01]  /*1b0d0*/  IMAD.WIDE.U32 R2, R28, UR4, R66 ;  /* 0x000000041c027c25 */ /* 0x000fe2000f8e0042 */
[----:B------:R-:W-:Y:S01]  /*1b0e0*/  LOP3.LUT R52, R52, R53, RZ, 0x3c, !PT ;  /* 0x0000003534347212 */ /* 0x000fe200078e3cff */
[----:B------:R-:W-:Y:S01]  /*1b0f0*/  ULDC.64 UR4, c[0x0][0xae0] ;  /* 0x0002b80000047ab9 */ /* 0x000fe20000000a00 */
[----:B------:R-:W-:Y:S01]  /*1b100*/  LOP3.LUT R56, R56, R57, RZ, 0x3c, !PT ;  /* 0x0000003938387212 */ /* 0x000fe200078e3cff */
[----:B------:R-:W-:Y:S01]  /*1b110*/  IMAD.X R49, RZ, RZ, R7, P6 ;  /* 0x000000ffff317224 */ /* 0x000fe200030e0607 */
[----:B------:R-:W-:Y:S01]  /*1b120*/  SHF.R.S32.HI R0, RZ, 0x1f, R21 ;  /* 0x0000001fff007819 */ /* 0x000fe20000011415 */
[--C-:B------:R-:W-:Y:S01]  /*1b130*/  IMAD.X R53, RZ, RZ, R7.reuse, P5 ;  /* 0x000000ffff357224 */ /* 0x100fe200028e0607 */
[----:B------:R-:W-:Y:S01]  /*1b140*/  LOP3.LUT R6, R15, R6, RZ, 0x3c, !PT ;  /* 0x000000060f067212 */ /* 0x000fe200078e3cff */
[----:B------:R-:W-:Y:S01]  /*1b150*/  IMAD.X R61, RZ, RZ, R7, P3 ;  /* 0x000000ffff3d7224 */ /* 0x000fe200018e0607 */
[----:B------:R-:W-:Y:S01]  /*1b160*/  IADD3.X R57, RZ, R7, RZ, P4, !PT ;  /* 0x00000007ff397210 */ /* 0x000fe200027fe4ff */
[----:B------:R-:W-:Y:S01]  /*1b170*/  IMAD.MOV R67, RZ, RZ, -R21 ;  /* 0x000000ffff437224 */ /* 0x000fe200078e0a15 */
[----:B------:R-:W-:Y:S01]  /*1b180*/  LOP3.LUT R60, R4, R11, RZ, 0x3c, !PT ;  /* 0x0000000b043c7212 */ /* 0x000fe200078e3cff */
[----:B------:R-:W-:Y:S01]  /*1b190*/  IMAD R0, R0, UR4, RZ ;  /* 0x0000000400007c24 */ /* 0x000fe2000f8e02ff */
[----:B--2---:R0:W-:Y:S01]  /*1b1a0*/  @!P0 ST.E desc[UR6][R58.64], R5 ;  /* 0x000000053a008985 */ /* 0x0041e2000c101906 */
[----:B------:R-:W-:-:S02]  /*1b1b0*/  IMAD R67, R20, R67, R68 ;  /* 0x0000004314437224 */ /* 0x000fc400078e0244 */
[----:B------:R-:W-:Y:S01]  /*1b1c0*/  IMAD.IADD R3, R3, 0x1, R69 ;  /* 0x0000000103037824 */ /* 0x000fe200078e0245 */
[----:B------:R-:W5:Y:S01]  /*1b1d0*/  LD.E.128 R8, desc[UR6][R8.64] ;  /* 0x0000000608087980 */ /* 0x000f62000c101d00 */
[----:B------:R-:W-:-:S03]  /*1b1e0*/  IMAD R69, R21, UR5, R0 ;  /* 0x0000000515457c24 */ /* 0x000fc6000f8e0200 */
[----:B------:R-:W5:Y:S01]  /*1b1f0*/  LD.E.128 R12, desc[UR6][R12.64] ;  /* 0x000000060c0c7980 */ /* 0x000f62000c101d00 */
[----:B------:R-:W-:-:S03]  /*1b200*/  SHF.R.S32.HI R0, RZ, 0x1f, R67 ;  /* 0x0000001fff007819 */ /* 0x000fc60000011443 */
[----:B0-----:R-:W5:Y:S04]  /*1b210*/  LD.E.128 R4, desc[UR6][R6.64] ;  /* 0x0000000606047980 */ /* 0x001f68000c101d00 */
        /* <DEDUP_REMOVED lines=9> */
[----:B------:R-:W-:Y:S01]  /*1b2b0*/  IMAD.WIDE.U32 R2, R21, UR4, R2 ;  /* 0x0000000415027c25 */ /* 0x000fe2000f8e0002 */
[----:B------:R-:W-:Y:S01]  /*1b2c0*/  IADD3 R218, R70, R218, RZ ;  /* 0x000000da46da7210 */ /* 0x000fe20007ffe0ff */
        /* <DEDUP_REMOVED lines=9> */
[C---:B------:R-:W-:Y:S02]  /*1b360*/  VIADD R0, R218.reuse, 0x20 ;  /* 0x00000020da007836 */ /* 0x040fe40000000000 */
[C---:B------:R-:W-:Y:S02]  /*1b370*/  IMAD R21, R67.reuse, UR5, R20 ;  /* 0x0000000543157c24 */ /* 0x040fe4000f8e0214 */
[----:B------:R-:W-:Y:S01]  /*1b380*/  IMAD.WIDE.U32 R2, R67, UR4, R2 ;  /* 0x0000000443027c25 */ /* 0x000fe2000f8e0002 */
[-C--:B------:R-:W-:Y:S01]  /*1b390*/  ISETP.GE.AND P2, PT, R218, R65.reuse, PT ;  /* 0x00000041da00720c */ /* 0x080fe20003f46270 */
[----:B------:R-:W-:Y:S01]  /*1b3a0*/  ULDC.64 UR4, c[0x0][0xa80] ;  /* 0x0002a00000047ab9 */ /* 0x000fe20000000a00 */
[----:B------:R-:W-:Y:S01]  /*1b3b0*/  ISETP.GE.AND P1, PT, R0, R65, PT ;  /* 0x000000410000720c */ /* 0x000fe20003f26270 */
[----:B------:R-:W-:Y:S01]  /*1b3c0*/  IMAD.IADD R3, R3, 0x1, R21 ;  /* 0x0000000103037824 */ /* 0x000fe200078e0215 */
[----:B------:R-:W-:-:S02]  /*1b3d0*/  IADD3 R0, R18, 0x30820, RZ ;  /* 0x0003082012007810 */ /* 0x000fc40007ffe0ff */
[C---:B------:R-:W-:Y:S02]  /*1b3e0*/  LEA R28, P3, R2.reuse, UR4, 0x1 ;  /* 0x00000004021c7c11 */ /* 0x040fe4000f8608ff */
[----:B------:R-:W-:Y:S02]  /*1b3f0*/  PRMT R0, RZ, 0x654, R0 ;  /* 0x00000654ff007816 */ /* 0x000fe40000000000 */
[----:B------:R-:W-:Y:S01]  /*1b400*/  LEA.HI.X R64, R2, UR5, R3, 0x1, P3 ;  /* 0x0000000502407c11 */ /* 0x000fe200098f0c03 */
[----:B------:R-:W-:Y:S01]  /*1b410*/  VIADD R20, R218, 0x40 ;  /* 0x00000040da147836 */ /* 0x000fe20000000000 */
[----:B0-----:R0:W1:Y:S01]  /*1b420*/  SHFL.IDX PT, R66, R28, RZ, 0x181f ;  /* 0x00181fff1c427589 */ /* 0x00106200000e0000 */
[----:B------:R2:W-:Y:S01]  /*1b430*/  SYNCS.ARRIVE.TRANS64.RED.A1T0 RZ, [R0+URZ], RZ ;  /* 0x000000ff00ff79a7 */ /* 0x0005e2000810043f */
[----:B------:R-:W-:Y:S02]  /*1b440*/  SHF.R.S32.HI R68, RZ, 0x1f, R217 ;  /* 0x0000001fff447819 */ /* 0x000fe400000114d9 */
[----:B------:R-:W-:-:S02]  /*1b450*/  ISETP.GE.AND P0, PT, R20, R65, PT ;  /* 0x000000411400720c */ /* 0x000fc40003f06270 */
[----:B------:R-:W-:Y:S01]  /*1b460*/  SHF.R.S32.HI R69, RZ, 0x1f, R224 ;  /* 0x0000001fff457819 */ /* 0x000fe200000114e0 */
[----:B--2---:R0:W2:Y:S01]  /*1b470*/  SHFL.IDX PT, R0, R64, RZ, 0x181f ;  /* 0x00181fff40007589 */ /* 0x0040a200000e0000 */
[----:B------:R-:W-:Y:S01]  /*1b480*/  SHF.R.S32.HI R70, RZ, 0x1f, R225 ;  /* 0x0000001fff467819 */ /* 0x000fe200000114e1 */
[----:B------:R-:W-:Y:S08]  /*1b490*/  @P2 BRA `(.L_x_6205) ;  /* 0x0000000000382947 */ /* 0x000ff00003800000 */
[----:B------:R-:W-:Y:S01]  /*1b4a0*/  ULDC UR4, c[0x0][0xac8] ;  /* 0x0002b20000047ab9 */ /* 0x000fe20000000800 */
[----:B------:R-:W-:Y:S01]  /*1b4b0*/  ULDC.64 UR6, c[0x0][0x208] ;  /* 0x0000820000067ab9 */ /* 0x000fe20000000a00 */
        /* <DEDUP_REMOVED lines=12> */
.L_x_6205:
[----:B------:R-:W-:Y:S05]  /*1b580*/  BSYNC B1 ;  /* 0x0000000000017941 */ /* 0x000fea0003800000 */
.L_x_6204:
        /* <DEDUP_REMOVED lines=18> */
.L_x_6207:
[----:B------:R-:W-:Y:S05]  /*1b6b0*/  BSYNC B1 ;  /* 0x0000000000017941 */ /* 0x000fea0003800000 */
.L_x_6206:
        /* <DEDUP_REMOVED lines=18> */
.L_x_6209:
[----:B------:R-:W-:Y:S05]  /*1b7e0*/  BSYNC B1 ;  /* 0x0000000000017941 */ /* 0x000fea0003800000 */
.L_x_6208:
[----:B0-----:R-:W-:Y:S01]  /*1b7f0*/  IADD3 R0, R218, 0x60, RZ ;  /* 0x00000060da007810 */ /* 0x001fe20007ffe0ff */
[----:B--2-4-:R-:W0:Y:S03]  /*1b800*/  SHFL.IDX PT, R64, R64, 0x3, 0x181f ;  /* 0x00781f0040407f89 */ /* 0x014e2600000e0000 */
[----:B------:R-:W-:Y:S01]  /*1b810*/  ISETP.GE.AND P0, PT, R0, R65, PT ;  /* 0x000000410000720c */ /* 0x000fe20003f06270 */
[----:B------:R-:W2:-:S12]  /*1b820*/  SHFL.IDX PT, R28, R28, 0x3, 0x181f ;  /* 0x00781f001c1c7f89 */ /* 0x000e9800000e0000 */
[----:B------:R-:W-:Y:S05]  /*1b830*/  @P0 BRA `(.L_x_6210) ;  /* 0x0000000c00680947 */ /* 0x000fea0003800000 */
[----:B------:R-:W-:Y:S01]  /*1b840*/  ULDC UR4, c[0x0][0xac8] ;  /* 0x0002b20000047ab9 */ /* 0x000fe20000000800 */
[----:B------:R-:W-:Y:S01]  /*1b850*/  ULDC.64 UR6, c[0x0][0x208] ;  /* 0x0000820000067ab9 */ /* 0x000fe20000000a00 */
[----:B------:R-:W-:Y:S02]  /*1b860*/  ISETP.GE.AND P2, PT, R217, UR4, PT ;  /* 0x00000004d9007c0c */ /* 0x000fe4000bf46270 */
[----:B------:R-:W-:-:S11]  /*1b870*/  ISETP.GE.AND P3, PT, R224, UR4, PT ;  /* 0x00000004e0007c0c */ /* 0x000fd6000bf66270 */
[CC--:B--2---:R-:W-:Y:S02]  /*1b880*/  @!P2 LEA R2, P0, R217.reuse, R28.reuse, 0x1 ;  /* 0x0000001cd902a211 */ /* 0x0c4fe400078008ff */
[C---:B------:R-:W-:Y:S02]  /*1b890*/  @!P3 LEA R4, P1, R224.reuse, R28, 0x1 ;  /* 0x0000001ce004b211 */ /* 0x040fe400078208ff */
[-C--:B0-----:R-:W-:Y:S02]  /*1b8a0*/  @!P2 LEA.HI.X R3, R217, R64.reuse, R68, 0x1, P0 ;  /* 0x00000040d903a211 */ /* 0x081fe400000f0c44 */
[----:B------:R-:W-:Y:S02]  /*1b8b0*/  ISETP.GE.AND P0, PT, R225, UR4, PT ;  /* 0x00000004e1007c0c */ /* 0x000fe4000bf06270 */
[----:B------:R-:W-:Y:S01]  /*1b8c0*/  @!P3 LEA.HI.X R5, R224, R64, R69, 0x1, P1 ;  /* 0x00000040e005b211 */ /* 0x000fe200008f0c45 */
[----:B------:R4:W-:Y:S04]  /*1b8d0*/  @!P2 ST.E.128 desc[UR6][R2.64], R24 ;  /* 0x000000180200a985 */ /* 0x0009e8000c101d06 */
[----:B------:R4:W-:Y:S06]  /*1b8e0*/  @!P3 ST.E.128 desc[UR6][R4.64], R44 ;  /* 0x0000002c0400b985 */ /* 0x0009ec000c101d06 */
[----:B------:R-:W-:Y:S05]  /*1b8f0*/  @P0 BRA `(.L_x_6210) ;  /* 0x0000000c00380947 */ /* 0x000fea0003800000 */
[----:B----4-:R-:W-:Y:S01]  /*1b900*/  LEA R2, P0, R225, R28, 0x1 ;  /* 0x0000001ce1027211 */ /* 0x010fe200078008ff */
[----:B------:R-:W-:-:S03]  /*1b910*/  ULDC.64 UR4, c[0x0][0x208] ;  /* 0x0000820000047ab9 */ /* 0x000fc60000000a00 */
[----:B------:R-:W-:-:S05]  /*1b920*/  LEA.HI.X R3, R225, R64, R70, 0x1, P0 ;  /* 0x00000040e1037211 */ /* 0x000fca00000f0c46 */
[----:B------:R0:W-:Y:S01]  /*1b930*/  ST.E.128 desc[UR4][R2.64], R60 ;  /* 0x0000003c02007985 */ /* 0x0001e2000c101d04 */
[----:B------:R-:W-:Y:S05]  /*1b940*/  BRA `(.L_x_6210) ;  /* 0x0000000c00247947 */ /* 0x000fea0003800000 */
.L_x_6202:
[----:B------:R-:W-:Y:S01]  /*1b950*/  ULDC.64 UR4, c[0x0][0xc00] ;  /* 0x0003000000047ab9 */ /* 0x000fe20000000a00 */
[----:B------:R-:W2:Y:S01]  /*1b960*/  LDC R21, c[0x0][0xbe8] ;  /* 0x0002fa00ff157b82 */ /* 0x000ea20000000800 */
[----:B------:R-:W-:Y:S01]  /*1b970*/  ISETP.NE.U32.AND P0, PT, RZ, UR4, PT ;  /* 0x00000004ff007c0c */ /* 0x000fe2000bf05070 */
[----:B------:R-:W-:Y:S01]  /*1b980*/  IMAD.MOV.U32 R6, RZ, RZ, RZ ;  /* 0x000000ffff067224 */ /* 0x000fe200078e00ff */
[----:B------:R-:W-:Y:S01]  /*1b990*/  IADD3 R2, P1, R228, UR4, RZ ;  /* 0x00000004e4027c10 */ /* 0x000fe2000ff3e0ff */
[----:B------:R-:W-:Y:S01]  /*1b9a0*/  ULDC.64 UR6, c[0x0][0x208] ;  /* 0x0000820000067ab9 */ /* 0x000fe20000000a00 */
[----:B------:R-:W-:Y:S02]  /*1b9b0*/  ISETP.NE.AND.EX P0, PT, RZ, UR5, PT, P0 ;  /* 0x00000005ff007c0c */ /* 0x000fe4000bf05300 */
[----:B------:R-:W-:Y:S01]  /*1b9c0*/  IADD3.X R3, R229, UR5, RZ, P1, !PT ;  /* 0x00000005e5037c10 */ /* 0x000fe20008ffe4ff */
[----:B------:R-:W-:Y:S02]  /*1b9d0*/  ULDC.64 UR4, c[0x0][0xc08] ;  /* 0x0003020000047ab9 */ /* 0x000fe40000000a00 */
[----:B------:R-:W-:-:S04]  /*1b9e0*/  ISETP.NE.U32.AND P1, PT, RZ, UR4, PT ;  /* 0x00000004ff007c0c */ /* 0x000fc8000bf25070 */
[----:B------:R-:W-:Y:S01]  /*1b9f0*/  ISETP.NE.AND.EX P1, PT, RZ, UR5, PT, P1 ;  /* 0x00000005ff007c0c */ /* 0x000fe2000bf25310 */
[----:B------:R-:W3:Y:S03]  /*1ba00*/  S2R R9, SR_TID.X ;  /* 0x0000000000097919 */ /* 0x000ee60000002100 */
[----:B------:R4:W5:Y:S09]  /*1ba10*/  @P0 LDG.E R6, desc[UR6][R2.64] ;  /* 0x0000000602060981 */ /* 0x000972000c1e1900 */
[----:B------:R-:W-:Y:S01]  /*1ba20*/  @P1 IADD3 R228, P2, R228, UR4, RZ ;  /* 0x00000004e4e41c10 */ /* 0x000fe2000ff5e0ff */
[----:B------:R-:W-:-:S02]  /*1ba30*/  ULDC UR4, c[0x0][0xa88] ;  /* 0x0002a20000047ab9 */ /* 0x000fc40000000800 */
[----:B------:R-:W-:Y:S01]  /*1ba40*/  IMAD.U32 R0, RZ, RZ, UR4 ;  /* 0x00000004ff007e24 */ /* 0x000fe2000f8e00ff */
[----:B------:R-:W-:Y:S02]  /*1ba50*/  @P1 IADD3.X R229, R229, UR5, RZ, P2, !PT ;  /* 0x00000005e5e51c10 */ /* 0x000fe400097fe4ff */
[----:B--2---:R-:W-:-:S03]  /*1ba60*/  ISETP.NE.AND P2, PT, R21, 0x1, PT ;  /* 0x000000011500780c */ /* 0x004fc60003f45270 */
[----:B------:R4:W5:Y:S10]  /*1ba70*/  @P1 LDG.E R0, desc[UR6][R228.64] ;  /* 0x00000006e4001981 */ /* 0x000974000c1e1900 */
[----:B------:R-:W2:Y:S01]  /*1ba80*/  @P2 LDC R20, c[0x0][0xbec] ;  /* 0x0002fb00ff142b82 */ /* 0x000ea20000000800 */
[----:B---3--:R-:W-:-:S04]  /*1ba90*/  IADD3 R4, R9, -0x80, RZ ;  /* 0xffffff8009047810 */ /* 0x008fc80007ffe0ff */
[----:B------:R-:W-:-:S03]  /*1baa0*/  ISETP.GE.AND P3, PT, R4, 0x80, PT ;  /* 0x000000800400780c */ /* 0x000fc60003f66270 */
[----:B------:R-:W3:Y:S01]  /*1bab0*/  @P2 LDC R25, c[0x0][0xbf0] ;  /* 0x0002fc00ff192b82 */ /* 0x000ee20000000800 */
[----:B----4-:R-:W-:Y:S09]  /*1bac0*/  @P1 BRA `(.L_x_6211) ;  /* 0x0000000000141947 */ /* 0x010ff20003800000 */
[----:B------:R-:W-:Y:S05]  /*1bad0*/  @!P0 BRA `(.L_x_6211) ;  /* 0x0000000000108947 */ /* 0x000fea0003800000 */
[----:B------:R-:W-:Y:S02]  /*1bae0*/  ULDC.64 UR4, c[0x0][0x208] ;  /* 0x0000820000047ab9 */ /* 0x000fe40000000a00 */
[----:B------:R-:W4:Y:S04]  /*1baf0*/  LDG.E R5, desc[UR4][R2.64] ;  /* 0x0000000402057981 */ /* 0x000f28000c1e1900 */
[----:B-----5:R-:W4:Y:S02]  /*1bb00*/  LDG.E R0, desc[UR4][R2.64+0x4] ;  /* 0x0000040402007981 */ /* 0x020f24000c1e1900 */
[----:B----4-:R-:W-:-:S07]  /*1bb10*/  IMAD.IADD R0, R0, 0x1, -R5 ;  /* 0x0000000100007824 */ /* 0x010fce00078e0a05 */
.L_x_6211:
[----:B------:R-:W4:Y:S04]  /*1bb20*/  LDL.LU R3, [R1+0x4] ;  /* 0x0000040001037983 */ /* 0x000f280000300800 */
[----:B------:R-:W2:Y:S01]  /*1bb30*/  LDL.LU R2, [R1+0x40] ;  /* 0x0000400001027983 */ /* 0x000ea20000300800 */
[----:B------:R-:W-:Y:S01]  /*1bb40*/  BSSY B1, `(.L_x_6212) ;  /* 0x000002d000017945 */ /* 0x000fe20003800000 */
[----:B------:R-:W-:Y:S02]  /*1bb50*/  SHF.R.S32.HI R10, RZ, 0x1f, R227 ;  /* 0x0000001fff0a7819 */ /* 0x000fe400000114e3 */
[----:B-----5:R-:W-:Y:S02]  /*1bb60*/  SHF.R.S32.HI R11, RZ, 0x1f, R6 ;  /* 0x0000001fff0b7819 */ /* 0x020fe40000011406 */
[----:B----4-:R-:W-:-:S02]  /*1bb70*/  SEL R13, R3, RZ, !P0 ;  /* 0x000000ff030d7207 */ /* 0x010fc40004000000 */
[----:B--2---:R-:W-:Y:S01]  /*1bb80*/  SEL R12, R2, RZ, !P0 ;  /* 0x000000ff020c7207 */ /* 0x004fe20004000000 */
[----:B------:R-:W-:Y:S06]  /*1bb90*/  @P3 BRA `(.L_x_6213) ;  /* 0x00000000009c3947 */ /* 0x000fec0003800000 */
[----:B------:R-:W2:Y:S01]  /*1bba0*/  LDC R14, c[0x0][0xbe8] ;  /* 0x0002fa00ff0e7b82 */ /* 0x000ea20000000800 */
[----:B------:R-:W-:Y:S01]  /*1bbb0*/  IADD3 R9, R218, -0x80, R9 ;  /* 0xffffff80da097810 */ /* 0x000fe20007ffe009 */
[----:B--2---:R-:W-:-:S05]  /*1bbc0*/  IMAD R2, R0, R14, RZ ;  /* 0x0000000e00027224 */ /* 0x004fca00078e02ff */
        /* <DEDUP_REMOVED lines=19> */
[----:B------:R-:W-:Y:S01]  /*1bd00*/  IADD3 R7, -R5, RZ, RZ ;  /* 0x000000ff05077210 */ /* 0x000fe20007ffe1ff */
[----:B------:R-:W-:Y:S01]  /*1bd10*/  IMAD R8, R13, UR5, R4 ;  /* 0x000000050d087c24 */ /* 0x000fe2000f8e0204 */
[----:B------:R-:W-:Y:S01]  /*1bd20*/  IADD3 R2, P0, R5, R2, RZ ;  /* 0x0000000205027210 */ /* 0x000fe20007f1e0ff */
[----:B------:R-:W-:Y:S02]  /*1bd30*/  ULDC.64 UR4, c[0x0][0xb88] ;  /* 0x0002e20000047ab9 */ /* 0x000fe40000000a00 */
[----:B------:R-:W-:Y:S01]  /*1bd40*/  IMAD R7, R14, R7, R9 ;  /* 0x000000070e077224 */ /* 0x000fe200078e0209 */
[----:B------:R-:W-:-:S04]  /*1bd50*/  SHF.R.S32.HI R9, RZ, 0x1f, R5 ;  /* 0x0000001fff097819 */ /* 0x000fc80000011405 */
        /* <DEDUP_REMOVED lines=11> */
.L_x_6213:
[----:B------:R-:W-:Y:S05]  /*1be10*/  BSYNC B1 ;  /* 0x0000000000017941 */ /* 0x000fea0003800000 */
.L_x_6212:
[----:B------:R-:W4:Y:S01]  /*1be20*/  LDL R8, [R1+0x44] ;  /* 0x0000440001087983 */ /* 0x000f220000100800 */
[----:B------:R-:W-:Y:S01]  /*1be30*/  ULDC.64 UR4, c[0x0][0xaa0] ;  /* 0x0002a80000047ab9 */ /* 0x000fe20000000a00 */
[----:B------:R-:W-:Y:S01]  /*1be40*/  BSSY B1, `(.L_x_6214) ;  /* 0x0000040000017945 */ /* 0x000fe20003800000 */
[----:B--2---:R-:W-:Y:S01]  /*1be50*/  IMAD R3, R11, UR4, RZ ;  /* 0x000000040b037c24 */ /* 0x004fe2000f8e02ff */
[----:B------:R-:W-:-:S03]  /*1be60*/  SHF.R.S32.HI R14, RZ, 0x1f, R225 ;  /* 0x0000001fff0e7819 */ /* 0x000fc600000114e1 */
[C---:B------:R-:W-:Y:S02]  /*1be70*/  IMAD R5, R6.reuse, UR5, R3 ;  /* 0x0000000506057c24 */ /* 0x040fe4000f8e0203 */
[----:B------:R-:W-:Y:S01]  /*1be80*/  IMAD.WIDE.U32 R2, R6, UR4, RZ ;  /* 0x0000000406027c25 */ /* 0x000fe2000f8e00ff */
[----:B------:R-:W-:-:S03]  /*1be90*/  ULDC.64 UR4, c[0x0][0xae8] ;  /* 0x0002ba0000047ab9 */ /* 0x000fc60000000a00 */
[----:B------:R-:W-:Y:S02]  /*1bea0*/  IMAD.IADD R3, R3, 0x1, R5 ;  /* 0x0000000103037824 */ /* 0x000fe400078e0205 */
[----:B------:R-:W-:Y:S02]  /*1beb0*/  IMAD R6, R10, UR4, RZ ;  /* 0x000000040a067c24 */ /* 0x000fe4000f8e02ff */
[----:B------:R-:W-:Y:S01]  /*1bec0*/  IMAD.WIDE.U32 R2, R227, UR4, R2 ;  /* 0x00000004e3027c25 */ /* 0x000fe2000f8e0002 */
[----:B----4-:R-:W-:-:S05]  /*1bed0*/  LEA R7, R226, R8, 0x5 ;  /* 0x00000008e2077211 */ /* 0x010fca00078e28ff */
[----:B------:R-:W-:Y:S02]  /*1bee0*/  IMAD.IADD R9, R218, 0x1, R7 ;  /* 0x00000001da097824 */ /* 0x000fe400078e0207 */
[----:B------:R-:W-:Y:S01]  /*1bef0*/  IMAD R7, R227, UR5, R6 ;  /* 0x00000005e3077c24 */ /* 0x000fe2000f8e0206 */
[----:B------:R-:W-:Y:S01]  /*1bf00*/  ULDC.64 UR4, c[0x0][0xaf0] ;  /* 0x0002bc0000047ab9 */ /* 0x000fe20000000a00 */
[----:B------:R-:W-:Y:S01]  /*1bf10*/  @P2 IMAD.HI.U32 R4, R9, R20, RZ ;  /* 0x0000001409042227 */ /* 0x000fe200078e00ff */
[----:B------:R-:W-:-:S03]  /*1bf20*/  MOV R5, R9 ;  /* 0x0000000900057202 */ /* 0x000fc60000000f00 */
[----:B------:R-:W-:Y:S01]  /*1bf30*/  IMAD R6, R12, UR4, RZ ;  /* 0x000000040c067c24 */ /* 0x000fe2000f8e02ff */
[----:B---3--:R-:W-:Y:S01]  /*1bf40*/  @P2 SHF.R.U32.HI R5, RZ, R25, R4 ;  /* 0x00000019ff052219 */ /* 0x008fe20000011604 */
[----:B------:R-:W-:Y:S02]  /*1bf50*/  IMAD.IADD R3, R3, 0x1, R7 ;  /* 0x0000000103037824 */ /* 0x000fe400078e0207 */
[C---:B------:R-:W-:Y:S01]  /*1bf60*/  IMAD R7, R13.reuse, UR5, R6 ;  /* 0x000000050d077c24 */ /* 0x040fe2000f8e0206 */
[----:B------:R-:W-:Y:S01]  /*1bf70*/  SHF.R.S32.HI R4, RZ, 0x1f, R5 ;  /* 0x0000001fff047819 */ /* 0x000fe20000011405 */
        /* <DEDUP_REMOVED lines=12> */
[----:B------:R-:W-:Y:S01]  /*1c040*/  IMAD.IADD R218, R8, 0x1, R218 ;  /* 0x0000000108da7824 */ /* 0x000fe200078e02da */
[----:B------:R-:W-:Y:S01]  /*1c050*/  SHF.R.S32.HI R8, RZ, 0x1f, R217 ;  /* 0x0000001fff087819 */ /* 0x000fe200000114d9 */
[----:B------:R-:W-:Y:S02]  /*1c060*/  IMAD R21, R0, R21, RZ ;  /* 0x0000001500157224 */ /* 0x000fe400078e02ff */
[C---:B------:R-:W-:Y:S01]  /*1c070*/  IMAD R5, R7.reuse, UR5, R4 ;  /* 0x0000000507057c24 */ /* 0x040fe2000f8e0204 */
[C---:B------:R-:W-:Y:S01]  /*1c080*/  IADD3 R0, R218.reuse, 0x20, RZ ;  /* 0x00000020da007810 */ /* 0x040fe20007ffe0ff */
[----:B------:R-:W-:Y:S01]  /*1c090*/  IMAD.WIDE.U32 R2, R7, UR4, R2 ;  /* 0x0000000407027c25 */ /* 0x000fe2000f8e0002 */
[-C--:B------:R-:W-:Y:S01]  /*1c0a0*/  ISETP.GE.AND P2, PT, R218, R21.reuse, PT ;  /* 0x00000015da00720c */ /* 0x080fe20003f46270 */
[----:B------:R-:W-:Y:S01]  /*1c0b0*/  ULDC.64 UR4, c[0x0][0xa80] ;  /* 0x0002a00000047ab9 */ /* 0x000fe20000000a00 */
[----:B------:R-:W-:Y:S01]  /*1c0c0*/  ISETP.GE.AND P1, PT, R0, R21, PT ;  /* 0x000000150000720c */ /* 0x000fe20003f26270 */
[----:B------:R-:W-:Y:S01]  /*1c0d0*/  IMAD.IADD R3, R3, 0x1, R5 ;  /* 0x0000000103037824 */ /* 0x000fe200078e0205 */
[----:B------:R-:W-:Y:S01]  /*1c0e0*/  LEA R4, P3, R2, UR4, 0x1 ;  /* 0x0000000402047c11 */ /* 0x000fe2000f8608ff */
[----:B------:R-:W-:Y:S01]  /*1c0f0*/  VIADD R0, R218, 0x40 ;  /* 0x00000040da007836 */ /* 0x000fe20000000000 */
[----:B------:R-:W-:-:S02]  /*1c100*/  SHF.R.S32.HI R7, RZ, 0x1f, R224 ;  /* 0x0000001fff077819 */ /* 0x000fc400000114e0 */
[----:B------:R-:W-:Y:S02]  /*1c110*/  LEA.HI.X R5, R2, UR5, R3, 0x1, P3 ;  /* 0x0000000502057c11 */ /* 0x000fe400098f0c03 */
[----:B------:R-:W-:Y:S01]  /*1c120*/  ISETP.GE.AND P0, PT, R0, R21, PT ;  /* 0x000000150000720c */ /* 0x000fe20003f06270 */
[----:B------:R2:W3:Y:S04]  /*1c130*/  SHFL.IDX PT, R2, R4, RZ, 0x181f ;  /* 0x00181fff04027589 */ /* 0x0004e800000e0000 */
[----:B------:R2:W4:Y:S01]  /*1c140*/  SHFL.IDX PT, R0, R5, RZ, 0x181f ;  /* 0x00181fff05007589 */ /* 0x00052200000e0000 */
[----:B------:R-:W-:Y:S07]  /*1c150*/  @P2 BRA `(.L_x_6215) ;  /* 0x0000000000382947 */ /* 0x000fee0003800000 */
[----:B------:R-:W-:Y:S01]  /*1c160*/  ULDC UR4, c[0x0][0xac8] ;  /* 0x0002b20000047ab9 */ /* 0x000fe20000000800 */
[----:B------:R-:W-:Y:S01]  /*1c170*/  ULDC.64 UR6, c[0x0][0x208] ;  /* 0x0000820000067ab9 */ /* 0x000fe20000000a00 */
[----:B------:R-:W-:Y:S02]  /*1c180*/  ISETP.GE.AND P4, PT, R217, UR4, PT ;  /* 0x00000004d9007c0c */ /* 0x000fe4000bf86270 */
[----:B------:R-:W-:Y:S02]  /*1c190*/  ISETP.GE.AND P3, PT, R224, UR4, PT ;  /* 0x00000004e0007c0c */ /* 0x000fe4000bf66270 */
[----:B------:R-:W-:-:S09]  /*1c1a0*/  ISETP.GE.AND P2, PT, R225, UR4, PT ;  /* 0x00000004e1007c0c */ /* 0x000fd2000bf46270 */
[CC--:B---3--:R-:W-:Y:S02]  /*1c1b0*/  @!P4 LEA R10, P6, R217.reuse, R2.reuse, 0x1 ;  /* 0x00000002d90ac211 */ /* 0x0c8fe400078c08ff */
[C---:B------:R-:W-:Y:S02]  /*1c1c0*/  @!P3 LEA R12, P5, R224.reuse, R2, 0x1 ;  /* 0x00000002e00cb211 */ /* 0x040fe400078a08ff */
[----:B----4-:R-:W-:Y:S02]  /*1c1d0*/  @!P4 LEA.HI.X R11, R217, R0, R8, 0x1, P6 ;  /* 0x00000000d90bc211 */ /* 0x010fe400030f0c08 */
[C---:B------:R-:W-:Y:S02]  /*1c1e0*/  @!P2 LEA R2, P6, R225.reuse, R2, 0x1 ;  /* 0x00000002e102a211 */ /* 0x040fe400078c08ff */
[-C--:B------:R-:W-:Y:S01]  /*1c1f0*/  @!P3 LEA.HI.X R13, R224, R0.reuse, R7, 0x1, P5 ;  /* 0x00000000e00db211 */ /* 0x080fe200028f0c07 */
[----:B------:R3:W-:Y:S01]  /*1c200*/  @!P4 ST.E.128 desc[UR6][R10.64], RZ ;  /* 0x000000ff0a00c985 */ /* 0x0007e2000c101d06 */
[----:B------:R-:W-:-:S03]  /*1c210*/  @!P2 LEA.HI.X R3, R225, R0, R14, 0x1, P6 ;  /* 0x00000000e103a211 */ /* 0x000fc600030f0c0e */
[----:B------:R3:W-:Y:S04]  /*1c220*/  @!P3 ST.E.128 desc[UR6][R12.64], RZ ;  /* 0x000000ff0c00b985 */ /* 0x0007e8000c101d06 */
[----:B------:R3:W-:Y:S02]  /*1c230*/  @!P2 ST.E.128 desc[UR6][R2.64], RZ ;  /* 0x000000ff0200a985 */ /* 0x0007e4000c101d06 */
.L_x_6215:
[----:B------:R-:W-:Y:S05]  /*1c240*/  BSYNC B1 ;  /* 0x0000000000017941 */ /* 0x000fea0003800000 */
.L_x_6214:
        /* <DEDUP_REMOVED lines=18> */
.L_x_6217:
[----:B------:R-:W-:Y:S05]  /*1c370*/  BSYNC B1 ;  /* 0x0000000000017941 */ /* 0x000fea0003800000 */
.L_x_6216:
[----:B0-----:R0:W0:Y:S01]  /*1c380*/  SHFL.IDX PT, R0, R5, 0x2, 0x181f ;  /* 0x00581f0005007f89 */ /* 0x00102200000e0000 */
[----:B------:R-:W-:Y:S03]  /*1c390*/  BSSY B1, `(.L_x_6218) ;  /* 0x0000011000017945 */ /* 0x000fe60003800000 */
[----:B---3--:R3:W0:Y:S01]  /*1c3a0*/  SHFL.IDX PT, R2, R4, 0x2, 0x181f ;  /* 0x00581f0004027f89 */ /* 0x00862200000e0000 */
[----:B------:R-:W-:Y:S05]  /*1c3b0*/  @P0 BRA `(.L_x_6219) ;  /* 0x0000000000380947 */ /* 0x000fea0003800000 */
[----:B------:R-:W-:Y:S01]  /*1c3c0*/  ULDC UR4, c[0x0][0xac8] ;  /* 0x0002b20000047ab9 */ /* 0x000fe20000000800 */
[----:B------:R-:W-:Y:S01]  /*1c3d0*/  ULDC.64 UR6, c[0x0][0x208] ;  /* 0x0000820000067ab9 */ /* 0x000fe20000000a00 */
        /* <DEDUP_REMOVED lines=9> */
[----:B------:R0:W-:Y:S04]  /*1c470*/  @!P3 ST.E.128 desc[UR6][R10.64], RZ ;  /* 0x000000ff0a00b985 */ /* 0x0001e8000c101d06 */
[----:B------:R0:W-:Y:S04]  /*1c480*/  @!P4 ST.E.128 desc[UR6][R12.64], RZ ;  /* 0x000000ff0c00c985 */ /* 0x0001e8000c101d06 */
[----:B------:R0:W-:Y:S02]  /*1c490*/  @!P5 ST.E.128 desc[UR6][R2.64], RZ ;  /* 0x000000ff0200d985 */ /* 0x0001e4000c101d06 */
.L_x_6219:
[----:B------:R-:W-:Y:S05]  /*1c4a0*/  BSYNC B1 ;  /* 0x0000000000017941 */ /* 0x000fea0003800000 */
.L_x_6218:
[----:B0-----:R-:W-:Y:S01]  /*1c4b0*/  IADD3 R0, R218, 0x60, RZ ;  /* 0x00000060da007810 */ /* 0x001fe20007ffe0ff */
[----:B------:R0:W0:Y:S03]  /*1c4c0*/  SHFL.IDX PT, R6, R5, 0x3, 0x181f ;  /* 0x00781f0005067f89 */ /* 0x00002600000e0000 */
[----:B------:R-:W-:Y:S01]  /*1c4d0*/  ISETP.GE.AND P0, PT, R0, R21, PT ;  /* 0x000000150000720c */ /* 0x000fe20003f06270 */
[----:B------:R0:W0:-:S12]  /*1c4e0*/  SHFL.IDX PT, R2, R4, 0x3, 0x181f ;  /* 0x00781f0004027f89 */ /* 0x00001800000e0000 */
[----:B------:R-:W-:Y:S05]  /*1c4f0*/  @P0 BRA `(.L_x_6210) ;  /* 0x0000000000380947 */ /* 0x000fea0003800000 */
[----:B------:R-:W-:Y:S01]  /*1c500*/  ULDC UR4, c[0x0][0xac8] ;  /* 0x0002b20000047ab9 */ /* 0x000fe20000000800 */
[----:B------:R-:W-:Y:S01]  /*1c510*/  ULDC.64 UR6, c[0x0][0x208] ;  /* 0x0000820000067ab9 */ /* 0x000fe20000000a00 */
[----:B------:R-:W-:Y:S02]  /*1c520*/  ISETP.GE.AND P3, PT, R217, UR4, PT ;  /* 0x00000004d9007c0c */ /* 0x000fe4000bf66270 */
[----:B------:R-:W-:Y:S02]  /*1c530*/  ISETP.GE.AND P4, PT, R224, UR4, PT ;  /* 0x00000004e0007c0c */ /* 0x000fe4000bf86270 */
[----:B------:R-:W-:-:S09]  /*1c540*/  ISETP.GE.AND P5, PT, R225, UR4, PT ;  /* 0x00000004e1007c0c */ /* 0x000fd2000bfa6270 */
[-C--:B0-234-:R-:W-:Y:S02]  /*1c550*/  @!P3 LEA R4, P0, R217, R2.reuse, 0x1 ;  /* 0x00000002d904b211 */ /* 0x09dfe400078008ff */
        /* <DEDUP_REMOVED lines=8> */
.L_x_6210:
[----:B------:R-:W-:Y:S05]  /*1c5e0*/  BSYNC B0 ;  /* 0x0000000000007941 */ /* 0x000fea0003800000 */
.L_x_6201:
[----:B------:R-:W-:Y:S02]  /*1c5f0*/  ULDC UR4, c[0x0][0xc3c] ;  /* 0x00030f0000047ab9 */ /* 0x000fe40000000800 */
[----:B-1----:R-:W-:-:S13]  /*1c600*/  ISETP.GE.AND P0, PT, R31, UR4, PT ;  /* 0x000000041f007c0c */ /* 0x002fda000bf06270 */
[----:B------:R-:W-:Y:S05]  /*1c610*/  @!P0 BRA `(.L_x_6220) ;  /* 0xfffffe4c002c8947 */ /* 0x000fea000383ffff */
[----:B------:R-:W-:Y:S05]  /*1c620*/  BRA `(.L_x_5984) ;  /* 0x0000007000947947 */ /* 0x000fea0003800000 */
.L_x_5982:
[----:B------:R-:W-:-:S08]  /*1c630*/  NOP ;  /* 0x0000000000007918 */ /* 0x000fd00000000000 */
[----:B------:R-:W0:-:S00]  /*1c640*/  USETMAXREG.DEALLOC.CTAPOOL 0x28 ;  /* 0x00000028000079c8 */ /* 0x000e0000080e0500 */
[----:B0-----:R-:W2:Y:S01]  /*1c650*/  LDL.LU R3, [R1] ;  /* 0x0000000001037983 */ /* 0x001ea20000300800 */
[----:B------:R-:W-:Y:S01]  /*1c660*/  LOP3.LUT R2, R2, 0x3, RZ, 0xc0, !PT ;  /* 0x0000000302027812 */ /* 0x000fe200078ec0ff */
[----:B------:R-:W-:-:S05]  /*1c670*/  IMAD.MOV.U32 R4, RZ, RZ, RZ ;  /* 0x000000ffff047224 */ /* 0x000fca00078e00ff */
        /* <DEDUP_REMOVED lines=13> */
.L_x_6221:
[----:B------:R-:W-:Y:S01]  /*1c750*/  LOP3.LUT R5, R0, 0x1f, RZ, 0xc0, !PT ;  /* 0x0000001f00057812 */ /* 0x000fe200078ec0ff */
[----:B------:R-:W-:Y:S01]  /*1c760*/  ULDC UR4, c[0x0][0xc3c] ;  /* 0x00030f0000047ab9 */ /* 0x000fe20000000800 */
[----:B------:R-:W-:Y:S01]  /*1c770*/  ULDC.64 UR6, c[0x0][0x208] ;  /* 0x0000820000067ab9 */ /* 0x000fe20000000a00 */
[----:B------:R-:W-:Y:S01]  /*1c780*/  ULDC UR5, c[0x0][0xc38] ;  /* 0x00030e0000057ab9 */ /* 0x000fe20000000800 */
[----:B------:R-:W-:-:S04]  /*1c790*/  ISETP.NE.AND P0, PT, R5, 0x1f, PT ;  /* 0x0000001f0500780c */ /* 0x000fc80003f05270 */
[----:B------:R-:W-:-:S13]  /*1c7a0*/  ISETP.GE.OR P1, PT, R5, UR4, !P0 ;  /* 0x0000000405007c0c */ /* 0x000fda000c726670 */
[----:B0-----:R-:W0:Y:S02]  /*1c7b0*/  @!P1 LDC.64 R2, c[0x0][0xc80] ;  /* 0x00032000ff029b82 */ /* 0x001e240000000a00 */
        /* <DEDUP_REMOVED lines=35> */
.L_x_6227:
        /* <DEDUP_REMOVED lines=13> */
.L_x_6226:
[----:B------:R-:W-:Y:S05]  /*1cac0*/  BSYNC B0 ;  /* 0x0000000000007941 */ /* 0x000fea0003800000 */
.L_x_6225:
        /* <DEDUP_REMOVED lines=20> */
.L_x_6223:
        /* <DEDUP_REMOVED lines=16> */
[----:B0-----:R-:W-:-:S06]  /*1cd10*/  IADD3 R11, R10, 0xffffffe, RZ ;  /* 0x0ffffffe0a0b7810 */ /* 0x001fcc0007ffe0ff */
[----:B------:R0:W1:Y:S01]  /*1cd20*/  F2I.FTZ.U32.TRUNC.NTZ R3, R11 ;  /* 0x0000000b00037305 */ /* 0x000062000021f000 */
[----:B------:R-:W-:Y:S05]  /*1cd30*/  @!P0 BRA `(.L_x_6228) ;  /* 0x0000000000088947 */ /* 0x000fea0003800000 */
[----:B------:R-:W-:-:S05]  /*1cd40*/  VIADD R9, R15, 0xffffffff ;  /* 0xffffffff0f097836 */ /* 0x000fca0000000000 */
[----:B------:R2:W3:Y:S02]  /*1cd50*/  SHFL.IDX PT, R16, R8, R9, 0x1f ;  /* 0x00001f0908107589 */ /* 0x0004e400000e0000 */
.L_x_6228:
        /* <DEDUP_REMOVED lines=34> */
[----:B0-----:R-:W-:-:S06]  /*1cf80*/  IADD3 R3, R7, 0xffffffe, RZ ;  /* 0x0ffffffe07037810 */ /* 0x001fcc0007ffe0ff */
        /* <DEDUP_REMOVED lines=21> */
[----:B------:R-:W-:-:S03]  /*1d0e0*/  IMAD R18, R2, R18, R3 ;  /* 0x0000001202127224 */ /* 0x000fc600078e0203 */
[----:B------:R-:W-:Y:S01]  /*1d0f0*/  IADD3 R17, R4, R17, RZ ;  /* 0x0000001104117210 */ /* 0x000fe20007ffe0ff */
[----:B------:R-:W-:Y:S06]  /*1d100*/  BRA `(.L_x_6229) ;  /* 0x00000000000c7947 */ /* 0x000fec0003800000 */
.L_x_6224:
[----:B------:R-:W-:Y:S01]  /*1d110*/  IMAD.MOV.U32 R17, RZ, RZ, RZ ;  /* 0x000000ffff117224 */ /* 0x000fe200078e00ff */
[----:B------:R-:W-:Y:S01]  /*1d120*/  MOV R18, RZ ;  /* 0x000000ff00127202 */ /* 0x000fe20000000f00 */
[----:B------:R-:W-:-:S07]  /*1d130*/  IMAD.U32 R16, RZ, RZ, UR6 ;  /* 0x00000006ff107e24 */ /* 0x000fce000f8e00ff */
.L_x_6229:
[----:B------:R-:W-:-:S13]  /*1d140*/  ISETP.NE.AND P0, PT, R5, RZ, PT ;  /* 0x000000ff0500720c */ /* 0x000fda0003f05270 */
[----:B------:R-:W0:Y:S01]  /*1d150*/  @!P0 S2R R3, SR_CgaCtaId ;  /* 0x0000000000038919 */ /* 0x000e220000008800 */
[----:B------:R-:W-:-:S04]  /*1d160*/  @!P0 MOV R2, 0x400 ;  /* 0x0000040000028802 */ /* 0x000fc80000000f00 */
[----:B0-----:R-:W-:-:S05]  /*1d170*/  @!P0 LEA R2, R3, R2, 0x18 ;  /* 0x0000000203028211 */ /* 0x001fca00078ec0ff */
[----:B------:R0:W-:Y:S01]  /*1d180*/  @!P0 STS.128 [R2+0x308d0], R16 ;  /* 0x0308d01002008388 */ /* 0x0001e20000000c00 */
[----:B------:R-:W-:Y:S06]  /*1d190*/  BAR.ARV 0x5, 0x180 ;  /* 0x0146000000007b1d */ /* 0x000fec0000002000 */
.L_x_6222:
[----:B------:R2:W-:Y:S01]  /*1d1a0*/  STL [R1+0x28], RZ ;  /* 0x000028ff01007387 */ /* 0x0005e20000100800 */
[----:B------:R-:W-:Y:S01]  /*1d1b0*/  ULDC UR4, c[0x0][0xc3c] ;  /* 0x00030f0000047ab9 */ /* 0x000fe20000000800 */
[----:B------:R-:W-:Y:S01]  /*1d1c0*/  IMAD.MOV.U32 R28, RZ, RZ, 0x1 ;  /* 0x00000001ff1c7424 */ /* 0x000fe200078e00ff */
[----:B-1----:R-:W-:Y:S01]  /*1d1d0*/  ISETP.GE.AND P0, PT, R19, UR4, PT ;  /* 0x0000000413007c0c */ /* 0x002fe2000bf06270 */
[----:B------:R-:W-:-:S12]  /*1d1e0*/  IMAD.MOV.U32 R26, RZ, RZ, RZ ;  /* 0x000000ffff1a7224 */ /* 0x000fd800078e00ff */
[----:B--2---:R-:W-:Y:S05]  /*1d1f0*/  @P0 BRA `(.L_x_6230) ;  /* 0x0000006000c40947 */ /* 0x004fea0003800000 */
        /* <DEDUP_REMOVED lines=9> */
[----:B------:R-:W-:Y:S01]  /*1d290*/  LOP3.LUT R2, R3, 0x38, R0, 0x78, !PT ;  /* 0x0000003803027812 */ /* 0x000fe200078e7800 */
        /* <DEDUP_REMOVED lines=16> */
.L_x_6333:
[----:B0-----:R-:W0:Y:S01]  /*1d3a0*/  LDC.64 R30, c[0x0][0xc88] ;  /* 0x00032200ff1e7b82 */ /* 0x001e220000000a00 */
[----:B------:R-:W-:Y:S01]  /*1d3b0*/  ULDC.64 UR4, c[0x0][0x208] ;  /* 0x0000820000047ab9 */ /* 0x000fe20000000a00 */
[----:B0-----:R-:W-:-:S06]  /*1d3c0*/  IMAD.WIDE R30, R19, 0x4, R30 ;  /* 0x00000004131e7825 */ /* 0x001fcc00078e021e */
[----:B--2---:R-:W2:Y:S01]  /*1d3d0*/  LDG.E R30, desc[UR4][R30.64] ;  /* 0x000000041e1e7981 */ /* 0x004ea2000c1e1900 */
[----:B------:R-:W-:Y:S05]  /*1d3e0*/  YIELD ;  /* 0x0000000000007946 */ /* 0x000fea0003800000 */
[----:B------:R-:W-:Y:S01]  /*1d3f0*/  ULDC.64 UR4, c[0x0][0xa28] ;  /* 0x00028a0000047ab9 */ /* 0x000fe20000000a00 */
[----:B------:R-:W-:Y:S01]  /*1d400*/  ULDC.64 UR8, c[0x0][0xa18] ;  /* 0x0002860000087ab9 */ /* 0x000fe20000000a00 */
[----:B------:R-:W-:Y:S01]  /*1d410*/  ISETP.NE.U32.AND P0, PT, RZ, UR4, PT ;  /* 0x00000004ff007c0c */ /* 0x000fe2000bf05070 */
[----:B-1----:R-:W-:Y:S01]  /*1d420*/  IMAD.MOV.U32 R12, RZ, RZ, RZ ;  /* 0x000000ffff0c7224 */ /* 0x002fe200078e00ff */
        /* <DEDUP_REMOVED lines=38> */
[----:B0-----:R-:W-:Y:S01]  /*1d690*/  IMAD.U32 R6, RZ, RZ, UR5 ;  /* 0x00000005ff067e24 */ /* 0x001fe2000f8e00ff */
[----:B---3--:R0:W-:Y:S01]  /*1d6a0*/  STL [R1+0x18], R8 ;  /* 0x0000180801007387 */ /* 0x0081e20000100800 */
[----:B------:R-:W-:-:S03]  /*1d6b0*/  MOV R11, R8 ;  /* 0x00000008000b7202 */ /* 0x000fc60000000f00 */
[----:B--2---:R1:W-:Y:S01]  /*1d6c0*/  STL [R1+0xc], R12 ;  /* 0x00000c0c01007387 */ /* 0x0043e20000100800 */
[----:B0-----:R-:W-:Y:S01]  /*1d6d0*/  IMAD.U32 R8, RZ, RZ, UR4 ;  /* 0x00000004ff087e24 */ /* 0x001fe2000f8e00ff */
[----:B----4-:R-:W-:Y:S06]  /*1d6e0*/  @P2 BRA `(.L_x_6231) ;  /* 0x0000000000182947 */ /* 0x010fec0003800000 */
[----:B------:R-:W-:Y:S05]  /*1d6f0*/  @!P0 BRA `(.L_x_6231) ;  /* 0x0000000000148947 */ /* 0x000fea0003800000 */
[----:B------:R-:W-:Y:S02]  /*1d700*/  ULDC.64 UR4, c[0x0][0x208] ;  /* 0x0000820000047ab9 */ /* 0x000fe40000000a00 */
[----:B------:R-:W2:Y:S04]  /*1d710*/  LDG.E R10, desc[UR4][R2.64] ;  /* 0x00000004020a7981 */ /* 0x000ea8000c1e1900 */
[----:B------:R-:W2:Y:S02]  /*1d720*/  LDG.E R7, desc[UR4][R2.64+0x4] ;  /* 0x0000040402077981 */ /* 0x000ea4000c1e1900 */
[----:B--2---:R-:W-:-:S05]  /*1d730*/  IADD3 R11, -R10, R7, RZ ;  /* 0x000000070a0b7210 */ /* 0x004fca0007ffe1ff */
[----:B------:R0:W-:Y:S02]  /*1d740*/  STL [R1+0x18], R11 ;  /* 0x0000180b01007387 */ /* 0x0001e40000100800 */
.L_x_6231:
        /* <DEDUP_REMOVED lines=10> */
.L_x_6232:
        /* <DEDUP_REMOVED lines=8> */
[----:B------:R-:W2:Y:S02]  /*1d870*/  LDG.E R7, desc[UR4][R2.64+0x4] ;  /* 0x0000040402077981 */ /* 0x000ea4000c1e1900 */
[----:B--2---:R-:W-:-:S07]  /*1d880*/  IMAD.IADD R8, R7, 0x1, -R8 ;  /* 0x0000000107087824 */ /* 0x004fce00078e0a08 */
.L_x_6233:
[----:B------:R-:W-:Y:S01]  /*1d890*/  ULDC.64 UR4, c[0x0][0x208] ;  /* 0x0000820000047ab9 */ /* 0x000fe20000000a00 */
[----:B--2---:R-:W2:Y:S01]  /*1d8a0*/  LDC R3, c[0x0][0x448] ;  /* 0x00011200ff037b82 */ /* 0x004ea20000000800 */
[----:B------:R-:W3:Y:S04]  /*1d8b0*/  @P1 LDG.E R2, desc[UR4][R4.64] ;  /* 0x0000000404021981 */ /* 0x000ee8000c1e1900 */
[----:B------:R4:W3:Y:S01]  /*1d8c0*/  @P1 LDG.E R9, desc[UR4][R4.64+0x4] ;  /* 0x0000040404091981 */ /* 0x0008e2000c1e1900 */
[----:B------:R-:W-:Y:S01]  /*1d8d0*/  BSSY B0, `(.L_x_6234) ;  /* 0x0000166000007945 */ /* 0x000fe20003800000 */
[----:B----45:R-:W-:Y:S01]  /*1d8e0*/  IMAD.IADD R5, R8, 0x1, -R12 ;  /* 0x0000000108057824 */ /* 0x030fe200078e0a0c */
[----:B--2---:R-:W-:-:S13]  /*1d8f0*/  ISETP.NE.AND P0, PT, R3, 0x1, PT ;  /* 0x000000010300780c */ /* 0x004fda0003f05270 */
[----:B------:R-:W2:Y:S08]  /*1d900*/  @P0 LDC R7, c[0x0][0x44c] ;  /* 0x00011300ff070b82 */ /* 0x000eb00000000800 */
[----:B------:R-:W4:Y:S01]  /*1d910*/  @P0 LDC R3, c[0x0][0x450] ;  /* 0x00011400ff030b82 */ /* 0x000f220000000800 */
[----:B---3--:R-:W-:Y:S01]  /*1d920*/  @P1 IADD3 R6, -R2, R9, RZ ;  /* 0x0000000902061210 */ /* 0x008fe20007ffe1ff */
[----:B------:R-:W-:-:S04]  /*1d930*/  IMAD.SHL.U32 R2, R17, 0x80, RZ ;  /* 0x0000008011027824 */ /* 0x000fc800078e00ff */
[----:B------:R-:W-:Y:S02]  /*1d940*/  VIADD R2, R2, 0x7f ;  /* 0x0000007f02027836 */ /* 0x000fe40000000000 */
[----:B------:R-:W-:Y:S02]  /*1d950*/  IMAD.IADD R4, R5, 0x1, R6 ;  /* 0x0000000105047824 */ /* 0x000fe400078e0206 */
[----:B--2---:R-:W-:Y:S01]  /*1d960*/  @P0 IMAD.HI.U32 R10, R2, R7, RZ ;  /* 0x00000007020a0227 */ /* 0x004fe200078e00ff */
[----:B------:R-:W-:Y:S02]  /*1d970*/  MOV R7, R2 ;  /* 0x0000000200077202 */ /* 0x000fe40000000f00 */
[----:B------:R-:W-:Y:S01]  /*1d980*/  IADD3 R2, R4, 0x5f, RZ ;  /* 0x0000005f04027810 */ /* 0x000fe20007ffe0ff */
[----:B------:R2:W-:Y:S01]  /*1d990*/  STL [R1+0x8], R4 ;  /* 0x0000080401007387 */ /* 0x0005e20000100800 */
[----:B----4-:R-:W-:-:S03]  /*1d9a0*/  @P0 SHF.R.U32.HI R7, RZ, R3, R10 ;  /* 0x00000003ff070219 */ /* 0x010fc6000001160a */
[----:B------:R-:W-:-:S05]  /*1d9b0*/  IMAD.HI R2, R2, 0x2aaaaaab, RZ ;  /* 0x2aaaaaab02027827 */ /* 0x000fca00078e02ff */
[----:B------:R-:W-:-:S04]  /*1d9c0*/  SHF.R.U32.HI R3, RZ, 0x1f, R2 ;  /* 0x0000001fff037819 */ /* 0x000fc80000011602 */
[----:B------:R-:W-:Y:S02]  /*1d9d0*/  LEA.HI.SX32 R3, R2, R3, 0x1c ;  /* 0x0000000302037211 */ /* 0x000fe400078fe2ff */
[----:B------:R-:W-:-:S05]  /*1d9e0*/  IADD3 R2, R4, 0x60, -R11 ;  /* 0x0000006004027810 */ /* 0x000fca0007ffe80b */
[----:B------:R-:W-:-:S04]  /*1d9f0*/  IMAD.IADD R7, R2, 0x1, R7 ;  /* 0x0000000102077824 */ /* 0x000fc800078e0207 */
[----:B------:R-:W-:-:S05]  /*1da00*/  IMAD.HI R7, R7, 0x2aaaaaab, RZ ;  /* 0x2aaaaaab07077827 */ /* 0x000fca00078e02ff */
[----:B--2---:R-:W-:-:S04]  /*1da10*/  SHF.R.U32.HI R4, RZ, 0x1f, R7 ;  /* 0x0000001fff047819 */ /* 0x004fc80000011607 */
[----:B------:R-:W-:-:S04]  /*1da20*/  LEA.HI.SX32 R4, R7, R4, 0x1c ;  /* 0x0000000407047211 */ /* 0x000fc800078fe2ff */
[----:B------:R-:W-:-:S05]  /*1da30*/  VIMNMX R4, R3, R4, PT ;  /* 0x0000000403047248 */ /* 0x000fca0003fe0100 */
[--C-:B------:R-:W-:Y:S02]  /*1da40*/  IMAD R7, R4, 0x60, -R5.reuse ;  /* 0x0000006004077824 */ /* 0x100fe400078e0a05 */
[----:B------:R-:W-:-:S03]  /*1da50*/  IMAD.MOV R5, RZ, RZ, -R5 ;  /* 0x000000ffff057224 */ /* 0x000fc600078e0a05 */
[----:B------:R-:W-:Y:S02]  /*1da60*/  VIMNMX R7, R7, R6, PT ;  /* 0x0000000607077248 */ /* 0x000fe40003fe0100 */
[----:B------:R-:W-:-:S04]  /*1da70*/  VIMNMX R6, RZ, R5, !PT ;  /* 0x00000005ff067248 */ /* 0x000fc80007fe0100 */
[----:B------:R-:W-:-:S13]  /*1da80*/  ISETP.GT.AND P0, PT, R7, R6, PT ;  /* 0x000000060700720c */ /* 0x000fda0003f04270 */
[----:B------:R-:W-:Y:S01]  /*1da90*/  @P0 IADD3 R4, R7, 0x5f, RZ ;  /* 0x0000005f07040810 */ /* 0x000fe20007ffe0ff */
[----:B------:R-:W-:-:S04]  /*1daa0*/  IMAD.WIDE.U32 R6, R6, -0x55555555, RZ ;  /* 0xaaaaaaab06067825 */ /* 0x000fc800078e00ff */
[----:B------:R-:W-:Y:S01]  /*1dab0*/  @P0 IMAD.HI R4, R4, 0x2aaaaaab, RZ ;  /* 0x2aaaaaab04040827 */ /* 0x000fe200078e02ff */
[----:B------:R-:W-:-:S04]  /*1dac0*/  SHF.R.U32.HI R6, RZ, 0x6, R7 ;  /* 0x00000006ff067819 */ /* 0x000fc80000011607 */
[----:B------:R-:W-:Y:S01]  /*1dad0*/  @P0 SHF.R.U32.HI R7, RZ, 0x1f, R4 ;  /* 0x0000001fff070819 */ /* 0x000fe20000011604 */
[----:B------:R-:W-:-:S03]  /*1dae0*/  IMAD.MOV.U32 R5, RZ, RZ, R6 ;  /* 0x000000ffff057224 */ /* 0x000fc600078e0006 */
[----:B------:R-:W-:Y:S02]  /*1daf0*/  @P0 LEA.HI.SX32 R5, R4, R7, 0x1c ;  /* 0x0000000704050211 */ /* 0x000fe400078fe2ff */
[----:B------:R-:W-:Y:S02]  /*1db00*/  PLOP3.LUT P0, PT, PT, PT, PT, 0x80, 0x0 ;  /* 0x000000000000781c */ /* 0x000fe40003f0f070 */
[----:B------:R-:W-:-:S13]  /*1db10*/  ISETP.GT.AND P2, PT, R5, R6, PT ;  /* 0x000000060500720c */ /* 0x000fda0003f44270 */
[----:B------:R-:W-:Y:S05]  /*1db20*/  @!P2 BRA `(.L_x_6235) ;  /* 0x000000140000a947 */ /* 0x000fea0003800000 */
[----:B------:R-:W-:Y:S01]  /*1db30*/  UMOV UR4, 0xffffffff ;  /* 0xffffffff00047882 */ /* 0x000fe20000000000 */
[----:B------:R-:W-:Y:S02]  /*1db40*/  SEL R4, R32, RZ, !P1 ;  /* 0x000000ff20047207 */ /* 0x000fe40004800000 */
[----:B------:R-:W-:Y:S05]  /*1db50*/  BRA.DIV UR4, `(.L_x_6236) ;  /* 0x0000006e04d07947 */ /* 0x000fea000b800000 */
[----:B------:R-:W2:Y:S02]  /*1db60*/  S2R R7, SR_TID.X ;  /* 0x0000000000077919 */ /* 0x000ea40000002100 */
[----:B--2---:R-:W-:-:S04]  /*1db70*/  SHF.R.U32.HI R7, RZ, 0x5, R7 ;  /* 0x00000005ff077819 */ /* 0x004fc80000011607 */
[----:B------:R-:W-:-:S05]  /*1db80*/  LOP3.LUT R7, R7, 0x3, RZ, 0xc0, !PT ;  /* 0x0000000307077812 */ /* 0x000fca00078ec0ff */
[----:B------:R2:W3:Y:S02]  /*1db90*/  SHFL.IDX PT, R14, R7, RZ, 0x1f ;  /* 0x00001fff070e7589 */ /* 0x0004e400000e0000 */
.L_x_6401:
[----:B---3--:R-:W-:Y:S02]  /*1dba0*/  ISETP.NE.AND P0, PT, R14, RZ, PT ;  /* 0x000000ff0e00720c */ /* 0x008fe40003f05270 */
[----:B------:R-:W-:-:S11]  /*1dbb0*/  PLOP3.LUT P6, PT, PT, PT, PT, 0x8, 0x0 ;  /* 0x000000000000781c */ /* 0x000fd60003fce170 */
[----:B------:R-:W-:Y:S05]  /*1dbc0*/  @P0 BRA `(.L_x_6237) ;  /* 0x00000000000c0947 */ /* 0x000fea0003800000 */
[----:B------:R-:W-:-:S03]  /*1dbd0*/  UMOV UR4, 0xffffffff ;  /* 0xffffffff00047882 */ /* 0x000fc60000000000 */
[----:B------:R-:W-:Y:S05]  /*1dbe0*/  BRA.DIV UR4, `(.L_x_6238) ;  /* 0x0000006e04e07947 */ /* 0x000fea000b800000 */
[----:B------:R-:W-:-:S13]  /*1dbf0*/  ELECT P6, URZ, PT ;  /* 0x00000000003f782f */ /* 0x000fda00038c0000 */
.L_x_6237:
[----:B--2---:R-:W2:Y:S01]  /*1dc00*/  LDL R7, [R1+0x28] ;  /* 0x0000280001077983 */ /* 0x004ea20000100800 */
[----:B------:R-:W-:Y:S01]  /*1dc10*/  BSSY B1, `(.L_x_6239) ;  /* 0x0000008000017945 */ /* 0x000fe20003800000 */
[----:B--2---:R-:W-:-:S05]  /*1dc20*/  VIADD R7, R7, 0x1 ;  /* 0x0000000107077836 */ /* 0x004fca0000000000 */
[----:B------:R-:W-:-:S04]  /*1dc30*/  LEA.HI R8, R7, R7, RZ, 0x1 ;  /* 0x0000000707087211 */ /* 0x000fc800078f08ff */
[----:B------:R-:W-:-:S04]  /*1dc40*/  LOP3.LUT R8, R8, 0xfffffffe, RZ, 0xc0, !PT ;  /* 0xfffffffe08087812 */ /* 0x000fc800078ec0ff */
[----:B------:R-:W-:-:S04]  /*1dc50*/  IADD3 R7, R7, -R8, RZ ;  /* 0x8000000807077210 */ /* 0x000fc80007ffe0ff */
[----:B------:R-:W-:-:S04]  /*1dc60*/  SHF.L.U32 R7, R7, 0x1f, RZ ;  /* 0x0000001f07077819 */ /* 0x000fc800000006ff */
[----:B------:R-:W2:Y:S02]  /*1dc70*/  SYNCS.PHASECHK.TRANS64.TRYWAIT P0, [R22+URZ+0x30820], R7 ;  /* 0x03082007160075a7 */ /* 0x000ea4000800017f */
[----:B--2---:R-:W-:Y:S05]  /*1dc80*/  @!P0 BRA `(.L_x_6240) ;  /* 0x0000006c00d88947 */ /* 0x004fea0003800000 */
.L_x_6404:
[----:B------:R-:W-:Y:S05]  /*1dc90*/  BSYNC B1 ;  /* 0x0000000000017941 */ /* 0x000fea0003800000 */
.L_x_6239:
[----:B------:R-:W-:Y:S04]  /*1dca0*/  BSSY B1, `(.L_x_6241) ;  /* 0x000008b000017945 */ /* 0x000fe80003800000 */
[----:B------:R-:W-:Y:S05]  /*1dcb0*/  @!P6 BRA `(.L_x_6242) ;  /* 0x000000080024e947 */ /* 0x000fea0003800000 */
[----:B0-----:R-:W-:Y:S01]  /*1dcc0*/  IMAD R11, R27, 0x8, R22 ;  /* 0x000000081b0b7824 */ /* 0x001fe200078e0216 */
[----:B------:R-:W-:Y:S01]  /*1dcd0*/  SHF.L.U32 R10, R29, 0x1f, RZ ;  /* 0x0000001f1d0a7819 */ /* 0x000fe200000006ff */
[----:B------:R-:W0:Y:S01]  /*1dce0*/  S2R R8, SR_TID.X ;  /* 0x0000000000087919 */ /* 0x000e220000002100 */
[----:B------:R-:W-:Y:S02]  /*1dcf0*/  BSSY B2, `(.L_x_6243) ;  /* 0x0000005000027945 */ /* 0x000fe40003800000 */
[----:B------:R-:W3:Y:S01]  /*1dd00*/  SYNCS.PHASECHK.TRANS64.TRYWAIT P0, [R11+URZ+0x308a0], R10 ;  /* 0x0308a00a0b0075a7 */ /* 0x000ee2000800017f */
[----:B0-----:R-:W-:-:S04]  /*1dd10*/  LOP3.LUT R8, R8, 0x7f, RZ, 0xc0, !PT ;  /* 0x0000007f08087812 */ /* 0x001fc800078ec0ff */
[----:B------:R-:W-:Y:S01]  /*1dd20*/  ISETP.NE.AND P1, PT, R8, RZ, PT ;  /* 0x000000ff0800720c */ /* 0x000fe20003f25270 */
[----:B---3--:R-:W-:-:S12]  /*1dd30*/  @!P0 BRA `(.L_x_6244) ;  /* 0x0000006c00c08947 */ /* 0x008fd80003800000 */
.L_x_6405:
[----:B------:R-:W-:Y:S05]  /*1dd40*/  BSYNC B2 ;  /* 0x0000000000027941 */ /* 0x000fea0003800000 */
.L_x_6243:
[----:B------:R-:W-:Y:S04]  /*1dd50*/  BSSY B2, `(.L_x_6245) ;  /* 0x0000009000027945 */ /* 0x000fe80003800000 */
[----:B------:R-:W-:Y:S05]  /*1dd60*/  @P1 BRA `(.L_x_6246) ;  /* 0x00000000001c1947 */ /* 0x000fea0003800000 */
[----:B------:R-:W3:Y:S01]  /*1dd70*/  S2R R8, SR_TID.X ;  /* 0x0000000000087919 */ /* 0x000ee20000002100 */
[----:B--2---:R-:W-:-:S04]  /*1dd80*/  IMAD.MOV.U32 R7, RZ, RZ, 0x9000 ;  /* 0x00009000ff077424 */ /* 0x004fc800078e00ff */
[----:B------:R4:W-:Y:S01]  /*1dd90*/  SYNCS.ARRIVE.TRANS64 RZ, [R11+URZ+0x30890], R7 ;  /* 0x030890070bff79a7 */ /* 0x0009e2000800003f */
[----:B---3--:R-:W-:-:S04]  /*1dda0*/  LOP3.LUT R8, R8, 0x1f, RZ, 0xc0, !PT ;  /* 0x0000001f08087812 */ /* 0x008fc800078ec0ff */
[----:B------:R-:W-:-:S13]  /*1ddb0*/  ISETP.NE.AND P0, PT, R8, RZ, PT ;  /* 0x000000ff0800720c */ /* 0x000fda0003f05270 */
[----:B----4-:R-:W-:Y:S05]  /*1ddc0*/  @!P0 BRA `(.L_x_6246) ;  /* 0x0000000000048947 */ /* 0x010fea0003800000 */
[----:B------:R-:W-:Y:S01]  /*1ddd0*/  BPT.TRAP 0x1 ;  /* 0x000000040000795c */ /* 0x000fe20000300000 */
.L_x_6246:
[----:B------:R-:W-:Y:S05]  /*1dde0*/  BSYNC B2 ;  /* 0x0000000000027941 */ /* 0x000fea0003800000 */
.L_x_6245:
[----:B------:R-:W-:Y:S01]  /*1ddf0*/  MOV R20, RZ ;  /* 0x000000ff00147202 */ /* 0x000fe20000000f00 */
[----:B------:R-:W-:Y:S01]  /*1de00*/  IMAD R9, R27, 0x9000, R22 ;  /* 0x000090001b097824 */ /* 0x000fe200078e0216 */
[----:B------:R-:W-:Y:S01]  /*1de10*/  UIADD3 UR4, UP0, UR38, 0x570, URZ ;  /* 0x0000057026047890 */ /* 0x000fe2000ff1e03f */
[----:B------:R-:W-:Y:S01]  /*1de20*/  IMAD R8, R5, 0x60, R0 ;  /* 0x0000006005087824 */ /* 0x000fe200078e0200 */
[----:B------:R-:W-:Y:S01]  /*1de30*/  R2UR UR10, R20 ;  /* 0x00000000140a72ca */ /* 0x000fe200000e0000 */
[----:B--2---:R-:W-:Y:S01]  /*1de40*/  VIADD R7, R11, 0x30890 ;  /* 0x000308900b077836 */ /* 0x004fe20000000000 */
[----:B------:R-:W-:Y:S01]  /*1de50*/  PLOP3.LUT P0, PT, PT, PT, PT, 0x80, 0x0 ;  /* 0x000000000000781c */ /* 0x000fe20003f0f070 */
[----:B------:R-:W-:Y:S01]  /*1de60*/  VIADD R8, R8, 0xffffffa0 ;  /* 0xffffffa008087836 */ /* 0x000fe20000000000 */
[----:B-1----:R-:W-:Y:S01]  /*1de70*/  IADD3 R12, R9, 0x1e400, RZ ;  /* 0x0001e400090c7810 */ /* 0x002fe20007ffe0ff */
[----:B------:R-:W-:Y:S01]  /*1de80*/  UIADD3.X UR5, URZ, UR39, URZ, UP0, !UPT ;  /* 0x000000273f057290 */ /* 0x000fe200087fe43f */
[----:B------:R-:W-:Y:S01]  /*1de90*/  UMOV UR6, 0x0 ;  /* 0x0000000000067882 */ /* 0x000fe20000000000 */
[----:B------:R-:W-:-:S10]  /*1dea0*/  UMOV UR7, 0x12f00000 ;  /* 0x12f0000000077882 */ /* 0x000fd40000000000 */
.L_x_6247:
        /* <DEDUP_REMOVED lines=10> */
[----:B------:R-:W-:Y:S01]  /*1df50*/  IMAD.MOV.U32 R15, RZ, RZ, 0x40 ;  /* 0x00000040ff0f7424 */ /* 0x000fe200078e00ff */
[----:B------:R-:W-:Y:S01]  /*1df60*/  PLOP3.LUT P0, PT, PT, PT, PT, 0x80, 0x0 ;  /* 0x000000000000781c */ /* 0x000fe20003f0f070 */
[----:B------:R-:W-:Y:S01]  /*1df70*/  VIADD R12, R9, 0x21400 ;  /* 0x00021400090c7836 */ /* 0x000fe20000000000 */
[----:B------:R-:W-:Y:S01]  /*1df80*/  UMOV UR6, 0x0 ;  /* 0x0000000000067882 */ /* 0x000fe20000000000 */
[----:B------:R-:W-:Y:S01]  /*1df90*/  UMOV UR7, 0x12f00000 ;  /* 0x12f0000000077882 */ /* 0x000fe20000000000 */
[----:B------:R-:W-:-:S15]  /*1dfa0*/  R2UR UR10, R15 ;  /* 0x000000000f0a72ca */ /* 0x000fde00000e0000 */
.L_x_6248:
        /* <DEDUP_REMOVED lines=10> */
[----:B------:R-:W-:Y:S01]  /*1e050*/  MOV R14, 0x80 ;  /* 0x00000080000e7802 */ /* 0x000fe20000000f00 */
[----:B------:R-:W-:Y:S01]  /*1e060*/  VIADD R12, R9, 0x24400 ;  /* 0x00024400090c7836 */ /* 0x000fe20000000000 */
[----:B------:R-:W-:Y:S01]  /*1e070*/  PLOP3.LUT P0, PT, PT, PT, PT, 0x80, 0x0 ;  /* 0x000000000000781c */ /* 0x000fe20003f0f070 */
[----:B------:R-:W-:Y:S01]  /*1e080*/  UMOV UR6, 0x0 ;  /* 0x0000000000067882 */ /* 0x000fe20000000000 */
[----:B------:R-:W-:Y:S01]  /*1e090*/  R2UR UR10, R14 ;  /* 0x000000000e0a72ca */ /* 0x000fe200000e0000 */
[----:B------:R-:W-:-:S14]  /*1e0a0*/  UMOV UR7, 0x12f00000 ;  /* 0x12f0000000077882 */ /* 0x000fdc0000000000 */
.L_x_6249:
        /* <DEDUP_REMOVED lines=10> */
[----:B------:R-:W1:Y:S01]  /*1e150*/  SYNCS.PHASECHK.TRANS64.TRYWAIT P0, [R11+URZ+0x308c0], R10 ;  /* 0x0308c00a0b0075a7 */ /* 0x000e62000800017f */
[----:B------:R-:W-:Y:S04]  /*1e160*/  BSSY B2, `(.L_x_6250) ;  /* 0x0000002000027945 */ /* 0x000fe80003800000 */
[----:B-1----:R-:W-:Y:S05]  /*1e170*/  @!P0 BRA `(.L_x_6251) ;  /* 0x0000006800c48947 */ /* 0x002fea0003800000 */
.L_x_6406:
[----:B------:R-:W-:Y:S05]  /*1e180*/  BSYNC B2 ;  /* 0x0000000000027941 */ /* 0x000fea0003800000 */
.L_x_6250:
        /* <DEDUP_REMOVED lines=11> */
.L_x_6253:
[----:B------:R-:W-:Y:S05]  /*1e240*/  BSYNC B2 ;  /* 0x0000000000027941 */ /* 0x000fea0003800000 */
.L_x_6252:
        /* <DEDUP_REMOVED lines=8> */
.L_x_6254:
        /* <DEDUP_REMOVED lines=15> */
.L_x_6255:
        /* <DEDUP_REMOVED lines=15> */
.L_x_6256:
        /* <DEDUP_REMOVED lines=9> */
[----:B---3--:R-:W-:Y:S05]  /*1e540*/  @P0 BRA.U.ANY `(.L_x_6256) ;  /* 0xfffffffd00d80947 */ /* 0x008fea000393ffff */
.L_x_6242:
[----:B------:R-:W-:Y:S05]  /*1e550*/  BSYNC B1 ;  /* 0x0000000000017941 */ /* 0x000fea0003800000 */
.L_x_6241:
[----:B0-----:R-:W-:Y:S01]  /*1e560*/  VIADD R11, R5, 0xfffffffe ;  /* 0xfffffffe050b7836 */ /* 0x001fe20000000000 */
        /* <DEDUP_REMOVED lines=8> */
.L_x_6273:
[----:B------:R-:W-:Y:S05]  /*1e5f0*/  YIELD ;  /* 0x0000000000007946 */ /* 0x000fea0003800000 */
[----:B------:R-:W-:Y:S04]  /*1e600*/  BSSY B1, `(.L_x_6257) ;  /* 0x000008a000017945 */ /* 0x000fe80003800000 */
[----:B------:R-:W-:Y:S05]  /*1e610*/  @!P6 BRA `(.L_x_6258) ;  /* 0x000000080020e947 */ /* 0x000fea0003800000 */
[----:B------:R-:W-:Y:S01]  /*1e620*/  IMAD R10, R27, 0x8, R22 ;  /* 0x000000081b0a7824 */ /* 0x000fe200078e0216 */
[----:B------:R-:W-:Y:S01]  /*1e630*/  SHF.L.U32 R9, R29, 0x1f, RZ ;  /* 0x0000001f1d097819 */ /* 0x000fe200000006ff */
[----:B------:R-:W0:Y:S01]  /*1e640*/  S2R R5, SR_TID.X ;  /* 0x0000000000057919 */ /* 0x000e220000002100 */
[----:B------:R-:W-:Y:S02]  /*1e650*/  BSSY B2, `(.L_x_6259) ;  /* 0x0000005000027945 */ /* 0x000fe40003800000 */
[----:B------:R-:W3:Y:S01]  /*1e660*/  SYNCS.PHASECHK.TRANS64.TRYWAIT P1, [R10+URZ+0x308a0], R9 ;  /* 0x0308a0090a0075a7 */ /* 0x000ee2000802017f */
[----:B0-----:R-:W-:-:S04]  /*1e670*/  LOP3.LUT R5, R5, 0x7f, RZ, 0xc0, !PT ;  /* 0x0000007f05057812 */ /* 0x001fc800078ec0ff */
[----:B------:R-:W-:Y:S01]  /*1e680*/  ISETP.NE.AND P2, PT, R5, RZ, PT ;  /* 0x000000ff0500720c */ /* 0x000fe20003f45270 */
[----:B---3--:R-:W-:-:S12]  /*1e690*/  @!P1 BRA `(.L_x_6260) ;  /* 0x0000006400909947 */ /* 0x008fd80003800000 */
.L_x_6407:
[----:B------:R-:W-:Y:S05]  /*1e6a0*/  BSYNC B2 ;  /* 0x0000000000027941 */ /* 0x000fea0003800000 */
.L_x_6259:
[----:B------:R-:W-:Y:S04]  /*1e6b0*/  BSSY B2, `(.L_x_6261) ;  /* 0x0000009000027945 */ /* 0x000fe80003800000 */
[----:B------:R-:W-:Y:S05]  /*1e6c0*/  @P2 BRA `(.L_x_6262) ;  /* 0x00000000001c2947 */ /* 0x000fea0003800000 */
[----:B--2---:R-:W2:Y:S01]  /*1e6d0*/  S2R R7, SR_TID.X ;  /* 0x0000000000077919 */ /* 0x004ea20000002100 */
[----:B------:R-:W-:-:S04]  /*1e6e0*/  MOV R5, 0x9000 ;  /* 0x0000900000057802 */ /* 0x000fc80000000f00 */
[----:B------:R3:W-:Y:S01]  /*1e6f0*/  SYNCS.ARRIVE.TRANS64 RZ, [R10+URZ+0x30890], R5 ;  /* 0x030890050aff79a7 */ /* 0x0007e2000800003f */
[----:B--2---:R-:W-:-:S04]  /*1e700*/  LOP3.LUT R7, R7, 0x1f, RZ, 0xc0, !PT ;  /* 0x0000001f07077812 */ /* 0x004fc800078ec0ff */
[----:B------:R-:W-:-:S13]  /*1e710*/  ISETP.NE.AND P1, PT, R7, RZ, PT ;  /* 0x000000ff0700720c */ /* 0x000fda0003f25270 */
[----:B---3--:R-:W-:Y:S05]  /*1e720*/  @!P1 BRA `(.L_x_6262) ;  /* 0x0000000000049947 */ /* 0x008fea0003800000 */
[----:B------:R-:W-:Y:S01]  /*1e730*/  BPT.TRAP 0x1 ;  /* 0x000000040000795c */ /* 0x000fe20000300000 */
.L_x_6262:
[----:B------:R-:W-:Y:S05]  /*1e740*/  BSYNC B2 ;  /* 0x0000000000027941 */ /* 0x000fea0003800000 */
.L_x_6261:
[----:B------:R-:W-:Y:S01]  /*1e750*/  IMAD.MOV.U32 R14, RZ, RZ, RZ ;  /* 0x000000ffff0e7224 */ /* 0x000fe200078e00ff */
[----:B------:R-:W-:Y:S01]  /*1e760*/  UIADD3 UR4, UP0, UR38, 0x570, URZ ;  /* 0x0000057026047890 */ /* 0x000fe2000ff1e03f */
[----:B------:R-:W-:Y:S01]  /*1e770*/  IMAD R8, R27, 0x9000, R22 ;  /* 0x000090001b087824 */ /* 0x000fe200078e0216 */
[----:B------:R-:W-:Y:S01]  /*1e780*/  PLOP3.LUT P1, PT, PT, PT, PT, 0x80, 0x0 ;  /* 0x000000000000781c */ /* 0x000fe20003f2f070 */
[----:B--2---:R-:W-:Y:S01]  /*1e790*/  IMAD R7, R11, 0x60, R0 ;  /* 0x000000600b077824 */ /* 0x004fe200078e0200 */
[----:B------:R-:W-:Y:S01]  /*1e7a0*/  R2UR UR10, R14 ;  /* 0x000000000e0a72ca */ /* 0x000fe200000e0000 */
[----:B------:R-:W-:Y:S01]  /*1e7b0*/  VIADD R5, R10, 0x30890 ;  /* 0x000308900a057836 */ /* 0x000fe20000000000 */
[----:B-1----:R-:W-:Y:S01]  /*1e7c0*/  IADD3 R12, R8, 0x1e400, RZ ;  /* 0x0001e400080c7810 */ /* 0x002fe20007ffe0ff */
[----:B------:R-:W-:Y:S01]  /*1e7d0*/  UIADD3.X UR5, URZ, UR39, URZ, UP0, !UPT ;  /* 0x000000273f057290 */ /* 0x000fe200087fe43f */
[----:B------:R-:W-:Y:S01]  /*1e7e0*/  UMOV UR6, 0x0 ;  /* 0x0000000000067882 */ /* 0x000fe20000000000 */
[----:B------:R-:W-:-:S10]  /*1e7f0*/  UMOV UR7, 0x12f00000 ;  /* 0x12f0000000077882 */ /* 0x000fd40000000000 */
.L_x_6263:
        /* <DEDUP_REMOVED lines=16> */
.L_x_6264:
        /* <DEDUP_REMOVED lines=16> */
.L_x_6265:
        /* <DEDUP_REMOVED lines=13> */
.L_x_6408:
[----:B------:R-:W-:Y:S05]  /*1ead0*/  BSYNC B2 ;  /* 0x0000000000027941 */ /* 0x000fea0003800000 */
.L_x_6266:
        /* <DEDUP_REMOVED lines=11> */
.L_x_6269:
[----:B------:R-:W-:Y:S05]  /*1eb90*/  BSYNC B2 ;  /* 0x0000000000027941 */ /* 0x000fea0003800000 */
.L_x_6268:
        /* <DEDUP_REMOVED lines=8> */
.L_x_6270:
        /* <DEDUP_REMOVED lines=15> */
.L_x_6271:
        /* <DEDUP_REMOVED lines=15> */
.L_x_6272:
        /* <DEDUP_REMOVED lines=10> */
.L_x_6258:
[----:B------:R-:W-:Y:S05]  /*1eea0*/  BSYNC B1 ;  /* 0x0000000000017941 */ /* 0x000fea0003800000 */
.L_x_6257:
        /* <DEDUP_REMOVED lines=8> */
.L_x_6235:
[----:B------:R-:W-:Y:S05]  /*1ef30*/  BSYNC B0 ;  /* 0x0000000000007941 */ /* 0x000fea0003800000 */
.L_x_6234:
[----:B------:R-:W3:Y:S01]  /*1ef40*/  LDC R0, c[0x0][0x448] ;  /* 0x00011200ff007b82 */ /* 0x000ee20000000800 */
[----:B------:R-:W-:Y:S01]  /*1ef50*/  LEA R5, R17, 0x7f, 0x7 ;  /* 0x0000007f11057811 */ /* 0x000fe200078e38ff */
[----:B------:R-:W-:Y:S05]  /*1ef60*/  @!P0 WARPSYNC.ALL ;  /* 0x0000000000008948 */ /* 0x000fea0003800000 */
[----:B------:R-:W-:Y:S01]  /*1ef70*/  BSSY B7, `(.L_x_6274) ;  /* 0x0000393000077945 */ /* 0x000fe20003800000 */
[----:B------:R-:W-:Y:S01]  /*1ef80*/  @!P0 BAR.SYNC.DEFER_BLOCKING 0xc, 0x180 ;  /* 0x0306000000008b1d */ /* 0x000fe20000010000 */
[----:B---3--:R-:W-:-:S13]  /*1ef90*/  ISETP.NE.AND P1, PT, R0, 0x1, PT ;  /* 0x000000010000780c */ /* 0x008fda0003f25270 */
[----:B------:R-:W3:Y:S08]  /*1efa0*/  @P1 LDC R0, c[0x0][0x44c] ;  /* 0x00011300ff001b82 */ /* 0x000ef00000000800 */
[----:B--2---:R-:W2:Y:S01]  /*1efb0*/  @P1 LDC R7, c[0x0][0x450] ;  /* 0x00011400ff071b82 */ /* 0x004ea20000000800 */
[----:B---3--:R-:W-:-:S05]  /*1efc0*/  @P1 IMAD.HI.U32 R0, R5, R0, RZ ;  /* 0x0000000005001227 */ /* 0x008fca00078e00ff */
        /* <DEDUP_REMOVED lines=16> */
[----:B------:R-:W2:Y:S01]  /*1f0d0*/  FLO.U32 R0, UR4 ;  /* 0x0000000400007d00 */ /* 0x000ea200080e0000 */
[----:B------:R-:W-:Y:S01]  /*1f0e0*/  ULDC.64 UR6, c[0x0][0x208] ;  /* 0x0000820000067ab9 */ /* 0x000fe20000000a00 */
        /* <DEDUP_REMOVED lines=9> */
.L_x_6275:
        /* <DEDUP_REMOVED lines=10> */
[----:B------:R-:W2:Y:S01]  /*1f220*/  LDC.64 R2, c[0x4][R2] ;  /* 0x0100000002027b82 */ /* 0x000ea20000000a00 */
[----:B------:R-:W-:Y:S01]  /*1f230*/  IMAD.U32 R5, RZ, RZ, UR7 ;  /* 0x00000007ff057e24 */ /* 0x000fe2000f8e00ff */
[----:B0-----:R-:W-:Y:S01]  /*1f240*/  MOV R11, UR5 ;  /* 0x00000005000b7c02 */ /* 0x001fe20008000f00 */
[----:B------:R-:W-:Y:S01]  /*1f250*/  IMAD.U32 R7, RZ, RZ, UR9 ;  /* 0x00000009ff077e24 */ /* 0x000fe2000f8e00ff */
[----:B------:R-:W-:Y:S01]  /*1f260*/  MOV R13, RZ ;  /* 0x000000ff000d7202 */ /* 0x000fe20000000f00 */
[----:B------:R-:W-:-:S02]  /*1f270*/  IMAD.U32 R10, RZ, RZ, UR4 ;  /* 0x00000004ff0a7e24 */ /* 0x000fc4000f8e00ff */
[----:B------:R-:W-:Y:S02]  /*1f280*/  IMAD.MOV.U32 R8, RZ, RZ, 0x70 ;  /* 0x00000070ff087424 */ /* 0x000fe400078e00ff */
[----:B-1----:R-:W-:-:S07]  /*1f290*/  IMAD.MOV.U32 R12, RZ, RZ, 0x1 ;  /* 0x00000001ff0c7424 */ /* 0x002fce00078e00ff */
[----:B------:R-:W-:-:S07]  /*1f2a0*/  LEPC R20, `(.L_x_6278) ;  /* 0x000000001014794e */ /* 0x000fce0000000000 */
[----:B--2---:R-:W-:Y:S05]  /*1f2b0*/  CALL.ABS.NOINC R2 ;  /* 0x0000000002007343 */ /* 0x004fea0003c00000 */
.L_x_6278:
[----:B------:R-:W-:Y:S05]  /*1f2c0*/  BSYNC B6 ;  /* 0x0000000000067941 */ /* 0x000fea0003800000 */
.L_x_6277:
        /* <DEDUP_REMOVED lines=10> */
[----:B------:R-:W-:Y:S01]  /*1f370*/  MOV R5, UR7 ;  /* 0x0000000700057c02 */ /* 0x000fe20008000f00 */
[----:B------:R-:W-:Y:S01]  /*1f380*/  IMAD.U32 R6, RZ, RZ, UR8 ;  /* 0x00000008ff067e24 */ /* 0x000fe2000f8e00ff */
[----:B------:R-:W-:Y:S01]  /*1f390*/  MOV R10, UR4 ;  /* 0x00000004000a7c02 */ /* 0x000fe20008000f00 */
[----:B------:R-:W-:Y:S01]  /*1f3a0*/  IMAD.U32 R7, RZ, RZ, UR9 ;  /* 0x00000009ff077e24 */ /* 0x000fe2000f8e00ff */
[----:B-1----:R-:W-:Y:S01]  /*1f3b0*/  MOV R12, 0x1 ;  /* 0x00000001000c7802 */ /* 0x002fe20000000f00 */
[----:B0-----:R-:W-:-:S02]  /*1f3c0*/  IMAD.U32 R11, RZ, RZ, UR5 ;  /* 0x00000005ff0b7e24 */ /* 0x001fc4000f8e00ff */
[----:B------:R-:W-:Y:S02]  /*1f3d0*/  IMAD.MOV.U32 R8, RZ, RZ, 0x70 ;  /* 0x00000070ff087424 */ /* 0x000fe400078e00ff */
[----:B--2---:R-:W-:-:S07]  /*1f3e0*/  IMAD.MOV.U32 R13, RZ, RZ, RZ ;  /* 0x000000ffff0d7224 */ /* 0x004fce00078e00ff */
[----:B------:R-:W-:-:S07]  /*1f3f0*/  LEPC R20, `(.L_x_6281) ;  /* 0x000000001014794e */ /* 0x000fce0000000000 */
[----:B---3--:R-:W-:Y:S05]  /*1f400*/  CALL.ABS.NOINC R2 ;  /* 0x0000000002007343 */ /* 0x008fea0003c00000 */
.L_x_6281:
        /* <DEDUP_REMOVED lines=15> */
.L_x_6280:
[----:B------:R-:W-:Y:S05]  /*1f500*/  BSYNC B6 ;  /* 0x0000000000067941 */ /* 0x000fea0003800000 */
.L_x_6279:
[----:B------:R-:W-:Y:S01]  /*1f510*/  IMAD.MOV.U32 R25, RZ, RZ, R31 ;  /* 0x000000ffff197224 */ /* 0x000fe200078e001f */
[----:B------:R-:W-:Y:S01]  /*1f520*/  ULDC.64 UR4, c[0x0][0x9f8] ;  /* 0x00027e0000047ab9 */ /* 0x000fe20000000a00 */
[----:B------:R-:W2:Y:S01]  /*1f530*/  LDL R31, [R1+0x8] ;  /* 0x00000800011f7983 */ /* 0x000ea20000100800 */
[----:B------:R-:W-:-:S03]  /*1f540*/  ISETP.NE.U32.AND P0, PT, RZ, UR4, PT ;  /* 0x00000004ff007c0c */ /* 0x000fc6000bf05070 */
[----:B------:R-:W3:Y:S01]  /*1f550*/  LDL R21, [R1+0xc] ;  /* 0x00000c0001157983 */ /* 0x000ee20000100800 */
[----:B------:R-:W-:Y:S01]  /*1f560*/  ISETP.NE.AND.EX P0, PT, RZ, UR5, PT, P0 ;  /* 0x00000005ff007c0c */ /* 0x000fe2000bf05300 */
[----:B------:R-:W-:Y:S01]  /*1f570*/  ULDC.64 UR6, c[0x0][0x208] ;  /* 0x0000820000067ab9 */ /* 0x000fe20000000a00 */
[----:B------:R-:W4:Y:S01]  /*1f580*/  LDC R0, c[0x0][0x430] ;  /* 0x00010c00ff007b82 */ /* 0x000f220000000800 */
[----:B------:R-:W3:Y:S01]  /*1f590*/  LDL.LU R8, [R1] ;  /* 0x0000000001087983 */ /* 0x000ee20000300800 */
[----:B------:R-:W0:Y:S09]  /*1f5a0*/  S2R R20, SR_TID.X ;  /* 0x0000000000147919 */ /* 0x000e320000002100 */
[----:B------:R-:W-:Y:S01]  /*1f5b0*/  @P0 IADD3 R2, P1, R23, UR4, RZ ;  /* 0x0000000417020c10 */ /* 0x000fe2000ff3e0ff */
[----:B------:R-:W-:Y:S01]  /*1f5c0*/  VIADD R25, R25, 0xffffffff ;  /* 0xffffffff19197836 */ /* 0x000fe20000000000 */
[----:B------:R-:W-:-:S02]  /*1f5d0*/  ULDC UR4, c[0x0][0x2f4] ;  /* 0x0000bd0000047ab9 */ /* 0x000fc40000000800 */
[----:B------:R-:W-:-:S05]  /*1f5e0*/  @P0 IADD3.X R3, R24, UR5, RZ, P1, !PT ;  /* 0x0000000518030c10 */ /* 0x000fca0008ffe4ff */
[----:B------:R1:W3:Y:S01]  /*1f5f0*/  @P0 LDG.E R32, desc[UR6][R2.64] ;  /* 0x0000000602200981 */ /* 0x0002e2000c1e1900 */
[----:B0-----:R-:W-:-:S04]  /*1f600*/  LOP3.LUT R20, R20, 0x7f, RZ, 0xc0, !PT ;  /* 0x0000007f14147812 */ /* 0x001fc800078ec0ff */
[----:B------:R-:W-:Y:S02]  /*1f610*/  SHF.R.U32.HI R4, RZ, 0x3, R20 ;  /* 0x00000003ff047819 */ /* 0x000fe40000011614 */
[----:B------:R-:W0:Y:S01]  /*1f620*/  S2R R20, SR_TID.X ;  /* 0x0000000000147919 */ /* 0x000e220000002100 */
[----:B----4-:R-:W-:-:S13]  /*1f630*/  ISETP.NE.AND P1, PT, R0, 0x1, PT ;  /* 0x000000010000780c */ /* 0x010fda0003f25270 */
[----:B------:R-:W4:Y:S01]  /*1f640*/  @P1 LDC R6, c[0x0][0x438] ;  /* 0x00010e00ff061b82 */ /* 0x000f220000000800 */
[----:B0-----:R-:W-:-:S04]  /*1f650*/  SHF.L.U32 R20, R20, 0x4, RZ ;  /* 0x0000000414147819 */ /* 0x001fc800000006ff */
[----:B------:R-:W-:-:S03]  /*1f660*/  LOP3.LUT R20, R4, 0x70, R20, 0xf8, !PT ;  /* 0x0000007004147812 */ /* 0x000fc600078ef814 */
[----:B------:R-:W0:Y:S02]  /*1f670*/  @P1 LDC R4, c[0x0][0x434] ;  /* 0x00010d00ff041b82 */ /* 0x000e240000000800 */
[----:B------:R-:W-:Y:S01]  /*1f680*/  IMAD R5, R25, 0x60, R20 ;  /* 0x0000006019057824 */ /* 0x000fe200078e0214 */
[----:B------:R-:W-:Y:S01]  /*1f690*/  ISETP.GE.AND P3, PT, R33, UR4, PT ;  /* 0x0000000421007c0c */ /* 0x000fe2000bf66270 */
[----:B------:R-:W-:-:S03]  /*1f6a0*/  UMOV UR5, 0xffffffff ;  /* 0xffffffff00057882 */ /* 0x000fc60000000000 */
[----:B--2---:R-:W-:-:S04]  /*1f6b0*/  ISETP.GE.AND P0, PT, R5, R31, PT ;  /* 0x0000001f0500720c */ /* 0x004fc80003f06270 */
[----:B------:R-:W-:Y:S01]  /*1f6c0*/  ISETP.GT.U32.OR P0, PT, R20, 0x5f, P0 ;  /* 0x0000005f1400780c */ /* 0x000fe20000704470 */
[----:B---3--:R-:W-:-:S04]  /*1f6d0*/  IMAD.IADD R5, R5, 0x1, R21 ;  /* 0x0000000105057824 */ /* 0x008fc800078e0215 */
[----:B0-----:R-:W-:-:S08]  /*1f6e0*/  @P1 IMAD.HI.U32 R7, R5, R4, RZ ;  /* 0x0000000405071227 */ /* 0x001fd000078e00ff */
[----:B-1----:R-:W0:Y:S01]  /*1f6f0*/  @!P0 LDC.64 R2, c[0x0][0x428] ;  /* 0x00010a00ff028b82 */ /* 0x002e220000000a00 */
[----:B------:R-:W-:Y:S02]  /*1f700*/  MOV R4, R5 ;  /* 0x0000000500047202 */ /* 0x000fe40000000f00 */
[----:B----4-:R-:W-:-:S05]  /*1f710*/  @P1 SHF.R.U32.HI R4, RZ, R6, R7 ;  /* 0x00000006ff041219 */ /* 0x010fca0000011607 */
[----:B------:R-:W-:Y:S01]  /*1f720*/  IMAD.MOV R6, RZ, RZ, -R4 ;  /* 0x000000ffff067224 */ /* 0x000fe200078e0a04 */
[----:B------:R-:W-:-:S03]  /*1f730*/  SHF.R.S32.HI R9, RZ, 0x1f, R32 ;  /* 0x0000001fff097819 */ /* 0x000fc60000011420 */
[----:B------:R-:W-:Y:S01]  /*1f740*/  IMAD R0, R0, R6, R5 ;  /* 0x0000000600007224 */ /* 0x000fe200078e0205 */
[--C-:B------:R-:W-:Y:S01]  /*1f750*/  @!P0 SHF.R.S32.HI R5, RZ, 0x1f, R4.reuse ;  /* 0x0000001fff058819 */ /* 0x100fe20000011404 */
[-C--:B0-----:R-:W-:Y:S02]  /*1f760*/  @!P0 IMAD R6, R9, R2.reuse, RZ ;  /* 0x0000000209068224 */ /* 0x081fe400078e02ff */
[----:B------:R-:W-:-:S04]  /*1f770*/  @!P0 IMAD.WIDE.U32 R4, R32, R2, R4 ;  /* 0x0000000220048225 */ /* 0x000fc800078e0004 */
[----:B------:R-:W-:Y:S02]  /*1f780*/  @!P0 IMAD R6, R32, R3, R6 ;  /* 0x0000000320068224 */ /* 0x000fe400078e0206 */
[----:B------:R-:W0:Y:S02]  /*1f790*/  @!P0 LDC.64 R2, c[0x0][0x418] ;  /* 0x00010600ff028b82 */ /* 0x000e240000000a00 */
[----:B------:R-:W-:Y:S02]  /*1f7a0*/  @!P0 IMAD.IADD R6, R5, 0x1, R6 ;  /* 0x0000000105068824 */ /* 0x000fe400078e0206 */
[----:B------:R-:W-:Y:S01]  /*1f7b0*/  IMAD.U32 R7, RZ, RZ, UR37 ;  /* 0x00000025ff077e24 */ /* 0x000fe2000f8e00ff */
[----:B0-----:R-:W-:-:S04]  /*1f7c0*/  @!P0 LEA R2, P1, R4, R2, 0x2 ;  /* 0x0000000204028211 */ /* 0x001fc800078210ff */
[----:B------:R-:W-:Y:S02]  /*1f7d0*/  @!P0 LEA.HI.X R3, R4, R3, R6, 0x2, P1 ;  /* 0x0000000304038211 */ /* 0x000fe400008f1406 */
[----:B------:R-:W-:-:S06]  /*1f7e0*/  MOV R4, RZ ;  /* 0x000000ff00047202 */ /* 0x000fcc0000000f00 */
        /* <DEDUP_REMOVED lines=15> */
[----:B------:R0:W-:Y:S04]  /*1f8e0*/  STL [R1+0x10], R9 ;  /* 0x0000100901007387 */ /* 0x0001e80000100800 */
[----:B------:R0:W-:Y:S01]  /*1f8f0*/  STL [R1], R8 ;  /* 0x0000000801007387 */ /* 0x0001e20000100800 */
[----:B------:R-:W-:Y:S05]  /*1f900*/  BRA.DIV UR5, `(.L_x_6282) ;  /* 0x00000056051c7947 */ /* 0x000fea000b800000 */
.L_x_6411:
[----:B------:R-:W-:Y:S01]  /*1f910*/  SHF.R.S32.HI R31, RZ, 0x1f, R18 ;  /* 0x0000001fff1f7819 */ /* 0x000fe20000011412 */
[----:B------:R-:W-:Y:S06]  /*1f920*/  @!P2 BRA `(.L_x_6283) ;  /* 0x000000000004a947 */ /* 0x000fec0003800000 */
[----:B------:R-:W-:Y:S01]  /*1f930*/  BPT.TRAP 0x1 ;  /* 0x000000040000795c */ /* 0x000fe20000300000 */
.L_x_6283:
        /* <DEDUP_REMOVED lines=25> */
.L_x_6412:
[----:B------:R-:W-:Y:S05]  /*1fad0*/  BSYNC B0 ;  /* 0x0000000000007941 */ /* 0x000fea0003800000 */
.L_x_6284:
        /* <DEDUP_REMOVED lines=13> */
[----:B------:R-:W-:Y:S01]  /*1fbb0*/  IMAD R6, R6, UR4, RZ ;  /* 0x0000000406067c24 */ /* 0x000fe2000f8e02ff */
[----:B------:R-:W-:Y:S01]  /*1fbc0*/  IADD3 R3, R3, R5, RZ ;  /* 0x0000000503037210 */ /* 0x000fe20007ffe0ff */
[----:B------:R-:W-:Y:S02]  /*1fbd0*/  IMAD R5, R26, 0x4800, R37 ;  /* 0x000048001a057824 */ /* 0x000fe400078e0225 */
        /* <DEDUP_REMOVED lines=8> */
[----:B---3--:R-:W-:Y:S01]  /*1fc60*/  IMAD R6, R25, -0x60, R9 ;  /* 0xffffffa019067824 */ /* 0x008fe200078e0209 */
[----:B------:R-:W-:Y:S01]  /*1fc70*/  LEA R4, P0, R2, UR4, 0x1 ;  /* 0x0000000402047c11 */ /* 0x000fe2000f8008ff */
[----:B------:R-:W-:Y:S01]  /*1fc80*/  IMAD.IADD R0, R3, 0x1, R0 ;  /* 0x0000000103007824 */ /* 0x000fe200078e0200 */
[----:B------:R-:W-:Y:S02]  /*1fc90*/  UMOV UR4, 0xffffffff ;  /* 0xffffffff00047882 */ /* 0x000fe40000000000 */
[----:B------:R-:W-:Y:S02]  /*1fca0*/  IADD3 R6, -R8, R6, RZ ;  /* 0x0000000608067210 */ /* 0x000fe40007ffe1ff */
[----:B------:R-:W-:Y:S02]  /*1fcb0*/  LEA.HI.X R0, R2, UR5, R0, 0x1, P0 ;  /* 0x0000000502007c11 */ /* 0x000fe400080f0c00 */
[----:B------:R-:W-:Y:S01]  /*1fcc0*/  ISETP.GE.AND P0, PT, R6, 0x1, PT ;  /* 0x000000010600780c */ /* 0x000fe20003f06270 */
[----:B------:R-:W-:-:S12]  /*1fcd0*/  BRA.DIV UR4, `(.L_x_6286) ;  /* 0x0000005204707947 */ /* 0x000fd8000b800000 */
[----:B------:R-:W0:Y:S01]  /*1fce0*/  SHFL.IDX PT, R3, R4, RZ, 0x181f ;  /* 0x00181fff04037589 */ /* 0x000e2200000e0000 */
[----:B------:R-:W-:Y:S01]  /*1fcf0*/  @P0 IMAD R8, R5, 0x2, R22 ;  /* 0x0000000205080824 */ /* 0x000fe200078e0216 */
[----:B------:R-:W-:Y:S02]  /*1fd00*/  ULDC.64 UR4, c[0x0][0x208] ;  /* 0x0000820000047ab9 */ /* 0x000fe40000000a00 */
        /* <DEDUP_REMOVED lines=51> */
[----:B0-----:R-:W-:-:S04]  /*20040*/  @P1 LEA R3, P0, R33, R3, 0x1 ;  /* 0x0000000321031211 */ /* 0x001fc800078008ff */
[----:B-1----:R-:W-:-:S04]  /*20050*/  @P1 IADD3.X R2, RZ, R2, RZ, P0, !PT ;  /* 0x00000002ff021210 */ /* 0x002fc800007fe4ff */
[----:B------:R-:W-:-:S04]  /*20060*/  @P1 LOP3.LUT R3, R3, R2, RZ, 0x3c, !PT ;  /* 0x0000000203031212 */ /* 0x000fc800078e3cff */
[----:B------:R-:W-:-:S04]  /*20070*/  @P1 LOP3.LUT R2, R3, R2, RZ, 0x3c, !PT ;  /* 0x0000000203021212 */ /* 0x000fc800078e3cff */
[----:B------:R-:W-:-:S05]  /*20080*/  @P1 LOP3.LUT R3, R3, R2, RZ, 0x3c, !PT ;  /* 0x0000000203031212 */ /* 0x000fca00078e3cff */
[----:B------:R-:W-:Y:S04]  /*20090*/  @P1 LDGSTS.E.BYPASS.LTC128B.128 [R8+0x20400], desc[UR4][R2.64], !P4 ;  /* 0x2040000002081fae */ /* 0x000fe8000e101d44 */
[----:B------:R-:W-:Y:S04]  /*200a0*/  @P1 LDGSTS.E.BYPASS.LTC128B.128 [R8+0x23400], desc[UR4][R2.64+0x80], !P3 ;  /* 0x2340008002081fae */ /* 0x000fe8000d901d44 */
[----:B------:R0:W-:Y:S04]  /*200b0*/  @P1 LDGSTS.E.BYPASS.LTC128B.128 [R8+0x26400], desc[UR4][R2.64+0x100], !P2 ;  /* 0x2640010002081fae */ /* 0x0001e8000d101d44 */
[----:B0-2---:R0:W1:Y:S02]  /*200c0*/  SHFL.IDX PT, R2, R4, 0x5, 0x181f ;  /* 0x00b81f0004027f89 */ /* 0x00506400000e0000 */
.L_x_6426:
[----:B------:R-:W-:Y:S01]  /*200d0*/  ISETP.GE.AND P0, PT, R6, 0x51, PT ;  /* 0x000000510600780c */ /* 0x000fe20003f06270 */
[----:B------:R-:W-:-:S12]  /*200e0*/  ULDC.64 UR4, c[0x0][0x208] ;  /* 0x0000820000047ab9 */ /* 0x000fd80000000a00 */
[----:B-1----:R-:W-:Y:S02]  /*200f0*/  @P0 LEA R2, P1, R33, R2, 0x1 ;  /* 0x0000000221020211 */ /* 0x002fe400078208ff */
[----:B------:R-:W-:-:S03]  /*20100*/  @P0 LEA R5, R5, R22, 0x1 ;  /* 0x0000001605050211 */ /* 0x000fc600078e08ff */
        /* <DEDUP_REMOVED lines=9> */
.L_x_6287:
        /* <DEDUP_REMOVED lines=11> */
.L_x_6288:
        /* <DEDUP_REMOVED lines=8> */
[----:B------:R-:W-:-:S02]  /*202d0*/  SHF.R.S32.HI R0, RZ, 0x1f, R34 ;  /* 0x0000001fff007819 */ /* 0x000fc40000011422 */
[----:B------:R-:W-:Y:S01]  /*202e0*/  ISETP.NE.AND.EX P0, PT, RZ, UR7, PT, P0 ;  /* 0x00000007ff007c0c */ /* 0x000fe2000bf05300 */
[----:B------:R-:W-:Y:S01]  /*202f0*/  VIADD R2, R22, 0x12400 ;  /* 0x0001240016027836 */ /* 0x000fe20000000000 */
[----:B------:R-:W-:Y:S01]  /*20300*/  BSSY B6, `(.L_x_6289) ;  /* 0x000001a000067945 */ /* 0x000fe20003800000 */
[----:B------:R-:W-:Y:S01]  /*20310*/  IMAD R0, R0, UR4, RZ ;  /* 0x0000000400007c24 */ /* 0x000fe2000f8e02ff */
[----:B------:R-:W-:-:S03]  /*20320*/  SEL R30, R30, RZ, !P0 ;  /* 0x000000ff1e1e7207 */ /* 0x000fc60004000000 */
[----:B------:R-:W-:-:S05]  /*20330*/  IMAD R0, R34, UR5, R0 ;  /* 0x0000000522007c24 */ /* 0x000fca000f8e0200 */
[----:B------:R-:W-:Y:S02]  /*20340*/  IADD3 R34, R5, R0, RZ ;  /* 0x0000000005227210 */ /* 0x000fe40007ffe0ff */
        /* <DEDUP_REMOVED lines=15> */
[----:B------:R-:W-:Y:S01]  /*20440*/  MOV R13, RZ ;  /* 0x000000ff000d7202 */ /* 0x000fe20000000f00 */
[----:B------:R-:W-:-:S02]  /*20450*/  IMAD.U32 R10, RZ, RZ, UR8 ;  /* 0x00000008ff0a7e24 */ /* 0x000fc4000f8e00ff */
[----:B------:R-:W-:Y:S02]  /*20460*/  IMAD.MOV.U32 R8, RZ, RZ, 0x70 ;  /* 0x00000070ff087424 */ /* 0x000fe400078e00ff */
[----:B------:R-:W-:-:S07]  /*20470*/  IMAD.MOV.U32 R12, RZ, RZ, 0x1 ;  /* 0x00000001ff0c7424 */ /* 0x000fce00078e00ff */
[----:B------:R-:W-:-:S07]  /*20480*/  LEPC R20, `(.L_x_6290) ;  /* 0x000000001014794e */ /* 0x000fce0000000000 */
[----:B0-----:R-:W-:Y:S05]  /*20490*/  CALL.ABS.NOINC R2 ;  /* 0x0000000002007343 */ /* 0x001fea0003c00000 */
.L_x_6290:
[----:B------:R-:W-:Y:S05]  /*204a0*/  BSYNC B6 ;  /* 0x0000000000067941 */ /* 0x000fea0003800000 */
.L_x_6289:
[----:B------:R-:W2:Y:S01]  /*204b0*/  LDL.LU R20, [R1+0x2c] ;  /* 0x00002c0001147983 */ /* 0x000ea20000300800 */
[----:B------:R-:W-:Y:S01]  /*204c0*/  ULDC.64 UR4, c[0x0][0x2d8] ;  /* 0x0000b60000047ab9 */ /* 0x000fe20000000a00 */
[----:B-1----:R-:W1:Y:S02]  /*204d0*/  LDC R7, c[0x0][0x448] ;  /* 0x00011200ff077b82 */ /* 0x002e640000000800 */
[----:B0-----:R-:W3:Y:S01]  /*204e0*/  LDL.LU.64 R2, [R1+0x20] ;  /* 0x0000200001027983 */ /* 0x001ee20000300a00 */
[----:B------:R-:W-:-:S03]  /*204f0*/  IMAD R0, R31, UR4, RZ ;  /* 0x000000041f007c24 */ /* 0x000fc6000f8e02ff */
[----:B------:R0:W5:Y:S01]  /*20500*/  LDL R10, [R1+0x18] ;  /* 0x00001800010a7983 */ /* 0x0001620000100800 */
[----:B------:R-:W-:-:S03]  /*20510*/  IMAD R5, R18, UR5, R0 ;  /* 0x0000000512057c24 */ /* 0x000fc6000f8e0200 */
[----:B------:R0:W5:Y:S01]  /*20520*/  LDL R8, [R1+0x4] ;  /* 0x0000040001087983 */ /* 0x0001620000100800 */
[----:B-1----:R-:W-:-:S13]  /*20530*/  ISETP.NE.AND P0, PT, R7, 0x1, PT ;  /* 0x000000010700780c */ /* 0x002fda0003f05270 */
[----:B------:R-:W1:Y:S01]  /*20540*/  @P0 LDC R6, c[0x0][0x44c] ;  /* 0x00011300ff060b82 */ /* 0x000e620000000800 */
[----:B---3--:R-:W-:Y:S02]  /*20550*/  IMAD.MOV.U32 R3, RZ, RZ, R34 ;  /* 0x000000ffff037224 */ /* 0x008fe400078e0022 */
[----:B------:R-:W-:Y:S01]  /*20560*/  IMAD.WIDE.U32 R2, R18, UR4, R2 ;  /* 0x0000000412027c25 */ /* 0x000fe2000f8e0002 */
[----:B------:R-:W-:-:S03]  /*20570*/  ULDC.64 UR4, c[0x0][0x2e0] ;  /* 0x0000b80000047ab9 */ /* 0x000fc60000000a00 */
[----:B------:R-:W-:Y:S02]  /*20580*/  IMAD.IADD R3, R3, 0x1, R5 ;  /* 0x0000000103037824 */ /* 0x000fe400078e0205 */
[----:B--2---:R-:W-:Y:S02]  /*20590*/  IMAD R5, R20, UR4, RZ ;  /* 0x0000000414057c24 */ /* 0x004fe4000f8e02ff */
[----:B------:R-:W2:Y:S01]  /*205a0*/  S2R R20, SR_TID.X ;  /* 0x0000000000147919 */ /* 0x000ea20000002100 */
[----:B------:R-:W-:-:S04]  /*205b0*/  IMAD.WIDE.U32 R2, R30, UR4, R2 ;  /* 0x000000041e027c25 */ /* 0x000fc8000f8e0002 */
[----:B------:R-:W-:Y:S01]  /*205c0*/  IMAD R0, R30, UR5, R5 ;  /* 0x000000051e007c24 */ /* 0x000fe2000f8e0205 */
[----:B------:R-:W-:-:S04]  /*205d0*/  ULDC.64 UR4, c[0x0][0x2d0] ;  /* 0x0000b40000047ab9 */ /* 0x000fc80000000a00 */
[----:B------:R-:W-:Y:S02]  /*205e0*/  IADD3 R3, R3, R0, RZ ;  /* 0x0000000003037210 */ /* 0x000fe40007ffe0ff */
[----:B------:R-:W3:Y:S01]  /*205f0*/  @P0 LDC R0, c[0x0][0x450] ;  /* 0x00011400ff000b82 */ /* 0x000ee20000000800 */
[----:B--2---:R-:W-:-:S04]  /*20600*/  LOP3.LUT R20, R20, 0x7f, RZ, 0xc0, !PT ;  /* 0x0000007f14147812 */ /* 0x004fc800078ec0ff */
[----:B------:R-:W-:Y:S02]  /*20610*/  SHF.R.U32.HI R21, RZ, 0x3, R20 ;  /* 0x00000003ff157819 */ /* 0x000fe40000011614 */
[----:B------:R-:W2:Y:S02]  /*20620*/  S2R R20, SR_TID.X ;  /* 0x0000000000147919 */ /* 0x000ea40000002100 */
[----:B--2---:R-:W-:-:S05]  /*20630*/  IMAD.SHL.U32 R20, R20, 0x10, RZ ;  /* 0x0000001014147824 */ /* 0x004fca00078e00ff */
[----:B------:R-:W-:-:S05]  /*20640*/  LOP3.LUT R20, R21, 0x70, R20, 0xf8, !PT ;  /* 0x0000007015147812 */ /* 0x000fca00078ef814 */
[----:B------:R-:W-:-:S04]  /*20650*/  IMAD R5, R17, 0x80, R20 ;  /* 0x0000008011057824 */ /* 0x000fc800078e0214 */
[----:B-1----:R-:W-:Y:S01]  /*20660*/  @P0 IMAD.HI.U32 R6, R5, R6, RZ ;  /* 0x0000000605060227 */ /* 0x002fe200078e00ff */
[----:B------:R-:W-:-:S04]  /*20670*/  MOV R4, R5 ;  /* 0x0000000500047202 */ /* 0x000fc80000000f00 */
[----:B---3--:R-:W-:Y:S01]  /*20680*/  @P0 SHF.R.U32.HI R4, RZ, R0, R6 ;  /* 0x00000000ff040219 */ /* 0x008fe20000011606 */
[----:B------:R-:W1:Y:S04]  /*20690*/  S2R R20, SR_TID.X ;  /* 0x0000000000147919 */ /* 0x000e680000002100 */
        /* <DEDUP_REMOVED lines=16> */
[----:B-1----:R-:W-:Y:S02]  /*207a0*/  LOP3.LUT R20, R20, 0x7f, RZ, 0xc0, !PT ;  /* 0x0000007f14147812 */ /* 0x002fe400078ec0ff */
[----:B------:R-:W-:Y:S01]  /*207b0*/  LEA.HI.X R4, R2, UR5, R3, 0x1, P0 ;  /* 0x0000000502047c11 */ /* 0x000fe200080f0c03 */
[----:B------:R-:W-:Y:S01]  /*207c0*/  UMOV UR5, 0xffffffff ;  /* 0xffffffff00057882 */ /* 0x000fe20000000000 */
[----:B------:R-:W-:-:S02]  /*207d0*/  ISETP.GE.AND P3, PT, R33, UR4, PT ;  /* 0x0000000421007c0c */ /* 0x000fc4000bf66270 */
[----:B------:R-:W-:Y:S02]  /*207e0*/  ISETP.GE.AND P0, PT, R36, UR4, PT ;  /* 0x0000000424007c0c */ /* 0x000fe4000bf06270 */
[----:B------:R-:W-:Y:S02]  /*207f0*/  ISETP.GE.AND P1, PT, R35, UR4, PT ;  /* 0x0000000423007c0c */ /* 0x000fe4000bf26270 */
[----:B------:R-:W-:Y:S01]  /*20800*/  SHF.R.U32.HI R9, RZ, 0x3, R20 ;  /* 0x00000003ff097819 */ /* 0x000fe20000011614 */
[----:B0-----:R-:W-:Y:S10]  /*20810*/  BRA.DIV UR5, `(.L_x_6291) ;  /* 0x0000004e05dc7947 */ /* 0x001ff4000b800000 */
[----:B------:R-:W0:Y:S01]  /*20820*/  SHFL.IDX PT, R14, R0, RZ, 0x181f ;  /* 0x00181fff000e7589 */ /* 0x000e2200000e0000 */
[----:B-----5:R-:W-:Y:S01]  /*20830*/  IMAD R5, R10, R7, RZ ;  /* 0x000000070a057224 */ /* 0x020fe200078e02ff */
[----:B------:R-:W-:Y:S01]  /*20840*/  ULDC.64 UR4, c[0x0][0x208] ;  /* 0x0000820000047ab9 */ /* 0x000fe20000000a00 */
        /* <DEDUP_REMOVED lines=15> */
[----:B-1----:R-:W-:Y:S01]  /*20940*/  @!P2 IMAD.X R7, RZ, RZ, R2, P4 ;  /* 0x000000ffff07a224 */ /* 0x002fe200020e0602 */
[----:B------:R-:W-:Y:S02]  /*20950*/  @!P2 MOV R2, R14 ;  /* 0x0000000e0002a202 */ /* 0x000fe40000000f00 */
[----:B------:R-:W0:Y:S01]  /*20960*/  SHFL.IDX PT, R14, R0, 0x2, 0x181f ;  /* 0x00581f00000e7f89 */ /* 0x000e2200000e0000 */
[----:B------:R-:W-:-:S05]  /*20970*/  @!P2 IMAD.MOV.U32 R3, RZ, RZ, R7 ;  /* 0x000000ffff03a224 */ /* 0x000fca00078e0007 */
[----:B------:R-:W-:Y:S04]  /*20980*/  @!P2 LDGSTS.E.BYPASS.LTC128B.128 [R8+0x12c00], desc[UR4][R2.64], !P3 ;  /* 0x12c000000208afae */ /* 0x000fe8000d901d44 */
[----:B------:R-:W-:Y:S04]  /*20990*/  @!P2 LDGSTS.E.BYPASS.LTC128B.128 [R8+0x16c00], desc[UR4][R2.64+0x80], !P0 ;  /* 0x16c000800208afae */ /* 0x000fe8000c101d44 */
[----:B------:R1:W-:Y:S01]  /*209a0*/  @!P2 LDGSTS.E.BYPASS.LTC128B.128 [R8+0x1ac00], desc[UR4][R2.64+0x100], !P1 ;  /* 0x1ac001000208afae */ /* 0x0003e2000c901d44 */
[----:B------:R-:W-:Y:S02]  /*209b0*/  ISETP.GE.AND P2, PT, R6, R5, PT ;  /* 0x000000050600720c */ /* 0x000fe40003f46270 */
[----:B------:R-:W-:Y:S01]  /*209c0*/  IADD3 R6, R17, 0x30, RZ ;  /* 0x0000003011067810 */ /* 0x000fe20007ffe0ff */
        /* <DEDUP_REMOVED lines=48> */
[----:B------:R1:W2:Y:S01]  /*20cd0*/  SHFL.IDX PT, R14, R0, 0x7, 0x181f ;  /* 0x00f81f00000e7f89 */ /* 0x0002a200000e0000 */
[----:B------:R-:W-:-:S05]  /*20ce0*/  @!P2 MOV R3, R7 ;  /* 0x000000070003a202 */ /* 0x000fca0000000f00 */
[----:B------:R1:W-:Y:S04]  /*20cf0*/  @!P2 LDGSTS.E.BYPASS.LTC128B.128 [R8+0x15400], desc[UR4][R2.64], !P3 ;  /* 0x154000000208afae */ /* 0x0003e8000d901d44 */
[----:B------:R1:W-:Y:S04]  /*20d00*/  @!P2 LDGSTS.E.BYPASS.LTC128B.128 [R8+0x19400], desc[UR4][R2.64+0x80], !P0 ;  /* 0x194000800208afae */ /* 0x0003e8000c101d44 */
[----:B0-----:R1:W-:Y:S02]  /*20d10*/  @!P2 LDGSTS.E.BYPASS.LTC128B.128 [R8+0x1d400], desc[UR4][R2.64+0x100], !P1 ;  /* 0x1d4001000208afae */ /* 0x0013e4000c901d44 */
.L_x_6443:
[----:B-1----:R-:W-:Y:S01]  /*20d20*/  VIADD R0, R17, 0x70 ;  /* 0x0000007011007836 */ /* 0x002fe20000000000 */
[----:B------:R-:W-:Y:S04]  /*20d30*/  BSSY B0, `(.L_x_6292) ;  /* 0x000000c000007945 */ /* 0x000fe80003800000 */
[----:B------:R-:W-:-:S13]  /*20d40*/  ISETP.GE.AND P2, PT, R0, R5, PT ;  /* 0x000000050000720c */ /* 0x000fda0003f46270 */
[----:B------:R-:W-:Y:S05]  /*20d50*/  @P2 BRA `(.L_x_6293) ;  /* 0x0000000000242947 */ /* 0x000fea0003800000 */
[----:B--2---:R-:W-:Y:S01]  /*20d60*/  LEA R2, P2, R33, R14, 0x1 ;  /* 0x0000000e21027211 */ /* 0x004fe200078408ff */
[----:B------:R-:W-:-:S04]  /*20d70*/  ULDC.64 UR4, c[0x0][0x208] ;  /* 0x0000820000047ab9 */ /* 0x000fc80000000a00 */
[----:B------:R-:W-:-:S05]  /*20d80*/  IMAD.X R3, RZ, RZ, R4, P2 ;  /* 0x000000ffff037224 */ /* 0x000fca00010e0604 */
[----:B------:R-:W-:Y:S01]  /*20d90*/  @!PT LDS RZ, [RZ] ;  /* 0x00000000fffff984 */ /* 0x000fe20000000800 */
[----:B------:R-:W-:Y:S01]  /*20da0*/  @!PT LDS RZ, [RZ] ;  /* 0x00000000fffff984 */ /* 0x000fe20000000800 */
[----:B------:R-:W-:Y:S01]  /*20db0*/  @!PT LDS RZ, [RZ] ;  /* 0x00000000fffff984 */ /* 0x000fe20000000800 */
[----:B------:R0:W-:Y:S04]  /*20dc0*/  LDGSTS.E.BYPASS.LTC128B.128 [R8+0x15c00], desc[UR4][R2.64], !P3 ;  /* 0x15c0000002087fae */ /* 0x0001e8000d901d44 */
[----:B------:R0:W-:Y:S04]  /*20dd0*/  LDGSTS.E.BYPASS.LTC128B.128 [R8+0x19c00], desc[UR4][R2.64+0x80], !P0 ;  /* 0x19c0008002087fae */ /* 0x0001e8000c101d44 */
[----:B------:R0:W-:Y:S02]  /*20de0*/  LDGSTS.E.BYPASS.LTC128B.128 [R8+0x1dc00], desc[UR4][R2.64+0x100], !P1 ;  /* 0x1dc0010002087fae */ /* 0x0001e4000c901d44 */
.L_x_6293:
[----:B------:R-:W-:Y:S05]  /*20df0*/  BSYNC B0 ;  /* 0x0000000000007941 */ /* 0x000fea0003800000 */
.L_x_6292:
[----:B------:R-:W-:Y:S01]  /*20e00*/  NOP ;  /* 0x0000000000007918 */ /* 0x000fe20000000000 */
[----:B------:R-:W-:-:S13]  /*20e10*/  PLOP3.LUT P0, PT, PT, PT, PT, 0x80, 0x0 ;  /* 0x000000000000781c */ /* 0x000fda0003f0f070 */
.L_x_6294:
[----:B------:R-:W-:Y:S02]  /*20e20*/  PLOP3.LUT P1, PT, P1, P0, PT, 0xa2, 0x0 ;  /* 0x000000000000781c */ /* 0x000fe40000f21472 */
[----:B------:R-:W-:-:S08]  /*20e30*/  @P0 R2UR P1, UR4, R22 ;  /* 0x00000000160402ca */ /* 0x000fd00000020000 */
[----:B------:R-:W-:-:S05]  /*20e40*/  @P0 PLOP3.LUT P0, PT, P1, PT, PT, 0x80, 0x0 ;  /* 0x000000000000081c */ /* 0x000fca0000f0f070 */
[----:B------:R-:W-:Y:S01]  /*20e50*/  @!P1 SYNCS.ARRIVE.TRANS64.RED.A0T1 RZ, [UR4+0x30800], RZ ;  /* 0x030800ffffff99a7 */ /* 0x000fe20008200404 */
[----:B------:R-:W-:Y:S07]  /*20e60*/  @!P1 ARRIVES.LDGSTSBAR.64.TRANSCNT [UR4+0x30800] ;  /* 0x03080000ff0099b0 */ /* 0x000fee0008000a84 */
[----:B------:R-:W-:Y:S05]  /*20e70*/  @P0 BRA.U.ANY `(.L_x_6294) ;  /* 0xfffffffd00e80947 */ /* 0x000fea000393ffff */
[----:B0-----:R-:W3:Y:S02]  /*20e80*/  LDL.LU R2, [R1+0x28] ;  /* 0x0000280001027983 */ /* 0x001ee40000300800 */
[----:B---3--:R-:W-:-:S04]  /*20e90*/  IADD3 R2, R2, 0x1, RZ ;  /* 0x0000000102027810 */ /* 0x008fc80007ffe0ff */
        /* <DEDUP_REMOVED lines=10> */
.L_x_6444:
[----:B------:R-:W-:Y:S05]  /*20f40*/  BSYNC B0 ;  /* 0x0000000000007941 */ /* 0x000fea0003800000 */
.L_x_6295:
        /* <DEDUP_REMOVED lines=12> */
.L_x_6311:
[----:B------:R-:W3:Y:S01]  /*21010*/  LDL R4, [R1+0xc] ;  /* 0x00000c0001047983 */ /* 0x000ee20000100800 */
[----:B------:R-:W1:Y:S03]  /*21020*/  LDC R7, c[0x0][0x430] ;  /* 0x00010c00ff077b82 */ /* 0x000e660000000800 */
[----:B------:R-:W4:Y:S01]  /*21030*/  LDL R8, [R1+0x10] ;  /* 0x0000100001087983 */ /* 0x000f220000100800 */
[----:B------:R-:W0:Y:S02]  /*21040*/  S2R R0, SR_TID.X ;  /* 0x0000000000007919 */ /* 0x000e240000002100 */
[----:B0-----:R-:W-:-:S04]  /*21050*/  LOP3.LUT R0, R0, 0x7f, RZ, 0xc0, !PT ;  /* 0x0000007f00007812 */ /* 0x001fc800078ec0ff */
[----:B------:R-:W-:Y:S02]  /*21060*/  SHF.R.U32.HI R2, RZ, 0x3, R0 ;  /* 0x00000003ff027819 */ /* 0x000fe40000011600 */
[----:B------:R-:W0:Y:S01]  /*21070*/  S2R R0, SR_TID.X ;  /* 0x0000000000007919 */ /* 0x000e220000002100 */
[----:B-1----:R-:W-:-:S13]  /*21080*/  ISETP.NE.AND P0, PT, R7, 0x1, PT ;  /* 0x000000010700780c */ /* 0x002fda0003f05270 */
[----:B------:R-:W1:Y:S01]  /*21090*/  @P0 LDC R3, c[0x0][0x438] ;  /* 0x00010e00ff030b82 */ /* 0x000e620000000800 */
[----:B0-----:R-:W-:-:S04]  /*210a0*/  SHF.L.U32 R0, R0, 0x4, RZ ;  /* 0x0000000400007819 */ /* 0x001fc800000006ff */
[----:B------:R-:W-:-:S03]  /*210b0*/  LOP3.LUT R0, R2, 0x70, R0, 0xf8, !PT ;  /* 0x0000007002007812 */ /* 0x000fc600078ef800 */
[----:B------:R-:W0:Y:S01]  /*210c0*/  @P0 LDC R2, c[0x0][0x434] ;  /* 0x00010d00ff020b82 */ /* 0x000e220000000800 */
[----:B------:R-:W-:Y:S01]  /*210d0*/  ISETP.GT.U32.AND P4, PT, R0, 0x5f, PT ;  /* 0x0000005f0000780c */ /* 0x000fe20003f84070 */
[----:B------:R-:W-:Y:S01]  /*210e0*/  IMAD.U32 R11, RZ, RZ, UR37 ;  /* 0x00000025ff0b7e24 */ /* 0x000fe2000f8e00ff */
[----:B------:R-:W-:Y:S01]  /*210f0*/  ULDC.64 UR4, c[0x0][0x208] ;  /* 0x0000820000047ab9 */ /* 0x000fe20000000a00 */
[----:B------:R-:W-:Y:S02]  /*21100*/  IADD3 R26, R10, 0x1, RZ ;  /* 0x000000010a1a7810 */ /* 0x000fe40007ffe0ff */
[----:B------:R-:W-:Y:S01]  /*21110*/  MOV R25, R6 ;  /* 0x0000000600197202 */ /* 0x000fe20000000f00 */
[----:B---3--:R-:W-:-:S07]  /*21120*/  IMAD R9, R6, 0x60, R4 ;  /* 0x0000006006097824 */ /* 0x008fce00078e0204 */
[----:B------:R-:W4:Y:S01]  /*21130*/  @!P4 LDC.64 R4, c[0x0][0x428] ;  /* 0x00010a00ff04cb82 */ /* 0x000f220000000a00 */
[----:B------:R-:W-:-:S04]  /*21140*/  IMAD.IADD R9, R0, 0x1, R9 ;  /* 0x0000000100097824 */ /* 0x000fc800078e0209 */
[----:B0-----:R-:W-:-:S04]  /*21150*/  @P0 IMAD.HI.U32 R2, R9, R2, RZ ;  /* 0x0000000209020227 */ /* 0x001fc800078e00ff */
[----:B------:R-:W-:Y:S01]  /*21160*/  IMAD.MOV.U32 R0, RZ, RZ, R9 ;  /* 0x000000ffff007224 */ /* 0x000fe200078e0009 */
[----:B-1----:R-:W-:-:S04]  /*21170*/  @P0 SHF.R.U32.HI R0, RZ, R3, R2 ;  /* 0x00000003ff000219 */ /* 0x002fc80000011602 */
[----:B------:R-:W-:Y:S02]  /*21180*/  @!P4 SHF.R.S32.HI R3, RZ, 0x1f, R0 ;  /* 0x0000001fff03c819 */ /* 0x000fe40000011400 */
[----:B------:R-:W-:Y:S01]  /*21190*/  @!P4 MOV R2, R0 ;  /* 0x000000000002c202 */ /* 0x000fe20000000f00 */
[----:B----4-:R-:W-:-:S04]  /*211a0*/  @!P4 IMAD R8, R8, R4, RZ ;  /* 0x000000040808c224 */ /* 0x010fc800078e02ff */
        /* <DEDUP_REMOVED lines=10> */
[----:B------:R-:W-:Y:S02]  /*21250*/  ISETP.NE.AND P4, PT, R11, 0x3, PT ;  /* 0x000000030b00780c */ /* 0x000fe40003f85270 */
[C---:B------:R-:W-:Y:S01]  /*21260*/  ISETP.NE.AND P0, PT, R26.reuse, 0x2, PT ;  /* 0x000000021a00780c */ /* 0x040fe20003f05270 */
[----:B------:R-:W-:Y:S05]  /*21270*/  YIELD ;  /* 0x0000000000007946 */ /* 0x000fea0003800000 */
[----:B------:R-:W-:Y:S02]  /*21280*/  SEL R28, RZ, 0x1, P0 ;  /* 0x00000001ff1c7807 */ /* 0x000fe40000000000 */
[----:B------:R-:W-:-:S02]  /*21290*/  SEL R26, R26, RZ, P0 ;  /* 0x000000ff1a1a7207 */ /* 0x000fc40000000000 */
[----:B------:R-:W-:Y:S01]  /*212a0*/  LOP3.LUT R28, R17, R28, RZ, 0x3c, !PT ;  /* 0x0000001c111c7212 */ /* 0x000fe200078e3cff */
[----:B0-----:R-:W-:Y:S06]  /*212b0*/  @!P4 BRA `(.L_x_6299) ;  /* 0x000000000004c947 */ /* 0x001fec0003800000 */
[----:B------:R-:W-:Y:S01]  /*212c0*/  BPT.TRAP 0x1 ;  /* 0x000000040000795c */ /* 0x000fe20000300000 */
.L_x_6299:
[----:B------:R-:W-:Y:S01]  /*212d0*/  IMAD R7, R26, 0x8, R22 ;  /* 0x000000081a077824 */ /* 0x000fe200078e0216 */
[----:B------:R-:W-:Y:S01]  /*212e0*/  SHF.L.U32 R2, R28, 0x1f, RZ ;  /* 0x0000001f1c027819 */ /* 0x000fe200000006ff */
[----:B------:R-:W-:Y:S03]  /*212f0*/  BSSY B1, `(.L_x_6300) ;  /* 0x0000003000017945 */ /* 0x000fe60003800000 */
[----:B------:R-:W0:Y:S02]  /*21300*/  SYNCS.PHASECHK.TRANS64.TRYWAIT P0, [R7+URZ+0x30840], R2 ;  /* 0x03084002070075a7 */ /* 0x000e24000800017f */
[----:B0-----:R-:W-:Y:S05]  /*21310*/  @!P0 BRA `(.L_x_6301) ;  /* 0x0000004c00e88947 */ /* 0x001fea0003800000 */
.L_x_6445:
[----:B------:R-:W-:Y:S05]  /*21320*/  BSYNC B1 ;  /* 0x0000000000017941 */ /* 0x000fea0003800000 */
.L_x_6300:
[----:B------:R-:W3:Y:S01]  /*21330*/  LDL R3, [R1] ;  /* 0x0000000001037983 */ /* 0x000ee20000100800 */
[----:B------:R-:W-:Y:S01]  /*21340*/  SHF.R.S32.HI R20, RZ, 0x1f, R9 ;  /* 0x0000001fff147819 */ /* 0x000fe20000011409 */
[----:B------:R-:W-:Y:S01]  /*21350*/  ULDC.64 UR4, c[0x0][0x300] ;  /* 0x0000c00000047ab9 */ /* 0x000fe20000000a00 */
[----:B-----5:R-:W-:Y:S01]  /*21360*/  SHF.R.S32.HI R21, RZ, 0x1f, R0 ;  /* 0x0000001fff157819 */ /* 0x020fe20000011400 */
[----:B------:R-:W-:Y:S02]  /*21370*/  IMAD R5, R26, 0x4800, R37 ;  /* 0x000048001a057824 */ /* 0x000fe400078e0225 */
[----:B------:R-:W-:-:S04]  /*21380*/  IMAD R4, R20, UR4, RZ ;  /* 0x0000000414047c24 */ /* 0x000fc8000f8e02ff */
[----:B------:R-:W-:Y:S01]  /*21390*/  IMAD R4, R9, UR5, R4 ;  /* 0x0000000509047c24 */ /* 0x000fe2000f8e0204 */
[C---:B---3--:R-:W-:Y:S02]  /*213a0*/  LOP3.LUT P5, RZ, R3.reuse, 0x2, RZ, 0xc0, !PT ;  /* 0x0000000203ff7812 */ /* 0x048fe400078ac0ff */
        /* <DEDUP_REMOVED lines=18> */
[----:B------:R-:W3:Y:S01]  /*214d0*/  LDL R3, [R1] ;  /* 0x0000000001037983 */ /* 0x000ee20000100800 */
[----:B------:R-:W-:Y:S01]  /*214e0*/  IMAD.SHL.U32 R4, R33, 0x2, RZ ;  /* 0x0000000221047824 */ /* 0x000fe200078e00ff */
[----:B------:R-:W-:Y:S01]  /*214f0*/  ULDC.64 UR4, c[0x0][0x208] ;  /* 0x0000820000047ab9 */ /* 0x000fe20000000a00 */
[----:B------:R-:W-:Y:S01]  /*21500*/  IMAD R5, R5, 0x2, R22 ;  /* 0x0000000205057824 */ /* 0x000fe200078e0216 */
[----:B------:R-:W0:Y:S04]  /*21510*/  SHFL.IDX PT, R2, R8, RZ, 0x181f ;  /* 0x00181fff08027589 */ /* 0x000e2800000e0000 */
[----:B------:R-:W-:Y:S01]  /*21520*/  SHFL.IDX PT, R34, R6, 0x2, 0x181f ;  /* 0x00581f0006227f89 */ /* 0x000fe200000e0000 */
[----:B0-----:R-:W-:Y:S02]  /*21530*/  IADD3 R2, P0, R2, R4, RZ ;  /* 0x0000000402027210 */ /* 0x001fe40007f1e0ff */
[----:B---3--:R-:W-:-:S02]  /*21540*/  LOP3.LUT P6, RZ, R3, 0x4, RZ, 0xc0, !PT ;  /* 0x0000000403ff7812 */ /* 0x008fc400078cc0ff */
        /* <DEDUP_REMOVED lines=33> */
[----:B-1-3--:R0:W3:Y:S02]  /*21760*/  SHFL.IDX PT, R2, R8, 0x5, 0x181f ;  /* 0x00b81f0008027f89 */ /* 0x00a0e400000e0000 */
.L_x_6459:
[----:B------:R-:W4:Y:S01]  /*21770*/  LDL R3, [R1] ;  /* 0x0000000001037983 */ /* 0x000f220000100800 */
[----:B---3--:R-:W-:Y:S01]  /*21780*/  IADD3 R2, P0, R2, R4, RZ ;  /* 0x0000000402027210 */ /* 0x008fe20007f1e0ff */
[----:B------:R-:W-:Y:S01]  /*21790*/  ULDC.64 UR4, c[0x0][0x208] ;  /* 0x0000820000047ab9 */ /* 0x000fe20000000a00 */
[----:B----4-:R-:W-:Y:S02]  /*217a0*/  LOP3.LUT P6, RZ, R3, 0x4, RZ, 0xc0, !PT ;  /* 0x0000000403ff7812 */ /* 0x010fe400078cc0ff */
        /* <DEDUP_REMOVED lines=9> */
.L_x_6303:
        /* <DEDUP_REMOVED lines=11> */
.L_x_6304:
[----:B------:R1:W-:Y:S01]  /*218f0*/  SYNCS.ARRIVE.TRANS64.A1T0 RZ, [R7+URZ+0x30830], RZ ;  /* 0x030830ff07ff79a7 */ /* 0x0003e2000810003f */
[----:B------:R-:W-:Y:S05]  /*21900*/  @!P5 BRA `(.L_x_6305) ;  /* 0x000000000004d947 */ /* 0x000fea0003800000 */
[----:B------:R-:W-:Y:S01]  /*21910*/  BPT.TRAP 0x1 ;  /* 0x000000040000795c */ /* 0x000fe20000300000 */
.L_x_6305:
[----:B------:R-:W-:Y:S01]  /*21920*/  SHF.L.U32 R2, R17, 0x1f, RZ ;  /* 0x0000001f11027819 */ /* 0x000fe200000006ff */
[----:B0-----:R-:W-:Y:S01]  /*21930*/  IMAD R6, R10, 0x8, R22 ;  /* 0x000000080a067824 */ /* 0x001fe200078e0216 */
[----:B------:R-:W-:Y:S03]  /*21940*/  BSSY B1, `(.L_x_6306) ;  /* 0x0000003000017945 */ /* 0x000fe60003800000 */
[----:B------:R-:W0:Y:S02]  /*21950*/  SYNCS.PHASECHK.TRANS64.TRYWAIT P0, [R6+URZ+0x30860], R2 ;  /* 0x03086002060075a7 */ /* 0x000e24000800017f */
[----:B0-----:R-:W-:Y:S05]  /*21960*/  @!P0 BRA `(.L_x_6307) ;  /* 0x00000050006c8947 */ /* 0x001fea0003800000 */
.L_x_6460:
[----:B------:R-:W-:Y:S05]  /*21970*/  BSYNC B1 ;  /* 0x0000000000017941 */ /* 0x000fea0003800000 */
.L_x_6306:
[----:B------:R-:W1:Y:S01]  /*21980*/  LDL R5, [R1+0x8] ;  /* 0x0000080001057983 */ /* 0x000e620000100800 */
[----:B------:R-:W3:Y:S01]  /*21990*/  S2R R3, SR_TID.X ;  /* 0x0000000000037919 */ /* 0x000ee20000002100 */
[----:B------:R-:W-:Y:S01]  /*219a0*/  UMOV UR4, 0xffffffff ;  /* 0xffffffff00047882 */ /* 0x000fe20000000000 */
[----:B---3--:R-:W-:-:S04]  /*219b0*/  LOP3.LUT R3, R3, 0x7f, RZ, 0xc0, !PT ;  /* 0x0000007f03037812 */ /* 0x008fc800078ec0ff */
[----:B------:R-:W-:Y:S01]  /*219c0*/  SHF.R.U32.HI R3, RZ, 0x3, R3 ;  /* 0x00000003ff037819 */ /* 0x000fe20000011603 */
[----:B-1----:R-:W-:Y:S02]  /*219d0*/  IMAD R7, R30, -0x60, R5 ;  /* 0xffffffa01e077824 */ /* 0x002fe400078e0205 */
[----:B------:R-:W-:-:S03]  /*219e0*/  IMAD R5, R10, 0x4800, R37 ;  /* 0x000048000a057824 */ /* 0x000fc600078e0225 */
[----:B------:R-:W-:Y:S01]  /*219f0*/  IADD3 R7, -R3, R7, RZ ;  /* 0x0000000703077210 */ /* 0x000fe20007ffe1ff */
[----:B------:R-:W-:Y:S06]  /*21a00*/  BRA.DIV UR4, `(.L_x_6308) ;  /* 0x0000005204587947 */ /* 0x000fec000b800000 */
[----:B0-----:R-:W0:Y:S01]  /*21a10*/  SHFL.IDX PT, R2, R23, RZ, 0x181f ;  /* 0x00181fff17027589 */ /* 0x001e2200000e0000 */
[----:B------:R-:W-:Y:S01]  /*21a20*/  IMAD R5, R5, 0x2, R22 ;  /* 0x0000000205057824 */ /* 0x000fe200078e0216 */
[----:B------:R-:W-:Y:S02]  /*21a30*/  ULDC.64 UR4, c[0x0][0x208] ;  /* 0x0000820000047ab9 */ /* 0x000fe40000000a00 */
[----:B------:R-:W1:Y:S04]  /*21a40*/  SHFL.IDX PT, R3, R24, RZ, 0x181f ;  /* 0x00181fff18037589 */ /* 0x000e6800000e0000 */
[----:B--2---:R-:W-:Y:S01]  /*21a50*/  SHFL.IDX PT, R14, R23, 0x5, 0x181f ;  /* 0x00b81f00170e7f89 */ /* 0x004fe200000e0000 */
        /* <DEDUP_REMOVED lines=49> */
.L_x_6474:
[----:B0-----:R-:W-:Y:S01]  /*21d70*/  IADD3 R2, P0, R14, R4, RZ ;  /* 0x000000040e027210 */ /* 0x001fe20007f1e0ff */
        /* <DEDUP_REMOVED lines=10> */
[----:B------:R0:W-:Y:S01]  /*21e20*/  LDGSTS.E.BYPASS.LTC128B.128 [R5+0x8c00], desc[UR4][R2.64+0x100], !P0 ;  /* 0x08c0010002057fae */ /* 0x0001e2000c101d44 */
        /* <DEDUP_REMOVED lines=20> */
.L_x_6309:
        /* <DEDUP_REMOVED lines=11> */
.L_x_6310:
[C---:B------:R-:W-:Y:S01]  /*22020*/  ISETP.GT.AND P0, PT, R25.reuse, RZ, PT ;  /* 0x000000ff1900720c */ /* 0x040fe20003f04270 */
[----:B------:R0:W-:Y:S01]  /*22030*/  SYNCS.ARRIVE.TRANS64.A1T0 RZ, [R6+URZ+0x30850], RZ ;  /* 0x030850ff06ff79a7 */ /* 0x0001e2000810003f */
[----:B------:R-:W-:Y:S01]  /*22040*/  IMAD.MOV.U32 R10, RZ, RZ, R26 ;  /* 0x000000ffff0a7224 */ /* 0x000fe200078e001a */
[----:B------:R-:W-:Y:S01]  /*22050*/  MOV R30, R25 ;  /* 0x00000019001e7202 */ /* 0x000fe20000000f00 */
[----:B------:R-:W-:Y:S01]  /*22060*/  IMAD.MOV.U32 R17, RZ, RZ, R28 ;  /* 0x000000ffff117224 */ /* 0x000fe200078e001c */
[----:B0-----:R-:W-:-:S08]  /*22070*/  IADD3 R6, R25, -0x1, RZ ;  /* 0xffffffff19067810 */ /* 0x001fd00007ffe0ff */
[----:B------:R-:W-:Y:S05]  /*22080*/  @P0 BRA `(.L_x_6311) ;  /* 0xffffffec00e00947 */ /* 0x000fea000383ffff */
.L_x_6298:
[----:B------:R-:W-:Y:S05]  /*22090*/  BSYNC B0 ;  /* 0x0000000000007941 */ /* 0x000fea0003800000 */
.L_x_6297:
        /* <DEDUP_REMOVED lines=8> */
[----:B------:R-:W1:Y:S01]  /*22120*/  FLO.U32 R0, UR4 ;  /* 0x0000000400007d00 */ /* 0x000e6200080e0000 */
[----:B------:R-:W-:Y:S01]  /*22130*/  ULDC.64 UR6, c[0x0][0x208] ;  /* 0x0000820000067ab9 */ /* 0x000fe20000000a00 */
        /* <DEDUP_REMOVED lines=8> */
.L_x_6313:
[----:B------:R-:W-:Y:S05]  /*221c0*/  BSYNC B0 ;  /* 0x0000000000007941 */ /* 0x000fea0003800000 */
.L_x_6312:
[----:B------:R-:W-:-:S05]  /*221d0*/  IMAD.U32 R0, RZ, RZ, UR37 ;  /* 0x00000025ff007e24 */ /* 0x000fca000f8e00ff */
[----:B------:R-:W-:-:S13]  /*221e0*/  ISETP.NE.AND P0, PT, R0, 0x3, PT ;  /* 0x000000030000780c */ /* 0x000fda0003f05270 */
[----:B------:R-:W-:Y:S05]  /*221f0*/  @!P0 BRA `(.L_x_6314) ;  /* 0x0000000000048947 */ /* 0x000fea0003800000 */
[----:B------:R-:W-:Y:S01]  /*22200*/  BPT.TRAP 0x1 ;  /* 0x000000040000795c */ /* 0x000fe20000300000 */
.L_x_6314:
[----:B------:R-:W3:Y:S01]  /*22210*/  LDL.LU R2, [R1+0x8] ;  /* 0x0000080001027983 */ /* 0x000ee20000300800 */
[----:B------:R-:W-:Y:S01]  /*22220*/  IMAD R0, R26, 0x8, R22 ;  /* 0x000000081a007824 */ /* 0x000fe200078e0216 */
[----:B0-----:R-:W-:Y:S01]  /*22230*/  SHF.L.U32 R3, R28, 0x1f, RZ ;  /* 0x0000001f1c037819 */ /* 0x001fe200000006ff */
[----:B------:R-:W-:Y:S03]  /*22240*/  BSSY B0, `(.L_x_6315) ;  /* 0x0000004000007945 */ /* 0x000fe60003800000 */
[----:B------:R-:W0:Y:S01]  /*22250*/  SYNCS.PHASECHK.TRANS64.TRYWAIT P0, [R0+URZ+0x30860], R3 ;  /* 0x03086003000075a7 */ /* 0x000e22000800017f */
[----:B---3--:R-:W-:Y:S01]  /*22260*/  IMAD R6, R25, -0x60, R2 ;  /* 0xffffffa019067824 */ /* 0x008fe200078e0202 */
[----:B0-----:R-:W-:Y:S06]  /*22270*/  @!P0 BRA `(.L_x_6316) ;  /* 0x0000005000548947 */ /* 0x001fec0003800000 */
.L_x_6475:
[----:B------:R-:W-:Y:S05]  /*22280*/  BSYNC B0 ;  /* 0x0000000000007941 */ /* 0x000fea0003800000 */
.L_x_6315:
        /* <DEDUP_REMOVED lines=12> */
[----:B------:R-:W-:Y:S01]  /*22350*/  IMAD R4, R7, 0x2, R22 ;  /* 0x0000000207047824 */ /* 0x000fe200078e0216 */
[----:B------:R-:W-:Y:S01]  /*22360*/  ISETP.GE.AND P1, PT, R36, UR4, PT ;  /* 0x0000000424007c0c */ /* 0x000fe2000bf26270 */
[----:B------:R-:W-:Y:S01]  /*22370*/  ULDC.64 UR6, c[0x0][0x208] ;  /* 0x0000820000067ab9 */ /* 0x000fe20000000a00 */
[C---:B------:R-:W-:Y:S01]  /*22380*/  ISETP.LT.OR P4, PT, R6.reuse, 0x1, P2 ;  /* 0x000000010600780c */ /* 0x040fe20001781670 */
[----:B------:R-:W-:Y:S01]  /*22390*/  SHFL.IDX PT, R7, R24, 0x1, 0x181f ;  /* 0x00381f0018077f89 */ /* 0x000fe200000e0000 */
[----:B------:R-:W-:-:S02]  /*223a0*/  ISETP.LT.OR P3, PT, R6, 0x1, P1 ;  /* 0x000000010600780c */ /* 0x000fc40000f61670 */
[----:B-1----:R-:W-:Y:S02]  /*223b0*/  IADD3 R2, P0, R14, R5, RZ ;  /* 0x000000050e027210 */ /* 0x002fe40007f1e0ff */
[----:B------:R-:W1:Y:S02]  /*223c0*/  SHFL.IDX PT, R14, R23, 0x1, 0x181f ;  /* 0x00381f00170e7f89 */ /* 0x000e6400000e0000 */
[----:B0-----:R-:W-:Y:S02]  /*223d0*/  IADD3.X R3, RZ, R3, RZ, P0, !PT ;  /* 0x00000003ff037210 */ /* 0x001fe400007fe4ff */
[----:B------:R-:W-:-:S03]  /*223e0*/  ISETP.GE.AND P0, PT, R35, UR4, PT ;  /* 0x0000000423007c0c */ /* 0x000fc6000bf06270 */
        /* <DEDUP_REMOVED lines=44> */
.L_x_6489:
[C---:B------:R-:W-:Y:S01]  /*226b0*/  ISETP.LT.OR P2, PT, R6.reuse, 0x51, P2 ;  /* 0x000000510600780c */ /* 0x040fe20001741670 */
[----:B------:R-:W-:Y:S01]  /*226c0*/  ULDC.64 UR4, c[0x0][0x208] ;  /* 0x0000820000047ab9 */ /* 0x000fe20000000a00 */
        /* <DEDUP_REMOVED lines=12> */
.L_x_6318:
        /* <DEDUP_REMOVED lines=11> */
.L_x_6319:
[----:B------:R2:W-:Y:S01]  /*22840*/  SYNCS.ARRIVE.TRANS64.A1T0 RZ, [R0+URZ+0x30850], RZ ;  /* 0x030850ff00ff79a7 */ /* 0x0005e2000810003f */
[----:B------:R-:W-:-:S05]  /*22850*/  VIADD R26, R26, 0x1 ;  /* 0x000000011a1a7836 */ /* 0x000fca0000000000 */
[----:B------:R-:W-:-:S04]  /*22860*/  ISETP.NE.AND P0, PT, R26, 0x2, PT ;  /* 0x000000021a00780c */ /* 0x000fc80003f05270 */
[----:B------:R-:W-:Y:S02]  /*22870*/  SEL R3, RZ, 0x1, P0 ;  /* 0x00000001ff037807 */ /* 0x000fe40000000000 */
[----:B------:R-:W-:Y:S02]  /*22880*/  SEL R26, R26, RZ, P0 ;  /* 0x000000ff1a1a7207 */ /* 0x000fe40000000000 */
[----:B--2---:R-:W-:-:S07]  /*22890*/  LOP3.LUT R28, R28, R3, RZ, 0x3c, !PT ;  /* 0x000000031c1c7212 */ /* 0x004fce00078e3cff */
.L_x_6276:
[----:B------:R-:W-:Y:S05]  /*228a0*/  BSYNC B7 ;  /* 0x0000000000077941 */ /* 0x000fea0003800000 */
.L_x_6274:
[----:B------:R-:W2:Y:S02]  /*228b0*/  LDL R0, [R1] ;  /* 0x0000000001007983 */ /* 0x000ea40000100800 */
[----:B--2---:R-:W-:-:S13]  /*228c0*/  LOP3.LUT P0, RZ, R0, 0x20, RZ, 0xc0, !PT ;  /* 0x0000002000ff7812 */ /* 0x004fda000780c0ff */
[----:B------:R-:W-:Y:S05]  /*228d0*/  @!P0 BRA `(.L_x_6320) ;  /* 0x0000000000248947 */ /* 0x000fea0003800000 */
[----:B------:R-:W-:Y:S05]  /*228e0*/  WARPSYNC.ALL ;  /* 0x0000000000007948 */ /* 0x000fea0003800000 */
[----:B------:R-:W2:Y:S08]  /*228f0*/  S2UR UR5, SR_CgaCtaId ;  /* 0x00000000000579c3 */ /* 0x000eb00000008800 */
[----:B------:R-:W-:Y:S06]  /*22900*/  BAR.SYNC.DEFER_BLOCKING 0x5, 0x180 ;  /* 0x0146000000007b1d */ /* 0x000fec0000010000 */
[----:B------:R-:W-:-:S02]  /*22910*/  UMOV UR4, 0x400 ;  /* 0x0000040000047882 */ /* 0x000fc40000000000 */
[----:B--2---:R-:W-:-:S06]  /*22920*/  ULEA UR4, UR5, UR4, 0x18 ;  /* 0x0000000405047291 */ /* 0x004fcc000f8ec03f */
[----:B------:R-:W-:-:S05]  /*22930*/  IMAD.U32 R22, RZ, RZ, UR4 ;  /* 0x00000004ff167e24 */ /* 0x000fca000f8e00ff */
[----:B------:R2:W3:Y:S01]  /*22940*/  LDS.128 R16, [R22+0x308d0] ;  /* 0x0308d00016107984 */ /* 0x0004e20000000c00 */
[----:B------:R-:W-:Y:S06]  /*22950*/  BAR.ARV 0x4, 0x180 ;  /* 0x0106000000007b1d */ /* 0x000fec0000002000 */
[----:B------:R-:W-:Y:S05]  /*22960*/  BRA `(.L_x_6321) ;  /* 0x0000000800d87947 */ /* 0x000fea0003800000 */
.L_x_6320:
[----:B------:R-:W2:Y:S01]  /*22970*/  S2R R8, SR_TID.X ;  /* 0x0000000000087919 */ /* 0x000ea20000002100 */
[----:B------:R-:W-:Y:S01]  /*22980*/  UMOV UR4, 0xffffffff ;  /* 0xffffffff00047882 */ /* 0x000fe20000000000 */
[----:B--2---:R-:W-:-:S04]  /*22990*/  LOP3.LUT R8, R8, 0x1f, RZ, 0xc0, !PT ;  /* 0x0000001f08087812 */ /* 0x004fc800078ec0ff */
[----:B------:R-:W-:Y:S01]  /*229a0*/  ISETP.NE.AND P0, PT, R8, 0x1f, PT ;  /* 0x0000001f0800780c */ /* 0x000fe20003f05270 */
[----:B------:R-:W-:-:S12]  /*229b0*/  BRA.DIV UR4, `(.L_x_6322) ;  /* 0x0000005204b07947 */ /* 0x000fd8000b800000 */
[----:B------:R-:W-:Y:S01]  /*229c0*/  IADD3 R5, R19, R8, RZ ;  /* 0x0000000813057210 */ /* 0x000fe20007ffe0ff */
[----:B------:R-:W-:Y:S01]  /*229d0*/  ULDC UR4, c[0x0][0xc3c] ;  /* 0x00030f0000047ab9 */ /* 0x000fe20000000800 */
[----:B------:R-:W-:Y:S02]  /*229e0*/  ULDC.64 UR6, c[0x0][0x208] ;  /* 0x0000820000067ab9 */ /* 0x000fe40000000a00 */
        /* <DEDUP_REMOVED lines=13> */
[----:B------:R-:W2:Y:S02]  /*22ac0*/  SHFL.UP PT, R14, R5, 0x1, RZ ;  /* 0x04200000050e7989 */ /* 0x000ea400000e00ff */
[----:B--2---:R-:W-:-:S04]  /*22ad0*/  SEL R6, R14, RZ, P1 ;  /* 0x000000ff0e067207 */ /* 0x004fc80000800000 */
[----:B------:R-:W-:-:S05]  /*22ae0*/  IADD3 R6, R5, R6, RZ ;  /* 0x0000000605067210 */ /* 0x000fca0007ffe0ff */
        /* <DEDUP_REMOVED lines=11> */
[----:B------:R-:W-:-:S05]  /*22ba0*/  IMAD.IADD R6, R3, 0x1, R6 ;  /* 0x0000000103067824 */ /* 0x000fca00078e0206 */
[----:B------:R2:W3:Y:S02]  /*22bb0*/  SHFL.IDX PT, R14, R6, 0x1f, 0x1f ;  /* 0x03e01f00060e7f89 */ /* 0x0004e400000e0000 */
.L_x_6499:
[----:B------:R-:W-:Y:S02]  /*22bc0*/  ULDC UR4, c[0x0][0xc38] ;  /* 0x00030e0000047ab9 */ /* 0x000fe40000000800 */
[----:B------:R-:W-:-:S04]  /*22bd0*/  IMAD.U32 R7, RZ, RZ, UR4 ;  /* 0x00000004ff077e24 */ /* 0x000fc8000f8e00ff */
[----:B---3--:R-:W-:-:S05]  /*22be0*/  IMAD R14, R14, R7, RZ ;  /* 0x000000070e0e7224 */ /* 0x008fca00078e02ff */
[----:B------:R-:W-:-:S04]  /*22bf0*/  IADD3 R9, R4, R14, RZ ;  /* 0x0000000e04097210 */ /* 0x000fc80007ffe0ff */
[----:B------:R-:W-:-:S13]  /*22c00*/  ISETP.GT.AND P6, PT, R9, R0, PT ;  /* 0x000000000900720c */ /* 0x000fda0003fc4270 */
[----:B------:R-:W-:Y:S05]  /*22c10*/  @P6 BRA `(.L_x_6323) ;  /* 0x0000000000a06947 */ /* 0x000fea0003800000 */
.L_x_6328:
[----:B------:R-:W3:Y:S01]  /*22c20*/  LDC R2, c[0x0][0xc3c] ;  /* 0x00030f00ff027b82 */ /* 0x000ee20000000800 */
[----:B------:R-:W-:-:S05]  /*22c30*/  VIADD R19, R19, 0x1f ;  /* 0x0000001f13137836 */ /* 0x000fca0000000000 */
[----:B---3--:R-:W-:-:S13]  /*22c40*/  ISETP.GE.AND P6, PT, R19, R2, PT ;  /* 0x000000021300720c */ /* 0x008fda0003fc6270 */
[----:B------:R-:W-:Y:S05]  /*22c50*/  @P6 BRA `(.L_x_6324) ;  /* 0x0000000400d86947 */ /* 0x000fea0003800000 */
[----:B------:R-:W3:Y:S01]  /*22c60*/  S2R R3, SR_TID.X ;  /* 0x0000000000037919 */ /* 0x000ee20000002100 */
[----:B------:R-:W-:Y:S01]  /*22c70*/  BSSY B0, `(.L_x_6325) ;  /* 0x000000a000007945 */ /* 0x000fe20003800000 */
[----:B------:R-:W-:Y:S02]  /*22c80*/  MOV R5, RZ ;  /* 0x000000ff00057202 */ /* 0x000fe40000000f00 */
[----:B---3--:R-:W-:-:S05]  /*22c90*/  LOP3.LUT R3, R3, 0x1f, RZ, 0xc0, !PT ;  /* 0x0000001f03037812 */ /* 0x008fca00078ec0ff */
[----:B------:R-:W-:-:S05]  /*22ca0*/  IMAD.IADD R7, R19, 0x1, R3 ;  /* 0x0000000113077824 */ /* 0x000fca00078e0203 */
[----:B------:R-:W-:-:S13]  /*22cb0*/  ISETP.GE.OR P6, PT, R7, R2, !P0 ;  /* 0x000000020700720c */ /* 0x000fda00047c6670 */
[----:B------:R-:W-:Y:S05]  /*22cc0*/  @P6 BRA `(.L_x_6326) ;  /* 0x0000000000106947 */ /* 0x000fea0003800000 */
[----:B------:R-:W3:Y:S01]  /*22cd0*/  LDC.64 R2, c[0x0][0xc80] ;  /* 0x00032000ff027b82 */ /* 0x000ee20000000a00 */
[----:B------:R-:W-:Y:S01]  /*22ce0*/  ULDC.64 UR4, c[0x0][0x208] ;  /* 0x0000820000047ab9 */ /* 0x000fe20000000a00 */
[----:B---3--:R-:W-:-:S05]  /*22cf0*/  IMAD.WIDE R2, R7, 0x4, R2 ;  /* 0x0000000407027825 */ /* 0x008fca00078e0202 */
[----:B------:R3:W5:Y:S02]  /*22d00*/  LDG.E R5, desc[UR4][R2.64] ;  /* 0x0000000402057981 */ /* 0x000764000c1e1900 */
.L_x_6326:
[----:B------:R-:W-:Y:S05]  /*22d10*/  BSYNC B0 ;  /* 0x0000000000007941 */ /* 0x000fea0003800000 */
.L_x_6325:
[----:B------:R-:W-:-:S03]  /*22d20*/  UMOV UR4, 0xffffffff ;  /* 0xffffffff00047882 */ /* 0x000fc60000000000 */
[----:B------:R-:W-:Y:S05]  /*22d30*/  BRA.DIV UR4, `(.L_x_6327) ;  /* 0x0000005204f87947 */ /* 0x000fea000b800000 */
[----:B-----5:R-:W4:Y:S02]  /*22d40*/  SHFL.UP PT, R14, R5, 0x1, RZ ;  /* 0x04200000050e7989 */ /* 0x020f2400000e00ff */
[----:B----4-:R-:W-:-:S05]  /*22d50*/  SEL R14, R14, RZ, P1 ;  /* 0x000000ff0e0e7207 */ /* 0x010fca0000800000 */
[----:B------:R-:W-:-:S05]  /*22d60*/  IMAD.IADD R13, R5, 0x1, R14 ;  /* 0x00000001050d7824 */ /* 0x000fca00078e020e */
[----:B------:R-:W3:Y:S02]  /*22d70*/  SHFL.UP PT, R14, R13, 0x2, RZ ;  /* 0x044000000d0e7989 */ /* 0x000ee400000e00ff */
[----:B---3--:R-:W-:-:S05]  /*22d80*/  SEL R2, R14, RZ, P2 ;  /* 0x000000ff0e027207 */ /* 0x008fca0001000000 */
[----:B------:R-:W-:-:S05]  /*22d90*/  IMAD.IADD R2, R13, 0x1, R2 ;  /* 0x000000010d027824 */ /* 0x000fca00078e0202 */
[----:B------:R-:W3:Y:S02]  /*22da0*/  SHFL.UP PT, R14, R2, 0x4, RZ ;  /* 0x04800000020e7989 */ /* 0x000ee400000e00ff */
[----:B---3--:R-:W-:-:S04]  /*22db0*/  SEL R3, R14, RZ, P3 ;  /* 0x000000ff0e037207 */ /* 0x008fc80001800000 */
[----:B------:R-:W-:-:S05]  /*22dc0*/  IADD3 R3, R2, R3, RZ ;  /* 0x0000000302037210 */ /* 0x000fca0007ffe0ff */
[----:B------:R-:W3:Y:S02]  /*22dd0*/  SHFL.UP PT, R14, R3, 0x8, RZ ;  /* 0x05000000030e7989 */ /* 0x000ee400000e00ff */
[----:B---3--:R-:W-:-:S05]  /*22de0*/  SEL R4, R14, RZ, P4 ;  /* 0x000000ff0e047207 */ /* 0x008fca0002000000 */
[----:B------:R-:W-:-:S05]  /*22df0*/  IMAD.IADD R4, R3, 0x1, R4 ;  /* 0x0000000103047824 */ /* 0x000fca00078e0204 */
[----:B------:R-:W3:Y:S02]  /*22e00*/  SHFL.UP PT, R14, R4, 0x10, RZ ;  /* 0x06000000040e7989 */ /* 0x000ee400000e00ff */
[----:B---3--:R-:W-:-:S05]  /*22e10*/  SEL R7, R14, RZ, P5 ;  /* 0x000000ff0e077207 */ /* 0x008fca0002800000 */
[----:B--2---:R-:W-:-:S05]  /*22e20*/  IMAD.IADD R6, R4, 0x1, R7 ;  /* 0x0000000104067824 */ /* 0x004fca00078e0207 */
[----:B------:R2:W3:Y:S02]  /*22e30*/  SHFL.IDX PT, R14, R6, 0x1f, 0x1f ;  /* 0x03e01f00060e7f89 */ /* 0x0004e400000e0000 */
.L_x_6507:
[----:B------:R-:W-:Y:S02]  /*22e40*/  ULDC UR4, c[0x0][0xc38] ;  /* 0x00030e0000047ab9 */ /* 0x000fe40000000800 */
[----:B------:R-:W-:-:S05]  /*22e50*/  MOV R7, UR4 ;  /* 0x0000000400077c02 */ /* 0x000fca0008000f00 */
[----:B---3--:R-:W-:-:S04]  /*22e60*/  IMAD R14, R14, R7, RZ ;  /* 0x000000070e0e7224 */ /* 0x008fc800078e02ff */
[----:B------:R-:W-:-:S05]  /*22e70*/  IMAD.IADD R9, R14, 0x1, R9 ;  /* 0x000000010e097824 */ /* 0x000fca00078e0209 */
[----:B------:R-:W-:-:S13]  /*22e80*/  ISETP.GT.AND P6, PT, R9, R0, PT ;  /* 0x000000000900720c */ /* 0x000fda0003fc4270 */
[----:B------:R-:W-:Y:S05]  /*22e90*/  @!P6 BRA `(.L_x_6328) ;  /* 0xfffffffc0060e947 */ /* 0x000fea000383ffff */
.L_x_6323:
[----:B------:R-:W-:Y:S01]  /*22ea0*/  IMAD.IADD R16, R9, 0x1, -R14 ;  /* 0x0000000109107824 */ /* 0x000fe200078e0a0e */
[----:B------:R-:W-:-:S03]  /*22eb0*/  UMOV UR4, 0xffffffff ;  /* 0xffffffff00047882 */ /* 0x000fc60000000000 */
[----:B------:R-:W-:-:S05]  /*22ec0*/  IMAD R3, R6, R7, R16 ;  /* 0x0000000706037224 */ /* 0x000fca00078e0210 */
[----:B------:R-:W-:Y:S01]  /*22ed0*/  ISETP.GT.AND P6, PT, R3, R0, PT ;  /* 0x000000000300720c */ /* 0x000fe20003fc4270 */
[----:B------:R-:W-:-:S12]  /*22ee0*/  BRA.DIV UR4, `(.L_x_6329) ;  /* 0x0000005604487947 */ /* 0x000fd8000b800000 */
[----:B------:R-:W-:-:S04]  /*22ef0*/  VOTE.ANY R2, PT, !P6 ;  /* 0x0000000000027806 */ /* 0x000fc800070e0100 */
[----:B------:R-:W3:Y:S02]  /*22f00*/  POPC R4, R2 ;  /* 0x0000000200047309 */ /* 0x000ee40000000000 */
[----:B---3--:R3:W4:Y:S02]  /*22f10*/  SHFL.IDX PT, R5, R5, R4, 0x1f ;  /* 0x00001f0405057589 */ /* 0x00872400000e0000 */
.L_x_6511:
[----:B------:R-:W-:Y:S02]  /*22f20*/  ISETP.NE.AND P0, PT, R2, RZ, PT ;  /* 0x000000ff0200720c */ /* 0x000fe40003f05270 */
[----:B------:R-:W-:-:S11]  /*22f30*/  MOV R14, RZ ;  /* 0x000000ff000e7202 */ /* 0x000fd60000000f00 */
[----:B------:R-:W-:Y:S05]  /*22f40*/  @!P0 BRA `(.L_x_6330) ;  /* 0x0000000000108947 */ /* 0x000fea0003800000 */
[----:B------:R-:W-:Y:S01]  /*22f50*/  UMOV UR4, 0xffffffff ;  /* 0xffffffff00047882 */ /* 0x000fe20000000000 */
[----:B-1----:R-:W-:Y:S02]  /*22f60*/  VIADD R12, R4, 0xffffffff ;  /* 0xffffffff040c7836 */ /* 0x002fe40000000000 */
[----:B------:R-:W-:Y:S05]  /*22f70*/  BRA.DIV UR4, `(.L_x_6331) ;  /* 0x00000056046c7947 */ /* 0x000fea000b800000 */
[----:B------:R1:W0:Y:S02]  /*22f80*/  SHFL.IDX PT, R14, R6, R12, 0x1f ;  /* 0x00001f0c060e7589 */ /* 0x00022400000e0000 */
.L_x_6330:
[----:B------:R-:W5:Y:S01]  /*22f90*/  LDC.64 R2, c[0x0][0xc90] ;  /* 0x00032400ff027b82 */ /* 0x000f620000000a00 */
[----:B------:R-:W-:Y:S01]  /*22fa0*/  IMAD.IADD R19, R4, 0x1, R19 ;  /* 0x0000000104137824 */ /* 0x000fe200078e0213 */
[----:B------:R-:W-:-:S03]  /*22fb0*/  ULDC.64 UR4, c[0x0][0x208] ;  /* 0x0000820000047ab9 */ /* 0x000fc60000000a00 */
[----:B-----5:R-:W-:-:S05]  /*22fc0*/  IMAD.WIDE R2, R19, 0x4, R2 ;  /* 0x0000000413027825 */ /* 0x020fca00078e0202 */
[----:B-12---:R1:W3:Y:S01]  /*22fd0*/  LDG.E R6, desc[UR4][R2.64] ;  /* 0x0000000402067981 */ /* 0x0062e2000c1e1900 */
[----:B0-----:R-:W-:Y:S02]  /*22fe0*/  IMAD R16, R14, R7, R16 ;  /* 0x000000070e107224 */ /* 0x001fe400078e0210 */
[----:B-1----:R-:W-:Y:S02]  /*22ff0*/  IMAD.MOV.U32 R2, RZ, RZ, RZ ;  /* 0x000000ffff027224 */ /* 0x002fe400078e00ff */
[----:B---34-:R-:W-:-:S05]  /*23000*/  IMAD R4, R5, R6, RZ ;  /* 0x0000000605047224 */ /* 0x018fca00078e02ff */
[----:B------:R-:W-:-:S04]  /*23010*/  IABS R8, R4 ;  /* 0x0000000400087213 */ /* 0x000fc80000000000 */
[----:B------:R-:W0:Y:S08]  /*23020*/  I2F.RP R10, R8 ;  /* 0x00000008000a7306 */ /* 0x000e300000209400 */
[----:B0-----:R-:W0:Y:S02]  /*23030*/  MUFU.RCP R10, R10 ;  /* 0x0000000a000a7308 */ /* 0x001e240000001000 */
[----:B0-----:R-:W-:-:S06]  /*23040*/  IADD3 R11, R10, 0xffffffe, RZ ;  /* 0x0ffffffe0a0b7810 */ /* 0x001fcc0007ffe0ff */
[----:B------:R-:W0:Y:S02]  /*23050*/  F2I.FTZ.U32.TRUNC.NTZ R3, R11 ;  /* 0x0000000b00037305 */ /* 0x000e24000021f000 */
[----:B0-----:R-:W-:-:S04]  /*23060*/  IMAD.MOV R9, RZ, RZ, -R3 ;  /* 0x000000ffff097224 */ /* 0x001fc800078e0a03 */
[----:B------:R-:W-:-:S04]  /*23070*/  IMAD R9, R9, R8, RZ ;  /* 0x0000000809097224 */ /* 0x000fc800078e02ff */
[----:B------:R-:W-:Y:S01]  /*23080*/  IMAD.HI.U32 R2, R3, R9, R2 ;  /* 0x0000000903027227 */ /* 0x000fe200078e0002 */
[----:B------:R-:W-:Y:S02]  /*23090*/  IADD3 R9, R0, -R16, RZ ;  /* 0x8000001000097210 */ /* 0x000fe40007ffe0ff */
[----:B------:R-:W-:Y:S02]  /*230a0*/  IABS R0, R4 ;  /* 0x0000000400007213 */ /* 0x000fe40000000000 */
[----:B------:R-:W-:-:S03]  /*230b0*/  IABS R3, R9 ;  /* 0x0000000900037213 */ /* 0x000fc60000000000 */
[----:B------:R-:W-:Y:S02]  /*230c0*/  IMAD.MOV R0, RZ, RZ, -R0 ;  /* 0x000000ffff007224 */ /* 0x000fe400078e0a00 */
        /* <DEDUP_REMOVED lines=35> */
[-C--:B------:R-:W-:Y:S01]  /*23300*/  @!P1 IADD3 R4, R4, -R7.reuse, RZ ;  /* 0x8000000704049210 */ /* 0x080fe20007ffe0ff */
[----:B------:R-:W-:Y:S01]  /*23310*/  @!P1 VIADD R2, R2, 0x1 ;  /* 0x0000000102029836 */ /* 0x000fe20000000000 */
[----:B------:R-:W-:Y:S02]  /*23320*/  ISETP.NE.AND P1, PT, R6, RZ, PT ;  /* 0x000000ff0600720c */ /* 0x000fe40003f25270 */
[----:B------:R-:W-:-:S13]  /*23330*/  ISETP.GE.U32.AND P0, PT, R4, R7, PT ;  /* 0x000000070400720c */ /* 0x000fda0003f06070 */
[----:B------:R-:W-:-:S05]  /*23340*/  @P0 VIADD R2, R2, 0x1 ;  /* 0x0000000102020836 */ /* 0x000fca0000000000 */
[----:B------:R-:W-:Y:S02]  /*23350*/  @!P2 IADD3 R2, -R2, RZ, RZ ;  /* 0x000000ff0202a210 */ /* 0x000fe40007ffe1ff */
[----:B------:R-:W-:Y:S01]  /*23360*/  @!P1 LOP3.LUT R2, RZ, R6, RZ, 0x33, !PT ;  /* 0x00000006ff029212 */ /* 0x000fe200078e33ff */
[----:B------:R-:W-:-:S04]  /*23370*/  IMAD.MOV R6, RZ, RZ, -R6 ;  /* 0x000000ffff067224 */ /* 0x000fc800078e0a06 */
[----:B------:R-:W-:Y:S01]  /*23380*/  IMAD R18, R2, R6, R9 ;  /* 0x0000000602127224 */ /* 0x000fe200078e0209 */
[----:B------:R-:W-:-:S04]  /*23390*/  LOP3.LUT R2, RZ, R2, RZ, 0x33, !PT ;  /* 0x00000002ff027212 */ /* 0x000fc800078e33ff */
[----:B------:R-:W-:Y:S01]  /*233a0*/  IADD3 R17, R5, R2, RZ ;  /* 0x0000000205117210 */ /* 0x000fe20007ffe0ff */
[----:B------:R-:W-:Y:S06]  /*233b0*/  BRA `(.L_x_6332) ;  /* 0x00000000001c7947 */ /* 0x000fec0003800000 */
.L_x_6324:
[----:B------:R-:W-:Y:S01]  /*233c0*/  UMOV UR4, URZ ;  /* 0x0000003f00047c82 */ /* 0x000fe20008000000 */
[----:B------:R-:W-:Y:S01]  /*233d0*/  UMOV UR5, URZ ;  /* 0x0000003f00057c82 */ /* 0x000fe20008000000 */
[----:B------:R-:W-:Y:S01]  /*233e0*/  ULDC UR6, c[0x0][0xc3c] ;  /* 0x00030f0000067ab9 */ /* 0x000fe20000000800 */
[----:B------:R-:W-:Y:S01]  /*233f0*/  IMAD.MOV.U32 R16, RZ, RZ, R0 ;  /* 0x000000ffff107224 */ /* 0x000fe200078e0000 */
[----:B------:R-:W-:Y:S01]  /*23400*/  MOV R18, UR5 ;  /* 0x0000000500127c02 */ /* 0x000fe20008000f00 */
[----:B------:R-:W-:Y:S02]  /*23410*/  IMAD.U32 R17, RZ, RZ, UR4 ;  /* 0x00000004ff117e24 */ /* 0x000fe4000f8e00ff */
[----:B------:R-:W-:-:S07]  /*23420*/  IMAD.U32 R19, RZ, RZ, UR6 ;  /* 0x00000006ff137e24 */ /* 0x000fce000f8e00ff */
.L_x_6332:
[----:B------:R-:W3:Y:S01]  /*23430*/  S2R R0, SR_TID.X ;  /* 0x0000000000007919 */ /* 0x000ee20000002100 */
[----:B------:R-:W-:Y:S05]  /*23440*/  WARPSYNC.ALL ;  /* 0x0000000000007948 */ /* 0x000fea0003800000 */
[----:B------:R-:W-:Y:S01]  /*23450*/  BAR.SYNC.DEFER_BLOCKING 0x4, 0x180 ;  /* 0x0106000000007b1d */ /* 0x000fe20000010000 */
[----:B---3--:R-:W-:-:S04]  /*23460*/  LOP3.LUT R0, R0, 0x1f, RZ, 0xc0, !PT ;  /* 0x0000001f00007812 */ /* 0x008fc800078ec0ff */
[----:B------:R-:W-:-:S13]  /*23470*/  ISETP.NE.AND P0, PT, R0, RZ, PT ;  /* 0x000000ff0000720c */ /* 0x000fda0003f05270 */
[----:B------:R-:W3:Y:S01]  /*23480*/  @!P0 S2R R3, SR_CgaCtaId ;  /* 0x0000000000038919 */ /* 0x000ee20000008800 */
[----:B------:R-:W-:-:S04]  /*23490*/  @!P0 MOV R0, 0x400 ;  /* 0x0000040000008802 */ /* 0x000fc80000000f00 */
[----:B---3--:R-:W-:-:S05]  /*234a0*/  @!P0 LEA R22, R3, R0, 0x18 ;  /* 0x0000000003168211 */ /* 0x008fca00078ec0ff */
[----:B------:R4:W-:Y:S01]  /*234b0*/  @!P0 STS.128 [R22+0x308d0], R16 ;  /* 0x0308d01016008388 */ /* 0x0009e20000000c00 */
[----:B------:R-:W-:Y:S06]  /*234c0*/  BAR.ARV 0x5, 0x180 ;  /* 0x0146000000007b1d */ /* 0x000fec0000002000 */
.L_x_6321:
[----:B------:R-:W-:Y:S02]  /*234d0*/  ULDC UR4, c[0x0][0xc3c] ;  /* 0x00030f0000047ab9 */ /* 0x000fe40000000800 */
[----:B---3--:R-:W-:-:S13]  /*234e0*/  ISETP.GE.AND P0, PT, R19, UR4, PT ;  /* 0x0000000413007c0c */ /* 0x008fda000bf06270 */
[----:B------:R-:W-:Y:S05]  /*234f0*/  @!P0 BRA `(.L_x_6333) ;  /* 0xffffff9c00a88947 */ /* 0x000fea000383ffff */
[----:B------:R-:W-:Y:S05]  /*23500*/  BSYNC B8 ;  /* 0x0000000000087941 */ /* 0x000fea0003800000 */
.L_x_6230:
[----:B------:R-:W3:Y:S01]  /*23510*/  LDL.LU R0, [R1+0x28] ;  /* 0x0000280001007983 */ /* 0x000ee20000300800 */
[----:B------:R-:W-:Y:S01]  /*23520*/  BSSY B0, `(.L_x_6334) ;  /* 0x000000b000007945 */ /* 0x000fe20003800000 */
[----:B------:R-:W5:Y:S01]  /*23530*/  S2R R5, SR_CgaCtaId ;  /* 0x0000000000057919 */ /* 0x000f620000008800 */
[----:B---3--:R-:W-:-:S05]  /*23540*/  VIADD R0, R0, 0x1 ;  /* 0x0000000100007836 */ /* 0x008fca0000000000 */
[----:B0-----:R-:W-:-:S04]  /*23550*/  LEA.HI R2, R0, R0, RZ, 0x1 ;  /* 0x0000000000027211 */ /* 0x001fc800078f08ff */
[----:B------:R-:W-:Y:S02]  /*23560*/  LOP3.LUT R3, R2, 0xfffffffe, RZ, 0xc0, !PT ;  /* 0xfffffffe02037812 */ /* 0x000fe400078ec0ff */
[----:B------:R-:W-:Y:S02]  /*23570*/  MOV R2, 0x400 ;  /* 0x0000040000027802 */ /* 0x000fe40000000f00 */
[----:B------:R-:W-:Y:S02]  /*23580*/  IADD3 R0, R0, -R3, RZ ;  /* 0x8000000300007210 */ /* 0x000fe40007ffe0ff */
[----:B-----5:R-:W-:Y:S02]  /*23590*/  LEA R7, R5, R2, 0x18 ;  /* 0x0000000205077211 */ /* 0x020fe400078ec0ff */
[----:B------:R-:W-:-:S04]  /*235a0*/  SHF.L.U32 R0, R0, 0x1f, RZ ;  /* 0x0000001f00007819 */ /* 0x000fc800000006ff */
[----:B------:R-:W0:Y:S02]  /*235b0*/  SYNCS.PHASECHK.TRANS64.TRYWAIT P0, [R7+URZ+0x30820], R0 ;  /* 0x03082000070075a7 */ /* 0x000e24000800017f */
[----:B0-----:R-:W-:Y:S05]  /*235c0*/  @!P0 BRA `(.L_x_6335) ;  /* 0x0000004c00fc8947 */ /* 0x001fea0003800000 */
.L_x_6514:
[----:B------:R-:W-:Y:S05]  /*235d0*/  BSYNC B0 ;  /* 0x0000000000007941 */ /* 0x000fea0003800000 */
.L_x_6334:
[----:B------:R-:W-:-:S03]  /*235e0*/  UMOV UR4, 0xffffffff ;  /* 0xffffffff00047882 */ /* 0x000fc60000000000 */
[----:B------:R-:W-:Y:S05]  /*235f0*/  BRA.DIV UR4, `(.L_x_6336) ;  /* 0x0000005204047947 */ /* 0x000fea000b800000 */
[----:B0-----:R-:W0:Y:S02]  /*23600*/  S2R R0, SR_TID.X ;  /* 0x0000000000007919 */ /* 0x001e240000002100 */
[----:B0-----:R-:W-:-:S04]  /*23610*/  SHF.R.U32.HI R0, RZ, 0x5, R0 ;  /* 0x00000005ff007819 */ /* 0x001fc80000011600 */
[----:B------:R-:W-:-:S05]  /*23620*/  LOP3.LUT R0, R0, 0x3, RZ, 0xc0, !PT ;  /* 0x0000000300007812 */ /* 0x000fca00078ec0ff */
[----:B------:R0:W3:Y:S02]  /*23630*/  SHFL.IDX PT, R14, R0, RZ, 0x1f ;  /* 0x00001fff000e7589 */ /* 0x0000e400000e0000 */
.L_x_6517:
[----:B---3--:R-:W-:-:S13]  /*23640*/  ISETP.NE.AND P0, PT, R14, RZ, PT ;  /* 0x000000ff0e00720c */ /* 0x008fda0003f05270 */
[----:B------:R-:W-:Y:S05]  /*23650*/  @P0 BRA `(.L_x_5984) ;  /* 0x0000000000880947 */ /* 0x000fea0003800000 */
[----:B------:R-:W-:-:S03]  /*23660*/  UMOV UR4, 0xffffffff ;  /* 0xffffffff00047882 */ /* 0x000fc60000000000 */
[----:B------:R-:W-:Y:S05]  /*23670*/  BRA.DIV UR4, `(.L_x_6337) ;  /* 0x0000005204187947 */ /* 0x000fea000b800000 */
[----:B------:R-:W-:-:S13]  /*23680*/  ELECT P6, URZ, PT ;  /* 0x00000000003f782f */ /* 0x000fda00038c0000 */
.L_x_6520:
[----:B------:R-:W-:Y:S05]  /*23690*/  @!P6 BRA `(.L_x_5984) ;  /* 0x000000000078e947 */ /* 0x000fea0003800000 */
[----:B------:R-:W-:-:S06]  /*236a0*/  ULOP3.LUT UR4, UR60, 0x2, URZ, 0xfc, !UPT ;  /* 0x000000023c047892 */ /* 0x000fcc000f8efc3f */
[----:B0-----:R-:W-:-:S05]  /*236b0*/  IMAD.U32 R0, RZ, RZ, UR4 ;  /* 0x00000004ff007e24 */ /* 0x001fca000f8e00ff */
[----:B------:R-:W-:-:S13]  /*236c0*/  ISETP.NE.AND P0, PT, R0, 0x3, PT ;  /* 0x000000030000780c */ /* 0x000fda0003f05270 */
[----:B------:R-:W-:Y:S05]  /*236d0*/  @!P0 BRA `(.L_x_6338) ;  /* 0x0000000000048947 */ /* 0x000fea0003800000 */
[----:B------:R-:W-:Y:S01]  /*236e0*/  BPT.TRAP 0x1 ;  /* 0x000000040000795c */ /* 0x000fe20000300000 */
.L_x_6338:
[----:B------:R-:W-:Y:S01]  /*236f0*/  IMAD R5, R26, 0x8, R7 ;  /* 0x000000081a057824 */ /* 0x000fe200078e0207 */
[----:B------:R-:W-:Y:S02]  /*23700*/  SHF.L.U32 R0, R28, 0x1f, RZ ;  /* 0x0000001f1c007819 */ /* 0x000fe400000006ff */
[----:B------:R-:W-:Y:S02]  /*23710*/  IADD3 R26, R26, 0x1, RZ ;  /* 0x000000011a1a7810 */ /* 0x000fe40007ffe0ff */
[----:B------:R-:W0:Y:S02]  /*23720*/  SYNCS.PHASECHK.TRANS64.TRYWAIT P1, [R5+URZ+0x30840], R0 ;  /* 0x03084000050075a7 */ /* 0x000e24000802017f */
[----:B------:R-:W-:-:S04]  /*23730*/  ISETP.NE.AND P2, PT, R26, 0x2, PT ;  /* 0x000000021a00780c */ /* 0x000fc80003f45270 */
[----:B------:R-:W-:Y:S01]  /*23740*/  SEL R3, RZ, 0x1, P2 ;  /* 0x00000001ff037807 */ /* 0x000fe20001000000 */
[----:B0-----:R-:W-:Y:S08]  /*23750*/  @!P1 BRA `(.L_x_6339) ;  /* 0x0000005000009947 */ /* 0x001ff00003800000 */
.L_x_6521:
[----:B------:R-:W-:Y:S02]  /*23760*/  SEL R26, R26, RZ, P2 ;  /* 0x000000ff1a1a7207 */ /* 0x000fe40001000000 */
[----:B------:R-:W-:Y:S01]  /*23770*/  LOP3.LUT R2, R28, R3, RZ, 0x3c, !PT ;  /* 0x000000031c027212 */ /* 0x000fe200078e3cff */
[----:B------:R-:W-:Y:S06]  /*23780*/  @!P0 BRA `(.L_x_6340) ;  /* 0x0000000000048947 */ /* 0x000fec0003800000 */
[----:B------:R-:W-:Y:S01]  /*23790*/  BPT.TRAP 0x1 ;  /* 0x000000040000795c */ /* 0x000fe20000300000 */
.L_x_6340:
[----:B------:R-:W-:Y:S01]  /*237a0*/  IMAD R3, R26, 0x8, R7 ;  /* 0x000000081a037824 */ /* 0x000fe200078e0207 */
[----:B------:R-:W-:-:S04]  /*237b0*/  SHF.L.U32 R2, R2, 0x1f, RZ ;  /* 0x0000001f02027819 */ /* 0x000fc800000006ff */
[----:B------:R-:W3:Y:S02]  /*237c0*/  SYNCS.PHASECHK.TRANS64.TRYWAIT P1, [R3+URZ+0x30840], R2 ;  /* 0x03084002030075a7 */ /* 0x000ee4000802017f */
[----:B---3--:R-:W-:Y:S05]  /*237d0*/  @!P1 BRA `(.L_x_6341) ;  /* 0x0000004c00f49947 */ /* 0x008fea0003800000 */
.L_x_6522:
[----:B------:R-:W-:Y:S05]  /*237e0*/  @!P0 BRA `(.L_x_6342) ;  /* 0x0000000000048947 */ /* 0x000fea0003800000 */
[----:B------:R-:W-:Y:S01]  /*237f0*/  BPT.TRAP 0x1 ;  /* 0x000000040000795c */ /* 0x000fe20000300000 */
.L_x_6342:
[----:B------:R-:W5:Y:S02]  /*23800*/  SYNCS.PHASECHK.TRANS64.TRYWAIT P1, [R5+URZ+0x30860], R0 ;  /* 0x03086000050075a7 */ /* 0x000f64000802017f */
[----:B-----5:R-:W-:Y:S05]  /*23810*/  @!P1 BRA `(.L_x_6343) ;  /* 0x0000004c00f89947 */ /* 0x020fea0003800000 */
.L_x_6523:
[----:B------:R-:W-:Y:S05]  /*23820*/  @!P0 BRA `(.L_x_6344) ;  /* 0x0000000000048947 */ /* 0x000fea0003800000 */
[----:B------:R-:W-:Y:S01]  /*23830*/  BPT.TRAP 0x1 ;  /* 0x000000040000795c */ /* 0x000fe20000300000 */
.L_x_6344:
[----:B------:R0:W0:Y:S02]  /*23840*/  SYNCS.PHASECHK.TRANS64.TRYWAIT P0, [R3+URZ+0x30860], R2 ;  /* 0x03086002030075a7 */ /* 0x000024000800017f */
[----:B0-----:R-:W-:Y:S05]  /*23850*/  @!P0 NANOSLEEP.SYNCS 0x989680 ;  /* 0x009896800000895d */ /* 0x001fea0003900000 */
[----:B------:R-:W0:Y:S02]  /*23860*/  @!P0 SYNCS.PHASECHK.TRANS64 P0, [R3+URZ+0x30860], R2 ;  /* 0x03086002030085a7 */ /* 0x000e24000800007f */
[----:B0-----:R-:W-:Y:S05]  /*23870*/  @!P0 BRA `(.L_x_6344) ;  /* 0xfffffffc00f08947 */ /* 0x001fea000383ffff */
.L_x_5984:
[----:B------:R-:W-:Y:S05]  /*23880*/  BSYNC B9 ;  /* 0x0000000000097941 */ /* 0x000fea0003800000 */
.L_x_5981:
[----:B------:R-:W-:Y:S05]  /*23890*/  EXIT ;  /* 0x000000000000794d */ /* 0x000fea0003800000 */
.L_x_6002:
[----:B0-----:R0:W1:Y:S02]  /*238a0*/  SYNCS.PHASECHK.TRANS64.TRYWAIT P5, [R87+URZ+0x30890], R88 ;  /* 0x03089058570075a7 */ /* 0x00106400080a017f */
[----:B-1----:R-:W-:Y:S05]  /*238b0*/  @!P5 NANOSLEEP.SYNCS 0x989680 ;  /* 0x009896800000d95d */ /* 0x002fea0003900000 */
[----:B------:R-:W1:Y:S02]  /*238c0*/  @!P5 SYNCS.PHASECHK.TRANS64 P5, [R87+URZ+0x30890], R88 ;  /* 0x030890585700d5a7 */ /* 0x000e6400080a007f */
[----:B-1----:R-:W-:Y:S05]  /*238d0*/  @!P5 BRA `(.L_x_6002) ;  /* 0xfffffffc00f0d947 */ /* 0x002fea000383ffff */
[----:B------:R-:W-:Y:S05]  /*238e0*/  BRA `(.L_x_6345) ;  /* 0xfffffdfc00847947 */ /* 0x000fea000383ffff */
.L_x_6003:
        /* <DEDUP_REMOVED lines=8> */
.L_x_6347:
[----:B------:R-:W-:Y:S05]  /*23970*/  BSYNC B1 ;  /* 0x0000000000017941 */ /* 0x000fea0003800000 */
.L_x_6346:
[----:B------:R-:W-:Y:S01]  /*23980*/  IMAD.MOV.U32 R13, RZ, RZ, R118 ;  /* 0x000000ffff0d7224 */ /* 0x000fe200078e0076 */
[----:B------:R-:W-:Y:S01]  /*23990*/  MOV R11, 0x1c1f ;  /* 0x00001c1f000b7802 */ /* 0x000fe20000000f00 */
[----:B------:R-:W-:Y:S01]  /*239a0*/  IMAD.MOV.U32 R12, RZ, RZ, RZ ;  /* 0x000000ffff0c7224 */ /* 0x000fe200078e00ff */
[----:B------:R-:W-:Y:S01]  /*239b0*/  MOV R82, R14 ;  /* 0x0000000e00527202 */ /* 0x000fe20000000f00 */
[----:B------:R-:W-:-:S07]  /*239c0*/  IMAD.MOV.U32 R15, RZ, RZ, -0x1 ;  /* 0xffffffffff0f7424 */ /* 0x000fce00078e00ff */
[----:B------:R-:W-:Y:S05]  /*239d0*/  WARPSYNC.COLLECTIVE R15, `(.L_x_6348) ;  /* 0x000000000f087348 */ /* 0x000fea0003c00000 */
[----:B------:R0:W1:Y:S02]  /*239e0*/  SHFL.IDX P6, R14, R13, R12, R11 ;  /* 0x0000000c0d0e7389 */ /* 0x00006400000c000b */
[----:B01----:R-:W-:Y:S01]  /*239f0*/  ENDCOLLECTIVE ;  /* 0x000000000000791b */ /* 0x003fe20003800000 */
.L_x_6348:
[----:B------:R-:W-:Y:S01]  /*23a00*/  IMAD.MOV.U32 R11, RZ, RZ, R14 ;  /* 0x000000ffff0b7224 */ /* 0x000fe200078e000e */
[----:B------:R-:W-:Y:S06]  /*23a10*/  BRA `(.L_x_6349) ;  /* 0xfffffdfc004c7947 */ /* 0x000fec000383ffff */
.L_x_6028:
[----:B------:R-:W-:Y:S01]  /*23a20*/  BSSY B1, `(.L_x_6350) ;  /* 0x0000008000017945 */ /* 0x000fe20003800000 */
[----:B0---4-:R-:W-:Y:S01]  /*23a30*/  MOV R13, R115 ;  /* 0x00000073000d7202 */ /* 0x011fe20000000f00 */
[----:B------:R-:W-:Y:S01]  /*23a40*/  IMAD.MOV.U32 R12, RZ, RZ, 0x1 ;  /* 0x00000001ff0c7424 */ /* 0x000fe200078e00ff */
[----:B------:R-:W-:Y:S01]  /*23a50*/  MOV R15, 0xffffffff ;  /* 0xffffffff000f7802 */ /* 0x000fe20000000f00 */
[----:B---3--:R-:W-:-:S07]  /*23a60*/  IMAD.MOV.U32 R11, RZ, RZ, 0x1c1f ;  /* 0x00001c1fff0b7424 */ /* 0x008fce00078e00ff */
[----:B-12---:R-:W-:Y:S05]  /*23a70*/  WARPSYNC.COLLECTIVE R15, `(.L_x_6351) ;  /* 0x000000000f087348 */ /* 0x006fea0003c00000 */
[----:B------:R0:W3:Y:S02]  /*23a80*/  SHFL.IDX P6, R14, R13, R12, R11 ;  /* 0x0000000c0d0e7389 */ /* 0x0000e400000c000b */
[----:B0123--:R-:W-:Y:S01]  /*23a90*/  ENDCOLLECTIVE ;  /* 0x000000000000791b */ /* 0x00ffe20003800000 */
.L_x_6351:
[----:B------:R-:W-:Y:S05]  /*23aa0*/  BSYNC B1 ;  /* 0x0000000000017941 */ /* 0x000fea0003800000 */
.L_x_6350:
        /* <DEDUP_REMOVED lines=8> */
.L_x_6352:
[----:B------:R-:W-:Y:S01]  /*23b30*/  MOV R118, R14 ;  /* 0x0000000e00767202 */ /* 0x000fe20000000f00 */
[----:B------:R-:W-:Y:S06]  /*23b40*/  BRA `(.L_x_6353) ;  /* 0xfffffe10003c7947 */ /* 0x000fec000383ffff */
.L_x_6058:
[----:B-1----:R1:W2:Y:S02]  /*23b50*/  SYNCS.PHASECHK.TRANS64.TRYWAIT P5, [R87+URZ+0x30890], R88 ;  /* 0x03089058570075a7 */ /* 0x0022a400080a017f */
[----:B--2---:R-:W-:Y:S05]  /*23b60*/  @!P5 NANOSLEEP.SYNCS 0x989680 ;  /* 0x009896800000d95d */ /* 0x004fea0003900000 */
[----:B------:R-:W2:Y:S02]  /*23b70*/  @!P5 SYNCS.PHASECHK.TRANS64 P5, [R87+URZ+0x30890], R88 ;  /* 0x030890585700d5a7 */ /* 0x000ea400080a007f */
[----:B--2---:R-:W-:Y:S05]  /*23b80*/  @!P5 BRA `(.L_x_6058) ;  /* 0xfffffffc00f0d947 */ /* 0x004fea000383ffff */
[----:B------:R-:W-:Y:S05]  /*23b90*/  BRA `(.L_x_6354) ;  /* 0xfffffe3000147947 */ /* 0x000fea000383ffff */
.L_x_6059:
        /* <DEDUP_REMOVED lines=8> */
.L_x_6356:
[----:B------:R-:W-:Y:S05]  /*23c20*/  BSYNC B1 ;  /* 0x0000000000017941 */ /* 0x000fea0003800000 */
.L_x_6355:
        /* <DEDUP_REMOVED lines=8> */
.L_x_6357:
[----:B------:R-:W-:Y:S01]  /*23cb0*/  IMAD.MOV.U32 R11, RZ, RZ, R14 ;  /* 0x000000ffff0b7224 */ /* 0x000fe200078e000e */
[----:B------:R-:W-:Y:S06]  /*23cc0*/  BRA `(.L_x_6358) ;  /* 0xfffffe2c00e07947 */ /* 0x000fec000383ffff */
.L_x_6072:
[----:B------:R-:W-:Y:S01]  /*23cd0*/  BSSY B1, `(.L_x_6359) ;  /* 0x0000008000017945 */ /* 0x000fe20003800000 */
[----:B--2-4-:R-:W-:Y:S01]  /*23ce0*/  IMAD.MOV.U32 R13, RZ, RZ, R115 ;  /* 0x000000ffff0d7224 */ /* 0x014fe200078e0073 */
[----:B------:R-:W-:Y:S01]  /*23cf0*/  MOV R12, 0x1 ;  /* 0x00000001000c7802 */ /* 0x000fe20000000f00 */
[----:B---3--:R-:W-:Y:S02]  /*23d00*/  IMAD.MOV.U32 R11, RZ, RZ, 0x1c1f ;  /* 0x00001c1fff0b7424 */ /* 0x008fe400078e00ff */
[----:B------:R-:W-:-:S07]  /*23d10*/  IMAD.MOV.U32 R15, RZ, RZ, -0x1 ;  /* 0xffffffffff0f7424 */ /* 0x000fce00078e00ff */
[----:B01----:R-:W-:Y:S05]  /*23d20*/  WARPSYNC.COLLECTIVE R15, `(.L_x_6360) ;  /* 0x000000000f087348 */ /* 0x003fea0003c00000 */
[----:B------:R2:W3:Y:S02]  /*23d30*/  SHFL.IDX P6, R14, R13, R12, R11 ;  /* 0x0000000c0d0e7389 */ /* 0x0004e400000c000b */
[----:B0123--:R-:W-:Y:S01]  /*23d40*/  ENDCOLLECTIVE ;  /* 0x000000000000791b */ /* 0x00ffe20003800000 */
.L_x_6360:
[----:B------:R-:W-:Y:S05]  /*23d50*/  BSYNC B1 ;  /* 0x0000000000017941 */ /* 0x000fea0003800000 */
.L_x_6359:
        /* <DEDUP_REMOVED lines=8> */
.L_x_6361:
[----:B------:R-:W-:Y:S01]  /*23de0*/  IMAD.MOV.U32 R36, RZ, RZ, R14 ;  /* 0x000000ffff247224 */ /* 0x000fe200078e000e */
[----:B------:R-:W-:Y:S06]  /*23df0*/  BRA `(.L_x_6362) ;  /* 0xfffffe44004c7947 */ /* 0x000fec000383ffff */
.L_x_6085:
[----:B0-----:R0:W1:Y:S02]  /*23e00*/  SYNCS.PHASECHK.TRANS64.TRYWAIT P3, [R87+URZ+0x30890], R88 ;  /* 0x03089058570075a7 */ /* 0x001064000806017f */
[----:B-1----:R-:W-:Y:S05]  /*23e10*/  @!P3 NANOSLEEP.SYNCS 0x989680 ;  /* 0x009896800000b95d */ /* 0x002fea0003900000 */
[----:B------:R-:W1:Y:S02]  /*23e20*/  @!P3 SYNCS.PHASECHK.TRANS64 P3, [R87+URZ+0x30890], R88 ;  /* 0x030890585700b5a7 */ /* 0x000e64000806007f */
[----:B-1----:R-:W-:Y:S05]  /*23e30*/  @!P3 BRA `(.L_x_6085) ;  /* 0xfffffffc00f0b947 */ /* 0x002fea000383ffff */
[----:B------:R-:W-:Y:S05]  /*23e40*/  BRA `(.L_x_6363) ;  /* 0xfffffe5c00147947 */ /* 0x000fea000383ffff */
.L_x_6086:
        /* <DEDUP_REMOVED lines=8> */
.L_x_6365:
[----:B------:R-:W-:Y:S05]  /*23ed0*/  BSYNC B1 ;  /* 0x0000000000017941 */ /* 0x000fea0003800000 */
.L_x_6364:
        /* <DEDUP_REMOVED lines=8> */
.L_x_6366:
[----:B------:R-:W-:Y:S01]  /*23f60*/  MOV R38, R14 ;  /* 0x0000000e00267202 */ /* 0x000fe20000000f00 */
[----:B------:R-:W-:Y:S06]  /*23f70*/  BRA `(.L_x_6367) ;  /* 0xfffffe5c00387947 */ /* 0x000fec000383ffff */
.L_x_6089:
        /* <DEDUP_REMOVED lines=8> */
.L_x_6369:
[----:B------:R-:W-:Y:S05]  /*24000*/  BSYNC B1 ;  /* 0x0000000000017941 */ /* 0x000fea0003800000 */
.L_x_6368:
        /* <DEDUP_REMOVED lines=8> */
.L_x_6370:
[----:B------:R-:W-:Y:S01]  /*24090*/  IMAD.MOV.U32 R38, RZ, RZ, R14 ;  /* 0x000000ffff267224 */ /* 0x000fe200078e000e */
[----:B------:R-:W-:Y:S06]  /*240a0*/  BRA `(.L_x_6371) ;  /* 0xfffffe5c00987947 */ /* 0x000fec000383ffff */
.L_x_6093:
[----:B---3--:R3:W0:Y:S02]  /*240b0*/  SYNCS.PHASECHK.TRANS64.TRYWAIT P2, [R87+URZ+0x308b0], R88 ;  /* 0x0308b058570075a7 */ /* 0x008624000804017f */
[----:B0-----:R-:W-:Y:S05]  /*240c0*/  @!P2 NANOSLEEP.SYNCS 0x989680 ;  /* 0x009896800000a95d */ /* 0x001fea0003900000 */
[----:B------:R-:W0:Y:S02]  /*240d0*/  @!P2 SYNCS.PHASECHK.TRANS64 P2, [R87+URZ+0x308b0], R88 ;  /* 0x0308b0585700a5a7 */ /* 0x000e24000804007f */
[----:B0-----:R-:W-:Y:S05]  /*240e0*/  @!P2 BRA `(.L_x_6093) ;  /* 0xfffffffc00f0a947 */ /* 0x001fea000383ffff */
[----:B------:R-:W-:Y:S05]  /*240f0*/  BRA `(.L_x_6372) ;  /* 0xfffffe6000787947 */ /* 0x000fea000383ffff */
.L_x_6111:
        /* <DEDUP_REMOVED lines=8> */
.L_x_6374:
[----:B------:R-:W-:Y:S05]  /*24180*/  BSYNC B1 ;  /* 0x0000000000017941 */ /* 0x000fea0003800000 */
.L_x_6373:
        /* <DEDUP_REMOVED lines=8> */
.L_x_6375:
[----:B------:R-:W-:Y:S01]  /*24210*/  MOV R13, R10 ;  /* 0x0000000a000d7202 */ /* 0x000fe20000000f00 */
[----:B------:R-:W-:-:S07]  /*24220*/  IMAD.MOV.U32 R0, RZ, RZ, R14 ;  /* 0x000000ffff007224 */ /* 0x000fce00078e000e */
[----:B------:R-:W-:Y:S05]  /*24230*/  WARPSYNC.COLLECTIVE R15, `(.L_x_6376) ;  /* 0x000000000f087348 */ /* 0x000fea0003c00000 */
[----:B------:R0:W1:Y:S02]  /*24240*/  SHFL.IDX P6, R14, R13, R12, R11 ;  /* 0x0000000c0d0e7389 */ /* 0x00006400000c000b */
[----:B01----:R-:W-:Y:S01]  /*24250*/  ENDCOLLECTIVE ;  /* 0x000000000000791b */ /* 0x003fe20003800000 */
.L_x_6376:
[----:B------:R-:W-:Y:S02]  /*24260*/  IMAD.MOV.U32 R13, RZ, RZ, R4 ;  /* 0x000000ffff0d7224 */ /* 0x000fe400078e0004 */
[----:B------:R-:W-:-:S07]  /*24270*/  IMAD.MOV.U32 R5, RZ, RZ, R14 ;  /* 0x000000ffff057224 */ /* 0x000fce00078e000e */
[----:B------:R-:W-:Y:S05]  /*24280*/  WARPSYNC.COLLECTIVE R15, `(.L_x_6377) ;  /* 0x000000000f087348 */ /* 0x000fea0003c00000 */
[----:B------:R0:W1:Y:S02]  /*24290*/  SHFL.IDX P6, R14, R13, R12, R11 ;  /* 0x0000000c0d0e7389 */ /* 0x00006400000c000b */
[----:B01----:R-:W-:Y:S01]  /*242a0*/  ENDCOLLECTIVE ;  /* 0x000000000000791b */ /* 0x003fe20003800000 */
.L_x_6377:
[----:B------:R-:W-:Y:S05]  /*242b0*/  BRA `(.L_x_6378) ;  /* 0xfffffe7000f47947 */ /* 0x000fea000383ffff */
.L_x_6114:
[----:B------:R-:W-:Y:S01]  /*242c0*/  BSSY B1, `(.L_x_6379) ;  /* 0x0000008000017945 */ /* 0x000fe20003800000 */
[----:B------:R-:W-:Y:S01]  /*242d0*/  MOV R13, R7 ;  /* 0x00000007000d7202 */ /* 0x000fe20000000f00 */
[----:B------:R-:W-:Y:S01]  /*242e0*/  IMAD.MOV.U32 R12, RZ, RZ, 0x1 ;  /* 0x00000001ff0c7424 */ /* 0x000fe200078e00ff */
[----:B------:R-:W-:Y:S01]  /*242f0*/  MOV R15, 0xffffffff ;  /* 0xffffffff000f7802 */ /* 0x000fe20000000f00 */
[----:B------:R-:W-:-:S07]  /*24300*/  IMAD.MOV.U32 R11, RZ, RZ, 0x1c1f ;  /* 0x00001c1fff0b7424 */ /* 0x000fce00078e00ff */
[----:B0---4-:R-:W-:Y:S05]  /*24310*/  WARPSYNC.COLLECTIVE R15, `(.L_x_6380) ;  /* 0x000000000f087348 */ /* 0x011fea0003c00000 */
[----:B----4-:R1:W2:Y:S02]  /*24320*/  SHFL.IDX P6, R14, R13, R12, R11 ;  /* 0x0000000c0d0e7389 */ /* 0x0102a400000c000b */
[----:B012---:R-:W-:Y:S01]  /*24330*/  ENDCOLLECTIVE ;  /* 0x000000000000791b */ /* 0x007fe20003800000 */
.L_x_6380:
[----:B------:R-:W-:Y:S05]  /*24340*/  BSYNC B1 ;  /* 0x0000000000017941 */ /* 0x000fea0003800000 */
.L_x_6379:
        /* <DEDUP_REMOVED lines=8> */
.L_x_6381:
[----:B------:R-:W-:Y:S01]  /*243d0*/  IMAD.MOV.U32 R13, RZ, RZ, R10 ;  /* 0x000000ffff0d7224 */ /* 0x000fe200078e000a */
[----:B------:R-:W-:-:S07]  /*243e0*/  MOV R0, R14 ;  /* 0x0000000e00007202 */ /* 0x000fce0000000f00 */
[----:B------:R-:W-:Y:S05]  /*243f0*/  WARPSYNC.COLLECTIVE R15, `(.L_x_6382) ;  /* 0x000000000f087348 */ /* 0x000fea0003c00000 */
[----:B------:R0:W1:Y:S02]  /*24400*/  SHFL.IDX P6, R14, R13, R12, R11 ;  /* 0x0000000c0d0e7389 */ /* 0x00006400000c000b */
[----:B01----:R-:W-:Y:S01]  /*24410*/  ENDCOLLECTIVE ;  /* 0x000000000000791b */ /* 0x003fe20003800000 */
.L_x_6382:
[----:B------:R-:W-:Y:S01]  /*24420*/  MOV R13, R4 ;  /* 0x00000004000d7202 */ /* 0x000fe20000000f00 */
[----:B------:R-:W-:-:S07]  /*24430*/  IMAD.MOV.U32 R5, RZ, RZ, R14 ;  /* 0x000000ffff057224 */ /* 0x000fce00078e000e */
[----:B------:R-:W-:Y:S05]  /*24440*/  WARPSYNC.COLLECTIVE R15, `(.L_x_6383) ;  /* 0x000000000f087348 */ /* 0x000fea0003c00000 */
[----:B------:R0:W1:Y:S02]  /*24450*/  SHFL.IDX P6, R14, R13, R12, R11 ;  /* 0x0000000c0d0e7389 */ /* 0x00006400000c000b */
[----:B01----:R-:W-:Y:S01]  /*24460*/  ENDCOLLECTIVE ;  /* 0x000000000000791b */ /* 0x003fe20003800000 */
.L_x_6383:
[----:B------:R-:W-:Y:S01]  /*24470*/  IMAD.MOV.U32 R4, RZ, RZ, R14 ;  /* 0x000000ffff047224 */ /* 0x000fe200078e000e */
[----:B------:R-:W-:Y:S06]  /*24480*/  BRA `(.L_x_6384) ;  /* 0xfffffe7800847947 */ /* 0x000fec000383ffff */
.L_x_6118:
[----:B0-----:R0:W1:Y:S02]  /*24490*/  SYNCS.PHASECHK.TRANS64.TRYWAIT P0, [R18+URZ+0x30800], R5 ;  /* 0x03080005120075a7 */ /* 0x001064000800017f */
[----:B-1----:R-:W-:Y:S05]  /*244a0*/  @!P0 NANOSLEEP.SYNCS 0x989680 ;  /* 0x009896800000895d */ /* 0x002fea0003900000 */
[----:B------:R-:W1:Y:S02]  /*244b0*/  @!P0 SYNCS.PHASECHK.TRANS64 P0, [R18+URZ+0x30800], R5 ;  /* 0x03080005120085a7 */ /* 0x000e64000800007f */
[----:B-1----:R-:W-:Y:S05]  /*244c0*/  @!P0 BRA `(.L_x_6118) ;  /* 0xfffffffc00f08947 */ /* 0x002fea000383ffff */
[----:B------:R-:W-:Y:S05]  /*244d0*/  BRA `(.L_x_6385) ;  /* 0xfffffe80009c7947 */ /* 0x000fea000383ffff */
.L_x_6142:
        /* <DEDUP_REMOVED lines=8> */
.L_x_6387:
[----:B------:R-:W-:Y:S05]  /*24560*/  BSYNC B1 ;  /* 0x0000000000017941 */ /* 0x000fea0003800000 */
.L_x_6386:
        /* <DEDUP_REMOVED lines=8> */
.L_x_6388:
[----:B------:R-:W-:Y:S01]  /*245f0*/  MOV R13, R21 ;  /* 0x00000015000d7202 */ /* 0x000fe20000000f00 */
[----:B------:R-:W-:-:S07]  /*24600*/  IMAD.MOV.U32 R0, RZ, RZ, R14 ;  /* 0x000000ffff007224 */ /* 0x000fce00078e000e */
[----:B------:R-:W-:Y:S05]  /*24610*/  WARPSYNC.COLLECTIVE R15, `(.L_x_6389) ;  /* 0x000000000f087348 */ /* 0x000fea0003c00000 */
[----:B------:R0:W1:Y:S02]  /*24620*/  SHFL.IDX P6, R14, R13, R12, R11 ;  /* 0x0000000c0d0e7389 */ /* 0x00006400000c000b */
[----:B01----:R-:W-:Y:S01]  /*24630*/  ENDCOLLECTIVE ;  /* 0x000000000000791b */ /* 0x003fe20003800000 */
.L_x_6389:
[----:B------:R-:W-:Y:S02]  /*24640*/  IMAD.MOV.U32 R13, RZ, RZ, R20 ;  /* 0x000000ffff0d7224 */ /* 0x000fe400078e0014 */
[----:B------:R-:W-:-:S07]  /*24650*/  IMAD.MOV.U32 R5, RZ, RZ, R14 ;  /* 0x000000ffff057224 */ /* 0x000fce00078e000e */
[----:B------:R-:W-:Y:S05]  /*24660*/  WARPSYNC.COLLECTIVE R15, `(.L_x_6390) ;  /* 0x000000000f087348 */ /* 0x000fea0003c00000 */
[----:B------:R0:W1:Y:S02]  /*24670*/  SHFL.IDX P6, R14, R13, R12, R11 ;  /* 0x0000000c0d0e7389 */ /* 0x00006400000c000b */
[----:B01----:R-:W-:Y:S01]  /*24680*/  ENDCOLLECTIVE ;  /* 0x000000000000791b */ /* 0x003fe20003800000 */
.L_x_6390:
[----:B------:R-:W-:Y:S05]  /*24690*/  BRA `(.L_x_6391) ;  /* 0xfffffea400747947 */ /* 0x000fea000383ffff */
.L_x_6145:
        /* <DEDUP_REMOVED lines=8> */
.L_x_6393:
[----:B------:R-:W-:Y:S05]  /*24720*/  BSYNC B1 ;  /* 0x0000000000017941 */ /* 0x000fea0003800000 */
.L_x_6392:
        /* <DEDUP_REMOVED lines=8> */
.L_x_6394:
[----:B------:R-:W-:Y:S01]  /*247b0*/  IMAD.MOV.U32 R13, RZ, RZ, R21 ;  /* 0x000000ffff0d7224 */ /* 0x000fe200078e0015 */
[----:B------:R-:W-:-:S07]  /*247c0*/  MOV R0, R14 ;  /* 0x0000000e00007202 */ /* 0x000fce0000000f00 */
[----:B------:R-:W-:Y:S05]  /*247d0*/  WARPSYNC.COLLECTIVE R15, `(.L_x_6395) ;  /* 0x000000000f087348 */ /* 0x000fea0003c00000 */
[----:B------:R0:W1:Y:S02]  /*247e0*/  SHFL.IDX P6, R14, R13, R12, R11 ;  /* 0x0000000c0d0e7389 */ /* 0x00006400000c000b */
[----:B01----:R-:W-:Y:S01]  /*247f0*/  ENDCOLLECTIVE ;  /* 0x000000000000791b */ /* 0x003fe20003800000 */
.L_x_6395:
[----:B------:R-:W-:Y:S01]  /*24800*/  MOV R13, R20 ;  /* 0x00000014000d7202 */ /* 0x000fe20000000f00 */
[----:B------:R-:W-:-:S07]  /*24810*/  IMAD.MOV.U32 R21, RZ, RZ, R14 ;  /* 0x000000ffff157224 */ /* 0x000fce00078e000e */
[----:B------:R-:W-:Y:S05]  /*24820*/  WARPSYNC.COLLECTIVE R15, `(.L_x_6396) ;  /* 0x000000000f087348 */ /* 0x000fea0003c00000 */
[----:B------:R0:W1:Y:S02]  /*24830*/  SHFL.IDX P6, R14, R13, R12, R11 ;  /* 0x0000000c0d0e7389 */ /* 0x00006400000c000b */
[----:B01----:R-:W-:Y:S01]  /*24840*/  ENDCOLLECTIVE ;  /* 0x000000000000791b */ /* 0x003fe20003800000 */
.L_x_6396:
[----:B------:R-:W-:Y:S01]  /*24850*/  IMAD.MOV.U32 R20, RZ, RZ, R14 ;  /* 0x000000ffff147224 */ /* 0x000fe200078e000e */
[----:B------:R-:W-:Y:S06]  /*24860*/  BRA `(.L_x_6397) ;  /* 0xfffffea800987947 */ /* 0x000fec000383ffff */
.L_x_6149:
[----:B0-----:R0:W1:Y:S02]  /*24870*/  SYNCS.PHASECHK.TRANS64.TRYWAIT P0, [R18+URZ+0x30800], R21 ;  /* 0x03080015120075a7 */ /* 0x001064000800017f */
[----:B-1----:R-:W-:Y:S05]  /*24880*/  @!P0 NANOSLEEP.SYNCS 0x989680 ;  /* 0x009896800000895d */ /* 0x002fea0003900000 */
[----:B------:R-:W1:Y:S02]  /*24890*/  @!P0 SYNCS.PHASECHK.TRANS64 P0, [R18+URZ+0x30800], R21 ;  /* 0x03080015120085a7 */ /* 0x000e64000800007f */
[----:B-1----:R-:W-:Y:S05]  /*248a0*/  @!P0 BRA `(.L_x_6149) ;  /* 0xfffffffc00f08947 */ /* 0x002fea000383ffff */
[----:B------:R-:W-:Y:S05]  /*248b0*/  BRA `(.L_x_6398) ;  /* 0xfffffeb000187947 */ /* 0x000fea000383ffff */
.L_x_6163:
[----:B-1----:R1:W3:Y:S02]  /*248c0*/  SYNCS.PHASECHK.TRANS64.TRYWAIT P1, [R0+URZ+0x30830], R3 ;  /* 0x03083003000075a7 */ /* 0x0022e4000802017f */
[----:B---3--:R-:W-:Y:S05]  /*248d0*/  @!P1 NANOSLEEP.SYNCS 0x989680 ;  /* 0x009896800000995d */ /* 0x008fea0003900000 */
[----:B------:R-:W3:Y:S02]  /*248e0*/  @!P1 SYNCS.PHASECHK.TRANS64 P1, [R0+URZ+0x30830], R3 ;  /* 0x03083003000095a7 */ /* 0x000ee4000802007f */
[----:B---3--:R-:W-:Y:S05]  /*248f0*/  @!P1 BRA `(.L_x_6163) ;  /* 0xfffffffc00f09947 */ /* 0x008fea000383ffff */
[----:B------:R-:W-:Y:S05]  /*24900*/  BRA `(.L_x_6162) ;  /* 0xfffffed400d47947 */ /* 0x000fea000383ffff */
.L_x_6171:
[----:B-1----:R1:W2:Y:S02]  /*24910*/  SYNCS.PHASECHK.TRANS64.TRYWAIT P2, [R12+URZ+0x30830], R3 ;  /* 0x030830030c0075a7 */ /* 0x0022a4000804017f */
[----:B--2---:R-:W-:Y:S05]  /*24920*/  @!P2 NANOSLEEP.SYNCS 0x989680 ;  /* 0x009896800000a95d */ /* 0x004fea0003900000 */
[----:B------:R-:W2:Y:S02]  /*24930*/  @!P2 SYNCS.PHASECHK.TRANS64 P2, [R12+URZ+0x30830], R3 ;  /* 0x030830030c00a5a7 */ /* 0x000ea4000804007f */
[----:B--2---:R-:W-:Y:S05]  /*24940*/  @!P2 BRA `(.L_x_6171) ;  /* 0xfffffffc00f0a947 */ /* 0x004fea000383ffff */
[----:B------:R-:W-:Y:S05]  /*24950*/  BRA `(.L_x_6170) ;  /* 0xfffffef800c07947 */ /* 0x000fea000383ffff */
.L_x_6176:
[----:B-1----:R1:W2:Y:S02]  /*24960*/  SYNCS.PHASECHK.TRANS64.TRYWAIT P2, [R13+URZ+0x30850], R0 ;  /* 0x030850000d0075a7 */ /* 0x0022a4000804017f */
[----:B--2---:R-:W-:Y:S05]  /*24970*/  @!P2 NANOSLEEP.SYNCS 0x989680 ;  /* 0x009896800000a95d */ /* 0x004fea0003900000 */
[----:B------:R-:W2:Y:S02]  /*24980*/  @!P2 SYNCS.PHASECHK.TRANS64 P2, [R13+URZ+0x30850], R0 ;  /* 0x030850000d00a5a7 */ /* 0x000ea4000804007f */
[----:B--2---:R-:W-:Y:S05]  /*24990*/  @!P2 BRA `(.L_x_6176) ;  /* 0xfffffffc00f0a947 */ /* 0x004fea000383ffff */
[----:B------:R-:W-:Y:S05]  /*249a0*/  BRA `(.L_x_6175) ;  /* 0xffffff0400e07947 */ /* 0x000fea000383ffff */
.L_x_6186:
[----:B-1----:R1:W2:Y:S02]  /*249b0*/  SYNCS.PHASECHK.TRANS64.TRYWAIT P1, [R2+URZ+0x30830], R3 ;  /* 0x03083003020075a7 */ /* 0x0022a4000802017f */
[----:B--2---:R-:W-:Y:S05]  /*249c0*/  @!P1 NANOSLEEP.SYNCS 0x989680 ;  /* 0x009896800000995d */ /* 0x004fea0003900000 */
[----:B------:R-:W2:Y:S02]  /*249d0*/  @!P1 SYNCS.PHASECHK.TRANS64 P1, [R2+URZ+0x30830], R3 ;  /* 0x03083003020095a7 */ /* 0x000ea4000802007f */
[----:B--2---:R-:W-:Y:S05]  /*249e0*/  @!P1 BRA `(.L_x_6186) ;  /* 0xfffffffc00f09947 */ /* 0x004fea000383ffff */
[----:B------:R-:W-:Y:S05]  /*249f0*/  BRA `(.L_x_6185) ;  /* 0xffffff2000b47947 */ /* 0x000fea000383ffff */
.L_x_6191:
[----:B-1----:R1:W2:Y:S02]  /*24a00*/  SYNCS.PHASECHK.TRANS64.TRYWAIT P1, [R12+URZ+0x30850], R0 ;  /* 0x030850000c0075a7 */ /* 0x0022a4000802017f */
[----:B--2---:R-:W-:Y:S05]  /*24a10*/  @!P1 NANOSLEEP.SYNCS 0x989680 ;  /* 0x009896800000995d */ /* 0x004fea0003900000 */
[----:B------:R-:W2:Y:S02]  /*24a20*/  @!P1 SYNCS.PHASECHK.TRANS64 P1, [R12+URZ+0x30850], R0 ;  /* 0x030850000c0095a7 */ /* 0x000ea4000802007f */
[----:B--2---:R-:W-:Y:S05]  /*24a30*/  @!P1 BRA `(.L_x_6191) ;  /* 0xfffffffc00f09947 */ /* 0x004fea000383ffff */
[----:B------:R-:W-:Y:S05]  /*24a40*/  BRA `(.L_x_6190) ;  /* 0xffffff2c00d47947 */ /* 0x000fea000383ffff */
.L_x_6199:
[----:B-1----:R1:W2:Y:S02]  /*24a50*/  SYNCS.PHASECHK.TRANS64.TRYWAIT P1, [R10+URZ+0x30850], R5 ;  /* 0x030850050a0075a7 */ /* 0x0022a4000802017f */
[----:B--2---:R-:W-:Y:S05]  /*24a60*/  @!P1 NANOSLEEP.SYNCS 0x989680 ;  /* 0x009896800000995d */ /* 0x004fea0003900000 */
[----:B------:R-:W2:Y:S02]  /*24a70*/  @!P1 SYNCS.PHASECHK.TRANS64 P1, [R10+URZ+0x30850], R5 ;  /* 0x030850050a0095a7 */ /* 0x000ea4000802007f */
[----:B--2---:R-:W-:Y:S05]  /*24a80*/  @!P1 BRA `(.L_x_6199) ;  /* 0xfffffffc00f09947 */ /* 0x004fea000383ffff */
[----:B------:R-:W-:Y:S05]  /*24a90*/  BRA `(.L_x_6198) ;  /* 0xffffff4800347947 */ /* 0x000fea000383ffff */
.L_x_6236:
[----:B------:R-:W2:Y:S01]  /*24aa0*/  S2R R9, SR_TID.X ;  /* 0x0000000000097919 */ /* 0x000ea20000002100 */
[----:B------:R-:W-:Y:S01]  /*24ab0*/  BSSY B1, `(.L_x_6399) ;  /* 0x000000a000017945 */ /* 0x000fe20003800000 */
[----:B-1----:R-:W-:Y:S01]  /*24ac0*/  MOV R12, RZ ;  /* 0x000000ff000c7202 */ /* 0x002fe20000000f00 */
[----:B0-----:R-:W-:Y:S02]  /*24ad0*/  IMAD.MOV.U32 R11, RZ, RZ, 0x1f ;  /* 0x0000001fff0b7424 */ /* 0x001fe400078e00ff */
[----:B------:R-:W-:Y:S01]  /*24ae0*/  IMAD.MOV.U32 R15, RZ, RZ, -0x1 ;  /* 0xffffffffff0f7424 */ /* 0x000fe200078e00ff */
[----:B--2---:R-:W-:-:S04]  /*24af0*/  SHF.R.U32.HI R9, RZ, 0x5, R9 ;  /* 0x00000005ff097819 */ /* 0x004fc80000011609 */
[----:B------:R-:W-:-:S05]  /*24b00*/  LOP3.LUT R9, R9, 0x3, RZ, 0xc0, !PT ;  /* 0x0000000309097812 */ /* 0x000fca00078ec0ff */
[----:B------:R-:W-:-:S07]  /*24b10*/  IMAD.MOV.U32 R13, RZ, RZ, R9 ;  /* 0x000000ffff0d7224 */ /* 0x000fce00078e0009 */
[----:B------:R-:W-:Y:S05]  /*24b20*/  WARPSYNC.COLLECTIVE R15, `(.L_x_6400) ;  /* 0x000000000f087348 */ /* 0x000fea0003c00000 */
[----:B------:R0:W1:Y:S02]  /*24b30*/  SHFL.IDX P6, R14, R13, R12, R11 ;  /* 0x0000000c0d0e7389 */ /* 0x00006400000c000b */
[----:B01----:R-:W-:Y:S01]  /*24b40*/  ENDCOLLECTIVE ;  /* 0x000000000000791b */ /* 0x003fe20003800000 */
.L_x_6400:
[----:B------:R-:W-:Y:S05]  /*24b50*/  BSYNC B1 ;  /* 0x0000000000017941 */ /* 0x000fea0003800000 */
.L_x_6399:
[----:B------:R-:W-:Y:S05]  /*24b60*/  BRA `(.L_x_6401) ;  /* 0xffffff90000c7947 */ /* 0x000fea000383ffff */
.L_x_6238:
[----:B------:R-:W-:Y:S01]  /*24b70*/  BSSY B1, `(.L_x_6402) ;  /* 0x0000006000017945 */ /* 0x000fe20003800000 */
[----:B------:R-:W-:-:S07]  /*24b80*/  MOV R15, 0xffffffff ;  /* 0xffffffff000f7802 */ /* 0x000fce0000000f00 */
[----:B012---:R-:W-:Y:S05]  /*24b90*/  WARPSYNC.COLLECTIVE R15, `(.L_x_6403) ;  /* 0x000000000f0c7348 */ /* 0x007fea0003c00000 */
[----:B------:R-:W-:Y:S02]  /*24ba0*/  ELECT P6, UR62, PT ;  /* 0x00000000003e782f */ /* 0x000fe400038c0000 */
[----:B------:R-:W-:Y:S01]  /*24bb0*/  MOV R14, UR62 ;  /* 0x0000003e000e7c02 */ /* 0x000fe20008000f00 */
[----:B012---:R-:W-:Y:S10]  /*24bc0*/  ENDCOLLECTIVE ;  /* 0x000000000000791b */ /* 0x007ff40003800000 */
.L_x_6403:
[----:B------:R-:W-:Y:S05]  /*24bd0*/  BSYNC B1 ;  /* 0x0000000000017941 */ /* 0x000fea0003800000 */
.L_x_6402:
[----:B------:R-:W-:Y:S05]  /*24be0*/  BRA `(.L_x_6237) ;  /* 0xffffff9000047947 */ /* 0x000fea000383ffff */
.L_x_6240:
[----:B--2---:R2:W3:Y:S02]  /*24bf0*/  SYNCS.PHASECHK.TRANS64.TRYWAIT P0, [R22+URZ+0x30820], R7 ;  /* 0x03082007160075a7 */ /* 0x0044e4000800017f */
[----:B---3--:R-:W-:Y:S05]  /*24c00*/  @!P0 NANOSLEEP.SYNCS 0x989680 ;  /* 0x009896800000895d */ /* 0x008fea0003900000 */
[----:B------:R-:W3:Y:S02]  /*24c10*/  @!P0 SYNCS.PHASECHK.TRANS64 P0, [R22+URZ+0x30820], R7 ;  /* 0x03082007160085a7 */ /* 0x000ee4000800007f */
[----:B---3--:R-:W-:Y:S05]  /*24c20*/  @!P0 BRA `(.L_x_6240) ;  /* 0xfffffffc00f08947 */ /* 0x008fea000383ffff */
[----:B------:R-:W-:Y:S05]  /*24c30*/  BRA `(.L_x_6404) ;  /* 0xffffff9000147947 */ /* 0x000fea000383ffff */
.L_x_6244:
[----:B0-----:R0:W3:Y:S02]  /*24c40*/  SYNCS.PHASECHK.TRANS64.TRYWAIT P0, [R11+URZ+0x308a0], R10 ;  /* 0x0308a00a0b0075a7 */ /* 0x0010e4000800017f */
[----:B---3--:R-:W-:Y:S05]  /*24c50*/  @!P0 NANOSLEEP.SYNCS 0x989680 ;  /* 0x009896800000895d */ /* 0x008fea0003900000 */
[----:B------:R-:W3:Y:S02]  /*24c60*/  @!P0 SYNCS.PHASECHK.TRANS64 P0, [R11+URZ+0x308a0], R10 ;  /* 0x0308a00a0b0085a7 */ /* 0x000ee4000800007f */
[----:B---3--:R-:W-:Y:S05]  /*24c70*/  @!P0 BRA `(.L_x_6244) ;  /* 0xfffffffc00f08947 */ /* 0x008fea000383ffff */
[----:B------:R-:W-:Y:S05]  /*24c80*/  BRA `(.L_x_6405) ;  /* 0xffffff90002c7947 */ /* 0x000fea000383ffff */
.L_x_6251:
[----:B-1----:R1:W2:Y:S02]  /*24c90*/  SYNCS.PHASECHK.TRANS64.TRYWAIT P0, [R11+URZ+0x308c0], R10 ;  /* 0x0308c00a0b0075a7 */ /* 0x0022a4000800017f */
[----:B--2---:R-:W-:Y:S05]  /*24ca0*/  @!P0 NANOSLEEP.SYNCS 0x989680 ;  /* 0x009896800000895d */ /* 0x004fea0003900000 */
[----:B------:R-:W2:Y:S02]  /*24cb0*/  @!P0 SYNCS.PHASECHK.TRANS64 P0, [R11+URZ+0x308c0], R10 ;  /* 0x0308c00a0b0085a7 */ /* 0x000ea4000800007f */
[----:B--2---:R-:W-:Y:S05]  /*24cc0*/  @!P0 BRA `(.L_x_6251) ;  /* 0xfffffffc00f08947 */ /* 0x004fea000383ffff */
[----:B------:R-:W-:Y:S05]  /*24cd0*/  BRA `(.L_x_6406) ;  /* 0xffffff9400287947 */ /* 0x000fea000383ffff */
.L_x_6260:
[----:B0-----:R0:W3:Y:S02]  /*24ce0*/  SYNCS.PHASECHK.TRANS64.TRYWAIT P1, [R10+URZ+0x308a0], R9 ;  /* 0x0308a0090a0075a7 */ /* 0x0010e4000802017f */
[----:B---3--:R-:W-:Y:S05]  /*24cf0*/  @!P1 NANOSLEEP.SYNCS 0x989680 ;  /* 0x009896800000995d */ /* 0x008fea0003900000 */
[----:B------:R-:W3:Y:S02]  /*24d00*/  @!P1 SYNCS.PHASECHK.TRANS64 P1, [R10+URZ+0x308a0], R9 ;  /* 0x0308a0090a0095a7 */ /* 0x000ee4000802007f */
[----:B---3--:R-:W-:Y:S05]  /*24d10*/  @!P1 BRA `(.L_x_6260) ;  /* 0xfffffffc00f09947 */ /* 0x008fea000383ffff */
[----:B------:R-:W-:Y:S05]  /*24d20*/  BRA `(.L_x_6407) ;  /* 0xffffff98005c7947 */ /* 0x000fea000383ffff */
.L_x_6267:
[----:B-1----:R1:W2:Y:S02]  /*24d30*/  SYNCS.PHASECHK.TRANS64.TRYWAIT P1, [R10+URZ+0x308c0], R9 ;  /* 0x0308c0090a0075a7 */ /* 0x0022a4000802017f */
[----:B--2---:R-:W-:Y:S05]  /*24d40*/  @!P1 NANOSLEEP.SYNCS 0x989680 ;  /* 0x009896800000995d */ /* 0x004fea0003900000 */
[----:B------:R-:W2:Y:S02]  /*24d50*/  @!P1 SYNCS.PHASECHK.TRANS64 P1, [R10+URZ+0x308c0], R9 ;  /* 0x0308c0090a0095a7 */ /* 0x000ea4000802007f */
[----:B--2---:R-:W-:Y:S05]  /*24d60*/  @!P1 BRA `(.L_x_6267) ;  /* 0xfffffffc00f09947 */ /* 0x004fea000383ffff */
[----:B------:R-:W-:Y:S05]  /*24d70*/  BRA `(.L_x_6408) ;  /* 0xffffff9c00547947 */ /* 0x000fea000383ffff */
.L_x_6282:
[----:B0-----:R-:W0:Y:S01]  /*24d80*/  S2R R8, SR_TID.X ;  /* 0x0000000000087919 */ /* 0x001e220000002100 */
[----:B------:R-:W-:Y:S01]  /*24d90*/  BSSY B0, `(.L_x_6409) ;  /* 0x000000a000007945 */ /* 0x000fe20003800000 */
[----:B------:R-:W-:Y:S01]  /*24da0*/  IMAD.MOV.U32 R12, RZ, RZ, RZ ;  /* 0x000000ffff0c7224 */ /* 0x000fe200078e00ff */
[----:B------:R-:W-:Y:S01]  /*24db0*/  MOV R11, 0x1f ;  /* 0x0000001f000b7802 */ /* 0x000fe20000000f00 */
[----:B------:R-:W-:Y:S01]  /*24dc0*/  IMAD.MOV.U32 R15, RZ, RZ, -0x1 ;  /* 0xffffffffff0f7424 */ /* 0x000fe200078e00ff */
[----:B0-----:R-:W-:-:S04]  /*24dd0*/  SHF.R.U32.HI R8, RZ, 0x5, R8 ;  /* 0x00000005ff087819 */ /* 0x001fc80000011608 */
[----:B------:R-:W-:-:S05]  /*24de0*/  LOP3.LUT R8, R8, 0x3, RZ, 0xc0, !PT ;  /* 0x0000000308087812 */ /* 0x000fca00078ec0ff */
[----:B------:R-:W-:-:S07]  /*24df0*/  IMAD.MOV.U32 R13, RZ, RZ, R8 ;  /* 0x000000ffff0d7224 */ /* 0x000fce00078e0008 */
[----:B-----5:R-:W-:Y:S05]  /*24e00*/  WARPSYNC.COLLECTIVE R15, `(.L_x_6410) ;  /* 0x000000000f087348 */ /* 0x020fea0003c00000 */
[----:B------:R0:W1:Y:S02]  /*24e10*/  SHFL.IDX P6, R14, R13, R12, R11 ;  /* 0x0000000c0d0e7389 */ /* 0x00006400000c000b */
[----:B01---5:R-:W-:Y:S01]  /*24e20*/  ENDCOLLECTIVE ;  /* 0x000000000000791b */ /* 0x023fe20003800000 */
.L_x_6410:
[----:B------:R-:W-:Y:S05]  /*24e30*/  BSYNC B0 ;  /* 0x0000000000007941 */ /* 0x000fea0003800000 */
.L_x_6409:
[----:B------:R-:W-:Y:S05]  /*24e40*/  BRA `(.L_x_6411) ;  /* 0xffffffa800b07947 */ /* 0x000fea000383ffff */
.L_x_6285:
[----:B0-----:R0:W1:Y:S02]  /*24e50*/  SYNCS.PHASECHK.TRANS64.TRYWAIT P0, [R7+URZ+0x30840], R2 ;  /* 0x03084002070075a7 */ /* 0x001064000800017f */
[----:B-1----:R-:W-:Y:S05]  /*24e60*/  @!P0 NANOSLEEP.SYNCS 0x989680 ;  /* 0x009896800000895d */ /* 0x002fea0003900000 */
[----:B------:R-:W1:Y:S02]  /*24e70*/  @!P0 SYNCS.PHASECHK.TRANS64 P0, [R7+URZ+0x30840], R2 ;  /* 0x03084002070085a7 */ /* 0x000e64000800007f */
[----:B-1----:R-:W-:Y:S05]  /*24e80*/  @!P0 BRA `(.L_x_6285) ;  /* 0xfffffffc00f08947 */ /* 0x002fea000383ffff */
[----:B------:R-:W-:Y:S05]  /*24e90*/  BRA `(.L_x_6412) ;  /* 0xffffffac000c7947 */ /* 0x000fea000383ffff */
.L_x_6286:
        /* <DEDUP_REMOVED lines=8> */
.L_x_6414:
[----:B------:R-:W-:Y:S05]  /*24f20*/  BSYNC B0 ;  /* 0x0000000000007941 */ /* 0x000fea0003800000 */
.L_x_6413:
[----:B------:R-:W-:Y:S01]  /*24f30*/  IMAD.MOV.U32 R13, RZ, RZ, R4 ;  /* 0x000000ffff0d7224 */ /* 0x000fe200078e0004 */
[----:B------:R-:W-:Y:S01]  /*24f40*/  MOV R11, 0x181f ;  /* 0x0000181f000b7802 */ /* 0x000fe20000000f00 */
[----:B------:R-:W-:Y:S01]  /*24f50*/  IMAD.MOV.U32 R12, RZ, RZ, RZ ;  /* 0x000000ffff0c7224 */ /* 0x000fe200078e00ff */
[----:B------:R-:W-:Y:S01]  /*24f60*/  MOV R2, R14 ;  /* 0x0000000e00027202 */ /* 0x000fe20000000f00 */
[----:B------:R-:W-:Y:S02]  /*24f70*/  IMAD.MOV.U32 R15, RZ, RZ, -0x1 ;  /* 0xffffffffff0f7424 */ /* 0x000fe400078e00ff */
[----:B------:R-:W-:-:S07]  /*24f80*/  @P0 IMAD R8, R5, 0x2, R22 ;  /* 0x0000000205080824 */ /* 0x000fce00078e0216 */
[----:B------:R-:W-:Y:S05]  /*24f90*/  WARPSYNC.COLLECTIVE R15, `(.L_x_6415) ;  /* 0x000000000f087348 */ /* 0x000fea0003c00000 */
[----:B------:R0:W1:Y:S02]  /*24fa0*/  SHFL.IDX P6, R14, R13, R12, R11 ;  /* 0x0000000c0d0e7389 */ /* 0x00006400000c000b */
[----:B01----:R-:W-:Y:S01]  /*24fb0*/  ENDCOLLECTIVE ;  /* 0x000000000000791b */ /* 0x003fe20003800000 */
.L_x_6415:
[----:B------:R-:W-:Y:S01]  /*24fc0*/  ULDC.64 UR4, c[0x0][0x208] ;  /* 0x0000820000047ab9 */ /* 0x000fe20000000a00 */
[----:B------:R-:W-:Y:S01]  /*24fd0*/  IMAD.MOV.U32 R13, RZ, RZ, R0 ;  /* 0x000000ffff0d7224 */ /* 0x000fe200078e0000 */
[----:B------:R-:W-:Y:S01]  /*24fe0*/  MOV R12, 0x1 ;  /* 0x00000001000c7802 */ /* 0x000fe20000000f00 */
[----:B------:R-:W-:-:S05]  /*24ff0*/  IMAD.MOV.U32 R3, RZ, RZ, R14 ;  /* 0x000000ffff037224 */ /* 0x000fca00078e000e */
[----:B------:R-:W-:-:S04]  /*25000*/  @P0 LEA R3, P1, R33, R3, 0x1 ;  /* 0x0000000321030211 */ /* 0x000fc800078208ff */
[----:B------:R-:W-:Y:S02]  /*25010*/  @P0 IADD3.X R2, RZ, R2, RZ, P1, !PT ;  /* 0x00000002ff020210 */ /* 0x000fe40000ffe4ff */
[----:B------:R-:W-:Y:S02]  /*25020*/  ISETP.GE.AND P1, PT, R6, 0x11, PT ;  /* 0x000000110600780c */ /* 0x000fe40003f26270 */
[----:B------:R-:W-:-:S04]  /*25030*/  @P0 LOP3.LUT R3, R3, R2, RZ, 0x3c, !PT ;  /* 0x0000000203030212 */ /* 0x000fc800078e3cff */
[----:B------:R-:W-:-:S04]  /*25040*/  @P0 LOP3.LUT R2, R3, R2, RZ, 0x3c, !PT ;  /* 0x0000000203020212 */ /* 0x000fc800078e3cff */
[----:B------:R-:W-:-:S05]  /*25050*/  @P0 LOP3.LUT R3, R3, R2, RZ, 0x3c, !PT ;  /* 0x0000000203030212 */ /* 0x000fca00078e3cff */
[----:B------:R-:W-:Y:S01]  /*25060*/  @!PT LDS RZ, [RZ] ;  /* 0x00000000fffff984 */ /* 0x000fe20000000800 */
[----:B------:R-:W-:Y:S01]  /*25070*/  @!PT LDS RZ, [RZ] ;  /* 0x00000000fffff984 */ /* 0x000fe20000000800 */
[----:B------:R-:W-:Y:S01]  /*25080*/  @!PT LDS RZ, [RZ] ;  /* 0x00000000fffff984 */ /* 0x000fe20000000800 */
[----:B------:R0:W-:Y:S04]  /*25090*/  @P0 LDGSTS.E.BYPASS.LTC128B.128 [R8+0x1e400], desc[UR4][R2.64], !P4 ;  /* 0x1e40000002080fae */ /* 0x0001e8000e101d44 */
[----:B------:R0:W-:Y:S04]  /*250a0*/  @P0 LDGSTS.E.BYPASS.LTC128B.128 [R8+0x21400], desc[UR4][R2.64+0x80], !P3 ;  /* 0x2140008002080fae */ /* 0x0001e8000d901d44 */
[----:B------:R0:W-:Y:S02]  /*250b0*/  @P0 LDGSTS.E.BYPASS.LTC128B.128 [R8+0x24400], desc[UR4][R2.64+0x100], !P2 ;  /* 0x2440010002080fae */ /* 0x0001e4000d101d44 */
[----:B0-----:R-:W-:Y:S05]  /*250c0*/  WARPSYNC.COLLECTIVE R15, `(.L_x_6416) ;  /* 0x000000000f087348 */ /* 0x001fea0003c00000 */
[----:B------:R1:W2:Y:S02]  /*250d0*/  SHFL.IDX P6, R14, R13, R12, R11 ;  /* 0x0000000c0d0e7389 */ /* 0x0002a400000c000b */
[----:B012---:R-:W-:Y:S01]  /*250e0*/  ENDCOLLECTIVE ;  /* 0x000000000000791b */ /* 0x007fe20003800000 */
.L_x_6416:
[----:B------:R-:W-:Y:S02]  /*250f0*/  @P1 IMAD R8, R5, 0x2, R22 ;  /* 0x0000000205081824 */ /* 0x000fe400078e0216 */
[----:B------:R-:W-:Y:S02]  /*25100*/  IMAD.MOV.U32 R13, RZ, RZ, R4 ;  /* 0x000000ffff0d7224 */ /* 0x000fe400078e0004 */
[----:B------:R-:W-:-:S07]  /*25110*/  IMAD.MOV.U32 R2, RZ, RZ, R14 ;  /* 0x000000ffff027224 */ /* 0x000fce00078e000e */
[----:B------:R-:W-:Y:S05]  /*25120*/  WARPSYNC.COLLECTIVE R15, `(.L_x_6417) ;  /* 0x000000000f087348 */ /* 0x000fea0003c00000 */
[----:B------:R0:W1:Y:S02]  /*25130*/  SHFL.IDX P6, R14, R13, R12, R11 ;  /* 0x0000000c0d0e7389 */ /* 0x00006400000c000b */
[----:B01----:R-:W-:Y:S01]  /*25140*/  ENDCOLLECTIVE ;  /* 0x000000000000791b */ /* 0x003fe20003800000 */
.L_x_6417:
[----:B------:R-:W-:Y:S01]  /*25150*/  ULDC.64 UR4, c[0x0][0x208] ;  /* 0x0000820000047ab9 */ /* 0x000fe20000000a00 */
[----:B------:R-:W-:Y:S01]  /*25160*/  MOV R13, R0 ;  /* 0x00000000000d7202 */ /* 0x000fe20000000f00 */
[----:B------:R-:W-:Y:S01]  /*25170*/  IMAD.MOV.U32 R12, RZ, RZ, 0x2 ;  /* 0x00000002ff0c7424 */ /* 0x000fe200078e00ff */
[----:B------:R-:W-:-:S04]  /*25180*/  MOV R3, R14 ;  /* 0x0000000e00037202 */ /* 0x000fc80000000f00 */
[----:B------:R-:W-:-:S05]  /*25190*/  @P1 LEA R3, P0, R33, R3, 0x1 ;  /* 0x0000000321031211 */ /* 0x000fca00078008ff */
[----:B------:R-:W-:-:S05]  /*251a0*/  @P1 IMAD.X R2, RZ, RZ, R2, P0 ;  /* 0x000000ffff021224 */ /* 0x000fca00000e0602 */
        /* <DEDUP_REMOVED lines=8> */
[----:B------:R0:W-:Y:S01]  /*25230*/  @P1 LDGSTS.E.BYPASS.LTC128B.128 [R8+0x24c00], desc[UR4][R2.64+0x100], !P2 ;  /* 0x24c0010002081fae */ /* 0x0001e2000d101d44 */
[----:B------:R-:W-:-:S13]  /*25240*/  ISETP.GE.AND P1, PT, R6, 0x21, PT ;  /* 0x000000210600780c */ /* 0x000fda0003f26270 */
[----:B0-----:R-:W-:Y:S05]  /*25250*/  WARPSYNC.COLLECTIVE R15, `(.L_x_6418) ;  /* 0x000000000f087348 */ /* 0x001fea0003c00000 */
[----:B------:R1:W2:Y:S02]  /*25260*/  SHFL.IDX P6, R14, R13, R12, R11 ;  /* 0x0000000c0d0e7389 */ /* 0x0002a400000c000b */
[----:B012---:R-:W-:Y:S01]  /*25270*/  ENDCOLLECTIVE ;  /* 0x000000000000791b */ /* 0x007fe20003800000 */
.L_x_6418:
[----:B------:R-:W-:Y:S02]  /*25280*/  @P1 LEA R8, R5, R22, 0x1 ;  /* 0x0000001605081211 */ /* 0x000fe400078e08ff */
[----:B------:R-:W-:Y:S01]  /*25290*/  MOV R13, R4 ;  /* 0x00000004000d7202 */ /* 0x000fe20000000f00 */
[----:B------:R-:W-:-:S07]  /*252a0*/  IMAD.MOV.U32 R2, RZ, RZ, R14 ;  /* 0x000000ffff027224 */ /* 0x000fce00078e000e */
[----:B------:R-:W-:Y:S05]  /*252b0*/  WARPSYNC.COLLECTIVE R15, `(.L_x_6419) ;  /* 0x000000000f087348 */ /* 0x000fea0003c00000 */
[----:B------:R0:W1:Y:S02]  /*252c0*/  SHFL.IDX P6, R14, R13, R12, R11 ;  /* 0x0000000c0d0e7389 */ /* 0x00006400000c000b */
[----:B01----:R-:W-:Y:S01]  /*252d0*/  ENDCOLLECTIVE ;  /* 0x000000000000791b */ /* 0x003fe20003800000 */
.L_x_6419:
[----:B------:R-:W-:Y:S01]  /*252e0*/  ULDC.64 UR4, c[0x0][0x208] ;  /* 0x0000820000047ab9 */ /* 0x000fe20000000a00 */
[----:B------:R-:W-:Y:S02]  /*252f0*/  IMAD.MOV.U32 R13, RZ, RZ, R0 ;  /* 0x000000ffff0d7224 */ /* 0x000fe400078e0000 */
[----:B------:R-:W-:Y:S02]  /*25300*/  IMAD.MOV.U32 R12, RZ, RZ, 0x3 ;  /* 0x00000003ff0c7424 */ /* 0x000fe400078e00ff */
[----:B------:R-:W-:-:S05]  /*25310*/  IMAD.MOV.U32 R3, RZ, RZ, R14 ;  /* 0x000000ffff037224 */ /* 0x000fca00078e000e */
        /* <DEDUP_REMOVED lines=15> */
.L_x_6420:
[----:B------:R-:W-:Y:S02]  /*25410*/  @P1 IMAD R8, R5, 0x2, R22 ;  /* 0x0000000205081824 */ /* 0x000fe400078e0216 */
[----:B------:R-:W-:Y:S01]  /*25420*/  IMAD.MOV.U32 R13, RZ, RZ, R4 ;  /* 0x000000ffff0d7224 */ /* 0x000fe200078e0004 */
[----:B------:R-:W-:-:S07]  /*25430*/  MOV R2, R14 ;  /* 0x0000000e00027202 */ /* 0x000fce0000000f00 */
[----:B------:R-:W-:Y:S05]  /*25440*/  WARPSYNC.COLLECTIVE R15, `(.L_x_6421) ;  /* 0x000000000f087348 */ /* 0x000fea0003c00000 */
[----:B------:R0:W1:Y:S02]  /*25450*/  SHFL.IDX P6, R14, R13, R12, R11 ;  /* 0x0000000c0d0e7389 */ /* 0x00006400000c000b */
[----:B01----:R-:W-:Y:S01]  /*25460*/  ENDCOLLECTIVE ;  /* 0x000000000000791b */ /* 0x003fe20003800000 */
.L_x_6421:
[----:B------:R-:W-:Y:S01]  /*25470*/  ULDC.64 UR4, c[0x0][0x208] ;  /* 0x0000820000047ab9 */ /* 0x000fe20000000a00 */
[----:B------:R-:W-:Y:S01]  /*25480*/  IMAD.MOV.U32 R13, RZ, RZ, R0 ;  /* 0x000000ffff0d7224 */ /* 0x000fe200078e0000 */
[----:B------:R-:W-:Y:S01]  /*25490*/  MOV R12, 0x4 ;  /* 0x00000004000c7802 */ /* 0x000fe20000000f00 */
[----:B------:R-:W-:-:S05]  /*254a0*/  IMAD.MOV.U32 R3, RZ, RZ, R14 ;  /* 0x000000ffff037224 */ /* 0x000fca00078e000e */
[----:B------:R-:W-:-:S04]  /*254b0*/  @P1 LEA R3, P0, R33, R3, 0x1 ;  /* 0x0000000321031211 */ /* 0x000fc800078008ff */
[----:B------:R-:W-:-:S04]  /*254c0*/  @P1 IADD3.X R2, RZ, R2, RZ, P0, !PT ;  /* 0x00000002ff021210 */ /* 0x000fc800007fe4ff */
        /* <DEDUP_REMOVED lines=13> */
.L_x_6422:
[----:B------:R-:W-:Y:S02]  /*255a0*/  @P1 IMAD R8, R5, 0x2, R22 ;  /* 0x0000000205081824 */ /* 0x000fe400078e0216 */
[----:B------:R-:W-:Y:S02]  /*255b0*/  IMAD.MOV.U32 R13, RZ, RZ, R4 ;  /* 0x000000ffff0d7224 */ /* 0x000fe400078e0004 */
[----:B------:R-:W-:-:S07]  /*255c0*/  IMAD.MOV.U32 R2, RZ, RZ, R14 ;  /* 0x000000ffff027224 */ /* 0x000fce00078e000e */
[----:B------:R-:W-:Y:S05]  /*255d0*/  WARPSYNC.COLLECTIVE R15, `(.L_x_6423) ;  /* 0x000000000f087348 */ /* 0x000fea0003c00000 */
[----:B------:R0:W1:Y:S02]  /*255e0*/  SHFL.IDX P6, R14, R13, R12, R11 ;  /* 0x0000000c0d0e7389 */ /* 0x00006400000c000b */
[----:B01----:R-:W-:Y:S01]  /*255f0*/  ENDCOLLECTIVE ;  /* 0x000000000000791b */ /* 0x003fe20003800000 */
.L_x_6423:
        /* <DEDUP_REMOVED lines=18> */
.L_x_6424:
[----:B------:R-:W-:Y:S01]  /*25720*/  MOV R13, R4 ;  /* 0x00000004000d7202 */ /* 0x000fe20000000f00 */
[----:B------:R-:W-:-:S07]  /*25730*/  IMAD.MOV.U32 R0, RZ, RZ, R14 ;  /* 0x000000ffff007224 */ /* 0x000fce00078e000e */
[----:B------:R-:W-:Y:S05]  /*25740*/  WARPSYNC.COLLECTIVE R15, `(.L_x_6425) ;  /* 0x000000000f087348 */ /* 0x000fea0003c00000 */
[----:B------:R0:W1:Y:S02]  /*25750*/  SHFL.IDX P6, R14, R13, R12, R11 ;  /* 0x0000000c0d0e7389 */ /* 0x00006400000c000b */
[----:B01----:R-:W-:Y:S01]  /*25760*/  ENDCOLLECTIVE ;  /* 0x000000000000791b */ /* 0x003fe20003800000 */
.L_x_6425:
[----:B------:R-:W-:Y:S01]  /*25770*/  IMAD.MOV.U32 R2, RZ, RZ, R14 ;  /* 0x000000ffff027224 */ /* 0x000fe200078e000e */
[----:B------:R-:W-:Y:S06]  /*25780*/  BRA `(.L_x_6426) ;  /* 0xffffffa800507947 */ /* 0x000fec000383ffff */
.L_x_6291:
[----:B------:R-:W-:Y:S01]  /*25790*/  IMAD.MOV.U32 R13, RZ, RZ, R4 ;  /* 0x000000ffff0d7224 */ /* 0x000fe200078e0004 */
[----:B------:R-:W-:Y:S01]  /*257a0*/  MOV R12, RZ ;  /* 0x000000ff000c7202 */ /* 0x000fe20000000f00 */
[----:B------:R-:W-:Y:S02]  /*257b0*/  IMAD.MOV.U32 R11, RZ, RZ, 0x181f ;  /* 0x0000181fff0b7424 */ /* 0x000fe400078e00ff */
[----:B------:R-:W-:Y:S02]  /*257c0*/  IMAD.MOV.U32 R15, RZ, RZ, -0x1 ;  /* 0xffffffffff0f7424 */ /* 0x000fe400078e00ff */
[----:B-----5:R-:W-:Y:S02]  /*257d0*/  IMAD R5, R10, R7, RZ ;  /* 0x000000070a057224 */ /* 0x020fe400078e02ff */
[----:B------:R-:W-:-:S07]  /*257e0*/  IMAD R17, R17, 0x80, R9 ;  /* 0x0000008011117824 */ /* 0x000fce00078e0209 */
[----:B------:R-:W-:Y:S05]  /*257f0*/  WARPSYNC.COLLECTIVE R15, `(.L_x_6427) ;  /* 0x000000000f087348 */ /* 0x000fea0003c00000 */
[----:B------:R0:W1:Y:S02]  /*25800*/  SHFL.IDX P6, R14, R13, R12, R11 ;  /* 0x0000000c0d0e7389 */ /* 0x00006400000c000b */
[----:B01----:R-:W-:Y:S01]  /*25810*/  ENDCOLLECTIVE ;  /* 0x000000000000791b */ /* 0x003fe20003800000 */
.L_x_6427:
[C---:B------:R-:W-:Y:S01]  /*25820*/  VIADD R6, R17.reuse, 0x10 ;  /* 0x0000001011067836 */ /* 0x040fe20000000000 */
[----:B------:R-:W-:Y:S01]  /*25830*/  ISETP.GE.AND P2, PT, R17, R5, PT ;  /* 0x000000051100720c */ /* 0x000fe20003f46270 */
[----:B------:R-:W-:Y:S01]  /*25840*/  IMAD.MOV.U32 R13, RZ, RZ, R0 ;  /* 0x000000ffff0d7224 */ /* 0x000fe200078e0000 */
[----:B------:R-:W-:-:S11]  /*25850*/  MOV R2, R14 ;  /* 0x0000000e00027202 */ /* 0x000fd60000000f00 */
[----:B------:R-:W-:Y:S05]  /*25860*/  WARPSYNC.COLLECTIVE R15, `(.L_x_6428) ;  /* 0x000000000f087348 */ /* 0x000fea0003c00000 */
[----:B------:R0:W1:Y:S02]  /*25870*/  SHFL.IDX P6, R14, R13, R12, R11 ;  /* 0x0000000c0d0e7389 */ /* 0x00006400000c000b */
[----:B01----:R-:W-:Y:S01]  /*25880*/  ENDCOLLECTIVE ;  /* 0x000000000000791b */ /* 0x003fe20003800000 */
.L_x_6428:
[----:B------:R-:W-:Y:S01]  /*25890*/  ULDC.64 UR4, c[0x0][0x208] ;  /* 0x0000820000047ab9 */ /* 0x000fe20000000a00 */
[----:B------:R-:W-:Y:S01]  /*258a0*/  MOV R13, R4 ;  /* 0x00000004000d7202 */ /* 0x000fe20000000f00 */
[----:B------:R-:W-:Y:S01]  /*258b0*/  IMAD.MOV.U32 R12, RZ, RZ, 0x1 ;  /* 0x00000001ff0c7424 */ /* 0x000fe200078e00ff */
[----:B------:R-:W-:-:S04]  /*258c0*/  @!P2 LEA R14, P4, R33, R14, 0x1 ;  /* 0x0000000e210ea211 */ /* 0x000fc800078808ff */
[----:B------:R-:W-:Y:S01]  /*258d0*/  @!P2 IADD3.X R3, RZ, R2, RZ, P4, !PT ;  /* 0x00000002ff03a210 */ /* 0x000fe200027fe4ff */
[----:B------:R-:W-:-:S05]  /*258e0*/  @!P2 IMAD.MOV.U32 R2, RZ, RZ, R14 ;  /* 0x000000ffff02a224 */ /* 0x000fca00078e000e */
[----:B------:R-:W-:Y:S01]  /*258f0*/  @!PT LDS RZ, [RZ] ;  /* 0x00000000fffff984 */ /* 0x000fe20000000800 */
[----:B------:R-:W-:Y:S01]  /*25900*/  @!PT LDS RZ, [RZ] ;  /* 0x00000000fffff984 */ /* 0x000fe20000000800 */
[----:B------:R-:W-:Y:S01]  /*25910*/  @!PT LDS RZ, [RZ] ;  /* 0x00000000fffff984 */ /* 0x000fe20000000800 */
[----:B------:R0:W-:Y:S04]  /*25920*/  @!P2 LDGSTS.E.BYPASS.LTC128B.128 [R8+0x12400], desc[UR4][R2.64], !P3 ;  /* 0x124000000208afae */ /* 0x0001e8000d901d44 */
[----:B------:R0:W-:Y:S04]  /*25930*/  @!P2 LDGSTS.E.BYPASS.LTC128B.128 [R8+0x16400], desc[UR4][R2.64+0x80], !P0 ;  /* 0x164000800208afae */ /* 0x0001e8000c101d44 */
[----:B------:R0:W-:Y:S01]  /*25940*/  @!P2 LDGSTS.E.BYPASS.LTC128B.128 [R8+0x1a400], desc[UR4][R2.64+0x100], !P1 ;  /* 0x1a4001000208afae */ /* 0x0001e2000c901d44 */
[----:B------:R-:W-:Y:S01]  /*25950*/  ISETP.GE.AND P2, PT, R6, R5, PT ;  /* 0x000000050600720c */ /* 0x000fe20003f46270 */
[----:B------:R-:W-:-:S12]  /*25960*/  VIADD R6, R17, 0x20 ;  /* 0x0000002011067836 */ /* 0x000fd80000000000 */
[----:B0-----:R-:W-:Y:S05]  /*25970*/  WARPSYNC.COLLECTIVE R15, `(.L_x_6429) ;  /* 0x000000000f087348 */ /* 0x001fea0003c00000 */
[----:B------:R1:W2:Y:S02]  /*25980*/  SHFL.IDX P6, R14, R13, R12, R11 ;  /* 0x0000000c0d0e7389 */ /* 0x0002a400000c000b */
[----:B012---:R-:W-:Y:S01]  /*25990*/  ENDCOLLECTIVE ;  /* 0x000000000000791b */ /* 0x007fe20003800000 */
.L_x_6429:
[----:B------:R-:W-:Y:S01]  /*259a0*/  MOV R13, R0 ;  /* 0x00000000000d7202 */ /* 0x000fe20000000f00 */
[----:B------:R-:W-:-:S07]  /*259b0*/  IMAD.MOV.U32 R2, RZ, RZ, R14 ;  /* 0x000000ffff027224 */ /* 0x000fce00078e000e */
[----:B------:R-:W-:Y:S05]  /*259c0*/  WARPSYNC.COLLECTIVE R15, `(.L_x_6430) ;  /* 0x000000000f087348 */ /* 0x000fea0003c00000 */
[----:B------:R0:W1:Y:S02]  /*259d0*/  SHFL.IDX P6, R14, R13, R12, R11 ;  /* 0x0000000c0d0e7389 */ /* 0x00006400000c000b */
[----:B01----:R-:W-:Y:S01]  /*259e0*/  ENDCOLLECTIVE ;  /* 0x000000000000791b */ /* 0x003fe20003800000 */
.L_x_6430:
[----:B------:R-:W-:Y:S01]  /*259f0*/  ULDC.64 UR4, c[0x0][0x208] ;  /* 0x0000820000047ab9 */ /* 0x000fe20000000a00 */
[----:B------:R-:W-:Y:S01]  /*25a00*/  IMAD.MOV.U32 R13, RZ, RZ, R4 ;  /* 0x000000ffff0d7224 */ /* 0x000fe200078e0004 */
[----:B------:R-:W-:Y:S02]  /*25a10*/  MOV R12, 0x2 ;  /* 0x00000002000c7802 */ /* 0x000fe40000000f00 */
[----:B------:R-:W-:-:S05]  /*25a20*/  @!P2 LEA R14, P4, R33, R14, 0x1 ;  /* 0x0000000e210ea211 */ /* 0x000fca00078808ff */
[----:B------:R-:W-:Y:S02]  /*25a30*/  @!P2 IMAD.X R7, RZ, RZ, R2, P4 ;  /* 0x000000ffff07a224 */ /* 0x000fe400020e0602 */
[----:B------:R-:W-:-:S03]  /*25a40*/  @!P2 IMAD.MOV.U32 R2, RZ, RZ, R14 ;  /* 0x000000ffff02a224 */ /* 0x000fc600078e000e */
[----:B------:R-:W-:-:S05]  /*25a50*/  @!P2 MOV R3, R7 ;  /* 0x000000070003a202 */ /* 0x000fca0000000f00 */
[----:B------:R-:W-:Y:S01]  /*25a60*/  @!PT LDS RZ, [RZ] ;  /* 0x00000000fffff984 */ /* 0x000fe20000000800 */
[----:B------:R-:W-:Y:S01]  /*25a70*/  @!PT LDS RZ, [RZ] ;  /* 0x00000000fffff984 */ /* 0x000fe20000000800 */
[----:B------:R-:W-:Y:S01]  /*25a80*/  @!PT LDS RZ, [RZ] ;  /* 0x00000000fffff984 */ /* 0x000fe20000000800 */
[----:B------:R0:W-:Y:S04]  /*25a90*/  @!P2 LDGSTS.E.BYPASS.LTC128B.128 [R8+0x12c00], desc[UR4][R2.64], !P3 ;  /* 0x12c000000208afae */ /* 0x0001e8000d901d44 */
[----:B------:R0:W-:Y:S04]  /*25aa0*/  @!P2 LDGSTS.E.BYPASS.LTC128B.128 [R8+0x16c00], desc[UR4][R2.64+0x80], !P0 ;  /* 0x16c000800208afae */ /* 0x0001e8000c101d44 */
[----:B------:R0:W-:Y:S01]  /*25ab0*/  @!P2 LDGSTS.E.BYPASS.LTC128B.128 [R8+0x1ac00], desc[UR4][R2.64+0x100], !P1 ;  /* 0x1ac001000208afae */ /* 0x0001e2000c901d44 */
[----:B------:R-:W-:Y:S02]  /*25ac0*/  ISETP.GE.AND P2, PT, R6, R5, PT ;  /* 0x000000050600720c */ /* 0x000fe40003f46270 */
[----:B------:R-:W-:-:S11]  /*25ad0*/  IADD3 R6, R17, 0x30, RZ ;  /* 0x0000003011067810 */ /* 0x000fd60007ffe0ff */
[----:B0-----:R-:W-:Y:S05]  /*25ae0*/  WARPSYNC.COLLECTIVE R15, `(.L_x_6431) ;  /* 0x000000000f087348 */ /* 0x001fea0003c00000 */
[----:B------:R1:W2:Y:S02]  /*25af0*/  SHFL.IDX P6, R14, R13, R12, R11 ;  /* 0x0000000c0d0e7389 */ /* 0x0002a400000c000b */
[----:B012---:R-:W-:Y:S01]  /*25b00*/  ENDCOLLECTIVE ;  /* 0x000000000000791b */ /* 0x007fe20003800000 */
.L_x_6431:
[----:B------:R-:W-:Y:S02]  /*25b10*/  IMAD.MOV.U32 R13, RZ, RZ, R0 ;  /* 0x000000ffff0d7224 */ /* 0x000fe400078e0000 */
[----:B------:R-:W-:-:S07]  /*25b20*/  IMAD.MOV.U32 R2, RZ, RZ, R14 ;  /* 0x000000ffff027224 */ /* 0x000fce00078e000e */
[----:B------:R-:W-:Y:S05]  /*25b30*/  WARPSYNC.COLLECTIVE R15, `(.L_x_6432) ;  /* 0x000000000f087348 */ /* 0x000fea0003c00000 */
[----:B------:R0:W1:Y:S02]  /*25b40*/  SHFL.IDX P6, R14, R13, R12, R11 ;  /* 0x0000000c0d0e7389 */ /* 0x00006400000c000b */
[----:B01----:R-:W-:Y:S01]  /*25b50*/  ENDCOLLECTIVE ;  /* 0x000000000000791b */ /* 0x003fe20003800000 */
.L_x_6432:
[----:B------:R-:W-:Y:S01]  /*25b60*/  ULDC.64 UR4, c[0x0][0x208] ;  /* 0x0000820000047ab9 */ /* 0x000fe20000000a00 */
[----:B------:R-:W-:Y:S02]  /*25b70*/  IMAD.MOV.U32 R13, RZ, RZ, R4 ;  /* 0x000000ffff0d7224 */ /* 0x000fe400078e0004 */
[----:B------:R-:W-:Y:S01]  /*25b80*/  IMAD.MOV.U32 R12, RZ, RZ, 0x3 ;  /* 0x00000003ff0c7424 */ /* 0x000fe200078e00ff */
        /* <DEDUP_REMOVED lines=15> */
.L_x_6433:
[----:B------:R-:W-:Y:S01]  /*25c80*/  IMAD.MOV.U32 R13, RZ, RZ, R0 ;  /* 0x000000ffff0d7224 */ /* 0x000fe200078e0000 */
[----:B------:R-:W-:-:S07]  /*25c90*/  MOV R2, R14 ;  /* 0x0000000e00027202 */ /* 0x000fce0000000f00 */
[----:B------:R-:W-:Y:S05]  /*25ca0*/  WARPSYNC.COLLECTIVE R15, `(.L_x_6434) ;  /* 0x000000000f087348 */ /* 0x000fea0003c00000 */
[----:B------:R0:W1:Y:S02]  /*25cb0*/  SHFL.IDX P6, R14, R13, R12, R11 ;  /* 0x0000000c0d0e7389 */ /* 0x00006400000c000b */
[----:B01----:R-:W-:Y:S01]  /*25cc0*/  ENDCOLLECTIVE ;  /* 0x000000000000791b */ /* 0x003fe20003800000 */
.L_x_6434:
[----:B------:R-:W-:Y:S01]  /*25cd0*/  ULDC.64 UR4, c[0x0][0x208] ;  /* 0x0000820000047ab9 */ /* 0x000fe20000000a00 */
[----:B------:R-:W-:Y:S01]  /*25ce0*/  MOV R13, R4 ;  /* 0x00000004000d7202 */ /* 0x000fe20000000f00 */
[----:B------:R-:W-:Y:S01]  /*25cf0*/  IMAD.MOV.U32 R12, RZ, RZ, 0x4 ;  /* 0x00000004ff0c7424 */ /* 0x000fe200078e00ff */
        /* <DEDUP_REMOVED lines=15> */
.L_x_6435:
[----:B------:R-:W-:Y:S01]  /*25df0*/  MOV R13, R0 ;  /* 0x00000000000d7202 */ /* 0x000fe20000000f00 */
[----:B------:R-:W-:-:S07]  /*25e00*/  IMAD.MOV.U32 R2, RZ, RZ, R14 ;  /* 0x000000ffff027224 */ /* 0x000fce00078e000e */
[----:B------:R-:W-:Y:S05]  /*25e10*/  WARPSYNC.COLLECTIVE R15, `(.L_x_6436) ;  /* 0x000000000f087348 */ /* 0x000fea0003c00000 */
[----:B------:R0:W1:Y:S02]  /*25e20*/  SHFL.IDX P6, R14, R13, R12, R11 ;  /* 0x0000000c0d0e7389 */ /* 0x00006400000c000b */
[----:B01----:R-:W-:Y:S01]  /*25e30*/  ENDCOLLECTIVE ;  /* 0x000000000000791b */ /* 0x003fe20003800000 */
.L_x_6436:
        /* <DEDUP_REMOVED lines=18> */
.L_x_6437:
[----:B------:R-:W-:Y:S02]  /*25f60*/  IMAD.MOV.U32 R13, RZ, RZ, R0 ;  /* 0x000000ffff0d7224 */ /* 0x000fe400078e0000 */
[----:B------:R-:W-:-:S07]  /*25f70*/  IMAD.MOV.U32 R2, RZ, RZ, R14 ;  /* 0x000000ffff027224 */ /* 0x000fce00078e000e */
[----:B------:R-:W-:Y:S05]  /*25f80*/  WARPSYNC.COLLECTIVE R15, `(.L_x_6438) ;  /* 0x000000000f087348 */ /* 0x000fea0003c00000 */
[----:B------:R0:W1:Y:S02]  /*25f90*/  SHFL.IDX P6, R14, R13, R12, R11 ;  /* 0x0000000c0d0e7389 */ /* 0x00006400000c000b */
[----:B01----:R-:W-:Y:S01]  /*25fa0*/  ENDCOLLECTIVE ;  /* 0x000000000000791b */ /* 0x003fe20003800000 */
.L_x_6438:
        /* <DEDUP_REMOVED lines=13> */
[----:B------:R-:W-:-:S13]  /*26080*/  ISETP.GE.AND P2, PT, R6, R5, PT ;  /* 0x000000050600720c */ /* 0x000fda0003f46270 */
[----:B0-----:R-:W-:Y:S05]  /*26090*/  WARPSYNC.COLLECTIVE R15, `(.L_x_6439) ;  /* 0x000000000f087348 */ /* 0x001fea0003c00000 */
[----:B------:R1:W2:Y:S02]  /*260a0*/  SHFL.IDX P6, R14, R13, R12, R11 ;  /* 0x0000000c0d0e7389 */ /* 0x0002a400000c000b */
[----:B012---:R-:W-:Y:S01]  /*260b0*/  ENDCOLLECTIVE ;  /* 0x000000000000791b */ /* 0x007fe20003800000 */
.L_x_6439:
[----:B------:R-:W-:Y:S01]  /*260c0*/  IMAD.MOV.U32 R13, RZ, RZ, R0 ;  /* 0x000000ffff0d7224 */ /* 0x000fe200078e0000 */
[----:B------:R-:W-:-:S07]  /*260d0*/  MOV R2, R14 ;  /* 0x0000000e00027202 */ /* 0x000fce0000000f00 */
[----:B------:R-:W-:Y:S05]  /*260e0*/  WARPSYNC.COLLECTIVE R15, `(.L_x_6440) ;  /* 0x000000000f087348 */ /* 0x000fea0003c00000 */
[----:B------:R0:W1:Y:S02]  /*260f0*/  SHFL.IDX P6, R14, R13, R12, R11 ;  /* 0x0000000c0d0e7389 */ /* 0x00006400000c000b */
[----:B01----:R-:W-:Y:S01]  /*26100*/  ENDCOLLECTIVE ;  /* 0x000000000000791b */ /* 0x003fe20003800000 */
.L_x_6440:
[----:B------:R-:W-:Y:S01]  /*26110*/  ULDC.64 UR4, c[0x0][0x208] ;  /* 0x0000820000047ab9 */ /* 0x000fe20000000a00 */
[----:B------:R-:W-:Y:S01]  /*26120*/  IMAD.MOV.U32 R13, RZ, RZ, R4 ;  /* 0x000000ffff0d7224 */ /* 0x000fe200078e0004 */
[----:B------:R-:W-:Y:S02]  /*26130*/  MOV R12, 0x7 ;  /* 0x00000007000c7802 */ /* 0x000fe40000000f00 */
        /* <DEDUP_REMOVED lines=9> */
[----:B------:R0:W-:Y:S02]  /*261d0*/  @!P2 LDGSTS.E.BYPASS.LTC128B.128 [R8+0x1d400], desc[UR4][R2.64+0x100], !P1 ;  /* 0x1d4001000208afae */ /* 0x0001e4000c901d44 */
[----:B0-----:R-:W-:Y:S05]  /*261e0*/  WARPSYNC.COLLECTIVE R15, `(.L_x_6441) ;  /* 0x000000000f087348 */ /* 0x001fea0003c00000 */
[----:B------:R1:W2:Y:S02]  /*261f0*/  SHFL.IDX P6, R14, R13, R12, R11 ;  /* 0x0000000c0d0e7389 */ /* 0x0002a400000c000b */
[----:B012---:R-:W-:Y:S01]  /*26200*/  ENDCOLLECTIVE ;  /* 0x000000000000791b */ /* 0x007fe20003800000 */
.L_x_6441:
[----:B------:R-:W-:Y:S02]  /*26210*/  IMAD.MOV.U32 R13, RZ, RZ, R0 ;  /* 0x000000ffff0d7224 */ /* 0x000fe400078e0000 */
[----:B------:R-:W-:-:S07]  /*26220*/  IMAD.MOV.U32 R4, RZ, RZ, R14 ;  /* 0x000000ffff047224 */ /* 0x000fce00078e000e */
[----:B------:R-:W-:Y:S05]  /*26230*/  WARPSYNC.COLLECTIVE R15, `(.L_x_6442) ;  /* 0x000000000f087348 */ /* 0x000fea0003c00000 */
[----:B------:R0:W1:Y:S02]  /*26240*/  SHFL.IDX P6, R14, R13, R12, R11 ;  /* 0x0000000c0d0e7389 */ /* 0x00006400000c000b */
[----:B01----:R-:W-:Y:S01]  /*26250*/  ENDCOLLECTIVE ;  /* 0x000000000000791b */ /* 0x003fe20003800000 */
.L_x_6442:
[----:B------:R-:W-:Y:S05]  /*26260*/  BRA `(.L_x_6443) ;  /* 0xffffffa800ac7947 */ /* 0x000fea000383ffff */
.L_x_6296:
[----:B0-----:R0:W1:Y:S02]  /*26270*/  SYNCS.PHASECHK.TRANS64.TRYWAIT P0, [R22+URZ+0x30820], R3 ;  /* 0x03082003160075a7 */ /* 0x001064000800017f */
[----:B-1----:R-:W-:Y:S05]  /*26280*/  @!P0 NANOSLEEP.SYNCS 0x989680 ;  /* 0x009896800000895d */ /* 0x002fea0003900000 */
[----:B------:R-:W1:Y:S02]  /*26290*/  @!P0 SYNCS.PHASECHK.TRANS64 P0, [R22+URZ+0x30820], R3 ;  /* 0x03082003160085a7 */ /* 0x000e64000800007f */
[----:B-1----:R-:W-:Y:S05]  /*262a0*/  @!P0 BRA `(.L_x_6296) ;  /* 0xfffffffc00f08947 */ /* 0x002fea000383ffff */
[----:B------:R-:W-:Y:S05]  /*262b0*/  BRA `(.L_x_6444) ;  /* 0xffffffac00207947 */ /* 0x000fea000383ffff */
.L_x_6301:
[----:B0-----:R0:W1:Y:S02]  /*262c0*/  SYNCS.PHASECHK.TRANS64.TRYWAIT P0, [R7+URZ+0x30840], R2 ;  /* 0x03084002070075a7 */ /* 0x001064000800017f */
[----:B-1----:R-:W-:Y:S05]  /*262d0*/  @!P0 NANOSLEEP.SYNCS 0x989680 ;  /* 0x009896800000895d */ /* 0x002fea0003900000 */
[----:B------:R-:W1:Y:S02]  /*262e0*/  @!P0 SYNCS.PHASECHK.TRANS64 P0, [R7+URZ+0x30840], R2 ;  /* 0x03084002070085a7 */ /* 0x000e64000800007f */
[----:B-1----:R-:W-:Y:S05]  /*262f0*/  @!P0 BRA `(.L_x_6301) ;  /* 0xfffffffc00f08947 */ /* 0x002fea000383ffff */
[----:B------:R-:W-:Y:S05]  /*26300*/  BRA `(.L_x_6445) ;  /* 0xffffffb000047947 */ /* 0x000fea000383ffff */
.L_x_6302:
[----:B------:R-:W-:Y:S01]  /*26310*/  BSSY B1, `(.L_x_6446) ;  /* 0x0000008000017945 */ /* 0x000fe20003800000 */
[----:B------:R-:W-:Y:S01]  /*26320*/  MOV R13, R6 ;  /* 0x00000006000d7202 */ /* 0x000fe20000000f00 */
[----:B------:R-:W-:Y:S01]  /*26330*/  IMAD.MOV.U32 R12, RZ, RZ, RZ ;  /* 0x000000ffff0c7224 */ /* 0x000fe200078e00ff */
[----:B------:R-:W-:Y:S01]  /*26340*/  MOV R15, 0xffffffff ;  /* 0xffffffff000f7802 */ /* 0x000fe20000000f00 */
[----:B------:R-:W-:-:S07]  /*26350*/  IMAD.MOV.U32 R11, RZ, RZ, 0x181f ;  /* 0x0000181fff0b7424 */ /* 0x000fce00078e00ff */
[----:B--2---:R-:W-:Y:S05]  /*26360*/  WARPSYNC.COLLECTIVE R15, `(.L_x_6447) ;  /* 0x000000000f087348 */ /* 0x004fea0003c00000 */
[----:B--2---:R0:W1:Y:S02]  /*26370*/  SHFL.IDX P6, R14, R13, R12, R11 ;  /* 0x0000000c0d0e7389 */ /* 0x00406400000c000b */
[----:B01----:R-:W-:Y:S01]  /*26380*/  ENDCOLLECTIVE ;  /* 0x000000000000791b */ /* 0x003fe20003800000 */
.L_x_6447:
[----:B------:R-:W-:Y:S05]  /*26390*/  BSYNC B1 ;  /* 0x0000000000017941 */ /* 0x000fea0003800000 */
.L_x_6446:
[----:B------:R0:W-:Y:S04]  /*263a0*/  STL [R1+0x70], R0 ;  /* 0x0000700001007387 */ /* 0x0001e80000100800 */
[----:B0-----:R0:W5:Y:S01]  /*263b0*/  LDL.LU R0, [R1] ;  /* 0x0000000001007983 */ /* 0x0011620000300800 */
[----:B------:R-:W-:Y:S01]  /*263c0*/  IMAD.MOV.U32 R13, RZ, RZ, R8 ;  /* 0x000000ffff0d7224 */ /* 0x000fe200078e0008 */
[----:B------:R-:W-:Y:S01]  /*263d0*/  MOV R12, RZ ;  /* 0x000000ff000c7202 */ /* 0x000fe20000000f00 */
[----:B------:R-:W-:Y:S01]  /*263e0*/  IMAD.MOV.U32 R11, RZ, RZ, 0x181f ;  /* 0x0000181fff0b7424 */ /* 0x000fe200078e00ff */
[----:B------:R-:W-:Y:S01]  /*263f0*/  LEA R5, R5, R22, 0x1 ;  /* 0x0000001605057211 */ /* 0x000fe200078e08ff */
[----:B------:R-:W-:Y:S02]  /*26400*/  IMAD.MOV.U32 R15, RZ, RZ, -0x1 ;  /* 0xffffffffff0f7424 */ /* 0x000fe400078e00ff */
[----:B------:R-:W-:-:S02]  /*26410*/  IMAD.MOV.U32 R3, RZ, RZ, R14 ;  /* 0x000000ffff037224 */ /* 0x000fc400078e000e */
[----:B0-----:R-:W-:-:S07]  /*26420*/  IMAD.SHL.U32 R4, R33, 0x2, RZ ;  /* 0x0000000221047824 */ /* 0x001fce00078e00ff */
[----:B-----5:R-:W-:Y:S05]  /*26430*/  WARPSYNC.COLLECTIVE R15, `(.L_x_6448) ;  /* 0x000000000f087348 */ /* 0x020fea0003c00000 */
[----:B------:R0:W1:Y:S02]  /*26440*/  SHFL.IDX P6, R14, R13, R12, R11 ;  /* 0x0000000c0d0e7389 */ /* 0x00006400000c000b */
[----:B01---5:R-:W-:Y:S01]  /*26450*/  ENDCOLLECTIVE ;  /* 0x000000000000791b */ /* 0x023fe20003800000 */
.L_x_6448:
[----:B------:R-:W-:Y:S01]  /*26460*/  ULDC.64 UR4, c[0x0][0x208] ;  /* 0x0000820000047ab9 */ /* 0x000fe20000000a00 */
[----:B------:R-:W-:Y:S02]  /*26470*/  IMAD.MOV.U32 R13, RZ, RZ, R6 ;  /* 0x000000ffff0d7224 */ /* 0x000fe400078e0006 */
[----:B------:R-:W-:Y:S01]  /*26480*/  IMAD.MOV.U32 R12, RZ, RZ, 0x1 ;  /* 0x00000001ff0c7424 */ /* 0x000fe200078e00ff */
[----:B------:R-:W-:-:S04]  /*26490*/  MOV R2, R14 ;  /* 0x0000000e00027202 */ /* 0x000fc80000000f00 */
[----:B------:R-:W-:-:S05]  /*264a0*/  IADD3 R2, P0, R2, R4, RZ ;  /* 0x0000000402027210 */ /* 0x000fca0007f1e0ff */
[----:B------:R-:W-:Y:S01]  /*264b0*/  IMAD.X R3, RZ, RZ, R3, P0 ;  /* 0x000000ffff037224 */ /* 0x000fe200000e0603 */
[----:B------:R-:W-:-:S04]  /*264c0*/  LOP3.LUT R0, R0, 0xffffffbf, RZ, 0xc0, !PT ;  /* 0xffffffbf00007812 */ /* 0x000fc800078ec0ff */
[----:B------:R-:W-:-:S04]  /*264d0*/  @P1 LOP3.LUT R0, R0, 0x40, RZ, 0xfc, !PT ;  /* 0x0000004000001812 */ /* 0x000fc800078efcff */
[----:B------:R-:W-:Y:S01]  /*264e0*/  LOP3.LUT P1, RZ, R0, 0x4, RZ, 0xc0, !PT ;  /* 0x0000000400ff7812 */ /* 0x000fe2000782c0ff */
[----:B------:R0:W-:-:S12]  /*264f0*/  STL [R1], R0 ;  /* 0x0000000001007387 */ /* 0x0001d80000100800 */
[----:B------:R-:W-:Y:S01]  /*26500*/  @!PT LDS RZ, [RZ] ;  /* 0x00000000fffff984 */ /* 0x000fe20000000800 */
[----:B------:R-:W-:Y:S01]  /*26510*/  @!PT LDS RZ, [RZ] ;  /* 0x00000000fffff984 */ /* 0x000fe20000000800 */
[----:B------:R-:W-:Y:S01]  /*26520*/  @!PT LDS RZ, [RZ] ;  /* 0x00000000fffff984 */ /* 0x000fe20000000800 */
[----:B------:R0:W-:Y:S04]  /*26530*/  LDGSTS.E.BYPASS.LTC128B.128 [R5+0x1e400], desc[UR4][R2.64], !P1 ;  /* 0x1e40000002057fae */ /* 0x0001e8000c901d44 */
[----:B------:R0:W-:Y:S04]  /*26540*/  LDGSTS.E.BYPASS.LTC128B.128 [R5+0x21400], desc[UR4][R2.64+0x80], !P5 ;  /* 0x2140008002057fae */ /* 0x0001e8000e901d44 */
[----:B------:R0:W-:Y:S02]  /*26550*/  LDGSTS.E.BYPASS.LTC128B.128 [R5+0x24400], desc[UR4][R2.64+0x100], !P4 ;  /* 0x2440010002057fae */ /* 0x0001e4000e101d44 */
[----:B0-----:R-:W-:Y:S05]  /*26560*/  WARPSYNC.COLLECTIVE R15, `(.L_x_6449) ;  /* 0x000000000f087348 */ /* 0x001fea0003c00000 */
[----:B------:R1:W2:Y:S02]  /*26570*/  SHFL.IDX P6, R14, R13, R12, R11 ;  /* 0x0000000c0d0e7389 */ /* 0x0002a400000c000b */
[----:B012---:R-:W-:Y:S01]  /*26580*/  ENDCOLLECTIVE ;  /* 0x000000000000791b */ /* 0x007fe20003800000 */
.L_x_6449:
[----:B------:R-:W-:Y:S01]  /*26590*/  IMAD.MOV.U32 R13, RZ, RZ, R8 ;  /* 0x000000ffff0d7224 */ /* 0x000fe200078e0008 */
[----:B------:R-:W-:-:S07]  /*265a0*/  MOV R3, R14 ;  /* 0x0000000e00037202 */ /* 0x000fce0000000f00 */
[----:B------:R-:W-:Y:S05]  /*265b0*/  WARPSYNC.COLLECTIVE R15, `(.L_x_6450) ;  /* 0x000000000f087348 */ /* 0x000fea0003c00000 */
[----:B------:R0:W1:Y:S02]  /*265c0*/  SHFL.IDX P6, R14, R13, R12, R11 ;  /* 0x0000000c0d0e7389 */ /* 0x00006400000c000b */
[----:B01----:R-:W-:Y:S01]  /*265d0*/  ENDCOLLECTIVE ;  /* 0x000000000000791b */ /* 0x003fe20003800000 */
.L_x_6450:
[----:B------:R-:W-:Y:S01]  /*265e0*/  ULDC.64 UR4, c[0x0][0x208] ;  /* 0x0000820000047ab9 */ /* 0x000fe20000000a00 */
[----:B------:R-:W-:Y:S02]  /*265f0*/  IMAD.MOV.U32 R13, RZ, RZ, R6 ;  /* 0x000000ffff0d7224 */ /* 0x000fe400078e0006 */
[----:B------:R-:W-:Y:S02]  /*26600*/  IMAD.MOV.U32 R12, RZ, RZ, 0x2 ;  /* 0x00000002ff0c7424 */ /* 0x000fe400078e00ff */
        /* <DEDUP_REMOVED lines=12> */
.L_x_6451:
[----:B------:R-:W-:Y:S01]  /*266d0*/  IMAD.MOV.U32 R13, RZ, RZ, R8 ;  /* 0x000000ffff0d7224 */ /* 0x000fe200078e0008 */
[----:B------:R-:W-:-:S07]  /*266e0*/  MOV R34, R14 ;  /* 0x0000000e00227202 */ /* 0x000fce0000000f00 */
[----:B------:R-:W-:Y:S05]  /*266f0*/  WARPSYNC.COLLECTIVE R15, `(.L_x_6452) ;  /* 0x000000000f087348 */ /* 0x000fea0003c00000 */
[----:B------:R0:W1:Y:S02]  /*26700*/  SHFL.IDX P6, R14, R13, R12, R11 ;  /* 0x0000000c0d0e7389 */ /* 0x00006400000c000b */
[----:B01----:R-:W-:Y:S01]  /*26710*/  ENDCOLLECTIVE ;  /* 0x000000000000791b */ /* 0x003fe20003800000 */
.L_x_6452:
        /* <DEDUP_REMOVED lines=15> */
.L_x_6453:
[----:B------:R-:W-:Y:S01]  /*26810*/  IMAD.MOV.U32 R13, RZ, RZ, R8 ;  /* 0x000000ffff0d7224 */ /* 0x000fe200078e0008 */
[----:B------:R-:W-:-:S07]  /*26820*/  MOV R34, R14 ;  /* 0x0000000e00227202 */ /* 0x000fce0000000f00 */
[----:B------:R-:W-:Y:S05]  /*26830*/  WARPSYNC.COLLECTIVE R15, `(.L_x_6454) ;  /* 0x000000000f087348 */ /* 0x000fea0003c00000 */
[----:B------:R0:W1:Y:S02]  /*26840*/  SHFL.IDX P6, R14, R13, R12, R11 ;  /* 0x0000000c0d0e7389 */ /* 0x00006400000c000b */
[----:B01----:R-:W-:Y:S01]  /*26850*/  ENDCOLLECTIVE ;  /* 0x000000000000791b */ /* 0x003fe20003800000 */
.L_x_6454:
        /* <DEDUP_REMOVED lines=15> */
.L_x_6455:
[----:B------:R-:W-:Y:S01]  /*26950*/  IMAD.MOV.U32 R13, RZ, RZ, R8 ;  /* 0x000000ffff0d7224 */ /* 0x000fe200078e0008 */
[----:B------:R-:W-:-:S07]  /*26960*/  MOV R34, R14 ;  /* 0x0000000e00227202 */ /* 0x000fce0000000f00 */
[----:B------:R-:W-:Y:S05]  /*26970*/  WARPSYNC.COLLECTIVE R15, `(.L_x_6456) ;  /* 0x000000000f087348 */ /* 0x000fea0003c00000 */
[----:B------:R0:W1:Y:S02]  /*26980*/  SHFL.IDX P6, R14, R13, R12, R11 ;  /* 0x0000000c0d0e7389 */ /* 0x00006400000c000b */
[----:B01----:R-:W-:Y:S01]  /*26990*/  ENDCOLLECTIVE ;  /* 0x000000000000791b */ /* 0x003fe20003800000 */
.L_x_6456:
[----:B------:R-:W-:Y:S01]  /*269a0*/  ULDC.64 UR4, c[0x0][0x208] ;  /* 0x0000820000047ab9 */ /* 0x000fe20000000a00 */
        /* <DEDUP_REMOVED lines=9> */
[----:B------:R-:W-:Y:S02]  /*26a40*/  IMAD.MOV.U32 R13, RZ, RZ, R6 ;  /* 0x000000ffff0d7224 */ /* 0x000fe400078e0006 */
[----:B------:R-:W-:Y:S01]  /*26a50*/  IMAD.MOV.U32 R12, RZ, RZ, 0x5 ;  /* 0x00000005ff0c7424 */ /* 0x000fe200078e00ff */
[----:B------:R0:W-:Y:S04]  /*26a60*/  LDGSTS.E.BYPASS.LTC128B.128 [R5+0x23400], desc[UR4][R2.64+0x80], !P5 ;  /* 0x2340008002057fae */ /* 0x0001e8000e901d44 */
[----:B------:R0:W-:Y:S02]  /*26a70*/  LDGSTS.E.BYPASS.LTC128B.128 [R5+0x26400], desc[UR4][R2.64+0x100], !P4 ;  /* 0x2640010002057fae */ /* 0x0001e4000e101d44 */
[----:B0----5:R-:W-:Y:S05]  /*26a80*/  WARPSYNC.COLLECTIVE R15, `(.L_x_6457) ;  /* 0x000000000f087348 */ /* 0x021fea0003c00000 */
[----:B------:R1:W2:Y:S02]  /*26a90*/  SHFL.IDX P6, R14, R13, R12, R11 ;  /* 0x0000000c0d0e7389 */ /* 0x0002a400000c000b */
[----:B012--5:R-:W-:Y:S01]  /*26aa0*/  ENDCOLLECTIVE ;  /* 0x000000000000791b */ /* 0x027fe20003800000 */
.L_x_6457:
[----:B------:R-:W-:Y:S01]  /*26ab0*/  IMAD.MOV.U32 R13, RZ, RZ, R8 ;  /* 0x000000ffff0d7224 */ /* 0x000fe200078e0008 */
[----:B------:R-:W-:-:S07]  /*26ac0*/  MOV R34, R14 ;  /* 0x0000000e00227202 */ /* 0x000fce0000000f00 */
[----:B------:R-:W-:Y:S05]  /*26ad0*/  WARPSYNC.COLLECTIVE R15, `(.L_x_6458) ;  /* 0x000000000f087348 */ /* 0x000fea0003c00000 */
[----:B------:R0:W1:Y:S02]  /*26ae0*/  SHFL.IDX P6, R14, R13, R12, R11 ;  /* 0x0000000c0d0e7389 */ /* 0x00006400000c000b */
[----:B01----:R-:W-:Y:S01]  /*26af0*/  ENDCOLLECTIVE ;  /* 0x000000000000791b */ /* 0x003fe20003800000 */
.L_x_6458:
[----:B------:R-:W-:Y:S01]  /*26b00*/  IMAD.MOV.U32 R2, RZ, RZ, R14 ;  /* 0x000000ffff027224 */ /* 0x000fe200078e000e */
[----:B------:R-:W-:Y:S06]  /*26b10*/  BRA `(.L_x_6459) ;  /* 0xffffffac00147947 */ /* 0x000fec000383ffff */
.L_x_6307:
[----:B0-----:R0:W3:Y:S02]  /*26b20*/  SYNCS.PHASECHK.TRANS64.TRYWAIT P0, [R6+URZ+0x30860], R2 ;  /* 0x03086002060075a7 */ /* 0x0010e4000800017f */
[----:B---3--:R-:W-:Y:S05]  /*26b30*/  @!P0 NANOSLEEP.SYNCS 0x989680 ;  /* 0x009896800000895d */ /* 0x008fea0003900000 */
[----:B------:R-:W3:Y:S02]  /*26b40*/  @!P0 SYNCS.PHASECHK.TRANS64 P0, [R6+URZ+0x30860], R2 ;  /* 0x03086002060085a7 */ /* 0x000ee4000800007f */
[----:B---3--:R-:W-:Y:S05]  /*26b50*/  @!P0 BRA `(.L_x_6307) ;  /* 0xfffffffc00f08947 */ /* 0x008fea000383ffff */
[----:B------:R-:W-:Y:S05]  /*26b60*/  BRA `(.L_x_6460) ;  /* 0xffffffac00807947 */ /* 0x000fea000383ffff */
.L_x_6308:
[----:B------:R-:W-:Y:S01]  /*26b70*/  BSSY B1, `(.L_x_6461) ;  /* 0x0000008000017945 */ /* 0x000fe20003800000 */
[----:B------:R-:W-:Y:S01]  /*26b80*/  MOV R13, R24 ;  /* 0x00000018000d7202 */ /* 0x000fe20000000f00 */
[----:B------:R-:W-:Y:S01]  /*26b90*/  IMAD.MOV.U32 R12, RZ, RZ, RZ ;  /* 0x000000ffff0c7224 */ /* 0x000fe200078e00ff */
[----:B------:R-:W-:Y:S01]  /*26ba0*/  MOV R15, 0xffffffff ;  /* 0xffffffff000f7802 */ /* 0x000fe20000000f00 */
[----:B------:R-:W-:-:S07]  /*26bb0*/  IMAD.MOV.U32 R11, RZ, RZ, 0x181f ;  /* 0x0000181fff0b7424 */ /* 0x000fce00078e00ff */
[----:B0-2---:R-:W-:Y:S05]  /*26bc0*/  WARPSYNC.COLLECTIVE R15, `(.L_x_6462) ;  /* 0x000000000f087348 */ /* 0x005fea0003c00000 */
[----:B--2---:R1:W2:Y:S02]  /*26bd0*/  SHFL.IDX P6, R14, R13, R12, R11 ;  /* 0x0000000c0d0e7389 */ /* 0x0042a400000c000b */
[----:B012---:R-:W-:Y:S01]  /*26be0*/  ENDCOLLECTIVE ;  /* 0x000000000000791b */ /* 0x007fe20003800000 */
.L_x_6462:
[----:B------:R-:W-:Y:S05]  /*26bf0*/  BSYNC B1 ;  /* 0x0000000000017941 */ /* 0x000fea0003800000 */
.L_x_6461:
        /* <DEDUP_REMOVED lines=9> */
.L_x_6463:
        /* <DEDUP_REMOVED lines=18> */
.L_x_6464:
[----:B------:R-:W-:Y:S01]  /*26db0*/  MOV R13, R23 ;  /* 0x00000017000d7202 */ /* 0x000fe20000000f00 */
[----:B------:R-:W-:-:S07]  /*26dc0*/  IMAD.MOV.U32 R3, RZ, RZ, R14 ;  /* 0x000000ffff037224 */ /* 0x000fce00078e000e */
[----:B------:R-:W-:Y:S05]  /*26dd0*/  WARPSYNC.COLLECTIVE R15, `(.L_x_6465) ;  /* 0x000000000f087348 */ /* 0x000fea0003c00000 */
[----:B------:R0:W1:Y:S02]  /*26de0*/  SHFL.IDX P6, R14, R13, R12, R11 ;  /* 0x0000000c0d0e7389 */ /* 0x00006400000c000b */
[----:B01----:R-:W-:Y:S01]  /*26df0*/  ENDCOLLECTIVE ;  /* 0x000000000000791b */ /* 0x003fe20003800000 */
.L_x_6465:
[----:B------:R-:W-:Y:S01]  /*26e00*/  ULDC.64 UR4, c[0x0][0x208] ;  /* 0x0000820000047ab9 */ /* 0x000fe20000000a00 */
[----:B------:R-:W-:Y:S01]  /*26e10*/  MOV R13, R24 ;  /* 0x00000018000d7202 */ /* 0x000fe20000000f00 */
        /* <DEDUP_REMOVED lines=16> */
.L_x_6466:
[----:B------:R-:W-:Y:S01]  /*26f20*/  MOV R13, R23 ;  /* 0x00000017000d7202 */ /* 0x000fe20000000f00 */
[----:B------:R-:W-:-:S07]  /*26f30*/  IMAD.MOV.U32 R3, RZ, RZ, R14 ;  /* 0x000000ffff037224 */ /* 0x000fce00078e000e */
[----:B------:R-:W-:Y:S05]  /*26f40*/  WARPSYNC.COLLECTIVE R15, `(.L_x_6467) ;  /* 0x000000000f087348 */ /* 0x000fea0003c00000 */
[----:B------:R0:W1:Y:S02]  /*26f50*/  SHFL.IDX P6, R14, R13, R12, R11 ;  /* 0x0000000c0d0e7389 */ /* 0x00006400000c000b */
[----:B01----:R-:W-:Y:S01]  /*26f60*/  ENDCOLLECTIVE ;  /* 0x000000000000791b */ /* 0x003fe20003800000 */
.L_x_6467:
        /* <DEDUP_REMOVED lines=18> */
.L_x_6468:
[----:B------:R-:W-:Y:S01]  /*27090*/  MOV R13, R23 ;  /* 0x00000017000d7202 */ /* 0x000fe20000000f00 */
[----:B------:R-:W-:-:S07]  /*270a0*/  IMAD.MOV.U32 R3, RZ, RZ, R14 ;  /* 0x000000ffff037224 */ /* 0x000fce00078e000e */
[----:B------:R-:W-:Y:S05]  /*270b0*/  WARPSYNC.COLLECTIVE R15, `(.L_x_6469) ;  /* 0x000000000f087348 */ /* 0x000fea0003c00000 */
[----:B------:R0:W1:Y:S02]  /*270c0*/  SHFL.IDX P6, R14, R13, R12, R11 ;  /* 0x0000000c0d0e7389 */ /* 0x00006400000c000b */
[----:B01----:R-:W-:Y:S01]  /*270d0*/  ENDCOLLECTIVE ;  /* 0x000000000000791b */ /* 0x003fe20003800000 */
.L_x_6469:
        /* <DEDUP_REMOVED lines=18> */
.L_x_6470:
[----:B------:R-:W-:Y:S01]  /*27200*/  MOV R13, R23 ;  /* 0x00000017000d7202 */ /* 0x000fe20000000f00 */
[----:B------:R-:W-:-:S07]  /*27210*/  IMAD.MOV.U32 R3, RZ, RZ, R14 ;  /* 0x000000ffff037224 */ /* 0x000fce00078e000e */
[----:B------:R-:W-:Y:S05]  /*27220*/  WARPSYNC.COLLECTIVE R15, `(.L_x_6471) ;  /* 0x000000000f087348 */ /* 0x000fea0003c00000 */
[----:B------:R0:W1:Y:S02]  /*27230*/  SHFL.IDX P6, R14, R13, R12, R11 ;  /* 0x0000000c0d0e7389 */ /* 0x00006400000c000b */
[----:B01----:R-:W-:Y:S01]  /*27240*/  ENDCOLLECTIVE ;  /* 0x000000000000791b */ /* 0x003fe20003800000 */
.L_x_6471:
        /* <DEDUP_REMOVED lines=18> */
.L_x_6472:
[----:B------:R-:W-:Y:S01]  /*27370*/  MOV R13, R23 ;  /* 0x00000017000d7202 */ /* 0x000fe20000000f00 */
[----:B------:R-:W-:-:S07]  /*27380*/  IMAD.MOV.U32 R24, RZ, RZ, R14 ;  /* 0x000000ffff187224 */ /* 0x000fce00078e000e */
[----:B------:R-:W-:Y:S05]  /*27390*/  WARPSYNC.COLLECTIVE R15, `(.L_x_6473) ;  /* 0x000000000f087348 */ /* 0x000fea0003c00000 */
[----:B------:R0:W1:Y:S02]  /*273a0*/  SHFL.IDX P6, R14, R13, R12, R11 ;  /* 0x0000000c0d0e7389 */ /* 0x00006400000c000b */
[----:B01----:R-:W-:Y:S01]  /*273b0*/  ENDCOLLECTIVE ;  /* 0x000000000000791b */ /* 0x003fe20003800000 */
.L_x_6473:
[----:B------:R-:W-:Y:S05]  /*273c0*/  BRA `(.L_x_6474) ;  /* 0xffffffa800687947 */ /* 0x000fea000383ffff */
.L_x_6316:
[----:B0-----:R0:W1:Y:S02]  /*273d0*/  SYNCS.PHASECHK.TRANS64.TRYWAIT P0, [R0+URZ+0x30860], R3 ;  /* 0x03086003000075a7 */ /* 0x001064000800017f */
[----:B-1----:R-:W-:Y:S05]  /*273e0*/  @!P0 NANOSLEEP.SYNCS 0x989680 ;  /* 0x009896800000895d */ /* 0x002fea0003900000 */
[----:B------:R-:W1:Y:S02]  /*273f0*/  @!P0 SYNCS.PHASECHK.TRANS64 P0, [R0+URZ+0x30860], R3 ;  /* 0x03086003000085a7 */ /* 0x000e64000800007f */
[----:B-1----:R-:W-:Y:S05]  /*27400*/  @!P0 BRA `(.L_x_6316) ;  /* 0xfffffffc00f08947 */ /* 0x002fea000383ffff */
[----:B------:R-:W-:Y:S05]  /*27410*/  BRA `(.L_x_6475) ;  /* 0xffffffac00987947 */ /* 0x000fea000383ffff */
.L_x_6317:
        /* <DEDUP_REMOVED lines=8> */
.L_x_6477:
[----:B------:R-:W-:Y:S05]  /*274a0*/  BSYNC B0 ;  /* 0x0000000000007941 */ /* 0x000fea0003800000 */
.L_x_6476:
[----:B------:R-:W-:Y:S01]  /*274b0*/  MOV R13, R23 ;  /* 0x00000017000d7202 */ /* 0x000fe20000000f00 */
[----:B------:R-:W-:Y:S01]  /*274c0*/  IMAD.MOV.U32 R12, RZ, RZ, RZ ;  /* 0x000000ffff0c7224 */ /* 0x000fe200078e00ff */
[----:B------:R-:W-:Y:S01]  /*274d0*/  MOV R15, 0xffffffff ;  /* 0xffffffff000f7802 */ /* 0x000fe20000000f00 */
[----:B------:R-:W-:Y:S01]  /*274e0*/  IMAD.MOV.U32 R11, RZ, RZ, 0x181f ;  /* 0x0000181fff0b7424 */ /* 0x000fe200078e00ff */
[----:B------:R-:W-:Y:S01]  /*274f0*/  LEA R4, R7, R22, 0x1 ;  /* 0x0000001607047211 */ /* 0x000fe200078e08ff */
[----:B------:R-:W-:Y:S02]  /*27500*/  IMAD.MOV.U32 R3, RZ, RZ, R14 ;  /* 0x000000ffff037224 */ /* 0x000fe400078e000e */
[----:B------:R-:W-:-:S07]  /*27510*/  IMAD.SHL.U32 R5, R33, 0x2, RZ ;  /* 0x0000000221057824 */ /* 0x000fce00078e00ff */
[----:B------:R-:W-:Y:S05]  /*27520*/  WARPSYNC.COLLECTIVE R15, `(.L_x_6478) ;  /* 0x000000000f087348 */ /* 0x000fea0003c00000 */
[----:B------:R0:W1:Y:S02]  /*27530*/  SHFL.IDX P6, R14, R13, R12, R11 ;  /* 0x0000000c0d0e7389 */ /* 0x00006400000c000b */
[----:B01----:R-:W-:Y:S01]  /*27540*/  ENDCOLLECTIVE ;  /* 0x000000000000791b */ /* 0x003fe20003800000 */
.L_x_6478:
[----:B------:R-:W-:Y:S01]  /*27550*/  ULDC UR4, c[0x0][0x2f4] ;  /* 0x0000bd0000047ab9 */ /* 0x000fe20000000800 */
[----:B------:R-:W-:Y:S01]  /*27560*/  ULDC.64 UR6, c[0x0][0x208] ;  /* 0x0000820000067ab9 */ /* 0x000fe20000000a00 */
        /* <DEDUP_REMOVED lines=8> */
[----:B------:R-:W-:-:S04]  /*275f0*/  ISETP.GE.AND P0, PT, R35, UR4, PT ;  /* 0x0000000423007c0c */ /* 0x000fc8000bf06270 */
[----:B------:R-:W-:Y:S01]  /*27600*/  @!PT LDS RZ, [RZ] ;  /* 0x00000000fffff984 */ /* 0x000fe20000000800 */
[----:B------:R-:W-:Y:S01]  /*27610*/  @!PT LDS RZ, [RZ] ;  /* 0x00000000fffff984 */ /* 0x000fe20000000800 */
[----:B------:R-:W-:Y:S01]  /*27620*/  @!PT LDS RZ, [RZ] ;  /* 0x00000000fffff984 */ /* 0x000fe20000000800 */
[----:B------:R0:W-:Y:S01]  /*27630*/  LDGSTS.E.BYPASS.LTC128B.128 [R4+0x400], desc[UR6][R2.64], !P3 ;  /* 0x0040000002047fae */ /* 0x0001e2000d901d46 */
[----:B------:R-:W-:-:S03]  /*27640*/  ISETP.LT.OR P3, PT, R6, 0x1, P0 ;  /* 0x000000010600780c */ /* 0x000fc60000761670 */
[----:B------:R0:W-:Y:S10]  /*27650*/  LDGSTS.E.BYPASS.LTC128B.128 [R4+0x3400], desc[UR6][R2.64+0x80], !P4 ;  /* 0x0340008002047fae */ /* 0x0001f4000e101d46 */
[----:B------:R0:W-:Y:S01]  /*27660*/  LDGSTS.E.BYPASS.LTC128B.128 [R4+0x6400], desc[UR6][R2.64+0x100], !P3 ;  /* 0x0640010002047fae */ /* 0x0001e2000d901d46 */
[----:B------:R-:W-:-:S13]  /*27670*/  ISETP.LT.OR P3, PT, R6, 0x11, P2 ;  /* 0x000000110600780c */ /* 0x000fda0001761670 */
[----:B0-----:R-:W-:Y:S05]  /*27680*/  WARPSYNC.COLLECTIVE R15, `(.L_x_6479) ;  /* 0x000000000f087348 */ /* 0x001fea0003c00000 */
[----:B------:R1:W2:Y:S02]  /*27690*/  SHFL.IDX P6, R14, R13, R12, R11 ;  /* 0x0000000c0d0e7389 */ /* 0x0002a400000c000b */
[----:B012---:R-:W-:Y:S01]  /*276a0*/  ENDCOLLECTIVE ;  /* 0x000000000000791b */ /* 0x007fe20003800000 */
.L_x_6479:
[----:B------:R-:W-:Y:S01]  /*276b0*/  IMAD.MOV.U32 R13, RZ, RZ, R23 ;  /* 0x000000ffff0d7224 */ /* 0x000fe200078e0017 */
[----:B------:R-:W-:-:S07]  /*276c0*/  MOV R7, R14 ;  /* 0x0000000e00077202 */ /* 0x000fce0000000f00 */
[----:B------:R-:W-:Y:S05]  /*276d0*/  WARPSYNC.COLLECTIVE R15, `(.L_x_6480) ;  /* 0x000000000f087348 */ /* 0x000fea0003c00000 */
[----:B------:R0:W1:Y:S02]  /*276e0*/  SHFL.IDX P6, R14, R13, R12, R11 ;  /* 0x0000000c0d0e7389 */ /* 0x00006400000c000b */
[----:B01----:R-:W-:Y:S01]  /*276f0*/  ENDCOLLECTIVE ;  /* 0x000000000000791b */ /* 0x003fe20003800000 */
.L_x_6480:
[----:B------:R-:W-:Y:S01]  /*27700*/  ULDC.64 UR4, c[0x0][0x208] ;  /* 0x0000820000047ab9 */ /* 0x000fe20000000a00 */
        /* <DEDUP_REMOVED lines=10> */
[----:B------:R0:W-:Y:S05]  /*277b0*/  LDGSTS.E.BYPASS.LTC128B.128 [R4+0x3c00], desc[UR4][R2.64+0x80], !P4 ;  /* 0x03c0008002047fae */ /* 0x0001ea000e101d44 */
[----:B------:R0:W-:Y:S01]  /*277c0*/  LDGSTS.E.BYPASS.LTC128B.128 [R4+0x6c00], desc[UR4][R2.64+0x100], !P3 ;  /* 0x06c0010002047fae */ /* 0x0001e2000d901d44 */
[----:B------:R-:W-:-:S13]  /*277d0*/  ISETP.LT.OR P3, PT, R6, 0x21, P2 ;  /* 0x000000210600780c */ /* 0x000fda0001761670 */
[----:B0-----:R-:W-:Y:S05]  /*277e0*/  WARPSYNC.COLLECTIVE R15, `(.L_x_6481) ;  /* 0x000000000f087348 */ /* 0x001fea0003c00000 */
[----:B------:R1:W2:Y:S02]  /*277f0*/  SHFL.IDX P6, R14, R13, R12, R11 ;  /* 0x0000000c0d0e7389 */ /* 0x0002a400000c000b */
[----:B012---:R-:W-:Y:S01]  /*27800*/  ENDCOLLECTIVE ;  /* 0x000000000000791b */ /* 0x007fe20003800000 */
.L_x_6481:
[----:B------:R-:W-:Y:S01]  /*27810*/  MOV R13, R23 ;  /* 0x00000017000d7202 */ /* 0x000fe20000000f00 */
[----:B------:R-:W-:-:S07]  /*27820*/  IMAD.MOV.U32 R7, RZ, RZ, R14 ;  /* 0x000000ffff077224 */ /* 0x000fce00078e000e */
[----:B------:R-:W-:Y:S05]  /*27830*/  WARPSYNC.COLLECTIVE R15, `(.L_x_6482) ;  /* 0x000000000f087348 */ /* 0x000fea0003c00000 */
[----:B------:R0:W1:Y:S02]  /*27840*/  SHFL.IDX P6, R14, R13, R12, R11 ;  /* 0x0000000c0d0e7389 */ /* 0x00006400000c000b */
[----:B01----:R-:W-:Y:S01]  /*27850*/  ENDCOLLECTIVE ;  /* 0x000000000000791b */ /* 0x003fe20003800000 */
.L_x_6482:
[----:B------:R-:W-:Y:S01]  /*27860*/  ULDC.64 UR4, c[0x0][0x208] ;  /* 0x0000820000047ab9 */ /* 0x000fe20000000a00 */
        /* <DEDUP_REMOVED lines=16> */
.L_x_6483:
[----:B------:R-:W-:Y:S02]  /*27970*/  IMAD.MOV.U32 R13, RZ, RZ, R23 ;  /* 0x000000ffff0d7224 */ /* 0x000fe400078e0017 */
[----:B------:R-:W-:-:S07]  /*27980*/  IMAD.MOV.U32 R7, RZ, RZ, R14 ;  /* 0x000000ffff077224 */ /* 0x000fce00078e000e */
[----:B------:R-:W-:Y:S05]  /*27990*/  WARPSYNC.COLLECTIVE R15, `(.L_x_6484) ;  /* 0x000000000f087348 */ /* 0x000fea0003c00000 */
[----:B------:R0:W1:Y:S02]  /*279a0*/  SHFL.IDX P6, R14, R13, R12, R11 ;  /* 0x0000000c0d0e7389 */ /* 0x00006400000c000b */
[----:B01----:R-:W-:Y:S01]  /*279b0*/  ENDCOLLECTIVE ;  /* 0x000000000000791b */ /* 0x003fe20003800000 */
.L_x_6484:
[----:B------:R-:W-:Y:S01]  /*279c0*/  ULDC.64 UR4, c[0x0][0x208] ;  /* 0x0000820000047ab9 */ /* 0x000fe20000000a00 */
[----:B------:R-:W-:Y:S02]  /*279d0*/  IMAD.MOV.U32 R13, RZ, RZ, R24 ;  /* 0x000000ffff0d7224 */ /* 0x000fe400078e0018 */
        /* <DEDUP_REMOVED lines=9> */
[----:B------:R0:W-:Y:S04]  /*27a70*/  LDGSTS.E.BYPASS.LTC128B.128 [R4+0x4c00], desc[UR4][R2.64+0x80], !P4 ;  /* 0x04c0008002047fae */ /* 0x0001e8000e101d44 */
[----:B------:R0:W-:Y:S01]  /*27a80*/  LDGSTS.E.BYPASS.LTC128B.128 [R4+0x7c00], desc[UR4][R2.64+0x100], !P3 ;  /* 0x07c0010002047fae */ /* 0x0001e2000d901d44 */
[----:B------:R-:W-:-:S13]  /*27a90*/  ISETP.LT.OR P3, PT, R6, 0x41, P2 ;  /* 0x000000410600780c */ /* 0x000fda0001761670 */
[----:B0-----:R-:W-:Y:S05]  /*27aa0*/  WARPSYNC.COLLECTIVE R15, `(.L_x_6485) ;  /* 0x000000000f087348 */ /* 0x001fea0003c00000 */
[----:B------:R1:W2:Y:S02]  /*27ab0*/  SHFL.IDX P6, R14, R13, R12, R11 ;  /* 0x0000000c0d0e7389 */ /* 0x0002a400000c000b */
[----:B012---:R-:W-:Y:S01]  /*27ac0*/  ENDCOLLECTIVE ;  /* 0x000000000000791b */ /* 0x007fe20003800000 */
.L_x_6485:
[----:B------:R-:W-:Y:S01]  /*27ad0*/  IMAD.MOV.U32 R13, RZ, RZ, R23 ;  /* 0x000000ffff0d7224 */ /* 0x000fe200078e0017 */
[----:B------:R-:W-:-:S07]  /*27ae0*/  MOV R7, R14 ;  /* 0x0000000e00077202 */ /* 0x000fce0000000f00 */
[----:B------:R-:W-:Y:S05]  /*27af0*/  WARPSYNC.COLLECTIVE R15, `(.L_x_6486) ;  /* 0x000000000f087348 */ /* 0x000fea0003c00000 */
[----:B------:R0:W1:Y:S02]  /*27b00*/  SHFL.IDX P6, R14, R13, R12, R11 ;  /* 0x0000000c0d0e7389 */ /* 0x00006400000c000b */
[----:B01----:R-:W-:Y:S01]  /*27b10*/  ENDCOLLECTIVE ;  /* 0x000000000000791b */ /* 0x003fe20003800000 */
.L_x_6486:
        /* <DEDUP_REMOVED lines=12> */
[----:B------:R0:W-:Y:S02]  /*27be0*/  LDGSTS.E.BYPASS.LTC128B.128 [R4+0x8400], desc[UR4][R2.64+0x100], !P3 ;  /* 0x0840010002047fae */ /* 0x0001e4000d901d44 */
[----:B0-----:R-:W-:Y:S05]  /*27bf0*/  WARPSYNC.COLLECTIVE R15, `(.L_x_6487) ;  /* 0x000000000f087348 */ /* 0x001fea0003c00000 */
[----:B------:R1:W2:Y:S02]  /*27c00*/  SHFL.IDX P6, R14, R13, R12, R11 ;  /* 0x0000000c0d0e7389 */ /* 0x0002a400000c000b */
[----:B012---:R-:W-:Y:S01]  /*27c10*/  ENDCOLLECTIVE ;  /* 0x000000000000791b */ /* 0x007fe20003800000 */
.L_x_6487:
[----:B------:R-:W-:Y:S01]  /*27c20*/  MOV R13, R23 ;  /* 0x00000017000d7202 */ /* 0x000fe20000000f00 */
[----:B------:R-:W-:-:S07]  /*27c30*/  IMAD.MOV.U32 R24, RZ, RZ, R14 ;  /* 0x000000ffff187224 */ /* 0x000fce00078e000e */
[----:B------:R-:W-:Y:S05]  /*27c40*/  WARPSYNC.COLLECTIVE R15, `(.L_x_6488) ;  /* 0x000000000f087348 */ /* 0x000fea0003c00000 */
[----:B------:R0:W1:Y:S02]  /*27c50*/  SHFL.IDX P6, R14, R13, R12, R11 ;  /* 0x0000000c0d0e7389 */ /* 0x00006400000c000b */
[----:B01----:R-:W-:Y:S01]  /*27c60*/  ENDCOLLECTIVE ;  /* 0x000000000000791b */ /* 0x003fe20003800000 */
.L_x_6488:
[----:B------:R-:W-:Y:S05]  /*27c70*/  BRA `(.L_x_6489) ;  /* 0xffffffa8008c7947 */ /* 0x000fea000383ffff */
.L_x_6322:
[----:B------:R-:W-:Y:S01]  /*27c80*/  BSSY B0, `(.L_x_6490) ;  /* 0x0000008000007945 */ /* 0x000fe20003800000 */
[----:B------:R-:W-:Y:S01]  /*27c90*/  IMAD.MOV.U32 R13, RZ, RZ, R16 ;  /* 0x000000ffff0d7224 */ /* 0x000fe200078e0010 */
[----:B0-----:R-:W-:Y:S01]  /*27ca0*/  MOV R11, 0x1f ;  /* 0x0000001f000b7802 */ /* 0x001fe20000000f00 */
[----:B-1----:R-:W-:Y:S02]  /*27cb0*/  IMAD.MOV.U32 R12, RZ, RZ, RZ ;  /* 0x000000ffff0c7224 */ /* 0x002fe400078e00ff */
[----:B------:R-:W-:-:S07]  /*27cc0*/  IMAD.MOV.U32 R15, RZ, RZ, -0x1 ;  /* 0xffffffffff0f7424 */ /* 0x000fce00078e00ff */
[----:B------:R-:W-:Y:S05]  /*27cd0*/  WARPSYNC.COLLECTIVE R15, `(.L_x_6491) ;  /* 0x000000000f087348 */ /* 0x000fea0003c00000 */
[----:B------:R0:W1:Y:S02]  /*27ce0*/  SHFL.IDX P6, R14, R13, R12, R11 ;  /* 0x0000000c0d0e7389 */ /* 0x00006400000c000b */
[----:B01----:R-:W-:Y:S01]  /*27cf0*/  ENDCOLLECTIVE ;  /* 0x000000000000791b */ /* 0x003fe20003800000 */
.L_x_6491:
[----:B------:R-:W-:Y:S05]  /*27d00*/  BSYNC B0 ;  /* 0x0000000000007941 */ /* 0x000fea0003800000 */
.L_x_6490:
        /* <DEDUP_REMOVED lines=9> */
.L_x_6492:
        /* <DEDUP_REMOVED lines=19> */
.L_x_6493:
[----:B------:R-:W-:Y:S02]  /*27ed0*/  MOV R12, 0x2 ;  /* 0x00000002000c7802 */ /* 0x000fe40000000f00 */
[----:B------:R-:W-:-:S05]  /*27ee0*/  SEL R6, R14, RZ, P1 ;  /* 0x000000ff0e067207 */ /* 0x000fca0000800000 */
[----:B------:R-:W-:-:S04]  /*27ef0*/  IMAD.IADD R6, R5, 0x1, R6 ;  /* 0x0000000105067824 */ /* 0x000fc800078e0206 */
[----:B------:R-:W-:-:S07]  /*27f00*/  IMAD.MOV.U32 R13, RZ, RZ, R6 ;  /* 0x000000ffff0d7224 */ /* 0x000fce00078e0006 */
[----:B------:R-:W-:Y:S05]  /*27f10*/  WARPSYNC.COLLECTIVE R15, `(.L_x_6494) ;  /* 0x000000000f087348 */ /* 0x000fea0003c00000 */
[----:B------:R0:W1:Y:S02]  /*27f20*/  SHFL.UP P6, R14, R13, R12, R11 ;  /* 0x0400000c0d0e7389 */ /* 0x00006400000c000b */
[----:B01----:R-:W-:Y:S01]  /*27f30*/  ENDCOLLECTIVE ;  /* 0x000000000000791b */ /* 0x003fe20003800000 */
.L_x_6494:
[----:B------:R-:W-:Y:S02]  /*27f40*/  MOV R12, 0x4 ;  /* 0x00000004000c7802 */ /* 0x000fe40000000f00 */
[----:B------:R-:W-:-:S05]  /*27f50*/  SEL R7, R14, RZ, P2 ;  /* 0x000000ff0e077207 */ /* 0x000fca0001000000 */
[----:B------:R-:W-:-:S04]  /*27f60*/  IMAD.IADD R7, R6, 0x1, R7 ;  /* 0x0000000106077824 */ /* 0x000fc800078e0207 */
[----:B------:R-:W-:-:S07]  /*27f70*/  IMAD.MOV.U32 R13, RZ, RZ, R7 ;  /* 0x000000ffff0d7224 */ /* 0x000fce00078e0007 */
[----:B------:R-:W-:Y:S05]  /*27f80*/  WARPSYNC.COLLECTIVE R15, `(.L_x_6495) ;  /* 0x000000000f087348 */ /* 0x000fea0003c00000 */
[----:B------:R0:W1:Y:S02]  /*27f90*/  SHFL.UP P6, R14, R13, R12, R11 ;  /* 0x0400000c0d0e7389 */ /* 0x00006400000c000b */
[----:B01----:R-:W-:Y:S01]  /*27fa0*/  ENDCOLLECTIVE ;  /* 0x000000000000791b */ /* 0x003fe20003800000 */
.L_x_6495:
[----:B------:R-:W-:Y:S02]  /*27fb0*/  MOV R12, 0x8 ;  /* 0x00000008000c7802 */ /* 0x000fe40000000f00 */
[----:B------:R-:W-:-:S05]  /*27fc0*/  SEL R2, R14, RZ, P3 ;  /* 0x000000ff0e027207 */ /* 0x000fca0001800000 */
[----:B------:R-:W-:-:S04]  /*27fd0*/  IMAD.IADD R2, R7, 0x1, R2 ;  /* 0x0000000107027824 */ /* 0x000fc800078e0202 */
[----:B------:R-:W-:-:S07]  /*27fe0*/  IMAD.MOV.U32 R13, RZ, RZ, R2 ;  /* 0x000000ffff0d7224 */ /* 0x000fce00078e0002 */
[----:B------:R-:W-:Y:S05]  /*27ff0*/  WARPSYNC.COLLECTIVE R15, `(.L_x_6496) ;  /* 0x000000000f087348 */ /* 0x000fea0003c00000 */
[----:B------:R0:W1:Y:S02]  /*28000*/  SHFL.UP P6, R14, R13, R12, R11 ;  /* 0x0400000c0d0e7389 */ /* 0x00006400000c000b */
[----:B01----:R-:W-:Y:S01]  /*28010*/  ENDCOLLECTIVE ;  /* 0x000000000000791b */ /* 0x003fe20003800000 */
.L_x_6496:
[----:B------:R-:W-:Y:S02]  /*28020*/  MOV R12, 0x10 ;  /* 0x00000010000c7802 */ /* 0x000fe40000000f00 */
[----:B------:R-:W-:-:S05]  /*28030*/  SEL R3, R14, RZ, P4 ;  /* 0x000000ff0e037207 */ /* 0x000fca0002000000 */
[----:B------:R-:W-:-:S04]  /*28040*/  IMAD.IADD R3, R2, 0x1, R3 ;  /* 0x0000000102037824 */ /* 0x000fc800078e0203 */
[----:B------:R-:W-:-:S07]  /*28050*/  IMAD.MOV.U32 R13, RZ, RZ, R3 ;  /* 0x000000ffff0d7224 */ /* 0x000fce00078e0003 */
[----:B------:R-:W-:Y:S05]  /*28060*/  WARPSYNC.COLLECTIVE R15, `(.L_x_6497) ;  /* 0x000000000f087348 */ /* 0x000fea0003c00000 */
[----:B------:R0:W1:Y:S02]  /*28070*/  SHFL.UP P6, R14, R13, R12, R11 ;  /* 0x0400000c0d0e7389 */ /* 0x00006400000c000b */
[----:B01----:R-:W-:Y:S01]  /*28080*/  ENDCOLLECTIVE ;  /* 0x000000000000791b */ /* 0x003fe20003800000 */
.L_x_6497:
        /* <DEDUP_REMOVED lines=8> */
.L_x_6498:
[----:B------:R-:W-:Y:S05]  /*28110*/  BRA `(.L_x_6499) ;  /* 0xffffffa800a87947 */ /* 0x000fea000383ffff */
.L_x_6327:
[----:B------:R-:W-:Y:S01]  /*28120*/  BSSY B0, `(.L_x_6500) ;  /* 0x0000008000007945 */ /* 0x000fe20003800000 */
[----:B-----5:R-:W-:Y:S01]  /*28130*/  IMAD.MOV.U32 R13, RZ, RZ, R5 ;  /* 0x000000ffff0d7224 */ /* 0x020fe200078e0005 */
[----:B-1----:R-:W-:Y:S01]  /*28140*/  MOV R12, 0x1 ;  /* 0x00000001000c7802 */ /* 0x002fe20000000f00 */
[----:B0-----:R-:W-:Y:S02]  /*28150*/  IMAD.MOV.U32 R11, RZ, RZ, RZ ;  /* 0x000000ffff0b7224 */ /* 0x001fe400078e00ff */
[----:B------:R-:W-:-:S07]  /*28160*/  IMAD.MOV.U32 R15, RZ, RZ, -0x1 ;  /* 0xffffffffff0f7424 */ /* 0x000fce00078e00ff */
[----:B--23--:R-:W-:Y:S05]  /*28170*/  WARPSYNC.COLLECTIVE R15, `(.L_x_6501) ;  /* 0x000000000f087348 */ /* 0x00cfea0003c00000 */
[----:B------:R0:W1:Y:S02]  /*28180*/  SHFL.UP P6, R14, R13, R12, R11 ;  /* 0x0400000c0d0e7389 */ /* 0x00006400000c000b */
[----:B0123--:R-:W-:Y:S01]  /*28190*/  ENDCOLLECTIVE ;  /* 0x000000000000791b */ /* 0x00ffe20003800000 */
.L_x_6501:
[----:B------:R-:W-:Y:S05]  /*281a0*/  BSYNC B0 ;  /* 0x0000000000007941 */ /* 0x000fea0003800000 */
.L_x_6500:
        /* <DEDUP_REMOVED lines=8> */
.L_x_6502:
[----:B------:R-:W-:Y:S01]  /*28230*/  IMAD.MOV.U32 R12, RZ, RZ, 0x4 ;  /* 0x00000004ff0c7424 */ /* 0x000fe200078e00ff */
[----:B------:R-:W-:-:S05]  /*28240*/  SEL R2, R14, RZ, P2 ;  /* 0x000000ff0e027207 */ /* 0x000fca0001000000 */
[----:B------:R-:W-:-:S05]  /*28250*/  IMAD.IADD R2, R13, 0x1, R2 ;  /* 0x000000010d027824 */ /* 0x000fca00078e0202 */
[----:B------:R-:W-:-:S07]  /*28260*/  MOV R13, R2 ;  /* 0x00000002000d7202 */ /* 0x000fce0000000f00 */
[----:B------:R-:W-:Y:S05]  /*28270*/  WARPSYNC.COLLECTIVE R15, `(.L_x_6503) ;  /* 0x000000000f087348 */ /* 0x000fea0003c00000 */
[----:B------:R0:W1:Y:S02]  /*28280*/  SHFL.UP P6, R14, R13, R12, R11 ;  /* 0x0400000c0d0e7389 */ /* 0x00006400000c000b */
[----:B01----:R-:W-:Y:S01]  /*28290*/  ENDCOLLECTIVE ;  /* 0x000000000000791b */ /* 0x003fe20003800000 */
.L_x_6503:
[----:B------:R-:W-:Y:S02]  /*282a0*/  MOV R12, 0x8 ;  /* 0x00000008000c7802 */ /* 0x000fe40000000f00 */
[----:B------:R-:W-:-:S04]  /*282b0*/  SEL R3, R14, RZ, P3 ;  /* 0x000000ff0e037207 */ /* 0x000fc80001800000 */
[----:B------:R-:W-:-:S05]  /*282c0*/  IADD3 R3, R2, R3, RZ ;  /* 0x0000000302037210 */ /* 0x000fca0007ffe0ff */
[----:B------:R-:W-:-:S07]  /*282d0*/  IMAD.MOV.U32 R13, RZ, RZ, R3 ;  /* 0x000000ffff0d7224 */ /* 0x000fce00078e0003 */
[----:B------:R-:W-:Y:S05]  /*282e0*/  WARPSYNC.COLLECTIVE R15, `(.L_x_6504) ;  /* 0x000000000f087348 */ /* 0x000fea0003c00000 */
[----:B------:R0:W1:Y:S02]  /*282f0*/  SHFL.UP P6, R14, R13, R12, R11 ;  /* 0x0400000c0d0e7389 */ /* 0x00006400000c000b */
[----:B01----:R-:W-:Y:S01]  /*28300*/  ENDCOLLECTIVE ;  /* 0x000000000000791b */ /* 0x003fe20003800000 */
.L_x_6504:
[----:B------:R-:W-:Y:S01]  /*28310*/  IMAD.MOV.U32 R12, RZ, RZ, 0x10 ;  /* 0x00000010ff0c7424 */ /* 0x000fe200078e00ff */
[----:B------:R-:W-:-:S05]  /*28320*/  SEL R4, R14, RZ, P4 ;  /* 0x000000ff0e047207 */ /* 0x000fca0002000000 */
[----:B------:R-:W-:-:S05]  /*28330*/  IMAD.IADD R4, R3, 0x1, R4 ;  /* 0x0000000103047824 */ /* 0x000fca00078e0204 */
[----:B------:R-:W-:-:S07]  /*28340*/  MOV R13, R4 ;  /* 0x00000004000d7202 */ /* 0x000fce0000000f00 */
[----:B------:R-:W-:Y:S05]  /*28350*/  WARPSYNC.COLLECTIVE R15, `(.L_x_6505) ;  /* 0x000000000f087348 */ /* 0x000fea0003c00000 */
[----:B------:R0:W1:Y:S02]  /*28360*/  SHFL.UP P6, R14, R13, R12, R11 ;  /* 0x0400000c0d0e7389 */ /* 0x00006400000c000b */
[----:B01----:R-:W-:Y:S01]  /*28370*/  ENDCOLLECTIVE ;  /* 0x000000000000791b */ /* 0x003fe20003800000 */
.L_x_6505:
        /* <DEDUP_REMOVED lines=8> */
.L_x_6506:
[----:B------:R-:W-:Y:S05]  /*28400*/  BRA `(.L_x_6507) ;  /* 0xffffffa8008c7947 */ /* 0x000fea000383ffff */
.L_x_6329:
[----:B------:R-:W-:Y:S01]  /*28410*/  BSSY B0, `(.L_x_6508) ;  /* 0x0000006000007945 */ /* 0x000fe20003800000 */
[----:B------:R-:W-:Y:S02]  /*28420*/  PLOP3.LUT P6, PT, P6, PT, PT, 0x8, 0x0 ;  /* 0x000000000000781c */ /* 0x000fe400037ce170 */
[----:B------:R-:W-:-:S11]  /*28430*/  MOV R15, 0xffffffff ;  /* 0xffffffff000f7802 */ /* 0x000fd60000000f00 */
[----:B012---:R-:W-:Y:S05]  /*28440*/  WARPSYNC.COLLECTIVE R15, `(.L_x_6509) ;  /* 0x000000000f087348 */ /* 0x007fea0003c00000 */
[----:B------:R-:W-:Y:S01]  /*28450*/  VOTE.ANY R14, PT, P6 ;  /* 0x00000000000e7806 */ /* 0x000fe200030e0100 */
[----:B012---:R-:W-:Y:S06]  /*28460*/  ENDCOLLECTIVE ;  /* 0x000000000000791b */ /* 0x007fec0003800000 */
.L_x_6509:
[----:B------:R-:W-:Y:S05]  /*28470*/  BSYNC B0 ;  /* 0x0000000000007941 */ /* 0x000fea0003800000 */
.L_x_6508:
        /* <DEDUP_REMOVED lines=9> */
.L_x_6510:
[----:B------:R-:W-:Y:S01]  /*28510*/  MOV R5, R14 ;  /* 0x0000000e00057202 */ /* 0x000fe20000000f00 */
[----:B------:R-:W-:Y:S06]  /*28520*/  BRA `(.L_x_6511) ;  /* 0xffffffa8007c7947 */ /* 0x000fec000383ffff */
.L_x_6331:
[----:B------:R-:W-:Y:S01]  /*28530*/  BSSY B0, `(.L_x_6512) ;  /* 0x0000007000007945 */ /* 0x000fe20003800000 */
[----:B------:R-:W-:Y:S01]  /*28540*/  IMAD.MOV.U32 R13, RZ, RZ, R6 ;  /* 0x000000ffff0d7224 */ /* 0x000fe200078e0006 */
[----:B0-----:R-:W-:Y:S01]  /*28550*/  MOV R11, 0x1f ;  /* 0x0000001f000b7802 */ /* 0x001fe20000000f00 */
[----:B------:R-:W-:-:S07]  /*28560*/  IMAD.MOV.U32 R15, RZ, RZ, -0x1 ;  /* 0xffffffffff0f7424 */ /* 0x000fce00078e00ff */
[----:B--234-:R-:W-:Y:S05]  /*28570*/  WARPSYNC.COLLECTIVE R15, `(.L_x_6513) ;  /* 0x000000000f087348 */ /* 0x01cfea0003c00000 */
[----:B------:R0:W1:Y:S02]  /*28580*/  SHFL.IDX P6, R14, R13, R12, R11 ;  /* 0x0000000c0d0e7389 */ /* 0x00006400000c000b */
[----:B01234-:R-:W-:Y:S01]  /*28590*/  ENDCOLLECTIVE ;  /* 0x000000000000791b */ /* 0x01ffe20003800000 */
.L_x_6513:
[----:B------:R-:W-:Y:S05]  /*285a0*/  BSYNC B0 ;  /* 0x0000000000007941 */ /* 0x000fea0003800000 */
.L_x_6512:
[----:B------:R-:W-:Y:S05]  /*285b0*/  BRA `(.L_x_6330) ;  /* 0xffffffa800747947 */ /* 0x000fea000383ffff */
.L_x_6335:
[----:B0-----:R0:W3:Y:S02]  /*285c0*/  SYNCS.PHASECHK.TRANS64.TRYWAIT P0, [R7+URZ+0x30820], R0 ;  /* 0x03082000070075a7 */ /* 0x0010e4000800017f */
[----:B---3--:R-:W-:Y:S05]  /*285d0*/  @!P0 NANOSLEEP.SYNCS 0x989680 ;  /* 0x009896800000895d */ /* 0x008fea0003900000 */
[----:B------:R-:W3:Y:S02]  /*285e0*/  @!P0 SYNCS.PHASECHK.TRANS64 P0, [R7+URZ+0x30820], R0 ;  /* 0x03082000070085a7 */ /* 0x000ee4000800007f */
[----:B---3--:R-:W-:Y:S05]  /*285f0*/  @!P0 BRA `(.L_x_6335) ;  /* 0xfffffffc00f08947 */ /* 0x008fea000383ffff */
[----:B------:R-:W-:Y:S05]  /*28600*/  BRA `(.L_x_6514) ;  /* 0xffffffac00f07947 */ /* 0x000fea000383ffff */
.L_x_6336:
[----:B------:R-:W3:Y:S01]  /*28610*/  S2R R2, SR_TID.X ;  /* 0x0000000000027919 */ /* 0x000ee20000002100 */
[----:B------:R-:W-:Y:S01]  /*28620*/  BSSY B0, `(.L_x_6515) ;  /* 0x000000a000007945 */ /* 0x000fe20003800000 */
[----:B-1----:R-:W-:Y:S01]  /*28630*/  IMAD.MOV.U32 R12, RZ, RZ, RZ ;  /* 0x000000ffff0c7224 */ /* 0x002fe200078e00ff */
[----:B------:R-:W-:Y:S01]  /*28640*/  MOV R11, 0x1f ;  /* 0x0000001f000b7802 */ /* 0x000fe20000000f00 */
[----:B------:R-:W-:Y:S01]  /*28650*/  IMAD.MOV.U32 R15, RZ, RZ, -0x1 ;  /* 0xffffffffff0f7424 */ /* 0x000fe200078e00ff */
[----:B---3--:R-:W-:-:S04]  /*28660*/  SHF.R.U32.HI R2, RZ, 0x5, R2 ;  /* 0x00000005ff027819 */ /* 0x008fc80000011602 */
[----:B------:R-:W-:-:S04]  /*28670*/  LOP3.LUT R2, R2, 0x3, RZ, 0xc0, !PT ;  /* 0x0000000302027812 */ /* 0x000fc800078ec0ff */
[----:B------:R-:W-:-:S07]  /*28680*/  MOV R13, R2 ;  /* 0x00000002000d7202 */ /* 0x000fce0000000f00 */
[----:B0-2-4-:R-:W-:Y:S05]  /*28690*/  WARPSYNC.COLLECTIVE R15, `(.L_x_6516) ;  /* 0x000000000f087348 */ /* 0x015fea0003c00000 */
[----:B------:R1:W3:Y:S02]  /*286a0*/  SHFL.IDX P6, R14, R13, R12, R11 ;  /* 0x0000000c0d0e7389 */ /* 0x0002e400000c000b */
[----:B01234-:R-:W-:Y:S01]  /*286b0*/  ENDCOLLECTIVE ;  /* 0x000000000000791b */ /* 0x01ffe20003800000 */
.L_x_6516:
[----:B------:R-:W-:Y:S05]  /*286c0*/  BSYNC B0 ;  /* 0x0000000000007941 */ /* 0x000fea0003800000 */
.L_x_6515:
[----:B------:R-:W-:Y:S05]  /*286d0*/  BRA `(.L_x_6517) ;  /* 0xffffffac00d87947 */ /* 0x000fea000383ffff */
.L_x_6337:
[----:B------:R-:W-:Y:S01]  /*286e0*/  BSSY B0, `(.L_x_6518) ;  /* 0x0000006000007945 */ /* 0x000fe20003800000 */
[----:B------:R-:W-:-:S07]  /*286f0*/  MOV R15, 0xffffffff ;  /* 0xffffffff000f7802 */ /* 0x000fce0000000f00 */
[----:B012-4-:R-:W-:Y:S05]  /*28700*/  WARPSYNC.COLLECTIVE R15, `(.L_x_6519) ;  /* 0x000000000f0c7348 */ /* 0x017fea0003c00000 */
[----:B------:R-:W-:Y:S02]  /*28710*/  ELECT P6, UR62, PT ;  /* 0x00000000003e782f */ /* 0x000fe400038c0000 */
[----:B------:R-:W-:Y:S01]  /*28720*/  MOV R14, UR62 ;  /* 0x0000003e000e7c02 */ /* 0x000fe20008000f00 */
[----:B012-4-:R-:W-:Y:S10]  /*28730*/  ENDCOLLECTIVE ;  /* 0x000000000000791b */ /* 0x017ff40003800000 */
.L_x_6519:
[----:B------:R-:W-:Y:S05]  /*28740*/  BSYNC B0 ;  /* 0x0000000000007941 */ /* 0x000fea0003800000 */
.L_x_6518:
[----:B------:R-:W-:Y:S05]  /*28750*/  BRA `(.L_x_6520) ;  /* 0xffffffac00cc7947 */ /* 0x000fea000383ffff */
.L_x_6339:
[----:B0-----:R0:W3:Y:S02]  /*28760*/  SYNCS.PHASECHK.TRANS64.TRYWAIT P1, [R5+URZ+0x30840], R0 ;  /* 0x03084000050075a7 */ /* 0x0010e4000802017f */
[----:B---3--:R-:W-:Y:S05]  /*28770*/  @!P1 NANOSLEEP.SYNCS 0x989680 ;  /* 0x009896800000995d */ /* 0x008fea0003900000 */
[----:B------:R-:W3:Y:S02]  /*28780*/  @!P1 SYNCS.PHASECHK.TRANS64 P1, [R5+URZ+0x30840], R0 ;  /* 0x03084000050095a7 */ /* 0x000ee4000802007f */
[----:B---3--:R-:W-:Y:S05]  /*28790*/  @!P1 BRA `(.L_x_6339) ;  /* 0xfffffffc00f09947 */ /* 0x008fea000383ffff */
[----:B------:R-:W-:Y:S05]  /*287a0*/  BRA `(.L_x_6521) ;  /* 0xffffffac00ec7947 */ /* 0x000fea000383ffff */
.L_x_6341:
[----:B---3--:R3:W0:Y:S02]  /*287b0*/  SYNCS.PHASECHK.TRANS64.TRYWAIT P1, [R3+URZ+0x30840], R2 ;  /* 0x03084002030075a7 */ /* 0x008624000802017f */
[----:B0-----:R-:W-:Y:S05]  /*287c0*/  @!P1 NANOSLEEP.SYNCS 0x989680 ;  /* 0x009896800000995d */ /* 0x001fea0003900000 */
[----:B------:R-:W0:Y:S02]  /*287d0*/  @!P1 SYNCS.PHASECHK.TRANS64 P1, [R3+URZ+0x30840], R2 ;  /* 0x03084002030095a7 */ /* 0x000e24000802007f */
[----:B0-----:R-:W-:Y:S05]  /*287e0*/  @!P1 BRA `(.L_x_6341) ;  /* 0xfffffffc00f09947 */ /* 0x001fea000383ffff */
[----:B------:R-:W-:Y:S05]  /*287f0*/  BRA `(.L_x_6522) ;  /* 0xffffffac00f87947 */ /* 0x000fea000383ffff */
.L_x_6343:
[----:B------:R0:W0:Y:S02]  /*28800*/  SYNCS.PHASECHK.TRANS64.TRYWAIT P1, [R5+URZ+0x30860], R0 ;  /* 0x03086000050075a7 */ /* 0x000024000802017f */
[----:B0-----:R-:W-:Y:S05]  /*28810*/  @!P1 NANOSLEEP.SYNCS 0x989680 ;  /* 0x009896800000995d */ /* 0x001fea0003900000 */
[----:B------:R-:W0:Y:S02]  /*28820*/  @!P1 SYNCS.PHASECHK.TRANS64 P1, [R5+URZ+0x30860], R0 ;  /* 0x03086000050095a7 */ /* 0x000e24000802007f */
[----:B0-----:R-:W-:Y:S05]  /*28830*/  @!P1 BRA `(.L_x_6343) ;  /* 0xfffffffc00f09947 */ /* 0x001fea000383ffff */
[----:B------:R-:W-:Y:S05]  /*28840*/  BRA `(.L_x_6523) ;  /* 0xffffffac00f47947 */ /* 0x000fea000383ffff */
.L_x_6524:
        /* <DEDUP_REMOVED lines=11> */
.L_x_15853:


//--------------------- .text._ZN7cutlass13device_kernelIN5flash11enable_sm90INS1_16FlashAttnFwdSm90INS1_25CollectiveMainloopFwdSm90ILi2EN4cute5tupleIJNS5_1CILi1EEES8_S8_EEENS6_IJNS7_ILi128EEESA_SA_EEELi128ENS_6half_tEfNS_4arch4Sm90ELb0ELb0ELb0ELb0ELb1ELb0ELb0ELb1ELb1ELb1ELb0ELb0EEENS1_21CollectiveEpilogueFwdISB_S9_SC_SE_Li256ELb0ELb1ELb0ELb0EEENS1_29StaticPersistentTileSchedulerILb0EEEEEEEEEvNT_6ParamsE --------------------------
	.section	.text._ZN7cutlass13device_kernelIN5flash11enable_sm90INS1_16FlashAttnFwdSm90INS1_25CollectiveMainloopFwdSm90ILi2EN4cute5tupleIJNS5_1CILi1EEES8_S8_EEENS6_IJNS7_ILi128EEESA_SA_EEELi128ENS_6half_tEfNS_4arch4Sm90ELb0ELb0ELb0ELb0ELb1ELb0ELb0ELb1ELb1ELb1ELb0ELb0EEENS1_21CollectiveEpilogueFwdISB_S9_SC_SE_Li256ELb0ELb1ELb0ELb0EEENS1_29StaticPersistentTileSchedulerILb0EEEEEEEEEvNT_6ParamsE,"ax",@progbits
	.align	128
.text._ZN7cutlass13device_kernelIN5flash11enable_sm90INS1_16FlashAttnFwdSm90INS1_25CollectiveMainloopFwdSm90ILi2EN4cute5tupleIJNS5_1CILi1EEES8_S8_EEENS6_IJNS7_ILi128EEESA_SA_EEELi128ENS_6half_tEfNS_4arch4Sm90ELb0ELb0ELb0ELb0ELb1ELb0ELb0ELb1ELb1ELb1ELb0ELb0EEENS1_21CollectiveEpilogueFwdISB_S9_SC_SE_Li256ELb0ELb1ELb0ELb0EEENS1_29StaticPersistentTileSchedulerILb0EEEEEEEEEvNT_6ParamsE:
        .type           _ZN7cutlass13device_kernelIN5flash11enable_sm90INS1_16FlashAttnFwdSm90INS1_25CollectiveMainloopFwdSm90ILi2EN4cute5tupleIJNS5_1CILi1EEES8_S8_EEENS6_IJNS7_ILi128EEESA_SA_EEELi128ENS_6half_tEfNS_4arch4Sm90ELb0ELb0ELb0ELb0ELb1ELb0ELb0ELb1ELb1ELb1ELb0ELb0EEENS1_21CollectiveEpilogueFwdISB_S9_SC_SE_Li256ELb0ELb1ELb0ELb0EEENS1_29StaticPersistentTileSchedulerILb0EEEEEEEEEvNT_6ParamsE,@function
        .size           _ZN7cutlass13device_kernelIN5flash11enable_sm90INS1_16FlashAttnFwdSm90INS1_25CollectiveMainloopFwdSm90ILi2EN4cute5tupleIJNS5_1CILi1EEES8_S8_EEENS6_IJNS7_ILi128EEESA_SA_EEELi128ENS_6half_tEfNS_4arch4Sm90ELb0ELb0ELb0ELb0ELb1ELb0ELb0ELb1ELb1ELb1ELb0ELb0EEENS1_21CollectiveEpilogueFwdISB_S9_SC_SE_Li256ELb0ELb1ELb0ELb0EEENS1_29StaticPersistentTileSchedulerILb0EEEEEEEEEvNT_6ParamsE,(.L_x_15854 - _ZN7cutlass13device_kernelIN5flash11enable_sm90INS1_16FlashAttnFwdSm90INS1_25CollectiveMainloopFwdSm90ILi2EN4cute5tupleIJNS5_1CILi1EEES8_S8_EEENS6_IJNS7_ILi128EEESA_SA_EEELi128ENS_6half_tEfNS_4arch4Sm90ELb0ELb0ELb0ELb0ELb1ELb0ELb0ELb1ELb1ELb1ELb0ELb0EEENS1_21CollectiveEpilogueFwdISB_S9_SC_SE_Li256ELb0ELb1ELb0ELb0EEENS1_29StaticPersistentTileSchedulerILb0EEEEEEEEEvNT_6ParamsE)
        .other          _ZN7cutlass13device_kernelIN5flash11enable_sm90INS1_16FlashAttnFwdSm90INS1_25CollectiveMainloopFwdSm90ILi2EN4cute5tupleIJNS5_1CILi1EEES8_S8_EEENS6_IJNS7_ILi128EEESA_SA_EEELi128ENS_6half_tEfNS_4arch4Sm90ELb0ELb0ELb0ELb0ELb1ELb0ELb0ELb1ELb1ELb1ELb0ELb0EEENS1_21CollectiveEpilogueFwdISB_S9_SC_SE_Li256ELb0ELb1ELb0ELb0EEENS1_29StaticPersistentTileSchedulerILb0EEEEEEEEEvNT_6ParamsE,@"STO_CUDA_ENTRY STV_DEFAULT"
_ZN7cutlass13device_kernelIN5flash11enable_sm90INS1_16FlashAttnFwdSm90INS1_25CollectiveMainloopFwdSm90ILi2EN4cute5tupleIJNS5_1CILi1EEES8_S8_EEENS6_IJNS7_ILi128EEESA_SA_EEELi128ENS_6half_tEfNS_4arch4Sm90ELb0ELb0ELb0ELb0ELb1ELb0ELb0ELb1ELb1ELb1ELb0ELb0EEENS1_21CollectiveEpilogueFwdISB_S9_SC_SE_Li256ELb0ELb1ELb0ELb0EEENS1_29StaticPersistentTileSchedulerILb0EEEEEEEEEvNT_6ParamsE:
[----:B------:R-:W0:Y:S01]  /*0000*/  LDC R1, c[0x0][0x28] ;  /* 0x00000a00ff017b82 */ /* 0x000e220000000800 */
[----:B------:R-:W1:Y:S01]  /*0010*/  S2R R5, SR_TID.X ;  /* 0x0000000000057919 */ /* 0x000e620000002100 */
[----:B------:R-:W-:Y:S01]  /*0020*/  ELECT P0, URZ, PT ;  /* 0x00000000003f782f */ /* 0x000fe20003800000 */
[----:B------:R-:W-:Y:S01]  /*0030*/  UMOV UR4, 0x80 ;  /* 0x0000008000047882 */ /* 0x000fe20000000000 */
[----:B------:R-:W-:Y:S01]  /*0040*/  UMOV UR7, 0x100 ;  /* 0x0000010000077882 */ /* 0x000fe20000000000 */
[----:B-1----:R-:W-:-:S05]  /*0050*/  SHF.R.U32.HI R0, RZ, 0x5, R5 ;  /* 0x00000005ff007819 */ /* 0x002fca0000011605 */
[----:B------:R-:W1:Y:S02]  /*0060*/  SHFL.IDX PT, R2, R0, RZ, 0x1f ;  /* 0x00001fff00027589 */ /* 0x000e6400000e0000 */
[C---:B-1----:R-:W-:Y:S02]  /*0070*/  ISETP.NE.OR P0, PT, R2.reuse, RZ, !P0 ;  /* 0x000000ff0200720c */ /* 0x042fe40004705670 */
[----:B------:R-:W-:Y:S02]  /*0080*/  ISETP.NE.AND P1, PT, R2, RZ, PT ;  /* 0x000000ff0200720c */ /* 0x000fe40003f25270 */
[----:B------:R-:W-:-:S05]  /*0090*/  SHF.R.U32.HI R2, RZ, 0x7, R5 ;  /* 0x00000007ff027819 */ /* 0x000fca0000011605 */
[----:B------:R1:W2:Y:S04]  /*00a0*/  SHFL.IDX PT, R4, R2, RZ, 0x1f ;  /* 0x00001fff02047589 */ /* 0x0002a800000e0000 */
[----:B------:R-:W-:Y:S01]  /*00b0*/  VOTEU.ALL UP0, P0 ;  /* 0x00000000003f7886 */ /* 0x000fe20000000000 */
[----:B------:R-:W-:-:S04]  /*00c0*/  VOTEU.ALL UP1, P0 ;  /* 0x00000000003f7886 */ /* 0x000fc80000020000 */
[----:B------:R-:W3:Y:S01]  /*00d0*/  @!UP0 S2UR UR8, SR_CgaCtaId ;  /* 0x00000000000889c3 */ /* 0x000ee20000008800 */
[----:B------:R-:W-:Y:S01]  /*00e0*/  @!UP0 UMOV UR6, 0x400 ;  /* 0x0000040000068882 */ /* 0x000fe20000000000 */
[----:B------:R-:W-:-:S04]  /*00f0*/  @!UP0 UIADD3 UR4, -UR4, 0x100000, URZ ;  /* 0x0010000004048890 */ /* 0x000fc8000fffe13f */
[----:B------:R-:W-:Y:S02]  /*0100*/  @!UP0 USHF.L.U32 UR5, UR4, 0xb, URZ ;  /* 0x0000000b04058899 */ /* 0x000fe4000800063f */
[----:B------:R-:W-:Y:S02]  /*0110*/  @!UP0 USHF.L.U32 UR4, UR4, 0x1, URZ ;  /* 0x0000000104048899 */ /* 0x000fe4000800063f */
[----:B---3--:R-:W-:Y:S02]  /*0120*/  @!UP0 ULEA UR8, UR8, UR6, 0x18 ;  /* 0x0000000608088291 */ /* 0x008fe4000f8ec03f */
[----:B------:R-:W-:-:S04]  /*0130*/  @!UP0 UIADD3 UR6, -UR7, 0x100000, URZ ;  /* 0x0010000007068890 */ /* 0x000fc8000fffe13f */
[----:B------:R-:W-:Y:S02]  /*0140*/  @!UP0 USHF.L.U32 UR7, UR6, 0xb, URZ ;  /* 0x0000000b06078899 */ /* 0x000fe4000800063f */
[----:B------:R-:W-:Y:S01]  /*0150*/  @!UP0 USHF.L.U32 UR6, UR6, 0x1, URZ ;  /* 0x0000000106068899 */ /* 0x000fe2000800063f */
[----:B------:R-:W-:-:S05]  /*0160*/  VOTEU.ALL UP0, P0 ;  /* 0x00000000003f7886 */ /* 0x000fca0000000000 */
[----:B------:R1:W3:Y:S06]  /*0170*/  @!UP0 SYNCS.EXCH.64 URZ, [UR8+0x28800], UR4 ;  /* 0x02880004083f85b2 */ /* 0x0002ec0008000100 */
[----:B------:R1:W4:Y:S02]  /*0180*/  @!UP1 SYNCS.EXCH.64 URZ, [UR8+0x28820], UR6 ;  /* 0x02882006083f95b2 */ /* 0x0003240008000100 */
[----:B012---:R-:W-:Y:S05]  /*0190*/  @P1 BRA `(.L_x_6525) ;  /* 0x0000000000481947 */ /* 0x007fea0003800000 */
        /* <DEDUP_REMOVED lines=14> */
[----:B------:R0:W2:Y:S01]  /*0280*/  SYNCS.EXCH.64 URZ, [UR8+0x28840], UR6 ;  /* 0x02884006083f75b2 */ /* 0x0000a20008000100 */
[----:B------:R0:W0:Y:S01]  /*0290*/  SYNCS.EXCH.64 URZ, [UR8+0x28838], UR4 ;  /* 0x02883804083f75b2 */ /* 0x0000220008000100 */
[----:B------:R0:W0:Y:S01]  /*02a0*/  SYNCS.EXCH.64 URZ, [UR8+0x28848], UR6 ;  /* 0x02884806083f75b2 */ /* 0x0000220008000100 */
[----:B------:R-:W-:Y:S01]  /*02b0*/  NOP ;  /* 0x0000000000007918 */ /* 0x000fe20000000000 */
.L_x_6525:
        /* <DEDUP_REMOVED lines=22> */
.L_x_6526:
        /* <DEDUP_REMOVED lines=18> */
.L_x_6527:
        /* <DEDUP_REMOVED lines=22> */
.L_x_6528:
        /* <DEDUP_REMOVED lines=23> */
.L_x_6529:
[----:B------:R-:W-:Y:S01]  /*0810*/  UISETP.NE.AND UP0, UPT, UR9, URZ, UPT ;  /* 0x0000003f0900728c */ /* 0x000fe2000bf05270 */
[----:B------:R-:W-:Y:S01]  /*0820*/  NOP ;  /* 0x0000000000007918 */ /* 0x000fe20000000000 */
[----:B------:R-:W-:Y:S01]  /*0830*/  UMOV UR36, 0x1 ;  /* 0x0000000100247882 */ /* 0x000fe20000000000 */
[----:B------:R-:W-:Y:S01]  /*0840*/  ULDC.64 UR48, c[0x0][0x208] ;  /* 0x0000820000307ab9 */ /* 0x000fe20000000a00 */
[----:B------:R-:W-:Y:S01]  /*0850*/  USEL UR36, UR36, 0x2, !UP0 ;  /* 0x0000000224247887 */ /* 0x000fe2000c000000 */
[----:B01234-:R-:W-:Y:S01]  /*0860*/  BAR.SYNC.DEFER_BLOCKING 0x0 ;  /* 0x0000000000007b1d */ /* 0x01ffe20000010000 */
[----:B------:R-:W-:-:S13]  /*0870*/  PLOP3.LUT P0, PT, PT, PT, UP0, 0x80, 0x0 ;  /* 0x000000000000781c */ /* 0x000fda0003f0f008 */
[----:B------:R-:W-:Y:S05]  /*0880*/  @!P0 BRA `(.L_x_6530) ;  /* 0x0000006800888947 */ /* 0x000fea0003800000 */
.L_x_6531:
[----:B------:R-:W-:-:S08]  /*0890*/  NOP ;  /* 0x0000000000007918 */ /* 0x000fd00000000000 */
[----:B------:R-:W0:Y:S02]  /*08a0*/  USETMAXREG.TRY_ALLOC.CTAPOOL UP0, 0xe8 ;  /* 0x000000e8000079c8 */ /* 0x000e240008000600 */
[----:B0-----:R-:W-:-:S13]  /*08b0*/  PLOP3.LUT P0, PT, PT, PT, UP0, 0x80, 0x0 ;  /* 0x000000000000781c */ /* 0x001fda0003f0f008 */
[----:B------:R-:W-:Y:S05]  /*08c0*/  @!P0 BRA `(.L_x_6531) ;  /* 0xfffffffc00f08947 */ /* 0x000fea000383ffff */
[----:B------:R-:W-:Y:S01]  /*08d0*/  LOP3.LUT R0, R5, 0xffffff80, RZ, 0xc0, !PT ;  /* 0xffffff8005007812 */ /* 0x000fe200078ec0ff */
[----:B------:R-:W0:Y:S08]  /*08e0*/  S2UR UR41, SR_CTAID.X ;  /* 0x00000000002979c3 */ /* 0x000e300000002500 */
[----:B------:R-:W-:Y:S06]  /*08f0*/  BAR.ARV 0x8, 0x180 ;  /* 0x0206000000007b1d */ /* 0x000fec0000002000 */
[----:B------:R-:W-:-:S02]  /*0900*/  ISETP.NE.AND P0, PT, R0, 0x80, PT ;  /* 0x000000800000780c */ /* 0x000fc40003f05270 */
[----:B------:R-:W0:Y:S11]  /*0910*/  LDC R0, c[0x0][0xc34] ;  /* 0x00030d00ff007b82 */ /* 0x000e360000000800 */
[----:B------:R-:W-:Y:S06]  /*0920*/  @!P0 BAR.ARV 0x9, 0x100 ;  /* 0x0244000000008b1d */ /* 0x000fec0000002000 */
[----:B0-----:R-:W-:-:S13]  /*0930*/  ISETP.LE.AND P0, PT, R0, UR41, PT ;  /* 0x0000002900007c0c */ /* 0x001fda000bf03270 */
[----:B------:R-:W-:Y:S05]  /*0940*/  @P0 EXIT ;  /* 0x000000000000094d */ /* 0x000fea0003800000 */
[----:B------:R-:W-:Y:S01]  /*0950*/  VIADD R153, R5, 0xffffff80 ;  /* 0xffffff8005997836 */ /* 0x000fe20000000000 */
[----:B------:R-:W-:Y:S01]  /*0960*/  ULOP3.LUT UR46, UR36, 0x1, URZ, 0xfc, !UPT ;  /* 0x00000001242e7892 */ /* 0x000fe2000f8efc3f */
[----:B------:R-:W-:Y:S01]  /*0970*/  UMOV UR45, URZ ;  /* 0x0000003f002d7c82 */ /* 0x000fe20008000000 */
[----:B------:R-:W-:Y:S02]  /*0980*/  UMOV UR44, URZ ;  /* 0x0000003f002c7c82 */ /* 0x000fe40008000000 */
[----:B------:R-:W-:Y:S01]  /*0990*/  SHF.R.S32.HI R0, RZ, 0x1f, R153 ;  /* 0x0000001fff007819 */ /* 0x000fe20000011499 */
[----:B------:R-:W-:-:S03]  /*09a0*/  UMOV UR43, URZ ;  /* 0x0000003f002b7c82 */ /* 0x000fc60008000000 */
[CC--:B------:R-:W-:Y:S02]  /*09b0*/  LEA.HI R4, R0.reuse, R153.reuse, RZ, 0x7 ;  /* 0x0000009900047211 */ /* 0x0c0fe400078f38ff */
[-C--:B------:R-:W-:Y:S02]  /*09c0*/  LEA.HI R3, R0, R153.reuse, RZ, 0x5 ;  /* 0x0000009900037211 */ /* 0x080fe400078f28ff */
[----:B------:R-:W-:Y:S02]  /*09d0*/  LOP3.LUT R154, R4, 0xffffff80, RZ, 0xc0, !PT ;  /* 0xffffff80049a7812 */ /* 0x000fe400078ec0ff */
[CC--:B------:R-:W-:Y:S01]  /*09e0*/  LEA.HI R6, R0.reuse, R153.reuse, RZ, 0x4 ;  /* 0x0000009900067211 */ /* 0x0c0fe200078f20ff */
[----:B------:R-:W-:Y:S01]  /*09f0*/  IMAD.SHL.U32 R3, R3, 0x20, RZ ;  /* 0x0000002003037824 */ /* 0x000fe200078e00ff */
[----:B------:R-:W-:Y:S01]  /*0a00*/  LEA.HI R10, R0, R153, RZ, 0x2 ;  /* 0x00000099000a7211 */ /* 0x000fe200078f10ff */
[----:B------:R-:W-:Y:S01]  /*0a10*/  IMAD.IADD R154, R153, 0x1, -R154 ;  /* 0x00000001999a7824 */ /* 0x000fe200078e0a9a */
[----:B------:R-:W-:-:S02]  /*0a20*/  LOP3.LUT R8, R6, 0x3fffff0, RZ, 0xc0, !PT ;  /* 0x03fffff006087812 */ /* 0x000fc400078ec0ff */
[----:B------:R-:W-:Y:S02]  /*0a30*/  LOP3.LUT R9, R3, 0xfffffc00, RZ, 0xc0, !PT ;  /* 0xfffffc0003097812 */ /* 0x000fe400078ec0ff */
[----:B------:R-:W-:Y:S01]  /*0a40*/  SHF.R.S32.HI R3, RZ, 0x1f, R154 ;  /* 0x0000001fff037819 */ /* 0x000fe2000001149a */
[----:B------:R-:W-:Y:S01]  /*0a50*/  IMAD.IADD R8, R153, 0x1, -R8 ;  /* 0x0000000199087824 */ /* 0x000fe200078e0a08 */
[----:B------:R-:W-:Y:S02]  /*0a60*/  LEA.HI R17, R0, R153, RZ, 0x3 ;  /* 0x0000009900117211 */ /* 0x000fe400078f18ff */
[----:B------:R-:W-:Y:S01]  /*0a70*/  LEA.HI R5, R3, R154, RZ, 0x2 ;  /* 0x0000009a03057211 */ /* 0x000fe200078f10ff */
[----:B------:R-:W-:Y:S01]  /*0a80*/  IMAD R9, R8, 0x40, R9 ;  /* 0x0000004008097824 */ /* 0x000fe200078e0209 */
[----:B------:R-:W-:Y:S02]  /*0a90*/  LOP3.LUT R10, R10, 0xfffffffc, RZ, 0xc0, !PT ;  /* 0xfffffffc0a0a7812 */ /* 0x000fe400078ec0ff */
[----:B------:R-:W-:-:S02]  /*0aa0*/  SHF.R.S32.HI R8, RZ, 0x2, R5 ;  /* 0x00000002ff087819 */ /* 0x000fc40000011405 */
[----:B------:R-:W-:Y:S01]  /*0ab0*/  SHF.R.S32.HI R11, RZ, 0x1f, R5 ;  /* 0x0000001fff0b7819 */ /* 0x000fe20000011405 */
        /* <DEDUP_REMOVED lines=8> */
[----:B------:R-:W-:Y:S02]  /*0b40*/  LEA.HI R3, R3, R154, RZ, 0x5 ;  /* 0x0000009a03037211 */ /* 0x000fe400078f28ff */
[----:B------:R-:W-:Y:S01]  /*0b50*/  LEA.HI R4, R4, R23, RZ, 0x1 ;  /* 0x0000001704047211 */ /* 0x000fe200078f08ff */
[----:B------:R-:W-:Y:S01]  /*0b60*/  IMAD.IADD R8, R8, 0x1, -R11 ;  /* 0x0000000108087824 */ /* 0x000fe200078e0a0b */
[----:B------:R-:W-:Y:S01]  /*0b70*/  LOP3.LUT R6, R6, 0x1ffffffe, RZ, 0xc0, !PT ;  /* 0x1ffffffe06067812 */ /* 0x000fe200078ec0ff */
[----:B------:R-:W-:Y:S01]  /*0b80*/  IMAD.SHL.U32 R22, R153, 0x8, RZ ;  /* 0x0000000899167824 */ /* 0x000fe200078e00ff */
[----:B------:R-:W-:Y:S02]  /*0b90*/  LEA.HI R0, R10, R10, RZ, 0x1 ;  /* 0x0000000a0a007211 */ /* 0x000fe400078f08ff */
[----:B------:R-:W-:-:S02]  /*0ba0*/  SHF.R.S32.HI R3, RZ, 0x5, R3 ;  /* 0x00000005ff037819 */ /* 0x000fc40000011403 */
[----:B------:R-:W-:Y:S02]  /*0bb0*/  LOP3.LUT R4, R4, 0x3fffffe, RZ, 0xc0, !PT ;  /* 0x03fffffe04047812 */ /* 0x000fe400078ec0ff */
[----:B------:R-:W-:Y:S01]  /*0bc0*/  IADD3 R6, R7, -R6, RZ ;  /* 0x8000000607067210 */ /* 0x000fe20007ffe0ff */
[----:B------:R-:W-:Y:S01]  /*0bd0*/  IMAD R3, R3, 0x10, R8 ;  /* 0x0000001003037824 */ /* 0x000fe200078e0208 */
[----:B------:R-:W-:Y:S01]  /*0be0*/  LOP3.LUT R5, R5, 0x7ffffffc, RZ, 0xc0, !PT ;  /* 0x7ffffffc05057812 */ /* 0x000fe200078ec0ff */
[----:B------:R-:W-:Y:S01]  /*0bf0*/  IMAD.IADD R4, R23, 0x1, -R4 ;  /* 0x0000000117047824 */ /* 0x000fe200078e0a04 */
[----:B------:R-:W-:Y:S01]  /*0c00*/  LOP3.LUT R7, R0, 0x1ffffffe, RZ, 0xc0, !PT ;  /* 0x1ffffffe00077812 */ /* 0x000fe200078ec0ff */
[----:B------:R-:W-:Y:S01]  /*0c10*/  IMAD R152, R6, 0x8, R9 ;  /* 0x0000000806987824 */ /* 0x000fe200078e0209 */
[----:B------:R-:W-:Y:S01]  /*0c20*/  IADD3 R5, R154, -R5, RZ ;  /* 0x800000059a057210 */ /* 0x000fe20007ffe0ff */
[----:B------:R-:W-:Y:S01]  /*0c30*/  IMAD.MOV.U32 R6, RZ, RZ, -0x2 ;  /* 0xfffffffeff067424 */ /* 0x000fe200078e00ff */
[----:B------:R-:W-:Y:S01]  /*0c40*/  IADD3 R18, R22, 0x40, RZ ;  /* 0x0000004016127810 */ /* 0x000fe20007ffe0ff */
[----:B------:R-:W-:Y:S01]  /*0c50*/  IMAD.IADD R16, R10, 0x1, -R7 ;  /* 0x000000010a107824 */ /* 0x000fe200078e0a07 */
[----:B------:R-:W-:Y:S01]  /*0c60*/  SHF.R.S32.HI R17, RZ, 0x3, R17 ;  /* 0x00000003ff117819 */ /* 0x000fe20000011411 */
[----:B------:R-:W-:Y:S01]  /*0c70*/  IMAD R19, R4, 0x40, R3 ;  /* 0x0000004004137824 */ /* 0x000fe200078e0203 */
[----:B------:R-:W-:Y:S01]  /*0c80*/  SHF.R.S32.HI R188, RZ, 0x1f, R18 ;  /* 0x0000001fffbc7819 */ /* 0x000fe20000011412 */
[----:B------:R-:W-:-:S02]  /*0c90*/  IMAD R155, R5, R6, 0x80 ;  /* 0x00000080059b7424 */ /* 0x000fc400078e0206 */
[----:B------:R-:W-:-:S07]  /*0ca0*/  IMAD R16, R16, 0x8, R19 ;  /* 0x0000000810107824 */ /* 0x000fce00078e0213 */
.L_x_6564:
[----:B------:R-:W0:Y:S01]  /*0cb0*/  SHFL.IDX PT, R0, R23, RZ, 0x1f ;  /* 0x00001fff17007589 */ /* 0x000e2200000e0000 */
[----:B-1----:R-:W1:Y:S01]  /*0cc0*/  S2UR UR37, SR_CgaCtaId ;  /* 0x00000000002579c3 */ /* 0x002e620000008800 */
[----:B------:R-:W-:Y:S01]  /*0cd0*/  ULDC UR4, c[0x0][0xc38] ;  /* 0x00030e0000047ab9 */ /* 0x000fe20000000800 */
[----:B------:R-:W-:Y:S01]  /*0ce0*/  UMOV UR42, UR41 ;  /* 0x00000029002a7c82 */ /* 0x000fe20008000000 */
[----:B------:R-:W-:Y:S01]  /*0cf0*/  UISETP.NE.AND UP0, UPT, UR4, 0x1, UPT ;  /* 0x000000010400788c */ /* 0x000fe2000bf05270 */
[----:B------:R-:W-:Y:S02]  /*0d00*/  ULDC.64 UR8, c[0x0][0x418] ;  /* 0x0001060000087ab9 */ /* 0x000fe40000000a00 */
[----:B------:R-:W-:Y:S01]  /*0d10*/  ULDC UR4, c[0x0][0xc44] ;  /* 0x0003110000047ab9 */ /* 0x000fe20000000800 */
[----:B------:R-:W-:Y:S01]  /*0d20*/  UMOV UR39, 0x400 ;  /* 0x0000040000277882 */ /* 0x000fe20000000000 */
[----:B------:R-:W-:Y:S01]  /*0d30*/  UISETP.NE.AND UP1, UPT, UR4, 0x1, UPT ;  /* 0x000000010400788c */ /* 0x000fe2000bf25270 */
[----:B------:R-:W-:-:S05]  /*0d40*/  ULDC UR50, c[0x0][0x424] ;  /* 0x0001090000327ab9 */ /* 0x000fca0000000800 */
[----:B------:R-:W-:Y:S01]  /*0d50*/  @UP0 ULDC UR4, c[0x0][0xc3c] ;  /* 0x00030f0000040ab9 */ /* 0x000fe20000000800 */
[----:B------:R-:W-:Y:S01]  /*0d60*/  @UP0 ULDC UR6, c[0x0][0xc40] ;  /* 0x0003100000060ab9 */ /* 0x000fe20000000800 */
[----:B------:R-:W-:-:S04]  /*0d70*/  UIMAD.WIDE.U32 UR4, UR41, UR4, URZ ;  /* 0x00000004290472a5 */ /* 0x000fc8000f8e003f */
[----:B------:R-:W-:Y:S02]  /*0d80*/  @UP0 USHF.R.U32.HI UR42, URZ, UR6, UR5 ;  /* 0x000000063f2a0299 */ /* 0x000fe40008011605 */
[----:B------:R-:W-:Y:S01]  /*0d90*/  UISETP.NE.U32.AND UP0, UPT, UR8, URZ, UPT ;  /* 0x0000003f0800728c */ /* 0x000fe2000bf05070 */
[----:B0-----:R-:W-:Y:S01]  /*0da0*/  R2UR UR38, R0 ;  /* 0x00000000002672ca */ /* 0x001fe200000e0000 */
[----:B------:R-:W-:Y:S01]  /*0db0*/  @UP1 ULDC.64 UR6, c[0x0][0xc48] ;  /* 0x0003120000061ab9 */ /* 0x000fe20000000a00 */
[----:B-1----:R-:W-:Y:S02]  /*0dc0*/  ULEA UR39, UR37, UR39, 0x18 ;  /* 0x0000002725277291 */ /* 0x002fe4000f8ec03f */
[----:B------:R-:W-:Y:S02]  /*0dd0*/  UIMAD.WIDE.U32 UR4, UR42, UR6, URZ ;  /* 0x000000062a0472a5 */ /* 0x000fe4000f8e003f */
[----:B------:R-:W-:Y:S02]  /*0de0*/  UISETP.NE.AND.EX UP0, UPT, UR9, URZ, UPT, UP0 ;  /* 0x0000003f0900728c */ /* 0x000fe4000bf05300 */
[----:B------:R-:W-:Y:S01]  /*0df0*/  UIADD3 UR6, UR39, 0x10400, URZ ;  /* 0x0001040027067890 */ /* 0x000fe2000fffe03f */
[----:B------:R-:W-:Y:S01]  /*0e00*/  UMOV UR40, UR42 ;  /* 0x0000002a00287c82 */ /* 0x000fe20008000000 */
[----:B------:R-:W-:-:S03]  /*0e10*/  USEL UR50, UR50, 0x1, UP0 ;  /* 0x0000000132327887 */ /* 0x000fc60008000000 */
[----:B------:R-:W-:Y:S02]  /*0e20*/  ULEA.HI UR4, UR38, UR38, URZ, 0x1 ;  /* 0x0000002626047291 */ /* 0x000fe4000f8f083f */
[----:B------:R-:W-:Y:S02]  /*0e30*/  @UP1 USHF.R.U32.HI UR40, URZ, UR7, UR5 ;  /* 0x000000073f281299 */ /* 0x000fe40008011605 */
[----:B------:R-:W-:Y:S01]  /*0e40*/  ULOP3.LUT UP0, URZ, UR6, 0x3ff, URZ, 0xc0, !UPT ;  /* 0x000003ff063f7892 */ /* 0x000fe2000f80c03f */
[----:B------:R-:W-:Y:S01]  /*0e50*/  ULDC UR5, c[0x0][0x2f0] ;  /* 0x0000bc0000057ab9 */ /* 0x000fe20000000800 */
[----:B------:R-:W-:Y:S02]  /*0e60*/  ULOP3.LUT UR4, UR4, 0x1e, URZ, 0xc0, !UPT ;  /* 0x0000001e04047892 */ /* 0x000fe4000f8ec03f */
[----:B------:R-:W-:Y:S02]  /*0e70*/  UIMAD UR50, UR50, UR5, URZ ;  /* 0x00000005323272a4 */ /* 0x000fe4000f8e023f */
[----:B------:R-:W-:Y:S01]  /*0e80*/  PLOP3.LUT P0, PT, PT, PT, UP0, 0x80, 0x0 ;  /* 0x000000000000781c */ /* 0x000fe20003f0f008 */
[----:B------:R-:W-:-:S02]  /*0e90*/  UIADD3 UR5, UR38, -UR4, URZ ;  /* 0x8000000426057290 */ /* 0x000fc4000fffe03f */
[----:B------:R-:W-:Y:S02]  /*0ea0*/  UIADD3 UR4, UR50, 0x7f, URZ ;  /* 0x0000007f32047890 */ /* 0x000fe4000fffe03f */
[----:B------:R-:W-:Y:S02]  /*0eb0*/  ULEA UR6, UR5, UR6, 0xd ;  /* 0x0000000605067291 */ /* 0x000fe4000f8e683f */
[----:B------:R-:W-:Y:S02]  /*0ec0*/  USHF.R.S32.HI UR5, URZ, 0x1f, UR4 ;  /* 0x0000001f3f057899 */ /* 0x000fe40008011404 */
[----:B------:R-:W-:Y:S02]  /*0ed0*/  USHF.R.U32.HI UR6, URZ, 0x4, UR6 ;  /* 0x000000043f067899 */ /* 0x000fe40008011606 */
[----:B------:R-:W-:Y:S02]  /*0ee0*/  ULEA.HI UR5, UR5, UR4, URZ, 0x7 ;  /* 0x0000000405057291 */ /* 0x000fe4000f8f383f */
[----:B------:R-:W-:-:S02]  /*0ef0*/  ULOP3.LUT UR52, UR6, 0x3fff, URZ, 0xc0, !UPT ;  /* 0x00003fff06347892 */ /* 0x000fc4000f8ec03f */
[----:B------:R-:W-:Y:S01]  /*0f00*/  USHF.R.S32.HI UR51, URZ, 0x7, UR5 ;  /* 0x000000073f337899 */ /* 0x000fe20008011405 */
[----:B---3-5:R-:W-:Y:S11]  /*0f10*/  @!P0 BRA `(.L_x_6532) ;  /* 0x0000000000408947 */ /* 0x028ff60003800000 */
        /* <DEDUP_REMOVED lines=16> */
.L_x_6532:
[----:B------:R-:W-:Y:S01]  /*1020*/  ULOP3.LUT UR4, UR45, 0x1, URZ, 0xc0, !UPT ;  /* 0x000000012d047892 */ /* 0x000fe2000f8ec03f */
[----:B------:R-:W-:-:S04]  /*1030*/  MOV R3, UR46 ;  /* 0x0000002e00037c02 */ /* 0x000fc80008000f00 */
[----:B------:R-:W-:Y:S01]  /*1040*/  ISETP.NE.AND P0, PT, R3, 0x3, PT ;  /* 0x000000030300780c */ /* 0x000fe20003f05270 */
[----:B------:R-:W-:-:S05]  /*1050*/  IMAD.U32 R0, RZ, RZ, UR4 ;  /* 0x00000004ff007e24 */ /* 0x000fca000f8e00ff */
[----:B------:R-:W-:-:S04]  /*1060*/  SHF.L.U32 R0, R0, 0x1f, RZ ;  /* 0x0000001f00007819 */ /* 0x000fc800000006ff */
[----:B------:R-:W0:Y:S02]  /*1070*/  SYNCS.PHASECHK.TRANS64.TRYWAIT P1, [UR39+0x28800], R0 ;  /* 0x02880000ff0075a7 */ /* 0x000e240008020167 */
[----:B0-----:R-:W-:Y:S05]  /*1080*/  @!P1 BRA `(.L_x_6533) ;  /* 0x0000009800f49947 */ /* 0x001fea0003800000 */
.L_x_6614:
[----:B------:R-:W-:Y:S05]  /*1090*/  @!P0 BRA `(.L_x_6534) ;  /* 0x0000000000048947 */ /* 0x000fea0003800000 */
[----:B------:R-:W-:Y:S01]  /*10a0*/  BPT.TRAP 0x1 ;  /* 0x000000040000795c */ /* 0x000fe20000300000 */
.L_x_6534:
[----:B------:R-:W-:Y:S02]  /*10b0*/  IMAD.U32 R5, RZ, RZ, UR43 ;  /* 0x0000002bff057e24 */ /* 0x000fe4000f8e00ff */
[----:B0-----:R-:W-:-:S03]  /*10c0*/  IMAD.U32 R0, RZ, RZ, UR44 ;  /* 0x0000002cff007e24 */ /* 0x001fc6000f8e00ff */
[----:B------:R-:W-:Y:S02]  /*10d0*/  LEA R5, R5, UR39, 0x3 ;  /* 0x0000002705057c11 */ /* 0x000fe4000f8e18ff */
[----:B------:R-:W-:-:S04]  /*10e0*/  SHF.L.U32 R0, R0, 0x1f, RZ ;  /* 0x0000001f00007819 */ /* 0x000fc800000006ff */
[----:B------:R0:W1:Y:S01]  /*10f0*/  SYNCS.PHASECHK.TRANS64.TRYWAIT P1, [R5+URZ+0x28830], R0 ;  /* 0x02883000050075a7 */ /* 0x000062000802017f */
[----:B------:R-:W-:Y:S05]  /*1100*/  @!P0 BRA `(.L_x_6535) ;  /* 0x0000000000048947 */ /* 0x000fea0003800000 */
[----:B------:R-:W-:Y:S01]  /*1110*/  BPT.TRAP 0x1 ;  /* 0x000000040000795c */ /* 0x000fe20000300000 */
.L_x_6535:
[----:B------:R-:W-:Y:S01]  /*1120*/  IMAD.MOV.U32 R151, RZ, RZ, RZ ;  /* 0x000000ffff977224 */ /* 0x000fe200078e00ff */
[----:B-1----:R-:W-:Y:S06]  /*1130*/  @P1 BRA `(.L_x_6536) ;  /* 0x0000000000081947 */ /* 0x002fec0003800000 */
[----:B------:R-:W1:Y:S02]  /*1140*/  SYNCS.PHASECHK.TRANS64.TRYWAIT P1, [R5+URZ+0x28830], R0 ;  /* 0x02883000050075a7 */ /* 0x000e64000802017f */
[----:B-1----:R-:W-:Y:S05]  /*1150*/  @!P1 BRA `(.L_x_6537) ;  /* 0x0000009800d89947 */ /* 0x002fea0003800000 */
.L_x_6536:
        /* <DEDUP_REMOVED lines=8> */
[----:B------:R-:W-:Y:S01]  /*11e0*/  UMOV UR5, 0x40000040 ;  /* 0x4000004000057882 */ /* 0x000fe20000000000 */
[----:B------:R-:W-:Y:S02]  /*11f0*/  UMOV UR7, 0x40000040 ;  /* 0x4000004000077882 */ /* 0x000fe40000000000 */
[----:B------:R-:W-:Y:S02]  /*1200*/  ULOP3.LUT UR47, UR4, 0x10000, URZ, 0xfc, !UPT ;  /* 0x00010000042f7892 */ /* 0x000fe4000f8efc3f */
[----:B------:R-:W-:Y:S02]  /*1210*/  UIADD3 UR4, UR32, 0x2, URZ ;  /* 0x0000000220047890 */ /* 0x000fe4000fffe03f */
[----:B------:R-:W-:Y:S02]  /*1220*/  ULEA UR34, UR43, UR47, 0xb ;  /* 0x0000002f2b227291 */ /* 0x000fe4000f8e583f */
[----:B------:R-:W-:-:S02]  /*1230*/  UIADD3 UR8, UR32, 0x4, URZ ;  /* 0x0000000420087890 */ /* 0x000fc4000fffe03f */
[----:B------:R-:W-:Y:S02]  /*1240*/  UIADD3 UR6, UR34, 0x2, URZ ;  /* 0x0000000222067890 */ /* 0x000fe4000fffe03f */
[----:B------:R-:W-:Y:S01]  /*1250*/  UIADD3 UR10, UR34, 0x4, URZ ;  /* 0x00000004220a7890 */ /* 0x000fe2000fffe03f */
[----:B------:R-:W-:Y:S02]  /*1260*/  UMOV UR9, 0x40000040 ;  /* 0x4000004000097882 */ /* 0x000fe40000000000 */
[----:B------:R-:W-:Y:S01]  /*1270*/  HGMMA.64x128x16.F32 R24, gdesc[UR32], RZ, !UPT, gsb0 ;  /* 0x01e00000201879f0 */ /* 0x000fe2000c0008ff */
        /* <DEDUP_REMOVED lines=21> */
[----:B------:R-:W-:Y:S02]  /*13d0*/  WARPGROUP.DEPBAR.LE gsb0, 0x0 ;  /* 0x00008000000079c5 */ /* 0x000fe40000010000 */
[----:B------:R-:W-:-:S06]  /*13e0*/  WARPGROUP.ARRIVE ;  /* 0x00000000000079c5 */ /* 0x000fcc0000000000 */
[----:B------:R-:W-:Y:S03]  /*13f0*/  HGMMA.64x128x16.F32 R24, gdesc[UR4], R24, gsb0 ;  /* 0x01e00000041879f0 */ /* 0x000fe60008000818 */
[----:B------:R-:W-:Y:S02]  /*1400*/  WARPGROUP.DEPBAR.LE gsb0, 0x0 ;  /* 0x00008000000079c5 */ /* 0x000fe40000010000 */
[----:B------:R-:W-:-:S07]  /*1410*/  WARPGROUP.ARRIVE ;  /* 0x00000000000079c5 */ /* 0x000fce0000000000 */
        /* <DEDUP_REMOVED lines=17> */
[----:B------:R-:W-:Y:S05]  /*1530*/  @!P0 BRA `(.L_x_6538) ;  /* 0x0000000000048947 */ /* 0x000fea0003800000 */
[----:B------:R-:W-:Y:S01]  /*1540*/  BPT.TRAP 0x1 ;  /* 0x000000040000795c */ /* 0x000fe20000300000 */
.L_x_6538:
[----:B01----:R-:W-:Y:S01]  /*1550*/  VIADD R0, R155, UR50 ;  /* 0x000000329b007c36 */ /* 0x003fe20008000000 */
[----:B------:R-:W-:Y:S01]  /*1560*/  P2R R89, PR, RZ, 0x1 ;  /* 0x00000001ff597803 */ /* 0x000fe20000000000 */
[----:B------:R-:W-:Y:S01]  /*1570*/  IMAD.U32 R3, RZ, RZ, UR51 ;  /* 0x00000033ff037e24 */ /* 0x000fe2000f8e00ff */
[----:B------:R-:W-:Y:S01]  /*1580*/  ULDC UR6, c[0x0][0x988] ;  /* 0x0002620000067ab9 */ /* 0x000fe20000000800 */
        /* <DEDUP_REMOVED lines=137> */
[----:B------:R-:W-:Y:S02]  /*1e20*/  FSEL R124, R77, -INF , P2 ;  /* 0xff8000004d7c7808 */ /* 0x000fe40001000000 */
[----:B------:R-:W-:Y:S02]  /*1e30*/  FMNMX.FTZ R3, R76, R3, !PT ;  /* 0x000000034c037209 */ /* 0x000fe40007810000 */
[----:B------:R-:W-:Y:S02]  /*1e40*/  ISETP.GT.AND P3, PT, R4, 0x70, PT ;  /* 0x000000700400780c */ /* 0x000fe40003f64270 */
[----:B------:R-:W-:Y:S02]  /*1e50*/  FSEL R62, R62, -INF , P4 ;  /* 0xff8000003e3e7808 */ /* 0x000fe40002000000 */
[----:B------:R-:W-:Y:S02]  /*1e60*/  FSEL R80, R80, -INF , P3 ;  /* 0xff80000050507808 */ /* 0x000fe40001800000 */
[----:B------:R-:W-:-:S02]  /*1e70*/  FMNMX.FTZ R3, R124, R3, !PT ;  /* 0x000000037c037209 */ /* 0x000fc40007810000 */
[----:B------:R-:W-:Y:S02]  /*1e80*/  ISETP.GT.AND P4, PT, R4, 0x71, PT ;  /* 0x000000710400780c */ /* 0x000fe40003f84270 */
[----:B------:R-:W-:Y:S02]  /*1e90*/  FMNMX.FTZ R3, R80, R3, !PT ;  /* 0x0000000350037209 */ /* 0x000fe40007810000 */
[----:B------:R-:W-:Y:S02]  /*1ea0*/  FSEL R126, R81, -INF , P4 ;  /* 0xff800000517e7808 */ /* 0x000fe40002000000 */
[----:B------:R-:W-:Y:S02]  /*1eb0*/  ISETP.GT.AND P5, PT, R4, 0x78, PT ;  /* 0x000000780400780c */ /* 0x000fe40003fa4270 */
[----:B------:R-:W-:Y:S02]  /*1ec0*/  FMNMX.FTZ R3, R126, R3, !PT ;  /* 0x000000037e037209 */ /* 0x000fe40007810000 */
[----:B------:R-:W-:-:S02]  /*1ed0*/  FSEL R84, R84, -INF , P5 ;  /* 0xff80000054547808 */ /* 0x000fc40002800000 */
[----:B------:R-:W-:Y:S02]  /*1ee0*/  ISETP.GT.AND P6, PT, R4, 0x79, PT ;  /* 0x000000790400780c */ /* 0x000fe40003fc4270 */
[----:B------:R-:W-:Y:S02]  /*1ef0*/  FMNMX.FTZ R3, R84, R3, !PT ;  /* 0x0000000354037209 */ /* 0x000fe40007810000 */
[----:B------:R-:W-:Y:S02]  /*1f00*/  FSEL R128, R85, -INF , P6 ;  /* 0xff80000055807808 */ /* 0x000fe40003000000 */
[----:B------:R-:W-:Y:S02]  /*1f10*/  P2R R13, PR, RZ, 0x8 ;  /* 0x00000008ff0d7803 */ /* 0x000fe40000000000 */
[----:B------:R-:W-:Y:S02]  /*1f20*/  FMNMX.FTZ R7, R128, R3, !PT ;  /* 0x0000000380077209 */ /* 0x000fe40007810000 */
[----:B------:R-:W-:-:S02]  /*1f30*/  MOV R3, UR6 ;  /* 0x0000000600037c02 */ /* 0x000fc40008000f00 */
[----:B------:R-:W-:Y:S01]  /*1f40*/  P2R R15, PR, RZ, 0x4 ;  /* 0x00000004ff0f7803 */ /* 0x000fe20000000000 */
[----:B------:R-:W0:Y:S01]  /*1f50*/  SHFL.BFLY PT, R0, R7, 0x2, 0x1f ;  /* 0x0c401f0007007f89 */ /* 0x000e2200000e0000 */
[----:B------:R-:W-:Y:S02]  /*1f60*/  ISETP.GT.AND P2, PT, R4, 0x58, PT ;  /* 0x000000580400780c */ /* 0x000fe40003f44270 */
[----:B------:R-:W-:Y:S02]  /*1f70*/  P2R R21, PR, RZ, 0x2 ;  /* 0x00000002ff157803 */ /* 0x000fe40000000000 */
[----:B------:R-:W-:Y:S02]  /*1f80*/  FSEL R70, R70, -INF , P2 ;  /* 0xff80000046467808 */ /* 0x000fe40001000000 */
[----:B------:R-:W-:Y:S02]  /*1f90*/  ISETP.NE.AND P2, PT, R15, RZ, PT ;  /* 0x000000ff0f00720c */ /* 0x000fe40003f45270 */
[----:B------:R-:W-:-:S02]  /*1fa0*/  ISETP.GT.AND P1, PT, R4, 0x59, PT ;  /* 0x000000590400780c */ /* 0x000fc40003f24270 */
[----:B------:R-:W-:Y:S02]  /*1fb0*/  P2R R29, PR, RZ, 0x1 ;  /* 0x00000001ff1d7803 */ /* 0x000fe40000000000 */
[----:B------:R-:W-:Y:S02]  /*1fc0*/  FSEL R40, R71, -INF , P1 ;  /* 0xff80000047287808 */ /* 0x000fe40000800000 */
[----:B------:R-:W-:Y:S02]  /*1fd0*/  ISETP.NE.AND P1, PT, R21, RZ, PT ;  /* 0x000000ff1500720c */ /* 0x000fe40003f25270 */
[----:B------:R-:W-:Y:S02]  /*1fe0*/  ISETP.GT.AND P0, PT, R4, 0x60, PT ;  /* 0x000000600400780c */ /* 0x000fe40003f04270 */
[----:B------:R-:W-:Y:S02]  /*1ff0*/  FSEL R78, R78, -INF , P1 ;  /* 0xff8000004e4e7808 */ /* 0x000fe40000800000 */
[----:B------:R-:W-:-:S02]  /*2000*/  FSEL R74, R74, -INF , P0 ;  /* 0xff8000004a4a7808 */ /* 0x000fc40000000000 */
[----:B------:R-:W-:Y:S02]  /*2010*/  ISETP.NE.AND P0, PT, R29, RZ, PT ;  /* 0x000000ff1d00720c */ /* 0x000fe40003f05270 */
[----:B0-----:R-:W-:Y:S02]  /*2020*/  FMNMX.FTZ R9, R7, R0, !PT ;  /* 0x0000000007097209 */ /* 0x001fe40007810000 */
[----:B------:R-:W-:Y:S02]  /*2030*/  FSEL R44, R75, -INF , P0 ;  /* 0xff8000004b2c7808 */ /* 0x000fe40000000000 */
[----:B------:R-:W-:Y:S01]  /*2040*/  FSEL R86, R86, -INF , P5 ;  /* 0xff80000056567808 */ /* 0x000fe20002800000 */
[----:B------:R-:W0:Y:S01]  /*2050*/  SHFL.BFLY PT, R0, R9, 0x1, 0x1f ;  /* 0x0c201f0009007f89 */ /* 0x000e2200000e0000 */
[----:B------:R-:W-:Y:S02]  /*2060*/  R2UR UR6, R5 ;  /* 0x00000000050672ca */ /* 0x000fe400000e0000 */
[----:B------:R-:W-:Y:S01]  /*2070*/  ISETP.NE.AND P0, PT, R89, RZ, PT ;  /* 0x000000ff5900720c */ /* 0x000fe20003f05270 */
[----:B------:R-:W-:Y:S01]  /*2080*/  IMAD.MOV.U32 R89, RZ, RZ, R151 ;  /* 0x000000ffff597224 */ /* 0x000fe200078e0097 */
[----:B------:R-:W-:-:S02]  /*2090*/  MOV R127, R151 ;  /* 0x00000097007f7202 */ /* 0x000fc40000000f00 */
[-C--:B------:R-:W-:Y:S02]  /*20a0*/  MOV R121, R151.reuse ;  /* 0x0000009700797202 */ /* 0x080fe40000000f00 */
[-C--:B------:R-:W-:Y:S02]  /*20b0*/  MOV R115, R151.reuse ;  /* 0x0000009700737202 */ /* 0x080fe40000000f00 */
[-C--:B------:R-:W-:Y:S02]  /*20c0*/  MOV R109, R151.reuse ;  /* 0x00000097006d7202 */ /* 0x080fe40000000f00 */
[-C--:B------:R-:W-:Y:S01]  /*20d0*/  MOV R103, R151.reuse ;  /* 0x0000009700677202 */ /* 0x080fe20000000f00 */
[----:B------:R-:W-:Y:S01]  /*20e0*/  UIADD3 UR6, UR6, 0x28840, URZ ;  /* 0x0002884006067890 */ /* 0x000fe2000fffe03f */
[-C--:B------:R-:W-:Y:S02]  /*20f0*/  MOV R97, R151.reuse ;  /* 0x0000009700617202 */ /* 0x080fe40000000f00 */
[----:B------:R-:W-:Y:S01]  /*2100*/  MOV R91, R151 ;  /* 0x00000097005b7202 */ /* 0x000fe20000000f00 */
[----:B------:R-:W-:Y:S01]  /*2110*/  UPRMT UR6, UR37, 0x654, UR6 ;  /* 0x0000065425067896 */ /* 0x000fe20008000006 */
[----:B0-----:R-:W-:-:S08]  /*2120*/  FMNMX.FTZ R0, R9, R0, !PT ;  /* 0x0000000009007209 */ /* 0x001fd00007810000 */
[----:B------:R-:W-:Y:S01]  /*2130*/  SYNCS.ARRIVE.TRANS64.RED.A1T0 RZ, [UR6], RZ ;  /* 0x000000ffffff79a7 */ /* 0x000fe20008100406 */
        /* <DEDUP_REMOVED lines=8> */
[----:B------:R-:W-:Y:S01]  /*21c0*/  FSEL R48, R79, -INF , P2 ;  /* 0xff8000004f307808 */ /* 0x000fe20001000000 */
[--C-:B------:R-:W-:Y:S01]  /*21d0*/  FFMA.FTZ R170, R52, R3, -R37.reuse ;  /* 0x0000000334aa7223 */ /* 0x100fe20000010825 */
[----:B------:R-:W-:Y:S01]  /*21e0*/  FMNMX.FTZ R11, R6, R11, !PT ;  /* 0x0000000b060b7209 */ /* 0x000fe20007810000 */
[-CC-:B------:R-:W-:Y:S01]  /*21f0*/  FFMA.FTZ R172, R56, R3.reuse, -R37.reuse ;  /* 0x0000000338ac7223 */ /* 0x180fe20000010825 */
[----:B------:R-:W-:Y:S01]  /*2200*/  FSEL R82, R82, -INF , P3 ;  /* 0xff80000052527808 */ /* 0x000fe20001800000 */
[--C-:B------:R-:W-:Y:S01]  /*2210*/  FFMA.FTZ R156, R88, R3, -R37.reuse ;  /* 0x00000003589c7223 */ /* 0x100fe20000010825 */
[----:B------:R-:W-:Y:S01]  /*2220*/  FMNMX.FTZ R11, R34, R11, !PT ;  /* 0x0000000b220b7209 */ /* 0x000fe20007810000 */
[--C-:B------:R-:W-:Y:S01]  /*2230*/  FFMA.FTZ R158, R90, R3, -R37.reuse ;  /* 0x000000035a9e7223 */ /* 0x100fe20000010825 */
[----:B------:R-:W-:Y:S01]  /*2240*/  FSEL R52, R83, -INF , P4 ;  /* 0xff80000053347808 */ /* 0x000fe20002000000 */
[----:B------:R-:W-:Y:S01]  /*2250*/  MUFU.EX2 R7, R7 ;  /* 0x0000000700077308 */ /* 0x000fe20000000800 */
[----:B------:R-:W-:Y:S01]  /*2260*/  FMNMX.FTZ R13, R8, R11, !PT ;  /* 0x0000000b080d7209 */ /* 0x000fe20007810000 */
[-CC-:B------:R-:W-:Y:S01]  /*2270*/  FFMA.FTZ R9, R92, R3.reuse, -R37.reuse ;  /* 0x000000035c097223 */ /* 0x180fe20000010825 */
[----:B------:R-:W-:Y:S01]  /*2280*/  FSEL R56, R87, -INF , P6 ;  /* 0xff80000057387808 */ /* 0x000fe20003000000 */
        /* <DEDUP_REMOVED lines=10> */
[-CC-:B------:R-:W-:Y:S01]  /*2330*/  FFMA.FTZ R166, R106, R3.reuse, -R37.reuse ;  /* 0x000000036aa67223 */ /* 0x180fe20000010825 */
[--C-:B------:R-:W-:Y:S01]  /*2340*/  FFMA.FTZ R108, R108, R3, -R37.reuse ;  /* 0x000000036c6c7223 */ /* 0x100fe20000010825 */
[----:B------:R-:W1:Y:S01]  /*2350*/  MUFU.EX2 R158, R158 ;  /* 0x0000009e009e7308 */ /* 0x000e620000000800 */
[----:B------:R-:W-:Y:S01]  /*2360*/  FMNMX.FTZ R15, R12, R13, !PT ;  /* 0x0000000d0c0f7209 */ /* 0x000fe20007810000 */
[-CC-:B------:R-:W-:Y:S01]  /*2370*/  FFMA.FTZ R110, R110, R3.reuse, -R37.reuse ;  /* 0x000000036e6e7223 */ /* 0x180fe20000010825 */
[-CC-:B------:R-:W-:Y:S01]  /*2380*/  FFMA.FTZ R112, R112, R3.reuse, -R37.reuse ;  /* 0x0000000370707223 */ /* 0x180fe20000010825 */
[--C-:B------:R-:W-:Y:S01]  /*2390*/  FFMA.FTZ R114, R114, R3, -R37.reuse ;  /* 0x0000000372727223 */ /* 0x100fe20000010825 */
[----:B------:R-:W-:Y:S01]  /*23a0*/  FMNMX.FTZ R15, R46, R15, !PT ;  /* 0x0000000f2e0f7209 */ /* 0x000fe20007810000 */
[-CC-:B------:R-:W-:Y:S01]  /*23b0*/  FFMA.FTZ R174, R60, R3.reuse, -R37.reuse ;  /* 0x000000033cae7223 */ /* 0x180fe20000010825 */
[----:B------:R-:W-:Y:S01]  /*23c0*/  FFMA.FTZ R64, R64, R3, -R37 ;  /* 0x0000000340407223 */ /* 0x000fe20000010825 */
[----:B------:R-:W2:Y:S01]  /*23d0*/  MUFU.EX2 R9, R9 ;  /* 0x0000000900097308 */ /* 0x000ea20000000800 */
[----:B------:R-:W-:Y:S01]  /*23e0*/  FMNMX.FTZ R15, R14, R15, !PT ;  /* 0x0000000f0e0f7209 */ /* 0x000fe20007810000 */
[----:B0-----:R-:W-:Y:S01]  /*23f0*/  FADD.FTZ R49, R156, R7 ;  /* 0x000000079c317221 */ /* 0x001fe20000010000 */
[-CC-:B------:R-:W-:Y:S01]  /*2400*/  FFMA.FTZ R118, R118, R3.reuse, -R37.reuse ;  /* 0x0000000376767223 */ /* 0x180fe20000010825 */
        /* <DEDUP_REMOVED lines=10> */
[--C-:B------:R-:W-:Y:S01]  /*24b0*/  FFMA.FTZ R80, R80, R3, -R37.reuse ;  /* 0x0000000350507223 */ /* 0x100fe20000010825 */
[----:B------:R-:W-:Y:S01]  /*24c0*/  F2FP.F16.F32.PACK_AB R156, R7, R156 ;  /* 0x0000009c079c723e */ /* 0x000fe200000000ff */
[----:B------:R3:W4:Y:S01]  /*24d0*/  MUFU.EX2 R11, R96 ;  /* 0x00000060000b7308 */ /* 0x0007220000000800 */
[----:B------:R-:W-:Y:S01]  /*24e0*/  FMNMX.FTZ R21, R24, R21, !PT ;  /* 0x0000001518157209 */ /* 0x000fe20007810000 */
[-CC-:B------:R-:W-:Y:S01]  /*24f0*/  FFMA.FTZ R126, R126, R3.reuse, -R37.reuse ;  /* 0x000000037e7e7223 */ /* 0x180fe20000010825 */
[----:B------:R-:W-:Y:S01]  /*2500*/  FFMA.FTZ R84, R84, R3, -R37 ;  /* 0x0000000354547223 */ /* 0x000fe20000010825 */
[--C-:B------:R-:W-:Y:S01]  /*2510*/  IMAD.MOV.U32 R106, RZ, RZ, R151.reuse ;  /* 0x000000ffff6a7224 */ /* 0x100fe200078e0097 */
[----:B------:R-:W-:Y:S01]  /*2520*/  FMNMX.FTZ R21, R58, R21, !PT ;  /* 0x000000153a157209 */ /* 0x000fe20007810000 */
[----:B------:R-:W-:-:S02]  /*2530*/  IMAD.MOV.U32 R102, RZ, RZ, R151 ;  /* 0x000000ffff667224 */ /* 0x000fc400078e0097 */
[----:B------:R-:W5:Y:S01]  /*2540*/  MUFU.EX2 R162, R162 ;  /* 0x000000a200a27308 */ /* 0x000f620000000800 */
[----:B------:R-:W-:Y:S01]  /*2550*/  FMNMX.FTZ R25, R28, R21, !PT ;  /* 0x000000151c197209 */ /* 0x000fe20007810000 */
[--C-:B------:R-:W-:Y:S02]  /*2560*/  IMAD.MOV.U32 R98, RZ, RZ, R151.reuse ;  /* 0x000000ffff627224 */ /* 0x100fe400078e0097 */
[--C-:B---3--:R-:W-:Y:S01]  /*2570*/  IMAD.MOV.U32 R96, RZ, RZ, R151.reuse ;  /* 0x000000ffff607224 */ /* 0x108fe200078e0097 */
[----:B------:R-:W-:Y:S01]  /*2580*/  FMNMX.FTZ R25, R62, R25, !PT ;  /* 0x000000193e197209 */ /* 0x000fe20007810000 */
[--C-:B------:R-:W-:Y:S02]  /*2590*/  IMAD.MOV.U32 R94, RZ, RZ, R151.reuse ;  /* 0x000000ffff5e7224 */ /* 0x100fe400078e0097 */
[----:B------:R3:W5:Y:S01]  /*25a0*/  MUFU.EX2 R13, R100 ;  /* 0x00000064000d7308 */ /* 0x0007620000000800 */
[----:B------:R-:W-:Y:S01]  /*25b0*/  FMNMX.FTZ R25, R32, R25, !PT ;  /* 0x0000001920197209 */ /* 0x000fe20007810000 */
[----:B------:R-:W-:-:S02]  /*25c0*/  IMAD.MOV.U32 R92, RZ, RZ, R151 ;  /* 0x000000ffff5c7224 */ /* 0x000fc400078e0097 */
[--C-:B------:R-:W-:Y:S01]  /*25d0*/  IMAD.MOV.U32 R90, RZ, RZ, R151.reuse ;  /* 0x000000ffff5a7224 */ /* 0x100fe200078e0097 */
[----:B------:R-:W-:Y:S01]  /*25e0*/  FMNMX.FTZ R25, R66, R25, !PT ;  /* 0x0000001942197209 */ /* 0x000fe20007810000 */
[--C-:B------:R-:W-:Y:S02]  /*25f0*/  IMAD.MOV.U32 R88, RZ, RZ, R151.reuse ;  /* 0x000000ffff587224 */ /* 0x100fe400078e0097 */
[----:B------:R-:W-:Y:S01]  /*2600*/  MUFU.EX2 R164, R164 ;  /* 0x000000a400a47308 */ /* 0x000fe20000000800 */
[----:B------:R-:W-:Y:S01]  /*2610*/  FMNMX.FTZ R29, R36, R25, !PT ;  /* 0x00000019241d7209 */ /* 0x000fe20007810000 */
[----:B---3--:R-:W-:-:S03]  /*2620*/  IMAD.MOV.U32 R100, RZ, RZ, R151 ;  /* 0x000000ffff647224 */ /* 0x008fc600078e0097 */
[----:B------:R-:W-:-:S03]  /*2630*/  FMNMX.FTZ R29, R70, R29, !PT ;  /* 0x0000001d461d7209 */ /* 0x000fc60007810000 */
[----:B------:R3:W-:Y:S01]  /*2640*/  MUFU.EX2 R15, R104 ;  /* 0x00000068000f7308 */ /* 0x0007e20000000800 */
[----:B------:R-:W-:-:S04]  /*2650*/  FMNMX.FTZ R29, R40, R29, !PT ;  /* 0x0000001d281d7209 */ /* 0x000fc80007810000 */
[----:B------:R-:W-:-:S03]  /*2660*/  FMNMX.FTZ R29, R74, R29, !PT ;  /* 0x0000001d4a1d7209 */ /* 0x000fc60007810000 */
        /* <DEDUP_REMOVED lines=12> */
[----:B------:R-:W-:Y:S01]  /*2730*/  FMNMX.FTZ R4, R56, R33, !PT ;  /* 0x0000002138047209 */ /* 0x000fe20007810000 */
[-CC-:B------:R-:W-:Y:S01]  /*2740*/  FFMA.FTZ R33, R116, R3.reuse, -R37.reuse ;  /* 0x0000000374217223 */ /* 0x180fe20000010825 */
[----:B------:R-:W-:Y:S01]  /*2750*/  FFMA.FTZ R37, R128, R3, -R37 ;  /* 0x0000000380257223 */ /* 0x000fe20000010825 */
[--C-:B------:R-:W-:Y:S02]  /*2760*/  IMAD.MOV.U32 R128, RZ, RZ, R151.reuse ;  /* 0x000000ffff807224 */ /* 0x100fe400078e0097 */
[----:B------:R-:W1:Y:S01]  /*2770*/  SHFL.BFLY PT, R35, R4, 0x2, 0x1f ;  /* 0x0c401f0004237f89 */ /* 0x000e6200000e0000 */
[--C-:B------:R-:W-:Y:S01]  /*2780*/  IMAD.MOV.U32 R116, RZ, RZ, R151.reuse ;  /* 0x000000ffff747224 */ /* 0x100fe200078e0097 */
[----:B------:R-:W-:Y:S01]  /*2790*/  MUFU.EX2 R170, R170 ;  /* 0x000000aa00aa7308 */ /* 0x000fe20000000800 */
[----:B---3--:R-:W-:-:S07]  /*27a0*/  IMAD.MOV.U32 R110, RZ, RZ, R151 ;  /* 0x000000ffff6e7224 */ /* 0x008fce00078e0097 */
[----:B------:R3:W-:Y:S08]  /*27b0*/  MUFU.EX2 R29, R112 ;  /* 0x00000070001d7308 */ /* 0x0007f00000000800 */
[----:B------:R-:W-:Y:S01]  /*27c0*/  MUFU.EX2 R172, R172 ;  /* 0x000000ac00ac7308 */ /* 0x000fe20000000800 */
[----:B---3--:R-:W-:Y:S01]  /*27d0*/  IMAD.MOV.U32 R112, RZ, RZ, R151 ;  /* 0x000000ffff707224 */ /* 0x008fe200078e0097 */
[----:B-1----:R-:W-:-:S06]  /*27e0*/  FMNMX.FTZ R35, R4, R35, !PT ;  /* 0x0000002304237209 */ /* 0x002fcc0007810000 */
[----:B------:R1:W-:Y:S01]  /*27f0*/  MUFU.EX2 R31, R114 ;  /* 0x00000072001f7308 */ /* 0x0003e20000000800 */
[----:B------:R-:W3:Y:S07]  /*2800*/  SHFL.BFLY PT, R4, R35, 0x1, 0x1f ;  /* 0x0c201f0023047f89 */ /* 0x000eee00000e0000 */
[----:B------:R-:W-:Y:S01]  /*2810*/  MUFU.EX2 R174, R174 ;  /* 0x000000ae00ae7308 */ /* 0x000fe20000000800 */
[----:B-1----:R-:W-:-:S07]  /*2820*/  IMAD.MOV.U32 R114, RZ, RZ, R151 ;  /* 0x000000ffff727224 */ /* 0x002fce00078e0097 */
[----:B------:R-:W-:Y:S08]  /*2830*/  MUFU.EX2 R33, R33 ;  /* 0x0000002100217308 */ /* 0x000ff00000000800 */
[----:B------:R-:W-:Y:S01]  /*2840*/  MUFU.EX2 R64, R64 ;  /* 0x0000004000407308 */ /* 0x000fe20000000800 */
[----:B---3--:R-:W-:-:S04]  /*2850*/  FMNMX.FTZ R4, R35, R4, !PT ;  /* 0x0000000423047209 */ /* 0x008fc80007810000 */
[C---:B------:R-:W-:Y:S01]  /*2860*/  FSETP.NEU.FTZ.AND P1, PT, R4.reuse, -INF , PT ;  /* 0xff8000000400780b */ /* 0x040fe20003f3d000 */
[----:B------:R-:W-:Y:S02]  /*2870*/  FMUL.FTZ R47, R4, R3 ;  /* 0x00000003042f7220 */ /* 0x000fe40000410000 */
[----:B------:R-:W-:Y:S03]  /*2880*/  MUFU.EX2 R39, R118 ;  /* 0x0000007600277308 */ /* 0x000fe60000000800 */
        /* <DEDUP_REMOVED lines=17> */
[-C--:B------:R-:W-:Y:S01]  /*29a0*/  FFMA.FTZ R20, R20, R3.reuse, -R47 ;  /* 0x0000000314147223 */ /* 0x080fe2000001082f */
[----:B------:R-:W-:Y:S01]  /*29b0*/  MUFU.EX2 R26, R26 ;  /* 0x0000001a001a7308 */ /* 0x000fe20000000800 */
[----:B-1----:R-:W-:Y:S01]  /*29c0*/  FADD.FTZ R6, R158, R49 ;  /* 0x000000319e067221 */ /* 0x002fe20000010000 */
[-CC-:B------:R-:W-:Y:S01]  /*29d0*/  FFMA.FTZ R54, R54, R3.reuse, -R47.reuse ;  /* 0x0000000336367223 */ /* 0x180fe2000001082f */
[-CC-:B------:R-:W-:Y:S01]  /*29e0*/  FFMA.FTZ R24, R24, R3.reuse, -R47.reuse ;  /* 0x0000000318187223 */ /* 0x180fe2000001082f */
[-CC-:B------:R-:W-:Y:S01]  /*29f0*/  FFMA.FTZ R58, R58, R3.reuse, -R47.reuse ;  /* 0x000000033a3a7223 */ /* 0x180fe2000001082f */
[----:B--2---:R-:W-:Y:S01]  /*2a00*/  FADD.FTZ R49, R9, R6 ;  /* 0x0000000609317221 */ /* 0x004fe20000010000 */
[-CC-:B------:R-:W-:Y:S01]  /*2a10*/  FFMA.FTZ R28, R28, R3.reuse, -R47.reuse ;  /* 0x000000031c1c7223 */ /* 0x180fe2000001082f */
[-C--:B------:R-:W-:Y:S01]  /*2a20*/  FFMA.FTZ R62, R62, R3.reuse, -R47 ;  /* 0x000000033e3e7223 */ /* 0x080fe2000001082f */
[----:B------:R-:W1:Y:S01]  /*2a30*/  MUFU.EX2 R27, R27 ;  /* 0x0000001b001b7308 */ /* 0x000e620000000800 */
[----:B0-----:R-:W-:Y:S01]  /*2a40*/  FADD.FTZ R6, R160, R49 ;  /* 0x00000031a0067221 */ /* 0x001fe20000010000 */
[-CC-:B------:R-:W-:Y:S01]  /*2a50*/  FFMA.FTZ R32, R32, R3.reuse, -R47.reuse ;  /* 0x0000000320207223 */ /* 0x180fe2000001082f */
[-CC-:B------:R-:W-:Y:S01]  /*2a60*/  FFMA.FTZ R66, R66, R3.reuse, -R47.reuse ;  /* 0x0000000342427223 */ /* 0x180fe2000001082f */
[-CC-:B------:R-:W-:Y:S01]  /*2a70*/  FFMA.FTZ R36, R36, R3.reuse, -R47.reuse ;  /* 0x0000000324247223 */ /* 0x180fe2000001082f */
[----:B----4-:R-:W-:Y:S01]  /*2a80*/  FADD.FTZ R49, R11, R6 ;  /* 0x000000060b317221 */ /* 0x010fe20000010000 */
[-CC-:B------:R-:W-:Y:S01]  /*2a90*/  FFMA.FTZ R70, R70, R3.reuse, -R47.reuse ;  /* 0x0000000346467223 */ /* 0x180fe2000001082f */
[-C--:B------:R-:W-:Y:S01]  /*2aa0*/  FFMA.FTZ R40, R40, R3.reuse, -R47 ;  /* 0x0000000328287223 */ /* 0x080fe2000001082f */
[----:B------:R-:W0:Y:S01]  /*2ab0*/  MUFU.EX2 R30, R30 ;  /* 0x0000001e001e7308 */ /* 0x000e220000000800 */
[----:B-----5:R-:W-:Y:S01]  /*2ac0*/  FADD.FTZ R6, R162, R49 ;  /* 0x00000031a2067221 */ /* 0x020fe20000010000 */
[-CC-:B------:R-:W-:Y:S01]  /*2ad0*/  FFMA.FTZ R74, R74, R3.reuse, -R47.reuse ;  /* 0x000000034a4a7223 */ /* 0x180fe2000001082f */
[-CC-:B------:R-:W-:Y:S01]  /*2ae0*/  FFMA.FTZ R44, R44, R3.reuse, -R47.reuse ;  /* 0x000000032c2c7223 */ /* 0x180fe2000001082f */
[-CC-:B------:R-:W-:Y:S01]  /*2af0*/  FFMA.FTZ R78, R78, R3.reuse, -R47.reuse ;  /* 0x000000034e4e7223 */ /* 0x180fe2000001082f */
[----:B------:R-:W-:Y:S01]  /*2b00*/  FADD.FTZ R51, R13, R6 ;  /* 0x000000060d337221 */ /* 0x000fe20000010000 */
[-CC-:B------:R-:W-:Y:S01]  /*2b10*/  FFMA.FTZ R48, R48, R3.reuse, -R47.reuse ;  /* 0x0000000330307223 */ /* 0x180fe2000001082f */
[-C--:B------:R-:W-:Y:S01]  /*2b20*/  FFMA.FTZ R82, R82, R3.reuse, -R47 ;  /* 0x0000000352527223 */ /* 0x080fe2000001082f */
[----:B------:R-:W2:Y:S01]  /*2b30*/  MUFU.EX2 R34, R34 ;  /* 0x0000002200227308 */ /* 0x000ea20000000800 */
[----:B-1----:R-:W-:Y:S01]  /*2b40*/  FADD.FTZ R49, R26, R27 ;  /* 0x0000001b1a317221 */ /* 0x002fe20000010000 */
[-CC-:B------:R-:W-:Y:S01]  /*2b50*/  FFMA.FTZ R52, R52, R3.reuse, -R47.reuse ;  /* 0x0000000334347223 */ /* 0x180fe2000001082f */
[-CC-:B------:R-:W-:Y:S01]  /*2b60*/  FFMA.FTZ R86, R86, R3.reuse, -R47.reuse ;  /* 0x0000000356567223 */ /* 0x180fe2000001082f */
[----:B------:R-:W-:Y:S01]  /*2b70*/  FFMA.FTZ R47, R56, R3, -R47 ;  /* 0x00000003382f7223 */ /* 0x000fe2000001082f */
[----:B------:R-:W-:Y:S01]  /*2b80*/  F2FP.F16.F32.PACK_AB R158, R9, R158 ;  /* 0x0000009e099e723e */ /* 0x000fe200000000ff */
[----:B------:R-:W-:Y:S01]  /*2b90*/  IMAD.MOV.U32 R118, RZ, RZ, R151 ;  /* 0x000000ffff767224 */ /* 0x000fe200078e0097 */
[----:B------:R-:W-:Y:S01]  /*2ba0*/  F2FP.F16.F32.PACK_AB R160, R11, R160 ;  /* 0x000000a00ba0723e */ /* 0x000fe200000000ff */
[----:B------:R1:W3:Y:S01]  /*2bb0*/  MUFU.EX2 R161, R8 ;  /* 0x0000000800a17308 */ /* 0x0002e20000000800 */
[----:B0-----:R-:W-:Y:S01]  /*2bc0*/  FADD.FTZ R6, R30, R49 ;  /* 0x000000311e067221 */ /* 0x001fe20000010000 */
[----:B------:R-:W-:-:S02]  /*2bd0*/  F2FP.F16.F32.PACK_AB R162, R13, R162 ;  /* 0x000000a20da2723e */ /* 0x000fc400000000ff */
[----:B------:R-:W-:Y:S01]  /*2be0*/  F2FP.F16.F32.PACK_AB R176, R39, R64 ;  /* 0x0000004027b0723e */ /* 0x000fe200000000ff */
[----:B------:R-:W-:Y:S01]  /*2bf0*/  FADD.FTZ R49, R159, R6 ;  /* 0x000000069f317221 */ /* 0x000fe20000010000 */
[----:B------:R-:W-:Y:S02]  /*2c00*/  F2FP.F16.F32.PACK_AB R157, R27, R26 ;  /* 0x0000001a1b9d723e */ /* 0x000fe400000000ff */
[----:B------:R-:W0:Y:S01]  /*2c10*/  MUFU.EX2 R38, R38 ;  /* 0x0000002600267308 */ /* 0x000e220000000800 */
[----:B-1----:R-:W-:Y:S01]  /*2c20*/  FADD.FTZ R8, R164, R51 ;  /* 0x00000033a4087221 */ /* 0x002fe20000010000 */
[----:B--2---:R-:W-:Y:S01]  /*2c30*/  FADD.FTZ R6, R34, R49 ;  /* 0x0000003122067221 */ /* 0x004fe20000010000 */
[C---:B------:R-:W-:Y:S02]  /*2c40*/  F2FP.F16.F32.PACK_AB R164, R15.reuse, R164 ;  /* 0x000000a40fa4723e */ /* 0x040fe400000000ff */
[----:B------:R-:W-:Y:S01]  /*2c50*/  FADD.FTZ R51, R15, R8 ;  /* 0x000000080f337221 */ /* 0x000fe20000010000 */
[----:B------:R-:W-:-:S02]  /*2c60*/  F2FP.F16.F32.PACK_AB R159, R159, R30 ;  /* 0x0000001e9f9f723e */ /* 0x000fc400000000ff */
[----:B------:R-:W1:Y:S01]  /*2c70*/  MUFU.EX2 R163, R10 ;  /* 0x0000000a00a37308 */ /* 0x000e620000000800 */
[----:B------:R-:W-:Y:S01]  /*2c80*/  FADD.FTZ R8, R166, R51 ;  /* 0x00000033a6087221 */ /* 0x000fe20000010000 */
[----:B---3--:R-:W-:Y:S01]  /*2c90*/  FADD.FTZ R49, R161, R6 ;  /* 0x00000006a1317221 */ /* 0x008fe20000010000 */
[C---:B------:R-:W-:Y:S02]  /*2ca0*/  F2FP.F16.F32.PACK_AB R166, R21.reuse, R166 ;  /* 0x000000a615a6723e */ /* 0x040fe400000000ff */
[----:B------:R-:W-:Y:S01]  /*2cb0*/  FADD.FTZ R51, R21, R8 ;  /* 0x0000000815337221 */ /* 0x000fe20000010000 */
[----:B------:R-:W-:Y:S02]  /*2cc0*/  F2FP.F16.F32.PACK_AB R161, R161, R34 ;  /* 0x00000022a1a1723e */ /* 0x000fe400000000ff */
[----:B------:R-:W2:Y:S01]  /*2cd0*/  MUFU.EX2 R42, R42 ;  /* 0x0000002a002a7308 */ /* 0x000ea20000000800 */
[----:B0-----:R-:W-:Y:S01]  /*2ce0*/  FADD.FTZ R6, R38, R49 ;  /* 0x0000003126067221 */ /* 0x001fe20000010000 */
[----:B------:R-:W-:Y:S01]  /*2cf0*/  FADD.FTZ R8, R168, R51 ;  /* 0x00000033a8087221 */ /* 0x000fe20000010000 */
[----:B------:R-:W-:-:S03]  /*2d00*/  F2FP.F16.F32.PACK_AB R168, R25, R168 ;  /* 0x000000a819a8723e */ /* 0x000fc600000000ff */
[----:B------:R-:W-:Y:S02]  /*2d10*/  FADD.FTZ R51, R25, R8 ;  /* 0x0000000819337221 */ /* 0x000fe40000010000 */
[----:B------:R-:W0:Y:S01]  /*2d20*/  MUFU.EX2 R165, R12 ;  /* 0x0000000c00a57308 */ /* 0x000e220000000800 */
[----:B-1----:R-:W-:Y:S01]  /*2d30*/  FADD.FTZ R49, R163, R6 ;  /* 0x00000006a3317221 */ /* 0x002fe20000010000 */
[----:B------:R-:W-:Y:S01]  /*2d40*/  FADD.FTZ R8, R170, R51 ;  /* 0x00000033aa087221 */ /* 0x000fe20000010000 */
[----:B------:R-:W-:Y:S02]  /*2d50*/  F2FP.F16.F32.PACK_AB R170, R29, R170 ;  /* 0x000000aa1daa723e */ /* 0x000fe400000000ff */
[----:B------:R-:W-:-:S03]  /*2d60*/  F2FP.F16.F32.PACK_AB R163, R163, R38 ;  /* 0x00000026a3a3723e */ /* 0x000fc600000000ff */
[----:B------:R-:W1:Y:S01]  /*2d70*/  MUFU.EX2 R46, R46 ;  /* 0x0000002e002e7308 */ /* 0x000e620000000800 */
[----:B--2---:R-:W-:Y:S01]  /*2d80*/  FADD.FTZ R6, R42, R49 ;  /* 0x000000312a067221 */ /* 0x004fe20000010000 */
[----:B------:R-:W-:-:S04]  /*2d90*/  FADD.FTZ R49, R29, R8 ;  /* 0x000000081d317221 */ /* 0x000fc80000010000 */
[----:B------:R-:W-:Y:S01]  /*2da0*/  FADD.FTZ R8, R172, R49 ;  /* 0x00000031ac087221 */ /* 0x000fe20000010000 */
[----:B------:R-:W-:Y:S01]  /*2db0*/  F2FP.F16.F32.PACK_AB R172, R31, R172 ;  /* 0x000000ac1fac723e */ /* 0x000fe200000000ff */
[----:B------:R-:W2:Y:S01]  /*2dc0*/  MUFU.EX2 R167, R14 ;  /* 0x0000000e00a77308 */ /* 0x000ea20000000800 */
[----:B0-----:R-:W-:Y:S01]  /*2dd0*/  FADD.FTZ R5, R165, R6 ;  /* 0x00000006a5057221 */ /* 0x001fe20000010000 */
[----:B------:R-:W-:Y:S01]  /*2de0*/  FADD.FTZ R49, R31, R8 ;  /* 0x000000081f317221 */ /* 0x000fe20000010000 */
[----:B------:R-:W-:-:S03]  /*2df0*/  F2FP.F16.F32.PACK_AB R165, R165, R42 ;  /* 0x0000002aa5a5723e */ /* 0x000fc600000000ff */
[----:B------:R-:W-:Y:S01]  /*2e00*/  FADD.FTZ R8, R174, R49 ;  /* 0x00000031ae087221 */ /* 0x000fe20000010000 */
[C---:B------:R-:W-:Y:S01]  /*2e10*/  F2FP.F16.F32.PACK_AB R174, R33.reuse, R174 ;  /* 0x000000ae21ae723e */ /* 0x040fe200000000ff */
[----:B------:R-:W0:Y:S01]  /*2e20*/  MUFU.EX2 R50, R50 ;  /* 0x0000003200327308 */ /* 0x000e220000000800 */
[----:B-1----:R-:W-:Y:S01]  /*2e30*/  FADD.FTZ R6, R46, R5 ;  /* 0x000000052e067221 */ /* 0x002fe20000010000 */
[----:B------:R-:W-:-:S04]  /*2e40*/  FADD.FTZ R49, R33, R8 ;  /* 0x0000000821317221 */ /* 0x000fc80000010000 */
[----:B------:R-:W-:Y:S02]  /*2e50*/  FADD.FTZ R8, R64, R49 ;  /* 0x0000003140087221 */ /* 0x000fe40000010000 */
[----:B------:R-:W1:Y:S01]  /*2e60*/  MUFU.EX2 R169, R20 ;  /* 0x0000001400a97308 */ /* 0x000e620000000800 */
[----:B--2---:R-:W-:Y:S01]  /*2e70*/  FADD.FTZ R5, R167, R6 ;  /* 0x00000006a7057221 */ /* 0x004fe20000010000 */
[----:B------:R-:W-:Y:S01]  /*2e80*/  FADD.FTZ R49, R39, R8 ;  /* 0x0000000827317221 */ /* 0x000fe20000010000 */
[----:B------:R-:W-:-:S03]  /*2e90*/  F2FP.F16.F32.PACK_AB R167, R167, R46 ;  /* 0x0000002ea7a7723e */ /* 0x000fc600000000ff */
[----:B------:R-:W-:Y:S02]  /*2ea0*/  FADD.FTZ R8, R68, R49 ;  /* 0x0000003144087221 */ /* 0x000fe40000010000 */
        /* <DEDUP_REMOVED lines=10> */
[----:B------:R0:W3:Y:S01]  /*2f50*/  MUFU.EX2 R41, R120 ;  /* 0x0000007800297308 */ /* 0x0000e20000000800 */
[----:B-1----:R-:W-:-:S07]  /*2f60*/  FADD.FTZ R6, R58, R5 ;  /* 0x000000053a067221 */ /* 0x002fce0000010000 */
[----:B------:R-:W1:Y:S01]  /*2f70*/  MUFU.EX2 R62, R62 ;  /* 0x0000003e003e7308 */ /* 0x000e620000000800 */
[C---:B--2---:R-:W-:Y:S01]  /*2f80*/  FADD.FTZ R5, R173.reuse, R6 ;  /* 0x00000006ad057221 */ /* 0x044fe20000010000 */
[----:B------:R-:W-:Y:S01]  /*2f90*/  F2FP.F16.F32.PACK_AB R173, R173, R58 ;  /* 0x0000003aadad723e */ /* 0x000fe200000000ff */
[----:B0-----:R-:W-:-:S05]  /*2fa0*/  IMAD.MOV.U32 R120, RZ, RZ, R151 ;  /* 0x000000ffff787224 */ /* 0x001fca00078e0097 */
[----:B------:R-:W0:Y:S01]  /*2fb0*/  MUFU.EX2 R72, R72 ;  /* 0x0000004800487308 */ /* 0x000e220000000800 */
[C---:B---3--:R-:W-:Y:S01]  /*2fc0*/  FADD.FTZ R7, R41.reuse, R8 ;  /* 0x0000000829077221 */ /* 0x048fe20000010000 */
[----:B------:R-:W-:-:S06]  /*2fd0*/  F2FP.F16.F32.PACK_AB R178, R41, R68 ;  /* 0x0000004429b2723e */ /* 0x000fcc00000000ff */
[----:B------:R-:W2:Y:S01]  /*2fe0*/  MUFU.EX2 R175, R32 ;  /* 0x0000002000af7308 */ /* 0x000ea20000000800 */
[----:B-1----:R-:W-:-:S07]  /*2ff0*/  FADD.FTZ R6, R62, R5 ;  /* 0x000000053e067221 */ /* 0x002fce0000010000 */
[----:B------:R1:W3:Y:S01]  /*3000*/  MUFU.EX2 R43, R122 ;  /* 0x0000007a002b7308 */ /* 0x0002e20000000800 */
[----:B0-----:R-:W-:-:S07]  /*3010*/  FADD.FTZ R8, R72, R7 ;  /* 0x0000000748087221 */ /* 0x001fce0000010000 */
[----:B------:R-:W0:Y:S01]  /*3020*/  MUFU.EX2 R66, R66 ;  /* 0x0000004200427308 */ /* 0x000e220000000800 */
[C---:B--2---:R-:W-:Y:S01]  /*3030*/  FADD.FTZ R5, R175.reuse, R6 ;  /* 0x00000006af057221 */ /* 0x044fe20000010000 */
[----:B------:R-:W-:Y:S01]  /*3040*/  F2FP.F16.F32.PACK_AB R175, R175, R62 ;  /* 0x0000003eafaf723e */ /* 0x000fe200000000ff */
[----:B-1----:R-:W-:-:S05]  /*3050*/  IMAD.MOV.U32 R122, RZ, RZ, R151 ;  /* 0x000000ffff7a7224 */ /* 0x002fca00078e0097 */
[----:B------:R-:W1:Y:S01]  /*3060*/  MUFU.EX2 R76, R76 ;  /* 0x0000004c004c7308 */ /* 0x000e620000000800 */
[C---:B---3--:R-:W-:Y:S01]  /*3070*/  FADD.FTZ R7, R43.reuse, R8 ;  /* 0x000000082b077221 */ /* 0x048fe20000010000 */
[----:B------:R-:W-:-:S06]  /*3080*/  F2FP.F16.F32.PACK_AB R180, R43, R72 ;  /* 0x000000482bb4723e */ /* 0x000fcc00000000ff */
[----:B------:R-:W2:Y:S01]  /*3090*/  MUFU.EX2 R177, R36 ;  /* 0x0000002400b17308 */ /* 0x000ea20000000800 */
[----:B0-----:R-:W-:-:S07]  /*30a0*/  FADD.FTZ R6, R66, R5 ;  /* 0x0000000542067221 */ /* 0x001fce0000010000 */
        /* <DEDUP_REMOVED lines=39> */
[----:B------:R-:W-:-:S03]  /*3320*/  F2FP.F16.F32.PACK_AB R185, R185, R82 ;  /* 0x00000052b9b9723e */ /* 0x000fc600000000ff */
[----:B--2---:R-:W-:-:S04]  /*3330*/  FADD.FTZ R8, R86, R5 ;  /* 0x0000000556087221 */ /* 0x004fc80000010000 */
[C---:B0-----:R-:W-:Y:S01]  /*3340*/  FADD.FTZ R5, R47.reuse, R8 ;  /* 0x000000082f057221 */ /* 0x041fe20000010000 */
[----:B------:R-:W-:Y:S01]  /*3350*/  F2FP.F16.F32.PACK_AB R187, R47, R86 ;  /* 0x000000562fbb723e */ /* 0x000fe200000000ff */
[----:B------:R-:W-:Y:S06]  /*3360*/  @!P1 BRA `(.L_x_6539) ;  /* 0x0000002000949947 */ /* 0x000fec0003800000 */
[----:B------:R-:W-:Y:S01]  /*3370*/  IMAD.MOV.U32 R9, RZ, RZ, R4 ;  /* 0x000000ffff097224 */ /* 0x000fe200078e0004 */
[----:B------:R-:W-:Y:S01]  /*3380*/  CS2R R150, SRZ ;  /* 0x0000000000967805 */ /* 0x000fe2000001ff00 */
[----:B------:R-:W-:Y:S01]  /*3390*/  IMAD.MOV.U32 R7, RZ, RZ, R0 ;  /* 0x000000ffff077224 */ /* 0x000fe200078e0000 */
        /* <DEDUP_REMOVED lines=31> */
[----:B------:R-:W-:Y:S01]  /*3590*/  UIADD3 UR51, UR51, -0x2, URZ ;  /* 0xfffffffe33337890 */ /* 0x000fe2000fffe03f */
[----:B------:R-:W-:Y:S01]  /*35a0*/  UMOV UR52, UR44 ;  /* 0x0000002c00347c82 */ /* 0x000fe20008000000 */
[----:B------:R-:W-:-:S10]  /*35b0*/  UMOV UR50, UR43 ;  /* 0x0000002b00327c82 */ /* 0x000fd40008000000 */
.L_x_6550:
[----:B------:R-:W-:Y:S01]  /*35c0*/  ISETP.NE.AND P2, PT, RZ, UR38, PT ;  /* 0x00000026ff007c0c */ /* 0x000fe2000bf45270 */
[----:B------:R-:W-:-:S04]  /*35d0*/  UISETP.NE.AND UP0, UPT, UR50, 0x1, UPT ;  /* 0x000000013200788c */ /* 0x000fc8000bf05270 */
[----:B------:R-:W-:-:S04]  /*35e0*/  USEL UR44, URZ, 0x1, UP0 ;  /* 0x000000013f2c7887 */ /* 0x000fc80008000000 */
[----:B------:R-:W-:-:S04]  /*35f0*/  ULOP3.LUT UR44, UR52, UR44, URZ, 0x3c, !UPT ;  /* 0x0000002c342c7292 */ /* 0x000fc8000f8e3c3f */
[----:B------:R-:W-:Y:S08]  /*3600*/  @P2 BRA `(.L_x_6540) ;  /* 0x0000000000382947 */ /* 0x000ff00003800000 */
[----:B------:R-:W-:Y:S05]  /*3610*/  @!P0 BRA `(.L_x_6541) ;  /* 0x0000000000048947 */ /* 0x000fea0003800000 */
[----:B------:R-:W-:Y:S01]  /*3620*/  BPT.TRAP 0x1 ;  /* 0x000000040000795c */ /* 0x000fe20000300000 */
.L_x_6541:
[----:B------:R-:W-:Y:S01]  /*3630*/  UIADD3 UR6, UR50, 0x1, URZ ;  /* 0x0000000132067890 */ /* 0x000fe2000fffe03f */
[----:B------:R-:W-:-:S03]  /*3640*/  MOV R0, UR44 ;  /* 0x0000002c00007c02 */ /* 0x000fc60008000f00 */
[----:B------:R-:W-:Y:S01]  /*3650*/  UISETP.NE.AND UP0, UPT, UR6, 0x2, UPT ;  /* 0x000000020600788c */ /* 0x000fe2000bf05270 */
[----:B------:R-:W-:-:S03]  /*3660*/  SHF.L.U32 R0, R0, 0x1f, RZ ;  /* 0x0000001f00007819 */ /* 0x000fc600000006ff */
[----:B------:R-:W-:-:S04]  /*3670*/  USEL UR6, UR6, URZ, UP0 ;  /* 0x0000003f06067287 */ /* 0x000fc80008000000 */
[----:B------:R-:W-:-:S09]  /*3680*/  ULEA UR6, UR6, UR39, 0x3 ;  /* 0x0000002706067291 */ /* 0x000fd2000f8e183f */
[----:B------:R0:W1:Y:S01]  /*3690*/  SYNCS.PHASECHK.TRANS64.TRYWAIT P1, [UR6+0x28830], R0 ;  /* 0x02883000ff0075a7 */ /* 0x0000620008020146 */
[----:B------:R-:W-:Y:S05]  /*36a0*/  @!P0 BRA `(.L_x_6542) ;  /* 0x0000000000048947 */ /* 0x000fea0003800000 */
[----:B------:R-:W-:Y:S01]  /*36b0*/  BPT.TRAP 0x1 ;  /* 0x000000040000795c */ /* 0x000fe20000300000 */
.L_x_6542:
[----:B-1----:R-:W-:Y:S05]  /*36c0*/  @P1 BRA `(.L_x_6540) ;  /* 0x0000000000081947 */ /* 0x002fea0003800000 */
[----:B------:R-:W1:Y:S02]  /*36d0*/  SYNCS.PHASECHK.TRANS64.TRYWAIT P1, [UR6+0x28830], R0 ;  /* 0x02883000ff0075a7 */ /* 0x000e640008020146 */
[----:B-1----:R-:W-:Y:S05]  /*36e0*/  @!P1 BRA `(.L_x_6543) ;  /* 0x0000007400889947 */ /* 0x002fea0003800000 */
.L_x_6540:
[----:B01----:R-:W-:Y:S01]  /*36f0*/  VIADD R0, R2, 0x8 ;  /* 0x0000000802007836 */ /* 0x003fe20000000000 */
[----:B------:R-:W-:Y:S01]  /*3700*/  UIADD3 UR43, UR50, 0x1, URZ ;  /* 0x00000001322b7890 */ /* 0x000fe2000fffe03f */
[----:B------:R-:W-:Y:S01]  /*3710*/  UMOV UR35, 0x40000040 ;  /* 0x4000004000237882 */ /* 0x000fe20000000000 */
[----:B------:R-:W-:Y:S02]  /*3720*/  UMOV UR7, 0x40000040 ;  /* 0x4000004000077882 */ /* 0x000fe40000000000 */
[----:B------:R0:W-:Y:S01]  /*3730*/  BAR.SYNC.DEFER_BLOCKING R0, 0x100 ;  /* 0x000400000000751d */ /* 0x0001e20000010000 */
[----:B------:R-:W-:-:S04]  /*3740*/  UISETP.NE.AND UP0, UPT, UR43, 0x2, UPT ;  /* 0x000000022b00788c */ /* 0x000fc8000bf05270 */
[----:B------:R-:W-:Y:S01]  /*3750*/  USEL UR43, UR43, URZ, UP0 ;  /* 0x0000003f2b2b7287 */ /* 0x000fe20008000000 */
[----:B------:R-:W-:Y:S01]  /*3760*/  UMOV UR11, 0x40000040 ;  /* 0x40000040000b7882 */ /* 0x000fe20000000000 */
[----:B------:R-:W-:Y:S02]  /*3770*/  UMOV UR15, 0x40000040 ;  /* 0x40000040000f7882 */ /* 0x000fe40000000000 */
[----:B------:R-:W-:Y:S01]  /*3780*/  ULEA UR34, UR43, UR47, 0xb ;  /* 0x0000002f2b227291 */ /* 0x000fe2000f8e583f */
[----:B------:R-:W-:Y:S01]  /*3790*/  UMOV UR19, 0x40000040 ;  /* 0x4000004000137882 */ /* 0x000fe20000000000 */
[----:B------:R-:W-:Y:S02]  /*37a0*/  UMOV UR23, 0x40000040 ;  /* 0x4000004000177882 */ /* 0x000fe40000000000 */
[----:B------:R-:W-:Y:S02]  /*37b0*/  UIADD3 UR6, UR34, 0x2, URZ ;  /* 0x0000000222067890 */ /* 0x000fe4000fffe03f */
[----:B------:R-:W-:-:S02]  /*37c0*/  UIADD3 UR10, UR34, 0x4, URZ ;  /* 0x00000004220a7890 */ /* 0x000fc4000fffe03f */
[----:B------:R-:W-:Y:S02]  /*37d0*/  UIADD3 UR14, UR34, 0x6, URZ ;  /* 0x00000006220e7890 */ /* 0x000fe4000fffe03f */
[----:B------:R-:W-:Y:S02]  /*37e0*/  UIADD3 UR18, UR34, 0x400, URZ ;  /* 0x0000040022127890 */ /* 0x000fe4000fffe03f */
[----:B------:R-:W-:Y:S02]  /*37f0*/  UIADD3 UR22, UR34, 0x402, URZ ;  /* 0x0000040222167890 */ /* 0x000fe4000fffe03f */
[----:B------:R-:W-:Y:S01]  /*3800*/  UIADD3 UR26, UR34, 0x404, URZ ;  /* 0x00000404221a7890 */ /* 0x000fe2000fffe03f */
[----:B------:R-:W-:Y:S01]  /*3810*/  WARPGROUP.ARRIVE ;  /* 0x00000000000079c5 */ /* 0x000fe20000000000 */
[----:B------:R-:W-:Y:S01]  /*3820*/  UMOV UR27, 0x40000040 ;  /* 0x40000040001b7882 */ /* 0x000fe20000000000 */
[----:B------:R-:W-:Y:S01]  /*3830*/  UIADD3 UR30, UR34, 0x406, URZ ;  /* 0x00000406221e7890 */ /* 0x000fe2000fffe03f */
[----:B------:R-:W-:-:S03]  /*3840*/  UMOV UR31, 0x40000040 ;  /* 0x40000040001f7882 */ /* 0x000fc60000000000 */
[----:B------:R-:W-:Y:S03]  /*3850*/  HGMMA.64x128x16.F32 R24, gdesc[UR32], RZ, !UPT, gsb0 ;  /* 0x01e00000201879f0 */ /* 0x000fe6000c0008ff */
        /* <DEDUP_REMOVED lines=22> */
[----:B0-----:R-:W-:Y:S05]  /*39c0*/  @P2 BRA `(.L_x_6544) ;  /* 0x00000000002c2947 */ /* 0x001fea0003800000 */
[----:B------:R-:W-:Y:S05]  /*39d0*/  @!P0 BRA `(.L_x_6545) ;  /* 0x0000000000048947 */ /* 0x000fea0003800000 */
[----:B------:R-:W-:Y:S01]  /*39e0*/  BPT.TRAP 0x1 ;  /* 0x000000040000795c */ /* 0x000fe20000300000 */
.L_x_6545:
[----:B------:R-:W-:Y:S01]  /*39f0*/  ULEA UR6, UR50, UR39, 0x3 ;  /* 0x0000002732067291 */ /* 0x000fe2000f8e183f */
[----:B------:R-:W-:-:S05]  /*3a00*/  IMAD.U32 R0, RZ, RZ, UR52 ;  /* 0x00000034ff007e24 */ /* 0x000fca000f8e00ff */
[----:B------:R-:W-:-:S04]  /*3a10*/  SHF.L.U32 R0, R0, 0x1f, RZ ;  /* 0x0000001f00007819 */ /* 0x000fc800000006ff */
[----:B------:R0:W1:Y:S01]  /*3a20*/  SYNCS.PHASECHK.TRANS64.TRYWAIT P1, [UR6+0x28850], R0 ;  /* 0x02885000ff0075a7 */ /* 0x0000620008020146 */
[----:B------:R-:W-:Y:S05]  /*3a30*/  @!P0 BRA `(.L_x_6546) ;  /* 0x0000000000048947 */ /* 0x000fea0003800000 */
[----:B------:R-:W-:Y:S01]  /*3a40*/  BPT.TRAP 0x1 ;  /* 0x000000040000795c */ /* 0x000fe20000300000 */
.L_x_6546:
[----:B-1----:R-:W-:Y:S05]  /*3a50*/  @P1 BRA `(.L_x_6544) ;  /* 0x0000000000081947 */ /* 0x002fea0003800000 */
[----:B------:R-:W1:Y:S02]  /*3a60*/  SYNCS.PHASECHK.TRANS64.TRYWAIT P1, [UR6+0x28850], R0 ;  /* 0x02885000ff0075a7 */ /* 0x000e640008020146 */
[----:B-1----:R-:W-:Y:S05]  /*3a70*/  @!P1 BRA `(.L_x_6547) ;  /* 0x0000007000bc9947 */ /* 0x002fea0003800000 */
.L_x_6544:
[----:B------:R-:W-:Y:S01]  /*3a80*/  UIADD3 UR6, UR39, 0x400, URZ ;  /* 0x0000040027067890 */ /* 0x000fe2000fffe03f */
[----:B------:R-:W-:Y:S01]  /*3a90*/  WARPGROUP.ARRIVE ;  /* 0x00000000000079c5 */ /* 0x000fe20000000000 */
[----:B------:R-:W-:Y:S01]  /*3aa0*/  UMOV UR7, 0x40000040 ;  /* 0x4000004000077882 */ /* 0x000fe20000000000 */
[----:B01----:R-:W-:Y:S01]  /*3ab0*/  IADD3 R0, -R2, 0xb, RZ ;  /* 0x0000000b02007810 */ /* 0x003fe20007ffe1ff */
[----:B------:R-:W-:-:S04]  /*3ac0*/  USHF.R.U32.HI UR6, URZ, 0x4, UR6 ;  /* 0x000000043f067899 */ /* 0x000fc80008011606 */
[----:B------:R-:W-:-:S04]  /*3ad0*/  ULOP3.LUT UR6, UR6, 0x3fff, URZ, 0xc0, !UPT ;  /* 0x00003fff06067892 */ /* 0x000fc8000f8ec03f */
[----:B------:R-:W-:-:S04]  /*3ae0*/  ULOP3.LUT UR6, UR6, 0x4000000, URZ, 0xfc, !UPT ;  /* 0x0400000006067892 */ /* 0x000fc8000f8efc3f */
[----:B------:R-:W-:-:S07]  /*3af0*/  ULEA UR10, UR50, UR6, 0xb ;  /* 0x00000006320a7291 */ /* 0x000fce000f8e583f */
[----:B------:R-:W-:Y:S02]  /*3b00*/  UMOV UR6, UR10 ;  /* 0x0000000a00067c82 */ /* 0x000fe40008000000 */
[----:B------:R-:W-:Y:S01]  /*3b10*/  HGMMA.64x128x16.F32 R88, R156, gdesc[UR4].tnspB, R88, gsb0 ;  /* 0x41e000049c587df0 */ /* 0x000fe20008000858 */
[----:B------:R-:W-:Y:S01]  /*3b20*/  UIADD3 UR6, UR10, 0x80, URZ ;  /* 0x000000800a067890 */ /* 0x000fe2000fffe03f */
[----:B------:R-:W-:Y:S01]  /*3b30*/  UMOV UR7, 0x40000040 ;  /* 0x4000004000077882 */ /* 0x000fe20000000000 */
[----:B------:R-:W-:Y:S02]  /*3b40*/  WARPGROUP.DEPBAR.LE gsb0, 0x0 ;  /* 0x00008000000079c5 */ /* 0x000fe40000010000 */
[----:B------:R-:W-:-:S07]  /*3b50*/  WARPGROUP.ARRIVE ;  /* 0x00000000000079c5 */ /* 0x000fce0000000000 */
        /* <DEDUP_REMOVED lines=30> */
[----:B------:R-:W-:Y:S03]  /*3d40*/  HGMMA.64x128x16.F32 R88, R184, gdesc[UR4].tnspB, R88, gsb0 ;  /* 0x41e00004b8587df0 */ /* 0x000fe60008000858 */
[----:B------:R-:W-:Y:S02]  /*3d50*/  WARPGROUP.DEPBAR.LE gsb0, 0x0 ;  /* 0x00008000000079c5 */ /* 0x000fe40000010000 */
[----:B------:R0:W-:Y:S06]  /*3d60*/  BAR.ARV R0, 0x100 ;  /* 0x000400000000751d */ /* 0x0001ec0000002000 */
[----:B------:R-:W-:Y:S05]  /*3d70*/  @!P0 BRA `(.L_x_6548) ;  /* 0x0000000000048947 */ /* 0x000fea0003800000 */
[----:B------:R-:W-:Y:S01]  /*3d80*/  BPT.TRAP 0x1 ;  /* 0x000000040000795c */ /* 0x000fe20000300000 */
.L_x_6548:
[----:B0-----:R-:W-:Y:S01]  /*3d90*/  FMNMX.FTZ R0, R24, R7, !PT ;  /* 0x0000000718007209 */ /* 0x001fe20007810000 */
[----:B------:R-:W-:Y:S01]  /*3da0*/  ULEA UR6, UR43, UR39, 0x3 ;  /* 0x000000272b067291 */ /* 0x000fe2000f8e183f */
[----:B------:R-:W-:Y:S02]  /*3db0*/  FMNMX.FTZ R4, R26, R9, !PT ;  /* 0x000000091a047209 */ /* 0x000fe40007810000 */
[----:B------:R-:W-:Y:S01]  /*3dc0*/  FMNMX.FTZ R3, R25, R0, !PT ;  /* 0x0000000019037209 */ /* 0x000fe20007810000 */
[----:B------:R-:W-:Y:S01]  /*3dd0*/  UIADD3 UR6, UR6, 0x28840, URZ ;  /* 0x0002884006067890 */ /* 0x000fe2000fffe03f */
[----:B------:R-:W-:Y:S02]  /*3de0*/  FMNMX.FTZ R11, R27, R4, !PT ;  /* 0x000000041b0b7209 */ /* 0x000fe40007810000 */
[----:B------:R-:W-:Y:S01]  /*3df0*/  FMNMX.FTZ R0, R28, R3, !PT ;  /* 0x000000031c007209 */ /* 0x000fe20007810000 */
[----:B------:R-:W-:Y:S01]  /*3e00*/  UPRMT UR6, UR37, 0x654, UR6 ;  /* 0x0000065425067896 */ /* 0x000fe20008000006 */
[----:B------:R-:W-:-:S02]  /*3e10*/  FMNMX.FTZ R4, R30, R11, !PT ;  /* 0x0000000b1e047209 */ /* 0x000fc40007810000 */
[----:B------:R-:W-:Y:S02]  /*3e20*/  FMNMX.FTZ R3, R29, R0, !PT ;  /* 0x000000001d037209 */ /* 0x000fe40007810000 */
[----:B------:R-:W-:Y:S02]  /*3e30*/  FMNMX.FTZ R11, R31, R4, !PT ;  /* 0x000000041f0b7209 */ /* 0x000fe40007810000 */
[----:B------:R-:W-:Y:S02]  /*3e40*/  FMNMX.FTZ R0, R32, R3, !PT ;  /* 0x0000000320007209 */ /* 0x000fe40007810000 */
[----:B------:R-:W-:Y:S01]  /*3e50*/  FMNMX.FTZ R4, R34, R11, !PT ;  /* 0x0000000b22047209 */ /* 0x000fe20007810000 */
[----:B------:R-:W-:Y:S01]  /*3e60*/  SYNCS.ARRIVE.TRANS64.RED.A1T0 RZ, [UR6], RZ ;  /* 0x000000ffffff79a7 */ /* 0x000fe20008100406 */
        /* <DEDUP_REMOVED lines=63> */
[CC--:B0-----:R-:W-:Y:S01]  /*4260*/  FMUL.FTZ R10, R0.reuse, R3.reuse ;  /* 0x00000003000a7220 */ /* 0x0c1fe20000410000 */
[----:B------:R-:W-:Y:S01]  /*4270*/  FADD.FTZ R12, -R0, R7 ;  /* 0x00000007000c7221 */ /* 0x000fe20000010100 */
[----:B------:R-:W-:Y:S02]  /*4280*/  FADD.FTZ R8, -R4, R9 ;  /* 0x0000000904087221 */ /* 0x000fe40000010100 */
        /* <DEDUP_REMOVED lines=33> */
[-C--:B------:R-:W-:Y:S01]  /*44a0*/  FMUL.FTZ R7, R12, R3.reuse ;  /* 0x000000030c077220 */ /* 0x080fe20000410000 */
[-C--:B------:R-:W-:Y:S01]  /*44b0*/  FMUL.FTZ R8, R8, R3.reuse ;  /* 0x0000000308087220 */ /* 0x080fe20000410000 */
        /* <DEDUP_REMOVED lines=23> */
[-C--:B------:R-:W-:Y:S01]  /*4630*/  FFMA.FTZ R177, R66, R3.reuse, -R10 ;  /* 0x0000000342b17223 */ /* 0x080fe2000001080a */
[----:B------:R-:W1:Y:S01]  /*4640*/  MUFU.EX2 R157, R157 ;  /* 0x0000009d009d7308 */ /* 0x000e620000000800 */
        /* <DEDUP_REMOVED lines=139> */
.L_x_6549:
[----:B------:R-:W-:Y:S01]  /*4f00*/  ULEA UR6, UR50, UR39, 0x3 ;  /* 0x0000002732067291 */ /* 0x000fe2000f8e183f */
[----:B------:R-:W-:Y:S01]  /*4f10*/  ISETP.LT.AND P1, PT, RZ, UR51, PT ;  /* 0x00000033ff007c0c */ /* 0x000fe2000bf21270 */
[----:B------:R-:W-:Y:S01]  /*4f20*/  UIADD3 UR7, UR51, -0x1, URZ ;  /* 0xffffffff33077890 */ /* 0x000fe2000fffe03f */
[----:B------:R-:W-:Y:S01]  /*4f30*/  F2FP.F16.F32.PACK_AB R156, R9, R156 ;  /* 0x0000009c099c723e */ /* 0x000fe200000000ff */
[----:B------:R-:W-:Y:S01]  /*4f40*/  UIADD3 UR6, UR6, 0x28860, URZ ;  /* 0x0002886006067890 */ /* 0x000fe2000fffe03f */
[-C--:B------:R-:W-:Y:S01]  /*4f50*/  FMUL.FTZ R88, R88, R7.reuse ;  /* 0x0000000758587220 */ /* 0x080fe20000410000 */
[----:B------:R-:W-:Y:S01]  /*4f60*/  UMOV UR52, UR44 ;  /* 0x0000002c00347c82 */ /* 0x000fe20008000000 */
[----:B------:R-:W-:Y:S01]  /*4f70*/  UMOV UR50, UR43 ;  /* 0x0000002b00327c82 */ /* 0x000fe20008000000 */
[----:B------:R-:W-:Y:S01]  /*4f80*/  UPRMT UR6, UR37, 0x654, UR6 ;  /* 0x0000065425067896 */ /* 0x000fe20008000006 */
[-C--:B------:R-:W-:Y:S01]  /*4f90*/  FMUL.FTZ R89, R89, R7.reuse ;  /* 0x0000000759597220 */ /* 0x080fe20000410000 */
[----:B------:R-:W-:Y:S01]  /*4fa0*/  UMOV UR51, UR7 ;  /* 0x0000000700337c82 */ /* 0x000fe20008000000 */
        /* <DEDUP_REMOVED lines=31> */
[----:B------:R-:W-:Y:S01]  /*51a0*/  F2FP.F16.F32.PACK_AB R157, R12, R157 ;  /* 0x0000009d0c9d723e */ /* 0x000fe200000000ff */
[----:B------:R-:W-:Y:S01]  /*51b0*/  FMUL.FTZ R90, R90, R8 ;  /* 0x000000085a5a7220 */ /* 0x000fe20000410000 */
[----:B------:R-:W-:Y:S01]  /*51c0*/  F2FP.F16.F32.PACK_AB R158, R11, R158 ;  /* 0x0000009e0b9e723e */ /* 0x000fe200000000ff */
[-C--:B------:R-:W-:Y:S01]  /*51d0*/  FMUL.FTZ R91, R91, R8.reuse ;  /* 0x000000085b5b7220 */ /* 0x080fe20000410000 */
        /* <DEDUP_REMOVED lines=57> */
[-C--:B------:R-:W-:Y:S01]  /*5570*/  FMUL.FTZ R150, R150, R8.reuse ;  /* 0x0000000896967220 */ /* 0x080fe20000410000 */
[----:B------:R-:W-:Y:S01]  /*5580*/  FMUL.FTZ R151, R151, R8 ;  /* 0x0000000897977220 */ /* 0x000fe20000410000 */
[----:B------:R-:W-:-:S02]  /*5590*/  IMAD.MOV.U32 R9, RZ, RZ, R4 ;  /* 0x000000ffff097224 */ /* 0x000fc400078e0004 */
[----:B------:R-:W-:Y:S01]  /*55a0*/  IMAD.MOV.U32 R7, RZ, RZ, R0 ;  /* 0x000000ffff077224 */ /* 0x000fe200078e0000 */
[----:B------:R-:W-:Y:S06]  /*55b0*/  @P1 BRA `(.L_x_6550) ;  /* 0xffffffe000001947 */ /* 0x000fec000383ffff */
.L_x_6539:
[----:B------:R-:W-:Y:S06]  /*55c0*/  BAR.ARV 0x8, 0x180 ;  /* 0x0206000000007b1d */ /* 0x000fec0000002000 */
[----:B------:R-:W-:Y:S05]  /*55d0*/  @!P0 BRA `(.L_x_6551) ;  /* 0x0000000000048947 */ /* 0x000fea0003800000 */
[----:B------:R-:W-:Y:S01]  /*55e0*/  BPT.TRAP 0x1 ;  /* 0x000000040000795c */ /* 0x000fe20000300000 */
.L_x_6551:
[----:B------:R-:W-:Y:S01]  /*55f0*/  ULEA UR10, UR43, UR39, 0x3 ;  /* 0x000000272b0a7291 */ /* 0x000fe2000f8e183f */
[----:B------:R-:W-:-:S05]  /*5600*/  IMAD.U32 R7, RZ, RZ, UR44 ;  /* 0x0000002cff077e24 */ /* 0x000fca000f8e00ff */
[----:B------:R-:W-:-:S04]  /*5610*/  SHF.L.U32 R7, R7, 0x1f, RZ ;  /* 0x0000001f07077819 */ /* 0x000fc800000006ff */
[----:B------:R0:W1:Y:S01]  /*5620*/  SYNCS.PHASECHK.TRANS64.TRYWAIT P1, [UR10+0x28850], R7 ;  /* 0x02885007ff0075a7 */ /* 0x000062000802014a */
[----:B------:R-:W-:Y:S05]  /*5630*/  @!P0 BRA `(.L_x_6552) ;  /* 0x0000000000048947 */ /* 0x000fea0003800000 */
[----:B------:R-:W-:Y:S01]  /*5640*/  BPT.TRAP 0x1 ;  /* 0x000000040000795c */ /* 0x000fe20000300000 */
.L_x_6552:
[----:B-1----:R-:W-:Y:S05]  /*5650*/  @P1 BRA `(.L_x_6553) ;  /* 0x0000000000081947 */ /* 0x002fea0003800000 */
[----:B------:R-:W1:Y:S02]  /*5660*/  SYNCS.PHASECHK.TRANS64.TRYWAIT P1, [UR10+0x28850], R7 ;  /* 0x02885007ff0075a7 */ /* 0x000e64000802014a */
[----:B-1----:R-:W-:Y:S05]  /*5670*/  @!P1 BRA `(.L_x_6554) ;  /* 0x0000005400d49947 */ /* 0x002fea0003800000 */
.L_x_6553:
[----:B------:R-:W-:Y:S01]  /*5680*/  UIADD3 UR4, UR39, 0x400, URZ ;  /* 0x0000040027047890 */ /* 0x000fe2000fffe03f */
[----:B------:R-:W-:Y:S01]  /*5690*/  WARPGROUP.ARRIVE ;  /* 0x00000000000079c5 */ /* 0x000fe20000000000 */
[----:B------:R-:W-:Y:S01]  /*56a0*/  UMOV UR7, 0x40000040 ;  /* 0x4000004000077882 */ /* 0x000fe20000000000 */
[----:B01----:R-:W0:Y:S01]  /*56b0*/  SHFL.BFLY PT, R7, R6, 0x2, 0x1f ;  /* 0x0c401f0006077f89 */ /* 0x003e2200000e0000 */
[----:B------:R-:W-:Y:S01]  /*56c0*/  USHF.R.U32.HI UR4, URZ, 0x4, UR4 ;  /* 0x000000043f047899 */ /* 0x000fe20008011604 */
[----:B------:R-:W-:Y:S01]  /*56d0*/  MOV R61, RZ ;  /* 0x000000ff003d7202 */ /* 0x000fe20000000f00 */
[----:B------:R-:W-:Y:S01]  /*56e0*/  IMAD.MOV.U32 R37, RZ, RZ, -0x800000 ;  /* 0xff800000ff257424 */ /* 0x000fe200078e00ff */
[----:B------:R-:W1:Y:S01]  /*56f0*/  SHFL.BFLY PT, R8, R5, 0x2, 0x1f ;  /* 0x0c401f0005087f89 */ /* 0x000e6200000e0000 */
[----:B------:R-:W-:Y:S01]  /*5700*/  ULOP3.LUT UR4, UR4, 0x3fff, URZ, 0xc0, !UPT ;  /* 0x00003fff04047892 */ /* 0x000fe2000f8ec03f */
[----:B------:R-:W-:-:S03]  /*5710*/  IMAD.MOV.U32 R36, RZ, RZ, -0x800000 ;  /* 0xff800000ff247424 */ /* 0x000fc600078e00ff */
[----:B------:R-:W-:-:S04]  /*5720*/  ULOP3.LUT UR4, UR4, 0x4000000, URZ, 0xfc, !UPT ;  /* 0x0400000004047892 */ /* 0x000fc8000f8efc3f */
[----:B------:R-:W-:-:S07]  /*5730*/  ULEA UR4, UR43, UR4, 0xb ;  /* 0x000000042b047291 */ /* 0x000fce000f8e583f */
[----:B------:R-:W-:Y:S02]  /*5740*/  UMOV UR6, UR4 ;  /* 0x0000000400067c82 */ /* 0x000fe40008000000 */
[----:B------:R-:W-:Y:S01]  /*5750*/  HGMMA.64x128x16.F32 R88, R156, gdesc[UR4].tnspB, R88, gsb0 ;  /* 0x41e000049c587df0 */ /* 0x000fe20008000858 */
[----:B------:R-:W-:Y:S01]  /*5760*/  UIADD3 UR6, UR4, 0x80, URZ ;  /* 0x0000008004067890 */ /* 0x000fe2000fffe03f */
[----:B0-----:R-:W-:Y:S01]  /*5770*/  FADD.FTZ R7, R7, R6 ;  /* 0x0000000607077221 */ /* 0x001fe20000010000 */
[----:B------:R-:W-:Y:S01]  /*5780*/  UMOV UR7, 0x40000040 ;  /* 0x4000004000077882 */ /* 0x000fe20000000000 */
[----:B-1----:R-:W-:-:S03]  /*5790*/  FADD.FTZ R9, R8, R5 ;  /* 0x0000000508097221 */ /* 0x002fc60000010000 */
[----:B------:R-:W0:Y:S04]  /*57a0*/  SHFL.BFLY PT, R8, R7, 0x1, 0x1f ;  /* 0x0c201f0007087f89 */ /* 0x000e2800000e0000 */
[----:B------:R-:W1:Y:S01]  /*57b0*/  SHFL.BFLY PT, R10, R9, 0x1, 0x1f ;  /* 0x0c201f00090a7f89 */ /* 0x000e6200000e0000 */
[----:B0-----:R-:W-:Y:S01]  /*57c0*/  FADD.FTZ R11, R7, R8 ;  /* 0x00000008070b7221 */ /* 0x001fe20000010000 */
[----:B------:R-:W-:Y:S02]  /*57d0*/  IMAD.MOV.U32 R8, RZ, RZ, RZ ;  /* 0x000000ffff087224 */ /* 0x000fe400078e00ff */
[----:B-1----:R-:W-:Y:S02]  /*57e0*/  FADD.FTZ R12, R9, R10 ;  /* 0x0000000a090c7221 */ /* 0x002fe40000010000 */
[----:B------:R-:W-:-:S03]  /*57f0*/  FSETP.NE.FTZ.AND P1, PT, R11, RZ, PT ;  /* 0x000000ff0b00720b */ /* 0x000fc60003f35000 */
        /* <DEDUP_REMOVED lines=36> */
[----:B------:R-:W-:Y:S01]  /*5a40*/  UIADD3 UR4, UR4, 0x380, URZ ;  /* 0x0000038004047890 */ /* 0x000fe2000fffe03f */
[----:B------:R-:W-:Y:S02]  /*5a50*/  WARPGROUP.DEPBAR.LE gsb0, 0x0 ;  /* 0x00008000000079c5 */ /* 0x000fe40000010000 */
[----:B------:R-:W-:-:S06]  /*5a60*/  WARPGROUP.ARRIVE ;  /* 0x00000000000079c5 */ /* 0x000fcc0000000000 */
[----:B------:R-:W-:Y:S01]  /*5a70*/  HGMMA.64x128x16.F32 R88, R180, gdesc[UR4].tnspB, R88, gsb0 ;  /* 0x41e00004b4587df0 */ /* 0x000fe20008000858 */
[----:B------:R-:W-:Y:S01]  /*5a80*/  UMOV UR6, UR4 ;  /* 0x0000000400067c82 */ /* 0x000fe20008000000 */
[----:B------:R-:W-:Y:S01]  /*5a90*/  UMOV UR7, 0x40000040 ;  /* 0x4000004000077882 */ /* 0x000fe20000000000 */
[----:B------:R-:W-:Y:S02]  /*5aa0*/  WARPGROUP.DEPBAR.LE gsb0, 0x0 ;  /* 0x00008000000079c5 */ /* 0x000fe40000010000 */
[----:B------:R-:W-:-:S07]  /*5ab0*/  WARPGROUP.ARRIVE ;  /* 0x00000000000079c5 */ /* 0x000fce0000000000 */
[----:B------:R-:W-:Y:S03]  /*5ac0*/  HGMMA.64x128x16.F32 R88, R184, gdesc[UR4].tnspB, R88, gsb0 ;  /* 0x41e00004b8587df0 */ /* 0x000fe60008000858 */
[----:B------:R-:W-:Y:S02]  /*5ad0*/  WARPGROUP.DEPBAR.LE gsb0, 0x0 ;  /* 0x00008000000079c5 */ /* 0x000fe40000010000 */
[----:B0-23--:R-:W-:Y:S05]  /*5ae0*/  @!P0 BRA `(.L_x_6555) ;  /* 0x0000000000048947 */ /* 0x00dfea0003800000 */
[----:B------:R-:W-:Y:S01]  /*5af0*/  BPT.TRAP 0x1 ;  /* 0x000000040000795c */ /* 0x000fe20000300000 */
.L_x_6555:
[----:B------:R-:W0:Y:S01]  /*5b00*/  S2UR UR6, SR_SWINHI ;  /* 0x00000000000679c3 */ /* 0x000e220000002f00 */
[----:B------:R-:W-:Y:S01]  /*5b10*/  LEA R9, R17, R22, 0x6 ;  /* 0x0000001611097211 */ /* 0x000fe200078e30ff */
[----:B------:R-:W-:Y:S01]  /*5b20*/  ULDC UR7, c[0x0][0xc44] ;  /* 0x0003110000077ab9 */ /* 0x000fe20000000800 */
[-C--:B------:R-:W-:Y:S01]  /*5b30*/  FMUL.FTZ R62, R113, R61.reuse ;  /* 0x0000003d713e7220 */ /* 0x080fe20000410000 */
[-C--:B------:R-:W-:Y:S01]  /*5b40*/  FMUL.FTZ R113, R98, R8.reuse ;  /* 0x0000000862717220 */ /* 0x080fe20000410000 */
[-C--:B------:R-:W-:Y:S01]  /*5b50*/  FMUL.FTZ R98, R103, R8.reuse ;  /* 0x0000000867627220 */ /* 0x080fe20000410000 */
[----:B------:R-:W-:Y:S01]  /*5b60*/  ULDC.64 UR8, c[0x0][0xb90] ;  /* 0x0002e40000087ab9 */ /* 0x000fe20000000a00 */
[-C--:B------:R-:W-:Y:S01]  /*5b70*/  FMUL.FTZ R69, R108, R61.reuse ;  /* 0x0000003d6c457220 */ /* 0x080fe20000410000 */
[----:B------:R-:W1:Y:S01]  /*5b80*/  LDC R59, c[0x0][0xbe8] ;  /* 0x0002fa00ff3b7b82 */ /* 0x000e620000000800 */
[-C--:B------:R-:W-:Y:S01]  /*5b90*/  FMUL.FTZ R108, R99, R8.reuse ;  /* 0x00000008636c7220 */ /* 0x080fe20000410000 */
[-C--:B------:R-:W-:Y:S01]  /*5ba0*/  FMUL.FTZ R99, R110, R8.reuse ;  /* 0x000000086e637220 */ /* 0x080fe20000410000 */
[-C--:B------:R-:W-:Y:S01]  /*5bb0*/  FMUL.FTZ R7, R92, R61.reuse ;  /* 0x0000003d5c077220 */ /* 0x080fe20000410000 */
[-C--:B------:R-:W-:Y:S01]  /*5bc0*/  FMUL.FTZ R68, R109, R61.reuse ;  /* 0x0000003d6d447220 */ /* 0x080fe20000410000 */
[-C--:B------:R-:W-:Y:S01]  /*5bd0*/  FMUL.FTZ R92, R111, R8.reuse ;  /* 0x000000086f5c7220 */ /* 0x080fe20000410000 */
[-C--:B------:R-:W-:Y:S01]  /*5be0*/  FMUL.FTZ R109, R94, R8.reuse ;  /* 0x000000085e6d7220 */ /* 0x080fe20000410000 */
[-C--:B------:R-:W-:Y:S01]  /*5bf0*/  FMUL.FTZ R94, R107, R8.reuse ;  /* 0x000000086b5e7220 */ /* 0x080fe20000410000 */
[----:B------:R-:W2:Y:S01]  /*5c00*/  LDC R103, c[0x0][0xc38] ;  /* 0x00030e00ff677b82 */ /* 0x000ea20000000800 */
[-C--:B------:R-:W-:Y:S01]  /*5c10*/  FMUL.FTZ R75, R96, R61.reuse ;  /* 0x0000003d604b7220 */ /* 0x080fe20000410000 */
[-C--:B------:R-:W-:Y:S01]  /*5c20*/  FMUL.FTZ R70, R101, R61.reuse ;  /* 0x0000003d65467220 */ /* 0x080fe20000410000 */
[----:B------:R-:W-:Y:S01]  /*5c30*/  IADD3 R96, RZ, -UR42, RZ ;  /* 0x8000002aff607c10 */ /* 0x000fe2000fffe0ff */
[-C--:B------:R-:W-:Y:S01]  /*5c40*/  FMUL.FTZ R20, R89, R61.reuse ;  /* 0x0000003d59147220 */ /* 0x080fe20000410000 */
[-C--:B------:R-:W-:Y:S01]  /*5c50*/  FMUL.FTZ R77, R88, R61.reuse ;  /* 0x0000003d584d7220 */ /* 0x080fe20000410000 */
[----:B------:R-:W-:Y:S01]  /*5c60*/  FMUL.FTZ R101, R106, R8 ;  /* 0x000000086a657220 */ /* 0x000fe20000410000 */
[-C--:B------:R-:W-:Y:S01]  /*5c70*/  FMUL.FTZ R73, R100, R61.reuse ;  /* 0x0000003d64497220 */ /* 0x080fe20000410000 */
[----:B------:R-:W-:Y:S01]  /*5c80*/  UMOV UR4, UR39 ;  /* 0x0000002700047c82 */ /* 0x000fe20008000000 */
[----:B0-----:R-:W-:Y:S01]  /*5c90*/  UMOV UR5, UR6 ;  /* 0x0000000600057c82 */ /* 0x001fe20008000000 */
[----:B------:R-:W-:Y:S01]  /*5ca0*/  FMUL.FTZ R66, R105, R61 ;  /* 0x0000003d69427220 */ /* 0x000fe20000410000 */
[----:B------:R-:W-:Y:S01]  /*5cb0*/  IMAD.U32 R38, RZ, RZ, UR4 ;  /* 0x00000004ff267e24 */ /* 0x000fe2000f8e00ff */
[----:B------:R-:W-:Y:S01]  /*5cc0*/  UIADD3 UR4, -UR40, URZ, URZ ;  /* 0x0000003f28047290 */ /* 0x000fe2000fffe13f */
[----:B------:R-:W-:-:S02]  /*5cd0*/  IMAD.U32 R39, RZ, RZ, UR5 ;  /* 0x00000005ff277e24 */ /* 0x000fc4000f8e00ff */
[-C--:B------:R-:W-:Y:S01]  /*5ce0*/  FMUL.FTZ R71, R104, R61.reuse ;  /* 0x0000003d68477220 */ /* 0x080fe20000410000 */
[----:B------:R-:W-:Y:S01]  /*5cf0*/  FMUL.FTZ R64, R117, R61 ;  /* 0x0000003d75407220 */ /* 0x000fe20000410000 */
[----:B------:R-:W-:Y:S01]  /*5d00*/  UIMAD UR7, UR7, UR4, UR42 ;  /* 0x00000004070772a4 */ /* 0x000fe2000f8e022a */
[----:B------:R-:W-:-:S04]  /*5d10*/  IMAD.WIDE R4, R152, 0x2, R38 ;  /* 0x0000000298047825 */ /* 0x000fc800078e0226 */
[-C--:B------:R-:W-:Y:S01]  /*5d20*/  FMUL.FTZ R6, R93, R61.reuse ;  /* 0x0000003d5d067220 */ /* 0x080fe20000410000 */
[----:B------:R-:W-:Y:S01]  /*5d30*/  FMUL.FTZ R72, R97, R61 ;  /* 0x0000003d61487220 */ /* 0x000fe20000410000 */
[----:B------:R-:W-:Y:S01]  /*5d40*/  UIMAD.WIDE.U32 UR4, UR7, UR8, URZ ;  /* 0x00000008070472a5 */ /* 0x000fe2000f8e003f */
[----:B------:R-:W-:Y:S01]  /*5d50*/  IMAD.WIDE R38, R9, 0x2, R38 ;  /* 0x0000000209267825 */ /* 0x000fe200078e0226 */
[----:B------:R-:W-:-:S03]  /*5d60*/  IADD3 R31, P1, R4, 0x4040, RZ ;  /* 0x00004040041f7810 */ /* 0x000fc60007f3e0ff */
[-C--:B------:R-:W-:Y:S01]  /*5d70*/  FMUL.FTZ R100, R91, R8.reuse ;  /* 0x000000085b647220 */ /* 0x080fe20000410000 */
[----:B------:R-:W-:Y:S01]  /*5d80*/  IADD3 R13, P6, R4, 0x20, RZ ;  /* 0x00000020040d7810 */ /* 0x000fe20007fde0ff */
[-C--:B------:R-:W-:Y:S01]  /*5d90*/  FMUL.FTZ R105, R90, R8.reuse ;  /* 0x000000085a697220 */ /* 0x080fe20000410000 */
[----:B------:R-:W-:Y:S01]  /*5da0*/  LOP3.LUT R12, R31, 0x380, RZ, 0xc0, !PT ;  /* 0x000003801f0c7812 */ /* 0x000fe200078ec0ff */
[--C-:B------:R-:W-:Y:S01]  /*5db0*/  IMAD.X R45, RZ, RZ, R5.reuse, P1 ;  /* 0x000000ffff2d7224 */ /* 0x100fe200008e0605 */
[----:B-1----:R-:W-:Y:S01]  /*5dc0*/  ISETP.NE.AND P1, PT, R59, 0x1, PT ;  /* 0x000000013b00780c */ /* 0x002fe20003f25270 */
[--C-:B------:R-:W-:Y:S01]  /*5dd0*/  IMAD.X R15, RZ, RZ, R5.reuse, P6 ;  /* 0x000000ffff0f7224 */ /* 0x100fe200030e0605 */
[----:B------:R-:W-:Y:S01]  /*5de0*/  SHF.R.U64 R12, R12, 0x3, RZ ;  /* 0x000000030c0c7819 */ /* 0x000fe200000012ff */
[-C--:B------:R-:W-:Y:S01]  /*5df0*/  FMUL.FTZ R104, R95, R8.reuse ;  /* 0x000000085f687220 */ /* 0x080fe20000410000 */
[----:B------:R-:W-:Y:S01]  /*5e00*/  IADD3 R35, P6, R38, 0x1000, RZ ;  /* 0x0000100026237810 */ /* 0x000fe20007fde0ff */
[----:B------:R-:W-:Y:S01]  /*5e10*/  FMUL.FTZ R117, R102, R8 ;  /* 0x0000000866757220 */ /* 0x000fe20000410000 */
[----:B------:R-:W-:Y:S01]  /*5e20*/  LOP3.LUT R44, R12, R31, RZ, 0x3c, !PT ;  /* 0x0000001f0c2c7212 */ /* 0x000fe200078e3cff */
[----:B------:R-:W-:Y:S01]  /*5e30*/  IMAD.U32 R12, RZ, RZ, UR4 ;  /* 0x00000004ff0c7e24 */ /* 0x000fe2000f8e00ff */
[C---:B------:R-:W-:Y:S01]  /*5e40*/  IADD3 R47, P0, R4.reuse, 0x4060, RZ ;  /* 0x00004060042f7810 */ /* 0x040fe20007f1e0ff */
[----:B------:R-:W-:Y:S01]  /*5e50*/  UIADD3 UR4, UR10, 0x28860, URZ ;  /* 0x000288600a047890 */ /* 0x000fe2000fffe03f */
[----:B------:R-:W-:Y:S01]  /*5e60*/  LOP3.LUT R34, R35, 0x380, RZ, 0xc0, !PT ;  /* 0x0000038023227812 */ /* 0x000fe200078ec0ff */
[----:B--2---:R-:W-:Y:S01]  /*5e70*/  IMAD R96, R103, R96, UR41 ;  /* 0x0000002967607e24 */ /* 0x004fe2000f8e0260 */
[----:B------:R-:W-:Y:S01]  /*5e80*/  LOP3.LUT R9, R4, 0x380, RZ, 0xc0, !PT ;  /* 0x0000038004097812 */ /* 0x000fe200078ec0ff */
[----:B------:R-:W0:Y:S01]  /*5e90*/  @P1 LDC R110, c[0x0][0xbec] ;  /* 0x0002fb00ff6e1b82 */ /* 0x000e220000000800 */
[----:B------:R-:W-:Y:S01]  /*5ea0*/  LOP3.LUT R46, R47, 0x380, RZ, 0xc0, !PT ;  /* 0x000003802f2e7812 */ /* 0x000fe200078ec0ff */
[----:B------:R-:W-:Y:S01]  /*5eb0*/  UPRMT UR4, UR37, 0x654, UR4 ;  /* 0x0000065425047896 */ /* 0x000fe20008000004 */
[----:B------:R-:W-:Y:S01]  /*5ec0*/  SHF.R.U64 R34, R34, 0x3, RZ ;  /* 0x0000000322227819 */ /* 0x000fe200000012ff */
[-C--:B------:R-:W-:Y:S01]  /*5ed0*/  FMUL.FTZ R88, R115, R8.reuse ;  /* 0x0000000873587220 */ /* 0x080fe20000410000 */
[----:B------:R-:W-:Y:S01]  /*5ee0*/  SHF.R.U64 R9, R9, 0x3, RZ ;  /* 0x0000000309097819 */ /* 0x000fe200000012ff */
[-C--:B------:R-:W-:Y:S01]  /*5ef0*/  FMUL.FTZ R97, R114, R8.reuse ;  /* 0x0000000872617220 */ /* 0x080fe20000410000 */
[----:B------:R-:W-:Y:S01]  /*5f00*/  SHF.R.U64 R46, R46, 0x3, RZ ;  /* 0x000000032e2e7819 */ /* 0x000fe200000012ff */
[----:B------:R-:W1:Y:S01]  /*5f10*/  @P1 LDC R111, c[0x0][0xbf0] ;  /* 0x0002fc00ff6f1b82 */ /* 0x000e620000000800 */
[C---:B------:R-:W-:Y:S01]  /*5f20*/  IADD3 R29, P2, R4.reuse, 0x4020, RZ ;  /* 0x00004020041d7810 */ /* 0x040fe20007f5e0ff */
[-C--:B------:R-:W-:Y:S01]  /*5f30*/  FMUL.FTZ R90, R119, R8.reuse ;  /* 0x00000008775a7220 */ /* 0x080fe20000410000 */
[----:B------:R-:W-:Y:S01]  /*5f40*/  IADD3 R27, P3, R4, 0x4000, RZ ;  /* 0x00004000041b7810 */ /* 0x000fe20007f7e0ff */
[----:B------:R-:W-:Y:S01]  /*5f50*/  FMUL.FTZ R95, R118, R8 ;  /* 0x00000008765f7220 */ /* 0x000fe20000410000 */
[C---:B------:R-:W-:Y:S01]  /*5f60*/  IADD3 R25, P4, R4.reuse, 0x60, RZ ;  /* 0x0000006004197810 */ /* 0x040fe20007f9e0ff */
[--C-:B------:R-:W-:Y:S01]  /*5f70*/  IMAD.X R43, RZ, RZ, R5.reuse, P2 ;  /* 0x000000ffff2b7224 */ /* 0x100fe200010e0605 */
[----:B------:R-:W-:Y:S01]  /*5f80*/  IADD3 R21, P5, R4, 0x40, RZ ;  /* 0x0000004004157810 */ /* 0x000fe20007fbe0ff */
[----:B------:R-:W-:Y:S01]  /*5f90*/  IMAD.X R41, RZ, RZ, R5, P3 ;  /* 0x000000ffff297224 */ /* 0x000fe200018e0605 */
[----:B------:R-:W-:Y:S01]  /*5fa0*/  LOP3.LUT R34, R34, R35, RZ, 0x3c, !PT ;  /* 0x0000002322227212 */ /* 0x000fe200078e3cff */
[----:B------:R-:W-:Y:S01]  /*5fb0*/  IMAD.X R35, RZ, RZ, R39, P6 ;  /* 0x000000ffff237224 */ /* 0x000fe200030e0627 */
[----:B------:R-:W-:Y:S01]  /*5fc0*/  LOP3.LUT R4, R9, R4, RZ, 0x3c, !PT ;  /* 0x0000000409047212 */ /* 0x000fe200078e3cff */
[--C-:B------:R-:W-:Y:S01]  /*5fd0*/  IMAD.X R9, RZ, RZ, R5.reuse, P5 ;  /* 0x000000ffff097224 */ /* 0x100fe200028e0605 */
[----:B------:R-:W-:Y:S01]  /*5fe0*/  IADD3 R107, P6, R38, 0x7000, RZ ;  /* 0x00007000266b7810 */ /* 0x000fe20007fde0ff */
[----:B------:R-:W-:Y:S01]  /*5ff0*/  SYNCS.ARRIVE.TRANS64.RED.A1T0 RZ, [UR4], RZ ;  /* 0x000000ffffff79a7 */ /* 0x000fe20008100404 */
[----:B------:R-:W-:Y:S01]  /*6000*/  LOP3.LUT R46, R46, R47, RZ, 0x3c, !PT ;  /* 0x0000002f2e2e7212 */ /* 0x000fe200078e3cff */
[----:B------:R-:W-:Y:S01]  /*6010*/  IMAD.X R47, RZ, RZ, R5, P0 ;  /* 0x000000ffff2f7224 */ /* 0x000fe200000e0605 */
[-C--:B------:R-:W-:Y:S01]  /*6020*/  IADD3.X R11, RZ, R5.reuse, RZ, P4, !PT ;  /* 0x00000005ff0b7210 */ /* 0x080fe200027fe4ff */
[----:B------:R-:W-:Y:S01]  /*6030*/  FMUL.FTZ R80, R123, R8 ;  /* 0x000000087b507220 */ /* 0x000fe20000410000 */
[----:B------:R-:W-:Y:S01]  /*6040*/  MOV R106, R4 ;  /* 0x00000004006a7202 */ /* 0x000fe20000000f00 */
[-C--:B------:R-:W-:Y:S01]  /*6050*/  FMUL.FTZ R93, R122, R8.reuse ;  /* 0x000000087a5d7220 */ /* 0x080fe20000410000 */
[----:B------:R-:W-:Y:S01]  /*6060*/  LOP3.LUT R10, R29, 0x380, RZ, 0xc0, !PT ;  /* 0x000003801d0a7812 */ /* 0x000fe200078ec0ff */
        /* <DEDUP_REMOVED lines=16> */
[----:B------:R-:W2:Y:S01]  /*6170*/  LDC.64 R102, c[0x0][0xb98] ;  /* 0x0002e600ff667b82 */ /* 0x000ea20000000a00 */
[----:B------:R-:W-:Y:S01]  /*6180*/  LOP3.LUT R8, R27, 0x380, RZ, 0xc0, !PT ;  /* 0x000003801b087812 */ /* 0x000fe200078ec0ff */
[----:B------:R-:W-:Y:S01]  /*6190*/  USHF.R.S32.HI UR11, URZ, 0x1f, UR7 ;  /* 0x0000001f3f0b7899 */ /* 0x000fe20008011407 */
[----:B------:R-:W-:Y:S01]  /*61a0*/  SHF.R.U64 R10, R10, 0x3, RZ ;  /* 0x000000030a0a7819 */ /* 0x000fe200000012ff */
[----:B------:R-:W-:Y:S01]  /*61b0*/  USHF.R.S32.HI UR10, URZ, 0x1f, UR40 ;  /* 0x0000001f3f0a7899 */ /* 0x000fe20008011428 */
[----:B------:R-:W-:Y:S01]  /*61c0*/  SHF.R.U64 R20, R5, 0x3, RZ ;  /* 0x0000000305147819 */ /* 0x000fe200000012ff */
[----:B------:R-:W-:Y:S01]  /*61d0*/  UIMAD UR6, UR11, UR8, URZ ;  /* 0x000000080b0672a4 */ /* 0x000fe2000f8e023f */
[----:B------:R-:W-:Y:S01]  /*61e0*/  SHF.R.U64 R8, R8, 0x3, RZ ;  /* 0x0000000308087819 */ /* 0x000fe200000012ff */
[----:B------:R-:W-:Y:S01]  /*61f0*/  FMUL.FTZ R67, R112, R61 ;  /* 0x0000003d70437220 */ /* 0x000fe20000410000 */
[----:B------:R-:W-:Y:S01]  /*6200*/  LOP3.LUT R42, R10, R29, RZ, 0x3c, !PT ;  /* 0x0000001d0a2a7212 */ /* 0x000fe200078e3cff */
[----:B------:R-:W-:Y:S01]  /*6210*/  UIMAD UR6, UR7, UR9, UR6 ;  /* 0x00000009070672a4 */ /* 0x000fe2000f8e0206 */
[----:B------:R-:W-:Y:S01]  /*6220*/  LOP3.LUT R20, R20, R107, RZ, 0x3c, !PT ;  /* 0x0000006b14147212 */ /* 0x000fe200078e3cff */
[----:B------:R-:W-:Y:S01]  /*6230*/  IMAD R107, R96, 0x80, R16 ;  /* 0x00000080606b7824 */ /* 0x000fe200078e0210 */
[----:B------:R-:W-:Y:S01]  /*6240*/  LOP3.LUT R10, R25, 0x380, RZ, 0xc0, !PT ;  /* 0x00000380190a7812 */ /* 0x000fe200078ec0ff */
[----:B------:R-:W-:Y:S01]  /*6250*/  UIADD3 UR6, UR5, UR6, URZ ;  /* 0x0000000605067290 */ /* 0x000fe2000fffe03f */
[----:B------:R-:W-:Y:S01]  /*6260*/  LOP3.LUT R40, R8, R27, RZ, 0x3c, !PT ;  /* 0x0000001b08287212 */ /* 0x000fe200078e3cff */
[----:B------:R-:W-:Y:S01]  /*6270*/  FMUL.FTZ R65, R116, R61 ;  /* 0x0000003d74417220 */ /* 0x000fe20000410000 */
[----:B------:R-:W-:Y:S01]  /*6280*/  MOV R77, R46 ;  /* 0x0000002e004d7202 */ /* 0x000fe20000000f00 */
[----:B0-----:R-:W-:Y:S01]  /*6290*/  @P1 IMAD.HI.U32 R46, R107, R110, RZ ;  /* 0x0000006e6b2e1227 */ /* 0x001fe200078e00ff */
[----:B------:R-:W-:-:S03]  /*62a0*/  LOP3.LUT R8, R13, 0x380, RZ, 0xc0, !PT ;  /* 0x000003800d087812 */ /* 0x000fc600078ec0ff */
[-C--:B------:R-:W-:Y:S01]  /*62b0*/  FMUL.FTZ R60, R121, R61.reuse ;  /* 0x0000003d793c7220 */ /* 0x080fe20000410000 */
[----:B------:R-:W-:Y:S01]  /*62c0*/  SHF.R.U64 R10, R10, 0x3, RZ ;  /* 0x000000030a0a7819 */ /* 0x000fe200000012ff */
[----:B------:R-:W-:Y:S01]  /*62d0*/  IMAD.MOV.U32 R47, RZ, RZ, R107 ;  /* 0x000000ffff2f7224 */ /* 0x000fe200078e006b */
[----:B------:R-:W-:Y:S01]  /*62e0*/  SHF.R.U64 R8, R8, 0x3, RZ ;  /* 0x0000000308087819 */ /* 0x000fe200000012ff */
[----:B------:R-:W-:Y:S01]  /*62f0*/  FMUL.FTZ R63, R120, R61 ;  /* 0x0000003d783f7220 */ /* 0x000fe20000410000 */
[----:B------:R-:W-:Y:S01]  /*6300*/  LOP3.LUT R10, R10, R25, RZ, 0x3c, !PT ;  /* 0x000000190a0a7212 */ /* 0x000fe200078e3cff */
[-C--:B------:R-:W-:Y:S01]  /*6310*/  FMUL.FTZ R51, R125, R61.reuse ;  /* 0x0000003d7d337220 */ /* 0x080fe20000410000 */
[----:B------:R-:W-:Y:S01]  /*6320*/  IADD3 R25, P0, R38, 0x6000, RZ ;  /* 0x0000600026197810 */ /* 0x000fe20007f1e0ff */
[----:B------:R-:W-:Y:S01]  /*6330*/  FMUL.FTZ R58, R124, R61 ;  /* 0x0000003d7c3a7220 */ /* 0x000fe20000410000 */
[----:B-1----:R-:W-:Y:S01]  /*6340*/  @P1 SHF.R.U32.HI R47, RZ, R111, R46 ;  /* 0x0000006fff2f1219 */ /* 0x002fe2000001162e */
[----:B------:R-:W-:Y:S01]  /*6350*/  FMUL.FTZ R52, R129, R61 ;  /* 0x0000003d81347220 */ /* 0x000fe20000410000 */
[----:B------:R-:W-:Y:S01]  /*6360*/  F2FP.F16.F32.PACK_AB R6, R6, R7 ;  /* 0x000000070606723e */ /* 0x000fe200000000ff */
[----:B------:R-:W-:Y:S01]  /*6370*/  FMUL.FTZ R57, R128, R61 ;  /* 0x0000003d80397220 */ /* 0x000fe20000410000 */
[----:B------:R-:W-:Y:S01]  /*6380*/  F2FP.F16.F32.PACK_AB R5, R100, R105 ;  /* 0x000000696405723e */ /* 0x000fe200000000ff */
[----:B------:R-:W-:Y:S01]  /*6390*/  FMUL.FTZ R49, R133, R61 ;  /* 0x0000003d85317220 */ /* 0x000fe20000410000 */
[----:B------:R-:W-:Y:S01]  /*63a0*/  F2FP.F16.F32.PACK_AB R7, R104, R109 ;  /* 0x0000006d6807723e */ /* 0x000fe200000000ff */
[----:B------:R-:W-:Y:S01]  /*63b0*/  BAR.SYNC.DEFER_BLOCKING 0x1, 0x100 ;  /* 0x0044000000007b1d */ /* 0x000fe20000010000 */
[----:B------:R-:W-:Y:S01]  /*63c0*/  LOP3.LUT R14, R8, R13, RZ, 0x3c, !PT ;  /* 0x0000000d080e7212 */ /* 0x000fe200078e3cff */
[----:B------:R-:W-:Y:S01]  /*63d0*/  IMAD.U32 R13, RZ, RZ, UR5 ;  /* 0x00000005ff0d7e24 */ /* 0x000fe2000f8e00ff */
[----:B------:R-:W-:Y:S01]  /*63e0*/  LOP3.LUT R24, R25, 0x380, RZ, 0xc0, !PT ;  /* 0x0000038019187812 */ /* 0x000fe200078ec0ff */
[----:B------:R-:W-:Y:S01]  /*63f0*/  IMAD.U32 R13, RZ, RZ, UR6 ;  /* 0x00000006ff0d7e24 */ /* 0x000fe2000f8e00ff */
[----:B------:R-:W-:Y:S01]  /*6400*/  MOV R105, R40 ;  /* 0x0000002800697202 */ /* 0x000fe20000000f00 */
[----:B------:R-:W-:Y:S01]  /*6410*/  IMAD.MOV R40, RZ, RZ, -R47 ;  /* 0x000000ffff287224 */ /* 0x000fe200078e0a2f */
[----:B------:R-:W-:Y:S01]  /*6420*/  SHF.R.U64 R24, R24, 0x3, RZ ;  /* 0x0000000318187819 */ /* 0x000fe200000012ff */
[----:B--2---:R-:W-:Y:S01]  /*6430*/  IMAD.WIDE.U32 R12, R102, UR40, R12 ;  /* 0x00000028660c7c25 */ /* 0x004fe2000f8e000c */
[----:B------:R-:W-:Y:S01]  /*6440*/  IADD3 R29, P3, R38, 0x4000, RZ ;  /* 0x00004000261d7810 */ /* 0x000fe20007f7e0ff */
[----:B------:R-:W-:Y:S01]  /*6450*/  ULDC.64 UR4, c[0x0][0xb88] ;  /* 0x0002e20000047ab9 */ /* 0x000fe20000000a00 */
[----:B------:R-:W-:Y:S01]  /*6460*/  LOP3.LUT R24, R24, R25, RZ, 0x3c, !PT ;  /* 0x0000001918187212 */ /* 0x000fe200078e3cff */
[----:B------:R-:W-:Y:S01]  /*6470*/  IMAD.X R25, RZ, RZ, R39, P0 ;  /* 0x000000ffff197224 */ /* 0x000fe200000e0627 */
[----:B------:R-:W-:Y:S01]  /*6480*/  SHF.R.S32.HI R41, RZ, 0x1f, R47 ;  /* 0x0000001fff297819 */ /* 0x000fe2000001142f */
[----:B------:R-:W-:Y:S01]  /*6490*/  ULDC UR6, c[0x0][0xa88] ;  /* 0x0002a20000067ab9 */ /* 0x000fe20000000800 */
[----:B------:R-:W-:Y:S01]  /*64a0*/  IADD3 R12, P0, R47, R12, RZ ;  /* 0x0000000c2f0c7210 */ /* 0x000fe20007f1e0ff */
[-C--:B------:R-:W-:Y:S01]  /*64b0*/  FMUL.FTZ R56, R132, R61.reuse ;  /* 0x0000003d84387220 */ /* 0x080fe20000410000 */
[----:B------:R-:W-:Y:S01]  /*64c0*/  LOP3.LUT R8, R21, 0x380, RZ, 0xc0, !PT ;  /* 0x0000038015087812 */ /* 0x000fe200078ec0ff */
[-C--:B------:R-:W-:Y:S01]  /*64d0*/  FMUL.FTZ R50, R137, R61.reuse ;  /* 0x0000003d89327220 */ /* 0x080fe20000410000 */
[----:B------:R-:W-:Y:S01]  /*64e0*/  IADD3 R27, P2, R38, 0x5000, RZ ;  /* 0x00005000261b7810 */ /* 0x000fe20007f5e0ff */
[-C--:B------:R-:W-:Y:S01]  /*64f0*/  FMUL.FTZ R55, R136, R61.reuse ;  /* 0x0000003d88377220 */ /* 0x080fe20000410000 */
[----:B------:R-:W-:Y:S01]  /*6500*/  LOP3.LUT R28, R29, 0x380, RZ, 0xc0, !PT ;  /* 0x000003801d1c7812 */ /* 0x000fe200078ec0ff */
[-C--:B------:R-:W-:Y:S01]  /*6510*/  FMUL.FTZ R3, R141, R61.reuse ;  /* 0x0000003d8d037220 */ /* 0x080fe20000410000 */
[----:B------:R-:W-:Y:S01]  /*6520*/  SHF.R.U64 R8, R8, 0x3, RZ ;  /* 0x0000000308087819 */ /* 0x000fe200000012ff */
[----:B------:R0:W-:Y:S01]  /*6530*/  STSM.16.M88.4 [R106], R4 ;  /* 0x000000046a007844 */ /* 0x0001e20000000200 */
[----:B------:R-:W-:Y:S01]  /*6540*/  LOP3.LUT R26, R27, 0x380, RZ, 0xc0, !PT ;  /* 0x000003801b1a7812 */ /* 0x000fe200078ec0ff */
[----:B------:R-:W-:Y:S01]  /*6550*/  FMUL.FTZ R54, R140, R61 ;  /* 0x0000003d8c367220 */ /* 0x000fe20000410000 */
[----:B------:R-:W-:Y:S01]  /*6560*/  MOV R15, R14 ;  /* 0x0000000e000f7202 */ /* 0x000fe20000000f00 */
[-C--:B------:R-:W-:Y:S01]  /*6570*/  FMUL.FTZ R48, R145, R61.reuse ;  /* 0x0000003d91307220 */ /* 0x080fe20000410000 */
[----:B------:R-:W-:Y:S01]  /*6580*/  SHF.R.U64 R28, R28, 0x3, RZ ;  /* 0x000000031c1c7819 */ /* 0x000fe200000012ff */
[----:B------:R-:W-:Y:S01]  /*6590*/  FMUL.FTZ R53, R144, R61 ;  /* 0x0000003d90357220 */ /* 0x000fe20000410000 */
[----:B------:R-:W-:Y:S01]  /*65a0*/  MOV R104, R42 ;  /* 0x0000002a00687202 */ /* 0x000fe20000000f00 */
[----:B------:R-:W-:Y:S01]  /*65b0*/  IMAD R43, R96, 0x80, R19 ;  /* 0x00000080602b7824 */ /* 0x000fe200078e0213 */
[----:B------:R-:W-:Y:S01]  /*65c0*/  LOP3.LUT R8, R8, R21, RZ, 0x3c, !PT ;  /* 0x0000001508087212 */ /* 0x000fe200078e3cff */
[-C--:B------:R-:W-:Y:S01]  /*65d0*/  FMUL.FTZ R0, R149, R61.reuse ;  /* 0x0000003d95007220 */ /* 0x080fe20000410000 */
[----:B------:R-:W-:Y:S01]  /*65e0*/  SHF.R.U64 R26, R26, 0x3, RZ ;  /* 0x000000031a1a7819 */ /* 0x000fe200000012ff */
[----:B------:R-:W-:Y:S01]  /*65f0*/  FMUL.FTZ R61, R148, R61 ;  /* 0x0000003d943d7220 */ /* 0x000fe20000410000 */
[----:B------:R-:W-:Y:S01]  /*6600*/  LOP3.LUT R28, R28, R29, RZ, 0x3c, !PT ;  /* 0x0000001d1c1c7212 */ /* 0x000fe200078e3cff */
[----:B------:R-:W-:Y:S01]  /*6610*/  IMAD.X R29, RZ, RZ, R39, P3 ;  /* 0x000000ffff1d7224 */ /* 0x000fe200018e0627 */
[----:B------:R-:W-:Y:S01]  /*6620*/  MOV R14, R8 ;  /* 0x00000008000e7202 */ /* 0x000fe20000000f00 */
[----:B0-----:R-:W-:Y:S01]  /*6630*/  IMAD R4, R102, UR10, RZ ;  /* 0x0000000a66047c24 */ /* 0x001fe2000f8e02ff */
[----:B------:R-:W-:Y:S01]  /*6640*/  MOV R106, R10 ;  /* 0x0000000a006a7202 */ /* 0x000fe20000000f00 */
[----:B------:R-:W-:Y:S01]  /*6650*/  IMAD R11, R59, R40, R107 ;  /* 0x000000283b0b7224 */ /* 0x000fe200078e026b */
[----:B------:R-:W-:Y:S01]  /*6660*/  F2FP.F16.F32.PACK_AB R5, R108, R113 ;  /* 0x000000716c05723e */ /* 0x000fe200000000ff */
[----:B------:R-:W-:Y:S01]  /*6670*/  IMAD R103, R103, UR40, R4 ;  /* 0x0000002867677c24 */ /* 0x000fe2000f8e0204 */
[----:B------:R-:W-:Y:S01]  /*6680*/  F2FP.F16.F32.PACK_AB R4, R72, R75 ;  /* 0x0000004b4804723e */ /* 0x000fe200000000ff */
[----:B------:R-:W-:Y:S01]  /*6690*/  IMAD R72, R59, UR6, RZ ;  /* 0x000000063b487c24 */ /* 0x000fe2000f8e02ff */
[----:B------:R-:W-:Y:S01]  /*66a0*/  SHF.R.S32.HI R10, RZ, 0x1f, R11 ;  /* 0x0000001fff0a7819 */ /* 0x000fe2000001140b */
[----:B------:R-:W-:Y:S01]  /*66b0*/  ULDC.64 UR8, c[0x0][0xae8] ;  /* 0x0002ba0000087ab9 */ /* 0x000fe20000000a00 */
[----:B------:R-:W-:-:S02]  /*66c0*/  IADD3.X R13, R41, R13, R103, P0, !PT ;  /* 0x0000000d290d7210 */ /* 0x000fc400007fe467 */
[----:B------:R-:W-:Y:S01]  /*66d0*/  F2FP.F16.F32.PACK_AB R6, R70, R73 ;  /* 0x000000494606723e */ /* 0x000fe200000000ff */
[----:B------:R-:W-:Y:S01]  /*66e0*/  IMAD R10, R10, UR4, RZ ;  /* 0x000000040a0a7c24 */ /* 0x000fe2000f8e02ff */
[----:B------:R-:W-:Y:S01]  /*66f0*/  F2FP.F16.F32.PACK_AB R7, R98, R117 ;  /* 0x000000756207723e */ /* 0x000fe200000000ff */
[C---:B------:R-:W-:Y:S01]  /*6700*/  IMAD.WIDE.U32 R12, R11.reuse, UR4, R12 ;  /* 0x000000040b0c7c25 */ /* 0x040fe2000f8e000c */
[----:B------:R-:W-:Y:S02]  /*6710*/  LOP3.LUT P0, RZ, R154, 0x3, RZ, 0xc0, !PT ;  /* 0x000000039aff7812 */ /* 0x000fe4000780c0ff */
[----:B------:R-:W-:Y:S01]  /*6720*/  F2FP.F16.F32.PACK_AB R8, R66, R71 ;  /* 0x000000474208723e */ /* 0x000fe200000000ff */
[----:B------:R-:W-:Y:S01]  /*6730*/  IMAD R41, R11, UR5, R10 ;  /* 0x000000050b297c24 */ /* 0x000fe2000f8e020a */
[----:B------:R0:W-:Y:S01]  /*6740*/  STSM.16.M88.4 [R15], R4 ;  /* 0x000000040f007844 */ /* 0x0001e20000000200 */
[----:B------:R-:W-:Y:S01]  /*6750*/  ULDC.64 UR4, c[0x0][0xb50] ;  /* 0x0002d40000047ab9 */ /* 0x000fe20000000a00 */
[----:B------:R-:W-:-:S02]  /*6760*/  F2FP.F16.F32.PACK_AB R9, R94, R101 ;  /* 0x000000655e09723e */ /* 0x000fc400000000ff */
[----:B------:R-:W-:Y:S02]  /*6770*/  F2FP.F16.F32.PACK_AB R10, R68, R69 ;  /* 0x00000045440a723e */ /* 0x000fe400000000ff */
[----:B------:R-:W-:Y:S02]  /*6780*/  F2FP.F16.F32.PACK_AB R11, R92, R99 ;  /* 0x000000635c0b723e */ /* 0x000fe400000000ff */
[----:B------:R-:W-:Y:S02]  /*6790*/  LEA R40, P3, R12, UR4, 0x2 ;  /* 0x000000040c287c11 */ /* 0x000fe4000f8610ff */
[----:B------:R-:W-:Y:S01]  /*67a0*/  LOP3.LUT R26, R26, R27, RZ, 0x3c, !PT ;  /* 0x0000001b1a1a7212 */ /* 0x000fe200078e3cff */
[----:B------:R-:W-:Y:S01]  /*67b0*/  IMAD.X R27, RZ, RZ, R39, P2 ;  /* 0x000000ffff1b7224 */ /* 0x000fe200010e0627 */
[----:B------:R-:W-:Y:S01]  /*67c0*/  ISETP.GE.OR P2, PT, R43, R72, P0 ;  /* 0x000000482b00720c */ /* 0x000fe20000746670 */
[----:B------:R1:W-:Y:S01]  /*67d0*/  STSM.16.M88.4 [R14], R8 ;  /* 0x000000080e007844 */ /* 0x0003e20000000200 */
[----:B------:R-:W-:Y:S01]  /*67e0*/  F2FP.F16.F32.PACK_AB R71, R81, R84 ;  /* 0x000000545147723e */ /* 0x000fe200000000ff */
[----:B0-----:R-:W-:Y:S01]  /*67f0*/  VIADD R5, R43, 0x8 ;  /* 0x000000082b057836 */ /* 0x001fe20000000000 */
[----:B------:R-:W-:Y:S01]  /*6800*/  IADD3 R7, R13, R41, RZ ;  /* 0x000000290d077210 */ /* 0x000fe20007ffe0ff */
[----:B------:R-:W-:Y:S01]  /*6810*/  SHFL.IDX PT, R66, R40, 0x1, 0x1c1f ;  /* 0x003c1f0028427f89 */ /* 0x000fe200000e0000 */
[----:B------:R-:W-:-:S02]  /*6820*/  F2FP.F16.F32.PACK_AB R4, R62, R67 ;  /* 0x000000433e04723e */ /* 0x000fc400000000ff */
[----:B------:R-:W-:Y:S02]  /*6830*/  ISETP.GE.OR P0, PT, R5, R72, P0 ;  /* 0x000000480500720c */ /* 0x000fe40000706670 */
[----:B------:R-:W-:Y:S02]  /*6840*/  LEA.HI.X R41, R12, UR5, R7, 0x2, P3 ;  /* 0x000000050c297c11 */ /* 0x000fe400098f1407 */
[----:B------:R-:W-:Y:S02]  /*6850*/  F2FP.F16.F32.PACK_AB R5, R88, R97 ;  /* 0x000000615805723e */ /* 0x000fe400000000ff */
[----:B------:R-:W-:Y:S01]  /*6860*/  F2FP.F16.F32.PACK_AB R6, R64, R65 ;  /* 0x000000414006723e */ /* 0x000fe200000000ff */
[----:B------:R-:W-:Y:S01]  /*6870*/  SHFL.IDX PT, R67, R41, 0x1, 0x1c1f ;  /* 0x003c1f0029437f89 */ /* 0x000fe200000e0000 */
[----:B------:R-:W-:Y:S02]  /*6880*/  F2FP.F16.F32.PACK_AB R7, R90, R95 ;  /* 0x0000005f5a07723e */ /* 0x000fe400000000ff */
[----:B------:R-:W-:Y:S01]  /*6890*/  F2FP.F16.F32.PACK_AB R12, R60, R63 ;  /* 0x0000003f3c0c723e */ /* 0x000fe200000000ff */
[----:B------:R-:W-:Y:S01]  /*68a0*/  SHFL.IDX PT, R64, R40, RZ, 0x1c1f ;  /* 0x001c1fff28407589 */ /* 0x000fe200000e0000 */
[----:B------:R-:W-:-:S02]  /*68b0*/  F2FP.F16.F32.PACK_AB R13, R80, R93 ;  /* 0x0000005d500d723e */ /* 0x000fc400000000ff */
[----:B-1----:R-:W-:Y:S01]  /*68c0*/  F2FP.F16.F32.PACK_AB R14, R51, R58 ;  /* 0x0000003a330e723e */ /* 0x002fe200000000ff */
[----:B------:R-:W-:Y:S01]  /*68d0*/  STSM.16.M88.4 [R106], R4 ;  /* 0x000000046a007844 */ /* 0x000fe20000000200 */
[----:B------:R-:W-:Y:S02]  /*68e0*/  F2FP.F16.F32.PACK_AB R15, R79, R86 ;  /* 0x000000564f0f723e */ /* 0x000fe400000000ff */
[----:B------:R-:W-:Y:S01]  /*68f0*/  F2FP.F16.F32.PACK_AB R8, R52, R57 ;  /* 0x000000393408723e */ /* 0x000fe200000000ff */
[----:B------:R-:W0:Y:S01]  /*6900*/  SHFL.IDX PT, R65, R41, RZ, 0x1c1f ;  /* 0x001c1fff29417589 */ /* 0x000e2200000e0000 */
[----:B------:R-:W-:Y:S01]  /*6910*/  F2FP.F16.F32.PACK_AB R9, R76, R91 ;  /* 0x0000005b4c09723e */ /* 0x000fe200000000ff */
[----:B------:R-:W1:Y:S01]  /*6920*/  @P1 LDC R57, c[0x0][0xbec] ;  /* 0x0002fb00ff391b82 */ /* 0x000e620000000800 */
[----:B------:R-:W-:Y:S01]  /*6930*/  F2FP.F16.F32.PACK_AB R10, R49, R56 ;  /* 0x00000038310a723e */ /* 0x000fe200000000ff */
[----:B------:R-:W-:Y:S01]  /*6940*/  STSM.16.M88.4 [R105], R12 ;  /* 0x0000000c69007844 */ /* 0x000fe20000000200 */
[----:B------:R-:W-:-:S02]  /*6950*/  F2FP.F16.F32.PACK_AB R11, R78, R89 ;  /* 0x000000594e0b723e */ /* 0x000fc400000000ff */
[----:B------:R-:W-:Y:S02]  /*6960*/  MOV R100, R44 ;  /* 0x0000002c00647202 */ /* 0x000fe40000000f00 */
        /* <DEDUP_REMOVED lines=9> */
[C---:B------:R-:W-:Y:S02]  /*6a00*/  LOP3.LUT R21, R38.reuse, 0x380, RZ, 0xc0, !PT ;  /* 0x0000038026157812 */ /* 0x040fe400078ec0ff */
[C---:B------:R-:W-:Y:S01]  /*6a10*/  IADD3 R33, P5, R38.reuse, 0x2000, RZ ;  /* 0x0000200026217810 */ /* 0x040fe20007fbe0ff */
[----:B------:R-:W-:Y:S01]  /*6a20*/  STSM.16.M88.4 [R77], R80 ;  /* 0x000000504d007844 */ /* 0x000fe20000000200 */
[----:B------:R-:W-:Y:S01]  /*6a30*/  IMAD R3, R153, 0x20, R17 ;  /* 0x0000002099037824 */ /* 0x000fe200078e0211 */
[----:B------:R-:W-:Y:S01]  /*6a40*/  SHF.R.U64 R21, R21, 0x3, RZ ;  /* 0x0000000315157819 */ /* 0x000fe200000012ff */
[----:B------:R-:W-:Y:S01]  /*6a50*/  BAR.SYNC.DEFER_BLOCKING 0x1, 0x100 ;  /* 0x0044000000007b1d */ /* 0x000fe20000010000 */
[----:B------:R-:W-:Y:S01]  /*6a60*/  IADD3 R31, P4, R38, 0x3000, RZ ;  /* 0x00003000261f7810 */ /* 0x000fe20007f9e0ff */
[----:B------:R-:W-:Y:S01]  /*6a70*/  UIMAD UR6, UR11, UR8, URZ ;  /* 0x000000080b0672a4 */ /* 0x000fe2000f8e023f */
[----:B------:R-:W-:Y:S01]  /*6a80*/  LOP3.LUT R38, R21, R38, RZ, 0x3c, !PT ;  /* 0x0000002615267212 */ /* 0x000fe200078e3cff */
[----:B------:R-:W-:Y:S01]  /*6a90*/  IMAD.X R21, RZ, RZ, R39, P6 ;  /* 0x000000ffff157224 */ /* 0x000fe200030e0627 */
[----:B------:R-:W-:Y:S01]  /*6aa0*/  UIMAD.WIDE.U32 UR4, UR7, UR8, URZ ;  /* 0x00000008070472a5 */ /* 0x000fe2000f8e003f */
[----:B------:R-:W-:Y:S01]  /*6ab0*/  LOP3.LUT R32, R33, 0x380, RZ, 0xc0, !PT ;  /* 0x0000038021207812 */ /* 0x000fe200078ec0ff */
[----:B0-----:R0:W-:Y:S01]  /*6ac0*/  @!P2 ST.E desc[UR48][R64.64], R37 ;  /* 0x000000254000a985 */ /* 0x0011e2000c101930 */
[----:B------:R-:W-:Y:S01]  /*6ad0*/  UIMAD UR6, UR7, UR9, UR6 ;  /* 0x00000009070672a4 */ /* 0x000fe2000f8e0206 */
[----:B------:R-:W-:-:S02]  /*6ae0*/  LOP3.LUT R30, R31, 0x380, RZ, 0xc0, !PT ;  /* 0x000003801f1e7812 */ /* 0x000fc400078ec0ff */
[----:B------:R2:W-:Y:S01]  /*6af0*/  @!P0 ST.E desc[UR48][R66.64], R36 ;  /* 0x0000002442008985 */ /* 0x0005e2000c101930 */
[----:B------:R-:W-:Y:S01]  /*6b00*/  ULDC.64 UR8, c[0x0][0xaf0] ;  /* 0x0002bc0000087ab9 */ /* 0x000fe20000000a00 */
[----:B------:R-:W-:Y:S02]  /*6b10*/  SHF.R.U64 R32, R32, 0x3, RZ ;  /* 0x0000000320207819 */ /* 0x000fe400000012ff */
[----:B------:R3:W5:Y:S01]  /*6b20*/  LD.E.128 R44, desc[UR48][R34.64] ;  /* 0x00000030222c7980 */ /* 0x000762000c101d00 */
[----:B0-----:R-:W0:Y:S03]  /*6b30*/  @P1 LDC R37, c[0x0][0xbf0] ;  /* 0x0002fc00ff251b82 */ /* 0x001e260000000800 */
[----:B------:R4:W5:Y:S01]  /*6b40*/  LD.E.128 R52, desc[UR48][R28.64] ;  /* 0x000000301c347980 */ /* 0x000962000c101d00 */
[----:B------:R-:W-:Y:S01]  /*6b50*/  UIADD3 UR5, UR5, UR6, URZ ;  /* 0x0000000605057290 */ /* 0x000fe2000fffe03f */
[----:B------:R-:W-:-:S02]  /*6b60*/  SHF.R.U64 R30, R30, 0x3, RZ ;  /* 0x000000031e1e7819 */ /* 0x000fc400000012ff */
[----:B------:R2:W5:Y:S01]  /*6b70*/  LD.E.128 R8, desc[UR48][R20.64] ;  /* 0x0000003014087980 */ /* 0x000562000c101d00 */
[----:B------:R-:W-:Y:S01]  /*6b80*/  LOP3.LUT R32, R32, R33, RZ, 0x3c, !PT ;  /* 0x0000002120207212 */ /* 0x000fe200078e3cff */
[----:B---3--:R-:W3:Y:S02]  /*6b90*/  LDC.64 R34, c[0x0][0xae0] ;  /* 0x0002b800ff227b82 */ /* 0x008ee40000000a00 */
[----:B------:R-:W5:Y:S01]  /*6ba0*/  LD.E.128 R48, desc[UR48][R38.64] ;  /* 0x0000003026307980 */ /* 0x000f62000c101d00 */
[----:B----4-:R-:W-:Y:S01]  /*6bb0*/  IMAD R28, R96, 0x80, R3 ;  /* 0x00000080601c7824 */ /* 0x010fe200078e0203 */
[----:B------:R-:W-:Y:S01]  /*6bc0*/  UIMAD UR6, UR10, UR8, URZ ;  /* 0x000000080a0672a4 */ /* 0x000fe2000f8e023f */
[----:B------:R-:W-:Y:S01]  /*6bd0*/  LOP3.LUT R30, R30, R31, RZ, 0x3c, !PT ;  /* 0x0000001f1e1e7212 */ /* 0x000fe200078e3cff */
[----:B------:R-:W-:Y:S01]  /*6be0*/  UIMAD.WIDE.U32 UR4, UR40, UR8, UR4 ;  /* 0x00000008280472a5 */ /* 0x000fe2000f8e0004 */
[----:B-1----:R-:W-:Y:S01]  /*6bf0*/  @P1 IMAD.HI.U32 R0, R28, R57, RZ ;  /* 0x000000391c001227 */ /* 0x002fe200078e00ff */
[----:B------:R-:W-:Y:S01]  /*6c00*/  IADD3.X R33, RZ, R39, RZ, P5, !PT ;  /* 0x00000027ff217210 */ /* 0x000fe20002ffe4ff */
[----:B------:R-:W5:Y:S02]  /*6c10*/  LD.E.128 R60, desc[UR48][R26.64] ;  /* 0x000000301a3c7980 */ /* 0x000f64000c101d00 */
[----:B--2---:R-:W-:Y:S01]  /*6c20*/  IMAD.MOV.U32 R20, RZ, RZ, R28 ;  /* 0x000000ffff147224 */ /* 0x004fe200078e001c */
[----:B------:R-:W-:Y:S01]  /*6c30*/  UIMAD UR6, UR40, UR9, UR6 ;  /* 0x00000009280672a4 */ /* 0x000fe2000f8e0206 */
[----:B------:R-:W-:Y:S01]  /*6c40*/  IMAD.X R31, RZ, RZ, R39, P4 ;  /* 0x000000ffff1f7224 */ /* 0x000fe200020e0627 */
[----:B------:R-:W5:Y:S01]  /*6c50*/  LD.E.128 R40, desc[UR48][R32.64] ;  /* 0x0000003020287980 */ /* 0x000f62000c101d00 */
[----:B0-----:R-:W-:Y:S01]  /*6c60*/  @P1 SHF.R.U32.HI R20, RZ, R37, R0 ;  /* 0x00000025ff141219 */ /* 0x001fe20000011600 */
[----:B------:R-:W-:-:S02]  /*6c70*/  UIADD3 UR5, UR5, UR6, URZ ;  /* 0x0000000605057290 */ /* 0x000fc4000fffe03f */
[----:B------:R-:W5:Y:S01]  /*6c80*/  LD.E.128 R4, desc[UR48][R30.64] ;  /* 0x000000301e047980 */ /* 0x000f62000c101d00 */
[--C-:B------:R-:W-:Y:S01]  /*6c90*/  SHF.R.S32.HI R3, RZ, 0x1f, R20.reuse ;  /* 0x0000001fff037819 */ /* 0x100fe20000011414 */
[----:B------:R-:W-:Y:S02]  /*6ca0*/  IMAD.MOV R0, RZ, RZ, -R20 ;  /* 0x000000ffff007224 */ /* 0x000fe400078e0a14 */
[----:B------:R0:W5:Y:S01]  /*6cb0*/  LD.E.128 R12, desc[UR48][R24.64] ;  /* 0x00000030180c7980 */ /* 0x000162000c101d00 */
[----:B------:R-:W-:Y:S01]  /*6cc0*/  ULDC.64 UR6, c[0x0][0xad8] ;  /* 0x0002b60000067ab9 */ /* 0x000fe20000000a00 */
[----:B------:R-:W-:Y:S01]  /*6cd0*/  IMAD R59, R59, R0, R28 ;  /* 0x000000003b3b7224 */ /* 0x000fe200078e021c */
[----:B------:R-:W-:Y:S01]  /*6ce0*/  @!PT LDS RZ, [RZ] ;  /* 0x00000000fffff984 */ /* 0x000fe20000000800 */
[----:B------:R-:W-:Y:S01]  /*6cf0*/  @!PT LDS RZ, [RZ] ;  /* 0x00000000fffff984 */ /* 0x000fe20000000800 */
[----:B------:R-:W-:Y:S01]  /*6d00*/  @!PT LDS RZ, [RZ] ;  /* 0x00000000fffff984 */ /* 0x000fe20000000800 */
[----:B------:R-:W-:Y:S01]  /*6d10*/  @!PT LDS RZ, [RZ] ;  /* 0x00000000fffff984 */ /* 0x000fe20000000800 */
[----:B------:R1:W-:Y:S06]  /*6d20*/  MEMBAR.ALL.CTA ;  /* 0x0000000000007992 */ /* 0x0003ec0000008000 */
[----:B-1----:R-:W1:Y:S01]  /*6d30*/  FENCE.VIEW.ASYNC.S ;  /* 0x00000000000073c6 */ /* 0x002e620000000000 */
[----:B---3--:R-:W-:Y:S01]  /*6d40*/  IMAD R3, R3, R34, RZ ;  /* 0x0000002203037224 */ /* 0x008fe200078e02ff */
[----:B------:R-:W-:-:S03]  /*6d50*/  SHF.R.S32.HI R0, RZ, 0x1f, R59 ;  /* 0x0000001fff007819 */ /* 0x000fc6000001143b */
[C---:B------:R-:W-:Y:S02]  /*6d60*/  IMAD R3, R20.reuse, R35, R3 ;  /* 0x0000002314037224 */ /* 0x040fe400078e0203 */
[----:B------:R-:W-:Y:S01]  /*6d70*/  IMAD.WIDE.U32 R20, R20, R34, UR4 ;  /* 0x0000000414147e25 */ /* 0x000fe2000f8e0022 */
[----:B------:R-:W-:-:S03]  /*6d80*/  LEA R29, R96, R17, 0x7 ;  /* 0x00000011601d7211 */ /* 0x000fc600078e38ff */
[----:B------:R-:W-:Y:S02]  /*6d90*/  IMAD.IADD R21, R21, 0x1, R3 ;  /* 0x0000000115157824 */ /* 0x000fe400078e0203 */
[----:B------:R-:W-:Y:S01]  /*6da0*/  IMAD R0, R0, UR6, RZ ;  /* 0x0000000600007c24 */ /* 0x000fe2000f8e02ff */
[----:B------:R-:W-:Y:S01]  /*6db0*/  UIADD3 UR39, UR39, 0x28820, URZ ;  /* 0x0002882027277890 */ /* 0x000fe2000fffe03f */
[----:B------:R-:W-:Y:S01]  /*6dc0*/  IMAD.WIDE.U32 R20, R59, UR6, R20 ;  /* 0x000000063b147c25 */ /* 0x000fe2000f8e0014 */
[----:B------:R-:W-:Y:S01]  /*6dd0*/  UIADD3 UR43, UR43, 0x1, URZ ;  /* 0x000000012b2b7890 */ /* 0x000fe2000fffe03f */
[----:B------:R-:W-:Y:S02]  /*6de0*/  ISETP.GE.AND P1, PT, R29, R72, PT ;  /* 0x000000481d00720c */ /* 0x000fe40003f26270 */
[----:B0-----:R-:W-:Y:S01]  /*6df0*/  IMAD R25, R59, UR7, R0 ;  /* 0x000000073b197c24 */ /* 0x001fe2000f8e0200 */
[----:B------:R-:W-:Y:S01]  /*6e00*/  ULDC.64 UR6, c[0x0][0xa80] ;  /* 0x0002a00000067ab9 */ /* 0x000fe20000000a00 */
[----:B------:R-:W-:Y:S01]  /*6e10*/  UPRMT UR39, URZ, 0x654, UR39 ;  /* 0x000006543f277896 */ /* 0x000fe20008000027 */
[----:B------:R-:W-:Y:S01]  /*6e20*/  LEA R0, P2, R20, UR6, 0x1 ;  /* 0x0000000614007c11 */ /* 0x000fe2000f8408ff */
[----:B------:R-:W-:Y:S01]  /*6e30*/  IMAD.IADD R21, R21, 0x1, R25 ;  /* 0x0000000115157824 */ /* 0x000fe200078e0219 */
[----:B------:R-:W-:Y:S01]  /*6e40*/  UISETP.NE.AND UP0, UPT, UR43, 0x2, UPT ;  /* 0x000000022b00788c */ /* 0x000fe2000bf05270 */
[----:B------:R-:W-:-:S03]  /*6e50*/  VIADD R3, R29, 0x20 ;  /* 0x000000201d037836 */ /* 0x000fc60000000000 */
[----:B------:R-:W-:Y:S01]  /*6e60*/  LEA.HI.X R28, R20, UR7, R21, 0x1, P2 ;  /* 0x00000007141c7c11 */ /* 0x000fe200090f0c15 */
[----:B------:R-:W-:Y:S01]  /*6e70*/  USEL UR5, URZ, 0x1, UP0 ;  /* 0x000000013f057887 */ /* 0x000fe20008000000 */
[-C--:B------:R-:W-:Y:S01]  /*6e80*/  ISETP.GE.AND P3, PT, R3, R72.reuse, PT ;  /* 0x000000480300720c */ /* 0x080fe20003f66270 */
[----:B------:R-:W-:Y:S01]  /*6e90*/  ULDC UR4, c[0x0][0xc] ;  /* 0x0000030000047ab9 */ /* 0x000fe20000000800 */
[----:B------:R-:W-:Y:S01]  /*6ea0*/  VIADD R3, R29, 0x40 ;  /* 0x000000401d037836 */ /* 0x000fe20000000000 */
[----:B------:R-:W-:Y:S01]  /*6eb0*/  UIADD3 UR41, UR4, UR41, URZ ;  /* 0x0000002904297290 */ /* 0x000fe2000fffe03f */
[----:B-1----:R0:W1:Y:S01]  /*6ec0*/  SHFL.IDX PT, R26, R0, RZ, 0x181f ;  /* 0x00181fff001a7589 */ /* 0x00206200000e0000 */
        /* <DEDUP_REMOVED lines=9> */
[----:B------:R-:W-:-:S11]  /*6f60*/  ISETP.GE.AND P1, PT, R22, UR4, PT ;  /* 0x0000000416007c0c */ /* 0x000fd6000bf26270 */
[----:B-1----:R-:W-:Y:S02]  /*6f70*/  @!P2 LEA R24, P4, R18, R26, 0x1 ;  /* 0x0000001a1218a211 */ /* 0x002fe400078808ff */
[----:B--2---:R-:W-:Y:S02]  /*6f80*/  @!P1 IMAD.WIDE R20, R22, 0x2, R26 ;  /* 0x0000000216149825 */ /* 0x004fe400078e021a */
[----:B------:R-:W-:-:S03]  /*6f90*/  @!P2 LEA.HI.X R25, R18, R27, R188, 0x1, P4 ;  /* 0x0000001b1219a211 */ /* 0x000fc600020f0cbc */
[----:B-----5:R3:W-:Y:S04]  /*6fa0*/  @!P1 ST.E.128 desc[UR48][R20.64], R48 ;  /* 0x0000003014009985 */ /* 0x0207e8000c101d30 */
[----:B------:R3:W-:Y:S02]  /*6fb0*/  @!P2 ST.E.128 desc[UR48][R24.64], R52 ;  /* 0x000000341800a985 */ /* 0x0007e4000c101d30 */
.L_x_6557:
[----:B------:R-:W-:Y:S05]  /*6fc0*/  BSYNC B0 ;  /* 0x0000000000007941 */ /* 0x000fea0003800000 */
.L_x_6556:
[----:B--2---:R2:W4:Y:S01]  /*6fd0*/  SHFL.IDX PT, R27, R28, 0x1, 0x181f ;  /* 0x00381f001c1b7f89 */ /* 0x00452200000e0000 */
[----:B------:R-:W-:Y:S03]  /*6fe0*/  BSSY B0, `(.L_x_6558) ;  /* 0x000000b000007945 */ /* 0x000fe60003800000 */
[----:B-1----:R2:W1:Y:S01]  /*6ff0*/  SHFL.IDX PT, R26, R0, 0x1, 0x181f ;  /* 0x00381f00001a7f89 */ /* 0x00246200000e0000 */
[----:B------:R-:W-:Y:S05]  /*7000*/  @P3 BRA `(.L_x_6559) ;  /* 0x0000000000203947 */ /* 0x000fea0003800000 */
[----:B------:R-:W-:Y:S02]  /*7010*/  ULDC UR4, c[0x0][0xac8] ;  /* 0x0002b20000047ab9 */ /* 0x000fe40000000800 */
[----:B------:R-:W-:Y:S02]  /*7020*/  ISETP.GE.AND P3, PT, R18, UR4, PT ;  /* 0x0000000412007c0c */ /* 0x000fe4000bf66270 */
[----:B------:R-:W-:-:S11]  /*7030*/  ISETP.GE.AND P2, PT, R22, UR4, PT ;  /* 0x0000000416007c0c */ /* 0x000fd6000bf46270 */
[----:B-1-3--:R-:W-:Y:S02]  /*7040*/  @!P3 LEA R24, P1, R18, R26, 0x1 ;  /* 0x0000001a1218b211 */ /* 0x00afe400078208ff */
[----:B----4-:R-:W-:Y:S02]  /*7050*/  @!P2 IMAD.WIDE R20, R22, 0x2, R26 ;  /* 0x000000021614a825 */ /* 0x010fe400078e021a */
[----:B------:R-:W-:-:S03]  /*7060*/  @!P3 LEA.HI.X R25, R18, R27, R188, 0x1, P1 ;  /* 0x0000001b1219b211 */ /* 0x000fc600008f0cbc */
[----:B-----5:R1:W-:Y:S04]  /*7070*/  @!P2 ST.E.128 desc[UR48][R20.64], R44 ;  /* 0x0000002c1400a985 */ /* 0x0203e8000c101d30 */
[----:B------:R1:W-:Y:S02]  /*7080*/  @!P3 ST.E.128 desc[UR48][R24.64], R60 ;  /* 0x0000003c1800b985 */ /* 0x0003e4000c101d30 */
.L_x_6559:
[----:B------:R-:W-:Y:S05]  /*7090*/  BSYNC B0 ;  /* 0x0000000000007941 */ /* 0x000fea0003800000 */
.L_x_6558:
[----:B----4-:R4:W0:Y:S01]  /*70a0*/  SHFL.IDX PT, R27, R28, 0x2, 0x181f ;  /* 0x00581f001c1b7f89 */ /* 0x01082200000e0000 */
[----:B------:R-:W-:Y:S03]  /*70b0*/  BSSY B0, `(.L_x_6560) ;  /* 0x000000b000007945 */ /* 0x000fe60003800000 */
[----:B-1----:R4:W1:Y:S01]  /*70c0*/  SHFL.IDX PT, R26, R0, 0x2, 0x181f ;  /* 0x00581f00001a7f89 */ /* 0x00286200000e0000 */
[----:B------:R-:W-:Y:S05]  /*70d0*/  @P0 BRA `(.L_x_6561) ;  /* 0x0000000000200947 */ /* 0x000fea0003800000 */
[----:B------:R-:W-:Y:S02]  /*70e0*/  ULDC UR4, c[0x0][0xac8] ;  /* 0x0002b20000047ab9 */ /* 0x000fe40000000800 */
[----:B------:R-:W-:Y:S02]  /*70f0*/  ISETP.GE.AND P2, PT, R18, UR4, PT ;  /* 0x0000000412007c0c */ /* 0x000fe4000bf46270 */
[----:B------:R-:W-:-:S11]  /*7100*/  ISETP.GE.AND P1, PT, R22, UR4, PT ;  /* 0x0000000416007c0c */ /* 0x000fd6000bf26270 */
[----:B-1-3--:R-:W-:Y:S02]  /*7110*/  @!P2 LEA R24, P0, R18, R26, 0x1 ;  /* 0x0000001a1218a211 */ /* 0x00afe400078008ff */
[----:B0-----:R-:W-:Y:S02]  /*7120*/  @!P1 IMAD.WIDE R20, R22, 0x2, R26 ;  /* 0x0000000216149825 */ /* 0x001fe400078e021a */
[----:B------:R-:W-:-:S03]  /*7130*/  @!P2 LEA.HI.X R25, R18, R27, R188, 0x1, P0 ;  /* 0x0000001b1219a211 */ /* 0x000fc600000f0cbc */
[----:B-----5:R0:W-:Y:S04]  /*7140*/  @!P1 ST.E.128 desc[UR48][R20.64], R40 ;  /* 0x0000002814009985 */ /* 0x0201e8000c101d30 */
[----:B------:R0:W-:Y:S02]  /*7150*/  @!P2 ST.E.128 desc[UR48][R24.64], R12 ;  /* 0x0000000c1800a985 */ /* 0x0001e4000c101d30 */
.L_x_6561:
[----:B------:R-:W-:Y:S05]  /*7160*/  BSYNC B0 ;  /* 0x0000000000007941 */ /* 0x000fea0003800000 */
.L_x_6560:
[----:B------:R-:W-:Y:S01]  /*7170*/  VIADD R3, R29, 0x60 ;  /* 0x000000601d037836 */ /* 0x000fe20000000000 */
[----:B0--3--:R0:W3:Y:S01]  /*7180*/  SHFL.IDX PT, R21, R28, 0x3, 0x181f ;  /* 0x00781f001c157f89 */ /* 0x0090e200000e0000 */
[----:B------:R-:W-:Y:S01]  /*7190*/  UIADD3 UR45, UR45, 0x1, URZ ;  /* 0x000000012d2d7890 */ /* 0x000fe2000fffe03f */
[----:B------:R-:W-:Y:S02]  /*71a0*/  BSSY B0, `(.L_x_6562) ;  /* 0x000000c000007945 */ /* 0x000fe40003800000 */
[----:B------:R-:W-:Y:S01]  /*71b0*/  ISETP.GE.AND P0, PT, R3, R72, PT ;  /* 0x000000480300720c */ /* 0x000fe20003f06270 */
[----:B------:R0:W0:-:S12]  /*71c0*/  SHFL.IDX PT, R20, R0, 0x3, 0x181f ;  /* 0x00781f0000147f89 */ /* 0x00001800000e0000 */
[----:B------:R-:W-:Y:S05]  /*71d0*/  @P0 BRA `(.L_x_6563) ;  /* 0x0000000000200947 */ /* 0x000fea0003800000 */
[----:B------:R-:W-:Y:S02]  /*71e0*/  ULDC UR4, c[0x0][0xac8] ;  /* 0x0002b20000047ab9 */ /* 0x000fe40000000800 */
[----:B------:R-:W-:Y:S02]  /*71f0*/  ISETP.GE.AND P2, PT, R18, UR4, PT ;  /* 0x0000000412007c0c */ /* 0x000fe4000bf46270 */
[----:B------:R-:W-:-:S11]  /*7200*/  ISETP.GE.AND P1, PT, R22, UR4, PT ;  /* 0x0000000416007c0c */ /* 0x000fd6000bf26270 */
[----:B0----5:R-:W-:Y:S02]  /*7210*/  @!P2 LEA R14, P0, R18, R20, 0x1 ;  /* 0x00000014120ea211 */ /* 0x021fe400078008ff */
[----:B---3--:R-:W-:Y:S02]  /*7220*/  @!P1 IMAD.WIDE R12, R22, 0x2, R20 ;  /* 0x00000002160c9825 */ /* 0x008fe400078e0214 */
[----:B------:R-:W-:-:S03]  /*7230*/  @!P2 LEA.HI.X R15, R18, R21, R188, 0x1, P0 ;  /* 0x00000015120fa211 */ /* 0x000fc600000f0cbc */
[----:B------:R0:W-:Y:S04]  /*7240*/  @!P1 ST.E.128 desc[UR48][R12.64], R4 ;  /* 0x000000040c009985 */ /* 0x0001e8000c101d30 */
[----:B------:R0:W-:Y:S02]  /*7250*/  @!P2 ST.E.128 desc[UR48][R14.64], R8 ;  /* 0x000000080e00a985 */ /* 0x0001e4000c101d30 */
.L_x_6563:
[----:B------:R-:W-:Y:S05]  /*7260*/  BSYNC B0 ;  /* 0x0000000000007941 */ /* 0x000fea0003800000 */
.L_x_6562:
[----:B0-2-4-:R-:W0:Y:S02]  /*7270*/  LDC R0, c[0x0][0xc34] ;  /* 0x00030d00ff007b82 */ /* 0x015e240000000800 */
[----:B0-----:R-:W-:-:S13]  /*7280*/  ISETP.LE.AND P0, PT, R0, UR41, PT ;  /* 0x0000002900007c0c */ /* 0x001fda000bf03270 */
[----:B------:R-:W-:Y:S05]  /*7290*/  @!P0 BRA `(.L_x_6564) ;  /* 0xffffff9800848947 */ /* 0x000fea000383ffff */
[----:B------:R-:W-:Y:S05]  /*72a0*/  EXIT ;  /* 0x000000000000794d */ /* 0x000fea0003800000 */
.L_x_6530:
[----:B------:R-:W-:-:S08]  /*72b0*/  NOP ;  /* 0x0000000000007918 */ /* 0x000fd00000000000 */
[----:B------:R-:W0:-:S00]  /*72c0*/  USETMAXREG.DEALLOC.CTAPOOL 0x28 ;  /* 0x00000028000079c8 */ /* 0x000e0000080e0500 */
[----:B------:R-:W1:Y:S01]  /*72d0*/  S2UR UR10, SR_CTAID.X ;  /* 0x00000000000a79c3 */ /* 0x000e620000002500 */
[----:B0-----:R-:W-:Y:S01]  /*72e0*/  IMAD.MOV.U32 R25, RZ, RZ, 0x1 ;  /* 0x00000001ff197424 */ /* 0x001fe200078e00ff */
[----:B------:R-:W-:Y:S01]  /*72f0*/  MOV R22, RZ ;  /* 0x000000ff00167202 */ /* 0x000fe20000000f00 */
[----:B------:R-:W-:-:S05]  /*7300*/  IMAD.MOV.U32 R37, RZ, RZ, 0x1 ;  /* 0x00000001ff257424 */ /* 0x000fca00078e00ff */
[----:B------:R-:W1:Y:S02]  /*7310*/  LDC R2, c[0x0][0xc34] ;  /* 0x00030d00ff027b82 */ /* 0x000e640000000800 */
[----:B-1----:R-:W-:-:S13]  /*7320*/  ISETP.LE.AND P0, PT, R2, UR10, PT ;  /* 0x0000000a02007c0c */ /* 0x002fda000bf03270 */
[----:B------:R-:W-:Y:S05]  /*7330*/  @P0 BRA `(.L_x_6565) ;  /* 0x0000003400740947 */ /* 0x000fea0003800000 */
[C---:B------:R-:W-:Y:S01]  /*7340*/  IMAD.SHL.U32 R28, R5.reuse, 0x8, RZ ;  /* 0x00000008051c7824 */ /* 0x040fe200078e00ff */
[----:B------:R-:W-:Y:S01]  /*7350*/  ULDC.64 UR6, c[0x0][0x2f0] ;  /* 0x0000bc0000067ab9 */ /* 0x000fe20000000a00 */
[----:B------:R-:W-:Y:S01]  /*7360*/  ULDC UR9, c[0x0][0x2b8] ;  /* 0x0000ae0000097ab9 */ /* 0x000fe20000000800 */
[----:B------:R-:W-:Y:S01]  /*7370*/  LOP3.LUT R18, R18, 0xfffffffe, RZ, 0xc0, !PT ;  /* 0xfffffffe12127812 */ /* 0x000fe200078ec0ff */
[----:B------:R-:W-:Y:S01]  /*7380*/  ULDC.64 UR4, c[0x0][0x418] ;  /* 0x0001060000047ab9 */ /* 0x000fe20000000a00 */
[C---:B------:R-:W-:Y:S01]  /*7390*/  LOP3.LUT R0, R28.reuse, 0x1f8, RZ, 0xc0, !PT ;  /* 0x000001f81c007812 */ /* 0x040fe200078ec0ff */
[----:B------:R-:W-:Y:S01]  /*73a0*/  UISETP.NE.U32.AND UP0, UPT, UR4, URZ, UPT ;  /* 0x0000003f0400728c */ /* 0x000fe2000bf05070 */
[----:B------:R-:W-:Y:S01]  /*73b0*/  LOP3.LUT R34, R28, 0x38, RZ, 0xc0, !PT ;  /* 0x000000381c227812 */ /* 0x000fe200078ec0ff */
[----:B------:R-:W0:Y:S01]  /*73c0*/  S2UR UR8, SR_CgaCtaId ;  /* 0x00000000000879c3 */ /* 0x000e220000008800 */
[--C-:B------:R-:W-:Y:S01]  /*73d0*/  LOP3.LUT R3, R0, 0x38, R5.reuse, 0x78, !PT ;  /* 0x0000003800037812 */ /* 0x100fe200078e7805 */
[----:B------:R-:W-:Y:S01]  /*73e0*/  UISETP.NE.AND.EX UP0, UPT, UR5, URZ, UPT, UP0 ;  /* 0x0000003f0500728c */ /* 0x000fe2000bf05300 */
[----:B------:R-:W-:Y:S01]  /*73f0*/  LOP3.LUT R0, R34, 0x40, RZ, 0xfc, !PT ;  /* 0x0000004022007812 */ /* 0x000fe200078efcff */
[----:B------:R-:W-:Y:S01]  /*7400*/  ULDC UR4, c[0x0][0x424] ;  /* 0x0001090000047ab9 */ /* 0x000fe20000000800 */
[----:B------:R-:W-:Y:S01]  /*7410*/  ULDC UR38, c[0x0][0x448] ;  /* 0x0001120000267ab9 */ /* 0x000fe20000000800 */
[----:B------:R-:W-:Y:S01]  /*7420*/  USEL UR4, UR4, 0x1, UP0 ;  /* 0x0000000104047887 */ /* 0x000fe20008000000 */
[C---:B------:R-:W-:Y:S01]  /*7430*/  ISETP.GE.AND P2, PT, R0.reuse, UR7, PT ;  /* 0x0000000700007c0c */ /* 0x040fe2000bf46270 */
[----:B------:R-:W-:Y:S01]  /*7440*/  UMOV UR39, 0x400 ;  /* 0x0000040000277882 */ /* 0x000fe20000000000 */
[C---:B------:R-:W-:Y:S01]  /*7450*/  ISETP.GE.AND P1, PT, R0.reuse, UR9, PT ;  /* 0x0000000900007c0c */ /* 0x040fe2000bf26270 */
[----:B------:R-:W-:Y:S01]  /*7460*/  UIMAD UR37, UR4, UR6, URZ ;  /* 0x00000006042572a4 */ /* 0x000fe2000f8e023f */
[----:B------:R-:W-:Y:S01]  /*7470*/  ISETP.GE.AND P0, PT, R0, UR7, PT ;  /* 0x0000000700007c0c */ /* 0x000fe2000bf06270 */
[----:B------:R-:W-:Y:S01]  /*7480*/  IMAD.SHL.U32 R0, R5, 0x10, RZ ;  /* 0x0000001005007824 */ /* 0x000fe200078e00ff */
[----:B------:R-:W-:Y:S01]  /*7490*/  ULDC UR4, c[0x0][0x288] ;  /* 0x0000a20000047ab9 */ /* 0x000fe20000000800 */
[----:B------:R-:W-:Y:S01]  /*74a0*/  UIADD3 UR5, UR37, 0x7f, URZ ;  /* 0x0000007f25057890 */ /* 0x000fe2000fffe03f */
[----:B------:R-:W-:Y:S01]  /*74b0*/  SHF.R.U32.HI R35, RZ, 0x3, R5 ;  /* 0x00000003ff237819 */ /* 0x000fe20000011605 */
[----:B------:R-:W-:Y:S01]  /*74c0*/  UIMAD UR38, UR38, UR4, URZ ;  /* 0x00000004262672a4 */ /* 0x000fe2000f8e023f */
[----:B------:R-:W-:Y:S01]  /*74d0*/  LOP3.LUT R28, R3, 0x200, R28, 0xf8, !PT ;  /* 0x00000200031c7812 */ /* 0x000fe200078ef81c */
[----:B------:R-:W-:Y:S01]  /*74e0*/  USHF.R.S32.HI UR6, URZ, 0x1f, UR5 ;  /* 0x0000001f3f067899 */ /* 0x000fe20008011405 */
[----:B------:R-:W-:Y:S01]  /*74f0*/  LOP3.LUT R35, R35, 0xf, RZ, 0xc0, !PT ;  /* 0x0000000f23237812 */ /* 0x000fe200078ec0ff */
[----:B------:R-:W-:Y:S01]  /*7500*/  IMAD.U32 R33, RZ, RZ, UR10 ;  /* 0x0000000aff217e24 */ /* 0x000fe2000f8e00ff */
[----:B------:R-:W-:Y:S01]  /*7510*/  @P2 LOP3.LUT R18, R18, 0x1, RZ, 0xfc, !PT ;  /* 0x0000000112122812 */ /* 0x000fe200078efcff */
[----:B------:R-:W-:Y:S01]  /*7520*/  ULEA.HI UR6, UR6, UR5, URZ, 0x7 ;  /* 0x0000000506067291 */ /* 0x000fe2000f8f383f */
[----:B------:R-:W-:Y:S01]  /*7530*/  LOP3.LUT R2, R0, 0x70, RZ, 0xc0, !PT ;  /* 0x0000007000027812 */ /* 0x000fe200078ec0ff */
[----:B0-----:R-:W-:Y:S01]  /*7540*/  ULEA UR39, UR8, UR39, 0x18 ;  /* 0x0000002708277291 */ /* 0x001fe2000f8ec03f */
[----:B------:R-:W-:Y:S01]  /*7550*/  LOP3.LUT R18, R18, 0xffffffbf, RZ, 0xc0, !PT ;  /* 0xffffffbf12127812 */ /* 0x000fe200078ec0ff */
[----:B------:R-:W-:Y:S01]  /*7560*/  ULEA.HI.SX32 UR42, UR6, 0xffffffff, 0x19 ;  /* 0xffffffff062a7891 */ /* 0x000fe2000f8fca3f */
[----:B------:R-:W-:Y:S01]  /*7570*/  IMAD.MOV.U32 R25, RZ, RZ, 0x1 ;  /* 0x00000001ff197424 */ /* 0x000fe200078e00ff */
[----:B------:R-:W-:Y:S01]  /*7580*/  MOV R37, RZ ;  /* 0x000000ff00257202 */ /* 0x000fe20000000f00 */
[----:B------:R-:W-:Y:S01]  /*7590*/  IMAD.MOV.U32 R22, RZ, RZ, RZ ;  /* 0x000000ffff167224 */ /* 0x000fe200078e00ff */
[----:B------:R-:W-:Y:S01]  /*75a0*/  @P1 LOP3.LUT R18, R18, 0x40, RZ, 0xfc, !PT ;  /* 0x0000004012121812 */ /* 0x000fe200078efcff */
[----:B------:R-:W-:Y:S01]  /*75b0*/  USHF.L.U32 UR4, UR42, 0x7, URZ ;  /* 0x000000072a047899 */ /* 0x000fe2000800063f */
[----:B------:R-:W-:Y:S01]  /*75c0*/  ISETP.GE.AND P1, PT, R34, UR7, PT ;  /* 0x0000000722007c0c */ /* 0x000fe2000bf26270 */
[----:B------:R-:W-:Y:S01]  /*75d0*/  ULOP3.LUT UR41, UR36, 0x2, URZ, 0xfc, !UPT ;  /* 0x0000000224297892 */ /* 0x000fe2000f8efc3f */
[----:B------:R-:W-:Y:S01]  /*75e0*/  LOP3.LUT R18, R18, 0xfffffffb, RZ, 0xc0, !PT ;  /* 0xfffffffb12127812 */ /* 0x000fe200078ec0ff */
[----:B------:R-:W-:Y:S01]  /*75f0*/  ULEA.HI.SX32 UR40, UR6, 0xfffffffe, 0x19 ;  /* 0xfffffffe06287891 */ /* 0x000fe2000f8fca3f */
[----:B------:R-:W-:Y:S01]  /*7600*/  LEA R0, R28, UR39, 0x1 ;  /* 0x000000271c007c11 */ /* 0x000fe2000f8e08ff */
[----:B------:R-:W-:Y:S01]  /*7610*/  IMAD.U32 R30, RZ, RZ, UR4 ;  /* 0x00000004ff1e7e24 */ /* 0x000fe2000f8e00ff */
[----:B------:R-:W-:Y:S01]  /*7620*/  @P0 LOP3.LUT R18, R18, 0x4, RZ, 0xfc, !PT ;  /* 0x0000000412120812 */ /* 0x000fe200078efcff */
[----:B------:R-:W-:Y:S01]  /*7630*/  ULDC UR43, c[0x0][0xc] ;  /* 0x00000300002b7ab9 */ /* 0x000fe20000000800 */
[----:B------:R-:W-:-:S02]  /*7640*/  ISETP.GE.AND P0, PT, R34, UR7, PT ;  /* 0x0000000722007c0c */ /* 0x000fc4000bf06270 */
[----:B------:R-:W-:Y:S02]  /*7650*/  LOP3.LUT R18, R18, 0xfffffffd, RZ, 0xc0, !PT ;  /* 0xfffffffd12127812 */ /* 0x000fe400078ec0ff */
[C---:B------:R-:W-:Y:S02]  /*7660*/  LOP3.LUT R36, R35.reuse, UR4, R2, 0xfe, !PT ;  /* 0x0000000423247c12 */ /* 0x040fe4000f8efe02 */
[----:B------:R-:W-:Y:S02]  /*7670*/  @P1 LOP3.LUT R18, R18, 0x2, RZ, 0xfc, !PT ;  /* 0x0000000212121812 */ /* 0x000fe400078efcff */
[----:B------:R-:W-:Y:S02]  /*7680*/  IADD3 R30, -R35, UR37, -R30 ;  /* 0x00000025231e7c10 */ /* 0x000fe4000fffe91e */
[----:B------:R-:W-:-:S04]  /*7690*/  LOP3.LUT R18, R18, 0xfffffff7, RZ, 0xc0, !PT ;  /* 0xfffffff712127812 */ /* 0x000fc800078ec0ff */
[----:B------:R-:W-:Y:S02]  /*76a0*/  @P0 LOP3.LUT R18, R18, 0x8, RZ, 0xfc, !PT ;  /* 0x0000000812120812 */ /* 0x000fe400078efcff */
[----:B------:R-:W-:Y:S02]  /*76b0*/  ISETP.GE.AND P0, PT, R34, UR9, PT ;  /* 0x0000000922007c0c */ /* 0x000fe4000bf06270 */
[----:B------:R-:W-:-:S11]  /*76c0*/  LOP3.LUT R18, R18, 0xffffff7f, RZ, 0xc0, !PT ;  /* 0xffffff7f12127812 */ /* 0x000fd600078ec0ff */
[----:B------:R-:W-:-:S07]  /*76d0*/  @P0 LOP3.LUT R18, R18, 0x80, RZ, 0xfc, !PT ;  /* 0x0000008012120812 */ /* 0x000fce00078efcff */
.L_x_6600:
[----:B------:R-:W0:Y:S01]  /*76e0*/  LDC R0, c[0x0][0xc38] ;  /* 0x00030e00ff007b82 */ /* 0x000e220000000800 */
[----:B------:R-:W-:Y:S01]  /*76f0*/  IMAD.MOV.U32 R24, RZ, RZ, R33 ;  /* 0x000000ffff187224 */ /* 0x000fe200078e0021 */
[----:B------:R-:W-:Y:S05]  /*7700*/  YIELD ;  /* 0x0000000000007946 */ /* 0x000fea0003800000 */
[----:B------:R-:W-:Y:S01]  /*7710*/  ULDC.64 UR4, c[0x0][0xa28] ;  /* 0x00028a0000047ab9 */ /* 0x000fe20000000a00 */
[----:B------:R-:W1:Y:S01]  /*7720*/  LDC R2, c[0x0][0xc44] ;  /* 0x00031100ff027b82 */ /* 0x000e620000000800 */
[----:B------:R-:W-:Y:S01]  /*7730*/  IMAD.MOV.U32 R32, RZ, RZ, RZ ;  /* 0x000000ffff207224 */ /* 0x000fe200078e00ff */
[----:B0-----:R-:W-:-:S13]  /*7740*/  ISETP.NE.AND P0, PT, R0, 0x1, PT ;  /* 0x000000010000780c */ /* 0x001fda0003f05270 */
[----:B------:R-:W0:Y:S08]  /*7750*/  @P0 LDC R0, c[0x0][0xc3c] ;  /* 0x00030f00ff000b82 */ /* 0x000e300000000800 */
[----:B------:R-:W2:Y:S01]  /*7760*/  @P0 LDC R3, c[0x0][0xc40] ;  /* 0x00031000ff030b82 */ /* 0x000ea20000000800 */
[----:B0-----:R-:W-:-:S05]  /*7770*/  @P0 IMAD.HI.U32 R0, R33, R0, RZ ;  /* 0x0000000021000227 */ /* 0x001fca00078e00ff */
[----:B--2---:R-:W-:Y:S02]  /*7780*/  @P0 SHF.R.U32.HI R24, RZ, R3, R0 ;  /* 0x00000003ff180219 */ /* 0x004fe40000011600 */
[----:B-1----:R-:W-:-:S03]  /*7790*/  ISETP.NE.AND P0, PT, R2, 0x1, PT ;  /* 0x000000010200780c */ /* 0x002fc60003f05270 */
[----:B------:R-:W-:-:S10]  /*77a0*/  IMAD.MOV.U32 R23, RZ, RZ, R24 ;  /* 0x000000ffff177224 */ /* 0x000fd400078e0018 */
        /* <DEDUP_REMOVED lines=27> */
[----:B0----5:R-:W-:Y:S05]  /*7960*/  CALL.ABS.NOINC R2 ;  /* 0x0000000002007343 */ /* 0x021fea0003c00000 */
.L_x_6566:
        /* <DEDUP_REMOVED lines=20> */
.L_x_6568:
[----:B------:R0:W1:Y:S01]  /*7ab0*/  LDC.64 R2, c[0x4][R16] ;  /* 0x0100000010027b82 */ /* 0x0000620000000a00 */
[----:B------:R-:W-:Y:S01]  /*7ac0*/  ULDC.64 UR4, c[0x4][0x138] ;  /* 0x01004e0000047ab9 */ /* 0x000fe20000000a00 */
[----:B------:R-:W-:Y:S01]  /*7ad0*/  ULDC.64 UR6, c[0x4][0x140] ;  /* 0x0100500000067ab9 */ /* 0x000fe20000000a00 */
[----:B------:R-:W-:Y:S01]  /*7ae0*/  MOV R4, UR4 ;  /* 0x0000000400047c02 */ /* 0x000fe20008000f00 */
        /* <DEDUP_REMOVED lines=11> */
.L_x_6567:
[----:B------:R-:W-:Y:S01]  /*7ba0*/  ULDC.64 UR4, c[0x0][0x9f8] ;  /* 0x00027e0000047ab9 */ /* 0x000fe20000000a00 */
[--C-:B------:R-:W-:Y:S01]  /*7bb0*/  IMAD.MOV.U32 R29, RZ, RZ, R23.reuse ;  /* 0x000000ffff1d7224 */ /* 0x100fe200078e0017 */
[----:B------:R-:W-:Y:S01]  /*7bc0*/  ISETP.NE.U32.AND P0, PT, RZ, UR4, PT ;  /* 0x00000004ff007c0c */ /* 0x000fe2000bf05070 */
[----:B------:R-:W0:Y:S01]  /*7bd0*/  LDC R8, c[0x0][0x430] ;  /* 0x00010c00ff087b82 */ /* 0x000e220000000800 */
[----:B-----5:R-:W-:Y:S01]  /*7be0*/  IMAD.IADD R0, R36, 0x1, R32 ;  /* 0x0000000124007824 */ /* 0x020fe200078e0220 */
[----:B------:R-:W-:Y:S01]  /*7bf0*/  LOP3.LUT R18, R18, 0xffffffdf, RZ, 0xc0, !PT ;  /* 0xffffffdf12127812 */ /* 0x000fe200078ec0ff */
[----:B------:R-:W-:Y:S01]  /*7c00*/  IMAD.MOV R19, RZ, RZ, -R23 ;  /* 0x000000ffff137224 */ /* 0x000fe200078e0a17 */
[----:B------:R-:W-:Y:S01]  /*7c10*/  ISETP.NE.AND.EX P0, PT, RZ, UR5, PT, P0 ;  /* 0x00000005ff007c0c */ /* 0x000fe2000bf05300 */
[----:B------:R-:W-:-:S12]  /*7c20*/  ULDC UR4, c[0x0][0xc44] ;  /* 0x0003110000047ab9 */ /* 0x000fd80000000800 */
[----:B------:R-:W1:Y:S02]  /*7c30*/  @P0 LDC.64 R2, c[0x0][0x9f8] ;  /* 0x00027e00ff020b82 */ /* 0x000e640000000a00 */
[----:B-1----:R-:W-:-:S05]  /*7c40*/  @P0 IMAD.WIDE R2, R23, 0x4, R2 ;  /* 0x0000000417020825 */ /* 0x002fca00078e0202 */
[----:B------:R1:W2:Y:S01]  /*7c50*/  @P0 LDG.E R29, desc[UR48][R2.64] ;  /* 0x00000030021d0981 */ /* 0x0002a2000c1e1900 */
[----:B0-----:R-:W-:Y:S01]  /*7c60*/  ISETP.NE.AND P1, PT, R8, 0x1, PT ;  /* 0x000000010800780c */ /* 0x001fe20003f25270 */
[----:B------:R-:W-:Y:S01]  /*7c70*/  IMAD.MOV.U32 R9, RZ, RZ, R0 ;  /* 0x000000ffff097224 */ /* 0x000fe200078e0000 */
[----:B------:R-:W-:-:S11]  /*7c80*/  ISETP.GE.AND P0, PT, R36, UR37, PT ;  /* 0x0000002524007c0c */ /* 0x000fd6000bf06270 */
[----:B------:R-:W0:Y:S01]  /*7c90*/  @P1 LDC R5, c[0x0][0x434] ;  /* 0x00010d00ff051b82 */ /* 0x000e220000000800 */
[----:B------:R-:W-:-:S07]  /*7ca0*/  @P1 LOP3.LUT R18, R18, 0x20, RZ, 0xfc, !PT ;  /* 0x0000002012121812 */ /* 0x000fce00078efcff */
[----:B------:R-:W3:Y:S08]  /*7cb0*/  @P1 LDC R11, c[0x0][0x438] ;  /* 0x00010e00ff0b1b82 */ /* 0x000ef00000000800 */
[----:B------:R-:W4:Y:S01]  /*7cc0*/  @!P0 LDC.64 R6, c[0x0][0x428] ;  /* 0x00010a00ff068b82 */ /* 0x000f220000000a00 */
[----:B0-----:R-:W-:-:S05]  /*7cd0*/  @P1 IMAD.HI.U32 R4, R0, R5, RZ ;  /* 0x0000000500041227 */ /* 0x001fca00078e00ff */
[----:B---3--:R-:W-:Y:S02]  /*7ce0*/  @P1 SHF.R.U32.HI R9, RZ, R11, R4 ;  /* 0x0000000bff091219 */ /* 0x008fe40000011604 */
[----:B------:R-:W0:Y:S02]  /*7cf0*/  @!P0 LDC.64 R4, c[0x0][0x418] ;  /* 0x00010600ff048b82 */ /* 0x000e240000000a00 */
[----:B-1----:R-:W-:Y:S01]  /*7d00*/  @!P0 SHF.R.S32.HI R3, RZ, 0x1f, R9 ;  /* 0x0000001fff038819 */ /* 0x002fe20000011409 */
[----:B------:R-:W-:Y:S01]  /*7d10*/  UMOV UR5, 0xffffffff ;  /* 0xffffffff00057882 */ /* 0x000fe20000000000 */
[----:B------:R-:W-:Y:S01]  /*7d20*/  IMAD R19, R19, UR4, R24 ;  /* 0x0000000413137c24 */ /* 0x000fe2000f8e0218 */
[----:B--2---:R-:W-:-:S05]  /*7d30*/  SHF.R.S32.HI R31, RZ, 0x1f, R29 ;  /* 0x0000001fff1f7819 */ /* 0x004fca000001141d */
[----:B----4-:R-:W-:-:S04]  /*7d40*/  @!P0 IMAD R2, R31, R6, RZ ;  /* 0x000000061f028224 */ /* 0x010fc800078e02ff */
[----:B------:R-:W-:Y:S01]  /*7d50*/  @!P0 IMAD R7, R29, R7, R2 ;  /* 0x000000071d078224 */ /* 0x000fe200078e0202 */
[----:B------:R-:W-:-:S05]  /*7d60*/  @!P0 MOV R2, R9 ;  /* 0x0000000900028202 */ /* 0x000fca0000000f00 */
[----:B------:R-:W-:-:S04]  /*7d70*/  @!P0 IMAD.WIDE.U32 R2, R29, R6, R2 ;  /* 0x000000061d028225 */ /* 0x000fc800078e0002 */
[----:B------:R-:W-:Y:S01]  /*7d80*/  @!P0 IMAD.IADD R3, R3, 0x1, R7 ;  /* 0x0000000103038824 */ /* 0x000fe200078e0207 */
[----:B0-----:R-:W-:Y:S01]  /*7d90*/  @!P0 LEA R4, P1, R2, R4, 0x2 ;  /* 0x0000000402048211 */ /* 0x001fe200078210ff */
[----:B------:R-:W-:-:S03]  /*7da0*/  IMAD.MOV.U32 R6, RZ, RZ, RZ ;  /* 0x000000ffff067224 */ /* 0x000fc600078e00ff */
[----:B------:R-:W-:Y:S01]  /*7db0*/  @!P0 LEA.HI.X R5, R2, R5, R3, 0x2, P1 ;  /* 0x0000000502058211 */ /* 0x000fe200008f1403 */
[----:B------:R-:W-:Y:S02]  /*7dc0*/  IMAD.MOV R3, RZ, RZ, -R9 ;  /* 0x000000ffff037224 */ /* 0x000fe400078e0a09 */
[----:B------:R-:W-:Y:S02]  /*7dd0*/  IMAD.U32 R2, RZ, RZ, UR41 ;  /* 0x00000029ff027e24 */ /* 0x000fe4000f8e00ff */
[----:B------:R0:W5:Y:S02]  /*7de0*/  @!P0 LDG.E R6, desc[UR48][R4.64] ;  /* 0x0000003004068981 */ /* 0x000164000c1e1900 */
[----:B0-----:R-:W-:Y:S01]  /*7df0*/  IMAD R4, R8, R3, R0 ;  /* 0x0000000308047224 */ /* 0x001fe200078e0200 */
[----:B------:R-:W-:Y:S06]  /*7e00*/  BRA.DIV UR5, `(.L_x_6569) ;  /* 0x0000003205087947 */ /* 0x000fec000b800000 */
.L_x_6617:
[----:B------:R-:W-:Y:S02]  /*7e10*/  ISETP.NE.AND P0, PT, R2, 0x3, PT ;  /* 0x000000030200780c */ /* 0x000fe40003f05270 */
[----:B------:R-:W-:Y:S02]  /*7e20*/  LOP3.LUT R18, R18, 0xffffffef, RZ, 0xc0, !PT ;  /* 0xffffffef12127812 */ /* 0x000fe400078ec0ff */
[----:B------:R-:W-:-:S09]  /*7e30*/  SHF.R.S32.HI R27, RZ, 0x1f, R19 ;  /* 0x0000001fff1b7819 */ /* 0x000fd20000011413 */
[----:B------:R-:W-:Y:S01]  /*7e40*/  @P0 LOP3.LUT R18, R18, 0x10, RZ, 0xfc, !PT ;  /* 0x0000001012120812 */ /* 0x000fe200078efcff */
[----:B------:R-:W-:Y:S06]  /*7e50*/  @!P0 BRA `(.L_x_6570) ;  /* 0x0000000000048947 */ /* 0x000fec0003800000 */
[----:B------:R-:W-:Y:S01]  /*7e60*/  BPT.TRAP 0x1 ;  /* 0x000000040000795c */ /* 0x000fe20000300000 */
.L_x_6570:
[----:B------:R-:W-:Y:S01]  /*7e70*/  SHF.R.S32.HI R7, RZ, 0x1f, R4 ;  /* 0x0000001fff077819 */ /* 0x000fe20000011404 */
[----:B------:R-:W-:Y:S01]  /*7e80*/  ULDC.64 UR4, c[0x0][0x328] ;  /* 0x0000ca0000047ab9 */ /* 0x000fe20000000a00 */
[----:B------:R-:W-:Y:S03]  /*7e90*/  BSSY B0, `(.L_x_6571) ;  /* 0x0000017000007945 */ /* 0x000fe60003800000 */
[----:B------:R-:W-:-:S04]  /*7ea0*/  IMAD R3, R7, UR4, RZ ;  /* 0x0000000407037c24 */ /* 0x000fc8000f8e02ff */
[C---:B------:R-:W-:Y:S02]  /*7eb0*/  IMAD R5, R4.reuse, UR5, R3 ;  /* 0x0000000504057c24 */ /* 0x040fe4000f8e0203 */
[----:B------:R-:W-:Y:S01]  /*7ec0*/  IMAD.WIDE.U32 R2, R4, UR4, RZ ;  /* 0x0000000404027c25 */ /* 0x000fe2000f8e00ff */
[----:B------:R-:W-:-:S04]  /*7ed0*/  ULDC.64 UR4, c[0x0][0x338] ;  /* 0x0000ce0000047ab9 */ /* 0x000fc80000000a00 */
[----:B------:R-:W-:Y:S02]  /*7ee0*/  IADD3 R3, R3, R5, RZ ;  /* 0x0000000503037210 */ /* 0x000fe40007ffe0ff */
[----:B-----5:R-:W-:Y:S01]  /*7ef0*/  SHF.R.S32.HI R5, RZ, 0x1f, R6 ;  /* 0x0000001fff057819 */ /* 0x020fe20000011406 */
[----:B------:R-:W-:-:S04]  /*7f00*/  IMAD.WIDE.U32 R2, R6, UR4, R2 ;  /* 0x0000000406027c25 */ /* 0x000fc8000f8e0002 */
[----:B------:R-:W-:-:S04]  /*7f10*/  IMAD R9, R5, UR4, RZ ;  /* 0x0000000405097c24 */ /* 0x000fc8000f8e02ff */
[----:B------:R-:W-:Y:S01]  /*7f20*/  IMAD R9, R6, UR5, R9 ;  /* 0x0000000506097c24 */ /* 0x000fe2000f8e0209 */
[----:B------:R-:W-:Y:S02]  /*7f30*/  ULDC.64 UR4, c[0x0][0x330] ;  /* 0x0000cc0000047ab9 */ /* 0x000fe40000000a00 */
[----:B------:R-:W-:Y:S02]  /*7f40*/  IMAD R0, R27, UR4, RZ ;  /* 0x000000041b007c24 */ /* 0x000fe4000f8e02ff */
[----:B------:R-:W-:Y:S02]  /*7f50*/  IMAD.IADD R3, R3, 0x1, R9 ;  /* 0x0000000103037824 */ /* 0x000fe400078e0209 */
[C---:B------:R-:W-:Y:S01]  /*7f60*/  IMAD R17, R19.reuse, UR5, R0 ;  /* 0x0000000513117c24 */ /* 0x040fe2000f8e0200 */
[----:B------:R-:W-:Y:S01]  /*7f70*/  LEA R0, R22, UR39, 0x3 ;  /* 0x0000002716007c11 */ /* 0x000fe2000f8e18ff */
[----:B------:R-:W-:Y:S01]  /*7f80*/  IMAD.WIDE.U32 R2, R19, UR4, R2 ;  /* 0x0000000413027c25 */ /* 0x000fe2000f8e0002 */
[----:B------:R-:W-:-:S03]  /*7f90*/  ULDC.64 UR4, c[0x0][0x318] ;  /* 0x0000c60000047ab9 */ /* 0x000fc60000000a00 */
[----:B------:R-:W-:Y:S01]  /*7fa0*/  IMAD.IADD R17, R3, 0x1, R17 ;  /* 0x0000000103117824 */ /* 0x000fe200078e0211 */
[C---:B------:R-:W-:Y:S02]  /*7fb0*/  LEA R16, P0, R2.reuse, UR4, 0x1 ;  /* 0x0000000402107c11 */ /* 0x040fe4000f8008ff */
[----:B------:R-:W-:Y:S02]  /*7fc0*/  SHF.L.U32 R3, R25, 0x1f, RZ ;  /* 0x0000001f19037819 */ /* 0x000fe400000006ff */
[----:B------:R-:W-:-:S08]  /*7fd0*/  LEA.HI.X R17, R2, UR5, R17, 0x1, P0 ;  /* 0x0000000502117c11 */ /* 0x000fd000080f0c11 */
[----:B------:R-:W0:Y:S02]  /*7fe0*/  SYNCS.PHASECHK.TRANS64.TRYWAIT P0, [R0+URZ+0x28840], R3 ;  /* 0x02884003000075a7 */ /* 0x000e24000800017f */
[----:B0-----:R-:W-:Y:S05]  /*7ff0*/  @!P0 BRA `(.L_x_6572) ;  /* 0x0000002c00c08947 */ /* 0x001fea0003800000 */
.L_x_6618:
[----:B------:R-:W-:Y:S05]  /*8000*/  BSYNC B0 ;  /* 0x0000000000007941 */ /* 0x000fea0003800000 */
.L_x_6571:
[----:B------:R-:W-:Y:S01]  /*8010*/  ULDC.64 UR4, c[0x0][0x300] ;  /* 0x0000c00000047ab9 */ /* 0x000fe20000000a00 */
[C---:B------:R-:W-:Y:S01]  /*8020*/  LOP3.LUT P3, RZ, R18.reuse, 0x2, RZ, 0xc0, !PT ;  /* 0x0000000212ff7812 */ /* 0x040fe2000786c0ff */
[----:B------:R-:W-:Y:S01]  /*8030*/  IMAD R7, R7, UR4, RZ ;  /* 0x0000000407077c24 */ /* 0x000fe2000f8e02ff */
[----:B------:R-:W-:Y:S01]  /*8040*/  LOP3.LUT P2, RZ, R18, 0x1, RZ, 0xc0, !PT ;  /* 0x0000000112ff7812 */ /* 0x000fe2000784c0ff */
        /* <DEDUP_REMOVED lines=16> */
[----:B------:R-:W-:-:S03]  /*8150*/  LEA R5, R22, R28, 0xe ;  /* 0x0000001c16057211 */ /* 0x000fc600078e70ff */
[----:B------:R-:W-:Y:S01]  /*8160*/  LEA.HI.X R6, R2, UR5, R3, 0x1, P0 ;  /* 0x0000000502067c11 */ /* 0x000fe200080f0c03 */
[----:B------:R-:W-:Y:S06]  /*8170*/  BRA.DIV UR4, `(.L_x_6573) ;  /* 0x0000002e04747947 */ /* 0x000fec000b800000 */
        /* <DEDUP_REMOVED lines=10> */
[----:B------:R1:W-:Y:S01]  /*8220*/  @P0 LDGSTS.E.BYPASS.LTC128B.128 [R7+0x1c400], desc[UR48][R2.64+0x80], !P2 ;  /* 0x1c40008002070fae */ /* 0x0003e2000d101d70 */
[----:B------:R-:W-:-:S03]  /*8230*/  ISETP.GE.AND P0, PT, R30, 0x11, PT ;  /* 0x000000111e00780c */ /* 0x000fc60003f06270 */
[----:B-1----:R-:W-:Y:S10]  /*8240*/  SHFL.IDX PT, R7, R6, 0x2, 0x181f ;  /* 0x00581f0006077f89 */ /* 0x002ff400000e0000 */
[----:B------:R-:W-:-:S02]  /*8250*/  @P0 LEA R21, R5, UR39, 0x1 ;  /* 0x0000002705150c11 */ /* 0x000fc4000f8e08ff */
[----:B0-----:R-:W-:-:S05]  /*8260*/  @P0 LEA R14, P1, R34, R14, 0x1 ;  /* 0x0000000e220e0211 */ /* 0x001fca00078208ff */
[----:B------:R-:W-:Y:S02]  /*8270*/  @P0 IMAD.MOV.U32 R2, RZ, RZ, R14 ;  /* 0x000000ffff020224 */ /* 0x000fe400078e000e */
[----:B------:R-:W-:Y:S01]  /*8280*/  @P0 IMAD.X R9, RZ, RZ, R8, P1 ;  /* 0x000000ffff090224 */ /* 0x000fe200008e0608 */
[----:B------:R-:W0:Y:S03]  /*8290*/  SHFL.IDX PT, R14, R4, 0x2, 0x181f ;  /* 0x00581f00040e7f89 */ /* 0x000e2600000e0000 */
[----:B------:R-:W-:-:S05]  /*82a0*/  @P0 IMAD.MOV.U32 R3, RZ, RZ, R9 ;  /* 0x000000ffff030224 */ /* 0x000fca00078e0009 */
[----:B------:R-:W-:Y:S04]  /*82b0*/  @P0 LDGSTS.E.BYPASS.LTC128B.128 [R21+0x18c00], desc[UR48][R2.64], !P3 ;  /* 0x18c0000002150fae */ /* 0x000fe8000d901d70 */
[----:B------:R1:W-:Y:S01]  /*82c0*/  @P0 LDGSTS.E.BYPASS.LTC128B.128 [R21+0x1cc00], desc[UR48][R2.64+0x80], !P2 ;  /* 0x1cc0008002150fae */ /* 0x0003e2000d101d70 */
[----:B------:R-:W-:-:S13]  /*82d0*/  ISETP.GE.AND P0, PT, R30, 0x21, PT ;  /* 0x000000211e00780c */ /* 0x000fda0003f06270 */
[----:B0-----:R-:W-:Y:S02]  /*82e0*/  @P0 LEA R14, P1, R34, R14, 0x1 ;  /* 0x0000000e220e0211 */ /* 0x001fe400078208ff */
[----:B------:R-:W-:Y:S02]  /*82f0*/  @P0 LEA R9, R5, UR39, 0x1 ;  /* 0x0000002705090c11 */ /* 0x000fe4000f8e08ff */
[----:B------:R-:W-:Y:S01]  /*8300*/  @P0 IADD3.X R7, RZ, R7, RZ, P1, !PT ;  /* 0x00000007ff070210 */ /* 0x000fe20000ffe4ff */
[----:B-1----:R-:W-:Y:S02]  /*8310*/  @P0 IMAD.MOV.U32 R2, RZ, RZ, R14 ;  /* 0x000000ffff020224 */ /* 0x002fe400078e000e */
[----:B------:R-:W0:Y:S02]  /*8320*/  SHFL.IDX PT, R14, R4, 0x3, 0x181f ;  /* 0x00781f00040e7f89 */ /* 0x000e2400000e0000 */
[----:B------:R-:W-:Y:S02]  /*8330*/  @P0 IMAD.MOV.U32 R3, RZ, RZ, R7 ;  /* 0x000000ffff030224 */ /* 0x000fe400078e0007 */
[----:B------:R-:W1:Y:S04]  /*8340*/  SHFL.IDX PT, R7, R6, 0x3, 0x181f ;  /* 0x00781f0006077f89 */ /* 0x000e6800000e0000 */
        /* <DEDUP_REMOVED lines=8> */
[----:B------:R-:W-:-:S03]  /*83d0*/  @P0 IMAD.MOV.U32 R3, RZ, RZ, R7 ;  /* 0x000000ffff030224 */ /* 0x000fc600078e0007 */
[----:B------:R-:W1:Y:S04]  /*83e0*/  SHFL.IDX PT, R7, R6, 0x4, 0x181f ;  /* 0x00981f0006077f89 */ /* 0x000e6800000e0000 */
[----:B------:R-:W-:Y:S04]  /*83f0*/  @P0 LDGSTS.E.BYPASS.LTC128B.128 [R21+0x19c00], desc[UR48][R2.64], !P3 ;  /* 0x19c0000002150fae */ /* 0x000fe8000d901d70 */
[----:B------:R2:W-:Y:S01]  /*8400*/  @P0 LDGSTS.E.BYPASS.LTC128B.128 [R21+0x1dc00], desc[UR48][R2.64+0x80], !P2 ;  /* 0x1dc0008002150fae */ /* 0x0005e2000d101d70 */
[----:B------:R-:W-:-:S13]  /*8410*/  ISETP.GE.AND P0, PT, R30, 0x41, PT ;  /* 0x000000411e00780c */ /* 0x000fda0003f06270 */
[----:B0-----:R-:W-:Y:S02]  /*8420*/  @P0 LEA R14, P1, R34, R14, 0x1 ;  /* 0x0000000e220e0211 */ /* 0x001fe400078208ff */
[----:B------:R-:W-:Y:S02]  /*8430*/  @P0 LEA R9, R5, UR39, 0x1 ;  /* 0x0000002705090c11 */ /* 0x000fe4000f8e08ff */
[----:B-1----:R-:W-:Y:S01]  /*8440*/  @P0 IADD3.X R7, RZ, R7, RZ, P1, !PT ;  /* 0x00000007ff070210 */ /* 0x002fe20000ffe4ff */
[----:B--2---:R-:W-:Y:S02]  /*8450*/  @P0 IMAD.MOV.U32 R2, RZ, RZ, R14 ;  /* 0x000000ffff020224 */ /* 0x004fe400078e000e */
        /* <DEDUP_REMOVED lines=20> */
[----:B------:R0:W1:Y:S02]  /*85a0*/  SHFL.IDX PT, R14, R4, 0x7, 0x181f ;  /* 0x00f81f00040e7f89 */ /* 0x00006400000e0000 */
[----:B------:R-:W-:Y:S02]  /*85b0*/  @P0 IMAD.MOV.U32 R3, RZ, RZ, R7 ;  /* 0x000000ffff030224 */ /* 0x000fe400078e0007 */
[----:B------:R0:W2:Y:S04]  /*85c0*/  SHFL.IDX PT, R7, R6, 0x7, 0x181f ;  /* 0x00f81f0006077f89 */ /* 0x0000a800000e0000 */
[----:B------:R0:W-:Y:S04]  /*85d0*/  @P0 LDGSTS.E.BYPASS.LTC128B.128 [R9+0x1b400], desc[UR48][R2.64], !P3 ;  /* 0x1b40000002090fae */ /* 0x0001e8000d901d70 */
[----:B------:R0:W-:Y:S02]  /*85e0*/  @P0 LDGSTS.E.BYPASS.LTC128B.128 [R9+0x1f400], desc[UR48][R2.64+0x80], !P2 ;  /* 0x1f40008002090fae */ /* 0x0001e4000d101d70 */
.L_x_6636:
[----:B------:R-:W-:-:S13]  /*85f0*/  ISETP.GE.AND P0, PT, R30, 0x71, PT ;  /* 0x000000711e00780c */ /* 0x000fda0003f06270 */
[----:B01----:R-:W-:Y:S02]  /*8600*/  @P0 LEA R2, P1, R34, R14, 0x1 ;  /* 0x0000000e22020211 */ /* 0x003fe400078208ff */
[----:B------:R-:W-:-:S03]  /*8610*/  @P0 LEA R5, R5, UR39, 0x1 ;  /* 0x0000002705050c11 */ /* 0x000fc6000f8e08ff */
[----:B--2---:R-:W-:-:S05]  /*8620*/  @P0 IMAD.X R3, RZ, RZ, R7, P1 ;  /* 0x000000ffff030224 */ /* 0x004fca00008e0607 */
[----:B------:R-:W-:Y:S01]  /*8630*/  @!PT LDS RZ, [RZ] ;  /* 0x00000000fffff984 */ /* 0x000fe20000000800 */
[----:B------:R-:W-:Y:S01]  /*8640*/  @!PT LDS RZ, [RZ] ;  /* 0x00000000fffff984 */ /* 0x000fe20000000800 */
[----:B------:R-:W-:Y:S01]  /*8650*/  @!PT LDS RZ, [RZ] ;  /* 0x00000000fffff984 */ /* 0x000fe20000000800 */
[----:B------:R0:W-:Y:S04]  /*8660*/  @P0 LDGSTS.E.BYPASS.LTC128B.128 [R5+0x1bc00], desc[UR48][R2.64], !P3 ;  /* 0x1bc0000002050fae */ /* 0x0001e8000d901d70 */
[----:B------:R0:W-:Y:S01]  /*8670*/  @P0 LDGSTS.E.BYPASS.LTC128B.128 [R5+0x1fc00], desc[UR48][R2.64+0x80], !P2 ;  /* 0x1fc0008002050fae */ /* 0x0001e2000d101d70 */
[----:B------:R-:W-:Y:S01]  /*8680*/  PLOP3.LUT P0, PT, PT, PT, PT, 0x80, 0x0 ;  /* 0x000000000000781c */ /* 0x000fe20003f0f070 */
[----:B------:R-:W-:-:S12]  /*8690*/  NOP ;  /* 0x0000000000007918 */ /* 0x000fd80000000000 */
.L_x_6574:
        /* <DEDUP_REMOVED lines=11> */
.L_x_6575:
[----:B------:R0:W-:Y:S02]  /*8750*/  SYNCS.ARRIVE.TRANS64.A1T0 RZ, [R0+URZ+0x28830], RZ ;  /* 0x028830ff00ff79a7 */ /* 0x0001e4000810003f */
[----:B------:R-:W-:Y:S05]  /*8760*/  WARPSYNC.ALL ;  /* 0x0000000000007948 */ /* 0x000fea0003800000 */
[----:B------:R-:W-:-:S04]  /*8770*/  UIADD3 UR4, UR39, 0x10400, URZ ;  /* 0x0001040027047890 */ /* 0x000fc8000fffe03f */
[----:B------:R-:W-:Y:S01]  /*8780*/  ULOP3.LUT UP0, URZ, UR4, 0x3ff, URZ, 0xc0, !UPT ;  /* 0x000003ff043f7892 */ /* 0x000fe2000f80c03f */
[----:B------:R-:W-:Y:S05]  /*8790*/  BAR.SYNC.DEFER_BLOCKING 0x8, 0x180 ;  /* 0x0206000000007b1d */ /* 0x000fea0000010000 */
[----:B------:R-:W-:-:S13]  /*87a0*/  PLOP3.LUT P0, PT, PT, PT, UP0, 0x80, 0x0 ;  /* 0x000000000000781c */ /* 0x000fda0003f0f008 */
        /* <DEDUP_REMOVED lines=17> */
.L_x_6576:
[----:B0-----:R-:W0:Y:S01]  /*88c0*/  LDC R0, c[0x0][0x448] ;  /* 0x00011200ff007b82 */ /* 0x001e220000000800 */
[----:B------:R-:W1:Y:S01]  /*88d0*/  S2R R20, SR_TID.X ;  /* 0x0000000000147919 */ /* 0x000e620000002100 */
[----:B------:R-:W-:Y:S01]  /*88e0*/  IMAD.MOV R4, RZ, RZ, -R24 ;  /* 0x000000ffff047224 */ /* 0x000fe200078e0a18 */
[----:B------:R-:W-:Y:S01]  /*88f0*/  ULDC UR4, c[0x0][0xc38] ;  /* 0x00030e0000047ab9 */ /* 0x000fe20000000800 */
[----:B------:R-:W-:Y:S02]  /*8900*/  SHF.R.S32.HI R6, RZ, 0x1f, R23 ;  /* 0x0000001fff067819 */ /* 0x000fe40000011417 */
[----:B------:R-:W-:Y:S01]  /*8910*/  IMAD R4, R4, UR4, R33 ;  /* 0x0000000404047c24 */ /* 0x000fe2000f8e0221 */
[----:B------:R-:W-:Y:S01]  /*8920*/  ULDC.64 UR4, c[0x0][0x2d8] ;  /* 0x0000b60000047ab9 */ /* 0x000fe20000000a00 */
[----:B------:R-:W-:Y:S02]  /*8930*/  LOP3.LUT P4, RZ, R18, 0x80, RZ, 0xc0, !PT ;  /* 0x0000008012ff7812 */ /* 0x000fe4000788c0ff */
[----:B------:R-:W-:Y:S01]  /*8940*/  IMAD.SHL.U32 R4, R4, 0x80, RZ ;  /* 0x0000008004047824 */ /* 0x000fe200078e00ff */
[----:B------:R-:W-:-:S02]  /*8950*/  LOP3.LUT P5, RZ, R18, 0x40, RZ, 0xc0, !PT ;  /* 0x0000004012ff7812 */ /* 0x000fc400078ac0ff */
[----:B------:R-:W-:Y:S02]  /*8960*/  LEA R8, R28, UR39, 0x1 ;  /* 0x000000271c087c11 */ /* 0x000fe4000f8e08ff */
[----:B0-----:R-:W-:Y:S01]  /*8970*/  ISETP.NE.AND P0, PT, R0, 0x1, PT ;  /* 0x000000010000780c */ /* 0x001fe20003f05270 */
[----:B-1----:R-:W-:-:S12]  /*8980*/  IMAD.SHL.U32 R20, R20, 0x10, RZ ;  /* 0x0000001014147824 */ /* 0x002fd800078e00ff */
[----:B------:R-:W0:Y:S01]  /*8990*/  @P0 LDC R2, c[0x0][0x44c] ;  /* 0x00011300ff020b82 */ /* 0x000e220000000800 */
[----:B------:R-:W-:-:S04]  /*89a0*/  LOP3.LUT R20, R20, 0x70, RZ, 0xc0, !PT ;  /* 0x0000007014147812 */ /* 0x000fc800078ec0ff */
[----:B------:R-:W-:-:S03]  /*89b0*/  LOP3.LUT R7, R4, R35, R20, 0xfe, !PT ;  /* 0x0000002304077212 */ /* 0x000fc600078efe14 */
[----:B------:R-:W1:Y:S02]  /*89c0*/  @P0 LDC R3, c[0x0][0x450] ;  /* 0x00011400ff030b82 */ /* 0x000e640000000800 */
[----:B------:R-:W-:Y:S02]  /*89d0*/  IMAD.MOV.U32 R5, RZ, RZ, R7 ;  /* 0x000000ffff057224 */ /* 0x000fe400078e0007 */
[----:B0-----:R-:W-:-:S05]  /*89e0*/  @P0 IMAD.HI.U32 R2, R7, R2, RZ ;  /* 0x0000000207020227 */ /* 0x001fca00078e00ff */
[----:B-1----:R-:W-:Y:S01]  /*89f0*/  @P0 SHF.R.U32.HI R5, RZ, R3, R2 ;  /* 0x00000003ff050219 */ /* 0x002fe20000011602 */
[----:B------:R-:W-:-:S04]  /*8a00*/  IMAD R2, R27, UR4, RZ ;  /* 0x000000041b027c24 */ /* 0x000fc8000f8e02ff */
[C---:B------:R-:W-:Y:S02]  /*8a10*/  IMAD R9, R19.reuse, UR5, R2 ;  /* 0x0000000513097c24 */ /* 0x040fe4000f8e0202 */
[----:B------:R-:W-:Y:S01]  /*8a20*/  IMAD.WIDE.U32 R2, R19, UR4, RZ ;  /* 0x0000000413027c25 */ /* 0x000fe2000f8e00ff */
[----:B------:R-:W-:-:S03]  /*8a30*/  ULDC.64 UR4, c[0x0][0x2e0] ;  /* 0x0000b80000047ab9 */ /* 0x000fc60000000a00 */
[----:B------:R-:W-:Y:S01]  /*8a40*/  IMAD R6, R6, UR4, RZ ;  /* 0x0000000406067c24 */ /* 0x000fe2000f8e02ff */
[----:B------:R-:W-:-:S03]  /*8a50*/  IADD3 R3, R3, R9, RZ ;  /* 0x0000000903037210 */ /* 0x000fc60007ffe0ff */
        /* <DEDUP_REMOVED lines=32> */
[----:B------:R-:W-:Y:S04]  /*8c60*/  @!P0 LDGSTS.E.BYPASS.LTC128B.128 [R8+0x10400], desc[UR48][R2.64], !P4 ;  /* 0x1040000002088fae */ /* 0x000fe8000e101d70 */
[----:B------:R1:W-:Y:S01]  /*8c70*/  @!P0 LDGSTS.E.BYPASS.LTC128B.128 [R8+0x14400], desc[UR48][R2.64+0x80], !P5 ;  /* 0x1440008002088fae */ /* 0x0003e2000e901d70 */
[----:B------:R-:W-:-:S13]  /*8c80*/  ISETP.GE.AND P0, PT, R7, UR38, PT ;  /* 0x0000002607007c0c */ /* 0x000fda000bf06270 */
[----:B0-----:R-:W-:-:S05]  /*8c90*/  @!P0 LEA R14, P1, R34, R14, 0x1 ;  /* 0x0000000e220e8211 */ /* 0x001fca00078208ff */
[----:B-1----:R-:W-:Y:S02]  /*8ca0*/  @!P0 IMAD.MOV.U32 R2, RZ, RZ, R14 ;  /* 0x000000ffff028224 */ /* 0x002fe400078e000e */
[----:B------:R-:W-:Y:S01]  /*8cb0*/  @!P0 IMAD.X R7, RZ, RZ, R6, P1 ;  /* 0x000000ffff078224 */ /* 0x000fe200008e0606 */
[----:B------:R-:W0:Y:S03]  /*8cc0*/  SHFL.IDX PT, R14, R0, 0x2, 0x181f ;  /* 0x00581f00000e7f89 */ /* 0x000e2600000e0000 */
[----:B------:R-:W-:Y:S01]  /*8cd0*/  @!P0 IMAD.MOV.U32 R3, RZ, RZ, R7 ;  /* 0x000000ffff038224 */ /* 0x000fe200078e0007 */
[----:B------:R-:W1:Y:S01]  /*8ce0*/  SHFL.IDX PT, R6, R5, 0x2, 0x181f ;  /* 0x00581f0005067f89 */ /* 0x000e6200000e0000 */
[----:B------:R-:W-:-:S03]  /*8cf0*/  IADD3 R7, R4, 0x20, RZ ;  /* 0x0000002004077810 */ /* 0x000fc60007ffe0ff */
[----:B------:R-:W-:Y:S04]  /*8d00*/  @!P0 LDGSTS.E.BYPASS.LTC128B.128 [R8+0x10c00], desc[UR48][R2.64], !P4 ;  /* 0x10c0000002088fae */ /* 0x000fe8000e101d70 */
[----:B------:R2:W-:Y:S01]  /*8d10*/  @!P0 LDGSTS.E.BYPASS.LTC128B.128 [R8+0x14c00], desc[UR48][R2.64+0x80], !P5 ;  /* 0x14c0008002088fae */ /* 0x0005e2000e901d70 */
[----:B------:R-:W-:-:S13]  /*8d20*/  ISETP.GE.AND P0, PT, R7, UR38, PT ;  /* 0x0000002607007c0c */ /* 0x000fda000bf06270 */
[----:B0-----:R-:W-:-:S05]  /*8d30*/  @!P0 LEA R14, P1, R34, R14, 0x1 ;  /* 0x0000000e220e8211 */ /* 0x001fca00078208ff */
[----:B--2---:R-:W-:Y:S02]  /*8d40*/  @!P0 IMAD.MOV.U32 R2, RZ, RZ, R14 ;  /* 0x000000ffff028224 */ /* 0x004fe400078e000e */
[----:B-1----:R-:W-:Y:S01]  /*8d50*/  @!P0 IMAD.X R7, RZ, RZ, R6, P1 ;  /* 0x000000ffff078224 */ /* 0x002fe200008e0606 */
[----:B------:R-:W0:Y:S03]  /*8d60*/  SHFL.IDX PT, R14, R0, 0x3, 0x181f ;  /* 0x00781f00000e7f89 */ /* 0x000e2600000e0000 */
[----:B------:R-:W-:Y:S01]  /*8d70*/  @!P0 IMAD.MOV.U32 R3, RZ, RZ, R7 ;  /* 0x000000ffff038224 */ /* 0x000fe200078e0007 */
[----:B------:R-:W1:Y:S01]  /*8d80*/  SHFL.IDX PT, R6, R5, 0x3, 0x181f ;  /* 0x00781f0005067f89 */ /* 0x000e6200000e0000 */
[----:B------:R-:W-:-:S03]  /*8d90*/  VIADD R7, R4, 0x30 ;  /* 0x0000003004077836 */ /* 0x000fc60000000000 */
        /* <DEDUP_REMOVED lines=40> */
[----:B------:R0:W-:Y:S02]  /*9020*/  @!P0 LDGSTS.E.BYPASS.LTC128B.128 [R8+0x17400], desc[UR48][R2.64+0x80], !P5 ;  /* 0x1740008002088fae */ /* 0x0001e4000e901d70 */
.L_x_6653:
[----:B------:R-:W-:Y:S01]  /*9030*/  VIADD R4, R4, 0x70 ;  /* 0x0000007004047836 */ /* 0x000fe20000000000 */
[----:B0-----:R-:W-:-:S04]  /*9040*/  LOP3.LUT R0, R37, 0x1, RZ, 0xc, !PT ;  /* 0x0000000125007812 */ /* 0x001fc800078e0cff */
[----:B------:R-:W-:Y:S02]  /*9050*/  ISETP.GE.AND P0, PT, R4, UR38, PT ;  /* 0x0000002604007c0c */ /* 0x000fe4000bf06270 */
[----:B------:R-:W-:-:S11]  /*9060*/  SHF.L.U32 R0, R0, 0x1f, RZ ;  /* 0x0000001f00007819 */ /* 0x000fd600000006ff */
[----:B-1----:R-:W-:-:S05]  /*9070*/  @!P0 LEA R2, P1, R34, R14, 0x1 ;  /* 0x0000000e22028211 */ /* 0x002fca00078208ff */
[----:B--2---:R-:W-:-:S05]  /*9080*/  @!P0 IMAD.X R3, RZ, RZ, R6, P1 ;  /* 0x000000ffff038224 */ /* 0x004fca00008e0606 */
[----:B------:R-:W-:Y:S01]  /*9090*/  @!PT LDS RZ, [RZ] ;  /* 0x00000000fffff984 */ /* 0x000fe20000000800 */
[----:B------:R-:W-:Y:S01]  /*90a0*/  @!PT LDS RZ, [RZ] ;  /* 0x00000000fffff984 */ /* 0x000fe20000000800 */
[----:B------:R-:W-:Y:S01]  /*90b0*/  @!PT LDS RZ, [RZ] ;  /* 0x00000000fffff984 */ /* 0x000fe20000000800 */
[----:B------:R0:W-:Y:S04]  /*90c0*/  @!P0 LDGSTS.E.BYPASS.LTC128B.128 [R8+0x13c00], desc[UR48][R2.64], !P4 ;  /* 0x13c0000002088fae */ /* 0x0001e8000e101d70 */
[----:B------:R0:W-:Y:S01]  /*90d0*/  @!P0 LDGSTS.E.BYPASS.LTC128B.128 [R8+0x17c00], desc[UR48][R2.64+0x80], !P5 ;  /* 0x17c0008002088fae */ /* 0x0001e2000e901d70 */
[----:B------:R-:W-:Y:S01]  /*90e0*/  NOP ;  /* 0x0000000000007918 */ /* 0x000fe20000000000 */
[----:B------:R-:W-:Y:S02]  /*90f0*/  SYNCS.ARRIVE.TRANS64.RED.A0T1 RZ, [UR39+0x28800], RZ ;  /* 0x028800ffffff79a7 */ /* 0x000fe40008200427 */
[----:B------:R-:W-:Y:S01]  /*9100*/  ARRIVES.LDGSTSBAR.64.TRANSCNT [UR39+0x28800] ;  /* 0x02880000ff0079b0 */ /* 0x000fe20008000aa7 */
[----:B------:R-:W-:Y:S01]  /*9110*/  NOP ;  /* 0x0000000000007918 */ /* 0x000fe20000000000 */
[----:B------:R-:W-:Y:S01]  /*9120*/  SYNCS.ARRIVE.TRANS64.A1T0 RZ, [UR39+0x28800], RZ ;  /* 0x028800ffffff79a7 */ /* 0x000fe20008100027 */
[----:B------:R-:W-:Y:S01]  /*9130*/  BSSY B0, `(.L_x_6578) ;  /* 0x0000003000007945 */ /* 0x000fe20003800000 */
[----:B------:R-:W1:Y:S03]  /*9140*/  SYNCS.PHASECHK.TRANS64.TRYWAIT P0, [UR39+0x28820], R0 ;  /* 0x02882000ff0075a7 */ /* 0x000e660008000167 */
[----:B01----:R-:W-:Y:S05]  /*9150*/  @!P0 BRA `(.L_x_6579) ;  /* 0x0000003000888947 */ /* 0x003fea0003800000 */
.L_x_6654:
[----:B------:R-:W-:Y:S05]  /*9160*/  BSYNC B0 ;  /* 0x0000000000007941 */ /* 0x000fea0003800000 */
.L_x_6578:
[----:B------:R-:W-:Y:S01]  /*9170*/  UISETP.GE.AND UP0, UPT, UR37, 0x81, UPT ;  /* 0x000000812500788c */ /* 0x000fe2000bf06270 */
[----:B------:R-:W-:-:S05]  /*9180*/  IMAD.U32 R20, RZ, RZ, UR42 ;  /* 0x0000002aff147e24 */ /* 0x000fca000f8e00ff */
[----:B------:R-:W-:-:S13]  /*9190*/  PLOP3.LUT P0, PT, PT, PT, UP0, 0x40, 0x0 ;  /* 0x000000000000781c */ /* 0x000fda0003f0e808 */
[----:B------:R-:W-:Y:S05]  /*91a0*/  @P0 BRA `(.L_x_6580) ;  /* 0x0000001000180947 */ /* 0x000fea0003800000 */
[----:B------:R-:W-:Y:S01]  /*91b0*/  BSSY B0, `(.L_x_6580) ;  /* 0x0000105000007945 */ /* 0x000fe20003800000 */
[----:B------:R-:W-:Y:S01]  /*91c0*/  IMAD.MOV.U32 R21, RZ, RZ, R25 ;  /* 0x000000ffff157224 */ /* 0x000fe200078e0019 */
[----:B------:R-:W-:Y:S01]  /*91d0*/  MOV R10, R22 ;  /* 0x00000016000a7202 */ /* 0x000fe20000000f00 */
[----:B------:R-:W-:Y:S02]  /*91e0*/  IMAD.U32 R6, RZ, RZ, UR40 ;  /* 0x00000028ff067e24 */ /* 0x000fe4000f8e00ff */
[----:B------:R-:W-:-:S07]  /*91f0*/  IMAD.U32 R26, RZ, RZ, UR42 ;  /* 0x0000002aff1a7e24 */ /* 0x000fce000f8e00ff */
.L_x_6593:
[----:B0-----:R-:W0:Y:S01]  /*9200*/  LDC R0, c[0x0][0x430] ;  /* 0x00010c00ff007b82 */ /* 0x001e220000000800 */
[----:B------:R-:W1:Y:S01]  /*9210*/  S2R R4, SR_TID.X ;  /* 0x0000000000047919 */ /* 0x000e620000002100 */
[----:B------:R-:W-:Y:S01]  /*9220*/  IMAD R7, R6, 0x80, R35 ;  /* 0x0000008006077824 */ /* 0x000fe200078e0223 */
[----:B------:R-:W-:Y:S01]  /*9230*/  ULDC.64 UR4, c[0x0][0x428] ;  /* 0x00010a0000047ab9 */ /* 0x000fe20000000a00 */
[----:B------:R-:W-:Y:S01]  /*9240*/  VIADD R22, R10, 0x1 ;  /* 0x000000010a167836 */ /* 0x000fe20000000000 */
[----:B0-----:R-:W-:Y:S01]  /*9250*/  ISETP.NE.AND P0, PT, R0, 0x1, PT ;  /* 0x000000010000780c */ /* 0x001fe20003f05270 */
[----:B-1----:R-:W-:-:S12]  /*9260*/  IMAD.SHL.U32 R4, R4, 0x10, RZ ;  /* 0x0000001004047824 */ /* 0x002fd800078e00ff */
[----:B------:R-:W0:Y:S01]  /*9270*/  @P0 LDC R0, c[0x0][0x434] ;  /* 0x00010d00ff000b82 */ /* 0x000e220000000800 */
[----:B------:R-:W-:-:S04]  /*9280*/  LOP3.LUT R4, R4, 0x70, RZ, 0xc0, !PT ;  /* 0x0000007004047812 */ /* 0x000fc800078ec0ff */
[----:B------:R-:W-:-:S03]  /*9290*/  IADD3 R7, R4, R7, R32 ;  /* 0x0000000704077210 */ /* 0x000fc60007ffe020 */
[----:B------:R-:W1:Y:S02]  /*92a0*/  @P0 LDC R3, c[0x0][0x438] ;  /* 0x00010e00ff030b82 */ /* 0x000e640000000800 */
[----:B------:R-:W-:Y:S02]  /*92b0*/  IMAD.MOV.U32 R9, RZ, RZ, R7 ;  /* 0x000000ffff097224 */ /* 0x000fe400078e0007 */
[----:B0-----:R-:W-:-:S05]  /*92c0*/  @P0 IMAD.HI.U32 R0, R7, R0, RZ ;  /* 0x0000000007000227 */ /* 0x001fca00078e00ff */
[----:B-1----:R-:W-:Y:S01]  /*92d0*/  @P0 SHF.R.U32.HI R9, RZ, R3, R0 ;  /* 0x00000003ff090219 */ /* 0x002fe20000011600 */
[----:B------:R-:W-:-:S03]  /*92e0*/  IMAD R0, R31, UR4, RZ ;  /* 0x000000041f007c24 */ /* 0x000fc6000f8e02ff */
[----:B------:R-:W-:Y:S01]  /*92f0*/  SHF.R.S32.HI R3, RZ, 0x1f, R9 ;  /* 0x0000001fff037819 */ /* 0x000fe20000011409 */
[----:B------:R-:W-:Y:S01]  /*9300*/  IMAD R5, R29, UR5, R0 ;  /* 0x000000051d057c24 */ /* 0x000fe2000f8e0200 */
[----:B------:R-:W-:-:S05]  /*9310*/  MOV R2, R9 ;  /* 0x0000000900027202 */ /* 0x000fca0000000f00 */
[----:B------:R-:W-:Y:S01]  /*9320*/  IMAD.WIDE.U32 R2, R29, UR4, R2 ;  /* 0x000000041d027c25 */ /* 0x000fe2000f8e0002 */
[----:B------:R-:W-:-:S03]  /*9330*/  ULDC.64 UR4, c[0x0][0x418] ;  /* 0x0001060000047ab9 */ /* 0x000fc60000000a00 */
[----:B------:R-:W-:Y:S01]  /*9340*/  IMAD.IADD R3, R5, 0x1, R3 ;  /* 0x0000000105037824 */ /* 0x000fe200078e0203 */
[C---:B------:R-:W-:Y:S01]  /*9350*/  LEA R4, P0, R2.reuse, UR4, 0x2 ;  /* 0x0000000402047c11 */ /* 0x040fe2000f8010ff */
[----:B------:R-:W-:Y:S01]  /*9360*/  IMAD.U32 R11, RZ, RZ, UR41 ;  /* 0x00000029ff0b7e24 */ /* 0x000fe2000f8e00ff */
[----:B------:R-:W-:Y:S02]  /*9370*/  ULDC UR4, c[0x0][0x430] ;  /* 0x00010c0000047ab9 */ /* 0x000fe40000000800 */
[----:B------:R-:W-:Y:S02]  /*9380*/  LEA.HI.X R5, R2, UR5, R3, 0x2, P0 ;  /* 0x0000000502057c11 */ /* 0x000fe400080f1403 */
[----:B------:R-:W-:Y:S01]  /*9390*/  ISETP.NE.AND P1, PT, R11, 0x3, PT ;  /* 0x000000030b00780c */ /* 0x000fe20003f25270 */
[----:B------:R-:W-:Y:S01]  /*93a0*/  IMAD.MOV R8, RZ, RZ, -R9 ;  /* 0x000000ffff087224 */ /* 0x000fe200078e0a09 */
[C---:B------:R-:W-:Y:S01]  /*93b0*/  ISETP.NE.AND P0, PT, R22.reuse, 0x2, PT ;  /* 0x000000021600780c */ /* 0x040fe20003f05270 */
[----:B------:R0:W2:Y:S03]  /*93c0*/  LDG.E R0, desc[UR48][R4.64] ;  /* 0x0000003004007981 */ /* 0x0000a6000c1e1900 */
[----:B------:R-:W-:Y:S01]  /*93d0*/  SEL R2, RZ, 0x1, P0 ;  /* 0x00000001ff027807 */ /* 0x000fe20000000000 */
[----:B------:R-:W-:Y:S01]  /*93e0*/  IMAD.MOV.U32 R20, RZ, RZ, R6 ;  /* 0x000000ffff147224 */ /* 0x000fe200078e0006 */
[----:B------:R-:W-:-:S02]  /*93f0*/  SEL R22, R22, RZ, P0 ;  /* 0x000000ff16167207 */ /* 0x000fc40000000000 */
[----:B------:R-:W-:Y:S01]  /*9400*/  LOP3.LUT R25, R21, R2, RZ, 0x3c, !PT ;  /* 0x0000000215197212 */ /* 0x000fe200078e3cff */
[----:B0-----:R-:W-:Y:S01]  /*9410*/  IMAD R4, R8, UR4, R7 ;  /* 0x0000000408047c24 */ /* 0x001fe2000f8e0207 */
[----:B--2---:R-:W-:Y:S01]  /*9420*/  SHF.R.S32.HI R24, RZ, 0x1f, R0 ;  /* 0x0000001fff187819 */ /* 0x004fe20000011400 */
[----:B------:R-:W-:Y:S06]  /*9430*/  @!P1 BRA `(.L_x_6581) ;  /* 0x0000000000049947 */ /* 0x000fec0003800000 */
[----:B------:R-:W-:Y:S01]  /*9440*/  BPT.TRAP 0x1 ;  /* 0x000000040000795c */ /* 0x000fe20000300000 */
.L_x_6581:
[----:B------:R-:W-:Y:S01]  /*9450*/  LEA R6, R22, UR39, 0x3 ;  /* 0x0000002716067c11 */ /* 0x000fe2000f8e18ff */
[----:B------:R-:W-:Y:S01]  /*9460*/  BSSY B1, `(.L_x_6582) ;  /* 0x0000004000017945 */ /* 0x000fe20003800000 */
[----:B------:R-:W-:-:S04]  /*9470*/  SHF.L.U32 R3, R25, 0x1f, RZ ;  /* 0x0000001f19037819 */ /* 0x000fc800000006ff */
[----:B------:R-:W0:Y:S02]  /*9480*/  SYNCS.PHASECHK.TRANS64.TRYWAIT P0, [R6+URZ+0x28840], R3 ;  /* 0x02884003060075a7 */ /* 0x000e24000800017f */
[----:B0-----:R-:W-:Y:S05]  /*9490*/  @!P0 BRA `(.L_x_6583) ;  /* 0x0000002c00d08947 */ /* 0x001fea0003800000 */
.L_x_6655:
[----:B------:R-:W-:Y:S05]  /*94a0*/  BSYNC B1 ;  /* 0x0000000000017941 */ /* 0x000fea0003800000 */
.L_x_6582:
[----:B------:R-:W-:Y:S01]  /*94b0*/  SHF.R.S32.HI R23, RZ, 0x1f, R4 ;  /* 0x0000001fff177819 */ /* 0x000fe20000011404 */
[----:B------:R-:W-:Y:S01]  /*94c0*/  ULDC.64 UR4, c[0x0][0x300] ;  /* 0x0000c00000047ab9 */ /* 0x000fe20000000a00 */
[C---:B------:R-:W-:Y:S02]  /*94d0*/  LOP3.LUT P2, RZ, R18.reuse, 0x2, RZ, 0xc0, !PT ;  /* 0x0000000212ff7812 */ /* 0x040fe4000784c0ff */
[----:B------:R-:W-:Y:S01]  /*94e0*/  LOP3.LUT P1, RZ, R18, 0x1, RZ, 0xc0, !PT ;  /* 0x0000000112ff7812 */ /* 0x000fe2000782c0ff */
[----:B0-----:R-:W-:-:S04]  /*94f0*/  IMAD R3, R23, UR4, RZ ;  /* 0x0000000417037c24 */ /* 0x001fc8000f8e02ff */
[C---:B------:R-:W-:Y:S02]  /*9500*/  IMAD R5, R4.reuse, UR5, R3 ;  /* 0x0000000504057c24 */ /* 0x040fe4000f8e0203 */
[----:B------:R-:W-:Y:S01]  /*9510*/  IMAD.WIDE.U32 R2, R4, UR4, RZ ;  /* 0x0000000404027c25 */ /* 0x000fe2000f8e00ff */
        /* <DEDUP_REMOVED lines=14> */
[----:B------:R-:W-:-:S04]  /*9600*/  UMOV UR4, 0xffffffff ;  /* 0xffffffff00047882 */ /* 0x000fc80000000000 */
[----:B------:R-:W-:Y:S01]  /*9610*/  LEA.HI.X R9, R2, UR5, R9, 0x1, P0 ;  /* 0x0000000502097c11 */ /* 0x000fe200080f0c09 */
[----:B------:R-:W-:Y:S06]  /*9620*/  BRA.DIV UR4, `(.L_x_6584) ;  /* 0x0000002e04807947 */ /* 0x000fec000b800000 */
[----:B------:R-:W0:Y:S01]  /*9630*/  SHFL.IDX PT, R14, R7, RZ, 0x181f ;  /* 0x00181fff070e7589 */ /* 0x000e2200000e0000 */
[----:B------:R-:W-:Y:S01]  /*9640*/  IMAD.SHL.U32 R5, R34, 0x2, RZ ;  /* 0x0000000222057824 */ /* 0x000fe200078e00ff */
[----:B------:R-:W-:Y:S02]  /*9650*/  LEA R8, R8, UR39, 0x1 ;  /* 0x0000002708087c11 */ /* 0x000fe4000f8e08ff */
[----:B------:R-:W1:Y:S02]  /*9660*/  SHFL.IDX PT, R3, R9, RZ, 0x181f ;  /* 0x00181fff09037589 */ /* 0x000e6400000e0000 */
[----:B0-----:R-:W-:Y:S02]  /*9670*/  IADD3 R2, P0, R14, R5, RZ ;  /* 0x000000050e027210 */ /* 0x001fe40007f1e0ff */
[----:B------:R-:W0:Y:S03]  /*9680*/  SHFL.IDX PT, R14, R7, 0x1, 0x181f ;  /* 0x00381f00070e7f89 */ /* 0x000e2600000e0000 */
[----:B-1----:R-:W-:-:S05]  /*9690*/  IMAD.X R3, RZ, RZ, R3, P0 ;  /* 0x000000ffff037224 */ /* 0x002fca00000e0603 */
[----:B------:R-:W-:Y:S04]  /*96a0*/  LDGSTS.E.BYPASS.LTC128B.128 [R8+0x18400], desc[UR48][R2.64], !P2 ;  /* 0x1840000002087fae */ /* 0x000fe8000d101d70 */
[----:B------:R1:W-:Y:S04]  /*96b0*/  LDGSTS.E.BYPASS.LTC128B.128 [R8+0x1c400], desc[UR48][R2.64+0x80], !P1 ;  /* 0x1c40008002087fae */ /* 0x0003e8000c901d70 */
[----:B-1----:R-:W1:Y:S01]  /*96c0*/  SHFL.IDX PT, R3, R9, 0x1, 0x181f ;  /* 0x00381f0009037f89 */ /* 0x002e6200000e0000 */
[----:B0-----:R-:W-:-:S03]  /*96d0*/  IADD3 R2, P0, R14, R5, RZ ;  /* 0x000000050e027210 */ /* 0x001fc60007f1e0ff */
[----:B------:R-:W0:Y:S01]  /*96e0*/  SHFL.IDX PT, R14, R7, 0x2, 0x181f ;  /* 0x00581f00070e7f89 */ /* 0x000e2200000e0000 */
[----:B-1----:R-:W-:-:S05]  /*96f0*/  IADD3.X R3, RZ, R3, RZ, P0, !PT ;  /* 0x00000003ff037210 */ /* 0x002fca00007fe4ff */
[----:B------:R-:W-:Y:S04]  /*9700*/  LDGSTS.E.BYPASS.LTC128B.128 [R8+0x18c00], desc[UR48][R2.64], !P2 ;  /* 0x18c0000002087fae */ /* 0x000fe8000d101d70 */
[----:B------:R1:W-:Y:S04]  /*9710*/  LDGSTS.E.BYPASS.LTC128B.128 [R8+0x1cc00], desc[UR48][R2.64+0x80], !P1 ;  /* 0x1cc0008002087fae */ /* 0x0003e8000c901d70 */
[----:B-1----:R-:W1:Y:S01]  /*9720*/  SHFL.IDX PT, R3, R9, 0x2, 0x181f ;  /* 0x00581f0009037f89 */ /* 0x002e6200000e0000 */
[----:B0-----:R-:W-:-:S03]  /*9730*/  IADD3 R2, P0, R14, R5, RZ ;  /* 0x000000050e027210 */ /* 0x001fc60007f1e0ff */
[----:B------:R-:W0:Y:S02]  /*9740*/  SHFL.IDX PT, R14, R7, 0x3, 0x181f ;  /* 0x00781f00070e7f89 */ /* 0x000e2400000e0000 */
[----:B-1----:R-:W-:-:S05]  /*9750*/  IMAD.X R3, RZ, RZ, R3, P0 ;  /* 0x000000ffff037224 */ /* 0x002fca00000e0603 */
        /* <DEDUP_REMOVED lines=22> */
[----:B------:R0:W2:Y:S04]  /*98c0*/  SHFL.IDX PT, R14, R7, 0x7, 0x181f ;  /* 0x00f81f00070e7f89 */ /* 0x0000a800000e0000 */
[----:B------:R-:W3:Y:S01]  /*98d0*/  SHFL.IDX PT, R9, R9, 0x7, 0x181f ;  /* 0x00f81f0009097f89 */ /* 0x000ee200000e0000 */
[----:B-1----:R-:W-:-:S05]  /*98e0*/  IMAD.X R3, RZ, RZ, R3, P0 ;  /* 0x000000ffff037224 */ /* 0x002fca00000e0603 */
[----:B------:R0:W-:Y:S04]  /*98f0*/  LDGSTS.E.BYPASS.LTC128B.128 [R8+0x1b400], desc[UR48][R2.64], !P2 ;  /* 0x1b40000002087fae */ /* 0x0001e8000d101d70 */
[----:B--23--:R0:W-:Y:S02]  /*9900*/  LDGSTS.E.BYPASS.LTC128B.128 [R8+0x1f400], desc[UR48][R2.64+0x80], !P1 ;  /* 0x1f40008002087fae */ /* 0x00c1e4000c901d70 */
.L_x_6673:
[----:B0-----:R-:W-:-:S04]  /*9910*/  IADD3 R2, P0, R14, R5, RZ ;  /* 0x000000050e027210 */ /* 0x001fc80007f1e0ff */
[----:B------:R-:W-:Y:S02]  /*9920*/  IADD3.X R3, RZ, R9, RZ, P0, !PT ;  /* 0x00000009ff037210 */ /* 0x000fe400007fe4ff */
[----:B------:R-:W-:-:S03]  /*9930*/  PLOP3.LUT P0, PT, PT, PT, PT, 0x80, 0x0 ;  /* 0x000000000000781c */ /* 0x000fc60003f0f070 */
[----:B------:R-:W-:Y:S01]  /*9940*/  @!PT LDS RZ, [RZ] ;  /* 0x00000000fffff984 */ /* 0x000fe20000000800 */
[----:B------:R-:W-:Y:S01]  /*9950*/  @!PT LDS RZ, [RZ] ;  /* 0x00000000fffff984 */ /* 0x000fe20000000800 */
[----:B------:R-:W-:Y:S01]  /*9960*/  @!PT LDS RZ, [RZ] ;  /* 0x00000000fffff984 */ /* 0x000fe20000000800 */
[----:B------:R0:W-:Y:S04]  /*9970*/  LDGSTS.E.BYPASS.LTC128B.128 [R8+0x1bc00], desc[UR48][R2.64], !P2 ;  /* 0x1bc0000002087fae */ /* 0x0001e8000d101d70 */
[----:B------:R0:W-:Y:S01]  /*9980*/  LDGSTS.E.BYPASS.LTC128B.128 [R8+0x1fc00], desc[UR48][R2.64+0x80], !P1 ;  /* 0x1fc0008002087fae */ /* 0x0001e2000c901d70 */
[----:B------:R-:W-:-:S05]  /*9990*/  NOP ;  /* 0x0000000000007918 */ /* 0x000fca0000000000 */
.L_x_6585:
        /* <DEDUP_REMOVED lines=11> */
.L_x_6586:
[----:B------:R0:W-:Y:S01]  /*9a50*/  SYNCS.ARRIVE.TRANS64.A1T0 RZ, [R6+URZ+0x28830], RZ ;  /* 0x028830ff06ff79a7 */ /* 0x0001e2000810003f */
[----:B------:R-:W-:Y:S05]  /*9a60*/  @!P2 BRA `(.L_x_6587) ;  /* 0x000000000004a947 */ /* 0x000fea0003800000 */
[----:B------:R-:W-:Y:S01]  /*9a70*/  BPT.TRAP 0x1 ;  /* 0x000000040000795c */ /* 0x000fe20000300000 */
.L_x_6587:
[----:B------:R-:W-:Y:S01]  /*9a80*/  IMAD.MOV.U32 R3, RZ, RZ, -0x80 ;  /* 0xffffff80ff037424 */ /* 0x000fe200078e00ff */
[----:B0-----:R-:W-:Y:S01]  /*9a90*/  LEA R6, R10, UR39, 0x3 ;  /* 0x000000270a067c11 */ /* 0x001fe2000f8e18ff */
[----:B------:R-:W-:Y:S02]  /*9aa0*/  BSSY B1, `(.L_x_6588) ;  /* 0x0000005000017945 */ /* 0x000fe40003800000 */
[----:B------:R-:W-:Y:S01]  /*9ab0*/  IMAD R8, R26, R3, UR37 ;  /* 0x000000251a087e24 */ /* 0x000fe2000f8e0203 */
[----:B------:R-:W-:-:S04]  /*9ac0*/  SHF.L.U32 R3, R21, 0x1f, RZ ;  /* 0x0000001f15037819 */ /* 0x000fc800000006ff */
[----:B------:R-:W0:Y:S02]  /*9ad0*/  SYNCS.PHASECHK.TRANS64.TRYWAIT P0, [R6+URZ+0x28860], R3 ;  /* 0x02886003060075a7 */ /* 0x000e24000800017f */
[----:B0-----:R-:W-:Y:S05]  /*9ae0*/  @!P0 BRA `(.L_x_6589) ;  /* 0x00000030007c8947 */ /* 0x001fea0003800000 */
.L_x_6674:
[----:B------:R-:W-:Y:S05]  /*9af0*/  BSYNC B1 ;  /* 0x0000000000017941 */ /* 0x000fea0003800000 */
.L_x_6588:
[----:B------:R-:W-:Y:S01]  /*9b00*/  UMOV UR4, 0xffffffff ;  /* 0xffffffff00047882 */ /* 0x000fe20000000000 */
[----:B------:R-:W-:Y:S01]  /*9b10*/  LOP3.LUT P2, RZ, R18, 0x8, RZ, 0xc0, !PT ;  /* 0x0000000812ff7812 */ /* 0x000fe2000784c0ff */
[----:B------:R-:W-:Y:S01]  /*9b20*/  IMAD R7, R10, 0x4000, R28 ;  /* 0x000040000a077824 */ /* 0x000fe200078e021c */
[----:B------:R-:W-:Y:S01]  /*9b30*/  LOP3.LUT P1, RZ, R18, 0x4, RZ, 0xc0, !PT ;  /* 0x0000000412ff7812 */ /* 0x000fe2000782c0ff */
[----:B------:R-:W-:Y:S01]  /*9b40*/  IMAD.IADD R8, R8, 0x1, -R35 ;  /* 0x0000000108087824 */ /* 0x000fe200078e0a23 */
[----:B------:R-:W-:Y:S11]  /*9b50*/  BRA.DIV UR4, `(.L_x_6590) ;  /* 0x0000003204747947 */ /* 0x000ff6000b800000 */
[----:B------:R-:W1:Y:S01]  /*9b60*/  SHFL.IDX PT, R14, R16, RZ, 0x181f ;  /* 0x00181fff100e7589 */ /* 0x000e6200000e0000 */
[----:B------:R-:W-:-:S03]  /*9b70*/  LEA R7, R7, UR39, 0x1 ;  /* 0x0000002707077c11 */ /* 0x000fc6000f8e08ff */
[----:B0-----:R-:W0:Y:S01]  /*9b80*/  SHFL.IDX PT, R3, R17, RZ, 0x181f ;  /* 0x00181fff11037589 */ /* 0x001e2200000e0000 */
[----:B-1----:R-:W-:-:S03]  /*9b90*/  IADD3 R2, P0, R14, R5, RZ ;  /* 0x000000050e027210 */ /* 0x002fc60007f1e0ff */
[----:B------:R-:W1:Y:S02]  /*9ba0*/  SHFL.IDX PT, R14, R16, 0x1, 0x181f ;  /* 0x00381f00100e7f89 */ /* 0x000e6400000e0000 */
[----:B0-----:R-:W-:Y:S01]  /*9bb0*/  IMAD.X R3, RZ, RZ, R3, P0 ;  /* 0x000000ffff037224 */ /* 0x001fe200000e0603 */
[----:B------:R-:W-:-:S13]  /*9bc0*/  ISETP.LT.OR P0, PT, R8, 0x1, P2 ;  /* 0x000000010800780c */ /* 0x000fda0001701670 */
[----:B------:R-:W-:Y:S01]  /*9bd0*/  LDGSTS.E.BYPASS.LTC128B.128 [R7+0x400], desc[UR48][R2.64], !P0 ;  /* 0x0040000002077fae */ /* 0x000fe2000c101d70 */
[----:B------:R-:W-:-:S13]  /*9be0*/  ISETP.LT.OR P0, PT, R8, 0x1, P1 ;  /* 0x000000010800780c */ /* 0x000fda0000f01670 */
[----:B------:R0:W-:Y:S04]  /*9bf0*/  LDGSTS.E.BYPASS.LTC128B.128 [R7+0x4400], desc[UR48][R2.64+0x80], !P0 ;  /* 0x0440008002077fae */ /* 0x0001e8000c101d70 */
[----:B0-----:R-:W0:Y:S01]  /*9c00*/  SHFL.IDX PT, R3, R17, 0x1, 0x181f ;  /* 0x00381f0011037f89 */ /* 0x001e2200000e0000 */
[----:B-1----:R-:W-:-:S03]  /*9c10*/  IADD3 R2, P0, R14, R5, RZ ;  /* 0x000000050e027210 */ /* 0x002fc60007f1e0ff */
[----:B------:R-:W1:Y:S01]  /*9c20*/  SHFL.IDX PT, R14, R16, 0x2, 0x181f ;  /* 0x00581f00100e7f89 */ /* 0x000e6200000e0000 */
[----:B0-----:R-:W-:Y:S02]  /*9c30*/  IADD3.X R3, RZ, R3, RZ, P0, !PT ;  /* 0x00000003ff037210 */ /* 0x001fe400007fe4ff */
[----:B------:R-:W-:-:S13]  /*9c40*/  ISETP.LT.OR P0, PT, R8, 0x11, P2 ;  /* 0x000000110800780c */ /* 0x000fda0001701670 */
[----:B------:R-:W-:Y:S01]  /*9c50*/  LDGSTS.E.BYPASS.LTC128B.128 [R7+0xc00], desc[UR48][R2.64], !P0 ;  /* 0x00c0000002077fae */ /* 0x000fe2000c101d70 */
[----:B------:R-:W-:-:S13]  /*9c60*/  ISETP.LT.OR P0, PT, R8, 0x11, P1 ;  /* 0x000000110800780c */ /* 0x000fda0000f01670 */
[----:B------:R0:W-:Y:S04]  /*9c70*/  LDGSTS.E.BYPASS.LTC128B.128 [R7+0x4c00], desc[UR48][R2.64+0x80], !P0 ;  /* 0x04c0008002077fae */ /* 0x0001e8000c101d70 */
[----:B0-----:R-:W0:Y:S01]  /*9c80*/  SHFL.IDX PT, R3, R17, 0x2, 0x181f ;  /* 0x00581f0011037f89 */ /* 0x001e2200000e0000 */
        /* <DEDUP_REMOVED lines=33> */
[----:B------:R-:W1:Y:S04]  /*9ea0*/  SHFL.IDX PT, R17, R17, 0x7, 0x181f ;  /* 0x00f81f0011117f89 */ /* 0x000e6800000e0000 */
[----:B------:R2:W3:Y:S01]  /*9eb0*/  SHFL.IDX PT, R14, R16, 0x7, 0x181f ;  /* 0x00f81f00100e7f89 */ /* 0x0004e200000e0000 */
[----:B0-----:R-:W-:Y:S01]  /*9ec0*/  IMAD.X R3, RZ, RZ, R3, P0 ;  /* 0x000000ffff037224 */ /* 0x001fe200000e0603 */
[----:B------:R-:W-:-:S13]  /*9ed0*/  ISETP.LT.OR P0, PT, R8, 0x61, P2 ;  /* 0x000000610800780c */ /* 0x000fda0001701670 */
[----:B------:R2:W-:Y:S01]  /*9ee0*/  LDGSTS.E.BYPASS.LTC128B.128 [R7+0x3400], desc[UR48][R2.64], !P0 ;  /* 0x0340000002077fae */ /* 0x0005e2000c101d70 */
[----:B------:R-:W-:-:S13]  /*9ef0*/  ISETP.LT.OR P0, PT, R8, 0x61, P1 ;  /* 0x000000610800780c */ /* 0x000fda0000f01670 */
[----:B-1-3--:R2:W-:Y:S02]  /*9f00*/  LDGSTS.E.BYPASS.LTC128B.128 [R7+0x7400], desc[UR48][R2.64+0x80], !P0 ;  /* 0x0740008002077fae */ /* 0x00a5e4000c101d70 */
.L_x_6692:
[----:B0-2---:R-:W-:Y:S01]  /*9f10*/  IADD3 R2, P0, R14, R5, RZ ;  /* 0x000000050e027210 */ /* 0x005fe20007f1e0ff */
[----:B------:R-:W-:Y:S02]  /*9f20*/  ULDC.64 UR4, c[0x0][0x328] ;  /* 0x0000ca0000047ab9 */ /* 0x000fe40000000a00 */
[----:B------:R-:W-:Y:S01]  /*9f30*/  IMAD R23, R23, UR4, RZ ;  /* 0x0000000417177c24 */ /* 0x000fe2000f8e02ff */
[----:B------:R-:W-:Y:S02]  /*9f40*/  IADD3.X R3, RZ, R17, RZ, P0, !PT ;  /* 0x00000011ff037210 */ /* 0x000fe400007fe4ff */
[----:B------:R-:W-:Y:S01]  /*9f50*/  ISETP.LT.OR P0, PT, R8, 0x71, P2 ;  /* 0x000000710800780c */ /* 0x000fe20001701670 */
[----:B------:R-:W-:-:S12]  /*9f60*/  IMAD R23, R4, UR5, R23 ;  /* 0x0000000504177c24 */ /* 0x000fd8000f8e0217 */
[----:B------:R-:W-:Y:S01]  /*9f70*/  @!PT LDS RZ, [RZ] ;  /* 0x00000000fffff984 */ /* 0x000fe20000000800 */
[----:B------:R-:W-:Y:S01]  /*9f80*/  @!PT LDS RZ, [RZ] ;  /* 0x00000000fffff984 */ /* 0x000fe20000000800 */
[----:B------:R-:W-:Y:S01]  /*9f90*/  @!PT LDS RZ, [RZ] ;  /* 0x00000000fffff984 */ /* 0x000fe20000000800 */
        /* <DEDUP_REMOVED lines=20> */
.L_x_6591:
        /* <DEDUP_REMOVED lines=11> */
.L_x_6592:
[C---:B------:R-:W-:Y:S01]  /*a190*/  ISETP.GT.AND P0, PT, R20.reuse, RZ, PT ;  /* 0x000000ff1400720c */ /* 0x040fe20003f04270 */
[----:B------:R0:W-:Y:S01]  /*a1a0*/  SYNCS.ARRIVE.TRANS64.A1T0 RZ, [R6+URZ+0x28850], RZ ;  /* 0x028850ff06ff79a7 */ /* 0x0001e2000810003f */
[----:B------:R-:W-:Y:S01]  /*a1b0*/  MOV R21, R25 ;  /* 0x0000001900157202 */ /* 0x000fe20000000f00 */
[----:B------:R-:W-:Y:S02]  /*a1c0*/  IMAD.MOV.U32 R10, RZ, RZ, R22 ;  /* 0x000000ffff0a7224 */ /* 0x000fe400078e0016 */
[----:B------:R-:W-:Y:S02]  /*a1d0*/  IMAD.MOV.U32 R26, RZ, RZ, R20 ;  /* 0x000000ffff1a7224 */ /* 0x000fe400078e0014 */
[----:B0-----:R-:W-:-:S06]  /*a1e0*/  VIADD R6, R20, 0xffffffff ;  /* 0xffffffff14067836 */ /* 0x001fcc0000000000 */
[----:B------:R-:W-:Y:S05]  /*a1f0*/  @P0 BRA `(.L_x_6593) ;  /* 0xfffffff000000947 */ /* 0x000fea000383ffff */
[----:B------:R-:W-:Y:S05]  /*a200*/  BSYNC B0 ;  /* 0x0000000000007941 */ /* 0x000fea0003800000 */
.L_x_6580:
[----:B0-----:R-:W-:-:S05]  /*a210*/  IMAD.U32 R0, RZ, RZ, UR41 ;  /* 0x00000029ff007e24 */ /* 0x001fca000f8e00ff */
[----:B------:R-:W-:-:S13]  /*a220*/  ISETP.NE.AND P0, PT, R0, 0x3, PT ;  /* 0x000000030000780c */ /* 0x000fda0003f05270 */
[----:B------:R-:W-:Y:S05]  /*a230*/  @!P0 BRA `(.L_x_6594) ;  /* 0x0000000000048947 */ /* 0x000fea0003800000 */
[----:B------:R-:W-:Y:S01]  /*a240*/  BPT.TRAP 0x1 ;  /* 0x000000040000795c */ /* 0x000fe20000300000 */
.L_x_6594:
[----:B------:R-:W-:Y:S01]  /*a250*/  LEA R4, R22, UR39, 0x3 ;  /* 0x0000002716047c11 */ /* 0x000fe2000f8e18ff */
[----:B------:R-:W-:Y:S01]  /*a260*/  IMAD.MOV.U32 R5, RZ, RZ, -0x80 ;  /* 0xffffff80ff057424 */ /* 0x000fe200078e00ff */
[----:B------:R-:W-:Y:S01]  /*a270*/  SHF.L.U32 R3, R25, 0x1f, RZ ;  /* 0x0000001f19037819 */ /* 0x000fe200000006ff */
[----:B------:R-:W-:Y:S02]  /*a280*/  BSSY B0, `(.L_x_6595) ;  /* 0x0000004000007945 */ /* 0x000fe40003800000 */
[----:B------:R-:W-:Y:S01]  /*a290*/  IMAD R20, R20, R5, UR37 ;  /* 0x0000002514147e24 */ /* 0x000fe2000f8e0205 */
[----:B------:R-:W0:Y:S02]  /*a2a0*/  SYNCS.PHASECHK.TRANS64.TRYWAIT P0, [R4+URZ+0x28860], R3 ;  /* 0x02886003040075a7 */ /* 0x000e24000800017f */
[----:B0-----:R-:W-:Y:S05]  /*a2b0*/  @!P0 BRA `(.L_x_6596) ;  /* 0x0000003400088947 */ /* 0x001fea0003800000 */
.L_x_6693:
[----:B------:R-:W-:Y:S05]  /*a2c0*/  BSYNC B0 ;  /* 0x0000000000007941 */ /* 0x000fea0003800000 */
.L_x_6595:
[----:B------:R-:W-:Y:S01]  /*a2d0*/  UMOV UR4, 0xffffffff ;  /* 0xffffffff00047882 */ /* 0x000fe20000000000 */
[----:B------:R-:W-:Y:S01]  /*a2e0*/  LOP3.LUT P2, RZ, R18, 0x8, RZ, 0xc0, !PT ;  /* 0x0000000812ff7812 */ /* 0x000fe2000784c0ff */
[----:B------:R-:W-:Y:S01]  /*a2f0*/  IMAD R7, R22, 0x4000, R28 ;  /* 0x0000400016077824 */ /* 0x000fe200078e021c */
[----:B------:R-:W-:Y:S02]  /*a300*/  LOP3.LUT P1, RZ, R18, 0x4, RZ, 0xc0, !PT ;  /* 0x0000000412ff7812 */ /* 0x000fe4000782c0ff */
[----:B------:R-:W-:Y:S01]  /*a310*/  IADD3 R5, -R35, R20, RZ ;  /* 0x0000001423057210 */ /* 0x000fe20007ffe1ff */
[----:B------:R-:W-:Y:S10]  /*a320*/  BRA.DIV UR4, `(.L_x_6597) ;  /* 0x0000003604007947 */ /* 0x000ff4000b800000 */
        /* <DEDUP_REMOVED lines=53> */
[----:B------:R1:W2:Y:S03]  /*a680*/  SHFL.IDX PT, R14, R16, 0x7, 0x181f ;  /* 0x00f81f00100e7f89 */ /* 0x0002a600000e0000 */
[----:B0-----:R-:W-:Y:S01]  /*a690*/  IMAD.X R3, RZ, RZ, R7, P0 ;  /* 0x000000ffff037224 */ /* 0x001fe200000e0607 */
[----:B------:R-:W-:Y:S01]  /*a6a0*/  ISETP.LT.OR P0, PT, R5, 0x61, P2 ;  /* 0x000000610500780c */ /* 0x000fe20001701670 */
[----:B------:R1:W3:-:S12]  /*a6b0*/  SHFL.IDX PT, R7, R17, 0x7, 0x181f ;  /* 0x00f81f0011077f89 */ /* 0x0002d800000e0000 */
[----:B------:R1:W-:Y:S01]  /*a6c0*/  LDGSTS.E.BYPASS.LTC128B.128 [R0+0x3400], desc[UR48][R2.64], !P0 ;  /* 0x0340000002007fae */ /* 0x0003e2000c101d70 */
[----:B------:R-:W-:-:S13]  /*a6d0*/  ISETP.LT.OR P0, PT, R5, 0x61, P1 ;  /* 0x000000610500780c */ /* 0x000fda0000f01670 */
[----:B--23--:R1:W-:Y:S02]  /*a6e0*/  LDGSTS.E.BYPASS.LTC128B.128 [R0+0x7400], desc[UR48][R2.64+0x80], !P0 ;  /* 0x0740008002007fae */ /* 0x00c3e4000c101d70 */
.L_x_6711:
        /* <DEDUP_REMOVED lines=9> */
[----:B------:R-:W-:Y:S01]  /*a780*/  PLOP3.LUT P0, PT, PT, PT, PT, 0x80, 0x0 ;  /* 0x000000000000781c */ /* 0x000fe20003f0f070 */
[----:B------:R-:W-:-:S12]  /*a790*/  NOP ;  /* 0x0000000000007918 */ /* 0x000fd80000000000 */
.L_x_6598:
        /* <DEDUP_REMOVED lines=11> */
.L_x_6599:
[----:B------:R-:W-:Y:S01]  /*a850*/  VIADD R22, R22, 0x1 ;  /* 0x0000000116167836 */ /* 0x000fe20000000000 */
[----:B------:R-:W-:Y:S01]  /*a860*/  IADD3 R33, R33, UR43, RZ ;  /* 0x0000002b21217c10 */ /* 0x000fe2000fffe0ff */
[----:B------:R-:W-:Y:S01]  /*a870*/  ULDC UR4, c[0x0][0xc34] ;  /* 0x00030d0000047ab9 */ /* 0x000fe20000000800 */
[----:B------:R0:W-:Y:S01]  /*a880*/  SYNCS.ARRIVE.TRANS64.A1T0 RZ, [R4+URZ+0x28850], RZ ;  /* 0x028850ff04ff79a7 */ /* 0x0001e2000810003f */
[----:B------:R-:W-:Y:S01]  /*a890*/  VIADD R37, R37, 0x1 ;  /* 0x0000000125257836 */ /* 0x000fe20000000000 */
[----:B------:R-:W-:-:S04]  /*a8a0*/  ISETP.NE.AND P0, PT, R22, 0x2, PT ;  /* 0x000000021600780c */ /* 0x000fc80003f05270 */
[----:B------:R-:W-:Y:S02]  /*a8b0*/  SEL R22, R22, RZ, P0 ;  /* 0x000000ff16167207 */ /* 0x000fe40000000000 */
[----:B------:R-:W-:Y:S02]  /*a8c0*/  SEL R0, RZ, 0x1, P0 ;  /* 0x00000001ff007807 */ /* 0x000fe40000000000 */
[----:B------:R-:W-:Y:S02]  /*a8d0*/  ISETP.GE.AND P0, PT, R33, UR4, PT ;  /* 0x0000000421007c0c */ /* 0x000fe4000bf06270 */
[----:B------:R-:W-:-:S11]  /*a8e0*/  LOP3.LUT R25, R25, R0, RZ, 0x3c, !PT ;  /* 0x0000000019197212 */ /* 0x000fd600078e3cff */
[----:B0-----:R-:W-:Y:S05]  /*a8f0*/  @!P0 BRA `(.L_x_6600) ;  /* 0xffffffcc00788947 */ /* 0x001fea000383ffff */
[----:B------:R-:W-:-:S07]  /*a900*/  LOP3.LUT R37, R37, 0x1, RZ, 0xc, !PT ;  /* 0x0000000125257812 */ /* 0x000fce00078e0cff */
.L_x_6565:
[----:B------:R-:W0:Y:S01]  /*a910*/  S2R R3, SR_CgaCtaId ;  /* 0x0000000000037919 */ /* 0x000e220000008800 */
[----:B------:R-:W-:Y:S01]  /*a920*/  MOV R0, 0x400 ;  /* 0x0000040000007802 */ /* 0x000fe20000000f00 */
[----:B------:R-:W-:Y:S01]  /*a930*/  BSSY B0, `(.L_x_6601) ;  /* 0x0000005000007945 */ /* 0x000fe20003800000 */
[----:B------:R-:W-:Y:S02]  /*a940*/  SHF.L.U32 R37, R37, 0x1f, RZ ;  /* 0x0000001f25257819 */ /* 0x000fe400000006ff */
[----:B0-----:R-:W-:-:S04]  /*a950*/  LEA R5, R3, R0, 0x18 ;  /* 0x0000000003057211 */ /* 0x001fc800078ec0ff */
[----:B------:R-:W0:Y:S02]  /*a960*/  SYNCS.PHASECHK.TRANS64.TRYWAIT P0, [R5+URZ+0x28820], R37 ;  /* 0x02882025050075a7 */ /* 0x000e24000800017f */
[----:B0-----:R-:W-:Y:S05]  /*a970*/  @!P0 BRA `(.L_x_6602) ;  /* 0x0000003800248947 */ /* 0x001fea0003800000 */
.L_x_6712:
[----:B------:R-:W-:Y:S05]  /*a980*/  BSYNC B0 ;  /* 0x0000000000007941 */ /* 0x000fea0003800000 */
.L_x_6601:
[----:B------:R-:W-:-:S03]  /*a990*/  UMOV UR4, 0xffffffff ;  /* 0xffffffff00047882 */ /* 0x000fc60000000000 */
[----:B------:R-:W-:Y:S05]  /*a9a0*/  BRA.DIV UR4, `(.L_x_6603) ;  /* 0x0000003a042c7947 */ /* 0x000fea000b800000 */
[----:B------:R-:W1:Y:S02]  /*a9b0*/  S2R R0, SR_TID.X ;  /* 0x0000000000007919 */ /* 0x000e640000002100 */
[----:B-1----:R-:W-:-:S04]  /*a9c0*/  SHF.R.U32.HI R0, RZ, 0x5, R0 ;  /* 0x00000005ff007819 */ /* 0x002fc80000011600 */
[----:B------:R-:W-:-:S05]  /*a9d0*/  LOP3.LUT R0, R0, 0x3, RZ, 0xc0, !PT ;  /* 0x0000000300007812 */ /* 0x000fca00078ec0ff */
[----:B------:R1:W2:Y:S02]  /*a9e0*/  SHFL.IDX PT, R14, R0, RZ, 0x1f ;  /* 0x00001fff000e7589 */ /* 0x0002a400000e0000 */
.L_x_6715:
[----:B--2---:R-:W-:Y:S01]  /*a9f0*/  ISETP.NE.AND P0, PT, R14, RZ, PT ;  /* 0x000000ff0e00720c */ /* 0x004fe20003f05270 */
[----:B------:R-:W-:-:S12]  /*aa00*/  BSSY B0, `(.L_x_6604) ;  /* 0x0000024000007945 */ /* 0x000fd80003800000 */
[----:B------:R-:W-:Y:S05]  /*aa10*/  @P0 BRA `(.L_x_6605) ;  /* 0x0000000000880947 */ /* 0x000fea0003800000 */
[----:B------:R-:W-:-:S03]  /*aa20*/  UMOV UR4, 0xffffffff ;  /* 0xffffffff00047882 */ /* 0x000fc60000000000 */
[----:B------:R-:W-:Y:S05]  /*aa30*/  BRA.DIV UR4, `(.L_x_6606) ;  /* 0x0000003a043c7947 */ /* 0x000fea000b800000 */
[----:B------:R-:W-:-:S13]  /*aa40*/  ELECT P6, URZ, PT ;  /* 0x00000000003f782f */ /* 0x000fda00038c0000 */
.L_x_6718:
[----:B------:R-:W-:Y:S05]  /*aa50*/  @!P6 BRA `(.L_x_6605) ;  /* 0x000000000078e947 */ /* 0x000fea0003800000 */
[----:B------:R-:W-:-:S06]  /*aa60*/  ULOP3.LUT UR4, UR36, 0x2, URZ, 0xfc, !UPT ;  /* 0x0000000224047892 */ /* 0x000fcc000f8efc3f */
[----:B-1----:R-:W-:-:S05]  /*aa70*/  IMAD.U32 R0, RZ, RZ, UR4 ;  /* 0x00000004ff007e24 */ /* 0x002fca000f8e00ff */
[----:B------:R-:W-:-:S13]  /*aa80*/  ISETP.NE.AND P0, PT, R0, 0x3, PT ;  /* 0x000000030000780c */ /* 0x000fda0003f05270 */
[----:B------:R-:W-:Y:S05]  /*aa90*/  @!P0 BRA `(.L_x_6607) ;  /* 0x0000000000048947 */ /* 0x000fea0003800000 */
[----:B------:R-:W-:Y:S01]  /*aaa0*/  BPT.TRAP 0x1 ;  /* 0x000000040000795c */ /* 0x000fe20000300000 */
.L_x_6607:
[C---:B------:R-:W-:Y:S01]  /*aab0*/  IMAD R3, R22.reuse, 0x8, R5 ;  /* 0x0000000816037824 */ /* 0x040fe200078e0205 */
[----:B------:R-:W-:Y:S01]  /*aac0*/  SHF.L.U32 R2, R25, 0x1f, RZ ;  /* 0x0000001f19027819 */ /* 0x000fe200000006ff */
[----:B------:R-:W-:-:S03]  /*aad0*/  VIADD R22, R22, 0x1 ;  /* 0x0000000116167836 */ /* 0x000fc60000000000 */
[----:B------:R-:W1:Y:S02]  /*aae0*/  SYNCS.PHASECHK.TRANS64.TRYWAIT P1, [R3+URZ+0x28840], R2 ;  /* 0x02884002030075a7 */ /* 0x000e64000802017f */
[----:B------:R-:W-:-:S04]  /*aaf0*/  ISETP.NE.AND P2, PT, R22, 0x2, PT ;  /* 0x000000021600780c */ /* 0x000fc80003f45270 */
[----:B------:R-:W-:Y:S01]  /*ab00*/  SEL R0, RZ, 0x1, P2 ;  /* 0x00000001ff007807 */ /* 0x000fe20001000000 */
[----:B-1----:R-:W-:Y:S08]  /*ab10*/  @!P1 BRA `(.L_x_6608) ;  /* 0x0000003800249947 */ /* 0x002ff00003800000 */
.L_x_6719:
[----:B------:R-:W-:Y:S02]  /*ab20*/  SEL R22, R22, RZ, P2 ;  /* 0x000000ff16167207 */ /* 0x000fe40001000000 */
[----:B------:R-:W-:Y:S01]  /*ab30*/  LOP3.LUT R0, R25, R0, RZ, 0x3c, !PT ;  /* 0x0000000019007212 */ /* 0x000fe200078e3cff */
[----:B------:R-:W-:Y:S06]  /*ab40*/  @!P0 BRA `(.L_x_6609) ;  /* 0x0000000000048947 */ /* 0x000fec0003800000 */
[----:B------:R-:W-:Y:S01]  /*ab50*/  BPT.TRAP 0x1 ;  /* 0x000000040000795c */ /* 0x000fe20000300000 */
.L_x_6609:
[----:B0-----:R-:W-:Y:S01]  /*ab60*/  IMAD R5, R22, 0x8, R5 ;  /* 0x0000000816057824 */ /* 0x001fe200078e0205 */
[----:B------:R-:W-:-:S04]  /*ab70*/  SHF.L.U32 R0, R0, 0x1f, RZ ;  /* 0x0000001f00007819 */ /* 0x000fc800000006ff */
[----:B------:R-:W0:Y:S02]  /*ab80*/  SYNCS.PHASECHK.TRANS64.TRYWAIT P1, [R5+URZ+0x28840], R0 ;  /* 0x02884000050075a7 */ /* 0x000e24000802017f */
[----:B0-----:R-:W-:Y:S05]  /*ab90*/  @!P1 BRA `(.L_x_6610) ;  /* 0x0000003800189947 */ /* 0x001fea0003800000 */
.L_x_6720:
[----:B------:R-:W-:Y:S05]  /*aba0*/  @!P0 BRA `(.L_x_6611) ;  /* 0x0000000000048947 */ /* 0x000fea0003800000 */
[----:B------:R-:W-:Y:S01]  /*abb0*/  BPT.TRAP 0x1 ;  /* 0x000000040000795c */ /* 0x000fe20000300000 */
.L_x_6611:
[----:B------:R-:W2:Y:S02]  /*abc0*/  SYNCS.PHASECHK.TRANS64.TRYWAIT P1, [R3+URZ+0x28860], R2 ;  /* 0x02886002030075a7 */ /* 0x000ea4000802017f */
[----:B--2---:R-:W-:Y:S05]  /*abd0*/  @!P1 BRA `(.L_x_6612) ;  /* 0x00000038001c9947 */ /* 0x004fea0003800000 */
.L_x_6721:
[----:B------:R-:W-:Y:S05]  /*abe0*/  @!P0 BRA `(.L_x_6613) ;  /* 0x0000000000048947 */ /* 0x000fea0003800000 */
[----:B------:R-:W-:Y:S01]  /*abf0*/  BPT.TRAP 0x1 ;  /* 0x000000040000795c */ /* 0x000fe20000300000 */
.L_x_6613:
[----:B---3--:R3:W4:Y:S02]  /*ac00*/  SYNCS.PHASECHK.TRANS64.TRYWAIT P0, [R5+URZ+0x28860], R0 ;  /* 0x02886000050075a7 */ /* 0x008724000800017f */
[----:B----4-:R-:W-:Y:S05]  /*ac10*/  @!P0 NANOSLEEP.SYNCS 0x989680 ;  /* 0x009896800000895d */ /* 0x010fea0003900000 */
[----:B------:R-:W4:Y:S02]  /*ac20*/  @!P0 SYNCS.PHASECHK.TRANS64 P0, [R5+URZ+0x28860], R0 ;  /* 0x02886000050085a7 */ /* 0x000f24000800007f */
[----:B----4-:R-:W-:Y:S05]  /*ac30*/  @!P0 BRA `(.L_x_6613) ;  /* 0xfffffffc00f08947 */ /* 0x010fea000383ffff */
.L_x_6605:
[----:B------:R-:W-:Y:S05]  /*ac40*/  BSYNC B0 ;  /* 0x0000000000007941 */ /* 0x000fea0003800000 */
.L_x_6604:
[----:B------:R-:W-:Y:S05]  /*ac50*/  EXIT ;  /* 0x000000000000794d */ /* 0x000fea0003800000 */
.L_x_6533:
[----:B0-----:R-:W-:-:S04]  /*ac60*/  MOV R3, UR39 ;  /* 0x0000002700037c02 */ /* 0x001fc80008000f00 */
[----:B------:R0:W1:Y:S03]  /*ac70*/  SYNCS.PHASECHK.TRANS64.TRYWAIT P1, [R3+URZ+0x28800], R0 ;  /* 0x02880000030075a7 */ /* 0x000066000802017f */
[----:B-1----:R-:W-:Y:S05]  /*ac80*/  @!P1 NANOSLEEP.SYNCS 0x989680 ;  /* 0x009896800000995d */ /* 0x002fea0003900000 */
[----:B------:R-:W1:Y:S02]  /*ac90*/  @!P1 SYNCS.PHASECHK.TRANS64 P1, [R3+URZ+0x28800], R0 ;  /* 0x02880000030095a7 */ /* 0x000e64000802007f */
[----:B-1----:R-:W-:Y:S05]  /*aca0*/  @!P1 BRA `(.L_x_6533) ;  /* 0xfffffffc00ec9947 */ /* 0x002fea000383ffff */
[----:B------:R-:W-:Y:S05]  /*acb0*/  BRA `(.L_x_6614) ;  /* 0xffffff6000f47947 */ /* 0x000fea000383ffff */
.L_x_6537:
[----:B-1----:R1:W2:Y:S02]  /*acc0*/  SYNCS.PHASECHK.TRANS64.TRYWAIT P1, [R5+URZ+0x28830], R0 ;  /* 0x02883000050075a7 */ /* 0x0022a4000802017f */
[----:B--2---:R-:W-:Y:S05]  /*acd0*/  @!P1 NANOSLEEP.SYNCS 0x989680 ;  /* 0x009896800000995d */ /* 0x004fea0003900000 */
[----:B------:R-:W2:Y:S02]  /*ace0*/  @!P1 SYNCS.PHASECHK.TRANS64 P1, [R5+URZ+0x28830], R0 ;  /* 0x02883000050095a7 */ /* 0x000ea4000802007f */
[----:B--2---:R-:W-:Y:S05]  /*acf0*/  @!P1 BRA `(.L_x_6537) ;  /* 0xfffffffc00f09947 */ /* 0x004fea000383ffff */
[----:B------:R-:W-:Y:S05]  /*ad00*/  BRA `(.L_x_6536) ;  /* 0xffffff6400147947 */ /* 0x000fea000383ffff */
.L_x_6543:
[----:B-1----:R-:W-:-:S04]  /*ad10*/  IMAD.U32 R3, RZ, RZ, UR6 ;  /* 0x00000006ff037e24 */ /* 0x002fc8000f8e00ff */
[----:B------:R1:W2:Y:S03]  /*ad20*/  SYNCS.PHASECHK.TRANS64.TRYWAIT P1, [R3+URZ+0x28830], R0 ;  /* 0x02883000030075a7 */ /* 0x0002a6000802017f */
[----:B--2---:R-:W-:Y:S05]  /*ad30*/  @!P1 NANOSLEEP.SYNCS 0x989680 ;  /* 0x009896800000995d */ /* 0x004fea0003900000 */
[----:B------:R-:W2:Y:S02]  /*ad40*/  @!P1 SYNCS.PHASECHK.TRANS64 P1, [R3+URZ+0x28830], R0 ;  /* 0x02883000030095a7 */ /* 0x000ea4000802007f */
[----:B--2---:R-:W-:Y:S05]  /*ad50*/  @!P1 BRA `(.L_x_6543) ;  /* 0xfffffffc00ec9947 */ /* 0x004fea000383ffff */
[----:B------:R-:W-:Y:S05]  /*ad60*/  BRA `(.L_x_6540) ;  /* 0xffffff8800607947 */ /* 0x000fea000383ffff */
.L_x_6547:
[----:B-1----:R-:W-:-:S04]  /*ad70*/  IMAD.U32 R3, RZ, RZ, UR6 ;  /* 0x00000006ff037e24 */ /* 0x002fc8000f8e00ff */
[----:B------:R1:W2:Y:S03]  /*ad80*/  SYNCS.PHASECHK.TRANS64.TRYWAIT P1, [R3+URZ+0x28850], R0 ;  /* 0x02885000030075a7 */ /* 0x0002a6000802017f */
[----:B--2---:R-:W-:Y:S05]  /*ad90*/  @!P1 NANOSLEEP.SYNCS 0x989680 ;  /* 0x009896800000995d */ /* 0x004fea0003900000 */
[----:B------:R-:W2:Y:S02]  /*ada0*/  @!P1 SYNCS.PHASECHK.TRANS64 P1, [R3+URZ+0x28850], R0 ;  /* 0x02885000030095a7 */ /* 0x000ea4000802007f */
[----:B--2---:R-:W-:Y:S05]  /*adb0*/  @!P1 BRA `(.L_x_6547) ;  /* 0xfffffffc00ec9947 */ /* 0x004fea000383ffff */
[----:B------:R-:W-:Y:S05]  /*adc0*/  BRA `(.L_x_6544) ;  /* 0xffffff8c002c7947 */ /* 0x000fea000383ffff */
.L_x_6554:
[----:B-1----:R-:W-:-:S04]  /*add0*/  IMAD.U32 R8, RZ, RZ, UR10 ;  /* 0x0000000aff087e24 */ /* 0x002fc8000f8e00ff */
[----:B------:R1:W2:Y:S03]  /*ade0*/  SYNCS.PHASECHK.TRANS64.TRYWAIT P1, [R8+URZ+0x28850], R7 ;  /* 0x02885007080075a7 */ /* 0x0002a6000802017f */
[----:B--2---:R-:W-:Y:S05]  /*adf0*/  @!P1 NANOSLEEP.SYNCS 0x989680 ;  /* 0x009896800000995d */ /* 0x004fea0003900000 */
[----:B------:R-:W2:Y:S02]  /*ae00*/  @!P1 SYNCS.PHASECHK.TRANS64 P1, [R8+URZ+0x28850], R7 ;  /* 0x02885007080095a7 */ /* 0x000ea4000802007f */
[----:B--2---:R-:W-:Y:S05]  /*ae10*/  @!P1 BRA `(.L_x_6554) ;  /* 0xfffffffc00ec9947 */ /* 0x004fea000383ffff */
[----:B------:R-:W-:Y:S05]  /*ae20*/  BRA `(.L_x_6553) ;  /* 0xffffffa800147947 */ /* 0x000fea000383ffff */
.L_x_6569:
[----:B------:R-:W0:Y:S01]  /*ae30*/  S2R R16, SR_TID.X ;  /* 0x0000000000107919 */ /* 0x000e220000002100 */
        /* <DEDUP_REMOVED lines=10> */
.L_x_6616:
[----:B------:R-:W-:Y:S05]  /*aee0*/  BSYNC B0 ;  /* 0x0000000000007941 */ /* 0x000fea0003800000 */
.L_x_6615:
[----:B------:R-:W-:Y:S05]  /*aef0*/  BRA `(.L_x_6617) ;  /* 0xffffffcc00c47947 */ /* 0x000fea000383ffff */
.L_x_6572:
[----:B0-----:R0:W1:Y:S02]  /*af00*/  SYNCS.PHASECHK.TRANS64.TRYWAIT P0, [R0+URZ+0x28840], R3 ;  /* 0x02884003000075a7 */ /* 0x001064000800017f */
[----:B-1----:R-:W-:Y:S05]  /*af10*/  @!P0 NANOSLEEP.SYNCS 0x989680 ;  /* 0x009896800000895d */ /* 0x002fea0003900000 */
[----:B------:R-:W1:Y:S02]  /*af20*/  @!P0 SYNCS.PHASECHK.TRANS64 P0, [R0+URZ+0x28840], R3 ;  /* 0x02884003000085a7 */ /* 0x000e64000800007f */
[----:B-1----:R-:W-:Y:S05]  /*af30*/  @!P0 BRA `(.L_x_6572) ;  /* 0xfffffffc00f08947 */ /* 0x002fea000383ffff */
[----:B------:R-:W-:Y:S05]  /*af40*/  BRA `(.L_x_6618) ;  /* 0xffffffd0002c7947 */ /* 0x000fea000383ffff */
.L_x_6573:
        /* <DEDUP_REMOVED lines=8> */
.L_x_6620:
[----:B------:R-:W-:Y:S05]  /*afd0*/  BSYNC B0 ;  /* 0x0000000000007941 */ /* 0x000fea0003800000 */
.L_x_6619:
[----:B------:R-:W-:Y:S01]  /*afe0*/  IMAD.MOV.U32 R13, RZ, RZ, R4 ;  /* 0x000000ffff0d7224 */ /* 0x000fe200078e0004 */
[----:B------:R-:W-:Y:S01]  /*aff0*/  MOV R2, R14 ;  /* 0x0000000e00027202 */ /* 0x000fe20000000f00 */
[----:B------:R-:W-:Y:S01]  /*b000*/  IMAD.MOV.U32 R12, RZ, RZ, RZ ;  /* 0x000000ffff0c7224 */ /* 0x000fe200078e00ff */
[----:B------:R-:W-:Y:S01]  /*b010*/  ISETP.GE.AND P0, PT, R30, 0x1, PT ;  /* 0x000000011e00780c */ /* 0x000fe20003f06270 */
[----:B------:R-:W-:Y:S02]  /*b020*/  IMAD.MOV.U32 R11, RZ, RZ, 0x181f ;  /* 0x0000181fff0b7424 */ /* 0x000fe400078e00ff */
[----:B------:R-:W-:-:S10]  /*b030*/  IMAD.MOV.U32 R15, RZ, RZ, -0x1 ;  /* 0xffffffffff0f7424 */ /* 0x000fd400078e00ff */
[----:B------:R-:W-:Y:S05]  /*b040*/  WARPSYNC.COLLECTIVE R15, `(.L_x_6621) ;  /* 0x000000000f087348 */ /* 0x000fea0003c00000 */
[----:B------:R0:W1:Y:S02]  /*b050*/  SHFL.IDX P6, R14, R13, R12, R11 ;  /* 0x0000000c0d0e7389 */ /* 0x00006400000c000b */
[----:B01----:R-:W-:Y:S01]  /*b060*/  ENDCOLLECTIVE ;  /* 0x000000000000791b */ /* 0x003fe20003800000 */
.L_x_6621:
[----:B------:R-:W-:Y:S01]  /*b070*/  @P0 LEA R7, R5, UR39, 0x1 ;  /* 0x0000002705070c11 */ /* 0x000fe2000f8e08ff */
        /* <DEDUP_REMOVED lines=8> */
.L_x_6622:
[----:B------:R-:W-:Y:S01]  /*b100*/  @!PT LDS RZ, [RZ] ;  /* 0x00000000fffff984 */ /* 0x000fe20000000800 */
[----:B------:R-:W-:Y:S01]  /*b110*/  @!PT LDS RZ, [RZ] ;  /* 0x00000000fffff984 */ /* 0x000fe20000000800 */
[----:B------:R-:W-:Y:S01]  /*b120*/  @!PT LDS RZ, [RZ] ;  /* 0x00000000fffff984 */ /* 0x000fe20000000800 */
[----:B------:R0:W-:Y:S04]  /*b130*/  @P0 LDGSTS.E.BYPASS.LTC128B.128 [R7+0x18400], desc[UR48][R2.64], !P3 ;  /* 0x1840000002070fae */ /* 0x0001e8000d901d70 */
[----:B------:R0:W-:Y:S01]  /*b140*/  @P0 LDGSTS.E.BYPASS.LTC128B.128 [R7+0x1c400], desc[UR48][R2.64+0x80], !P2 ;  /* 0x1c40008002070fae */ /* 0x0001e2000d101d70 */
[----:B------:R-:W-:Y:S01]  /*b150*/  ISETP.GE.AND P0, PT, R30, 0x11, PT ;  /* 0x000000111e00780c */ /* 0x000fe20003f06270 */
[----:B------:R-:W-:-:S12]  /*b160*/  IMAD.MOV.U32 R13, RZ, RZ, R4 ;  /* 0x000000ffff0d7224 */ /* 0x000fd800078e0004 */
[----:B------:R-:W-:Y:S01]  /*b170*/  @P0 LEA R21, R5, UR39, 0x1 ;  /* 0x0000002705150c11 */ /* 0x000fe2000f8e08ff */
[----:B0-----:R-:W-:-:S07]  /*b180*/  IMAD.MOV.U32 R8, RZ, RZ, R14 ;  /* 0x000000ffff087224 */ /* 0x001fce00078e000e */
[----:B------:R-:W-:Y:S05]  /*b190*/  WARPSYNC.COLLECTIVE R15, `(.L_x_6623) ;  /* 0x000000000f087348 */ /* 0x000fea0003c00000 */
[----:B------:R0:W1:Y:S02]  /*b1a0*/  SHFL.IDX P6, R14, R13, R12, R11 ;  /* 0x0000000c0d0e7389 */ /* 0x00006400000c000b */
[----:B01----:R-:W-:Y:S01]  /*b1b0*/  ENDCOLLECTIVE ;  /* 0x000000000000791b */ /* 0x003fe20003800000 */
.L_x_6623:
        /* <DEDUP_REMOVED lines=8> */
.L_x_6624:
[----:B------:R-:W-:-:S05]  /*b240*/  @P0 IMAD.MOV.U32 R3, RZ, RZ, R9 ;  /* 0x000000ffff030224 */ /* 0x000fca00078e0009 */
[----:B------:R-:W-:Y:S01]  /*b250*/  @!PT LDS RZ, [RZ] ;  /* 0x00000000fffff984 */ /* 0x000fe20000000800 */
[----:B------:R-:W-:Y:S01]  /*b260*/  @!PT LDS RZ, [RZ] ;  /* 0x00000000fffff984 */ /* 0x000fe20000000800 */
[----:B------:R-:W-:Y:S01]  /*b270*/  @!PT LDS RZ, [RZ] ;  /* 0x00000000fffff984 */ /* 0x000fe20000000800 */
[----:B------:R0:W-:Y:S04]  /*b280*/  @P0 LDGSTS.E.BYPASS.LTC128B.128 [R21+0x18c00], desc[UR48][R2.64], !P3 ;  /* 0x18c0000002150fae */ /* 0x0001e8000d901d70 */
[----:B------:R0:W-:Y:S01]  /*b290*/  @P0 LDGSTS.E.BYPASS.LTC128B.128 [R21+0x1cc00], desc[UR48][R2.64+0x80], !P2 ;  /* 0x1cc0008002150fae */ /* 0x0001e2000d101d70 */
[----:B------:R-:W-:Y:S01]  /*b2a0*/  ISETP.GE.AND P0, PT, R30, 0x21, PT ;  /* 0x000000211e00780c */ /* 0x000fe20003f06270 */
[----:B------:R-:W-:Y:S02]  /*b2b0*/  IMAD.MOV.U32 R13, RZ, RZ, R4 ;  /* 0x000000ffff0d7224 */ /* 0x000fe400078e0004 */
[----:B------:R-:W-:-:S10]  /*b2c0*/  IMAD.MOV.U32 R7, RZ, RZ, R14 ;  /* 0x000000ffff077224 */ /* 0x000fd400078e000e */
[----:B0-----:R-:W-:Y:S05]  /*b2d0*/  WARPSYNC.COLLECTIVE R15, `(.L_x_6625) ;  /* 0x000000000f087348 */ /* 0x001fea0003c00000 */
[----:B------:R1:W2:Y:S02]  /*b2e0*/  SHFL.IDX P6, R14, R13, R12, R11 ;  /* 0x0000000c0d0e7389 */ /* 0x0002a400000c000b */
[----:B012---:R-:W-:Y:S01]  /*b2f0*/  ENDCOLLECTIVE ;  /* 0x000000000000791b */ /* 0x007fe20003800000 */
.L_x_6625:
        /* <DEDUP_REMOVED lines=9> */
.L_x_6626:
[----:B------:R-:W-:-:S05]  /*b390*/  @P0 IMAD.MOV.U32 R3, RZ, RZ, R7 ;  /* 0x000000ffff030224 */ /* 0x000fca00078e0007 */
[----:B------:R-:W-:Y:S01]  /*b3a0*/  @!PT LDS RZ, [RZ] ;  /* 0x00000000fffff984 */ /* 0x000fe20000000800 */
[----:B------:R-:W-:Y:S01]  /*b3b0*/  @!PT LDS RZ, [RZ] ;  /* 0x00000000fffff984 */ /* 0x000fe20000000800 */
[----:B------:R-:W-:Y:S01]  /*b3c0*/  @!PT LDS RZ, [RZ] ;  /* 0x00000000fffff984 */ /* 0x000fe20000000800 */
[----:B------:R0:W-:Y:S04]  /*b3d0*/  @P0 LDGSTS.E.BYPASS.LTC128B.128 [R9+0x19400], desc[UR48][R2.64], !P3 ;  /* 0x1940000002090fae */ /* 0x0001e8000d901d70 */
[----:B------:R0:W-:Y:S01]  /*b3e0*/  @P0 LDGSTS.E.BYPASS.LTC128B.128 [R9+0x1d400], desc[UR48][R2.64+0x80], !P2 ;  /* 0x1d40008002090fae */ /* 0x0001e2000d101d70 */
[----:B------:R-:W-:Y:S02]  /*b3f0*/  ISETP.GE.AND P0, PT, R30, 0x31, PT ;  /* 0x000000311e00780c */ /* 0x000fe40003f06270 */
[----:B------:R-:W-:Y:S01]  /*b400*/  MOV R13, R4 ;  /* 0x00000004000d7202 */ /* 0x000fe20000000f00 */
[----:B------:R-:W-:-:S10]  /*b410*/  IMAD.MOV.U32 R7, RZ, RZ, R14 ;  /* 0x000000ffff077224 */ /* 0x000fd400078e000e */
[----:B0-----:R-:W-:-:S07]  /*b420*/  @P0 LEA R21, R5, UR39, 0x1 ;  /* 0x0000002705150c11 */ /* 0x001fce000f8e08ff */
[----:B------:R-:W-:Y:S05]  /*b430*/  WARPSYNC.COLLECTIVE R15, `(.L_x_6627) ;  /* 0x000000000f087348 */ /* 0x000fea0003c00000 */
[----:B------:R0:W1:Y:S02]  /*b440*/  SHFL.IDX P6, R14, R13, R12, R11 ;  /* 0x0000000c0d0e7389 */ /* 0x00006400000c000b */
[----:B01----:R-:W-:Y:S01]  /*b450*/  ENDCOLLECTIVE ;  /* 0x000000000000791b */ /* 0x003fe20003800000 */
.L_x_6627:
[----:B------:R-:W-:Y:S02]  /*b460*/  IMAD.MOV.U32 R13, RZ, RZ, R6 ;  /* 0x000000ffff0d7224 */ /* 0x000fe400078e0006 */
[----:B------:R-:W-:Y:S01]  /*b470*/  IMAD.MOV.U32 R12, RZ, RZ, 0x4 ;  /* 0x00000004ff0c7424 */ /* 0x000fe200078e00ff */
[----:B------:R-:W-:-:S05]  /*b480*/  @P0 LEA R14, P1, R34, R14, 0x1 ;  /* 0x0000000e220e0211 */ /* 0x000fca00078208ff */
[----:B------:R-:W-:-:S08]  /*b490*/  @P0 IMAD.MOV.U32 R2, RZ, RZ, R14 ;  /* 0x000000ffff020224 */ /* 0x000fd000078e000e */
[----:B------:R-:W-:Y:S05]  /*b4a0*/  WARPSYNC.COLLECTIVE R15, `(.L_x_6628) ;  /* 0x000000000f087348 */ /* 0x000fea0003c00000 */
[----:B------:R0:W1:Y:S02]  /*b4b0*/  SHFL.IDX P6, R14, R13, R12, R11 ;  /* 0x0000000c0d0e7389 */ /* 0x00006400000c000b */
[----:B01----:R-:W-:Y:S01]  /*b4c0*/  ENDCOLLECTIVE ;  /* 0x000000000000791b */ /* 0x003fe20003800000 */
.L_x_6628:
[----:B------:R-:W-:-:S04]  /*b4d0*/  @P0 IMAD.X R7, RZ, RZ, R7, P1 ;  /* 0x000000ffff070224 */ /* 0x000fc800008e0607 */
[----:B------:R-:W-:-:S05]  /*b4e0*/  @P0 IMAD.MOV.U32 R3, RZ, RZ, R7 ;  /* 0x000000ffff030224 */ /* 0x000fca00078e0007 */
[----:B------:R-:W-:Y:S01]  /*b4f0*/  @!PT LDS RZ, [RZ] ;  /* 0x00000000fffff984 */ /* 0x000fe20000000800 */
[----:B------:R-:W-:Y:S01]  /*b500*/  @!PT LDS RZ, [RZ] ;  /* 0x00000000fffff984 */ /* 0x000fe20000000800 */
[----:B------:R-:W-:Y:S01]  /*b510*/  @!PT LDS RZ, [RZ] ;  /* 0x00000000fffff984 */ /* 0x000fe20000000800 */
        /* <DEDUP_REMOVED lines=8> */
.L_x_6629:
[----:B------:R-:W-:Y:S01]  /*b5a0*/  @P0 LEA R9, R5, UR39, 0x1 ;  /* 0x0000002705090c11 */ /* 0x000fe2000f8e08ff */
[----:B------:R-:W-:Y:S01]  /*b5b0*/  IMAD.MOV.U32 R13, RZ, RZ, R6 ;  /* 0x000000ffff0d7224 */ /* 0x000fe200078e0006 */
[----:B------:R-:W-:Y:S02]  /*b5c0*/  MOV R12, 0x5 ;  /* 0x00000005000c7802 */ /* 0x000fe40000000f00 */
[----:B------:R-:W-:-:S05]  /*b5d0*/  @P0 LEA R14, P1, R34, R14, 0x1 ;  /* 0x0000000e220e0211 */ /* 0x000fca00078208ff */
[----:B------:R-:W-:-:S08]  /*b5e0*/  @P0 IMAD.MOV.U32 R2, RZ, RZ, R14 ;  /* 0x000000ffff020224 */ /* 0x000fd000078e000e */
[----:B------:R-:W-:Y:S05]  /*b5f0*/  WARPSYNC.COLLECTIVE R15, `(.L_x_6630) ;  /* 0x000000000f087348 */ /* 0x000fea0003c00000 */
[----:B------:R0:W1:Y:S02]  /*b600*/  SHFL.IDX P6, R14, R13, R12, R11 ;  /* 0x0000000c0d0e7389 */ /* 0x00006400000c000b */
[----:B01----:R-:W-:Y:S01]  /*b610*/  ENDCOLLECTIVE ;  /* 0x000000000000791b */ /* 0x003fe20003800000 */
.L_x_6630:
        /* <DEDUP_REMOVED lines=13> */
.L_x_6631:
        /* <DEDUP_REMOVED lines=8> */
.L_x_6632:
        /* <DEDUP_REMOVED lines=13> */
.L_x_6633:
        /* <DEDUP_REMOVED lines=8> */
.L_x_6634:
[----:B------:R-:W-:-:S05]  /*b8c0*/  @P0 IMAD.X R7, RZ, RZ, R7, P1 ;  /* 0x000000ffff070224 */ /* 0x000fca00008e0607 */
[----:B------:R-:W-:-:S05]  /*b8d0*/  @P0 MOV R3, R7 ;  /* 0x0000000700030202 */ /* 0x000fca0000000f00 */
[----:B------:R-:W-:Y:S01]  /*b8e0*/  @!PT LDS RZ, [RZ] ;  /* 0x00000000fffff984 */ /* 0x000fe20000000800 */
[----:B------:R-:W-:Y:S01]  /*b8f0*/  @!PT LDS RZ, [RZ] ;  /* 0x00000000fffff984 */ /* 0x000fe20000000800 */
[----:B------:R-:W-:Y:S01]  /*b900*/  @!PT LDS RZ, [RZ] ;  /* 0x00000000fffff984 */ /* 0x000fe20000000800 */
[----:B------:R0:W-:Y:S01]  /*b910*/  @P0 LDGSTS.E.BYPASS.LTC128B.128 [R9+0x1b400], desc[UR48][R2.64], !P3 ;  /* 0x1b40000002090fae */ /* 0x0001e2000d901d70 */
[----:B------:R-:W-:-:S03]  /*b920*/  IMAD.MOV.U32 R13, RZ, RZ, R4 ;  /* 0x000000ffff0d7224 */ /* 0x000fc600078e0004 */
[----:B------:R0:W-:Y:S01]  /*b930*/  @P0 LDGSTS.E.BYPASS.LTC128B.128 [R9+0x1f400], desc[UR48][R2.64+0x80], !P2 ;  /* 0x1f40008002090fae */ /* 0x0001e2000d101d70 */
[----:B------:R-:W-:-:S07]  /*b940*/  IMAD.MOV.U32 R7, RZ, RZ, R14 ;  /* 0x000000ffff077224 */ /* 0x000fce00078e000e */
[----:B0-----:R-:W-:Y:S05]  /*b950*/  WARPSYNC.COLLECTIVE R15, `(.L_x_6635) ;  /* 0x000000000f087348 */ /* 0x001fea0003c00000 */
[----:B------:R1:W2:Y:S02]  /*b960*/  SHFL.IDX P6, R14, R13, R12, R11 ;  /* 0x0000000c0d0e7389 */ /* 0x0002a400000c000b */
[----:B012---:R-:W-:Y:S01]  /*b970*/  ENDCOLLECTIVE ;  /* 0x000000000000791b */ /* 0x007fe20003800000 */
.L_x_6635:
[----:B------:R-:W-:Y:S05]  /*b980*/  BRA `(.L_x_6636) ;  /* 0xffffffcc00187947 */ /* 0x000fea000383ffff */
.L_x_6577:
[----:B------:R-:W-:Y:S01]  /*b990*/  IMAD.MOV.U32 R13, RZ, RZ, R5 ;  /* 0x000000ffff0d7224 */ /* 0x000fe200078e0005 */
[----:B------:R-:W-:Y:S01]  /*b9a0*/  MOV R12, RZ ;  /* 0x000000ff000c7202 */ /* 0x000fe20000000f00 */
[----:B------:R-:W-:Y:S02]  /*b9b0*/  IMAD.MOV.U32 R11, RZ, RZ, 0x181f ;  /* 0x0000181fff0b7424 */ /* 0x000fe400078e00ff */
[----:B------:R-:W-:Y:S02]  /*b9c0*/  IMAD.MOV.U32 R15, RZ, RZ, -0x1 ;  /* 0xffffffffff0f7424 */ /* 0x000fe400078e00ff */
[----:B------:R-:W-:-:S07]  /*b9d0*/  IMAD.IADD R4, R35, 0x1, R4 ;  /* 0x0000000123047824 */ /* 0x000fce00078e0204 */
[----:B------:R-:W-:Y:S05]  /*b9e0*/  WARPSYNC.COLLECTIVE R15, `(.L_x_6637) ;  /* 0x000000000f087348 */ /* 0x000fea0003c00000 */
[----:B------:R0:W1:Y:S02]  /*b9f0*/  SHFL.IDX P6, R14, R13, R12, R11 ;  /* 0x0000000c0d0e7389 */ /* 0x00006400000c000b */
[----:B01----:R-:W-:Y:S01]  /*ba00*/  ENDCOLLECTIVE ;  /* 0x000000000000791b */ /* 0x003fe20003800000 */
.L_x_6637:
[C---:B------:R-:W-:Y:S01]  /*ba10*/  VIADD R6, R4.reuse, 0x10 ;  /* 0x0000001004067836 */ /* 0x040fe20000000000 */
[----:B------:R-:W-:Y:S01]  /*ba20*/  ISETP.GE.AND P0, PT, R4, UR38, PT ;  /* 0x0000002604007c0c */ /* 0x000fe2000bf06270 */
[----:B------:R-:W-:Y:S02]  /*ba30*/  IMAD.MOV.U32 R13, RZ, RZ, R0 ;  /* 0x000000ffff0d7224 */ /* 0x000fe400078e0000 */
[----:B------:R-:W-:-:S10]  /*ba40*/  IMAD.MOV.U32 R2, RZ, RZ, R14 ;  /* 0x000000ffff027224 */ /* 0x000fd400078e000e */
[----:B------:R-:W-:Y:S05]  /*ba50*/  WARPSYNC.COLLECTIVE R15, `(.L_x_6638) ;  /* 0x000000000f087348 */ /* 0x000fea0003c00000 */
[----:B------:R0:W1:Y:S02]  /*ba60*/  SHFL.IDX P6, R14, R13, R12, R11 ;  /* 0x0000000c0d0e7389 */ /* 0x00006400000c000b */
[----:B01----:R-:W-:Y:S01]  /*ba70*/  ENDCOLLECTIVE ;  /* 0x000000000000791b */ /* 0x003fe20003800000 */
.L_x_6638:
        /* <DEDUP_REMOVED lines=8> */
.L_x_6639:
[----:B------:R-:W-:Y:S01]  /*bb00*/  @!PT LDS RZ, [RZ] ;  /* 0x00000000fffff984 */ /* 0x000fe20000000800 */
[----:B------:R-:W-:Y:S01]  /*bb10*/  @!PT LDS RZ, [RZ] ;  /* 0x00000000fffff984 */ /* 0x000fe20000000800 */
[----:B------:R-:W-:Y:S01]  /*bb20*/  @!PT LDS RZ, [RZ] ;  /* 0x00000000fffff984 */ /* 0x000fe20000000800 */
[----:B------:R0:W-:Y:S04]  /*bb30*/  @!P0 LDGSTS.E.BYPASS.LTC128B.128 [R8+0x10400], desc[UR48][R2.64], !P4 ;  /* 0x1040000002088fae */ /* 0x0001e8000e101d70 */
[----:B------:R0:W-:Y:S01]  /*bb40*/  @!P0 LDGSTS.E.BYPASS.LTC128B.128 [R8+0x14400], desc[UR48][R2.64+0x80], !P5 ;  /* 0x1440008002088fae */ /* 0x0001e2000e901d70 */
[----:B------:R-:W-:Y:S02]  /*bb50*/  ISETP.GE.AND P0, PT, R6, UR38, PT ;  /* 0x0000002606007c0c */ /* 0x000fe4000bf06270 */
[----:B------:R-:W-:Y:S01]  /*bb60*/  MOV R13, R0 ;  /* 0x00000000000d7202 */ /* 0x000fe20000000f00 */
[----:B------:R-:W-:-:S10]  /*bb70*/  IMAD.MOV.U32 R6, RZ, RZ, R14 ;  /* 0x000000ffff067224 */ /* 0x000fd400078e000e */
[----:B0-----:R-:W-:Y:S05]  /*bb80*/  WARPSYNC.COLLECTIVE R15, `(.L_x_6640) ;  /* 0x000000000f087348 */ /* 0x001fea0003c00000 */
[----:B------:R1:W2:Y:S02]  /*bb90*/  SHFL.IDX P6, R14, R13, R12, R11 ;  /* 0x0000000c0d0e7389 */ /* 0x0002a400000c000b */
[----:B012---:R-:W-:Y:S01]  /*bba0*/  ENDCOLLECTIVE ;  /* 0x000000000000791b */ /* 0x007fe20003800000 */
.L_x_6640:
[----:B------:R-:W-:Y:S01]  /*bbb0*/  IMAD.MOV.U32 R13, RZ, RZ, R5 ;  /* 0x000000ffff0d7224 */ /* 0x000fe200078e0005 */
[----:B------:R-:W-:Y:S02]  /*bbc0*/  MOV R12, 0x2 ;  /* 0x00000002000c7802 */ /* 0x000fe40000000f00 */
[----:B------:R-:W-:-:S05]  /*bbd0*/  @!P0 LEA R14, P1, R34, R14, 0x1 ;  /* 0x0000000e220e8211 */ /* 0x000fca00078208ff */
[----:B------:R-:W-:-:S08]  /*bbe0*/  @!P0 IMAD.MOV.U32 R2, RZ, RZ, R14 ;  /* 0x000000ffff028224 */ /* 0x000fd000078e000e */
[----:B------:R-:W-:Y:S05]  /*bbf0*/  WARPSYNC.COLLECTIVE R15, `(.L_x_6641) ;  /* 0x000000000f087348 */ /* 0x000fea0003c00000 */
[----:B------:R0:W1:Y:S02]  /*bc00*/  SHFL.IDX P6, R14, R13, R12, R11 ;  /* 0x0000000c0d0e7389 */ /* 0x00006400000c000b */
[----:B01----:R-:W-:Y:S01]  /*bc10*/  ENDCOLLECTIVE ;  /* 0x000000000000791b */ /* 0x003fe20003800000 */
.L_x_6641:
        /* <DEDUP_REMOVED lines=14> */
.L_x_6642:
[----:B------:R-:W-:Y:S02]  /*bd00*/  IMAD.MOV.U32 R13, RZ, RZ, R5 ;  /* 0x000000ffff0d7224 */ /* 0x000fe400078e0005 */
[----:B------:R-:W-:Y:S01]  /*bd10*/  IMAD.MOV.U32 R12, RZ, RZ, 0x3 ;  /* 0x00000003ff0c7424 */ /* 0x000fe200078e00ff */
[----:B------:R-:W-:-:S05]  /*bd20*/  @!P0 LEA R14, P1, R34, R14, 0x1 ;  /* 0x0000000e220e8211 */ /* 0x000fca00078208ff */
[----:B------:R-:W-:-:S08]  /*bd30*/  @!P0 IMAD.MOV.U32 R2, RZ, RZ, R14 ;  /* 0x000000ffff028224 */ /* 0x000fd000078e000e */
[----:B------:R-:W-:Y:S05]  /*bd40*/  WARPSYNC.COLLECTIVE R15, `(.L_x_6643) ;  /* 0x000000000f087348 */ /* 0x000fea0003c00000 */
[----:B------:R0:W1:Y:S02]  /*bd50*/  SHFL.IDX P6, R14, R13, R12, R11 ;  /* 0x0000000c0d0e7389 */ /* 0x00006400000c000b */
[----:B01----:R-:W-:Y:S01]  /*bd60*/  ENDCOLLECTIVE ;  /* 0x000000000000791b */ /* 0x003fe20003800000 */
.L_x_6643:
[----:B------:R-:W-:Y:S01]  /*bd70*/  @!P0 IMAD.X R7, RZ, RZ, R6, P1 ;  /* 0x000000ffff078224 */ /* 0x000fe200008e0606 */
[----:B------:R-:W-:-:S03]  /*bd80*/  IADD3 R6, R4, 0x30, RZ ;  /* 0x0000003004067810 */ /* 0x000fc60007ffe0ff */
        /* <DEDUP_REMOVED lines=12> */
.L_x_6644:
[----:B------:R-:W-:Y:S02]  /*be50*/  IMAD.MOV.U32 R13, RZ, RZ, R5 ;  /* 0x000000ffff0d7224 */ /* 0x000fe400078e0005 */
[----:B------:R-:W-:Y:S01]  /*be60*/  IMAD.MOV.U32 R12, RZ, RZ, 0x4 ;  /* 0x00000004ff0c7424 */ /* 0x000fe200078e00ff */
[----:B------:R-:W-:-:S04]  /*be70*/  @!P0 LEA R14, P1, R34, R14, 0x1 ;  /* 0x0000000e220e8211 */ /* 0x000fc800078208ff */
[----:B------:R-:W-:Y:S01]  /*be80*/  @!P0 MOV R2, R14 ;  /* 0x0000000e00028202 */ /* 0x000fe20000000f00 */
[----:B------:R-:W-:-:S08]  /*be90*/  @!P0 IMAD.X R7, RZ, RZ, R6, P1 ;  /* 0x000000ffff078224 */ /* 0x000fd000008e0606 */
[----:B------:R-:W-:Y:S05]  /*bea0*/  WARPSYNC.COLLECTIVE R15, `(.L_x_6645) ;  /* 0x000000000f087348 */ /* 0x000fea0003c00000 */
[----:B------:R0:W1:Y:S02]  /*beb0*/  SHFL.IDX P6, R14, R13, R12, R11 ;  /* 0x0000000c0d0e7389 */ /* 0x00006400000c000b */
[----:B01----:R-:W-:Y:S01]  /*bec0*/  ENDCOLLECTIVE ;  /* 0x000000000000791b */ /* 0x003fe20003800000 */
.L_x_6645:
[----:B------:R-:W-:Y:S02]  /*bed0*/  VIADD R6, R4, 0x40 ;  /* 0x0000004004067836 */ /* 0x000fe40000000000 */
[----:B------:R-:W-:-:S05]  /*bee0*/  @!P0 IMAD.MOV.U32 R3, RZ, RZ, R7 ;  /* 0x000000ffff038224 */ /* 0x000fca00078e0007 */
        /* <DEDUP_REMOVED lines=11> */
.L_x_6646:
[----:B------:R-:W-:Y:S01]  /*bfa0*/  IMAD.MOV.U32 R13, RZ, RZ, R5 ;  /* 0x000000ffff0d7224 */ /* 0x000fe200078e0005 */
[----:B------:R-:W-:Y:S02]  /*bfb0*/  MOV R12, 0x5 ;  /* 0x00000005000c7802 */ /* 0x000fe40000000f00 */
[----:B------:R-:W-:-:S05]  /*bfc0*/  @!P0 LEA R14, P1, R34, R14, 0x1 ;  /* 0x0000000e220e8211 */ /* 0x000fca00078208ff */
[----:B------:R-:W-:-:S08]  /*bfd0*/  @!P0 IMAD.MOV.U32 R2, RZ, RZ, R14 ;  /* 0x000000ffff028224 */ /* 0x000fd000078e000e */
[----:B------:R-:W-:Y:S05]  /*bfe0*/  WARPSYNC.COLLECTIVE R15, `(.L_x_6647) ;  /* 0x000000000f087348 */ /* 0x000fea0003c00000 */
[----:B------:R0:W1:Y:S02]  /*bff0*/  SHFL.IDX P6, R14, R13, R12, R11 ;  /* 0x0000000c0d0e7389 */ /* 0x00006400000c000b */
[----:B01----:R-:W-:Y:S01]  /*c000*/  ENDCOLLECTIVE ;  /* 0x000000000000791b */ /* 0x003fe20003800000 */
.L_x_6647:
        /* <DEDUP_REMOVED lines=14> */
.L_x_6648:
[----:B------:R-:W-:Y:S02]  /*c0f0*/  IMAD.MOV.U32 R13, RZ, RZ, R5 ;  /* 0x000000ffff0d7224 */ /* 0x000fe400078e0005 */
[----:B------:R-:W-:Y:S01]  /*c100*/  IMAD.MOV.U32 R12, RZ, RZ, 0x6 ;  /* 0x00000006ff0c7424 */ /* 0x000fe200078e00ff */
[----:B------:R-:W-:-:S05]  /*c110*/  @!P0 LEA R14, P1, R34, R14, 0x1 ;  /* 0x0000000e220e8211 */ /* 0x000fca00078208ff */
[----:B------:R-:W-:-:S08]  /*c120*/  @!P0 IMAD.MOV.U32 R2, RZ, RZ, R14 ;  /* 0x000000ffff028224 */ /* 0x000fd000078e000e */
[----:B------:R-:W-:Y:S05]  /*c130*/  WARPSYNC.COLLECTIVE R15, `(.L_x_6649) ;  /* 0x000000000f087348 */ /* 0x000fea0003c00000 */
[----:B------:R0:W1:Y:S02]  /*c140*/  SHFL.IDX P6, R14, R13, R12, R11 ;  /* 0x0000000c0d0e7389 */ /* 0x00006400000c000b */
[----:B01----:R-:W-:Y:S01]  /*c150*/  ENDCOLLECTIVE ;  /* 0x000000000000791b */ /* 0x003fe20003800000 */
.L_x_6649:
        /* <DEDUP_REMOVED lines=14> */
.L_x_6650:
        /* <DEDUP_REMOVED lines=8> */
.L_x_6651:
[----:B------:R-:W-:-:S05]  /*c2c0*/  @!P0 IMAD.MOV.U32 R3, RZ, RZ, R7 ;  /* 0x000000ffff038224 */ /* 0x000fca00078e0007 */
[----:B------:R-:W-:Y:S01]  /*c2d0*/  @!PT LDS RZ, [RZ] ;  /* 0x00000000fffff984 */ /* 0x000fe20000000800 */
[----:B------:R-:W-:Y:S01]  /*c2e0*/  @!PT LDS RZ, [RZ] ;  /* 0x00000000fffff984 */ /* 0x000fe20000000800 */
[----:B------:R-:W-:Y:S01]  /*c2f0*/  @!PT LDS RZ, [RZ] ;  /* 0x00000000fffff984 */ /* 0x000fe20000000800 */
[----:B------:R0:W-:Y:S04]  /*c300*/  @!P0 LDGSTS.E.BYPASS.LTC128B.128 [R8+0x13400], desc[UR48][R2.64], !P4 ;  /* 0x1340000002088fae */ /* 0x0001e8000e101d70 */
[----:B------:R0:W-:Y:S01]  /*c310*/  @!P0 LDGSTS.E.BYPASS.LTC128B.128 [R8+0x17400], desc[UR48][R2.64+0x80], !P5 ;  /* 0x1740008002088fae */ /* 0x0001e2000e901d70 */
[----:B------:R-:W-:Y:S02]  /*c320*/  IMAD.MOV.U32 R13, RZ, RZ, R0 ;  /* 0x000000ffff0d7224 */ /* 0x000fe400078e0000 */
[----:B------:R-:W-:-:S07]  /*c330*/  IMAD.MOV.U32 R6, RZ, RZ, R14 ;  /* 0x000000ffff067224 */ /* 0x000fce00078e000e */
[----:B0-----:R-:W-:Y:S05]  /*c340*/  WARPSYNC.COLLECTIVE R15, `(.L_x_6652) ;  /* 0x000000000f087348 */ /* 0x001fea0003c00000 */
[----:B------:R1:W2:Y:S02]  /*c350*/  SHFL.IDX P6, R14, R13, R12, R11 ;  /* 0x0000000c0d0e7389 */ /* 0x0002a400000c000b */
[----:B012---:R-:W-:Y:S01]  /*c360*/  ENDCOLLECTIVE ;  /* 0x000000000000791b */ /* 0x007fe20003800000 */
.L_x_6652:
[----:B------:R-:W-:Y:S05]  /*c370*/  BRA `(.L_x_6653) ;  /* 0xffffffcc002c7947 */ /* 0x000fea000383ffff */
.L_x_6579:
[----:B0-----:R-:W-:-:S04]  /*c380*/  MOV R3, UR39 ;  /* 0x0000002700037c02 */ /* 0x001fc80008000f00 */
[----:B------:R0:W1:Y:S03]  /*c390*/  SYNCS.PHASECHK.TRANS64.TRYWAIT P0, [R3+URZ+0x28820], R0 ;  /* 0x02882000030075a7 */ /* 0x000066000800017f */
[----:B-1----:R-:W-:Y:S05]  /*c3a0*/  @!P0 NANOSLEEP.SYNCS 0x989680 ;  /* 0x009896800000895d */ /* 0x002fea0003900000 */
[----:B------:R-:W1:Y:S02]  /*c3b0*/  @!P0 SYNCS.PHASECHK.TRANS64 P0, [R3+URZ+0x28820], R0 ;  /* 0x02882000030085a7 */ /* 0x000e64000800007f */
[----:B-1----:R-:W-:Y:S05]  /*c3c0*/  @!P0 BRA `(.L_x_6579) ;  /* 0xfffffffc00ec8947 */ /* 0x002fea000383ffff */
[----:B------:R-:W-:Y:S05]  /*c3d0*/  BRA `(.L_x_6654) ;  /* 0xffffffcc00607947 */ /* 0x000fea000383ffff */
.L_x_6583:
[----:B0-----:R0:W1:Y:S02]  /*c3e0*/  SYNCS.PHASECHK.TRANS64.TRYWAIT P0, [R6+URZ+0x28840], R3 ;  /* 0x02884003060075a7 */ /* 0x001064000800017f */
[----:B-1----:R-:W-:Y:S05]  /*c3f0*/  @!P0 NANOSLEEP.SYNCS 0x989680 ;  /* 0x009896800000895d */ /* 0x002fea0003900000 */
[----:B------:R-:W1:Y:S02]  /*c400*/  @!P0 SYNCS.PHASECHK.TRANS64 P0, [R6+URZ+0x28840], R3 ;  /* 0x02884003060085a7 */ /* 0x000e64000800007f */
[----:B-1----:R-:W-:Y:S05]  /*c410*/  @!P0 BRA `(.L_x_6583) ;  /* 0xfffffffc00f08947 */ /* 0x002fea000383ffff */
[----:B------:R-:W-:Y:S05]  /*c420*/  BRA `(.L_x_6655) ;  /* 0xffffffd0001c7947 */ /* 0x000fea000383ffff */
.L_x_6584:
        /* <DEDUP_REMOVED lines=8> */
.L_x_6657:
[----:B------:R-:W-:Y:S05]  /*c4b0*/  BSYNC B1 ;  /* 0x0000000000017941 */ /* 0x000fea0003800000 */
.L_x_6656:
[----:B------:R-:W-:Y:S01]  /*c4c0*/  MOV R13, R7 ;  /* 0x00000007000d7202 */ /* 0x000fe20000000f00 */
[----:B------:R-:W-:Y:S01]  /*c4d0*/  IMAD.MOV.U32 R12, RZ, RZ, RZ ;  /* 0x000000ffff0c7224 */ /* 0x000fe200078e00ff */
[----:B------:R-:W-:Y:S01]  /*c4e0*/  LEA R8, R8, UR39, 0x1 ;  /* 0x0000002708087c11 */ /* 0x000fe2000f8e08ff */
[----:B------:R-:W-:Y:S02]  /*c4f0*/  IMAD.MOV.U32 R11, RZ, RZ, 0x181f ;  /* 0x0000181fff0b7424 */ /* 0x000fe400078e00ff */
[----:B------:R-:W-:Y:S02]  /*c500*/  IMAD.MOV.U32 R15, RZ, RZ, -0x1 ;  /* 0xffffffffff0f7424 */ /* 0x000fe400078e00ff */
[----:B------:R-:W-:Y:S02]  /*c510*/  IMAD.MOV.U32 R3, RZ, RZ, R14 ;  /* 0x000000ffff037224 */ /* 0x000fe400078e000e */
[----:B------:R-:W-:-:S07]  /*c520*/  IMAD.SHL.U32 R5, R34, 0x2, RZ ;  /* 0x0000000222057824 */ /* 0x000fce00078e00ff */
[----:B------:R-:W-:Y:S05]  /*c530*/  WARPSYNC.COLLECTIVE R15, `(.L_x_6658) ;  /* 0x000000000f087348 */ /* 0x000fea0003c00000 */
[----:B------:R0:W1:Y:S02]  /*c540*/  SHFL.IDX P6, R14, R13, R12, R11 ;  /* 0x0000000c0d0e7389 */ /* 0x00006400000c000b */
[----:B01----:R-:W-:Y:S01]  /*c550*/  ENDCOLLECTIVE ;  /* 0x000000000000791b */ /* 0x003fe20003800000 */
.L_x_6658:
[----:B------:R-:W-:Y:S01]  /*c560*/  MOV R13, R9 ;  /* 0x00000009000d7202 */ /* 0x000fe20000000f00 */
[----:B------:R-:W-:Y:S01]  /*c570*/  IMAD.MOV.U32 R12, RZ, RZ, 0x1 ;  /* 0x00000001ff0c7424 */ /* 0x000fe200078e00ff */
[----:B------:R-:W-:-:S13]  /*c580*/  IADD3 R2, P0, R14, R5, RZ ;  /* 0x000000050e027210 */ /* 0x000fda0007f1e0ff */
[----:B------:R-:W-:Y:S05]  /*c590*/  WARPSYNC.COLLECTIVE R15, `(.L_x_6659) ;  /* 0x000000000f087348 */ /* 0x000fea0003c00000 */
[----:B------:R0:W1:Y:S02]  /*c5a0*/  SHFL.IDX P6, R14, R13, R12, R11 ;  /* 0x0000000c0d0e7389 */ /* 0x00006400000c000b */
[----:B01----:R-:W-:Y:S01]  /*c5b0*/  ENDCOLLECTIVE ;  /* 0x000000000000791b */ /* 0x003fe20003800000 */
.L_x_6659:
[----:B------:R-:W-:-:S05]  /*c5c0*/  IMAD.X R3, RZ, RZ, R3, P0 ;  /* 0x000000ffff037224 */ /* 0x000fca00000e0603 */
[----:B------:R-:W-:Y:S01]  /*c5d0*/  @!PT LDS RZ, [RZ] ;  /* 0x00000000fffff984 */ /* 0x000fe20000000800 */
[----:B------:R-:W-:Y:S01]  /*c5e0*/  @!PT LDS RZ, [RZ] ;  /* 0x00000000fffff984 */ /* 0x000fe20000000800 */
[----:B------:R-:W-:Y:S01]  /*c5f0*/  @!PT LDS RZ, [RZ] ;  /* 0x00000000fffff984 */ /* 0x000fe20000000800 */
[----:B------:R-:W-:Y:S04]  /*c600*/  LDGSTS.E.BYPASS.LTC128B.128 [R8+0x18400], desc[UR48][R2.64], !P2 ;  /* 0x1840000002087fae */ /* 0x000fe8000d101d70 */
[----:B------:R0:W-:Y:S01]  /*c610*/  LDGSTS.E.BYPASS.LTC128B.128 [R8+0x1c400], desc[UR48][R2.64+0x80], !P1 ;  /* 0x1c40008002087fae */ /* 0x0001e2000c901d70 */
[----:B------:R-:W-:Y:S02]  /*c620*/  IMAD.MOV.U32 R13, RZ, RZ, R7 ;  /* 0x000000ffff0d7224 */ /* 0x000fe400078e0007 */
[----:B0-----:R-:W-:-:S07]  /*c630*/  IMAD.MOV.U32 R3, RZ, RZ, R14 ;  /* 0x000000ffff037224 */ /* 0x001fce00078e000e */
[----:B------:R-:W-:Y:S05]  /*c640*/  WARPSYNC.COLLECTIVE R15, `(.L_x_6660) ;  /* 0x000000000f087348 */ /* 0x000fea0003c00000 */
[----:B------:R0:W1:Y:S02]  /*c650*/  SHFL.IDX P6, R14, R13, R12, R11 ;  /* 0x0000000c0d0e7389 */ /* 0x00006400000c000b */
[----:B01----:R-:W-:Y:S01]  /*c660*/  ENDCOLLECTIVE ;  /* 0x000000000000791b */ /* 0x003fe20003800000 */
.L_x_6660:
[----:B------:R-:W-:Y:S01]  /*c670*/  IMAD.MOV.U32 R13, RZ, RZ, R9 ;  /* 0x000000ffff0d7224 */ /* 0x000fe200078e0009 */
[----:B------:R-:W-:Y:S02]  /*c680*/  MOV R12, 0x2 ;  /* 0x00000002000c7802 */ /* 0x000fe40000000f00 */
[----:B------:R-:W-:-:S13]  /*c690*/  IADD3 R2, P0, R14, R5, RZ ;  /* 0x000000050e027210 */ /* 0x000fda0007f1e0ff */
[----:B------:R-:W-:Y:S05]  /*c6a0*/  WARPSYNC.COLLECTIVE R15, `(.L_x_6661) ;  /* 0x000000000f087348 */ /* 0x000fea0003c00000 */
[----:B------:R0:W1:Y:S02]  /*c6b0*/  SHFL.IDX P6, R14, R13, R12, R11 ;  /* 0x0000000c0d0e7389 */ /* 0x00006400000c000b */
[----:B01----:R-:W-:Y:S01]  /*c6c0*/  ENDCOLLECTIVE ;  /* 0x000000000000791b */ /* 0x003fe20003800000 */
.L_x_6661:
        /* <DEDUP_REMOVED lines=11> */
.L_x_6662:
[----:B------:R-:W-:Y:S02]  /*c780*/  IMAD.MOV.U32 R13, RZ, RZ, R9 ;  /* 0x000000ffff0d7224 */ /* 0x000fe400078e0009 */
[----:B------:R-:W-:Y:S01]  /*c790*/  IMAD.MOV.U32 R12, RZ, RZ, 0x3 ;  /* 0x00000003ff0c7424 */ /* 0x000fe200078e00ff */
[----:B------:R-:W-:-:S13]  /*c7a0*/  IADD3 R2, P0, R14, R5, RZ ;  /* 0x000000050e027210 */ /* 0x000fda0007f1e0ff */
[----:B------:R-:W-:Y:S05]  /*c7b0*/  WARPSYNC.COLLECTIVE R15, `(.L_x_6663) ;  /* 0x000000000f087348 */ /* 0x000fea0003c00000 */
[----:B------:R0:W1:Y:S02]  /*c7c0*/  SHFL.IDX P6, R14, R13, R12, R11 ;  /* 0x0000000c0d0e7389 */ /* 0x00006400000c000b */
[----:B01----:R-:W-:Y:S01]  /*c7d0*/  ENDCOLLECTIVE ;  /* 0x000000000000791b */ /* 0x003fe20003800000 */
.L_x_6663:
[----:B------:R-:W-:-:S05]  /*c7e0*/  IMAD.X R3, RZ, RZ, R3, P0 ;  /* 0x000000ffff037224 */ /* 0x000fca00000e0603 */
[----:B------:R-:W-:Y:S01]  /*c7f0*/  @!PT LDS RZ, [RZ] ;  /* 0x00000000fffff984 */ /* 0x000fe20000000800 */
[----:B------:R-:W-:Y:S01]  /*c800*/  @!PT LDS RZ, [RZ] ;  /* 0x00000000fffff984 */ /* 0x000fe20000000800 */
[----:B------:R-:W-:Y:S01]  /*c810*/  @!PT LDS RZ, [RZ] ;  /* 0x00000000fffff984 */ /* 0x000fe20000000800 */
[----:B------:R-:W-:Y:S04]  /*c820*/  LDGSTS.E.BYPASS.LTC128B.128 [R8+0x19400], desc[UR48][R2.64], !P2 ;  /* 0x1940000002087fae */ /* 0x000fe8000d101d70 */
[----:B------:R0:W-:Y:S01]  /*c830*/  LDGSTS.E.BYPASS.LTC128B.128 [R8+0x1d400], desc[UR48][R2.64+0x80], !P1 ;  /* 0x1d40008002087fae */ /* 0x0001e2000c901d70 */
[----:B------:R-:W-:Y:S01]  /*c840*/  IMAD.MOV.U32 R13, RZ, RZ, R7 ;  /* 0x000000ffff0d7224 */ /* 0x000fe200078e0007 */
[----:B0-----:R-:W-:-:S07]  /*c850*/  MOV R3, R14 ;  /* 0x0000000e00037202 */ /* 0x001fce0000000f00 */
[----:B------:R-:W-:Y:S05]  /*c860*/  WARPSYNC.COLLECTIVE R15, `(.L_x_6664) ;  /* 0x000000000f087348 */ /* 0x000fea0003c00000 */
[----:B------:R0:W1:Y:S02]  /*c870*/  SHFL.IDX P6, R14, R13, R12, R11 ;  /* 0x0000000c0d0e7389 */ /* 0x00006400000c000b */
[----:B01----:R-:W-:Y:S01]  /*c880*/  ENDCOLLECTIVE ;  /* 0x000000000000791b */ /* 0x003fe20003800000 */
.L_x_6664:
[----:B------:R-:W-:Y:S02]  /*c890*/  IMAD.MOV.U32 R13, RZ, RZ, R9 ;  /* 0x000000ffff0d7224 */ /* 0x000fe400078e0009 */
[----:B------:R-:W-:Y:S01]  /*c8a0*/  IMAD.MOV.U32 R12, RZ, RZ, 0x4 ;  /* 0x00000004ff0c7424 */ /* 0x000fe200078e00ff */
[----:B------:R-:W-:-:S13]  /*c8b0*/  IADD3 R2, P0, R14, R5, RZ ;  /* 0x000000050e027210 */ /* 0x000fda0007f1e0ff */
[----:B------:R-:W-:Y:S05]  /*c8c0*/  WARPSYNC.COLLECTIVE R15, `(.L_x_6665) ;  /* 0x000000000f087348 */ /* 0x000fea0003c00000 */
[----:B------:R0:W1:Y:S02]  /*c8d0*/  SHFL.IDX P6, R14, R13, R12, R11 ;  /* 0x0000000c0d0e7389 */ /* 0x00006400000c000b */
[----:B01----:R-:W-:Y:S01]  /*c8e0*/  ENDCOLLECTIVE ;  /* 0x000000000000791b */ /* 0x003fe20003800000 */
.L_x_6665:
[----:B------:R-:W-:-:S05]  /*c8f0*/  IMAD.X R3, RZ, RZ, R3, P0 ;  /* 0x000000ffff037224 */ /* 0x000fca00000e0603 */
[----:B------:R-:W-:Y:S01]  /*c900*/  @!PT LDS RZ, [RZ] ;  /* 0x00000000fffff984 */ /* 0x000fe20000000800 */
[----:B------:R-:W-:Y:S01]  /*c910*/  @!PT LDS RZ, [RZ] ;  /* 0x00000000fffff984 */ /* 0x000fe20000000800 */
[----:B------:R-:W-:Y:S01]  /*c920*/  @!PT LDS RZ, [RZ] ;  /* 0x00000000fffff984 */ /* 0x000fe20000000800 */
[----:B------:R-:W-:Y:S04]  /*c930*/  LDGSTS.E.BYPASS.LTC128B.128 [R8+0x19c00], desc[UR48][R2.64], !P2 ;  /* 0x19c0000002087fae */ /* 0x000fe8000d101d70 */
[----:B------:R0:W-:Y:S01]  /*c940*/  LDGSTS.E.BYPASS.LTC128B.128 [R8+0x1dc00], desc[UR48][R2.64+0x80], !P1 ;  /* 0x1dc0008002087fae */ /* 0x0001e2000c901d70 */
[----:B------:R-:W-:Y:S01]  /*c950*/  MOV R13, R7 ;  /* 0x00000007000d7202 */ /* 0x000fe20000000f00 */
[----:B0-----:R-:W-:-:S07]  /*c960*/  IMAD.MOV.U32 R3, RZ, RZ, R14 ;  /* 0x000000ffff037224 */ /* 0x001fce00078e000e */
[----:B------:R-:W-:Y:S05]  /*c970*/  WARPSYNC.COLLECTIVE R15, `(.L_x_6666) ;  /* 0x000000000f087348 */ /* 0x000fea0003c00000 */
[----:B------:R0:W1:Y:S02]  /*c980*/  SHFL.IDX P6, R14, R13, R12, R11 ;  /* 0x0000000c0d0e7389 */ /* 0x00006400000c000b */
[----:B01----:R-:W-:Y:S01]  /*c990*/  ENDCOLLECTIVE ;  /* 0x000000000000791b */ /* 0x003fe20003800000 */
.L_x_6666:
[----:B------:R-:W-:Y:S02]  /*c9a0*/  IMAD.MOV.U32 R13, RZ, RZ, R9 ;  /* 0x000000ffff0d7224 */ /* 0x000fe400078e0009 */
[----:B------:R-:W-:Y:S01]  /*c9b0*/  IMAD.MOV.U32 R12, RZ, RZ, 0x5 ;  /* 0x00000005ff0c7424 */ /* 0x000fe200078e00ff */
[----:B------:R-:W-:-:S13]  /*c9c0*/  IADD3 R2, P0, R14, R5, RZ ;  /* 0x000000050e027210 */ /* 0x000fda0007f1e0ff */
[----:B------:R-:W-:Y:S05]  /*c9d0*/  WARPSYNC.COLLECTIVE R15, `(.L_x_6667) ;  /* 0x000000000f087348 */ /* 0x000fea0003c00000 */
[----:B------:R0:W1:Y:S02]  /*c9e0*/  SHFL.IDX P6, R14, R13, R12, R11 ;  /* 0x0000000c0d0e7389 */ /* 0x00006400000c000b */
[----:B01----:R-:W-:Y:S01]  /*c9f0*/  ENDCOLLECTIVE ;  /* 0x000000000000791b */ /* 0x003fe20003800000 */
.L_x_6667:
        /* <DEDUP_REMOVED lines=11> */
.L_x_6668:
[----:B------:R-:W-:Y:S02]  /*cab0*/  IMAD.MOV.U32 R13, RZ, RZ, R9 ;  /* 0x000000ffff0d7224 */ /* 0x000fe400078e0009 */
[----:B------:R-:W-:Y:S01]  /*cac0*/  IMAD.MOV.U32 R12, RZ, RZ, 0x6 ;  /* 0x00000006ff0c7424 */ /* 0x000fe200078e00ff */
[----:B------:R-:W-:-:S13]  /*cad0*/  IADD3 R2, P0, R14, R5, RZ ;  /* 0x000000050e027210 */ /* 0x000fda0007f1e0ff */
[----:B------:R-:W-:Y:S05]  /*cae0*/  WARPSYNC.COLLECTIVE R15, `(.L_x_6669) ;  /* 0x000000000f087348 */ /* 0x000fea0003c00000 */
[----:B------:R0:W1:Y:S02]  /*caf0*/  SHFL.IDX P6, R14, R13, R12, R11 ;  /* 0x0000000c0d0e7389 */ /* 0x00006400000c000b */
[----:B01----:R-:W-:Y:S01]  /*cb00*/  ENDCOLLECTIVE ;  /* 0x000000000000791b */ /* 0x003fe20003800000 */
.L_x_6669:
[----:B------:R-:W-:-:S05]  /*cb10*/  IADD3.X R3, RZ, R3, RZ, P0, !PT ;  /* 0x00000003ff037210 */ /* 0x000fca00007fe4ff */
        /* <DEDUP_REMOVED lines=10> */
.L_x_6670:
[----:B------:R-:W-:Y:S02]  /*cbc0*/  IMAD.MOV.U32 R13, RZ, RZ, R9 ;  /* 0x000000ffff0d7224 */ /* 0x000fe400078e0009 */
[----:B------:R-:W-:Y:S01]  /*cbd0*/  IMAD.MOV.U32 R12, RZ, RZ, 0x7 ;  /* 0x00000007ff0c7424 */ /* 0x000fe200078e00ff */
[----:B------:R-:W-:-:S13]  /*cbe0*/  IADD3 R2, P0, R14, R5, RZ ;  /* 0x000000050e027210 */ /* 0x000fda0007f1e0ff */
[----:B------:R-:W-:Y:S05]  /*cbf0*/  WARPSYNC.COLLECTIVE R15, `(.L_x_6671) ;  /* 0x000000000f087348 */ /* 0x000fea0003c00000 */
[----:B------:R0:W1:Y:S02]  /*cc00*/  SHFL.IDX P6, R14, R13, R12, R11 ;  /* 0x0000000c0d0e7389 */ /* 0x00006400000c000b */
[----:B01----:R-:W-:Y:S01]  /*cc10*/  ENDCOLLECTIVE ;  /* 0x000000000000791b */ /* 0x003fe20003800000 */
.L_x_6671:
[----:B------:R-:W-:-:S05]  /*cc20*/  IADD3.X R3, RZ, R3, RZ, P0, !PT ;  /* 0x00000003ff037210 */ /* 0x000fca00007fe4ff */
[----:B------:R-:W-:Y:S01]  /*cc30*/  @!PT LDS RZ, [RZ] ;  /* 0x00000000fffff984 */ /* 0x000fe20000000800 */
[----:B------:R-:W-:Y:S01]  /*cc40*/  @!PT LDS RZ, [RZ] ;  /* 0x00000000fffff984 */ /* 0x000fe20000000800 */
[----:B------:R-:W-:Y:S01]  /*cc50*/  @!PT LDS RZ, [RZ] ;  /* 0x00000000fffff984 */ /* 0x000fe20000000800 */
[----:B------:R0:W-:Y:S04]  /*cc60*/  LDGSTS.E.BYPASS.LTC128B.128 [R8+0x1b400], desc[UR48][R2.64], !P2 ;  /* 0x1b40000002087fae */ /* 0x0001e8000d101d70 */
[----:B------:R0:W-:Y:S01]  /*cc70*/  LDGSTS.E.BYPASS.LTC128B.128 [R8+0x1f400], desc[UR48][R2.64+0x80], !P1 ;  /* 0x1f40008002087fae */ /* 0x0001e2000c901d70 */
[----:B------:R-:W-:Y:S02]  /*cc80*/  IMAD.MOV.U32 R13, RZ, RZ, R7 ;  /* 0x000000ffff0d7224 */ /* 0x000fe400078e0007 */
[----:B------:R-:W-:-:S07]  /*cc90*/  IMAD.MOV.U32 R9, RZ, RZ, R14 ;  /* 0x000000ffff097224 */ /* 0x000fce00078e000e */
[----:B0-----:R-:W-:Y:S05]  /*cca0*/  WARPSYNC.COLLECTIVE R15, `(.L_x_6672) ;  /* 0x000000000f087348 */ /* 0x001fea0003c00000 */
[----:B------:R1:W2:Y:S02]  /*ccb0*/  SHFL.IDX P6, R14, R13, R12, R11 ;  /* 0x0000000c0d0e7389 */ /* 0x0002a400000c000b */
[----:B012---:R-:W-:Y:S01]  /*ccc0*/  ENDCOLLECTIVE ;  /* 0x000000000000791b */ /* 0x007fe20003800000 */
.L_x_6672:
[----:B------:R-:W-:Y:S05]  /*ccd0*/  BRA `(.L_x_6673) ;  /* 0xffffffcc000c7947 */ /* 0x000fea000383ffff */
.L_x_6589:
[----:B0-----:R0:W1:Y:S02]  /*cce0*/  SYNCS.PHASECHK.TRANS64.TRYWAIT P0, [R6+URZ+0x28860], R3 ;  /* 0x02886003060075a7 */ /* 0x001064000800017f */
[----:B-1----:R-:W-:Y:S05]  /*ccf0*/  @!P0 NANOSLEEP.SYNCS 0x989680 ;  /* 0x009896800000895d */ /* 0x002fea0003900000 */
[----:B------:R-:W1:Y:S02]  /*cd00*/  @!P0 SYNCS.PHASECHK.TRANS64 P0, [R6+URZ+0x28860], R3 ;  /* 0x02886003060085a7 */ /* 0x000e64000800007f */
[----:B-1----:R-:W-:Y:S05]  /*cd10*/  @!P0 BRA `(.L_x_6589) ;  /* 0xfffffffc00f08947 */ /* 0x002fea000383ffff */
[----:B------:R-:W-:Y:S05]  /*cd20*/  BRA `(.L_x_6674) ;  /* 0xffffffcc00707947 */ /* 0x000fea000383ffff */
.L_x_6590:
        /* <DEDUP_REMOVED lines=8> */
.L_x_6676:
[----:B------:R-:W-:Y:S05]  /*cdb0*/  BSYNC B1 ;  /* 0x0000000000017941 */ /* 0x000fea0003800000 */
.L_x_6675:
        /* <DEDUP_REMOVED lines=9> */
.L_x_6677:
[----:B------:R-:W-:Y:S01]  /*ce50*/  MOV R13, R17 ;  /* 0x00000011000d7202 */ /* 0x000fe20000000f00 */
[----:B------:R-:W-:Y:S01]  /*ce60*/  IMAD.MOV.U32 R12, RZ, RZ, 0x1 ;  /* 0x00000001ff0c7424 */ /* 0x000fe200078e00ff */
[----:B------:R-:W-:-:S13]  /*ce70*/  IADD3 R2, P0, R14, R5, RZ ;  /* 0x000000050e027210 */ /* 0x000fda0007f1e0ff */
[----:B------:R-:W-:Y:S05]  /*ce80*/  WARPSYNC.COLLECTIVE R15, `(.L_x_6678) ;  /* 0x000000000f087348 */ /* 0x000fea0003c00000 */
[----:B------:R0:W1:Y:S02]  /*ce90*/  SHFL.IDX P6, R14, R13, R12, R11 ;  /* 0x0000000c0d0e7389 */ /* 0x00006400000c000b */
[----:B01----:R-:W-:Y:S01]  /*cea0*/  ENDCOLLECTIVE ;  /* 0x000000000000791b */ /* 0x003fe20003800000 */
.L_x_6678:
        /* <DEDUP_REMOVED lines=8> */
[----:B------:R0:W-:Y:S02]  /*cf30*/  LDGSTS.E.BYPASS.LTC128B.128 [R7+0x4400], desc[UR48][R2.64+0x80], !P0 ;  /* 0x0440008002077fae */ /* 0x0001e4000c101d70 */
[----:B0-----:R-:W-:-:S07]  /*cf40*/  IMAD.MOV.U32 R3, RZ, RZ, R14 ;  /* 0x000000ffff037224 */ /* 0x001fce00078e000e */
[----:B------:R-:W-:Y:S05]  /*cf50*/  WARPSYNC.COLLECTIVE R15, `(.L_x_6679) ;  /* 0x000000000f087348 */ /* 0x000fea0003c00000 */
[----:B------:R0:W1:Y:S02]  /*cf60*/  SHFL.IDX P6, R14, R13, R12, R11 ;  /* 0x0000000c0d0e7389 */ /* 0x00006400000c000b */
[----:B01----:R-:W-:Y:S01]  /*cf70*/  ENDCOLLECTIVE ;  /* 0x000000000000791b */ /* 0x003fe20003800000 */
.L_x_6679:
[----:B------:R-:W-:Y:S01]  /*cf80*/  MOV R13, R17 ;  /* 0x00000011000d7202 */ /* 0x000fe20000000f00 */
[----:B------:R-:W-:Y:S01]  /*cf90*/  IMAD.MOV.U32 R12, RZ, RZ, 0x2 ;  /* 0x00000002ff0c7424 */ /* 0x000fe200078e00ff */
[----:B------:R-:W-:-:S13]  /*cfa0*/  IADD3 R2, P0, R14, R5, RZ ;  /* 0x000000050e027210 */ /* 0x000fda0007f1e0ff */
[----:B------:R-:W-:Y:S05]  /*cfb0*/  WARPSYNC.COLLECTIVE R15, `(.L_x_6680) ;  /* 0x000000000f087348 */ /* 0x000fea0003c00000 */
[----:B------:R0:W1:Y:S02]  /*cfc0*/  SHFL.IDX P6, R14, R13, R12, R11 ;  /* 0x0000000c0d0e7389 */ /* 0x00006400000c000b */
[----:B01----:R-:W-:Y:S01]  /*cfd0*/  ENDCOLLECTIVE ;  /* 0x000000000000791b */ /* 0x003fe20003800000 */
.L_x_6680:
        /* <DEDUP_REMOVED lines=13> */
.L_x_6681:
[----:B------:R-:W-:Y:S01]  /*d0b0*/  MOV R13, R17 ;  /* 0x00000011000d7202 */ /* 0x000fe20000000f00 */
[----:B------:R-:W-:Y:S01]  /*d0c0*/  IMAD.MOV.U32 R12, RZ, RZ, 0x3 ;  /* 0x00000003ff0c7424 */ /* 0x000fe200078e00ff */
[----:B------:R-:W-:-:S13]  /*d0d0*/  IADD3 R2, P0, R14, R5, RZ ;  /* 0x000000050e027210 */ /* 0x000fda0007f1e0ff */
[----:B------:R-:W-:Y:S05]  /*d0e0*/  WARPSYNC.COLLECTIVE R15, `(.L_x_6682) ;  /* 0x000000000f087348 */ /* 0x000fea0003c00000 */
[----:B------:R0:W1:Y:S02]  /*d0f0*/  SHFL.IDX P6, R14, R13, R12, R11 ;  /* 0x0000000c0d0e7389 */ /* 0x00006400000c000b */
[----:B01----:R-:W-:Y:S01]  /*d100*/  ENDCOLLECTIVE ;  /* 0x000000000000791b */ /* 0x003fe20003800000 */
.L_x_6682:
        /* <DEDUP_REMOVED lines=13> */
.L_x_6683:
[----:B------:R-:W-:Y:S01]  /*d1e0*/  MOV R13, R17 ;  /* 0x00000011000d7202 */ /* 0x000fe20000000f00 */
[----:B------:R-:W-:Y:S01]  /*d1f0*/  IMAD.MOV.U32 R12, RZ, RZ, 0x4 ;  /* 0x00000004ff0c7424 */ /* 0x000fe200078e00ff */
[----:B------:R-:W-:-:S13]  /*d200*/  IADD3 R2, P0, R14, R5, RZ ;  /* 0x000000050e027210 */ /* 0x000fda0007f1e0ff */
[----:B------:R-:W-:Y:S05]  /*d210*/  WARPSYNC.COLLECTIVE R15, `(.L_x_6684) ;  /* 0x000000000f087348 */ /* 0x000fea0003c00000 */
[----:B------:R0:W1:Y:S02]  /*d220*/  SHFL.IDX P6, R14, R13, R12, R11 ;  /* 0x0000000c0d0e7389 */ /* 0x00006400000c000b */
[----:B01----:R-:W-:Y:S01]  /*d230*/  ENDCOLLECTIVE ;  /* 0x000000000000791b */ /* 0x003fe20003800000 */
.L_x_6684:
        /* <DEDUP_REMOVED lines=13> */
.L_x_6685:
[----:B------:R-:W-:Y:S01]  /*d310*/  MOV R13, R17 ;  /* 0x00000011000d7202 */ /* 0x000fe20000000f00 */
[----:B------:R-:W-:Y:S01]  /*d320*/  IMAD.MOV.U32 R12, RZ, RZ, 0x5 ;  /* 0x00000005ff0c7424 */ /* 0x000fe200078e00ff */
[----:B------:R-:W-:-:S13]  /*d330*/  IADD3 R2, P0, R14, R5, RZ ;  /* 0x000000050e027210 */ /* 0x000fda0007f1e0ff */
[----:B------:R-:W-:Y:S05]  /*d340*/  WARPSYNC.COLLECTIVE R15, `(.L_x_6686) ;  /* 0x000000000f087348 */ /* 0x000fea0003c00000 */
[----:B------:R0:W1:Y:S02]  /*d350*/  SHFL.IDX P6, R14, R13, R12, R11 ;  /* 0x0000000c0d0e7389 */ /* 0x00006400000c000b */
[----:B01----:R-:W-:Y:S01]  /*d360*/  ENDCOLLECTIVE ;  /* 0x000000000000791b */ /* 0x003fe20003800000 */
.L_x_6686:
        /* <DEDUP_REMOVED lines=13> */
.L_x_6687:
[----:B------:R-:W-:Y:S01]  /*d440*/  MOV R13, R17 ;  /* 0x00000011000d7202 */ /* 0x000fe20000000f00 */
[----:B------:R-:W-:Y:S01]  /*d450*/  IMAD.MOV.U32 R12, RZ, RZ, 0x6 ;  /* 0x00000006ff0c7424 */ /* 0x000fe200078e00ff */
[----:B------:R-:W-:-:S13]  /*d460*/  IADD3 R2, P0, R14, R5, RZ ;  /* 0x000000050e027210 */ /* 0x000fda0007f1e0ff */
[----:B------:R-:W-:Y:S05]  /*d470*/  WARPSYNC.COLLECTIVE R15, `(.L_x_6688) ;  /* 0x000000000f087348 */ /* 0x000fea0003c00000 */
[----:B------:R0:W1:Y:S02]  /*d480*/  SHFL.IDX P6, R14, R13, R12, R11 ;  /* 0x0000000c0d0e7389 */ /* 0x00006400000c000b */
[----:B01----:R-:W-:Y:S01]  /*d490*/  ENDCOLLECTIVE ;  /* 0x000000000000791b */ /* 0x003fe20003800000 */
.L_x_6688:
        /* <DEDUP_REMOVED lines=13> */
.L_x_6689:
[----:B------:R-:W-:Y:S01]  /*d570*/  MOV R13, R17 ;  /* 0x00000011000d7202 */ /* 0x000fe20000000f00 */
[----:B------:R-:W-:Y:S01]  /*d580*/  IMAD.MOV.U32 R12, RZ, RZ, 0x7 ;  /* 0x00000007ff0c7424 */ /* 0x000fe200078e00ff */
[----:B------:R-:W-:-:S13]  /*d590*/  IADD3 R2, P0, R14, R5, RZ ;  /* 0x000000050e027210 */ /* 0x000fda0007f1e0ff */
[----:B------:R-:W-:Y:S05]  /*d5a0*/  WARPSYNC.COLLECTIVE R15, `(.L_x_6690) ;  /* 0x000000000f087348 */ /* 0x000fea0003c00000 */
[----:B------:R0:W1:Y:S02]  /*d5b0*/  SHFL.IDX P6, R14, R13, R12, R11 ;  /* 0x0000000c0d0e7389 */ /* 0x00006400000c000b */
[----:B01----:R-:W-:Y:S01]  /*d5c0*/  ENDCOLLECTIVE ;  /* 0x000000000000791b */ /* 0x003fe20003800000 */
.L_x_6690:
        /* <DEDUP_REMOVED lines=12> */
.L_x_6691:
[----:B------:R-:W-:Y:S01]  /*d690*/  @!PT LDS RZ, [RZ] ;  /* 0x00000000fffff984 */ /* 0x000fe20000000800 */
[----:B------:R-:W-:Y:S01]  /*d6a0*/  @!PT LDS RZ, [RZ] ;  /* 0x00000000fffff984 */ /* 0x000fe20000000800 */
[----:B------:R-:W-:Y:S01]  /*d6b0*/  @!PT LDS RZ, [RZ] ;  /* 0x00000000fffff984 */ /* 0x000fe20000000800 */
[----:B------:R0:W-:Y:S01]  /*d6c0*/  LDGSTS.E.BYPASS.LTC128B.128 [R7+0x7400], desc[UR48][R2.64+0x80], !P0 ;  /* 0x0740008002077fae */ /* 0x0001e2000c101d70 */
[----:B------:R-:W-:Y:S05]  /*d6d0*/  BRA `(.L_x_6692) ;  /* 0xffffffc8000c7947 */ /* 0x000fea000383ffff */
.L_x_6596:
[----:B0-----:R0:W1:Y:S02]  /*d6e0*/  SYNCS.PHASECHK.TRANS64.TRYWAIT P0, [R4+URZ+0x28860], R3 ;  /* 0x02886003040075a7 */ /* 0x001064000800017f */
[----:B-1----:R-:W-:Y:S05]  /*d6f0*/  @!P0 NANOSLEEP.SYNCS 0x989680 ;  /* 0x009896800000895d */ /* 0x002fea0003900000 */
[----:B------:R-:W1:Y:S02]  /*d700*/  @!P0 SYNCS.PHASECHK.TRANS64 P0, [R4+URZ+0x28860], R3 ;  /* 0x02886003040085a7 */ /* 0x000e64000800007f */
[----:B-1----:R-:W-:Y:S05]  /*d710*/  @!P0 BRA `(.L_x_6596) ;  /* 0xfffffffc00f08947 */ /* 0x002fea000383ffff */
[----:B------:R-:W-:Y:S05]  /*d720*/  BRA `(.L_x_6693) ;  /* 0xffffffc800e47947 */ /* 0x000fea000383ffff */
.L_x_6597:
        /* <DEDUP_REMOVED lines=8> */
.L_x_6695:
[----:B------:R-:W-:Y:S05]  /*d7b0*/  BSYNC B0 ;  /* 0x0000000000007941 */ /* 0x000fea0003800000 */
.L_x_6694:
        /* <DEDUP_REMOVED lines=9> */
.L_x_6696:
[----:B------:R-:W-:Y:S01]  /*d850*/  MOV R13, R17 ;  /* 0x00000011000d7202 */ /* 0x000fe20000000f00 */
[----:B------:R-:W-:Y:S01]  /*d860*/  IMAD.MOV.U32 R12, RZ, RZ, 0x1 ;  /* 0x00000001ff0c7424 */ /* 0x000fe200078e00ff */
[----:B------:R-:W-:-:S13]  /*d870*/  IADD3 R2, P0, R14, R6, RZ ;  /* 0x000000060e027210 */ /* 0x000fda0007f1e0ff */
[----:B------:R-:W-:Y:S05]  /*d880*/  WARPSYNC.COLLECTIVE R15, `(.L_x_6697) ;  /* 0x000000000f087348 */ /* 0x000fea0003c00000 */
[----:B------:R0:W1:Y:S02]  /*d890*/  SHFL.IDX P6, R14, R13, R12, R11 ;  /* 0x0000000c0d0e7389 */ /* 0x00006400000c000b */
[----:B01----:R-:W-:Y:S01]  /*d8a0*/  ENDCOLLECTIVE ;  /* 0x000000000000791b */ /* 0x003fe20003800000 */
.L_x_6697:
        /* <DEDUP_REMOVED lines=13> */
.L_x_6698:
[----:B------:R-:W-:Y:S01]  /*d980*/  @!PT LDS RZ, [RZ] ;  /* 0x00000000fffff984 */ /* 0x000fe20000000800 */
[----:B------:R-:W-:Y:S01]  /*d990*/  @!PT LDS RZ, [RZ] ;  /* 0x00000000fffff984 */ /* 0x000fe20000000800 */
[----:B------:R-:W-:Y:S01]  /*d9a0*/  @!PT LDS RZ, [RZ] ;  /* 0x00000000fffff984 */ /* 0x000fe20000000800 */
[----:B------:R0:W-:Y:S01]  /*d9b0*/  LDGSTS.E.BYPASS.LTC128B.128 [R0+0x4400], desc[UR48][R2.64+0x80], !P0 ;  /* 0x0440008002007fae */ /* 0x0001e2000c101d70 */
[----:B------:R-:W-:Y:S01]  /*d9c0*/  MOV R13, R17 ;  /* 0x00000011000d7202 */ /* 0x000fe20000000f00 */
[----:B------:R-:W-:Y:S01]  /*d9d0*/  IMAD.MOV.U32 R12, RZ, RZ, 0x2 ;  /* 0x00000002ff0c7424 */ /* 0x000fe200078e00ff */
[----:B0-----:R-:W-:-:S13]  /*d9e0*/  IADD3 R2, P0, R14, R6, RZ ;  /* 0x000000060e027210 */ /* 0x001fda0007f1e0ff */
[----:B------:R-:W-:Y:S05]  /*d9f0*/  WARPSYNC.COLLECTIVE R15, `(.L_x_6699) ;  /* 0x000000000f087348 */ /* 0x000fea0003c00000 */
[----:B------:R0:W1:Y:S02]  /*da00*/  SHFL.IDX P6, R14, R13, R12, R11 ;  /* 0x0000000c0d0e7389 */ /* 0x00006400000c000b */
[----:B01----:R-:W-:Y:S01]  /*da10*/  ENDCOLLECTIVE ;  /* 0x000000000000791b */ /* 0x003fe20003800000 */
.L_x_6699:
        /* <DEDUP_REMOVED lines=12> */
.L_x_6700:
        /* <DEDUP_REMOVED lines=10> */
.L_x_6701:
        /* <DEDUP_REMOVED lines=12> */
.L_x_6702:
        /* <DEDUP_REMOVED lines=10> */
.L_x_6703:
        /* <DEDUP_REMOVED lines=12> */
.L_x_6704:
        /* <DEDUP_REMOVED lines=10> */
.L_x_6705:
        /* <DEDUP_REMOVED lines=12> */
.L_x_6706:
        /* <DEDUP_REMOVED lines=10> */
.L_x_6707:
        /* <DEDUP_REMOVED lines=12> */
.L_x_6708:
        /* <DEDUP_REMOVED lines=10> */
.L_x_6709:
        /* <DEDUP_REMOVED lines=12> */
.L_x_6710:
[----:B------:R-:W-:Y:S01]  /*e1c0*/  @!PT LDS RZ, [RZ] ;  /* 0x00000000fffff984 */ /* 0x000fe20000000800 */
[----:B------:R-:W-:Y:S01]  /*e1d0*/  @!PT LDS RZ, [RZ] ;  /* 0x00000000fffff984 */ /* 0x000fe20000000800 */
[----:B------:R-:W-:Y:S01]  /*e1e0*/  @!PT LDS RZ, [RZ] ;  /* 0x00000000fffff984 */ /* 0x000fe20000000800 */
[----:B------:R0:W-:Y:S01]  /*e1f0*/  LDGSTS.E.BYPASS.LTC128B.128 [R0+0x7400], desc[UR48][R2.64+0x80], !P0 ;  /* 0x0740008002007fae */ /* 0x0001e2000c101d70 */
[----:B------:R-:W-:Y:S05]  /*e200*/  BRA `(.L_x_6711) ;  /* 0xffffffc400387947 */ /* 0x000fea000383ffff */
.L_x_6602:
[----:B0-----:R0:W1:Y:S02]  /*e210*/  SYNCS.PHASECHK.TRANS64.TRYWAIT P0, [R5+URZ+0x28820], R37 ;  /* 0x02882025050075a7 */ /* 0x001064000800017f */
[----:B-1----:R-:W-:Y:S05]  /*e220*/  @!P0 NANOSLEEP.SYNCS 0x989680 ;  /* 0x009896800000895d */ /* 0x002fea0003900000 */
[----:B------:R-:W1:Y:S02]  /*e230*/  @!P0 SYNCS.PHASECHK.TRANS64 P0, [R5+URZ+0x28820], R37 ;  /* 0x02882025050085a7 */ /* 0x000e64000800007f */
[----:B-1----:R-:W-:Y:S05]  /*e240*/  @!P0 BRA `(.L_x_6602) ;  /* 0xfffffffc00f08947 */ /* 0x002fea000383ffff */
[----:B------:R-:W-:Y:S05]  /*e250*/  BRA `(.L_x_6712) ;  /* 0xffffffc400c87947 */ /* 0x000fea000383ffff */
.L_x_6603:
[----:B------:R-:W1:Y:S01]  /*e260*/  S2R R0, SR_TID.X ;  /* 0x0000000000007919 */ /* 0x000e620000002100 */
[----:B------:R-:W-:Y:S01]  /*e270*/  BSSY B0, `(.L_x_6713) ;  /* 0x000000a000007945 */ /* 0x000fe20003800000 */
[----:B------:R-:W-:Y:S01]  /*e280*/  MOV R12, RZ ;  /* 0x000000ff000c7202 */ /* 0x000fe20000000f00 */
[----:B------:R-:W-:Y:S02]  /*e290*/  IMAD.MOV.U32 R11, RZ, RZ, 0x1f ;  /* 0x0000001fff0b7424 */ /* 0x000fe400078e00ff */
[----:B------:R-:W-:Y:S01]  /*e2a0*/  IMAD.MOV.U32 R15, RZ, RZ, -0x1 ;  /* 0xffffffffff0f7424 */ /* 0x000fe200078e00ff */
[----:B-1----:R-:W-:-:S04]  /*e2b0*/  SHF.R.U32.HI R0, RZ, 0x5, R0 ;  /* 0x00000005ff007819 */ /* 0x002fc80000011600 */
[----:B------:R-:W-:-:S05]  /*e2c0*/  LOP3.LUT R0, R0, 0x3, RZ, 0xc0, !PT ;  /* 0x0000000300007812 */ /* 0x000fca00078ec0ff */
[----:B------:R-:W-:-:S07]  /*e2d0*/  IMAD.MOV.U32 R13, RZ, RZ, R0 ;  /* 0x000000ffff0d7224 */ /* 0x000fce00078e0000 */
[----:B0-----:R-:W-:Y:S05]  /*e2e0*/  WARPSYNC.COLLECTIVE R15, `(.L_x_6714) ;  /* 0x000000000f087348 */ /* 0x001fea0003c00000 */
[----:B------:R1:W2:Y:S02]  /*e2f0*/  SHFL.IDX P6, R14, R13, R12, R11 ;  /* 0x0000000c0d0e7389 */ /* 0x0002a400000c000b */
[----:B012---:R-:W-:Y:S01]  /*e300*/  ENDCOLLECTIVE ;  /* 0x000000000000791b */ /* 0x007fe20003800000 */
.L_x_6714:
[----:B------:R-:W-:Y:S05]  /*e310*/  BSYNC B0 ;  /* 0x0000000000007941 */ /* 0x000fea0003800000 */
.L_x_6713:
[----:B------:R-:W-:Y:S05]  /*e320*/  BRA `(.L_x_6715) ;  /* 0xffffffc400b07947 */ /* 0x000fea000383ffff */
.L_x_6606:
[----:B------:R-:W-:Y:S01]  /*e330*/  BSSY B1, `(.L_x_6716) ;  /* 0x0000006000017945 */ /* 0x000fe20003800000 */
[----:B------:R-:W-:-:S07]  /*e340*/  IMAD.MOV.U32 R15, RZ, RZ, -0x1 ;  /* 0xffffffffff0f7424 */ /* 0x000fce00078e00ff */
[----:B01----:R-:W-:Y:S05]  /*e350*/  WARPSYNC.COLLECTIVE R15, `(.L_x_6717) ;  /* 0x000000000f0c7348 */ /* 0x003fea0003c00000 */
[----:B------:R-:W-:Y:S02]  /*e360*/  ELECT P6, UR62, PT ;  /* 0x00000000003e782f */ /* 0x000fe400038c0000 */
[----:B------:R-:W-:Y:S01]  /*e370*/  MOV R14, UR62 ;  /* 0x0000003e000e7c02 */ /* 0x000fe20008000f00 */
[----:B01----:R-:W-:Y:S10]  /*e380*/  ENDCOLLECTIVE ;  /* 0x000000000000791b */ /* 0x003ff40003800000 */
.L_x_6717:
[----:B------:R-:W-:Y:S05]  /*e390*/  BSYNC B1 ;  /* 0x0000000000017941 */ /* 0x000fea0003800000 */
.L_x_6716:
[----:B------:R-:W-:Y:S05]  /*e3a0*/  BRA `(.L_x_6718) ;  /* 0xffffffc400a87947 */ /* 0x000fea000383ffff */
.L_x_6608:
[----:B-1----:R1:W2:Y:S02]  /*e3b0*/  SYNCS.PHASECHK.TRANS64.TRYWAIT P1, [R3+URZ+0x28840], R2 ;  /* 0x02884002030075a7 */ /* 0x0022a4000802017f */
[----:B--2---:R-:W-:Y:S05]  /*e3c0*/  @!P1 NANOSLEEP.SYNCS 0x989680 ;  /* 0x009896800000995d */ /* 0x004fea0003900000 */
[----:B------:R-:W2:Y:S02]  /*e3d0*/  @!P1 SYNCS.PHASECHK.TRANS64 P1, [R3+URZ+0x28840], R2 ;  /* 0x02884002030095a7 */ /* 0x000ea4000802007f */
[----:B--2---:R-:W-:Y:S05]  /*e3e0*/  @!P1 BRA `(.L_x_6608) ;  /* 0xfffffffc00f09947 */ /* 0x004fea000383ffff */
[----:B------:R-:W-:Y:S05]  /*e3f0*/  BRA `(.L_x_6719) ;  /* 0xffffffc400c87947 */ /* 0x000fea000383ffff */
.L_x_6610:
[----:B0-----:R0:W2:Y:S02]  /*e400*/  SYNCS.PHASECHK.TRANS64.TRYWAIT P1, [R5+URZ+0x28840], R0 ;  /* 0x02884000050075a7 */ /* 0x0010a4000802017f */
[----:B--2---:R-:W-:Y:S05]  /*e410*/  @!P1 NANOSLEEP.SYNCS 0x989680 ;  /* 0x009896800000995d */ /* 0x004fea0003900000 */
[----:B------:R-:W2:Y:S02]  /*e420*/  @!P1 SYNCS.PHASECHK.TRANS64 P1, [R5+URZ+0x28840], R0 ;  /* 0x02884000050095a7 */ /* 0x000ea4000802007f */
[----:B--2---:R-:W-:Y:S05]  /*e430*/  @!P1 BRA `(.L_x_6610) ;  /* 0xfffffffc00f09947 */ /* 0x004fea000383ffff */
[----:B------:R-:W-:Y:S05]  /*e440*/  BRA `(.L_x_6720) ;  /* 0xffffffc400d47947 */ /* 0x000fea000383ffff */
.L_x_6612:
[----:B--2---:R2:W3:Y:S02]  /*e450*/  SYNCS.PHASECHK.TRANS64.TRYWAIT P1, [R3+URZ+0x28860], R2 ;  /* 0x02886002030075a7 */ /* 0x0044e4000802017f */
[----:B---3--:R-:W-:Y:S05]  /*e460*/  @!P1 NANOSLEEP.SYNCS 0x989680 ;  /* 0x009896800000995d */ /* 0x008fea0003900000 */
[----:B------:R-:W3:Y:S02]  /*e470*/  @!P1 SYNCS.PHASECHK.TRANS64 P1, [R3+URZ+0x28860], R2 ;  /* 0x02886002030095a7 */ /* 0x000ee4000802007f */
[----:B---3--:R-:W-:Y:S05]  /*e480*/  @!P1 BRA `(.L_x_6612) ;  /* 0xfffffffc00f09947 */ /* 0x008fea000383ffff */
[----:B------:R-:W-:Y:S05]  /*e490*/  BRA `(.L_x_6721) ;  /* 0xffffffc400d07947 */ /* 0x000fea000383ffff */
.L_x_6722:
        /* <DEDUP_REMOVED lines=14> */
.L_x_15854:


//--------------------- .text._ZN7cutlass13device_kernelIN5flash11enable_sm90INS1_16FlashAttnFwdSm90INS1_25CollectiveMainloopFwdSm90ILi2EN4cute5tupleIJNS5_1CILi1EEES8_S8_EEENS6_IJNS7_ILi128EEESA_SA_EEELi128ENS_6half_tEfNS_4arch4Sm90ELb0ELb0ELb0ELb1ELb1ELb0ELb0ELb1ELb1ELb1ELb0ELb0EEENS1_21CollectiveEpilogueFwdISB_S9_SC_SE_Li256ELb1ELb1ELb0ELb0EEENS1_36VarlenDynamicPersistentTileSchedulerILi128ELi128ELi256ELi128ELb0ELb1ELb1ELb0ELb1ELb1EEEEEEEEEvNT_6ParamsE --------------------------
	.section	.text._ZN7cutlass13device_kernelIN5flash11enable_sm90INS1_16FlashAttnFwdSm90INS1_25CollectiveMainloopFwdSm90ILi2EN4cute5tupleIJNS5_1CILi1EEES8_S8_EEENS6_IJNS7_ILi128EEESA_SA_EEELi128ENS_6half_tEfNS_4arch4Sm90ELb0ELb0ELb0ELb1ELb1ELb0ELb0ELb1ELb1ELb1ELb0ELb0EEENS1_21CollectiveEpilogueFwdISB_S9_SC_SE_Li256ELb1ELb1ELb0ELb0EEENS1_36VarlenDynamicPersistentTileSchedulerILi128ELi128ELi256ELi128ELb0ELb1ELb1ELb0ELb1ELb1EEEEEEEEEvNT_6ParamsE,"ax",@progbits
	.align	128
.text._ZN7cutlass13device_kernelIN5flash11enable_sm90INS1_16FlashAttnFwdSm90INS1_25CollectiveMainloopFwdSm90ILi2EN4cute5tupleIJNS5_1CILi1EEES8_S8_EEENS6_IJNS7_ILi128EEESA_SA_EEELi128ENS_6half_tEfNS_4arch4Sm90ELb0ELb0ELb0ELb1ELb1ELb0ELb0ELb1ELb1ELb1ELb0ELb0EEENS1_21CollectiveEpilogueFwdISB_S9_SC_SE_Li256ELb1ELb1ELb0ELb0EEENS1_36VarlenDynamicPersistentTileSchedulerILi128ELi128ELi256ELi128ELb0ELb1ELb1ELb0ELb1ELb1EEEEEEEEEvNT_6ParamsE:
        .type           _ZN7cutlass13device_kernelIN5flash11enable_sm90INS1_16FlashAttnFwdSm90INS1_25CollectiveMainloopFwdSm90ILi2EN4cute5tupleIJNS5_1CILi1EEES8_S8_EEENS6_IJNS7_ILi128EEESA_SA_EEELi128ENS_6half_tEfNS_4arch4Sm90ELb0ELb0ELb0ELb1ELb1ELb0ELb0ELb1ELb1ELb1ELb0ELb0EEENS1_21CollectiveEpilogueFwdISB_S9_SC_SE_Li256ELb1ELb1ELb0ELb0EEENS1_36VarlenDynamicPersistentTileSchedulerILi128ELi128ELi256ELi128ELb0ELb1ELb1ELb0ELb1ELb1EEEEEEEEEvNT_6ParamsE,@function
        .size           _ZN7cutlass13device_kernelIN5flash11enable_sm90INS1_16FlashAttnFwdSm90INS1_25CollectiveMainloopFwdSm90ILi2EN4cute5tupleIJNS5_1CILi1EEES8_S8_EEENS6_IJNS7_ILi128EEESA_SA_EEELi128ENS_6half_tEfNS_4arch4Sm90ELb0ELb0ELb0ELb1ELb1ELb0ELb0ELb1ELb1ELb1ELb0ELb0EEENS1_21CollectiveEpilogueFwdISB_S9_SC_SE_Li256ELb1ELb1ELb0ELb0EEENS1_36VarlenDynamicPersistentTileSchedulerILi128ELi128ELi256ELi128ELb0ELb1ELb1ELb0ELb1ELb1EEEEEEEEEvNT_6ParamsE,(.L_x_15855 - _ZN7cutlass13device_kernelIN5flash11enable_sm90INS1_16FlashAttnFwdSm90INS1_25CollectiveMainloopFwdSm90ILi2EN4cute5tupleIJNS5_1CILi1EEES8_S8_EEENS6_IJNS7_ILi128EEESA_SA_EEELi128ENS_6half_tEfNS_4arch4Sm90ELb0ELb0ELb0ELb1ELb1ELb0ELb0ELb1ELb1ELb1ELb0ELb0EEENS1_21CollectiveEpilogueFwdISB_S9_SC_SE_Li256ELb1ELb1ELb0ELb0EEENS1_36VarlenDynamicPersistentTileSchedulerILi128ELi128ELi256ELi128ELb0ELb1ELb1ELb0ELb1ELb1EEEEEEEEEvNT_6ParamsE)
        .other          _ZN7cutlass13device_kernelIN5flash11enable_sm90INS1_16FlashAttnFwdSm90INS1_25CollectiveMainloopFwdSm90ILi2EN4cute5tupleIJNS5_1CILi1EEES8_S8_EEENS6_IJNS7_ILi128EEESA_SA_EEELi128ENS_6half_tEfNS_4arch4Sm90ELb0ELb0ELb0ELb1ELb1ELb0ELb0ELb1ELb1ELb1ELb0ELb0EEENS1_21CollectiveEpilogueFwdISB_S9_SC_SE_Li256ELb1ELb1ELb0ELb0EEENS1_36VarlenDynamicPersistentTileSchedulerILi128ELi128ELi256ELi128ELb0ELb1ELb1ELb0ELb1ELb1EEEEEEEEEvNT_6ParamsE,@"STO_CUDA_ENTRY STV_DEFAULT"
_ZN7cutlass13device_kernelIN5flash11enable_sm90INS1_16FlashAttnFwdSm90INS1_25CollectiveMainloopFwdSm90ILi2EN4cute5tupleIJNS5_1CILi1EEES8_S8_EEENS6_IJNS7_ILi128EEESA_SA_EEELi128ENS_6half_tEfNS_4arch4Sm90ELb0ELb0ELb0ELb1ELb1ELb0ELb0ELb1ELb1ELb1ELb0ELb0EEENS1_21CollectiveEpilogueFwdISB_S9_SC_SE_Li256ELb1ELb1ELb0ELb0EEENS1_36VarlenDynamicPersistentTileSchedulerILi128ELi128ELi256ELi128ELb0ELb1ELb1ELb0ELb1ELb1EEEEEEEEEvNT_6ParamsE:
        /* <DEDUP_REMOVED lines=10> */
[----:B------:R-:W-:-:S05]  /*00a0*/  SHF.R.U32.HI R2, RZ, 0x7, R3 ;  /* 0x00000007ff027819 */ /* 0x000fca0000011603 */
[----:B------:R0:W1:Y:S04]  /*00b0*/  SHFL.IDX PT, R4, R2, RZ, 0x1f ;  /* 0x00001fff02047589 */ /* 0x00006800000e0000 */
[----:B------:R-:W-:Y:S01]  /*00c0*/  VOTEU.ALL UP0, P0 ;  /* 0x00000000003f7886 */ /* 0x000fe20000000000 */
[----:B------:R-:W-:-:S04]  /*00d0*/  VOTEU.ALL UP1, P0 ;  /* 0x00000000003f7886 */ /* 0x000fc80000020000 */
[----:B------:R-:W2:Y:S01]  /*00e0*/  @!UP0 S2UR UR8, SR_CgaCtaId ;  /* 0x00000000000889c3 */ /* 0x000ea20000008800 */
[----:B------:R-:W-:Y:S01]  /*00f0*/  @!UP0 UMOV UR6, 0x400 ;  /* 0x0000040000068882 */ /* 0x000fe20000000000 */
[----:B------:R-:W-:-:S04]  /*0100*/  @!UP0 UIADD3 UR4, -UR4, 0x100000, URZ ;  /* 0x0010000004048890 */ /* 0x000fc8000fffe13f */
[----:B------:R-:W-:Y:S02]  /*0110*/  @!UP0 USHF.L.U32 UR5, UR4, 0xb, URZ ;  /* 0x0000000b04058899 */ /* 0x000fe4000800063f */
[----:B------:R-:W-:Y:S02]  /*0120*/  @!UP0 USHF.L.U32 UR4, UR4, 0x1, URZ ;  /* 0x0000000104048899 */ /* 0x000fe4000800063f */
[----:B--2---:R-:W-:Y:S02]  /*0130*/  @!UP0 ULEA UR8, UR8, UR6, 0x18 ;  /* 0x0000000608088291 */ /* 0x004fe4000f8ec03f */
        /* <DEDUP_REMOVED lines=25> */
.L_x_6723:
        /* <DEDUP_REMOVED lines=22> */
.L_x_6724:
        /* <DEDUP_REMOVED lines=18> */
.L_x_6725:
        /* <DEDUP_REMOVED lines=22> */
.L_x_6726:
        /* <DEDUP_REMOVED lines=23> */
.L_x_6727:
        /* <DEDUP_REMOVED lines=8> */
.L_x_6729:
[----:B------:R-:W-:-:S08]  /*08a0*/  NOP ;  /* 0x0000000000007918 */ /* 0x000fd00000000000 */
[----:B------:R-:W0:Y:S02]  /*08b0*/  USETMAXREG.TRY_ALLOC.CTAPOOL UP0, 0xe8 ;  /* 0x000000e8000079c8 */ /* 0x000e240008000600 */
[----:B0-----:R-:W-:-:S13]  /*08c0*/  PLOP3.LUT P0, PT, PT, PT, UP0, 0x80, 0x0 ;  /* 0x000000000000781c */ /* 0x001fda0003f0f008 */
[----:B------:R-:W-:Y:S05]  /*08d0*/  @!P0 BRA `(.L_x_6729) ;  /* 0xfffffffc00f08947 */ /* 0x000fea000383ffff */
[----:B------:R-:W0:Y:S01]  /*08e0*/  S2R R3, SR_TID.X ;  /* 0x0000000000037919 */ /* 0x000e220000002100 */
[----:B------:R-:W1:Y:S01]  /*08f0*/  S2UR UR5, SR_CgaCtaId ;  /* 0x00000000000579c3 */ /* 0x000e620000008800 */
[----:B------:R-:W-:-:S07]  /*0900*/  UMOV UR4, 0x400 ;  /* 0x0000040000047882 */ /* 0x000fce0000000000 */
[----:B------:R-:W-:Y:S06]  /*0910*/  BAR.ARV 0x8, 0x180 ;  /* 0x0206000000007b1d */ /* 0x000fec0000002000 */
[----:B-1----:R-:W-:Y:S01]  /*0920*/  ULEA UR4, UR5, UR4, 0x18 ;  /* 0x0000000405047291 */ /* 0x002fe2000f8ec03f */
[----:B0-----:R-:W-:-:S04]  /*0930*/  LOP3.LUT R0, R3, 0xffffff80, RZ, 0xc0, !PT ;  /* 0xffffff8003007812 */ /* 0x001fc800078ec0ff */
[----:B------:R-:W-:-:S13]  /*0940*/  ISETP.NE.AND P0, PT, R0, 0x80, PT ;  /* 0x000000800000780c */ /* 0x000fda0003f05270 */
[----:B------:R-:W-:Y:S08]  /*0950*/  @!P0 BAR.ARV 0x9, 0x100 ;  /* 0x0244000000008b1d */ /* 0x000ff00000002000 */
[----:B------:R-:W-:Y:S06]  /*0960*/  BAR.SYNC.DEFER_BLOCKING 0x5, 0x180 ;  /* 0x0146000000007b1d */ /* 0x000fec0000010000 */
[----:B------:R-:W0:Y:S01]  /*0970*/  LDS.128 R44, [UR4+0x288d0] ;  /* 0x0288d004ff2c7984 */ /* 0x000e220008000c00 */
[----:B------:R-:W-:Y:S01]  /*0980*/  ULDC UR4, c[0x0][0xc3c] ;  /* 0x00030f0000047ab9 */ /* 0x000fe20000000800 */
[----:B------:R-:W-:Y:S06]  /*0990*/  BAR.ARV 0x4, 0x180 ;  /* 0x0106000000007b1d */ /* 0x000fec0000002000 */
[----:B0-----:R-:W-:-:S13]  /*09a0*/  ISETP.GE.AND P0, PT, R47, UR4, PT ;  /* 0x000000042f007c0c */ /* 0x001fda000bf06270 */
[----:B------:R-:W-:Y:S05]  /*09b0*/  @P0 EXIT ;  /* 0x000000000000094d */ /* 0x000fea0003800000 */
[----:B------:R-:W-:Y:S01]  /*09c0*/  VIADD R190, R3, 0xffffff80 ;  /* 0xffffff8003be7836 */ /* 0x000fe20000000000 */
[----:B------:R-:W-:Y:S01]  /*09d0*/  R2UR UR5, R45 ;  /* 0x000000002d0572ca */ /* 0x000fe200000e0000 */
[----:B------:R-:W-:Y:S01]  /*09e0*/  IMAD.MOV.U32 R12, RZ, RZ, -0x2 ;  /* 0xfffffffeff0c7424 */ /* 0x000fe200078e00ff */
[----:B------:R-:W-:Y:S01]  /*09f0*/  R2UR UR6, R46 ;  /* 0x000000002e0672ca */ /* 0x000fe200000e0000 */
[----:B------:R-:W-:Y:S01]  /*0a00*/  ULOP3.LUT UR45, UR36, 0x1, URZ, 0xfc, !UPT ;  /* 0x00000001242d7892 */ /* 0x000fe2000f8efc3f */
[----:B------:R-:W-:Y:S01]  /*0a10*/  SHF.R.S32.HI R3, RZ, 0x1f, R190 ;  /* 0x0000001fff037819 */ /* 0x000fe200000114be */
[----:B------:R-:W-:Y:S01]  /*0a20*/  UMOV UR44, URZ ;  /* 0x0000003f002c7c82 */ /* 0x000fe20008000000 */
[----:B------:R-:W-:Y:S01]  /*0a30*/  UMOV UR43, URZ ;  /* 0x0000003f002b7c82 */ /* 0x000fe20008000000 */
[----:B------:R-:W-:Y:S01]  /*0a40*/  UMOV UR42, URZ ;  /* 0x0000003f002a7c82 */ /* 0x000fe20008000000 */
[CC--:B------:R-:W-:Y:S02]  /*0a50*/  LEA.HI R0, R3.reuse, R190.reuse, RZ, 0x7 ;  /* 0x000000be03007211 */ /* 0x0c0fe400078f38ff */
[----:B------:R-:W-:-:S02]  /*0a60*/  LEA.HI R4, R3, R190, RZ, 0x4 ;  /* 0x000000be03047211 */ /* 0x000fc400078f20ff */
[----:B------:R-:W-:Y:S02]  /*0a70*/  LOP3.LUT R5, R0, 0xffffff80, RZ, 0xc0, !PT ;  /* 0xffffff8000057812 */ /* 0x000fe400078ec0ff */
[----:B------:R-:W-:Y:S02]  /*0a80*/  SHF.R.S32.HI R7, RZ, 0x4, R4 ;  /* 0x00000004ff077819 */ /* 0x000fe40000011404 */
[----:B------:R-:W-:Y:S01]  /*0a90*/  SHF.R.S32.HI R153, RZ, 0x7, R0 ;  /* 0x00000007ff997819 */ /* 0x000fe20000011400 */
[----:B------:R-:W-:Y:S01]  /*0aa0*/  IMAD.IADD R154, R190, 0x1, -R5 ;  /* 0x00000001be9a7824 */ /* 0x000fe200078e0a05 */
[----:B------:R-:W-:Y:S02]  /*0ab0*/  LEA.HI R5, R3, R190, RZ, 0x5 ;  /* 0x000000be03057211 */ /* 0x000fe400078f28ff */
[----:B------:R-:W-:Y:S02]  /*0ac0*/  LEA.HI R0, R0, R153, RZ, 0x1 ;  /* 0x0000009900007211 */ /* 0x000fe400078f08ff */
[----:B------:R-:W-:Y:S01]  /*0ad0*/  SHF.R.S32.HI R9, RZ, 0x1f, R154 ;  /* 0x0000001fff097819 */ /* 0x000fe2000001149a */
[----:B------:R-:W-:Y:S01]  /*0ae0*/  IMAD.SHL.U32 R6, R5, 0x20, RZ ;  /* 0x0000002005067824 */ /* 0x000fe200078e00ff */
[----:B------:R-:W-:-:S02]  /*0af0*/  LOP3.LUT R5, R4, 0x3fffff0, RZ, 0xc0, !PT ;  /* 0x03fffff004057812 */ /* 0x000fc400078ec0ff */
[----:B------:R-:W-:Y:S02]  /*0b00*/  LEA.HI R4, R4, R7, RZ, 0x1 ;  /* 0x0000000704047211 */ /* 0x000fe400078f08ff */
[----:B------:R-:W-:Y:S01]  /*0b10*/  LOP3.LUT R6, R6, 0xfffffc00, RZ, 0xc0, !PT ;  /* 0xfffffc0006067812 */ /* 0x000fe200078ec0ff */
[----:B------:R-:W-:Y:S01]  /*0b20*/  IMAD.IADD R5, R190, 0x1, -R5 ;  /* 0x00000001be057824 */ /* 0x000fe200078e0a05 */
[----:B------:R-:W-:Y:S02]  /*0b30*/  LOP3.LUT R4, R4, 0x1ffffffe, RZ, 0xc0, !PT ;  /* 0x1ffffffe04047812 */ /* 0x000fe400078ec0ff */
[----:B------:R-:W-:Y:S01]  /*0b40*/  LEA.HI R8, R9, R154, RZ, 0x2 ;  /* 0x0000009a09087211 */ /* 0x000fe200078f10ff */
[----:B------:R-:W-:Y:S01]  /*0b50*/  IMAD R5, R5, 0x40, R6 ;  /* 0x0000004005057824 */ /* 0x000fe200078e0206 */
[----:B------:R-:W-:Y:S01]  /*0b60*/  LEA.HI R6, R3, R190, RZ, 0x2 ;  /* 0x000000be03067211 */ /* 0x000fe200078f10ff */
[----:B------:R-:W-:Y:S01]  /*0b70*/  IMAD.IADD R4, R7, 0x1, -R4 ;  /* 0x0000000107047824 */ /* 0x000fe200078e0a04 */
[----:B------:R-:W-:-:S02]  /*0b80*/  SHF.R.S32.HI R10, RZ, 0x2, R8 ;  /* 0x00000002ff0a7819 */ /* 0x000fc40000011408 */
[----:B------:R-:W-:Y:S01]  /*0b90*/  SHF.R.S32.HI R11, RZ, 0x1f, R8 ;  /* 0x0000001fff0b7819 */ /* 0x000fe20000011408 */
[----:B------:R-:W-:Y:S01]  /*0ba0*/  IMAD R155, R4, 0x8, R5 ;  /* 0x00000008049b7824 */ /* 0x000fe200078e0205 */
[----:B------:R-:W-:Y:S02]  /*0bb0*/  LOP3.LUT R5, R6, 0xfffffffc, RZ, 0xc0, !PT ;  /* 0xfffffffc06057812 */ /* 0x000fe400078ec0ff */
[----:B------:R-:W-:Y:S02]  /*0bc0*/  LEA.HI R11, R11, R10, RZ, 0x3 ;  /* 0x0000000a0b0b7211 */ /* 0x000fe400078f18ff */
[----:B------:R-:W-:Y:S01]  /*0bd0*/  LEA.HI R3, R3, R190, RZ, 0x3 ;  /* 0x000000be03037211 */ /* 0x000fe200078f18ff */
[----:B------:R-:W-:Y:S01]  /*0be0*/  IMAD.IADD R4, R190, 0x1, -R5 ;  /* 0x00000001be047824 */ /* 0x000fe200078e0a05 */
[----:B------:R-:W-:Y:S02]  /*0bf0*/  LOP3.LUT R11, R11, 0xfffffff8, RZ, 0xc0, !PT ;  /* 0xfffffff80b0b7812 */ /* 0x000fe400078ec0ff */
[----:B------:R-:W-:-:S02]  /*0c00*/  LEA.HI R9, R9, R154, RZ, 0x5 ;  /* 0x0000009a09097211 */ /* 0x000fc400078f28ff */
[----:B------:R-:W-:Y:S02]  /*0c10*/  LOP3.LUT R5, R3, 0xfffffff8, RZ, 0xc0, !PT ;  /* 0xfffffff803057812 */ /* 0x000fe400078ec0ff */
[----:B------:R-:W-:Y:S02]  /*0c20*/  IADD3 R10, R10, -R11, RZ ;  /* 0x8000000b0a0a7210 */ /* 0x000fe40007ffe0ff */
[----:B------:R-:W-:Y:S01]  /*0c30*/  SHF.R.S32.HI R9, RZ, 0x5, R9 ;  /* 0x00000005ff097819 */ /* 0x000fe20000011409 */
[----:B------:R-:W-:Y:S01]  /*0c40*/  IMAD.IADD R152, R190, 0x1, -R5 ;  /* 0x00000001be987824 */ /* 0x000fe200078e0a05 */
[----:B------:R-:W-:Y:S02]  /*0c50*/  LOP3.LUT R0, R0, 0x3fffffe, RZ, 0xc0, !PT ;  /* 0x03fffffe00007812 */ /* 0x000fe400078ec0ff */
[----:B------:R-:W-:Y:S01]  /*0c60*/  LEA.HI R6, R4, R4, RZ, 0x1 ;  /* 0x0000000404067211 */ /* 0x000fe200078f08ff */
[----:B------:R-:W-:Y:S01]  /*0c70*/  IMAD R9, R9, 0x10, R10 ;  /* 0x0000001009097824 */ /* 0x000fe200078e020a */
[----:B------:R-:W-:Y:S01]  /*0c80*/  LOP3.LUT R11, R8, 0x7ffffffc, RZ, 0xc0, !PT ;  /* 0x7ffffffc080b7812 */ /* 0x000fe200078ec0ff */
[----:B------:R-:W-:Y:S01]  /*0c90*/  IMAD.IADD R0, R153, 0x1, -R0 ;  /* 0x0000000199007824 */ /* 0x000fe200078e0a00 */
[----:B------:R-:W-:Y:S01]  /*0ca0*/  LOP3.LUT R7, R6, 0x1ffffffe, RZ, 0xc0, !PT ;  /* 0x1ffffffe06077812 */ /* 0x000fe200078ec0ff */
[----:B------:R-:W-:Y:S01]  /*0cb0*/  IMAD.SHL.U32 R22, R152, 0x8, RZ ;  /* 0x0000000898167824 */ /* 0x000fe200078e00ff */
[----:B------:R-:W-:Y:S01]  /*0cc0*/  SHF.R.S32.HI R17, RZ, 0x3, R3 ;  /* 0x00000003ff117819 */ /* 0x000fe20000011403 */
[----:B------:R-:W-:Y:S01]  /*0cd0*/  IMAD.IADD R11, R154, 0x1, -R11 ;  /* 0x000000019a0b7824 */ /* 0x000fe200078e0a0b */
[----:B------:R-:W-:Y:S01]  /*0ce0*/  LEA R19, R0, R9, 0x6 ;  /* 0x0000000900137211 */ /* 0x000fe200078e30ff */
[----:B------:R-:W-:Y:S01]  /*0cf0*/  VIADD R18, R22, 0x40 ;  /* 0x0000004016127836 */ /* 0x000fe20000000000 */
[----:B------:R-:W-:Y:S01]  /*0d00*/  SHF.R.S32.HI R189, RZ, 0x1f, R22 ;  /* 0x0000001fffbd7819 */ /* 0x000fe20000011416 */
[----:B------:R-:W-:-:S02]  /*0d10*/  IMAD.IADD R16, R4, 0x1, -R7 ;  /* 0x0000000104107824 */ /* 0x000fc400078e0a07 */
[----:B------:R-:W-:Y:S01]  /*0d20*/  IMAD R23, R11, R12, 0x80 ;  /* 0x000000800b177424 */ /* 0x000fe200078e020c */
[----:B------:R-:W-:Y:S01]  /*0d30*/  SHF.R.S32.HI R188, RZ, 0x1f, R18 ;  /* 0x0000001fffbc7819 */ /* 0x000fe20000011412 */
[----:B------:R-:W-:-:S07]  /*0d40*/  IMAD R16, R16, 0x8, R19 ;  /* 0x0000000810107824 */ /* 0x000fce00078e0213 */
.L_x_6775:
[----:B012---:R-:W0:Y:S01]  /*0d50*/  LDC.64 R4, c[0x0][0xc88] ;  /* 0x00032200ff047b82 */ /* 0x007e220000000a00 */
[----:B------:R-:W-:Y:S01]  /*0d60*/  ULDC.64 UR8, c[0x0][0xa28] ;  /* 0x00028a0000087ab9 */ /* 0x000fe20000000a00 */
[----:B------:R-:W-:Y:S01]  /*0d70*/  ULDC.64 UR10, c[0x0][0xa20] ;  /* 0x00028800000a7ab9 */ /* 0x000fe20000000a00 */
[----:B------:R-:W-:Y:S01]  /*0d80*/  ULDC UR4, c[0x0][0x424] ;  /* 0x0001090000047ab9 */ /* 0x000fe20000000800 */
        /* <DEDUP_REMOVED lines=13> */
[----:B------:R-:W-:Y:S01]  /*0e60*/  @UP1 ULEA.HI.X UR11, UR37, UR11, UR38, 0x2, UP3 ;  /* 0x0000000b250b1291 */ /* 0x000fe200098f1426 */
[----:B------:R-:W-:Y:S02]  /*0e70*/  IMAD.U32 R4, RZ, RZ, UR8 ;  /* 0x00000008ff047e24 */ /* 0x000fe4000f8e00ff */
[----:B------:R-:W-:-:S02]  /*0e80*/  IMAD.U32 R6, RZ, RZ, UR10 ;  /* 0x0000000aff067e24 */ /* 0x000fc4000f8e00ff */
[----:B------:R-:W-:Y:S01]  /*0e90*/  IMAD.U32 R5, RZ, RZ, UR9 ;  /* 0x00000009ff057e24 */ /* 0x000fe2000f8e00ff */
[----:B------:R-:W-:Y:S01]  /*0ea0*/  ULDC.64 UR8, c[0x0][0x418] ;  /* 0x0001060000087ab9 */ /* 0x000fe20000000a00 */
[----:B------:R-:W-:-:S03]  /*0eb0*/  IMAD.U32 R7, RZ, RZ, UR11 ;  /* 0x0000000bff077e24 */ /* 0x000fc6000f8e00ff */
[----:B------:R-:W2:Y:S04]  /*0ec0*/  @P0 LDG.E R4, desc[UR50][R4.64] ;  /* 0x0000003204040981 */ /* 0x000ea8000c1e1900 */
[----:B---3--:R-:W3:Y:S01]  /*0ed0*/  @P1 LDG.E R6, desc[UR50][R6.64] ;  /* 0x0000003206061981 */ /* 0x008ee2000c1e1900 */
[----:B------:R-:W-:Y:S01]  /*0ee0*/  UISETP.NE.U32.AND UP0, UPT, UR8, URZ, UPT ;  /* 0x0000003f0800728c */ /* 0x000fe2000bf05070 */
[----:B------:R-:W-:Y:S01]  /*0ef0*/  CS2R R20, SRZ ;  /* 0x0000000000147805 */ /* 0x000fe2000001ff00 */
[----:B------:R-:W-:Y:S01]  /*0f00*/  UMOV UR39, UR5 ;  /* 0x0000000500277c82 */ /* 0x000fe20008000000 */
[----:B------:R-:W-:Y:S01]  /*0f10*/  ULDC UR5, c[0x0][0x2f0] ;  /* 0x0000bc0000057ab9 */ /* 0x000fe20000000800 */
[----:B------:R-:W-:Y:S01]  /*0f20*/  UISETP.NE.AND.EX UP0, UPT, UR9, URZ, UPT, UP0 ;  /* 0x0000003f0900728c */ /* 0x000fe2000bf05300 */
[----:B------:R-:W-:Y:S01]  /*0f30*/  IMAD.MOV.U32 R151, RZ, RZ, RZ ;  /* 0x000000ffff977224 */ /* 0x000fe200078e00ff */
[----:B------:R-:W-:Y:S01]  /*0f40*/  UMOV UR48, URZ ;  /* 0x0000003f00307c82 */ /* 0x000fe20008000000 */
[----:B------:R-:W-:Y:S01]  /*0f50*/  UMOV UR40, UR6 ;  /* 0x0000000600287c82 */ /* 0x000fe20008000000 */
[----:B------:R-:W-:Y:S01]  /*0f60*/  USEL UR4, UR4, 0x1, UP0 ;  /* 0x0000000104047887 */ /* 0x000fe20008000000 */
[----:B------:R-:W-:Y:S01]  /*0f70*/  CS2R R32, SRZ ;  /* 0x0000000000207805 */ /* 0x000fe2000001ff00 */
[----:B------:R-:W-:Y:S01]  /*0f80*/  IMAD.MOV.U32 R3, RZ, RZ, RZ ;  /* 0x000000ffff037224 */ /* 0x000fe200078e00ff */
[----:B------:R-:W-:Y:S01]  /*0f90*/  CS2R R34, SRZ ;  /* 0x0000000000227805 */ /* 0x000fe2000001ff00 */
[----:B------:R-:W-:Y:S01]  /*0fa0*/  UIMAD UR4, UR4, UR5, URZ ;  /* 0x00000005040472a4 */ /* 0x000fe2000f8e023f */
        /* <DEDUP_REMOVED lines=22> */
[----:B------:R-:W-:Y:S02]  /*1110*/  MOV R84, RZ ;  /* 0x000000ff00547202 */ /* 0x000fe40000000f00 */
[----:B--2---:R-:W-:Y:S02]  /*1120*/  @P0 R2UR UR48, R4 ;  /* 0x00000000043002ca */ /* 0x004fe400000e0000 */
[----:B------:R-:W-:-:S02]  /*1130*/  PLOP3.LUT P0, PT, PT, PT, PT, 0x80, 0x0 ;  /* 0x000000000000781c */ /* 0x000fc40003f0f070 */
        /* <DEDUP_REMOVED lines=15> */
.L_x_6730:
[----:B------:R-:W-:Y:S01]  /*1230*/  UIADD3 UR48, -UR48, UR4, URZ ;  /* 0x0000000430307290 */ /* 0x000fe2000fffe13f */
[----:B------:R-:W-:Y:S01]  /*1240*/  CS2R R86, SRZ ;  /* 0x0000000000567805 */ /* 0x000fe2000001ff00 */
[----:B------:R-:W-:Y:S01]  /*1250*/  IMAD.MOV.U32 R85, RZ, RZ, RZ ;  /* 0x000000ffff557224 */ /* 0x000fe200078e00ff */
[----:B------:R-:W-:Y:S01]  /*1260*/  CS2R R88, SRZ ;  /* 0x0000000000587805 */ /* 0x000fe2000001ff00 */
[----:B------:R-:W-:Y:S01]  /*1270*/  UISETP.GE.AND UP0, UPT, UR48, 0x1, UPT ;  /* 0x000000013000788c */ /* 0x000fe2000bf06270 */
[----:B------:R-:W-:Y:S01]  /*1280*/  CS2R R92, SRZ ;  /* 0x00000000005c7805 */ /* 0x000fe2000001ff00 */
[----:B------:R-:W-:Y:S01]  /*1290*/  UIADD3 UR4, UR48, 0x7f, URZ ;  /* 0x0000007f30047890 */ /* 0x000fe2000fffe03f */
[----:B------:R-:W-:Y:S01]  /*12a0*/  CS2R R6, SRZ ;  /* 0x0000000000067805 */ /* 0x000fe2000001ff00 */
[----:B------:R-:W-:Y:S02]  /*12b0*/  IMAD.MOV.U32 R8, RZ, RZ, RZ ;  /* 0x000000ffff087224 */ /* 0x000fe400078e00ff */
[----:B------:R-:W-:Y:S01]  /*12c0*/  PLOP3.LUT P1, PT, PT, PT, UP0, 0x80, 0x0 ;  /* 0x000000000000781c */ /* 0x000fe20003f2f008 */
[----:B------:R-:W-:Y:S01]  /*12d0*/  USHF.R.S32.HI UR5, URZ, 0x1f, UR4 ;  /* 0x0000001f3f057899 */ /* 0x000fe20008011404 */
[----:B------:R-:W-:-:S02]  /*12e0*/  IMAD.MOV.U32 R10, RZ, RZ, RZ ;  /* 0x000000ffff0a7224 */ /* 0x000fc400078e00ff */
[----:B------:R-:W-:Y:S01]  /*12f0*/  IMAD.MOV.U32 R26, RZ, RZ, RZ ;  /* 0x000000ffff1a7224 */ /* 0x000fe200078e00ff */
[----:B------:R-:W-:Y:S01]  /*1300*/  ULEA.HI UR5, UR5, UR4, URZ, 0x7 ;  /* 0x0000000405057291 */ /* 0x000fe2000f8f383f */
[----:B------:R-:W-:-:S07]  /*1310*/  IMAD.MOV.U32 R157, RZ, RZ, RZ ;  /* 0x000000ffff9d7224 */ /* 0x000fce00078e00ff */
[----:B------:R-:W-:Y:S05]  /*1320*/  @!P1 BRA `(.L_x_6731) ;  /* 0x0000005000b09947 */ /* 0x000fea0003800000 */
[----:B------:R-:W0:Y:S01]  /*1330*/  SHFL.IDX PT, R0, R153, RZ, 0x1f ;  /* 0x00001fff99007589 */ /* 0x000e2200000e0000 */
[----:B------:R-:W1:Y:S01]  /*1340*/  S2UR UR46, SR_CgaCtaId ;  /* 0x00000000002e79c3 */ /* 0x000e620000008800 */
[----:B------:R-:W-:Y:S01]  /*1350*/  UMOV UR49, 0x400 ;  /* 0x0000040000317882 */ /* 0x000fe20000000000 */
[----:B------:R-:W-:Y:S01]  /*1360*/  USHF.R.S32.HI UR47, URZ, 0x7, UR5 ;  /* 0x000000073f2f7899 */ /* 0x000fe20008011405 */
        /* <DEDUP_REMOVED lines=17> */
[----:B------:R-:W-:Y:S01]  /*1480*/  MOV R5, UR5 ;  /* 0x0000000500057c02 */ /* 0x000fe20008000f00 */
        /* <DEDUP_REMOVED lines=10> */
.L_x_6732:
[----:B------:R-:W-:Y:S01]  /*1530*/  ULEA.HI UR4, UR44, UR44, URZ, 0x1 ;  /* 0x0000002c2c047291 */ /* 0x000fe2000f8f083f */
[----:B------:R-:W-:-:S03]  /*1540*/  MOV R3, UR45 ;  /* 0x0000002d00037c02 */ /* 0x000fc60008000f00 */
[----:B------:R-:W-:Y:S01]  /*1550*/  ULOP3.LUT UR4, UR4, 0xfffffffe, URZ, 0xc0, !UPT ;  /* 0xfffffffe04047892 */ /* 0x000fe2000f8ec03f */
[----:B------:R-:W-:-:S03]  /*1560*/  ISETP.NE.AND P0, PT, R3, 0x3, PT ;  /* 0x000000030300780c */ /* 0x000fc60003f05270 */
[----:B------:R-:W-:-:S06]  /*1570*/  UIADD3 UR4, UR44, -UR4, URZ ;  /* 0x800000042c047290 */ /* 0x000fcc000fffe03f */
[----:B------:R-:W-:-:S05]  /*1580*/  IMAD.U32 R0, RZ, RZ, UR4 ;  /* 0x00000004ff007e24 */ /* 0x000fca000f8e00ff */
[----:B------:R-:W-:-:S04]  /*1590*/  SHF.L.U32 R0, R0, 0x1f, RZ ;  /* 0x0000001f00007819 */ /* 0x000fc800000006ff */
[----:B------:R-:W0:Y:S02]  /*15a0*/  SYNCS.PHASECHK.TRANS64.TRYWAIT P1, [UR49+0x28800], R0 ;  /* 0x02880000ff0075a7 */ /* 0x000e240008020171 */
[----:B0-----:R-:W-:Y:S05]  /*15b0*/  @!P1 BRA `(.L_x_6733) ;  /* 0x000000c4006c9947 */ /* 0x001fea0003800000 */
.L_x_6862:
[----:B------:R-:W-:Y:S05]  /*15c0*/  @!P0 BRA `(.L_x_6734) ;  /* 0x0000000000048947 */ /* 0x000fea0003800000 */
[----:B------:R-:W-:Y:S01]  /*15d0*/  BPT.TRAP 0x1 ;  /* 0x000000040000795c */ /* 0x000fe20000300000 */
.L_x_6734:
[----:B------:R-:W-:Y:S02]  /*15e0*/  IMAD.U32 R5, RZ, RZ, UR42 ;  /* 0x0000002aff057e24 */ /* 0x000fe4000f8e00ff */
[----:B0-----:R-:W-:-:S03]  /*15f0*/  IMAD.U32 R0, RZ, RZ, UR43 ;  /* 0x0000002bff007e24 */ /* 0x001fc6000f8e00ff */
[----:B------:R-:W-:Y:S02]  /*1600*/  LEA R5, R5, UR49, 0x3 ;  /* 0x0000003105057c11 */ /* 0x000fe4000f8e18ff */
[----:B------:R-:W-:-:S04]  /*1610*/  SHF.L.U32 R0, R0, 0x1f, RZ ;  /* 0x0000001f00007819 */ /* 0x000fc800000006ff */
[----:B------:R0:W1:Y:S01]  /*1620*/  SYNCS.PHASECHK.TRANS64.TRYWAIT P1, [R5+URZ+0x28830], R0 ;  /* 0x02883000050075a7 */ /* 0x000062000802017f */
[----:B------:R-:W-:Y:S05]  /*1630*/  @!P0 BRA `(.L_x_6735) ;  /* 0x0000000000048947 */ /* 0x000fea0003800000 */
[----:B------:R-:W-:Y:S01]  /*1640*/  BPT.TRAP 0x1 ;  /* 0x000000040000795c */ /* 0x000fe20000300000 */
.L_x_6735:
[----:B------:R-:W-:Y:S01]  /*1650*/  IMAD.MOV.U32 R151, RZ, RZ, RZ ;  /* 0x000000ffff977224 */ /* 0x000fe200078e00ff */
[----:B-1----:R-:W-:Y:S06]  /*1660*/  @P1 BRA `(.L_x_6736) ;  /* 0x0000000000081947 */ /* 0x002fec0003800000 */
[----:B------:R-:W1:Y:S02]  /*1670*/  SYNCS.PHASECHK.TRANS64.TRYWAIT P1, [R5+URZ+0x28830], R0 ;  /* 0x02883000050075a7 */ /* 0x000e64000802017f */
[----:B-1----:R-:W-:Y:S05]  /*1680*/  @!P1 BRA `(.L_x_6737) ;  /* 0x000000c400509947 */ /* 0x002fea0003800000 */
.L_x_6736:
[----:B------:R-:W-:Y:S05]  /*1690*/  WARPSYNC.ALL ;  /* 0x0000000000007948 */ /* 0x000fea0003800000 */
[----:B------:R-:W-:Y:S01]  /*16a0*/  UIADD3 UR49, UR49, 0x18400, URZ ;  /* 0x0001840031317890 */ /* 0x000fe2000fffe03f */
[----:B------:R-:W-:Y:S01]  /*16b0*/  WARPGROUP.ARRIVE ;  /* 0x00000000000079c5 */ /* 0x000fe20000000000 */
[----:B------:R-:W-:Y:S02]  /*16c0*/  ULOP3.LUT UR32, UR52, 0x10000, URZ, 0xfc, !UPT ;  /* 0x0001000034207892 */ /* 0x000fe4000f8efc3f */
[----:B------:R-:W-:Y:S01]  /*16d0*/  USHF.R.U32.HI UR49, URZ, 0x4, UR49 ;  /* 0x000000043f317899 */ /* 0x000fe20008011631 */
[----:B------:R-:W-:Y:S01]  /*16e0*/  UMOV UR33, 0x40000040 ;  /* 0x4000004000217882 */ /* 0x000fe20000000000 */
[----:B------:R-:W-:-:S02]  /*16f0*/  UMOV UR35, 0x40000040 ;  /* 0x4000004000237882 */ /* 0x000fc40000000000 */
[----:B------:R-:W-:Y:S02]  /*1700*/  ULOP3.LUT UR49, UR49, 0x3fff, URZ, 0xc0, !UPT ;  /* 0x00003fff31317892 */ /* 0x000fe4000f8ec03f */
[----:B------:R-:W-:Y:S02]  /*1710*/  UIADD3 UR4, UR32, 0x2, URZ ;  /* 0x0000000220047890 */ /* 0x000fe4000fffe03f */
[----:B------:R-:W-:Y:S01]  /*1720*/  ULOP3.LUT UR49, UR49, 0x10000, URZ, 0xfc, !UPT ;  /* 0x0001000031317892 */ /* 0x000fe2000f8efc3f */
[----:B------:R-:W-:Y:S01]  /*1730*/  UMOV UR5, 0x40000040 ;  /* 0x4000004000057882 */ /* 0x000fe20000000000 */
[----:B------:R-:W-:Y:S02]  /*1740*/  UMOV UR7, 0x40000040 ;  /* 0x4000004000077882 */ /* 0x000fe40000000000 */
        /* <DEDUP_REMOVED lines=51> */
.L_x_6738:
        /* <DEDUP_REMOVED lines=146> */
[----:B------:R-:W-:Y:S02]  /*23a0*/  FSEL R124, R77, -INF , P2 ;  /* 0xff8000004d7c7808 */ /* 0x000fe40001000000 */
[----:B------:R-:W-:Y:S02]  /*23b0*/  FMNMX.FTZ R3, R76, R3, !PT ;  /* 0x000000034c037209 */ /* 0x000fe40007810000 */
[----:B------:R-:W-:Y:S02]  /*23c0*/  ISETP.GT.AND P3, PT, R4, 0x70, PT ;  /* 0x000000700400780c */ /* 0x000fe40003f64270 */
[----:B------:R-:W-:Y:S02]  /*23d0*/  FSEL R62, R62, -INF , P4 ;  /* 0xff8000003e3e7808 */ /* 0x000fe40002000000 */
[----:B------:R-:W-:-:S02]  /*23e0*/  FSEL R80, R80, -INF , P3 ;  /* 0xff80000050507808 */ /* 0x000fc40001800000 */
[----:B------:R-:W-:Y:S02]  /*23f0*/  FMNMX.FTZ R3, R124, R3, !PT ;  /* 0x000000037c037209 */ /* 0x000fe40007810000 */
[----:B------:R-:W-:Y:S02]  /*2400*/  ISETP.GT.AND P4, PT, R4, 0x71, PT ;  /* 0x000000710400780c */ /* 0x000fe40003f84270 */
[----:B------:R-:W-:Y:S02]  /*2410*/  FMNMX.FTZ R3, R80, R3, !PT ;  /* 0x0000000350037209 */ /* 0x000fe40007810000 */
[----:B------:R-:W-:Y:S02]  /*2420*/  FSEL R126, R81, -INF , P4 ;  /* 0xff800000517e7808 */ /* 0x000fe40002000000 */
[----:B------:R-:W-:Y:S02]  /*2430*/  ISETP.GT.AND P5, PT, R4, 0x78, PT ;  /* 0x000000780400780c */ /* 0x000fe40003fa4270 */
[----:B------:R-:W-:-:S02]  /*2440*/  FMNMX.FTZ R3, R126, R3, !PT ;  /* 0x000000037e037209 */ /* 0x000fc40007810000 */
[----:B------:R-:W-:Y:S02]  /*2450*/  FSEL R84, R84, -INF , P5 ;  /* 0xff80000054547808 */ /* 0x000fe40002800000 */
[----:B------:R-:W-:Y:S02]  /*2460*/  ISETP.GT.AND P6, PT, R4, 0x79, PT ;  /* 0x000000790400780c */ /* 0x000fe40003fc4270 */
[----:B------:R-:W-:Y:S02]  /*2470*/  FMNMX.FTZ R3, R84, R3, !PT ;  /* 0x0000000354037209 */ /* 0x000fe40007810000 */
[----:B------:R-:W-:Y:S02]  /*2480*/  FSEL R128, R85, -INF , P6 ;  /* 0xff80000055807808 */ /* 0x000fe40003000000 */
[----:B------:R-:W-:Y:S02]  /*2490*/  P2R R13, PR, RZ, 0x8 ;  /* 0x00000008ff0d7803 */ /* 0x000fe40000000000 */
[----:B------:R-:W-:Y:S01]  /*24a0*/  FMNMX.FTZ R7, R128, R3, !PT ;  /* 0x0000000380077209 */ /* 0x000fe20007810000 */
[----:B------:R-:W-:Y:S01]  /*24b0*/  IMAD.U32 R3, RZ, RZ, UR6 ;  /* 0x00000006ff037e24 */ /* 0x000fe2000f8e00ff */
[----:B------:R-:W-:-:S02]  /*24c0*/  P2R R15, PR, RZ, 0x4 ;  /* 0x00000004ff0f7803 */ /* 0x000fc40000000000 */
[----:B------:R-:W-:Y:S01]  /*24d0*/  ISETP.GT.AND P2, PT, R4, 0x58, PT ;  /* 0x000000580400780c */ /* 0x000fe20003f44270 */
[----:B------:R-:W0:Y:S01]  /*24e0*/  SHFL.BFLY PT, R0, R7, 0x2, 0x1f ;  /* 0x0c401f0007007f89 */ /* 0x000e2200000e0000 */
[----:B------:R-:W-:Y:S02]  /*24f0*/  P2R R21, PR, RZ, 0x2 ;  /* 0x00000002ff157803 */ /* 0x000fe40000000000 */
[----:B------:R-:W-:Y:S02]  /*2500*/  FSEL R70, R70, -INF , P2 ;  /* 0xff80000046467808 */ /* 0x000fe40001000000 */
[----:B------:R-:W-:Y:S02]  /*2510*/  ISETP.NE.AND P2, PT, R15, RZ, PT ;  /* 0x000000ff0f00720c */ /* 0x000fe40003f45270 */
[----:B------:R-:W-:Y:S02]  /*2520*/  ISETP.GT.AND P1, PT, R4, 0x59, PT ;  /* 0x000000590400780c */ /* 0x000fe40003f24270 */
[----:B------:R-:W-:-:S02]  /*2530*/  P2R R29, PR, RZ, 0x1 ;  /* 0x00000001ff1d7803 */ /* 0x000fc40000000000 */
[----:B------:R-:W-:Y:S02]  /*2540*/  FSEL R40, R71, -INF , P1 ;  /* 0xff80000047287808 */ /* 0x000fe40000800000 */
[----:B------:R-:W-:Y:S02]  /*2550*/  ISETP.NE.AND P1, PT, R21, RZ, PT ;  /* 0x000000ff1500720c */ /* 0x000fe40003f25270 */
[----:B------:R-:W-:Y:S02]  /*2560*/  ISETP.GT.AND P0, PT, R4, 0x60, PT ;  /* 0x000000600400780c */ /* 0x000fe40003f04270 */
[----:B------:R-:W-:Y:S02]  /*2570*/  FSEL R78, R78, -INF , P1 ;  /* 0xff8000004e4e7808 */ /* 0x000fe40000800000 */
[----:B------:R-:W-:Y:S02]  /*2580*/  FSEL R74, R74, -INF , P0 ;  /* 0xff8000004a4a7808 */ /* 0x000fe40000000000 */
[----:B------:R-:W-:-:S02]  /*2590*/  ISETP.NE.AND P0, PT, R29, RZ, PT ;  /* 0x000000ff1d00720c */ /* 0x000fc40003f05270 */
[----:B------:R-:W-:Y:S02]  /*25a0*/  FSEL R86, R86, -INF , P5 ;  /* 0xff80000056567808 */ /* 0x000fe40002800000 */
[----:B0-----:R-:W-:Y:S02]  /*25b0*/  FMNMX.FTZ R9, R7, R0, !PT ;  /* 0x0000000007097209 */ /* 0x001fe40007810000 */
[----:B------:R-:W-:Y:S02]  /*25c0*/  FSEL R44, R75, -INF , P0 ;  /* 0xff8000004b2c7808 */ /* 0x000fe40000000000 */
[----:B------:R-:W-:Y:S01]  /*25d0*/  R2UR UR6, R5 ;  /* 0x00000000050672ca */ /* 0x000fe200000e0000 */
[----:B------:R-:W0:Y:S01]  /*25e0*/  SHFL.BFLY PT, R0, R9, 0x1, 0x1f ;  /* 0x0c201f0009007f89 */ /* 0x000e2200000e0000 */
[----:B------:R-:W-:Y:S01]  /*25f0*/  ISETP.NE.AND P0, PT, R89, RZ, PT ;  /* 0x000000ff5900720c */ /* 0x000fe20003f05270 */
[----:B------:R-:W-:Y:S01]  /*2600*/  IMAD.MOV.U32 R89, RZ, RZ, R151 ;  /* 0x000000ffff597224 */ /* 0x000fe200078e0097 */
[----:B------:R-:W-:-:S02]  /*2610*/  MOV R121, R151 ;  /* 0x0000009700797202 */ /* 0x000fc40000000f00 */
[----:B------:R-:W-:-:S07]  /*2620*/  MOV R103, R151 ;  /* 0x0000009700677202 */ /* 0x000fce0000000f00 */
[----:B------:R-:W-:-:S04]  /*2630*/  UIADD3 UR6, UR6, 0x28840, URZ ;  /* 0x0002884006067890 */ /* 0x000fc8000fffe03f */
        /* <DEDUP_REMOVED lines=66> */
[--C-:B------:R-:W-:Y:S01]  /*2a60*/  IMAD.MOV.U32 R106, RZ, RZ, R151.reuse ;  /* 0x000000ffff6a7224 */ /* 0x100fe200078e0097 */
[----:B------:R-:W-:Y:S01]  /*2a70*/  MOV R94, R151 ;  /* 0x00000097005e7202 */ /* 0x000fe20000000f00 */
[----:B------:R-:W5:Y:S01]  /*2a80*/  MUFU.EX2 R162, R162 ;  /* 0x000000a200a27308 */ /* 0x000f620000000800 */
[----:B------:R-:W-:Y:S01]  /*2a90*/  FMNMX.FTZ R25, R28, R21, !PT ;  /* 0x000000151c197209 */ /* 0x000fe20007810000 */
[----:B------:R-:W-:-:S02]  /*2aa0*/  IMAD.MOV.U32 R102, RZ, RZ, R151 ;  /* 0x000000ffff667224 */ /* 0x000fc400078e0097 */
[--C-:B------:R-:W-:Y:S01]  /*2ab0*/  IMAD.MOV.U32 R98, RZ, RZ, R151.reuse ;  /* 0x000000ffff627224 */ /* 0x100fe200078e0097 */
[----:B------:R-:W-:Y:S01]  /*2ac0*/  FMNMX.FTZ R25, R62, R25, !PT ;  /* 0x000000193e197209 */ /* 0x000fe20007810000 */
[--C-:B---3--:R-:W-:Y:S02]  /*2ad0*/  IMAD.MOV.U32 R96, RZ, RZ, R151.reuse ;  /* 0x000000ffff607224 */ /* 0x108fe400078e0097 */
[----:B------:R3:W5:Y:S01]  /*2ae0*/  MUFU.EX2 R13, R100 ;  /* 0x00000064000d7308 */ /* 0x0007620000000800 */
[----:B------:R-:W-:Y:S01]  /*2af0*/  FMNMX.FTZ R25, R32, R25, !PT ;  /* 0x0000001920197209 */ /* 0x000fe20007810000 */
[--C-:B------:R-:W-:Y:S02]  /*2b00*/  IMAD.MOV.U32 R92, RZ, RZ, R151.reuse ;  /* 0x000000ffff5c7224 */ /* 0x100fe400078e0097 */
[--C-:B------:R-:W-:Y:S01]  /*2b10*/  IMAD.MOV.U32 R90, RZ, RZ, R151.reuse ;  /* 0x000000ffff5a7224 */ /* 0x100fe200078e0097 */
[----:B------:R-:W-:Y:S01]  /*2b20*/  FMNMX.FTZ R25, R66, R25, !PT ;  /* 0x0000001942197209 */ /* 0x000fe20007810000 */
[----:B------:R-:W-:-:S02]  /*2b30*/  IMAD.MOV.U32 R88, RZ, RZ, R151 ;  /* 0x000000ffff587224 */ /* 0x000fc400078e0097 */
        /* <DEDUP_REMOVED lines=29> */
[----:B---3--:R-:W-:Y:S02]  /*2d10*/  MOV R112, R151 ;  /* 0x0000009700707202 */ /* 0x008fe40000000f00 */
[----:B-1----:R-:W-:-:S05]  /*2d20*/  FMNMX.FTZ R37, R4, R37, !PT ;  /* 0x0000002504257209 */ /* 0x002fca0007810000 */
        /* <DEDUP_REMOVED lines=57> */
[----:B------:R-:W-:-:S02]  /*30c0*/  F2FP.F16.F32.PACK_AB R158, R9, R158 ;  /* 0x0000009e099e723e */ /* 0x000fc400000000ff */
[----:B------:R-:W-:Y:S01]  /*30d0*/  F2FP.F16.F32.PACK_AB R160, R11, R160 ;  /* 0x000000a00ba0723e */ /* 0x000fe200000000ff */
[----:B------:R1:W3:Y:S01]  /*30e0*/  MUFU.EX2 R161, R8 ;  /* 0x0000000800a17308 */ /* 0x0002e20000000800 */
[----:B0-----:R-:W-:Y:S01]  /*30f0*/  FADD.FTZ R6, R30, R49 ;  /* 0x000000311e067221 */ /* 0x001fe20000010000 */
[----:B------:R-:W-:Y:S02]  /*3100*/  F2FP.F16.F32.PACK_AB R162, R13, R162 ;  /* 0x000000a20da2723e */ /* 0x000fe400000000ff */
[----:B------:R-:W-:Y:S01]  /*3110*/  F2FP.F16.F32.PACK_AB R157, R27, R26 ;  /* 0x0000001a1b9d723e */ /* 0x000fe200000000ff */
[C---:B------:R-:W-:Y:S01]  /*3120*/  FADD.FTZ R49, R159.reuse, R6 ;  /* 0x000000069f317221 */ /* 0x040fe20000010000 */
[----:B------:R-:W-:Y:S02]  /*3130*/  F2FP.F16.F32.PACK_AB R159, R159, R30 ;  /* 0x0000001e9f9f723e */ /* 0x000fe400000000ff */
[----:B------:R-:W0:Y:S01]  /*3140*/  MUFU.EX2 R38, R38 ;  /* 0x0000002600267308 */ /* 0x000e220000000800 */
[----:B-1----:R-:W-:Y:S01]  /*3150*/  FADD.FTZ R8, R164, R51 ;  /* 0x00000033a4087221 */ /* 0x002fe20000010000 */
[----:B--2---:R-:W-:Y:S01]  /*3160*/  FADD.FTZ R6, R34, R49 ;  /* 0x0000003122067221 */ /* 0x004fe20000010000 */
[----:B------:R-:W-:-:S02]  /*3170*/  F2FP.F16.F32.PACK_AB R164, R15, R164 ;  /* 0x000000a40fa4723e */ /* 0x000fc400000000ff */
[----:B------:R-:W-:-:S03]  /*3180*/  FADD.FTZ R51, R15, R8 ;  /* 0x000000080f337221 */ /* 0x000fc60000010000 */
        /* <DEDUP_REMOVED lines=30> */
[----:B------:R-:W-:Y:S01]  /*3370*/  FADD.FTZ R8, R176, R49 ;  /* 0x00000031b0087221 */ /* 0x000fe20000010000 */
[----:B------:R-:W-:Y:S01]  /*3380*/  F2FP.F16.F32.PACK_AB R176, R35, R176 ;  /* 0x000000b023b0723e */ /* 0x000fe200000000ff */
        /* <DEDUP_REMOVED lines=118> */
.L_x_6750:
[----:B------:R-:W-:Y:S01]  /*3af0*/  ISETP.NE.AND P2, PT, RZ, UR41, PT ;  /* 0x00000029ff007c0c */ /* 0x000fe2000bf45270 */
[----:B------:R-:W-:-:S04]  /*3b00*/  UISETP.NE.AND UP0, UPT, UR46, 0x1, UPT ;  /* 0x000000012e00788c */ /* 0x000fc8000bf05270 */
[----:B------:R-:W-:-:S04]  /*3b10*/  USEL UR43, URZ, 0x1, UP0 ;  /* 0x000000013f2b7887 */ /* 0x000fc80008000000 */
[----:B------:R-:W-:-:S04]  /*3b20*/  ULOP3.LUT UR43, UR48, UR43, URZ, 0x3c, !UPT ;  /* 0x0000002b302b7292 */ /* 0x000fc8000f8e3c3f */
[----:B------:R-:W-:Y:S08]  /*3b30*/  @P2 BRA `(.L_x_6740) ;  /* 0x0000000000442947 */ /* 0x000ff00003800000 */
[----:B------:R-:W-:Y:S05]  /*3b40*/  @!P0 BRA `(.L_x_6741) ;  /* 0x0000000000048947 */ /* 0x000fea0003800000 */
[----:B------:R-:W-:Y:S01]  /*3b50*/  BPT.TRAP 0x1 ;  /* 0x000000040000795c */ /* 0x000fe20000300000 */
.L_x_6741:
        /* <DEDUP_REMOVED lines=12> */
.L_x_6742:
[----:B-1----:R-:W-:Y:S05]  /*3c20*/  @P1 BRA `(.L_x_6740) ;  /* 0x0000000000081947 */ /* 0x002fea0003800000 */
[----:B------:R-:W1:Y:S02]  /*3c30*/  SYNCS.PHASECHK.TRANS64.TRYWAIT P1, [UR6+0x28830], R0 ;  /* 0x02883000ff0075a7 */ /* 0x000e640008020146 */
[----:B-1----:R-:W-:Y:S05]  /*3c40*/  @!P1 BRA `(.L_x_6743) ;  /* 0x0000009c00f49947 */ /* 0x002fea0003800000 */
.L_x_6740:
        /* <DEDUP_REMOVED lines=48> */
.L_x_6745:
        /* <DEDUP_REMOVED lines=9> */
.L_x_6746:
[----:B-1----:R-:W-:Y:S05]  /*3fe0*/  @P1 BRA `(.L_x_6744) ;  /* 0x0000000000081947 */ /* 0x002fea0003800000 */
[----:B------:R-:W1:Y:S02]  /*3ff0*/  SYNCS.PHASECHK.TRANS64.TRYWAIT P1, [UR6+0x28850], R0 ;  /* 0x02885000ff0075a7 */ /* 0x000e640008020146 */
[----:B-1----:R-:W-:Y:S05]  /*4000*/  @!P1 BRA `(.L_x_6747) ;  /* 0x0000009c001c9947 */ /* 0x002fea0003800000 */
.L_x_6744:
[----:B------:R-:W2:Y:S01]  /*4010*/  S2UR UR10, SR_CgaCtaId ;  /* 0x00000000000a79c3 */ /* 0x000ea20000008800 */
[----:B------:R-:W-:Y:S01]  /*4020*/  UMOV UR11, 0x400 ;  /* 0x00000400000b7882 */ /* 0x000fe20000000000 */
[----:B------:R-:W-:Y:S01]  /*4030*/  WARPGROUP.ARRIVE ;  /* 0x00000000000079c5 */ /* 0x000fe20000000000 */
[----:B------:R-:W-:Y:S01]  /*4040*/  UMOV UR7, 0x40000040 ;  /* 0x4000004000077882 */ /* 0x000fe20000000000 */
[----:B01----:R-:W-:Y:S01]  /*4050*/  IADD3 R0, -R2, 0xb, RZ ;  /* 0x0000000b02007810 */ /* 0x003fe20007ffe1ff */
[----:B--2---:R-:W-:-:S04]  /*4060*/  ULEA UR11, UR10, UR11, 0x18 ;  /* 0x0000000b0a0b7291 */ /* 0x004fc8000f8ec03f */
[----:B------:R-:W-:-:S04]  /*4070*/  UIADD3 UR6, UR11, 0x400, URZ ;  /* 0x000004000b067890 */ /* 0x000fc8000fffe03f */
        /* <DEDUP_REMOVED lines=45> */
.L_x_6748:
        /* <DEDUP_REMOVED lines=149> */
[----:B------:R-:W-:-:S06]  /*4ca0*/  FFMA.FTZ R86, R86, R3, -R10 ;  /* 0x0000000356567223 */ /* 0x000fcc000001080a */
        /* <DEDUP_REMOVED lines=129> */
.L_x_6749:
        /* <DEDUP_REMOVED lines=103> */
[-C--:B------:R-:W-:Y:S01]  /*5b30*/  FMUL.FTZ R150, R150, R8.reuse ;  /* 0x0000000896967220 */ /* 0x080fe20000410000 */
[----:B------:R-:W-:Y:S01]  /*5b40*/  FMUL.FTZ R151, R151, R8 ;  /* 0x0000000897977220 */ /* 0x000fe20000410000 */
[----:B------:R-:W-:-:S02]  /*5b50*/  IMAD.MOV.U32 R9, RZ, RZ, R4 ;  /* 0x000000ffff097224 */ /* 0x000fc400078e0004 */
[----:B------:R-:W-:Y:S01]  /*5b60*/  IMAD.MOV.U32 R7, RZ, RZ, R0 ;  /* 0x000000ffff077224 */ /* 0x000fe200078e0000 */
[----:B------:R-:W-:Y:S06]  /*5b70*/  @P1 BRA `(.L_x_6750) ;  /* 0xffffffdc00dc1947 */ /* 0x000fec000383ffff */
.L_x_6739:
[----:B------:R-:W-:Y:S06]  /*5b80*/  BAR.ARV 0x8, 0x180 ;  /* 0x0206000000007b1d */ /* 0x000fec0000002000 */
[----:B------:R-:W-:Y:S05]  /*5b90*/  @!P0 BRA `(.L_x_6751) ;  /* 0x0000000000048947 */ /* 0x000fea0003800000 */
[----:B------:R-:W-:Y:S01]  /*5ba0*/  BPT.TRAP 0x1 ;  /* 0x000000040000795c */ /* 0x000fe20000300000 */
.L_x_6751:
        /* <DEDUP_REMOVED lines=9> */
.L_x_6752:
[----:B-1----:R-:W-:Y:S05]  /*5c40*/  @P1 BRA `(.L_x_6753) ;  /* 0x0000000000081947 */ /* 0x002fea0003800000 */
[----:B------:R-:W1:Y:S02]  /*5c50*/  SYNCS.PHASECHK.TRANS64.TRYWAIT P1, [UR5+0x28850], R7 ;  /* 0x02885007ff0075a7 */ /* 0x000e640008020145 */
[----:B-1----:R-:W-:Y:S05]  /*5c60*/  @!P1 BRA `(.L_x_6754) ;  /* 0x00000080001c9947 */ /* 0x002fea0003800000 */
.L_x_6753:
[----:B------:R-:W-:Y:S01]  /*5c70*/  UIADD3 UR4, UR4, 0x400, URZ ;  /* 0x0000040004047890 */ /* 0x000fe2000fffe03f */
[----:B------:R-:W-:Y:S01]  /*5c80*/  WARPGROUP.ARRIVE ;  /* 0x00000000000079c5 */ /* 0x000fe20000000000 */
[----:B------:R-:W-:Y:S01]  /*5c90*/  UMOV UR11, 0x40000040 ;  /* 0x40000040000b7882 */ /* 0x000fe20000000000 */
[----:B01----:R-:W0:Y:S01]  /*5ca0*/  SHFL.BFLY PT, R7, R6, 0x2, 0x1f ;  /* 0x0c401f0006077f89 */ /* 0x003e2200000e0000 */
[----:B------:R-:W-:Y:S01]  /*5cb0*/  USHF.R.U32.HI UR4, URZ, 0x4, UR4 ;  /* 0x000000043f047899 */ /* 0x000fe20008011604 */
[----:B------:R-:W-:Y:S01]  /*5cc0*/  IMAD.MOV.U32 R11, RZ, RZ, RZ ;  /* 0x000000ffff0b7224 */ /* 0x000fe200078e00ff */
[----:B------:R-:W-:Y:S01]  /*5cd0*/  MOV R21, 0xff800000 ;  /* 0xff80000000157802 */ /* 0x000fe20000000f00 */
[----:B------:R-:W1:Y:S01]  /*5ce0*/  SHFL.BFLY PT, R8, R5, 0x2, 0x1f ;  /* 0x0c401f0005087f89 */ /* 0x000e6200000e0000 */
[----:B------:R-:W-:Y:S01]  /*5cf0*/  ULOP3.LUT UR4, UR4, 0x3fff, URZ, 0xc0, !UPT ;  /* 0x00003fff04047892 */ /* 0x000fe2000f8ec03f */
[----:B------:R-:W-:-:S03]  /*5d00*/  IMAD.MOV.U32 R20, RZ, RZ, -0x800000 ;  /* 0xff800000ff147424 */ /* 0x000fc600078e00ff */
[----:B------:R-:W-:-:S04]  /*5d10*/  ULOP3.LUT UR4, UR4, 0x4000000, URZ, 0xfc, !UPT ;  /* 0x0400000004047892 */ /* 0x000fc8000f8efc3f */
[----:B------:R-:W-:-:S04]  /*5d20*/  ULEA UR4, UR42, UR4, 0xb ;  /* 0x000000042a047291 */ /* 0x000fc8000f8e583f */
[----:B------:R-:W-:-:S03]  /*5d30*/  UIADD3 UR6, UR4, 0x80, URZ ;  /* 0x0000008004067890 */ /* 0x000fc6000fffe03f */
[----:B------:R-:W-:Y:S02]  /*5d40*/  UMOV UR10, UR4 ;  /* 0x00000004000a7c82 */ /* 0x000fe40008000000 */
[----:B------:R-:W-:Y:S01]  /*5d50*/  HGMMA.64x128x16.F32 R88, R156, gdesc[UR8].tnspB, R88, gsb0 ;  /* 0x41e000089c587df0 */ /* 0x000fe20008000858 */
[----:B------:R-:W-:Y:S01]  /*5d60*/  UMOV UR11, 0x40000040 ;  /* 0x40000040000b7882 */ /* 0x000fe20000000000 */
[----:B------:R-:W-:Y:S01]  /*5d70*/  UMOV UR10, UR6 ;  /* 0x00000006000a7c82 */ /* 0x000fe20008000000 */
[----:B------:R-:W-:Y:S01]  /*5d80*/  UIADD3 UR6, UR4, 0x100, URZ ;  /* 0x0000010004067890 */ /* 0x000fe2000fffe03f */
[----:B0-----:R-:W-:Y:S01]  /*5d90*/  FADD.FTZ R7, R7, R6 ;  /* 0x0000000607077221 */ /* 0x001fe20000010000 */
[----:B-1----:R-:W-:Y:S01]  /*5da0*/  FADD.FTZ R9, R8, R5 ;  /* 0x0000000508097221 */ /* 0x002fe20000010000 */
[----:B------:R-:W-:-:S03]  /*5db0*/  IMAD.MOV.U32 R5, RZ, RZ, RZ ;  /* 0x000000ffff057224 */ /* 0x000fc600078e00ff */
[----:B------:R-:W0:Y:S04]  /*5dc0*/  SHFL.BFLY PT, R8, R7, 0x1, 0x1f ;  /* 0x0c201f0007087f89 */ /* 0x000e2800000e0000 */
[----:B------:R-:W1:Y:S01]  /*5dd0*/  SHFL.BFLY PT, R10, R9, 0x1, 0x1f ;  /* 0x0c201f00090a7f89 */ /* 0x000e6200000e0000 */
[----:B0-----:R-:W-:Y:S01]  /*5de0*/  FADD.FTZ R12, R7, R8 ;  /* 0x00000008070c7221 */ /* 0x001fe20000010000 */
[----:B-1----:R-:W-:-:S04]  /*5df0*/  FADD.FTZ R10, R9, R10 ;  /* 0x0000000a090a7221 */ /* 0x002fc80000010000 */
        /* <DEDUP_REMOVED lines=15> */
[----:B------:R-:W-:Y:S01]  /*5ef0*/  UMOV UR10, UR6 ;  /* 0x00000006000a7c82 */ /* 0x000fe20008000000 */
[----:B------:R-:W-:Y:S01]  /*5f00*/  UMOV UR11, 0x40000040 ;  /* 0x40000040000b7882 */ /* 0x000fe20000000000 */
[----:B------:R-:W-:Y:S01]  /*5f10*/  UIADD3 UR6, UR4, 0x180, URZ ;  /* 0x0000018004067890 */ /* 0x000fe2000fffe03f */
        /* <DEDUP_REMOVED lines=17> */
[----:B------:R-:W-:Y:S02]  /*6030*/  UIADD3 UR6, UR4, 0x300, URZ ;  /* 0x0000030004067890 */ /* 0x000fe4000fffe03f */
        /* <DEDUP_REMOVED lines=17> */
.L_x_6755:
        /* <DEDUP_REMOVED lines=69> */
[-C--:B------:R-:W-:Y:S01]  /*65a0*/  FMUL.FTZ R32, R150, R11.reuse ;  /* 0x0000000b96207220 */ /* 0x080fe20000410000 */
[----:B------:R-:W-:Y:S01]  /*65b0*/  FMUL.FTZ R151, R151, R11 ;  /* 0x0000000b97977220 */ /* 0x000fe20000410000 */
[----:B------:R-:W-:-:S02]  /*65c0*/  UIADD3 UR44, UR44, 0x1, URZ ;  /* 0x000000012c2c7890 */ /* 0x000fc4000fffe03f */
[----:B------:R-:W-:Y:S02]  /*65d0*/  USEL UR42, UR42, URZ, UP0 ;  /* 0x0000003f2a2a7287 */ /* 0x000fe40008000000 */
[----:B------:R-:W-:-:S12]  /*65e0*/  ULOP3.LUT UR43, UR43, UR4, URZ, 0x3c, !UPT ;  /* 0x000000042b2b7292 */ /* 0x000fd8000f8e3c3f */
.L_x_6731:
        /* <DEDUP_REMOVED lines=20> */
[----:B------:R-:W-:-:S02]  /*6730*/  ULDC.64 UR8, c[0x0][0xc00] ;  /* 0x0003000000087ab9 */ /* 0x000fc40000000a00 */
[----:B------:R-:W-:Y:S01]  /*6740*/  UIMAD.WIDE UR8, UR37, 0x4, UR8 ;  /* 0x00000004250878a5 */ /* 0x000fe2000f8e0208 */
[----:B------:R-:W-:Y:S02]  /*6750*/  MOV R24, R0 ;  /* 0x0000000000187202 */ /* 0x000fe40000000f00 */
[----:B0-----:R-:W-:-:S03]  /*6760*/  MOV R25, R5 ;  /* 0x0000000500197202 */ /* 0x001fc60000000f00 */
[----:B------:R-:W-:-:S03]  /*6770*/  IMAD.WIDE R4, R155, 0x2, R24 ;  /* 0x000000029b047825 */ /* 0x000fc600078e0218 */
[C---:B------:R-:W-:Y:S02]  /*6780*/  LOP3.LUT R9, R4.reuse, 0x380, RZ, 0xc0, !PT ;  /* 0x0000038004097812 */ /* 0x040fe400078ec0ff */
[C---:B------:R-:W-:Y:S02]  /*6790*/  IADD3 R91, P5, R4.reuse, 0x40, RZ ;  /* 0x00000040045b7810 */ /* 0x040fe40007fbe0ff */
[C---:B------:R-:W-:Y:S02]  /*67a0*/  IADD3 R95, P4, R4.reuse, 0x60, RZ ;  /* 0x00000060045f7810 */ /* 0x040fe40007f9e0ff */
        /* <DEDUP_REMOVED lines=9> */
[----:B------:R-:W-:Y:S01]  /*6840*/  IADD3 R103, P0, R4, 0x4060, RZ ;  /* 0x0000406004677810 */ /* 0x000fe20007f1e0ff */
[--C-:B------:R-:W-:Y:S01]  /*6850*/  IMAD.X R11, RZ, RZ, R5.reuse, P2 ;  /* 0x000000ffff0b7224 */ /* 0x100fe200010e0605 */
[----:B------:R-:W-:Y:S02]  /*6860*/  LOP3.LUT R14, R91, 0x380, RZ, 0xc0, !PT ;  /* 0x000003805b0e7812 */ /* 0x000fe400078ec0ff */
[----:B------:R-:W-:Y:S01]  /*6870*/  LOP3.LUT R4, R9, R4, RZ, 0x3c, !PT ;  /* 0x0000000409047212 */ /* 0x000fe200078e3cff */
[--C-:B------:R-:W-:Y:S01]  /*6880*/  IMAD.X R9, RZ, RZ, R5.reuse, P1 ;  /* 0x000000ffff097224 */ /* 0x100fe200008e0605 */
[----:B------:R-:W-:Y:S01]  /*6890*/  LOP3.LUT R44, R95, 0x380, RZ, 0xc0, !PT ;  /* 0x000003805f2c7812 */ /* 0x000fe200078ec0ff */
[----:B------:R-:W-:Y:S01]  /*68a0*/  IMAD.X R27, RZ, RZ, R5, P0 ;  /* 0x000000ffff1b7224 */ /* 0x000fe200000e0605 */
[----:B------:R-:W-:-:S02]  /*68b0*/  SHF.R.U64 R14, R14, 0x3, RZ ;  /* 0x000000030e0e7819 */ /* 0x000fc400000012ff */
[----:B------:R-:W-:Y:S02]  /*68c0*/  SHF.R.U64 R44, R44, 0x3, RZ ;  /* 0x000000032c2c7819 */ /* 0x000fe400000012ff */
[----:B------:R-:W-:Y:S02]  /*68d0*/  MOV R94, R4 ;  /* 0x00000004005e7202 */ /* 0x000fe40000000f00 */
[----:B------:R-:W-:Y:S02]  /*68e0*/  F2FP.F16.F32.PACK_AB R4, R26, R157 ;  /* 0x0000009d1a04723e */ /* 0x000fe400000000ff */
[----:B------:R-:W-:Y:S01]  /*68f0*/  F2FP.F16.F32.PACK_AB R5, R10, R93 ;  /* 0x0000005d0a05723e */ /* 0x000fe200000000ff */
[----:B------:R-:W-:Y:S01]  /*6900*/  BAR.SYNC.DEFER_BLOCKING 0x1, 0x100 ;  /* 0x0044000000007b1d */ /* 0x000fe20000010000 */
[----:B------:R-:W-:Y:S02]  /*6910*/  LOP3.LUT R10, R99, 0x380, RZ, 0xc0, !PT ;  /* 0x00000380630a7812 */ /* 0x000fe400078ec0ff */
[----:B------:R-:W-:-:S02]  /*6920*/  LOP3.LUT R26, R101, 0x380, RZ, 0xc0, !PT ;  /* 0x00000380651a7812 */ /* 0x000fc400078ec0ff */
[----:B------:R-:W-:Y:S02]  /*6930*/  LOP3.LUT R12, R45, 0x380, RZ, 0xc0, !PT ;  /* 0x000003802d0c7812 */ /* 0x000fe400078ec0ff */
[----:B------:R-:W-:Y:S02]  /*6940*/  LOP3.LUT R28, R14, R91, RZ, 0x3c, !PT ;  /* 0x0000005b0e1c7212 */ /* 0x000fe400078e3cff */
[----:B------:R-:W-:Y:S02]  /*6950*/  LOP3.LUT R14, R44, R95, RZ, 0x3c, !PT ;  /* 0x0000005f2c0e7212 */ /* 0x000fe400078e3cff */
[----:B------:R-:W-:Y:S02]  /*6960*/  LOP3.LUT R46, R97, 0x380, RZ, 0xc0, !PT ;  /* 0x00000380612e7812 */ /* 0x000fe400078ec0ff */
[----:B------:R-:W-:Y:S02]  /*6970*/  LOP3.LUT R44, R103, 0x380, RZ, 0xc0, !PT ;  /* 0x00000380672c7812 */ /* 0x000fe400078ec0ff */
[----:B------:R-:W-:-:S02]  /*6980*/  SHF.R.U64 R10, R10, 0x3, RZ ;  /* 0x000000030a0a7819 */ /* 0x000fc400000012ff */
[----:B------:R-:W-:Y:S02]  /*6990*/  SHF.R.U64 R26, R26, 0x3, RZ ;  /* 0x000000031a1a7819 */ /* 0x000fe400000012ff */
[----:B------:R-:W-:Y:S02]  /*69a0*/  SHF.R.U64 R12, R12, 0x3, RZ ;  /* 0x000000030c0c7819 */ /* 0x000fe400000012ff */
[----:B------:R-:W-:Y:S02]  /*69b0*/  SHF.R.U64 R46, R46, 0x3, RZ ;  /* 0x000000032e2e7819 */ /* 0x000fe400000012ff */
[----:B------:R-:W-:Y:S01]  /*69c0*/  SHF.R.U64 R44, R44, 0x3, RZ ;  /* 0x000000032c2c7819 */ /* 0x000fe200000012ff */
[----:B------:R0:W-:Y:S01]  /*69d0*/  STSM.16.M88.4 [R94], R4 ;  /* 0x000000045e007844 */ /* 0x0001e20000000200 */
        /* <DEDUP_REMOVED lines=10> */
[----:B------:R-:W-:Y:S02]  /*6a80*/  F2FP.F16.F32.PACK_AB R10, R83, R86 ;  /* 0x00000056530a723e */ /* 0x000fe400000000ff */
[----:B------:R-:W-:Y:S02]  /*6a90*/  F2FP.F16.F32.PACK_AB R11, R81, R84 ;  /* 0x00000054510b723e */ /* 0x000fe400000000ff */
[----:B------:R-:W-:Y:S02]  /*6aa0*/  MOV R90, R28 ;  /* 0x0000001c005a7202 */ /* 0x000fe40000000f00 */
[----:B------:R-:W-:Y:S01]  /*6ab0*/  MOV R89, R14 ;  /* 0x0000000e00597202 */ /* 0x000fe20000000f00 */
[----:B------:R-:W-:Y:S01]  /*6ac0*/  STSM.16.M88.4 [R91], R8 ;  /* 0x000000085b007844 */ /* 0x000fe20000000200 */
[----:B------:R-:W-:-:S02]  /*6ad0*/  MOV R46, R12 ;  /* 0x0000000c002e7202 */ /* 0x000fc40000000f00 */
[----:B0-----:R-:W-:Y:S02]  /*6ae0*/  F2FP.F16.F32.PACK_AB R4, R79, R82 ;  /* 0x000000524f04723e */ /* 0x001fe400000000ff */
[----:B------:R-:W-:Y:S02]  /*6af0*/  F2FP.F16.F32.PACK_AB R5, R77, R80 ;  /* 0x000000504d05723e */ /* 0x000fe400000000ff */
        /* <DEDUP_REMOVED lines=15> */
[----:B------:R-:W-:Y:S01]  /*6bf0*/  F2FP.F16.F32.PACK_AB R62, R51, R54 ;  /* 0x00000036333e723e */ /* 0x000fe200000000ff */
[----:B0-----:R-:W-:Y:S01]  /*6c00*/  IMAD.U32 R4, RZ, RZ, UR8 ;  /* 0x00000008ff047e24 */ /* 0x001fe2000f8e00ff */
[----:B------:R-:W-:Y:S02]  /*6c10*/  F2FP.F16.F32.PACK_AB R63, R49, R52 ;  /* 0x00000034313f723e */ /* 0x000fe400000000ff */
[----:B------:R-:W-:Y:S02]  /*6c20*/  F2FP.F16.F32.PACK_AB R8, R43, R50 ;  /* 0x000000322b08723e */ /* 0x000fe400000000ff */
[----:B------:R-:W-:Y:S01]  /*6c30*/  F2FP.F16.F32.PACK_AB R9, R41, R48 ;  /* 0x000000302909723e */ /* 0x000fe200000000ff */
[----:B------:R-:W-:Y:S01]  /*6c40*/  STSM.16.M88.4 [R45], R60 ;  /* 0x0000003c2d007844 */ /* 0x000fe20000000200 */
[----:B------:R-:W-:Y:S01]  /*6c50*/  F2FP.F16.F32.PACK_AB R10, R39, R42 ;  /* 0x0000002a270a723e */ /* 0x000fe200000000ff */
[----:B------:R-:W-:Y:S01]  /*6c60*/  ULDC UR7, c[0x0][0xa88] ;  /* 0x0002a20000077ab9 */ /* 0x000fe20000000800 */
[----:B------:R-:W-:Y:S01]  /*6c70*/  F2FP.F16.F32.PACK_AB R11, R37, R40 ;  /* 0x00000028250b723e */ /* 0x000fe200000000ff */
[----:B------:R-:W-:Y:S01]  /*6c80*/  UMOV UR4, URZ ;  /* 0x0000003f00047c82 */ /* 0x000fe20008000000 */
[----:B------:R-:W-:Y:S01]  /*6c90*/  MOV R26, R26 ;  /* 0x0000001a001a7202 */ /* 0x000fe20000000f00 */
[----:B------:R-:W0:Y:S01]  /*6ca0*/  LDC R50, c[0x0][0xbe8] ;  /* 0x0002fa00ff327b82 */ /* 0x000e220000000800 */
[----:B------:R-:W-:Y:S01]  /*6cb0*/  PLOP3.LUT P0, PT, PT, PT, UP0, 0x80, 0x0 ;  /* 0x000000000000781c */ /* 0x000fe20003f0f008 */
[----:B------:R1:W-:Y:S01]  /*6cc0*/  STSM.16.M88.4 [R44], R8 ;  /* 0x000000082c007844 */ /* 0x0003e20000000200 */
[----:B------:R-:W-:Y:S01]  /*6cd0*/  MOV R5, UR9 ;  /* 0x0000000900057c02 */ /* 0x000fe20008000f00 */
[----:B------:R-:W-:-:S02]  /*6ce0*/  ULDC.64 UR8, c[0x0][0xc08] ;  /* 0x0003020000087ab9 */ /* 0x000fc40000000a00 */
[----:B------:R2:W-:Y:S02]  /*6cf0*/  STSM.16.M88.4 [R26], R148 ;  /* 0x000000941a007844 */ /* 0x0005e40000000200 */
[----:B------:R-:W-:Y:S06]  /*6d00*/  BAR.SYNC.DEFER_BLOCKING 0x1, 0x100 ;  /* 0x0044000000007b1d */ /* 0x000fec0000010000 */
[----:B------:R-:W3:Y:S01]  /*6d10*/  @P0 LDG.E R3, desc[UR50][R4.64] ;  /* 0x0000003204030981 */ /* 0x000ee2000c1e1900 */
[----:B------:R-:W-:Y:S01]  /*6d20*/  UISETP.NE.U32.AND UP1, UPT, UR8, URZ, UPT ;  /* 0x0000003f0800728c */ /* 0x000fe2000bf25070 */
[----:B0-----:R-:W-:Y:S01]  /*6d30*/  ISETP.NE.AND P1, PT, R50, 0x1, PT ;  /* 0x000000013200780c */ /* 0x001fe20003f25270 */
[----:B-1----:R-:W-:-:S02]  /*6d40*/  IMAD.U32 R9, RZ, RZ, UR39 ;  /* 0x00000027ff097e24 */ /* 0x002fc4000f8e00ff */
[----:B------:R-:W-:-:S06]  /*6d50*/  UISETP.NE.AND.EX UP1, UPT, UR9, URZ, UPT, UP1 ;  /* 0x0000003f0900728c */ /* 0x000fcc000bf25310 */
[----:B------:R-:W-:-:S04]  /*6d60*/  PLOP3.LUT P2, PT, PT, PT, UP1, 0x80, 0x0 ;  /* 0x000000000000781c */ /* 0x000fc80003f4f018 */
[----:B------:R-:W0:Y:S01]  /*6d70*/  @P1 LDC R6, c[0x0][0xbec] ;  /* 0x0002fb00ff061b82 */ /* 0x000e220000000800 */
[----:B------:R-:W-:-:S04]  /*6d80*/  @UP1 ULEA UR8, UP2, UR37, UR8, 0x2 ;  /* 0x0000000825081291 */ /* 0x000fc8000f84103f */
[----:B------:R-:W-:Y:S02]  /*6d90*/  @UP1 ULEA.HI.X UR9, UR37, UR9, UR38, 0x2, UP2 ;  /* 0x0000000925091291 */ /* 0x000fe400090f1426 */
[----:B------:R-:W-:Y:S01]  /*6da0*/  IMAD.U32 R10, RZ, RZ, UR8 ;  /* 0x00000008ff0a7e24 */ /* 0x000fe2000f8e00ff */
[----:B------:R-:W1:Y:S03]  /*6db0*/  @P1 LDC R12, c[0x0][0xbf0] ;  /* 0x0002fc00ff0c1b82 */ /* 0x000e660000000800 */
[----:B------:R-:W-:Y:S01]  /*6dc0*/  IMAD.U32 R11, RZ, RZ, UR9 ;  /* 0x00000009ff0b7e24 */ /* 0x000fe2000f8e00ff */
[----:B---3--:R-:W-:Y:S01]  /*6dd0*/  @P0 R2UR UR4, R3 ;  /* 0x00000000030402ca */ /* 0x008fe200000e0000 */
[----:B------:R-:W-:-:S06]  /*6de0*/  IMAD.U32 R3, RZ, RZ, UR7 ;  /* 0x00000007ff037e24 */ /* 0x000fcc000f8e00ff */
[----:B------:R2:W5:Y:S01]  /*6df0*/  @P2 LDG.E R3, desc[UR50][R10.64] ;  /* 0x000000320a032981 */ /* 0x000562000c1e1900 */
[----:B01----:R-:W-:Y:S07]  /*6e00*/  @P2 BRA `(.L_x_6758) ;  /* 0x0000000000102947 */ /* 0x003fee0003800000 */
[----:B------:R-:W-:Y:S05]  /*6e10*/  @!P0 BRA `(.L_x_6758) ;  /* 0x00000000000c8947 */ /* 0x000fea0003800000 */
[----:B------:R-:W3:Y:S04]  /*6e20*/  LDG.E R8, desc[UR50][R4.64] ;  /* 0x0000003204087981 */ /* 0x000ee8000c1e1900 */
[----:B-----5:R-:W3:Y:S02]  /*6e30*/  LDG.E R3, desc[UR50][R4.64+0x4] ;  /* 0x0000043204037981 */ /* 0x020ee4000c1e1900 */
[----:B---3--:R-:W-:-:S07]  /*6e40*/  IMAD.IADD R3, R3, 0x1, -R8 ;  /* 0x0000000103037824 */ /* 0x008fce00078e0a08 */
.L_x_6758:
[----:B------:R-:W-:Y:S01]  /*6e50*/  USHF.R.S32.HI UR14, URZ, 0x1f, UR40 ;  /* 0x0000001f3f0e7899 */ /* 0x000fe20008011428 */
[----:B------:R-:W-:Y:S01]  /*6e60*/  IMAD R9, R9, 0x80, R16 ;  /* 0x0000008009097824 */ /* 0x000fe200078e0210 */
[----:B------:R-:W-:Y:S01]  /*6e70*/  ULDC.64 UR12, c[0x0][0xb90] ;  /* 0x0002e400000c7ab9 */ /* 0x000fe20000000a00 */
[----:B------:R-:W-:Y:S01]  /*6e80*/  USHF.R.S32.HI UR11, URZ, 0x1f, UR4 ;  /* 0x0000001f3f0b7899 */ /* 0x000fe20008011404 */
[----:B-----5:R-:W-:Y:S01]  /*6e90*/  IMAD R46, R3, R50, RZ ;  /* 0x00000032032e7224 */ /* 0x020fe200078e02ff */
[----:B------:R-:W-:Y:S01]  /*6ea0*/  UIMAD UR7, UR14, UR12, URZ ;  /* 0x0000000c0e0772a4 */ /* 0x000fe2000f8e023f */
[----:B------:R-:W-:Y:S01]  /*6eb0*/  @P1 IMAD.HI.U32 R5, R9, R6, RZ ;  /* 0x0000000609051227 */ /* 0x000fe200078e00ff */
[----:B------:R-:W-:Y:S01]  /*6ec0*/  UMOV UR10, UR4 ;  /* 0x00000004000a7c82 */ /* 0x000fe20008000000 */
[----:B------:R-:W-:Y:S02]  /*6ed0*/  USEL UR38, UR38, URZ, !UP0 ;  /* 0x0000003f26267287 */ /* 0x000fe4000c000000 */
[----:B------:R-:W-:Y:S01]  /*6ee0*/  UIMAD.WIDE.U32 UR8, UR40, UR12, UR10 ;  /* 0x0000000c280872a5 */ /* 0x000fe2000f8e000a */
[----:B------:R-:W-:Y:S01]  /*6ef0*/  IMAD.MOV.U32 R4, RZ, RZ, R9 ;  /* 0x000000ffff047224 */ /* 0x000fe200078e0009 */
[----:B------:R-:W-:Y:S01]  /*6f00*/  UIMAD UR7, UR40, UR13, UR7 ;  /* 0x0000000d280772a4 */ /* 0x000fe2000f8e0207 */
[----:B------:R-:W-:Y:S01]  /*6f10*/  @P1 SHF.R.U32.HI R4, RZ, R12, R5 ;  /* 0x0000000cff041219 */ /* 0x000fe20000011605 */
[----:B------:R-:W-:Y:S01]  /*6f20*/  USEL UR37, UR37, URZ, !UP0 ;  /* 0x0000003f25257287 */ /* 0x000fe2000c000000 */
[----:B------:R-:W-:Y:S01]  /*6f30*/  IMAD R5, R17, 0x40, R22 ;  /* 0x0000004011057824 */ /* 0x000fe200078e0216 */
[----:B------:R-:W-:Y:S01]  /*6f40*/  ULDC.64 UR12, c[0x0][0xb98] ;  /* 0x0002e600000c7ab9 */ /* 0x000fe20000000a00 */
[----:B------:R-:W-:Y:S01]  /*6f50*/  UIADD3 UR9, UR9, UR7, URZ ;  /* 0x0000000709097290 */ /* 0x000fe2000fffe03f */
[----:B------:R-:W-:Y:S01]  /*6f60*/  IADD3 R7, -R4, RZ, RZ ;  /* 0x000000ff04077210 */ /* 0x000fe20007ffe1ff */
[----:B------:R-:W-:Y:S01]  /*6f70*/  UIMAD UR7, UR38, UR12, URZ ;  /* 0x0000000c260772a4 */ /* 0x000fe2000f8e023f */
[----:B------:R-:W-:Y:S01]  /*6f80*/  IMAD.WIDE R24, R5, 0x2, R24 ;  /* 0x0000000205187825 */ /* 0x000fe200078e0218 */
[----:B------:R-:W-:Y:S01]  /*6f90*/  UIMAD.WIDE.U32 UR8, UR37, UR12, UR8 ;  /* 0x0000000c250872a5 */ /* 0x000fe2000f8e0008 */
[----:B------:R-:W-:Y:S01]  /*6fa0*/  SHF.R.S32.HI R5, RZ, 0x1f, R4 ;  /* 0x0000001fff057819 */ /* 0x000fe20000011404 */
[----:B------:R-:W-:Y:S01]  /*6fb0*/  UIMAD UR7, UR37, UR13, UR7 ;  /* 0x0000000d250772a4 */ /* 0x000fe2000f8e0207 */
[----:B------:R-:W-:Y:S01]  /*6fc0*/  IMAD R7, R50, R7, R9 ;  /* 0x0000000732077224 */ /* 0x000fe200078e0209 */
[----:B--2---:R-:W-:Y:S01]  /*6fd0*/  IADD3 R11, P3, R24, 0x2000, RZ ;  /* 0x00002000180b7810 */ /* 0x004fe20007f7e0ff */
[----:B------:R-:W-:Y:S01]  /*6fe0*/  ULDC.64 UR12, c[0x0][0xaa0] ;  /* 0x0002a800000c7ab9 */ /* 0x000fe20000000a00 */
[----:B------:R-:W-:-:S02]  /*6ff0*/  IADD3 R4, P2, R4, UR8, RZ ;  /* 0x0000000804047c10 */ /* 0x000fc4000ff5e0ff */
[----:B------:R-:W-:Y:S01]  /*7000*/  IMAD.U32 R6, RZ, RZ, UR7 ;  /* 0x00000007ff067e24 */ /* 0x000fe2000f8e00ff */
[----:B------:R-:W-:Y:S02]  /*7010*/  LOP3.LUT R8, R11, 0x380, RZ, 0xc0, !PT ;  /* 0x000003800b087812 */ /* 0x000fe400078ec0ff */
[----:B------:R-:W-:Y:S02]  /*7020*/  IADD3 R13, P0, R24, 0x1000, RZ ;  /* 0x00001000180d7810 */ /* 0x000fe40007f1e0ff */
[----:B------:R-:W-:Y:S01]  /*7030*/  IADD3.X R5, R5, UR9, R6, P2, !PT ;  /* 0x0000000905057c10 */ /* 0x000fe200097fe406 */
[----:B------:R-:W-:Y:S01]  /*7040*/  ULDC.64 UR8, c[0x0][0xb88] ;  /* 0x0002e20000087ab9 */ /* 0x000fe20000000a00 */
[----:B------:R-:W-:Y:S02]  /*7050*/  SHF.R.S32.HI R6, RZ, 0x1f, R7 ;  /* 0x0000001fff067819 */ /* 0x000fe40000011407 */
[----:B------:R-:W-:Y:S01]  /*7060*/  SHF.R.U64 R8, R8, 0x3, RZ ;  /* 0x0000000308087819 */ /* 0x000fe200000012ff */
[----:B------:R-:W-:Y:S01]  /*7070*/  IMAD.WIDE.U32 R4, R7, UR8, R4 ;  /* 0x0000000807047c25 */ /* 0x000fe2000f8e0004 */
[----:B------:R-:W-:-:S02]  /*7080*/  LOP3.LUT R12, R13, 0x380, RZ, 0xc0, !PT ;  /* 0x000003800d0c7812 */ /* 0x000fc400078ec0ff */
[----:B------:R-:W-:Y:S01]  /*7090*/  LOP3.LUT R8, R8, R11, RZ, 0x3c, !PT ;  /* 0x0000000b08087212 */ /* 0x000fe200078e3cff */
[----:B------:R-:W-:Y:S01]  /*70a0*/  IMAD R10, R6, UR8, RZ ;  /* 0x00000008060a7c24 */ /* 0x000fe2000f8e02ff */
[----:B------:R-:W-:Y:S02]  /*70b0*/  SHF.R.U64 R12, R12, 0x3, RZ ;  /* 0x000000030c0c7819 */ /* 0x000fe400000012ff */
[----:B------:R-:W-:Y:S01]  /*70c0*/  IADD3 R9, P2, R24, 0x3000, RZ ;  /* 0x0000300018097810 */ /* 0x000fe20007f5e0ff */
[----:B------:R-:W-:Y:S01]  /*70d0*/  IMAD R11, R7, UR9, R10 ;  /* 0x00000009070b7c24 */ /* 0x000fe2000f8e020a */
[----:B------:R-:W-:Y:S01]  /*70e0*/  ULDC.64 UR8, c[0x0][0xb50] ;  /* 0x0002d40000087ab9 */ /* 0x000fe20000000a00 */
[----:B------:R-:W-:Y:S01]  /*70f0*/  LOP3.LUT R12, R12, R13, RZ, 0x3c, !PT ;  /* 0x0000000d0c0c7212 */ /* 0x000fe200078e3cff */
[----:B------:R-:W-:Y:S01]  /*7100*/  IMAD.X R13, RZ, RZ, R25, P0 ;  /* 0x000000ffff0d7224 */ /* 0x000fe200000e0619 */
[----:B------:R-:W-:Y:S01]  /*7110*/  LOP3.LUT P0, RZ, R154, 0x3, RZ, 0xc0, !PT ;  /* 0x000000039aff7812 */ /* 0x000fe2000780c0ff */
[----:B------:R-:W-:Y:S01]  /*7120*/  IMAD.IADD R5, R5, 0x1, R11 ;  /* 0x0000000105057824 */ /* 0x000fe200078e020b */
[----:B------:R-:W-:Y:S01]  /*7130*/  LEA R11, P4, R4, UR8, 0x2 ;  /* 0x00000008040b7c11 */ /* 0x000fe2000f8810ff */
[----:B------:R-:W-:Y:S01]  /*7140*/  IMAD.X R7, RZ, RZ, R25, P2 ;  /* 0x000000ffff077224 */ /* 0x000fe200010e0619 */
[----:B------:R-:W-:-:S02]  /*7150*/  LOP3.LUT R6, R9, 0x380, RZ, 0xc0, !PT ;  /* 0x0000038009067812 */ /* 0x000fc400078ec0ff */
[----:B------:R-:W-:Y:S01]  /*7160*/  LEA.HI.X R14, R4, UR9, R5, 0x2, P4 ;  /* 0x00000009040e7c11 */ /* 0x000fe2000a0f1405 */
[----:B------:R-:W-:Y:S01]  /*7170*/  SHFL.IDX PT, R44, R11, RZ, 0x1c1f ;  /* 0x001c1fff0b2c7589 */ /* 0x000fe200000e0000 */
[----:B------:R-:W-:Y:S01]  /*7180*/  IMAD.U32 R4, RZ, RZ, UR39 ;  /* 0x00000027ff047e24 */ /* 0x000fe2000f8e00ff */
[----:B------:R-:W-:Y:S02]  /*7190*/  SHF.R.U64 R6, R6, 0x3, RZ ;  /* 0x0000000306067819 */ /* 0x000fe400000012ff */
[----:B------:R-:W0:Y:S01]  /*71a0*/  SHFL.IDX PT, R45, R14, RZ, 0x1c1f ;  /* 0x001c1fff0e2d7589 */ /* 0x000e2200000e0000 */
[----:B------:R-:W-:Y:S01]  /*71b0*/  IMAD R15, R4, 0x80, R19 ;  /* 0x00000080040f7824 */ /* 0x000fe200078e0213 */
[----:B------:R-:W-:Y:S01]  /*71c0*/  LOP3.LUT R6, R6, R9, RZ, 0x3c, !PT ;  /* 0x0000000906067212 */ /* 0x000fe200078e3cff */
[----:B------:R-:W-:Y:S01]  /*71d0*/  IMAD.X R9, RZ, RZ, R25, P3 ;  /* 0x000000ffff097224 */ /* 0x000fe200018e0619 */
[----:B------:R-:W-:Y:S01]  /*71e0*/  SHFL.IDX PT, R48, R11, 0x1, 0x1c1f ;  /* 0x003c1f000b307f89 */ /* 0x000fe200000e0000 */
[C---:B------:R-:W-:Y:S01]  /*71f0*/  VIADD R4, R15.reuse, 0x8 ;  /* 0x000000080f047836 */ /* 0x040fe20000000000 */
[----:B------:R-:W-:-:S02]  /*7200*/  ISETP.GE.OR P2, PT, R15, R46, P0 ;  /* 0x0000002e0f00720c */ /* 0x000fc40000746670 */
[----:B------:R-:W1:Y:S01]  /*7210*/  SHFL.IDX PT, R49, R14, 0x1, 0x1c1f ;  /* 0x003c1f000e317f89 */ /* 0x000e6200000e0000 */
[----:B------:R-:W-:Y:S02]  /*7220*/  IADD3 R10, P3, R24, 0x7000, RZ ;  /* 0x00007000180a7810 */ /* 0x000fe40007f7e0ff */
[----:B------:R-:W-:Y:S01]  /*7230*/  ISETP.GE.OR P0, PT, R4, R46, P0 ;  /* 0x0000002e0400720c */ /* 0x000fe20000706670 */
[----:B------:R-:W-:Y:S01]  /*7240*/  UIMAD UR7, UR11, UR12, URZ ;  /* 0x0000000c0b0772a4 */ /* 0x000fe2000f8e023f */
[----:B------:R-:W-:Y:S01]  /*7250*/  LOP3.LUT R3, R10, 0x380, RZ, 0xc0, !PT ;  /* 0x000003800a037812 */ /* 0x000fe200078ec0ff */
[----:B------:R-:W-:Y:S01]  /*7260*/  UIMAD.WIDE.U32 UR8, UR4, UR12, URZ ;  /* 0x0000000c040872a5 */ /* 0x000fe2000f8e003f */
[C---:B------:R-:W-:Y:S02]  /*7270*/  IADD3 R41, P6, R24.reuse, 0x4000, RZ ;  /* 0x0000400018297810 */ /* 0x040fe40007fde0ff */
[C---:B------:R-:W-:Y:S02]  /*7280*/  IADD3 R37, P5, R24.reuse, 0x5000, RZ ;  /* 0x0000500018257810 */ /* 0x040fe40007fbe0ff */
[----:B------:R-:W-:-:S02]  /*7290*/  IADD3 R33, P4, R24, 0x6000, RZ ;  /* 0x0000600018217810 */ /* 0x000fc40007f9e0ff */
[----:B------:R-:W-:Y:S01]  /*72a0*/  LOP3.LUT R5, R24, 0x380, RZ, 0xc0, !PT ;  /* 0x0000038018057812 */ /* 0x000fe200078ec0ff */
[----:B0-----:R0:W-:Y:S01]  /*72b0*/  @!P2 ST.E desc[UR50][R44.64], R20 ;  /* 0x000000142c00a985 */ /* 0x0011e2000c101932 */
[----:B------:R-:W-:Y:S01]  /*72c0*/  SHF.R.U64 R3, R3, 0x3, RZ ;  /* 0x0000000303037819 */ /* 0x000fe200000012ff */
[----:B------:R-:W-:Y:S01]  /*72d0*/  UIMAD UR7, UR4, UR13, UR7 ;  /* 0x0000000d040772a4 */ /* 0x000fe2000f8e0207 */
[----:B------:R-:W-:Y:S01]  /*72e0*/  LOP3.LUT R40, R41, 0x380, RZ, 0xc0, !PT ;  /* 0x0000038029287812 */ /* 0x000fe200078ec0ff */
[----:B------:R-:W-:Y:S01]  /*72f0*/  ULDC.64 UR10, c[0x0][0xae8] ;  /* 0x0002ba00000a7ab9 */ /* 0x000fe20000000a00 */
[----:B------:R-:W-:Y:S01]  /*7300*/  LOP3.LUT R28, R3, R10, RZ, 0x3c, !PT ;  /* 0x0000000a031c7212 */ /* 0x000fe200078e3cff */
[----:B------:R-:W-:Y:S01]  /*7310*/  IMAD.X R29, RZ, RZ, R25, P3 ;  /* 0x000000ffff1d7224 */ /* 0x000fe200018e0619 */
[----:B------:R-:W-:Y:S01]  /*7320*/  LOP3.LUT R36, R37, 0x380, RZ, 0xc0, !PT ;  /* 0x0000038025247812 */ /* 0x000fe200078ec0ff */
[----:B-1----:R1:W-:Y:S01]  /*7330*/  @!P0 ST.E desc[UR50][R48.64], R21 ;  /* 0x0000001530008985 */ /* 0x0023e2000c101932 */
[----:B------:R-:W-:-:S02]  /*7340*/  LOP3.LUT R32, R33, 0x380, RZ, 0xc0, !PT ;  /* 0x0000038021207812 */ /* 0x000fc400078ec0ff */
[----:B------:R-:W-:Y:S01]  /*7350*/  SHF.R.U64 R5, R5, 0x3, RZ ;  /* 0x0000000305057819 */ /* 0x000fe200000012ff */
[----:B0-----:R-:W0:Y:S01]  /*7360*/  @P1 LDC R45, c[0x0][0xbec] ;  /* 0x0002fb00ff2d1b82 */ /* 0x001e220000000800 */
[----:B------:R-:W-:Y:S01]  /*7370*/  UIADD3 UR9, UR9, UR7, URZ ;  /* 0x0000000709097290 */ /* 0x000fe2000fffe03f */
[----:B------:R-:W-:Y:S01]  /*7380*/  IMAD R3, R152, 0x20, R17 ;  /* 0x0000002098037824 */ /* 0x000fe200078e0211 */
[----:B------:R-:W-:Y:S01]  /*7390*/  UIMAD UR4, UR14, UR10, URZ ;  /* 0x0000000a0e0472a4 */ /* 0x000fe2000f8e023f */
[----:B------:R-:W-:Y:S02]  /*73a0*/  SHF.R.U64 R40, R40, 0x3, RZ ;  /* 0x0000000328287819 */ /* 0x000fe400000012ff */
[----:B------:R-:W-:Y:S02]  /*73b0*/  SHF.R.U64 R36, R36, 0x3, RZ ;  /* 0x0000000324247819 */ /* 0x000fe400000012ff */
[----:B-1----:R-:W1:Y:S01]  /*73c0*/  @P1 LDC R21, c[0x0][0xbf0] ;  /* 0x0002fc00ff151b82 */ /* 0x002e620000000800 */
[----:B------:R-:W-:Y:S01]  /*73d0*/  IMAD.U32 R48, RZ, RZ, UR39 ;  /* 0x00000027ff307e24 */ /* 0x000fe2000f8e00ff */
[----:B------:R-:W-:Y:S01]  /*73e0*/  UIMAD UR4, UR40, UR11, UR4 ;  /* 0x0000000b280472a4 */ /* 0x000fe2000f8e0204 */
[----:B------:R-:W-:Y:S01]  /*73f0*/  SHF.R.U64 R32, R32, 0x3, RZ ;  /* 0x0000000320207819 */ /* 0x000fe200000012ff */
[----:B------:R-:W-:Y:S01]  /*7400*/  UIMAD.WIDE.U32 UR8, UR40, UR10, UR8 ;  /* 0x0000000a280872a5 */ /* 0x000fe2000f8e0008 */
[----:B------:R-:W-:Y:S01]  /*7410*/  IMAD R48, R48, 0x80, R3 ;  /* 0x0000008030307824 */ /* 0x000fe200078e0203 */
[----:B------:R-:W-:Y:S01]  /*7420*/  LOP3.LUT R40, R40, R41, RZ, 0x3c, !PT ;  /* 0x0000002928287212 */ /* 0x000fe200078e3cff */
[----:B------:R-:W-:Y:S01]  /*7430*/  ULDC.64 UR10, c[0x0][0xaf0] ;  /* 0x0002bc00000a7ab9 */ /* 0x000fe20000000a00 */
[----:B------:R-:W-:Y:S01]  /*7440*/  UIADD3 UR9, UR9, UR4, URZ ;  /* 0x0000000409097290 */ /* 0x000fe2000fffe03f */
[----:B------:R-:W-:Y:S01]  /*7450*/  IMAD.MOV.U32 R3, RZ, RZ, R48 ;  /* 0x000000ffff037224 */ /* 0x000fe200078e0030 */
[----:B------:R-:W-:Y:S01]  /*7460*/  UIMAD UR4, UR38, UR10, URZ ;  /* 0x0000000a260472a4 */ /* 0x000fe2000f8e023f */
[----:B------:R-:W-:Y:S01]  /*7470*/  LOP3.LUT R36, R36, R37, RZ, 0x3c, !PT ;  /* 0x0000002524247212 */ /* 0x000fe200078e3cff */
[----:B------:R-:W-:Y:S01]  /*7480*/  UIMAD.WIDE.U32 UR8, UR37, UR10, UR8 ;  /* 0x0000000a250872a5 */ /* 0x000fe2000f8e0008 */
[----:B------:R-:W-:Y:S01]  /*7490*/  LOP3.LUT R32, R32, R33, RZ, 0x3c, !PT ;  /* 0x0000002120207212 */ /* 0x000fe200078e3cff */
[----:B------:R-:W5:Y:S01]  /*74a0*/  LD.E.128 R12, desc[UR50][R12.64] ;  /* 0x000000320c0c7980 */ /* 0x000f62000c101d00 */
[----:B------:R-:W-:Y:S01]  /*74b0*/  LOP3.LUT R24, R5, R24, RZ, 0x3c, !PT ;  /* 0x0000001805187212 */ /* 0x000fe200078e3cff */
[----:B0-----:R-:W-:Y:S01]  /*74c0*/  @P1 IMAD.HI.U32 R20, R48, R45, RZ ;  /* 0x0000002d30141227 */ /* 0x001fe200078e00ff */
[----:B------:R-:W-:Y:S01]  /*74d0*/  UIMAD UR4, UR37, UR11, UR4 ;  /* 0x0000000b250472a4 */ /* 0x000fe2000f8e0204 */
[----:B------:R-:W-:Y:S01]  /*74e0*/  IADD3.X R41, RZ, R25, RZ, P6, !PT ;  /* 0x00000019ff297210 */ /* 0x000fe200037fe4ff */
[----:B------:R-:W5:Y:S01]  /*74f0*/  LD.E.128 R8, desc[UR50][R8.64] ;  /* 0x0000003208087980 */ /* 0x000f62000c101d00 */
[--C-:B------:R-:W-:Y:S01]  /*7500*/  IMAD.X R37, RZ, RZ, R25.reuse, P5 ;  /* 0x000000ffff257224 */ /* 0x100fe200028e0619 */
[----:B------:R-:W-:Y:S01]  /*7510*/  UIADD3 UR4, UR9, UR4, URZ ;  /* 0x0000000409047290 */ /* 0x000fe2000fffe03f */
[----:B------:R-:W-:Y:S01]  /*7520*/  IMAD.X R33, RZ, RZ, R25, P4 ;  /* 0x000000ffff217224 */ /* 0x000fe200020e0619 */
[----:B------:R-:W5:Y:S01]  /*7530*/  LD.E.128 R4, desc[UR50][R6.64] ;  /* 0x0000003206047980 */ /* 0x000f62000c101d00 */
[----:B-1----:R-:W-:Y:S01]  /*7540*/  @P1 SHF.R.U32.HI R3, RZ, R21, R20 ;  /* 0x00000015ff031219 */ /* 0x002fe20000011614 */
[----:B------:R-:W-:Y:S01]  /*7550*/  IMAD.U32 R20, RZ, RZ, UR8 ;  /* 0x00000008ff147e24 */ /* 0x000fe2000f8e00ff */
[----:B------:R-:W-:Y:S01]  /*7560*/  MOV R21, UR9 ;  /* 0x0000000900157c02 */ /* 0x000fe20008000f00 */
[----:B------:R-:W-:Y:S01]  /*7570*/  ULDC.64 UR8, c[0x0][0xae0] ;  /* 0x0002b80000087ab9 */ /* 0x000fe20000000a00 */
[--C-:B------:R-:W-:Y:S01]  /*7580*/  SHF.R.S32.HI R44, RZ, 0x1f, R3.reuse ;  /* 0x0000001fff2c7819 */ /* 0x100fe20000011403 */
[----:B------:R-:W-:Y:S01]  /*7590*/  IMAD.MOV R45, RZ, RZ, -R3 ;  /* 0x000000ffff2d7224 */ /* 0x000fe200078e0a03 */
[----:B------:R-:W5:Y:S01]  /*75a0*/  LD.E.128 R24, desc[UR50][R24.64] ;  /* 0x0000003218187980 */ /* 0x000f62000c101d00 */
[----:B------:R-:W-:-:S02]  /*75b0*/  IMAD.U32 R21, RZ, RZ, UR4 ;  /* 0x00000004ff157e24 */ /* 0x000fc4000f8e00ff */
[----:B------:R-:W-:Y:S01]  /*75c0*/  IMAD R44, R44, UR8, RZ ;  /* 0x000000082c2c7c24 */ /* 0x000fe2000f8e02ff */
[----:B------:R-:W5:Y:S01]  /*75d0*/  LD.E.128 R40, desc[UR50][R40.64] ;  /* 0x0000003228287980 */ /* 0x000f62000c101d00 */
[----:B------:R-:W-:Y:S02]  /*75e0*/  IMAD R45, R50, R45, R48 ;  /* 0x0000002d322d7224 */ /* 0x000fe400078e0230 */
[----:B------:R-:W-:Y:S01]  /*75f0*/  IMAD.U32 R48, RZ, RZ, UR39 ;  /* 0x00000027ff307e24 */ /* 0x000fe2000f8e00ff */
[----:B------:R-:W5:Y:S01]  /*7600*/  LD.E.128 R36, desc[UR50][R36.64] ;  /* 0x0000003224247980 */ /* 0x000f62000c101d00 */
[C---:B------:R-:W-:Y:S02]  /*7610*/  IMAD R49, R3.reuse, UR9, R44 ;  /* 0x0000000903317c24 */ /* 0x040fe4000f8e022c */
[----:B------:R-:W-:Y:S01]  /*7620*/  IMAD.WIDE.U32 R20, R3, UR8, R20 ;  /* 0x0000000803147c25 */ /* 0x000fe2000f8e0014 */
[----:B------:R-:W5:Y:S01]  /*7630*/  LD.E.128 R32, desc[UR50][R32.64] ;  /* 0x0000003220207980 */ /* 0x000f62000c101d00 */
[----:B------:R-:W-:Y:S01]  /*7640*/  SHF.R.S32.HI R3, RZ, 0x1f, R45 ;  /* 0x0000001fff037819 */ /* 0x000fe2000001142d */
[----:B------:R-:W-:-:S02]  /*7650*/  ULDC.64 UR8, c[0x0][0xad8] ;  /* 0x0002b60000087ab9 */ /* 0x000fc40000000a00 */
[----:B------:R-:W5:Y:S01]  /*7660*/  LD.E.128 R28, desc[UR50][R28.64] ;  /* 0x000000321c1c7980 */ /* 0x000f62000c101d00 */
[----:B------:R-:W-:Y:S01]  /*7670*/  IMAD R51, R48, 0x80, R17 ;  /* 0x0000008030337824 */ /* 0x000fe200078e0211 */
[----:B------:R-:W-:Y:S01]  /*7680*/  @!PT LDS RZ, [RZ] ;  /* 0x00000000fffff984 */ /* 0x000fe20000000800 */
[----:B------:R-:W-:Y:S01]  /*7690*/  @!PT LDS RZ, [RZ] ;  /* 0x00000000fffff984 */ /* 0x000fe20000000800 */
[----:B------:R-:W-:Y:S01]  /*76a0*/  @!PT LDS RZ, [RZ] ;  /* 0x00000000fffff984 */ /* 0x000fe20000000800 */
[----:B------:R-:W-:Y:S01]  /*76b0*/  @!PT LDS RZ, [RZ] ;  /* 0x00000000fffff984 */ /* 0x000fe20000000800 */
[----:B------:R0:W-:Y:S06]  /*76c0*/  MEMBAR.ALL.CTA ;  /* 0x0000000000007992 */ /* 0x0001ec0000008000 */
[----:B0-----:R-:W0:Y:S01]  /*76d0*/  FENCE.VIEW.ASYNC.S ;  /* 0x00000000000073c6 */ /* 0x001e220000000000 */
[----:B------:R-:W-:Y:S02]  /*76e0*/  IMAD.IADD R21, R21, 0x1, R49 ;  /* 0x0000000115157824 */ /* 0x000fe400078e0231 */
[----:B------:R-:W-:-:S02]  /*76f0*/  IMAD R44, R3, UR8, RZ ;  /* 0x00000008032c7c24 */ /* 0x000fc4000f8e02ff */
[----:B------:R-:W-:Y:S02]  /*7700*/  VIADD R3, R51, 0x20 ;  /* 0x0000002033037836 */ /* 0x000fe40000000000 */
[C---:B------:R-:W-:Y:S02]  /*7710*/  IMAD R49, R45.reuse, UR9, R44 ;  /* 0x000000092d317c24 */ /* 0x040fe4000f8e022c */
[----:B------:R-:W-:Y:S01]  /*7720*/  IMAD.WIDE.U32 R20, R45, UR8, R20 ;  /* 0x000000082d147c25 */ /* 0x000fe2000f8e0014 */
[-C--:B------:R-:W-:Y:S01]  /*7730*/  ISETP.GE.AND P0, PT, R3, R46.reuse, PT ;  /* 0x0000002e0300720c */ /* 0x080fe20003f06270 */
[----:B------:R-:W-:Y:S01]  /*7740*/  ULDC.64 UR8, c[0x0][0xa80] ;  /* 0x0002a00000087ab9 */ /* 0x000fe20000000a00 */
[C---:B------:R-:W-:Y:S01]  /*7750*/  ISETP.GE.AND P2, PT, R51.reuse, R46, PT ;  /* 0x0000002e3300720c */ /* 0x040fe20003f46270 */
[----:B------:R-:W-:Y:S01]  /*7760*/  VIADD R3, R51, 0x40 ;  /* 0x0000004033037836 */ /* 0x000fe20000000000 */
[----:B------:R-:W-:Y:S01]  /*7770*/  IADD3 R21, R21, R49, RZ ;  /* 0x0000003115157210 */ /* 0x000fe20007ffe0ff */
[----:B------:R-:W-:Y:S01]  /*7780*/  VIADD R0, R0, 0x28820 ;  /* 0x0002882000007836 */ /* 0x000fe20000000000 */
[----:B------:R-:W-:-:S02]  /*7790*/  LEA R48, P3, R20, UR8, 0x1 ;  /* 0x0000000814307c11 */ /* 0x000fc4000f8608ff */
[----:B------:R-:W-:Y:S02]  /*77a0*/  ISETP.GE.AND P1, PT, R3, R46, PT ;  /* 0x0000002e0300720c */ /* 0x000fe40003f26270 */
[----:B------:R-:W-:Y:S02]  /*77b0*/  LEA.HI.X R3, R20, UR9, R21, 0x1, P3 ;  /* 0x0000000914037c11 */ /* 0x000fe400098f0c15 */
[----:B------:R-:W-:Y:S01]  /*77c0*/  PRMT R0, RZ, 0x654, R0 ;  /* 0x00000654ff007816 */ /* 0x000fe20000000000 */
[----:B0-----:R0:W1:Y:S01]  /*77d0*/  SHFL.IDX PT, R21, R48, RZ, 0x181f ;  /* 0x00181fff30157589 */ /* 0x00106200000e0000 */
[----:B------:R-:W-:Y:S02]  /*77e0*/  BSSY B1, `(.L_x_6759) ;  /* 0x000000d000017945 */ /* 0x000fe40003800000 */
[----:B------:R0:W-:Y:S01]  /*77f0*/  SYNCS.ARRIVE.TRANS64.RED.A1T0 RZ, [R0+URZ], RZ ;  /* 0x000000ff00ff79a7 */ /* 0x0001e2000810043f */
[----:B------:R0:W2:Y:S01]  /*7800*/  SHFL.IDX PT, R45, R3, RZ, 0x181f ;  /* 0x00181fff032d7589 */ /* 0x0000a200000e0000 */
[----:B------:R-:W-:Y:S05]  /*7810*/  @P2 BRA `(.L_x_6760) ;  /* 0x0000000000242947 */ /* 0x000fea0003800000 */
[----:B------:R-:W-:Y:S02]  /*7820*/  ULDC UR4, c[0x0][0xac8] ;  /* 0x0002b20000047ab9 */ /* 0x000fe40000000800 */
[----:B------:R-:W-:Y:S02]  /*7830*/  ISETP.GE.AND P2, PT, R22, UR4, PT ;  /* 0x0000000416007c0c */ /* 0x000fe4000bf46270 */
[----:B------:R-:W-:-:S11]  /*7840*/  ISETP.GE.AND P3, PT, R18, UR4, PT ;  /* 0x0000000412007c0c */ /* 0x000fd6000bf66270 */
[-C--:B-1----:R-:W-:Y:S02]  /*7850*/  @!P2 LEA R20, P4, R22, R21.reuse, 0x1 ;  /* 0x000000151614a211 */ /* 0x082fe400078808ff */
[----:B------:R-:W-:Y:S02]  /*7860*/  @!P3 LEA R44, P5, R18, R21, 0x1 ;  /* 0x00000015122cb211 */ /* 0x000fe400078a08ff */
[-C--:B--2---:R-:W-:Y:S02]  /*7870*/  @!P2 LEA.HI.X R21, R22, R45.reuse, R189, 0x1, P4 ;  /* 0x0000002d1615a211 */ /* 0x084fe400020f0cbd */
[----:B------:R-:W-:-:S03]  /*7880*/  @!P3 LEA.HI.X R45, R18, R45, R188, 0x1, P5 ;  /* 0x0000002d122db211 */ /* 0x000fc600028f0cbc */
[----:B-----5:R3:W-:Y:S04]  /*7890*/  @!P2 ST.E.128 desc[UR50][R20.64], R24 ;  /* 0x000000181400a985 */ /* 0x0207e8000c101d32 */
[----:B------:R3:W-:Y:S02]  /*78a0*/  @!P3 ST.E.128 desc[UR50][R44.64], R40 ;  /* 0x000000282c00b985 */ /* 0x0007e4000c101d32 */
.L_x_6760:
[----:B------:R-:W-:Y:S05]  /*78b0*/  BSYNC B1 ;  /* 0x0000000000017941 */ /* 0x000fea0003800000 */
.L_x_6759:
[----:B---3-5:R3:W4:Y:S01]  /*78c0*/  SHFL.IDX PT, R25, R3, 0x1, 0x181f ;  /* 0x00381f0003197f89 */ /* 0x02872200000e0000 */
[----:B------:R-:W-:Y:S03]  /*78d0*/  BSSY B1, `(.L_x_6761) ;  /* 0x000000c000017945 */ /* 0x000fe60003800000 */
[----:B-1----:R3:W1:Y:S01]  /*78e0*/  SHFL.IDX PT, R21, R48, 0x1, 0x181f ;  /* 0x00381f0030157f89 */ /* 0x00266200000e0000 */
[----:B------:R-:W-:Y:S05]  /*78f0*/  @P0 BRA `(.L_x_6762) ;  /* 0x0000000000240947 */ /* 0x000fea0003800000 */
[----:B------:R-:W-:Y:S02]  /*7900*/  ULDC UR4, c[0x0][0xac8] ;  /* 0x0002b20000047ab9 */ /* 0x000fe40000000800 */
[----:B------:R-:W-:Y:S02]  /*7910*/  ISETP.GE.AND P3, PT, R22, UR4, PT ;  /* 0x0000000416007c0c */ /* 0x000fe4000bf66270 */
[----:B------:R-:W-:-:S11]  /*7920*/  ISETP.GE.AND P4, PT, R18, UR4, PT ;  /* 0x0000000412007c0c */ /* 0x000fd6000bf86270 */
[-C--:B-1----:R-:W-:Y:S02]  /*7930*/  @!P3 LEA R20, P0, R22, R21.reuse, 0x1 ;  /* 0x000000151614b211 */ /* 0x082fe400078008ff */
[----:B------:R-:W-:Y:S02]  /*7940*/  @!P4 LEA R24, P2, R18, R21, 0x1 ;  /* 0x000000151218c211 */ /* 0x000fe400078408ff */
[-C--:B----4-:R-:W-:Y:S02]  /*7950*/  @!P3 LEA.HI.X R21, R22, R25.reuse, R189, 0x1, P0 ;  /* 0x000000191615b211 */ /* 0x090fe400000f0cbd */
[----:B------:R-:W-:-:S03]  /*7960*/  @!P4 LEA.HI.X R25, R18, R25, R188, 0x1, P2 ;  /* 0x000000191219c211 */ /* 0x000fc600010f0cbc */
[----:B------:R1:W-:Y:S04]  /*7970*/  @!P3 ST.E.128 desc[UR50][R20.64], R12 ;  /* 0x0000000c1400b985 */ /* 0x0003e8000c101d32 */
[----:B------:R1:W-:Y:S02]  /*7980*/  @!P4 ST.E.128 desc[UR50][R24.64], R36 ;  /* 0x000000241800c985 */ /* 0x0003e4000c101d32 */
.L_x_6762:
[----:B------:R-:W-:Y:S05]  /*7990*/  BSYNC B1 ;  /* 0x0000000000017941 */ /* 0x000fea0003800000 */
.L_x_6761:
[----:B-1----:R1:W0:Y:S01]  /*79a0*/  SHFL.IDX PT, R15, R3, 0x2, 0x181f ;  /* 0x00581f00030f7f89 */ /* 0x00222200000e0000 */
[----:B------:R-:W-:Y:S03]  /*79b0*/  BSSY B1, `(.L_x_6763) ;  /* 0x000000c000017945 */ /* 0x000fe60003800000 */
[----:B------:R1:W0:Y:S01]  /*79c0*/  SHFL.IDX PT, R13, R48, 0x2, 0x181f ;  /* 0x00581f00300d7f89 */ /* 0x00022200000e0000 */
[----:B------:R-:W-:Y:S05]  /*79d0*/  @P1 BRA `(.L_x_6764) ;  /* 0x0000000000241947 */ /* 0x000fea0003800000 */
[----:B------:R-:W-:Y:S02]  /*79e0*/  ULDC UR4, c[0x0][0xac8] ;  /* 0x0002b20000047ab9 */ /* 0x000fe40000000800 */
[----:B------:R-:W-:Y:S02]  /*79f0*/  ISETP.GE.AND P2, PT, R22, UR4, PT ;  /* 0x0000000416007c0c */ /* 0x000fe4000bf46270 */
[----:B------:R-:W-:-:S11]  /*7a00*/  ISETP.GE.AND P3, PT, R18, UR4, PT ;  /* 0x0000000412007c0c */ /* 0x000fd6000bf66270 */
[-C--:B0-----:R-:W-:Y:S02]  /*7a10*/  @!P2 LEA R12, P0, R22, R13.reuse, 0x1 ;  /* 0x0000000d160ca211 */ /* 0x081fe400078008ff */
[----:B------:R-:W-:Y:S02]  /*7a20*/  @!P3 LEA R14, P1, R18, R13, 0x1 ;  /* 0x0000000d120eb211 */ /* 0x000fe400078208ff */
[-C--:B------:R-:W-:Y:S02]  /*7a30*/  @!P2 LEA.HI.X R13, R22, R15.reuse, R189, 0x1, P0 ;  /* 0x0000000f160da211 */ /* 0x080fe400000f0cbd */
[----:B------:R-:W-:-:S03]  /*7a40*/  @!P3 LEA.HI.X R15, R18, R15, R188, 0x1, P1 ;  /* 0x0000000f120fb211 */ /* 0x000fc600008f0cbc */
[----:B------:R0:W-:Y:S04]  /*7a50*/  @!P2 ST.E.128 desc[UR50][R12.64], R8 ;  /* 0x000000080c00a985 */ /* 0x0001e8000c101d32 */
[----:B------:R0:W-:Y:S02]  /*7a60*/  @!P3 ST.E.128 desc[UR50][R14.64], R32 ;  /* 0x000000200e00b985 */ /* 0x0001e4000c101d32 */
.L_x_6764:
[----:B------:R-:W-:Y:S05]  /*7a70*/  BSYNC B1 ;  /* 0x0000000000017941 */ /* 0x000fea0003800000 */
.L_x_6763:
[----:B0-----:R-:W-:Y:S01]  /*7a80*/  VIADD R0, R51, 0x60 ;  /* 0x0000006033007836 */ /* 0x001fe20000000000 */
[----:B-1-3--:R-:W0:Y:S04]  /*7a90*/  SHFL.IDX PT, R3, R3, 0x3, 0x181f ;  /* 0x00781f0003037f89 */ /* 0x00ae2800000e0000 */
[----:B------:R-:W-:Y:S01]  /*7aa0*/  ISETP.GE.AND P0, PT, R0, R46, PT ;  /* 0x0000002e0000720c */ /* 0x000fe20003f06270 */
[----:B------:R1:W3:-:S12]  /*7ab0*/  SHFL.IDX PT, R11, R48, 0x3, 0x181f ;  /* 0x00781f00300b7f89 */ /* 0x0002d800000e0000 */
[----:B-1----:R-:W-:Y:S05]  /*7ac0*/  @P0 BRA `(.L_x_6765) ;  /* 0x0000000c001c0947 */ /* 0x002fea0003800000 */
[----:B------:R-:W-:Y:S02]  /*7ad0*/  ULDC UR4, c[0x0][0xac8] ;  /* 0x0002b20000047ab9 */ /* 0x000fe40000000800 */
[----:B------:R-:W-:-:S13]  /*7ae0*/  ISETP.GE.AND P1, PT, R22, UR4, PT ;  /* 0x0000000416007c0c */ /* 0x000fda000bf26270 */
[----:B---3--:R-:W-:-:S04]  /*7af0*/  @!P1 LEA R8, P0, R22, R11, 0x1 ;  /* 0x0000000b16089211 */ /* 0x008fc800078008ff */
[----:B0-----:R-:W-:Y:S02]  /*7b00*/  @!P1 LEA.HI.X R9, R22, R3, R189, 0x1, P0 ;  /* 0x0000000316099211 */ /* 0x001fe400000f0cbd */
[----:B------:R-:W-:-:S03]  /*7b10*/  ISETP.GE.AND P0, PT, R18, UR4, PT ;  /* 0x0000000412007c0c */ /* 0x000fc6000bf06270 */
[----:B------:R1:W-:Y:S10]  /*7b20*/  @!P1 ST.E.128 desc[UR50][R8.64], R4 ;  /* 0x0000000408009985 */ /* 0x0003f4000c101d32 */
[----:B------:R-:W-:Y:S05]  /*7b30*/  @P0 BRA `(.L_x_6765) ;  /* 0x0000000c00000947 */ /* 0x000fea0003800000 */
[----:B-1----:R-:W-:-:S04]  /*7b40*/  LEA R4, P0, R18, R11, 0x1 ;  /* 0x0000000b12047211 */ /* 0x002fc800078008ff */
[----:B------:R-:W-:-:S05]  /*7b50*/  LEA.HI.X R5, R18, R3, R188, 0x1, P0 ;  /* 0x0000000312057211 */ /* 0x000fca00000f0cbc */
[----:B------:R0:W-:Y:S01]  /*7b60*/  ST.E.128 desc[UR50][R4.64], R28 ;  /* 0x0000001c04007985 */ /* 0x0001e2000c101d32 */
[----:B------:R-:W-:Y:S05]  /*7b70*/  BRA `(.L_x_6765) ;  /* 0x0000000800f07947 */ /* 0x000fea0003800000 */
.L_x_6757:
[----:B------:R-:W-:Y:S01]  /*7b80*/  ULDC.64 UR10, c[0x0][0xc00] ;  /* 0x00030000000a7ab9 */ /* 0x000fe20000000a00 */
[----:B------:R-:W-:Y:S01]  /*7b90*/  USHF.L.U32 UR8, UR37, 0x2, URZ ;  /* 0x0000000225087899 */ /* 0x000fe2000800063f */
[----:B------:R-:W0:Y:S01]  /*7ba0*/  LDC R11, c[0x0][0xbe8] ;  /* 0x0002fa00ff0b7b82 */ /* 0x000e220000000800 */
[----:B------:R-:W-:Y:S02]  /*7bb0*/  UISETP.NE.U32.AND UP0, UPT, UR10, URZ, UPT ;  /* 0x0000003f0a00728c */ /* 0x000fe4000bf05070 */
[----:B------:R-:W-:Y:S02]  /*7bc0*/  USHF.L.U64.HI UR9, UR37, 0x2, UR38 ;  /* 0x0000000225097899 */ /* 0x000fe40008010226 */
[----:B------:R-:W-:Y:S02]  /*7bd0*/  UISETP.NE.AND.EX UP0, UPT, UR11, URZ, UPT, UP0 ;  /* 0x0000003f0b00728c */ /* 0x000fe4000bf05300 */
[----:B------:R-:W-:-:S04]  /*7be0*/  UIADD3 UR4, UP1, UR8, UR10, URZ ;  /* 0x0000000a08047290 */ /* 0x000fc8000ff3e03f */
[----:B------:R-:W-:Y:S01]  /*7bf0*/  PLOP3.LUT P2, PT, PT, PT, UP0, 0x80, 0x0 ;  /* 0x000000000000781c */ /* 0x000fe20003f4f008 */
[----:B------:R-:W-:Y:S01]  /*7c00*/  UIADD3.X UR7, UR9, UR11, URZ, UP1, !UPT ;  /* 0x0000000b09077290 */ /* 0x000fe20008ffe43f */
[----:B------:R-:W-:Y:S02]  /*7c10*/  IMAD.U32 R4, RZ, RZ, UR4 ;  /* 0x00000004ff047e24 */ /* 0x000fe4000f8e00ff */
[----:B------:R-:W-:Y:S02]  /*7c20*/  ULDC.64 UR10, c[0x0][0xc08] ;  /* 0x00030200000a7ab9 */ /* 0x000fe40000000a00 */
[----:B------:R-:W-:Y:S01]  /*7c30*/  UISETP.NE.U32.AND UP1, UPT, UR10, URZ, UPT ;  /* 0x0000003f0a00728c */ /* 0x000fe2000bf25070 */
[----:B------:R-:W-:-:S03]  /*7c40*/  IMAD.U32 R5, RZ, RZ, UR7 ;  /* 0x00000007ff057e24 */ /* 0x000fc6000f8e00ff */
[----:B------:R-:W-:-:S03]  /*7c50*/  UISETP.NE.AND.EX UP1, UPT, UR11, URZ, UPT, UP1 ;  /* 0x0000003f0b00728c */ /* 0x000fc6000bf25310 */
[----:B------:R-:W2:Y:S01]  /*7c60*/  @P2 LDG.E R3, desc[UR50][R4.64] ;  /* 0x0000003204032981 */ /* 0x000ea2000c1e1900 */
[----:B------:R-:W-:Y:S02]  /*7c70*/  ULDC UR4, c[0x0][0xa88] ;  /* 0x0002a20000047ab9 */ /* 0x000fe40000000800 */
[----:B------:R-:W-:Y:S01]  /*7c80*/  PLOP3.LUT P3, PT, PT, PT, UP1, 0x80, 0x0 ;  /* 0x000000000000781c */ /* 0x000fe20003f6f018 */
[----:B------:R-:W-:-:S04]  /*7c90*/  IMAD.U32 R0, RZ, RZ, UR4 ;  /* 0x00000004ff007e24 */ /* 0x000fc8000f8e00ff */
        /* <DEDUP_REMOVED lines=17> */
.L_x_6766:
[----:B------:R-:W-:Y:S01]  /*7db0*/  USEL UR37, UR37, URZ, !UP0 ;  /* 0x0000003f25257287 */ /* 0x000fe2000c000000 */
[----:B------:R-:W-:Y:S01]  /*7dc0*/  BSSY B1, `(.L_x_6767) ;  /* 0x000002d000017945 */ /* 0x000fe20003800000 */
[----:B------:R-:W-:-:S03]  /*7dd0*/  USEL UR38, UR38, URZ, !UP0 ;  /* 0x0000003f26267287 */ /* 0x000fc6000c000000 */
[----:B------:R-:W-:Y:S09]  /*7de0*/  @P1 BRA `(.L_x_6768) ;  /* 0x0000000000a81947 */ /* 0x000ff20003800000 */
[----:B------:R-:W0:Y:S01]  /*7df0*/  S2R R4, SR_TID.X ;  /* 0x0000000000047919 */ /* 0x000e220000002100 */
[----:B------:R-:W1:Y:S01]  /*7e00*/  LDC R6, c[0x0][0xbe8] ;  /* 0x0002fa00ff067b82 */ /* 0x000e620000000800 */
[----:B------:R-:W-:-:S05]  /*7e10*/  IMAD.U32 R3, RZ, RZ, UR39 ;  /* 0x00000027ff037e24 */ /* 0x000fca000f8e00ff */
[----:B0-----:R-:W-:Y:S01]  /*7e20*/  LEA R3, R3, R4, 0x7 ;  /* 0x0000000403037211 */ /* 0x001fe200078e38ff */
[----:B-1---5:R-:W-:-:S04]  /*7e30*/  IMAD R4, R0, R6, RZ ;  /* 0x0000000600047224 */ /* 0x022fc800078e02ff */
[----:B------:R-:W-:-:S05]  /*7e40*/  VIADD R5, R3, 0xffffff80 ;  /* 0xffffff8003057836 */ /* 0x000fca0000000000 */
[----:B------:R-:W-:-:S13]  /*7e50*/  ISETP.GE.AND P1, PT, R5, R4, PT ;  /* 0x000000040500720c */ /* 0x000fda0003f26270 */
[----:B------:R-:W-:Y:S05]  /*7e60*/  @P1 BRA `(.L_x_6768) ;  /* 0x0000000000881947 */ /* 0x000fea0003800000 */
[----:B------:R-:W-:Y:S01]  /*7e70*/  ISETP.NE.AND P1, PT, R6, 0x1, PT ;  /* 0x000000010600780c */ /* 0x000fe20003f25270 */
[----:B------:R-:W-:Y:S01]  /*7e80*/  ULDC.64 UR12, c[0x0][0xb90] ;  /* 0x0002e400000c7ab9 */ /* 0x000fe20000000a00 */
[----:B------:R-:W-:Y:S01]  /*7e90*/  UMOV UR8, UR4 ;  /* 0x0000000400087c82 */ /* 0x000fe20008000000 */
[----:B------:R-:W-:Y:S01]  /*7ea0*/  UIMAD UR7, UR11, UR12, URZ ;  /* 0x0000000c0b0772a4 */ /* 0x000fe2000f8e023f */
[----:B------:R-:W-:Y:S02]  /*7eb0*/  UMOV UR9, UR10 ;  /* 0x0000000a00097c82 */ /* 0x000fe40008000000 */
[----:B------:R-:W-:Y:S02]  /*7ec0*/  UIMAD.WIDE.U32 UR8, UR40, UR12, UR8 ;  /* 0x0000000c280872a5 */ /* 0x000fe4000f8e0008 */
[----:B------:R-:W-:-:S03]  /*7ed0*/  UIMAD UR7, UR40, UR13, UR7 ;  /* 0x0000000d280772a4 */ /* 0x000fc6000f8e0207 */
[----:B------:R-:W-:Y:S02]  /*7ee0*/  ULDC.64 UR12, c[0x0][0xb98] ;  /* 0x0002e600000c7ab9 */ /* 0x000fe40000000a00 */
[----:B------:R-:W0:Y:S01]  /*7ef0*/  @P1 LDC R4, c[0x0][0xbec] ;  /* 0x0002fb00ff041b82 */ /* 0x000e220000000800 */
[----:B------:R-:W-:Y:S02]  /*7f00*/  UIADD3 UR9, UR9, UR7, URZ ;  /* 0x0000000709097290 */ /* 0x000fe4000fffe03f */
[----:B------:R-:W-:Y:S02]  /*7f10*/  UIMAD UR7, UR38, UR12, URZ ;  /* 0x0000000c260772a4 */ /* 0x000fe4000f8e023f */
[----:B------:R-:W-:Y:S02]  /*7f20*/  UIMAD.WIDE.U32 UR8, UR37, UR12, UR8 ;  /* 0x0000000c250872a5 */ /* 0x000fe4000f8e0008 */
[----:B------:R-:W-:Y:S01]  /*7f30*/  UIMAD UR7, UR37, UR13, UR7 ;  /* 0x0000000d250772a4 */ /* 0x000fe2000f8e0207 */
[----:B------:R-:W1:Y:S02]  /*7f40*/  @P1 LDC R8, c[0x0][0xbf0] ;  /* 0x0002fc00ff081b82 */ /* 0x000e640000000800 */
[----:B------:R-:W-:Y:S01]  /*7f50*/  ULDC.64 UR12, c[0x0][0xb88] ;  /* 0x0002e200000c7ab9 */ /* 0x000fe20000000a00 */
[----:B0-----:R-:W-:-:S04]  /*7f60*/  @P1 IMAD.HI.U32 R3, R5, R4, RZ ;  /* 0x0000000405031227 */ /* 0x001fc800078e00ff */
[----:B------:R-:W-:Y:S01]  /*7f70*/  IMAD.MOV.U32 R4, RZ, RZ, R5 ;  /* 0x000000ffff047224 */ /* 0x000fe200078e0005 */
[----:B-1----:R-:W-:Y:S01]  /*7f80*/  @P1 SHF.R.U32.HI R4, RZ, R8, R3 ;  /* 0x00000008ff041219 */ /* 0x002fe20000011603 */
[----:B------:R-:W-:-:S04]  /*7f90*/  IMAD.U32 R8, RZ, RZ, UR7 ;  /* 0x00000007ff087e24 */ /* 0x000fc8000f8e00ff */
[----:B------:R-:W-:-:S04]  /*7fa0*/  IMAD.MOV R3, RZ, RZ, -R4 ;  /* 0x000000ffff037224 */ /* 0x000fc800078e0a04 */
[----:B------:R-:W-:Y:S01]  /*7fb0*/  IMAD R3, R6, R3, R5 ;  /* 0x0000000306037224 */ /* 0x000fe200078e0205 */
[----:B------:R-:W-:Y:S02]  /*7fc0*/  SHF.R.S32.HI R5, RZ, 0x1f, R4 ;  /* 0x0000001fff057819 */ /* 0x000fe40000011404 */
        /* <DEDUP_REMOVED lines=12> */
.L_x_6768:
[----:B------:R-:W-:Y:S05]  /*8090*/  BSYNC B1 ;  /* 0x0000000000017941 */ /* 0x000fea0003800000 */
.L_x_6767:
[----:B------:R-:W1:Y:S01]  /*80a0*/  @P0 LDC R5, c[0x0][0xbf0] ;  /* 0x0002fc00ff050b82 */ /* 0x000e620000000800 */
[----:B------:R-:W-:Y:S01]  /*80b0*/  ULDC.64 UR12, c[0x0][0xaa0] ;  /* 0x0002a800000c7ab9 */ /* 0x000fe20000000a00 */
[----:B0-----:R-:W-:Y:S01]  /*80c0*/  IMAD R3, R152, 0x20, R17 ;  /* 0x0000002098037824 */ /* 0x001fe200078e0211 */
[----:B------:R-:W-:Y:S01]  /*80d0*/  UIMAD UR7, UR10, UR12, URZ ;  /* 0x0000000c0a0772a4 */ /* 0x000fe2000f8e023f */
[----:B------:R-:W-:Y:S01]  /*80e0*/  IMAD.U32 R8, RZ, RZ, UR39 ;  /* 0x00000027ff087e24 */ /* 0x000fe2000f8e00ff */
[----:B------:R-:W-:Y:S01]  /*80f0*/  UIMAD.WIDE.U32 UR8, UR4, UR12, URZ ;  /* 0x0000000c040872a5 */ /* 0x000fe2000f8e003f */
[----:B------:R-:W-:Y:S01]  /*8100*/  BSSY B1, `(.L_x_6769) ;  /* 0x0000039000017945 */ /* 0x000fe20003800000 */
[----:B------:R-:W-:Y:S02]  /*8110*/  UIMAD UR7, UR4, UR13, UR7 ;  /* 0x0000000d040772a4 */ /* 0x000fe4000f8e0207 */
[----:B------:R-:W-:Y:S01]  /*8120*/  LEA R8, R8, R3, 0x7 ;  /* 0x0000000308087211 */ /* 0x000fe200078e38ff */
        /* <DEDUP_REMOVED lines=19> */
[----:B------:R-:W-:Y:S01]  /*8260*/  IMAD.U32 R4, RZ, RZ, UR8 ;  /* 0x00000008ff047e24 */ /* 0x000fe2000f8e00ff */
[----:B------:R-:W-:Y:S01]  /*8270*/  ULDC.64 UR8, c[0x0][0xad8] ;  /* 0x0002b60000087ab9 */ /* 0x000fe20000000a00 */
[----:B------:R-:W-:-:S02]  /*8280*/  IMAD.U32 R5, RZ, RZ, UR4 ;  /* 0x00000004ff057e24 */ /* 0x000fc4000f8e00ff */
[----:B------:R-:W-:Y:S02]  /*8290*/  IMAD R7, R11, R7, R8 ;  /* 0x000000070b077224 */ /* 0x000fe400078e0208 */
[C---:B------:R-:W-:Y:S02]  /*82a0*/  IMAD R9, R3.reuse, UR11, R6 ;  /* 0x0000000b03097c24 */ /* 0x040fe4000f8e0206 */
[----:B------:R-:W-:Y:S01]  /*82b0*/  IMAD.WIDE.U32 R4, R3, UR10, R4 ;  /* 0x0000000a03047c25 */ /* 0x000fe2000f8e0004 */
[----:B------:R-:W-:-:S03]  /*82c0*/  SHF.R.S32.HI R3, RZ, 0x1f, R7 ;  /* 0x0000001fff037819 */ /* 0x000fc60000011407 */
[----:B------:R-:W-:Y:S02]  /*82d0*/  IMAD.U32 R8, RZ, RZ, UR39 ;  /* 0x00000027ff087e24 */ /* 0x000fe4000f8e00ff */
[----:B------:R-:W-:Y:S02]  /*82e0*/  IMAD.IADD R5, R5, 0x1, R9 ;  /* 0x0000000105057824 */ /* 0x000fe400078e0209 */
[----:B------:R-:W-:Y:S02]  /*82f0*/  IMAD R6, R3, UR8, RZ ;  /* 0x0000000803067c24 */ /* 0x000fe4000f8e02ff */
[----:B------:R-:W-:Y:S02]  /*8300*/  IMAD R8, R8, 0x80, R17 ;  /* 0x0000008008087824 */ /* 0x000fe400078e0211 */
[----:B-----5:R-:W-:Y:S02]  /*8310*/  IMAD R11, R0, R11, RZ ;  /* 0x0000000b000b7224 */ /* 0x020fe400078e02ff */
        /* <DEDUP_REMOVED lines=8> */
[----:B------:R-:W-:-:S03]  /*83a0*/  VIADD R0, R8, 0x40 ;  /* 0x0000004008007836 */ /* 0x000fc60000000000 */
[----:B------:R-:W-:Y:S01]  /*83b0*/  LEA.HI.X R3, R4, UR9, R3, 0x1, P3 ;  /* 0x0000000904037c11 */ /* 0x000fe200098f0c03 */
[----:B------:R0:W1:Y:S01]  /*83c0*/  SHFL.IDX PT, R7, R6, RZ, 0x181f ;  /* 0x00181fff06077589 */ /* 0x00006200000e0000 */
[----:B------:R-:W-:-:S03]  /*83d0*/  ISETP.GE.AND P0, PT, R0, R11, PT ;  /* 0x0000000b0000720c */ /* 0x000fc60003f06270 */
[----:B------:R0:W2:Y:S01]  /*83e0*/  SHFL.IDX PT, R5, R3, RZ, 0x181f ;  /* 0x00181fff03057589 */ /* 0x0000a200000e0000 */
[----:B------:R-:W-:Y:S09]  /*83f0*/  @P2 BRA `(.L_x_6770) ;  /* 0x0000000000242947 */ /* 0x000ff20003800000 */
[----:B------:R-:W-:Y:S02]  /*8400*/  ULDC UR4, c[0x0][0xac8] ;  /* 0x0002b20000047ab9 */ /* 0x000fe40000000800 */
[----:B------:R-:W-:Y:S02]  /*8410*/  ISETP.GE.AND P4, PT, R22, UR4, PT ;  /* 0x0000000416007c0c */ /* 0x000fe4000bf86270 */
[----:B------:R-:W-:-:S11]  /*8420*/  ISETP.GE.AND P5, PT, R18, UR4, PT ;  /* 0x0000000412007c0c */ /* 0x000fd6000bfa6270 */
[-C--:B-1----:R-:W-:Y:S02]  /*8430*/  @!P4 LEA R12, P2, R22, R7.reuse, 0x1 ;  /* 0x00000007160cc211 */ /* 0x082fe400078408ff */
[----:B------:R-:W-:Y:S02]  /*8440*/  @!P5 LEA R4, P3, R18, R7, 0x1 ;  /* 0x000000071204d211 */ /* 0x000fe400078608ff */
[-C--:B--2---:R-:W-:Y:S02]  /*8450*/  @!P4 LEA.HI.X R13, R22, R5.reuse, R189, 0x1, P2 ;  /* 0x00000005160dc211 */ /* 0x084fe400010f0cbd */
[----:B------:R-:W-:-:S03]  /*8460*/  @!P5 LEA.HI.X R5, R18, R5, R188, 0x1, P3 ;  /* 0x000000051205d211 */ /* 0x000fc600018f0cbc */
[----:B------:R3:W-:Y:S04]  /*8470*/  @!P4 ST.E.128 desc[UR50][R12.64], RZ ;  /* 0x000000ff0c00c985 */ /* 0x0007e8000c101d32 */
[----:B------:R3:W-:Y:S02]  /*8480*/  @!P5 ST.E.128 desc[UR50][R4.64], RZ ;  /* 0x000000ff0400d985 */ /* 0x0007e4000c101d32 */
.L_x_6770:
[----:B------:R-:W-:Y:S05]  /*8490*/  BSYNC B1 ;  /* 0x0000000000017941 */ /* 0x000fea0003800000 */
.L_x_6769:
[----:B--23--:R2:W3:Y:S01]  /*84a0*/  SHFL.IDX PT, R5, R3, 0x1, 0x181f ;  /* 0x00381f0003057f89 */ /* 0x00c4e200000e0000 */
        /* <DEDUP_REMOVED lines=8> */
[-C--:B---3--:R-:W-:Y:S02]  /*8530*/  @!P3 LEA.HI.X R13, R22, R5.reuse, R189, 0x1, P1 ;  /* 0x00000005160db211 */ /* 0x088fe400008f0cbd */
[----:B------:R-:W-:-:S03]  /*8540*/  @!P4 LEA.HI.X R5, R18, R5, R188, 0x1, P2 ;  /* 0x000000051205c211 */ /* 0x000fc600010f0cbc */
[----:B------:R4:W-:Y:S04]  /*8550*/  @!P3 ST.E.128 desc[UR50][R12.64], RZ ;  /* 0x000000ff0c00b985 */ /* 0x0009e8000c101d32 */
[----:B------:R4:W-:Y:S02]  /*8560*/  @!P4 ST.E.128 desc[UR50][R4.64], RZ ;  /* 0x000000ff0400c985 */ /* 0x0009e4000c101d32 */
.L_x_6772:
[----:B------:R-:W-:Y:S05]  /*8570*/  BSYNC B1 ;  /* 0x0000000000017941 */ /* 0x000fea0003800000 */
.L_x_6771:
[----:B---34-:R3:W4:Y:S01]  /*8580*/  SHFL.IDX PT, R5, R3, 0x2, 0x181f ;  /* 0x00581f0003057f89 */ /* 0x01872200000e0000 */
        /* <DEDUP_REMOVED lines=10> */
[----:B------:R1:W-:Y:S04]  /*8630*/  @!P2 ST.E.128 desc[UR50][R12.64], RZ ;  /* 0x000000ff0c00a985 */ /* 0x0003e8000c101d32 */
[----:B------:R1:W-:Y:S02]  /*8640*/  @!P3 ST.E.128 desc[UR50][R4.64], RZ ;  /* 0x000000ff0400b985 */ /* 0x0003e4000c101d32 */
.L_x_6774:
[----:B------:R-:W-:Y:S05]  /*8650*/  BSYNC B1 ;  /* 0x0000000000017941 */ /* 0x000fea0003800000 */
.L_x_6773:
[----:B------:R-:W-:Y:S01]  /*8660*/  VIADD R0, R8, 0x60 ;  /* 0x0000006008007836 */ /* 0x000fe20000000000 */
[----:B0-23--:R-:W0:Y:S04]  /*8670*/  SHFL.IDX PT, R3, R3, 0x3, 0x181f ;  /* 0x00781f0003037f89 */ /* 0x00de2800000e0000 */
[----:B------:R-:W-:Y:S01]  /*8680*/  ISETP.GE.AND P0, PT, R0, R11, PT ;  /* 0x0000000b0000720c */ /* 0x000fe20003f06270 */
[----:B-1--4-:R1:W2:-:S12]  /*8690*/  SHFL.IDX PT, R5, R6, 0x3, 0x181f ;  /* 0x00781f0006057f89 */ /* 0x01229800000e0000 */
[----:B-1----:R-:W-:Y:S05]  /*86a0*/  @P0 BRA `(.L_x_6765) ;  /* 0x0000000000240947 */ /* 0x002fea0003800000 */
[----:B------:R-:W-:Y:S02]  /*86b0*/  ULDC UR4, c[0x0][0xac8] ;  /* 0x0002b20000047ab9 */ /* 0x000fe40000000800 */
[----:B------:R-:W-:Y:S02]  /*86c0*/  ISETP.GE.AND P2, PT, R22, UR4, PT ;  /* 0x0000000416007c0c */ /* 0x000fe4000bf46270 */
[----:B------:R-:W-:-:S11]  /*86d0*/  ISETP.GE.AND P3, PT, R18, UR4, PT ;  /* 0x0000000412007c0c */ /* 0x000fd6000bf66270 */
[-C--:B--2---:R-:W-:Y:S02]  /*86e0*/  @!P2 LEA R6, P0, R22, R5.reuse, 0x1 ;  /* 0x000000051606a211 */ /* 0x084fe400078008ff */
[----:B------:R-:W-:Y:S02]  /*86f0*/  @!P3 LEA R4, P1, R18, R5, 0x1 ;  /* 0x000000051204b211 */ /* 0x000fe400078208ff */
[-C--:B0-----:R-:W-:Y:S02]  /*8700*/  @!P2 LEA.HI.X R7, R22, R3.reuse, R189, 0x1, P0 ;  /* 0x000000031607a211 */ /* 0x081fe400000f0cbd */
[----:B------:R-:W-:-:S03]  /*8710*/  @!P3 LEA.HI.X R5, R18, R3, R188, 0x1, P1 ;  /* 0x000000031205b211 */ /* 0x000fc600008f0cbc */
[----:B------:R0:W-:Y:S04]  /*8720*/  @!P2 ST.E.128 desc[UR50][R6.64], RZ ;  /* 0x000000ff0600a985 */ /* 0x0001e8000c101d32 */
[----:B------:R0:W-:Y:S02]  /*8730*/  @!P3 ST.E.128 desc[UR50][R4.64], RZ ;  /* 0x000000ff0400b985 */ /* 0x0001e4000c101d32 */
.L_x_6765:
[----:B------:R-:W-:Y:S05]  /*8740*/  BSYNC B0 ;  /* 0x0000000000007941 */ /* 0x000fea0003800000 */
.L_x_6756:
[----:B------:R-:W-:Y:S02]  /*8750*/  ULDC UR4, c[0x0][0xc3c] ;  /* 0x00030f0000047ab9 */ /* 0x000fe40000000800 */
[----:B------:R-:W-:-:S13]  /*8760*/  ISETP.GE.AND P0, PT, R47, UR4, PT ;  /* 0x000000042f007c0c */ /* 0x000fda000bf06270 */
[----:B------:R-:W-:Y:S05]  /*8770*/  @!P0 BRA `(.L_x_6775) ;  /* 0xffffff8400748947 */ /* 0x000fea000383ffff */
[----:B------:R-:W-:Y:S05]  /*8780*/  EXIT ;  /* 0x000000000000794d */ /* 0x000fea0003800000 */
.L_x_6728:
[----:B------:R-:W-:-:S08]  /*8790*/  NOP ;  /* 0x0000000000007918 */ /* 0x000fd00000000000 */
[----:B------:R-:W0:-:S00]  /*87a0*/  USETMAXREG.DEALLOC.CTAPOOL 0x28 ;  /* 0x00000028000079c8 */ /* 0x000e0000080e0500 */
        /* <DEDUP_REMOVED lines=14> */
.L_x_6776:
        /* <DEDUP_REMOVED lines=40> */
.L_x_6782:
        /* <DEDUP_REMOVED lines=12> */
.L_x_6781:
[----:B------:R-:W-:Y:S05]  /*8bd0*/  BSYNC B0 ;  /* 0x0000000000007941 */ /* 0x000fea0003800000 */
.L_x_6780:
        /* <DEDUP_REMOVED lines=20> */
[----:B------:R-:W-:-:S07]  /*8d20*/  IMAD.MOV.U32 R7, RZ, RZ, R9 ;  /* 0x000000ffff077224 */ /* 0x000fce00078e0009 */
.L_x_6778:
        /* <DEDUP_REMOVED lines=15> */
.L_x_6783:
[----:B---3--:R-:W-:Y:S01]  /*8e20*/  IMAD R16, R16, UR5, R8 ;  /* 0x0000000510107c24 */ /* 0x008fe2000f8e0208 */
[----:B0-----:R-:W-:Y:S01]  /*8e30*/  IABS R2, R10 ;  /* 0x0000000a00027213 */ /* 0x001fe20000000000 */
[----:B-1----:R-:W-:Y:S02]  /*8e40*/  IMAD.MOV R0, RZ, RZ, -R3 ;  /* 0x000000ffff007224 */ /* 0x002fe400078e0a03 */
[----:B------:R-:W-:Y:S01]  /*8e50*/  VIADD R19, R19, UR4 ;  /* 0x0000000413137c36 */ /* 0x000fe20008000000 */
        /* <DEDUP_REMOVED lines=19> */
[----:B------:R-:W-:-:S04]  /*8f90*/  @!P1 LOP3.LUT R2, RZ, R10, RZ, 0x33, !PT ;  /* 0x0000000aff029212 */ /* 0x000fc800078e33ff */
[----:B------:R-:W-:Y:S01]  /*8fa0*/  MOV R18, R2 ;  /* 0x0000000200127202 */ /* 0x000fe20000000f00 */
[----:B------:R-:W-:-:S04]  /*8fb0*/  IMAD.MOV R17, RZ, RZ, -R2 ;  /* 0x000000ffff117224 */ /* 0x000fc800078e0a02 */
[----:B------:R-:W-:Y:S01]  /*8fc0*/  IMAD R17, R10, R17, R11 ;  /* 0x000000110a117224 */ /* 0x000fe200078e020b */
[----:B------:R-:W-:Y:S06]  /*8fd0*/  BRA `(.L_x_6784) ;  /* 0x0000000000147947 */ /* 0x000fec0003800000 */
.L_x_6779:
[----:B------:R-:W-:Y:S01]  /*8fe0*/  ULDC UR4, c[0x0][0xc3c] ;  /* 0x00030f0000047ab9 */ /* 0x000fe20000000800 */
[----:B------:R-:W-:Y:S02]  /*8ff0*/  IMAD.MOV.U32 R17, RZ, RZ, RZ ;  /* 0x000000ffff117224 */ /* 0x000fe400078e00ff */
[----:B------:R-:W-:Y:S02]  /*9000*/  IMAD.U32 R16, RZ, RZ, UR6 ;  /* 0x00000006ff107e24 */ /* 0x000fe4000f8e00ff */
[----:B------:R-:W-:Y:S02]  /*9010*/  IMAD.MOV.U32 R18, RZ, RZ, RZ ;  /* 0x000000ffff127224 */ /* 0x000fe400078e00ff */
[----:B------:R-:W-:-:S07]  /*9020*/  IMAD.U32 R19, RZ, RZ, UR4 ;  /* 0x00000004ff137e24 */ /* 0x000fce000f8e00ff */
.L_x_6784:
[----:B------:R-:W-:-:S13]  /*9030*/  ISETP.NE.AND P0, PT, R5, RZ, PT ;  /* 0x000000ff0500720c */ /* 0x000fda0003f05270 */
[----:B------:R-:W0:Y:S01]  /*9040*/  @!P0 S2R R3, SR_CgaCtaId ;  /* 0x0000000000038919 */ /* 0x000e220000008800 */
[----:B------:R-:W-:-:S04]  /*9050*/  @!P0 MOV R0, 0x400 ;  /* 0x0000040000008802 */ /* 0x000fc80000000f00 */
[----:B0-----:R-:W-:-:S05]  /*9060*/  @!P0 LEA R0, R3, R0, 0x18 ;  /* 0x0000000003008211 */ /* 0x001fca00078ec0ff */
[----:B------:R1:W-:Y:S01]  /*9070*/  @!P0 STS.128 [R0+0x288d0], R16 ;  /* 0x0288d01000008388 */ /* 0x0003e20000000c00 */
[----:B------:R-:W-:Y:S06]  /*9080*/  BAR.ARV 0x5, 0x180 ;  /* 0x0146000000007b1d */ /* 0x000fec0000002000 */
.L_x_6777:
[----:B------:R2:W-:Y:S01]  /*9090*/  STL [R1+0x1c], RZ ;  /* 0x00001cff01007387 */ /* 0x0005e20000100800 */
[----:B------:R-:W-:Y:S01]  /*90a0*/  ULDC UR4, c[0x0][0xc3c] ;  /* 0x00030f0000047ab9 */ /* 0x000fe20000000800 */
[----:B------:R-:W-:Y:S01]  /*90b0*/  IMAD.MOV.U32 R28, RZ, RZ, 0x1 ;  /* 0x00000001ff1c7424 */ /* 0x000fe200078e00ff */
[----:B0-----:R-:W-:Y:S01]  /*90c0*/  ISETP.GE.AND P0, PT, R19, UR4, PT ;  /* 0x0000000413007c0c */ /* 0x001fe2000bf06270 */
[----:B------:R-:W-:-:S12]  /*90d0*/  IMAD.MOV.U32 R25, RZ, RZ, RZ ;  /* 0x000000ffff197224 */ /* 0x000fd800078e00ff */
[----:B--2---:R-:W-:Y:S05]  /*90e0*/  @P0 BRA `(.L_x_6785) ;  /* 0x0000004400b80947 */ /* 0x004fea0003800000 */
[----:B------:R-:W0:Y:S01]  /*90f0*/  S2R R3, SR_TID.X ;  /* 0x0000000000037919 */ /* 0x000e220000002100 */
[----:B------:R-:W2:Y:S01]  /*9100*/  S2UR UR5, SR_CgaCtaId ;  /* 0x00000000000579c3 */ /* 0x000ea20000008800 */
[----:B------:R-:W-:Y:S01]  /*9110*/  UMOV UR4, 0x400 ;  /* 0x0000040000047882 */ /* 0x000fe20000000000 */
[----:B------:R-:W-:Y:S01]  /*9120*/  BSSY B8, `(.L_x_6785) ;  /* 0x000046a000087945 */ /* 0x000fe20003800000 */
[----:B------:R3:W-:Y:S01]  /*9130*/  STL [R1+0x1c], RZ ;  /* 0x00001cff01007387 */ /* 0x0007e20000100800 */
[----:B------:R-:W-:Y:S01]  /*9140*/  IMAD.MOV.U32 R28, RZ, RZ, 0x1 ;  /* 0x00000001ff1c7424 */ /* 0x000fe200078e00ff */
[----:B------:R-:W-:Y:S01]  /*9150*/  MOV R25, RZ ;  /* 0x000000ff00197202 */ /* 0x000fe20000000f00 */
[----:B------:R-:W-:Y:S01]  /*9160*/  ULOP3.LUT UR37, UR36, 0x2, URZ, 0xfc, !UPT ;  /* 0x0000000224257892 */ /* 0x000fe2000f8efc3f */
[----:B------:R-:W-:Y:S01]  /*9170*/  ULDC UR38, c[0x0][0xc] ;  /* 0x0000030000267ab9 */ /* 0x000fe20000000800 */
[----:B--2---:R-:W-:-:S06]  /*9180*/  ULEA UR4, UR5, UR4, 0x18 ;  /* 0x0000000405047291 */ /* 0x004fcc000f8ec03f */
[----:B------:R-:W-:Y:S02]  /*9190*/  IMAD.U32 R22, RZ, RZ, UR4 ;  /* 0x00000004ff167e24 */ /* 0x000fe4000f8e00ff */
[----:B0-----:R-:W-:-:S05]  /*91a0*/  IMAD.SHL.U32 R30, R3, 0x8, RZ ;  /* 0x00000008031e7824 */ /* 0x001fca00078e00ff */
[----:B-1----:R-:W-:-:S04]  /*91b0*/  LOP3.LUT R0, R30, 0x1f8, RZ, 0xc0, !PT ;  /* 0x000001f81e007812 */ /* 0x002fc800078ec0ff */
[----:B------:R-:W-:-:S04]  /*91c0*/  LOP3.LUT R3, R0, 0x38, R3, 0x78, !PT ;  /* 0x0000003800037812 */ /* 0x000fc800078e7803 */
[----:B------:R-:W-:Y:S02]  /*91d0*/  LOP3.LUT R34, R3, 0x200, R30, 0xf8, !PT ;  /* 0x0000020003227812 */ /* 0x000fe400078ef81e */
[----:B------:R-:W-:-:S03]  /*91e0*/  LOP3.LUT R30, R30, 0x38, RZ, 0xc0, !PT ;  /* 0x000000381e1e7812 */ /* 0x000fc600078ec0ff */
[----:B------:R-:W-:Y:S01]  /*91f0*/  IMAD R0, R34, 0x2, R22 ;  /* 0x0000000222007824 */ /* 0x000fe200078e0216 */
[----:B------:R-:W-:-:S04]  /*9200*/  LOP3.LUT R29, R30, 0x40, RZ, 0xfc, !PT ;  /* 0x000000401e1d7812 */ /* 0x000fc800078efcff */
[----:B------:R3:W-:Y:S03]  /*9210*/  STL [R1], R0 ;  /* 0x0000000001007387 */ /* 0x0007e60000100800 */
.L_x_6848:
[----:B0-----:R-:W0:Y:S02]  /*9220*/  LDC.64 R2, c[0x0][0xc88] ;  /* 0x00032200ff027b82 */ /* 0x001e240000000a00 */
[----:B0-----:R-:W-:-:S05]  /*9230*/  IMAD.WIDE R2, R19, 0x4, R2 ;  /* 0x0000000413027825 */ /* 0x001fca00078e0202 */
[----:B---3--:R-:W3:Y:S01]  /*9240*/  LDG.E R31, desc[UR50][R2.64] ;  /* 0x00000032021f7981 */ /* 0x008ee2000c1e1900 */
[----:B------:R-:W-:Y:S05]  /*9250*/  YIELD ;  /* 0x0000000000007946 */ /* 0x000fea0003800000 */
[----:B------:R-:W-:Y:S01]  /*9260*/  ULDC.64 UR4, c[0x0][0xa28] ;  /* 0x00028a0000047ab9 */ /* 0x000fe20000000a00 */
[----:B------:R-:W-:Y:S01]  /*9270*/  IMAD.MOV.U32 R36, RZ, RZ, RZ ;  /* 0x000000ffff247224 */ /* 0x000fe200078e00ff */
[----:B------:R-:W-:Y:S01]  /*9280*/  ISETP.NE.U32.AND P0, PT, RZ, UR4, PT ;  /* 0x00000004ff007c0c */ /* 0x000fe2000bf05070 */
[----:B------:R-:W-:-:S03]  /*9290*/  ULDC.64 UR6, c[0x0][0xa18] ;  /* 0x0002860000067ab9 */ /* 0x000fc60000000a00 */
[----:B------:R-:W-:Y:S02]  /*92a0*/  ISETP.NE.AND.EX P0, PT, RZ, UR5, PT, P0 ;  /* 0x00000005ff007c0c */ /* 0x000fe4000bf05300 */
[----:B---3--:R-:W-:-:S11]  /*92b0*/  SHF.R.S32.HI R0, RZ, 0x1f, R31 ;  /* 0x0000001fff007819 */ /* 0x008fd6000001141f */
[C---:B------:R-:W-:Y:S01]  /*92c0*/  @P0 LEA R2, P1, R31.reuse, UR4, 0x2 ;  /* 0x000000041f020c11 */ /* 0x040fe2000f8210ff */
[C---:B------:R-:W-:Y:S01]  /*92d0*/  IMAD.SHL.U32 R23, R31.reuse, 0x4, RZ ;  /* 0x000000041f177824 */ /* 0x040fe200078e00ff */
[C-C-:B------:R-:W-:Y:S01]  /*92e0*/  SHF.L.U64.HI R24, R31.reuse, 0x2, R0.reuse ;  /* 0x000000021f187819 */ /* 0x140fe20000010200 */
[----:B------:R0:W-:Y:S01]  /*92f0*/  STL [R1+0x10], R0 ;  /* 0x0000100001007387 */ /* 0x0001e20000100800 */
[----:B------:R-:W-:Y:S01]  /*9300*/  @P0 LEA.HI.X R3, R31, UR5, R0, 0x2, P1 ;  /* 0x000000051f030c11 */ /* 0x000fe200088f1400 */
[----:B------:R-:W-:-:S04]  /*9310*/  ULDC.64 UR4, c[0x0][0xa00] ;  /* 0x0002800000047ab9 */ /* 0x000fc80000000a00 */
[----:B-1----:R1:W5:Y:S01]  /*9320*/  @P0 LDG.E R36, desc[UR50][R2.64] ;  /* 0x0000003202240981 */ /* 0x002362000c1e1900 */
[----:B------:R-:W-:Y:S02]  /*9330*/  ISETP.NE.U32.AND P0, PT, RZ, UR4, PT ;  /* 0x00000004ff007c0c */ /* 0x000fe4000bf05070 */
[----:B------:R-:W-:Y:S01]  /*9340*/  LOP3.LUT R27, R27, 0xffffffef, RZ, 0xc0, !PT ;  /* 0xffffffef1b1b7812 */ /* 0x000fe200078ec0ff */
[----:B0-----:R-:W-:Y:S01]  /*9350*/  IMAD.MOV.U32 R0, RZ, RZ, RZ ;  /* 0x000000ffff007224 */ /* 0x001fe200078e00ff */
[----:B------:R-:W-:Y:S02]  /*9360*/  ISETP.NE.AND.EX P2, PT, RZ, UR5, PT, P0 ;  /* 0x00000005ff007c0c */ /* 0x000fe4000bf45300 */
[----:B------:R-:W-:Y:S02]  /*9370*/  ISETP.NE.U32.AND P0, PT, RZ, UR6, PT ;  /* 0x00000006ff007c0c */ /* 0x000fe4000bf05070 */
[----:B-1----:R-:W-:Y:S02]  /*9380*/  IADD3 R2, P1, R23, UR4, RZ ;  /* 0x0000000417027c10 */ /* 0x002fe4000ff3e0ff */
[----:B------:R-:W-:-:S02]  /*9390*/  ISETP.NE.AND.EX P0, PT, RZ, UR7, PT, P0 ;  /* 0x00000007ff007c0c */ /* 0x000fc4000bf05300 */
[----:B------:R-:W-:Y:S01]  /*93a0*/  IADD3.X R3, R24, UR5, RZ, P1, !PT ;  /* 0x0000000518037c10 */ /* 0x000fe20008ffe4ff */
[----:B------:R-:W-:-:S04]  /*93b0*/  ULDC.64 UR4, c[0x0][0x418] ;  /* 0x0001060000047ab9 */ /* 0x000fc80000000a00 */
[----:B------:R-:W-:Y:S01]  /*93c0*/  @P2 LOP3.LUT R27, R27, 0x10, RZ, 0xfc, !PT ;  /* 0x000000101b1b2812 */ /* 0x000fe200078efcff */
[----:B------:R-:W2:Y:S05]  /*93d0*/  @P2 LDG.E R0, desc[UR50][R2.64] ;  /* 0x0000003202002981 */ /* 0x000eaa000c1e1900 */
[----:B------:R-:W-:-:S04]  /*93e0*/  @P0 IADD3 R4, P1, R23, UR6, RZ ;  /* 0x0000000617040c10 */ /* 0x000fc8000ff3e0ff */
[----:B------:R-:W-:Y:S01]  /*93f0*/  @P0 IADD3.X R5, R24, UR7, RZ, P1, !PT ;  /* 0x0000000718050c10 */ /* 0x000fe20008ffe4ff */
[----:B--2---:R0:W-:Y:S04]  /*9400*/  STL [R1+0x4], R0 ;  /* 0x0000040001007387 */ /* 0x0041e80000100800 */
[----:B0-----:R-:W2:Y:S01]  /*9410*/  @P0 LDG.E R0, desc[UR50][R4.64] ;  /* 0x0000003204000981 */ /* 0x001ea2000c1e1900 */
[----:B------:R-:W-:-:S03]  /*9420*/  UISETP.NE.U32.AND UP0, UPT, UR4, URZ, UPT ;  /* 0x0000003f0400728c */ /* 0x000fc6000bf05070 */
[----:B------:R-:W-:Y:S01]  /*9430*/  ULDC UR4, c[0x0][0x424] ;  /* 0x0001090000047ab9 */ /* 0x000fe20000000800 */
[----:B------:R-:W-:-:S03]  /*9440*/  UISETP.NE.AND.EX UP0, UPT, UR5, URZ, UPT, UP0 ;  /* 0x0000003f0500728c */ /* 0x000fc6000bf05300 */
[----:B------:R-:W-:Y:S01]  /*9450*/  ULDC UR5, c[0x0][0x2f0] ;  /* 0x0000bc0000057ab9 */ /* 0x000fe20000000800 */
[----:B------:R-:W-:-:S04]  /*9460*/  USEL UR4, UR4, 0x1, UP0 ;  /* 0x0000000104047887 */ /* 0x000fc80008000000 */
[----:B------:R-:W-:-:S06]  /*9470*/  UIMAD UR4, UR4, UR5, URZ ;  /* 0x00000005040472a4 */ /* 0x000fcc000f8e023f */
[----:B------:R-:W-:Y:S01]  /*9480*/  IMAD.U32 R35, RZ, RZ, UR4 ;  /* 0x00000004ff237e24 */ /* 0x000fe2000f8e00ff */
[----:B--2---:R0:W-:Y:S01]  /*9490*/  @P0 STL [R1+0x14], R0 ;  /* 0x0000140001000387 */ /* 0x0041e20000100800 */
[----:B------:R-:W-:Y:S05]  /*94a0*/  @P0 BRA `(.L_x_6786) ;  /* 0x0000000000200947 */ /* 0x000fea0003800000 */
[----:B------:R-:W-:Y:S02]  /*94b0*/  ULDC UR4, c[0x0][0x288] ;  /* 0x0000a20000047ab9 */ /* 0x000fe40000000800 */
[----:B0-----:R-:W-:-:S05]  /*94c0*/  IMAD.U32 R0, RZ, RZ, UR4 ;  /* 0x00000004ff007e24 */ /* 0x001fca000f8e00ff */
[----:B------:R1:W-:Y:S01]  /*94d0*/  STL [R1+0x14], R0 ;  /* 0x0000140001007387 */ /* 0x0003e20000100800 */
[----:B------:R-:W-:Y:S05]  /*94e0*/  @!P2 BRA `(.L_x_6786) ;  /* 0x000000000010a947 */ /* 0x000fea0003800000 */
[----:B------:R-:W2:Y:S04]  /*94f0*/  LDG.E R5, desc[UR50][R2.64] ;  /* 0x0000003202057981 */ /* 0x000ea8000c1e1900 */
[----:B-1----:R-:W2:Y:S02]  /*9500*/  LDG.E R0, desc[UR50][R2.64+0x4] ;  /* 0x0000043202007981 */ /* 0x002ea4000c1e1900 */
[----:B--2---:R-:W-:-:S05]  /*9510*/  IMAD.IADD R0, R0, 0x1, -R5 ;  /* 0x0000000100007824 */ /* 0x004fca00078e0a05 */
[----:B------:R2:W-:Y:S02]  /*9520*/  STL [R1+0x14], R0 ;  /* 0x0000140001007387 */ /* 0x0005e40000100800 */
.L_x_6786:
[----:B------:R-:W-:Y:S01]  /*9530*/  ULDC.64 UR4, c[0x0][0xa20] ;  /* 0x0002880000047ab9 */ /* 0x000fe20000000a00 */
[----:B------:R-:W-:Y:S02]  /*9540*/  MOV R33, R31 ;  /* 0x0000001f00217202 */ /* 0x000fe40000000f00 */
[----:B------:R-:W-:-:S04]  /*9550*/  ISETP.NE.U32.AND P0, PT, RZ, UR4, PT ;  /* 0x00000004ff007c0c */ /* 0x000fc8000bf05070 */
[----:B------:R-:W-:-:S13]  /*9560*/  ISETP.NE.AND.EX P0, PT, RZ, UR5, PT, P0 ;  /* 0x00000005ff007c0c */ /* 0x000fda000bf05300 */
[----:B------:R-:W-:Y:S05]  /*9570*/  @!P0 BRA `(.L_x_6787) ;  /* 0x0000000000108947 */ /* 0x000fea0003800000 */
[----:B------:R-:W-:-:S04]  /*9580*/  IADD3 R2, P0, R23, UR4, RZ ;  /* 0x0000000417027c10 */ /* 0x000fc8000ff1e0ff */
[----:B------:R-:W-:-:S05]  /*9590*/  IADD3.X R3, R24, UR5, RZ, P0, !PT ;  /* 0x0000000518037c10 */ /* 0x000fca00087fe4ff */
[----:B------:R3:W5:Y:S01]  /*95a0*/  LDG.E R35, desc[UR50][R2.64] ;  /* 0x0000003202237981 */ /* 0x000762000c1e1900 */
[----:B------:R-:W-:Y:S05]  /*95b0*/  BRA `(.L_x_6788) ;  /* 0x0000000000247947 */ /* 0x000fea0003800000 */
.L_x_6787:
[----:B------:R-:W-:Y:S02]  /*95c0*/  ULDC.64 UR4, c[0x0][0xa08] ;  /* 0x0002820000047ab9 */ /* 0x000fe40000000a00 */
[----:B------:R-:W-:-:S04]  /*95d0*/  ISETP.NE.U32.AND P0, PT, RZ, UR4, PT ;  /* 0x00000004ff007c0c */ /* 0x000fc8000bf05070 */
[----:B------:R-:W-:-:S13]  /*95e0*/  ISETP.NE.AND.EX P0, PT, RZ, UR5, PT, P0 ;  /* 0x00000005ff007c0c */ /* 0x000fda000bf05300 */
[----:B------:R-:W-:Y:S05]  /*95f0*/  @!P0 BRA `(.L_x_6788) ;  /* 0x0000000000148947 */ /* 0x000fea0003800000 */
[----:B------:R-:W3:Y:S02]  /*9600*/  LDC.64 R2, c[0x0][0xa08] ;  /* 0x00028200ff027b82 */ /* 0x000ee40000000a00 */
[----:B---3--:R-:W-:-:S05]  /*9610*/  IMAD.WIDE R2, R33, 0x4, R2 ;  /* 0x0000000421027825 */ /* 0x008fca00078e0202 */
[----:B------:R-:W3:Y:S04]  /*9620*/  LDG.E R35, desc[UR50][R2.64] ;  /* 0x0000003202237981 */ /* 0x000ee8000c1e1900 */
[----:B012---:R-:W3:Y:S02]  /*9630*/  LDG.E R0, desc[UR50][R2.64+0x4] ;  /* 0x0000043202007981 */ /* 0x007ee4000c1e1900 */
[----:B---3--:R-:W-:-:S07]  /*9640*/  IMAD.IADD R35, R0, 0x1, -R35 ;  /* 0x0000000100237824 */ /* 0x008fce00078e0a23 */
.L_x_6788:
[----:B-----5:R-:W-:Y:S01]  /*9650*/  IMAD.IADD R35, R35, 0x1, -R36 ;  /* 0x0000000123237824 */ /* 0x020fe200078e0a24 */
[----:B------:R-:W-:Y:S03]  /*9660*/  BSSY B7, `(.L_x_6789) ;  /* 0x0000377000077945 */ /* 0x000fe60003800000 */
[C---:B012---:R-:W-:Y:S01]  /*9670*/  VIADD R0, R35.reuse, 0x7f ;  /* 0x0000007f23007836 */ /* 0x047fe20000000000 */
[----:B------:R-:W-:-:S04]  /*9680*/  ISETP.GT.AND P0, PT, R35, RZ, PT ;  /* 0x000000ff2300720c */ /* 0x000fc80003f04270 */
[----:B---3--:R-:W-:-:S04]  /*9690*/  SHF.R.S32.HI R3, RZ, 0x1f, R0 ;  /* 0x0000001fff037819 */ /* 0x008fc80000011400 */
[----:B------:R-:W-:-:S05]  /*96a0*/  LEA.HI R32, R3, R0, RZ, 0x7 ;  /* 0x0000000003207211 */ /* 0x000fca00078f38ff */
[----:B------:R0:W-:Y:S01]  /*96b0*/  STL [R1+0x18], R32 ;  /* 0x0000182001007387 */ /* 0x0001e20000100800 */
[----:B------:R-:W-:Y:S05]  /*96c0*/  @P0 BRA `(.L_x_6790) ;  /* 0x0000000000440947 */ /* 0x000fea0003800000 */
[----:B------:R-:W1:Y:S02]  /*96d0*/  S2R R2, SR_TID.X ;  /* 0x0000000000027919 */ /* 0x000e640000002100 */
        /* <DEDUP_REMOVED lines=10> */
[----:B------:R-:W1:Y:S02]  /*9780*/  S2R R4, SR_LTMASK ;  /* 0x0000000000047919 */ /* 0x000e640000003900 */
[----:B-1----:R-:W-:-:S04]  /*9790*/  LOP3.LUT R4, R4, UR4, RZ, 0xc0, !PT ;  /* 0x0000000404047c12 */ /* 0x002fc8000f8ec0ff */
[----:B------:R-:W1:Y:S01]  /*97a0*/  POPC R7, R4 ;  /* 0x0000000400077309 */ /* 0x000e620000000000 */
[----:B--2---:R-:W1:Y:S02]  /*97b0*/  SHFL.IDX PT, R0, R3, R0, 0x1f ;  /* 0x00001f0003007589 */ /* 0x004e6400000e0000 */
[----:B-1----:R-:W-:Y:S01]  /*97c0*/  IADD3 R16, R0, UR38, R7 ;  /* 0x0000002600107c10 */ /* 0x002fe2000fffe007 */
[----:B------:R-:W-:Y:S06]  /*97d0*/  BRA `(.L_x_6791) ;  /* 0x00000034007c7947 */ /* 0x000fec0003800000 */
.L_x_6790:
        /* <DEDUP_REMOVED lines=19> */
[----:B01----:R-:W-:Y:S05]  /*9910*/  CALL.ABS.NOINC R2 ;  /* 0x0000000002007343 */ /* 0x003fea0003c00000 */
.L_x_6793:
[----:B------:R-:W-:Y:S05]  /*9920*/  BSYNC B6 ;  /* 0x0000000000067941 */ /* 0x000fea0003800000 */
.L_x_6792:
        /* <DEDUP_REMOVED lines=19> */
[----:B0-2---:R-:W-:Y:S05]  /*9a60*/  CALL.ABS.NOINC R2 ;  /* 0x0000000002007343 */ /* 0x005fea0003c00000 */
.L_x_6796:
        /* <DEDUP_REMOVED lines=15> */
.L_x_6795:
[----:B------:R-:W-:Y:S05]  /*9b60*/  BSYNC B6 ;  /* 0x0000000000067941 */ /* 0x000fea0003800000 */
.L_x_6794:
[----:B------:R-:W-:Y:S01]  /*9b70*/  ULDC.64 UR4, c[0x0][0x9f8] ;  /* 0x00027e0000047ab9 */ /* 0x000fe20000000a00 */
[----:B------:R-:W1:Y:S01]  /*9b80*/  S2R R20, SR_TID.X ;  /* 0x0000000000147919 */ /* 0x000e620000002100 */
[----:B------:R-:W-:Y:S01]  /*9b90*/  ISETP.NE.U32.AND P0, PT, RZ, UR4, PT ;  /* 0x00000004ff007c0c */ /* 0x000fe2000bf05070 */
[----:B------:R-:W2:Y:S03]  /*9ba0*/  LDC R6, c[0x0][0x430] ;  /* 0x00010c00ff067b82 */ /* 0x000ea60000000800 */
[----:B------:R-:W-:-:S13]  /*9bb0*/  ISETP.NE.AND.EX P0, PT, RZ, UR5, PT, P0 ;  /* 0x00000005ff007c0c */ /* 0x000fda000bf05300 */
[----:B------:R-:W-:Y:S01]  /*9bc0*/  @P0 IADD3 R2, P1, R23, UR4, RZ ;  /* 0x0000000417020c10 */ /* 0x000fe2000ff3e0ff */
[----:B------:R-:W3:Y:S01]  /*9bd0*/  S2R R21, SR_TID.X ;  /* 0x0000000000157919 */ /* 0x000ee20000002100 */
[----:B------:R-:W-:Y:S01]  /*9be0*/  LEA.HI.SX32 R26, R32, 0xffffffff, 0x19 ;  /* 0xffffffff201a7811 */ /* 0x000fe200078fcaff */
[----:B------:R-:W-:Y:S01]  /*9bf0*/  IMAD.U32 R10, RZ, RZ, UR37 ;  /* 0x00000025ff0a7e24 */ /* 0x000fe2000f8e00ff */
[----:B------:R-:W-:Y:S01]  /*9c00*/  @P0 IADD3.X R3, R24, UR5, RZ, P1, !PT ;  /* 0x0000000518030c10 */ /* 0x000fe20008ffe4ff */
[----:B------:R-:W-:-:S04]  /*9c10*/  ULDC UR4, c[0x0][0x2f4] ;  /* 0x0000bd0000047ab9 */ /* 0x000fc80000000800 */
[----:B------:R4:W4:Y:S01]  /*9c20*/  @P0 LDG.E R33, desc[UR50][R2.64] ;  /* 0x0000003202210981 */ /* 0x000922000c1e1900 */
[----:B--2---:R-:W-:Y:S01]  /*9c30*/  ISETP.NE.AND P2, PT, R6, 0x1, PT ;  /* 0x000000010600780c */ /* 0x004fe20003f45270 */
[----:B------:R-:W-:Y:S01]  /*9c40*/  IMAD.SHL.U32 R8, R26, 0x80, RZ ;  /* 0x000000801a087824 */ /* 0x000fe200078e00ff */
[----:B------:R-:W-:Y:S02]  /*9c50*/  LOP3.LUT R27, R27, 0xfffffff7, RZ, 0xc0, !PT ;  /* 0xfffffff71b1b7812 */ /* 0x000fe400078ec0ff */
[----:B-1----:R-:W-:-:S04]  /*9c60*/  LOP3.LUT R20, R20, 0x7f, RZ, 0xc0, !PT ;  /* 0x0000007f14147812 */ /* 0x002fc800078ec0ff */
[----:B------:R-:W-:-:S05]  /*9c70*/  SHF.R.U32.HI R20, RZ, 0x3, R20 ;  /* 0x00000003ff147819 */ /* 0x000fca0000011614 */
[----:B------:R-:W1:Y:S01]  /*9c80*/  @P2 LDC R0, c[0x0][0x434] ;  /* 0x00010d00ff002b82 */ /* 0x000e620000000800 */
[----:B------:R-:W-:-:S07]  /*9c90*/  @P2 LOP3.LUT R27, R27, 0x8, RZ, 0xfc, !PT ;  /* 0x000000081b1b2812 */ /* 0x000fce00078efcff */
[----:B------:R-:W2:Y:S01]  /*9ca0*/  @P2 LDC R7, c[0x0][0x438] ;  /* 0x00010e00ff072b82 */ /* 0x000ea20000000800 */
[----:B---3--:R-:W-:-:S05]  /*9cb0*/  IMAD.SHL.U32 R21, R21, 0x10, RZ ;  /* 0x0000001015157824 */ /* 0x008fca00078e00ff */
[----:B------:R-:W-:-:S04]  /*9cc0*/  LOP3.LUT R21, R21, 0x70, RZ, 0xc0, !PT ;  /* 0x0000007015157812 */ /* 0x000fc800078ec0ff */
[----:B------:R-:W-:-:S04]  /*9cd0*/  LOP3.LUT R4, R8, R20, R21, 0xfe, !PT ;  /* 0x0000001408047212 */ /* 0x000fc800078efe15 */
[C---:B------:R-:W-:Y:S01]  /*9ce0*/  ISETP.GE.AND P0, PT, R4.reuse, R35, PT ;  /* 0x000000230400720c */ /* 0x040fe20003f06270 */
[----:B------:R-:W-:-:S04]  /*9cf0*/  IMAD.IADD R9, R4, 0x1, R36 ;  /* 0x0000000104097824 */ /* 0x000fc800078e0224 */
[----:B-1----:R-:W-:Y:S01]  /*9d00*/  @P2 IMAD.HI.U32 R0, R9, R0, RZ ;  /* 0x0000000009002227 */ /* 0x002fe200078e00ff */
[----:B----4-:R-:W-:-:S04]  /*9d10*/  MOV R2, R9 ;  /* 0x0000000900027202 */ /* 0x010fc80000000f00 */
[----:B--2---:R-:W-:-:S03]  /*9d20*/  @P2 SHF.R.U32.HI R2, RZ, R7, R0 ;  /* 0x00000007ff022219 */ /* 0x004fc60000011600 */
[----:B------:R-:W1:Y:S01]  /*9d30*/  @!P0 LDC.64 R4, c[0x0][0x428] ;  /* 0x00010a00ff048b82 */ /* 0x000e620000000a00 */
[--C-:B------:R-:W-:Y:S01]  /*9d40*/  @!P0 SHF.R.S32.HI R3, RZ, 0x1f, R2.reuse ;  /* 0x0000001fff038819 */ /* 0x100fe20000011402 */
[----:B------:R-:W-:-:S04]  /*9d50*/  IMAD.MOV R0, RZ, RZ, -R2 ;  /* 0x000000ffff007224 */ /* 0x000fc800078e0a02 */
[----:B------:R-:W-:Y:S01]  /*9d60*/  IMAD R0, R6, R0, R9 ;  /* 0x0000000006007224 */ /* 0x000fe200078e0209 */
[----:B------:R-:W-:Y:S02]  /*9d70*/  ISETP.NE.AND P2, PT, R10, 0x3, PT ;  /* 0x000000030a00780c */ /* 0x000fe40003f45270 */
[----:B------:R-:W-:-:S11]  /*9d80*/  LOP3.LUT R27, R27, 0xfffffffb, RZ, 0xc0, !PT ;  /* 0xfffffffb1b1b7812 */ /* 0x000fd600078ec0ff */
[----:B------:R-:W-:-:S04]  /*9d90*/  @P2 LOP3.LUT R27, R27, 0x4, RZ, 0xfc, !PT ;  /* 0x000000041b1b2812 */ /* 0x000fc800078efcff */
[----:B------:R-:W-:Y:S01]  /*9da0*/  LOP3.LUT R27, R27, 0xfffffffd, RZ, 0xc0, !PT ;  /* 0xfffffffd1b1b7812 */ /* 0x000fe200078ec0ff */
[----:B------:R-:W-:Y:S01]  /*9db0*/  UMOV UR5, 0xffffffff ;  /* 0xffffffff00057882 */ /* 0x000fe20000000000 */
[-C--:B-1----:R-:W-:Y:S01]  /*9dc0*/  @!P0 IMAD.WIDE.U32 R6, R33, R4.reuse, R2 ;  /* 0x0000000421068225 */ /* 0x082fe200078e0002 */
[----:B------:R-:W-:Y:S01]  /*9dd0*/  SHF.R.S32.HI R37, RZ, 0x1f, R33 ;  /* 0x0000001fff257819 */ /* 0x000fe20000011421 */
[----:B------:R-:W1:Y:S04]  /*9de0*/  @!P0 LDC.64 R2, c[0x0][0x418] ;  /* 0x00010600ff028b82 */ /* 0x000e680000000a00 */
[----:B------:R-:W-:Y:S02]  /*9df0*/  @!P0 IMAD R9, R37, R4, RZ ;  /* 0x0000000425098224 */ /* 0x000fe400078e02ff */
[----:B------:R-:W-:-:S02]  /*9e00*/  IMAD.MOV.U32 R4, RZ, RZ, RZ ;  /* 0x000000ffff047224 */ /* 0x000fc400078e00ff */
[----:B------:R-:W-:-:S04]  /*9e10*/  @!P0 IMAD R5, R33, R5, R9 ;  /* 0x0000000521058224 */ /* 0x000fc800078e0209 */
[----:B------:R-:W-:Y:S01]  /*9e20*/  @!P0 IMAD.IADD R5, R7, 0x1, R5 ;  /* 0x0000000107058824 */ /* 0x000fe200078e0205 */
[----:B-1----:R-:W-:-:S04]  /*9e30*/  @!P0 LEA R2, P1, R6, R2, 0x2 ;  /* 0x0000000206028211 */ /* 0x002fc800078210ff */
[----:B------:R-:W-:-:S05]  /*9e40*/  @!P0 LEA.HI.X R3, R6, R3, R5, 0x2, P1 ;  /* 0x0000000306038211 */ /* 0x000fca00008f1405 */
[----:B------:R1:W5:Y:S01]  /*9e50*/  @!P0 LDG.E R4, desc[UR50][R2.64] ;  /* 0x0000003202048981 */ /* 0x000362000c1e1900 */
[----:B------:R-:W-:-:S13]  /*9e60*/  ISETP.GE.AND P0, PT, R30, UR4, PT ;  /* 0x000000041e007c0c */ /* 0x000fda000bf06270 */
[----:B------:R-:W-:Y:S02]  /*9e70*/  @P0 LOP3.LUT R27, R27, 0x2, RZ, 0xfc, !PT ;  /* 0x000000021b1b0812 */ /* 0x000fe400078efcff */
[----:B------:R-:W-:Y:S02]  /*9e80*/  ISETP.GE.AND P0, PT, R29, UR4, PT ;  /* 0x000000041d007c0c */ /* 0x000fe4000bf06270 */
[----:B------:R-:W-:-:S11]  /*9e90*/  LOP3.LUT R27, R27, 0xfffffffe, RZ, 0xc0, !PT ;  /* 0xfffffffe1b1b7812 */ /* 0x000fd600078ec0ff */
[----:B------:R-:W-:Y:S01]  /*9ea0*/  @P0 LOP3.LUT R27, R27, 0x1, RZ, 0xfc, !PT ;  /* 0x000000011b1b0812 */ /* 0x000fe200078efcff */
[----:B-1----:R-:W-:Y:S06]  /*9eb0*/  BRA.DIV UR5, `(.L_x_6797) ;  /* 0x0000003e05a07947 */ /* 0x002fec000b800000 */
.L_x_6865:
[----:B0-----:R-:W-:Y:S01]  /*9ec0*/  SHF.R.S32.HI R32, RZ, 0x1f, R18 ;  /* 0x0000001fff207819 */ /* 0x001fe20000011412 */
[----:B------:R-:W-:Y:S06]  /*9ed0*/  @!P2 BRA `(.L_x_6798) ;  /* 0x000000000004a947 */ /* 0x000fec0003800000 */
[----:B------:R-:W-:Y:S01]  /*9ee0*/  BPT.TRAP 0x1 ;  /* 0x000000040000795c */ /* 0x000fe20000300000 */
.L_x_6798:
[----:B------:R-:W-:Y:S01]  /*9ef0*/  SHF.R.S32.HI R6, RZ, 0x1f, R0 ;  /* 0x0000001fff067819 */ /* 0x000fe20000011400 */
[----:B------:R-:W-:Y:S01]  /*9f00*/  ULDC.64 UR4, c[0x0][0x328] ;  /* 0x0000ca0000047ab9 */ /* 0x000fe20000000a00 */
[----:B------:R-:W-:Y:S01]  /*9f10*/  BSSY B0, `(.L_x_6799) ;  /* 0x0000017000007945 */ /* 0x000fe20003800000 */
[----:B------:R-:W-:-:S04]  /*9f20*/  IMAD.WIDE.U32 R2, R0, UR4, RZ ;  /* 0x0000000400027c25 */ /* 0x000fc8000f8e00ff */
[----:B------:R-:W-:-:S04]  /*9f30*/  IMAD R5, R6, UR4, RZ ;  /* 0x0000000406057c24 */ /* 0x000fc8000f8e02ff */
[----:B------:R-:W-:Y:S01]  /*9f40*/  IMAD R5, R0, UR5, R5 ;  /* 0x0000000500057c24 */ /* 0x000fe2000f8e0205 */
        /* <DEDUP_REMOVED lines=19> */
.L_x_6866:
[----:B------:R-:W-:Y:S05]  /*a080*/  BSYNC B0 ;  /* 0x0000000000007941 */ /* 0x000fea0003800000 */
.L_x_6799:
[----:B------:R-:W1:Y:S01]  /*a090*/  S2R R9, SR_TID.X ;  /* 0x0000000000097919 */ /* 0x000e620000002100 */
        /* <DEDUP_REMOVED lines=8> */
[----:B------:R-:W-:Y:S02]  /*a120*/  IADD3 R3, R3, R6, RZ ;  /* 0x0000000603037210 */ /* 0x000fe40007ffe0ff */
[C---:B------:R-:W-:Y:S02]  /*a130*/  IMAD R5, R4.reuse, UR5, R5 ;  /* 0x0000000504057c24 */ /* 0x040fe4000f8e0205 */
[----:B------:R-:W-:Y:S01]  /*a140*/  IMAD.WIDE.U32 R2, R4, UR4, R2 ;  /* 0x0000000404027c25 */ /* 0x000fe2000f8e0002 */
[----:B------:R-:W-:-:S03]  /*a150*/  ULDC.64 UR4, c[0x0][0x308] ;  /* 0x0000c20000047ab9 */ /* 0x000fc60000000a00 */
[----:B------:R-:W-:Y:S02]  /*a160*/  IMAD.IADD R3, R3, 0x1, R5 ;  /* 0x0000000103037824 */ /* 0x000fe400078e0205 */
[----:B------:R-:W-:Y:S02]  /*a170*/  IMAD R0, R32, UR4, RZ ;  /* 0x0000000420007c24 */ /* 0x000fe4000f8e02ff */
[----:B------:R-:W-:-:S04]  /*a180*/  IMAD.WIDE.U32 R2, R18, UR4, R2 ;  /* 0x0000000412027c25 */ /* 0x000fc8000f8e0002 */
[----:B------:R-:W-:Y:S01]  /*a190*/  IMAD R0, R18, UR5, R0 ;  /* 0x0000000512007c24 */ /* 0x000fe2000f8e0200 */
[----:B-1----:R-:W-:Y:S01]  /*a1a0*/  LOP3.LUT R9, R9, 0x7f, RZ, 0xc0, !PT ;  /* 0x0000007f09097812 */ /* 0x002fe200078ec0ff */
[----:B------:R-:W-:Y:S01]  /*a1b0*/  ULDC.64 UR4, c[0x0][0x2e8] ;  /* 0x0000ba0000047ab9 */ /* 0x000fe20000000a00 */
[----:B------:R-:W-:Y:S01]  /*a1c0*/  IMAD R5, R25, 0x4000, R34 ;  /* 0x0000400019057824 */ /* 0x000fe200078e0222 */
[----:B------:R-:W-:Y:S01]  /*a1d0*/  LEA R4, P0, R2, UR4, 0x1 ;  /* 0x0000000402047c11 */ /* 0x000fe2000f8008ff */
[----:B------:R-:W-:Y:S01]  /*a1e0*/  IMAD.IADD R0, R3, 0x1, R0 ;  /* 0x0000000103007824 */ /* 0x000fe200078e0200 */
[----:B------:R-:W-:Y:S01]  /*a1f0*/  SHF.R.U32.HI R9, RZ, 0x3, R9 ;  /* 0x00000003ff097819 */ /* 0x000fe20000011609 */
[----:B------:R-:W-:-:S03]  /*a200*/  UMOV UR4, 0xffffffff ;  /* 0xffffffff00047882 */ /* 0x000fc60000000000 */
[----:B------:R-:W-:Y:S02]  /*a210*/  IADD3 R6, -R9, R35, -R8 ;  /* 0x0000002309067210 */ /* 0x000fe40007ffe908 */
[----:B------:R-:W-:Y:S02]  /*a220*/  LEA.HI.X R0, R2, UR5, R0, 0x1, P0 ;  /* 0x0000000502007c11 */ /* 0x000fe400080f0c00 */
        /* <DEDUP_REMOVED lines=79> */
[----:B------:R0:W-:Y:S04]  /*a720*/  @P1 LDGSTS.E.BYPASS.LTC128B.128 [R8+0x1f400], desc[UR50][R2.64+0x80], !P2 ;  /* 0x1f40008002081fae */ /* 0x0001e8000d101d72 */
[----:B0-2---:R0:W1:Y:S02]  /*a730*/  SHFL.IDX PT, R2, R4, 0x7, 0x181f ;  /* 0x00f81f0004027f89 */ /* 0x00506400000e0000 */
.L_x_6884:
[----:B------:R-:W-:-:S13]  /*a740*/  ISETP.GE.AND P0, PT, R6, 0x71, PT ;  /* 0x000000710600780c */ /* 0x000fda0003f06270 */
[----:B-1----:R-:W-:Y:S01]  /*a750*/  @P0 LEA R2, P1, R30, R2, 0x1 ;  /* 0x000000021e020211 */ /* 0x002fe200078208ff */
[----:B------:R-:W-:-:S03]  /*a760*/  @P0 IMAD R5, R5, 0x2, R22 ;  /* 0x0000000205050824 */ /* 0x000fc600078e0216 */
[----:B------:R-:W-:-:S05]  /*a770*/  @P0 IADD3.X R3, RZ, R0, RZ, P1, !PT ;  /* 0x00000000ff030210 */ /* 0x000fca0000ffe4ff */
[----:B------:R-:W-:Y:S01]  /*a780*/  @!PT LDS RZ, [RZ] ;  /* 0x00000000fffff984 */ /* 0x000fe20000000800 */
[----:B------:R-:W-:Y:S01]  /*a790*/  @!PT LDS RZ, [RZ] ;  /* 0x00000000fffff984 */ /* 0x000fe20000000800 */
[----:B------:R-:W-:Y:S01]  /*a7a0*/  @!PT LDS RZ, [RZ] ;  /* 0x00000000fffff984 */ /* 0x000fe20000000800 */
[----:B------:R1:W-:Y:S04]  /*a7b0*/  @P0 LDGSTS.E.BYPASS.LTC128B.128 [R5+0x1bc00], desc[UR50][R2.64], !P3 ;  /* 0x1bc0000002050fae */ /* 0x0003e8000d901d72 */
[----:B------:R1:W-:Y:S01]  /*a7c0*/  @P0 LDGSTS.E.BYPASS.LTC128B.128 [R5+0x1fc00], desc[UR50][R2.64+0x80], !P2 ;  /* 0x1fc0008002050fae */ /* 0x0003e2000d101d72 */
[----:B------:R-:W-:Y:S01]  /*a7d0*/  PLOP3.LUT P0, PT, PT, PT, PT, 0x80, 0x0 ;  /* 0x000000000000781c */ /* 0x000fe20003f0f070 */
[----:B------:R-:W-:-:S12]  /*a7e0*/  NOP ;  /* 0x0000000000007918 */ /* 0x000fd80000000000 */
.L_x_6802:
        /* <DEDUP_REMOVED lines=11> */
.L_x_6803:
[----:B-1----:R1:W5:Y:S01]  /*a8a0*/  LDL.LU R3, [R1+0x4] ;  /* 0x0000040001037983 */ /* 0x0023620000300800 */
[----:B------:R1:W-:Y:S03]  /*a8b0*/  SYNCS.ARRIVE.TRANS64.A1T0 RZ, [R7+URZ+0x28830], RZ ;  /* 0x028830ff07ff79a7 */ /* 0x0003e6000810003f */
[----:B0-----:R1:W5:Y:S02]  /*a8c0*/  LDL.LU R4, [R1+0x10] ;  /* 0x0000100001047983 */ /* 0x0013640000300800 */
[----:B------:R-:W-:Y:S05]  /*a8d0*/  WARPSYNC.ALL ;  /* 0x0000000000007948 */ /* 0x000fea0003800000 */
[----:B------:R-:W-:Y:S01]  /*a8e0*/  ULDC.64 UR4, c[0x0][0x298] ;  /* 0x0000a60000047ab9 */ /* 0x000fe20000000a00 */
[----:B------:R-:W-:Y:S01]  /*a8f0*/  VIADD R2, R22, 0x10400 ;  /* 0x0001040016027836 */ /* 0x000fe20000000000 */
[----:B------:R-:W-:Y:S01]  /*a900*/  BAR.SYNC.DEFER_BLOCKING 0x8, 0x180 ;  /* 0x0206000000007b1d */ /* 0x000fe20000010000 */
[----:B------:R-:W-:-:S03]  /*a910*/  LOP3.LUT P1, RZ, R27, 0x10, RZ, 0xc0, !PT ;  /* 0x000000101bff7812 */ /* 0x000fc6000782c0ff */
[----:B------:R-:W-:Y:S02]  /*a920*/  LOP3.LUT P0, RZ, R2, 0x3ff, RZ, 0xc0, !PT ;  /* 0x000003ff02ff7812 */ /* 0x000fe4000780c0ff */
[----:B------:R-:W-:Y:S01]  /*a930*/  BSSY B6, `(.L_x_6804) ;  /* 0x000001c000067945 */ /* 0x000fe20003800000 */
[----:B------:R-:W-:Y:S02]  /*a940*/  SEL R31, R31, RZ, !P1 ;  /* 0x000000ff1f1f7207 */ /* 0x000fe40004800000 */
[----:B-----5:R-:W-:Y:S02]  /*a950*/  SHF.R.S32.HI R0, RZ, 0x1f, R3 ;  /* 0x0000001fff007819 */ /* 0x020fe40000011403 */
[----:B------:R-:W-:-:S03]  /*a960*/  SEL R4, R4, RZ, !P1 ;  /* 0x000000ff04047207 */ /* 0x000fc60004800000 */
[----:B------:R-:W-:-:S04]  /*a970*/  IMAD R0, R0, UR4, RZ ;  /* 0x0000000400007c24 */ /* 0x000fc8000f8e02ff */
[C---:B------:R-:W-:Y:S02]  /*a980*/  IMAD R0, R3.reuse, UR5, R0 ;  /* 0x0000000503007c24 */ /* 0x040fe4000f8e0200 */
[----:B------:R-:W-:-:S04]  /*a990*/  IMAD.WIDE.U32 R2, R3, UR4, RZ ;  /* 0x0000000403027c25 */ /* 0x000fc8000f8e00ff */
[----:B------:R-:W-:Y:S01]  /*a9a0*/  IMAD.IADD R0, R3, 0x1, R0 ;  /* 0x0000000103007824 */ /* 0x000fe200078e0200 */
[----:B------:R0:W-:Y:S04]  /*a9b0*/  STL.64 [R1+0x8], R2 ;  /* 0x0000080201007387 */ /* 0x0001e80000100a00 */
[----:B------:R0:W-:Y:S04]  /*a9c0*/  STL [R1+0x10], R4 ;  /* 0x0000100401007387 */ /* 0x0001e80000100800 */
[----:B------:R0:W-:Y:S01]  /*a9d0*/  STL [R1+0x4], R0 ;  /* 0x0000040001007387 */ /* 0x0001e20000100800 */
        /* <DEDUP_REMOVED lines=10> */
[----:B-1----:R-:W-:-:S02]  /*aa80*/  IMAD.U32 R7, RZ, RZ, UR7 ;  /* 0x00000007ff077e24 */ /* 0x002fc4000f8e00ff */
[----:B------:R-:W-:Y:S02]  /*aa90*/  IMAD.U32 R11, RZ, RZ, UR9 ;  /* 0x00000009ff0b7e24 */ /* 0x000fe4000f8e00ff */
[----:B------:R-:W-:Y:S02]  /*aaa0*/  IMAD.MOV.U32 R8, RZ, RZ, 0x70 ;  /* 0x00000070ff087424 */ /* 0x000fe400078e00ff */
[----:B------:R-:W-:Y:S02]  /*aab0*/  IMAD.MOV.U32 R12, RZ, RZ, 0x1 ;  /* 0x00000001ff0c7424 */ /* 0x000fe400078e00ff */
[----:B------:R-:W-:-:S07]  /*aac0*/  IMAD.MOV.U32 R13, RZ, RZ, RZ ;  /* 0x000000ffff0d7224 */ /* 0x000fce00078e00ff */
[----:B------:R-:W-:-:S07]  /*aad0*/  LEPC R20, `(.L_x_6805) ;  /* 0x000000001014794e */ /* 0x000fce0000000000 */
[----:B0-----:R-:W-:Y:S05]  /*aae0*/  CALL.ABS.NOINC R2 ;  /* 0x0000000002007343 */ /* 0x001fea0003c00000 */
.L_x_6805:
[----:B------:R-:W-:Y:S05]  /*aaf0*/  BSYNC B6 ;  /* 0x0000000000067941 */ /* 0x000fea0003800000 */
.L_x_6804:
[----:B------:R-:W2:Y:S01]  /*ab00*/  LDL.LU R21, [R1+0x4] ;  /* 0x0000040001157983 */ /* 0x000ea20000300800 */
[----:B------:R-:W3:Y:S01]  /*ab10*/  LDC R6, c[0x0][0x448] ;  /* 0x00011200ff067b82 */ /* 0x000ee20000000800 */
[----:B------:R-:W-:Y:S02]  /*ab20*/  ULDC.64 UR4, c[0x0][0x2d8] ;  /* 0x0000b60000047ab9 */ /* 0x000fe40000000a00 */
[----:B0-----:R-:W2:Y:S04]  /*ab30*/  LDL.LU.64 R2, [R1+0x8] ;  /* 0x0000080001027983 */ /* 0x001ea80000300a00 */
[----:B------:R-:W4:Y:S01]  /*ab40*/  LDL.LU R20, [R1+0x10] ;  /* 0x0000100001147983 */ /* 0x000f220000300800 */
[----:B------:R-:W-:-:S03]  /*ab50*/  IMAD R0, R32, UR4, RZ ;  /* 0x0000000420007c24 */ /* 0x000fc6000f8e02ff */
[----:B------:R0:W5:Y:S01]  /*ab60*/  LDL R10, [R1] ;  /* 0x00000000010a7983 */ /* 0x0001620000100800 */
[----:B------:R-:W-:Y:S01]  /*ab70*/  IMAD R5, R18, UR5, R0 ;  /* 0x0000000512057c24 */ /* 0x000fe2000f8e0200 */
[----:B------:R-:W0:Y:S01]  /*ab80*/  S2R R4, SR_TID.X ;  /* 0x0000000000047919 */ /* 0x000e220000002100 */
[----:B---3--:R-:W-:-:S13]  /*ab90*/  ISETP.NE.AND P0, PT, R6, 0x1, PT ;  /* 0x000000010600780c */ /* 0x008fda0003f05270 */
[----:B-1----:R-:W1:Y:S01]  /*aba0*/  @P0 LDC R7, c[0x0][0x450] ;  /* 0x00011400ff070b82 */ /* 0x002e620000000800 */
[----:B0-----:R-:W-:Y:S01]  /*abb0*/  IMAD.SHL.U32 R8, R4, 0x10, RZ ;  /* 0x0000001004087824 */ /* 0x001fe200078e00ff */
[----:B------:R-:W-:-:S04]  /*abc0*/  SHF.L.U32 R4, R17, 0x7, RZ ;  /* 0x0000000711047819 */ /* 0x000fc800000006ff */
[----:B------:R-:W-:Y:S01]  /*abd0*/  LOP3.LUT R8, R8, 0x70, RZ, 0xc0, !PT ;  /* 0x0000007008087812 */ /* 0x000fe200078ec0ff */
[----:B--2---:R-:W-:Y:S02]  /*abe0*/  IMAD.MOV.U32 R3, RZ, RZ, R21 ;  /* 0x000000ffff037224 */ /* 0x004fe400078e0015 */
[----:B------:R0:W5:Y:S01]  /*abf0*/  LDL R21, [R1+0x14] ;  /* 0x0000140001157983 */ /* 0x0001620000100800 */
[----:B------:R-:W-:Y:S01]  /*ac00*/  IMAD.WIDE.U32 R2, R18, UR4, R2 ;  /* 0x0000000412027c25 */ /* 0x000fe2000f8e0002 */
[----:B------:R-:W-:-:S03]  /*ac10*/  ULDC.64 UR4, c[0x0][0x2e0] ;  /* 0x0000b80000047ab9 */ /* 0x000fc60000000a00 */
[----:B----4-:R-:W-:Y:S02]  /*ac20*/  IMAD R0, R20, UR4, RZ ;  /* 0x0000000414007c24 */ /* 0x010fe4000f8e02ff */
[----:B------:R-:W2:Y:S01]  /*ac30*/  S2R R20, SR_TID.X ;  /* 0x0000000000147919 */ /* 0x000ea20000002100 */
[----:B------:R-:W-:Y:S02]  /*ac40*/  IMAD.IADD R3, R3, 0x1, R5 ;  /* 0x0000000103037824 */ /* 0x000fe400078e0205 */
[----:B------:R-:W3:Y:S01]  /*ac50*/  @P0 LDC R5, c[0x0][0x44c] ;  /* 0x00011300ff050b82 */ /* 0x000ee20000000800 */
[C---:B------:R-:W-:Y:S02]  /*ac60*/  IMAD R0, R31.reuse, UR5, R0 ;  /* 0x000000051f007c24 */ /* 0x040fe4000f8e0200 */
[----:B------:R-:W-:Y:S01]  /*ac70*/  IMAD.WIDE.U32 R2, R31, UR4, R2 ;  /* 0x000000041f027c25 */ /* 0x000fe2000f8e0002 */
[----:B------:R-:W-:-:S03]  /*ac80*/  ULDC.64 UR4, c[0x0][0x2d0] ;  /* 0x0000b40000047ab9 */ /* 0x000fc60000000a00 */
[----:B------:R-:W-:Y:S01]  /*ac90*/  IMAD.IADD R3, R3, 0x1, R0 ;  /* 0x0000000103037824 */ /* 0x000fe200078e0200 */
[----:B--2---:R-:W-:-:S04]  /*aca0*/  LOP3.LUT R20, R20, 0x7f, RZ, 0xc0, !PT ;  /* 0x0000007f14147812 */ /* 0x004fc800078ec0ff */
[----:B------:R-:W-:-:S04]  /*acb0*/  SHF.R.U32.HI R20, RZ, 0x3, R20 ;  /* 0x00000003ff147819 */ /* 0x000fc80000011614 */
[----:B------:R-:W-:-:S05]  /*acc0*/  LOP3.LUT R0, R4, R20, R8, 0xfe, !PT ;  /* 0x0000001404007212 */ /* 0x000fca00078efe08 */
[----:B---3--:R-:W-:-:S04]  /*acd0*/  @P0 IMAD.HI.U32 R8, R0, R5, RZ ;  /* 0x0000000500080227 */ /* 0x008fc800078e00ff */
[----:B------:R-:W-:Y:S01]  /*ace0*/  IMAD.MOV.U32 R9, RZ, RZ, R0 ;  /* 0x000000ffff097224 */ /* 0x000fe200078e0000 */
[----:B-1----:R-:W-:-:S04]  /*acf0*/  @P0 SHF.R.U32.HI R9, RZ, R7, R8 ;  /* 0x00000007ff090219 */ /* 0x002fc80000011608 */
[--C-:B------:R-:W-:Y:S01]  /*ad00*/  SHF.R.S32.HI R8, RZ, 0x1f, R9.reuse ;  /* 0x0000001fff087819 */ /* 0x100fe20000011409 */
[----:B------:R-:W-:-:S04]  /*ad10*/  IMAD.MOV R5, RZ, RZ, -R9 ;  /* 0x000000ffff057224 */ /* 0x000fc800078e0a09 */
[----:B------:R-:W-:Y:S02]  /*ad20*/  IMAD R0, R6, R5, R0 ;  /* 0x0000000506007224 */ /* 0x000fe400078e0200 */
[----:B------:R-:W-:Y:S02]  /*ad30*/  IMAD R8, R8, UR4, RZ ;  /* 0x0000000408087c24 */ /* 0x000fe4000f8e02ff */
[----:B------:R-:W-:Y:S01]  /*ad40*/  IMAD.WIDE.U32 R2, R9, UR4, R2 ;  /* 0x0000000409027c25 */ /* 0x000fe2000f8e0002 */
[----:B------:R-:W-:-:S03]  /*ad50*/  SHF.R.S32.HI R7, RZ, 0x1f, R0 ;  /* 0x0000001fff077819 */ /* 0x000fc60000011400 */
        /* <DEDUP_REMOVED lines=8> */
[C---:B------:R-:W-:Y:S01]  /*ade0*/  LEA R0, P0, R2.reuse, UR4, 0x1 ;  /* 0x0000000402007c11 */ /* 0x040fe2000f8008ff */
[----:B------:R-:W-:Y:S02]  /*adf0*/  ULDC UR4, c[0x0][0x2b8] ;  /* 0x0000ae0000047ab9 */ /* 0x000fe40000000800 */
[----:B------:R-:W-:Y:S02]  /*ae00*/  ISETP.GE.AND P1, PT, R29, UR4, PT ;  /* 0x000000041d007c0c */ /* 0x000fe4000bf26270 */
[----:B------:R-:W-:Y:S02]  /*ae10*/  LEA.HI.X R5, R2, UR5, R5, 0x1, P0 ;  /* 0x0000000502057c11 */ /* 0x000fe400080f0c05 */
[----:B------:R-:W-:Y:S01]  /*ae20*/  ISETP.GE.AND P0, PT, R30, UR4, PT ;  /* 0x000000041e007c0c */ /* 0x000fe2000bf06270 */
[----:B------:R-:W-:-:S03]  /*ae30*/  UMOV UR4, 0xffffffff ;  /* 0xffffffff00047882 */ /* 0x000fc60000000000 */
[----:B0-----:R-:W-:Y:S09]  /*ae40*/  BRA.DIV UR4, `(.L_x_6806) ;  /* 0x0000003a04d07947 */ /* 0x001ff2000b800000 */
        /* <DEDUP_REMOVED lines=71> */
[----:B0-----:R1:W-:Y:S02]  /*b2c0*/  @!P2 LDGSTS.E.BYPASS.LTC128B.128 [R10+0x17400], desc[UR50][R2.64+0x80], !P1 ;  /* 0x17400080020aafae */ /* 0x0013e4000c901d72 */
.L_x_6901:
        /* <DEDUP_REMOVED lines=10> */
[----:B------:R0:W-:Y:S02]  /*b370*/  LDGSTS.E.BYPASS.LTC128B.128 [R10+0x17c00], desc[UR50][R2.64+0x80], !P1 ;  /* 0x17c00080020a7fae */ /* 0x0001e4000c901d72 */
.L_x_6808:
[----:B------:R-:W-:Y:S05]  /*b380*/  BSYNC B0 ;  /* 0x0000000000007941 */ /* 0x000fea0003800000 */
.L_x_6807:
[----:B------:R-:W-:Y:S01]  /*b390*/  NOP ;  /* 0x0000000000007918 */ /* 0x000fe20000000000 */
[----:B------:R-:W-:-:S13]  /*b3a0*/  PLOP3.LUT P0, PT, PT, PT, PT, 0x80, 0x0 ;  /* 0x000000000000781c */ /* 0x000fda0003f0f070 */
.L_x_6809:
        /* <DEDUP_REMOVED lines=16> */
[----:B------:R-:W-:Y:S01]  /*b4b0*/  ISETP.GE.AND P0, PT, R35, 0x81, PT ;  /* 0x000000812300780c */ /* 0x000fe20003f06270 */
[----:B------:R-:W1:Y:S02]  /*b4c0*/  SYNCS.PHASECHK.TRANS64.TRYWAIT P1, [R22+URZ+0x28820], R3 ;  /* 0x02882003160075a7 */ /* 0x000e64000802017f */
[----:B01----:R-:W-:Y:S10]  /*b4d0*/  @!P1 BRA `(.L_x_6811) ;  /* 0x0000003c00ac9947 */ /* 0x003ff40003800000 */
.L_x_6902:
[----:B------:R-:W-:Y:S05]  /*b4e0*/  BSYNC B0 ;  /* 0x0000000000007941 */ /* 0x000fea0003800000 */
.L_x_6810:
[----:B------:R-:W-:Y:S04]  /*b4f0*/  BSSY B0, `(.L_x_6812) ;  /* 0x000010e000007945 */ /* 0x000fe80003800000 */
[----:B------:R-:W-:Y:S05]  /*b500*/  @!P0 BRA `(.L_x_6813) ;  /* 0x0000001000308947 */ /* 0x000fea0003800000 */
[----:B------:R-:W3:Y:S01]  /*b510*/  LDL.LU R0, [R1+0x18] ;  /* 0x0000180001007983 */ /* 0x000ee20000300800 */
[----:B------:R-:W-:Y:S01]  /*b520*/  ULDC UR4, c[0x0][0x2f4] ;  /* 0x0000bd0000047ab9 */ /* 0x000fe20000000800 */
[----:B------:R-:W-:Y:S01]  /*b530*/  MOV R17, R28 ;  /* 0x0000001c00117202 */ /* 0x000fe20000000f00 */
[----:B------:R-:W-:Y:S01]  /*b540*/  IMAD.MOV.U32 R10, RZ, RZ, R25 ;  /* 0x000000ffff0a7224 */ /* 0x000fe200078e0019 */
[----:B------:R-:W-:Y:S01]  /*b550*/  ISETP.GE.AND P2, PT, R30, UR4, PT ;  /* 0x000000041e007c0c */ /* 0x000fe2000bf46270 */
[----:B------:R-:W-:Y:S01]  /*b560*/  IMAD.MOV.U32 R31, RZ, RZ, R26 ;  /* 0x000000ffff1f7224 */ /* 0x000fe200078e001a */
[----:B------:R-:W-:Y:S02]  /*b570*/  ISETP.GE.AND P1, PT, R29, UR4, PT ;  /* 0x000000041d007c0c */ /* 0x000fe4000bf26270 */
[----:B---3--:R-:W-:-:S11]  /*b580*/  LEA.HI.SX32 R6, R0, 0xfffffffe, 0x19 ;  /* 0xfffffffe00067811 */ /* 0x008fd600078fcaff */
.L_x_6826:
[----:B0-----:R-:W0:Y:S01]  /*b590*/  S2R R3, SR_TID.X ;  /* 0x0000000000037919 */ /* 0x001e220000002100 */
[----:B------:R-:W1:Y:S01]  /*b5a0*/  LDC R4, c[0x0][0x430] ;  /* 0x00010c00ff047b82 */ /* 0x000e620000000800 */
[----:B------:R-:W-:Y:S05]  /*b5b0*/  YIELD ;  /* 0x0000000000007946 */ /* 0x000fea0003800000 */
[----:B------:R-:W-:Y:S01]  /*b5c0*/  ULDC.64 UR4, c[0x0][0x428] ;  /* 0x00010a0000047ab9 */ /* 0x000fe20000000a00 */
[----:B------:R-:W-:Y:S01]  /*b5d0*/  VIADD R25, R10, 0x1 ;  /* 0x000000010a197836 */ /* 0x000fe20000000000 */
[----:B-1----:R-:W-:Y:S02]  /*b5e0*/  ISETP.NE.AND P0, PT, R4, 0x1, PT ;  /* 0x000000010400780c */ /* 0x002fe40003f05270 */
[C---:B0-----:R-:W-:Y:S01]  /*b5f0*/  LOP3.LUT R0, R3.reuse, 0x7f, RZ, 0xc0, !PT ;  /* 0x0000007f03007812 */ /* 0x041fe200078ec0ff */
[----:B------:R-:W-:-:S03]  /*b600*/  IMAD.SHL.U32 R4, R3, 0x10, RZ ;  /* 0x0000001003047824 */ /* 0x000fc600078e00ff */
[----:B------:R-:W-:-:S07]  /*b610*/  SHF.R.U32.HI R5, RZ, 0x3, R0 ;  /* 0x00000003ff057819 */ /* 0x000fce0000011600 */
[----:B------:R-:W0:Y:S01]  /*b620*/  @P0 LDC R0, c[0x0][0x434] ;  /* 0x00010d00ff000b82 */ /* 0x000e220000000800 */
[----:B------:R-:W-:Y:S01]  /*b630*/  LOP3.LUT R4, R4, 0x70, RZ, 0xc0, !PT ;  /* 0x0000007004047812 */ /* 0x000fe200078ec0ff */
[----:B------:R-:W-:-:S06]  /*b640*/  IMAD R7, R6, 0x80, R5 ;  /* 0x0000008006077824 */ /* 0x000fcc00078e0205 */
[----:B------:R-:W1:Y:S01]  /*b650*/  @P0 LDC R3, c[0x0][0x438] ;  /* 0x00010e00ff030b82 */ /* 0x000e620000000800 */
[----:B------:R-:W-:-:S05]  /*b660*/  IADD3 R7, R4, R7, R36 ;  /* 0x0000000704077210 */ /* 0x000fca0007ffe024 */
[----:B------:R-:W-:Y:S02]  /*b670*/  IMAD.MOV.U32 R8, RZ, RZ, R7 ;  /* 0x000000ffff087224 */ /* 0x000fe400078e0007 */
[----:B0-----:R-:W-:-:S05]  /*b680*/  @P0 IMAD.HI.U32 R0, R7, R0, RZ ;  /* 0x0000000007000227 */ /* 0x001fca00078e00ff */
[----:B-1----:R-:W-:Y:S01]  /*b690*/  @P0 SHF.R.U32.HI R8, RZ, R3, R0 ;  /* 0x00000003ff080219 */ /* 0x002fe20000011600 */
[----:B------:R-:W-:-:S03]  /*b6a0*/  IMAD R0, R37, UR4, RZ ;  /* 0x0000000425007c24 */ /* 0x000fc6000f8e02ff */
[--C-:B------:R-:W-:Y:S01]  /*b6b0*/  SHF.R.S32.HI R3, RZ, 0x1f, R8.reuse ;  /* 0x0000001fff037819 */ /* 0x100fe20000011408 */
[----:B------:R-:W-:Y:S02]  /*b6c0*/  IMAD.MOV.U32 R2, RZ, RZ, R8 ;  /* 0x000000ffff027224 */ /* 0x000fe400078e0008 */
[C---:B------:R-:W-:Y:S02]  /*b6d0*/  IMAD R5, R33.reuse, UR5, R0 ;  /* 0x0000000521057c24 */ /* 0x040fe4000f8e0200 */
[----:B------:R-:W-:Y:S01]  /*b6e0*/  IMAD.WIDE.U32 R2, R33, UR4, R2 ;  /* 0x0000000421027c25 */ /* 0x000fe2000f8e0002 */
[----:B------:R-:W-:-:S03]  /*b6f0*/  ULDC.64 UR4, c[0x0][0x418] ;  /* 0x0001060000047ab9 */ /* 0x000fc60000000a00 */
[----:B------:R-:W-:Y:S01]  /*b700*/  IMAD.IADD R3, R5, 0x1, R3 ;  /* 0x0000000105037824 */ /* 0x000fe200078e0203 */
[----:B------:R-:W-:Y:S01]  /*b710*/  LEA R4, P0, R2, UR4, 0x2 ;  /* 0x0000000402047c11 */ /* 0x000fe2000f8010ff */
[----:B------:R-:W-:-:S03]  /*b720*/  ULDC UR4, c[0x0][0x430] ;  /* 0x00010c0000047ab9 */ /* 0x000fc60000000800 */
[----:B------:R-:W-:Y:S02]  /*b730*/  LEA.HI.X R5, R2, UR5, R3, 0x2, P0 ;  /* 0x0000000502057c11 */ /* 0x000fe400080f1403 */
[----:B------:R-:W-:Y:S01]  /*b740*/  MOV R9, UR37 ;  /* 0x0000002500097c02 */ /* 0x000fe20008000f00 */
[----:B------:R-:W-:Y:S01]  /*b750*/  IMAD.MOV R2, RZ, RZ, -R8 ;  /* 0x000000ffff027224 */ /* 0x000fe200078e0a08 */
[----:B------:R-:W-:Y:S01]  /*b760*/  ISETP.NE.AND P0, PT, R25, 0x2, PT ;  /* 0x000000021900780c */ /* 0x000fe20003f05270 */
[----:B------:R0:W3:Y:S01]  /*b770*/  LDG.E R0, desc[UR50][R4.64] ;  /* 0x0000003204007981 */ /* 0x0000e2000c1e1900 */
[----:B------:R-:W-:Y:S02]  /*b780*/  ISETP.NE.AND P3, PT, R9, 0x3, PT ;  /* 0x000000030900780c */ /* 0x000fe40003f65270 */
[----:B------:R-:W-:Y:S01]  /*b790*/  SEL R28, RZ, 0x1, P0 ;  /* 0x00000001ff1c7807 */ /* 0x000fe20000000000 */
[----:B------:R-:W-:Y:S01]  /*b7a0*/  IMAD.MOV.U32 R26, RZ, RZ, R6 ;  /* 0x000000ffff1a7224 */ /* 0x000fe200078e0006 */
[----:B------:R-:W-:-:S02]  /*b7b0*/  SEL R25, R25, RZ, P0 ;  /* 0x000000ff19197207 */ /* 0x000fc40000000000 */
[----:B------:R-:W-:Y:S01]  /*b7c0*/  LOP3.LUT R28, R17, R28, RZ, 0x3c, !PT ;  /* 0x0000001c111c7212 */ /* 0x000fe200078e3cff */
[----:B0-----:R-:W-:Y:S01]  /*b7d0*/  IMAD R4, R2, UR4, R7 ;  /* 0x0000000402047c24 */ /* 0x001fe2000f8e0207 */
[----:B---3--:R-:W-:-:S05]  /*b7e0*/  SHF.R.S32.HI R21, RZ, 0x1f, R0 ;  /* 0x0000001fff157819 */ /* 0x008fca0000011400 */
[----:B------:R-:W-:Y:S05]  /*b7f0*/  @!P3 BRA `(.L_x_6814) ;  /* 0x000000000004b947 */ /* 0x000fea0003800000 */
[----:B------:R-:W-:Y:S01]  /*b800*/  BPT.TRAP 0x1 ;  /* 0x000000040000795c */ /* 0x000fe20000300000 */
.L_x_6814:
[----:B------:R-:W-:Y:S01]  /*b810*/  IMAD R6, R25, 0x8, R22 ;  /* 0x0000000819067824 */ /* 0x000fe200078e0216 */
[----:B------:R-:W-:Y:S01]  /*b820*/  SHF.L.U32 R3, R28, 0x1f, RZ ;  /* 0x0000001f1c037819 */ /* 0x000fe200000006ff */
[----:B------:R-:W-:Y:S03]  /*b830*/  BSSY B1, `(.L_x_6815) ;  /* 0x0000003000017945 */ /* 0x000fe60003800000 */
[----:B------:R-:W0:Y:S02]  /*b840*/  SYNCS.PHASECHK.TRANS64.TRYWAIT P0, [R6+URZ+0x28840], R3 ;  /* 0x02884003060075a7 */ /* 0x000e24000800017f */
[----:B0-----:R-:W-:Y:S05]  /*b850*/  @!P0 BRA `(.L_x_6816) ;  /* 0x0000003800e08947 */ /* 0x001fea0003800000 */
.L_x_6903:
[----:B------:R-:W-:Y:S05]  /*b860*/  BSYNC B1 ;  /* 0x0000000000017941 */ /* 0x000fea0003800000 */
.L_x_6815:
[----:B------:R-:W-:Y:S01]  /*b870*/  SHF.R.S32.HI R20, RZ, 0x1f, R4 ;  /* 0x0000001fff147819 */ /* 0x000fe20000011404 */
[----:B------:R-:W-:Y:S01]  /*b880*/  ULDC.64 UR4, c[0x0][0x300] ;  /* 0x0000c00000047ab9 */ /* 0x000fe20000000a00 */
[C---:B------:R-:W-:Y:S01]  /*b890*/  LOP3.LUT P4, RZ, R27.reuse, 0x2, RZ, 0xc0, !PT ;  /* 0x000000021bff7812 */ /* 0x040fe2000788c0ff */
        /* <DEDUP_REMOVED lines=24> */
[----:B------:R-:W1:Y:S02]  /*ba20*/  SHFL.IDX PT, R3, R9, RZ, 0x181f ;  /* 0x00181fff09037589 */ /* 0x000e6400000e0000 */
[----:B0-----:R-:W-:-:S04]  /*ba30*/  IADD3 R2, P0, R2, R5, RZ ;  /* 0x0000000502027210 */ /* 0x001fc80007f1e0ff */
[----:B-1----:R-:W-:-:S05]  /*ba40*/  IADD3.X R3, RZ, R3, RZ, P0, !PT ;  /* 0x00000003ff037210 */ /* 0x002fca00007fe4ff */
[----:B------:R-:W-:Y:S01]  /*ba50*/  @!PT LDS RZ, [RZ] ;  /* 0x00000000fffff984 */ /* 0x000fe20000000800 */
[----:B------:R-:W-:Y:S04]  /*ba60*/  LDGSTS.E.BYPASS.LTC128B.128 [R8+0x18400], desc[UR50][R2.64], !P4 ;  /* 0x1840000002087fae */ /* 0x000fe8000e101d72 */
[----:B------:R0:W-:Y:S04]  /*ba70*/  LDGSTS.E.BYPASS.LTC128B.128 [R8+0x1c400], desc[UR50][R2.64+0x80], !P3 ;  /* 0x1c40008002087fae */ /* 0x0001e8000d901d72 */
[----:B0-----:R-:W0:Y:S04]  /*ba80*/  SHFL.IDX PT, R2, R7, 0x1, 0x181f ;  /* 0x00381f0007027f89 */ /* 0x001e2800000e0000 */
[----:B------:R-:W1:Y:S01]  /*ba90*/  SHFL.IDX PT, R3, R9, 0x1, 0x181f ;  /* 0x00381f0009037f89 */ /* 0x000e6200000e0000 */
[----:B0-----:R-:W-:-:S05]  /*baa0*/  IADD3 R2, P0, R2, R5, RZ ;  /* 0x0000000502027210 */ /* 0x001fca0007f1e0ff */
[----:B-1----:R-:W-:-:S05]  /*bab0*/  IMAD.X R3, RZ, RZ, R3, P0 ;  /* 0x000000ffff037224 */ /* 0x002fca00000e0603 */
        /* <DEDUP_REMOVED lines=27> */
[----:B------:R-:W1:Y:S04]  /*bc70*/  SHFL.IDX PT, R3, R9, 0x6, 0x181f ;  /* 0x00d81f0009037f89 */ /* 0x000e6800000e0000 */
[----:B------:R-:W3:Y:S01]  /*bc80*/  SHFL.IDX PT, R9, R9, 0x7, 0x181f ;  /* 0x00f81f0009097f89 */ /* 0x000ee200000e0000 */
[----:B0-----:R-:W-:-:S05]  /*bc90*/  IADD3 R2, P0, R2, R5, RZ ;  /* 0x0000000502027210 */ /* 0x001fca0007f1e0ff */
[----:B-1----:R-:W-:-:S05]  /*bca0*/  IMAD.X R3, RZ, RZ, R3, P0 ;  /* 0x000000ffff037224 */ /* 0x002fca00000e0603 */
[----:B------:R-:W-:Y:S04]  /*bcb0*/  LDGSTS.E.BYPASS.LTC128B.128 [R8+0x1b400], desc[UR50][R2.64], !P4 ;  /* 0x1b40000002087fae */ /* 0x000fe8000e101d72 */
[----:B------:R0:W-:Y:S04]  /*bcc0*/  LDGSTS.E.BYPASS.LTC128B.128 [R8+0x1f400], desc[UR50][R2.64+0x80], !P3 ;  /* 0x1f40008002087fae */ /* 0x0001e8000d901d72 */
[----:B0--3--:R0:W1:Y:S02]  /*bcd0*/  SHFL.IDX PT, R2, R7, 0x7, 0x181f ;  /* 0x00f81f0007027f89 */ /* 0x00906400000e0000 */
.L_x_6921:
[----:B-1----:R-:W-:-:S05]  /*bce0*/  IADD3 R2, P0, R2, R5, RZ ;  /* 0x0000000502027210 */ /* 0x002fca0007f1e0ff */
[----:B------:R-:W-:Y:S01]  /*bcf0*/  IMAD.X R3, RZ, RZ, R9, P0 ;  /* 0x000000ffff037224 */ /* 0x000fe200000e0609 */
[----:B------:R-:W-:-:S04]  /*bd00*/  PLOP3.LUT P0, PT, PT, PT, PT, 0x80, 0x0 ;  /* 0x000000000000781c */ /* 0x000fc80003f0f070 */
[----:B------:R-:W-:Y:S01]  /*bd10*/  @!PT LDS RZ, [RZ] ;  /* 0x00000000fffff984 */ /* 0x000fe20000000800 */
[----:B------:R-:W-:Y:S01]  /*bd20*/  @!PT LDS RZ, [RZ] ;  /* 0x00000000fffff984 */ /* 0x000fe20000000800 */
[----:B------:R-:W-:Y:S01]  /*bd30*/  @!PT LDS RZ, [RZ] ;  /* 0x00000000fffff984 */ /* 0x000fe20000000800 */
[----:B------:R1:W-:Y:S04]  /*bd40*/  LDGSTS.E.BYPASS.LTC128B.128 [R8+0x1bc00], desc[UR50][R2.64], !P4 ;  /* 0x1bc0000002087fae */ /* 0x0003e8000e101d72 */
[----:B------:R1:W-:Y:S01]  /*bd50*/  LDGSTS.E.BYPASS.LTC128B.128 [R8+0x1fc00], desc[UR50][R2.64+0x80], !P3 ;  /* 0x1fc0008002087fae */ /* 0x0003e2000d901d72 */
[----:B------:R-:W-:-:S04]  /*bd60*/  NOP ;  /* 0x0000000000007918 */ /* 0x000fc80000000000 */
.L_x_6818:
        /* <DEDUP_REMOVED lines=11> */
.L_x_6819:
[----:B------:R1:W-:Y:S01]  /*be20*/  SYNCS.ARRIVE.TRANS64.A1T0 RZ, [R6+URZ+0x28830], RZ ;  /* 0x028830ff06ff79a7 */ /* 0x0003e2000810003f */
[----:B------:R-:W-:Y:S05]  /*be30*/  @!P4 BRA `(.L_x_6820) ;  /* 0x000000000004c947 */ /* 0x000fea0003800000 */
[----:B------:R-:W-:Y:S01]  /*be40*/  BPT.TRAP 0x1 ;  /* 0x000000040000795c */ /* 0x000fe20000300000 */
.L_x_6820:
[----:B------:R-:W-:Y:S01]  /*be50*/  SHF.L.U32 R3, R17, 0x1f, RZ ;  /* 0x0000001f11037819 */ /* 0x000fe200000006ff */
[----:B-1----:R-:W-:Y:S01]  /*be60*/  IMAD R6, R10, 0x8, R22 ;  /* 0x000000080a067824 */ /* 0x002fe200078e0216 */
[----:B------:R-:W-:Y:S01]  /*be70*/  BSSY B1, `(.L_x_6821) ;  /* 0x0000004000017945 */ /* 0x000fe20003800000 */
[----:B------:R-:W-:Y:S02]  /*be80*/  IMAD R8, R31, -0x80, R35 ;  /* 0xffffff801f087824 */ /* 0x000fe400078e0223 */
[----:B------:R-:W1:Y:S02]  /*be90*/  SYNCS.PHASECHK.TRANS64.TRYWAIT P0, [R6+URZ+0x28860], R3 ;  /* 0x02886003060075a7 */ /* 0x000e64000800017f */
[----:B-1----:R-:W-:Y:S05]  /*bea0*/  @!P0 BRA `(.L_x_6822) ;  /* 0x0000003c00ac8947 */ /* 0x002fea0003800000 */
.L_x_6922:
[----:B------:R-:W-:Y:S05]  /*beb0*/  BSYNC B1 ;  /* 0x0000000000017941 */ /* 0x000fea0003800000 */
.L_x_6821:
[----:B------:R-:W3:Y:S01]  /*bec0*/  S2R R2, SR_TID.X ;  /* 0x0000000000027919 */ /* 0x000ee20000002100 */
[----:B------:R-:W-:Y:S01]  /*bed0*/  UMOV UR4, 0xffffffff ;  /* 0xffffffff00047882 */ /* 0x000fe20000000000 */
[----:B0-----:R-:W-:Y:S01]  /*bee0*/  IMAD R7, R10, 0x4000, R34 ;  /* 0x000040000a077824 */ /* 0x001fe200078e0222 */
[----:B---3--:R-:W-:-:S04]  /*bef0*/  LOP3.LUT R2, R2, 0x7f, RZ, 0xc0, !PT ;  /* 0x0000007f02027812 */ /* 0x008fc800078ec0ff */
[----:B------:R-:W-:-:S05]  /*bf00*/  SHF.R.U32.HI R2, RZ, 0x3, R2 ;  /* 0x00000003ff027819 */ /* 0x000fca0000011602 */
[----:B------:R-:W-:Y:S01]  /*bf10*/  IMAD.IADD R8, R8, 0x1, -R2 ;  /* 0x0000000108087824 */ /* 0x000fe200078e0a02 */
[----:B------:R-:W-:Y:S06]  /*bf20*/  BRA.DIV UR4, `(.L_x_6823) ;  /* 0x0000003e04a07947 */ /* 0x000fec000b800000 */
[----:B--2---:R-:W0:Y:S01]  /*bf30*/  SHFL.IDX PT, R14, R23, RZ, 0x181f ;  /* 0x00181fff170e7589 */ /* 0x004e2200000e0000 */
[----:B------:R-:W-:-:S03]  /*bf40*/  IMAD R7, R7, 0x2, R22 ;  /* 0x0000000207077824 */ /* 0x000fc600078e0216 */
[----:B-1----:R-:W1:Y:S01]  /*bf50*/  SHFL.IDX PT, R3, R24, RZ, 0x181f ;  /* 0x00181fff18037589 */ /* 0x002e6200000e0000 */
[----:B0-----:R-:W-:-:S03]  /*bf60*/  IADD3 R2, P0, R14, R5, RZ ;  /* 0x000000050e027210 */ /* 0x001fc60007f1e0ff */
[----:B------:R-:W0:Y:S02]  /*bf70*/  SHFL.IDX PT, R14, R23, 0x1, 0x181f ;  /* 0x00381f00170e7f89 */ /* 0x000e2400000e0000 */
[----:B-1----:R-:W-:Y:S01]  /*bf80*/  IMAD.X R3, RZ, RZ, R3, P0 ;  /* 0x000000ffff037224 */ /* 0x002fe200000e0603 */
        /* <DEDUP_REMOVED lines=30> */
[----:B------:R-:W0:Y:S01]  /*c170*/  SHFL.IDX PT, R14, R23, 0x5, 0x181f ;  /* 0x00b81f00170e7f89 */ /* 0x000e2200000e0000 */
[----:B-1----:R-:W-:Y:S02]  /*c180*/  IADD3.X R3, RZ, R3, RZ, P0, !PT ;  /* 0x00000003ff037210 */ /* 0x002fe400007fe4ff */
        /* <DEDUP_REMOVED lines=20> */
[----:B--2-4-:R3:W-:Y:S02]  /*c2d0*/  LDGSTS.E.BYPASS.LTC128B.128 [R7+0x7400], desc[UR50][R2.64+0x80], !P0 ;  /* 0x0740008002077fae */ /* 0x0147e4000c101d72 */
.L_x_6940:
        /* <DEDUP_REMOVED lines=29> */
.L_x_6824:
        /* <DEDUP_REMOVED lines=11> */
.L_x_6825:
[C---:B------:R-:W-:Y:S01]  /*c560*/  ISETP.GT.AND P0, PT, R26.reuse, RZ, PT ;  /* 0x000000ff1a00720c */ /* 0x040fe20003f04270 */
[----:B------:R0:W-:Y:S01]  /*c570*/  SYNCS.ARRIVE.TRANS64.A1T0 RZ, [R6+URZ+0x28850], RZ ;  /* 0x028850ff06ff79a7 */ /* 0x0001e2000810003f */
[----:B------:R-:W-:Y:S01]  /*c580*/  MOV R17, R28 ;  /* 0x0000001c00117202 */ /* 0x000fe20000000f00 */
[----:B------:R-:W-:Y:S02]  /*c590*/  IMAD.MOV.U32 R10, RZ, RZ, R25 ;  /* 0x000000ffff0a7224 */ /* 0x000fe400078e0019 */
[----:B------:R-:W-:Y:S02]  /*c5a0*/  IMAD.MOV.U32 R31, RZ, RZ, R26 ;  /* 0x000000ffff1f7224 */ /* 0x000fe400078e001a */
[----:B0-----:R-:W-:-:S06]  /*c5b0*/  VIADD R6, R26, 0xffffffff ;  /* 0xffffffff1a067836 */ /* 0x001fcc0000000000 */
[----:B------:R-:W-:Y:S05]  /*c5c0*/  @P0 BRA `(.L_x_6826) ;  /* 0xffffffec00f00947 */ /* 0x000fea000383ffff */
.L_x_6813:
[----:B------:R-:W-:Y:S05]  /*c5d0*/  BSYNC B0 ;  /* 0x0000000000007941 */ /* 0x000fea0003800000 */
.L_x_6812:
        /* <DEDUP_REMOVED lines=17> */
.L_x_6828:
[----:B------:R-:W-:Y:S05]  /*c6f0*/  BSYNC B0 ;  /* 0x0000000000007941 */ /* 0x000fea0003800000 */
.L_x_6827:
[----:B------:R-:W-:-:S05]  /*c700*/  IMAD.U32 R0, RZ, RZ, UR37 ;  /* 0x00000025ff007e24 */ /* 0x000fca000f8e00ff */
[----:B------:R-:W-:-:S13]  /*c710*/  ISETP.NE.AND P0, PT, R0, 0x3, PT ;  /* 0x000000030000780c */ /* 0x000fda0003f05270 */
[----:B------:R-:W-:Y:S05]  /*c720*/  @!P0 BRA `(.L_x_6829) ;  /* 0x0000000000048947 */ /* 0x000fea0003800000 */
[----:B------:R-:W-:Y:S01]  /*c730*/  BPT.TRAP 0x1 ;  /* 0x000000040000795c */ /* 0x000fe20000300000 */
.L_x_6829:
[----:B------:R-:W-:Y:S01]  /*c740*/  IMAD R0, R25, 0x8, R22 ;  /* 0x0000000819007824 */ /* 0x000fe200078e0216 */
[----:B0-----:R-:W-:Y:S01]  /*c750*/  SHF.L.U32 R3, R28, 0x1f, RZ ;  /* 0x0000001f1c037819 */ /* 0x001fe200000006ff */
[----:B------:R-:W-:Y:S01]  /*c760*/  BSSY B0, `(.L_x_6830) ;  /* 0x0000004000007945 */ /* 0x000fe20003800000 */
[----:B------:R-:W-:Y:S02]  /*c770*/  IMAD R6, R26, -0x80, R35 ;  /* 0xffffff801a067824 */ /* 0x000fe400078e0223 */
[----:B------:R-:W0:Y:S02]  /*c780*/  SYNCS.PHASECHK.TRANS64.TRYWAIT P0, [R0+URZ+0x28860], R3 ;  /* 0x02886003000075a7 */ /* 0x000e24000800017f */
[----:B0-----:R-:W-:Y:S05]  /*c790*/  @!P0 BRA `(.L_x_6831) ;  /* 0x0000003c00f08947 */ /* 0x001fea0003800000 */
.L_x_6941:
[----:B------:R-:W-:Y:S05]  /*c7a0*/  BSYNC B0 ;  /* 0x0000000000007941 */ /* 0x000fea0003800000 */
.L_x_6830:
        /* <DEDUP_REMOVED lines=12> */
[----:B------:R-:W-:Y:S01]  /*c870*/  ISETP.GE.AND P0, PT, R29, UR4, PT ;  /* 0x000000041d007c0c */ /* 0x000fe2000bf06270 */
[----:B------:R-:W-:Y:S01]  /*c880*/  IMAD R4, R9, 0x2, R22 ;  /* 0x0000000209047824 */ /* 0x000fe200078e0216 */
[C---:B------:R-:W-:Y:S01]  /*c890*/  ISETP.LT.OR P2, PT, R6.reuse, 0x1, P1 ;  /* 0x000000010600780c */ /* 0x040fe20000f41670 */
[----:B------:R-:W2:Y:S01]  /*c8a0*/  SHFL.IDX PT, R10, R23, 0x1, 0x181f ;  /* 0x00381f00170a7f89 */ /* 0x000ea200000e0000 */
[----:B------:R-:W-:-:S03]  /*c8b0*/  ISETP.LT.OR P3, PT, R6, 0x1, P0 ;  /* 0x000000010600780c */ /* 0x000fc60000761670 */
[----:B------:R-:W3:Y:S04]  /*c8c0*/  SHFL.IDX PT, R7, R24, 0x1, 0x181f ;  /* 0x00381f0018077f89 */ /* 0x000ee800000e0000 */
[----:B------:R-:W-:Y:S01]  /*c8d0*/  SHFL.IDX PT, R8, R24, 0x2, 0x181f ;  /* 0x00581f0018087f89 */ /* 0x000fe200000e0000 */
[----:B-1----:R-:W-:-:S03]  /*c8e0*/  IADD3 R2, P4, R14, R5, RZ ;  /* 0x000000050e027210 */ /* 0x002fc60007f9e0ff */
[----:B------:R-:W1:Y:S01]  /*c8f0*/  SHFL.IDX PT, R14, R23, 0x2, 0x181f ;  /* 0x00581f00170e7f89 */ /* 0x000e6200000e0000 */
[----:B0-----:R-:W-:-:S05]  /*c900*/  IADD3.X R3, RZ, R3, RZ, P4, !PT ;  /* 0x00000003ff037210 */ /* 0x001fca00027fe4ff */
[----:B------:R-:W-:Y:S01]  /*c910*/  LDGSTS.E.BYPASS.LTC128B.128 [R4+0x400], desc[UR50][R2.64], !P2 ;  /* 0x0040000002047fae */ /* 0x000fe2000d101d72 */
[----:B------:R-:W-:-:S03]  /*c920*/  ISETP.LT.OR P2, PT, R6, 0x11, P1 ;  /* 0x000000110600780c */ /* 0x000fc60000f41670 */
[----:B------:R2:W-:Y:S01]  /*c930*/  LDGSTS.E.BYPASS.LTC128B.128 [R4+0x4400], desc[UR50][R2.64+0x80], !P3 ;  /* 0x0440008002047fae */ /* 0x0005e2000d901d72 */
[----:B------:R-:W-:Y:S02]  /*c940*/  ISETP.LT.OR P3, PT, R6, 0x11, P0 ;  /* 0x000000110600780c */ /* 0x000fe40000761670 */
[----:B--2---:R-:W-:Y:S02]  /*c950*/  IADD3 R2, P4, R10, R5, RZ ;  /* 0x000000050a027210 */ /* 0x004fe40007f9e0ff */
[----:B------:R-:W-:Y:S03]  /*c960*/  SHFL.IDX PT, R10, R23, 0x4, 0x181f ;  /* 0x00981f00170a7f89 */ /* 0x000fe600000e0000 */
[----:B---3--:R-:W-:Y:S02]  /*c970*/  IMAD.X R3, RZ, RZ, R7, P4 ;  /* 0x000000ffff037224 */ /* 0x008fe400020e0607 */
[----:B------:R-:W-:Y:S04]  /*c980*/  SHFL.IDX PT, R7, R24, 0x3, 0x181f ;  /* 0x00781f0018077f89 */ /* 0x000fe800000e0000 */
[----:B------:R-:W-:Y:S01]  /*c990*/  LDGSTS.E.BYPASS.LTC128B.128 [R4+0xc00], desc[UR50][R2.64], !P2 ;  /* 0x00c0000002047fae */ /* 0x000fe2000d101d72 */
[----:B------:R-:W-:-:S03]  /*c9a0*/  ISETP.LT.OR P2, PT, R6, 0x21, P1 ;  /* 0x000000210600780c */ /* 0x000fc60000f41670 */
[----:B------:R1:W-:Y:S01]  /*c9b0*/  LDGSTS.E.BYPASS.LTC128B.128 [R4+0x4c00], desc[UR50][R2.64+0x80], !P3 ;  /* 0x04c0008002047fae */ /* 0x0003e2000d901d72 */
[----:B------:R-:W-:Y:S02]  /*c9c0*/  ISETP.LT.OR P3, PT, R6, 0x21, P0 ;  /* 0x000000210600780c */ /* 0x000fe40000761670 */
[----:B-1----:R-:W-:Y:S02]  /*c9d0*/  IADD3 R2, P4, R14, R5, RZ ;  /* 0x000000050e027210 */ /* 0x002fe40007f9e0ff */
[----:B------:R-:W0:Y:S03]  /*c9e0*/  SHFL.IDX PT, R14, R23, 0x3, 0x181f ;  /* 0x00781f00170e7f89 */ /* 0x000e2600000e0000 */
[----:B------:R-:W-:Y:S02]  /*c9f0*/  IMAD.X R3, RZ, RZ, R8, P4 ;  /* 0x000000ffff037224 */ /* 0x000fe400020e0608 */
[----:B------:R-:W1:Y:S04]  /*ca00*/  SHFL.IDX PT, R8, R24, 0x4, 0x181f ;  /* 0x00981f0018087f89 */ /* 0x000e6800000e0000 */
[----:B------:R-:W-:Y:S01]  /*ca10*/  LDGSTS.E.BYPASS.LTC128B.128 [R4+0x1400], desc[UR50][R2.64], !P2 ;  /* 0x0140000002047fae */ /* 0x000fe2000d101d72 */
[----:B------:R-:W-:-:S03]  /*ca20*/  ISETP.LT.OR P2, PT, R6, 0x31, P1 ;  /* 0x000000310600780c */ /* 0x000fc60000f41670 */
[----:B------:R0:W-:Y:S01]  /*ca30*/  LDGSTS.E.BYPASS.LTC128B.128 [R4+0x5400], desc[UR50][R2.64+0x80], !P3 ;  /* 0x0540008002047fae */ /* 0x0001e2000d901d72 */
[----:B------:R-:W-:Y:S02]  /*ca40*/  ISETP.LT.OR P3, PT, R6, 0x31, P0 ;  /* 0x000000310600780c */ /* 0x000fe40000761670 */
[----:B0-----:R-:W-:Y:S02]  /*ca50*/  IADD3 R2, P4, R14, R5, RZ ;  /* 0x000000050e027210 */ /* 0x001fe40007f9e0ff */
[----:B------:R-:W0:Y:S03]  /*ca60*/  SHFL.IDX PT, R14, R23, 0x5, 0x181f ;  /* 0x00b81f00170e7f89 */ /* 0x000e2600000e0000 */
[----:B------:R-:W-:Y:S02]  /*ca70*/  IMAD.X R3, RZ, RZ, R7, P4 ;  /* 0x000000ffff037224 */ /* 0x000fe400020e0607 */
[----:B------:R-:W2:Y:S04]  /*ca80*/  SHFL.IDX PT, R7, R24, 0x5, 0x181f ;  /* 0x00b81f0018077f89 */ /* 0x000ea800000e0000 */
[----:B------:R-:W-:Y:S01]  /*ca90*/  LDGSTS.E.BYPASS.LTC128B.128 [R4+0x1c00], desc[UR50][R2.64], !P2 ;  /* 0x01c0000002047fae */ /* 0x000fe2000d101d72 */
[----:B------:R-:W-:-:S03]  /*caa0*/  ISETP.LT.OR P2, PT, R6, 0x41, P1 ;  /* 0x000000410600780c */ /* 0x000fc60000f41670 */
[----:B------:R3:W-:Y:S01]  /*cab0*/  LDGSTS.E.BYPASS.LTC128B.128 [R4+0x5c00], desc[UR50][R2.64+0x80], !P3 ;  /* 0x05c0008002047fae */ /* 0x0007e2000d901d72 */
[----:B------:R-:W-:Y:S02]  /*cac0*/  ISETP.LT.OR P3, PT, R6, 0x41, P0 ;  /* 0x000000410600780c */ /* 0x000fe40000761670 */
[----:B---3--:R-:W-:Y:S02]  /*cad0*/  IADD3 R2, P4, R10, R5, RZ ;  /* 0x000000050a027210 */ /* 0x008fe40007f9e0ff */
[----:B------:R-:W3:Y:S03]  /*cae0*/  SHFL.IDX PT, R10, R23, 0x6, 0x181f ;  /* 0x00d81f00170a7f89 */ /* 0x000ee600000e0000 */
[----:B-1----:R-:W-:Y:S02]  /*caf0*/  IMAD.X R3, RZ, RZ, R8, P4 ;  /* 0x000000ffff037224 */ /* 0x002fe400020e0608 */
[----:B------:R-:W1:Y:S04]  /*cb00*/  SHFL.IDX PT, R8, R24, 0x6, 0x181f ;  /* 0x00d81f0018087f89 */ /* 0x000e6800000e0000 */
[----:B------:R-:W-:Y:S01]  /*cb10*/  LDGSTS.E.BYPASS.LTC128B.128 [R4+0x2400], desc[UR50][R2.64], !P2 ;  /* 0x0240000002047fae */ /* 0x000fe2000d101d72 */
[----:B------:R-:W-:-:S03]  /*cb20*/  ISETP.LT.OR P2, PT, R6, 0x51, P1 ;  /* 0x000000510600780c */ /* 0x000fc60000f41670 */
[----:B------:R0:W-:Y:S01]  /*cb30*/  LDGSTS.E.BYPASS.LTC128B.128 [R4+0x6400], desc[UR50][R2.64+0x80], !P3 ;  /* 0x0640008002047fae */ /* 0x0001e2000d901d72 */
[----:B------:R-:W-:-:S03]  /*cb40*/  ISETP.LT.OR P3, PT, R6, 0x51, P0 ;  /* 0x000000510600780c */ /* 0x000fc60000761670 */
[----:B------:R-:W4:Y:S01]  /*cb50*/  SHFL.IDX PT, R24, R24, 0x7, 0x181f ;  /* 0x00f81f0018187f89 */ /* 0x000f2200000e0000 */
[----:B0-----:R-:W-:-:S03]  /*cb60*/  IADD3 R2, P4, R14, R5, RZ ;  /* 0x000000050e027210 */ /* 0x001fc60007f9e0ff */
[----:B------:R0:W0:Y:S02]  /*cb70*/  SHFL.IDX PT, R14, R23, 0x7, 0x181f ;  /* 0x00f81f00170e7f89 */ /* 0x00002400000e0000 */
[----:B--2---:R-:W-:-:S05]  /*cb80*/  IMAD.X R3, RZ, RZ, R7, P4 ;  /* 0x000000ffff037224 */ /* 0x004fca00020e0607 */
[----:B------:R-:W-:Y:S01]  /*cb90*/  LDGSTS.E.BYPASS.LTC128B.128 [R4+0x2c00], desc[UR50][R2.64], !P2 ;  /* 0x02c0000002047fae */ /* 0x000fe2000d101d72 */
[----:B------:R-:W-:-:S03]  /*cba0*/  ISETP.LT.OR P2, PT, R6, 0x61, P1 ;  /* 0x000000610600780c */ /* 0x000fc60000f41670 */
[----:B------:R3:W-:Y:S01]  /*cbb0*/  LDGSTS.E.BYPASS.LTC128B.128 [R4+0x6c00], desc[UR50][R2.64+0x80], !P3 ;  /* 0x06c0008002047fae */ /* 0x0007e2000d901d72 */
[----:B------:R-:W-:Y:S02]  /*cbc0*/  ISETP.LT.OR P3, PT, R6, 0x61, P0 ;  /* 0x000000610600780c */ /* 0x000fe40000761670 */
[----:B---3--:R-:W-:-:S05]  /*cbd0*/  IADD3 R2, P4, R10, R5, RZ ;  /* 0x000000050a027210 */ /* 0x008fca0007f9e0ff */
[----:B-1----:R-:W-:-:S05]  /*cbe0*/  IMAD.X R3, RZ, RZ, R8, P4 ;  /* 0x000000ffff037224 */ /* 0x002fca00020e0608 */
[----:B------:R1:W-:Y:S04]  /*cbf0*/  LDGSTS.E.BYPASS.LTC128B.128 [R4+0x3400], desc[UR50][R2.64], !P2 ;  /* 0x0340000002047fae */ /* 0x0003e8000d101d72 */
[----:B0---4-:R1:W-:Y:S02]  /*cc00*/  LDGSTS.E.BYPASS.LTC128B.128 [R4+0x7400], desc[UR50][R2.64+0x80], !P3 ;  /* 0x0740008002047fae */ /* 0x0113e4000d901d72 */
.L_x_6959:
[C---:B------:R-:W-:Y:S02]  /*cc10*/  ISETP.LT.OR P1, PT, R6.reuse, 0x71, P1 ;  /* 0x000000710600780c */ /* 0x040fe40000f21670 */
[----:B------:R-:W-:Y:S02]  /*cc20*/  ISETP.LT.OR P0, PT, R6, 0x71, P0 ;  /* 0x000000710600780c */ /* 0x000fe40000701670 */
[----:B-1----:R-:W-:-:S05]  /*cc30*/  IADD3 R2, P2, R14, R5, RZ ;  /* 0x000000050e027210 */ /* 0x002fca0007f5e0ff */
[----:B------:R-:W-:-:S05]  /*cc40*/  IMAD.X R3, RZ, RZ, R24, P2 ;  /* 0x000000ffff037224 */ /* 0x000fca00010e0618 */
[----:B------:R-:W-:Y:S01]  /*cc50*/  @!PT LDS RZ, [RZ] ;  /* 0x00000000fffff984 */ /* 0x000fe20000000800 */
[----:B------:R-:W-:Y:S01]  /*cc60*/  @!PT LDS RZ, [RZ] ;  /* 0x00000000fffff984 */ /* 0x000fe20000000800 */
[----:B------:R-:W-:Y:S01]  /*cc70*/  @!PT LDS RZ, [RZ] ;  /* 0x00000000fffff984 */ /* 0x000fe20000000800 */
[----:B------:R0:W-:Y:S04]  /*cc80*/  LDGSTS.E.BYPASS.LTC128B.128 [R4+0x3c00], desc[UR50][R2.64], !P1 ;  /* 0x03c0000002047fae */ /* 0x0001e8000c901d72 */
[----:B------:R0:W-:Y:S01]  /*cc90*/  LDGSTS.E.BYPASS.LTC128B.128 [R4+0x7c00], desc[UR50][R2.64+0x80], !P0 ;  /* 0x07c0008002047fae */ /* 0x0001e2000c101d72 */
[----:B------:R-:W-:Y:S01]  /*cca0*/  PLOP3.LUT P0, PT, PT, PT, PT, 0x80, 0x0 ;  /* 0x000000000000781c */ /* 0x000fe20003f0f070 */
[----:B------:R-:W-:-:S12]  /*ccb0*/  NOP ;  /* 0x0000000000007918 */ /* 0x000fd80000000000 */
.L_x_6833:
        /* <DEDUP_REMOVED lines=11> */
.L_x_6834:
[----:B------:R1:W-:Y:S01]  /*cd70*/  SYNCS.ARRIVE.TRANS64.A1T0 RZ, [R0+URZ+0x28850], RZ ;  /* 0x028850ff00ff79a7 */ /* 0x0003e2000810003f */
[----:B------:R-:W-:-:S05]  /*cd80*/  VIADD R25, R25, 0x1 ;  /* 0x0000000119197836 */ /* 0x000fca0000000000 */
[----:B------:R-:W-:-:S04]  /*cd90*/  ISETP.NE.AND P0, PT, R25, 0x2, PT ;  /* 0x000000021900780c */ /* 0x000fc80003f05270 */
[----:B------:R-:W-:Y:S02]  /*cda0*/  SEL R3, RZ, 0x1, P0 ;  /* 0x00000001ff037807 */ /* 0x000fe40000000000 */
[----:B------:R-:W-:Y:S02]  /*cdb0*/  SEL R25, R25, RZ, P0 ;  /* 0x000000ff19197207 */ /* 0x000fe40000000000 */
[----:B-1----:R-:W-:-:S07]  /*cdc0*/  LOP3.LUT R28, R28, R3, RZ, 0x3c, !PT ;  /* 0x000000031c1c7212 */ /* 0x002fce00078e3cff */
.L_x_6791:
[----:B------:R-:W-:Y:S05]  /*cdd0*/  BSYNC B7 ;  /* 0x0000000000077941 */ /* 0x000fea0003800000 */
.L_x_6789:
        /* <DEDUP_REMOVED lines=11> */
.L_x_6835:
        /* <DEDUP_REMOVED lines=19> */
[----:B------:R-:W1:Y:S02]  /*cfc0*/  SHFL.UP PT, R14, R4, 0x1, RZ ;  /* 0x04200000040e7989 */ /* 0x000e6400000e00ff */
[----:B-1----:R-:W-:-:S05]  /*cfd0*/  SEL R5, R14, RZ, P1 ;  /* 0x000000ff0e057207 */ /* 0x002fca0000800000 */
[----:B------:R-:W-:Y:S02]  /*cfe0*/  IMAD.IADD R6, R4, 0x1, R5 ;  /* 0x0000000104067824 */ /* 0x000fe400078e0205 */
[----:B------:R-:W-:Y:S04]  /*cff0*/  SHFL.IDX PT, R5, R16, RZ, 0x1f ;  /* 0x00001fff10057589 */ /* 0x000fe800000e0000 */
        /* <DEDUP_REMOVED lines=12> */
[----:B------:R1:W2:Y:S02]  /*d0c0*/  SHFL.IDX PT, R14, R6, 0x1f, 0x1f ;  /* 0x03e01f00060e7f89 */ /* 0x0002a400000e0000 */
.L_x_6969:
[----:B------:R-:W-:Y:S02]  /*d0d0*/  ULDC UR4, c[0x0][0xc38] ;  /* 0x00030e0000047ab9 */ /* 0x000fe40000000800 */
[----:B------:R-:W-:-:S04]  /*d0e0*/  IMAD.U32 R7, RZ, RZ, UR4 ;  /* 0x00000004ff077e24 */ /* 0x000fc8000f8e00ff */
[----:B--2---:R-:W-:-:S04]  /*d0f0*/  IMAD R3, R14, R7, RZ ;  /* 0x000000070e037224 */ /* 0x004fc800078e02ff */
[----:B------:R-:W-:-:S05]  /*d100*/  IMAD.IADD R8, R0, 0x1, R3 ;  /* 0x0000000100087824 */ /* 0x000fca00078e0203 */
[----:B------:R-:W-:-:S13]  /*d110*/  ISETP.GT.AND P6, PT, R8, R5, PT ;  /* 0x000000050800720c */ /* 0x000fda0003fc4270 */
[----:B------:R-:W-:Y:S05]  /*d120*/  @P6 BRA `(.L_x_6838) ;  /* 0x00000000009c6947 */ /* 0x000fea0003800000 */
.L_x_6843:
        /* <DEDUP_REMOVED lines=14> */
.L_x_6841:
[----:B------:R-:W-:Y:S05]  /*d210*/  BSYNC B0 ;  /* 0x0000000000007941 */ /* 0x000fea0003800000 */
.L_x_6840:
[----:B------:R-:W-:-:S03]  /*d220*/  UMOV UR4, 0xffffffff ;  /* 0xffffffff00047882 */ /* 0x000fc60000000000 */
[----:B------:R-:W-:Y:S05]  /*d230*/  BRA.DIV UR4, `(.L_x_6842) ;  /* 0x0000004204fc7947 */ /* 0x000fea000b800000 */
[----:B-----5:R-:W3:Y:S02]  /*d240*/  SHFL.UP PT, R14, R4, 0x1, RZ ;  /* 0x04200000040e7989 */ /* 0x020ee400000e00ff */
[----:B---3--:R-:W-:-:S04]  /*d250*/  SEL R13, R14, RZ, P1 ;  /* 0x000000ff0e0d7207 */ /* 0x008fc80000800000 */
[----:B------:R-:W-:-:S05]  /*d260*/  IADD3 R13, R4, R13, RZ ;  /* 0x0000000d040d7210 */ /* 0x000fca0007ffe0ff */
[----:B------:R-:W3:Y:S02]  /*d270*/  SHFL.UP PT, R14, R13, 0x2, RZ ;  /* 0x044000000d0e7989 */ /* 0x000ee400000e00ff */
        /* <DEDUP_REMOVED lines=11> */
[----:B------:R1:W2:Y:S02]  /*d330*/  SHFL.IDX PT, R14, R6, 0x1f, 0x1f ;  /* 0x03e01f00060e7f89 */ /* 0x0002a400000e0000 */
.L_x_6977:
[----:B------:R-:W-:Y:S02]  /*d340*/  ULDC UR4, c[0x0][0xc38] ;  /* 0x00030e0000047ab9 */ /* 0x000fe40000000800 */
[----:B------:R-:W-:-:S04]  /*d350*/  IMAD.U32 R7, RZ, RZ, UR4 ;  /* 0x00000004ff077e24 */ /* 0x000fc8000f8e00ff */
[----:B--2---:R-:W-:-:S04]  /*d360*/  IMAD R3, R14, R7, RZ ;  /* 0x000000070e037224 */ /* 0x004fc800078e02ff */
[----:B------:R-:W-:-:S05]  /*d370*/  IMAD.IADD R8, R3, 0x1, R8 ;  /* 0x0000000103087824 */ /* 0x000fca00078e0208 */
[----:B------:R-:W-:-:S13]  /*d380*/  ISETP.GT.AND P6, PT, R8, R5, PT ;  /* 0x000000050800720c */ /* 0x000fda0003fc4270 */
[----:B------:R-:W-:Y:S05]  /*d390*/  @!P6 BRA `(.L_x_6843) ;  /* 0xfffffffc0064e947 */ /* 0x000fea000383ffff */
.L_x_6838:
        /* <DEDUP_REMOVED lines=8> */
.L_x_6981:
[----:B------:R-:W-:Y:S02]  /*d420*/  ISETP.NE.AND P0, PT, R2, RZ, PT ;  /* 0x000000ff0200720c */ /* 0x000fe40003f05270 */
[----:B------:R-:W-:-:S11]  /*d430*/  MOV R14, RZ ;  /* 0x000000ff000e7202 */ /* 0x000fd60000000f00 */
[----:B------:R-:W-:Y:S05]  /*d440*/  @!P0 BRA `(.L_x_6845) ;  /* 0x0000000000108947 */ /* 0x000fea0003800000 */
[----:B------:R-:W-:Y:S01]  /*d450*/  UMOV UR4, 0xffffffff ;  /* 0xffffffff00047882 */ /* 0x000fe20000000000 */
[----:B------:R-:W-:Y:S02]  /*d460*/  VIADD R12, R0, 0xffffffff ;  /* 0xffffffff000c7836 */ /* 0x000fe40000000000 */
[----:B------:R-:W-:Y:S05]  /*d470*/  BRA.DIV UR4, `(.L_x_6846) ;  /* 0x0000004604707947 */ /* 0x000fea000b800000 */
[----:B------:R4:W0:Y:S02]  /*d480*/  SHFL.IDX PT, R14, R6, R12, 0x1f ;  /* 0x00001f0c060e7589 */ /* 0x00082400000e0000 */
.L_x_6845:
[----:B-1-34-:R-:W-:Y:S01]  /*d490*/  IABS R6, R4 ;  /* 0x0000000400067213 */ /* 0x01afe20000000000 */
[----:B0-----:R-:W-:Y:S02]  /*d4a0*/  IMAD R16, R14, R7, R8 ;  /* 0x000000070e107224 */ /* 0x001fe400078e0208 */
[----:B------:R-:W-:Y:S01]  /*d4b0*/  IMAD.IADD R19, R0, 0x1, R19 ;  /* 0x0000000100137824 */ /* 0x000fe200078e0213 */
[----:B------:R-:W0:Y:S08]  /*d4c0*/  I2F.RP R9, R6 ;  /* 0x0000000600097306 */ /* 0x000e300000209400 */
[----:B0-----:R-:W0:Y:S02]  /*d4d0*/  MUFU.RCP R9, R9 ;  /* 0x0000000900097308 */ /* 0x001e240000001000 */
[----:B0-----:R-:W-:-:S06]  /*d4e0*/  VIADD R2, R9, 0xffffffe ;  /* 0x0ffffffe09027836 */ /* 0x001fcc0000000000 */
[----:B------:R0:W1:Y:S02]  /*d4f0*/  F2I.FTZ.U32.TRUNC.NTZ R3, R2 ;  /* 0x0000000200037305 */ /* 0x000064000021f000 */
[----:B0-----:R-:W-:Y:S02]  /*d500*/  IMAD.MOV.U32 R2, RZ, RZ, RZ ;  /* 0x000000ffff027224 */ /* 0x001fe400078e00ff */
[----:B-1----:R-:W-:-:S04]  /*d510*/  IMAD.MOV R7, RZ, RZ, -R3 ;  /* 0x000000ffff077224 */ /* 0x002fc800078e0a03 */
        /* <DEDUP_REMOVED lines=22> */
.L_x_6839:
[----:B------:R-:W-:Y:S01]  /*d680*/  UMOV UR4, URZ ;  /* 0x0000003f00047c82 */ /* 0x000fe20008000000 */
[----:B------:R-:W-:Y:S01]  /*d690*/  UMOV UR5, URZ ;  /* 0x0000003f00057c82 */ /* 0x000fe20008000000 */
[----:B------:R-:W-:Y:S01]  /*d6a0*/  ULDC UR6, c[0x0][0xc3c] ;  /* 0x00030f0000067ab9 */ /* 0x000fe20000000800 */
[----:B------:R-:W-:Y:S01]  /*d6b0*/  IMAD.MOV.U32 R16, RZ, RZ, R5 ;  /* 0x000000ffff107224 */ /* 0x000fe200078e0005 */
[----:B------:R-:W-:Y:S01]  /*d6c0*/  MOV R18, UR5 ;  /* 0x0000000500127c02 */ /* 0x000fe20008000f00 */
[----:B------:R-:W-:Y:S02]  /*d6d0*/  IMAD.U32 R17, RZ, RZ, UR4 ;  /* 0x00000004ff117e24 */ /* 0x000fe4000f8e00ff */
[----:B------:R-:W-:-:S07]  /*d6e0*/  IMAD.U32 R19, RZ, RZ, UR6 ;  /* 0x00000006ff137e24 */ /* 0x000fce000f8e00ff */
.L_x_6847:
[----:B--2---:R-:W2:Y:S01]  /*d6f0*/  S2R R0, SR_TID.X ;  /* 0x0000000000007919 */ /* 0x004ea20000002100 */
        /* <DEDUP_REMOVED lines=9> */
.L_x_6836:
[----:B------:R-:W-:Y:S02]  /*d790*/  ULDC UR4, c[0x0][0xc3c] ;  /* 0x00030f0000047ab9 */ /* 0x000fe40000000800 */
[----:B--2---:R-:W-:-:S13]  /*d7a0*/  ISETP.GE.AND P0, PT, R19, UR4, PT ;  /* 0x0000000413007c0c */ /* 0x004fda000bf06270 */
[----:B------:R-:W-:Y:S05]  /*d7b0*/  @!P0 BRA `(.L_x_6848) ;  /* 0xffffffb800988947 */ /* 0x000fea000383ffff */
[----:B------:R-:W-:Y:S05]  /*d7c0*/  BSYNC B8 ;  /* 0x0000000000087941 */ /* 0x000fea0003800000 */
.L_x_6785:
[----:B-1----:R-:W2:Y:S01]  /*d7d0*/  LDL.LU R0, [R1+0x1c] ;  /* 0x00001c0001007983 */ /* 0x002ea20000300800 */
        /* <DEDUP_REMOVED lines=11> */
.L_x_6984:
[----:B------:R-:W-:Y:S05]  /*d890*/  BSYNC B0 ;  /* 0x0000000000007941 */ /* 0x000fea0003800000 */
.L_x_6849:
[----:B------:R-:W-:-:S03]  /*d8a0*/  UMOV UR4, 0xffffffff ;  /* 0xffffffff00047882 */ /* 0x000fc60000000000 */
[----:B------:R-:W-:Y:S05]  /*d8b0*/  BRA.DIV UR4, `(.L_x_6851) ;  /* 0x0000004204987947 */ /* 0x000fea000b800000 */
[----:B-1----:R-:W1:Y:S02]  /*d8c0*/  S2R R0, SR_TID.X ;  /* 0x0000000000007919 */ /* 0x002e640000002100 */
[----:B-1----:R-:W-:-:S04]  /*d8d0*/  SHF.R.U32.HI R0, RZ, 0x5, R0 ;  /* 0x00000005ff007819 */ /* 0x002fc80000011600 */
[----:B------:R-:W-:-:S05]  /*d8e0*/  LOP3.LUT R0, R0, 0x3, RZ, 0xc0, !PT ;  /* 0x0000000300007812 */ /* 0x000fca00078ec0ff */
[----:B------:R1:W2:Y:S02]  /*d8f0*/  SHFL.IDX PT, R14, R0, RZ, 0x1f ;  /* 0x00001fff000e7589 */ /* 0x0002a400000e0000 */
.L_x_6987:
[----:B--2---:R-:W-:Y:S01]  /*d900*/  ISETP.NE.AND P0, PT, R14, RZ, PT ;  /* 0x000000ff0e00720c */ /* 0x004fe20003f05270 */
[----:B------:R-:W-:-:S12]  /*d910*/  BSSY B0, `(.L_x_6852) ;  /* 0x0000024000007945 */ /* 0x000fd80003800000 */
[----:B------:R-:W-:Y:S05]  /*d920*/  @P0 BRA `(.L_x_6853) ;  /* 0x0000000000880947 */ /* 0x000fea0003800000 */
[----:B------:R-:W-:-:S03]  /*d930*/  UMOV UR4, 0xffffffff ;  /* 0xffffffff00047882 */ /* 0x000fc60000000000 */
[----:B------:R-:W-:Y:S05]  /*d940*/  BRA.DIV UR4, `(.L_x_6854) ;  /* 0x0000004204a87947 */ /* 0x000fea000b800000 */
[----:B------:R-:W-:-:S13]  /*d950*/  ELECT P6, URZ, PT ;  /* 0x00000000003f782f */ /* 0x000fda00038c0000 */
.L_x_6990:
[----:B------:R-:W-:Y:S05]  /*d960*/  @!P6 BRA `(.L_x_6853) ;  /* 0x000000000078e947 */ /* 0x000fea0003800000 */
[----:B------:R-:W-:-:S06]  /*d970*/  ULOP3.LUT UR4, UR36, 0x2, URZ, 0xfc, !UPT ;  /* 0x0000000224047892 */ /* 0x000fcc000f8efc3f */
[----:B-1----:R-:W-:-:S05]  /*d980*/  IMAD.U32 R0, RZ, RZ, UR4 ;  /* 0x00000004ff007e24 */ /* 0x002fca000f8e00ff */
[----:B------:R-:W-:-:S13]  /*d990*/  ISETP.NE.AND P0, PT, R0, 0x3, PT ;  /* 0x000000030000780c */ /* 0x000fda0003f05270 */
[----:B------:R-:W-:Y:S05]  /*d9a0*/  @!P0 BRA `(.L_x_6855) ;  /* 0x0000000000048947 */ /* 0x000fea0003800000 */
[----:B------:R-:W-:Y:S01]  /*d9b0*/  BPT.TRAP 0x1 ;  /* 0x000000040000795c */ /* 0x000fe20000300000 */
.L_x_6855:
[C---:B------:R-:W-:Y:S01]  /*d9c0*/  IMAD R5, R25.reuse, 0x8, R4 ;  /* 0x0000000819057824 */ /* 0x040fe200078e0204 */
[----:B------:R-:W-:Y:S01]  /*d9d0*/  SHF.L.U32 R0, R28, 0x1f, RZ ;  /* 0x0000001f1c007819 */ /* 0x000fe200000006ff */
[----:B------:R-:W-:-:S03]  /*d9e0*/  VIADD R25, R25, 0x1 ;  /* 0x0000000119197836 */ /* 0x000fc60000000000 */
[----:B------:R-:W1:Y:S02]  /*d9f0*/  SYNCS.PHASECHK.TRANS64.TRYWAIT P1, [R5+URZ+0x28840], R0 ;  /* 0x02884000050075a7 */ /* 0x000e64000802017f */
[----:B------:R-:W-:-:S04]  /*da00*/  ISETP.NE.AND P2, PT, R25, 0x2, PT ;  /* 0x000000021900780c */ /* 0x000fc80003f45270 */
[----:B------:R-:W-:Y:S01]  /*da10*/  SEL R3, RZ, 0x1, P2 ;  /* 0x00000001ff037807 */ /* 0x000fe20001000000 */
[----:B-1----:R-:W-:Y:S08]  /*da20*/  @!P1 BRA `(.L_x_6856) ;  /* 0x0000004000909947 */ /* 0x002ff00003800000 */
.L_x_6991:
[----:B------:R-:W-:Y:S02]  /*da30*/  SEL R25, R25, RZ, P2 ;  /* 0x000000ff19197207 */ /* 0x000fe40001000000 */
[----:B------:R-:W-:Y:S01]  /*da40*/  LOP3.LUT R2, R28, R3, RZ, 0x3c, !PT ;  /* 0x000000031c027212 */ /* 0x000fe200078e3cff */
[----:B------:R-:W-:Y:S06]  /*da50*/  @!P0 BRA `(.L_x_6857) ;  /* 0x0000000000048947 */ /* 0x000fec0003800000 */
[----:B------:R-:W-:Y:S01]  /*da60*/  BPT.TRAP 0x1 ;  /* 0x000000040000795c */ /* 0x000fe20000300000 */
.L_x_6857:
[----:B------:R-:W-:Y:S01]  /*da70*/  IMAD R25, R25, 0x8, R4 ;  /* 0x0000000819197824 */ /* 0x000fe200078e0204 */
[----:B------:R-:W-:-:S04]  /*da80*/  SHF.L.U32 R2, R2, 0x1f, RZ ;  /* 0x0000001f02027819 */ /* 0x000fc800000006ff */
[----:B------:R-:W2:Y:S02]  /*da90*/  SYNCS.PHASECHK.TRANS64.TRYWAIT P1, [R25+URZ+0x28840], R2 ;  /* 0x02884002190075a7 */ /* 0x000ea4000802017f */
[----:B--2---:R-:W-:Y:S05]  /*daa0*/  @!P1 BRA `(.L_x_6858) ;  /* 0x0000004000849947 */ /* 0x004fea0003800000 */
.L_x_6992:
[----:B------:R-:W-:Y:S05]  /*dab0*/  @!P0 BRA `(.L_x_6859) ;  /* 0x0000000000048947 */ /* 0x000fea0003800000 */
[----:B------:R-:W-:Y:S01]  /*dac0*/  BPT.TRAP 0x1 ;  /* 0x000000040000795c */ /* 0x000fe20000300000 */
.L_x_6859:
[----:B------:R-:W4:Y:S02]  /*dad0*/  SYNCS.PHASECHK.TRANS64.TRYWAIT P1, [R5+URZ+0x28860], R0 ;  /* 0x02886000050075a7 */ /* 0x000f24000802017f */
[----:B----4-:R-:W-:Y:S05]  /*dae0*/  @!P1 BRA `(.L_x_6860) ;  /* 0x0000004000889947 */ /* 0x010fea0003800000 */
.L_x_6993:
[----:B------:R-:W-:Y:S05]  /*daf0*/  @!P0 BRA `(.L_x_6861) ;  /* 0x0000000000048947 */ /* 0x000fea0003800000 */
[----:B------:R-:W-:Y:S01]  /*db00*/  BPT.TRAP 0x1 ;  /* 0x000000040000795c */ /* 0x000fe20000300000 */
.L_x_6861:
[----:B------:R0:W0:Y:S02]  /*db10*/  SYNCS.PHASECHK.TRANS64.TRYWAIT P0, [R25+URZ+0x28860], R2 ;  /* 0x02886002190075a7 */ /* 0x000024000800017f */
[----:B0-----:R-:W-:Y:S05]  /*db20*/  @!P0 NANOSLEEP.SYNCS 0x989680 ;  /* 0x009896800000895d */ /* 0x001fea0003900000 */
[----:B------:R-:W0:Y:S02]  /*db30*/  @!P0 SYNCS.PHASECHK.TRANS64 P0, [R25+URZ+0x28860], R2 ;  /* 0x02886002190085a7 */ /* 0x000e24000800007f */
[----:B0-----:R-:W-:Y:S05]  /*db40*/  @!P0 BRA `(.L_x_6861) ;  /* 0xfffffffc00f08947 */ /* 0x001fea000383ffff */
.L_x_6853:
[----:B------:R-:W-:Y:S05]  /*db50*/  BSYNC B0 ;  /* 0x0000000000007941 */ /* 0x000fea0003800000 */
.L_x_6852:
[----:B------:R-:W-:Y:S05]  /*db60*/  EXIT ;  /* 0x000000000000794d */ /* 0x000fea0003800000 */
.L_x_6733:
[----:B0-----:R-:W-:-:S04]  /*db70*/  MOV R3, UR49 ;  /* 0x0000003100037c02 */ /* 0x001fc80008000f00 */
[----:B------:R0:W1:Y:S03]  /*db80*/  SYNCS.PHASECHK.TRANS64.TRYWAIT P1, [R3+URZ+0x28800], R0 ;  /* 0x02880000030075a7 */ /* 0x000066000802017f */
[----:B-1----:R-:W-:Y:S05]  /*db90*/  @!P1 NANOSLEEP.SYNCS 0x989680 ;  /* 0x009896800000995d */ /* 0x002fea0003900000 */
[----:B------:R-:W1:Y:S02]  /*dba0*/  @!P1 SYNCS.PHASECHK.TRANS64 P1, [R3+URZ+0x28800], R0 ;  /* 0x02880000030095a7 */ /* 0x000e64000802007f */
[----:B-1----:R-:W-:Y:S05]  /*dbb0*/  @!P1 BRA `(.L_x_6733) ;  /* 0xfffffffc00ec9947 */ /* 0x002fea000383ffff */
[----:B------:R-:W-:Y:S05]  /*dbc0*/  BRA `(.L_x_6862) ;  /* 0xffffff38007c7947 */ /* 0x000fea000383ffff */
.L_x_6737:
[----:B-1----:R1:W2:Y:S02]  /*dbd0*/  SYNCS.PHASECHK.TRANS64.TRYWAIT P1, [R5+URZ+0x28830], R0 ;  /* 0x02883000050075a7 */ /* 0x0022a4000802017f */
[----:B--2---:R-:W-:Y:S05]  /*dbe0*/  @!P1 NANOSLEEP.SYNCS 0x989680 ;  /* 0x009896800000995d */ /* 0x004fea0003900000 */
[----:B------:R-:W2:Y:S02]  /*dbf0*/  @!P1 SYNCS.PHASECHK.TRANS64 P1, [R5+URZ+0x28830], R0 ;  /* 0x02883000050095a7 */ /* 0x000ea4000802007f */
[----:B--2---:R-:W-:Y:S05]  /*dc00*/  @!P1 BRA `(.L_x_6737) ;  /* 0xfffffffc00f09947 */ /* 0x004fea000383ffff */
[----:B------:R-:W-:Y:S05]  /*dc10*/  BRA `(.L_x_6736) ;  /* 0xffffff38009c7947 */ /* 0x000fea000383ffff */
.L_x_6743:
[----:B-1----:R-:W-:-:S04]  /*dc20*/  IMAD.U32 R3, RZ, RZ, UR6 ;  /* 0x00000006ff037e24 */ /* 0x002fc8000f8e00ff */
[----:B------:R1:W2:Y:S03]  /*dc30*/  SYNCS.PHASECHK.TRANS64.TRYWAIT P1, [R3+URZ+0x28830], R0 ;  /* 0x02883000030075a7 */ /* 0x0002a6000802017f */
[----:B--2---:R-:W-:Y:S05]  /*dc40*/  @!P1 NANOSLEEP.SYNCS 0x989680 ;  /* 0x009896800000995d */ /* 0x004fea0003900000 */
[----:B------:R-:W2:Y:S02]  /*dc50*/  @!P1 SYNCS.PHASECHK.TRANS64 P1, [R3+URZ+0x28830], R0 ;  /* 0x02883000030095a7 */ /* 0x000ea4000802007f */
[----:B--2---:R-:W-:Y:S05]  /*dc60*/  @!P1 BRA `(.L_x_6743) ;  /* 0xfffffffc00ec9947 */ /* 0x004fea000383ffff */
[----:B------:R-:W-:Y:S05]  /*dc70*/  BRA `(.L_x_6740) ;  /* 0xffffff5c00f47947 */ /* 0x000fea000383ffff */
.L_x_6747:
[----:B-1----:R-:W-:-:S04]  /*dc80*/  IMAD.U32 R3, RZ, RZ, UR6 ;  /* 0x00000006ff037e24 */ /* 0x002fc8000f8e00ff */
[----:B------:R1:W2:Y:S03]  /*dc90*/  SYNCS.PHASECHK.TRANS64.TRYWAIT P1, [R3+URZ+0x28850], R0 ;  /* 0x02885000030075a7 */ /* 0x0002a6000802017f */
[----:B--2---:R-:W-:Y:S05]  /*dca0*/  @!P1 NANOSLEEP.SYNCS 0x989680 ;  /* 0x009896800000995d */ /* 0x004fea0003900000 */
[----:B------:R-:W2:Y:S02]  /*dcb0*/  @!P1 SYNCS.PHASECHK.TRANS64 P1, [R3+URZ+0x28850], R0 ;  /* 0x02885000030095a7 */ /* 0x000ea4000802007f */
[----:B--2---:R-:W-:Y:S05]  /*dcc0*/  @!P1 BRA `(.L_x_6747) ;  /* 0xfffffffc00ec9947 */ /* 0x004fea000383ffff */
[----:B------:R-:W-:Y:S05]  /*dcd0*/  BRA `(.L_x_6744) ;  /* 0xffffff6000cc7947 */ /* 0x000fea000383ffff */
.L_x_6754:
[----:B-1----:R-:W-:-:S04]  /*dce0*/  IMAD.U32 R8, RZ, RZ, UR5 ;  /* 0x00000005ff087e24 */ /* 0x002fc8000f8e00ff */
[----:B------:R1:W2:Y:S03]  /*dcf0*/  SYNCS.PHASECHK.TRANS64.TRYWAIT P1, [R8+URZ+0x28850], R7 ;  /* 0x02885007080075a7 */ /* 0x0002a6000802017f */
[----:B--2---:R-:W-:Y:S05]  /*dd00*/  @!P1 NANOSLEEP.SYNCS 0x989680 ;  /* 0x009896800000995d */ /* 0x004fea0003900000 */
[----:B------:R-:W2:Y:S02]  /*dd10*/  @!P1 SYNCS.PHASECHK.TRANS64 P1, [R8+URZ+0x28850], R7 ;  /* 0x02885007080095a7 */ /* 0x000ea4000802007f */
[----:B--2---:R-:W-:Y:S05]  /*dd20*/  @!P1 BRA `(.L_x_6754) ;  /* 0xfffffffc00ec9947 */ /* 0x004fea000383ffff */
[----:B------:R-:W-:Y:S05]  /*dd30*/  BRA `(.L_x_6753) ;  /* 0xffffff7c00cc7947 */ /* 0x000fea000383ffff */
.L_x_6797:
[----:B------:R-:W1:Y:S01]  /*dd40*/  S2R R20, SR_TID.X ;  /* 0x0000000000147919 */ /* 0x000e620000002100 */
[----:B------:R-:W-:Y:S01]  /*dd50*/  BSSY B0, `(.L_x_6863) ;  /* 0x000000a000007945 */ /* 0x000fe20003800000 */
[----:B------:R-:W-:Y:S02]  /*dd60*/  IMAD.MOV.U32 R12, RZ, RZ, RZ ;  /* 0x000000ffff0c7224 */ /* 0x000fe400078e00ff */
[----:B------:R-:W-:Y:S02]  /*dd70*/  IMAD.MOV.U32 R11, RZ, RZ, 0x1f ;  /* 0x0000001fff0b7424 */ /* 0x000fe400078e00ff */
[----:B------:R-:W-:Y:S01]  /*dd80*/  IMAD.MOV.U32 R15, RZ, RZ, -0x1 ;  /* 0xffffffffff0f7424 */ /* 0x000fe200078e00ff */
[----:B-1----:R-:W-:-:S04]  /*dd90*/  SHF.R.U32.HI R10, RZ, 0x5, R20 ;  /* 0x00000005ff0a7819 */ /* 0x002fc80000011614 */
[----:B------:R-:W-:-:S05]  /*dda0*/  LOP3.LUT R10, R10, 0x3, RZ, 0xc0, !PT ;  /* 0x000000030a0a7812 */ /* 0x000fca00078ec0ff */
[----:B------:R-:W-:-:S07]  /*ddb0*/  IMAD.MOV.U32 R13, RZ, RZ, R10 ;  /* 0x000000ffff0d7224 */ /* 0x000fce00078e000a */
[----:B0----5:R-:W-:Y:S05]  /*ddc0*/  WARPSYNC.COLLECTIVE R15, `(.L_x_6864) ;  /* 0x000000000f087348 */ /* 0x021fea0003c00000 */
[----:B------:R1:W2:Y:S02]  /*ddd0*/  SHFL.IDX P6, R14, R13, R12, R11 ;  /* 0x0000000c0d0e7389 */ /* 0x0002a400000c000b */
[----:B012--5:R-:W-:Y:S01]  /*dde0*/  ENDCOLLECTIVE ;  /* 0x000000000000791b */ /* 0x027fe20003800000 */
.L_x_6864:
[----:B------:R-:W-:Y:S05]  /*ddf0*/  BSYNC B0 ;  /* 0x0000000000007941 */ /* 0x000fea0003800000 */
.L_x_6863:
[----:B------:R-:W-:Y:S05]  /*de00*/  BRA `(.L_x_6865) ;  /* 0xffffffc0002c7947 */ /* 0x000fea000383ffff */
.L_x_6800:
[----:B0-----:R0:W1:Y:S02]  /*de10*/  SYNCS.PHASECHK.TRANS64.TRYWAIT P0, [R7+URZ+0x28840], R2 ;  /* 0x02884002070075a7 */ /* 0x001064000800017f */
[----:B-1----:R-:W-:Y:S05]  /*de20*/  @!P0 NANOSLEEP.SYNCS 0x989680 ;  /* 0x009896800000895d */ /* 0x002fea0003900000 */
[----:B------:R-:W1:Y:S02]  /*de30*/  @!P0 SYNCS.PHASECHK.TRANS64 P0, [R7+URZ+0x28840], R2 ;  /* 0x02884002070085a7 */ /* 0x000e64000800007f */
[----:B-1----:R-:W-:Y:S05]  /*de40*/  @!P0 BRA `(.L_x_6800) ;  /* 0xfffffffc00f08947 */ /* 0x002fea000383ffff */
[----:B------:R-:W-:Y:S05]  /*de50*/  BRA `(.L_x_6866) ;  /* 0xffffffc000887947 */ /* 0x000fea000383ffff */
.L_x_6801:
        /* <DEDUP_REMOVED lines=8> */
.L_x_6868:
[----:B------:R-:W-:Y:S05]  /*dee0*/  BSYNC B0 ;  /* 0x0000000000007941 */ /* 0x000fea0003800000 */
.L_x_6867:
[----:B------:R-:W-:Y:S01]  /*def0*/  IMAD.MOV.U32 R13, RZ, RZ, R4 ;  /* 0x000000ffff0d7224 */ /* 0x000fe200078e0004 */
[----:B------:R-:W-:Y:S01]  /*df00*/  MOV R15, 0xffffffff ;  /* 0xffffffff000f7802 */ /* 0x000fe20000000f00 */
[----:B------:R-:W-:Y:S02]  /*df10*/  IMAD.MOV.U32 R12, RZ, RZ, RZ ;  /* 0x000000ffff0c7224 */ /* 0x000fe400078e00ff */
[----:B------:R-:W-:Y:S02]  /*df20*/  IMAD.MOV.U32 R11, RZ, RZ, 0x181f ;  /* 0x0000181fff0b7424 */ /* 0x000fe400078e00ff */
[----:B------:R-:W-:Y:S02]  /*df30*/  IMAD.MOV.U32 R2, RZ, RZ, R14 ;  /* 0x000000ffff027224 */ /* 0x000fe400078e000e */
[----:B------:R-:W-:-:S07]  /*df40*/  @P0 IMAD R8, R5, 0x2, R22 ;  /* 0x0000000205080824 */ /* 0x000fce00078e0216 */
[----:B------:R-:W-:Y:S05]  /*df50*/  WARPSYNC.COLLECTIVE R15, `(.L_x_6869) ;  /* 0x000000000f087348 */ /* 0x000fea0003c00000 */
[----:B------:R0:W1:Y:S02]  /*df60*/  SHFL.IDX P6, R14, R13, R12, R11 ;  /* 0x0000000c0d0e7389 */ /* 0x00006400000c000b */
[----:B01----:R-:W-:Y:S01]  /*df70*/  ENDCOLLECTIVE ;  /* 0x000000000000791b */ /* 0x003fe20003800000 */
.L_x_6869:
[----:B------:R-:W-:Y:S02]  /*df80*/  IMAD.MOV.U32 R13, RZ, RZ, R0 ;  /* 0x000000ffff0d7224 */ /* 0x000fe400078e0000 */
[----:B------:R-:W-:Y:S02]  /*df90*/  IMAD.MOV.U32 R12, RZ, RZ, 0x1 ;  /* 0x00000001ff0c7424 */ /* 0x000fe400078e00ff */
[----:B------:R-:W-:-:S07]  /*dfa0*/  IMAD.MOV.U32 R3, RZ, RZ, R14 ;  /* 0x000000ffff037224 */ /* 0x000fce00078e000e */
[----:B------:R-:W-:Y:S05]  /*dfb0*/  WARPSYNC.COLLECTIVE R15, `(.L_x_6870) ;  /* 0x000000000f087348 */ /* 0x000fea0003c00000 */
[----:B------:R0:W1:Y:S02]  /*dfc0*/  SHFL.IDX P6, R14, R13, R12, R11 ;  /* 0x0000000c0d0e7389 */ /* 0x00006400000c000b */
[----:B01----:R-:W-:Y:S01]  /*dfd0*/  ENDCOLLECTIVE ;  /* 0x000000000000791b */ /* 0x003fe20003800000 */
.L_x_6870:
        /* <DEDUP_REMOVED lines=11> */
[----:B------:R0:W-:Y:S02]  /*e090*/  @P0 LDGSTS.E.BYPASS.LTC128B.128 [R8+0x1c400], desc[UR50][R2.64+0x80], !P2 ;  /* 0x1c40008002080fae */ /* 0x0001e4000d101d72 */
[----:B0-----:R-:W-:-:S07]  /*e0a0*/  IMAD.MOV.U32 R2, RZ, RZ, R14 ;  /* 0x000000ffff027224 */ /* 0x001fce00078e000e */
[----:B------:R-:W-:Y:S05]  /*e0b0*/  WARPSYNC.COLLECTIVE R15, `(.L_x_6871) ;  /* 0x000000000f087348 */ /* 0x000fea0003c00000 */
[----:B------:R0:W1:Y:S02]  /*e0c0*/  SHFL.IDX P6, R14, R13, R12, R11 ;  /* 0x0000000c0d0e7389 */ /* 0x00006400000c000b */
[----:B01----:R-:W-:Y:S01]  /*e0d0*/  ENDCOLLECTIVE ;  /* 0x000000000000791b */ /* 0x003fe20003800000 */
.L_x_6871:
[----:B------:R-:W-:Y:S02]  /*e0e0*/  @P1 IMAD R8, R5, 0x2, R22 ;  /* 0x0000000205081824 */ /* 0x000fe400078e0216 */
[----:B------:R-:W-:Y:S02]  /*e0f0*/  IMAD.MOV.U32 R13, RZ, RZ, R0 ;  /* 0x000000ffff0d7224 */ /* 0x000fe400078e0000 */
[----:B------:R-:W-:Y:S01]  /*e100*/  IMAD.MOV.U32 R12, RZ, RZ, 0x2 ;  /* 0x00000002ff0c7424 */ /* 0x000fe200078e00ff */
[----:B------:R-:W-:-:S07]  /*e110*/  MOV R3, R14 ;  /* 0x0000000e00037202 */ /* 0x000fce0000000f00 */
[----:B------:R-:W-:Y:S05]  /*e120*/  WARPSYNC.COLLECTIVE R15, `(.L_x_6872) ;  /* 0x000000000f087348 */ /* 0x000fea0003c00000 */
[----:B------:R0:W1:Y:S02]  /*e130*/  SHFL.IDX P6, R14, R13, R12, R11 ;  /* 0x0000000c0d0e7389 */ /* 0x00006400000c000b */
[----:B01----:R-:W-:Y:S01]  /*e140*/  ENDCOLLECTIVE ;  /* 0x000000000000791b */ /* 0x003fe20003800000 */
.L_x_6872:
        /* <DEDUP_REMOVED lines=10> */
[----:B------:R0:W-:Y:S01]  /*e1f0*/  @P1 LDGSTS.E.BYPASS.LTC128B.128 [R8+0x1cc00], desc[UR50][R2.64+0x80], !P2 ;  /* 0x1cc0008002081fae */ /* 0x0001e2000d101d72 */
[----:B------:R-:W-:Y:S01]  /*e200*/  ISETP.GE.AND P1, PT, R6, 0x21, PT ;  /* 0x000000210600780c */ /* 0x000fe20003f26270 */
[----:B0-----:R-:W-:-:S12]  /*e210*/  IMAD.MOV.U32 R2, RZ, RZ, R14 ;  /* 0x000000ffff027224 */ /* 0x001fd800078e000e */
[----:B------:R-:W-:Y:S05]  /*e220*/  WARPSYNC.COLLECTIVE R15, `(.L_x_6873) ;  /* 0x000000000f087348 */ /* 0x000fea0003c00000 */
[----:B------:R0:W1:Y:S02]  /*e230*/  SHFL.IDX P6, R14, R13, R12, R11 ;  /* 0x0000000c0d0e7389 */ /* 0x00006400000c000b */
[----:B01----:R-:W-:Y:S01]  /*e240*/  ENDCOLLECTIVE ;  /* 0x000000000000791b */ /* 0x003fe20003800000 */
.L_x_6873:
[----:B------:R-:W-:Y:S02]  /*e250*/  @P1 IMAD R8, R5, 0x2, R22 ;  /* 0x0000000205081824 */ /* 0x000fe400078e0216 */
[----:B------:R-:W-:Y:S02]  /*e260*/  IMAD.MOV.U32 R13, RZ, RZ, R0 ;  /* 0x000000ffff0d7224 */ /* 0x000fe400078e0000 */
[----:B------:R-:W-:Y:S02]  /*e270*/  IMAD.MOV.U32 R12, RZ, RZ, 0x3 ;  /* 0x00000003ff0c7424 */ /* 0x000fe400078e00ff */
[----:B------:R-:W-:-:S07]  /*e280*/  IMAD.MOV.U32 R3, RZ, RZ, R14 ;  /* 0x000000ffff037224 */ /* 0x000fce00078e000e */
[----:B------:R-:W-:Y:S05]  /*e290*/  WARPSYNC.COLLECTIVE R15, `(.L_x_6874) ;  /* 0x000000000f087348 */ /* 0x000fea0003c00000 */
[----:B------:R0:W1:Y:S02]  /*e2a0*/  SHFL.IDX P6, R14, R13, R12, R11 ;  /* 0x0000000c0d0e7389 */ /* 0x00006400000c000b */
[----:B01----:R-:W-:Y:S01]  /*e2b0*/  ENDCOLLECTIVE ;  /* 0x000000000000791b */ /* 0x003fe20003800000 */
.L_x_6874:
        /* <DEDUP_REMOVED lines=16> */
.L_x_6875:
[----:B------:R-:W-:Y:S01]  /*e3c0*/  @P1 LEA R8, R5, R22, 0x1 ;  /* 0x0000001605081211 */ /* 0x000fe200078e08ff */
[----:B------:R-:W-:Y:S02]  /*e3d0*/  IMAD.MOV.U32 R13, RZ, RZ, R0 ;  /* 0x000000ffff0d7224 */ /* 0x000fe400078e0000 */
[----:B------:R-:W-:Y:S02]  /*e3e0*/  IMAD.MOV.U32 R12, RZ, RZ, 0x4 ;  /* 0x00000004ff0c7424 */ /* 0x000fe400078e00ff */
[----:B------:R-:W-:-:S07]  /*e3f0*/  IMAD.MOV.U32 R3, RZ, RZ, R14 ;  /* 0x000000ffff037224 */ /* 0x000fce00078e000e */
[----:B------:R-:W-:Y:S05]  /*e400*/  WARPSYNC.COLLECTIVE R15, `(.L_x_6876) ;  /* 0x000000000f087348 */ /* 0x000fea0003c00000 */
[----:B------:R0:W1:Y:S02]  /*e410*/  SHFL.IDX P6, R14, R13, R12, R11 ;  /* 0x0000000c0d0e7389 */ /* 0x00006400000c000b */
[----:B01----:R-:W-:Y:S01]  /*e420*/  ENDCOLLECTIVE ;  /* 0x000000000000791b */ /* 0x003fe20003800000 */
.L_x_6876:
        /* <DEDUP_REMOVED lines=16> */
.L_x_6877:
[----:B------:R-:W-:Y:S01]  /*e530*/  @P1 IMAD R8, R5, 0x2, R22 ;  /* 0x0000000205081824 */ /* 0x000fe200078e0216 */
[----:B------:R-:W-:Y:S01]  /*e540*/  MOV R13, R0 ;  /* 0x00000000000d7202 */ /* 0x000fe20000000f00 */
[----:B------:R-:W-:Y:S02]  /*e550*/  IMAD.MOV.U32 R12, RZ, RZ, 0x5 ;  /* 0x00000005ff0c7424 */ /* 0x000fe400078e00ff */
[----:B------:R-:W-:-:S07]  /*e560*/  IMAD.MOV.U32 R3, RZ, RZ, R14 ;  /* 0x000000ffff037224 */ /* 0x000fce00078e000e */
[----:B------:R-:W-:Y:S05]  /*e570*/  WARPSYNC.COLLECTIVE R15, `(.L_x_6878) ;  /* 0x000000000f087348 */ /* 0x000fea0003c00000 */
[----:B------:R0:W1:Y:S02]  /*e580*/  SHFL.IDX P6, R14, R13, R12, R11 ;  /* 0x0000000c0d0e7389 */ /* 0x00006400000c000b */
[----:B01----:R-:W-:Y:S01]  /*e590*/  ENDCOLLECTIVE ;  /* 0x000000000000791b */ /* 0x003fe20003800000 */
.L_x_6878:
        /* <DEDUP_REMOVED lines=16> */
.L_x_6879:
[----:B------:R-:W-:Y:S02]  /*e6a0*/  @P1 IMAD R8, R5, 0x2, R22 ;  /* 0x0000000205081824 */ /* 0x000fe400078e0216 */
[----:B------:R-:W-:Y:S01]  /*e6b0*/  IMAD.MOV.U32 R13, RZ, RZ, R0 ;  /* 0x000000ffff0d7224 */ /* 0x000fe200078e0000 */
[----:B------:R-:W-:Y:S01]  /*e6c0*/  MOV R12, 0x6 ;  /* 0x00000006000c7802 */ /* 0x000fe20000000f00 */
[----:B------:R-:W-:-:S07]  /*e6d0*/  IMAD.MOV.U32 R3, RZ, RZ, R14 ;  /* 0x000000ffff037224 */ /* 0x000fce00078e000e */
[----:B------:R-:W-:Y:S05]  /*e6e0*/  WARPSYNC.COLLECTIVE R15, `(.L_x_6880) ;  /* 0x000000000f087348 */ /* 0x000fea0003c00000 */
[----:B------:R0:W1:Y:S02]  /*e6f0*/  SHFL.IDX P6, R14, R13, R12, R11 ;  /* 0x0000000c0d0e7389 */ /* 0x00006400000c000b */
[----:B01----:R-:W-:Y:S01]  /*e700*/  ENDCOLLECTIVE ;  /* 0x000000000000791b */ /* 0x003fe20003800000 */
.L_x_6880:
        /* <DEDUP_REMOVED lines=16> */
.L_x_6881:
[----:B------:R-:W-:Y:S02]  /*e810*/  @P1 IMAD R8, R5, 0x2, R22 ;  /* 0x0000000205081824 */ /* 0x000fe400078e0216 */
[----:B------:R-:W-:Y:S02]  /*e820*/  IMAD.MOV.U32 R13, RZ, RZ, R0 ;  /* 0x000000ffff0d7224 */ /* 0x000fe400078e0000 */
[----:B------:R-:W-:Y:S02]  /*e830*/  IMAD.MOV.U32 R12, RZ, RZ, 0x7 ;  /* 0x00000007ff0c7424 */ /* 0x000fe400078e00ff */
[----:B------:R-:W-:-:S07]  /*e840*/  IMAD.MOV.U32 R3, RZ, RZ, R14 ;  /* 0x000000ffff037224 */ /* 0x000fce00078e000e */
[----:B------:R-:W-:Y:S05]  /*e850*/  WARPSYNC.COLLECTIVE R15, `(.L_x_6882) ;  /* 0x000000000f087348 */ /* 0x000fea0003c00000 */
[----:B------:R0:W1:Y:S02]  /*e860*/  SHFL.IDX P6, R14, R13, R12, R11 ;  /* 0x0000000c0d0e7389 */ /* 0x00006400000c000b */
[----:B01----:R-:W-:Y:S01]  /*e870*/  ENDCOLLECTIVE ;  /* 0x000000000000791b */ /* 0x003fe20003800000 */
.L_x_6882:
        /* <DEDUP_REMOVED lines=10> */
.L_x_6883:
[----:B------:R-:W-:Y:S01]  /*e920*/  @!PT LDS RZ, [RZ] ;  /* 0x00000000fffff984 */ /* 0x000fe20000000800 */
[----:B------:R-:W-:Y:S01]  /*e930*/  @!PT LDS RZ, [RZ] ;  /* 0x00000000fffff984 */ /* 0x000fe20000000800 */
[----:B------:R-:W-:Y:S01]  /*e940*/  @!PT LDS RZ, [RZ] ;  /* 0x00000000fffff984 */ /* 0x000fe20000000800 */
[----:B------:R-:W-:Y:S04]  /*e950*/  @P1 LDGSTS.E.BYPASS.LTC128B.128 [R8+0x1b400], desc[UR50][R2.64], !P3 ;  /* 0x1b40000002081fae */ /* 0x000fe8000d901d72 */
[----:B------:R0:W-:Y:S02]  /*e960*/  @P1 LDGSTS.E.BYPASS.LTC128B.128 [R8+0x1f400], desc[UR50][R2.64+0x80], !P2 ;  /* 0x1f40008002081fae */ /* 0x0001e4000d101d72 */
[----:B0-----:R-:W-:Y:S01]  /*e970*/  IMAD.MOV.U32 R2, RZ, RZ, R14 ;  /* 0x000000ffff027224 */ /* 0x001fe200078e000e */
[----:B------:R-:W-:Y:S06]  /*e980*/  BRA `(.L_x_6884) ;  /* 0xffffffbc006c7947 */ /* 0x000fec000383ffff */
.L_x_6806:
[----:B------:R-:W-:Y:S02]  /*e990*/  IMAD.MOV.U32 R13, RZ, RZ, R5 ;  /* 0x000000ffff0d7224 */ /* 0x000fe400078e0005 */
[----:B------:R-:W-:Y:S02]  /*e9a0*/  IMAD.MOV.U32 R12, RZ, RZ, RZ ;  /* 0x000000ffff0c7224 */ /* 0x000fe400078e00ff */
[----:B------:R-:W-:Y:S02]  /*e9b0*/  IMAD.MOV.U32 R11, RZ, RZ, 0x181f ;  /* 0x0000181fff0b7424 */ /* 0x000fe400078e00ff */
[----:B------:R-:W-:Y:S02]  /*e9c0*/  IMAD.MOV.U32 R15, RZ, RZ, -0x1 ;  /* 0xffffffffff0f7424 */ /* 0x000fe400078e00ff */
[----:B-----5:R-:W-:Y:S02]  /*e9d0*/  IMAD R6, R21, R6, RZ ;  /* 0x0000000615067224 */ /* 0x020fe400078e02ff */
[----:B------:R-:W-:-:S07]  /*e9e0*/  IMAD.IADD R4, R20, 0x1, R4 ;  /* 0x0000000114047824 */ /* 0x000fce00078e0204 */
[----:B------:R-:W-:Y:S05]  /*e9f0*/  WARPSYNC.COLLECTIVE R15, `(.L_x_6885) ;  /* 0x000000000f087348 */ /* 0x000fea0003c00000 */
[----:B------:R0:W1:Y:S02]  /*ea00*/  SHFL.IDX P6, R14, R13, R12, R11 ;  /* 0x0000000c0d0e7389 */ /* 0x00006400000c000b */
[----:B01----:R-:W-:Y:S01]  /*ea10*/  ENDCOLLECTIVE ;  /* 0x000000000000791b */ /* 0x003fe20003800000 */
.L_x_6885:
[C---:B------:R-:W-:Y:S01]  /*ea20*/  VIADD R7, R4.reuse, 0x10 ;  /* 0x0000001004077836 */ /* 0x040fe20000000000 */
[----:B------:R-:W-:Y:S02]  /*ea30*/  ISETP.GE.AND P2, PT, R4, R6, PT ;  /* 0x000000060400720c */ /* 0x000fe40003f46270 */
[----:B------:R-:W-:Y:S01]  /*ea40*/  MOV R13, R0 ;  /* 0x00000000000d7202 */ /* 0x000fe20000000f00 */
[----:B------:R-:W-:-:S10]  /*ea50*/  IMAD.MOV.U32 R2, RZ, RZ, R14 ;  /* 0x000000ffff027224 */ /* 0x000fd400078e000e */
[----:B------:R-:W-:Y:S05]  /*ea60*/  WARPSYNC.COLLECTIVE R15, `(.L_x_6886) ;  /* 0x000000000f087348 */ /* 0x000fea0003c00000 */
[----:B------:R0:W1:Y:S02]  /*ea70*/  SHFL.IDX P6, R14, R13, R12, R11 ;  /* 0x0000000c0d0e7389 */ /* 0x00006400000c000b */
[----:B01----:R-:W-:Y:S01]  /*ea80*/  ENDCOLLECTIVE ;  /* 0x000000000000791b */ /* 0x003fe20003800000 */
.L_x_6886:
        /* <DEDUP_REMOVED lines=8> */
.L_x_6887:
[----:B------:R-:W-:Y:S01]  /*eb10*/  @!PT LDS RZ, [RZ] ;  /* 0x00000000fffff984 */ /* 0x000fe20000000800 */
[----:B------:R-:W-:Y:S01]  /*eb20*/  @!PT LDS RZ, [RZ] ;  /* 0x00000000fffff984 */ /* 0x000fe20000000800 */
[----:B------:R-:W-:Y:S01]  /*eb30*/  @!PT LDS RZ, [RZ] ;  /* 0x00000000fffff984 */ /* 0x000fe20000000800 */
        /* <DEDUP_REMOVED lines=8> */
.L_x_6888:
        /* <DEDUP_REMOVED lines=8> */
.L_x_6889:
[----:B------:R-:W-:Y:S02]  /*ec40*/  @!P2 IMAD.MOV.U32 R3, RZ, RZ, R7 ;  /* 0x000000ffff03a224 */ /* 0x000fe400078e0007 */
[----:B------:R-:W-:-:S03]  /*ec50*/  VIADD R7, R4, 0x20 ;  /* 0x0000002004077836 */ /* 0x000fc60000000000 */
        /* <DEDUP_REMOVED lines=11> */
.L_x_6890:
        /* <DEDUP_REMOVED lines=8> */
.L_x_6891:
        /* <DEDUP_REMOVED lines=13> */
.L_x_6892:
        /* <DEDUP_REMOVED lines=8> */
.L_x_6893:
        /* <DEDUP_REMOVED lines=13> */
.L_x_6894:
        /* <DEDUP_REMOVED lines=8> */
.L_x_6895:
        /* <DEDUP_REMOVED lines=13> */
.L_x_6896:
        /* <DEDUP_REMOVED lines=8> */
.L_x_6897:
        /* <DEDUP_REMOVED lines=13> */
.L_x_6898:
        /* <DEDUP_REMOVED lines=8> */
.L_x_6899:
        /* <DEDUP_REMOVED lines=11> */
.L_x_6900:
[----:B------:R-:W-:Y:S05]  /*f380*/  BRA `(.L_x_6901) ;  /* 0xffffffbc00d07947 */ /* 0x000fea000383ffff */
.L_x_6811:
[----:B0-----:R0:W1:Y:S02]  /*f390*/  SYNCS.PHASECHK.TRANS64.TRYWAIT P1, [R22+URZ+0x28820], R3 ;  /* 0x02882003160075a7 */ /* 0x001064000802017f */
[----:B-1----:R-:W-:Y:S05]  /*f3a0*/  @!P1 NANOSLEEP.SYNCS 0x989680 ;  /* 0x009896800000995d */ /* 0x002fea0003900000 */
[----:B------:R-:W1:Y:S02]  /*f3b0*/  @!P1 SYNCS.PHASECHK.TRANS64 P1, [R22+URZ+0x28820], R3 ;  /* 0x02882003160095a7 */ /* 0x000e64000802007f */
[----:B-1----:R-:W-:Y:S05]  /*f3c0*/  @!P1 BRA `(.L_x_6811) ;  /* 0xfffffffc00f09947 */ /* 0x002fea000383ffff */
[----:B------:R-:W-:Y:S05]  /*f3d0*/  BRA `(.L_x_6902) ;  /* 0xffffffc000407947 */ /* 0x000fea000383ffff */
.L_x_6816:
[----:B0-----:R0:W1:Y:S02]  /*f3e0*/  SYNCS.PHASECHK.TRANS64.TRYWAIT P0, [R6+URZ+0x28840], R3 ;  /* 0x02884003060075a7 */ /* 0x001064000800017f */
[----:B-1----:R-:W-:Y:S05]  /*f3f0*/  @!P0 NANOSLEEP.SYNCS 0x989680 ;  /* 0x009896800000895d */ /* 0x002fea0003900000 */
[----:B------:R-:W1:Y:S02]  /*f400*/  @!P0 SYNCS.PHASECHK.TRANS64 P0, [R6+URZ+0x28840], R3 ;  /* 0x02884003060085a7 */ /* 0x000e64000800007f */
[----:B-1----:R-:W-:Y:S05]  /*f410*/  @!P0 BRA `(.L_x_6816) ;  /* 0xfffffffc00f08947 */ /* 0x002fea000383ffff */
[----:B------:R-:W-:Y:S05]  /*f420*/  BRA `(.L_x_6903) ;  /* 0xffffffc4000c7947 */ /* 0x000fea000383ffff */
.L_x_6817:
[----:B------:R-:W-:Y:S01]  /*f430*/  BSSY B1, `(.L_x_6904) ;  /* 0x0000008000017945 */ /* 0x000fe20003800000 */
[----:B------:R-:W-:Y:S01]  /*f440*/  MOV R13, R9 ;  /* 0x00000009000d7202 */ /* 0x000fe20000000f00 */
[----:B------:R-:W-:Y:S02]  /*f450*/  IMAD.MOV.U32 R12, RZ, RZ, RZ ;  /* 0x000000ffff0c7224 */ /* 0x000fe400078e00ff */
[----:B------:R-:W-:Y:S02]  /*f460*/  IMAD.MOV.U32 R11, RZ, RZ, 0x181f ;  /* 0x0000181fff0b7424 */ /* 0x000fe400078e00ff */
[----:B------:R-:W-:-:S07]  /*f470*/  IMAD.MOV.U32 R15, RZ, RZ, -0x1 ;  /* 0xffffffffff0f7424 */ /* 0x000fce00078e00ff */
[----:B--2---:R-:W-:Y:S05]  /*f480*/  WARPSYNC.COLLECTIVE R15, `(.L_x_6905) ;  /* 0x000000000f087348 */ /* 0x004fea0003c00000 */
[----:B--2---:R0:W1:Y:S02]  /*f490*/  SHFL.IDX P6, R14, R13, R12, R11 ;  /* 0x0000000c0d0e7389 */ /* 0x00406400000c000b */
[----:B01----:R-:W-:Y:S01]  /*f4a0*/  ENDCOLLECTIVE ;  /* 0x000000000000791b */ /* 0x003fe20003800000 */
.L_x_6905:
[----:B------:R-:W-:Y:S05]  /*f4b0*/  BSYNC B1 ;  /* 0x0000000000017941 */ /* 0x000fea0003800000 */
.L_x_6904:
        /* <DEDUP_REMOVED lines=9> */
.L_x_6906:
[----:B------:R-:W-:Y:S02]  /*f550*/  IMAD R8, R8, 0x2, R22 ;  /* 0x0000000208087824 */ /* 0x000fe400078e0216 */
[----:B------:R-:W-:Y:S02]  /*f560*/  IMAD.MOV.U32 R13, RZ, RZ, R9 ;  /* 0x000000ffff0d7224 */ /* 0x000fe400078e0009 */
[----:B------:R-:W-:Y:S02]  /*f570*/  IMAD.MOV.U32 R12, RZ, RZ, 0x1 ;  /* 0x00000001ff0c7424 */ /* 0x000fe400078e00ff */
[----:B------:R-:W-:-:S07]  /*f580*/  IMAD.MOV.U32 R2, RZ, RZ, R14 ;  /* 0x000000ffff027224 */ /* 0x000fce00078e000e */
[----:B------:R-:W-:Y:S05]  /*f590*/  WARPSYNC.COLLECTIVE R15, `(.L_x_6907) ;  /* 0x000000000f087348 */ /* 0x000fea0003c00000 */
[----:B------:R0:W1:Y:S02]  /*f5a0*/  SHFL.IDX P6, R14, R13, R12, R11 ;  /* 0x0000000c0d0e7389 */ /* 0x00006400000c000b */
[----:B01----:R-:W-:Y:S01]  /*f5b0*/  ENDCOLLECTIVE ;  /* 0x000000000000791b */ /* 0x003fe20003800000 */
.L_x_6907:
[----:B------:R-:W-:-:S05]  /*f5c0*/  IADD3 R2, P0, R2, R5, RZ ;  /* 0x0000000502027210 */ /* 0x000fca0007f1e0ff */
[----:B------:R-:W-:-:S05]  /*f5d0*/  IMAD.X R3, RZ, RZ, R3, P0 ;  /* 0x000000ffff037224 */ /* 0x000fca00000e0603 */
[----:B------:R-:W-:Y:S01]  /*f5e0*/  @!PT LDS RZ, [RZ] ;  /* 0x00000000fffff984 */ /* 0x000fe20000000800 */
[----:B------:R-:W-:Y:S01]  /*f5f0*/  @!PT LDS RZ, [RZ] ;  /* 0x00000000fffff984 */ /* 0x000fe20000000800 */
[----:B------:R-:W-:Y:S01]  /*f600*/  @!PT LDS RZ, [RZ] ;  /* 0x00000000fffff984 */ /* 0x000fe20000000800 */
[----:B------:R-:W-:Y:S01]  /*f610*/  LDGSTS.E.BYPASS.LTC128B.128 [R8+0x18400], desc[UR50][R2.64], !P4 ;  /* 0x1840000002087fae */ /* 0x000fe2000e101d72 */
[----:B------:R-:W-:-:S03]  /*f620*/  MOV R13, R7 ;  /* 0x00000007000d7202 */ /* 0x000fc60000000f00 */
[----:B------:R0:W-:Y:S02]  /*f630*/  LDGSTS.E.BYPASS.LTC128B.128 [R8+0x1c400], desc[UR50][R2.64+0x80], !P3 ;  /* 0x1c40008002087fae */ /* 0x0001e4000d901d72 */
[----:B0-----:R-:W-:-:S07]  /*f640*/  IMAD.MOV.U32 R3, RZ, RZ, R14 ;  /* 0x000000ffff037224 */ /* 0x001fce00078e000e */
[----:B------:R-:W-:Y:S05]  /*f650*/  WARPSYNC.COLLECTIVE R15, `(.L_x_6908) ;  /* 0x000000000f087348 */ /* 0x000fea0003c00000 */
[----:B------:R0:W1:Y:S02]  /*f660*/  SHFL.IDX P6, R14, R13, R12, R11 ;  /* 0x0000000c0d0e7389 */ /* 0x00006400000c000b */
[----:B01----:R-:W-:Y:S01]  /*f670*/  ENDCOLLECTIVE ;  /* 0x000000000000791b */ /* 0x003fe20003800000 */
.L_x_6908:
[----:B------:R-:W-:Y:S02]  /*f680*/  IMAD.MOV.U32 R13, RZ, RZ, R9 ;  /* 0x000000ffff0d7224 */ /* 0x000fe400078e0009 */
[----:B------:R-:W-:Y:S02]  /*f690*/  IMAD.MOV.U32 R12, RZ, RZ, 0x2 ;  /* 0x00000002ff0c7424 */ /* 0x000fe400078e00ff */
[----:B------:R-:W-:-:S07]  /*f6a0*/  IMAD.MOV.U32 R2, RZ, RZ, R14 ;  /* 0x000000ffff027224 */ /* 0x000fce00078e000e */
[----:B------:R-:W-:Y:S05]  /*f6b0*/  WARPSYNC.COLLECTIVE R15, `(.L_x_6909) ;  /* 0x000000000f087348 */ /* 0x000fea0003c00000 */
[----:B------:R0:W1:Y:S02]  /*f6c0*/  SHFL.IDX P6, R14, R13, R12, R11 ;  /* 0x0000000c0d0e7389 */ /* 0x00006400000c000b */
[----:B01----:R-:W-:Y:S01]  /*f6d0*/  ENDCOLLECTIVE ;  /* 0x000000000000791b */ /* 0x003fe20003800000 */
.L_x_6909:
[----:B------:R-:W-:-:S05]  /*f6e0*/  IADD3 R2, P0, R2, R5, RZ ;  /* 0x0000000502027210 */ /* 0x000fca0007f1e0ff */
[----:B------:R-:W-:-:S05]  /*f6f0*/  IMAD.X R3, RZ, RZ, R3, P0 ;  /* 0x000000ffff037224 */ /* 0x000fca00000e0603 */
[----:B------:R-:W-:Y:S01]  /*f700*/  @!PT LDS RZ, [RZ] ;  /* 0x00000000fffff984 */ /* 0x000fe20000000800 */
[----:B------:R-:W-:Y:S01]  /*f710*/  @!PT LDS RZ, [RZ] ;  /* 0x00000000fffff984 */ /* 0x000fe20000000800 */
[----:B------:R-:W-:Y:S01]  /*f720*/  @!PT LDS RZ, [RZ] ;  /* 0x00000000fffff984 */ /* 0x000fe20000000800 */
[----:B------:R-:W-:Y:S01]  /*f730*/  LDGSTS.E.BYPASS.LTC128B.128 [R8+0x18c00], desc[UR50][R2.64], !P4 ;  /* 0x18c0000002087fae */ /* 0x000fe2000e101d72 */
[----:B------:R-:W-:-:S03]  /*f740*/  IMAD.MOV.U32 R13, RZ, RZ, R7 ;  /* 0x000000ffff0d7224 */ /* 0x000fc600078e0007 */
[----:B------:R0:W-:Y:S02]  /*f750*/  LDGSTS.E.BYPASS.LTC128B.128 [R8+0x1cc00], desc[UR50][R2.64+0x80], !P3 ;  /* 0x1cc0008002087fae */ /* 0x0001e4000d901d72 */
[----:B0-----:R-:W-:-:S07]  /*f760*/  IMAD.MOV.U32 R3, RZ, RZ, R14 ;  /* 0x000000ffff037224 */ /* 0x001fce00078e000e */
[----:B------:R-:W-:Y:S05]  /*f770*/  WARPSYNC.COLLECTIVE R15, `(.L_x_6910) ;  /* 0x000000000f087348 */ /* 0x000fea0003c00000 */
[----:B------:R0:W1:Y:S02]  /*f780*/  SHFL.IDX P6, R14, R13, R12, R11 ;  /* 0x0000000c0d0e7389 */ /* 0x00006400000c000b */
[----:B01----:R-:W-:Y:S01]  /*f790*/  ENDCOLLECTIVE ;  /* 0x000000000000791b */ /* 0x003fe20003800000 */
.L_x_6910:
[----:B------:R-:W-:Y:S02]  /*f7a0*/  IMAD.MOV.U32 R13, RZ, RZ, R9 ;  /* 0x000000ffff0d7224 */ /* 0x000fe400078e0009 */
[----:B------:R-:W-:Y:S02]  /*f7b0*/  IMAD.MOV.U32 R12, RZ, RZ, 0x3 ;  /* 0x00000003ff0c7424 */ /* 0x000fe400078e00ff */
[----:B------:R-:W-:-:S07]  /*f7c0*/  IMAD.MOV.U32 R2, RZ, RZ, R14 ;  /* 0x000000ffff027224 */ /* 0x000fce00078e000e */
[----:B------:R-:W-:Y:S05]  /*f7d0*/  WARPSYNC.COLLECTIVE R15, `(.L_x_6911) ;  /* 0x000000000f087348 */ /* 0x000fea0003c00000 */
[----:B------:R0:W1:Y:S02]  /*f7e0*/  SHFL.IDX P6, R14, R13, R12, R11 ;  /* 0x0000000c0d0e7389 */ /* 0x00006400000c000b */
[----:B01----:R-:W-:Y:S01]  /*f7f0*/  ENDCOLLECTIVE ;  /* 0x000000000000791b */ /* 0x003fe20003800000 */
.L_x_6911:
[----:B------:R-:W-:-:S04]  /*f800*/  IADD3 R2, P0, R2, R5, RZ ;  /* 0x0000000502027210 */ /* 0x000fc80007f1e0ff */
[----:B------:R-:W-:-:S05]  /*f810*/  IADD3.X R3, RZ, R3, RZ, P0, !PT ;  /* 0x00000003ff037210 */ /* 0x000fca00007fe4ff */
        /* <DEDUP_REMOVED lines=10> */
.L_x_6912:
[----:B------:R-:W-:Y:S01]  /*f8c0*/  IMAD.MOV.U32 R13, RZ, RZ, R9 ;  /* 0x000000ffff0d7224 */ /* 0x000fe200078e0009 */
[----:B------:R-:W-:Y:S01]  /*f8d0*/  MOV R12, 0x4 ;  /* 0x00000004000c7802 */ /* 0x000fe20000000f00 */
[----:B------:R-:W-:-:S07]  /*f8e0*/  IMAD.MOV.U32 R2, RZ, RZ, R14 ;  /* 0x000000ffff027224 */ /* 0x000fce00078e000e */
[----:B------:R-:W-:Y:S05]  /*f8f0*/  WARPSYNC.COLLECTIVE R15, `(.L_x_6913) ;  /* 0x000000000f087348 */ /* 0x000fea0003c00000 */
[----:B------:R0:W1:Y:S02]  /*f900*/  SHFL.IDX P6, R14, R13, R12, R11 ;  /* 0x0000000c0d0e7389 */ /* 0x00006400000c000b */
[----:B01----:R-:W-:Y:S01]  /*f910*/  ENDCOLLECTIVE ;  /* 0x000000000000791b */ /* 0x003fe20003800000 */
.L_x_6913:
        /* <DEDUP_REMOVED lines=12> */
.L_x_6914:
[----:B------:R-:W-:Y:S02]  /*f9e0*/  IMAD.MOV.U32 R13, RZ, RZ, R9 ;  /* 0x000000ffff0d7224 */ /* 0x000fe400078e0009 */
[----:B------:R-:W-:Y:S02]  /*f9f0*/  IMAD.MOV.U32 R12, RZ, RZ, 0x5 ;  /* 0x00000005ff0c7424 */ /* 0x000fe400078e00ff */
[----:B------:R-:W-:-:S07]  /*fa00*/  IMAD.MOV.U32 R2, RZ, RZ, R14 ;  /* 0x000000ffff027224 */ /* 0x000fce00078e000e */
[----:B------:R-:W-:Y:S05]  /*fa10*/  WARPSYNC.COLLECTIVE R15, `(.L_x_6915) ;  /* 0x000000000f087348 */ /* 0x000fea0003c00000 */
[----:B------:R0:W1:Y:S02]  /*fa20*/  SHFL.IDX P6, R14, R13, R12, R11 ;  /* 0x0000000c0d0e7389 */ /* 0x00006400000c000b */
[----:B01----:R-:W-:Y:S01]  /*fa30*/  ENDCOLLECTIVE ;  /* 0x000000000000791b */ /* 0x003fe20003800000 */
.L_x_6915:
        /* <DEDUP_REMOVED lines=12> */
.L_x_6916:
[----:B------:R-:W-:Y:S02]  /*fb00*/  IMAD.MOV.U32 R13, RZ, RZ, R9 ;  /* 0x000000ffff0d7224 */ /* 0x000fe400078e0009 */
[----:B------:R-:W-:Y:S02]  /*fb10*/  IMAD.MOV.U32 R12, RZ, RZ, 0x6 ;  /* 0x00000006ff0c7424 */ /* 0x000fe400078e00ff */
[----:B------:R-:W-:-:S07]  /*fb20*/  IMAD.MOV.U32 R2, RZ, RZ, R14 ;  /* 0x000000ffff027224 */ /* 0x000fce00078e000e */
[----:B------:R-:W-:Y:S05]  /*fb30*/  WARPSYNC.COLLECTIVE R15, `(.L_x_6917) ;  /* 0x000000000f087348 */ /* 0x000fea0003c00000 */
[----:B------:R0:W1:Y:S02]  /*fb40*/  SHFL.IDX P6, R14, R13, R12, R11 ;  /* 0x0000000c0d0e7389 */ /* 0x00006400000c000b */
[----:B01----:R-:W-:Y:S01]  /*fb50*/  ENDCOLLECTIVE ;  /* 0x000000000000791b */ /* 0x003fe20003800000 */
.L_x_6917:
        /* <DEDUP_REMOVED lines=12> */
.L_x_6918:
[----:B------:R-:W-:Y:S02]  /*fc20*/  IMAD.MOV.U32 R13, RZ, RZ, R9 ;  /* 0x000000ffff0d7224 */ /* 0x000fe400078e0009 */
[----:B------:R-:W-:Y:S02]  /*fc30*/  IMAD.MOV.U32 R12, RZ, RZ, 0x7 ;  /* 0x00000007ff0c7424 */ /* 0x000fe400078e00ff */
[----:B------:R-:W-:-:S07]  /*fc40*/  IMAD.MOV.U32 R2, RZ, RZ, R14 ;  /* 0x000000ffff027224 */ /* 0x000fce00078e000e */
[----:B------:R-:W-:Y:S05]  /*fc50*/  WARPSYNC.COLLECTIVE R15, `(.L_x_6919) ;  /* 0x000000000f087348 */ /* 0x000fea0003c00000 */
[----:B------:R0:W1:Y:S02]  /*fc60*/  SHFL.IDX P6, R14, R13, R12, R11 ;  /* 0x0000000c0d0e7389 */ /* 0x00006400000c000b */
[----:B01----:R-:W-:Y:S01]  /*fc70*/  ENDCOLLECTIVE ;  /* 0x000000000000791b */ /* 0x003fe20003800000 */
.L_x_6919:
[----:B------:R-:W-:-:S04]  /*fc80*/  IADD3 R2, P0, R2, R5, RZ ;  /* 0x0000000502027210 */ /* 0x000fc80007f1e0ff */
[----:B------:R-:W-:-:S05]  /*fc90*/  IADD3.X R3, RZ, R3, RZ, P0, !PT ;  /* 0x00000003ff037210 */ /* 0x000fca00007fe4ff */
[----:B------:R-:W-:Y:S01]  /*fca0*/  @!PT LDS RZ, [RZ] ;  /* 0x00000000fffff984 */ /* 0x000fe20000000800 */
[----:B------:R-:W-:Y:S01]  /*fcb0*/  @!PT LDS RZ, [RZ] ;  /* 0x00000000fffff984 */ /* 0x000fe20000000800 */
[----:B------:R-:W-:Y:S01]  /*fcc0*/  @!PT LDS RZ, [RZ] ;  /* 0x00000000fffff984 */ /* 0x000fe20000000800 */
[----:B------:R0:W-:Y:S01]  /*fcd0*/  LDGSTS.E.BYPASS.LTC128B.128 [R8+0x1b400], desc[UR50][R2.64], !P4 ;  /* 0x1b40000002087fae */ /* 0x0001e2000e101d72 */
[----:B------:R-:W-:-:S03]  /*fce0*/  IMAD.MOV.U32 R13, RZ, RZ, R7 ;  /* 0x000000ffff0d7224 */ /* 0x000fc600078e0007 */
[----:B------:R0:W-:Y:S01]  /*fcf0*/  LDGSTS.E.BYPASS.LTC128B.128 [R8+0x1f400], desc[UR50][R2.64+0x80], !P3 ;  /* 0x1f40008002087fae */ /* 0x0001e2000d901d72 */
[----:B------:R-:W-:-:S07]  /*fd00*/  IMAD.MOV.U32 R9, RZ, RZ, R14 ;  /* 0x000000ffff097224 */ /* 0x000fce00078e000e */
[----:B0-----:R-:W-:Y:S05]  /*fd10*/  WARPSYNC.COLLECTIVE R15, `(.L_x_6920) ;  /* 0x000000000f087348 */ /* 0x001fea0003c00000 */
[----:B------:R1:W2:Y:S02]  /*fd20*/  SHFL.IDX P6, R14, R13, R12, R11 ;  /* 0x0000000c0d0e7389 */ /* 0x0002a400000c000b */
[----:B012---:R-:W-:Y:S01]  /*fd30*/  ENDCOLLECTIVE ;  /* 0x000000000000791b */ /* 0x007fe20003800000 */
.L_x_6920:
[----:B------:R-:W-:Y:S01]  /*fd40*/  IMAD.MOV.U32 R2, RZ, RZ, R14 ;  /* 0x000000ffff027224 */ /* 0x000fe200078e000e */
[----:B------:R-:W-:Y:S06]  /*fd50*/  BRA `(.L_x_6921) ;  /* 0xffffffbc00e07947 */ /* 0x000fec000383ffff */
.L_x_6822:
[----:B-1----:R1:W3:Y:S02]  /*fd60*/  SYNCS.PHASECHK.TRANS64.TRYWAIT P0, [R6+URZ+0x28860], R3 ;  /* 0x02886003060075a7 */ /* 0x0022e4000800017f */
[----:B---3--:R-:W-:Y:S05]  /*fd70*/  @!P0 NANOSLEEP.SYNCS 0x989680 ;  /* 0x009896800000895d */ /* 0x008fea0003900000 */
[----:B------:R-:W3:Y:S02]  /*fd80*/  @!P0 SYNCS.PHASECHK.TRANS64 P0, [R6+URZ+0x28860], R3 ;  /* 0x02886003060085a7 */ /* 0x000ee4000800007f */
[----:B---3--:R-:W-:Y:S05]  /*fd90*/  @!P0 BRA `(.L_x_6822) ;  /* 0xfffffffc00f08947 */ /* 0x008fea000383ffff */
[----:B------:R-:W-:Y:S05]  /*fda0*/  BRA `(.L_x_6922) ;  /* 0xffffffc000407947 */ /* 0x000fea000383ffff */
.L_x_6823:
[----:B------:R-:W-:Y:S01]  /*fdb0*/  BSSY B1, `(.L_x_6923) ;  /* 0x0000008000017945 */ /* 0x000fe20003800000 */
[----:B------:R-:W-:Y:S01]  /*fdc0*/  IMAD.MOV.U32 R13, RZ, RZ, R24 ;  /* 0x000000ffff0d7224 */ /* 0x000fe200078e0018 */
[----:B------:R-:W-:Y:S01]  /*fdd0*/  MOV R11, 0x181f ;  /* 0x0000181f000b7802 */ /* 0x000fe20000000f00 */
[----:B------:R-:W-:Y:S02]  /*fde0*/  IMAD.MOV.U32 R12, RZ, RZ, RZ ;  /* 0x000000ffff0c7224 */ /* 0x000fe400078e00ff */
[----:B------:R-:W-:-:S07]  /*fdf0*/  IMAD.MOV.U32 R15, RZ, RZ, -0x1 ;  /* 0xffffffffff0f7424 */ /* 0x000fce00078e00ff */
[----:B-12---:R-:W-:Y:S05]  /*fe00*/  WARPSYNC.COLLECTIVE R15, `(.L_x_6924) ;  /* 0x000000000f087348 */ /* 0x006fea0003c00000 */
[----:B--2---:R0:W2:Y:S02]  /*fe10*/  SHFL.IDX P6, R14, R13, R12, R11 ;  /* 0x0000000c0d0e7389 */ /* 0x0040a400000c000b */
[----:B012---:R-:W-:Y:S01]  /*fe20*/  ENDCOLLECTIVE ;  /* 0x000000000000791b */ /* 0x007fe20003800000 */
.L_x_6924:
[----:B------:R-:W-:Y:S05]  /*fe30*/  BSYNC B1 ;  /* 0x0000000000017941 */ /* 0x000fea0003800000 */
.L_x_6923:
        /* <DEDUP_REMOVED lines=9> */
.L_x_6925:
[----:B------:R-:W-:Y:S02]  /*fed0*/  IMAD.MOV.U32 R13, RZ, RZ, R24 ;  /* 0x000000ffff0d7224 */ /* 0x000fe400078e0018 */
[----:B------:R-:W-:Y:S01]  /*fee0*/  IMAD.MOV.U32 R12, RZ, RZ, 0x1 ;  /* 0x00000001ff0c7424 */ /* 0x000fe200078e00ff */
[----:B------:R-:W-:-:S13]  /*fef0*/  IADD3 R2, P0, R14, R5, RZ ;  /* 0x000000050e027210 */ /* 0x000fda0007f1e0ff */
[----:B------:R-:W-:Y:S05]  /*ff00*/  WARPSYNC.COLLECTIVE R15, `(.L_x_6926) ;  /* 0x000000000f087348 */ /* 0x000fea0003c00000 */
[----:B------:R0:W1:Y:S02]  /*ff10*/  SHFL.IDX P6, R14, R13, R12, R11 ;  /* 0x0000000c0d0e7389 */ /* 0x00006400000c000b */
[----:B01----:R-:W-:Y:S01]  /*ff20*/  ENDCOLLECTIVE ;  /* 0x000000000000791b */ /* 0x003fe20003800000 */
.L_x_6926:
        /* <DEDUP_REMOVED lines=13> */
.L_x_6927:
[----:B------:R-:W-:Y:S02]  /*10000*/  IMAD.MOV.U32 R13, RZ, RZ, R24 ;  /* 0x000000ffff0d7224 */ /* 0x000fe400078e0018 */
[----:B------:R-:W-:Y:S01]  /*10010*/  IMAD.MOV.U32 R12, RZ, RZ, 0x2 ;  /* 0x00000002ff0c7424 */ /* 0x000fe200078e00ff */
[----:B------:R-:W-:-:S13]  /*10020*/  IADD3 R2, P0, R14, R5, RZ ;  /* 0x000000050e027210 */ /* 0x000fda0007f1e0ff */
[----:B------:R-:W-:Y:S05]  /*10030*/  WARPSYNC.COLLECTIVE R15, `(.L_x_6928) ;  /* 0x000000000f087348 */ /* 0x000fea0003c00000 */
[----:B------:R0:W1:Y:S02]  /*10040*/  SHFL.IDX P6, R14, R13, R12, R11 ;  /* 0x0000000c0d0e7389 */ /* 0x00006400000c000b */
[----:B01----:R-:W-:Y:S01]  /*10050*/  ENDCOLLECTIVE ;  /* 0x000000000000791b */ /* 0x003fe20003800000 */
.L_x_6928:
        /* <DEDUP_REMOVED lines=9> */
[----:B0-----:R-:W-:-:S07]  /*100f0*/  MOV R3, R14 ;  /* 0x0000000e00037202 */ /* 0x001fce0000000f00 */
[----:B------:R-:W-:Y:S05]  /*10100*/  WARPSYNC.COLLECTIVE R15, `(.L_x_6929) ;  /* 0x000000000f087348 */ /* 0x000fea0003c00000 */
[----:B------:R0:W1:Y:S02]  /*10110*/  SHFL.IDX P6, R14, R13, R12, R11 ;  /* 0x0000000c0d0e7389 */ /* 0x00006400000c000b */
[----:B01----:R-:W-:Y:S01]  /*10120*/  ENDCOLLECTIVE ;  /* 0x000000000000791b */ /* 0x003fe20003800000 */
.L_x_6929:
[----:B------:R-:W-:Y:S02]  /*10130*/  IMAD.MOV.U32 R13, RZ, RZ, R24 ;  /* 0x000000ffff0d7224 */ /* 0x000fe400078e0018 */
[----:B------:R-:W-:Y:S01]  /*10140*/  IMAD.MOV.U32 R12, RZ, RZ, 0x3 ;  /* 0x00000003ff0c7424 */ /* 0x000fe200078e00ff */
[----:B------:R-:W-:-:S13]  /*10150*/  IADD3 R2, P0, R14, R5, RZ ;  /* 0x000000050e027210 */ /* 0x000fda0007f1e0ff */
[----:B------:R-:W-:Y:S05]  /*10160*/  WARPSYNC.COLLECTIVE R15, `(.L_x_6930) ;  /* 0x000000000f087348 */ /* 0x000fea0003c00000 */
[----:B------:R0:W1:Y:S02]  /*10170*/  SHFL.IDX P6, R14, R13, R12, R11 ;  /* 0x0000000c0d0e7389 */ /* 0x00006400000c000b */
[----:B01----:R-:W-:Y:S01]  /*10180*/  ENDCOLLECTIVE ;  /* 0x000000000000791b */ /* 0x003fe20003800000 */
.L_x_6930:
        /* <DEDUP_REMOVED lines=13> */
.L_x_6931:
[----:B------:R-:W-:Y:S01]  /*10260*/  MOV R13, R24 ;  /* 0x00000018000d7202 */ /* 0x000fe20000000f00 */
[----:B------:R-:W-:Y:S01]  /*10270*/  IMAD.MOV.U32 R12, RZ, RZ, 0x4 ;  /* 0x00000004ff0c7424 */ /* 0x000fe200078e00ff */
[----:B------:R-:W-:-:S13]  /*10280*/  IADD3 R2, P0, R14, R5, RZ ;  /* 0x000000050e027210 */ /* 0x000fda0007f1e0ff */
[----:B------:R-:W-:Y:S05]  /*10290*/  WARPSYNC.COLLECTIVE R15, `(.L_x_6932) ;  /* 0x000000000f087348 */ /* 0x000fea0003c00000 */
[----:B------:R0:W1:Y:S02]  /*102a0*/  SHFL.IDX P6, R14, R13, R12, R11 ;  /* 0x0000000c0d0e7389 */ /* 0x00006400000c000b */
[----:B01----:R-:W-:Y:S01]  /*102b0*/  ENDCOLLECTIVE ;  /* 0x000000000000791b */ /* 0x003fe20003800000 */
.L_x_6932:
        /* <DEDUP_REMOVED lines=13> */
.L_x_6933:
[----:B------:R-:W-:Y:S02]  /*10390*/  IMAD.MOV.U32 R13, RZ, RZ, R24 ;  /* 0x000000ffff0d7224 */ /* 0x000fe400078e0018 */
[----:B------:R-:W-:Y:S01]  /*103a0*/  IMAD.MOV.U32 R12, RZ, RZ, 0x5 ;  /* 0x00000005ff0c7424 */ /* 0x000fe200078e00ff */
[----:B------:R-:W-:-:S13]  /*103b0*/  IADD3 R2, P0, R14, R5, RZ ;  /* 0x000000050e027210 */ /* 0x000fda0007f1e0ff */
[----:B------:R-:W-:Y:S05]  /*103c0*/  WARPSYNC.COLLECTIVE R15, `(.L_x_6934) ;  /* 0x000000000f087348 */ /* 0x000fea0003c00000 */
[----:B------:R0:W1:Y:S02]  /*103d0*/  SHFL.IDX P6, R14, R13, R12, R11 ;  /* 0x0000000c0d0e7389 */ /* 0x00006400000c000b */
[----:B01----:R-:W-:Y:S01]  /*103e0*/  ENDCOLLECTIVE ;  /* 0x000000000000791b */ /* 0x003fe20003800000 */
.L_x_6934:
        /* <DEDUP_REMOVED lines=13> */
.L_x_6935:
[----:B------:R-:W-:Y:S02]  /*104c0*/  IMAD.MOV.U32 R13, RZ, RZ, R24 ;  /* 0x000000ffff0d7224 */ /* 0x000fe400078e0018 */
[----:B------:R-:W-:Y:S01]  /*104d0*/  IMAD.MOV.U32 R12, RZ, RZ, 0x6 ;  /* 0x00000006ff0c7424 */ /* 0x000fe200078e00ff */
[----:B------:R-:W-:-:S13]  /*104e0*/  IADD3 R2, P0, R14, R5, RZ ;  /* 0x000000050e027210 */ /* 0x000fda0007f1e0ff */
[----:B------:R-:W-:Y:S05]  /*104f0*/  WARPSYNC.COLLECTIVE R15, `(.L_x_6936) ;  /* 0x000000000f087348 */ /* 0x000fea0003c00000 */
[----:B------:R0:W1:Y:S02]  /*10500*/  SHFL.IDX P6, R14, R13, R12, R11 ;  /* 0x0000000c0d0e7389 */ /* 0x00006400000c000b */
[----:B01----:R-:W-:Y:S01]  /*10510*/  ENDCOLLECTIVE ;  /* 0x000000000000791b */ /* 0x003fe20003800000 */
.L_x_6936:
        /* <DEDUP_REMOVED lines=13> */
.L_x_6937:
[----:B------:R-:W-:Y:S01]  /*105f0*/  IMAD.MOV.U32 R13, RZ, RZ, R24 ;  /* 0x000000ffff0d7224 */ /* 0x000fe200078e0018 */
[----:B------:R-:W-:Y:S02]  /*10600*/  MOV R12, 0x7 ;  /* 0x00000007000c7802 */ /* 0x000fe40000000f00 */
[----:B------:R-:W-:-:S13]  /*10610*/  IADD3 R2, P0, R14, R5, RZ ;  /* 0x000000050e027210 */ /* 0x000fda0007f1e0ff */
[----:B------:R-:W-:Y:S05]  /*10620*/  WARPSYNC.COLLECTIVE R15, `(.L_x_6938) ;  /* 0x000000000f087348 */ /* 0x000fea0003c00000 */
[----:B------:R0:W1:Y:S02]  /*10630*/  SHFL.IDX P6, R14, R13, R12, R11 ;  /* 0x0000000c0d0e7389 */ /* 0x00006400000c000b */
[----:B01----:R-:W-:Y:S01]  /*10640*/  ENDCOLLECTIVE ;  /* 0x000000000000791b */ /* 0x003fe20003800000 */
.L_x_6938:
        /* <DEDUP_REMOVED lines=12> */
.L_x_6939:
[----:B------:R-:W-:Y:S01]  /*10710*/  @!PT LDS RZ, [RZ] ;  /* 0x00000000fffff984 */ /* 0x000fe20000000800 */
[----:B------:R-:W-:Y:S01]  /*10720*/  @!PT LDS RZ, [RZ] ;  /* 0x00000000fffff984 */ /* 0x000fe20000000800 */
[----:B------:R-:W-:Y:S01]  /*10730*/  @!PT LDS RZ, [RZ] ;  /* 0x00000000fffff984 */ /* 0x000fe20000000800 */
[----:B------:R0:W-:Y:S01]  /*10740*/  LDGSTS.E.BYPASS.LTC128B.128 [R7+0x7400], desc[UR50][R2.64+0x80], !P0 ;  /* 0x0740008002077fae */ /* 0x0001e2000c101d72 */
[----:B------:R-:W-:Y:S05]  /*10750*/  BRA `(.L_x_6940) ;  /* 0xffffffb800e07947 */ /* 0x000fea000383ffff */
.L_x_6831:
[----:B0-----:R0:W1:Y:S02]  /*10760*/  SYNCS.PHASECHK.TRANS64.TRYWAIT P0, [R0+URZ+0x28860], R3 ;  /* 0x02886003000075a7 */ /* 0x001064000800017f */
[----:B-1----:R-:W-:Y:S05]  /*10770*/  @!P0 NANOSLEEP.SYNCS 0x989680 ;  /* 0x009896800000895d */ /* 0x002fea0003900000 */
[----:B------:R-:W1:Y:S02]  /*10780*/  @!P0 SYNCS.PHASECHK.TRANS64 P0, [R0+URZ+0x28860], R3 ;  /* 0x02886003000085a7 */ /* 0x000e64000800007f */
[----:B-1----:R-:W-:Y:S05]  /*10790*/  @!P0 BRA `(.L_x_6831) ;  /* 0xfffffffc00f08947 */ /* 0x002fea000383ffff */
[----:B------:R-:W-:Y:S05]  /*107a0*/  BRA `(.L_x_6941) ;  /* 0xffffffbc00fc7947 */ /* 0x000fea000383ffff */
.L_x_6832:
        /* <DEDUP_REMOVED lines=8> */
.L_x_6943:
[----:B------:R-:W-:Y:S05]  /*10830*/  BSYNC B0 ;  /* 0x0000000000007941 */ /* 0x000fea0003800000 */
.L_x_6942:
        /* <DEDUP_REMOVED lines=9> */
.L_x_6944:
[----:B------:R-:W-:Y:S01]  /*108d0*/  ULDC UR4, c[0x0][0x2f4] ;  /* 0x0000bd0000047ab9 */ /* 0x000fe20000000800 */
[----:B------:R-:W-:Y:S01]  /*108e0*/  IMAD R4, R9, 0x2, R22 ;  /* 0x0000000209047824 */ /* 0x000fe200078e0216 */
[----:B------:R-:W-:Y:S02]  /*108f0*/  ISETP.GE.AND P1, PT, R30, UR4, PT ;  /* 0x000000041e007c0c */ /* 0x000fe4000bf26270 */
[----:B------:R-:W-:Y:S02]  /*10900*/  ISETP.GE.AND P0, PT, R29, UR4, PT ;  /* 0x000000041d007c0c */ /* 0x000fe4000bf06270 */
[C---:B------:R-:W-:Y:S02]  /*10910*/  ISETP.LT.OR P3, PT, R6.reuse, 0x1, P1 ;  /* 0x000000010600780c */ /* 0x040fe40000f61670 */
[----:B------:R-:W-:Y:S01]  /*10920*/  ISETP.LT.OR P4, PT, R6, 0x1, P0 ;  /* 0x000000010600780c */ /* 0x000fe20000781670 */
[----:B------:R-:W-:Y:S01]  /*10930*/  IMAD.MOV.U32 R13, RZ, RZ, R24 ;  /* 0x000000ffff0d7224 */ /* 0x000fe200078e0018 */
[----:B------:R-:W-:-:S02]  /*10940*/  MOV R12, 0x1 ;  /* 0x00000001000c7802 */ /* 0x000fc40000000f00 */
[----:B------:R-:W-:-:S13]  /*10950*/  IADD3 R2, P2, R14, R5, RZ ;  /* 0x000000050e027210 */ /* 0x000fda0007f5e0ff */
[----:B------:R-:W-:Y:S05]  /*10960*/  WARPSYNC.COLLECTIVE R15, `(.L_x_6945) ;  /* 0x000000000f087348 */ /* 0x000fea0003c00000 */
[----:B------:R0:W1:Y:S02]  /*10970*/  SHFL.IDX P6, R14, R13, R12, R11 ;  /* 0x0000000c0d0e7389 */ /* 0x00006400000c000b */
[----:B01----:R-:W-:Y:S01]  /*10980*/  ENDCOLLECTIVE ;  /* 0x000000000000791b */ /* 0x003fe20003800000 */
.L_x_6945:
[----:B------:R-:W-:-:S05]  /*10990*/  IMAD.X R3, RZ, RZ, R3, P2 ;  /* 0x000000ffff037224 */ /* 0x000fca00010e0603 */
[----:B------:R-:W-:Y:S01]  /*109a0*/  @!PT LDS RZ, [RZ] ;  /* 0x00000000fffff984 */ /* 0x000fe20000000800 */
[----:B------:R-:W-:Y:S01]  /*109b0*/  @!PT LDS RZ, [RZ] ;  /* 0x00000000fffff984 */ /* 0x000fe20000000800 */
[----:B------:R-:W-:Y:S01]  /*109c0*/  @!PT LDS RZ, [RZ] ;  /* 0x00000000fffff984 */ /* 0x000fe20000000800 */
[----:B------:R0:W-:Y:S01]  /*109d0*/  LDGSTS.E.BYPASS.LTC128B.128 [R4+0x400], desc[UR50][R2.64], !P3 ;  /* 0x0040000002047fae */ /* 0x0001e2000d901d72 */
[----:B------:R-:W-:-:S03]  /*109e0*/  ISETP.LT.OR P3, PT, R6, 0x11, P1 ;  /* 0x000000110600780c */ /* 0x000fc60000f61670 */
[----:B------:R0:W-:Y:S01]  /*109f0*/  LDGSTS.E.BYPASS.LTC128B.128 [R4+0x4400], desc[UR50][R2.64+0x80], !P4 ;  /* 0x0440008002047fae */ /* 0x0001e2000e101d72 */
[----:B------:R-:W-:Y:S01]  /*10a00*/  ISETP.LT.OR P4, PT, R6, 0x11, P0 ;  /* 0x000000110600780c */ /* 0x000fe20000781670 */
[----:B------:R-:W-:Y:S02]  /*10a10*/  IMAD.MOV.U32 R13, RZ, RZ, R23 ;  /* 0x000000ffff0d7224 */ /* 0x000fe400078e0017 */
[----:B------:R-:W-:-:S10]  /*10a20*/  IMAD.MOV.U32 R7, RZ, RZ, R14 ;  /* 0x000000ffff077224 */ /* 0x000fd400078e000e */
[----:B0-----:R-:W-:Y:S05]  /*10a30*/  WARPSYNC.COLLECTIVE R15, `(.L_x_6946) ;  /* 0x000000000f087348 */ /* 0x001fea0003c00000 */
[----:B------:R1:W2:Y:S02]  /*10a40*/  SHFL.IDX P6, R14, R13, R12, R11 ;  /* 0x0000000c0d0e7389 */ /* 0x0002a400000c000b */
[----:B012---:R-:W-:Y:S01]  /*10a50*/  ENDCOLLECTIVE ;  /* 0x000000000000791b */ /* 0x007fe20003800000 */
.L_x_6946:
[----:B------:R-:W-:Y:S02]  /*10a60*/  IMAD.MOV.U32 R13, RZ, RZ, R24 ;  /* 0x000000ffff0d7224 */ /* 0x000fe400078e0018 */
[----:B------:R-:W-:Y:S02]  /*10a70*/  IMAD.MOV.U32 R12, RZ, RZ, 0x2 ;  /* 0x00000002ff0c7424 */ /* 0x000fe400078e00ff */
[----:B------:R-:W-:-:S07]  /*10a80*/  IMAD.MOV.U32 R10, RZ, RZ, R14 ;  /* 0x000000ffff0a7224 */ /* 0x000fce00078e000e */
[----:B------:R-:W-:Y:S05]  /*10a90*/  WARPSYNC.COLLECTIVE R15, `(.L_x_6947) ;  /* 0x000000000f087348 */ /* 0x000fea0003c00000 */
[----:B------:R0:W1:Y:S02]  /*10aa0*/  SHFL.IDX P6, R14, R13, R12, R11 ;  /* 0x0000000c0d0e7389 */ /* 0x00006400000c000b */
[----:B01----:R-:W-:Y:S01]  /*10ab0*/  ENDCOLLECTIVE ;  /* 0x000000000000791b */ /* 0x003fe20003800000 */
.L_x_6947:
[----:B------:R-:W-:-:S05]  /*10ac0*/  IADD3 R2, P2, R10, R5, RZ ;  /* 0x000000050a027210 */ /* 0x000fca0007f5e0ff */
[----:B------:R-:W-:-:S05]  /*10ad0*/  IMAD.X R3, RZ, RZ, R7, P2 ;  /* 0x000000ffff037224 */ /* 0x000fca00010e0607 */
[----:B------:R-:W-:Y:S01]  /*10ae0*/  @!PT LDS RZ, [RZ] ;  /* 0x00000000fffff984 */ /* 0x000fe20000000800 */
[----:B------:R-:W-:Y:S01]  /*10af0*/  @!PT LDS RZ, [RZ] ;  /* 0x00000000fffff984 */ /* 0x000fe20000000800 */
[----:B------:R-:W-:Y:S01]  /*10b00*/  @!PT LDS RZ, [RZ] ;  /* 0x00000000fffff984 */ /* 0x000fe20000000800 */
[----:B------:R0:W-:Y:S01]  /*10b10*/  LDGSTS.E.BYPASS.LTC128B.128 [R4+0xc00], desc[UR50][R2.64], !P3 ;  /* 0x00c0000002047fae */ /* 0x0001e2000d901d72 */
[----:B------:R-:W-:Y:S02]  /*10b20*/  MOV R13, R23 ;  /* 0x00000017000d7202 */ /* 0x000fe40000000f00 */
[C---:B------:R-:W-:Y:S01]  /*10b30*/  ISETP.LT.OR P3, PT, R6.reuse, 0x21, P1 ;  /* 0x000000210600780c */ /* 0x040fe20000f61670 */
[----:B------:R0:W-:Y:S01]  /*10b40*/  LDGSTS.E.BYPASS.LTC128B.128 [R4+0x4c00], desc[UR50][R2.64+0x80], !P4 ;  /* 0x04c0008002047fae */ /* 0x0001e2000e101d72 */
[----:B------:R-:W-:Y:S01]  /*10b50*/  ISETP.LT.OR P4, PT, R6, 0x21, P0 ;  /* 0x000000210600780c */ /* 0x000fe20000781670 */
[----:B------:R-:W-:-:S12]  /*10b60*/  IMAD.MOV.U32 R8, RZ, RZ, R14 ;  /* 0x000000ffff087224 */ /* 0x000fd800078e000e */
[----:B0-----:R-:W-:Y:S05]  /*10b70*/  WARPSYNC.COLLECTIVE R15, `(.L_x_6948) ;  /* 0x000000000f087348 */ /* 0x001fea0003c00000 */
[----:B------:R1:W2:Y:S02]  /*10b80*/  SHFL.IDX P6, R14, R13, R12, R11 ;  /* 0x0000000c0d0e7389 */ /* 0x0002a400000c000b */
[----:B012---:R-:W-:Y:S01]  /*10b90*/  ENDCOLLECTIVE ;  /* 0x000000000000791b */ /* 0x007fe20003800000 */
.L_x_6948:
[----:B------:R-:W-:Y:S02]  /*10ba0*/  IMAD.MOV.U32 R13, RZ, RZ, R24 ;  /* 0x000000ffff0d7224 */ /* 0x000fe400078e0018 */
[----:B------:R-:W-:Y:S01]  /*10bb0*/  IMAD.MOV.U32 R12, RZ, RZ, 0x3 ;  /* 0x00000003ff0c7424 */ /* 0x000fe200078e00ff */
[----:B------:R-:W-:-:S13]  /*10bc0*/  IADD3 R2, P2, R14, R5, RZ ;  /* 0x000000050e027210 */ /* 0x000fda0007f5e0ff */
[----:B------:R-:W-:Y:S05]  /*10bd0*/  WARPSYNC.COLLECTIVE R15, `(.L_x_6949) ;  /* 0x000000000f087348 */ /* 0x000fea0003c00000 */
[----:B------:R0:W1:Y:S02]  /*10be0*/  SHFL.IDX P6, R14, R13, R12, R11 ;  /* 0x0000000c0d0e7389 */ /* 0x00006400000c000b */
[----:B01----:R-:W-:Y:S01]  /*10bf0*/  ENDCOLLECTIVE ;  /* 0x000000000000791b */ /* 0x003fe20003800000 */
.L_x_6949:
        /* <DEDUP_REMOVED lines=13> */
.L_x_6950:
[----:B------:R-:W-:Y:S01]  /*10cd0*/  IMAD.MOV.U32 R13, RZ, RZ, R24 ;  /* 0x000000ffff0d7224 */ /* 0x000fe200078e0018 */
[----:B------:R-:W-:Y:S02]  /*10ce0*/  MOV R12, 0x4 ;  /* 0x00000004000c7802 */ /* 0x000fe40000000f00 */
[----:B------:R-:W-:-:S13]  /*10cf0*/  IADD3 R2, P2, R14, R5, RZ ;  /* 0x000000050e027210 */ /* 0x000fda0007f5e0ff */
[----:B------:R-:W-:Y:S05]  /*10d00*/  WARPSYNC.COLLECTIVE R15, `(.L_x_6951) ;  /* 0x000000000f087348 */ /* 0x000fea0003c00000 */
[----:B------:R0:W1:Y:S02]  /*10d10*/  SHFL.IDX P6, R14, R13, R12, R11 ;  /* 0x0000000c0d0e7389 */ /* 0x00006400000c000b */
[----:B01----:R-:W-:Y:S01]  /*10d20*/  ENDCOLLECTIVE ;  /* 0x000000000000791b */ /* 0x003fe20003800000 */
.L_x_6951:
        /* <DEDUP_REMOVED lines=13> */
.L_x_6952:
[----:B------:R-:W-:Y:S02]  /*10e00*/  IMAD.MOV.U32 R13, RZ, RZ, R24 ;  /* 0x000000ffff0d7224 */ /* 0x000fe400078e0018 */
[----:B------:R-:W-:Y:S02]  /*10e10*/  IMAD.MOV.U32 R12, RZ, RZ, 0x5 ;  /* 0x00000005ff0c7424 */ /* 0x000fe400078e00ff */
[----:B------:R-:W-:-:S07]  /*10e20*/  IMAD.MOV.U32 R10, RZ, RZ, R14 ;  /* 0x000000ffff0a7224 */ /* 0x000fce00078e000e */
[----:B------:R-:W-:Y:S05]  /*10e30*/  WARPSYNC.COLLECTIVE R15, `(.L_x_6953) ;  /* 0x000000000f087348 */ /* 0x000fea0003c00000 */
[----:B------:R0:W1:Y:S02]  /*10e40*/  SHFL.IDX P6, R14, R13, R12, R11 ;  /* 0x0000000c0d0e7389 */ /* 0x00006400000c000b */
[----:B01----:R-:W-:Y:S01]  /*10e50*/  ENDCOLLECTIVE ;  /* 0x000000000000791b */ /* 0x003fe20003800000 */
.L_x_6953:
        /* <DEDUP_REMOVED lines=14> */
.L_x_6954:
[----:B------:R-:W-:Y:S02]  /*10f40*/  IMAD.MOV.U32 R13, RZ, RZ, R24 ;  /* 0x000000ffff0d7224 */ /* 0x000fe400078e0018 */
[----:B------:R-:W-:Y:S01]  /*10f50*/  IMAD.MOV.U32 R12, RZ, RZ, 0x6 ;  /* 0x00000006ff0c7424 */ /* 0x000fe200078e00ff */
[----:B------:R-:W-:-:S13]  /*10f60*/  IADD3 R2, P2, R14, R5, RZ ;  /* 0x000000050e027210 */ /* 0x000fda0007f5e0ff */
[----:B------:R-:W-:Y:S05]  /*10f70*/  WARPSYNC.COLLECTIVE R15, `(.L_x_6955) ;  /* 0x000000000f087348 */ /* 0x000fea0003c00000 */
[----:B------:R0:W1:Y:S02]  /*10f80*/  SHFL.IDX P6, R14, R13, R12, R11 ;  /* 0x0000000c0d0e7389 */ /* 0x00006400000c000b */
[----:B01----:R-:W-:Y:S01]  /*10f90*/  ENDCOLLECTIVE ;  /* 0x000000000000791b */ /* 0x003fe20003800000 */
.L_x_6955:
        /* <DEDUP_REMOVED lines=13> */
.L_x_6956:
[----:B------:R-:W-:Y:S01]  /*11070*/  MOV R13, R24 ;  /* 0x00000018000d7202 */ /* 0x000fe20000000f00 */
[----:B------:R-:W-:Y:S02]  /*11080*/  IMAD.MOV.U32 R12, RZ, RZ, 0x7 ;  /* 0x00000007ff0c7424 */ /* 0x000fe400078e00ff */
[----:B------:R-:W-:-:S07]  /*11090*/  IMAD.MOV.U32 R10, RZ, RZ, R14 ;  /* 0x000000ffff0a7224 */ /* 0x000fce00078e000e */
[----:B------:R-:W-:Y:S05]  /*110a0*/  WARPSYNC.COLLECTIVE R15, `(.L_x_6957) ;  /* 0x000000000f087348 */ /* 0x000fea0003c00000 */
[----:B------:R0:W1:Y:S02]  /*110b0*/  SHFL.IDX P6, R14, R13, R12, R11 ;  /* 0x0000000c0d0e7389 */ /* 0x00006400000c000b */
[----:B01----:R-:W-:Y:S01]  /*110c0*/  ENDCOLLECTIVE ;  /* 0x000000000000791b */ /* 0x003fe20003800000 */
.L_x_6957:
[----:B------:R-:W-:-:S05]  /*110d0*/  IADD3 R2, P2, R10, R5, RZ ;  /* 0x000000050a027210 */ /* 0x000fca0007f5e0ff */
[----:B------:R-:W-:-:S05]  /*110e0*/  IMAD.X R3, RZ, RZ, R8, P2 ;  /* 0x000000ffff037224 */ /* 0x000fca00010e0608 */
        /* <DEDUP_REMOVED lines=10> */
.L_x_6958:
[----:B------:R-:W-:Y:S05]  /*11190*/  BRA `(.L_x_6959) ;  /* 0xffffffb8009c7947 */ /* 0x000fea000383ffff */
.L_x_6837:
        /* <DEDUP_REMOVED lines=8> */
.L_x_6961:
[----:B------:R-:W-:Y:S05]  /*11220*/  BSYNC B0 ;  /* 0x0000000000007941 */ /* 0x000fea0003800000 */
.L_x_6960:
        /* <DEDUP_REMOVED lines=9> */
.L_x_6962:
        /* <DEDUP_REMOVED lines=18> */
.L_x_6963:
[----:B------:R-:W-:Y:S01]  /*113e0*/  IMAD.MOV.U32 R12, RZ, RZ, 0x2 ;  /* 0x00000002ff0c7424 */ /* 0x000fe200078e00ff */
[----:B------:R-:W-:-:S05]  /*113f0*/  SEL R7, R14, RZ, P1 ;  /* 0x000000ff0e077207 */ /* 0x000fca0000800000 */
[----:B------:R-:W-:-:S04]  /*11400*/  IMAD.IADD R6, R4, 0x1, R7 ;  /* 0x0000000104067824 */ /* 0x000fc800078e0207 */
[----:B------:R-:W-:-:S07]  /*11410*/  IMAD.MOV.U32 R13, RZ, RZ, R6 ;  /* 0x000000ffff0d7224 */ /* 0x000fce00078e0006 */
[----:B------:R-:W-:Y:S05]  /*11420*/  WARPSYNC.COLLECTIVE R15, `(.L_x_6964) ;  /* 0x000000000f087348 */ /* 0x000fea0003c00000 */
[----:B------:R0:W1:Y:S02]  /*11430*/  SHFL.UP P6, R14, R13, R12, R11 ;  /* 0x0400000c0d0e7389 */ /* 0x00006400000c000b */
[----:B01----:R-:W-:Y:S01]  /*11440*/  ENDCOLLECTIVE ;  /* 0x000000000000791b */ /* 0x003fe20003800000 */
.L_x_6964:
[----:B------:R-:W-:Y:S02]  /*11450*/  MOV R12, 0x4 ;  /* 0x00000004000c7802 */ /* 0x000fe40000000f00 */
[----:B------:R-:W-:-:S05]  /*11460*/  SEL R7, R14, RZ, P2 ;  /* 0x000000ff0e077207 */ /* 0x000fca0001000000 */
[----:B------:R-:W-:-:S04]  /*11470*/  IMAD.IADD R7, R6, 0x1, R7 ;  /* 0x0000000106077824 */ /* 0x000fc800078e0207 */
[----:B------:R-:W-:-:S07]  /*11480*/  IMAD.MOV.U32 R13, RZ, RZ, R7 ;  /* 0x000000ffff0d7224 */ /* 0x000fce00078e0007 */
[----:B------:R-:W-:Y:S05]  /*11490*/  WARPSYNC.COLLECTIVE R15, `(.L_x_6965) ;  /* 0x000000000f087348 */ /* 0x000fea0003c00000 */
[----:B------:R0:W1:Y:S02]  /*114a0*/  SHFL.UP P6, R14, R13, R12, R11 ;  /* 0x0400000c0d0e7389 */ /* 0x00006400000c000b */
[----:B01----:R-:W-:Y:S01]  /*114b0*/  ENDCOLLECTIVE ;  /* 0x000000000000791b */ /* 0x003fe20003800000 */
.L_x_6965:
[----:B------:R-:W-:Y:S01]  /*114c0*/  IMAD.MOV.U32 R12, RZ, RZ, 0x8 ;  /* 0x00000008ff0c7424 */ /* 0x000fe200078e00ff */
[----:B------:R-:W-:-:S05]  /*114d0*/  SEL R2, R14, RZ, P3 ;  /* 0x000000ff0e027207 */ /* 0x000fca0001800000 */
[----:B------:R-:W-:-:S04]  /*114e0*/  IMAD.IADD R2, R7, 0x1, R2 ;  /* 0x0000000107027824 */ /* 0x000fc800078e0202 */
[----:B------:R-:W-:-:S07]  /*114f0*/  IMAD.MOV.U32 R13, RZ, RZ, R2 ;  /* 0x000000ffff0d7224 */ /* 0x000fce00078e0002 */
[----:B------:R-:W-:Y:S05]  /*11500*/  WARPSYNC.COLLECTIVE R15, `(.L_x_6966) ;  /* 0x000000000f087348 */ /* 0x000fea0003c00000 */
[----:B------:R0:W1:Y:S02]  /*11510*/  SHFL.UP P6, R14, R13, R12, R11 ;  /* 0x0400000c0d0e7389 */ /* 0x00006400000c000b */
[----:B01----:R-:W-:Y:S01]  /*11520*/  ENDCOLLECTIVE ;  /* 0x000000000000791b */ /* 0x003fe20003800000 */
.L_x_6966:
[----:B------:R-:W-:Y:S01]  /*11530*/  IMAD.MOV.U32 R12, RZ, RZ, 0x10 ;  /* 0x00000010ff0c7424 */ /* 0x000fe200078e00ff */
[----:B------:R-:W-:-:S05]  /*11540*/  SEL R3, R14, RZ, P4 ;  /* 0x000000ff0e037207 */ /* 0x000fca0002000000 */
[----:B------:R-:W-:-:S04]  /*11550*/  IMAD.IADD R3, R2, 0x1, R3 ;  /* 0x0000000102037824 */ /* 0x000fc800078e0203 */
[----:B------:R-:W-:-:S07]  /*11560*/  IMAD.MOV.U32 R13, RZ, RZ, R3 ;  /* 0x000000ffff0d7224 */ /* 0x000fce00078e0003 */
[----:B------:R-:W-:Y:S05]  /*11570*/  WARPSYNC.COLLECTIVE R15, `(.L_x_6967) ;  /* 0x000000000f087348 */ /* 0x000fea0003c00000 */
[----:B------:R0:W1:Y:S02]  /*11580*/  SHFL.UP P6, R14, R13, R12, R11 ;  /* 0x0400000c0d0e7389 */ /* 0x00006400000c000b */
[----:B01----:R-:W-:Y:S01]  /*11590*/  ENDCOLLECTIVE ;  /* 0x000000000000791b */ /* 0x003fe20003800000 */
.L_x_6967:
        /* <DEDUP_REMOVED lines=8> */
.L_x_6968:
[----:B------:R-:W-:Y:S05]  /*11620*/  BRA `(.L_x_6969) ;  /* 0xffffffb800a87947 */ /* 0x000fea000383ffff */
.L_x_6842:
        /* <DEDUP_REMOVED lines=8> */
.L_x_6971:
[----:B------:R-:W-:Y:S05]  /*116b0*/  BSYNC B0 ;  /* 0x0000000000007941 */ /* 0x000fea0003800000 */
.L_x_6970:
        /* <DEDUP_REMOVED lines=8> */
.L_x_6972:
[----:B------:R-:W-:Y:S01]  /*11740*/  IMAD.MOV.U32 R12, RZ, RZ, 0x4 ;  /* 0x00000004ff0c7424 */ /* 0x000fe200078e00ff */
[----:B------:R-:W-:-:S05]  /*11750*/  SEL R0, R14, RZ, P2 ;  /* 0x000000ff0e007207 */ /* 0x000fca0001000000 */
[----:B------:R-:W-:-:S04]  /*11760*/  IMAD.IADD R0, R13, 0x1, R0 ;  /* 0x000000010d007824 */ /* 0x000fc800078e0200 */
[----:B------:R-:W-:-:S07]  /*11770*/  IMAD.MOV.U32 R13, RZ, RZ, R0 ;  /* 0x000000ffff0d7224 */ /* 0x000fce00078e0000 */
[----:B------:R-:W-:Y:S05]  /*11780*/  WARPSYNC.COLLECTIVE R15, `(.L_x_6973) ;  /* 0x000000000f087348 */ /* 0x000fea0003c00000 */
[----:B------:R0:W1:Y:S02]  /*11790*/  SHFL.UP P6, R14, R13, R12, R11 ;  /* 0x0400000c0d0e7389 */ /* 0x00006400000c000b */
[----:B01----:R-:W-:Y:S01]  /*117a0*/  ENDCOLLECTIVE ;  /* 0x000000000000791b */ /* 0x003fe20003800000 */
.L_x_6973:
[----:B------:R-:W-:Y:S02]  /*117b0*/  MOV R12, 0x8 ;  /* 0x00000008000c7802 */ /* 0x000fe40000000f00 */
[----:B------:R-:W-:-:S05]  /*117c0*/  SEL R3, R14, RZ, P3 ;  /* 0x000000ff0e037207 */ /* 0x000fca0001800000 */
[----:B------:R-:W-:-:S04]  /*117d0*/  IMAD.IADD R2, R0, 0x1, R3 ;  /* 0x0000000100027824 */ /* 0x000fc800078e0203 */
[----:B------:R-:W-:-:S07]  /*117e0*/  IMAD.MOV.U32 R13, RZ, RZ, R2 ;  /* 0x000000ffff0d7224 */ /* 0x000fce00078e0002 */
[----:B------:R-:W-:Y:S05]  /*117f0*/  WARPSYNC.COLLECTIVE R15, `(.L_x_6974) ;  /* 0x000000000f087348 */ /* 0x000fea0003c00000 */
[----:B------:R0:W1:Y:S02]  /*11800*/  SHFL.UP P6, R14, R13, R12, R11 ;  /* 0x0400000c0d0e7389 */ /* 0x00006400000c000b */
[----:B01----:R-:W-:Y:S01]  /*11810*/  ENDCOLLECTIVE ;  /* 0x000000000000791b */ /* 0x003fe20003800000 */
.L_x_6974:
[----:B------:R-:W-:Y:S01]  /*11820*/  IMAD.MOV.U32 R12, RZ, RZ, 0x10 ;  /* 0x00000010ff0c7424 */ /* 0x000fe200078e00ff */
[----:B------:R-:W-:-:S05]  /*11830*/  SEL R3, R14, RZ, P4 ;  /* 0x000000ff0e037207 */ /* 0x000fca0002000000 */
[----:B------:R-:W-:-:S04]  /*11840*/  IMAD.IADD R3, R2, 0x1, R3 ;  /* 0x0000000102037824 */ /* 0x000fc800078e0203 */
[----:B------:R-:W-:-:S07]  /*11850*/  IMAD.MOV.U32 R13, RZ, RZ, R3 ;  /* 0x000000ffff0d7224 */ /* 0x000fce00078e0003 */
[----:B------:R-:W-:Y:S05]  /*11860*/  WARPSYNC.COLLECTIVE R15, `(.L_x_6975) ;  /* 0x000000000f087348 */ /* 0x000fea0003c00000 */
[----:B------:R0:W1:Y:S02]  /*11870*/  SHFL.UP P6, R14, R13, R12, R11 ;  /* 0x0400000c0d0e7389 */ /* 0x00006400000c000b */
[----:B01----:R-:W-:Y:S01]  /*11880*/  ENDCOLLECTIVE ;  /* 0x000000000000791b */ /* 0x003fe20003800000 */
.L_x_6975:
        /* <DEDUP_REMOVED lines=8> */
.L_x_6976:
[----:B------:R-:W-:Y:S05]  /*11910*/  BRA `(.L_x_6977) ;  /* 0xffffffb800887947 */ /* 0x000fea000383ffff */
.L_x_6844:
[----:B------:R-:W-:Y:S01]  /*11920*/  BSSY B0, `(.L_x_6978) ;  /* 0x0000006000007945 */ /* 0x000fe20003800000 */
[----:B------:R-:W-:Y:S02]  /*11930*/  PLOP3.LUT P6, PT, P6, PT, PT, 0x8, 0x0 ;  /* 0x000000000000781c */ /* 0x000fe400037ce170 */
[----:B------:R-:W-:-:S11]  /*11940*/  MOV R15, 0xffffffff ;  /* 0xffffffff000f7802 */ /* 0x000fd60000000f00 */
[----:B01----:R-:W-:Y:S05]  /*11950*/  WARPSYNC.COLLECTIVE R15, `(.L_x_6979) ;  /* 0x000000000f087348 */ /* 0x003fea0003c00000 */
[----:B------:R-:W-:Y:S01]  /*11960*/  VOTE.ANY R14, PT, P6 ;  /* 0x00000000000e7806 */ /* 0x000fe200030e0100 */
[----:B01----:R-:W-:Y:S06]  /*11970*/  ENDCOLLECTIVE ;  /* 0x000000000000791b */ /* 0x003fec0003800000 */
.L_x_6979:
[----:B------:R-:W-:Y:S05]  /*11980*/  BSYNC B0 ;  /* 0x0000000000007941 */ /* 0x000fea0003800000 */
.L_x_6978:
        /* <DEDUP_REMOVED lines=9> */
.L_x_6980:
[----:B------:R-:W-:Y:S01]  /*11a20*/  IMAD.MOV.U32 R4, RZ, RZ, R14 ;  /* 0x000000ffff047224 */ /* 0x000fe200078e000e */
[----:B------:R-:W-:Y:S06]  /*11a30*/  BRA `(.L_x_6981) ;  /* 0xffffffb800787947 */ /* 0x000fec000383ffff */
.L_x_6846:
[----:B------:R-:W-:Y:S01]  /*11a40*/  BSSY B0, `(.L_x_6982) ;  /* 0x0000007000007945 */ /* 0x000fe20003800000 */
[----:B------:R-:W-:Y:S01]  /*11a50*/  IMAD.MOV.U32 R13, RZ, RZ, R6 ;  /* 0x000000ffff0d7224 */ /* 0x000fe200078e0006 */
[----:B------:R-:W-:Y:S01]  /*11a60*/  MOV R11, 0x1f ;  /* 0x0000001f000b7802 */ /* 0x000fe20000000f00 */
[----:B------:R-:W-:-:S07]  /*11a70*/  IMAD.MOV.U32 R15, RZ, RZ, -0x1 ;  /* 0xffffffffff0f7424 */ /* 0x000fce00078e00ff */
[----:B0123--:R-:W-:Y:S05]  /*11a80*/  WARPSYNC.COLLECTIVE R15, `(.L_x_6983) ;  /* 0x000000000f087348 */ /* 0x00ffea0003c00000 */
[----:B------:R4:W0:Y:S02]  /*11a90*/  SHFL.IDX P6, R14, R13, R12, R11 ;  /* 0x0000000c0d0e7389 */ /* 0x00082400000c000b */
[----:B01234-:R-:W-:Y:S01]  /*11aa0*/  ENDCOLLECTIVE ;  /* 0x000000000000791b */ /* 0x01ffe20003800000 */
.L_x_6983:
[----:B------:R-:W-:Y:S05]  /*11ab0*/  BSYNC B0 ;  /* 0x0000000000007941 */ /* 0x000fea0003800000 */
.L_x_6982:
[----:B------:R-:W-:Y:S05]  /*11ac0*/  BRA `(.L_x_6845) ;  /* 0xffffffb800707947 */ /* 0x000fea000383ffff */
.L_x_6850:
[----:B-1----:R1:W2:Y:S02]  /*11ad0*/  SYNCS.PHASECHK.TRANS64.TRYWAIT P0, [R4+URZ+0x28820], R0 ;  /* 0x02882000040075a7 */ /* 0x0022a4000800017f */
[----:B--2---:R-:W-:Y:S05]  /*11ae0*/  @!P0 NANOSLEEP.SYNCS 0x989680 ;  /* 0x009896800000895d */ /* 0x004fea0003900000 */
[----:B------:R-:W2:Y:S02]  /*11af0*/  @!P0 SYNCS.PHASECHK.TRANS64 P0, [R4+URZ+0x28820], R0 ;  /* 0x02882000040085a7 */ /* 0x000ea4000800007f */
[----:B--2---:R-:W-:Y:S05]  /*11b00*/  @!P0 BRA `(.L_x_6850) ;  /* 0xfffffffc00f08947 */ /* 0x004fea000383ffff */
[----:B------:R-:W-:Y:S05]  /*11b10*/  BRA `(.L_x_6984) ;  /* 0xffffffbc005c7947 */ /* 0x000fea000383ffff */
.L_x_6851:
        /* <DEDUP_REMOVED lines=11> */
.L_x_6986:
[----:B------:R-:W-:Y:S05]  /*11bd0*/  BSYNC B0 ;  /* 0x0000000000007941 */ /* 0x000fea0003800000 */
.L_x_6985:
[----:B------:R-:W-:Y:S05]  /*11be0*/  BRA `(.L_x_6987) ;  /* 0xffffffbc00447947 */ /* 0x000fea000383ffff */
.L_x_6854:
[----:B------:R-:W-:Y:S01]  /*11bf0*/  BSSY B1, `(.L_x_6988) ;  /* 0x0000006000017945 */ /* 0x000fe20003800000 */
[----:B------:R-:W-:-:S07]  /*11c00*/  IMAD.MOV.U32 R15, RZ, RZ, -0x1 ;  /* 0xffffffffff0f7424 */ /* 0x000fce00078e00ff */
[----:B01-3--:R-:W-:Y:S05]  /*11c10*/  WARPSYNC.COLLECTIVE R15, `(.L_x_6989) ;  /* 0x000000000f0c7348 */ /* 0x00bfea0003c00000 */
[----:B------:R-:W-:Y:S02]  /*11c20*/  ELECT P6, UR62, PT ;  /* 0x00000000003e782f */ /* 0x000fe400038c0000 */
[----:B------:R-:W-:Y:S01]  /*11c30*/  MOV R14, UR62 ;  /* 0x0000003e000e7c02 */ /* 0x000fe20008000f00 */
[----:B01-3--:R-:W-:Y:S10]  /*11c40*/  ENDCOLLECTIVE ;  /* 0x000000000000791b */ /* 0x00bff40003800000 */
.L_x_6989:
[----:B------:R-:W-:Y:S05]  /*11c50*/  BSYNC B1 ;  /* 0x0000000000017941 */ /* 0x000fea0003800000 */
.L_x_6988:
[----:B------:R-:W-:Y:S05]  /*11c60*/  BRA `(.L_x_6990) ;  /* 0xffffffbc003c7947 */ /* 0x000fea000383ffff */
.L_x_6856:
[----:B-1----:R1:W2:Y:S02]  /*11c70*/  SYNCS.PHASECHK.TRANS64.TRYWAIT P1, [R5+URZ+0x28840], R0 ;  /* 0x02884000050075a7 */ /* 0x0022a4000802017f */
[----:B--2---:R-:W-:Y:S05]  /*11c80*/  @!P1 NANOSLEEP.SYNCS 0x989680 ;  /* 0x009896800000995d */ /* 0x004fea0003900000 */
[----:B------:R-:W2:Y:S02]  /*11c90*/  @!P1 SYNCS.PHASECHK.TRANS64 P1, [R5+URZ+0x28840], R0 ;  /* 0x02884000050095a7 */ /* 0x000ea4000802007f */
[----:B--2---:R-:W-:Y:S05]  /*11ca0*/  @!P1 BRA `(.L_x_6856) ;  /* 0xfffffffc00f09947 */ /* 0x004fea000383ffff */
[----:B------:R-:W-:Y:S05]  /*11cb0*/  BRA `(.L_x_6991) ;  /* 0xffffffbc005c7947 */ /* 0x000fea000383ffff */
.L_x_6858:
[----:B--2---:R2:W4:Y:S02]  /*11cc0*/  SYNCS.PHASECHK.TRANS64.TRYWAIT P1, [R25+URZ+0x28840], R2 ;  /* 0x02884002190075a7 */ /* 0x004524000802017f */
[----:B----4-:R-:W-:Y:S05]  /*11cd0*/  @!P1 NANOSLEEP.SYNCS 0x989680 ;  /* 0x009896800000995d */ /* 0x010fea0003900000 */
[----:B------:R-:W4:Y:S02]  /*11ce0*/  @!P1 SYNCS.PHASECHK.TRANS64 P1, [R25+URZ+0x28840], R2 ;  /* 0x02884002190095a7 */ /* 0x000f24000802007f */
[----:B----4-:R-:W-:Y:S05]  /*11cf0*/  @!P1 BRA `(.L_x_6858) ;  /* 0xfffffffc00f09947 */ /* 0x010fea000383ffff */
[----:B------:R-:W-:Y:S05]  /*11d00*/  BRA `(.L_x_6992) ;  /* 0xffffffbc00687947 */ /* 0x000fea000383ffff */
.L_x_6860:
[----:B----4-:R4:W0:Y:S02]  /*11d10*/  SYNCS.PHASECHK.TRANS64.TRYWAIT P1, [R5+URZ+0x28860], R0 ;  /* 0x02886000050075a7 */ /* 0x010824000802017f */
[----:B0-----:R-:W-:Y:S05]  /*11d20*/  @!P1 NANOSLEEP.SYNCS 0x989680 ;  /* 0x009896800000995d */ /* 0x001fea0003900000 */
[----:B------:R-:W0:Y:S02]  /*11d30*/  @!P1 SYNCS.PHASECHK.TRANS64 P1, [R5+URZ+0x28860], R0 ;  /* 0x02886000050095a7 */ /* 0x000e24000802007f */
[----:B0-----:R-:W-:Y:S05]  /*11d40*/  @!P1 BRA `(.L_x_6860) ;  /* 0xfffffffc00f09947 */ /* 0x001fea000383ffff */
[----:B------:R-:W-:Y:S05]  /*11d50*/  BRA `(.L_x_6993) ;  /* 0xffffffbc00647947 */ /* 0x000fea000383ffff */
.L_x_6994:
        /* <DEDUP_REMOVED lines=10> */
.L_x_15855:


//--------------------- .text._ZN7cutlass13device_kernelIN5flash11enable_sm90INS1_16FlashAttnFwdSm90INS1_25CollectiveMainloopFwdSm90ILi2EN4cute5tupleIJNS5_1CILi1EEES8_S8_EEENS6_IJNS7_ILi128EEESA_SA_EEELi128ENS_6half_tEfNS_4arch4Sm90ELb0ELb0ELb0ELb1ELb1ELb1ELb0ELb1ELb1ELb1ELb0ELb0EEENS1_21CollectiveEpilogueFwdISB_S9_SC_SE_Li256ELb1ELb1ELb0ELb0EEENS1_36VarlenDynamicPersistentTileSchedulerILi128ELi128ELi256ELi128ELb0ELb1ELb1ELb0ELb1ELb1EEEEEEEEEvNT_6ParamsE --------------------------
	.section	.text._ZN7cutlass13device_kernelIN5flash11enable_sm90INS1_16FlashAttnFwdSm90INS1_25CollectiveMainloopFwdSm90ILi2EN4cute5tupleIJNS5_1CILi1EEES8_S8_EEENS6_IJNS7_ILi128EEESA_SA_EEELi128ENS_6half_tEfNS_4arch4Sm90ELb0ELb0ELb0ELb1ELb1ELb1ELb0ELb1ELb1ELb1ELb0ELb0EEENS1_21CollectiveEpilogueFwdISB_S9_SC_SE_Li256ELb1ELb1ELb0ELb0EEENS1_36VarlenDynamicPersistentTileSchedulerILi128ELi128ELi256ELi128ELb0ELb1ELb1ELb0ELb1ELb1EEEEEEEEEvNT_6ParamsE,"ax",@progbits
	.align	128
.text._ZN7cutlass13device_kernelIN5flash11enable_sm90INS1_16FlashAttnFwdSm90INS1_25CollectiveMainloopFwdSm90ILi2EN4cute5tupleIJNS5_1CILi1EEES8_S8_EEENS6_IJNS7_ILi128EEESA_SA_EEELi128ENS_6half_tEfNS_4arch4Sm90ELb0ELb0ELb0ELb1ELb1ELb1ELb0ELb1ELb1ELb1ELb0ELb0EEENS1_21CollectiveEpilogueFwdISB_S9_SC_SE_Li256ELb1ELb1ELb0ELb0EEENS1_36VarlenDynamicPersistentTileSchedulerILi128ELi128ELi256ELi128ELb0ELb1ELb1ELb0ELb1ELb1EEEEEEEEEvNT_6ParamsE:
        .type           _ZN7cutlass13device_kernelIN5flash11enable_sm90INS1_16FlashAttnFwdSm90INS1_25CollectiveMainloopFwdSm90ILi2EN4cute5tupleIJNS5_1CILi1EEES8_S8_EEENS6_IJNS7_ILi128EEESA_SA_EEELi128ENS_6half_tEfNS_4arch4Sm90ELb0ELb0ELb0ELb1ELb1ELb1ELb0ELb1ELb1ELb1ELb0ELb0EEENS1_21CollectiveEpilogueFwdISB_S9_SC_SE_Li256ELb1ELb1ELb0ELb0EEENS1_36VarlenDynamicPersistentTileSchedulerILi128ELi128ELi256ELi128ELb0ELb1ELb1ELb0ELb1ELb1EEEEEEEEEvNT_6ParamsE,@function
        .size           _ZN7cutlass13device_kernelIN5flash11enable_sm90INS1_16FlashAttnFwdSm90INS1_25CollectiveMainloopFwdSm90ILi2EN4cute5tupleIJNS5_1CILi1EEES8_S8_EEENS6_IJNS7_ILi128EEESA_SA_EEELi128ENS_6half_tEfNS_4arch4Sm90ELb0ELb0ELb0ELb1ELb1ELb1ELb0ELb1ELb1ELb1ELb0ELb0EEENS1_21CollectiveEpilogueFwdISB_S9_SC_SE_Li256ELb1ELb1ELb0ELb0EEENS1_36VarlenDynamicPersistentTileSchedulerILi128ELi128ELi256ELi128ELb0ELb1ELb1ELb0ELb1ELb1EEEEEEEEEvNT_6ParamsE,(.L_x_15856 - _ZN7cutlass13device_kernelIN5flash11enable_sm90INS1_16FlashAttnFwdSm90INS1_25CollectiveMainloopFwdSm90ILi2EN4cute5tupleIJNS5_1CILi1EEES8_S8_EEENS6_IJNS7_ILi128EEESA_SA_EEELi128ENS_6half_tEfNS_4arch4Sm90ELb0ELb0ELb0ELb1ELb1ELb1ELb0ELb1ELb1ELb1ELb0ELb0EEENS1_21CollectiveEpilogueFwdISB_S9_SC_SE_Li256ELb1ELb1ELb0ELb0EEENS1_36VarlenDynamicPersistentTileSchedulerILi128ELi128ELi256ELi128ELb0ELb1ELb1ELb0ELb1ELb1EEEEEEEEEvNT_6ParamsE)
        .other          _ZN7cutlass13device_kernelIN5flash11enable_sm90INS1_16FlashAttnFwdSm90INS1_25CollectiveMainloopFwdSm90ILi2EN4cute5tupleIJNS5_1CILi1EEES8_S8_EEENS6_IJNS7_ILi128EEESA_SA_EEELi128ENS_6half_tEfNS_4arch4Sm90ELb0ELb0ELb0ELb1ELb1ELb1ELb0ELb1ELb1ELb1ELb0ELb0EEENS1_21CollectiveEpilogueFwdISB_S9_SC_SE_Li256ELb1ELb1ELb0ELb0EEENS1_36VarlenDynamicPersistentTileSchedulerILi128ELi128ELi256ELi128ELb0ELb1ELb1ELb0ELb1ELb1EEEEEEEEEvNT_6ParamsE,@"STO_CUDA_ENTRY STV_DEFAULT"
_ZN7cutlass13device_kernelIN5flash11enable_sm90INS1_16FlashAttnFwdSm90INS1_25CollectiveMainloopFwdSm90ILi2EN4cute5tupleIJNS5_1CILi1EEES8_S8_EEENS6_IJNS7_ILi128EEESA_SA_EEELi128ENS_6half_tEfNS_4arch4Sm90ELb0ELb0ELb0ELb1ELb1ELb1ELb0ELb1ELb1ELb1ELb0ELb0EEENS1_21CollectiveEpilogueFwdISB_S9_SC_SE_Li256ELb1ELb1ELb0ELb0EEENS1_36VarlenDynamicPersistentTileSchedulerILi128ELi128ELi256ELi128ELb0ELb1ELb1ELb0ELb1ELb1EEEEEEEEEvNT_6ParamsE:
        /* <DEDUP_REMOVED lines=17> */
.L_x_6996:
[----:B------:R-:W-:Y:S05]  /*0110*/  BSYNC B0 ;  /* 0x0000000000007941 */ /* 0x000fea0003800000 */
.L_x_6995:
[----:B------:R-:W-:Y:S01]  /*0120*/  VOTEU.ANY UP0, P0 ;  /* 0x00000000003f7886 */ /* 0x000fe20000000100 */
[----:B------:R-:W0:Y:S01]  /*0130*/  SHFL.IDX PT, R3, R2, RZ, 0x1f ;  /* 0x00001fff02037589 */ /* 0x000e2200000e0000 */
[----:B------:R-:W-:Y:S01]  /*0140*/  UMOV UR4, 0x80 ;  /* 0x0000008000047882 */ /* 0x000fe20000000000 */
[----:B------:R-:W-:Y:S01]  /*0150*/  UMOV UR7, 0x100 ;  /* 0x0000010000077882 */ /* 0x000fe20000000000 */
[----:B------:R-:W-:Y:S01]  /*0160*/  SHF.R.U32.HI R4, RZ, 0x7, R0 ;  /* 0x00000007ff047819 */ /* 0x000fe20000011600 */
[----:B------:R-:W1:Y:S01]  /*0170*/  @UP0 S2UR UR8, SR_CgaCtaId ;  /* 0x00000000000809c3 */ /* 0x000e620000008800 */
[----:B------:R-:W-:Y:S01]  /*0180*/  @UP0 UMOV UR6, 0x400 ;  /* 0x0000040000060882 */ /* 0x000fe20000000000 */
[----:B------:R-:W-:-:S04]  /*0190*/  @UP0 UIADD3 UR4, -UR4, 0x100000, URZ ;  /* 0x0010000004040890 */ /* 0x000fc8000fffe13f */
[----:B------:R-:W-:Y:S02]  /*01a0*/  @UP0 USHF.L.U32 UR5, UR4, 0xb, URZ ;  /* 0x0000000b04050899 */ /* 0x000fe4000800063f */
[----:B------:R-:W-:Y:S01]  /*01b0*/  @UP0 USHF.L.U32 UR4, UR4, 0x1, URZ ;  /* 0x0000000104040899 */ /* 0x000fe2000800063f */
[----:B------:R-:W-:Y:S01]  /*01c0*/  VOTEU.ANY UP1, P0 ;  /* 0x00000000003f7886 */ /* 0x000fe20000020100 */
[----:B0-----:R-:W-:Y:S02]  /*01d0*/  ISETP.NE.AND P1, PT, R3, RZ, PT ;  /* 0x000000ff0300720c */ /* 0x001fe40003f25270 */
[----:B------:R0:W2:Y:S01]  /*01e0*/  SHFL.IDX PT, R3, R4, RZ, 0x1f ;  /* 0x00001fff04037589 */ /* 0x0000a200000e0000 */
[----:B-1----:R-:W-:Y:S02]  /*01f0*/  @UP0 ULEA UR8, UR8, UR6, 0x18 ;  /* 0x0000000608080291 */ /* 0x002fe4000f8ec03f */
[----:B------:R-:W-:-:S04]  /*0200*/  @UP0 UIADD3 UR6, -UR7, 0x100000, URZ ;  /* 0x0010000007060890 */ /* 0x000fc8000fffe13f */
[----:B------:R-:W-:Y:S02]  /*0210*/  @UP0 USHF.L.U32 UR7, UR6, 0xb, URZ ;  /* 0x0000000b06070899 */ /* 0x000fe4000800063f */
[----:B------:R-:W-:Y:S01]  /*0220*/  @UP0 USHF.L.U32 UR6, UR6, 0x1, URZ ;  /* 0x0000000106060899 */ /* 0x000fe2000800063f */
[----:B------:R-:W-:Y:S01]  /*0230*/  VOTEU.ANY UP0, P0 ;  /* 0x00000000003f7886 */ /* 0x000fe20000000100 */
[----:B------:R-:W1:Y:S04]  /*0240*/  FENCE.VIEW.ASYNC.S ;  /* 0x00000000000073c6 */ /* 0x000e680000000000 */
[----:B-1----:R0:W1:Y:S06]  /*0250*/  @UP0 SYNCS.EXCH.64 URZ, [UR8+0x28800], UR4 ;  /* 0x02880004083f05b2 */ /* 0x00206c0008000100 */
[----:B------:R0:W3:Y:S02]  /*0260*/  @UP1 SYNCS.EXCH.64 URZ, [UR8+0x28820], UR6 ;  /* 0x02882006083f15b2 */ /* 0x0000e40008000100 */
[----:B0-----:R-:W-:Y:S05]  /*0270*/  @P1 BRA `(.L_x_6997) ;  /* 0x0000000000481947 */ /* 0x001fea0003800000 */
        /* <DEDUP_REMOVED lines=16> */
[----:B------:R0:W0:Y:S01]  /*0380*/  SYNCS.EXCH.64 URZ, [UR8+0x28848], UR6 ;  /* 0x02884806083f75b2 */ /* 0x0000220008000100 */
[----:B------:R-:W-:Y:S01]  /*0390*/  NOP ;  /* 0x0000000000007918 */ /* 0x000fe20000000000 */
.L_x_6997:
        /* <DEDUP_REMOVED lines=22> */
.L_x_6998:
        /* <DEDUP_REMOVED lines=18> */
.L_x_6999:
        /* <DEDUP_REMOVED lines=22> */
.L_x_7000:
        /* <DEDUP_REMOVED lines=22> */
.L_x_7001:
[----:B--2---:R-:W-:Y:S01]  /*08e0*/  ISETP.NE.AND P0, PT, R3, RZ, PT ;  /* 0x000000ff0300720c */ /* 0x004fe20003f05270 */
[----:B------:R-:W-:Y:S01]  /*08f0*/  IMAD.MOV.U32 R3, RZ, RZ, 0x1 ;  /* 0x00000001ff037424 */ /* 0x000fe200078e00ff */
[----:B------:R-:W-:Y:S01]  /*0900*/  NOP ;  /* 0x0000000000007918 */ /* 0x000fe20000000000 */
[----:B------:R-:W-:Y:S01]  /*0910*/  ULDC.64 UR38, c[0x0][0x208] ;  /* 0x0000820000267ab9 */ /* 0x000fe20000000a00 */
[----:B------:R-:W-:Y:S02]  /*0920*/  BSSY B9, `(.L_x_7002) ;  /* 0x00018df000097945 */ /* 0x000fe40003800000 */
[----:B------:R-:W-:-:S05]  /*0930*/  SEL R3, R3, 0x2, !P0 ;  /* 0x0000000203037807 */ /* 0x000fca0004000000 */
[----:B------:R2:W-:Y:S01]  /*0940*/  STL [R1+0xc], R3 ;  /* 0x00000c0301007387 */ /* 0x0005e20000100800 */
[----:B01-34-:R-:W-:Y:S06]  /*0950*/  BAR.SYNC.DEFER_BLOCKING 0x0 ;  /* 0x0000000000007b1d */ /* 0x01bfec0000010000 */
[----:B------:R-:W-:Y:S05]  /*0960*/  @!P0 BRA `(.L_x_7003) ;  /* 0x0000012400d48947 */ /* 0x000fea0003800000 */
.L_x_7004:
[----:B------:R-:W-:-:S08]  /*0970*/  NOP ;  /* 0x0000000000007918 */ /* 0x000fd00000000000 */
[----:B------:R-:W0:Y:S02]  /*0980*/  USETMAXREG.TRY_ALLOC.CTAPOOL UP0, 0xe8 ;  /* 0x000000e8000079c8 */ /* 0x000e240008000600 */
[----:B0-----:R-:W-:-:S13]  /*0990*/  PLOP3.LUT P0, PT, PT, PT, UP0, 0x80, 0x0 ;  /* 0x000000000000781c */ /* 0x001fda0003f0f008 */
[----:B------:R-:W-:Y:S05]  /*09a0*/  @!P0 BRA `(.L_x_7004) ;  /* 0xfffffffc00f08947 */ /* 0x000fea000383ffff */
[----:B------:R-:W-:Y:S01]  /*09b0*/  SHF.R.U32.HI R2, RZ, 0x7, R0 ;  /* 0x00000007ff027819 */ /* 0x000fe20000011600 */
[----:B------:R-:W0:Y:S01]  /*09c0*/  S2R R222, SR_CgaCtaId ;  /* 0x0000000000de7919 */ /* 0x000e220000008800 */
[----:B--2---:R-:W-:Y:S01]  /*09d0*/  MOV R3, 0x400 ;  /* 0x0000040000037802 */ /* 0x004fe20000000f00 */
[----:B------:R-:W-:Y:S01]  /*09e0*/  ULDC UR4, c[0x0][0xc3c] ;  /* 0x00030f0000047ab9 */ /* 0x000fe20000000800 */
[----:B------:R-:W-:Y:S06]  /*09f0*/  BAR.ARV 0x8, 0x180 ;  /* 0x0206000000007b1d */ /* 0x000fec0000002000 */
[----:B------:R-:W-:-:S13]  /*0a00*/  ISETP.NE.AND P0, PT, R2, 0x1, PT ;  /* 0x000000010200780c */ /* 0x000fda0003f05270 */
[----:B------:R-:W-:Y:S08]  /*0a10*/  @!P0 BAR.ARV 0x9, 0x100 ;  /* 0x0244000000008b1d */ /* 0x000ff00000002000 */
[----:B------:R-:W-:Y:S01]  /*0a20*/  BAR.SYNC.DEFER_BLOCKING 0x5, 0x180 ;  /* 0x0146000000007b1d */ /* 0x000fe20000010000 */
[----:B0-----:R-:W-:-:S05]  /*0a30*/  LEA R156, R222, R3, 0x18 ;  /* 0x00000003de9c7211 */ /* 0x001fca00078ec0ff */
[----:B------:R-:W0:Y:S02]  /*0a40*/  LDS.128 R40, [R156+0x288d0] ;  /* 0x0288d0009c287984 */ /* 0x000e240000000c00 */
[----:B------:R-:W-:Y:S06]  /*0a50*/  BAR.ARV 0x4, 0x180 ;  /* 0x0106000000007b1d */ /* 0x000fec0000002000 */
[----:B0-----:R-:W-:-:S13]  /*0a60*/  ISETP.GE.AND P0, PT, R43, UR4, PT ;  /* 0x000000042b007c0c */ /* 0x001fda000bf06270 */
[----:B------:R-:W-:Y:S05]  /*0a70*/  @P0 BRA `(.L_x_7005) ;  /* 0x0000018c00240947 */ /* 0x000fea0003800000 */
[----:B------:R-:W2:Y:S01]  /*0a80*/  LDL.LU R14, [R1+0xc] ;  /* 0x00000c00010e7983 */ /* 0x000ea20000300800 */
[----:B------:R-:W-:Y:S01]  /*0a90*/  VIADD R13, R0, 0xffffff80 ;  /* 0xffffff80000d7836 */ /* 0x000fe20000000000 */
[----:B------:R-:W-:Y:S01]  /*0aa0*/  CS2R R154, SRZ ;  /* 0x00000000009a7805 */ /* 0x000fe2000001ff00 */
[----:B------:R-:W-:Y:S01]  /*0ab0*/  IMAD.MOV.U32 R12, RZ, RZ, -0x2 ;  /* 0xfffffffeff0c7424 */ /* 0x000fe200078e00ff */
[----:B------:R-:W-:Y:S01]  /*0ac0*/  MOV R158, RZ ;  /* 0x000000ff009e7202 */ /* 0x000fe20000000f00 */
[----:B------:R-:W-:Y:S01]  /*0ad0*/  VIADD R211, R156, 0x10400 ;  /* 0x000104009cd37836 */ /* 0x000fe20000000000 */
[----:B------:R-:W-:Y:S01]  /*0ae0*/  SHF.R.S32.HI R0, RZ, 0x1f, R13 ;  /* 0x0000001fff007819 */ /* 0x000fe2000001140d */
[----:B------:R-:W-:Y:S02]  /*0af0*/  IMAD.MOV.U32 R207, RZ, RZ, RZ ;  /* 0x000000ffffcf7224 */ /* 0x000fe400078e00ff */
[----:B------:R-:W-:Y:S01]  /*0b00*/  IMAD.MOV.U32 R152, RZ, RZ, RZ ;  /* 0x000000ffff987224 */ /* 0x000fe200078e00ff */
[----:B------:R-:W-:-:S02]  /*0b10*/  LEA.HI R2, R0, R13, RZ, 0x7 ;  /* 0x0000000d00027211 */ /* 0x000fc400078f38ff */
[----:B------:R-:W-:Y:S02]  /*0b20*/  LEA.HI R4, R0, R13, RZ, 0x5 ;  /* 0x0000000d00047211 */ /* 0x000fe400078f28ff */
[----:B------:R-:W-:Y:S02]  /*0b30*/  LOP3.LUT R212, R2, 0xffffff80, RZ, 0xc0, !PT ;  /* 0xffffff8002d47812 */ /* 0x000fe400078ec0ff */
[----:B------:R-:W-:Y:S01]  /*0b40*/  SHF.R.S32.HI R221, RZ, 0x7, R2 ;  /* 0x00000007ffdd7819 */ /* 0x000fe20000011402 */
[----:B------:R-:W-:Y:S01]  /*0b50*/  IMAD.SHL.U32 R5, R4, 0x20, RZ ;  /* 0x0000002004057824 */ /* 0x000fe200078e00ff */
[----:B------:R-:W-:Y:S02]  /*0b60*/  IADD3 R212, R13, -R212, RZ ;  /* 0x800000d40dd47210 */ /* 0x000fe40007ffe0ff */
[----:B------:R-:W-:Y:S02]  /*0b70*/  LEA.HI R2, R2, R221, RZ, 0x1 ;  /* 0x000000dd02027211 */ /* 0x000fe400078f08ff */
[----:B------:R-:W-:-:S02]  /*0b80*/  SHF.R.S32.HI R7, RZ, 0x1f, R212 ;  /* 0x0000001fff077819 */ /* 0x000fc400000114d4 */
[----:B------:R-:W-:Y:S02]  /*0b90*/  LOP3.LUT R2, R2, 0x3fffffe, RZ, 0xc0, !PT ;  /* 0x03fffffe02027812 */ /* 0x000fe400078ec0ff */
[CC--:B------:R-:W-:Y:S02]  /*0ba0*/  LEA.HI R8, R7.reuse, R212.reuse, RZ, 0x2 ;  /* 0x000000d407087211 */ /* 0x0c0fe400078f10ff */
[----:B------:R-:W-:Y:S01]  /*0bb0*/  LEA.HI R7, R7, R212, RZ, 0x5 ;  /* 0x000000d407077211 */ /* 0x000fe200078f28ff */
[----:B------:R-:W-:Y:S01]  /*0bc0*/  IMAD.IADD R2, R221, 0x1, -R2 ;  /* 0x00000001dd027824 */ /* 0x000fe200078e0a02 */
[--C-:B------:R-:W-:Y:S02]  /*0bd0*/  SHF.R.S32.HI R9, RZ, 0x2, R8.reuse ;  /* 0x00000002ff097819 */ /* 0x100fe40000011408 */
[----:B------:R-:W-:Y:S02]  /*0be0*/  SHF.R.S32.HI R10, RZ, 0x1f, R8 ;  /* 0x0000001fff0a7819 */ /* 0x000fe40000011408 */
[----:B------:R-:W-:-:S02]  /*0bf0*/  SHF.R.S32.HI R7, RZ, 0x5, R7 ;  /* 0x00000005ff077819 */ /* 0x000fc40000011407 */
[----:B------:R-:W-:Y:S02]  /*0c00*/  LEA.HI R10, R10, R9, RZ, 0x3 ;  /* 0x000000090a0a7211 */ /* 0x000fe400078f18ff */
[-C--:B------:R-:W-:Y:S02]  /*0c10*/  LEA.HI R3, R0, R13.reuse, RZ, 0x4 ;  /* 0x0000000d00037211 */ /* 0x080fe400078f20ff */
[----:B------:R-:W-:Y:S02]  /*0c20*/  LOP3.LUT R10, R10, 0xfffffff8, RZ, 0xc0, !PT ;  /* 0xfffffff80a0a7812 */ /* 0x000fe400078ec0ff */
[----:B------:R-:W-:Y:S02]  /*0c30*/  LEA.HI R11, R0, R13, RZ, 0x2 ;  /* 0x0000000d000b7211 */ /* 0x000fe400078f10ff */
[----:B------:R-:W-:Y:S01]  /*0c40*/  LOP3.LUT R4, R3, 0x3fffff0, RZ, 0xc0, !PT ;  /* 0x03fffff003047812 */ /* 0x000fe200078ec0ff */
[----:B------:R-:W-:Y:S01]  /*0c50*/  IMAD.IADD R10, R9, 0x1, -R10 ;  /* 0x00000001090a7824 */ /* 0x000fe200078e0a0a */
[----:B------:R-:W-:-:S02]  /*0c60*/  LOP3.LUT R11, R11, 0xfffffffc, RZ, 0xc0, !PT ;  /* 0xfffffffc0b0b7812 */ /* 0x000fc400078ec0ff */
[----:B------:R-:W-:Y:S01]  /*0c70*/  SHF.R.S32.HI R6, RZ, 0x4, R3 ;  /* 0x00000004ff067819 */ /* 0x000fe20000011403 */
[----:B------:R-:W-:Y:S01]  /*0c80*/  IMAD R7, R7, 0x10, R10 ;  /* 0x0000001007077824 */ /* 0x000fe200078e020a */
[----:B------:R-:W-:Y:S01]  /*0c90*/  LOP3.LUT R5, R5, 0xfffffc00, RZ, 0xc0, !PT ;  /* 0xfffffc0005057812 */ /* 0x000fe200078ec0ff */
[----:B------:R-:W-:Y:S01]  /*0ca0*/  IMAD.IADD R4, R13, 0x1, -R4 ;  /* 0x000000010d047824 */ /* 0x000fe200078e0a04 */
[----:B------:R-:W-:Y:S01]  /*0cb0*/  LEA.HI R3, R3, R6, RZ, 0x1 ;  /* 0x0000000603037211 */ /* 0x000fe200078f08ff */
[----:B------:R-:W-:Y:S01]  /*0cc0*/  IMAD R223, R2, 0x40, R7 ;  /* 0x0000004002df7824 */ /* 0x000fe200078e0207 */
[CC--:B------:R-:W-:Y:S01]  /*0cd0*/  LEA.HI R2, R0.reuse, R13.reuse, RZ, 0x6 ;  /* 0x0000000d00027211 */ /* 0x0c0fe200078f30ff */
[----:B------:R-:W-:Y:S01]  /*0ce0*/  IMAD.IADD R11, R13, 0x1, -R11 ;  /* 0x000000010d0b7824 */ /* 0x000fe200078e0a0b */
[----:B------:R-:W-:Y:S01]  /*0cf0*/  LEA.HI R0, R0, R13, RZ, 0x3 ;  /* 0x0000000d00007211 */ /* 0x000fe200078f18ff */
[----:B------:R-:W-:Y:S01]  /*0d00*/  IMAD R4, R4, 0x40, R5 ;  /* 0x0000004004047824 */ /* 0x000fe200078e0205 */
[----:B------:R-:W-:Y:S01]  /*0d10*/  LOP3.LUT R3, R3, 0x1ffffffe, RZ, 0xc0, !PT ;  /* 0x1ffffffe03037812 */ /* 0x000fe200078ec0ff */
[----:B------:R-:W-:Y:S01]  /*0d20*/  IMAD.SHL.U32 R2, R2, 0x8, RZ ;  /* 0x0000000802027824 */ /* 0x000fe200078e00ff */
[----:B------:R-:W-:-:S02]  /*0d30*/  SHF.R.S32.HI R153, RZ, 0x3, R0 ;  /* 0x00000003ff997819 */ /* 0x000fc40000011400 */
[----:B------:R-:W-:Y:S02]  /*0d40*/  LEA.HI R5, R11, R11, RZ, 0x1 ;  /* 0x0000000b0b057211 */ /* 0x000fe400078f08ff */
[----:B------:R-:W-:Y:S01]  /*0d50*/  IADD3 R3, R6, -R3, RZ ;  /* 0x8000000306037210 */ /* 0x000fe20007ffe0ff */
[C---:B------:R-:W-:Y:S01]  /*0d60*/  VIADD R218, R153.reuse, 0x60 ;  /* 0x0000006099da7836 */ /* 0x040fe20000000000 */
[----:B------:R-:W-:Y:S01]  /*0d70*/  LOP3.LUT R202, R0, 0xfffffff8, RZ, 0xc0, !PT ;  /* 0xfffffff800ca7812 */ /* 0x000fe200078ec0ff */
[----:B------:R-:W-:Y:S01]  /*0d80*/  VIADD R220, R153, 0x20 ;  /* 0x0000002099dc7836 */ /* 0x000fe20000000000 */
[----:B------:R-:W-:Y:S01]  /*0d90*/  LOP3.LUT R6, R5, 0x1ffffffe, RZ, 0xc0, !PT ;  /* 0x1ffffffe05067812 */ /* 0x000fe200078ec0ff */
[----:B------:R-:W-:Y:S01]  /*0da0*/  VIADD R219, R153, 0x40 ;  /* 0x0000004099db7836 */ /* 0x000fe20000000000 */
[----:B------:R-:W-:Y:S01]  /*0db0*/  SHF.R.S32.HI R7, RZ, 0x1f, R218 ;  /* 0x0000001fff077819 */ /* 0x000fe200000114da */
[----:B------:R-:W-:Y:S01]  /*0dc0*/  IMAD.IADD R202, R13, 0x1, -R202 ;  /* 0x000000010dca7824 */ /* 0x000fe200078e0aca */
[----:B------:R-:W-:Y:S01]  /*0dd0*/  SHF.R.S32.HI R5, RZ, 0x1f, R220 ;  /* 0x0000001fff057819 */ /* 0x000fe200000114dc */
[----:B------:R-:W-:Y:S01]  /*0de0*/  IMAD.SHL.U32 R192, R219, 0x40, RZ ;  /* 0x00000040dbc07824 */ /* 0x000fe200078e00ff */
[----:B------:R-:W-:Y:S01]  /*0df0*/  SHF.R.S32.HI R0, RZ, 0x1f, R219 ;  /* 0x0000001fff007819 */ /* 0x000fe200000114db */
[----:B------:R-:W-:Y:S01]  /*0e00*/  IMAD.SHL.U32 R159, R218, 0x40, RZ ;  /* 0x00000040da9f7824 */ /* 0x000fe200078e00ff */
[----:B------:R-:W-:Y:S01]  /*0e10*/  LOP3.LUT R9, R8, 0x7ffffffc, RZ, 0xc0, !PT ;  /* 0x7ffffffc08097812 */ /* 0x000fe200078ec0ff */
[----:B------:R-:W-:Y:S01]  /*0e20*/  IMAD.SHL.U32 R193, R220, 0x40, RZ ;  /* 0x00000040dcc17824 */ /* 0x000fe200078e00ff */
[----:B------:R-:W-:Y:S01]  /*0e30*/  LEA.HI R7, R7, R218, RZ, 0x3 ;  /* 0x000000da07077211 */ /* 0x000fe200078f18ff */
[----:B------:R-:W-:Y:S01]  /*0e40*/  IMAD R226, R3, 0x8, R4 ;  /* 0x0000000803e27824 */ /* 0x000fe200078e0204 */
[----:B------:R-:W-:-:S02]  /*0e50*/  SHF.L.U32 R228, R153, 0x6, RZ ;  /* 0x0000000699e47819 */ /* 0x000fc400000006ff */
[----:B------:R-:W-:Y:S01]  /*0e60*/  LEA.HI R5, R5, R220, RZ, 0x3 ;  /* 0x000000dc05057211 */ /* 0x000fe200078f18ff */
[----:B------:R-:W-:Y:S01]  /*0e70*/  IMAD.SHL.U32 R7, R7, 0x40, RZ ;  /* 0x0000004007077824 */ /* 0x000fe200078e00ff */
[----:B------:R-:W-:Y:S02]  /*0e80*/  LEA.HI R0, R0, R219, RZ, 0x3 ;  /* 0x000000db00007211 */ /* 0x000fe400078f18ff */
[----:B------:R-:W-:Y:S01]  /*0e90*/  IADD3 R9, R212, -R9, RZ ;  /* 0x80000009d4097210 */ /* 0x000fe20007ffe0ff */
[----:B------:R-:W-:Y:S01]  /*0ea0*/  IMAD.SHL.U32 R5, R5, 0x40, RZ ;  /* 0x0000004005057824 */ /* 0x000fe200078e00ff */
[----:B------:R-:W-:Y:S02]  /*0eb0*/  SHF.L.U32 R16, R202, 0x3, RZ ;  /* 0x00000003ca107819 */ /* 0x000fe400000006ff */
[----:B------:R-:W-:Y:S01]  /*0ec0*/  LOP3.LUT R3, R228, 0x1c0, RZ, 0xc0, !PT ;  /* 0x000001c0e4037812 */ /* 0x000fe200078ec0ff */
[----:B------:R-:W-:Y:S01]  /*0ed0*/  IMAD R225, R9, R12, 0x80 ;  /* 0x0000008009e17424 */ /* 0x000fe200078e020c */
[----:B------:R-:W-:Y:S01]  /*0ee0*/  SHF.L.U32 R18, R202, 0x2, RZ ;  /* 0x00000002ca127819 */ /* 0x000fe200000006ff */
[----:B------:R-:W-:Y:S01]  /*0ef0*/  VIADD R22, R16, 0x40 ;  /* 0x0000004010167836 */ /* 0x000fe20000000000 */
[----:B------:R-:W-:-:S02]  /*0f00*/  LOP3.LUT R192, R192, 0x1c0, RZ, 0xc0, !PT ;  /* 0x000001c0c0c07812 */ /* 0x000fc400078ec0ff */
[----:B------:R-:W-:Y:S01]  /*0f10*/  LOP3.LUT R159, R159, 0x1c0, RZ, 0xc0, !PT ;  /* 0x000001c09f9f7812 */ /* 0x000fe200078ec0ff */
[----:B------:R-:W-:Y:S01]  /*0f20*/  VIADD R23, R18, 0x20 ;  /* 0x0000002012177836 */ /* 0x000fe20000000000 */
[----:B------:R-:W-:Y:S02]  /*0f30*/  SHF.L.U32 R0, R0, 0x6, RZ ;  /* 0x0000000600007819 */ /* 0x000fe400000006ff */
[----:B------:R-:W-:Y:S01]  /*0f40*/  LOP3.LUT R193, R193, 0x1c0, RZ, 0xc0, !PT ;  /* 0x000001c0c1c17812 */ /* 0x000fe200078ec0ff */
[----:B------:R-:W-:Y:S01]  /*0f50*/  IMAD.SHL.U32 R214, R23, 0x2, RZ ;  /* 0x0000000217d67824 */ /* 0x000fe200078e00ff */
[----:B------:R-:W-:Y:S02]  /*0f60*/  SHF.R.U32.HI R198, RZ, 0x3, R3 ;  /* 0x00000003ffc67819 */ /* 0x000fe40000011603 */
[----:B------:R-:W-:Y:S02]  /*0f70*/  LOP3.LUT R201, R3, 0x38, R16, 0xf8, !PT ;  /* 0x0000003803c97812 */ /* 0x000fe400078ef810 */
[----:B------:R-:W-:-:S02]  /*0f80*/  IADD3 R6, R11, -R6, RZ ;  /* 0x800000060b067210 */ /* 0x000fc40007ffe0ff */
[----:B------:R-:W-:Y:S02]  /*0f90*/  LOP3.LUT R199, R2, 0xfffffe00, RZ, 0xc0, !PT ;  /* 0xfffffe0002c77812 */ /* 0x000fe400078ec0ff */
[----:B------:R-:W-:Y:S01]  /*0fa0*/  SHF.R.U32.HI R9, RZ, 0x3, R192 ;  /* 0x00000003ff097819 */ /* 0x000fe200000116c0 */
[----:B------:R-:W-:Y:S01]  /*0fb0*/  IMAD R224, R6, 0x8, R223 ;  /* 0x0000000806e07824 */ /* 0x000fe200078e02df */
[--C-:B------:R-:W-:Y:S02]  /*0fc0*/  LOP3.LUT R3, R192, 0x38, R16.reuse, 0xf8, !PT ;  /* 0x00000038c0037812 */ /* 0x100fe400078ef810 */
[----:B------:R-:W-:Y:S02]  /*0fd0*/  SHF.R.U32.HI R229, RZ, 0x3, R159 ;  /* 0x00000003ffe57819 */ /* 0x000fe4000001169f */
[----:B------:R-:W-:Y:S02]  /*0fe0*/  LOP3.LUT R8, R159, 0x38, R16, 0xf8, !PT ;  /* 0x000000389f087812 */ /* 0x000fe400078ef810 */
[----:B------:R-:W-:-:S02]  /*0ff0*/  LOP3.LUT R196, R0, 0xfffffe00, RZ, 0xc0, !PT ;  /* 0xfffffe0000c47812 */ /* 0x000fc400078ec0ff */
[----:B------:R-:W-:Y:S02]  /*1000*/  LOP3.LUT R195, R7, 0xfffffe00, RZ, 0xc0, !PT ;  /* 0xfffffe0007c37812 */ /* 0x000fe400078ec0ff */
[----:B------:R-:W-:Y:S02]  /*1010*/  SHF.R.U32.HI R11, RZ, 0x3, R193 ;  /* 0x00000003ff0b7819 */ /* 0x000fe400000116c1 */
[----:B------:R-:W-:Y:S02]  /*1020*/  LOP3.LUT R4, R193, 0x38, R16, 0xf8, !PT ;  /* 0x00000038c1047812 */ /* 0x000fe400078ef810 */
[----:B------:R-:W-:Y:S02]  /*1030*/  LOP3.LUT R197, R5, 0xfffffe00, RZ, 0xc0, !PT ;  /* 0xfffffe0005c57812 */ /* 0x000fe400078ec0ff */
[----:B------:R-:W-:Y:S02]  /*1040*/  LOP3.LUT R201, R199, R201, R198, 0xf6, !PT ;  /* 0x000000c9c7c97212 */ /* 0x000fe400078ef6c6 */
[----:B------:R-:W-:-:S02]  /*1050*/  LOP3.LUT R216, R196, R3, R9, 0xf6, !PT ;  /* 0x00000003c4d87212 */ /* 0x000fc400078ef609 */
[----:B------:R-:W-:Y:S01]  /*1060*/  LOP3.LUT R8, R195, R8, R229, 0xf6, !PT ;  /* 0x00000008c3087212 */ /* 0x000fe200078ef6e5 */
[----:B------:R-:W-:Y:S01]  /*1070*/  IMAD R200, R201, 0x2, R211 ;  /* 0x00000002c9c87824 */ /* 0x000fe200078e02d3 */
[----:B------:R-:W-:Y:S01]  /*1080*/  SHF.R.S32.HI R10, RZ, 0x1f, R23 ;  /* 0x0000001fff0a7819 */ /* 0x000fe20000011417 */
[----:B------:R-:W-:Y:S01]  /*1090*/  IMAD R216, R216, 0x2, R211 ;  /* 0x00000002d8d87824 */ /* 0x000fe200078e02d3 */
[----:B------:R-:W-:Y:S01]  /*10a0*/  LOP3.LUT R4, R197, R4, R11, 0xf6, !PT ;  /* 0x00000004c5047212 */ /* 0x000fe200078ef60b */
[----:B------:R-:W-:Y:S01]  /*10b0*/  IMAD R215, R8, 0x2, R211 ;  /* 0x0000000208d77824 */ /* 0x000fe200078e02d3 */
[----:B------:R-:W-:Y:S02]  /*10c0*/  SHF.R.S32.HI R227, RZ, 0x1f, R153 ;  /* 0x0000001fffe37819 */ /* 0x000fe40000011499 */
[----:B------:R-:W-:Y:S02]  /*10d0*/  SHF.R.S32.HI R19, RZ, 0x1f, R18 ;  /* 0x0000001fff137819 */ /* 0x000fe40000011412 */
[----:B------:R-:W-:-:S02]  /*10e0*/  SHF.R.S32.HI R17, RZ, 0x1f, R16 ;  /* 0x0000001fff117819 */ /* 0x000fc40000011410 */
[----:B------:R-:W-:Y:S02]  /*10f0*/  SHF.R.S32.HI R2, RZ, 0x1f, R22 ;  /* 0x0000001fff027819 */ /* 0x000fe40000011416 */
[----:B------:R-:W-:Y:S02]  /*1100*/  SHF.L.U64.HI R213, R23, 0x1, R10 ;  /* 0x0000000117d57819 */ /* 0x000fe4000001020a */
[----:B------:R-:W-:Y:S02]  /*1110*/  LEA R217, R4, R211, 0x1 ;  /* 0x000000d304d97211 */ /* 0x000fe400078e08ff */
[----:B--2---:R-:W-:-:S07]  /*1120*/  LOP3.LUT R157, R14, 0x1, RZ, 0xfc, !PT ;  /* 0x000000010e9d7812 */ /* 0x004fce00078efcff */
.L_x_7201:
[----:B0-----:R-:W0:Y:S02]  /*1130*/  LDC.64 R4, c[0x0][0xc88] ;  /* 0x00032200ff047b82 */ /* 0x001e240000000a00 */
[----:B0-----:R-:W-:-:S05]  /*1140*/  IMAD.WIDE R4, R43, 0x4, R4 ;  /* 0x000000042b047825 */ /* 0x001fca00078e0204 */
[----:B--2---:R-:W2:Y:S01]  /*1150*/  LDG.E R206, desc[UR38][R4.64] ;  /* 0x0000002604ce7981 */ /* 0x004ea2000c1e1900 */
[----:B------:R-:W-:Y:S05]  /*1160*/  YIELD ;  /* 0x0000000000007946 */ /* 0x000fea0003800000 */
[----:B------:R-:W-:Y:S01]  /*1170*/  ULDC.64 UR4, c[0x0][0xa28] ;  /* 0x00028a0000047ab9 */ /* 0x000fe20000000a00 */
[----:B------:R-:W-:Y:S01]  /*1180*/  ULDC.64 UR8, c[0x0][0xa18] ;  /* 0x0002860000087ab9 */ /* 0x000fe20000000a00 */
[----:B------:R-:W-:Y:S01]  /*1190*/  ISETP.NE.U32.AND P1, PT, RZ, UR4, PT ;  /* 0x00000004ff007c0c */ /* 0x000fe2000bf25070 */
[----:B------:R-:W-:Y:S01]  /*11a0*/  ULDC.64 UR6, c[0x0][0xa08] ;  /* 0x0002820000067ab9 */ /* 0x000fe20000000a00 */
[----:B------:R-:W-:Y:S01]  /*11b0*/  IMAD.MOV.U32 R0, RZ, RZ, RZ ;  /* 0x000000ffff007224 */ /* 0x000fe200078e00ff */
[----:B------:R-:W-:Y:S01]  /*11c0*/  ISETP.NE.U32.AND P0, PT, RZ, UR6, PT ;  /* 0x00000006ff007c0c */ /* 0x000fe2000bf05070 */
[----:B------:R-:W-:Y:S01]  /*11d0*/  IMAD.MOV.U32 R30, RZ, RZ, RZ ;  /* 0x000000ffff1e7224 */ /* 0x000fe200078e00ff */
[----:B------:R-:W-:-:S02]  /*11e0*/  ISETP.NE.AND.EX P1, PT, RZ, UR5, PT, P1 ;  /* 0x00000005ff007c0c */ /* 0x000fc4000bf25310 */
[----:B------:R-:W-:Y:S02]  /*11f0*/  ISETP.NE.AND.EX P0, PT, RZ, UR7, PT, P0 ;  /* 0x00000007ff007c0c */ /* 0x000fe4000bf05300 */
[----:B--2---:R-:W-:-:S09]  /*1200*/  SHF.R.S32.HI R209, RZ, 0x1f, R206 ;  /* 0x0000001fffd17819 */ /* 0x004fd200000114ce */
[C---:B------:R-:W-:Y:S02]  /*1210*/  @P1 LEA R6, P2, R206.reuse, UR4, 0x2 ;  /* 0x00000004ce061c11 */ /* 0x040fe4000f8410ff */
[C---:B------:R-:W-:Y:S02]  /*1220*/  SHF.L.U32 R204, R206.reuse, 0x2, RZ ;  /* 0x00000002cecc7819 */ /* 0x040fe400000006ff */
[C-C-:B----4-:R-:W-:Y:S02]  /*1230*/  @P1 LEA.HI.X R7, R206.reuse, UR5, R209.reuse, 0x2, P2 ;  /* 0x00000005ce071c11 */ /* 0x150fe400090f14d1 */
[----:B------:R-:W-:Y:S01]  /*1240*/  ISETP.NE.U32.AND P2, PT, RZ, UR8, PT ;  /* 0x00000008ff007c0c */ /* 0x000fe2000bf45070 */
[----:B------:R-:W-:Y:S01]  /*1250*/  ULDC UR4, c[0x0][0x288] ;  /* 0x0000a20000047ab9 */ /* 0x000fe20000000800 */
[----:B------:R-:W-:Y:S01]  /*1260*/  SHF.L.U64.HI R205, R206, 0x2, R209 ;  /* 0x00000002cecd7819 */ /* 0x000fe200000102d1 */
[----:B------:R0:W5:Y:S01]  /*1270*/  @P1 LDG.E R0, desc[UR38][R6.64] ;  /* 0x0000002606001981 */ /* 0x000162000c1e1900 */
[----:B------:R-:W-:-:S02]  /*1280*/  ISETP.NE.AND.EX P2, PT, RZ, UR9, PT, P2 ;  /* 0x00000009ff007c0c */ /* 0x000fc4000bf45320 */
[----:B------:R-:W-:Y:S01]  /*1290*/  IADD3 R8, P3, R204, UR6, RZ ;  /* 0x00000006cc087c10 */ /* 0x000fe2000ff7e0ff */
[----:B------:R-:W-:Y:S01]  /*12a0*/  IMAD.U32 R95, RZ, RZ, UR4 ;  /* 0x00000004ff5f7e24 */ /* 0x000fe2000f8e00ff */
[----:B------:R-:W-:Y:S02]  /*12b0*/  ULDC.64 UR4, c[0x0][0x418] ;  /* 0x0001060000047ab9 */ /* 0x000fe40000000a00 */
[----:B------:R-:W-:-:S05]  /*12c0*/  IADD3.X R9, R205, UR7, RZ, P3, !PT ;  /* 0x00000007cd097c10 */ /* 0x000fca0009ffe4ff */
[----:B------:R0:W5:Y:S02]  /*12d0*/  @P0 LDG.E R30, desc[UR38][R8.64] ;  /* 0x00000026081e0981 */ /* 0x000164000c1e1900 */
[----:B------:R-:W-:-:S04]  /*12e0*/  @P2 IADD3 R4, P1, R204, UR8, RZ ;  /* 0x00000008cc042c10 */ /* 0x000fc8000ff3e0ff */
[----:B------:R-:W-:-:S05]  /*12f0*/  @P2 IADD3.X R5, R205, UR9, RZ, P1, !PT ;  /* 0x00000009cd052c10 */ /* 0x000fca0008ffe4ff */
[----:B------:R0:W5:Y:S01]  /*1300*/  @P2 LDG.E R95, desc[UR38][R4.64] ;  /* 0x00000026045f2981 */ /* 0x000162000c1e1900 */
[----:B------:R-:W-:-:S03]  /*1310*/  UISETP.NE.U32.AND UP0, UPT, UR4, URZ, UPT ;  /* 0x0000003f0400728c */ /* 0x000fc6000bf05070 */
[----:B------:R-:W-:Y:S01]  /*1320*/  ULDC UR4, c[0x0][0x424] ;  /* 0x0001090000047ab9 */ /* 0x000fe20000000800 */
[----:B------:R-:W-:-:S03]  /*1330*/  UISETP.NE.AND.EX UP0, UPT, UR5, URZ, UPT, UP0 ;  /* 0x0000003f0500728c */ /* 0x000fc6000bf05300 */
[----:B------:R-:W-:Y:S01]  /*1340*/  ULDC UR5, c[0x0][0x2f0] ;  /* 0x0000bc0000057ab9 */ /* 0x000fe20000000800 */
[----:B------:R-:W-:-:S04]  /*1350*/  USEL UR4, UR4, 0x1, UP0 ;  /* 0x0000000104047887 */ /* 0x000fc80008000000 */
[----:B------:R-:W-:-:S03]  /*1360*/  UIMAD UR4, UR4, UR5, URZ ;  /* 0x00000005040472a4 */ /* 0x000fc6000f8e023f */
[----:B------:R-:W-:Y:S02]  /*1370*/  ULDC UR5, c[0x0][0x348] ;  /* 0x0000d20000057ab9 */ /* 0x000fe40000000800 */
[----:B------:R-:W-:Y:S01]  /*1380*/  MOV R25, UR5 ;  /* 0x0000000500197c02 */ /* 0x000fe20008000f00 */
[----:B------:R-:W-:Y:S02]  /*1390*/  IMAD.U32 R29, RZ, RZ, UR4 ;  /* 0x00000004ff1d7e24 */ /* 0x000fe4000f8e00ff */
[----:B------:R-:W-:Y:S01]  /*13a0*/  IMAD.MOV.U32 R26, RZ, RZ, R206 ;  /* 0x000000ffff1a7224 */ /* 0x000fe200078e00ce */
[----:B0--3--:R-:W-:Y:S06]  /*13b0*/  @P2 BRA `(.L_x_7006) ;  /* 0x0000000000242947 */ /* 0x009fec0003800000 */
        /* <DEDUP_REMOVED lines=9> */
.L_x_7006:
[----:B------:R-:W-:Y:S01]  /*1450*/  ULDC.64 UR4, c[0x0][0xa20] ;  /* 0x0002880000047ab9 */ /* 0x000fe20000000a00 */
[----:B------:R-:W-:Y:S01]  /*1460*/  MOV R208, R41 ;  /* 0x0000002900d07202 */ /* 0x000fe20000000f00 */
[----:B------:R-:W-:Y:S01]  /*1470*/  IMAD.MOV.U32 R203, RZ, RZ, R42 ;  /* 0x000000ffffcb7224 */ /* 0x000fe200078e002a */
[----:B------:R-:W-:-:S04]  /*1480*/  ISETP.NE.U32.AND P1, PT, RZ, UR4, PT ;  /* 0x00000004ff007c0c */ /* 0x000fc8000bf25070 */
[----:B------:R-:W-:-:S13]  /*1490*/  ISETP.NE.AND.EX P1, PT, RZ, UR5, PT, P1 ;  /* 0x00000005ff007c0c */ /* 0x000fda000bf25310 */
[----:B------:R-:W-:Y:S05]  /*14a0*/  @!P1 BRA `(.L_x_7007) ;  /* 0x0000000000109947 */ /* 0x000fea0003800000 */
[----:B------:R-:W-:-:S04]  /*14b0*/  IADD3 R4, P0, R204, UR4, RZ ;  /* 0x00000004cc047c10 */ /* 0x000fc8000ff1e0ff */
[----:B------:R-:W-:-:S05]  /*14c0*/  IADD3.X R5, R205, UR5, RZ, P0, !PT ;  /* 0x00000005cd057c10 */ /* 0x000fca00087fe4ff */
[----:B------:R0:W5:Y:S01]  /*14d0*/  LDG.E R29, desc[UR38][R4.64] ;  /* 0x00000026041d7981 */ /* 0x000162000c1e1900 */
[----:B------:R-:W-:Y:S05]  /*14e0*/  BRA `(.L_x_7008) ;  /* 0x0000000000107947 */ /* 0x000fea0003800000 */
.L_x_7007:
[----:B------:R-:W-:Y:S05]  /*14f0*/  @!P0 BRA `(.L_x_7008) ;  /* 0x00000000000c8947 */ /* 0x000fea0003800000 */
[----:B------:R-:W2:Y:S04]  /*1500*/  LDG.E R4, desc[UR38][R8.64] ;  /* 0x0000002608047981 */ /* 0x000ea8000c1e1900 */
[----:B------:R-:W2:Y:S02]  /*1510*/  LDG.E R29, desc[UR38][R8.64+0x4] ;  /* 0x00000426081d7981 */ /* 0x000ea4000c1e1900 */
[----:B--2---:R-:W-:-:S07]  /*1520*/  IMAD.IADD R29, R29, 0x1, -R4 ;  /* 0x000000011d1d7824 */ /* 0x004fce00078e0a04 */
.L_x_7008:
        /* <DEDUP_REMOVED lines=8> */
[----:B-----5:R-:W-:Y:S01]  /*15b0*/  IADD3 R10, -R0, R29, RZ ;  /* 0x0000001d000a7210 */ /* 0x020fe20007ffe1ff */
[----:B------:R-:W-:Y:S01]  /*15c0*/  IMAD.MOV.U32 R24, RZ, RZ, R29 ;  /* 0x000000ffff187224 */ /* 0x000fe200078e001d */
[----:B------:R-:W-:Y:S02]  /*15d0*/  ISETP.NE.U32.AND P1, PT, RZ, UR4, PT ;  /* 0x00000004ff007c0c */ /* 0x000fe4000bf25070 */
[----:B------:R-:W-:Y:S02]  /*15e0*/  IADD3 R27, -R10, RZ, RZ ;  /* 0x000000ff0a1b7210 */ /* 0x000fe40007ffe1ff */
[----:B------:R-:W-:-:S02]  /*15f0*/  ISETP.NE.AND.EX P1, PT, RZ, UR5, PT, P1 ;  /* 0x00000005ff007c0c */ /* 0x000fc4000bf25310 */
[----:B------:R-:W-:-:S11]  /*1600*/  VIMNMX R27, RZ, R27, !PT ;  /* 0x0000001bff1b7248 */ /* 0x000fd60007fe0100 */
[----:B------:R-:W-:-:S04]  /*1610*/  @P1 IADD3 R6, P2, R204, UR4, RZ ;  /* 0x00000004cc061c10 */ /* 0x000fc8000ff5e0ff */
[----:B------:R-:W-:-:S05]  /*1620*/  @P1 IADD3.X R7, R205, UR5, RZ, P2, !PT ;  /* 0x00000005cd071c10 */ /* 0x000fca00097fe4ff */
[----:B------:R0:W5:Y:S01]  /*1630*/  @P1 LDG.E R24, desc[UR38][R6.64] ;  /* 0x0000002606181981 */ /* 0x000162000c1e1900 */
[----:B--2---:R-:W-:-:S04]  /*1640*/  @P0 IMAD.IADD R25, R8, 0x1, -R3 ;  /* 0x0000000108190824 */ /* 0x004fc800078e0a03 */
[----:B------:R-:W-:-:S04]  /*1650*/  IMAD.IADD R96, R10, 0x1, R25 ;  /* 0x000000010a607824 */ /* 0x000fc800078e0219 */
[----:B------:R-:W-:-:S05]  /*1660*/  VIADD R0, R96, 0x7f ;  /* 0x0000007f60007836 */ /* 0x000fca0000000000 */
[----:B------:R-:W-:-:S04]  /*1670*/  SHF.R.S32.HI R3, RZ, 0x1f, R0 ;  /* 0x0000001fff037819 */ /* 0x000fc80000011400 */
[----:B------:R-:W-:-:S04]  /*1680*/  LEA.HI R3, R3, R0, RZ, 0x7 ;  /* 0x0000000003037211 */ /* 0x000fc800078f38ff */
[----:B------:R-:W-:Y:S02]  /*1690*/  LOP3.LUT R0, R3, 0xffffff80, RZ, 0xc0, !PT ;  /* 0xffffff8003007812 */ /* 0x000fe400078ec0ff */
[----:B------:R-:W-:Y:S02]  /*16a0*/  SHF.R.S32.HI R210, RZ, 0x7, R3 ;  /* 0x00000007ffd27819 */ /* 0x000fe40000011403 */
[----:B------:R-:W-:-:S04]  /*16b0*/  VIADDMNMX R0, R0, -R10, R25, PT ;  /* 0x8000000a00007246 */ /* 0x000fc80003800119 */
[----:B------:R-:W-:Y:S02]  /*16c0*/  ISETP.GT.AND P0, PT, R0, R27, PT ;  /* 0x0000001b0000720c */ /* 0x000fe40003f04270 */
[----:B------:R-:W-:-:S05]  /*16d0*/  SHF.R.U32.HI R27, RZ, 0x7, R27 ;  /* 0x00000007ff1b7819 */ /* 0x000fca000001161b */
[----:B------:R-:W-:-:S06]  /*16e0*/  IMAD.MOV.U32 R28, RZ, RZ, R27 ;  /* 0x000000ffff1c7224 */ /* 0x000fcc00078e001b */
[----:B------:R-:W-:-:S05]  /*16f0*/  @P0 VIADD R0, R0, 0x7f ;  /* 0x0000007f00000836 */ /* 0x000fca0000000000 */
[----:B------:R-:W-:-:S04]  /*1700*/  @P0 SHF.R.S32.HI R5, RZ, 0x1f, R0 ;  /* 0x0000001fff050819 */ /* 0x000fc80000011400 */
[----:B------:R-:W-:-:S04]  /*1710*/  @P0 LEA.HI R5, R5, R0, RZ, 0x7 ;  /* 0x0000000005050211 */ /* 0x000fc800078f38ff */
[----:B------:R-:W-:Y:S02]  /*1720*/  @P0 SHF.R.S32.HI R28, RZ, 0x7, R5 ;  /* 0x00000007ff1c0819 */ /* 0x000fe40000011405 */
        /* <DEDUP_REMOVED lines=23> */
.L_x_7011:
[----:B------:R-:W-:Y:S05]  /*18a0*/  BSYNC B6 ;  /* 0x0000000000067941 */ /* 0x000fea0003800000 */
.L_x_7010:
        /* <DEDUP_REMOVED lines=20> */
.L_x_7013:
[----:B------:R-:W-:Y:S05]  /*19f0*/  BSYNC B6 ;  /* 0x0000000000067941 */ /* 0x000fea0003800000 */
.L_x_7012:
[----:B------:R-:W-:Y:S01]  /*1a00*/  ULDC.64 UR4, c[0x0][0x9f8] ;  /* 0x00027e0000047ab9 */ /* 0x000fe20000000a00 */
[----:B------:R-:W0:Y:S01]  /*1a10*/  LDC R37, c[0x0][0x3f4] ;  /* 0x0000fd00ff257b82 */ /* 0x000e220000000800 */
[----:B------:R-:W-:-:S04]  /*1a20*/  ISETP.NE.U32.AND P0, PT, RZ, UR4, PT ;  /* 0x00000004ff007c0c */ /* 0x000fc8000bf05070 */
[----:B------:R-:W-:-:S03]  /*1a30*/  ISETP.NE.AND.EX P0, PT, RZ, UR5, PT, P0 ;  /* 0x00000005ff007c0c */ /* 0x000fc6000bf05300 */
[----:B------:R-:W1:Y:S08]  /*1a40*/  LDC.64 R14, c[0x0][0x3f8] ;  /* 0x0000fe00ff0e7b82 */ /* 0x000e700000000a00 */
[----:B------:R-:W2:Y:S02]  /*1a50*/  LDC.64 R34, c[0x0][0x408] ;  /* 0x00010200ff227b82 */ /* 0x000ea40000000a00 */
[----:B------:R-:W-:-:S04]  /*1a60*/  @P0 IADD3 R4, P1, R204, UR4, RZ ;  /* 0x00000004cc040c10 */ /* 0x000fc8000ff3e0ff */
[----:B------:R-:W-:-:S05]  /*1a70*/  @P0 IADD3.X R5, R205, UR5, RZ, P1, !PT ;  /* 0x00000005cd050c10 */ /* 0x000fca0008ffe4ff */
[----:B------:R3:W4:Y:S01]  /*1a80*/  @P0 LDG.E R26, desc[UR38][R4.64] ;  /* 0x00000026041a0981 */ /* 0x000722000c1e1900 */
[----:B0-----:R-:W-:Y:S01]  /*1a90*/  ISETP.GE.AND P0, PT, R16, R37, PT ;  /* 0x000000251000720c */ /* 0x001fe20003f06270 */
[----:B------:R-:W-:Y:S01]  /*1aa0*/  IMAD.IADD R0, R30, 0x1, R29 ;  /* 0x000000011e007824 */ /* 0x000fe200078e021d */
[----:B------:R-:W-:Y:S01]  /*1ab0*/  SHF.R.U32.HI R21, RZ, 0x3, R193 ;  /* 0x00000003ff157819 */ /* 0x000fe200000116c1 */
[----:B------:R-:W0:Y:S01]  /*1ac0*/  S2R R38, SR_TID.X ;  /* 0x0000000000267919 */ /* 0x000e220000002100 */
[----:B------:R-:W-:Y:S01]  /*1ad0*/  SEL R3, R37, RZ, P0 ;  /* 0x000000ff25037207 */ /* 0x000fe20000000000 */
[----:B-1----:R-:W-:Y:S01]  /*1ae0*/  IMAD.WIDE.U32 R6, R153, R14, R18 ;  /* 0x0000000e99067225 */ /* 0x002fe200078e0012 */
[----:B------:R-:W-:Y:S02]  /*1af0*/  SHF.R.U32.HI R20, RZ, 0x3, R192 ;  /* 0x00000003ff147819 */ /* 0x000fe400000116c0 */
[----:B------:R-:W-:Y:S01]  /*1b00*/  LEA R36, R202, R153, 0x5 ;  /* 0x00000099ca247211 */ /* 0x000fe200078e28ff */
[----:B------:R-:W-:-:S02]  /*1b10*/  IMAD.IADD R3, R16, 0x1, R3 ;  /* 0x0000000110037824 */ /* 0x000fc400078e0203 */
[----:B------:R-:W-:Y:S01]  /*1b20*/  IMAD.MOV.U32 R84, RZ, RZ, R6 ;  /* 0x000000ffff547224 */ /* 0x000fe200078e0006 */
[C---:B--2---:R-:W-:Y:S01]  /*1b30*/  SHF.L.U64.HI R29, R34.reuse, 0x5, R35 ;  /* 0x00000005221d7819 */ /* 0x044fe20000010223 */
[-C--:B------:R-:W-:Y:S01]  /*1b40*/  IMAD R10, R227, R34.reuse, RZ ;  /* 0x00000022e30a7224 */ /* 0x080fe200078e02ff */
[----:B------:R-:W-:Y:S01]  /*1b50*/  SHF.R.S32.HI R6, RZ, 0x1f, R3 ;  /* 0x0000001fff067819 */ /* 0x000fe20000011403 */
[C---:B---3--:R-:W-:Y:S01]  /*1b60*/  IMAD.WIDE.U32 R4, R153.reuse, R34, R18 ;  /* 0x0000002299047225 */ /* 0x048fe200078e0012 */
[--C-:B------:R-:W-:Y:S02]  /*1b70*/  SHF.L.U64.HI R30, R34, 0x6, R35.reuse ;  /* 0x00000006221e7819 */ /* 0x100fe40000010223 */
[----:B------:R-:W-:Y:S01]  /*1b80*/  LEA.HI R12, R6, R3, RZ, 0x3 ;  /* 0x00000003060c7211 */ /* 0x000fe200078f18ff */
[----:B------:R-:W-:Y:S01]  /*1b90*/  IMAD R91, R153, R35, R10 ;  /* 0x00000023995b7224 */ /* 0x000fe200078e020a */
[----:B------:R-:W-:Y:S01]  /*1ba0*/  SHF.L.U64.HI R31, R34, 0x7, R35 ;  /* 0x00000007221f7819 */ /* 0x000fe20000010223 */
[----:B------:R-:W-:Y:S01]  /*1bb0*/  IMAD R8, R227, R14, RZ ;  /* 0x0000000ee3087224 */ /* 0x000fe200078e02ff */
[----:B------:R-:W-:Y:S01]  /*1bc0*/  LOP3.LUT R43, R12, 0xfffffff8, RZ, 0xc0, !PT ;  /* 0xfffffff80c2b7812 */ /* 0x000fe200078ec0ff */
[----:B------:R-:W-:Y:S01]  /*1bd0*/  IMAD.WIDE.U32 R10, R153, R34, R16 ;  /* 0x00000022990a7225 */ /* 0x000fe200078e0010 */
[----:B------:R-:W-:-:S02]  /*1be0*/  IADD3 R89, R5, R91, RZ ;  /* 0x0000005b05597210 */ /* 0x000fc40007ffe0ff */
[----:B------:R-:W-:Y:S01]  /*1bf0*/  LOP3.LUT R5, R193, 0x38, R12, 0xf8, !PT ;  /* 0x00000038c1057812 */ /* 0x000fe200078ef80c */
[----:B------:R-:W-:Y:S01]  /*1c00*/  IMAD.MOV.U32 R88, RZ, RZ, R4 ;  /* 0x000000ffff587224 */ /* 0x000fe200078e0004 */
[----:B------:R-:W-:Y:S01]  /*1c10*/  LEA.HI R4, R6, R3, RZ, 0x6 ;  /* 0x0000000306047211 */ /* 0x000fe200078f30ff */
[C---:B------:R-:W-:Y:S01]  /*1c20*/  IMAD R87, R153.reuse, R15, R8 ;  /* 0x0000000f99577224 */ /* 0x040fe200078e0208 */
[----:B------:R-:W-:Y:S01]  /*1c30*/  LOP3.LUT R3, R12, 0x38, RZ, 0xc0, !PT ;  /* 0x000000380c037812 */ /* 0x000fe200078ec0ff */
[----:B------:R-:W-:Y:S01]  /*1c40*/  IMAD.WIDE.U32 R8, R153, R14, R16 ;  /* 0x0000000e99087225 */ /* 0x000fe200078e0010 */
[----:B------:R-:W-:Y:S02]  /*1c50*/  MOV R90, R10 ;  /* 0x0000000a005a7202 */ /* 0x000fe40000000f00 */
[----:B------:R-:W-:Y:S01]  /*1c60*/  IADD3 R85, R7, R87, RZ ;  /* 0x0000005707557210 */ /* 0x000fe20007ffe0ff */
[----:B------:R-:W-:Y:S01]  /*1c70*/  IMAD.IADD R91, R91, 0x1, R11 ;  /* 0x000000015b5b7824 */ /* 0x000fe200078e020b */
[----:B0-----:R-:W-:Y:S01]  /*1c80*/  SHF.R.U32.HI R38, RZ, 0x7, R38 ;  /* 0x00000007ff267819 */ /* 0x001fe20000011626 */
[----:B------:R-:W-:Y:S01]  /*1c90*/  IMAD.SHL.U32 R4, R4, 0x80, RZ ;  /* 0x0000008004047824 */ /* 0x000fe200078e00ff */
[----:B-----5:R-:W-:Y:S01]  /*1ca0*/  SHF.R.S32.HI R11, RZ, 0x1f, R24 ;  /* 0x0000001fff0b7819 */ /* 0x020fe20000011418 */
[----:B------:R-:W-:Y:S01]  /*1cb0*/  IMAD.MOV.U32 R86, RZ, RZ, R8 ;  /* 0x000000ffff567224 */ /* 0x000fe200078e0008 */
[----:B------:R-:W-:Y:S01]  /*1cc0*/  ISETP.NE.AND P6, PT, R38, 0x1, PT ;  /* 0x000000012600780c */ /* 0x000fe20003fc5270 */
[----:B------:R-:W-:Y:S01]  /*1cd0*/  IMAD.IADD R87, R87, 0x1, R9 ;  /* 0x0000000157577824 */ /* 0x000fe200078e0209 */
[--C-:B------:R-:W-:Y:S01]  /*1ce0*/  LOP3.LUT R7, R192, 0x38, R12.reuse, 0xf8, !PT ;  /* 0x00000038c0077812 */ /* 0x100fe200078ef80c */
[----:B------:R-:W-:Y:S01]  /*1cf0*/  IMAD R10, R11, R14, RZ ;  /* 0x0000000e0b0a7224 */ /* 0x000fe200078e02ff */
[----:B------:R-:W-:Y:S01]  /*1d00*/  LOP3.LUT R8, R159, 0x38, R12, 0xf8, !PT ;  /* 0x000000389f087812 */ /* 0x000fe200078ef80c */
[----:B------:R-:W-:Y:S01]  /*1d10*/  IMAD R11, R11, R34, RZ ;  /* 0x000000220b0b7224 */ /* 0x000fe200078e02ff */
[----:B------:R-:W-:Y:S01]  /*1d20*/  LOP3.LUT R3, R3, 0x1c0, R228, 0xf8, !PT ;  /* 0x000001c003037812 */ /* 0x000fe200078ef8e4 */
[----:B------:R-:W-:Y:S01]  /*1d30*/  IMAD R39, R24, R15, R10 ;  /* 0x0000000f18277224 */ /* 0x000fe200078e020a */
[----:B------:R-:W-:Y:S01]  /*1d40*/  LOP3.LUT R6, R4, 0xffffe000, RZ, 0xc0, !PT ;  /* 0xffffe00004067812 */ /* 0x000fe200078ec0ff */
[----:B------:R-:W-:Y:S01]  /*1d50*/  IMAD.WIDE.U32 R84, R24, R14, R84 ;  /* 0x0000000e18547225 */ /* 0x000fe200078e0054 */
[----:B------:R-:W-:-:S02]  /*1d60*/  LOP3.LUT R5, R5, R21, RZ, 0x3c, !PT ;  /* 0x0000001505057212 */ /* 0x000fc400078e3cff */
[----:B------:R-:W-:Y:S01]  /*1d70*/  LOP3.LUT R9, R7, R20, RZ, 0x3c, !PT ;  /* 0x0000001407097212 */ /* 0x000fe200078e3cff */
[----:B------:R-:W-:Y:S05]  /*1d80*/  @!P6 WARPSYNC.ALL ;  /* 0x000000000000e948 */ /* 0x000fea0003800000 */
[----:B------:R-:W-:Y:S01]  /*1d90*/  LOP3.LUT R8, R8, R229, RZ, 0x3c, !PT ;  /* 0x000000e508087212 */ /* 0x000fe200078e3cff */
[C---:B------:R-:W-:Y:S01]  /*1da0*/  IMAD.WIDE.U32 R86, R24.reuse, R14, R86 ;  /* 0x0000000e18567225 */ /* 0x040fe200078e0056 */
[----:B------:R-:W-:Y:S01]  /*1db0*/  LOP3.LUT R7, R3, R198, RZ, 0x3c, !PT ;  /* 0x000000c603077212 */ /* 0x000fe200078e3cff */
[----:B------:R-:W-:Y:S01]  /*1dc0*/  ULDC UR4, c[0x0][0x2f4] ;  /* 0x0000bd0000047ab9 */ /* 0x000fe20000000800 */
[-C--:B------:R-:W-:Y:S01]  /*1dd0*/  IADD3 R3, R5, R6.reuse, R197 ;  /* 0x0000000605037210 */ /* 0x080fe20007ffe0c5 */
[C---:B------:R-:W-:Y:S01]  /*1de0*/  IMAD R11, R24.reuse, R35, R11 ;  /* 0x00000023180b7224 */ /* 0x040fe200078e020b */
[----:B------:R-:W-:Y:S01]  /*1df0*/  IADD3 R4, R9, R6, R196 ;  /* 0x0000000609047210 */ /* 0x000fe20007ffe0c4 */
[----:B------:R-:W-:Y:S01]  /*1e00*/  IMAD.WIDE.U32 R88, R24, R34, R88 ;  /* 0x0000002218587225 */ /* 0x000fe200078e0058 */
[----:B------:R-:W-:-:S02]  /*1e10*/  IADD3 R5, R8, R6, R195 ;  /* 0x0000000608057210 */ /* 0x000fc40007ffe0c3 */
[----:B------:R-:W-:Y:S01]  /*1e20*/  IADD3 R6, R7, R6, R199 ;  /* 0x0000000607067210 */ /* 0x000fe20007ffe0c7 */
[----:B------:R-:W-:Y:S01]  /*1e30*/  IMAD.WIDE.U32 R90, R24, R34, R90 ;  /* 0x00000022185a7225 */ /* 0x000fe200078e005a */
[C-C-:B------:R-:W-:Y:S02]  /*1e40*/  SHF.L.U64.HI R7, R14.reuse, 0x5, R15.reuse ;  /* 0x000000050e077819 */ /* 0x140fe4000001020f */
[--C-:B------:R-:W-:Y:S01]  /*1e50*/  SHF.L.U64.HI R8, R14, 0x6, R15.reuse ;  /* 0x000000060e087819 */ /* 0x100fe2000001020f */
[----:B------:R-:W-:Y:S01]  /*1e60*/  VIADD R97, R38, 0x8 ;  /* 0x0000000826617836 */ /* 0x000fe20000000000 */
[----:B------:R-:W-:Y:S01]  /*1e70*/  SHF.L.U64.HI R9, R14, 0x7, R15 ;  /* 0x000000070e097819 */ /* 0x000fe2000001020f */
[----:B------:R-:W-:Y:S01]  /*1e80*/  IMAD.SHL.U32 R32, R34, 0x20, RZ ;  /* 0x0000002022207824 */ /* 0x000fe200078e00ff */
[----:B------:R-:W-:Y:S01]  /*1e90*/  SHF.L.U32 R21, R14, 0x7, RZ ;  /* 0x000000070e157819 */ /* 0x000fe200000006ff */
[----:B------:R-:W-:Y:S01]  /*1ea0*/  IMAD.SHL.U32 R33, R34, 0x40, RZ ;  /* 0x0000004022217824 */ /* 0x000fe200078e00ff */
[----:B------:R-:W-:Y:S01]  /*1eb0*/  SHF.R.S32.HI R35, RZ, 0x1f, R42 ;  /* 0x0000001fff237819 */ /* 0x000fe2000001142a */
[----:B------:R-:W-:Y:S01]  /*1ec0*/  IMAD.IADD R38, R85, 0x1, R39 ;  /* 0x0000000155267824 */ /* 0x000fe200078e0227 */
[----:B------:R-:W-:Y:S01]  /*1ed0*/  IADD3 R39, R39, R87, RZ ;  /* 0x0000005727277210 */ /* 0x000fe20007ffe0ff */
[----:B------:R-:W-:Y:S01]  /*1ee0*/  IMAD.SHL.U32 R10, R14, 0x20, RZ ;  /* 0x000000200e0a7824 */ /* 0x000fe200078e00ff */
[----:B------:R-:W-:Y:S01]  /*1ef0*/  ISETP.GE.AND P1, PT, R16, UR4, PT ;  /* 0x0000000410007c0c */ /* 0x000fe2000bf26270 */
[----:B------:R-:W-:Y:S01]  /*1f00*/  IMAD.SHL.U32 R20, R14, 0x40, RZ ;  /* 0x000000400e147824 */ /* 0x000fe200078e00ff */
[----:B------:R-:W-:Y:S01]  /*1f10*/  ISETP.GE.AND P2, PT, R22, UR4, PT ;  /* 0x0000000416007c0c */ /* 0x000fe2000bf46270 */
[----:B------:R-:W-:Y:S01]  /*1f20*/  IMAD.SHL.U32 R34, R34, 0x80, RZ ;  /* 0x0000008022227824 */ /* 0x000fe200078e00ff */
[----:B------:R-:W-:Y:S01]  /*1f30*/  SHF.R.S32.HI R81, RZ, 0x3, R12 ;  /* 0x00000003ff517819 */ /* 0x000fe2000001140c */
[----:B------:R-:W-:Y:S01]  /*1f40*/  IMAD.SHL.U32 R37, R37, 0x2, RZ ;  /* 0x0000000225257824 */ /* 0x000fe200078e00ff */
[----:B------:R-:W-:Y:S01]  /*1f50*/  SHF.R.S32.HI R83, RZ, 0x1f, R43 ;  /* 0x0000001fff537819 */ /* 0x000fe2000001142b */
[----:B------:R-:W-:-:S02]  /*1f60*/  IMAD.IADD R40, R89, 0x1, R11 ;  /* 0x0000000159287824 */ /* 0x000fc400078e020b */
[----:B------:R-:W-:Y:S01]  /*1f70*/  IMAD.IADD R80, R11, 0x1, R91 ;  /* 0x000000010b507824 */ /* 0x000fe200078e025b */
[----:B------:R-:W-:Y:S01]  /*1f80*/  @!P6 BAR.SYNC.DEFER_BLOCKING 0x9, 0x100 ;  /* 0x024400000000eb1d */ /* 0x000fe20000010000 */
[----:B----4-:R-:W-:-:S07]  /*1f90*/  SHF.R.S32.HI R82, RZ, 0x1f, R26 ;  /* 0x0000001fff527819 */ /* 0x010fce000001141a */
.L_x_7111:
[----:B------:R-:W0:Y:S01]  /*1fa0*/  LDC R101, c[0x0][0x430] ;  /* 0x00010c00ff657b82 */ /* 0x000e220000000800 */
[----:B------:R-:W-:Y:S02]  /*1fb0*/  VIADD R28, R28, 0xffffffff ;  /* 0xffffffff1c1c7836 */ /* 0x000fe40000000000 */
[----:B------:R-:W-:-:S03]  /*1fc0*/  IMAD.MOV.U32 R102, RZ, RZ, RZ ;  /* 0x000000ffff667224 */ /* 0x000fc600078e00ff */
[----:B------:R-:W-:Y:S02]  /*1fd0*/  LEA R11, R28, R36, 0x7 ;  /* 0x000000241c0b7211 */ /* 0x000fe400078e38ff */
[----:B-1----:R-:W1:Y:S02]  /*1fe0*/  LDC R104, c[0x0][0x3f4] ;  /* 0x0000fd00ff687b82 */ /* 0x002e640000000800 */
[----:B------:R-:W-:Y:S01]  /*1ff0*/  ISETP.GE.AND P3, PT, R11, R25, PT ;  /* 0x000000190b00720c */ /* 0x000fe20003f66270 */
[----:B------:R-:W-:-:S03]  /*2000*/  IMAD.IADD R45, R0, 0x1, R11 ;  /* 0x00000001002d7824 */ /* 0x000fc600078e020b */
[----:B------:R-:W-:Y:S01]  /*2010*/  ISETP.GT.OR P3, PT, R36, 0x7f, P3 ;  /* 0x0000007f2400780c */ /* 0x000fe20001f64670 */
[----:B------:R-:W-:Y:S01]  /*2020*/  IMAD.MOV.U32 R11, RZ, RZ, R45 ;  /* 0x000000ffff0b7224 */ /* 0x000fe200078e002d */
        /* <DEDUP_REMOVED lines=8> */
[--C-:B------:R-:W-:Y:S01]  /*20b0*/  @!P3 SHF.R.S32.HI R13, RZ, 0x1f, R11.reuse ;  /* 0x0000001fff0db819 */ /* 0x100fe2000001140b */
[----:B------:R-:W-:Y:S02]  /*20c0*/  @!P3 IMAD R15, R26, R15, R12 ;  /* 0x0000000f1a0fb224 */ /* 0x000fe400078e020c */
[----:B------:R-:W-:-:S04]  /*20d0*/  @!P3 IMAD.MOV.U32 R12, RZ, RZ, R11 ;  /* 0x000000ffff0cb224 */ /* 0x000fc800078e000b */
[----:B------:R-:W-:-:S05]  /*20e0*/  @!P3 IMAD.WIDE.U32 R12, R26, R14, R12 ;  /* 0x0000000e1a0cb225 */ /* 0x000fca00078e000c */
[----:B------:R-:W-:Y:S02]  /*20f0*/  @!P3 IADD3 R13, R13, R15, RZ ;  /* 0x0000000f0d0db210 */ /* 0x000fe40007ffe0ff */
[----:B--2---:R-:W-:-:S04]  /*2100*/  @!P3 LEA R14, P4, R12, R46, 0x2 ;  /* 0x0000002e0c0eb211 */ /* 0x004fc800078810ff */
[----:B------:R-:W-:-:S05]  /*2110*/  @!P3 LEA.HI.X R15, R12, R47, R13, 0x2, P4 ;  /* 0x0000002f0c0fb211 */ /* 0x000fca00020f140d */
[----:B------:R0:W5:Y:S01]  /*2120*/  @!P3 LDG.E R102, desc[UR38][R14.64] ;  /* 0x000000260e66b981 */ /* 0x000162000c1e1900 */
[----:B-1----:R-:W-:Y:S01]  /*2130*/  ISETP.GE.AND P3, PT, R104, 0x1, PT ;  /* 0x000000016800780c */ /* 0x002fe20003f66270 */
[----:B------:R-:W-:Y:S01]  /*2140*/  IMAD.MOV R12, RZ, RZ, -R11 ;  /* 0x000000ffff0c7224 */ /* 0x000fe200078e0a0b */
[----:B------:R-:W-:Y:S01]  /*2150*/  ISETP.GT.AND P4, PT, R28, R27, PT ;  /* 0x0000001b1c00720c */ /* 0x000fe20003f84270 */
[----:B------:R-:W-:Y:S01]  /*2160*/  IMAD R11, R155, 0x4000, R201 ;  /* 0x000040009b0b7824 */ /* 0x000fe200078e02c9 */
[----:B------:R-:W-:Y:S05]  /*2170*/  YIELD ;  /* 0x0000000000007946 */ /* 0x000fea0003800000 */
[----:B------:R-:W-:Y:S01]  /*2180*/  BSSY B0, `(.L_x_7014) ;  /* 0x0000570000007945 */ /* 0x000fe20003800000 */
[----:B------:R-:W-:Y:S01]  /*2190*/  IMAD R101, R101, R12, R45 ;  /* 0x0000000c65657224 */ /* 0x000fe200078e022d */
[----:B------:R-:W-:-:S02]  /*21a0*/  LEA R94, R11, R156, 0x1 ;  /* 0x0000009c0b5e7211 */ /* 0x000fc400078e08ff */
[----:B------:R-:W-:Y:S01]  /*21b0*/  P2R R93, PR, RZ, 0x10 ;  /* 0x00000010ff5d7803 */ /* 0x000fe20000000000 */
        /* <DEDUP_REMOVED lines=27> */
[----:B------:R-:W-:Y:S02]  /*2370*/  IMAD R98, R28, -0x80, R25 ;  /* 0xffffff801c627824 */ /* 0x000fe400078e0219 */
[-C--:B------:R-:W-:Y:S01]  /*2380*/  IMAD.WIDE.U32 R14, R21, R28.reuse, RZ ;  /* 0x0000001c150e7225 */ /* 0x080fe200078e00ff */
[----:B------:R-:W-:Y:S02]  /*2390*/  LEA.HI.X R108, R108, UR5, R11, 0x1, P4 ;  /* 0x000000056c6c7c11 */ /* 0x000fe4000a0f0c0b */
        /* <DEDUP_REMOVED lines=10> */
[----:B------:R-:W-:Y:S02]  /*2440*/  P2R R124, PR, RZ, 0x8 ;  /* 0x00000008ff7c7803 */ /* 0x000fe40000000000 */
[----:B------:R-:W-:-:S02]  /*2450*/  CS2R R70, SRZ ;  /* 0x0000000000467805 */ /* 0x000fc4000001ff00 */
        /* <DEDUP_REMOVED lines=22> */
.L_x_7018:
[----:B------:R-:W-:Y:S05]  /*25c0*/  BSYNC B1 ;  /* 0x0000000000017941 */ /* 0x000fea0003800000 */
.L_x_7017:
[----:B------:R-:W-:Y:S01]  /*25d0*/  ISETP.GE.AND P3, PT, R220, R98, PT ;  /* 0x00000062dc00720c */ /* 0x000fe20003f66270 */
[----:B0----5:R-:W-:Y:S01]  /*25e0*/  IMAD.MOV.U32 R45, RZ, RZ, R69 ;  /* 0x000000ffff2d7224 */ /* 0x021fe200078e0045 */
[----:B------:R-:W-:Y:S01]  /*25f0*/  MOV R44, R68 ;  /* 0x00000044002c7202 */ /* 0x000fe20000000f00 */
[----:B------:R-:W-:Y:S01]  /*2600*/  IMAD.MOV.U32 R46, RZ, RZ, R72 ;  /* 0x000000ffff2e7224 */ /* 0x000fe200078e0048 */
[----:B------:R-:W-:Y:S01]  /*2610*/  BSSY B1, `(.L_x_7019) ;  /* 0x0000025000017945 */ /* 0x000fe20003800000 */
        /* <DEDUP_REMOVED lines=9> */
[----:B------:R-:W-:Y:S02]  /*26b0*/  P2R R122, PR, RZ, 0x8 ;  /* 0x00000008ff7a7803 */ /* 0x000fe40000000000 */
[----:B------:R-:W-:Y:S02]  /*26c0*/  CS2R R62, SRZ ;  /* 0x00000000003e7805 */ /* 0x000fe4000001ff00 */
[----:B------:R-:W-:Y:S02]  /*26d0*/  PRMT R116, R44, 0x5410, R45 ;  /* 0x000054102c747816 */ /* 0x000fe4000000002d */
[----:B------:R-:W-:Y:S02]  /*26e0*/  CS2R R66, SRZ ;  /* 0x0000000000427805 */ /* 0x000fe4000001ff00 */
[----:B------:R-:W-:-:S02]  /*26f0*/  PRMT R123, R46, 0x7610, R123 ;  /* 0x000076102e7b7816 */ /* 0x000fc4000000007b */
[----:B------:R-:W-:Y:S01]  /*2700*/  PRMT R121, R121, 0x5410, R47 ;  /* 0x0000541079797816 */ /* 0x000fe2000000002f */
        /* <DEDUP_REMOVED lines=21> */
.L_x_7020:
[----:B------:R-:W-:Y:S05]  /*2860*/  BSYNC B1 ;  /* 0x0000000000017941 */ /* 0x000fea0003800000 */
.L_x_7019:
        /* <DEDUP_REMOVED lines=17> */
[----:B------:R-:W-:-:S02]  /*2980*/  CS2R R58, SRZ ;  /* 0x00000000003a7805 */ /* 0x000fc4000001ff00 */
[----:B------:R-:W-:Y:S02]  /*2990*/  PRMT R114, R46, 0x5410, R47 ;  /* 0x000054102e727816 */ /* 0x000fe4000000002f */
[----:B------:R-:W-:Y:S02]  /*29a0*/  CS2R R48, SRZ ;  /* 0x0000000000307805 */ /* 0x000fe4000001ff00 */
[----:B------:R-:W-:Y:S02]  /*29b0*/  CS2R R46, SRZ ;  /* 0x00000000002e7805 */ /* 0x000fe4000001ff00 */
        /* <DEDUP_REMOVED lines=22> */
.L_x_7022:
[----:B------:R-:W-:Y:S05]  /*2b20*/  BSYNC B1 ;  /* 0x0000000000017941 */ /* 0x000fea0003800000 */
.L_x_7021:
[----:B------:R-:W-:Y:S01]  /*2b30*/  ISETP.GE.AND P4, PT, R218, R98, PT ;  /* 0x00000062da00720c */ /* 0x000fe20003f86270 */
[----:B------:R-:W-:-:S12]  /*2b40*/  BSSY B1, `(.L_x_7023) ;  /* 0x000001e000017945 */ /* 0x000fd80003800000 */
[----:B------:R-:W-:Y:S05]  /*2b50*/  @P4 BRA `(.L_x_7024) ;  /* 0x0000000000704947 */ /* 0x000fea0003800000 */
[----:B------:R-:W1:Y:S01]  /*2b60*/  LDC.64 R44, c[0x0][0x3f8] ;  /* 0x0000fe00ff2c7b82 */ /* 0x000e620000000a00 */
[----:B------:R-:W-:Y:S01]  /*2b70*/  MOV R15, R103 ;  /* 0x00000067000f7202 */ /* 0x000fe20000000f00 */
[----:B------:R-:W-:Y:S01]  /*2b80*/  ULDC.64 UR4, c[0x0][0x3e8] ;  /* 0x0000fa0000047ab9 */ /* 0x000fe20000000a00 */
[----:B------:R-:W-:Y:S02]  /*2b90*/  CS2R R48, SRZ ;  /* 0x0000000000307805 */ /* 0x000fe4000001ff00 */
[----:B------:R-:W-:Y:S01]  /*2ba0*/  CS2R R50, SRZ ;  /* 0x0000000000327805 */ /* 0x000fe2000001ff00 */
[----:B-1----:R-:W-:-:S04]  /*2bb0*/  IMAD.WIDE.U32 R14, R44, 0x60, R14 ;  /* 0x000000602c0e7825 */ /* 0x002fc800078e000e */
[----:B------:R-:W-:Y:S01]  /*2bc0*/  IMAD R13, R45, 0x60, RZ ;  /* 0x000000602d0d7824 */ /* 0x000fe200078e02ff */
[----:B------:R-:W-:-:S04]  /*2bd0*/  IADD3 R45, P5, R84, R14, RZ ;  /* 0x0000000e542d7210 */ /* 0x000fc80007fbe0ff */
[----:B------:R-:W-:Y:S01]  /*2be0*/  IADD3.X R46, R38, R15, R13, P5, !PT ;  /* 0x0000000f262e7210 */ /* 0x000fe20002ffe40d */
[----:B------:R-:W-:Y:S01]  /*2bf0*/  IMAD.MOV.U32 R13, RZ, RZ, R11 ;  /* 0x000000ffff0d7224 */ /* 0x000fe200078e000b */
[----:B------:R-:W1:Y:S02]  /*2c00*/  LDC.64 R14, c[0x0][0x408] ;  /* 0x00010200ff0e7b82 */ /* 0x000e640000000a00 */
[----:B-1----:R-:W-:-:S04]  /*2c10*/  IMAD.WIDE.U32 R12, R14, 0x60, R12 ;  /* 0x000000600e0c7825 */ /* 0x002fc800078e000c */
[----:B------:R-:W-:Y:S01]  /*2c20*/  IMAD R15, R15, 0x60, RZ ;  /* 0x000000600f0f7824 */ /* 0x000fe200078e02ff */
[----:B------:R-:W-:-:S04]  /*2c30*/  IADD3 R11, P5, R88, R12, RZ ;  /* 0x0000000c580b7210 */ /* 0x000fc80007fbe0ff */
[----:B------:R-:W-:Y:S02]  /*2c40*/  IADD3.X R44, R40, R13, R15, P5, !PT ;  /* 0x0000000d282c7210 */ /* 0x000fe40002ffe40f */
        /* <DEDUP_REMOVED lines=13> */
.L_x_7024:
[----:B------:R-:W-:Y:S05]  /*2d20*/  BSYNC B1 ;  /* 0x0000000000017941 */ /* 0x000fea0003800000 */
.L_x_7023:
[----:B-----5:R-:W-:Y:S01]  /*2d30*/  IMAD.MOV.U32 R11, RZ, RZ, R52 ;  /* 0x000000ffff0b7224 */ /* 0x020fe200078e0034 */
[----:B-1----:R-:W-:Y:S01]  /*2d40*/  MOV R13, R56 ;  /* 0x00000038000d7202 */ /* 0x002fe20000000f00 */
[----:B------:R-:W-:Y:S01]  /*2d50*/  IMAD.MOV.U32 R12, RZ, RZ, R53 ;  /* 0x000000ffff0c7224 */ /* 0x000fe200078e0035 */
[----:B------:R-:W-:Y:S01]  /*2d60*/  ISETP.NE.AND P5, PT, R157, 0x3, PT ;  /* 0x000000039d00780c */ /* 0x000fe20003fa5270 */
        /* <DEDUP_REMOVED lines=13> */
[----:B0-----:R-:W-:Y:S01]  /*2e40*/  PRMT R78, R11, 0x5410, R12 ;  /* 0x000054100b4e7816 */ /* 0x001fe2000000000c */
        /* <DEDUP_REMOVED lines=9> */
.L_x_7025:
[----:B------:R-:W-:Y:S01]  /*2ee0*/  IMAD R92, R155, 0x8, R156 ;  /* 0x000000089b5c7824 */ /* 0x000fe200078e029c */
[----:B------:R-:W-:Y:S01]  /*2ef0*/  SHF.L.U32 R103, R154, 0x1f, RZ ;  /* 0x0000001f9a677819 */ /* 0x000fe200000006ff */
[----:B------:R-:W-:Y:S03]  /*2f00*/  BSSY B1, `(.L_x_7026) ;  /* 0x0000003000017945 */ /* 0x000fe60003800000 */
[----:B------:R-:W0:Y:S02]  /*2f10*/  SYNCS.PHASECHK.TRANS64.TRYWAIT P6, [R92+URZ+0x28890], R103 ;  /* 0x028890675c0075a7 */ /* 0x000e2400080c017f */
[----:B0-----:R-:W-:Y:S05]  /*2f20*/  @!P6 BRA `(.L_x_7027) ;  /* 0x000001680000e947 */ /* 0x001fea0003800000 */
.L_x_7322:
[----:B------:R-:W-:Y:S05]  /*2f30*/  BSYNC B1 ;  /* 0x0000000000017941 */ /* 0x000fea0003800000 */
.L_x_7026:
[----:B------:R-:W-:-:S03]  /*2f40*/  UMOV UR4, 0xffffffff ;  /* 0xffffffff00047882 */ /* 0x000fc60000000000 */
[----:B------:R-:W-:Y:S05]  /*2f50*/  BRA.DIV UR4, `(.L_x_7028) ;  /* 0x0000016a04087947 */ /* 0x000fea000b800000 */
[----:B------:R1:W2:Y:S04]  /*2f60*/  SHFL.IDX PT, R79, R108, RZ, 0x181f ;  /* 0x00181fff6c4f7589 */ /* 0x0002a800000e0000 */
[----:B------:R1:W3:Y:S02]  /*2f70*/  SHFL.IDX PT, R105, R109, RZ, 0x181f ;  /* 0x00181fff6d697589 */ /* 0x0002e400000e0000 */
.L_x_7326:
[----:B------:R-:W-:Y:S01]  /*2f80*/  ISETP.NE.AND P6, PT, R124, RZ, PT ;  /* 0x000000ff7c00720c */ /* 0x000fe20003fc5270 */
[----:B------:R-:W-:-:S12]  /*2f90*/  BSSY B1, `(.L_x_7029) ;  /* 0x0000066000017945 */ /* 0x000fd80003800000 */
[----:B------:R-:W-:Y:S05]  /*2fa0*/  @P6 BRA `(.L_x_7030) ;  /* 0x0000000400906947 */ /* 0x000fea0003800000 */
[----:B------:R-:W-:Y:S04]  /*2fb0*/  BSSY B2, `(.L_x_7031) ;  /* 0x0000032000027945 */ /* 0x000fe80003800000 */
[----:B------:R-:W-:Y:S05]  /*2fc0*/  @P1 BRA `(.L_x_7032) ;  /* 0x0000000000c01947 */ /* 0x000fea0003800000 */
        /* <DEDUP_REMOVED lines=20> */
[----:B------:R-:W-:Y:S01]  /*3110*/  FMUL.FTZ R125, R15, R75 ;  /* 0x0000004b0f7d7220 */ /* 0x000fe20000410000 */
[C---:B------:R-:W-:Y:S01]  /*3120*/  FMUL.FTZ R124, R13.reuse, R124 ;  /* 0x0000007c0d7c7220 */ /* 0x040fe20000410000 */
[----:B------:R-:W-:Y:S01]  /*3130*/  FFMA.FTZ R126, R13, R74, -R126 ;  /* 0x0000004a0d7e7223 */ /* 0x000fe2000001087e */
[----:B------:R-:W-:Y:S01]  /*3140*/  FFMA.FTZ R128, R15, R73, -R128 ;  /* 0x000000490f807223 */ /* 0x000fe20000010880 */
[----:B------:R-:W-:-:S02]  /*3150*/  HADD2.F32 R15, -RZ, R123.H1_H1 ;  /* 0x3000007bff0f7230 */ /* 0x000fc40000004100 */
[----:B------:R-:W-:Y:S01]  /*3160*/  FFMA.FTZ R75, R11, R74, R124 ;  /* 0x0000004a0b4b7223 */ /* 0x000fe2000001007c */
[--C-:B------:R-:W-:Y:S02]  /*3170*/  HADD2.F32 R11, -RZ, R12.reuse.H1_H1 ;  /* 0x3000000cff0b7230 */ /* 0x100fe40000004100 */
[----:B------:R-:W-:Y:S01]  /*3180*/  FFMA.FTZ R125, R72, R73, R125 ;  /* 0x00000049487d7223 */ /* 0x000fe2000001007d */
[----:B------:R-:W-:Y:S02]  /*3190*/  HADD2.F32 R123, -RZ, R123.H0_H0 ;  /* 0x2000007bff7b7230 */ /* 0x000fe40000004100 */
[----:B------:R-:W-:Y:S02]  /*31a0*/  HADD2.F32 R12, -RZ, R12.H0_H0 ;  /* 0x2000000cff0c7230 */ /* 0x000fe40000004100 */
[----:B------:R-:W-:Y:S02]  /*31b0*/  HADD2.F32 R72, -RZ, R121.H1_H1 ;  /* 0x30000079ff487230 */ /* 0x000fe40000004100 */
[----:B------:R-:W-:Y:S01]  /*31c0*/  FMUL.FTZ R73, R11, R123 ;  /* 0x0000007b0b497220 */ /* 0x000fe20000410000 */
[----:B------:R-:W-:-:S02]  /*31d0*/  HADD2.F32 R13, -RZ, R14.H1_H1 ;  /* 0x3000000eff0d7230 */ /* 0x000fc40000004100 */
[C---:B------:R-:W-:Y:S01]  /*31e0*/  FMUL.FTZ R74, R12.reuse, R123 ;  /* 0x0000007b0c4a7220 */ /* 0x040fe20000410000 */
[----:B------:R-:W-:Y:S02]  /*31f0*/  HADD2.F32 R14, -RZ, R14.H0_H0 ;  /* 0x2000000eff0e7230 */ /* 0x000fe40000004100 */
[-C--:B------:R-:W-:Y:S01]  /*3200*/  FFMA.FTZ R73, R12, R15.reuse, -R73 ;  /* 0x0000000f0c497223 */ /* 0x080fe20000010849 */
[----:B------:R-:W-:Y:S02]  /*3210*/  HADD2.F32 R121, -RZ, R121.H0_H0 ;  /* 0x20000079ff797230 */ /* 0x000fe40000004100 */
[-C--:B------:R-:W-:Y:S01]  /*3220*/  FMUL.FTZ R123, R13, R72.reuse ;  /* 0x000000480d7b7220 */ /* 0x080fe20000410000 */
[----:B------:R-:W-:Y:S01]  /*3230*/  FFMA.FTZ R74, R11, R15, R74 ;  /* 0x0000000f0b4a7223 */ /* 0x000fe2000001004a */
[C---:B------:R-:W-:Y:S01]  /*3240*/  FMUL.FTZ R72, R14.reuse, R72 ;  /* 0x000000480e487220 */ /* 0x040fe20000410000 */
[----:B------:R-:W-:Y:S01]  /*3250*/  F2FP.F16.F32.PACK_AB R15, R125, R128 ;  /* 0x000000807d0f723e */ /* 0x000fe200000000ff */
[----:B------:R-:W-:-:S02]  /*3260*/  FFMA.FTZ R123, R14, R121, -R123 ;  /* 0x000000790e7b7223 */ /* 0x000fc4000001087b */
[----:B------:R-:W-:Y:S01]  /*3270*/  FFMA.FTZ R72, R13, R121, R72 ;  /* 0x000000790d487223 */ /* 0x000fe20000010048 */
[----:B------:R-:W-:Y:S02]  /*3280*/  F2FP.F16.F32.PACK_AB R13, R75, R126 ;  /* 0x0000007e4b0d723e */ /* 0x000fe400000000ff */
[----:B------:R-:W-:Y:S02]  /*3290*/  F2FP.F16.F32.PACK_AB R12, R74, R73 ;  /* 0x000000494a0c723e */ /* 0x000fe400000000ff */
[----:B------:R-:W-:-:S07]  /*32a0*/  F2FP.F16.F32.PACK_AB R14, R72, R123 ;  /* 0x0000007b480e723e */ /* 0x000fce00000000ff */
.L_x_7034:
[----:B------:R-:W-:Y:S05]  /*32b0*/  BSYNC B3 ;  /* 0x0000000000037941 */ /* 0x000fea0003800000 */
.L_x_7033:
[----:B0-----:R4:W-:Y:S02]  /*32c0*/  ST.E.128 desc[UR38][R76.64], R12 ;  /* 0x0000000c4c007985 */ /* 0x0019e4000c101d26 */
.L_x_7032:
[----:B------:R-:W-:Y:S05]  /*32d0*/  BSYNC B2 ;  /* 0x0000000000027941 */ /* 0x000fea0003800000 */
.L_x_7031:
[----:B------:R-:W-:Y:S05]  /*32e0*/  @P2 BRA `(.L_x_7030) ;  /* 0x0000000000c02947 */ /* 0x000fea0003800000 */
[----:B----4-:R4:W0:Y:S01]  /*32f0*/  LDS.128 R12, [R94+0x1c400] ;  /* 0x01c400005e0c7984 */ /* 0x0108220000000c00 */
        /* <DEDUP_REMOVED lines=45> */
.L_x_7036:
[----:B------:R-:W-:Y:S05]  /*35d0*/  BSYNC B2 ;  /* 0x0000000000027941 */ /* 0x000fea0003800000 */
.L_x_7035:
[----:B0-----:R0:W-:Y:S02]  /*35e0*/  ST.E.128 desc[UR38][R72.64], R12 ;  /* 0x0000000c48007985 */ /* 0x0011e4000c101d26 */
.L_x_7030:
[----:B------:R-:W-:Y:S05]  /*35f0*/  BSYNC B1 ;  /* 0x0000000000017941 */ /* 0x000fea0003800000 */
.L_x_7029:
[----:B------:R-:W-:-:S03]  /*3600*/  UMOV UR4, 0xffffffff ;  /* 0xffffffff00047882 */ /* 0x000fc60000000000 */
[----:B------:R-:W-:Y:S05]  /*3610*/  BRA.DIV UR4, `(.L_x_7037) ;  /* 0x0000016204a47947 */ /* 0x000fea000b800000 */
[----:B------:R1:W1:Y:S04]  /*3620*/  SHFL.IDX PT, R71, R108, 0x1, 0x181f ;  /* 0x00381f006c477f89 */ /* 0x00026800000e0000 */
[----:B0-----:R0:W0:Y:S02]  /*3630*/  SHFL.IDX PT, R73, R109, 0x1, 0x181f ;  /* 0x00381f006d497f89 */ /* 0x00102400000e0000 */
.L_x_7330:
[----:B------:R-:W-:Y:S01]  /*3640*/  ISETP.NE.AND P6, PT, R122, RZ, PT ;  /* 0x000000ff7a00720c */ /* 0x000fe20003fc5270 */
[----:B------:R-:W-:-:S12]  /*3650*/  BSSY B1, `(.L_x_7038) ;  /* 0x0000066000017945 */ /* 0x000fd80003800000 */
[----:B------:R-:W-:Y:S05]  /*3660*/  @P6 BRA `(.L_x_7039) ;  /* 0x0000000400906947 */ /* 0x000fea0003800000 */
[----:B------:R-:W-:Y:S04]  /*3670*/  BSSY B2, `(.L_x_7040) ;  /* 0x0000032000027945 */ /* 0x000fe80003800000 */
[----:B------:R-:W-:Y:S05]  /*3680*/  @P1 BRA `(.L_x_7041) ;  /* 0x0000000000c01947 */ /* 0x000fea0003800000 */
[----:B----4-:R4:W2:Y:S01]  /*3690*/  LDS.128 R12, [R94+0x19400] ;  /* 0x019400005e0c7984 */ /* 0x0108a20000000c00 */
[C---:B0-----:R-:W-:Y:S01]  /*36a0*/  LEA R68, P6, R16.reuse, R73, 0x1 ;  /* 0x0000004910447211 */ /* 0x041fe200078c08ff */
[----:B------:R-:W-:Y:S03]  /*36b0*/  BSSY B3, `(.L_x_7042) ;  /* 0x000002c000037945 */ /* 0x000fe60003800000 */
[----:B-1----:R-:W-:Y:S02]  /*36c0*/  LEA.HI.X R69, R16, R71, R17, 0x1, P6 ;  /* 0x0000004710457211 */ /* 0x002fe400030f0c11 */
[----:B------:R-:W-:-:S13]  /*36d0*/  ISETP.GE.AND P6, PT, R18, R104, PT ;  /* 0x000000681200720c */ /* 0x000fda0003fc6270 */
        /* <DEDUP_REMOVED lines=41> */
.L_x_7043:
[----:B------:R-:W-:Y:S05]  /*3970*/  BSYNC B3 ;  /* 0x0000000000037941 */ /* 0x000fea0003800000 */
.L_x_7042:
[----:B--2---:R0:W-:Y:S02]  /*3980*/  ST.E.128 desc[UR38][R68.64], R12 ;  /* 0x0000000c44007985 */ /* 0x0041e4000c101d26 */
.L_x_7041:
[----:B------:R-:W-:Y:S05]  /*3990*/  BSYNC B2 ;  /* 0x0000000000027941 */ /* 0x000fea0003800000 */
.L_x_7040:
[----:B------:R-:W-:Y:S05]  /*39a0*/  @P2 BRA `(.L_x_7039) ;  /* 0x0000000000c02947 */ /* 0x000fea0003800000 */
        /* <DEDUP_REMOVED lines=46> */
.L_x_7045:
[----:B------:R-:W-:Y:S05]  /*3c90*/  BSYNC B2 ;  /* 0x0000000000027941 */ /* 0x000fea0003800000 */
.L_x_7044:
[----:B----4-:R0:W-:Y:S02]  /*3ca0*/  ST.E.128 desc[UR38][R64.64], R12 ;  /* 0x0000000c40007985 */ /* 0x0101e4000c101d26 */
.L_x_7039:
[----:B------:R-:W-:Y:S05]  /*3cb0*/  BSYNC B1 ;  /* 0x0000000000017941 */ /* 0x000fea0003800000 */
.L_x_7038:
[----:B------:R-:W-:-:S03]  /*3cc0*/  UMOV UR4, 0xffffffff ;  /* 0xffffffff00047882 */ /* 0x000fc60000000000 */
[----:B------:R-:W-:Y:S05]  /*3cd0*/  BRA.DIV UR4, `(.L_x_7046) ;  /* 0x0000015e04407947 */ /* 0x000fea000b800000 */
[----:B------:R1:W1:Y:S04]  /*3ce0*/  SHFL.IDX PT, R63, R108, 0x2, 0x181f ;  /* 0x00581f006c3f7f89 */ /* 0x00026800000e0000 */
[----:B0-----:R0:W0:Y:S02]  /*3cf0*/  SHFL.IDX PT, R65, R109, 0x2, 0x181f ;  /* 0x00581f006d417f89 */ /* 0x00102400000e0000 */
.L_x_7334:
[----:B------:R-:W-:Y:S04]  /*3d00*/  BSSY B1, `(.L_x_7047) ;  /* 0x0000066000017945 */ /* 0x000fe80003800000 */
        /* <DEDUP_REMOVED lines=49> */
.L_x_7052:
[----:B------:R-:W-:Y:S05]  /*4020*/  BSYNC B3 ;  /* 0x0000000000037941 */ /* 0x000fea0003800000 */
.L_x_7051:
[----:B--2---:R0:W-:Y:S02]  /*4030*/  ST.E.128 desc[UR38][R60.64], R12 ;  /* 0x0000000c3c007985 */ /* 0x0041e4000c101d26 */
.L_x_7050:
[----:B------:R-:W-:Y:S05]  /*4040*/  BSYNC B2 ;  /* 0x0000000000027941 */ /* 0x000fea0003800000 */
.L_x_7049:
        /* <DEDUP_REMOVED lines=47> */
.L_x_7054:
[----:B------:R-:W-:Y:S05]  /*4340*/  BSYNC B2 ;  /* 0x0000000000027941 */ /* 0x000fea0003800000 */
.L_x_7053:
[----:B----4-:R0:W-:Y:S02]  /*4350*/  ST.E.128 desc[UR38][R56.64], R12 ;  /* 0x0000000c38007985 */ /* 0x0101e4000c101d26 */
.L_x_7048:
[----:B------:R-:W-:Y:S05]  /*4360*/  BSYNC B1 ;  /* 0x0000000000017941 */ /* 0x000fea0003800000 */
.L_x_7047:
[----:B------:R-:W-:-:S03]  /*4370*/  UMOV UR4, 0xffffffff ;  /* 0xffffffff00047882 */ /* 0x000fc60000000000 */
[----:B------:R-:W-:Y:S05]  /*4380*/  BRA.DIV UR4, `(.L_x_7055) ;  /* 0x0000015604e07947 */ /* 0x000fea000b800000 */
[----:B------:R2:W2:Y:S04]  /*4390*/  SHFL.IDX PT, R55, R108, 0x3, 0x181f ;  /* 0x00781f006c377f89 */ /* 0x0004a800000e0000 */
[----:B01----:R-:W0:Y:S02]  /*43a0*/  SHFL.IDX PT, R109, R109, 0x3, 0x181f ;  /* 0x00781f006d6d7f89 */ /* 0x003e2400000e0000 */
.L_x_7338:
[----:B------:R-:W-:Y:S05]  /*43b0*/  @P4 BRA `(.L_x_7056) ;  /* 0x0000003400304947 */ /* 0x000fea0003800000 */
[----:B------:R-:W-:Y:S04]  /*43c0*/  BSSY B1, `(.L_x_7057) ;  /* 0x0000032000017945 */ /* 0x000fe80003800000 */
[----:B------:R-:W-:Y:S05]  /*43d0*/  @P1 BRA `(.L_x_7058) ;  /* 0x0000000000c01947 */ /* 0x000fea0003800000 */
[----:B----4-:R1:W4:Y:S01]  /*43e0*/  LDS.128 R12, [R94+0x1b400] ;  /* 0x01b400005e0c7984 */ /* 0x0103220000000c00 */
[C---:B0-----:R-:W-:Y:S01]  /*43f0*/  LEA R52, P3, R16.reuse, R109, 0x1 ;  /* 0x0000006d10347211 */ /* 0x041fe200078608ff */
[----:B------:R-:W-:Y:S03]  /*4400*/  BSSY B2, `(.L_x_7059) ;  /* 0x000002c000027945 */ /* 0x000fe60003800000 */
[----:B--2---:R-:W-:Y:S02]  /*4410*/  LEA.HI.X R53, R16, R55, R17, 0x1, P3 ;  /* 0x0000003710357211 */ /* 0x004fe400018f0c11 */
[----:B------:R-:W-:-:S13]  /*4420*/  ISETP.GE.AND P3, PT, R18, R104, PT ;  /* 0x000000681200720c */ /* 0x000fda0003f66270 */
[----:B-1----:R-:W-:Y:S05]  /*4430*/  @P3 BRA `(.L_x_7060) ;  /* 0x0000000000a03947 */ /* 0x002fea0003800000 */
        /* <DEDUP_REMOVED lines=40> */
.L_x_7060:
[----:B------:R-:W-:Y:S05]  /*46c0*/  BSYNC B2 ;  /* 0x0000000000027941 */ /* 0x000fea0003800000 */
.L_x_7059:
[----:B----4-:R1:W-:Y:S02]  /*46d0*/  ST.E.128 desc[UR38][R52.64], R12 ;  /* 0x0000000c34007985 */ /* 0x0103e4000c101d26 */
.L_x_7058:
[----:B------:R-:W-:Y:S05]  /*46e0*/  BSYNC B1 ;  /* 0x0000000000017941 */ /* 0x000fea0003800000 */
.L_x_7057:
[----:B------:R-:W-:Y:S05]  /*46f0*/  @P2 BRA `(.L_x_7056) ;  /* 0x0000003000602947 */ /* 0x000fea0003800000 */
[----:B-1--4-:R1:W4:Y:S01]  /*4700*/  LDS.128 R12, [R94+0x1f400] ;  /* 0x01f400005e0c7984 */ /* 0x0123220000000c00 */
        /* <DEDUP_REMOVED lines=45> */
.L_x_7062:
[----:B------:R-:W-:Y:S05]  /*49e0*/  BSYNC B1 ;  /* 0x0000000000017941 */ /* 0x000fea0003800000 */
.L_x_7061:
[----:B----4-:R0:W-:Y:S01]  /*49f0*/  ST.E.128 desc[UR38][R48.64], R12 ;  /* 0x0000000c30007985 */ /* 0x0101e2000c101d26 */
[----:B------:R-:W-:Y:S05]  /*4a00*/  BRA `(.L_x_7056) ;  /* 0x0000002c009c7947 */ /* 0x000fea0003800000 */
.L_x_7016:
[----:B------:R-:W-:Y:S02]  /*4a10*/  ISETP.GE.AND P4, PT, R220, R98, PT ;  /* 0x00000062dc00720c */ /* 0x000fe40003f86270 */
[----:B------:R-:W-:Y:S02]  /*4a20*/  CS2R R50, SRZ ;  /* 0x0000000000327805 */ /* 0x000fe4000001ff00 */
[----:B------:R-:W-:-:S13]  /*4a30*/  ISETP.GE.OR P4, PT, R16, R104, P4 ;  /* 0x000000681000720c */ /* 0x000fda0002786670 */
[----:B------:R-:W-:Y:S01]  /*4a40*/  @!P4 IADD3 R46, P3, P5, R86, R14, R10 ;  /* 0x0000000e562ec210 */ /* 0x000fe20007d7e00a */
[----:B------:R-:W0:Y:S03]  /*4a50*/  @!P4 LDC.64 R60, c[0x0][0x3e8] ;  /* 0x0000fa00ff3ccb82 */ /* 0x000e260000000a00 */
[----:B------:R-:W-:Y:S02]  /*4a60*/  @!P4 IADD3.X R47, R39, R103, R7, P3, P5 ;  /* 0x00000067272fc210 */ /* 0x000fe40001fea407 */
[----:B------:R-:W-:-:S03]  /*4a70*/  @!P4 IADD3 R44, P3, P5, R90, R12, R32 ;  /* 0x0000000c5a2cc210 */ /* 0x000fc60007d7e020 */
[----:B------:R-:W1:Y:S01]  /*4a80*/  @!P4 LDC.64 R62, c[0x0][0x400] ;  /* 0x00010000ff3ecb82 */ /* 0x000e620000000a00 */
[----:B------:R-:W-:Y:S02]  /*4a90*/  @!P4 IADD3.X R45, R80, R11, R29, P3, P5 ;  /* 0x0000000b502dc210 */ /* 0x000fe40001fea41d */
[----:B------:R-:W-:-:S04]  /*4aa0*/  ISETP.GE.AND P3, PT, R219, R98, PT ;  /* 0x00000062db00720c */ /* 0x000fc80003f66270 */
[----:B------:R-:W-:-:S13]  /*4ab0*/  ISETP.GE.OR P3, PT, R16, R104, P3 ;  /* 0x000000681000720c */ /* 0x000fda0001f66670 */
[----:B------:R-:W-:Y:S01]  /*4ac0*/  @!P3 IADD3 R66, P5, P6, R86, R20, R14 ;  /* 0x000000145642b210 */ /* 0x000fe20007ebe00e */
[----:B------:R-:W2:Y:S03]  /*4ad0*/  @!P3 LDC.64 R68, c[0x0][0x3e8] ;  /* 0x0000fa00ff44bb82 */ /* 0x000ea60000000a00 */
[----:B------:R-:W-:Y:S02]  /*4ae0*/  @!P3 IADD3.X R67, R39, R8, R103, P5, P6 ;  /* 0x000000082743b210 */ /* 0x000fe40002fec467 */
[----:B------:R-:W-:-:S03]  /*4af0*/  @!P3 IADD3 R64, P5, P6, R90, R33, R12 ;  /* 0x000000215a40b210 */ /* 0x000fc60007ebe00c */
[----:B------:R-:W3:Y:S01]  /*4b00*/  @!P3 LDC.64 R70, c[0x0][0x400] ;  /* 0x00010000ff46bb82 */ /* 0x000ee20000000a00 */
[----:B------:R-:W-:Y:S02]  /*4b10*/  @!P3 IADD3.X R65, R80, R30, R11, P5, P6 ;  /* 0x0000001e5041b210 */ /* 0x000fe40002fec40b */
[----:B------:R-:W-:-:S04]  /*4b20*/  ISETP.GE.AND P5, PT, R153, R98, PT ;  /* 0x000000629900720c */ /* 0x000fc80003fa6270 */
[----:B------:R-:W-:-:S13]  /*4b30*/  ISETP.GE.OR P5, PT, R16, R104, P5 ;  /* 0x000000681000720c */ /* 0x000fda0002fa6670 */
[----:B------:R-:W4:Y:S01]  /*4b40*/  @!P5 LDC.64 R52, c[0x0][0x3e8] ;  /* 0x0000fa00ff34db82 */ /* 0x000f220000000a00 */
[----:B------:R-:W-:-:S05]  /*4b50*/  @!P5 IADD3 R48, P6, R86, R14, RZ ;  /* 0x0000000e5630d210 */ /* 0x000fca0007fde0ff */
[----:B------:R-:W-:Y:S02]  /*4b60*/  @!P5 IMAD.X R49, R103, 0x1, R39, P6 ;  /* 0x000000016731d824 */ /* 0x000fe400030e0627 */
[----:B------:R-:W0:Y:S01]  /*4b70*/  @!P5 LDC.64 R54, c[0x0][0x400] ;  /* 0x00010000ff36db82 */ /* 0x000e220000000a00 */
[----:B----4-:R-:W-:-:S04]  /*4b80*/  @!P5 LEA R52, P6, R48, R52, 0x1 ;  /* 0x000000343034d211 */ /* 0x010fc800078c08ff */
[----:B------:R-:W-:Y:S02]  /*4b90*/  @!P5 LEA.HI.X R53, R48, R53, R49, 0x1, P6 ;  /* 0x000000353035d211 */ /* 0x000fe400030f0c31 */
[----:B------:R-:W-:-:S04]  /*4ba0*/  @!P5 IADD3 R48, P6, R90, R12, RZ ;  /* 0x0000000c5a30d210 */ /* 0x000fc80007fde0ff */
[----:B------:R-:W-:Y:S02]  /*4bb0*/  @!P5 IADD3.X R49, R11, R80, RZ, P6, !PT ;  /* 0x000000500b31d210 */ /* 0x000fe400037fe4ff */
[----:B0-----:R-:W-:-:S04]  /*4bc0*/  @!P5 LEA R54, P6, R48, R54, 0x1 ;  /* 0x000000363036d211 */ /* 0x001fc800078c08ff */
[----:B------:R-:W-:Y:S02]  /*4bd0*/  @!P5 LEA.HI.X R55, R48, R55, R49, 0x1, P6 ;  /* 0x000000373037d211 */ /* 0x000fe400030f0c31 */
[----:B------:R-:W-:Y:S02]  /*4be0*/  CS2R R48, SRZ ;  /* 0x0000000000307805 */ /* 0x000fe4000001ff00 */
[----:B------:R-:W-:-:S04]  /*4bf0*/  @!P4 LEA R60, P6, R46, R60, 0x1 ;  /* 0x0000003c2e3cc211 */ /* 0x000fc800078c08ff */
[----:B------:R-:W-:Y:S02]  /*4c00*/  @!P4 LEA.HI.X R61, R46, R61, R47, 0x1, P6 ;  /* 0x0000003d2e3dc211 */ /* 0x000fe400030f0c2f */
[----:B------:R-:W-:Y:S02]  /*4c10*/  CS2R R46, SRZ ;  /* 0x00000000002e7805 */ /* 0x000fe4000001ff00 */
[C---:B-1----:R-:W-:Y:S01]  /*4c20*/  @!P4 LEA R62, P6, R44.reuse, R62, 0x1 ;  /* 0x0000003e2c3ec211 */ /* 0x042fe200078c08ff */
[----:B------:R0:W5:Y:S03]  /*4c30*/  @!P5 LDG.E.128 R48, desc[UR38][R54.64] ;  /* 0x000000263630d981 */ /* 0x000166000c1e1d00 */
[----:B------:R-:W-:Y:S02]  /*4c40*/  @!P4 LEA.HI.X R63, R44, R63, R45, 0x1, P6 ;  /* 0x0000003f2c3fc211 */ /* 0x000fe400030f0c2d */
[----:B------:R-:W-:-:S02]  /*4c50*/  CS2R R44, SRZ ;  /* 0x00000000002c7805 */ /* 0x000fc4000001ff00 */
[----:B------:R-:W-:Y:S02]  /*4c60*/  CS2R R58, SRZ ;  /* 0x00000000003a7805 */ /* 0x000fe4000001ff00 */
[----:B------:R-:W-:Y:S02]  /*4c70*/  CS2R R56, SRZ ;  /* 0x0000000000387805 */ /* 0x000fe4000001ff00 */
[----:B------:R1:W5:Y:S01]  /*4c80*/  @!P5 LDG.E.128 R44, desc[UR38][R52.64] ;  /* 0x00000026342cd981 */ /* 0x000362000c1e1d00 */
[----:B0-----:R-:W-:-:S03]  /*4c90*/  CS2R R54, SRZ ;  /* 0x0000000000367805 */ /* 0x001fc6000001ff00 */
[----:B------:R0:W5:Y:S01]  /*4ca0*/  @!P4 LDG.E.128 R56, desc[UR38][R62.64] ;  /* 0x000000263e38c981 */ /* 0x000162000c1e1d00 */
[----:B-1----:R-:W-:-:S06]  /*4cb0*/  CS2R R52, SRZ ;  /* 0x0000000000347805 */ /* 0x002fcc000001ff00 */
[----:B------:R1:W5:Y:S01]  /*4cc0*/  @!P4 LDG.E.128 R52, desc[UR38][R60.64] ;  /* 0x000000263c34c981 */ /* 0x000362000c1e1d00 */
[----:B--2---:R-:W-:-:S04]  /*4cd0*/  @!P3 LEA R68, P4, R66, R68, 0x1 ;  /* 0x000000444244b211 */ /* 0x004fc800078808ff */
[----:B------:R-:W-:Y:S02]  /*4ce0*/  @!P3 LEA.HI.X R69, R66, R69, R67, 0x1, P4 ;  /* 0x000000454245b211 */ /* 0x000fe400020f0c43 */
[----:B---3--:R-:W-:-:S04]  /*4cf0*/  @!P3 LEA R70, P4, R64, R70, 0x1 ;  /* 0x000000464046b211 */ /* 0x008fc800078808ff */
[----:B------:R-:W-:Y:S02]  /*4d00*/  @!P3 LEA.HI.X R71, R64, R71, R65, 0x1, P4 ;  /* 0x000000474047b211 */ /* 0x000fe400020f0c41 */
[----:B------:R-:W-:-:S04]  /*4d10*/  ISETP.GE.AND P4, PT, R218, R98, PT ;  /* 0x00000062da00720c */ /* 0x000fc80003f86270 */
[----:B------:R-:W-:Y:S02]  /*4d20*/  ISETP.GE.OR P4, PT, R16, R104, P4 ;  /* 0x000000681000720c */ /* 0x000fe40002786670 */
[----:B0-----:R-:W-:Y:S02]  /*4d30*/  CS2R R62, SRZ ;  /* 0x00000000003e7805 */ /* 0x001fe4000001ff00 */
[----:B-1----:R-:W-:Y:S02]  /*4d40*/  CS2R R60, SRZ ;  /* 0x00000000003c7805 */ /* 0x002fe4000001ff00 */
[----:B------:R-:W-:Y:S02]  /*4d50*/  CS2R R66, SRZ ;  /* 0x0000000000427805 */ /* 0x000fe4000001ff00 */
[----:B------:R-:W-:Y:S01]  /*4d60*/  CS2R R64, SRZ ;  /* 0x0000000000407805 */ /* 0x000fe2000001ff00 */
[----:B------:R-:W-:Y:S01]  /*4d70*/  BSSY B1, `(.L_x_7063) ;  /* 0x000001d000017945 */ /* 0x000fe20003800000 */
[----:B------:R-:W-:-:S02]  /*4d80*/  CS2R R74, SRZ ;  /* 0x00000000004a7805 */ /* 0x000fc4000001ff00 */
[----:B------:R-:W-:Y:S01]  /*4d90*/  CS2R R72, SRZ ;  /* 0x0000000000487805 */ /* 0x000fe2000001ff00 */
[----:B------:R0:W5:Y:S04]  /*4da0*/  @!P3 LDG.E.128 R60, desc[UR38][R68.64] ;  /* 0x00000026443cb981 */ /* 0x000168000c1e1d00 */
[----:B------:R1:W5:Y:S01]  /*4db0*/  @!P3 LDG.E.128 R64, desc[UR38][R70.64] ;  /* 0x000000264640b981 */ /* 0x000362000c1e1d00 */
[----:B------:R-:W-:Y:S02]  /*4dc0*/  ISETP.GE.AND P3, PT, R16, R104, PT ;  /* 0x000000681000720c */ /* 0x000fe40003f66270 */
[----:B0-----:R-:W-:Y:S02]  /*4dd0*/  CS2R R68, SRZ ;  /* 0x0000000000447805 */ /* 0x001fe4000001ff00 */
[----:B-1----:R-:W-:Y:S01]  /*4de0*/  CS2R R70, SRZ ;  /* 0x0000000000467805 */ /* 0x002fe2000001ff00 */
[----:B------:R-:W-:Y:S08]  /*4df0*/  @P4 BRA `(.L_x_7064) ;  /* 0x0000000000504947 */ /* 0x000ff00003800000 */
[----:B------:R-:W0:Y:S01]  /*4e00*/  LDC.64 R68, c[0x0][0x3f8] ;  /* 0x0000fe00ff447b82 */ /* 0x000e220000000a00 */
[----:B------:R-:W-:Y:S01]  /*4e10*/  IMAD.MOV.U32 R15, RZ, RZ, R103 ;  /* 0x000000ffff0f7224 */ /* 0x000fe200078e0067 */
[----:B------:R-:W-:Y:S01]  /*4e20*/  ULDC.64 UR4, c[0x0][0x3e8] ;  /* 0x0000fa0000047ab9 */ /* 0x000fe20000000a00 */
[----:B------:R-:W-:Y:S01]  /*4e30*/  IMAD.MOV.U32 R13, RZ, RZ, R11 ;  /* 0x000000ffff0d7224 */ /* 0x000fe200078e000b */
[----:B------:R-:W-:-:S04]  /*4e40*/  ULDC.64 UR6, c[0x0][0x400] ;  /* 0x0001000000067ab9 */ /* 0x000fc80000000a00 */
[----:B------:R-:W1:Y:S01]  /*4e50*/  LDC.64 R70, c[0x0][0x408] ;  /* 0x00010200ff467b82 */ /* 0x000e620000000a00 */
[----:B0-----:R-:W-:-:S04]  /*4e60*/  IMAD.WIDE.U32 R14, R68, 0x60, R14 ;  /* 0x00000060440e7825 */ /* 0x001fc800078e000e */
[----:B------:R-:W-:Y:S01]  /*4e70*/  IMAD R69, R69, 0x60, RZ ;  /* 0x0000006045457824 */ /* 0x000fe200078e02ff */
[----:B------:R-:W-:Y:S01]  /*4e80*/  IADD3 R14, P4, R86, R14, RZ ;  /* 0x0000000e560e7210 */ /* 0x000fe20007f9e0ff */
[----:B-1----:R-:W-:-:S03]  /*4e90*/  IMAD.WIDE.U32 R12, R70, 0x60, R12 ;  /* 0x00000060460c7825 */ /* 0x002fc600078e000c */
[----:B------:R-:W-:Y:S01]  /*4ea0*/  IADD3.X R15, R39, R15, R69, P4, !PT ;  /* 0x0000000f270f7210 */ /* 0x000fe200027fe445 */
[----:B------:R-:W-:Y:S01]  /*4eb0*/  IMAD R71, R71, 0x60, RZ ;  /* 0x0000006047477824 */ /* 0x000fe200078e02ff */
[----:B------:R-:W-:-:S04]  /*4ec0*/  IADD3 R11, P4, R90, R12, RZ ;  /* 0x0000000c5a0b7210 */ /* 0x000fc80007f9e0ff */
[----:B------:R-:W-:Y:S02]  /*4ed0*/  IADD3.X R12, R80, R13, R71, P4, !PT ;  /* 0x0000000d500c7210 */ /* 0x000fe400027fe447 */
[----:B------:R-:W-:-:S04]  /*4ee0*/  LEA R68, P4, R14, UR4, 0x1 ;  /* 0x000000040e447c11 */ /* 0x000fc8000f8808ff */
[----:B------:R-:W-:Y:S02]  /*4ef0*/  LEA.HI.X R69, R14, UR5, R15, 0x1, P4 ;  /* 0x000000050e457c11 */ /* 0x000fe4000a0f0c0f */
[----:B------:R-:W-:-:S04]  /*4f00*/  LEA R72, P4, R11, UR6, 0x1 ;  /* 0x000000060b487c11 */ /* 0x000fc8000f8808ff */
[----:B------:R-:W-:Y:S01]  /*4f10*/  LEA.HI.X R73, R11, UR7, R12, 0x1, P4 ;  /* 0x000000070b497c11 */ /* 0x000fe2000a0f0c0c */
[----:B------:R-:W5:Y:S05]  /*4f20*/  LDG.E.128 R68, desc[UR38][R68.64] ;  /* 0x0000002644447981 */ /* 0x000f6a000c1e1d00 */
[----:B------:R-:W5:Y:S03]  /*4f30*/  LDG.E.128 R72, desc[UR38][R72.64] ;  /* 0x0000002648487981 */ /* 0x000f66000c1e1d00 */
.L_x_7064:
[----:B------:R-:W-:Y:S05]  /*4f40*/  BSYNC B1 ;  /* 0x0000000000017941 */ /* 0x000fea0003800000 */
.L_x_7063:
[----:B-----5:R-:W-:Y:S01]  /*4f50*/  IMAD.MOV.U32 R11, RZ, RZ, R70 ;  /* 0x000000ffff0b7224 */ /* 0x020fe200078e0046 */
[----:B------:R-:W-:Y:S01]  /*4f60*/  MOV R12, R71 ;  /* 0x00000047000c7202 */ /* 0x000fe20000000f00 */
[----:B------:R-:W-:Y:S01]  /*4f70*/  IMAD.MOV.U32 R13, RZ, RZ, R68 ;  /* 0x000000ffff0d7224 */ /* 0x000fe200078e0044 */
[----:B------:R-:W-:Y:S01]  /*4f80*/  ISETP.NE.AND P5, PT, R157, 0x3, PT ;  /* 0x000000039d00780c */ /* 0x000fe20003fa5270 */
        /* <DEDUP_REMOVED lines=53> */
.L_x_7065:
[----:B------:R-:W-:Y:S01]  /*52e0*/  IMAD R92, R155, 0x8, R156 ;  /* 0x000000089b5c7824 */ /* 0x000fe200078e029c */
[----:B------:R-:W-:Y:S01]  /*52f0*/  SHF.L.U32 R103, R154, 0x1f, RZ ;  /* 0x0000001f9a677819 */ /* 0x000fe200000006ff */
[----:B------:R-:W0:Y:S01]  /*5300*/  LDC R110, c[0x0][0x2f4] ;  /* 0x0000bd00ff6e7b82 */ /* 0x000e220000000800 */
[----:B------:R-:W-:Y:S02]  /*5310*/  BSSY B1, `(.L_x_7066) ;  /* 0x0000003000017945 */ /* 0x000fe40003800000 */
[----:B------:R-:W1:Y:S02]  /*5320*/  SYNCS.PHASECHK.TRANS64.TRYWAIT P4, [R92+URZ+0x28890], R103 ;  /* 0x028890675c0075a7 */ /* 0x000e64000808017f */
[----:B-1----:R-:W-:Y:S05]  /*5330*/  @!P4 BRA `(.L_x_7067) ;  /* 0x000001480040c947 */ /* 0x002fea0003800000 */
.L_x_7339:
[----:B------:R-:W-:Y:S05]  /*5340*/  BSYNC B1 ;  /* 0x0000000000017941 */ /* 0x000fea0003800000 */
.L_x_7066:
[----:B------:R-:W-:Y:S01]  /*5350*/  UMOV UR4, 0xffffffff ;  /* 0xffffffff00047882 */ /* 0x000fe20000000000 */
[----:B0-----:R-:W-:Y:S02]  /*5360*/  IADD3 R112, -R37, R110, RZ ;  /* 0x0000006e25707210 */ /* 0x001fe40007ffe1ff */
[----:B------:R-:W-:Y:S05]  /*5370*/  BRA.DIV UR4, `(.L_x_7068) ;  /* 0x0000014a04447947 */ /* 0x000fea000b800000 */
[----:B------:R0:W2:Y:S04]  /*5380*/  SHFL.IDX PT, R107, R108, RZ, 0x181f ;  /* 0x00181fff6c6b7589 */ /* 0x0000a800000e0000 */
[----:B------:R0:W3:Y:S02]  /*5390*/  SHFL.IDX PT, R106, R109, RZ, 0x181f ;  /* 0x00181fff6d6a7589 */ /* 0x0000e400000e0000 */
.L_x_7343:
[----:B------:R-:W-:Y:S01]  /*53a0*/  ISETP.GE.OR P4, PT, R153, R98, P1 ;  /* 0x000000629900720c */ /* 0x000fe20000f86670 */
[----:B------:R-:W-:-:S12]  /*53b0*/  BSSY B1, `(.L_x_7069) ;  /* 0x0000074000017945 */ /* 0x000fd80003800000 */
[----:B------:R-:W-:Y:S05]  /*53c0*/  @P4 BRA `(.L_x_7070) ;  /* 0x0000000400c84947 */ /* 0x000fea0003800000 */
[----:B------:R-:W-:Y:S01]  /*53d0*/  SEL R11, R37, R112, !P0 ;  /* 0x00000070250b7207 */ /* 0x000fe20004000000 */
[----:B------:R-:W-:Y:S01]  /*53e0*/  BSSY B2, `(.L_x_7071) ;  /* 0x000006c000027945 */ /* 0x000fe20003800000 */
[C---:B---3--:R-:W-:Y:S02]  /*53f0*/  LEA R104, P4, R43.reuse, R106, 0x1 ;  /* 0x0000006a2b687211 */ /* 0x048fe400078808ff */
[----:B------:R-:W-:Y:S02]  /*5400*/  SHF.R.S32.HI R12, RZ, 0x1f, R11 ;  /* 0x0000001fff0c7819 */ /* 0x000fe4000001140b */
[----:B--2---:R-:W-:Y:S02]  /*5410*/  LEA.HI.X R105, R43, R107, R83, 0x1, P4 ;  /* 0x0000006b2b697211 */ /* 0x004fe400020f0c53 */
[----:B------:R-:W-:-:S04]  /*5420*/  LEA.HI R12, R12, R11, RZ, 0x4 ;  /* 0x0000000b0c0c7211 */ /* 0x000fc800078f20ff */
[----:B------:R-:W-:-:S04]  /*5430*/  LEA.HI.SX32 R12, R12, R81, 0x1c ;  /* 0x000000510c0c7211 */ /* 0x000fc800078fe2ff */
[----:B------:R-:W-:Y:S01]  /*5440*/  SHF.R.S32.HI R13, RZ, 0x1f, R12 ;  /* 0x0000001fff0d7819 */ /* 0x000fe2000001140c */
[----:B------:R-:W-:-:S03]  /*5450*/  IMAD.SHL.U32 R11, R12, 0x8, RZ ;  /* 0x000000080c0b7824 */ /* 0x000fc600078e00ff */
[----:B------:R-:W-:Y:S02]  /*5460*/  LEA.HI R12, R13, R12, RZ, 0x3 ;  /* 0x0000000c0d0c7211 */ /* 0x000fe400078f18ff */
[----:B------:R-:W-:-:S03]  /*5470*/  LOP3.LUT R13, R11, 0x38, RZ, 0xc0, !PT ;  /* 0x000000380b0d7812 */ /* 0x000fc600078ec0ff */
[----:B------:R-:W-:Y:S01]  /*5480*/  IMAD.SHL.U32 R12, R12, 0x400, RZ ;  /* 0x000004000c0c7824 */ /* 0x000fe200078e00ff */
[----:B------:R-:W-:-:S04]  /*5490*/  LOP3.LUT R13, R13, 0x1c0, R228, 0xf8, !PT ;  /* 0x000001c00d0d7812 */ /* 0x000fc800078ef8e4 */
[----:B------:R-:W-:Y:S02]  /*54a0*/  LOP3.LUT R12, R12, 0x7fffe000, RZ, 0xc0, !PT ;  /* 0x7fffe0000c0c7812 */ /* 0x000fe400078ec0ff */
[----:B------:R-:W-:-:S04]  /*54b0*/  LOP3.LUT R13, R13, R198, RZ, 0x3c, !PT ;  /* 0x000000c60d0d7212 */ /* 0x000fc800078e3cff */
[----:B------:R-:W-:Y:S01]  /*54c0*/  IADD3 R12, R13, R12, R199 ;  /* 0x0000000c0d0c7210 */ /* 0x000fe20007ffe0c7 */
[----:B------:R-:W-:-:S03]  /*54d0*/  IMAD R13, R155, 0x4000, R6 ;  /* 0x000040009b0d7824 */ /* 0x000fc600078e0206 */
[----:B------:R-:W-:Y:S01]  /*54e0*/  LEA R15, R155, R12, 0xe ;  /* 0x0000000c9b0f7211 */ /* 0x000fe200078e70ff */
[----:B------:R-:W-:-:S04]  /*54f0*/  IMAD R13, R13, 0x2, R156 ;  /* 0x000000020d0d7824 */ /* 0x000fc800078e029c */
[----:B------:R-:W-:Y:S02]  /*5500*/  IMAD R76, R15, 0x2, R156 ;  /* 0x000000020f4c7824 */ /* 0x000fe400078e029c */
[----:B------:R-:W2:Y:S04]  /*5510*/  LDS.128 R12, [R13+0x18400] ;  /* 0x018400000d0c7984 */ /* 0x000ea80000000c00 */
[----:B------:R-:W3:Y:S01]  /*5520*/  LDS.128 R76, [R76+0x18400] ;  /* 0x018400004c4c7984 */ /* 0x000ee20000000c00 */
[----:B------:R-:W-:Y:S05]  /*5530*/  @P3 BRA `(.L_x_7072) ;  /* 0x0000000400583947 */ /* 0x000fea0003800000 */
[----:B------:R-:W-:Y:S01]  /*5540*/  SHF.R.U32.HI R130, RZ, 0x10, R49 ;  /* 0x00000010ff827819 */ /* 0x000fe20000011631 */
[--C-:B------:R-:W-:Y:S01]  /*5550*/  HADD2.F32 R129, -RZ, R128.reuse.H1_H1 ;  /* 0x30000080ff817230 */ /* 0x100fe20000004100 */
[--C-:B------:R-:W-:Y:S02]  /*5560*/  SHF.R.U64 R126, R44, 0x10, R45.reuse ;  /* 0x000000102c7e7819 */ /* 0x100fe4000000122d */
[----:B------:R-:W-:Y:S02]  /*5570*/  SHF.R.U32.HI R133, RZ, 0x10, R45 ;  /* 0x00000010ff857819 */ /* 0x000fe4000001162d */
[--C-:B------:R-:W-:Y:S01]  /*5580*/  SHF.R.U64 R44, R46, 0x10, R47.reuse ;  /* 0x000000102e2c7819 */ /* 0x100fe2000000122f */
[--C-:B---3--:R-:W-:Y:S01]  /*5590*/  HADD2.F32 R46, -RZ, R77.reuse.H0_H0 ;  /* 0x2000004dff2e7230 */ /* 0x108fe20000004100 */
[----:B------:R-:W-:Y:S01]  /*55a0*/  SHF.R.U32.HI R131, RZ, 0x10, R47 ;  /* 0x00000010ff837819 */ /* 0x000fe2000001162f */
[----:B--2---:R-:W-:Y:S01]  /*55b0*/  IMAD.MOV.U32 R47, RZ, RZ, R12 ;  /* 0x000000ffff2f7224 */ /* 0x004fe200078e000c */
[--C-:B------:R-:W-:Y:S01]  /*55c0*/  SHF.R.U64 R45, R50, 0x10, R51.reuse ;  /* 0x00000010322d7819 */ /* 0x100fe20000001233 */
[----:B------:R-:W-:Y:S01]  /*55d0*/  HADD2.F32 R77, -RZ, R77.H1_H1 ;  /* 0x3000004dff4d7230 */ /* 0x000fe20000004100 */
[----:B------:R-:W-:Y:S01]  /*55e0*/  SHF.R.U32.HI R132, RZ, 0x10, R51 ;  /* 0x00000010ff847819 */ /* 0x000fe20000011633 */
[----:B------:R-:W-:Y:S01]  /*55f0*/  HADD2.F32 R51, -RZ, R128.H0_H0 ;  /* 0x20000080ff337230 */ /* 0x000fe20000004100 */
[----:B------:R-:W-:Y:S01]  /*5600*/  SHF.R.U64 R48, R48, 0x10, R49 ;  /* 0x0000001030307819 */ /* 0x000fe20000001231 */
[----:B------:R-:W-:Y:S01]  /*5610*/  HADD2.F32 R12, -RZ, R13.H0_H0 ;  /* 0x2000000dff0c7230 */ /* 0x000fe20000004100 */
[----:B------:R-:W-:Y:S01]  /*5620*/  MOV R49, R15 ;  /* 0x0000000f00317202 */ /* 0x000fe20000000f00 */
[----:B------:R-:W-:-:S02]  /*5630*/  HADD2.F32 R128, -RZ, R130.H0_H0 ;  /* 0x20000082ff807230 */ /* 0x000fc40000004100 */
[----:B------:R-:W-:Y:S02]  /*5640*/  HADD2.F32 R15, -RZ, R13.H1_H1 ;  /* 0x3000000dff0f7230 */ /* 0x000fe40000004100 */
[-C--:B------:R-:W-:Y:S01]  /*5650*/  FMUL.FTZ R13, R46, R129.reuse ;  /* 0x000000812e0d7220 */ /* 0x080fe20000410000 */
[----:B------:R-:W-:Y:S02]  /*5660*/  HADD2.F32 R50, -RZ, R133.H0_H0 ;  /* 0x20000085ff327230 */ /* 0x000fe40000004100 */
[C---:B------:R-:W-:Y:S01]  /*5670*/  FMUL.FTZ R129, R12.reuse, R129 ;  /* 0x000000810c817220 */ /* 0x040fe20000410000 */
        /* <DEDUP_REMOVED lines=11> */
[----:B------:R-:W-:Y:S02]  /*5730*/  HADD2.F32 R50, -RZ, R49.H0_H0 ;  /* 0x20000031ff327230 */ /* 0x000fe40000004100 */
[----:B------:R-:W-:Y:S02]  /*5740*/  HADD2.F32 R79, -RZ, R79.H1_H1 ;  /* 0x3000004fff4f7230 */ /* 0x000fe40000004100 */
[----:B------:R-:W-:Y:S02]  /*5750*/  HADD2.F32 R132, -RZ, R132.H0_H0 ;  /* 0x20000084ff847230 */ /* 0x000fe40000004100 */
[----:B------:R-:W-:Y:S01]  /*5760*/  FMUL.FTZ R134, R50, R127 ;  /* 0x0000007f32867220 */ /* 0x000fe20000410000 */
[----:B------:R-:W-:-:S02]  /*5770*/  HADD2.F32 R51, -RZ, R49.H1_H1 ;  /* 0x30000031ff337230 */ /* 0x000fc40000004100 */
[----:B------:R-:W-:Y:S01]  /*5780*/  FMUL.FTZ R49, R77, R127 ;  /* 0x0000007f4d317220 */ /* 0x000fe20000410000 */
[----:B------:R-:W-:Y:S02]  /*5790*/  HADD2.F32 R130, -RZ, R131.H0_H0 ;  /* 0x20000083ff827230 */ /* 0x000fe40000004100 */
[----:B------:R-:W-:Y:S01]  /*57a0*/  FMUL.FTZ R136, R79, R132 ;  /* 0x000000844f887220 */ /* 0x000fe20000410000 */
[-C--:B------:R-:W-:Y:S01]  /*57b0*/  FFMA.FTZ R134, R77, R128.reuse, R134 ;  /* 0x000000804d867223 */ /* 0x080fe20000010086 */
[----:B------:R-:W-:Y:S01]  /*57c0*/  FFMA.FTZ R49, R50, R128, -R49 ;  /* 0x0000008032317223 */ /* 0x000fe20000010831 */
[C---:B------:R-:W-:Y:S01]  /*57d0*/  FMUL.FTZ R132, R51.reuse, R132 ;  /* 0x0000008433847220 */ /* 0x040fe20000410000 */
[----:B------:R-:W-:Y:S01]  /*57e0*/  FFMA.FTZ R136, R51, R130, -R136 ;  /* 0x0000008233887223 */ /* 0x000fe20000010888 */
[----:B------:R-:W-:Y:S02]  /*57f0*/  HADD2.F32 R77, -RZ, R48.H0_H0 ;  /* 0x20000030ff4d7230 */ /* 0x000fe40000004100 */
[----:B------:R-:W-:-:S02]  /*5800*/  HADD2.F32 R50, -RZ, R76.H0_H0 ;  /* 0x2000004cff327230 */ /* 0x000fc40000004100 */
[----:B------:R-:W-:Y:S01]  /*5810*/  FFMA.FTZ R129, R79, R130, R132 ;  /* 0x000000824f817223 */ /* 0x000fe20000010084 */
[----:B------:R-:W-:Y:S01]  /*5820*/  HADD2.F32 R51, -RZ, R125.H1_H1 ;  /* 0x3000007dff337230 */ /* 0x000fe20000004100 */
[----:B------:R-:W-:Y:S01]  /*5830*/  F2FP.F16.F32.PACK_AB R49, R136, R49 ;  /* 0x000000318831723e */ /* 0x000fe200000000ff */
[----:B------:R-:W-:Y:S02]  /*5840*/  HADD2.F32 R48, -RZ, R47.H0_H0 ;  /* 0x2000002fff307230 */ /* 0x000fe40000004100 */
[----:B------:R-:W-:Y:S01]  /*5850*/  HADD2.F32 R76, -RZ, R76.H1_H1 ;  /* 0x3000004cff4c7230 */ /* 0x000fe20000004100 */
[----:B------:R-:W-:Y:S01]  /*5860*/  F2FP.F16.F32.PACK_AB R129, R129, R134 ;  /* 0x000000868181723e */ /* 0x000fe200000000ff */
[----:B------:R-:W-:Y:S02]  /*5870*/  HADD2.F32 R125, -RZ, R125.H0_H0 ;  /* 0x2000007dff7d7230 */ /* 0x000fe40000004100 */
[----:B------:R-:W-:Y:S02]  /*5880*/  HADD2.F32 R47, -RZ, R47.H1_H1 ;  /* 0x3000002fff2f7230 */ /* 0x000fe40000004100 */
[----:B------:R-:W-:Y:S01]  /*5890*/  FMUL.FTZ R128, R76, R77 ;  /* 0x0000004d4c807220 */ /* 0x000fe20000410000 */
[----:B------:R-:W-:-:S02]  /*58a0*/  HADD2.F32 R126, -RZ, R126.H0_H0 ;  /* 0x2000007eff7e7230 */ /* 0x000fc40000004100 */
[-C--:B------:R-:W-:Y:S01]  /*58b0*/  FMUL.FTZ R79, R50, R125.reuse ;  /* 0x0000007d324f7220 */ /* 0x080fe20000410000 */
[C---:B------:R-:W-:Y:S01]  /*58c0*/  FMUL.FTZ R125, R48.reuse, R125 ;  /* 0x0000007d307d7220 */ /* 0x040fe20000410000 */
[C---:B------:R-:W-:Y:S01]  /*58d0*/  FMUL.FTZ R77, R47.reuse, R77 ;  /* 0x0000004d2f4d7220 */ /* 0x040fe20000410000 */
[----:B------:R-:W-:Y:S02]  /*58e0*/  IMAD.MOV.U32 R13, RZ, RZ, R15 ;  /* 0x000000ffff0d7224 */ /* 0x000fe400078e000f */
[-C--:B------:R-:W-:Y:S01]  /*58f0*/  FFMA.FTZ R79, R48, R51.reuse, -R79 ;  /* 0x00000033304f7223 */ /* 0x080fe2000001084f */
[-C--:B------:R-:W-:Y:S01]  /*5900*/  FFMA.FTZ R128, R47, R126.reuse, -R128 ;  /* 0x0000007e2f807223 */ /* 0x080fe20000010880 */
[----:B------:R-:W-:Y:S01]  /*5910*/  FFMA.FTZ R76, R76, R126, R77 ;  /* 0x0000007e4c4c7223 */ /* 0x000fe2000001004d */
[----:B------:R-:W-:Y:S02]  /*5920*/  HADD2.F32 R48, -RZ, R124.H0_H0 ;  /* 0x2000007cff307230 */ /* 0x000fe40000004100 */
[----:B------:R-:W-:Y:S01]  /*5930*/  FFMA.FTZ R125, R50, R51, R125 ;  /* 0x00000033327d7223 */ /* 0x000fe2000001007d */
[----:B------:R-:W-:Y:S01]  /*5940*/  HADD2.F32 R77, -RZ, R45.H0_H0 ;  /* 0x2000002dff4d7230 */ /* 0x000fe20000004100 */
[----:B------:R-:W-:Y:S01]  /*5950*/  F2FP.F16.F32.PACK_AB R12, R128, R79 ;  /* 0x0000004f800c723e */ /* 0x000fe200000000ff */
[----:B------:R-:W-:Y:S01]  /*5960*/  HADD2.F32 R47, -RZ, R78.H0_H0 ;  /* 0x2000004eff2f7230 */ /* 0x000fe20000004100 */
[----:B------:R-:W-:Y:S01]  /*5970*/  MOV R79, R129 ;  /* 0x00000081004f7202 */ /* 0x000fe20000000f00 */
[----:B------:R-:W-:Y:S01]  /*5980*/  HADD2.F32 R124, -RZ, R124.H1_H1 ;  /* 0x3000007cff7c7230 */ /* 0x000fe20000004100 */
[----:B------:R-:W-:Y:S01]  /*5990*/  F2FP.F16.F32.PACK_AB R76, R76, R125 ;  /* 0x0000007d4c4c723e */ /* 0x000fe200000000ff */
[----:B------:R-:W-:-:S02]  /*59a0*/  HADD2.F32 R45, -RZ, R14.H0_H0 ;  /* 0x2000000eff2d7230 */ /* 0x000fc40000004100 */
[----:B------:R-:W-:Y:S02]  /*59b0*/  HADD2.F32 R78, -RZ, R78.H1_H1 ;  /* 0x3000004eff4e7230 */ /* 0x000fe40000004100 */
[----:B------:R-:W-:Y:S02]  /*59c0*/  HADD2.F32 R14, -RZ, R14.H1_H1 ;  /* 0x3000000eff0e7230 */ /* 0x000fe40000004100 */
[----:B------:R-:W-:Y:S02]  /*59d0*/  HADD2.F32 R51, -RZ, R44.H0_H0 ;  /* 0x2000002cff337230 */ /* 0x000fe40000004100 */
[-C--:B------:R-:W-:Y:S01]  /*59e0*/  FMUL.FTZ R44, R47, R124.reuse ;  /* 0x0000007c2f2c7220 */ /* 0x080fe20000410000 */
[-C--:B------:R-:W-:Y:S01]  /*59f0*/  FMUL.FTZ R127, R78, R77.reuse ;  /* 0x0000004d4e7f7220 */ /* 0x080fe20000410000 */
[C---:B------:R-:W-:Y:S01]  /*5a00*/  FMUL.FTZ R124, R45.reuse, R124 ;  /* 0x0000007c2d7c7220 */ /* 0x040fe20000410000 */
[C---:B------:R-:W-:Y:S01]  /*5a10*/  FMUL.FTZ R77, R14.reuse, R77 ;  /* 0x0000004d0e4d7220 */ /* 0x040fe20000410000 */
[-C--:B------:R-:W-:Y:S01]  /*5a20*/  FFMA.FTZ R44, R45, R48.reuse, -R44 ;  /* 0x000000302d2c7223 */ /* 0x080fe2000001082c */
[-C--:B------:R-:W-:Y:S01]  /*5a30*/  FFMA.FTZ R127, R14, R51.reuse, -R127 ;  /* 0x000000330e7f7223 */ /* 0x080fe2000001087f */
[----:B------:R-:W-:Y:S01]  /*5a40*/  FFMA.FTZ R124, R47, R48, R124 ;  /* 0x000000302f7c7223 */ /* 0x000fe2000001007c */
[----:B------:R-:W-:Y:S01]  /*5a50*/  FFMA.FTZ R77, R78, R51, R77 ;  /* 0x000000334e4d7223 */ /* 0x000fe2000001004d */
[----:B------:R-:W-:-:S02]  /*5a60*/  IMAD.MOV.U32 R15, RZ, RZ, R49 ;  /* 0x000000ffff0f7224 */ /* 0x000fc400078e0031 */
[----:B------:R-:W-:Y:S02]  /*5a70*/  F2FP.F16.F32.PACK_AB R14, R127, R44 ;  /* 0x0000002c7f0e723e */ /* 0x000fe400000000ff */
[----:B------:R-:W-:Y:S01]  /*5a80*/  F2FP.F16.F32.PACK_AB R78, R77, R124 ;  /* 0x0000007c4d4e723e */ /* 0x000fe200000000ff */
[----:B------:R-:W-:-:S07]  /*5a90*/  IMAD.MOV.U32 R77, RZ, RZ, R46 ;  /* 0x000000ffff4d7224 */ /* 0x000fce00078e002e */
.L_x_7072:
[----:B------:R-:W-:Y:S05]  /*5aa0*/  BSYNC B2 ;  /* 0x0000000000027941 */ /* 0x000fea0003800000 */
.L_x_7071:
[----:B------:R-:W-:Y:S01]  /*5ab0*/  ISETP.GE.AND P4, PT, R11, R110, PT ;  /* 0x0000006e0b00720c */ /* 0x000fe20003f86270 */
[----:B--2---:R4:W-:-:S12]  /*5ac0*/  ST.E.128 desc[UR38][R104.64], R12 ;  /* 0x0000000c68007985 */ /* 0x0049d8000c101d26 */
[----:B------:R-:W-:-:S05]  /*5ad0*/  @!P4 IMAD.WIDE R106, R11, 0x2, R106 ;  /* 0x000000020b6ac825 */ /* 0x000fca00078e026a */
[----:B---3--:R4:W-:Y:S02]  /*5ae0*/  @!P4 ST.E.128 desc[UR38][R106.64], R76 ;  /* 0x0000004c6a00c985 */ /* 0x0089e4000c101d26 */
.L_x_7070:
[----:B------:R-:W-:Y:S05]  /*5af0*/  BSYNC B1 ;  /* 0x0000000000017941 */ /* 0x000fea0003800000 */
.L_x_7069:
[----:B------:R-:W-:-:S03]  /*5b00*/  UMOV UR4, 0xffffffff ;  /* 0xffffffff00047882 */ /* 0x000fc60000000000 */
[----:B------:R-:W-:Y:S05]  /*5b10*/  BRA.DIV UR4, `(.L_x_7073) ;  /* 0x0000014204a87947 */ /* 0x000fea000b800000 */
[----:B------:R0:W0:Y:S04]  /*5b20*/  SHFL.IDX PT, R51, R108, 0x1, 0x181f ;  /* 0x00381f006c337f89 */ /* 0x00002800000e0000 */
[----:B------:R0:W0:Y:S02]  /*5b30*/  SHFL.IDX PT, R50, R109, 0x1, 0x181f ;  /* 0x00381f006d327f89 */ /* 0x00002400000e0000 */
.L_x_7347:
[----:B------:R-:W-:Y:S01]  /*5b40*/  ISETP.GE.OR P4, PT, R220, R98, P1 ;  /* 0x00000062dc00720c */ /* 0x000fe20000f86670 */
[----:B------:R-:W-:-:S12]  /*5b50*/  BSSY B1, `(.L_x_7074) ;  /* 0x0000074000017945 */ /* 0x000fd80003800000 */
[----:B------:R-:W-:Y:S05]  /*5b60*/  @P4 BRA `(.L_x_7075) ;  /* 0x0000000400c84947 */ /* 0x000fea0003800000 */
[----:B------:R-:W-:Y:S01]  /*5b70*/  SEL R11, R37, R112, !P0 ;  /* 0x00000070250b7207 */ /* 0x000fe20004000000 */
[----:B------:R-:W-:Y:S01]  /*5b80*/  BSSY B2, `(.L_x_7076) ;  /* 0x000006c000027945 */ /* 0x000fe20003800000 */
[----:B----4-:R-:W-:Y:S02]  /*5b90*/  SHF.R.U32.HI R14, RZ, 0x3, R193 ;  /* 0x00000003ff0e7819 */ /* 0x010fe400000116c1 */
        /* <DEDUP_REMOVED lines=8> */
[----:B------:R-:W-:-:S03]  /*5c20*/  LOP3.LUT R12, R193, 0x38, R11, 0xf8, !PT ;  /* 0x00000038c10c7812 */ /* 0x000fc600078ef80b */
[----:B------:R-:W-:Y:S01]  /*5c30*/  IMAD.SHL.U32 R13, R13, 0x400, RZ ;  /* 0x000004000d0d7824 */ /* 0x000fe200078e00ff */
[----:B------:R-:W-:-:S04]  /*5c40*/  LOP3.LUT R12, R12, R14, RZ, 0x3c, !PT ;  /* 0x0000000e0c0c7212 */ /* 0x000fc800078e3cff */
[----:B------:R-:W-:-:S04]  /*5c50*/  LOP3.LUT R13, R13, 0x7fffe000, RZ, 0xc0, !PT ;  /* 0x7fffe0000d0d7812 */ /* 0x000fc800078ec0ff */
[----:B------:R-:W-:Y:S01]  /*5c60*/  IADD3 R12, R12, R13, R197 ;  /* 0x0000000d0c0c7210 */ /* 0x000fe20007ffe0c5 */
[----:B------:R-:W-:-:S03]  /*5c70*/  IMAD R13, R155, 0x4000, R3 ;  /* 0x000040009b0d7824 */ /* 0x000fc600078e0203 */
[----:B------:R-:W-:Y:S01]  /*5c80*/  LEA R15, R155, R12, 0xe ;  /* 0x0000000c9b0f7211 */ /* 0x000fe200078e70ff */
[----:B------:R-:W-:-:S04]  /*5c90*/  IMAD R13, R13, 0x2, R156 ;  /* 0x000000020d0d7824 */ /* 0x000fc800078e029c */
[----:B------:R-:W-:Y:S02]  /*5ca0*/  IMAD R44, R15, 0x2, R156 ;  /* 0x000000020f2c7824 */ /* 0x000fe400078e029c */
[----:B------:R-:W0:Y:S04]  /*5cb0*/  LDS.128 R12, [R13+0x18400] ;  /* 0x018400000d0c7984 */ /* 0x000e280000000c00 */
[----:B------:R-:W4:Y:S01]  /*5cc0*/  LDS.128 R44, [R44+0x18400] ;  /* 0x018400002c2c7984 */ /* 0x000f220000000c00 */
[----:B------:R-:W-:Y:S05]  /*5cd0*/  @P3 BRA `(.L_x_7077) ;  /* 0x0000000400583947 */ /* 0x000fea0003800000 */
[----:B------:R-:W-:Y:S02]  /*5ce0*/  SHF.R.U32.HI R78, RZ, 0x10, R57 ;  /* 0x00000010ff4e7819 */ /* 0x000fe40000011639 */
[----:B------:R-:W-:Y:S02]  /*5cf0*/  SHF.R.U64 R76, R52, 0x10, R53 ;  /* 0x00000010344c7819 */ /* 0x000fe40000001235 */
[----:B--2---:R-:W-:Y:S01]  /*5d00*/  SHF.R.U64 R107, R56, 0x10, R57 ;  /* 0x00000010386b7819 */ /* 0x004fe20000001239 */
[----:B----4-:R-:W-:Y:S01]  /*5d10*/  IMAD.MOV.U32 R56, RZ, RZ, R47 ;  /* 0x000000ffff387224 */ /* 0x010fe200078e002f */
[--C-:B------:R-:W-:Y:S01]  /*5d20*/  SHF.R.U64 R52, R54, 0x10, R55.reuse ;  /* 0x0000001036347819 */ /* 0x100fe20000001237 */
[--C-:B------:R-:W-:Y:S01]  /*5d30*/  HADD2.F32 R57, -RZ, R123.reuse.H0_H0 ;  /* 0x2000007bff397230 */ /* 0x100fe20000004100 */
[----:B------:R-:W-:Y:S01]  /*5d40*/  SHF.R.U32.HI R79, RZ, 0x10, R55 ;  /* 0x00000010ff4f7819 */ /* 0x000fe20000011637 */
[----:B0-----:R-:W-:Y:S01]  /*5d50*/  IMAD.MOV.U32 R54, RZ, RZ, R12 ;  /* 0x000000ffff367224 */ /* 0x001fe200078e000c */
[----:B------:R-:W-:Y:S01]  /*5d60*/  MOV R55, R44 ;  /* 0x0000002c00377202 */ /* 0x000fe20000000f00 */
[----:B------:R-:W-:Y:S01]  /*5d70*/  HADD2.F32 R123, -RZ, R123.H1_H1 ;  /* 0x3000007bff7b7230 */ /* 0x000fe20000004100 */
[----:B------:R-:W-:Y:S01]  /*5d80*/  SHF.R.U32.HI R77, RZ, 0x10, R53 ;  /* 0x00000010ff4d7819 */ /* 0x000fe20000011635 */
[--C-:B------:R-:W-:Y:S01]  /*5d90*/  HADD2.F32 R47, -RZ, R45.reuse.H0_H0 ;  /* 0x2000002dff2f7230 */ /* 0x100fe20000004100 */
[----:B------:R-:W-:Y:S01]  /*5da0*/  SHF.R.U64 R53, R58, 0x10, R59 ;  /* 0x000000103a357819 */ /* 0x000fe2000000123b */
[----:B------:R-:W-:Y:S01]  /*5db0*/  IMAD.MOV.U32 R44, RZ, RZ, R15 ;  /* 0x000000ffff2c7224 */ /* 0x000fe200078e000f */
[----:B------:R-:W-:Y:S01]  /*5dc0*/  SHF.R.U32.HI R59, RZ, 0x10, R59 ;  /* 0x00000010ff3b7819 */ /* 0x000fe2000001163b */
[----:B------:R-:W-:-:S02]  /*5dd0*/  HADD2.F32 R45, -RZ, R45.H1_H1 ;  /* 0x3000002dff2d7230 */ /* 0x000fc40000004100 */
[--C-:B------:R-:W-:Y:S02]  /*5de0*/  HADD2.F32 R12, -RZ, R13.reuse.H0_H0 ;  /* 0x2000000dff0c7230 */ /* 0x100fe40000004100 */
[----:B------:R-:W-:Y:S02]  /*5df0*/  HADD2.F32 R78, -RZ, R78.H0_H0 ;  /* 0x2000004eff4e7230 */ /* 0x000fe40000004100 */
[----:B------:R-:W-:Y:S02]  /*5e00*/  HADD2.F32 R15, -RZ, R13.H1_H1 ;  /* 0x3000000dff0f7230 */ /* 0x000fe40000004100 */
[-C--:B------:R-:W-:Y:S01]  /*5e10*/  FMUL.FTZ R13, R47, R123.reuse ;  /* 0x0000007b2f0d7220 */ /* 0x080fe20000410000 */
[----:B------:R-:W-:Y:S02]  /*5e20*/  HADD2.F32 R58, -RZ, R77.H0_H0 ;  /* 0x2000004dff3a7230 */ /* 0x000fe40000004100 */
[C---:B------:R-:W-:Y:S01]  /*5e30*/  FMUL.FTZ R104, R12.reuse, R123 ;  /* 0x0000007b0c687220 */ /* 0x040fe20000410000 */
[-C--:B---3--:R-:W-:Y:S01]  /*5e40*/  FMUL.FTZ R106, R45, R78.reuse ;  /* 0x0000004e2d6a7220 */ /* 0x088fe20000410000 */
[----:B------:R-:W-:Y:S01]  /*5e50*/  FMUL.FTZ R78, R15, R78 ;  /* 0x0000004e0f4e7220 */ /* 0x000fe20000410000 */
[-C--:B------:R-:W-:Y:S01]  /*5e60*/  FFMA.FTZ R12, R12, R57.reuse, -R13 ;  /* 0x000000390c0c7223 */ /* 0x080fe2000001080d */
[----:B------:R-:W-:Y:S01]  /*5e70*/  FFMA.FTZ R13, R47, R57, R104 ;  /* 0x000000392f0d7223 */ /* 0x000fe20000010068 */
[----:B------:R-:W-:-:S02]  /*5e80*/  HADD2.F32 R57, -RZ, R59.H0_H0 ;  /* 0x2000003bff397230 */ /* 0x000fc40000004100 */
[-C--:B------:R-:W-:Y:S01]  /*5e90*/  FFMA.FTZ R104, R45, R58.reuse, R78 ;  /* 0x0000003a2d687223 */ /* 0x080fe2000001004e */
[----:B------:R-:W-:Y:S02]  /*5ea0*/  HADD2.F32 R78, -RZ, R122.H0_H0 ;  /* 0x2000007aff4e7230 */ /* 0x000fe40000004100 */
[----:B------:R-:W-:Y:S01]  /*5eb0*/  FFMA.FTZ R77, R15, R58, -R106 ;  /* 0x0000003a0f4d7223 */ /* 0x000fe2000001086a */
[--C-:B------:R-:W-:Y:S02]  /*5ec0*/  HADD2.F32 R45, -RZ, R56.reuse.H0_H0 ;  /* 0x20000038ff2d7230 */ /* 0x100fe40000004100 */
[----:B------:R-:W-:Y:S02]  /*5ed0*/  HADD2.F32 R56, -RZ, R56.H1_H1 ;  /* 0x30000038ff387230 */ /* 0x000fe40000004100 */
[----:B------:R-:W-:Y:S02]  /*5ee0*/  HADD2.F32 R58, -RZ, R120.H1_H1 ;  /* 0x30000078ff3a7230 */ /* 0x000fe40000004100 */
[----:B------:R-:W-:Y:S01]  /*5ef0*/  FMUL.FTZ R106, R45, R78 ;  /* 0x0000004e2d6a7220 */ /* 0x000fe20000410000 */
[----:B------:R-:W-:-:S02]  /*5f00*/  HADD2.F32 R15, -RZ, R44.H0_H0 ;  /* 0x2000002cff0f7230 */ /* 0x000fc40000004100 */
[-C--:B------:R-:W-:Y:S01]  /*5f10*/  FMUL.FTZ R59, R56, R57.reuse ;  /* 0x00000039383b7220 */ /* 0x080fe20000410000 */
[----:B------:R-:W-:Y:S01]  /*5f20*/  HADD2.F32 R44, -RZ, R44.H1_H1 ;  /* 0x3000002cff2c7230 */ /* 0x000fe20000004100 */
[----:B------:R-:W-:Y:S01]  /*5f30*/  F2FP.F16.F32.PACK_AB R77, R77, R12 ;  /* 0x0000000c4d4d723e */ /* 0x000fe200000000ff */
[----:B------:R-:W-:Y:S02]  /*5f40*/  HADD2.F32 R47, -RZ, R79.H0_H0 ;  /* 0x2000004fff2f7230 */ /* 0x000fe40000004100 */
[C---:B------:R-:W-:Y:S01]  /*5f50*/  FMUL.FTZ R78, R15.reuse, R78 ;  /* 0x0000004e0f4e7220 */ /* 0x040fe20000410000 */
[----:B------:R-:W-:Y:S01]  /*5f60*/  FFMA.FTZ R106, R15, R58, -R106 ;  /* 0x0000003a0f6a7223 */ /* 0x000fe2000001086a */
[C---:B------:R-:W-:Y:S01]  /*5f70*/  FMUL.FTZ R57, R44.reuse, R57 ;  /* 0x000000392c397220 */ /* 0x040fe20000410000 */
[----:B------:R-:W-:Y:S02]  /*5f80*/  HADD2.F32 R122, -RZ, R122.H1_H1 ;  /* 0x3000007aff7a7230 */ /* 0x000fe40000004100 */
[----:B------:R-:W-:Y:S01]  /*5f90*/  FFMA.FTZ R79, R44, R47, -R59 ;  /* 0x0000002f2c4f7223 */ /* 0x000fe2000001083b */
[----:B------:R-:W-:-:S02]  /*5fa0*/  HADD2.F32 R15, -RZ, R54.H0_H0 ;  /* 0x20000036ff0f7230 */ /* 0x000fc40000004100 */
[----:B------:R-:W-:Y:S01]  /*5fb0*/  FFMA.FTZ R78, R45, R58, R78 ;  /* 0x0000003a2d4e7223 */ /* 0x000fe2000001004e */
[----:B------:R-:W-:Y:S02]  /*5fc0*/  HADD2.F32 R44, -RZ, R55.H0_H0 ;  /* 0x20000037ff2c7230 */ /* 0x000fe40000004100 */
[----:B------:R-:W-:Y:S01]  /*5fd0*/  FFMA.FTZ R105, R56, R47, R57 ;  /* 0x0000002f38697223 */ /* 0x000fe20000010039 */
[----:B------:R-:W-:Y:S02]  /*5fe0*/  HADD2.F32 R45, -RZ, R121.H0_H0 ;  /* 0x20000079ff2d7230 */ /* 0x000fe40000004100 */
[-C--:B------:R-:W-:Y:S01]  /*5ff0*/  FMUL.FTZ R57, R15, R122.reuse ;  /* 0x0000007a0f397220 */ /* 0x080fe20000410000 */
[----:B------:R-:W-:Y:S02]  /*6000*/  HADD2.F32 R47, -RZ, R107.H0_H0 ;  /* 0x2000006bff2f7230 */ /* 0x000fe40000004100 */
[----:B------:R-:W-:Y:S01]  /*6010*/  FMUL.FTZ R56, R44, R122 ;  /* 0x0000007a2c387220 */ /* 0x000fe20000410000 */
[----:B------:R-:W-:-:S02]  /*6020*/  HADD2.F32 R55, -RZ, R55.H1_H1 ;  /* 0x30000037ff377230 */ /* 0x000fc40000004100 */
[-C--:B------:R-:W-:Y:S01]  /*6030*/  FFMA.FTZ R57, R44, R45.reuse, R57 ;  /* 0x0000002d2c397223 */ /* 0x080fe20000010039 */
[----:B------:R-:W-:Y:S02]  /*6040*/  HADD2.F32 R54, -RZ, R54.H1_H1 ;  /* 0x30000036ff367230 */ /* 0x000fe40000004100 */
[----:B------:R-:W-:Y:S01]  /*6050*/  FFMA.FTZ R56, R15, R45, -R56 ;  /* 0x0000002d0f387223 */ /* 0x000fe20000010838 */
[----:B------:R-:W-:Y:S02]  /*6060*/  HADD2.F32 R44, -RZ, R46.H0_H0 ;  /* 0x2000002eff2c7230 */ /* 0x000fe40000004100 */
[-C--:B------:R-:W-:Y:S01]  /*6070*/  FMUL.FTZ R59, R55, R47.reuse ;  /* 0x0000002f373b7220 */ /* 0x080fe20000410000 */
[----:B------:R-:W-:Y:S02]  /*6080*/  HADD2.F32 R121, -RZ, R121.H1_H1 ;  /* 0x30000079ff797230 */ /* 0x000fe40000004100 */
[----:B------:R-:W-:Y:S01]  /*6090*/  FMUL.FTZ R58, R54, R47 ;  /* 0x0000002f363a7220 */ /* 0x000fe20000410000 */
[----:B------:R-:W-:Y:S01]  /*60a0*/  HADD2.F32 R53, -RZ, R53.H0_H0 ;  /* 0x20000035ff357230 */ /* 0x000fe20000004100 */
[----:B------:R-:W-:Y:S01]  /*60b0*/  F2FP.F16.F32.PACK_AB R78, R105, R78 ;  /* 0x0000004e694e723e */ /* 0x000fe200000000ff */
[----:B------:R-:W-:-:S02]  /*60c0*/  HADD2.F32 R15, -RZ, R14.H0_H0 ;  /* 0x2000000eff0f7230 */ /* 0x000fc40000004100 */
[----:B------:R-:W-:Y:S02]  /*60d0*/  HADD2.F32 R46, -RZ, R46.H1_H1 ;  /* 0x3000002eff2e7230 */ /* 0x000fe40000004100 */
[----:B------:R-:W-:Y:S02]  /*60e0*/  HADD2.F32 R14, -RZ, R14.H1_H1 ;  /* 0x3000000eff0e7230 */ /* 0x000fe40000004100 */
[----:B------:R-:W-:Y:S02]  /*60f0*/  HADD2.F32 R120, -RZ, R120.H0_H0 ;  /* 0x20000078ff787230 */ /* 0x000fe40000004100 */
[----:B------:R-:W-:Y:S01]  /*6100*/  FMUL.FTZ R47, R46, R53 ;  /* 0x000000352e2f7220 */ /* 0x000fe20000410000 */
[----:B------:R-:W-:Y:S02]  /*6110*/  HADD2.F32 R45, -RZ, R52.H0_H0 ;  /* 0x20000034ff2d7230 */ /* 0x000fe40000004100 */
[----:B------:R-:W-:Y:S01]  /*6120*/  FMUL.FTZ R52, R44, R121 ;  /* 0x000000792c347220 */ /* 0x000fe20000410000 */
[----:B------:R-:W-:-:S02]  /*6130*/  HADD2.F32 R76, -RZ, R76.H0_H0 ;  /* 0x2000004cff4c7230 */ /* 0x000fc40000004100 */
[C---:B------:R-:W-:Y:S01]  /*6140*/  FMUL.FTZ R121, R15.reuse, R121 ;  /* 0x000000790f797220 */ /* 0x040fe20000410000 */
[C---:B------:R-:W-:Y:S01]  /*6150*/  FMUL.FTZ R53, R14.reuse, R53 ;  /* 0x000000350e357220 */ /* 0x040fe20000410000 */
[----:B------:R-:W-:Y:S01]  /*6160*/  FFMA.FTZ R52, R15, R120, -R52 ;  /* 0x000000780f347223 */ /* 0x000fe20000010834 */
[-C--:B------:R-:W-:Y:S01]  /*6170*/  FFMA.FTZ R47, R14, R45.reuse, -R47 ;  /* 0x0000002d0e2f7223 */ /* 0x080fe2000001082f */
[-C--:B------:R-:W-:Y:S01]  /*6180*/  FFMA.FTZ R59, R54, R76.reuse, -R59 ;  /* 0x0000004c363b7223 */ /* 0x080fe2000001083b */
[----:B------:R-:W-:Y:S01]  /*6190*/  FFMA.FTZ R58, R55, R76, R58 ;  /* 0x0000004c373a7223 */ /* 0x000fe2000001003a */
[----:B------:R-:W-:Y:S01]  /*61a0*/  FFMA.FTZ R121, R44, R120, R121 ;  /* 0x000000782c797223 */ /* 0x000fe20000010079 */
        /* <DEDUP_REMOVED lines=9> */
.L_x_7077:
[----:B------:R-:W-:Y:S05]  /*6240*/  BSYNC B2 ;  /* 0x0000000000027941 */ /* 0x000fea0003800000 */
.L_x_7076:
[----:B------:R-:W-:Y:S01]  /*6250*/  ISETP.GE.AND P4, PT, R11, R110, PT ;  /* 0x0000006e0b00720c */ /* 0x000fe20003f86270 */
[----:B0-----:R0:W-:-:S12]  /*6260*/  ST.E.128 desc[UR38][R48.64], R12 ;  /* 0x0000000c30007985 */ /* 0x0011d8000c101d26 */
[----:B------:R-:W-:-:S05]  /*6270*/  @!P4 IMAD.WIDE R50, R11, 0x2, R50 ;  /* 0x000000020b32c825 */ /* 0x000fca00078e0232 */
[----:B----4-:R0:W-:Y:S02]  /*6280*/  @!P4 ST.E.128 desc[UR38][R50.64], R44 ;  /* 0x0000002c3200c985 */ /* 0x0101e4000c101d26 */
.L_x_7075:
[----:B------:R-:W-:Y:S05]  /*6290*/  BSYNC B1 ;  /* 0x0000000000017941 */ /* 0x000fea0003800000 */
.L_x_7074:
[----:B------:R-:W-:-:S03]  /*62a0*/  UMOV UR4, 0xffffffff ;  /* 0xffffffff00047882 */ /* 0x000fc60000000000 */
[----:B------:R-:W-:Y:S05]  /*62b0*/  BRA.DIV UR4, `(.L_x_7078) ;  /* 0x0000013e040c7947 */ /* 0x000fea000b800000 */
[----:B0-----:R0:W0:Y:S04]  /*62c0*/  SHFL.IDX PT, R51, R108, 0x2, 0x181f ;  /* 0x00581f006c337f89 */ /* 0x00102800000e0000 */
[----:B------:R0:W0:Y:S02]  /*62d0*/  SHFL.IDX PT, R50, R109, 0x2, 0x181f ;  /* 0x00581f006d327f89 */ /* 0x00002400000e0000 */
.L_x_7351:
        /* <DEDUP_REMOVED lines=26> */
[----:B------:R-:W-:Y:S01]  /*6480*/  SHF.R.U32.HI R56, RZ, 0x10, R65 ;  /* 0x00000010ff387819 */ /* 0x000fe20000011641 */
[----:B----4-:R-:W-:Y:S01]  /*6490*/  IMAD.MOV.U32 R52, RZ, RZ, R44 ;  /* 0x000000ffff347224 */ /* 0x010fe200078e002c */
[----:B0-----:R-:W-:Y:S01]  /*64a0*/  MOV R44, R14 ;  /* 0x0000000e002c7202 */ /* 0x001fe20000000f00 */
[----:B------:R-:W-:Y:S01]  /*64b0*/  IMAD.MOV.U32 R53, RZ, RZ, R46 ;  /* 0x000000ffff357224 */ /* 0x000fe200078e002e */
[----:B------:R-:W-:Y:S01]  /*64c0*/  SHF.R.U32.HI R54, RZ, 0x10, R61 ;  /* 0x00000010ff367819 */ /* 0x000fe2000001163d */
        /* <DEDUP_REMOVED lines=16> */
[----:B------:R-:W-:Y:S01]  /*65d0*/  SHF.R.U32.HI R62, RZ, 0x10, R63 ;  /* 0x00000010ff3e7819 */ /* 0x000fe2000001163f */
[-C--:B------:R-:W-:Y:S01]  /*65e0*/  FFMA.FTZ R58, R13, R54.reuse, -R58 ;  /* 0x000000360d3a7223 */ /* 0x080fe2000001083a */
[----:B------:R-:W-:Y:S01]  /*65f0*/  FFMA.FTZ R60, R45, R54, R56 ;  /* 0x000000362d3c7223 */ /* 0x000fe20000010038 */
[C---:B------:R-:W-:Y:S01]  /*6600*/  FMUL.FTZ R57, R14.reuse, R57 ;  /* 0x000000390e397220 */ /* 0x040fe20000410000 */
[----:B------:R-:W-:Y:S01]  /*6610*/  FFMA.FTZ R59, R14, R55, -R59 ;  /* 0x000000370e3b7223 */ /* 0x000fe2000001083b */
[----:B------:R-:W-:-:S02]  /*6620*/  HADD2.F32 R54, -RZ, R118.H1_H1 ;  /* 0x30000076ff367230 */ /* 0x000fc40000004100 */
[----:B------:R-:W-:Y:S02]  /*6630*/  HADD2.F32 R13, -RZ, R15.H0_H0 ;  /* 0x2000000fff0d7230 */ /* 0x000fe40000004100 */
[----:B------:R-:W-:Y:S01]  /*6640*/  FFMA.FTZ R57, R46, R55, R57 ;  /* 0x000000372e397223 */ /* 0x000fe20000010039 */
[--C-:B------:R-:W-:Y:S02]  /*6650*/  HADD2.F32 R14, -RZ, R47.reuse.H0_H0 ;  /* 0x2000002fff0e7230 */ /* 0x100fe40000004100 */
[----:B------:R-:W-:Y:S02]  /*6660*/  HADD2.F32 R47, -RZ, R47.H1_H1 ;  /* 0x3000002fff2f7230 */ /* 0x000fe40000004100 */
[----:B------:R-:W-:Y:S01]  /*6670*/  FMUL.FTZ R55, R13, R54 ;  /* 0x000000360d377220 */ /* 0x000fe20000410000 */
[----:B------:R-:W-:Y:S01]  /*6680*/  HADD2.F32 R56, -RZ, R66.H0_H0 ;  /* 0x20000042ff387230 */ /* 0x000fe20000004100 */
[----:B------:R-:W-:Y:S01]  /*6690*/  F2FP.F16.F32.PACK_AB R57, R60, R57 ;  /* 0x000000393c39723e */ /* 0x000fe200000000ff */
[----:B------:R-:W-:-:S02]  /*66a0*/  HADD2.F32 R15, -RZ, R15.H1_H1 ;  /* 0x3000000fff0f7230 */ /* 0x000fc40000004100 */
[----:B------:R-:W-:Y:S02]  /*66b0*/  HADD2.F32 R45, -RZ, R116.H1_H1 ;  /* 0x30000074ff2d7230 */ /* 0x000fe40000004100 */
[----:B------:R-:W-:Y:S02]  /*66c0*/  HADD2.F32 R46, -RZ, R62.H0_H0 ;  /* 0x2000003eff2e7230 */ /* 0x000fe40000004100 */
[C---:B------:R-:W-:Y:S01]  /*66d0*/  FMUL.FTZ R62, R14.reuse, R54 ;  /* 0x000000360e3e7220 */ /* 0x040fe20000410000 */
[-C--:B------:R-:W-:Y:S01]  /*66e0*/  FMUL.FTZ R54, R47, R56.reuse ;  /* 0x000000382f367220 */ /* 0x080fe20000410000 */
[----:B------:R-:W-:Y:S01]  /*66f0*/  FMUL.FTZ R64, R15, R56 ;  /* 0x000000380f407220 */ /* 0x000fe20000410000 */
[-C--:B------:R-:W-:Y:S01]  /*6700*/  FFMA.FTZ R56, R14, R45.reuse, R55 ;  /* 0x0000002d0e387223 */ /* 0x080fe20000010037 */
[----:B------:R-:W-:Y:S01]  /*6710*/  FFMA.FTZ R62, R13, R45, -R62 ;  /* 0x0000002d0d3e7223 */ /* 0x000fe2000001083e */
[----:B------:R-:W-:Y:S02]  /*6720*/  HADD2.F32 R14, -RZ, R52.H0_H0 ;  /* 0x20000034ff0e7230 */ /* 0x000fe40000004100 */
[----:B------:R-:W-:Y:S01]  /*6730*/  FFMA.FTZ R61, R15, R46, -R54 ;  /* 0x0000002e0f3d7223 */ /* 0x000fe20000010836 */
[----:B------:R-:W-:-:S02]  /*6740*/  HADD2.F32 R119, -RZ, R119.H0_H0 ;  /* 0x20000077ff777230 */ /* 0x000fc40000004100 */
[----:B------:R-:W-:Y:S01]  /*6750*/  FFMA.FTZ R63, R47, R46, R64 ;  /* 0x0000002e2f3f7223 */ /* 0x000fe20000010040 */
[----:B------:R-:W-:Y:S02]  /*6760*/  HADD2.F32 R45, -RZ, R76.H0_H0 ;  /* 0x2000004cff2d7230 */ /* 0x000fe40000004100 */
[----:B------:R-:W-:Y:S02]  /*6770*/  HADD2.F32 R13, -RZ, R12.H0_H0 ;  /* 0x2000000cff0d7230 */ /* 0x000fe40000004100 */
[-C--:B------:R-:W-:Y:S01]  /*6780*/  FMUL.FTZ R46, R14, R119.reuse ;  /* 0x000000770e2e7220 */ /* 0x080fe20000410000 */
[----:B------:R-:W-:Y:S01]  /*6790*/  HADD2.F32 R52, -RZ, R52.H1_H1 ;  /* 0x30000034ff347230 */ /* 0x000fe20000004100 */
[----:B------:R-:W-:Y:S01]  /*67a0*/  F2FP.F16.F32.PACK_AB R63, R63, R56 ;  /* 0x000000383f3f723e */ /* 0x000fe200000000ff */
[----:B------:R-:W-:Y:S02]  /*67b0*/  HADD2.F32 R12, -RZ, R12.H1_H1 ;  /* 0x3000000cff0c7230 */ /* 0x000fe40000004100 */
[----:B------:R-:W-:Y:S01]  /*67c0*/  FMUL.FTZ R119, R13, R119 ;  /* 0x000000770d777220 */ /* 0x000fe20000410000 */
[----:B------:R-:W-:-:S02]  /*67d0*/  HADD2.F32 R117, -RZ, R117.H0_H0 ;  /* 0x20000075ff757230 */ /* 0x000fc40000004100 */
[-C--:B------:R-:W-:Y:S01]  /*67e0*/  FMUL.FTZ R47, R52, R45.reuse ;  /* 0x0000002d342f7220 */ /* 0x080fe20000410000 */
[----:B------:R-:W-:Y:S02]  /*67f0*/  HADD2.F32 R15, -RZ, R78.H0_H0 ;  /* 0x2000004eff0f7230 */ /* 0x000fe40000004100 */
[C---:B------:R-:W-:Y:S01]  /*6800*/  FMUL.FTZ R45, R12.reuse, R45 ;  /* 0x0000002d0c2d7220 */ /* 0x040fe20000410000 */
[----:B------:R-:W-:Y:S02]  /*6810*/  HADD2.F32 R118, -RZ, R118.H0_H0 ;  /* 0x20000076ff767230 */ /* 0x000fe40000004100 */
[----:B------:R-:W-:Y:S01]  /*6820*/  FFMA.FTZ R46, R13, R117, -R46 ;  /* 0x000000750d2e7223 */ /* 0x000fe2000001082e */
[----:B------:R-:W-:Y:S02]  /*6830*/  HADD2.F32 R13, -RZ, R53.H0_H0 ;  /* 0x20000035ff0d7230 */ /* 0x000fe40000004100 */
[-C--:B------:R-:W-:Y:S01]  /*6840*/  FFMA.FTZ R47, R12, R15.reuse, -R47 ;  /* 0x0000000f0c2f7223 */ /* 0x080fe2000001082f */
[----:B------:R-:W-:Y:S01]  /*6850*/  FFMA.FTZ R52, R52, R15, R45 ;  /* 0x0000000f34347223 */ /* 0x000fe2000001002d */
[----:B------:R-:W-:-:S02]  /*6860*/  HADD2.F32 R15, -RZ, R65.H0_H0 ;  /* 0x20000041ff0f7230 */ /* 0x000fc40000004100 */
[----:B------:R-:W-:Y:S01]  /*6870*/  FFMA.FTZ R119, R14, R117, R119 ;  /* 0x000000750e777223 */ /* 0x000fe20000010077 */
[--C-:B------:R-:W-:Y:S02]  /*6880*/  HADD2.F32 R12, -RZ, R44.reuse.H0_H0 ;  /* 0x2000002cff0c7230 */ /* 0x100fe40000004100 */
[-C--:B------:R-:W-:Y:S01]  /*6890*/  FMUL.FTZ R45, R13, R118.reuse ;  /* 0x000000760d2d7220 */ /* 0x080fe20000410000 */
[----:B------:R-:W-:Y:S02]  /*68a0*/  HADD2.F32 R53, -RZ, R53.H1_H1 ;  /* 0x30000035ff357230 */ /* 0x000fe40000004100 */
        /* <DEDUP_REMOVED lines=17> */
[----:B------:R-:W-:-:S02]  /*69c0*/  F2FP.F16.F32.PACK_AB R46, R53, R118 ;  /* 0x00000076352e723e */ /* 0x000fc400000000ff */
[----:B------:R-:W-:-:S07]  /*69d0*/  MOV R47, R63 ;  /* 0x0000003f002f7202 */ /* 0x000fce0000000f00 */
.L_x_7082:
[----:B------:R-:W-:Y:S05]  /*69e0*/  BSYNC B2 ;  /* 0x0000000000027941 */ /* 0x000fea0003800000 */
.L_x_7081:
[----:B------:R-:W-:Y:S01]  /*69f0*/  ISETP.GE.AND P4, PT, R11, R110, PT ;  /* 0x0000006e0b00720c */ /* 0x000fe20003f86270 */
[----:B0-----:R0:W-:-:S12]  /*6a00*/  ST.E.128 desc[UR38][R48.64], R12 ;  /* 0x0000000c30007985 */ /* 0x0011d8000c101d26 */
[----:B------:R-:W-:-:S05]  /*6a10*/  @!P4 IMAD.WIDE R50, R11, 0x2, R50 ;  /* 0x000000020b32c825 */ /* 0x000fca00078e0232 */
[----:B----4-:R0:W-:Y:S02]  /*6a20*/  @!P4 ST.E.128 desc[UR38][R50.64], R44 ;  /* 0x0000002c3200c985 */ /* 0x0101e4000c101d26 */
.L_x_7080:
[----:B------:R-:W-:Y:S05]  /*6a30*/  BSYNC B1 ;  /* 0x0000000000017941 */ /* 0x000fea0003800000 */
.L_x_7079:
[----:B------:R-:W-:-:S03]  /*6a40*/  UMOV UR4, 0xffffffff ;  /* 0xffffffff00047882 */ /* 0x000fc60000000000 */
[----:B------:R-:W-:Y:S05]  /*6a50*/  BRA.DIV UR4, `(.L_x_7083) ;  /* 0x0000013604707947 */ /* 0x000fea000b800000 */
[----:B0-----:R-:W0:Y:S04]  /*6a60*/  SHFL.IDX PT, R108, R108, 0x3, 0x181f ;  /* 0x00781f006c6c7f89 */ /* 0x001e2800000e0000 */
[----:B------:R0:W0:Y:S02]  /*6a70*/  SHFL.IDX PT, R50, R109, 0x3, 0x181f ;  /* 0x00781f006d327f89 */ /* 0x00002400000e0000 */
.L_x_7355:
[----:B------:R-:W-:-:S13]  /*6a80*/  ISETP.GE.OR P4, PT, R218, R98, P1 ;  /* 0x00000062da00720c */ /* 0x000fda0000f86670 */
[----:B------:R-:W-:Y:S05]  /*6a90*/  @P4 BRA `(.L_x_7056) ;  /* 0x0000000c00784947 */ /* 0x000fea0003800000 */
[----:B------:R-:W-:Y:S01]  /*6aa0*/  SEL R112, R37, R112, !P0 ;  /* 0x0000007025707207 */ /* 0x000fe20004000000 */
[----:B------:R-:W-:Y:S01]  /*6ab0*/  BSSY B1, `(.L_x_7084) ;  /* 0x000006b000017945 */ /* 0x000fe20003800000 */
[C---:B0-----:R-:W-:Y:S02]  /*6ac0*/  LEA R48, P4, R43.reuse, R50, 0x1 ;  /* 0x000000322b307211 */ /* 0x041fe400078808ff */
[----:B------:R-:W-:Y:S02]  /*6ad0*/  SHF.R.S32.HI R11, RZ, 0x1f, R112 ;  /* 0x0000001fff0b7819 */ /* 0x000fe40000011470 */
[----:B------:R-:W-:Y:S02]  /*6ae0*/  LEA.HI.X R49, R43, R108, R83, 0x1, P4 ;  /* 0x0000006c2b317211 */ /* 0x000fe400020f0c53 */
[----:B------:R-:W-:-:S04]  /*6af0*/  LEA.HI R112, R11, R112, RZ, 0x4 ;  /* 0x000000700b707211 */ /* 0x000fc800078f20ff */
[----:B------:R-:W-:-:S04]  /*6b00*/  LEA.HI.SX32 R112, R112, R81, 0x1c ;  /* 0x0000005170707211 */ /* 0x000fc800078fe2ff */
[----:B----4-:R-:W-:Y:S01]  /*6b10*/  SHF.R.S32.HI R13, RZ, 0x1f, R112 ;  /* 0x0000001fff0d7819 */ /* 0x010fe20000011470 */
        /* <DEDUP_REMOVED lines=62> */
[----:B------:R-:W-:Y:S01]  /*6f00*/  FMUL.FTZ R46, R14, R115 ;  /* 0x000000730e2e7220 */ /* 0x000fe20000410000 */
[----:B------:R-:W-:Y:S01]  /*6f10*/  HADD2.F32 R113, -RZ, R113.H0_H0 ;  /* 0x20000071ff717230 */ /* 0x000fe20000004100 */
[----:B------:R-:W-:Y:S01]  /*6f20*/  F2FP.F16.F32.PACK_AB R59, R62, R59 ;  /* 0x0000003b3e3b723e */ /* 0x000fe200000000ff */
[--C-:B------:R-:W-:Y:S02]  /*6f30*/  HADD2.F32 R13, -RZ, R12.reuse.H0_H0 ;  /* 0x2000000cff0d7230 */ /* 0x100fe40000004100 */
[----:B------:R-:W-:Y:S01]  /*6f40*/  FMUL.FTZ R47, R51, R45 ;  /* 0x0000002d332f7220 */ /* 0x000fe20000410000 */
        /* <DEDUP_REMOVED lines=33> */
.L_x_7085:
[----:B------:R-:W-:Y:S05]  /*7160*/  BSYNC B1 ;  /* 0x0000000000017941 */ /* 0x000fea0003800000 */
.L_x_7084:
[----:B0-----:R0:W-:Y:S01]  /*7170*/  ST.E.128 desc[UR38][R48.64], R12 ;  /* 0x0000000c30007985 */ /* 0x0011e2000c101d26 */
[----:B------:R-:W-:Y:S01]  /*7180*/  ISETP.GE.AND P3, PT, R11, R110, PT ;  /* 0x0000006e0b00720c */ /* 0x000fe20003f66270 */
[----:B------:R-:W-:-:S12]  /*7190*/  IMAD.MOV.U32 R51, RZ, RZ, R108 ;  /* 0x000000ffff337224 */ /* 0x000fd800078e006c */
[----:B------:R-:W-:Y:S05]  /*71a0*/  @P3 BRA `(.L_x_7056) ;  /* 0x0000000400b43947 */ /* 0x000fea0003800000 */
[----:B0-----:R-:W-:-:S05]  /*71b0*/  IMAD.WIDE R12, R11, 0x2, R50 ;  /* 0x000000020b0c7825 */ /* 0x001fca00078e0232 */
[----:B----4-:R0:W-:Y:S01]  /*71c0*/  ST.E.128 desc[UR38][R12.64], R44 ;  /* 0x0000002c0c007985 */ /* 0x0101e2000c101d26 */
[----:B------:R-:W-:Y:S05]  /*71d0*/  BRA `(.L_x_7056) ;  /* 0x0000000400a87947 */ /* 0x000fea0003800000 */
.L_x_7015:
[----:B------:R-:W-:-:S13]  /*71e0*/  ISETP.NE.AND P5, PT, R157, 0x3, PT ;  /* 0x000000039d00780c */ /* 0x000fda0003fa5270 */
[----:B------:R-:W-:Y:S05]  /*71f0*/  @!P5 BRA `(.L_x_7086) ;  /* 0x000000000004d947 */ /* 0x000fea0003800000 */
[----:B------:R-:W-:Y:S01]  /*7200*/  BPT.TRAP 0x1 ;  /* 0x000000040000795c */ /* 0x000fe20000300000 */
.L_x_7086:
[----:B------:R-:W-:Y:S01]  /*7210*/  IMAD R92, R155, 0x8, R156 ;  /* 0x000000089b5c7824 */ /* 0x000fe200078e029c */
[----:B------:R-:W-:Y:S01]  /*7220*/  SHF.L.U32 R103, R154, 0x1f, RZ ;  /* 0x0000001f9a677819 */ /* 0x000fe200000006ff */
[----:B------:R-:W-:Y:S01]  /*7230*/  BSSY B1, `(.L_x_7087) ;  /* 0x0000004000017945 */ /* 0x000fe20003800000 */
[----:B------:R-:W-:Y:S02]  /*7240*/  SHF.R.S32.HI R100, RZ, 0x1f, R101 ;  /* 0x0000001fff647819 */ /* 0x000fe40000011465 */
[----:B------:R-:W0:Y:S02]  /*7250*/  SYNCS.PHASECHK.TRANS64.TRYWAIT P3, [R92+URZ+0x28890], R103 ;  /* 0x028890675c0075a7 */ /* 0x000e24000806017f */
[----:B0-----:R-:W-:Y:S05]  /*7260*/  @!P3 BRA `(.L_x_7088) ;  /* 0x0000012c00b8b947 */ /* 0x001fea0003800000 */
.L_x_7356:
[----:B------:R-:W-:Y:S05]  /*7270*/  BSYNC B1 ;  /* 0x0000000000017941 */ /* 0x000fea0003800000 */
.L_x_7087:
        /* <DEDUP_REMOVED lines=27> */
.L_x_7360:
[----:B------:R-:W-:Y:S04]  /*7430*/  BSSY B1, `(.L_x_7090) ;  /* 0x000000d000017945 */ /* 0x000fe80003800000 */
[----:B------:R-:W-:Y:S05]  /*7440*/  @!P3 BRA `(.L_x_7091) ;  /* 0x00000000002cb947 */ /* 0x000fea0003800000 */
[----:B------:R-:W-:Y:S02]  /*7450*/  ULDC UR4, c[0x0][0x2f4] ;  /* 0x0000bd0000047ab9 */ /* 0x000fe40000000800 */
[----:B------:R-:W-:-:S13]  /*7460*/  ISETP.GE.AND P3, PT, R16, UR4, PT ;  /* 0x0000000410007c0c */ /* 0x000fda000bf66270 */
[----:B---3--:R-:W-:-:S04]  /*7470*/  @!P3 LEA R50, P4, R16, R14, 0x1 ;  /* 0x0000000e1032b211 */ /* 0x008fc800078808ff */
[----:B--2---:R-:W-:Y:S02]  /*7480*/  @!P3 LEA.HI.X R51, R16, R45, R17, 0x1, P4 ;  /* 0x0000002d1033b211 */ /* 0x004fe400020f0c11 */
[----:B------:R-:W-:-:S13]  /*7490*/  ISETP.GE.AND P4, PT, R22, UR4, PT ;  /* 0x0000000416007c0c */ /* 0x000fda000bf86270 */
[C---:B------:R-:W-:Y:S02]  /*74a0*/  @!P4 LEA R48, P6, R22.reuse, R14, 0x1 ;  /* 0x0000000e1630c211 */ /* 0x040fe400078c08ff */
[----:B------:R-:W2:Y:S02]  /*74b0*/  @!P3 LDS.128 R12, [R94+0x18400] ;  /* 0x018400005e0cb984 */ /* 0x000ea40000000c00 */
[----:B------:R-:W-:Y:S02]  /*74c0*/  @!P4 LEA.HI.X R49, R22, R45, R2, 0x1, P6 ;  /* 0x0000002d1631c211 */ /* 0x000fe400030f0c02 */
[----:B--2---:R-:W-:Y:S04]  /*74d0*/  @!P3 ST.E.128 desc[UR38][R50.64], R12 ;  /* 0x0000000c3200b985 */ /* 0x004fe8000c101d26 */
[----:B------:R-:W2:Y:S04]  /*74e0*/  @!P4 LDS.128 R12, [R94+0x1c400] ;  /* 0x01c400005e0cc984 */ /* 0x000ea80000000c00 */
[----:B--2---:R4:W-:Y:S02]  /*74f0*/  @!P4 ST.E.128 desc[UR38][R48.64], R12 ;  /* 0x0000000c3000c985 */ /* 0x0049e4000c101d26 */
.L_x_7091:
[----:B------:R-:W-:Y:S05]  /*7500*/  BSYNC B1 ;  /* 0x0000000000017941 */ /* 0x000fea0003800000 */
.L_x_7090:
[----:B------:R-:W-:-:S03]  /*7510*/  UMOV UR4, 0xffffffff ;  /* 0xffffffff00047882 */ /* 0x000fc60000000000 */
[----:B------:R-:W-:Y:S05]  /*7520*/  BRA.DIV UR4, `(.L_x_7092) ;  /* 0x0000012e04647947 */ /* 0x000fea000b800000 */
[----:B--2---:R2:W0:Y:S04]  /*7530*/  SHFL.IDX PT, R45, R46, 0x1, 0x181f ;  /* 0x00381f002e2d7f89 */ /* 0x00442800000e0000 */
[----:B---34-:R2:W3:Y:S02]  /*7540*/  SHFL.IDX PT, R14, R44, 0x1, 0x181f ;  /* 0x00381f002c0e7f89 */ /* 0x0184e400000e0000 */
.L_x_7364:
[----:B------:R-:W-:Y:S01]  /*7550*/  ISETP.GE.AND P3, PT, R47, 0x21, PT ;  /* 0x000000212f00780c */ /* 0x000fe20003f66270 */
[----:B------:R-:W-:-:S12]  /*7560*/  BSSY B1, `(.L_x_7093) ;  /* 0x000000d000017945 */ /* 0x000fd80003800000 */
[----:B------:R-:W-:Y:S05]  /*7570*/  @!P3 BRA `(.L_x_7094) ;  /* 0x00000000002cb947 */ /* 0x000fea0003800000 */
[----:B------:R-:W-:Y:S02]  /*7580*/  ULDC UR4, c[0x0][0x2f4] ;  /* 0x0000bd0000047ab9 */ /* 0x000fe40000000800 */
[----:B------:R-:W-:-:S13]  /*7590*/  ISETP.GE.AND P3, PT, R16, UR4, PT ;  /* 0x0000000410007c0c */ /* 0x000fda000bf66270 */
[----:B---3--:R-:W-:-:S04]  /*75a0*/  @!P3 LEA R50, P4, R16, R14, 0x1 ;  /* 0x0000000e1032b211 */ /* 0x008fc800078808ff */
[----:B0-----:R-:W-:Y:S02]  /*75b0*/  @!P3 LEA.HI.X R51, R16, R45, R17, 0x1, P4 ;  /* 0x0000002d1033b211 */ /* 0x001fe400020f0c11 */
[----:B------:R-:W-:-:S13]  /*75c0*/  ISETP.GE.AND P4, PT, R22, UR4, PT ;  /* 0x0000000416007c0c */ /* 0x000fda000bf86270 */
[C---:B------:R-:W-:Y:S02]  /*75d0*/  @!P4 LEA R48, P6, R22.reuse, R14, 0x1 ;  /* 0x0000000e1630c211 */ /* 0x040fe400078c08ff */
[----:B------:R-:W0:Y:S02]  /*75e0*/  @!P3 LDS.128 R12, [R94+0x19400] ;  /* 0x019400005e0cb984 */ /* 0x000e240000000c00 */
[----:B------:R-:W-:Y:S02]  /*75f0*/  @!P4 LEA.HI.X R49, R22, R45, R2, 0x1, P6 ;  /* 0x0000002d1631c211 */ /* 0x000fe400030f0c02 */
[----:B0-----:R-:W-:Y:S04]  /*7600*/  @!P3 ST.E.128 desc[UR38][R50.64], R12 ;  /* 0x0000000c3200b985 */ /* 0x001fe8000c101d26 */
[----:B------:R-:W0:Y:S04]  /*7610*/  @!P4 LDS.128 R12, [R94+0x1d400] ;  /* 0x01d400005e0cc984 */ /* 0x000e280000000c00 */
[----:B0-----:R4:W-:Y:S02]  /*7620*/  @!P4 ST.E.128 desc[UR38][R48.64], R12 ;  /* 0x0000000c3000c985 */ /* 0x0019e4000c101d26 */
.L_x_7094:
[----:B------:R-:W-:Y:S05]  /*7630*/  BSYNC B1 ;  /* 0x0000000000017941 */ /* 0x000fea0003800000 */
.L_x_7093:
[----:B------:R-:W-:-:S03]  /*7640*/  UMOV UR4, 0xffffffff ;  /* 0xffffffff00047882 */ /* 0x000fc60000000000 */
[----:B------:R-:W-:Y:S05]  /*7650*/  BRA.DIV UR4, `(.L_x_7095) ;  /* 0x0000012e04607947 */ /* 0x000fea000b800000 */
[----:B0-----:R0:W0:Y:S04]  /*7660*/  SHFL.IDX PT, R45, R46, 0x2, 0x181f ;  /* 0x00581f002e2d7f89 */ /* 0x00102800000e0000 */
[----:B---34-:R3:W4:Y:S02]  /*7670*/  SHFL.IDX PT, R14, R44, 0x2, 0x181f ;  /* 0x00581f002c0e7f89 */ /* 0x01872400000e0000 */
.L_x_7368:
[----:B------:R-:W-:Y:S01]  /*7680*/  ISETP.GE.AND P3, PT, R47, 0x41, PT ;  /* 0x000000412f00780c */ /* 0x000fe20003f66270 */
[----:B------:R-:W-:-:S12]  /*7690*/  BSSY B1, `(.L_x_7096) ;  /* 0x000000d000017945 */ /* 0x000fd80003800000 */
[----:B------:R-:W-:Y:S05]  /*76a0*/  @!P3 BRA `(.L_x_7097) ;  /* 0x00000000002cb947 */ /* 0x000fea0003800000 */
[----:B------:R-:W-:Y:S02]  /*76b0*/  ULDC UR4, c[0x0][0x2f4] ;  /* 0x0000bd0000047ab9 */ /* 0x000fe40000000800 */
[----:B------:R-:W-:-:S13]  /*76c0*/  ISETP.GE.AND P3, PT, R16, UR4, PT ;  /* 0x0000000410007c0c */ /* 0x000fda000bf66270 */
[----:B----4-:R-:W-:-:S04]  /*76d0*/  @!P3 LEA R50, P4, R16, R14, 0x1 ;  /* 0x0000000e1032b211 */ /* 0x010fc800078808ff */
        /* <DEDUP_REMOVED lines=8> */
.L_x_7097:
[----:B------:R-:W-:Y:S05]  /*7760*/  BSYNC B1 ;  /* 0x0000000000017941 */ /* 0x000fea0003800000 */
.L_x_7096:
[----:B------:R-:W-:-:S03]  /*7770*/  UMOV UR4, 0xffffffff ;  /* 0xffffffff00047882 */ /* 0x000fc60000000000 */
[----:B------:R-:W-:Y:S05]  /*7780*/  BRA.DIV UR4, `(.L_x_7098) ;  /* 0x0000012e045c7947 */ /* 0x000fea000b800000 */
[----:B0-----:R0:W0:Y:S04]  /*7790*/  SHFL.IDX PT, R45, R46, 0x3, 0x181f ;  /* 0x00781f002e2d7f89 */ /* 0x00102800000e0000 */
[----:B----4-:R4:W0:Y:S02]  /*77a0*/  SHFL.IDX PT, R14, R44, 0x3, 0x181f ;  /* 0x00781f002c0e7f89 */ /* 0x01082400000e0000 */
.L_x_7372:
[----:B------:R-:W-:-:S13]  /*77b0*/  ISETP.GE.AND P3, PT, R47, 0x61, PT ;  /* 0x000000612f00780c */ /* 0x000fda0003f66270 */
[----:B------:R-:W-:Y:S05]  /*77c0*/  @!P3 BRA `(.L_x_7056) ;  /* 0x00000000002cb947 */ /* 0x000fea0003800000 */
[----:B------:R-:W-:Y:S02]  /*77d0*/  ULDC UR4, c[0x0][0x2f4] ;  /* 0x0000bd0000047ab9 */ /* 0x000fe40000000800 */
[----:B------:R-:W-:-:S13]  /*77e0*/  ISETP.GE.AND P3, PT, R16, UR4, PT ;  /* 0x0000000410007c0c */ /* 0x000fda000bf66270 */
[----:B012---:R-:W-:-:S04]  /*77f0*/  @!P3 LEA R46, P4, R16, R14, 0x1 ;  /* 0x0000000e102eb211 */ /* 0x007fc800078808ff */
[----:B------:R-:W-:Y:S02]  /*7800*/  @!P3 LEA.HI.X R47, R16, R45, R17, 0x1, P4 ;  /* 0x0000002d102fb211 */ /* 0x000fe400020f0c11 */
[----:B------:R-:W-:-:S13]  /*7810*/  ISETP.GE.AND P4, PT, R22, UR4, PT ;  /* 0x0000000416007c0c */ /* 0x000fda000bf86270 */
[C---:B---34-:R-:W-:Y:S02]  /*7820*/  @!P4 LEA R44, P6, R22.reuse, R14, 0x1 ;  /* 0x0000000e162cc211 */ /* 0x058fe400078c08ff */
[----:B------:R-:W0:Y:S02]  /*7830*/  @!P3 LDS.128 R12, [R94+0x1b400] ;  /* 0x01b400005e0cb984 */ /* 0x000e240000000c00 */
[----:B------:R-:W-:Y:S02]  /*7840*/  @!P4 LEA.HI.X R45, R22, R45, R2, 0x1, P6 ;  /* 0x0000002d162dc211 */ /* 0x000fe400030f0c02 */
[----:B0-----:R-:W-:Y:S04]  /*7850*/  @!P3 ST.E.128 desc[UR38][R46.64], R12 ;  /* 0x0000000c2e00b985 */ /* 0x001fe8000c101d26 */
[----:B------:R-:W0:Y:S04]  /*7860*/  @!P4 LDS.128 R12, [R94+0x1f400] ;  /* 0x01f400005e0cc984 */ /* 0x000e280000000c00 */
[----:B0-----:R0:W-:Y:S02]  /*7870*/  @!P4 ST.E.128 desc[UR38][R44.64], R12 ;  /* 0x0000000c2c00c985 */ /* 0x0011e4000c101d26 */
.L_x_7056:
[----:B------:R-:W-:Y:S05]  /*7880*/  BSYNC B0 ;  /* 0x0000000000007941 */ /* 0x000fea0003800000 */
.L_x_7014:
[----:B------:R-:W5:Y:S01]  /*7890*/  S2R R11, SR_TID.X ;  /* 0x00000000000b7919 */ /* 0x000f620000002100 */
        /* <DEDUP_REMOVED lines=8> */
[----:B-----5:R-:W-:Y:S01]  /*7920*/  LOP3.LUT R11, R11, 0x7f, RZ, 0xc0, !PT ;  /* 0x0000007f0b0b7812 */ /* 0x020fe200078ec0ff */
[----:B---3--:R3:W-:Y:S03]  /*7930*/  BAR.SYNC.DEFER_BLOCKING R97, 0x80 ;  /* 0x000200610000751d */ /* 0x0087e60000010000 */
[----:B------:R-:W-:-:S13]  /*7940*/  ISETP.NE.AND P3, PT, R11, RZ, PT ;  /* 0x000000ff0b00720c */ /* 0x000fda0003f65270 */
[----:B------:R-:W-:-:S05]  /*7950*/  @!P3 VIADD R11, R92, 0x288a0 ;  /* 0x000288a05c0bb836 */ /* 0x000fca0000000000 */
[----:B------:R-:W-:-:S04]  /*7960*/  @!P3 PRMT R11, RZ, 0x654, R11 ;  /* 0x00000654ff0bb816 */ /* 0x000fc8000000000b */
[----:B------:R3:W-:Y:S01]  /*7970*/  @!P3 SYNCS.ARRIVE.TRANS64.RED.A1T0 RZ, [R11+URZ], RZ ;  /* 0x000000ff0bffb9a7 */ /* 0x0007e2000810043f */
[----:B------:R-:W-:Y:S05]  /*7980*/  @!P5 BRA `(.L_x_7100) ;  /* 0x000000000004d947 */ /* 0x000fea0003800000 */
[----:B------:R-:W-:Y:S01]  /*7990*/  BPT.TRAP 0x1 ;  /* 0x000000040000795c */ /* 0x000fe20000300000 */
.L_x_7100:
[----:B------:R-:W-:Y:S05]  /*79a0*/  BSYNC B0 ;  /* 0x0000000000007941 */ /* 0x000fea0003800000 */
.L_x_7099:
[----:B------:R-:W5:Y:S01]  /*79b0*/  SYNCS.PHASECHK.TRANS64.TRYWAIT P4, [R92+URZ+0x288b0], R103 ;  /* 0x0288b0675c0075a7 */ /* 0x000f62000808017f */
[----:B------:R-:W-:Y:S01]  /*79c0*/  ULDC UR36, c[0x0][0x2f4] ;  /* 0x0000bd0000247ab9 */ /* 0x000fe20000000800 */
[----:B------:R-:W-:Y:S04]  /*79d0*/  BSSY B0, `(.L_x_7101) ;  /* 0x0000002000007945 */ /* 0x000fe80003800000 */
[----:B-----5:R-:W-:Y:S05]  /*79e0*/  @!P4 BRA `(.L_x_7102) ;  /* 0x0000012c000cc947 */ /* 0x020fea0003800000 */
.L_x_7373:
[----:B------:R-:W-:Y:S05]  /*79f0*/  BSYNC B0 ;  /* 0x0000000000007941 */ /* 0x000fea0003800000 */
.L_x_7101:
[----:B------:R-:W-:Y:S01]  /*7a00*/  ULDC.64 UR4, c[0x0][0x328] ;  /* 0x0000ca0000047ab9 */ /* 0x000fe20000000a00 */
[----:B------:R-:W-:Y:S01]  /*7a10*/  IMAD.IADD R98, R98, 0x1, -R153 ;  /* 0x0000000162627824 */ /* 0x000fe200078e0a99 */
[----:B------:R-:W-:Y:S01]  /*7a20*/  BSSY B0, `(.L_x_7103) ;  /* 0x0000020000007945 */ /* 0x000fe20003800000 */
[----:B------:R-:W-:Y:S02]  /*7a30*/  IMAD R100, R100, UR4, RZ ;  /* 0x0000000464647c24 */ /* 0x000fe4000f8e02ff */
[----:B01--4-:R-:W-:-:S04]  /*7a40*/  IMAD.WIDE.U32 R12, R101, UR4, RZ ;  /* 0x00000004650c7c25 */ /* 0x013fc8000f8e00ff */
[----:B------:R-:W-:Y:S01]  /*7a50*/  IMAD R101, R101, UR5, R100 ;  /* 0x0000000565657c24 */ /* 0x000fe2000f8e0264 */
[----:B------:R-:W-:Y:S02]  /*7a60*/  ULDC.64 UR4, c[0x0][0x338] ;  /* 0x0000ce0000047ab9 */ /* 0x000fe40000000a00 */
[----:B------:R-:W-:Y:S02]  /*7a70*/  IMAD R99, R99, UR4, RZ ;  /* 0x0000000463637c24 */ /* 0x000fe4000f8e02ff */
[----:B------:R-:W-:Y:S02]  /*7a80*/  IADD3 R13, R13, R101, RZ ;  /* 0x000000650d0d7210 */ /* 0x000fe40007ffe0ff */
[C---:B------:R-:W-:Y:S02]  /*7a90*/  IMAD R99, R102.reuse, UR5, R99 ;  /* 0x0000000566637c24 */ /* 0x040fe4000f8e0263 */
[----:B------:R-:W-:Y:S01]  /*7aa0*/  IMAD.WIDE.U32 R102, R102, UR4, R12 ;  /* 0x0000000466667c25 */ /* 0x000fe2000f8e000c */
[----:B------:R-:W-:-:S03]  /*7ab0*/  ULDC.64 UR4, c[0x0][0x330] ;  /* 0x0000cc0000047ab9 */ /* 0x000fc60000000a00 */
[----:B---3--:R-:W-:Y:S02]  /*7ac0*/  IMAD R11, R35, UR4, RZ ;  /* 0x00000004230b7c24 */ /* 0x008fe4000f8e02ff */
[----:B------:R-:W-:Y:S02]  /*7ad0*/  IMAD.IADD R103, R103, 0x1, R99 ;  /* 0x0000000167677824 */ /* 0x000fe400078e0263 */
[C---:B------:R-:W-:Y:S02]  /*7ae0*/  IMAD R11, R42.reuse, UR5, R11 ;  /* 0x000000052a0b7c24 */ /* 0x040fe4000f8e020b */
[----:B------:R-:W-:Y:S01]  /*7af0*/  IMAD.WIDE.U32 R12, R42, UR4, R102 ;  /* 0x000000042a0c7c25 */ /* 0x000fe2000f8e0066 */
[----:B------:R-:W-:-:S03]  /*7b00*/  ULDC.64 UR4, c[0x0][0x318] ;  /* 0x0000c60000047ab9 */ /* 0x000fc60000000a00 */
[----:B------:R-:W-:Y:S01]  /*7b10*/  IMAD.IADD R11, R13, 0x1, R11 ;  /* 0x000000010d0b7824 */ /* 0x000fe200078e020b */
[----:B------:R-:W-:-:S04]  /*7b20*/  LEA R48, P4, R12, UR4, 0x1 ;  /* 0x000000040c307c11 */ /* 0x000fc8000f8808ff */
[----:B------:R-:W-:Y:S01]  /*7b30*/  LEA.HI.X R11, R12, UR5, R11, 0x1, P4 ;  /* 0x000000050c0b7c11 */ /* 0x000fe2000a0f0c0b */
[----:B------:R0:W1:Y:S01]  /*7b40*/  SHFL.IDX PT, R47, R48, RZ, 0x181f ;  /* 0x00181fff302f7589 */ /* 0x00006200000e0000 */
[----:B------:R-:W-:-:S03]  /*7b50*/  ISETP.GE.AND P4, PT, R98, 0x1, PT ;  /* 0x000000016200780c */ /* 0x000fc60003f86270 */
[----:B------:R0:W3:Y:S10]  /*7b60*/  SHFL.IDX PT, R13, R11, RZ, 0x181f ;  /* 0x00181fff0b0d7589 */ /* 0x0000f400000e0000 */
[----:B0-----:R-:W-:Y:S05]  /*7b70*/  @!P4 BRA `(.L_x_7104) ;  /* 0x000000000028c947 */ /* 0x001fea0003800000 */
[----:B------:R-:W-:-:S13]  /*7b80*/  ISETP.GE.AND P4, PT, R16, UR36, PT ;  /* 0x0000002410007c0c */ /* 0x000fda000bf86270 */
[----:B-12---:R-:W-:-:S04]  /*7b90*/  @!P4 LEA R44, P5, R16, R47, 0x1 ;  /* 0x0000002f102cc211 */ /* 0x006fc800078a08ff */
[----:B---3--:R-:W-:Y:S02]  /*7ba0*/  @!P4 LEA.HI.X R45, R16, R13, R17, 0x1, P5 ;  /* 0x0000000d102dc211 */ /* 0x008fe400028f0c11 */
[----:B------:R-:W-:-:S13]  /*7bb0*/  ISETP.GE.AND P5, PT, R22, UR36, PT ;  /* 0x0000002416007c0c */ /* 0x000fda000bfa6270 */
[----:B------:R-:W-:-:S04]  /*7bc0*/  @!P5 LEA R46, P6, R22, R47, 0x1 ;  /* 0x0000002f162ed211 */ /* 0x000fc800078c08ff */
[----:B------:R-:W-:Y:S02]  /*7bd0*/  @!P5 LEA.HI.X R47, R22, R13, R2, 0x1, P6 ;  /* 0x0000000d162fd211 */ /* 0x000fe400030f0c02 */
[----:B------:R-:W0:Y:S04]  /*7be0*/  @!P4 LDS.128 R12, [R94+0x400] ;  /* 0x000400005e0cc984 */ /* 0x000e280000000c00 */
[----:B0-----:R-:W-:Y:S04]  /*7bf0*/  @!P4 ST.E.128 desc[UR38][R44.64], R12 ;  /* 0x0000000c2c00c985 */ /* 0x001fe8000c101d26 */
[----:B------:R-:W0:Y:S04]  /*7c00*/  @!P5 LDS.128 R12, [R94+0x4400] ;  /* 0x004400005e0cd984 */ /* 0x000e280000000c00 */
[----:B0-----:R0:W-:Y:S02]  /*7c10*/  @!P5 ST.E.128 desc[UR38][R46.64], R12 ;  /* 0x0000000c2e00d985 */ /* 0x0011e4000c101d26 */
.L_x_7104:
[----:B------:R-:W-:Y:S05]  /*7c20*/  BSYNC B0 ;  /* 0x0000000000007941 */ /* 0x000fea0003800000 */
.L_x_7103:
[----:B------:R-:W-:Y:S01]  /*7c30*/  ISETP.GE.AND P4, PT, R98, 0x21, PT ;  /* 0x000000216200780c */ /* 0x000fe20003f86270 */
[----:B0--3--:R0:W3:Y:S01]  /*7c40*/  SHFL.IDX PT, R13, R11, 0x1, 0x181f ;  /* 0x00381f000b0d7f89 */ /* 0x0090e200000e0000 */
[----:B------:R-:W-:Y:S03]  /*7c50*/  BSSY B0, `(.L_x_7105) ;  /* 0x000000d000007945 */ /* 0x000fe60003800000 */
[----:B-1----:R0:W1:Y:S08]  /*7c60*/  SHFL.IDX PT, R47, R48, 0x1, 0x181f ;  /* 0x00381f00302f7f89 */ /* 0x00207000000e0000 */
        /* <DEDUP_REMOVED lines=11> */
.L_x_7106:
[----:B------:R-:W-:Y:S05]  /*7d20*/  BSYNC B0 ;  /* 0x0000000000007941 */ /* 0x000fea0003800000 */
.L_x_7105:
        /* <DEDUP_REMOVED lines=15> */
.L_x_7108:
[----:B------:R-:W-:Y:S05]  /*7e20*/  BSYNC B0 ;  /* 0x0000000000007941 */ /* 0x000fea0003800000 */
.L_x_7107:
[----:B------:R-:W-:Y:S01]  /*7e30*/  ISETP.GE.AND P4, PT, R98, 0x61, PT ;  /* 0x000000616200780c */ /* 0x000fe20003f86270 */
[----:B------:R-:W4:Y:S01]  /*7e40*/  SHFL.IDX PT, R11, R11, 0x3, 0x181f ;  /* 0x00781f000b0b7f89 */ /* 0x000f2200000e0000 */
[----:B------:R-:W-:Y:S03]  /*7e50*/  BSSY B0, `(.L_x_7109) ;  /* 0x000000d000007945 */ /* 0x000fe60003800000 */
[----:B01----:R0:W1:Y:S08]  /*7e60*/  SHFL.IDX PT, R47, R48, 0x3, 0x181f ;  /* 0x00781f00302f7f89 */ /* 0x00307000000e0000 */
[----:B0-----:R-:W-:Y:S05]  /*7e70*/  @!P4 BRA `(.L_x_7110) ;  /* 0x000000000028c947 */ /* 0x001fea0003800000 */
[----:B------:R-:W-:-:S13]  /*7e80*/  ISETP.GE.AND P4, PT, R16, UR36, PT ;  /* 0x0000002410007c0c */ /* 0x000fda000bf86270 */
[----:B---3--:R-:W0:Y:S01]  /*7e90*/  @!P4 LDS.128 R12, [R94+0x3400] ;  /* 0x003400005e0cc984 */ /* 0x008e220000000c00 */
[----:B-12---:R-:W-:-:S04]  /*7ea0*/  @!P4 LEA R44, P5, R16, R47, 0x1 ;  /* 0x0000002f102cc211 */ /* 0x006fc800078a08ff */
[----:B----4-:R-:W-:Y:S02]  /*7eb0*/  @!P4 LEA.HI.X R45, R16, R11, R17, 0x1, P5 ;  /* 0x0000000b102dc211 */ /* 0x010fe400028f0c11 */
[----:B------:R-:W-:-:S13]  /*7ec0*/  ISETP.GE.AND P5, PT, R22, UR36, PT ;  /* 0x0000002416007c0c */ /* 0x000fda000bfa6270 */
[----:B------:R-:W-:-:S04]  /*7ed0*/  @!P5 LEA R46, P6, R22, R47, 0x1 ;  /* 0x0000002f162ed211 */ /* 0x000fc800078c08ff */
[----:B------:R-:W-:Y:S01]  /*7ee0*/  @!P5 LEA.HI.X R47, R22, R11, R2, 0x1, P6 ;  /* 0x0000000b162fd211 */ /* 0x000fe200030f0c02 */
[----:B0-----:R-:W-:Y:S04]  /*7ef0*/  @!P4 ST.E.128 desc[UR38][R44.64], R12 ;  /* 0x0000000c2c00c985 */ /* 0x001fe8000c101d26 */
[----:B------:R-:W0:Y:S04]  /*7f00*/  @!P5 LDS.128 R12, [R94+0x7400] ;  /* 0x007400005e0cd984 */ /* 0x000e280000000c00 */
[----:B0-----:R0:W-:Y:S02]  /*7f10*/  @!P5 ST.E.128 desc[UR38][R46.64], R12 ;  /* 0x0000000c2e00d985 */ /* 0x0011e4000c101d26 */
.L_x_7110:
[----:B------:R-:W-:Y:S05]  /*7f20*/  BSYNC B0 ;  /* 0x0000000000007941 */ /* 0x000fea0003800000 */
.L_x_7109:
[----:B------:R-:W-:Y:S01]  /*7f30*/  @!PT LDS RZ, [RZ] ;  /* 0x00000000fffff984 */ /* 0x000fe20000000800 */
[----:B------:R-:W-:Y:S01]  /*7f40*/  @!PT LDS RZ, [RZ] ;  /* 0x00000000fffff984 */ /* 0x000fe20000000800 */
[----:B------:R-:W-:Y:S01]  /*7f50*/  @!PT LDS RZ, [RZ] ;  /* 0x00000000fffff984 */ /* 0x000fe20000000800 */
[----:B------:R-:W-:Y:S01]  /*7f60*/  @!PT LDS RZ, [RZ] ;  /* 0x00000000fffff984 */ /* 0x000fe20000000800 */
[----:B------:R5:W-:Y:S06]  /*7f70*/  MEMBAR.ALL.CTA ;  /* 0x0000000000007992 */ /* 0x000bec0000008000 */
[----:B-----5:R-:W5:Y:S01]  /*7f80*/  FENCE.VIEW.ASYNC.S ;  /* 0x00000000000073c6 */ /* 0x020f620000000000 */
[----:B------:R-:W-:Y:S01]  /*7f90*/  @!P3 IADD3 R92, R92, 0x288c0, RZ ;  /* 0x000288c05c5cb810 */ /* 0x000fe20007ffe0ff */
[----:B------:R-:W-:Y:S01]  /*7fa0*/  VIADD R155, R155, 0x1 ;  /* 0x000000019b9b7836 */ /* 0x000fe20000000000 */
[----:B-----5:R0:W-:Y:S01]  /*7fb0*/  BAR.SYNC.DEFER_BLOCKING R97, 0x80 ;  /* 0x000200610000751d */ /* 0x0201e20000010000 */
[----:B------:R-:W-:-:S02]  /*7fc0*/  ISETP.NE.AND P4, PT, R93, RZ, PT ;  /* 0x000000ff5d00720c */ /* 0x000fc40003f85270 */
[----:B------:R-:W-:-:S04]  /*7fd0*/  @!P3 PRMT R92, RZ, 0x654, R92 ;  /* 0x00000654ff5cb816 */ /* 0x000fc8000000005c */
[----:B------:R0:W-:Y:S01]  /*7fe0*/  @!P3 SYNCS.ARRIVE.TRANS64.RED.A1T0 RZ, [R92+URZ], RZ ;  /* 0x000000ff5cffb9a7 */ /* 0x0001e2000810043f */
[----:B------:R-:W-:-:S04]  /*7ff0*/  ISETP.NE.AND P3, PT, R155, 0x2, PT ;  /* 0x000000029b00780c */ /* 0x000fc80003f65270 */
[----:B----4-:R-:W-:Y:S02]  /*8000*/  SEL R11, RZ, 0x1, P3 ;  /* 0x00000001ff0b7807 */ /* 0x010fe40001800000 */
[----:B------:R-:W-:Y:S02]  /*8010*/  SEL R155, R155, RZ, P3 ;  /* 0x000000ff9b9b7207 */ /* 0x000fe40001800000 */
[----:B------:R-:W-:Y:S01]  /*8020*/  LOP3.LUT R154, R154, R11, RZ, 0x3c, !PT ;  /* 0x0000000b9a9a7212 */ /* 0x000fe200078e3cff */
[----:B0-----:R-:W-:Y:S06]  /*8030*/  @P4 BRA `(.L_x_7111) ;  /* 0xffffff9c00d84947 */ /* 0x001fec000383ffff */
[----:B------:R-:W0:Y:S01]  /*8040*/  S2R R12, SR_TID.X ;  /* 0x00000000000c7919 */ /* 0x000e220000002100 */
[----:B------:R-:W-:Y:S02]  /*8050*/  PLOP3.LUT P0, PT, PT, PT, PT, 0x8, 0x0 ;  /* 0x000000000000781c */ /* 0x000fe40003f0e170 */
[----:B0-----:R-:W-:-:S04]  /*8060*/  SHF.R.U32.HI R12, RZ, 0x7, R12 ;  /* 0x00000007ff0c7819 */ /* 0x001fc8000001160c */
[----:B------:R-:W-:-:S13]  /*8070*/  ISETP.NE.AND P4, PT, R12, 0x1, PT ;  /* 0x000000010c00780c */ /* 0x000fda0003f85270 */
[----:B------:R-:W-:Y:S06]  /*8080*/  @!P4 BAR.ARV 0x9, 0x100 ;  /* 0x024400000000cb1d */ /* 0x000fec0000002000 */
.L_x_7009:
[----:B------:R-:W-:Y:S01]  /*8090*/  ISETP.GE.AND P2, PT, R96, 0x1, PT ;  /* 0x000000016000780c */ /* 0x000fe20003f46270 */
[----:B------:R-:W-:Y:S01]  /*80a0*/  IMAD.MOV.U32 R3, RZ, RZ, RZ ;  /* 0x000000ffff037224 */ /* 0x000fe200078e00ff */
[----:B------:R-:W-:Y:S01]  /*80b0*/  PLOP3.LUT P1, PT, PT, PT, PT, 0x80, 0x0 ;  /* 0x000000000000781c */ /* 0x000fe20003f2f070 */
[----:B------:R-:W-:Y:S01]  /*80c0*/  IMAD.MOV.U32 R0, RZ, RZ, RZ ;  /* 0x000000ffff007224 */ /* 0x000fe200078e00ff */
[----:B------:R-:W-:Y:S02]  /*80d0*/  MOV R151, RZ ;  /* 0x000000ff00977202 */ /* 0x000fe40000000f00 */
[----:B------:R-:W-:Y:S02]  /*80e0*/  CS2R R64, SRZ ;  /* 0x0000000000407805 */ /* 0x000fe4000001ff00 */
[----:B------:R-:W-:Y:S02]  /*80f0*/  CS2R R36, SRZ ;  /* 0x0000000000247805 */ /* 0x000fe4000001ff00 */
[----:B------:R-:W-:-:S02]  /*8100*/  CS2R R66, SRZ ;  /* 0x0000000000427805 */ /* 0x000fc4000001ff00 */
[----:B------:R-:W-:Y:S02]  /*8110*/  CS2R R38, SRZ ;  /* 0x0000000000267805 */ /* 0x000fe4000001ff00 */
[----:B------:R-:W-:Y:S02]  /*8120*/  CS2R R68, SRZ ;  /* 0x0000000000447805 */ /* 0x000fe4000001ff00 */
[----:B------:R-:W-:Y:S02]  /*8130*/  CS2R R34, SRZ ;  /* 0x0000000000227805 */ /* 0x000fe4000001ff00 */
[----:B------:R-:W-:Y:S02]  /*8140*/  CS2R R70, SRZ ;  /* 0x0000000000467805 */ /* 0x000fe4000001ff00 */
[----:B--2---:R-:W-:Y:S02]  /*8150*/  CS2R R44, SRZ ;  /* 0x00000000002c7805 */ /* 0x004fe4000001ff00 */
[----:B------:R-:W-:-:S02]  /*8160*/  CS2R R32, SRZ ;  /* 0x0000000000207805 */ /* 0x000fc4000001ff00 */
[----:B------:R-:W-:Y:S02]  /*8170*/  CS2R R72, SRZ ;  /* 0x0000000000487805 */ /* 0x000fe4000001ff00 */
[----:B------:R-:W-:Y:S02]  /*8180*/  CS2R R30, SRZ ;  /* 0x00000000001e7805 */ /* 0x000fe4000001ff00 */
[----:B------:R-:W-:Y:S02]  /*8190*/  CS2R R74, SRZ ;  /* 0x00000000004a7805 */ /* 0x000fe4000001ff00 */
[----:B------:R-:W-:Y:S02]  /*81a0*/  CS2R R76, SRZ ;  /* 0x00000000004c7805 */ /* 0x000fe4000001ff00 */
[----:B------:R-:W-:Y:S02]  /*81b0*/  CS2R R54, SRZ ;  /* 0x0000000000367805 */ /* 0x000fe4000001ff00 */
[----:B-1----:R-:W-:-:S02]  /*81c0*/  CS2R R46, SRZ ;  /* 0x00000000002e7805 */ /* 0x002fc4000001ff00 */
        /* <DEDUP_REMOVED lines=16> */
[----:B------:R-:W-:Y:S06]  /*82d0*/  @P0 BRA `(.L_x_7112) ;  /* 0x00000000000c0947 */ /* 0x000fec0003800000 */
[----:B------:R-:W0:Y:S01]  /*82e0*/  FENCE.VIEW.ASYNC.G ;  /* 0x00000000000073c6 */ /* 0x000e220000000100 */
[----:B------:R-:W-:Y:S05]  /*82f0*/  WARPSYNC.ALL ;  /* 0x0000000000007948 */ /* 0x000fea0003800000 */
[----:B0-----:R-:W-:Y:S06]  /*8300*/  BAR.ARV 0xc, 0x180 ;  /* 0x0306000000007b1d */ /* 0x001fec0000002000 */
.L_x_7112:
[----:B------:R-:W-:Y:S01]  /*8310*/  CS2R R10, SRZ ;  /* 0x00000000000a7805 */ /* 0x000fe2000001ff00 */
[----:B------:R-:W-:Y:S06]  /*8320*/  @!P2 BRA `(.L_x_7113) ;  /* 0x0000008c0054a947 */ /* 0x000fec0003800000 */
[----:B------:R-:W-:-:S03]  /*8330*/  UMOV UR4, 0xffffffff ;  /* 0xffffffff00047882 */ /* 0x000fc60000000000 */
[----:B------:R-:W-:Y:S05]  /*8340*/  BRA.DIV UR4, `(.L_x_7114) ;  /* 0x0000012204c87947 */ /* 0x000fea000b800000 */
[----:B------:R0:W1:Y:S02]  /*8350*/  SHFL.IDX PT, R194, R221, RZ, 0x1f ;  /* 0x00001fffddc27589 */ /* 0x00006400000e0000 */
.L_x_7376:
[----:B-1----:R-:W-:Y:S02]  /*8360*/  LEA.HI R0, R194, R194, RZ, 0x1 ;  /* 0x000000c2c2007211 */ /* 0x002fe400078f08ff */
[----:B------:R-:W-:Y:S02]  /*8370*/  LOP3.LUT P0, RZ, R211, 0x3ff, RZ, 0xc0, !PT ;  /* 0x000003ffd3ff7812 */ /* 0x000fe4000780c0ff */
[----:B------:R-:W-:Y:S02]  /*8380*/  LOP3.LUT R3, R0, 0x1e, RZ, 0xc0, !PT ;  /* 0x0000001e00037812 */ /* 0x000fe400078ec0ff */
[----:B------:R-:W-:-:S03]  /*8390*/  P2R R25, PR, RZ, 0x1 ;  /* 0x00000001ff197803 */ /* 0x000fc60000000000 */
[----:B------:R-:W-:-:S04]  /*83a0*/  IMAD.IADD R0, R194, 0x1, -R3 ;  /* 0x00000001c2007824 */ /* 0x000fc800078e0a03 */
[----:B------:R-:W-:-:S05]  /*83b0*/  IMAD R0, R0, 0x2000, R211 ;  /* 0x0000200000007824 */ /* 0x000fca00078e02d3 */
[----:B------:R-:W-:-:S04]  /*83c0*/  SHF.R.U32.HI R0, RZ, 0x4, R0 ;  /* 0x00000004ff007819 */ /* 0x000fc80000011600 */
[----:B------:R-:W-:Y:S01]  /*83d0*/  LOP3.LUT R26, R0, 0x3fff, RZ, 0xc0, !PT ;  /* 0x00003fff001a7812 */ /* 0x000fe200078ec0ff */
[----:B------:R-:W-:Y:S06]  /*83e0*/  @!P0 BRA `(.L_x_7115) ;  /* 0x0000000000408947 */ /* 0x000fec0003800000 */
[----:B------:R-:W-:Y:S01]  /*83f0*/  MOV R0, 0x0 ;  /* 0x0000000000007802 */ /* 0x000fe20000000f00 */
[----:B------:R-:W-:Y:S01]  /*8400*/  ULDC.64 UR4, c[0x4][0x138] ;  /* 0x01004e0000047ab9 */ /* 0x000fe20000000a00 */
[----:B------:R-:W-:Y:S01]  /*8410*/  ULDC.64 UR6, c[0x4][0x140] ;  /* 0x0100500000067ab9 */ /* 0x000fe20000000a00 */
[----:B------:R-:W-:Y:S01]  /*8420*/  MOV R4, UR4 ;  /* 0x0000000400047c02 */ /* 0x000fe20008000f00 */
[----:B------:R1:W2:Y:S01]  /*8430*/  LDC.64 R14, c[0x4][R0] ;  /* 0x01000000000e7b82 */ /* 0x0002a20000000a00 */
[----:B------:R-:W-:Y:S01]  /*8440*/  IMAD.U32 R5, RZ, RZ, UR5 ;  /* 0x00000005ff057e24 */ /* 0x000fe2000f8e00ff */
[----:B------:R-:W-:Y:S01]  /*8450*/  ULDC.64 UR4, c[0x4][0x68] ;  /* 0x01001a0000047ab9 */ /* 0x000fe20000000a00 */
[----:B------:R-:W-:Y:S01]  /*8460*/  IMAD.U32 R6, RZ, RZ, UR6 ;  /* 0x00000006ff067e24 */ /* 0x000fe2000f8e00ff */
[----:B------:R-:W-:Y:S01]  /*8470*/  MOV R10, UR4 ;  /* 0x00000004000a7c02 */ /* 0x000fe20008000f00 */
[----:B------:R-:W-:Y:S01]  /*8480*/  IMAD.U32 R7, RZ, RZ, UR7 ;  /* 0x00000007ff077e24 */ /* 0x000fe2000f8e00ff */
[----:B---3--:R-:W-:Y:S01]  /*8490*/  MOV R13, RZ ;  /* 0x000000ff000d7202 */ /* 0x008fe20000000f00 */
[----:B------:R-:W-:-:S02]  /*84a0*/  IMAD.U32 R11, RZ, RZ, UR5 ;  /* 0x00000005ff0b7e24 */ /* 0x000fc4000f8e00ff */
[----:B------:R-:W-:Y:S02]  /*84b0*/  IMAD.MOV.U32 R8, RZ, RZ, 0x70 ;  /* 0x00000070ff087424 */ /* 0x000fe400078e00ff */
[----:B-1----:R-:W-:-:S07]  /*84c0*/  IMAD.MOV.U32 R12, RZ, RZ, 0x1 ;  /* 0x00000001ff0c7424 */ /* 0x002fce00078e00ff */
[----:B------:R-:W-:-:S07]  /*84d0*/  LEPC R20, `(.L_x_7115) ;  /* 0x000000001014794e */ /* 0x000fce0000000000 */
[----:B0-2--5:R-:W-:Y:S05]  /*84e0*/  CALL.ABS.NOINC R14 ;  /* 0x000000000e007343 */ /* 0x025fea0003c00000 */
.L_x_7115:
[----:B------:R-:W-:Y:S02]  /*84f0*/  ULDC UR4, c[0x0][0x3f4] ;  /* 0x0000fd0000047ab9 */ /* 0x000fe40000000800 */
[----:B------:R-:W-:-:S13]  /*8500*/  ISETP.LT.AND P0, PT, RZ, UR4, PT ;  /* 0x00000004ff007c0c */ /* 0x000fda000bf01270 */
[----:B------:R-:W-:Y:S05]  /*8510*/  @P0 BRA `(.L_x_7116) ;  /* 0x00000000003c0947 */ /* 0x000fea0003800000 */
[----:B------:R-:W-:-:S04]  /*8520*/  LEA.HI R0, R207, R207, RZ, 0x1 ;  /* 0x000000cfcf007211 */ /* 0x000fc800078f08ff */
[----:B------:R-:W-:-:S05]  /*8530*/  LOP3.LUT R0, R0, 0xfffffffe, RZ, 0xc0, !PT ;  /* 0xfffffffe00007812 */ /* 0x000fca00078ec0ff */
[----:B------:R-:W-:-:S05]  /*8540*/  IMAD.IADD R0, R207, 0x1, -R0 ;  /* 0x00000001cf007824 */ /* 0x000fca00078e0a00 */
[----:B------:R-:W-:-:S04]  /*8550*/  SHF.L.U32 R3, R0, 0x1f, RZ ;  /* 0x0000001f00037819 */ /* 0x000fc800000006ff */
[----:B------:R1:W2:Y:S03]  /*8560*/  SYNCS.PHASECHK.TRANS64.TRYWAIT P0, [R156+URZ+0x28800], R3 ;  /* 0x028800039c0075a7 */ /* 0x0002a6000800017f */
[----:B--2---:R-:W-:Y:S05]  /*8570*/  @!P0 NANOSLEEP.SYNCS 0x989680 ;  /* 0x009896800000895d */ /* 0x004fea0003900000 */
[----:B------:R-:W2:Y:S01]  /*8580*/  @!P0 SYNCS.PHASECHK.TRANS64 P0, [R156+URZ+0x28800], R3 ;  /* 0x028800039c0085a7 */ /* 0x000ea2000800007f */
[----:B------:R-:W-:Y:S04]  /*8590*/  BSSY B0, `(.L_x_7117) ;  /* 0x0000006000007945 */ /* 0x000fe80003800000 */
[----:B--2---:R-:W-:Y:S05]  /*85a0*/  @P0 BRA `(.L_x_7118) ;  /* 0x0000000000100947 */ /* 0x004fea0003800000 */
.L_x_7119:
[----:B--2---:R2:W4:Y:S02]  /*85b0*/  SYNCS.PHASECHK.TRANS64.TRYWAIT P0, [R156+URZ+0x28800], R3 ;  /* 0x028800039c0075a7 */ /* 0x004524000800017f */
[----:B----4-:R-:W-:Y:S05]  /*85c0*/  @!P0 NANOSLEEP.SYNCS 0x989680 ;  /* 0x009896800000895d */ /* 0x010fea0003900000 */
[----:B------:R-:W4:Y:S02]  /*85d0*/  @!P0 SYNCS.PHASECHK.TRANS64 P0, [R156+URZ+0x28800], R3 ;  /* 0x028800039c0085a7 */ /* 0x000f24000800007f */
[----:B----4-:R-:W-:Y:S05]  /*85e0*/  @!P0 BRA `(.L_x_7119) ;  /* 0xfffffffc00f08947 */ /* 0x010fea000383ffff */
.L_x_7118:
[----:B------:R-:W-:Y:S05]  /*85f0*/  BSYNC B0 ;  /* 0x0000000000007941 */ /* 0x000fea0003800000 */
.L_x_7117:
[----:B------:R-:W-:Y:S05]  /*8600*/  BRA `(.L_x_7120) ;  /* 0x0000003400f07947 */ /* 0x000fea0003800000 */
.L_x_7116:
[----:B-----5:R-:W-:Y:S01]  /*8610*/  SHF.R.S32.HI R0, RZ, 0x1f, R24 ;  /* 0x0000001fff007819 */ /* 0x020fe20000011418 */
[----:B------:R-:W-:Y:S01]  /*8620*/  ULDC.64 UR4, c[0x0][0x3f8] ;  /* 0x0000fe0000047ab9 */ /* 0x000fe20000000a00 */
[----:B------:R-:W-:Y:S01]  /*8630*/  ULDC.64 UR6, c[0x0][0x408] ;  /* 0x0001020000067ab9 */ /* 0x000fe20000000a00 */
[----:B------:R-:W-:Y:S01]  /*8640*/  ISETP.NE.AND P2, PT, R25, RZ, PT ;  /* 0x000000ff1900720c */ /* 0x000fe20003f45270 */
[----:B------:R-:W-:-:S04]  /*8650*/  IMAD.WIDE.U32 R4, R24, UR4, RZ ;  /* 0x0000000418047c25 */ /* 0x000fc8000f8e00ff */
[C---:B------:R-:W-:Y:S02]  /*8660*/  IMAD R3, R0.reuse, UR4, RZ ;  /* 0x0000000400037c24 */ /* 0x040fe4000f8e02ff */
[----:B------:R-:W-:Y:S02]  /*8670*/  IMAD R7, R0, UR6, RZ ;  /* 0x0000000600077c24 */ /* 0x000fe4000f8e02ff */
[C---:B------:R-:W-:Y:S01]  /*8680*/  IMAD R3, R24.reuse, UR5, R3 ;  /* 0x0000000518037c24 */ /* 0x040fe2000f8e0203 */
[----:B------:R-:W-:Y:S01]  /*8690*/  ULDC.64 UR4, c[0x0][0x3e8] ;  /* 0x0000fa0000047ab9 */ /* 0x000fe20000000a00 */
[----:B------:R-:W-:-:S04]  /*86a0*/  IMAD.WIDE.U32 R28, R24, UR6, RZ ;  /* 0x00000006181c7c25 */ /* 0x000fc8000f8e00ff */
[----:B------:R-:W-:Y:S01]  /*86b0*/  IMAD R7, R24, UR7, R7 ;  /* 0x0000000718077c24 */ /* 0x000fe2000f8e0207 */
[----:B------:R-:W-:Y:S01]  /*86c0*/  ULDC.64 UR6, c[0x0][0x400] ;  /* 0x0001000000067ab9 */ /* 0x000fe20000000a00 */
[----:B------:R-:W-:Y:S01]  /*86d0*/  IMAD.IADD R25, R3, 0x1, R5 ;  /* 0x0000000103197824 */ /* 0x000fe200078e0205 */
[----:B------:R-:W-:Y:S01]  /*86e0*/  LEA R24, P0, R4, UR4, 0x1 ;  /* 0x0000000404187c11 */ /* 0x000fe2000f8008ff */
[----:B------:R-:W-:Y:S01]  /*86f0*/  IMAD.IADD R3, R7, 0x1, R29 ;  /* 0x0000000107037824 */ /* 0x000fe200078e021d */
[----:B------:R-:W-:Y:S02]  /*8700*/  LEA R27, P1, R28, UR6, 0x1 ;  /* 0x000000061c1b7c11 */ /* 0x000fe4000f8208ff */
[----:B------:R-:W-:Y:S02]  /*8710*/  LEA.HI.X R25, R4, UR5, R25, 0x1, P0 ;  /* 0x0000000504197c11 */ /* 0x000fe400080f0c19 */
[----:B------:R-:W-:Y:S01]  /*8720*/  LEA.HI.X R28, R28, UR7, R3, 0x1, P1 ;  /* 0x000000071c1c7c11 */ /* 0x000fe200088f0c03 */
[----:B------:R-:W-:Y:S08]  /*8730*/  @!P2 BRA `(.L_x_7121) ;  /* 0x000000000040a947 */ /* 0x000ff00003800000 */
[----:B------:R-:W-:Y:S01]  /*8740*/  MOV R0, 0x0 ;  /* 0x0000000000007802 */ /* 0x000fe20000000f00 */
[----:B------:R-:W-:Y:S01]  /*8750*/  ULDC.64 UR4, c[0x4][0x138] ;  /* 0x01004e0000047ab9 */ /* 0x000fe20000000a00 */
[----:B------:R-:W-:Y:S01]  /*8760*/  ULDC.64 UR6, c[0x4][0x68] ;  /* 0x01001a0000067ab9 */ /* 0x000fe20000000a00 */
[----:B------:R-:W-:Y:S01]  /*8770*/  MOV R4, UR4 ;  /* 0x0000000400047c02 */ /* 0x000fe20008000f00 */
[----:B------:R1:W2:Y:S01]  /*8780*/  LDC.64 R14, c[0x4][R0] ;  /* 0x01000000000e7b82 */ /* 0x0002a20000000a00 */
[----:B------:R-:W-:Y:S01]  /*8790*/  IMAD.U32 R5, RZ, RZ, UR5 ;  /* 0x00000005ff057e24 */ /* 0x000fe2000f8e00ff */
[----:B------:R-:W-:Y:S01]  /*87a0*/  ULDC.64 UR4, c[0x4][0x140] ;  /* 0x0100500000047ab9 */ /* 0x000fe20000000a00 */
[----:B------:R-:W-:Y:S01]  /*87b0*/  MOV R10, UR6 ;  /* 0x00000006000a7c02 */ /* 0x000fe20008000f00 */
[----:B------:R-:W-:Y:S01]  /*87c0*/  IMAD.U32 R6, RZ, RZ, UR4 ;  /* 0x00000004ff067e24 */ /* 0x000fe2000f8e00ff */
[----:B---3--:R-:W-:Y:S01]  /*87d0*/  MOV R13, RZ ;  /* 0x000000ff000d7202 */ /* 0x008fe20000000f00 */
[----:B------:R-:W-:-:S02]  /*87e0*/  IMAD.U32 R7, RZ, RZ, UR5 ;  /* 0x00000005ff077e24 */ /* 0x000fc4000f8e00ff */
[----:B------:R-:W-:Y:S02]  /*87f0*/  IMAD.U32 R11, RZ, RZ, UR7 ;  /* 0x00000007ff0b7e24 */ /* 0x000fe4000f8e00ff */
[----:B------:R-:W-:Y:S02]  /*8800*/  IMAD.MOV.U32 R8, RZ, RZ, 0x70 ;  /* 0x00000070ff087424 */ /* 0x000fe400078e00ff */
[----:B-1----:R-:W-:-:S07]  /*8810*/  IMAD.MOV.U32 R12, RZ, RZ, 0x1 ;  /* 0x00000001ff0c7424 */ /* 0x002fce00078e00ff */
[----:B------:R-:W-:-:S07]  /*8820*/  LEPC R20, `(.L_x_7121) ;  /* 0x000000001014794e */ /* 0x000fce0000000000 */
[----:B0-2---:R-:W-:Y:S05]  /*8830*/  CALL.ABS.NOINC R14 ;  /* 0x000000000e007343 */ /* 0x005fea0003c00000 */
.L_x_7121:
[----:B------:R-:W-:Y:S01]  /*8840*/  ULDC.U8 UR4, c[0x0][0x410] ;  /* 0x0001040000047ab9 */ /* 0x000fe20000000000 */
[----:B------:R-:W-:Y:S01]  /*8850*/  BSSY B0, `(.L_x_7122) ;  /* 0x000034f000007945 */ /* 0x000fe20003800000 */
[----:B------:R-:W-:Y:S01]  /*8860*/  ISETP.NE.AND P0, PT, RZ, UR4, PT ;  /* 0x00000004ff007c0c */ /* 0x000fe2000bf05270 */
[----:B------:R-:W-:-:S12]  /*8870*/  IMAD R5, R41, 0x80, R153 ;  /* 0x0000008029057824 */ /* 0x000fd800078e0299 */
[----:B------:R-:W-:Y:S05]  /*8880*/  @!P0 BRA `(.L_x_7123) ;  /* 0x0000001800888947 */ /* 0x000fea0003800000 */
[----:B------:R-:W-:-:S03]  /*8890*/  UMOV UR4, 0xffffffff ;  /* 0xffffffff00047882 */ /* 0x000fc60000000000 */
[----:B------:R-:W-:Y:S05]  /*88a0*/  BRA.DIV UR4, `(.L_x_7124) ;  /* 0x0000011e049c7947 */ /* 0x000fea000b800000 */
[----:B------:R1:W2:Y:S04]  /*88b0*/  SHFL.IDX PT, R0, R25, RZ, 0x181f ;  /* 0x00181fff19007589 */ /* 0x0002a800000e0000 */
[----:B------:R1:W4:Y:S04]  /*88c0*/  SHFL.IDX PT, R3, R24, RZ, 0x181f ;  /* 0x00181fff18037589 */ /* 0x00032800000e0000 */
[----:B------:R1:W0:Y:S04]  /*88d0*/  SHFL.IDX PT, R4, R28, RZ, 0x181f ;  /* 0x00181fff1c047589 */ /* 0x00022800000e0000 */
[----:B------:R1:W0:Y:S02]  /*88e0*/  SHFL.IDX PT, R14, R27, RZ, 0x181f ;  /* 0x00181fff1b0e7589 */ /* 0x00022400000e0000 */
.L_x_7382:
[----:B------:R-:W-:Y:S01]  /*88f0*/  ULDC UR4, c[0x0][0x448] ;  /* 0x0001120000047ab9 */ /* 0x000fe20000000800 */
[----:B------:R-:W-:Y:S01]  /*8900*/  LEA.HI R6, R207, R207, RZ, 0x1 ;  /* 0x000000cfcf067211 */ /* 0x000fe200078f08ff */
[----:B------:R-:W-:Y:S01]  /*8910*/  IMAD R30, R95, UR4, RZ ;  /* 0x000000045f1e7c24 */ /* 0x000fe2000f8e02ff */
[----:B------:R-:W-:Y:S01]  /*8920*/  BSSY B1, `(.L_x_7125) ;  /* 0x000001f000017945 */ /* 0x000fe20003800000 */
[----:B------:R-:W-:Y:S02]  /*8930*/  CS2R R8, SRZ ;  /* 0x0000000000087805 */ /* 0x000fe4000001ff00 */
[----:B------:R-:W-:Y:S02]  /*8940*/  LOP3.LUT R6, R6, 0xfffffffe, RZ, 0xc0, !PT ;  /* 0xfffffffe06067812 */ /* 0x000fe400078ec0ff */
[----:B------:R-:W-:Y:S02]  /*8950*/  CS2R R10, SRZ ;  /* 0x00000000000a7805 */ /* 0x000fe4000001ff00 */
[----:B------:R-:W-:-:S02]  /*8960*/  ISETP.GE.AND P0, PT, R5, R30, PT ;  /* 0x0000001e0500720c */ /* 0x000fc40003f06270 */
[----:B---3--:R-:W-:Y:S01]  /*8970*/  CS2R R12, SRZ ;  /* 0x00000000000c7805 */ /* 0x008fe2000001ff00 */
[----:B------:R-:W-:Y:S01]  /*8980*/  IMAD.IADD R5, R207, 0x1, -R6 ;  /* 0x00000001cf057824 */ /* 0x000fe200078e0a06 */
[----:B------:R-:W-:-:S04]  /*8990*/  CS2R R6, SRZ ;  /* 0x0000000000067805 */ /* 0x000fc8000001ff00 */
[----:B------:R-:W-:-:S05]  /*89a0*/  SHF.L.U32 R5, R5, 0x1f, RZ ;  /* 0x0000001f05057819 */ /* 0x000fca00000006ff */
[----:B------:R-:W-:Y:S05]  /*89b0*/  @P0 BRA `(.L_x_7126) ;  /* 0x0000000000540947 */ /* 0x000fea0003800000 */
[----:B------:R-:W-:Y:S01]  /*89c0*/  ULDC UR4, c[0x0][0x3f4] ;  /* 0x0000fd0000047ab9 */ /* 0x000fe20000000800 */
[----:B------:R-:W-:Y:S02]  /*89d0*/  CS2R R12, SRZ ;  /* 0x00000000000c7805 */ /* 0x000fe4000001ff00 */
[----:B------:R-:W-:Y:S02]  /*89e0*/  ISETP.GE.AND P4, PT, R18, UR4, PT ;  /* 0x0000000412007c0c */ /* 0x000fe4000bf86270 */
[----:B------:R-:W-:Y:S02]  /*89f0*/  CS2R R8, SRZ ;  /* 0x0000000000087805 */ /* 0x000fe4000001ff00 */
[----:B------:R-:W-:-:S09]  /*8a00*/  ISETP.GE.AND P5, PT, R23, UR4, PT ;  /* 0x0000000417007c0c */ /* 0x000fd2000bfa6270 */
[C---:B-1----:R-:W-:Y:S01]  /*8a10*/  @!P4 IMAD.SHL.U32 R24, R18.reuse, 0x2, RZ ;  /* 0x000000021218c824 */ /* 0x042fe200078e00ff */
[----:B------:R-:W-:-:S03]  /*8a20*/  @!P4 SHF.L.U64.HI R7, R18, 0x1, R19 ;  /* 0x000000011207c819 */ /* 0x000fc60000010213 */
[C---:B----4-:R-:W-:Y:S02]  /*8a30*/  @!P5 IADD3 R28, P2, R3.reuse, R214, RZ ;  /* 0x000000d6031cd210 */ /* 0x050fe40007f5e0ff */
[-C--:B------:R-:W-:Y:S02]  /*8a40*/  @!P4 IADD3 R20, P0, R3, R24.reuse, RZ ;  /* 0x000000180314c210 */ /* 0x080fe40007f1e0ff */
[C---:B0-----:R-:W-:Y:S02]  /*8a50*/  @!P4 IADD3 R24, P1, R14.reuse, R24, RZ ;  /* 0x000000180e18c210 */ /* 0x041fe40007f3e0ff */
[----:B------:R-:W-:Y:S01]  /*8a60*/  @!P5 IADD3 R14, P3, R14, R214, RZ ;  /* 0x000000d60e0ed210 */ /* 0x000fe20007f7e0ff */
[--C-:B--2---:R-:W-:Y:S01]  /*8a70*/  @!P4 IMAD.X R21, R0, 0x1, R7.reuse, P0 ;  /* 0x000000010015c824 */ /* 0x104fe200000e0607 */
[----:B------:R-:W-:Y:S01]  /*8a80*/  CS2R R10, SRZ ;  /* 0x00000000000a7805 */ /* 0x000fe2000001ff00 */
[----:B------:R-:W-:Y:S01]  /*8a90*/  @!P4 IMAD.X R25, R4, 0x1, R7, P1 ;  /* 0x000000010419c824 */ /* 0x000fe200008e0607 */
[----:B------:R-:W-:-:S02]  /*8aa0*/  CS2R R6, SRZ ;  /* 0x0000000000067805 */ /* 0x000fc4000001ff00 */
[----:B------:R-:W-:Y:S01]  /*8ab0*/  @!P5 IADD3.X R29, R0, R213, RZ, P2, !PT ;  /* 0x000000d5001dd210 */ /* 0x000fe200017fe4ff */
[----:B------:R-:W-:Y:S01]  /*8ac0*/  @!P5 IMAD.X R15, R4, 0x1, R213, P3 ;  /* 0x00000001040fd824 */ /* 0x000fe200018e06d5 */
[----:B------:R3:W5:Y:S04]  /*8ad0*/  @!P4 LD.E.64 R10, desc[UR38][R20.64] ;  /* 0x00000026140ac980 */ /* 0x000768000c101b00 */
[----:B------:R3:W5:Y:S04]  /*8ae0*/  @!P5 LD.E.64 R12, desc[UR38][R28.64] ;  /* 0x000000261c0cd980 */ /* 0x000768000c101b00 */
[----:B------:R3:W5:Y:S04]  /*8af0*/  @!P5 LD.E.64 R8, desc[UR38][R14.64] ;  /* 0x000000260e08d980 */ /* 0x000768000c101b00 */
[----:B------:R3:W5:Y:S02]  /*8b00*/  @!P4 LD.E.64 R6, desc[UR38][R24.64] ;  /* 0x000000261806c980 */ /* 0x000764000c101b00 */
.L_x_7126:
[----:B------:R-:W-:Y:S05]  /*8b10*/  BSYNC B1 ;  /* 0x0000000000017941 */ /* 0x000fea0003800000 */
.L_x_7125:
[----:B------:R-:W4:Y:S01]  /*8b20*/  SYNCS.PHASECHK.TRANS64.TRYWAIT P0, [R156+URZ+0x28800], R5 ;  /* 0x028800059c0075a7 */ /* 0x000f22000800017f */
[----:B--2---:R-:W-:Y:S01]  /*8b30*/  IMAD R0, R41, -0x80, R30 ;  /* 0xffffff8029007824 */ /* 0x004fe200078e021e */
[--C-:B-1-3-5:R-:W-:Y:S01]  /*8b40*/  SHF.R.U64 R24, R12, 0x10, R13.reuse ;  /* 0x000000100c187819 */ /* 0x12afe2000000120d */
[--C-:B------:R-:W-:Y:S01]  /*8b50*/  IMAD.MOV.U32 R15, RZ, RZ, R13.reuse ;  /* 0x000000ffff0f7224 */ /* 0x100fe200078e000d */
[----:B------:R-:W-:Y:S01]  /*8b60*/  SHF.R.U32.HI R25, RZ, 0x10, R13 ;  /* 0x00000010ff197819 */ /* 0x000fe2000001160d */
[----:B0-----:R-:W-:Y:S01]  /*8b70*/  IMAD.MOV.U32 R14, RZ, RZ, R11 ;  /* 0x000000ffff0e7224 */ /* 0x001fe200078e000b */
[----:B----4-:R-:W-:Y:S01]  /*8b80*/  MOV R3, R10 ;  /* 0x0000000a00037202 */ /* 0x010fe20000000f00 */
[----:B------:R-:W-:Y:S01]  /*8b90*/  IMAD.MOV.U32 R4, RZ, RZ, R7 ;  /* 0x000000ffff047224 */ /* 0x000fe200078e0007 */
[----:B------:R-:W-:Y:S01]  /*8ba0*/  SHF.R.U64 R20, R10, 0x10, R11 ;  /* 0x000000100a147819 */ /* 0x000fe2000000120b */
[----:B------:R-:W-:Y:S01]  /*8bb0*/  IMAD.MOV.U32 R10, RZ, RZ, R12 ;  /* 0x000000ffff0a7224 */ /* 0x000fe200078e000c */
[----:B------:R-:W-:Y:S01]  /*8bc0*/  MOV R13, R6 ;  /* 0x00000006000d7202 */ /* 0x000fe20000000f00 */
[----:B------:R-:W-:Y:S01]  /*8bd0*/  BSSY B1, `(.L_x_7127) ;  /* 0x0000012000017945 */ /* 0x000fe20003800000 */
[--C-:B------:R-:W-:Y:S01]  /*8be0*/  SHF.R.U64 R27, R6, 0x10, R7.reuse ;  /* 0x00000010061b7819 */ /* 0x100fe20000001207 */
[----:B------:R-:W-:Y:S01]  /*8bf0*/  IMAD.MOV.U32 R6, RZ, RZ, R8 ;  /* 0x000000ffff067224 */ /* 0x000fe200078e0008 */
[----:B------:R-:W-:Y:S01]  /*8c00*/  SHF.R.U32.HI R28, RZ, 0x10, R7 ;  /* 0x00000010ff1c7819 */ /* 0x000fe20000011607 */
[----:B------:R-:W-:Y:S01]  /*8c10*/  IMAD.MOV.U32 R7, RZ, RZ, R9 ;  /* 0x000000ffff077224 */ /* 0x000fe200078e0009 */
[----:B------:R-:W-:-:S02]  /*8c20*/  SHF.R.U32.HI R21, RZ, 0x10, R11 ;  /* 0x00000010ff157819 */ /* 0x000fc4000001160b */
[----:B------:R-:W-:Y:S02]  /*8c30*/  VIMNMX R0, R0, 0x80, PT ;  /* 0x0000008000007848 */ /* 0x000fe40003fe0100 */
[--C-:B------:R-:W-:Y:S02]  /*8c40*/  SHF.R.U64 R29, R8, 0x10, R9.reuse ;  /* 0x00000010081d7819 */ /* 0x100fe40000001209 */
[----:B------:R-:W-:Y:S02]  /*8c50*/  SHF.R.U32.HI R30, RZ, 0x10, R9 ;  /* 0x00000010ff1e7819 */ /* 0x000fe40000011609 */
[----:B------:R-:W-:Y:S02]  /*8c60*/  PRMT R11, R3, 0x5410, R14 ;  /* 0x00005410030b7816 */ /* 0x000fe4000000000e */
[----:B------:R-:W-:Y:S02]  /*8c70*/  PRMT R12, R20, 0x5410, R21 ;  /* 0x00005410140c7816 */ /* 0x000fe40000000015 */
[----:B------:R-:W-:-:S02]  /*8c80*/  PRMT R3, R10, 0x5410, R15 ;  /* 0x000054100a037816 */ /* 0x000fc4000000000f */
[----:B------:R-:W-:Y:S02]  /*8c90*/  PRMT R8, R24, 0x5410, R25 ;  /* 0x0000541018087816 */ /* 0x000fe40000000019 */
[----:B------:R-:W-:Y:S02]  /*8ca0*/  ISETP.GE.AND P1, PT, R153, R0, PT ;  /* 0x000000009900720c */ /* 0x000fe40003f26270 */
[----:B------:R-:W-:Y:S02]  /*8cb0*/  PRMT R13, R13, 0x5410, R4 ;  /* 0x000054100d0d7816 */ /* 0x000fe40000000004 */
[----:B------:R-:W-:Y:S02]  /*8cc0*/  PRMT R14, R27, 0x5410, R28 ;  /* 0x000054101b0e7816 */ /* 0x000fe4000000001c */
[----:B------:R-:W-:Y:S01]  /*8cd0*/  PRMT R9, R6, 0x5410, R7 ;  /* 0x0000541006097816 */ /* 0x000fe20000000007 */
[----:B------:R-:W-:Y:S06]  /*8ce0*/  @!P0 BRA `(.L_x_7128) ;  /* 0x0000011800fc8947 */ /* 0x000fec0003800000 */
.L_x_7383:
[----:B------:R-:W-:Y:S05]  /*8cf0*/  BSYNC B1 ;  /* 0x0000000000017941 */ /* 0x000fea0003800000 */
.L_x_7127:
[----:B------:R-:W-:Y:S01]  /*8d00*/  BSSY B1, `(.L_x_7129) ;  /* 0x0000056000017945 */ /* 0x000fe20003800000 */
[----:B------:R-:W-:-:S03]  /*8d10*/  PRMT R10, R29, 0x5410, R30 ;  /* 0x000054101d0a7816 */ /* 0x000fc6000000001e */
[----:B------:R-:W-:Y:S05]  /*8d20*/  @P1 BRA `(.L_x_7130) ;  /* 0x00000004004c1947 */ /* 0x000fea0003800000 */
[----:B------:R-:W1:Y:S01]  /*8d30*/  LDC R4, c[0x0][0x3f4] ;  /* 0x0000fd00ff047b82 */ /* 0x000e620000000800 */
[----:B------:R-:W-:Y:S01]  /*8d40*/  BSSY B2, `(.L_x_7131) ;  /* 0x000002a000027945 */ /* 0x000fe20003800000 */
[-C--:B-1----:R-:W-:Y:S02]  /*8d50*/  ISETP.GE.AND P0, PT, R18, R4.reuse, PT ;  /* 0x000000041200720c */ /* 0x082fe40003f06270 */
[----:B------:R-:W-:-:S11]  /*8d60*/  ISETP.GE.AND P1, PT, R23, R4, PT ;  /* 0x000000041700720c */ /* 0x000fd60003f26270 */
[----:B------:R-:W-:Y:S05]  /*8d70*/  @P0 BRA `(.L_x_7132) ;  /* 0x0000000000980947 */ /* 0x000fea0003800000 */
[----:B0-----:R-:W0:Y:S01]  /*8d80*/  LDS.128 R4, [R200] ;  /* 0x00000000c8047984 */ /* 0x001e220000000c00 */
        /* <DEDUP_REMOVED lines=8> */
[CC--:B------:R-:W-:Y:S01]  /*8e10*/  FMUL.FTZ R30, R4.reuse, R28.reuse ;  /* 0x0000001c041e7220 */ /* 0x0c0fe20000410000 */
[----:B------:R-:W-:Y:S01]  /*8e20*/  FMUL.FTZ R31, R4, R25 ;  /* 0x00000019041f7220 */ /* 0x000fe20000410000 */
        /* <DEDUP_REMOVED lines=27> */
.L_x_7132:
[----:B------:R-:W-:Y:S05]  /*8fe0*/  BSYNC B2 ;  /* 0x0000000000027941 */ /* 0x000fea0003800000 */
.L_x_7131:
        /* <DEDUP_REMOVED lines=39> */
.L_x_7130:
[----:B------:R-:W-:Y:S05]  /*9260*/  BSYNC B1 ;  /* 0x0000000000017941 */ /* 0x000fea0003800000 */
.L_x_7129:
[----:B------:R-:W-:Y:S01]  /*9270*/  ISETP.GE.AND P0, PT, R220, R0, PT ;  /* 0x00000000dc00720c */ /* 0x000fe20003f06270 */
[----:B------:R-:W-:-:S12]  /*9280*/  BSSY B1, `(.L_x_7133) ;  /* 0x0000055000017945 */ /* 0x000fd80003800000 */
[----:B------:R-:W-:Y:S05]  /*9290*/  @P0 BRA `(.L_x_7134) ;  /* 0x00000004004c0947 */ /* 0x000fea0003800000 */
[----:B-12---:R-:W1:Y:S01]  /*92a0*/  LDC R4, c[0x0][0x3f4] ;  /* 0x0000fd00ff047b82 */ /* 0x006e620000000800 */
[----:B------:R-:W-:Y:S01]  /*92b0*/  BSSY B2, `(.L_x_7135) ;  /* 0x000002a000027945 */ /* 0x000fe20003800000 */
[-C--:B-1----:R-:W-:Y:S02]  /*92c0*/  ISETP.GE.AND P0, PT, R18, R4.reuse, PT ;  /* 0x000000041200720c */ /* 0x082fe40003f06270 */
[----:B------:R-:W-:-:S11]  /*92d0*/  ISETP.GE.AND P1, PT, R23, R4, PT ;  /* 0x000000041700720c */ /* 0x000fd60003f26270 */
        /* <DEDUP_REMOVED lines=39> */
.L_x_7136:
[----:B------:R-:W-:Y:S05]  /*9550*/  BSYNC B2 ;  /* 0x0000000000027941 */ /* 0x000fea0003800000 */
.L_x_7135:
        /* <DEDUP_REMOVED lines=39> */
.L_x_7134:
[----:B------:R-:W-:Y:S05]  /*97d0*/  BSYNC B1 ;  /* 0x0000000000017941 */ /* 0x000fea0003800000 */
.L_x_7133:
[----:B------:R-:W-:Y:S01]  /*97e0*/  ISETP.GE.AND P0, PT, R219, R0, PT ;  /* 0x00000000db00720c */ /* 0x000fe20003f06270 */
[----:B------:R-:W-:-:S12]  /*97f0*/  BSSY B1, `(.L_x_7137) ;  /* 0x0000055000017945 */ /* 0x000fd80003800000 */
[----:B------:R-:W-:Y:S05]  /*9800*/  @P0 BRA `(.L_x_7138) ;  /* 0x00000004004c0947 */ /* 0x000fea0003800000 */
[----:B-123--:R-:W1:Y:S01]  /*9810*/  LDC R4, c[0x0][0x3f4] ;  /* 0x0000fd00ff047b82 */ /* 0x00ee620000000800 */
        /* <DEDUP_REMOVED lines=42> */
.L_x_7140:
[----:B------:R-:W-:Y:S05]  /*9ac0*/  BSYNC B2 ;  /* 0x0000000000027941 */ /* 0x000fea0003800000 */
.L_x_7139:
        /* <DEDUP_REMOVED lines=39> */
.L_x_7138:
[----:B------:R-:W-:Y:S05]  /*9d40*/  BSYNC B1 ;  /* 0x0000000000017941 */ /* 0x000fea0003800000 */
.L_x_7137:
[----:B------:R-:W-:-:S13]  /*9d50*/  ISETP.GE.AND P0, PT, R218, R0, PT ;  /* 0x00000000da00720c */ /* 0x000fda0003f06270 */
[----:B------:R-:W-:Y:S05]  /*9d60*/  @P0 BRA `(.L_x_7141) ;  /* 0x0000001c00f40947 */ /* 0x000fea0003800000 */
[----:B------:R-:W5:Y:S01]  /*9d70*/  LDC R0, c[0x0][0x3f4] ;  /* 0x0000fd00ff007b82 */ /* 0x000f620000000800 */
[----:B------:R-:W-:Y:S01]  /*9d80*/  BSSY B1, `(.L_x_7142) ;  /* 0x000002a000017945 */ /* 0x000fe20003800000 */
[-C--:B-----5:R-:W-:Y:S02]  /*9d90*/  ISETP.GE.AND P0, PT, R18, R0.reuse, PT ;  /* 0x000000001200720c */ /* 0x0a0fe40003f06270 */
[----:B------:R-:W-:-:S11]  /*9da0*/  ISETP.GE.AND P1, PT, R23, R0, PT ;  /* 0x000000001700720c */ /* 0x000fd60003f26270 */
        /* <DEDUP_REMOVED lines=39> */
.L_x_7143:
[----:B------:R-:W-:Y:S05]  /*a020*/  BSYNC B1 ;  /* 0x0000000000017941 */ /* 0x000fea0003800000 */
.L_x_7142:
        /* <DEDUP_REMOVED lines=38> */
[----:B------:R0:W-:Y:S01]  /*a290*/  STS.128 [R200+0x7000], R4 ;  /* 0x00700004c8007388 */ /* 0x0001e20000000c00 */
[----:B------:R-:W-:Y:S05]  /*a2a0*/  BRA `(.L_x_7141) ;  /* 0x0000001800a47947 */ /* 0x000fea0003800000 */
.L_x_7123:
[----:B------:R-:W-:-:S03]  /*a2b0*/  UMOV UR4, 0xffffffff ;  /* 0xffffffff00047882 */ /* 0x000fc60000000000 */
[----:B------:R-:W-:Y:S05]  /*a2c0*/  BRA.DIV UR4, `(.L_x_7144) ;  /* 0x0000010604987947 */ /* 0x000fea000b800000 */
[----:B------:R1:W2:Y:S04]  /*a2d0*/  SHFL.IDX PT, R0, R25, RZ, 0x181f ;  /* 0x00181fff19007589 */ /* 0x0002a800000e0000 */
[----:B------:R1:W4:Y:S04]  /*a2e0*/  SHFL.IDX PT, R3, R24, RZ, 0x181f ;  /* 0x00181fff18037589 */ /* 0x00032800000e0000 */
[----:B------:R1:W0:Y:S04]  /*a2f0*/  SHFL.IDX PT, R20, R28, RZ, 0x181f ;  /* 0x00181fff1c147589 */ /* 0x00022800000e0000 */
[----:B------:R1:W0:Y:S02]  /*a300*/  SHFL.IDX PT, R14, R27, RZ, 0x181f ;  /* 0x00181fff1b0e7589 */ /* 0x00022400000e0000 */
.L_x_7389:
[----:B------:R-:W-:Y:S01]  /*a310*/  ULDC UR4, c[0x0][0x448] ;  /* 0x0001120000047ab9 */ /* 0x000fe20000000800 */
[----:B------:R-:W-:Y:S01]  /*a320*/  LEA.HI R6, R207, R207, RZ, 0x1 ;  /* 0x000000cfcf067211 */ /* 0x000fe200078f08ff */
[----:B------:R-:W-:Y:S01]  /*a330*/  IMAD R4, R95, UR4, RZ ;  /* 0x000000045f047c24 */ /* 0x000fe2000f8e02ff */
[----:B------:R-:W-:Y:S01]  /*a340*/  BSSY B1, `(.L_x_7145) ;  /* 0x0000016000017945 */ /* 0x000fe20003800000 */
[----:B------:R-:W-:Y:S02]  /*a350*/  CS2R R8, SRZ ;  /* 0x0000000000087805 */ /* 0x000fe4000001ff00 */
[----:B------:R-:W-:Y:S01]  /*a360*/  LOP3.LUT R10, R6, 0xfffffffe, RZ, 0xc0, !PT ;  /* 0xfffffffe060a7812 */ /* 0x000fe200078ec0ff */
[----:B------:R-:W-:Y:S01]  /*a370*/  IMAD R21, R41, -0x80, R4 ;  /* 0xffffff8029157824 */ /* 0x000fe200078e0204 */
[----:B------:R-:W-:Y:S02]  /*a380*/  ISETP.GE.AND P0, PT, R5, R4, PT ;  /* 0x000000040500720c */ /* 0x000fe40003f06270 */
[----:B------:R-:W-:-:S02]  /*a390*/  CS2R R4, SRZ ;  /* 0x0000000000047805 */ /* 0x000fc4000001ff00 */
[----:B-1----:R-:W-:Y:S02]  /*a3a0*/  IADD3 R25, R207, -R10, RZ ;  /* 0x8000000acf197210 */ /* 0x002fe40007ffe0ff */
[----:B------:R-:W-:Y:S02]  /*a3b0*/  CS2R R6, SRZ ;  /* 0x0000000000067805 */ /* 0x000fe4000001ff00 */
[----:B------:R-:W-:-:S05]  /*a3c0*/  CS2R R10, SRZ ;  /* 0x00000000000a7805 */ /* 0x000fca000001ff00 */
[----:B------:R-:W-:Y:S05]  /*a3d0*/  @P0 BRA `(.L_x_7146) ;  /* 0x0000000000300947 */ /* 0x000fea0003800000 */
[----:B------:R-:W-:Y:S01]  /*a3e0*/  ULDC UR4, c[0x0][0x3f4] ;  /* 0x0000fd0000047ab9 */ /* 0x000fe20000000800 */
[C---:B------:R-:W-:Y:S01]  /*a3f0*/  IMAD.SHL.U32 R15, R16.reuse, 0x2, RZ ;  /* 0x00000002100f7824 */ /* 0x040fe200078e00ff */
[C---:B------:R-:W-:Y:S02]  /*a400*/  ISETP.GE.AND P2, PT, R16.reuse, UR4, PT ;  /* 0x0000000410007c0c */ /* 0x040fe4000bf46270 */
[----:B------:R-:W-:Y:S02]  /*a410*/  SHF.L.U64.HI R5, R16, 0x1, R17 ;  /* 0x0000000110057819 */ /* 0x000fe40000010211 */
[-C--:B----4-:R-:W-:Y:S02]  /*a420*/  IADD3 R12, P0, R3, R15.reuse, RZ ;  /* 0x0000000f030c7210 */ /* 0x090fe40007f1e0ff */
[----:B0-----:R-:W-:-:S03]  /*a430*/  IADD3 R14, P1, R14, R15, RZ ;  /* 0x0000000f0e0e7210 */ /* 0x001fc60007f3e0ff */
[--C-:B--23--:R-:W-:Y:S02]  /*a440*/  IMAD.X R13, R0, 0x1, R5.reuse, P0 ;  /* 0x00000001000d7824 */ /* 0x10cfe400000e0605 */
[----:B------:R-:W-:Y:S01]  /*a450*/  IMAD.X R15, R20, 0x1, R5, P1 ;  /* 0x00000001140f7824 */ /* 0x000fe200008e0605 */
[----:B------:R-:W-:Y:S01]  /*a460*/  CS2R R4, SRZ ;  /* 0x0000000000047805 */ /* 0x000fe2000001ff00 */
[----:B------:R-:W-:Y:S06]  /*a470*/  @P2 BRA `(.L_x_7146) ;  /* 0x0000000000082947 */ /* 0x000fec0003800000 */
[----:B------:R1:W5:Y:S04]  /*a480*/  LD.E.128 R4, desc[UR38][R12.64] ;  /* 0x000000260c047980 */ /* 0x000368000c101d00 */
[----:B------:R1:W5:Y:S02]  /*a490*/  LD.E.128 R8, desc[UR38][R14.64] ;  /* 0x000000260e087980 */ /* 0x000364000c101d00 */
.L_x_7146:
[----:B------:R-:W-:Y:S05]  /*a4a0*/  BSYNC B1 ;  /* 0x0000000000017941 */ /* 0x000fea0003800000 */
.L_x_7145:
[----:B------:R-:W-:Y:S01]  /*a4b0*/  SHF.L.U32 R25, R25, 0x1f, RZ ;  /* 0x0000001f19197819 */ /* 0x000fe200000006ff */
[----:B----4-:R-:W4:Y:S01]  /*a4c0*/  LDC R3, c[0x0][0x3f4] ;  /* 0x0000fd00ff037b82 */ /* 0x010f220000000800 */
[--C-:B-1---5:R-:W-:Y:S01]  /*a4d0*/  IMAD.MOV.U32 R12, RZ, RZ, R5.reuse ;  /* 0x000000ffff0c7224 */ /* 0x122fe200078e0005 */
[----:B--2---:R-:W-:Y:S01]  /*a4e0*/  MOV R0, R4 ;  /* 0x0000000400007202 */ /* 0x004fe20000000f00 */
[----:B---3--:R-:W-:Y:S01]  /*a4f0*/  IMAD.MOV.U32 R13, RZ, RZ, R6 ;  /* 0x000000ffff0d7224 */ /* 0x008fe200078e0006 */
[----:B0-----:R-:W-:Y:S01]  /*a500*/  SHF.R.U64 R14, R4, 0x10, R5 ;  /* 0x00000010040e7819 */ /* 0x001fe20000001205 */
[--C-:B------:R-:W-:Y:S01]  /*a510*/  IMAD.MOV.U32 R4, RZ, RZ, R7.reuse ;  /* 0x000000ffff047224 */ /* 0x100fe200078e0007 */
[----:B------:R-:W-:Y:S01]  /*a520*/  SHF.R.U64 R24, R6, 0x10, R7 ;  /* 0x0000001006187819 */ /* 0x000fe20000001207 */
[----:B------:R-:W-:Y:S01]  /*a530*/  IMAD.MOV.U32 R6, RZ, RZ, R10 ;  /* 0x000000ffff067224 */ /* 0x000fe200078e000a */
[----:B------:R-:W0:Y:S01]  /*a540*/  SYNCS.PHASECHK.TRANS64.TRYWAIT P4, [R156+URZ+0x28800], R25 ;  /* 0x028800199c0075a7 */ /* 0x000e22000808017f */
[----:B------:R-:W-:Y:S01]  /*a550*/  SHF.R.U32.HI R20, RZ, 0x10, R5 ;  /* 0x00000010ff147819 */ /* 0x000fe20000011605 */
[----:B------:R-:W-:Y:S01]  /*a560*/  IMAD.MOV.U32 R5, RZ, RZ, R9 ;  /* 0x000000ffff057224 */ /* 0x000fe200078e0009 */
[----:B------:R-:W-:Y:S01]  /*a570*/  SHF.R.U32.HI R27, RZ, 0x10, R7 ;  /* 0x00000010ff1b7819 */ /* 0x000fe20000011607 */
[----:B------:R-:W-:Y:S01]  /*a580*/  IMAD.MOV.U32 R7, RZ, RZ, R11 ;  /* 0x000000ffff077224 */ /* 0x000fe200078e000b */
[----:B------:R-:W-:Y:S01]  /*a590*/  MOV R15, R8 ;  /* 0x00000008000f7202 */ /* 0x000fe20000000f00 */
[----:B------:R-:W-:Y:S01]  /*a5a0*/  BSSY B1, `(.L_x_7147) ;  /* 0x0000014000017945 */ /* 0x000fe20003800000 */
[----:B------:R-:W-:-:S02]  /*a5b0*/  VIMNMX R21, R21, 0x80, PT ;  /* 0x0000008015157848 */ /* 0x000fc40003fe0100 */
[----:B------:R-:W-:Y:S02]  /*a5c0*/  SHF.R.U64 R8, R8, 0x10, R9 ;  /* 0x0000001008087819 */ /* 0x000fe40000001209 */
[----:B------:R-:W-:Y:S02]  /*a5d0*/  SHF.R.U64 R10, R10, 0x10, R11 ;  /* 0x000000100a0a7819 */ /* 0x000fe4000000120b */
[----:B------:R-:W-:Y:S02]  /*a5e0*/  SHF.R.U32.HI R9, RZ, 0x10, R9 ;  /* 0x00000010ff097819 */ /* 0x000fe40000011609 */
[----:B------:R-:W-:Y:S02]  /*a5f0*/  SHF.R.U32.HI R11, RZ, 0x10, R11 ;  /* 0x00000010ff0b7819 */ /* 0x000fe4000001160b */
[----:B----4-:R-:W-:Y:S02]  /*a600*/  ISETP.GE.AND P0, PT, R16, R3, PT ;  /* 0x000000031000720c */ /* 0x010fe40003f06270 */
[----:B------:R-:W-:-:S02]  /*a610*/  PRMT R0, R0, 0x5410, R12 ;  /* 0x0000541000007816 */ /* 0x000fc4000000000c */
[----:B------:R-:W-:Y:S02]  /*a620*/  PRMT R12, R14, 0x5410, R20 ;  /* 0x000054100e0c7816 */ /* 0x000fe40000000014 */
[-C--:B------:R-:W-:Y:S02]  /*a630*/  ISETP.GE.OR P3, PT, R153, R21.reuse, P0 ;  /* 0x000000159900720c */ /* 0x080fe40000766670 */
[-C--:B------:R-:W-:Y:S02]  /*a640*/  ISETP.GE.OR P2, PT, R220, R21.reuse, P0 ;  /* 0x00000015dc00720c */ /* 0x080fe40000746670 */
[-C--:B------:R-:W-:Y:S02]  /*a650*/  ISETP.GE.OR P1, PT, R219, R21.reuse, P0 ;  /* 0x00000015db00720c */ /* 0x080fe40000726670 */
[----:B------:R-:W-:Y:S02]  /*a660*/  PRMT R14, R24, 0x5410, R27 ;  /* 0x00005410180e7816 */ /* 0x000fe4000000001b */
[----:B------:R-:W-:-:S02]  /*a670*/  ISETP.GE.OR P0, PT, R218, R21, P0 ;  /* 0x00000015da00720c */ /* 0x000fc40000706670 */
[----:B------:R-:W-:Y:S02]  /*a680*/  PRMT R13, R13, 0x5410, R4 ;  /* 0x000054100d0d7816 */ /* 0x000fe40000000004 */
[----:B------:R-:W-:Y:S02]  /*a690*/  PRMT R15, R15, 0x5410, R5 ;  /* 0x000054100f0f7816 */ /* 0x000fe40000000005 */
[----:B------:R-:W-:Y:S02]  /*a6a0*/  PRMT R20, R8, 0x5410, R9 ;  /* 0x0000541008147816 */ /* 0x000fe40000000009 */
[----:B------:R-:W-:Y:S02]  /*a6b0*/  PRMT R21, R6, 0x5410, R7 ;  /* 0x0000541006157816 */ /* 0x000fe40000000007 */
[----:B------:R-:W-:Y:S01]  /*a6c0*/  PRMT R24, R10, 0x5410, R11 ;  /* 0x000054100a187816 */ /* 0x000fe2000000000b */
[----:B0-----:R-:W-:Y:S06]  /*a6d0*/  @!P4 BRA `(.L_x_7148) ;  /* 0x000001040004c947 */ /* 0x001fec0003800000 */
.L_x_7390:
[----:B------:R-:W-:Y:S05]  /*a6e0*/  BSYNC B1 ;  /* 0x0000000000017941 */ /* 0x000fea0003800000 */
.L_x_7147:
[----:B------:R-:W-:Y:S04]  /*a6f0*/  BSSY B1, `(.L_x_7149) ;  /* 0x0000059000017945 */ /* 0x000fe80003800000 */
[----:B------:R-:W-:Y:S05]  /*a700*/  @P3 BRA `(.L_x_7150) ;  /* 0x00000004005c3947 */ /* 0x000fea0003800000 */
[----:B------:R-:W-:Y:S01]  /*a710*/  LEA.HI R4, R3, R202, RZ, 0x1d ;  /* 0x000000ca03047211 */ /* 0x000fe200078fe8ff */
[----:B------:R-:W-:Y:S02]  /*a720*/  HADD2.F32 R36, -RZ, R0.H0_H0 ;  /* 0x20000000ff247230 */ /* 0x000fe40000004100 */
[--C-:B------:R-:W-:Y:S01]  /*a730*/  HADD2.F32 R38, -RZ, R15.reuse.H0_H0 ;  /* 0x2000000fff267230 */ /* 0x100fe20000004100 */
[----:B------:R-:W-:Y:S01]  /*a740*/  SHF.R.S32.HI R7, RZ, 0x1f, R4 ;  /* 0x0000001fff077819 */ /* 0x000fe20000011404 */
[----:B------:R-:W-:Y:S01]  /*a750*/  HADD2.F32 R35, -RZ, R20.H0_H0 ;  /* 0x20000014ff237230 */ /* 0x000fe20000004100 */
[----:B------:R-:W-:Y:S01]  /*a760*/  SHF.L.U32 R5, R4, 0x3, RZ ;  /* 0x0000000304057819 */ /* 0x000fe200000006ff */
[----:B------:R-:W-:Y:S01]  /*a770*/  HADD2.F32 R37, -RZ, R15.H1_H1 ;  /* 0x3000000fff257230 */ /* 0x000fe20000004100 */
[----:B------:R-:W-:Y:S02]  /*a780*/  LEA.HI R7, R7, R4, RZ, 0x3 ;  /* 0x0000000407077211 */ /* 0x000fe400078f18ff */
[----:B------:R-:W-:-:S03]  /*a790*/  LOP3.LUT R5, R5, 0x38, RZ, 0xc0, !PT ;  /* 0x0000003805057812 */ /* 0x000fc600078ec0ff */
[----:B------:R-:W-:Y:S01]  /*a7a0*/  IMAD.SHL.U32 R7, R7, 0x400, RZ ;  /* 0x0000040007077824 */ /* 0x000fe200078e00ff */
[----:B------:R-:W-:-:S04]  /*a7b0*/  LOP3.LUT R5, R5, 0x1c0, R228, 0xf8, !PT ;  /* 0x000001c005057812 */ /* 0x000fc800078ef8e4 */
[----:B------:R-:W-:Y:S02]  /*a7c0*/  LOP3.LUT R9, R5, R198, RZ, 0x3c, !PT ;  /* 0x000000c605097212 */ /* 0x000fe400078e3cff */
[----:B------:R-:W-:Y:S02]  /*a7d0*/  LOP3.LUT R8, R7, 0x7fffe000, RZ, 0xc0, !PT ;  /* 0x7fffe00007087812 */ /* 0x000fe400078ec0ff */
[----:B------:R-:W1:Y:S02]  /*a7e0*/  LDS.128 R4, [R200] ;  /* 0x00000000c8047984 */ /* 0x000e640000000c00 */
[----:B------:R-:W-:-:S05]  /*a7f0*/  IADD3 R9, R9, R8, R199 ;  /* 0x0000000809097210 */ /* 0x000fca0007ffe0c7 */
[----:B0-----:R-:W-:-:S05]  /*a800*/  IMAD R25, R9, 0x2, R156 ;  /* 0x0000000209197824 */ /* 0x001fca00078e029c */
[----:B------:R-:W0:Y:S01]  /*a810*/  LDS.128 R8, [R25+0x10400] ;  /* 0x0104000019087984 */ /* 0x000e220000000c00 */
[--C-:B-1----:R-:W-:Y:S02]  /*a820*/  HADD2.F32 R27, -RZ, R4.reuse.H0_H0 ;  /* 0x20000004ff1b7230 */ /* 0x102fe40000004100 */
[----:B------:R-:W-:Y:S02]  /*a830*/  HADD2.F32 R4, -RZ, R4.H1_H1 ;  /* 0x30000004ff047230 */ /* 0x000fe40000004100 */
[--C-:B------:R-:W-:Y:S02]  /*a840*/  HADD2.F32 R28, -RZ, R5.reuse.H0_H0 ;  /* 0x20000005ff1c7230 */ /* 0x100fe40000004100 */
[----:B------:R-:W-:Y:S02]  /*a850*/  HADD2.F32 R5, -RZ, R5.H1_H1 ;  /* 0x30000005ff057230 */ /* 0x000fe40000004100 */
[--C-:B------:R-:W-:Y:S02]  /*a860*/  HADD2.F32 R29, -RZ, R6.reuse.H0_H0 ;  /* 0x20000006ff1d7230 */ /* 0x100fe40000004100 */
[----:B------:R-:W-:-:S02]  /*a870*/  HADD2.F32 R6, -RZ, R6.H1_H1 ;  /* 0x30000006ff067230 */ /* 0x000fc40000004100 */
[--C-:B0-----:R-:W-:Y:S02]  /*a880*/  HADD2.F32 R31, -RZ, R8.reuse.H0_H0 ;  /* 0x20000008ff1f7230 */ /* 0x101fe40000004100 */
        /* <DEDUP_REMOVED lines=63> */
.L_x_7150:
[----:B------:R-:W-:Y:S05]  /*ac80*/  BSYNC B1 ;  /* 0x0000000000017941 */ /* 0x000fea0003800000 */
.L_x_7149:
[----:B------:R-:W-:Y:S04]  /*ac90*/  BSSY B1, `(.L_x_7151) ;  /* 0x0000059000017945 */ /* 0x000fe80003800000 */
[----:B------:R-:W-:Y:S05]  /*aca0*/  @P2 BRA `(.L_x_7152) ;  /* 0x00000004005c2947 */ /* 0x000fea0003800000 */
[----:B-1----:R-:W-:Y:S01]  /*acb0*/  LEA.HI R4, R3, R202, RZ, 0x1d ;  /* 0x000000ca03047211 */ /* 0x002fe200078fe8ff */
[----:B------:R-:W-:Y:S01]  /*acc0*/  HADD2.F32 R35, -RZ, R0.H0_H0 ;  /* 0x20000000ff237230 */ /* 0x000fe20000004100 */
[----:B------:R-:W-:Y:S01]  /*acd0*/  SHF.R.U32.HI R7, RZ, 0x3, R193 ;  /* 0x00000003ff077819 */ /* 0x000fe200000116c1 */
[--C-:B------:R-:W-:Y:S01]  /*ace0*/  HADD2.F32 R37, -RZ, R15.reuse.H0_H0 ;  /* 0x2000000fff257230 */ /* 0x100fe20000004100 */
[----:B------:R-:W-:Y:S01]  /*acf0*/  SHF.R.S32.HI R5, RZ, 0x1f, R4 ;  /* 0x0000001fff057819 */ /* 0x000fe20000011404 */
[----:B------:R-:W-:Y:S02]  /*ad00*/  IMAD.SHL.U32 R6, R4, 0x8, RZ ;  /* 0x0000000804067824 */ /* 0x000fe400078e00ff */
[----:B------:R-:W-:Y:S01]  /*ad10*/  HADD2.F32 R44, -RZ, R20.H0_H0 ;  /* 0x20000014ff2c7230 */ /* 0x000fe20000004100 */
[----:B------:R-:W-:Y:S01]  /*ad20*/  LEA.HI R5, R5, R4, RZ, 0x3 ;  /* 0x0000000405057211 */ /* 0x000fe200078f18ff */
[----:B------:R-:W-:Y:S01]  /*ad30*/  HADD2.F32 R40, -RZ, R12.H0_H0 ;  /* 0x2000000cff287230 */ /* 0x000fe20000004100 */
[----:B------:R-:W-:Y:S01]  /*ad40*/  LOP3.LUT R4, R193, 0x38, R6, 0xf8, !PT ;  /* 0x00000038c1047812 */ /* 0x000fe200078ef806 */
[----:B------:R-:W-:Y:S01]  /*ad50*/  HADD2.F32 R46, -RZ, R15.H1_H1 ;  /* 0x3000000fff2e7230 */ /* 0x000fe20000004100 */
[----:B------:R-:W-:Y:S01]  /*ad60*/  SHF.L.U32 R5, R5, 0xa, RZ ;  /* 0x0000000a05057819 */ /* 0x000fe200000006ff */
[----:B------:R-:W-:Y:S01]  /*ad70*/  HADD2.F32 R42, -RZ, R0.H1_H1 ;  /* 0x30000000ff2a7230 */ /* 0x000fe20000004100 */
[----:B------:R-:W-:Y:S01]  /*ad80*/  LOP3.LUT R8, R4, R7, RZ, 0x3c, !PT ;  /* 0x0000000704087212 */ /* 0x000fe200078e3cff */
[----:B------:R-:W-:Y:S01]  /*ad90*/  HADD2.F32 R43, -RZ, R20.H1_H1 ;  /* 0x30000014ff2b7230 */ /* 0x000fe20000004100 */
[----:B------:R-:W-:Y:S01]  /*ada0*/  LOP3.LUT R9, R5, 0x7fffe000, RZ, 0xc0, !PT ;  /* 0x7fffe00005097812 */ /* 0x000fe200078ec0ff */
[----:B------:R-:W-:Y:S01]  /*adb0*/  HADD2.F32 R39, -RZ, R12.H1_H1 ;  /* 0x3000000cff277230 */ /* 0x000fe20000004100 */
[----:B------:R-:W1:Y:S01]  /*adc0*/  LDS.128 R4, [R217] ;  /* 0x00000000d9047984 */ /* 0x000e620000000c00 */
[----:B------:R-:W-:Y:S01]  /*add0*/  HADD2.F32 R45, -RZ, R21.H0_H0 ;  /* 0x20000015ff2d7230 */ /* 0x000fe20000004100 */
[----:B------:R-:W-:Y:S01]  /*ade0*/  IADD3 R9, R8, R9, R197 ;  /* 0x0000000908097210 */ /* 0x000fe20007ffe0c5 */
[----:B------:R-:W-:-:S04]  /*adf0*/  HADD2.F32 R41, -RZ, R13.H0_H0 ;  /* 0x2000000dff297230 */ /* 0x000fc80000004100 */
        /* <DEDUP_REMOVED lines=19> */
[----:B------:R-:W-:-:S02]  /*af30*/  HADD2.F32 R33, -RZ, R10.H0_H0 ;  /* 0x2000000aff217230 */ /* 0x000fc40000004100 */
[----:B------:R-:W-:Y:S01]  /*af40*/  FFMA.FTZ R31, R40, R4, -R31 ;  /* 0x00000004281f7223 */ /* 0x000fe2000001081f */
[----:B------:R-:W-:Y:S01]  /*af50*/  FMUL.FTZ R37, R42, R32 ;  /* 0x000000202a257220 */ /* 0x000fe20000410000 */
[----:B------:R-:W-:Y:S01]  /*af60*/  FFMA.FTZ R27, R44, R4, R27 ;  /* 0x000000042c1b7223 */ /* 0x000fe2000001001b */
[----:B------:R-:W-:Y:S02]  /*af70*/  HADD2.F32 R10, -RZ, R10.H1_H1 ;  /* 0x3000000aff0a7230 */ /* 0x000fe40000004100 */
[-C--:B------:R-:W-:Y:S01]  /*af80*/  FMUL.FTZ R4, R43, R9.reuse ;  /* 0x000000092b047220 */ /* 0x080fe20000410000 */
[----:B------:R-:W-:Y:S01]  /*af90*/  FMUL.FTZ R8, R39, R9 ;  /* 0x0000000927087220 */ /* 0x000fe20000410000 */
[----:B------:R-:W-:Y:S02]  /*afa0*/  HADD2.F32 R44, -RZ, R24.H0_H0 ;  /* 0x20000018ff2c7230 */ /* 0x000fe40000004100 */
[-C--:B------:R-:W-:Y:S01]  /*afb0*/  FFMA.FTZ R35, R42, R28.reuse, -R35 ;  /* 0x0000001c2a237223 */ /* 0x080fe20000010823 */
[----:B------:R-:W-:Y:S01]  /*afc0*/  FFMA.FTZ R37, R46, R28, R37 ;  /* 0x0000001c2e257223 */ /* 0x000fe20000010025 */
[----:B------:R-:W-:-:S02]  /*afd0*/  HADD2.F32 R42, -RZ, R14.H0_H0 ;  /* 0x2000000eff2a7230 */ /* 0x000fc40000004100 */
[-C--:B------:R-:W-:Y:S01]  /*afe0*/  FFMA.FTZ R28, R39, R5.reuse, -R4 ;  /* 0x00000005271c7223 */ /* 0x080fe20000010804 */
[----:B------:R-:W-:Y:S01]  /*aff0*/  FFMA.FTZ R32, R43, R5, R8 ;  /* 0x000000052b207223 */ /* 0x000fe20000010008 */
[-C--:B------:R-:W-:Y:S01]  /*b000*/  FMUL.FTZ R4, R45, R33.reuse ;  /* 0x000000212d047220 */ /* 0x080fe20000410000 */
[-C--:B------:R-:W-:Y:S01]  /*b010*/  FMUL.FTZ R5, R44, R10.reuse ;  /* 0x0000000a2c057220 */ /* 0x080fe20000410000 */
[C---:B------:R-:W-:Y:S01]  /*b020*/  FMUL.FTZ R40, R41.reuse, R33 ;  /* 0x0000002129287220 */ /* 0x040fe20000410000 */
[C---:B------:R-:W-:Y:S01]  /*b030*/  FMUL.FTZ R9, R42.reuse, R10 ;  /* 0x0000000a2a097220 */ /* 0x040fe20000410000 */
[--C-:B------:R-:W-:Y:S02]  /*b040*/  HADD2.F32 R34, -RZ, R11.reuse.H0_H0 ;  /* 0x2000000bff227230 */ /* 0x100fe40000004100 */
[----:B------:R-:W-:Y:S01]  /*b050*/  FFMA.FTZ R33, R41, R29, -R4 ;  /* 0x0000001d29217223 */ /* 0x000fe20000010804 */
[----:B------:R-:W-:Y:S01]  /*b060*/  FFMA.FTZ R10, R42, R6, -R5 ;  /* 0x000000062a0a7223 */ /* 0x000fe20000010805 */
[----:B------:R-:W-:-:S02]  /*b070*/  HADD2.F32 R11, -RZ, R11.H1_H1 ;  /* 0x3000000bff0b7230 */ /* 0x000fc40000004100 */
[----:B------:R-:W-:Y:S01]  /*b080*/  FFMA.FTZ R40, R45, R29, R40 ;  /* 0x0000001d2d287223 */ /* 0x000fe20000010028 */
[----:B------:R-:W-:Y:S02]  /*b090*/  HADD2.F32 R42, -RZ, R21.H1_H1 ;  /* 0x30000015ff2a7230 */ /* 0x000fe40000004100 */
[----:B------:R-:W-:Y:S01]  /*b0a0*/  FFMA.FTZ R29, R44, R6, R9 ;  /* 0x000000062c1d7223 */ /* 0x000fe20000010009 */
[----:B------:R-:W-:Y:S02]  /*b0b0*/  HADD2.F32 R41, -RZ, R24.H1_H1 ;  /* 0x30000018ff297230 */ /* 0x000fe40000004100 */
[----:B------:R-:W-:Y:S02]  /*b0c0*/  HADD2.F32 R8, -RZ, R13.H1_H1 ;  /* 0x3000000dff087230 */ /* 0x000fe40000004100 */
[----:B------:R-:W-:Y:S01]  /*b0d0*/  FMUL.FTZ R5, R42, R34 ;  /* 0x000000222a057220 */ /* 0x000fe20000410000 */
[----:B------:R-:W-:Y:S02]  /*b0e0*/  HADD2.F32 R39, -RZ, R14.H1_H1 ;  /* 0x3000000eff277230 */ /* 0x000fe40000004100 */
[----:B------:R-:W-:Y:S01]  /*b0f0*/  FMUL.FTZ R4, R41, R11 ;  /* 0x0000000b29047220 */ /* 0x000fe20000410000 */
[----:B------:R-:W-:-:S02]  /*b100*/  HADD2.F32 R30, -RZ, R7.H0_H0 ;  /* 0x20000007ff1e7230 */ /* 0x000fc40000004100 */
[C---:B------:R-:W-:Y:S01]  /*b110*/  FMUL.FTZ R9, R8.reuse, R34 ;  /* 0x0000002208097220 */ /* 0x040fe20000410000 */
[----:B------:R-:W-:Y:S02]  /*b120*/  HADD2.F32 R7, -RZ, R7.H1_H1 ;  /* 0x30000007ff077230 */ /* 0x000fe40000004100 */
[C---:B------:R-:W-:Y:S01]  /*b130*/  FMUL.FTZ R6, R39.reuse, R11 ;  /* 0x0000000b27067220 */ /* 0x040fe20000410000 */
[-C--:B------:R-:W-:Y:S01]  /*b140*/  FFMA.FTZ R11, R8, R30.reuse, -R5 ;  /* 0x0000001e080b7223 */ /* 0x080fe20000010805 */
[----:B------:R-:W-:Y:S01]  /*b150*/  FFMA.FTZ R30, R42, R30, R9 ;  /* 0x0000001e2a1e7223 */ /* 0x000fe20000010009 */
[-C--:B------:R-:W-:Y:S01]  /*b160*/  FFMA.FTZ R34, R39, R7.reuse, -R4 ;  /* 0x0000000727227223 */ /* 0x080fe20000010804 */
        /* <DEDUP_REMOVED lines=11> */
.L_x_7152:
[----:B------:R-:W-:Y:S05]  /*b220*/  BSYNC B1 ;  /* 0x0000000000017941 */ /* 0x000fea0003800000 */
.L_x_7151:
[----:B------:R-:W-:Y:S04]  /*b230*/  BSSY B1, `(.L_x_7153) ;  /* 0x0000059000017945 */ /* 0x000fe80003800000 */
[----:B------:R-:W-:Y:S05]  /*b240*/  @P1 BRA `(.L_x_7154) ;  /* 0x00000004005c1947 */ /* 0x000fea0003800000 */
[----:B-12---:R-:W-:Y:S01]  /*b250*/  LEA.HI R4, R3, R202, RZ, 0x1d ;  /* 0x000000ca03047211 */ /* 0x006fe200078fe8ff */
        /* <DEDUP_REMOVED lines=15> */
[----:B------:R-:W-:Y:S01]  /*b350*/  HADD2.F32 R39, -RZ, R12.H1_H1 ;  /* 0x3000000cff277230 */ /* 0x000fe20000004100 */
[----:B------:R-:W1:Y:S01]  /*b360*/  LDS.128 R4, [R216] ;  /* 0x00000000d8047984 */ /* 0x000e620000000c00 */
[----:B------:R-:W-:Y:S01]  /*b370*/  HADD2.F32 R45, -RZ, R21.H0_H0 ;  /* 0x20000015ff2d7230 */ /* 0x000fe20000004100 */
[----:B------:R-:W-:Y:S01]  /*b380*/  IADD3 R9, R9, R8, R196 ;  /* 0x0000000809097210 */ /* 0x000fe20007ffe0c4 */
[----:B------:R-:W-:-:S03]  /*b390*/  HADD2.F32 R41, -RZ, R13.H0_H0 ;  /* 0x2000000dff297230 */ /* 0x000fc60000004100 */
[----:B0-----:R-:W-:-:S05]  /*b3a0*/  LEA R25, R9, R156, 0x1 ;  /* 0x0000009c09197211 */ /* 0x001fca00078e08ff */
        /* <DEDUP_REMOVED lines=65> */
.L_x_7154:
[----:B------:R-:W-:Y:S05]  /*b7c0*/  BSYNC B1 ;  /* 0x0000000000017941 */ /* 0x000fea0003800000 */
.L_x_7153:
[----:B------:R-:W-:Y:S05]  /*b7d0*/  @P0 BRA `(.L_x_7141) ;  /* 0x0000000400580947 */ /* 0x000fea0003800000 */
[----:B------:R-:W-:Y:S01]  /*b7e0*/  LEA.HI R3, R3, R202, RZ, 0x1d ;  /* 0x000000ca03037211 */ /* 0x000fe200078fe8ff */
[--C-:B------:R-:W-:Y:S02]  /*b7f0*/  HADD2.F32 R37, -RZ, R15.reuse.H0_H0 ;  /* 0x2000000fff257230 */ /* 0x100fe40000004100 */
[----:B------:R-:W-:Y:S01]  /*b800*/  HADD2.F32 R35, -RZ, R0.H0_H0 ;  /* 0x20000000ff237230 */ /* 0x000fe20000004100 */
[----:B-123--:R-:W-:Y:S01]  /*b810*/  SHF.R.S32.HI R6, RZ, 0x1f, R3 ;  /* 0x0000001fff067819 */ /* 0x00efe20000011403 */
[----:B------:R-:W-:Y:S02]  /*b820*/  IMAD.SHL.U32 R4, R3, 0x8, RZ ;  /* 0x0000000803047824 */ /* 0x000fe400078e00ff */
[----:B------:R-:W-:Y:S01]  /*b830*/  HADD2.F32 R38, -RZ, R20.H0_H0 ;  /* 0x20000014ff267230 */ /* 0x000fe20000004100 */
[----:B------:R-:W-:Y:S01]  /*b840*/  LEA.HI R6, R6, R3, RZ, 0x3 ;  /* 0x0000000306067211 */ /* 0x000fe200078f18ff */
[----:B------:R-:W-:Y:S01]  /*b850*/  HADD2.F32 R36, -RZ, R12.H0_H0 ;  /* 0x2000000cff247230 */ /* 0x000fe20000004100 */
[----:B------:R-:W-:Y:S01]  /*b860*/  LOP3.LUT R4, R159, 0x38, R4, 0xf8, !PT ;  /* 0x000000389f047812 */ /* 0x000fe200078ef804 */
[----:B------:R-:W-:-:S02]  /*b870*/  HADD2.F32 R39, -RZ, R15.H1_H1 ;  /* 0x3000000fff277230 */ /* 0x000fc40000004100 */
        /* <DEDUP_REMOVED lines=19> */
[----:B------:R-:W-:Y:S01]  /*b9b0*/  FMUL.FTZ R15, R38, R8 ;  /* 0x00000008260f7220 */ /* 0x000fe20000410000 */
[----:B------:R-:W-:Y:S01]  /*b9c0*/  FFMA.FTZ R34, R35, R25, -R34 ;  /* 0x0000001923227223 */ /* 0x000fe20000010822 */
[----:B------:R-:W-:-:S02]  /*b9d0*/  HADD2.F32 R35, -RZ, R0.H1_H1 ;  /* 0x30000000ff237230 */ /* 0x000fc40000004100 */
[----:B------:R-:W-:Y:S01]  /*b9e0*/  FFMA.FTZ R30, R37, R25, R30 ;  /* 0x00000019251e7223 */ /* 0x000fe2000001001e */
[C---:B------:R-:W-:Y:S01]  /*b9f0*/  FMUL.FTZ R25, R36.reuse, R8 ;  /* 0x0000000824197220 */ /* 0x040fe20000410000 */
[----:B------:R-:W-:Y:S02]  /*ba00*/  HADD2.F32 R37, -RZ, R20.H1_H1 ;  /* 0x30000014ff257230 */ /* 0x000fe40000004100 */
[-C--:B------:R-:W-:Y:S01]  /*ba10*/  FMUL.FTZ R0, R39, R31.reuse ;  /* 0x0000001f27007220 */ /* 0x080fe20000410000 */
[C---:B------:R-:W-:Y:S01]  /*ba20*/  FMUL.FTZ R8, R35.reuse, R31 ;  /* 0x0000001f23087220 */ /* 0x040fe20000410000 */
[----:B------:R-:W-:Y:S02]  /*ba30*/  HADD2.F32 R31, -RZ, R12.H1_H1 ;  /* 0x3000000cff1f7230 */ /* 0x000fe40000004100 */
[-C--:B------:R-:W-:Y:S01]  /*ba40*/  FFMA.FTZ R15, R36, R4.reuse, -R15 ;  /* 0x00000004240f7223 */ /* 0x080fe2000001080f */
[----:B------:R-:W-:Y:S01]  /*ba50*/  FFMA.FTZ R25, R38, R4, R25 ;  /* 0x0000000426197223 */ /* 0x000fe20000010019 */
[----:B------:R-:W-:Y:S01]  /*ba60*/  FFMA.FTZ R0, R35, R27, -R0 ;  /* 0x0000001b23007223 */ /* 0x000fe20000010800 */
[----:B------:R-:W-:Y:S01]  /*ba70*/  FMUL.FTZ R4, R37, R9 ;  /* 0x0000000925047220 */ /* 0x000fe20000410000 */
[----:B------:R-:W-:-:S02]  /*ba80*/  HADD2.F32 R32, -RZ, R10.H0_H0 ;  /* 0x2000000aff207230 */ /* 0x000fc40000004100 */
[----:B------:R-:W-:Y:S01]  /*ba90*/  FFMA.FTZ R27, R39, R27, R8 ;  /* 0x0000001b271b7223 */ /* 0x000fe20000010008 */
[----:B------:R-:W-:Y:S02]  /*baa0*/  HADD2.F32 R10, -RZ, R10.H1_H1 ;  /* 0x3000000aff0a7230 */ /* 0x000fe40000004100 */
[C---:B------:R-:W-:Y:S01]  /*bab0*/  FMUL.FTZ R8, R31.reuse, R9 ;  /* 0x000000091f087220 */ /* 0x040fe20000410000 */
[----:B------:R-:W-:Y:S02]  /*bac0*/  HADD2.F32 R38, -RZ, R24.H0_H0 ;  /* 0x20000018ff267230 */ /* 0x000fe40000004100 */
[-C--:B------:R-:W-:Y:S01]  /*bad0*/  FFMA.FTZ R9, R31, R5.reuse, -R4 ;  /* 0x000000051f097223 */ /* 0x080fe20000010804 */
[----:B------:R-:W-:Y:S02]  /*bae0*/  HADD2.F32 R4, -RZ, R14.H0_H0 ;  /* 0x2000000eff047230 */ /* 0x000fe40000004100 */
[----:B------:R-:W-:Y:S01]  /*baf0*/  FFMA.FTZ R12, R37, R5, R8 ;  /* 0x00000005250c7223 */ /* 0x000fe20000010008 */
[----:B------:R-:W-:-:S02]  /*bb00*/  HADD2.F32 R33, -RZ, R11.H0_H0 ;  /* 0x2000000bff217230 */ /* 0x000fc40000004100 */
[-C--:B------:R-:W-:Y:S01]  /*bb10*/  FMUL.FTZ R5, R38, R10.reuse ;  /* 0x0000000a26057220 */ /* 0x080fe20000410000 */
[----:B------:R-:W-:Y:S02]  /*bb20*/  HADD2.F32 R36, -RZ, R21.H0_H0 ;  /* 0x20000015ff247230 */ /* 0x000fe40000004100 */
[C---:B------:R-:W-:Y:S01]  /*bb30*/  FMUL.FTZ R37, R4.reuse, R10 ;  /* 0x0000000a04257220 */ /* 0x040fe20000410000 */
[----:B------:R-:W-:Y:S02]  /*bb40*/  HADD2.F32 R11, -RZ, R11.H1_H1 ;  /* 0x3000000bff0b7230 */ /* 0x000fe40000004100 */
[----:B------:R-:W-:Y:S01]  /*bb50*/  FFMA.FTZ R10, R4, R6, -R5 ;  /* 0x00000006040a7223 */ /* 0x000fe20000010805 */
[----:B------:R-:W-:Y:S02]  /*bb60*/  HADD2.F32 R20, -RZ, R13.H0_H0 ;  /* 0x2000000dff147230 */ /* 0x000fe40000004100 */
[----:B------:R-:W-:Y:S01]  /*bb70*/  FMUL.FTZ R31, R36, R32 ;  /* 0x00000020241f7220 */ /* 0x000fe20000410000 */
[----:B------:R-:W-:-:S02]  /*bb80*/  HADD2.F32 R21, -RZ, R21.H1_H1 ;  /* 0x30000015ff157230 */ /* 0x000fc40000004100 */
[----:B------:R-:W-:Y:S02]  /*bb90*/  HADD2.F32 R39, -RZ, R24.H1_H1 ;  /* 0x30000018ff277230 */ /* 0x000fe40000004100 */
[----:B------:R-:W-:Y:S01]  /*bba0*/  FMUL.FTZ R35, R20, R32 ;  /* 0x0000002014237220 */ /* 0x000fe20000410000 */
[----:B------:R-:W-:Y:S02]  /*bbb0*/  HADD2.F32 R13, -RZ, R13.H1_H1 ;  /* 0x3000000dff0d7230 */ /* 0x000fe40000004100 */
[----:B------:R-:W-:Y:S01]  /*bbc0*/  FMUL.FTZ R4, R21, R33 ;  /* 0x0000002115047220 */ /* 0x000fe20000410000 */
[----:B------:R-:W-:Y:S02]  /*bbd0*/  HADD2.F32 R5, -RZ, R14.H1_H1 ;  /* 0x3000000eff057230 */ /* 0x000fe40000004100 */
[----:B------:R-:W-:Y:S01]  /*bbe0*/  FFMA.FTZ R14, R38, R6, R37 ;  /* 0x00000006260e7223 */ /* 0x000fe20000010025 */
[--C-:B------:R-:W-:Y:S02]  /*bbf0*/  HADD2.F32 R29, -RZ, R7.reuse.H0_H0 ;  /* 0x20000007ff1d7230 */ /* 0x100fe40000004100 */
[----:B------:R-:W-:Y:S01]  /*bc00*/  FMUL.FTZ R8, R39, R11 ;  /* 0x0000000b27087220 */ /* 0x000fe20000410000 */
[----:B------:R-:W-:-:S02]  /*bc10*/  HADD2.F32 R7, -RZ, R7.H1_H1 ;  /* 0x30000007ff077230 */ /* 0x000fc40000004100 */
        /* <DEDUP_REMOVED lines=18> */
.L_x_7141:
[----:B------:R-:W-:Y:S05]  /*bd40*/  BSYNC B0 ;  /* 0x0000000000007941 */ /* 0x000fea0003800000 */
.L_x_7122:
        /* <DEDUP_REMOVED lines=8> */
.L_x_7120:
[----:B------:R-:W-:-:S13]  /*bdd0*/  ISETP.NE.AND P0, PT, R157, 0x3, PT ;  /* 0x000000039d00780c */ /* 0x000fda0003f05270 */
[----:B------:R-:W-:Y:S05]  /*bde0*/  @!P0 BRA `(.L_x_7155) ;  /* 0x0000000000048947 */ /* 0x000fea0003800000 */
[----:B------:R-:W-:Y:S01]  /*bdf0*/  BPT.TRAP 0x1 ;  /* 0x000000040000795c */ /* 0x000fe20000300000 */
.L_x_7155:
[----:B-12-4-:R-:W-:Y:S02]  /*be00*/  LEA R3, R152, R156, 0x3 ;  /* 0x0000009c98037211 */ /* 0x016fe400078e18ff */
[----:B------:R-:W-:-:S04]  /*be10*/  SHF.L.U32 R0, R158, 0x1f, RZ ;  /* 0x0000001f9e007819 */ /* 0x000fc800000006ff */
[----:B------:R1:W2:Y:S01]  /*be20*/  SYNCS.PHASECHK.TRANS64.TRYWAIT P1, [R3+URZ+0x28830], R0 ;  /* 0x02883000030075a7 */ /* 0x0002a2000802017f */
[----:B------:R-:W-:Y:S05]  /*be30*/  @!P0 BRA `(.L_x_7156) ;  /* 0x0000000000048947 */ /* 0x000fea0003800000 */
[----:B------:R-:W-:Y:S01]  /*be40*/  BPT.TRAP 0x1 ;  /* 0x000000040000795c */ /* 0x000fe20000300000 */
.L_x_7156:
[----:B------:R-:W-:Y:S01]  /*be50*/  IMAD.MOV.U32 R151, RZ, RZ, RZ ;  /* 0x000000ffff977224 */ /* 0x000fe200078e00ff */
[----:B--2---:R-:W-:Y:S06]  /*be60*/  @P1 BRA `(.L_x_7157) ;  /* 0x0000000000081947 */ /* 0x004fec0003800000 */
[----:B------:R-:W2:Y:S02]  /*be70*/  SYNCS.PHASECHK.TRANS64.TRYWAIT P1, [R3+URZ+0x28830], R0 ;  /* 0x02883000030075a7 */ /* 0x000ea4000802017f */
[----:B--2---:R-:W-:Y:S05]  /*be80*/  @!P1 BRA `(.L_x_7158) ;  /* 0x000000ec002c9947 */ /* 0x004fea0003800000 */
.L_x_7157:
[----:B------:R-:W-:Y:S05]  /*be90*/  WARPSYNC.ALL ;  /* 0x0000000000007948 */ /* 0x000fea0003800000 */
[----:B-12---:R-:W-:Y:S01]  /*bea0*/  VIADD R0, R156, 0x18400 ;  /* 0x000184009c007836 */ /* 0x006fe20000000000 */
[----:B------:R-:W-:Y:S01]  /*beb0*/  R2UR UR4, R26 ;  /* 0x000000001a0472ca */ /* 0x000fe200000e0000 */
[----:B------:R-:W-:Y:S01]  /*bec0*/  UMOV UR5, 0x40000040 ;  /* 0x4000004000057882 */ /* 0x000fe20000000000 */
[----:B0--3--:R-:W-:Y:S01]  /*bed0*/  MOV R5, 0x40000040 ;  /* 0x4000004000057802 */ /* 0x009fe20000000f00 */
[----:B-----5:R-:W-:Y:S01]  /*bee0*/  WARPGROUP.ARRIVE ;  /* 0x00000000000079c5 */ /* 0x020fe20000000000 */
[----:B------:R-:W-:Y:S01]  /*bef0*/  SHF.R.U32.HI R0, RZ, 0x4, R0 ;  /* 0x00000004ff007819 */ /* 0x000fe20000011600 */
[----:B------:R-:W-:Y:S01]  /*bf00*/  IMAD.MOV.U32 R7, RZ, RZ, 0x40000040 ;  /* 0x40000040ff077424 */ /* 0x000fe200078e00ff */
[----:B------:R-:W-:Y:S01]  /*bf10*/  R2UR UR7, R5 ;  /* 0x00000000050772ca */ /* 0x000fe200000e0000 */
[----:B------:R-:W-:Y:S01]  /*bf20*/  UMOV UR9, 0x40000040 ;  /* 0x4000004000097882 */ /* 0x000fe20000000000 */
[----:B------:R-:W-:Y:S01]  /*bf30*/  LOP3.LUT R0, R0, 0x3fff, RZ, 0xc0, !PT ;  /* 0x00003fff00007812 */ /* 0x000fe200078ec0ff */
[----:B------:R-:W-:Y:S01]  /*bf40*/  UMOV UR13, 0x40000040 ;  /* 0x40000040000d7882 */ /* 0x000fe20000000000 */
[----:B------:R-:W-:Y:S01]  /*bf50*/  R2UR UR11, R7 ;  /* 0x00000000070b72ca */ /* 0x000fe200000e0000 */
        /* <DEDUP_REMOVED lines=9> */
[----:B------:R-:W-:Y:S01]  /*bff0*/  UIADD3 UR12, UR4, 0x4, URZ ;  /* 0x00000004040c7890 */ /* 0x000fe2000fffe03f */
[C---:B------:R-:W-:Y:S01]  /*c000*/  VIADD R6, R4.reuse, 0x2 ;  /* 0x0000000204067836 */ /* 0x040fe20000000000 */
[----:B------:R-:W-:Y:S01]  /*c010*/  R2UR UR6, R4 ;  /* 0x00000000040672ca */ /* 0x000fe200000e0000 */
[----:B------:R-:W-:Y:S01]  /*c020*/  IMAD.MOV.U32 R7, RZ, RZ, 0x40000040 ;  /* 0x40000040ff077424 */ /* 0x000fe200078e00ff */
[----:B------:R-:W-:Y:S01]  /*c030*/  UIADD3 UR16, UR4, 0x6, URZ ;  /* 0x0000000604107890 */ /* 0x000fe2000fffe03f */
[----:B------:R-:W-:Y:S01]  /*c040*/  IMAD.MOV.U32 R5, RZ, RZ, 0x40000040 ;  /* 0x40000040ff057424 */ /* 0x000fe200078e00ff */
[----:B------:R-:W-:Y:S01]  /*c050*/  R2UR UR10, R6 ;  /* 0x00000000060a72ca */ /* 0x000fe200000e0000 */
[----:B------:R-:W-:Y:S01]  /*c060*/  VIADD R6, R4, 0x4 ;  /* 0x0000000404067836 */ /* 0x000fe20000000000 */
[----:B------:R-:W-:Y:S01]  /*c070*/  R2UR UR19, R7 ;  /* 0x00000000071372ca */ /* 0x000fe200000e0000 */
[----:B------:R-:W-:Y:S01]  /*c080*/  UIADD3 UR20, UR4, 0x400, URZ ;  /* 0x0000040004147890 */ /* 0x000fe2000fffe03f */
[----:B------:R-:W-:Y:S01]  /*c090*/  MOV R7, 0x40000040 ;  /* 0x4000004000077802 */ /* 0x000fe20000000f00 */
[----:B------:R-:W-:Y:S01]  /*c0a0*/  UIADD3 UR24, UR4, 0x402, URZ ;  /* 0x0000040204187890 */ /* 0x000fe2000fffe03f */
[----:B------:R-:W-:Y:S01]  /*c0b0*/  R2UR UR14, R6 ;  /* 0x00000000060e72ca */ /* 0x000fe200000e0000 */
[----:B------:R-:W-:Y:S01]  /*c0c0*/  VIADD R6, R4, 0x6 ;  /* 0x0000000604067836 */ /* 0x000fe20000000000 */
[----:B------:R-:W-:Y:S01]  /*c0d0*/  R2UR UR23, R7 ;  /* 0x00000000071772ca */ /* 0x000fe200000e0000 */
[----:B------:R-:W-:Y:S01]  /*c0e0*/  HGMMA.64x128x16.F32 R24, gdesc[UR4], RZ, !UPT, gsb0 ;  /* 0x01e00000041879f0 */ /* 0x000fe2000c0008ff */
[----:B------:R-:W-:Y:S01]  /*c0f0*/  IMAD.MOV.U32 R7, RZ, RZ, 0x40000040 ;  /* 0x40000040ff077424 */ /* 0x000fe200078e00ff */
[----:B------:R-:W-:Y:S01]  /*c100*/  UIADD3 UR28, UR4, 0x404, URZ ;  /* 0x00000404041c7890 */ /* 0x000fe2000fffe03f */
[----:B------:R-:W-:Y:S01]  /*c110*/  R2UR UR18, R6 ;  /* 0x00000000061272ca */ /* 0x000fe200000e0000 */
[----:B------:R-:W-:Y:S01]  /*c120*/  VIADD R6, R4, 0x400 ;  /* 0x0000040004067836 */ /* 0x000fe20000000000 */
[----:B------:R-:W-:Y:S01]  /*c130*/  UMOV UR29, 0x40000040 ;  /* 0x40000040001d7882 */ /* 0x000fe20000000000 */
[----:B------:R-:W-:Y:S01]  /*c140*/  R2UR UR27, R7 ;  /* 0x00000000071b72ca */ /* 0x000fe200000e0000 */
[----:B------:R-:W-:Y:S01]  /*c150*/  UIADD3 UR32, UR4, 0x406, URZ ;  /* 0x0000040604207890 */ /* 0x000fe2000fffe03f */
[----:B------:R-:W-:Y:S01]  /*c160*/  MOV R7, 0x40000040 ;  /* 0x4000004000077802 */ /* 0x000fe20000000f00 */
[----:B------:R-:W-:Y:S01]  /*c170*/  UMOV UR33, 0x40000040 ;  /* 0x4000004000217882 */ /* 0x000fe20000000000 */
[----:B------:R-:W-:Y:S01]  /*c180*/  R2UR UR22, R6 ;  /* 0x00000000061672ca */ /* 0x000fe200000e0000 */
[----:B------:R-:W-:Y:S01]  /*c190*/  VIADD R6, R4, 0x402 ;  /* 0x0000040204067836 */ /* 0x000fe20000000000 */
[----:B------:R-:W-:-:S02]  /*c1a0*/  R2UR UR31, R7 ;  /* 0x00000000071f72ca */ /* 0x000fc400000e0000 */
[----:B------:R-:W-:Y:S02]  /*c1b0*/  R2UR UR35, R5 ;  /* 0x00000000052372ca */ /* 0x000fe400000e0000 */
[----:B------:R-:W-:Y:S01]  /*c1c0*/  R2UR UR26, R6 ;  /* 0x00000000061a72ca */ /* 0x000fe200000e0000 */
[C---:B------:R-:W-:Y:S02]  /*c1d0*/  VIADD R6, R4.reuse, 0x404 ;  /* 0x0000040404067836 */ /* 0x040fe40000000000 */
[----:B------:R-:W-:-:S03]  /*c1e0*/  VIADD R4, R4, 0x406 ;  /* 0x0000040604047836 */ /* 0x000fc60000000000 */
[----:B------:R-:W-:Y:S02]  /*c1f0*/  R2UR UR30, R6 ;  /* 0x00000000061e72ca */ /* 0x000fe400000e0000 */
[----:B------:R-:W-:Y:S01]  /*c200*/  R2UR UR34, R4 ;  /* 0x00000000042272ca */ /* 0x000fe200000e0000 */
        /* <DEDUP_REMOVED lines=24> */
.L_x_7159:
[----:B------:R-:W-:Y:S01]  /*c390*/  IMAD.IADD R5, R225, 0x1, R96 ;  /* 0x00000001e1057824 */ /* 0x000fe200078e0260 */
[----:B------:R-:W-:Y:S01]  /*c3a0*/  P2R R89, PR, RZ, 0x1 ;  /* 0x00000001ff597803 */ /* 0x000fe20000000000 */
[----:B------:R-:W-:Y:S01]  /*c3b0*/  ULDC UR6, c[0x0][0x988] ;  /* 0x0002620000067ab9 */ /* 0x000fe20000000800 */
[----:B------:R-:W-:Y:S01]  /*c3c0*/  VIADD R3, R3, 0x28840 ;  /* 0x0002884003037836 */ /* 0x000fe20000000000 */
[-C--:B------:R-:W-:Y:S01]  /*c3d0*/  MOV R148, R151.reuse ;  /* 0x0000009700947202 */ /* 0x080fe20000000f00 */
[----:B------:R-:W-:Y:S01]  /*c3e0*/  IMAD R7, R210, -0x80, R5 ;  /* 0xffffff80d2077824 */ /* 0x000fe200078e0205 */
[----:B------:R-:W-:Y:S01]  /*c3f0*/  MOV R144, R151 ;  /* 0x0000009700907202 */ /* 0x000fe20000000f00 */
[----:B------:R-:W-:Y:S01]  /*c400*/  IMAD.MOV.U32 R150, RZ, RZ, R151 ;  /* 0x000000ffff967224 */ /* 0x000fe200078e0097 */
[----:B------:R-:W-:Y:S01]  /*c410*/  PRMT R3, R222, 0x654, R3 ;  /* 0x00000654de037816 */ /* 0x000fe20000000003 */
[--C-:B------:R-:W-:Y:S01]  /*c420*/  IMAD.MOV.U32 R149, RZ, RZ, R151.reuse ;  /* 0x000000ffff957224 */ /* 0x100fe200078e0097 */
[C---:B------:R-:W-:Y:S01]  /*c430*/  ISETP.GT.AND P3, PT, R7.reuse, RZ, PT ;  /* 0x000000ff0700720c */ /* 0x040fe20003f64270 */
[--C-:B------:R-:W-:Y:S01]  /*c440*/  IMAD.MOV.U32 R147, RZ, RZ, R151.reuse ;  /* 0x000000ffff937224 */ /* 0x100fe200078e0097 */
[C---:B------:R-:W-:Y:S01]  /*c450*/  ISETP.GT.AND P1, PT, R7.reuse, 0x1, PT ;  /* 0x000000010700780c */ /* 0x040fe20003f24270 */
[----:B------:R0:W-:Y:S01]  /*c460*/  SYNCS.ARRIVE.TRANS64.RED.A1T0 RZ, [R3+URZ], RZ ;  /* 0x000000ff03ff79a7 */ /* 0x0001e2000810043f */
[----:B------:R-:W-:Y:S01]  /*c470*/  ISETP.GT.AND P2, PT, R7, 0x8, PT ;  /* 0x000000080700780c */ /* 0x000fe20003f44270 */
[--C-:B------:R-:W-:Y:S01]  /*c480*/  IMAD.MOV.U32 R146, RZ, RZ, R151.reuse ;  /* 0x000000ffff927224 */ /* 0x100fe200078e0097 */
[----:B------:R-:W-:Y:S01]  /*c490*/  FSEL R128, R24, -INF , P3 ;  /* 0xff80000018807808 */ /* 0x000fe20001800000 */
        /* <DEDUP_REMOVED lines=102> */
[C---:B------:R-:W-:Y:S02]  /*cb00*/  ISETP.GT.AND P0, PT, R7.reuse, 0x59, PT ;  /* 0x000000590700780c */ /* 0x040fe40003f04270 */
        /* <DEDUP_REMOVED lines=17> */
[----:B------:R-:W-:Y:S02]  /*cc20*/  FSEL R114, R77, -INF , P2 ;  /* 0xff8000004d727808 */ /* 0x000fe40001000000 */
[----:B------:R-:W-:Y:S02]  /*cc30*/  FMNMX.FTZ R5, R76, R5, !PT ;  /* 0x000000054c057209 */ /* 0x000fe40007810000 */
[----:B------:R-:W-:Y:S02]  /*cc40*/  ISETP.GT.AND P3, PT, R7, 0x70, PT ;  /* 0x000000700700780c */ /* 0x000fe40003f64270 */
[----:B------:R-:W-:-:S02]  /*cc50*/  FSEL R36, R63, -INF , P4 ;  /* 0xff8000003f247808 */ /* 0x000fc40002000000 */
[----:B------:R-:W-:Y:S02]  /*cc60*/  FSEL R80, R80, -INF , P3 ;  /* 0xff80000050507808 */ /* 0x000fe40001800000 */
[----:B------:R-:W-:Y:S02]  /*cc70*/  FMNMX.FTZ R5, R114, R5, !PT ;  /* 0x0000000572057209 */ /* 0x000fe40007810000 */
[----:B------:R-:W-:Y:S02]  /*cc80*/  ISETP.GT.AND P4, PT, R7, 0x71, PT ;  /* 0x000000710700780c */ /* 0x000fe40003f84270 */
[----:B------:R-:W-:Y:S02]  /*cc90*/  FSEL R62, R62, -INF , P5 ;  /* 0xff8000003e3e7808 */ /* 0x000fe40002800000 */
[----:B------:R-:W-:Y:S02]  /*cca0*/  FSEL R116, R81, -INF , P4 ;  /* 0xff80000051747808 */ /* 0x000fe40002000000 */
[----:B------:R-:W-:-:S02]  /*ccb0*/  FMNMX.FTZ R5, R80, R5, !PT ;  /* 0x0000000550057209 */ /* 0x000fc40007810000 */
[C---:B------:R-:W-:Y:S02]  /*ccc0*/  ISETP.GT.AND P5, PT, R7.reuse, 0x78, PT ;  /* 0x000000780700780c */ /* 0x040fe40003fa4270 */
[----:B------:R-:W-:Y:S02]  /*ccd0*/  FMNMX.FTZ R5, R116, R5, !PT ;  /* 0x0000000574057209 */ /* 0x000fe40007810000 */
[----:B------:R-:W-:Y:S02]  /*cce0*/  FSEL R84, R84, -INF , P5 ;  /* 0xff80000054547808 */ /* 0x000fe40002800000 */
[----:B------:R-:W-:Y:S02]  /*ccf0*/  ISETP.GT.AND P6, PT, R7, 0x79, PT ;  /* 0x000000790700780c */ /* 0x000fe40003fc4270 */
[----:B------:R-:W-:Y:S02]  /*cd00*/  FMNMX.FTZ R5, R84, R5, !PT ;  /* 0x0000000554057209 */ /* 0x000fe40007810000 */
[----:B------:R-:W-:-:S02]  /*cd10*/  FSEL R118, R85, -INF , P6 ;  /* 0xff80000055767808 */ /* 0x000fc40003000000 */
[----:B------:R-:W-:Y:S02]  /*cd20*/  P2R R15, PR, RZ, 0x4 ;  /* 0x00000004ff0f7803 */ /* 0x000fe40000000000 */
[----:B------:R-:W-:Y:S02]  /*cd30*/  FMNMX.FTZ R9, R118, R5, !PT ;  /* 0x0000000576097209 */ /* 0x000fe40007810000 */
[----:B------:R-:W-:Y:S02]  /*cd40*/  MOV R5, UR6 ;  /* 0x0000000600057c02 */ /* 0x000fe40008000f00 */
[----:B------:R-:W-:Y:S01]  /*cd50*/  P2R R21, PR, RZ, 0x2 ;  /* 0x00000002ff157803 */ /* 0x000fe20000000000 */
[----:B------:R-:W1:Y:S01]  /*cd60*/  SHFL.BFLY PT, R4, R9, 0x2, 0x1f ;  /* 0x0c401f0009047f89 */ /* 0x000e6200000e0000 */
        /* <DEDUP_REMOVED lines=9> */
[----:B------:R-:W-:Y:S02]  /*ce00*/  FSEL R52, R75, -INF , P0 ;  /* 0xff8000004b347808 */ /* 0x000fe40000000000 */
[----:B------:R-:W-:Y:S02]  /*ce10*/  FSEL R86, R86, -INF , P5 ;  /* 0xff80000056567808 */ /* 0x000fe40002800000 */
[----:B------:R-:W-:Y:S01]  /*ce20*/  ISETP.NE.AND P0, PT, R89, RZ, PT ;  /* 0x000000ff5900720c */ /* 0x000fe20003f05270 */
[----:B------:R-:W-:Y:S01]  /*ce30*/  IMAD.MOV.U32 R89, RZ, RZ, R151 ;  /* 0x000000ffff597224 */ /* 0x000fe200078e0097 */
[----:B-1----:R-:W-:Y:S02]  /*ce40*/  FMNMX.FTZ R11, R9, R4, !PT ;  /* 0x00000004090b7209 */ /* 0x002fe40007810000 */
[----:B------:R-:W-:-:S02]  /*ce50*/  MOV R141, R151 ;  /* 0x00000097008d7202 */ /* 0x000fc40000000f00 */
[-C--:B------:R-:W-:Y:S01]  /*ce60*/  MOV R138, R151.reuse ;  /* 0x00000097008a7202 */ /* 0x080fe20000000f00 */
[----:B------:R-:W1:Y:S01]  /*ce70*/  SHFL.BFLY PT, R4, R11, 0x1, 0x1f ;  /* 0x0c201f000b047f89 */ /* 0x000e6200000e0000 */
        /* <DEDUP_REMOVED lines=8> */
[----:B-1----:R-:W-:Y:S02]  /*cf00*/  FMNMX.FTZ R4, R11, R4, !PT ;  /* 0x000000040b047209 */ /* 0x002fe40007810000 */
[----:B------:R-:W-:Y:S02]  /*cf10*/  FMNMX.FTZ R11, R26, R27, !PT ;  /* 0x0000001b1a0b7209 */ /* 0x000fe40007810000 */
[C---:B------:R-:W-:Y:S01]  /*cf20*/  FSETP.NEU.FTZ.AND P2, PT, R4.reuse, -INF , PT ;  /* 0xff8000000400780b */ /* 0x040fe20003f5d000 */
[----:B------:R-:W-:Y:S01]  /*cf30*/  FMUL.FTZ R13, R4, R5 ;  /* 0x00000005040d7220 */ /* 0x000fe20000410000 */
[----:B------:R-:W-:-:S04]  /*cf40*/  FMNMX.FTZ R11, R30, R11, !PT ;  /* 0x0000000b1e0b7209 */ /* 0x000fc80007810000 */
[----:B------:R-:W-:Y:S02]  /*cf50*/  FMNMX.FTZ R11, R8, R11, !PT ;  /* 0x0000000b080b7209 */ /* 0x000fe40007810000 */
        /* <DEDUP_REMOVED lines=38> */
[-CC-:B------:R-:W-:Y:S01]  /*d1c0*/  FFMA.FTZ R184, R72, R5.reuse, -R13.reuse ;  /* 0x0000000548b87223 */ /* 0x180fe2000001080d */
[--C-:B------:R-:W-:Y:S01]  /*d1d0*/  FFMA.FTZ R186, R76, R5, -R13.reuse ;  /* 0x000000054cba7223 */ /* 0x100fe2000001080d */
[----:B------:R-:W-:Y:S01]  /*d1e0*/  FMNMX.FTZ R25, R54, R25, !PT ;  /* 0x0000001936197209 */ /* 0x000fe20007810000 */
[----:B------:R3:W-:Y:S01]  /*d1f0*/  MUFU.EX2 R21, R92 ;  /* 0x0000005c00157308 */ /* 0x0007e20000000800 */
[-CC-:B------:R-:W-:Y:S01]  /*d200*/  FFMA.FTZ R43, R114, R5.reuse, -R13.reuse ;  /* 0x00000005722b7223 */ /* 0x180fe2000001080d */
[--C-:B------:R-:W-:Y:S01]  /*d210*/  FFMA.FTZ R188, R80, R5, -R13.reuse ;  /* 0x0000000550bc7223 */ /* 0x100fe2000001080d */
[----:B------:R-:W-:Y:S01]  /*d220*/  FMNMX.FTZ R25, R28, R25, !PT ;  /* 0x000000191c197209 */ /* 0x000fe20007810000 */
[-CC-:B------:R-:W-:Y:S01]  /*d230*/  FFMA.FTZ R116, R116, R5.reuse, -R13.reuse ;  /* 0x0000000574747223 */ /* 0x180fe2000001080d */
[----:B------:R-:W-:Y:S01]  /*d240*/  FFMA.FTZ R190, R84, R5, -R13 ;  /* 0x0000000554be7223 */ /* 0x000fe2000001080d */
[----:B------:R-:W-:Y:S01]  /*d250*/  MOV R132, R151 ;  /* 0x0000009700847202 */ /* 0x000fe20000000f00 */
[--C-:B------:R-:W-:Y:S01]  /*d260*/  IMAD.MOV.U32 R130, RZ, RZ, R151.reuse ;  /* 0x000000ffff827224 */ /* 0x100fe200078e0097 */
[----:B------:R-:W-:Y:S01]  /*d270*/  FMNMX.FTZ R25, R58, R25, !PT ;  /* 0x000000193a197209 */ /* 0x000fe20007810000 */
[----:B------:R-:W4:Y:S01]  /*d280*/  MUFU.EX2 R9, R9 ;  /* 0x0000000900097308 */ /* 0x000f220000000800 */
[----:B---3--:R-:W-:Y:S01]  /*d290*/  FSEL R92, R87, -INF , P6 ;  /* 0xff800000575c7808 */ /* 0x008fe20003000000 */
[--C-:B------:R-:W-:Y:S01]  /*d2a0*/  IMAD.MOV.U32 R128, RZ, RZ, R151.reuse ;  /* 0x000000ffff807224 */ /* 0x100fe200078e0097 */
[----:B------:R-:W-:Y:S01]  /*d2b0*/  FMNMX.FTZ R29, R32, R25, !PT ;  /* 0x00000019201d7209 */ /* 0x000fe20007810000 */
[--C-:B------:R-:W-:Y:S01]  /*d2c0*/  IMAD.MOV.U32 R124, RZ, RZ, R151.reuse ;  /* 0x000000ffff7c7224 */ /* 0x100fe200078e0097 */
[----:B------:R-:W-:Y:S01]  /*d2d0*/  MOV R126, R151 ;  /* 0x00000097007e7202 */ /* 0x000fe20000000f00 */
[--C-:B------:R-:W-:Y:S01]  /*d2e0*/  IMAD.MOV.U32 R106, RZ, RZ, R151.reuse ;  /* 0x000000ffff6a7224 */ /* 0x100fe200078e0097 */
[----:B------:R-:W-:Y:S01]  /*d2f0*/  FMNMX.FTZ R29, R62, R29, !PT ;  /* 0x0000001d3e1d7209 */ /* 0x000fe20007810000 */
[----:B------:R-:W3:Y:S01]  /*d300*/  MUFU.EX2 R164, R164 ;  /* 0x000000a400a47308 */ /* 0x000ee20000000800 */
[----:B------:R-:W-:Y:S01]  /*d310*/  MOV R120, R151 ;  /* 0x0000009700787202 */ /* 0x000fe20000000f00 */
[----:B------:R-:W-:Y:S01]  /*d320*/  IMAD.MOV.U32 R104, RZ, RZ, R151 ;  /* 0x000000ffff687224 */ /* 0x000fe200078e0097 */
[----:B------:R-:W-:-:S02]  /*d330*/  FMNMX.FTZ R29, R36, R29, !PT ;  /* 0x0000001d241d7209 */ /* 0x000fc40007810000 */
[----:B------:R-:W-:Y:S02]  /*d340*/  MOV R114, R151 ;  /* 0x0000009700727202 */ /* 0x000fe40000000f00 */
[----:B------:R-:W-:Y:S01]  /*d350*/  FMNMX.FTZ R29, R66, R29, !PT ;  /* 0x0000001d421d7209 */ /* 0x000fe20007810000 */
[----:B------:R5:W0:Y:S01]  /*d360*/  MUFU.EX2 R11, R122 ;  /* 0x0000007a000b7308 */ /* 0x000a220000000800 */
[----:B------:R-:W-:Y:S02]  /*d370*/  MOV R108, R151 ;  /* 0x00000097006c7202 */ /* 0x000fe40000000f00 */
[----:B------:R-:W-:Y:S02]  /*d380*/  FMNMX.FTZ R31, R40, R29, !PT ;  /* 0x0000001d281f7209 */ /* 0x000fe40007810000 */
[----:B------:R-:W-:Y:S02]  /*d390*/  MOV R102, R151 ;  /* 0x0000009700667202 */ /* 0x000fe40000000f00 */
[----:B------:R-:W-:Y:S01]  /*d3a0*/  FMNMX.FTZ R31, R70, R31, !PT ;  /* 0x0000001f461f7209 */ /* 0x000fe20007810000 */
[----:B------:R-:W0:Y:S01]  /*d3b0*/  MUFU.EX2 R166, R166 ;  /* 0x000000a600a67308 */ /* 0x000e220000000800 */
[----:B-----5:R-:W-:-:S02]  /*d3c0*/  IMAD.MOV.U32 R122, RZ, RZ, R151 ;  /* 0x000000ffff7a7224 */ /* 0x020fc400078e0097 */
[----:B------:R-:W-:-:S04]  /*d3d0*/  FMNMX.FTZ R31, R48, R31, !PT ;  /* 0x0000001f301f7209 */ /* 0x000fc80007810000 */
[----:B------:R-:W-:Y:S01]  /*d3e0*/  FMNMX.FTZ R31, R74, R31, !PT ;  /* 0x0000001f4a1f7209 */ /* 0x000fe20007810000 */
[----:B------:R5:W0:Y:S03]  /*d3f0*/  MUFU.EX2 R15, R98 ;  /* 0x00000062000f7308 */ /* 0x000a260000000800 */
[----:B------:R-:W-:-:S04]  /*d400*/  FMNMX.FTZ R33, R52, R31, !PT ;  /* 0x0000001f34217209 */ /* 0x000fc80007810000 */
[----:B------:R-:W-:Y:S01]  /*d410*/  FMNMX.FTZ R33, R78, R33, !PT ;  /* 0x000000214e217209 */ /* 0x000fe20007810000 */
[----:B------:R-:W0:Y:S01]  /*d420*/  MUFU.EX2 R168, R168 ;  /* 0x000000a800a87308 */ /* 0x000e220000000800 */
[----:B-----5:R-:W-:Y:S02]  /*d430*/  IMAD.MOV.U32 R98, RZ, RZ, R151 ;  /* 0x000000ffff627224 */ /* 0x020fe400078e0097 */
[----:B------:R-:W-:-:S04]  /*d440*/  FMNMX.FTZ R33, R90, R33, !PT ;  /* 0x000000215a217209 */ /* 0x000fc80007810000 */
[----:B------:R-:W-:Y:S01]  /*d450*/  FMNMX.FTZ R33, R82, R33, !PT ;  /* 0x0000002152217209 */ /* 0x000fe20007810000 */
[----:B------:R-:W-:Y:S03]  /*d460*/  MUFU.EX2 R170, R170 ;  /* 0x000000aa00aa7308 */ /* 0x000fe60000000800 */
[----:B------:R-:W-:-:S04]  /*d470*/  FMNMX.FTZ R35, R56, R33, !PT ;  /* 0x0000002138237209 */ /* 0x000fc80007810000 */
[----:B------:R-:W-:Y:S01]  /*d480*/  FMNMX.FTZ R35, R86, R35, !PT ;  /* 0x0000002356237209 */ /* 0x000fe20007810000 */
[----:B------:R5:W-:Y:S03]  /*d490*/  MUFU.EX2 R25, R94 ;  /* 0x0000005e00197308 */ /* 0x000be60000000800 */
[----:B------:R-:W-:Y:S01]  /*d4a0*/  FMNMX.FTZ R6, R92, R35, !PT ;  /* 0x000000235c067209 */ /* 0x000fe20007810000 */
[----:B------:R-:W-:-:S04]  /*d4b0*/  FFMA.FTZ R35, R44, R5, -R13 ;  /* 0x000000052c237223 */ /* 0x000fc8000001080d */
[----:B------:R-:W1:Y:S01]  /*d4c0*/  SHFL.BFLY PT, R41, R6, 0x2, 0x1f ;  /* 0x0c401f0006297f89 */ /* 0x000e6200000e0000 */
[----:B------:R-:W-:Y:S01]  /*d4d0*/  MUFU.EX2 R172, R172 ;  /* 0x000000ac00ac7308 */ /* 0x000fe20000000800 */
[----:B-----5:R-:W-:-:S07]  /*d4e0*/  IMAD.MOV.U32 R94, RZ, RZ, R151 ;  /* 0x000000ffff5e7224 */ /* 0x020fce00078e0097 */
[----:B------:R5:W-:Y:S08]  /*d4f0*/  MUFU.EX2 R29, R100 ;  /* 0x00000064001d7308 */ /* 0x000bf00000000800 */
[----:B------:R-:W-:Y:S01]  /*d500*/  MUFU.EX2 R174, R174 ;  /* 0x000000ae00ae7308 */ /* 0x000fe20000000800 */
[----:B-----5:R-:W-:Y:S01]  /*d510*/  IMAD.MOV.U32 R100, RZ, RZ, R151 ;  /* 0x000000ffff647224 */ /* 0x020fe200078e0097 */
[----:B-1----:R-:W-:-:S06]  /*d520*/  FMNMX.FTZ R44, R6, R41, !PT ;  /* 0x00000029062c7209 */ /* 0x002fcc0007810000 */
[----:B------:R1:W-:Y:S01]  /*d530*/  MUFU.EX2 R31, R37 ;  /* 0x00000025001f7308 */ /* 0x0003e20000000800 */
[-C--:B------:R-:W-:Y:S01]  /*d540*/  FFMA.FTZ R41, R112, R5.reuse, -R13 ;  /* 0x0000000570297223 */ /* 0x080fe2000001080d */
[----:B------:R-:W-:Y:S01]  /*d550*/  IMAD.MOV.U32 R112, RZ, RZ, R151 ;  /* 0x000000ffff707224 */ /* 0x000fe200078e0097 */
[----:B------:R-:W5:Y:S05]  /*d560*/  SHFL.BFLY PT, R45, R44, 0x1, 0x1f ;  /* 0x0c201f002c2d7f89 */ /* 0x000f6a00000e0000 */
[----:B------:R-:W-:Y:S01]  /*d570*/  MUFU.EX2 R176, R176 ;  /* 0x000000b000b07308 */ /* 0x000fe20000000800 */
[----:B-1----:R-:W-:Y:S01]  /*d580*/  FFMA.FTZ R37, R88, R5, -R13 ;  /* 0x0000000558257223 */ /* 0x002fe2000001080d */
[----:B------:R-:W-:-:S06]  /*d590*/  IMAD.MOV.U32 R88, RZ, RZ, R151 ;  /* 0x000000ffff587224 */ /* 0x000fcc00078e0097 */
[----:B------:R1:W-:Y:S08]  /*d5a0*/  MUFU.EX2 R33, R39 ;  /* 0x0000002700217308 */ /* 0x0003f00000000800 */
[----:B------:R-:W-:Y:S01]  /*d5b0*/  MUFU.EX2 R178, R178 ;  /* 0x000000b200b27308 */ /* 0x000fe20000000800 */
[-CC-:B-1----:R-:W-:Y:S01]  /*d5c0*/  FFMA.FTZ R39, R110, R5.reuse, -R13.reuse ;  /* 0x000000056e277223 */ /* 0x182fe2000001080d */
[----:B------:R-:W-:Y:S01]  /*d5d0*/  FFMA.FTZ R13, R118, R5, -R13 ;  /* 0x00000005760d7223 */ /* 0x000fe2000001080d */
[--C-:B------:R-:W-:Y:S01]  /*d5e0*/  IMAD.MOV.U32 R118, RZ, RZ, R151.reuse ;  /* 0x000000ffff767224 */ /* 0x100fe200078e0097 */
[----:B-----5:R-:W-:Y:S01]  /*d5f0*/  FMNMX.FTZ R6, R44, R45, !PT ;  /* 0x0000002d2c067209 */ /* 0x020fe20007810000 */
[----:B------:R-:W-:-:S03]  /*d600*/  IMAD.MOV.U32 R110, RZ, RZ, R151 ;  /* 0x000000ffff6e7224 */ /* 0x000fc600078e0097 */
[C---:B------:R-:W-:Y:S01]  /*d610*/  FSETP.NEU.FTZ.AND P1, PT, R6.reuse, -INF , PT ;  /* 0xff8000000600780b */ /* 0x040fe20003f3d000 */
[-C--:B------:R-:W-:Y:S01]  /*d620*/  FMUL.FTZ R44, R6, R5.reuse ;  /* 0x00000005062c7220 */ /* 0x080fe20000410000 */
[----:B------:R-:W-:Y:S04]  /*d630*/  MUFU.EX2 R35, R35 ;  /* 0x0000002300237308 */ /* 0x000fe80000000800 */
[----:B------:R-:W-:Y:S02]  /*d640*/  FSEL R47, R44, RZ, P1 ;  /* 0x000000ff2c2f7208 */ /* 0x000fe40000800000 */
[----:B------:R-:W-:Y:S02]  /*d650*/  ISETP.GE.AND P1, PT, R96, 0x81, PT ;  /* 0x000000816000780c */ /* 0x000fe40003f26270 */
[----:B------:R-:W-:Y:S01]  /*d660*/  MUFU.EX2 R180, R180 ;  /* 0x000000b400b47308 */ /* 0x000fe20000000800 */
[-CC-:B------:R-:W-:Y:S01]  /*d670*/  FFMA.FTZ R161, R26, R5.reuse, -R47.reuse ;  /* 0x000000051aa17223 */ /* 0x180fe2000001082f */
[-C--:B------:R-:W-:Y:S01]  /*d680*/  FFMA.FTZ R26, R27, R5.reuse, -R47 ;  /* 0x000000051b1a7223 */ /* 0x080fe2000001082f */
[----:B------:R-:W-:Y:S01]  /*d690*/  FADD.FTZ R27, R160, R7 ;  /* 0x00000007a01b7221 */ /* 0x000fe20000010000 */
[-CC-:B------:R-:W-:Y:S01]  /*d6a0*/  FFMA.FTZ R163, R30, R5.reuse, -R47.reuse ;  /* 0x000000051ea37223 */ /* 0x180fe2000001082f */
[-CC-:B------:R-:W-:Y:S01]  /*d6b0*/  FFMA.FTZ R30, R8, R5.reuse, -R47.reuse ;  /* 0x00000005081e7223 */ /* 0x180fe2000001082f */
[-C--:B------:R-:W-:Y:S01]  /*d6c0*/  FFMA.FTZ R165, R34, R5.reuse, -R47 ;  /* 0x0000000522a57223 */ /* 0x080fe2000001082f */
[----:B--2---:R-:W-:Y:S01]  /*d6d0*/  FADD.FTZ R8, R162, R27 ;  /* 0x0000001ba2087221 */ /* 0x004fe20000010000 */
[----:B------:R-:W-:Y:S01]  /*d6e0*/  MUFU.EX2 R161, R161 ;  /* 0x000000a100a17308 */ /* 0x000fe20000000800 */
[-CC-:B------:R-:W-:Y:S01]  /*d6f0*/  FFMA.FTZ R10, R10, R5.reuse, -R47.reuse ;  /* 0x000000050a0a7223 */ /* 0x180fe2000001082f */
[-CC-:B------:R-:W-:Y:S01]  /*d700*/  FFMA.FTZ R167, R38, R5.reuse, -R47.reuse ;  /* 0x0000000526a77223 */ /* 0x180fe2000001082f */
[----:B----4-:R-:W-:Y:S01]  /*d710*/  FADD.FTZ R27, R9, R8 ;  /* 0x00000008091b7221 */ /* 0x010fe20000010000 */
[-CC-:B------:R-:W-:Y:S01]  /*d720*/  FFMA.FTZ R12, R12, R5.reuse, -R47.reuse ;  /* 0x000000050c0c7223 */ /* 0x180fe2000001082f */
[-CC-:B------:R-:W-:Y:S01]  /*d730*/  FFMA.FTZ R169, R42, R5.reuse, -R47.reuse ;  /* 0x000000052aa97223 */ /* 0x180fe2000001082f */
[-C--:B------:R-:W-:Y:S01]  /*d740*/  FFMA.FTZ R14, R14, R5.reuse, -R47 ;  /* 0x000000050e0e7223 */ /* 0x080fe2000001082f */
[----:B---3--:R-:W-:Y:S01]  /*d750*/  FADD.FTZ R8, R164, R27 ;  /* 0x0000001ba4087221 */ /* 0x008fe20000010000 */
[----:B------:R-:W1:Y:S01]  /*d760*/  MUFU.EX2 R26, R26 ;  /* 0x0000001a001a7308 */ /* 0x000e620000000800 */
[-CC-:B------:R-:W-:Y:S01]  /*d770*/  FFMA.FTZ R171, R46, R5.reuse, -R47.reuse ;  /* 0x000000052eab7223 */ /* 0x180fe2000001082f */
[-CC-:B------:R-:W-:Y:S01]  /*d780*/  FFMA.FTZ R20, R20, R5.reuse, -R47.reuse ;  /* 0x0000000514147223 */ /* 0x180fe2000001082f */
[----:B0-----:R-:W-:Y:S01]  /*d790*/  FADD.FTZ R27, R11, R8 ;  /* 0x000000080b1b7221 */ /* 0x001fe20000010000 */
[-CC-:B------:R-:W-:Y:S01]  /*d7a0*/  FFMA.FTZ R173, R50, R5.reuse, -R47.reuse ;  /* 0x0000000532ad7223 */ /* 0x180fe2000001082f */
[-CC-:B------:R-:W-:Y:S01]  /*d7b0*/  FFMA.FTZ R24, R24, R5.reuse, -R47.reuse ;  /* 0x0000000518187223 */ /* 0x180fe2000001082f */
[-C--:B------:R-:W-:Y:S01]  /*d7c0*/  FFMA.FTZ R175, R54, R5.reuse, -R47 ;  /* 0x0000000536af7223 */ /* 0x080fe2000001082f */
[----:B------:R-:W-:Y:S01]  /*d7d0*/  FADD.FTZ R34, R166, R27 ;  /* 0x0000001ba6227221 */ /* 0x000fe20000010000 */
[----:B------:R-:W0:Y:S01]  /*d7e0*/  MUFU.EX2 R163, R163 ;  /* 0x000000a300a37308 */ /* 0x000e220000000800 */
[-CC-:B------:R-:W-:Y:S01]  /*d7f0*/  FFMA.FTZ R28, R28, R5.reuse, -R47.reuse ;  /* 0x000000051c1c7223 */ /* 0x180fe2000001082f */
[-CC-:B------:R-:W-:Y:S01]  /*d800*/  FFMA.FTZ R177, R58, R5.reuse, -R47.reuse ;  /* 0x000000053ab17223 */ /* 0x180fe2000001082f */
[----:B------:R-:W-:Y:S01]  /*d810*/  FADD.FTZ R49, R15, R34 ;  /* 0x000000220f317221 */ /* 0x000fe20000010000 */
[-CC-:B------:R-:W-:Y:S01]  /*d820*/  FFMA.FTZ R34, R36, R5.reuse, -R47.reuse ;  /* 0x0000000524227223 */ /* 0x180fe2000001082f */
[-CC-:B------:R-:W-:Y:S01]  /*d830*/  FFMA.FTZ R32, R32, R5.reuse, -R47.reuse ;  /* 0x0000000520207223 */ /* 0x180fe2000001082f */
[-C--:B------:R-:W-:Y:S01]  /*d840*/  FFMA.FTZ R179, R62, R5.reuse, -R47 ;  /* 0x000000053eb37223 */ /* 0x080fe2000001082f */
[----:B------:R-:W-:Y:S01]  /*d850*/  FADD.FTZ R36, R168, R49 ;  /* 0x00000031a8247221 */ /* 0x000fe20000010000 */
[----:B------:R-:W2:Y:S01]  /*d860*/  MUFU.EX2 R30, R30 ;  /* 0x0000001e001e7308 */ /* 0x000ea20000000800 */
[----:B-1----:R-:W-:Y:S01]  /*d870*/  FADD.FTZ R8, R161, R26 ;  /* 0x0000001aa1087221 */ /* 0x002fe20000010000 */
[-CC-:B------:R-:W-:Y:S01]  /*d880*/  FFMA.FTZ R66, R66, R5.reuse, -R47.reuse ;  /* 0x0000000542427223 */ /* 0x180fe2000001082f */
[----:B------:R-:W-:Y:S01]  /*d890*/  FADD.FTZ R49, R21, R36 ;  /* 0x0000002415317221 */ /* 0x000fe20000010000 */
[-CC-:B------:R-:W-:Y:S01]  /*d8a0*/  FFMA.FTZ R40, R40, R5.reuse, -R47.reuse ;  /* 0x0000000528287223 */ /* 0x180fe2000001082f */
[-C--:B------:R-:W-:Y:S01]  /*d8b0*/  FFMA.FTZ R70, R70, R5.reuse, -R47 ;  /* 0x0000000546467223 */ /* 0x080fe2000001082f */
[----:B------:R-:W-:Y:S01]  /*d8c0*/  F2FP.F16.F32.PACK_AB R160, R7, R160 ;  /* 0x000000a007a0723e */ /* 0x000fe200000000ff */
[----:B------:R-:W-:Y:S01]  /*d8d0*/  FADD.FTZ R36, R170, R49 ;  /* 0x00000031aa247221 */ /* 0x000fe20000010000 */
[----:B------:R-:W1:Y:S01]  /*d8e0*/  MUFU.EX2 R165, R165 ;  /* 0x000000a500a57308 */ /* 0x000e620000000800 */
[----:B0-----:R-:W-:Y:S01]  /*d8f0*/  FADD.FTZ R27, R163, R8 ;  /* 0x00000008a31b7221 */ /* 0x001fe20000010000 */
[-CC-:B------:R-:W-:Y:S01]  /*d900*/  FFMA.FTZ R48, R48, R5.reuse, -R47.reuse ;  /* 0x0000000530307223 */ /* 0x180fe2000001082f */
[----:B------:R-:W-:Y:S01]  /*d910*/  FADD.FTZ R49, R25, R36 ;  /* 0x0000002419317221 */ /* 0x000fe20000010000 */
[-CC-:B------:R-:W-:Y:S01]  /*d920*/  FFMA.FTZ R74, R74, R5.reuse, -R47.reuse ;  /* 0x000000054a4a7223 */ /* 0x180fe2000001082f */
[-CC-:B------:R-:W-:Y:S01]  /*d930*/  FFMA.FTZ R52, R52, R5.reuse, -R47.reuse ;  /* 0x0000000534347223 */ /* 0x180fe2000001082f */
[-C--:B------:R-:W-:Y:S01]  /*d940*/  FFMA.FTZ R78, R78, R5.reuse, -R47 ;  /* 0x000000054e4e7223 */ /* 0x080fe2000001082f */
[----:B------:R-:W-:Y:S01]  /*d950*/  FADD.FTZ R36, R172, R49 ;  /* 0x00000031ac247221 */ /* 0x000fe20000010000 */
[----:B------:R-:W0:Y:S01]  /*d960*/  MUFU.EX2 R10, R10 ;  /* 0x0000000a000a7308 */ /* 0x000e220000000800 */
[----:B--2---:R-:W-:Y:S01]  /*d970*/  FADD.FTZ R8, R30, R27 ;  /* 0x0000001b1e087221 */ /* 0x004fe20000010000 */
        /* <DEDUP_REMOVED lines=8> */
[----:B------:R-:W-:Y:S01]  /*da00*/  FFMA.FTZ R47, R92, R5, -R47 ;  /* 0x000000055c2f7223 */ /* 0x000fe2000001082f */
[----:B------:R-:W-:Y:S01]  /*da10*/  F2FP.F16.F32.PACK_AB R161, R26, R161 ;  /* 0x000000a11aa1723e */ /* 0x000fe200000000ff */
[----:B------:R-:W-:Y:S01]  /*da20*/  IMAD.MOV.U32 R92, RZ, RZ, R151 ;  /* 0x000000ffff5c7224 */ /* 0x000fe200078e0097 */
[----:B------:R-:W-:-:S02]  /*da30*/  F2FP.F16.F32.PACK_AB R162, R9, R162 ;  /* 0x000000a209a2723e */ /* 0x000fc400000000ff */
[----:B------:R-:W-:Y:S01]  /*da40*/  F2FP.F16.F32.PACK_AB R164, R11, R164 ;  /* 0x000000a40ba4723e */ /* 0x000fe200000000ff */
[----:B------:R-:W1:Y:S01]  /*da50*/  MUFU.EX2 R12, R12 ;  /* 0x0000000c000c7308 */ /* 0x000e620000000800 */
[C---:B0-----:R-:W-:Y:S01]  /*da60*/  FADD.FTZ R8, R10.reuse, R27 ;  /* 0x0000001b0a087221 */ /* 0x041fe20000010000 */
[----:B------:R-:W-:Y:S02]  /*da70*/  F2FP.F16.F32.PACK_AB R165, R10, R165 ;  /* 0x000000a50aa5723e */ /* 0x000fe400000000ff */
[----:B------:R-:W-:Y:S02]  /*da80*/  F2FP.F16.F32.PACK_AB R166, R15, R166 ;  /* 0x000000a60fa6723e */ /* 0x000fe400000000ff */
[----:B------:R-:W-:Y:S02]  /*da90*/  F2FP.F16.F32.PACK_AB R168, R21, R168 ;  /* 0x000000a815a8723e */ /* 0x000fe400000000ff */
[----:B------:R-:W0:Y:S01]  /*daa0*/  MUFU.EX2 R169, R169 ;  /* 0x000000a900a97308 */ /* 0x000e220000000800 */
[----:B--2---:R-:W-:Y:S01]  /*dab0*/  FADD.FTZ R27, R167, R8 ;  /* 0x00000008a71b7221 */ /* 0x004fe20000010000 */
[----:B------:R-:W-:-:S02]  /*dac0*/  F2FP.F16.F32.PACK_AB R170, R25, R170 ;  /* 0x000000aa19aa723e */ /* 0x000fc400000000ff */
[----:B------:R-:W-:Y:S02]  /*dad0*/  F2FP.F16.F32.PACK_AB R172, R29, R172 ;  /* 0x000000ac1dac723e */ /* 0x000fe400000000ff */
[----:B------:R-:W-:Y:S02]  /*dae0*/  F2FP.F16.F32.PACK_AB R174, R31, R174 ;  /* 0x000000ae1fae723e */ /* 0x000fe400000000ff */
[----:B------:R-:W2:Y:S01]  /*daf0*/  MUFU.EX2 R14, R14 ;  /* 0x0000000e000e7308 */ /* 0x000ea20000000800 */
[----:B-1----:R-:W-:Y:S01]  /*db00*/  FADD.FTZ R8, R12, R27 ;  /* 0x0000001b0c087221 */ /* 0x002fe20000010000 */
[----:B------:R-:W-:Y:S02]  /*db10*/  F2FP.F16.F32.PACK_AB R163, R30, R163 ;  /* 0x000000a31ea3723e */ /* 0x000fe400000000ff */
[----:B------:R-:W-:Y:S02]  /*db20*/  F2FP.F16.F32.PACK_AB R167, R12, R167 ;  /* 0x000000a70ca7723e */ /* 0x000fe400000000ff */
[----:B------:R-:W-:-:S02]  /*db30*/  MOV R96, R151 ;  /* 0x0000009700607202 */ /* 0x000fc40000000f00 */
[----:B------:R-:W1:Y:S01]  /*db40*/  MUFU.EX2 R171, R171 ;  /* 0x000000ab00ab7308 */ /* 0x000e620000000800 */
[----:B0-----:R-:W-:-:S07]  /*db50*/  FADD.FTZ R27, R169, R8 ;  /* 0x00000008a91b7221 */ /* 0x001fce0000010000 */
[----:B------:R-:W0:Y:S01]  /*db60*/  MUFU.EX2 R20, R20 ;  /* 0x0000001400147308 */ /* 0x000e220000000800 */
[C---:B--2---:R-:W-:Y:S01]  /*db70*/  FADD.FTZ R8, R14.reuse, R27 ;  /* 0x0000001b0e087221 */ /* 0x044fe20000010000 */
[----:B------:R-:W-:Y:S01]  /*db80*/  FADD.FTZ R27, R31, R36 ;  /* 0x000000241f1b7221 */ /* 0x000fe20000010000 */
[----:B------:R-:W-:-:S03]  /*db90*/  F2FP.F16.F32.PACK_AB R169, R14, R169 ;  /* 0x000000a90ea9723e */ /* 0x000fc600000000ff */
[----:B------:R-:W-:Y:S01]  /*dba0*/  FADD.FTZ R36, R176, R27 ;  /* 0x0000001bb0247221 */ /* 0x000fe20000010000 */
[----:B------:R-:W-:Y:S01]  /*dbb0*/  F2FP.F16.F32.PACK_AB R176, R33, R176 ;  /* 0x000000b021b0723e */ /* 0x000fe200000000ff */
[----:B------:R-:W2:Y:S01]  /*dbc0*/  MUFU.EX2 R173, R173 ;  /* 0x000000ad00ad7308 */ /* 0x000ea20000000800 */
[----:B-1----:R-:W-:Y:S01]  /*dbd0*/  FADD.FTZ R3, R171, R8 ;  /* 0x00000008ab037221 */ /* 0x002fe20000010000 */
[----:B------:R-:W-:-:S04]  /*dbe0*/  FADD.FTZ R27, R33, R36 ;  /* 0x00000024211b7221 */ /* 0x000fc80000010000 */
[----:B------:R-:W-:Y:S01]  /*dbf0*/  FADD.FTZ R36, R178, R27 ;  /* 0x0000001bb2247221 */ /* 0x000fe20000010000 */
[C---:B------:R-:W-:Y:S01]  /*dc00*/  F2FP.F16.F32.PACK_AB R178, R35.reuse, R178 ;  /* 0x000000b223b2723e */ /* 0x040fe200000000ff */
[----:B------:R-:W1:Y:S01]  /*dc10*/  MUFU.EX2 R24, R24 ;  /* 0x0000001800187308 */ /* 0x000e620000000800 */
[C---:B0-----:R-:W-:Y:S01]  /*dc20*/  FADD.FTZ R8, R20.reuse, R3 ;  /* 0x0000000314087221 */ /* 0x041fe20000010000 */
[----:B------:R-:W-:Y:S01]  /*dc30*/  FADD.FTZ R27, R35, R36 ;  /* 0x00000024231b7221 */ /* 0x000fe20000010000 */
[----:B------:R-:W-:-:S03]  /*dc40*/  F2FP.F16.F32.PACK_AB R171, R20, R171 ;  /* 0x000000ab14ab723e */ /* 0x000fc600000000ff */
[----:B------:R-:W-:Y:S02]  /*dc50*/  FADD.FTZ R36, R180, R27 ;  /* 0x0000001bb4247221 */ /* 0x000fe40000010000 */
[----:B------:R-:W0:Y:S01]  /*dc60*/  MUFU.EX2 R175, R175 ;  /* 0x000000af00af7308 */ /* 0x000e220000000800 */
[----:B--2---:R-:W-:-:S07]  /*dc70*/  FADD.FTZ R3, R173, R8 ;  /* 0x00000008ad037221 */ /* 0x004fce0000010000 */
[----:B------:R-:W2:Y:S01]  /*dc80*/  MUFU.EX2 R28, R28 ;  /* 0x0000001c001c7308 */ /* 0x000ea20000000800 */
[C---:B-1----:R-:W-:Y:S01]  /*dc90*/  FADD.FTZ R8, R24.reuse, R3 ;  /* 0x0000000318087221 */ /* 0x042fe20000010000 */
[----:B------:R-:W-:-:S06]  /*dca0*/  F2FP.F16.F32.PACK_AB R173, R24, R173 ;  /* 0x000000ad18ad723e */ /* 0x000fcc00000000ff */
[----:B------:R-:W1:Y:S01]  /*dcb0*/  MUFU.EX2 R37, R37 ;  /* 0x0000002500257308 */ /* 0x000e620000000800 */
[----:B0-----:R-:W-:-:S07]  /*dcc0*/  FADD.FTZ R3, R175, R8 ;  /* 0x00000008af037221 */ /* 0x001fce0000010000 */
[----:B------:R-:W0:Y:S01]  /*dcd0*/  MUFU.EX2 R177, R177 ;  /* 0x000000b100b17308 */ /* 0x000e220000000800 */
[C---:B--2---:R-:W-:Y:S01]  /*dce0*/  FADD.FTZ R8, R28.reuse, R3 ;  /* 0x000000031c087221 */ /* 0x044fe20000010000 */
[----:B------:R-:W-:-:S06]  /*dcf0*/  F2FP.F16.F32.PACK_AB R175, R28, R175 ;  /* 0x000000af1caf723e */ /* 0x000fcc00000000ff */
[----:B------:R-:W2:Y:S01]  /*dd00*/  MUFU.EX2 R182, R182 ;  /* 0x000000b600b67308 */ /* 0x000ea20000000800 */
[C---:B-1----:R-:W-:Y:S01]  /*dd10*/  FADD.FTZ R27, R37.reuse, R36 ;  /* 0x00000024251b7221 */ /* 0x042fe20000010000 */
[----:B------:R-:W-:-:S06]  /*dd20*/  F2FP.F16.F32.PACK_AB R180, R37, R180 ;  /* 0x000000b425b4723e */ /* 0x000fcc00000000ff */
[----:B------:R-:W1:Y:S01]  /*dd30*/  MUFU.EX2 R32, R32 ;  /* 0x0000002000207308 */ /* 0x000e620000000800 */
[----:B0-----:R-:W-:-:S07]  /*dd40*/  FADD.FTZ R3, R177, R8 ;  /* 0x00000008b1037221 */ /* 0x001fce0000010000 */
[----:B------:R-:W0:Y:S01]  /*dd50*/  MUFU.EX2 R39, R39 ;  /* 0x0000002700277308 */ /* 0x000e220000000800 */
[----:B--2---:R-:W-:-:S07]  /*dd60*/  FADD.FTZ R36, R182, R27 ;  /* 0x0000001bb6247221 */ /* 0x004fce0000010000 */
[----:B------:R-:W2:Y:S01]  /*dd70*/  MUFU.EX2 R179, R179 ;  /* 0x000000b300b37308 */ /* 0x000ea20000000800 */
[C---:B-1----:R-:W-:Y:S01]  /*dd80*/  FADD.FTZ R8, R32.reuse, R3 ;  /* 0x0000000320087221 */ /* 0x042fe20000010000 */
[----:B------:R-:W-:-:S06]  /*dd90*/  F2FP.F16.F32.PACK_AB R177, R32, R177 ;  /* 0x000000b120b1723e */ /* 0x000fcc00000000ff */
[----:B------:R-:W1:Y:S01]  /*dda0*/  MUFU.EX2 R184, R184 ;  /* 0x000000b800b87308 */ /* 0x000e620000000800 */
[C---:B0-----:R-:W-:Y:S01]  /*ddb0*/  FADD.FTZ R7, R39.reuse, R36 ;  /* 0x0000002427077221 */ /* 0x041fe20000010000 */
[----:B------:R-:W-:-:S06]  /*ddc0*/  F2FP.F16.F32.PACK_AB R182, R39, R182 ;  /* 0x000000b627b6723e */ /* 0x000fcc00000000ff */
[----:B------:R-:W0:Y:S01]  /*ddd0*/  MUFU.EX2 R34, R34 ;  /* 0x0000002200227308 */ /* 0x000e220000000800 */
[----:B--2---:R-:W-:-:S07]  /*dde0*/  FADD.FTZ R3, R179, R8 ;  /* 0x00000008b3037221 */ /* 0x004fce0000010000 */
[----:B------:R-:W2:Y:S01]  /*ddf0*/  MUFU.EX2 R41, R41 ;  /* 0x0000002900297308 */ /* 0x000ea20000000800 */
[----:B-1----:R-:W-:-:S07]  /*de00*/  FADD.FTZ R8, R184, R7 ;  /* 0x00000007b8087221 */ /* 0x002fce0000010000 */
[----:B------:R-:W1:Y:S01]  /*de10*/  MUFU.EX2 R66, R66 ;  /* 0x0000004200427308 */ /* 0x000e620000000800 */
[C---:B0-----:R-:W-:Y:S01]  /*de20*/  FADD.FTZ R3, R34.reuse, R3 ;  /* 0x0000000322037221 */ /* 0x041fe20000010000 */
[----:B------:R-:W-:-:S06]  /*de30*/  F2FP.F16.F32.PACK_AB R179, R34, R179 ;  /* 0x000000b322b3723e */ /* 0x000fcc00000000ff */
[----:B------:R-:W0:Y:S01]  /*de40*/  MUFU.EX2 R181, R40 ;  /* 0x0000002800b57308 */ /* 0x000e220000000800 */
[C---:B--2---:R-:W-:Y:S01]  /*de50*/  FADD.FTZ R7, R41.reuse, R8 ;  /* 0x0000000829077221 */ /* 0x044fe20000010000 */
[----:B------:R-:W-:-:S06]  /*de60*/  F2FP.F16.F32.PACK_AB R184, R41, R184 ;  /* 0x000000b829b8723e */ /* 0x000fcc00000000ff */
[----:B------:R-:W2:Y:S01]  /*de70*/  MUFU.EX2 R70, R70 ;  /* 0x0000004600467308 */ /* 0x000ea20000000800 */
[----:B-1----:R-:W-:-:S07]  /*de80*/  FADD.FTZ R8, R66, R3 ;  /* 0x0000000342087221 */ /* 0x002fce0000010000 */
[----:B------:R-:W1:Y:S01]  /*de90*/  MUFU.EX2 R183, R48 ;  /* 0x0000003000b77308 */ /* 0x000e620000000800 */
[C---:B0-----:R-:W-:Y:S01]  /*dea0*/  FADD.FTZ R3, R181.reuse, R8 ;  /* 0x00000008b5037221 */ /* 0x041fe20000010000 */
[----:B------:R-:W-:-:S06]  /*deb0*/  F2FP.F16.F32.PACK_AB R181, R181, R66 ;  /* 0x00000042b5b5723e */ /* 0x000fcc00000000ff */
        /* <DEDUP_REMOVED lines=11> */
[----:B-1----:R-:W-:-:S07]  /*df70*/  FADD.FTZ R36, R186, R7 ;  /* 0x00000007ba247221 */ /* 0x002fce0000010000 */
[----:B------:R1:W3:Y:S01]  /*df80*/  MUFU.EX2 R187, R90 ;  /* 0x0000005a00bb7308 */ /* 0x0002e20000000800 */
[----:B0-----:R-:W-:-:S07]  /*df90*/  FADD.FTZ R26, R78, R3 ;  /* 0x000000034e1a7221 */ /* 0x001fce0000010000 */
[----:B------:R-:W0:Y:S01]  /*dfa0*/  MUFU.EX2 R188, R188 ;  /* 0x000000bc00bc7308 */ /* 0x000e220000000800 */
[C---:B--2---:R-:W-:Y:S01]  /*dfb0*/  FADD.FTZ R7, R43.reuse, R36 ;  /* 0x000000242b077221 */ /* 0x044fe20000010000 */
[----:B------:R-:W-:Y:S02]  /*dfc0*/  F2FP.F16.F32.PACK_AB R186, R43, R186 ;  /* 0x000000ba2bba723e */ /* 0x000fe400000000ff */
[----:B-1----:R-:W-:-:S04]  /*dfd0*/  MOV R90, R151 ;  /* 0x00000097005a7202 */ /* 0x002fc80000000f00 */
[----:B------:R-:W1:Y:S01]  /*dfe0*/  MUFU.EX2 R82, R82 ;  /* 0x0000005200527308 */ /* 0x000e620000000800 */
[C---:B---3--:R-:W-:Y:S01]  /*dff0*/  FADD.FTZ R3, R187.reuse, R26 ;  /* 0x0000001abb037221 */ /* 0x048fe20000010000 */
[----:B------:R-:W-:-:S06]  /*e000*/  F2FP.F16.F32.PACK_AB R187, R187, R78 ;  /* 0x0000004ebbbb723e */ /* 0x000fcc00000000ff */
[----:B------:R2:W3:Y:S01]  /*e010*/  MUFU.EX2 R45, R116 ;  /* 0x00000074002d7308 */ /* 0x0004e20000000800 */
[----:B0-----:R-:W-:-:S07]  /*e020*/  FADD.FTZ R36, R188, R7 ;  /* 0x00000007bc247221 */ /* 0x001fce0000010000 */
[----:B------:R-:W0:Y:S01]  /*e030*/  MUFU.EX2 R189, R56 ;  /* 0x0000003800bd7308 */ /* 0x000e220000000800 */
[----:B-1----:R-:W-:Y:S01]  /*e040*/  FADD.FTZ R10, R82, R3 ;  /* 0x00000003520a7221 */ /* 0x002fe20000010000 */
[----:B--2---:R-:W-:-:S06]  /*e050*/  IMAD.MOV.U32 R116, RZ, RZ, R151 ;  /* 0x000000ffff747224 */ /* 0x004fcc00078e0097 */
[----:B------:R-:W1:Y:S01]  /*e060*/  MUFU.EX2 R190, R190 ;  /* 0x000000be00be7308 */ /* 0x000e620000000800 */
[C---:B---3--:R-:W-:Y:S01]  /*e070*/  FADD.FTZ R7, R45.reuse, R36 ;  /* 0x000000242d077221 */ /* 0x048fe20000010000 */
[----:B------:R-:W-:-:S06]  /*e080*/  F2FP.F16.F32.PACK_AB R188, R45, R188 ;  /* 0x000000bc2dbc723e */ /* 0x000fcc00000000ff */
[----:B------:R-:W2:Y:S01]  /*e090*/  MUFU.EX2 R86, R86 ;  /* 0x0000005600567308 */ /* 0x000ea20000000800 */
[C---:B0-----:R-:W-:Y:S01]  /*e0a0*/  FADD.FTZ R3, R189.reuse, R10 ;  /* 0x0000000abd037221 */ /* 0x041fe20000010000 */
[----:B------:R-:W-:-:S06]  /*e0b0*/  F2FP.F16.F32.PACK_AB R189, R189, R82 ;  /* 0x00000052bdbd723e */ /* 0x000fcc00000000ff */
[----:B------:R-:W0:Y:S01]  /*e0c0*/  MUFU.EX2 R13, R13 ;  /* 0x0000000d000d7308 */ /* 0x000e220000000800 */
[----:B-1----:R-:W-:-:S07]  /*e0d0*/  FADD.FTZ R36, R190, R7 ;  /* 0x00000007be247221 */ /* 0x002fce0000010000 */
[----:B------:R-:W1:Y:S01]  /*e0e0*/  MUFU.EX2 R47, R47 ;  /* 0x0000002f002f7308 */ /* 0x000e620000000800 */
[----:B--2---:R-:W-:Y:S01]  /*e0f0*/  FADD.FTZ R10, R86, R3 ;  /* 0x00000003560a7221 */ /* 0x004fe20000010000 */
[C---:B0-----:R-:W-:Y:S01]  /*e100*/  FADD.FTZ R8, R13.reuse, R36 ;  /* 0x000000240d087221 */ /* 0x041fe20000010000 */
[----:B------:R-:W-:Y:S02]  /*e110*/  F2FP.F16.F32.PACK_AB R190, R13, R190 ;  /* 0x000000be0dbe723e */ /* 0x000fe400000000ff */
[C---:B-1----:R-:W-:Y:S01]  /*e120*/  FADD.FTZ R3, R47.reuse, R10 ;  /* 0x0000000a2f037221 */ /* 0x042fe20000010000 */
[----:B------:R-:W-:Y:S01]  /*e130*/  F2FP.F16.F32.PACK_AB R191, R47, R86 ;  /* 0x000000562fbf723e */ /* 0x000fe200000000ff */
[----:B------:R-:W-:Y:S06]  /*e140*/  @!P1 BRA `(.L_x_7160) ;  /* 0x0000002400189947 */ /* 0x000fec0003800000 */
[----:B------:R-:W-:Y:S01]  /*e150*/  IADD3 R210, R210, -0x2, RZ ;  /* 0xfffffffed2d27810 */ /* 0x000fe20007ffe0ff */
[----:B------:R-:W-:Y:S01]  /*e160*/  IMAD.MOV.U32 R9, RZ, RZ, R6 ;  /* 0x000000ffff097224 */ /* 0x000fe200078e0006 */
[----:B------:R-:W-:Y:S01]  /*e170*/  MOV R7, R158 ;  /* 0x0000009e00077202 */ /* 0x000fe20000000f00 */
        /* <DEDUP_REMOVED lines=33> */
[----:B------:R-:W-:-:S07]  /*e390*/  CS2R R88, SRZ ;  /* 0x0000000000587805 */ /* 0x000fce000001ff00 */
.L_x_7172:
[----:B------:R-:W-:Y:S01]  /*e3a0*/  ISETP.NE.AND P1, PT, R11, 0x1, PT ;  /* 0x000000010b00780c */ /* 0x000fe20003f25270 */
[----:B------:R-:W-:Y:S05]  /*e3b0*/  YIELD ;  /* 0x0000000000007946 */ /* 0x000fea0003800000 */
[----:B------:R-:W-:Y:S02]  /*e3c0*/  SEL R158, RZ, 0x1, P1 ;  /* 0x00000001ff9e7807 */ /* 0x000fe40000800000 */
[----:B------:R-:W-:Y:S02]  /*e3d0*/  ISETP.NE.AND P1, PT, R194, RZ, PT ;  /* 0x000000ffc200720c */ /* 0x000fe40003f25270 */
[----:B------:R-:W-:-:S11]  /*e3e0*/  LOP3.LUT R158, R7, R158, RZ, 0x3c, !PT ;  /* 0x0000009e079e7212 */ /* 0x000fd600078e3cff */
[----:B------:R-:W-:Y:S05]  /*e3f0*/  @P1 BRA `(.L_x_7161) ;  /* 0x00000000003c1947 */ /* 0x000fea0003800000 */
[----:B------:R-:W-:Y:S05]  /*e400*/  @!P0 BRA `(.L_x_7162) ;  /* 0x0000000000048947 */ /* 0x000fea0003800000 */
[----:B------:R-:W-:Y:S01]  /*e410*/  BPT.TRAP 0x1 ;  /* 0x000000040000795c */ /* 0x000fe20000300000 */
.L_x_7162:
[----:B------:R-:W-:-:S05]  /*e420*/  VIADD R4, R11, 0x1 ;  /* 0x000000010b047836 */ /* 0x000fca0000000000 */
[----:B------:R-:W-:-:S04]  /*e430*/  ISETP.NE.AND P2, PT, R4, 0x2, PT ;  /* 0x000000020400780c */ /* 0x000fc80003f45270 */
[----:B------:R-:W-:Y:S02]  /*e440*/  SEL R5, R4, RZ, P2 ;  /* 0x000000ff04057207 */ /* 0x000fe40001000000 */
[----:B------:R-:W-:Y:S02]  /*e450*/  SHF.L.U32 R4, R158, 0x1f, RZ ;  /* 0x0000001f9e047819 */ /* 0x000fe400000006ff */
[----:B------:R-:W-:-:S04]  /*e460*/  LEA R5, R5, R156, 0x3 ;  /* 0x0000009c05057211 */ /* 0x000fc800078e18ff */
[----:B------:R0:W1:Y:S01]  /*e470*/  SYNCS.PHASECHK.TRANS64.TRYWAIT P2, [R5+URZ+0x28830], R4 ;  /* 0x02883004050075a7 */ /* 0x000062000804017f */
[----:B------:R-:W-:Y:S05]  /*e480*/  @!P0 BRA `(.L_x_7163) ;  /* 0x0000000000048947 */ /* 0x000fea0003800000 */
[----:B------:R-:W-:Y:S01]  /*e490*/  BPT.TRAP 0x1 ;  /* 0x000000040000795c */ /* 0x000fe20000300000 */
.L_x_7163:
[----:B------:R-:W-:Y:S04]  /*e4a0*/  BSSY B0, `(.L_x_7161) ;  /* 0x0000004000007945 */ /* 0x000fe80003800000 */
[----:B-1----:R-:W-:Y:S05]  /*e4b0*/  @P2 BRA `(.L_x_7164) ;  /* 0x0000000000082947 */ /* 0x002fea0003800000 */
[----:B------:R-:W1:Y:S02]  /*e4c0*/  SYNCS.PHASECHK.TRANS64.TRYWAIT P2, [R5+URZ+0x28830], R4 ;  /* 0x02883004050075a7 */ /* 0x000e64000804017f */
[----:B-1----:R-:W-:Y:S05]  /*e4d0*/  @!P2 BRA `(.L_x_7165) ;  /* 0x000000c400aca947 */ /* 0x002fea0003800000 */
.L_x_7164:
[----:B------:R-:W-:Y:S05]  /*e4e0*/  BSYNC B0 ;  /* 0x0000000000007941 */ /* 0x000fea0003800000 */
.L_x_7161:
[----:B01----:R-:W0:Y:S01]  /*e4f0*/  S2R R4, SR_TID.X ;  /* 0x0000000000047919 */ /* 0x003e220000002100 */
[----:B------:R-:W-:Y:S05]  /*e500*/  WARPSYNC.ALL ;  /* 0x0000000000007948 */ /* 0x000fea0003800000 */
[----:B------:R-:W-:Y:S01]  /*e510*/  VIADD R152, R11, 0x1 ;  /* 0x000000010b987836 */ /* 0x000fe20000000000 */
[----:B------:R-:W-:Y:S01]  /*e520*/  MOV R5, 0x40000040 ;  /* 0x4000004000057802 */ /* 0x000fe20000000f00 */
[----:B------:R-:W-:Y:S01]  /*e530*/  IMAD.MOV.U32 R15, RZ, RZ, 0x40000040 ;  /* 0x40000040ff0f7424 */ /* 0x000fe200078e00ff */
[----:B------:R-:W-:Y:S01]  /*e540*/  MOV R21, 0x40000040 ;  /* 0x4000004000157802 */ /* 0x000fe20000000f00 */
[----:B------:R-:W-:Y:S01]  /*e550*/  IMAD.MOV.U32 R13, RZ, RZ, 0x40000040 ;  /* 0x40000040ff0d7424 */ /* 0x000fe200078e00ff */
[----:B------:R-:W-:-:S02]  /*e560*/  ISETP.NE.AND P2, PT, R152, 0x2, PT ;  /* 0x000000029800780c */ /* 0x000fc40003f45270 */
[----:B------:R-:W-:Y:S02]  /*e570*/  R2UR UR7, R5 ;  /* 0x00000000050772ca */ /* 0x000fe400000e0000 */
[----:B------:R-:W-:Y:S02]  /*e580*/  SEL R152, R152, RZ, P2 ;  /* 0x000000ff98987207 */ /* 0x000fe40001000000 */
[----:B------:R-:W-:Y:S02]  /*e590*/  R2UR UR11, R15 ;  /* 0x000000000f0b72ca */ /* 0x000fe400000e0000 */
[----:B------:R-:W-:Y:S02]  /*e5a0*/  R2UR UR15, R21 ;  /* 0x00000000150f72ca */ /* 0x000fe400000e0000 */
[----:B------:R-:W-:Y:S02]  /*e5b0*/  R2UR UR19, R13 ;  /* 0x000000000d1372ca */ /* 0x000fe400000e0000 */
[----:B------:R-:W-:-:S02]  /*e5c0*/  R2UR UR23, R15 ;  /* 0x000000000f1772ca */ /* 0x000fc400000e0000 */
[----:B------:R-:W-:Y:S02]  /*e5d0*/  R2UR UR27, R13 ;  /* 0x000000000d1b72ca */ /* 0x000fe400000e0000 */
[----:B------:R-:W-:Y:S02]  /*e5e0*/  R2UR UR31, R21 ;  /* 0x00000000151f72ca */ /* 0x000fe400000e0000 */
[----:B------:R-:W-:Y:S02]  /*e5f0*/  R2UR UR35, R5 ;  /* 0x00000000052372ca */ /* 0x000fe400000e0000 */
[----:B0-----:R-:W-:-:S05]  /*e600*/  SHF.R.U32.HI R4, RZ, 0x7, R4 ;  /* 0x00000007ff047819 */ /* 0x001fca0000011604 */
[----:B------:R-:W-:Y:S01]  /*e610*/  VIADD R6, R4, 0x8 ;  /* 0x0000000804067836 */ /* 0x000fe20000000000 */
[----:B------:R-:W-:-:S04]  /*e620*/  LEA R4, R152, R0, 0xb ;  /* 0x0000000098047211 */ /* 0x000fc800078e58ff */
[----:B------:R0:W-:Y:S01]  /*e630*/  BAR.SYNC.DEFER_BLOCKING R6, 0x100 ;  /* 0x000400060000751d */ /* 0x0001e20000010000 */
[C---:B------:R-:W-:Y:S01]  /*e640*/  R2UR UR6, R4.reuse ;  /* 0x00000000040672ca */ /* 0x040fe200000e0000 */
[C---:B------:R-:W-:Y:S02]  /*e650*/  VIADD R14, R4.reuse, 0x2 ;  /* 0x00000002040e7836 */ /* 0x040fe40000000000 */
[C---:B------:R-:W-:Y:S02]  /*e660*/  VIADD R20, R4.reuse, 0x4 ;  /* 0x0000000404147836 */ /* 0x040fe40000000000 */
[----:B------:R-:W-:Y:S01]  /*e670*/  VIADD R12, R4, 0x6 ;  /* 0x00000006040c7836 */ /* 0x000fe20000000000 */
[----:B------:R-:W-:Y:S01]  /*e680*/  R2UR UR10, R14 ;  /* 0x000000000e0a72ca */ /* 0x000fe200000e0000 */
[----:B------:R-:W-:Y:S01]  /*e690*/  VIADD R14, R4, 0x400 ;  /* 0x00000400040e7836 */ /* 0x000fe20000000000 */
[----:B------:R-:W-:Y:S01]  /*e6a0*/  R2UR UR14, R20 ;  /* 0x00000000140e72ca */ /* 0x000fe200000e0000 */
[----:B------:R-:W-:Y:S01]  /*e6b0*/  VIADD R20, R4, 0x404 ;  /* 0x0000040404147836 */ /* 0x000fe20000000000 */
[----:B------:R-:W-:-:S02]  /*e6c0*/  R2UR UR18, R12 ;  /* 0x000000000c1272ca */ /* 0x000fc400000e0000 */
[----:B------:R-:W-:Y:S02]  /*e6d0*/  R2UR UR22, R14 ;  /* 0x000000000e1672ca */ /* 0x000fe400000e0000 */
[C---:B------:R-:W-:Y:S01]  /*e6e0*/  IADD3 R12, R4.reuse, 0x402, RZ ;  /* 0x00000402040c7810 */ /* 0x040fe20007ffe0ff */
[----:B------:R-:W-:Y:S01]  /*e6f0*/  VIADD R4, R4, 0x406 ;  /* 0x0000040604047836 */ /* 0x000fe20000000000 */
[----:B------:R-:W-:Y:S02]  /*e700*/  R2UR UR30, R20 ;  /* 0x00000000141e72ca */ /* 0x000fe400000e0000 */
[----:B------:R-:W-:Y:S02]  /*e710*/  R2UR UR26, R12 ;  /* 0x000000000c1a72ca */ /* 0x000fe400000e0000 */
[----:B------:R-:W-:Y:S01]  /*e720*/  R2UR UR34, R4 ;  /* 0x00000000042272ca */ /* 0x000fe200000e0000 */
[----:B------:R-:W-:-:S06]  /*e730*/  WARPGROUP.ARRIVE ;  /* 0x00000000000079c5 */ /* 0x000fcc0000000000 */
        /* <DEDUP_REMOVED lines=26> */
.L_x_7167:
[----:B------:R-:W-:Y:S02]  /*e8e0*/  SHF.L.U32 R4, R7, 0x1f, RZ ;  /* 0x0000001f07047819 */ /* 0x000fe400000006ff */
[----:B------:R-:W-:-:S04]  /*e8f0*/  LEA R5, R11, R156, 0x3 ;  /* 0x0000009c0b057211 */ /* 0x000fc800078e18ff */
[----:B------:R0:W1:Y:S01]  /*e900*/  SYNCS.PHASECHK.TRANS64.TRYWAIT P1, [R5+URZ+0x28850], R4 ;  /* 0x02885004050075a7 */ /* 0x000062000802017f */
[----:B------:R-:W-:Y:S05]  /*e910*/  @!P0 BRA `(.L_x_7168) ;  /* 0x0000000000048947 */ /* 0x000fea0003800000 */
[----:B------:R-:W-:Y:S01]  /*e920*/  BPT.TRAP 0x1 ;  /* 0x000000040000795c */ /* 0x000fe20000300000 */
.L_x_7168:
[----:B-1----:R-:W-:Y:S05]  /*e930*/  @P1 BRA `(.L_x_7166) ;  /* 0x0000000000081947 */ /* 0x002fea0003800000 */
[----:B------:R-:W1:Y:S02]  /*e940*/  SYNCS.PHASECHK.TRANS64.TRYWAIT P1, [R5+URZ+0x28850], R4 ;  /* 0x02885004050075a7 */ /* 0x000e64000802017f */
[----:B-1----:R-:W-:Y:S05]  /*e950*/  @!P1 BRA `(.L_x_7169) ;  /* 0x000000c000a09947 */ /* 0x002fea0003800000 */
.L_x_7166:
[----:B01----:R-:W-:Y:S01]  /*e960*/  VIADD R4, R156, 0x400 ;  /* 0x000004009c047836 */ /* 0x003fe20000000000 */
[----:B------:R-:W-:Y:S01]  /*e970*/  MOV R5, 0x40000040 ;  /* 0x4000004000057802 */ /* 0x000fe20000000f00 */
[----:B------:R-:W-:Y:S05]  /*e980*/  WARPSYNC.ALL ;  /* 0x0000000000007948 */ /* 0x000fea0003800000 */
[----:B------:R-:W-:Y:S01]  /*e990*/  SHF.R.U32.HI R4, RZ, 0x4, R4 ;  /* 0x00000004ff047819 */ /* 0x000fe20000011604 */
[----:B------:R-:W-:Y:S01]  /*e9a0*/  WARPGROUP.ARRIVE ;  /* 0x00000000000079c5 */ /* 0x000fe20000000000 */
[----:B------:R-:W-:Y:S01]  /*e9b0*/  R2UR UR7, R5 ;  /* 0x00000000050772ca */ /* 0x000fe200000e0000 */
[----:B------:R-:W-:Y:S01]  /*e9c0*/  IMAD.MOV.U32 R7, RZ, RZ, 0x40000040 ;  /* 0x40000040ff077424 */ /* 0x000fe200078e00ff */
[----:B------:R-:W-:Y:S01]  /*e9d0*/  LOP3.LUT R4, R4, 0x3fff, RZ, 0xc0, !PT ;  /* 0x00003fff04047812 */ /* 0x000fe200078ec0ff */
[----:B------:R-:W-:-:S02]  /*e9e0*/  IMAD.MOV.U32 R5, RZ, RZ, 0x40000040 ;  /* 0x40000040ff057424 */ /* 0x000fc400078e00ff */
[----:B------:R-:W0:Y:S01]  /*e9f0*/  S2R R12, SR_TID.X ;  /* 0x00000000000c7919 */ /* 0x000e220000002100 */
[----:B------:R-:W-:-:S05]  /*ea00*/  LOP3.LUT R4, R4, 0x4000000, RZ, 0xfc, !PT ;  /* 0x0400000004047812 */ /* 0x000fca00078efcff */
[----:B------:R-:W-:-:S04]  /*ea10*/  IMAD R4, R11, 0x800, R4 ;  /* 0x000008000b047824 */ /* 0x000fc800078e0204 */
[C---:B------:R-:W-:Y:S01]  /*ea20*/  VIADD R6, R4.reuse, 0x80 ;  /* 0x0000008004067836 */ /* 0x040fe20000000000 */
[----:B------:R-:W-:-:S13]  /*ea30*/  R2UR UR6, R4 ;  /* 0x00000000040672ca */ /* 0x000fda00000e0000 */
[----:B------:R-:W-:Y:S01]  /*ea40*/  HGMMA.64x128x16.F32 R88, R160, gdesc[UR4].tnspB, R88, gsb0 ;  /* 0x41e00004a0587df0 */ /* 0x000fe20008000858 */
[----:B------:R-:W-:Y:S02]  /*ea50*/  R2UR UR6, R6 ;  /* 0x00000000060672ca */ /* 0x000fe400000e0000 */
[----:B------:R-:W-:Y:S01]  /*ea60*/  R2UR UR7, R7 ;  /* 0x00000000070772ca */ /* 0x000fe200000e0000 */
[----:B------:R-:W-:Y:S01]  /*ea70*/  IMAD.MOV.U32 R7, RZ, RZ, 0x40000040 ;  /* 0x40000040ff077424 */ /* 0x000fe200078e00ff */
[----:B------:R-:W-:Y:S02]  /*ea80*/  IADD3 R6, R4, 0x100, RZ ;  /* 0x0000010004067810 */ /* 0x000fe40007ffe0ff */
[----:B0-----:R-:W-:Y:S01]  /*ea90*/  SHF.R.U32.HI R12, RZ, 0x7, R12 ;  /* 0x00000007ff0c7819 */ /* 0x001fe2000001160c */
[----:B------:R-:W-:Y:S02]  /*eaa0*/  WARPGROUP.DEPBAR.LE gsb0, 0x0 ;  /* 0x00008000000079c5 */ /* 0x000fe40000010000 */
[----:B------:R-:W-:-:S06]  /*eab0*/  WARPGROUP.ARRIVE ;  /* 0x00000000000079c5 */ /* 0x000fcc0000000000 */
[----:B------:R-:W-:Y:S01]  /*eac0*/  HGMMA.64x128x16.F32 R88, R164, gdesc[UR4].tnspB, R88, gsb0 ;  /* 0x41e00004a4587df0 */ /* 0x000fe20008000858 */
[----:B------:R-:W-:Y:S01]  /*ead0*/  R2UR UR6, R6 ;  /* 0x00000000060672ca */ /* 0x000fe200000e0000 */
[----:B------:R-:W-:Y:S01]  /*eae0*/  VIADD R6, R4, 0x180 ;  /* 0x0000018004067836 */ /* 0x000fe20000000000 */
[----:B------:R-:W-:Y:S02]  /*eaf0*/  R2UR UR7, R7 ;  /* 0x00000000070772ca */ /* 0x000fe400000e0000 */
[----:B------:R-:W-:Y:S01]  /*eb00*/  MOV R7, 0x40000040 ;  /* 0x4000004000077802 */ /* 0x000fe20000000f00 */
[----:B------:R-:W-:Y:S02]  /*eb10*/  WARPGROUP.DEPBAR.LE gsb0, 0x0 ;  /* 0x00008000000079c5 */ /* 0x000fe40000010000 */
[----:B------:R-:W-:-:S08]  /*eb20*/  WARPGROUP.ARRIVE ;  /* 0x00000000000079c5 */ /* 0x000fd00000000000 */
[----:B------:R-:W-:Y:S01]  /*eb30*/  HGMMA.64x128x16.F32 R88, R168, gdesc[UR4].tnspB, R88, gsb0 ;  /* 0x41e00004a8587df0 */ /* 0x000fe20008000858 */
[----:B------:R-:W-:Y:S01]  /*eb40*/  R2UR UR6, R6 ;  /* 0x00000000060672ca */ /* 0x000fe200000e0000 */
[----:B------:R-:W-:Y:S01]  /*eb50*/  VIADD R6, R4, 0x200 ;  /* 0x0000020004067836 */ /* 0x000fe20000000000 */
[----:B------:R-:W-:Y:S01]  /*eb60*/  R2UR UR7, R7 ;  /* 0x00000000070772ca */ /* 0x000fe200000e0000 */
[----:B------:R-:W-:Y:S01]  /*eb70*/  IMAD.MOV.U32 R7, RZ, RZ, 0x40000040 ;  /* 0x40000040ff077424 */ /* 0x000fe200078e00ff */
[----:B------:R-:W-:Y:S02]  /*eb80*/  WARPGROUP.DEPBAR.LE gsb0, 0x0 ;  /* 0x00008000000079c5 */ /* 0x000fe40000010000 */
[----:B------:R-:W-:-:S09]  /*eb90*/  WARPGROUP.ARRIVE ;  /* 0x00000000000079c5 */ /* 0x000fd20000000000 */
[----:B------:R-:W-:Y:S01]  /*eba0*/  HGMMA.64x128x16.F32 R88, R172, gdesc[UR4].tnspB, R88, gsb0 ;  /* 0x41e00004ac587df0 */ /* 0x000fe20008000858 */
[----:B------:R-:W-:Y:S02]  /*ebb0*/  R2UR UR6, R6 ;  /* 0x00000000060672ca */ /* 0x000fe400000e0000 */
[----:B------:R-:W-:Y:S01]  /*ebc0*/  R2UR UR7, R7 ;  /* 0x00000000070772ca */ /* 0x000fe200000e0000 */
[----:B------:R-:W-:Y:S01]  /*ebd0*/  IMAD.MOV.U32 R7, RZ, RZ, 0x40000040 ;  /* 0x40000040ff077424 */ /* 0x000fe200078e00ff */
[----:B------:R-:W-:Y:S01]  /*ebe0*/  IADD3 R6, R4, 0x280, RZ ;  /* 0x0000028004067810 */ /* 0x000fe20007ffe0ff */
[----:B------:R-:W-:Y:S02]  /*ebf0*/  WARPGROUP.DEPBAR.LE gsb0, 0x0 ;  /* 0x00008000000079c5 */ /* 0x000fe40000010000 */
[----:B------:R-:W-:-:S08]  /*ec00*/  WARPGROUP.ARRIVE ;  /* 0x00000000000079c5 */ /* 0x000fd00000000000 */
[----:B------:R-:W-:Y:S01]  /*ec10*/  HGMMA.64x128x16.F32 R88, R176, gdesc[UR4].tnspB, R88, gsb0 ;  /* 0x41e00004b0587df0 */ /* 0x000fe20008000858 */
[----:B------:R-:W-:Y:S01]  /*ec20*/  R2UR UR6, R6 ;  /* 0x00000000060672ca */ /* 0x000fe200000e0000 */
[C---:B------:R-:W-:Y:S01]  /*ec30*/  VIADD R6, R4.reuse, 0x300 ;  /* 0x0000030004067836 */ /* 0x040fe20000000000 */
[----:B------:R-:W-:Y:S01]  /*ec40*/  R2UR UR7, R7 ;  /* 0x00000000070772ca */ /* 0x000fe200000e0000 */
[----:B------:R-:W-:Y:S01]  /*ec50*/  VIADD R4, R4, 0x380 ;  /* 0x0000038004047836 */ /* 0x000fe20000000000 */
[----:B------:R-:W-:Y:S01]  /*ec60*/  MOV R7, 0x40000040 ;  /* 0x4000004000077802 */ /* 0x000fe20000000f00 */
[----:B------:R-:W-:Y:S02]  /*ec70*/  WARPGROUP.DEPBAR.LE gsb0, 0x0 ;  /* 0x00008000000079c5 */ /* 0x000fe40000010000 */
[----:B------:R-:W-:-:S08]  /*ec80*/  WARPGROUP.ARRIVE ;  /* 0x00000000000079c5 */ /* 0x000fd00000000000 */
[----:B------:R-:W-:Y:S01]  /*ec90*/  HGMMA.64x128x16.F32 R88, R180, gdesc[UR4].tnspB, R88, gsb0 ;  /* 0x41e00004b4587df0 */ /* 0x000fe20008000858 */
[----:B------:R-:W-:Y:S02]  /*eca0*/  R2UR UR6, R6 ;  /* 0x00000000060672ca */ /* 0x000fe400000e0000 */
[----:B------:R-:W-:Y:S01]  /*ecb0*/  R2UR UR7, R7 ;  /* 0x00000000070772ca */ /* 0x000fe200000e0000 */
[----:B------:R-:W-:Y:S02]  /*ecc0*/  WARPGROUP.DEPBAR.LE gsb0, 0x0 ;  /* 0x00008000000079c5 */ /* 0x000fe40000010000 */
[----:B------:R-:W-:-:S10]  /*ecd0*/  WARPGROUP.ARRIVE ;  /* 0x00000000000079c5 */ /* 0x000fd40000000000 */
[----:B------:R-:W-:Y:S01]  /*ece0*/  HGMMA.64x128x16.F32 R88, R184, gdesc[UR4].tnspB, R88, gsb0 ;  /* 0x41e00004b8587df0 */ /* 0x000fe20008000858 */
[----:B------:R-:W-:Y:S02]  /*ecf0*/  R2UR UR6, R4 ;  /* 0x00000000040672ca */ /* 0x000fe400000e0000 */
[----:B------:R-:W-:Y:S02]  /*ed00*/  R2UR UR7, R5 ;  /* 0x00000000050772ca */ /* 0x000fe400000e0000 */
[----:B------:R-:W-:Y:S01]  /*ed10*/  IADD3 R4, -R12, 0xb, RZ ;  /* 0x0000000b0c047810 */ /* 0x000fe20007ffe1ff */
[----:B------:R-:W-:Y:S02]  /*ed20*/  WARPGROUP.DEPBAR.LE gsb0, 0x0 ;  /* 0x00008000000079c5 */ /* 0x000fe40000010000 */
[----:B------:R-:W-:-:S08]  /*ed30*/  WARPGROUP.ARRIVE ;  /* 0x00000000000079c5 */ /* 0x000fd00000000000 */
[----:B------:R-:W-:Y:S03]  /*ed40*/  HGMMA.64x128x16.F32 R88, R188, gdesc[UR4].tnspB, R88, gsb0 ;  /* 0x41e00004bc587df0 */ /* 0x000fe60008000858 */
[----:B------:R-:W-:Y:S02]  /*ed50*/  WARPGROUP.DEPBAR.LE gsb0, 0x0 ;  /* 0x00008000000079c5 */ /* 0x000fe40000010000 */
[----:B------:R0:W-:Y:S06]  /*ed60*/  BAR.ARV R4, 0x100 ;  /* 0x000400040000751d */ /* 0x0001ec0000002000 */
[----:B------:R-:W-:Y:S05]  /*ed70*/  @!P0 BRA `(.L_x_7170) ;  /* 0x0000000000048947 */ /* 0x000fea0003800000 */
[----:B------:R-:W-:Y:S01]  /*ed80*/  BPT.TRAP 0x1 ;  /* 0x000000040000795c */ /* 0x000fe20000300000 */
.L_x_7170:
[----:B0-----:R-:W-:Y:S02]  /*ed90*/  FMNMX.FTZ R4, R24, R10, !PT ;  /* 0x0000000a18047209 */ /* 0x001fe40007810000 */
        /* <DEDUP_REMOVED lines=67> */
[----:B------:R-:W0:Y:S01]  /*f1d0*/  SHFL.BFLY PT, R4, R13, 0x1, 0x1f ;  /* 0x0c201f000d047f89 */ /* 0x000e2200000e0000 */
[----:B------:R-:W1:Y:S03]  /*f1e0*/  LDC R5, c[0x0][0x988] ;  /* 0x00026200ff057b82 */ /* 0x000e660000000800 */
[----:B------:R-:W2:Y:S01]  /*f1f0*/  SHFL.BFLY PT, R15, R14, 0x1, 0x1f ;  /* 0x0c201f000e0f7f89 */ /* 0x000ea200000e0000 */
[----:B0-----:R-:W-:Y:S02]  /*f200*/  FMNMX.FTZ R4, R13, R4, !PT ;  /* 0x000000040d047209 */ /* 0x001fe40007810000 */
[----:B--2---:R-:W-:-:S03]  /*f210*/  FMNMX.FTZ R6, R14, R15, !PT ;  /* 0x0000000f0e067209 */ /* 0x004fc60007810000 */
[C---:B------:R-:W-:Y:S01]  /*f220*/  FADD.FTZ R10, -R4.reuse, R10 ;  /* 0x0000000a040a7221 */ /* 0x040fe20000010100 */
[----:B-1----:R-:W-:-:S03]  /*f230*/  FMUL.FTZ R12, R4, R5 ;  /* 0x00000005040c7220 */ /* 0x002fc60000410000 */
[-C--:B------:R-:W-:Y:S01]  /*f240*/  FMUL.FTZ R15, R10, R5.reuse ;  /* 0x000000050a0f7220 */ /* 0x080fe20000410000 */
[-CC-:B------:R-:W-:Y:S01]  /*f250*/  FFMA.FTZ R162, R28, R5.reuse, -R12.reuse ;  /* 0x000000051ca27223 */ /* 0x180fe2000001080c */
[C---:B------:R-:W-:Y:S01]  /*f260*/  FADD.FTZ R10, -R6.reuse, R9 ;  /* 0x00000009060a7221 */ /* 0x040fe20000010100 */
[-C--:B------:R-:W-:Y:S01]  /*f270*/  FMUL.FTZ R28, R6, R5.reuse ;  /* 0x00000005061c7220 */ /* 0x080fe20000410000 */
[-CC-:B------:R-:W-:Y:S01]  /*f280*/  FFMA.FTZ R171, R45, R5.reuse, -R12.reuse ;  /* 0x000000052dab7223 */ /* 0x180fe2000001080c */
[-CC-:B------:R-:W-:Y:S01]  /*f290*/  FFMA.FTZ R160, R24, R5.reuse, -R12.reuse ;  /* 0x0000000518a07223 */ /* 0x180fe2000001080c */
[-C--:B------:R-:W-:Y:S01]  /*f2a0*/  FFMA.FTZ R45, R49, R5.reuse, -R12 ;  /* 0x00000005312d7223 */ /* 0x080fe2000001080c */
[-C--:B------:R-:W-:Y:S01]  /*f2b0*/  FMUL.FTZ R10, R10, R5.reuse ;  /* 0x000000050a0a7220 */ /* 0x080fe20000410000 */
[-C--:B------:R-:W-:Y:S01]  /*f2c0*/  FFMA.FTZ R49, R26, R5.reuse, -R28 ;  /* 0x000000051a317223 */ /* 0x080fe2000001081c */
[-CC-:B------:R-:W-:Y:S01]  /*f2d0*/  FFMA.FTZ R161, R25, R5.reuse, -R12.reuse ;  /* 0x0000000519a17223 */ /* 0x180fe2000001080c */
[-C--:B------:R-:W-:Y:S01]  /*f2e0*/  FFMA.FTZ R164, R32, R5.reuse, -R12 ;  /* 0x0000000520a47223 */ /* 0x080fe2000001080c */
[-C--:B------:R-:W-:Y:S01]  /*f2f0*/  FFMA.FTZ R32, R27, R5.reuse, -R28 ;  /* 0x000000051b207223 */ /* 0x080fe2000001081c */
        /* <DEDUP_REMOVED lines=25> */
[-CC-:B0-----:R-:W-:Y:S01]  /*f490*/  FFMA.FTZ R15, R77, R5.reuse, -R12.reuse ;  /* 0x000000054d0f7223 */ /* 0x181fe2000001080c */
[-CC-:B------:R-:W-:Y:S01]  /*f4a0*/  FFMA.FTZ R188, R80, R5.reuse, -R12.reuse ;  /* 0x0000000550bc7223 */ /* 0x180fe2000001080c */
[-CC-:B------:R-:W-:Y:S01]  /*f4b0*/  FFMA.FTZ R13, R81, R5.reuse, -R12.reuse ;  /* 0x00000005510d7223 */ /* 0x180fe2000001080c */
[-CC-:B------:R-:W-:Y:S01]  /*f4c0*/  FFMA.FTZ R190, R84, R5.reuse, -R12.reuse ;  /* 0x0000000554be7223 */ /* 0x180fe2000001080c */
[-C--:B------:R-:W-:Y:S01]  /*f4d0*/  FFMA.FTZ R9, R85, R5.reuse, -R12 ;  /* 0x0000000555097223 */ /* 0x080fe2000001080c */
[-CC-:B------:R-:W-:Y:S01]  /*f4e0*/  FFMA.FTZ R12, R30, R5.reuse, -R28.reuse ;  /* 0x000000051e0c7223 */ /* 0x180fe2000001081c */
[-CC-:B------:R-:W-:Y:S01]  /*f4f0*/  FFMA.FTZ R27, R31, R5.reuse, -R28.reuse ;  /* 0x000000051f1b7223 */ /* 0x180fe2000001081c */
[----:B------:R-:W0:Y:S01]  /*f500*/  MUFU.EX2 R161, R161 ;  /* 0x000000a100a17308 */ /* 0x000e220000000800 */
[-CC-:B------:R-:W-:Y:S01]  /*f510*/  FFMA.FTZ R14, R34, R5.reuse, -R28.reuse ;  /* 0x00000005220e7223 */ /* 0x180fe2000001081c */
[-C--:B------:R-:W-:Y:S01]  /*f520*/  FFMA.FTZ R31, R35, R5.reuse, -R28 ;  /* 0x00000005231f7223 */ /* 0x080fe2000001081c */
[----:B-1----:R-:W-:Y:S01]  /*f530*/  FFMA.FTZ R8, R7, R8, R160 ;  /* 0x0000000807087223 */ /* 0x002fe200000100a0 */
[-CC-:B------:R-:W-:Y:S01]  /*f540*/  FFMA.FTZ R35, R39, R5.reuse, -R28.reuse ;  /* 0x0000000527237223 */ /* 0x180fe2000001081c */
[-CC-:B------:R-:W-:Y:S01]  /*f550*/  FFMA.FTZ R20, R38, R5.reuse, -R28.reuse ;  /* 0x0000000526147223 */ /* 0x180fe2000001081c */
[-CC-:B------:R-:W-:Y:S01]  /*f560*/  FFMA.FTZ R39, R43, R5.reuse, -R28.reuse ;  /* 0x000000052b277223 */ /* 0x180fe2000001081c */
[--C-:B------:R-:W-:Y:S01]  /*f570*/  FFMA.FTZ R43, R47, R5, -R28.reuse ;  /* 0x000000052f2b7223 */ /* 0x100fe2000001081c */
        /* <DEDUP_REMOVED lines=13> */
[-CC-:B------:R-:W-:Y:S01]  /*f650*/  FFMA.FTZ R38, R63, R5.reuse, -R28.reuse ;  /* 0x000000053f267223 */ /* 0x180fe2000001081c */
[-CC-:B------:R-:W-:Y:S01]  /*f660*/  FFMA.FTZ R181, R66, R5.reuse, -R28.reuse ;  /* 0x0000000542b57223 */ /* 0x180fe2000001081c */
[-CC-:B------:R-:W-:Y:S01]  /*f670*/  FFMA.FTZ R183, R70, R5.reuse, -R28.reuse ;  /* 0x0000000546b77223 */ /* 0x180fe2000001081c */
[----:B------:R-:W0:Y:S01]  /*f680*/  MUFU.EX2 R12, R12 ;  /* 0x0000000c000c7308 */ /* 0x000e220000000800 */
[----:B-1----:R-:W-:Y:S01]  /*f690*/  FADD.FTZ R3, R32, R3 ;  /* 0x0000000320037221 */ /* 0x002fe20000010000 */
[-CC-:B------:R-:W-:Y:S01]  /*f6a0*/  FFMA.FTZ R185, R74, R5.reuse, -R28.reuse ;  /* 0x000000054ab97223 */ /* 0x180fe2000001081c */
[-CC-:B------:R-:W-:Y:S01]  /*f6b0*/  FFMA.FTZ R187, R78, R5.reuse, -R28.reuse ;  /* 0x000000054ebb7223 */ /* 0x180fe2000001081c */
[-CC-:B------:R-:W-:Y:S01]  /*f6c0*/  FFMA.FTZ R189, R82, R5.reuse, -R28.reuse ;  /* 0x0000000552bd7223 */ /* 0x180fe2000001081c */
[----:B------:R-:W-:-:S03]  /*f6d0*/  FFMA.FTZ R191, R86, R5, -R28 ;  /* 0x0000000556bf7223 */ /* 0x000fc6000001081c */
        /* <DEDUP_REMOVED lines=33> */
[----:B------:R-:W-:-:S06]  /*f8f0*/  FFMA.FTZ R42, R71, R5, -R28 ;  /* 0x00000005472a7223 */ /* 0x000fcc000001081c */
        /* <DEDUP_REMOVED lines=48> */
[-CC-:B------:R-:W-:Y:S01]  /*fc00*/  FFMA.FTZ R48, R83, R5.reuse, -R28.reuse ;  /* 0x0000000553307223 */ /* 0x180fe2000001081c */
[----:B------:R-:W-:-:S05]  /*fc10*/  FFMA.FTZ R28, R87, R5, -R28 ;  /* 0x00000005571c7223 */ /* 0x000fca000001081c */
        /* <DEDUP_REMOVED lines=10> */
[----:B------:R-:W-:-:S05]  /*fcc0*/  LEA R3, R152, R156, 0x3 ;  /* 0x0000009c98037211 */ /* 0x000fca00078e18ff */
[----:B------:R-:W-:Y:S01]  /*fcd0*/  VIADD R3, R3, 0x28840 ;  /* 0x0002884003037836 */ /* 0x000fe20000000000 */
[----:B------:R-:W0:Y:S01]  /*fce0*/  MUFU.EX2 R21, R21 ;  /* 0x0000001500157308 */ /* 0x000e220000000800 */
[----:B-1----:R-:W-:-:S03]  /*fcf0*/  FADD.FTZ R50, R184, R47 ;  /* 0x0000002fb8327221 */ /* 0x002fc60000010000 */
[----:B------:R-:W-:-:S04]  /*fd00*/  PRMT R3, R222, 0x654, R3 ;  /* 0x00000654de037816 */ /* 0x000fc80000000003 */
[----:B------:R-:W1:Y:S01]  /*fd10*/  MUFU.EX2 R44, R44 ;  /* 0x0000002c002c7308 */ /* 0x000e620000000800 */
[----:B--2---:R-:W-:Y:S01]  /*fd20*/  FADD.FTZ R47, R185, R8 ;  /* 0x00000008b92f7221 */ /* 0x004fe20000010000 */
[----:B------:R2:W-:Y:S06]  /*fd30*/  SYNCS.ARRIVE.TRANS64.RED.A1T0 RZ, [R3+URZ], RZ ;  /* 0x000000ff03ff79a7 */ /* 0x0005ec000810043f */
[----:B------:R-:W3:Y:S01]  /*fd40*/  MUFU.EX2 R186, R186 ;  /* 0x000000ba00ba7308 */ /* 0x000ee20000000800 */
[----:B0-----:R-:W-:-:S07]  /*fd50*/  FADD.FTZ R51, R21, R50 ;  /* 0x0000003215337221 */ /* 0x001fce0000010000 */
[----:B------:R-:W0:Y:S01]  /*fd60*/  MUFU.EX2 R187, R187 ;  /* 0x000000bb00bb7308 */ /* 0x000e220000000800 */
[----:B-1----:R-:W-:-:S07]  /*fd70*/  FADD.FTZ R8, R44, R47 ;  /* 0x0000002f2c087221 */ /* 0x002fce0000010000 */
[----:B------:R-:W2:Y:S01]  /*fd80*/  MUFU.EX2 R15, R15 ;  /* 0x0000000f000f7308 */ /* 0x000ea20000000800 */
[----:B---3--:R-:W-:-:S07]  /*fd90*/  FADD.FTZ R50, R186, R51 ;  /* 0x00000033ba327221 */ /* 0x008fce0000010000 */
        /* <DEDUP_REMOVED lines=22> */
.L_x_7171:
[----:B------:R-:W-:Y:S01]  /*ff00*/  IMAD R11, R11, 0x8, R156 ;  /* 0x000000080b0b7824 */ /* 0x000fe200078e029c */
[----:B------:R-:W-:Y:S01]  /*ff10*/  ISETP.GT.AND P1, PT, R210, RZ, PT ;  /* 0x000000ffd200720c */ /* 0x000fe20003f24270 */
[-C--:B------:R-:W-:Y:S01]  /*ff20*/  FMUL.FTZ R88, R88, R7.reuse ;  /* 0x0000000758587220 */ /* 0x080fe20000410000 */
[----:B------:R-:W-:Y:S01]  /*ff30*/  F2FP.F16.F32.PACK_AB R160, R161, R160 ;  /* 0x000000a0a1a0723e */ /* 0x000fe200000000ff */
[-C--:B------:R-:W-:Y:S01]  /*ff40*/  FMUL.FTZ R89, R89, R7.reuse ;  /* 0x0000000759597220 */ /* 0x080fe20000410000 */
[----:B------:R-:W-:Y:S01]  /*ff50*/  IADD3 R11, R11, 0x28860, RZ ;  /* 0x000288600b0b7810 */ /* 0x000fe20007ffe0ff */
[-C--:B------:R-:W-:Y:S01]  /*ff60*/  FMUL.FTZ R92, R92, R7.reuse ;  /* 0x000000075c5c7220 */ /* 0x080fe20000410000 */
[----:B------:R-:W-:Y:S01]  /*ff70*/  F2FP.F16.F32.PACK_AB R162, R163, R162 ;  /* 0x000000a2a3a2723e */ /* 0x000fe200000000ff */
[-C--:B------:R-:W-:Y:S01]  /*ff80*/  FMUL.FTZ R93, R93, R7.reuse ;  /* 0x000000075d5d7220 */ /* 0x080fe20000410000 */
[----:B------:R-:W-:Y:S01]  /*ff90*/  PRMT R11, R222, 0x654, R11 ;  /* 0x00000654de0b7816 */ /* 0x000fe2000000000b */
[-C--:B------:R-:W-:Y:S01]  /*ffa0*/  FMUL.FTZ R96, R96, R7.reuse ;  /* 0x0000000760607220 */ /* 0x080fe20000410000 */
[----:B------:R-:W-:Y:S01]  /*ffb0*/  F2FP.F16.F32.PACK_AB R164, R165, R164 ;  /* 0x000000a4a5a4723e */ /* 0x000fe200000000ff */
[-C--:B------:R-:W-:Y:S01]  /*ffc0*/  FMUL.FTZ R97, R97, R7.reuse ;  /* 0x0000000761617220 */ /* 0x080fe20000410000 */
[----:B------:R0:W-:Y:S01]  /*ffd0*/  SYNCS.ARRIVE.TRANS64.RED.A1T0 RZ, [R11+URZ], RZ ;  /* 0x000000ff0bff79a7 */ /* 0x0001e2000810043f */
[----:B------:R-:W-:Y:S01]  /*ffe0*/  F2FP.F16.F32.PACK_AB R166, R167, R166 ;  /* 0x000000a6a7a6723e */ /* 0x000fe200000000ff */
[-C--:B------:R-:W-:Y:S01]  /*fff0*/  FMUL.FTZ R100, R100, R7.reuse ;  /* 0x0000000764647220 */ /* 0x080fe20000410000 */
[----:B------:R-:W-:Y:S01]  /*10000*/  F2FP.F16.F32.PACK_AB R168, R169, R168 ;  /* 0x000000a8a9a8723e */ /* 0x000fe200000000ff */
[-C--:B------:R-:W-:Y:S01]  /*10010*/  FMUL.FTZ R101, R101, R7.reuse ;  /* 0x0000000765657220 */ /* 0x080fe20000410000 */
[----:B------:R-:W-:Y:S01]  /*10020*/  F2FP.F16.F32.PACK_AB R170, R171, R170 ;  /* 0x000000aaabaa723e */ /* 0x000fe200000000ff */
[-C--:B------:R-:W-:Y:S01]  /*10030*/  FMUL.FTZ R104, R104, R7.reuse ;  /* 0x0000000768687220 */ /* 0x080fe20000410000 */
[----:B------:R-:W-:Y:S01]  /*10040*/  F2FP.F16.F32.PACK_AB R190, R9, R190 ;  /* 0x000000be09be723e */ /* 0x000fe200000000ff */
        /* <DEDUP_REMOVED lines=56> */
[----:B------:R-:W-:Y:S01]  /*103d0*/  VIADD R210, R210, 0xffffffff ;  /* 0xffffffffd2d27836 */ /* 0x000fe20000000000 */
[----:B------:R-:W-:Y:S01]  /*103e0*/  F2FP.F16.F32.PACK_AB R163, R27, R12 ;  /* 0x0000000c1ba3723e */ /* 0x000fe200000000ff */
[----:B------:R-:W-:Y:S01]  /*103f0*/  IMAD.MOV.U32 R9, RZ, RZ, R6 ;  /* 0x000000ffff097224 */ /* 0x000fe200078e0006 */
[----:B------:R-:W-:Y:S01]  /*10400*/  F2FP.F16.F32.PACK_AB R165, R31, R14 ;  /* 0x0000000e1fa5723e */ /* 0x000fe200000000ff */
[----:B------:R-:W-:Y:S01]  /*10410*/  IMAD.MOV.U32 R7, RZ, RZ, R158 ;  /* 0x000000ffff077224 */ /* 0x000fe200078e009e */
[----:B------:R-:W-:Y:S01]  /*10420*/  F2FP.F16.F32.PACK_AB R167, R35, R20 ;  /* 0x0000001423a7723e */ /* 0x000fe200000000ff */
[----:B0-----:R-:W-:Y:S01]  /*10430*/  IMAD.MOV.U32 R11, RZ, RZ, R152 ;  /* 0x000000ffff0b7224 */ /* 0x001fe200078e0098 */
        /* <DEDUP_REMOVED lines=23> */
.L_x_7160:
[----:B------:R-:W-:Y:S05]  /*105b0*/  WARPSYNC.ALL ;  /* 0x0000000000007948 */ /* 0x000fea0003800000 */
[----:B------:R-:W-:Y:S06]  /*105c0*/  BAR.ARV 0x8, 0x180 ;  /* 0x0206000000007b1d */ /* 0x000fec0000002000 */
[----:B------:R-:W-:Y:S05]  /*105d0*/  @!P0 BRA `(.L_x_7173) ;  /* 0x0000000000048947 */ /* 0x000fea0003800000 */
[----:B------:R-:W-:Y:S01]  /*105e0*/  BPT.TRAP 0x1 ;  /* 0x000000040000795c */ /* 0x000fe20000300000 */
.L_x_7173:
[----:B------:R-:W-:Y:S02]  /*105f0*/  LEA R13, R152, R156, 0x3 ;  /* 0x0000009c980d7211 */ /* 0x000fe400078e18ff */
[----:B------:R-:W-:-:S04]  /*10600*/  SHF.L.U32 R0, R158, 0x1f, RZ ;  /* 0x0000001f9e007819 */ /* 0x000fc800000006ff */
[----:B------:R0:W1:Y:S01]  /*10610*/  SYNCS.PHASECHK.TRANS64.TRYWAIT P1, [R13+URZ+0x28850], R0 ;  /* 0x028850000d0075a7 */ /* 0x000062000802017f */
[----:B------:R-:W-:Y:S05]  /*10620*/  @!P0 BRA `(.L_x_7174) ;  /* 0x0000000000048947 */ /* 0x000fea0003800000 */
[----:B------:R-:W-:Y:S01]  /*10630*/  BPT.TRAP 0x1 ;  /* 0x000000040000795c */ /* 0x000fe20000300000 */
.L_x_7174:
[----:B------:R-:W-:-:S05]  /*10640*/  VIADD R156, R156, 0x400 ;  /* 0x000004009c9c7836 */ /* 0x000fca0000000000 */
[----:B------:R-:W-:-:S04]  /*10650*/  SHF.R.U32.HI R156, RZ, 0x4, R156 ;  /* 0x00000004ff9c7819 */ /* 0x000fc8000001169c */
[----:B------:R-:W-:-:S04]  /*10660*/  LOP3.LUT R156, R156, 0x3fff, RZ, 0xc0, !PT ;  /* 0x00003fff9c9c7812 */ /* 0x000fc800078ec0ff */
[----:B------:R-:W-:Y:S01]  /*10670*/  LOP3.LUT R11, R156, 0x4000000, RZ, 0xfc, !PT ;  /* 0x040000009c0b7812 */ /* 0x000fe200078efcff */
[----:B-1----:R-:W-:Y:S06]  /*10680*/  @P1 BRA `(.L_x_7175) ;  /* 0x0000000000081947 */ /* 0x002fec0003800000 */
[----:B------:R-:W1:Y:S02]  /*10690*/  SYNCS.PHASECHK.TRANS64.TRYWAIT P1, [R13+URZ+0x28850], R0 ;  /* 0x028850000d0075a7 */ /* 0x000e64000802017f */
[----:B-1----:R-:W-:Y:S05]  /*106a0*/  @!P1 BRA `(.L_x_7176) ;  /* 0x000000a400609947 */ /* 0x002fea0003800000 */
.L_x_7175:
[----:B------:R-:W-:Y:S01]  /*106b0*/  IMAD R10, R152, 0x800, R11 ;  /* 0x00000800980a7824 */ /* 0x000fe200078e020b */
[----:B------:R-:W-:Y:S01]  /*106c0*/  MOV R11, 0x40000040 ;  /* 0x40000040000b7802 */ /* 0x000fe20000000f00 */
[----:B------:R-:W-:Y:S05]  /*106d0*/  WARPSYNC.ALL ;  /* 0x0000000000007948 */ /* 0x000fea0003800000 */
[C---:B------:R-:W-:Y:S01]  /*106e0*/  R2UR UR6, R10.reuse ;  /* 0x000000000a0672ca */ /* 0x040fe200000e0000 */
[----:B------:R-:W-:Y:S01]  /*106f0*/  WARPGROUP.ARRIVE ;  /* 0x00000000000079c5 */ /* 0x000fe20000000000 */
[----:B------:R-:W-:Y:S01]  /*10700*/  R2UR UR7, R11 ;  /* 0x000000000b0772ca */ /* 0x000fe200000e0000 */
[----:B------:R-:W-:Y:S01]  /*10710*/  VIADD R14, R10, 0x80 ;  /* 0x000000800a0e7836 */ /* 0x000fe20000000000 */
[----:B------:R-:W2:Y:S01]  /*10720*/  SHFL.BFLY PT, R7, R8, 0x2, 0x1f ;  /* 0x0c401f0008077f89 */ /* 0x000ea200000e0000 */
[----:B------:R-:W-:Y:S01]  /*10730*/  IMAD.MOV.U32 R15, RZ, RZ, 0x40000040 ;  /* 0x40000040ff0f7424 */ /* 0x000fe200078e00ff */
[----:B------:R-:W-:Y:S01]  /*10740*/  MOV R37, RZ ;  /* 0x000000ff00257202 */ /* 0x000fe20000000f00 */
[----:B------:R-:W-:Y:S01]  /*10750*/  IMAD.MOV.U32 R11, RZ, RZ, 0x40000040 ;  /* 0x40000040ff0b7424 */ /* 0x000fe200078e00ff */
[----:B01----:R-:W0:Y:S01]  /*10760*/  SHFL.BFLY PT, R0, R3, 0x2, 0x1f ;  /* 0x0c401f0003007f89 */ /* 0x003e2200000e0000 */
[----:B------:R-:W-:-:S06]  /*10770*/  IMAD.MOV.U32 R12, RZ, RZ, RZ ;  /* 0x000000ffff0c7224 */ /* 0x000fcc00078e00ff */
[----:B------:R-:W-:Y:S01]  /*10780*/  HGMMA.64x128x16.F32 R88, R160, gdesc[UR4].tnspB, R88, gsb0 ;  /* 0x41e00004a0587df0 */ /* 0x000fe20008000858 */
[----:B------:R-:W-:Y:S02]  /*10790*/  R2UR UR6, R14 ;  /* 0x000000000e0672ca */ /* 0x000fe400000e0000 */
[----:B------:R-:W-:Y:S01]  /*107a0*/  R2UR UR7, R15 ;  /* 0x000000000f0772ca */ /* 0x000fe200000e0000 */
[----:B------:R-:W-:Y:S01]  /*107b0*/  IMAD.MOV.U32 R15, RZ, RZ, 0x40000040 ;  /* 0x40000040ff0f7424 */ /* 0x000fe200078e00ff */
[----:B------:R-:W-:Y:S01]  /*107c0*/  IADD3 R14, R10, 0x100, RZ ;  /* 0x000001000a0e7810 */ /* 0x000fe20007ffe0ff */
[----:B--2---:R-:W-:Y:S01]  /*107d0*/  FADD.FTZ R7, R7, R8 ;  /* 0x0000000807077221 */ /* 0x004fe20000010000 */
[----:B0-----:R-:W-:Y:S01]  /*107e0*/  FADD.FTZ R9, R0, R3 ;  /* 0x0000000300097221 */ /* 0x001fe20000010000 */
[----:B------:R-:W-:-:S03]  /*107f0*/  MOV R3, 0xff800000 ;  /* 0xff80000000037802 */ /* 0x000fc60000000f00 */
[----:B------:R-:W0:Y:S01]  /*10800*/  SHFL.BFLY PT, R0, R7, 0x1, 0x1f ;  /* 0x0c201f0007007f89 */ /* 0x000e2200000e0000 */
        /* <DEDUP_REMOVED lines=38> */
[----:B------:R-:W-:Y:S01]  /*10a70*/  R2UR UR7, R11 ;  /* 0x000000000b0772ca */ /* 0x000fe200000e0000 */
[----:B------:R-:W1:Y:S01]  /*10a80*/  SHFL.BFLY PT, R10, R9, 0x1, 0x1f ;  /* 0x0c201f00090a7f89 */ /* 0x000e6200000e0000 */
[----:B0-----:R-:W-:Y:S01]  /*10a90*/  FADD.FTZ R11, R7, R0 ;  /* 0x00000000070b7221 */ /* 0x001fe20000010000 */
[----:B------:R-:W-:-:S04]  /*10aa0*/  IMAD.MOV.U32 R0, RZ, RZ, -0x800000 ;  /* 0xff800000ff007424 */ /* 0x000fc800078e00ff */
[----:B------:R-:W-:-:S13]  /*10ab0*/  FSETP.NE.FTZ.AND P1, PT, R11, RZ, PT ;  /* 0x000000ff0b00720b */ /* 0x000fda0003f35000 */
[----:B------:R-:W0:Y:S01]  /*10ac0*/  @P1 MUFU.LG2 R8, R11 ;  /* 0x0000000b00081308 */ /* 0x000e220000000c00 */
[----:B------:R-:W-:Y:S01]  /*10ad0*/  @P1 FMUL.FTZ R7, R5, 0.69314718246459960938 ;  /* 0x3f31721805071820 */ /* 0x000fe20000410000 */
[----:B-1----:R-:W-:-:S06]  /*10ae0*/  FADD.FTZ R14, R9, R10 ;  /* 0x0000000a090e7221 */ /* 0x002fcc0000010000 */
[----:B------:R-:W-:Y:S01]  /*10af0*/  @P1 MUFU.RCP R37, R11 ;  /* 0x0000000b00251308 */ /* 0x000fe20000001000 */
[----:B------:R-:W-:Y:S01]  /*10b00*/  FSETP.NE.FTZ.AND P2, PT, R14, RZ, PT ;  /* 0x000000ff0e00720b */ /* 0x000fe20003f55000 */
[----:B0-----:R-:W-:-:S04]  /*10b10*/  @P1 FMUL.FTZ R8, R8, 0.69314718246459960938 ;  /* 0x3f31721808081820 */ /* 0x001fc80000410000 */
[----:B------:R-:W-:-:S08]  /*10b20*/  @P1 FFMA.FTZ R0, R7, R4, R8 ;  /* 0x0000000407001223 */ /* 0x000fd00000010008 */
[----:B------:R-:W0:Y:S01]  /*10b30*/  @P2 MUFU.LG2 R10, R14 ;  /* 0x0000000e000a2308 */ /* 0x000e220000000c00 */
[----:B------:R-:W-:-:S07]  /*10b40*/  @P2 FMUL.FTZ R20, R5, 0.69314718246459960938 ;  /* 0x3f31721805142820 */ /* 0x000fce0000410000 */
[----:B------:R1:W2:Y:S01]  /*10b50*/  @P2 MUFU.RCP R12, R14 ;  /* 0x0000000e000c2308 */ /* 0x0002a20000001000 */
[----:B0-----:R-:W-:-:S04]  /*10b60*/  @P2 FMUL.FTZ R5, R10, 0.69314718246459960938 ;  /* 0x3f3172180a052820 */ /* 0x001fc80000410000 */
[----:B------:R-:W-:Y:S01]  /*10b70*/  @P2 FFMA.FTZ R3, R20, R6, R5 ;  /* 0x0000000614032223 */ /* 0x000fe20000010005 */
[----:B------:R-:W-:Y:S02]  /*10b80*/  WARPGROUP.DEPBAR.LE gsb0, 0x0 ;  /* 0x00008000000079c5 */ /* 0x000fe40000010000 */
[----:B------:R-:W-:-:S06]  /*10b90*/  WARPGROUP.ARRIVE ;  /* 0x00000000000079c5 */ /* 0x000fcc0000000000 */
[----:B------:R-:W-:Y:S03]  /*10ba0*/  HGMMA.64x128x16.F32 R88, R188, gdesc[UR4].tnspB, R88, gsb0 ;  /* 0x41e00004bc587df0 */ /* 0x000fe60008000858 */
[----:B------:R-:W-:Y:S02]  /*10bb0*/  WARPGROUP.DEPBAR.LE gsb0, 0x0 ;  /* 0x00008000000079c5 */ /* 0x000fe40000010000 */
[----:B-12---:R-:W-:Y:S05]  /*10bc0*/  @!P0 BRA `(.L_x_7177) ;  /* 0x0000000000048947 */ /* 0x006fea0003800000 */
[----:B------:R-:W-:Y:S01]  /*10bd0*/  BPT.TRAP 0x1 ;  /* 0x000000040000795c */ /* 0x000fe20000300000 */
.L_x_7177:
        /* <DEDUP_REMOVED lines=72> */
[----:B------:R-:W-:Y:S02]  /*11060*/  IADD3 R207, R207, 0x1, RZ ;  /* 0x00000001cfcf7810 */ /* 0x000fe40007ffe0ff */
[----:B------:R-:W-:-:S07]  /*11070*/  SEL R152, R152, RZ, P0 ;  /* 0x000000ff98987207 */ /* 0x000fce0000000000 */
.L_x_7113:
[----:B------:R-:W-:Y:S05]  /*11080*/  WARPSYNC.ALL ;  /* 0x0000000000007948 */ /* 0x000fea0003800000 */
        /* <DEDUP_REMOVED lines=9> */
[----:B------:R-:W-:Y:S05]  /*11120*/  WARPSYNC.ALL ;  /* 0x0000000000007948 */ /* 0x000fea0003800000 */
[----:B------:R-:W-:Y:S01]  /*11130*/  BAR.SYNC.DEFER_BLOCKING 0x1, 0x100 ;  /* 0x0044000000007b1d */ /* 0x000fe20000010000 */
[----:B------:R-:W-:Y:S02]  /*11140*/  F2FP.F16.F32.PACK_AB R30, R33, R30 ;  /* 0x0000001e211e723e */ /* 0x000fe400000000ff */
[----:B------:R-:W-:Y:S02]  /*11150*/  F2FP.F16.F32.PACK_AB R34, R35, R34 ;  /* 0x000000222322723e */ /* 0x000fe400000000ff */
[----:B------:R-:W-:Y:S01]  /*11160*/  F2FP.F16.F32.PACK_AB R32, R45, R32 ;  /* 0x000000202d20723e */ /* 0x000fe200000000ff */
[----:B------:R-:W-:Y:S01]  /*11170*/  ULDC.64 UR4, c[0x0][0xc00] ;  /* 0x0003000000047ab9 */ /* 0x000fe20000000a00 */
[----:B------:R-:W-:-:S02]  /*11180*/  F2FP.F16.F32.PACK_AB R33, R69, R70 ;  /* 0x000000464521723e */ /* 0x000fc400000000ff */
[----:B------:R-:W-:Y:S02]  /*11190*/  F2FP.F16.F32.PACK_AB R35, R67, R68 ;  /* 0x000000444323723e */ /* 0x000fe400000000ff */
[----:B------:R-:W-:Y:S02]  /*111a0*/  MOV R20, R156 ;  /* 0x0000009c00147202 */ /* 0x000fe40000000f00 */
[----:B--2---:R-:W-:-:S03]  /*111b0*/  MOV R21, R5 ;  /* 0x0000000500157202 */ /* 0x004fc60000000f00 */
[----:B------:R-:W-:-:S03]  /*111c0*/  IMAD.WIDE R8, R226, 0x2, R20 ;  /* 0x00000002e2087825 */ /* 0x000fc600078e0214 */
[C---:B------:R-:W-:Y:S02]  /*111d0*/  LOP3.LUT R29, R8.reuse, 0x380, RZ, 0xc0, !PT ;  /* 0x00000380081d7812 */ /* 0x040fe400078ec0ff */
[C---:B------:R-:W-:Y:S02]  /*111e0*/  IADD3 R95, P5, R8.reuse, 0x20, RZ ;  /* 0x00000020085f7810 */ /* 0x040fe40007fbe0ff */
[----:B------:R-:W-:Y:S02]  /*111f0*/  IADD3 R97, P0, R8, 0x40, RZ ;  /* 0x0000004008617810 */ /* 0x000fe40007f1e0ff */
[----:B------:R-:W-:Y:S01]  /*11200*/  SHF.R.U64 R29, R29, 0x3, RZ ;  /* 0x000000031d1d7819 */ /* 0x000fe200000012ff */
[--C-:B------:R-:W-:Y:S01]  /*11210*/  IMAD.X R5, RZ, RZ, R9.reuse, P5 ;  /* 0x000000ffff057224 */ /* 0x100fe200028e0609 */
[----:B------:R-:W-:Y:S01]  /*11220*/  LOP3.LUT R4, R95, 0x380, RZ, 0xc0, !PT ;  /* 0x000003805f047812 */ /* 0x000fe200078ec0ff */
[----:B------:R-:W-:Y:S01]  /*11230*/  IMAD.X R7, RZ, RZ, R9, P0 ;  /* 0x000000ffff077224 */ /* 0x000fe200000e0609 */
[----:B------:R-:W-:-:S02]  /*11240*/  LOP3.LUT R6, R97, 0x380, RZ, 0xc0, !PT ;  /* 0x0000038061067812 */ /* 0x000fc400078ec0ff */
[C---:B------:R-:W-:Y:S02]  /*11250*/  IADD3 R99, P1, R8.reuse, 0x60, RZ ;  /* 0x0000006008637810 */ /* 0x040fe40007f3e0ff */
[C---:B------:R-:W-:Y:S02]  /*11260*/  IADD3 R101, P2, R8.reuse, 0x4000, RZ ;  /* 0x0000400008657810 */ /* 0x040fe40007f5e0ff */
[C---:B------:R-:W-:Y:S02]  /*11270*/  IADD3 R103, P3, R8.reuse, 0x4020, RZ ;  /* 0x0000402008677810 */ /* 0x040fe40007f7e0ff */
[C---:B------:R-:W-:Y:S01]  /*11280*/  IADD3 R105, P4, R8.reuse, 0x4040, RZ ;  /* 0x0000404008697810 */ /* 0x040fe20007f9e0ff */
[--C-:B------:R-:W-:Y:S01]  /*11290*/  IMAD.X R15, RZ, RZ, R9.reuse, P2 ;  /* 0x000000ffff0f7224 */ /* 0x100fe200010e0609 */
[----:B------:R-:W-:Y:S01]  /*112a0*/  IADD3 R107, P5, R8, 0x4060, RZ ;  /* 0x00004060086b7810 */ /* 0x000fe20007fbe0ff */
[----:B------:R-:W-:Y:S01]  /*112b0*/  IMAD.X R25, RZ, RZ, R9, P3 ;  /* 0x000000ffff197224 */ /* 0x000fe200018e0609 */
[----:B------:R-:W-:-:S02]  /*112c0*/  LOP3.LUT R8, R29, R8, RZ, 0x3c, !PT ;  /* 0x000000081d087212 */ /* 0x000fc400078e3cff */
[----:B------:R-:W-:Y:S01]  /*112d0*/  SHF.R.U64 R4, R4, 0x3, RZ ;  /* 0x0000000304047819 */ /* 0x000fe200000012ff */
[----:B------:R-:W-:Y:S01]  /*112e0*/  IMAD.X R29, RZ, RZ, R9, P5 ;  /* 0x000000ffff1d7224 */ /* 0x000fe200028e0609 */
[----:B------:R-:W-:Y:S02]  /*112f0*/  SHF.R.U64 R6, R6, 0x3, RZ ;  /* 0x0000000306067819 */ /* 0x000fe400000012ff */
[----:B------:R-:W-:Y:S02]  /*11300*/  LOP3.LUT R12, R99, 0x380, RZ, 0xc0, !PT ;  /* 0x00000380630c7812 */ /* 0x000fe400078ec0ff */
[----:B------:R-:W-:Y:S02]  /*11310*/  LOP3.LUT R14, R101, 0x380, RZ, 0xc0, !PT ;  /* 0x00000380650e7812 */ /* 0x000fe400078ec0ff */
[----:B-1----:R-:W-:Y:S02]  /*11320*/  MOV R40, R8 ;  /* 0x0000000800287202 */ /* 0x002fe40000000f00 */
[----:B---3--:R-:W-:-:S02]  /*11330*/  IADD3.X R13, RZ, R9, RZ, P1, !PT ;  /* 0x00000009ff0d7210 */ /* 0x008fc40000ffe4ff */
[----:B------:R-:W-:Y:S02]  /*11340*/  IADD3.X R27, RZ, R9, RZ, P4, !PT ;  /* 0x00000009ff1b7210 */ /* 0x000fe400027fe4ff */
[----:B-----5:R-:W-:Y:S02]  /*11350*/  LOP3.LUT R24, R103, 0x380, RZ, 0xc0, !PT ;  /* 0x0000038067187812 */ /* 0x020fe400078ec0ff */
[----:B------:R-:W-:Y:S02]  /*11360*/  LOP3.LUT R26, R105, 0x380, RZ, 0xc0, !PT ;  /* 0x00000380691a7812 */ /* 0x000fe400078ec0ff */
[----:B------:R-:W-:Y:S02]  /*11370*/  LOP3.LUT R28, R107, 0x380, RZ, 0xc0, !PT ;  /* 0x000003806b1c7812 */ /* 0x000fe400078ec0ff */
[----:B------:R-:W-:Y:S02]  /*11380*/  F2FP.F16.F32.PACK_AB R8, R11, R10 ;  /* 0x0000000a0b08723e */ /* 0x000fe400000000ff */
[----:B------:R-:W-:-:S02]  /*11390*/  LOP3.LUT R4, R4, R95, RZ, 0x3c, !PT ;  /* 0x0000005f04047212 */ /* 0x000fc400078e3cff */
[----:B------:R-:W-:Y:S02]  /*113a0*/  LOP3.LUT R6, R6, R97, RZ, 0x3c, !PT ;  /* 0x0000006106067212 */ /* 0x000fe400078e3cff */
[----:B------:R-:W-:Y:S02]  /*113b0*/  F2FP.F16.F32.PACK_AB R9, R93, R100 ;  /* 0x000000645d09723e */ /* 0x000fe400000000ff */
[----:B------:R-:W-:Y:S02]  /*113c0*/  F2FP.F16.F32.PACK_AB R10, R63, R62 ;  /* 0x0000003e3f0a723e */ /* 0x000fe400000000ff */
[----:B------:R-:W-:Y:S02]  /*113d0*/  F2FP.F16.F32.PACK_AB R11, R91, R92 ;  /* 0x0000005c5b0b723e */ /* 0x000fe400000000ff */
[----:B------:R-:W-:Y:S02]  /*113e0*/  SHF.R.U64 R12, R12, 0x3, RZ ;  /* 0x000000030c0c7819 */ /* 0x000fe400000012ff */
[----:B------:R-:W-:Y:S01]  /*113f0*/  SHF.R.U64 R14, R14, 0x3, RZ ;  /* 0x000000030e0e7819 */ /* 0x000fe200000012ff */
[----:B------:R1:W-:Y:S01]  /*11400*/  STSM.16.M88.4 [R40], R8 ;  /* 0x0000000828007844 */ /* 0x0003e20000000200 */
[----:B------:R-:W-:-:S02]  /*11410*/  SHF.R.U64 R24, R24, 0x3, RZ ;  /* 0x0000000318187819 */ /* 0x000fc400000012ff */
[----:B------:R-:W-:Y:S02]  /*11420*/  SHF.R.U64 R26, R26, 0x3, RZ ;  /* 0x000000031a1a7819 */ /* 0x000fe400000012ff */
[----:B------:R-:W-:Y:S02]  /*11430*/  SHF.R.U64 R28, R28, 0x3, RZ ;  /* 0x000000031c1c7819 */ /* 0x000fe400000012ff */
[----:B------:R-:W-:Y:S02]  /*11440*/  MOV R94, R4 ;  /* 0x00000004005e7202 */ /* 0x000fe40000000f00 */
[----:B------:R-:W-:Y:S02]  /*11450*/  MOV R93, R6 ;  /* 0x00000006005d7202 */ /* 0x000fe40000000f00 */
[----:B------:R-:W-:Y:S02]  /*11460*/  F2FP.F16.F32.PACK_AB R4, R54, R53 ;  /* 0x000000353604723e */ /* 0x000fe400000000ff */
[----:B------:R-:W-:-:S02]  /*11470*/  F2FP.F16.F32.PACK_AB R5, R89, R90 ;  /* 0x0000005a5905723e */ /* 0x000fc400000000ff */
[----:B------:R-:W-:Y:S02]  /*11480*/  F2FP.F16.F32.PACK_AB R6, R61, R52 ;  /* 0x000000343d06723e */ /* 0x000fe400000000ff */
[----:B------:R-:W-:Y:S02]  /*11490*/  F2FP.F16.F32.PACK_AB R7, R87, R88 ;  /* 0x000000585707723e */ /* 0x000fe400000000ff */
[----:B------:R-:W-:Y:S02]  /*114a0*/  LOP3.LUT R12, R12, R99, RZ, 0x3c, !PT ;  /* 0x000000630c0c7212 */ /* 0x000fe400078e3cff */
[----:B------:R-:W-:Y:S01]  /*114b0*/  LOP3.LUT R14, R14, R101, RZ, 0x3c, !PT ;  /* 0x000000650e0e7212 */ /* 0x000fe200078e3cff */
[----:B------:R-:W-:Y:S01]  /*114c0*/  STSM.16.M88.4 [R94], R4 ;  /* 0x000000045e007844 */ /* 0x000fe20000000200 */
[----:B-1----:R-:W-:Y:S02]  /*114d0*/  F2FP.F16.F32.PACK_AB R8, R60, R51 ;  /* 0x000000333c08723e */ /* 0x002fe400000000ff */
[----:B------:R-:W-:-:S02]  /*114e0*/  F2FP.F16.F32.PACK_AB R9, R85, R86 ;  /* 0x000000565509723e */ /* 0x000fc400000000ff */
[----:B------:R-:W-:Y:S02]  /*114f0*/  F2FP.F16.F32.PACK_AB R10, R59, R50 ;  /* 0x000000323b0a723e */ /* 0x000fe400000000ff */
[----:B------:R-:W-:Y:S02]  /*11500*/  F2FP.F16.F32.PACK_AB R11, R83, R84 ;  /* 0x00000054530b723e */ /* 0x000fe400000000ff */
[----:B------:R-:W-:Y:S02]  /*11510*/  LOP3.LUT R24, R24, R103, RZ, 0x3c, !PT ;  /* 0x0000006718187212 */ /* 0x000fe400078e3cff */
[----:B------:R-:W-:Y:S01]  /*11520*/  LOP3.LUT R26, R26, R105, RZ, 0x3c, !PT ;  /* 0x000000691a1a7212 */ /* 0x000fe200078e3cff */
[----:B------:R1:W-:Y:S01]  /*11530*/  STSM.16.M88.4 [R93], R8 ;  /* 0x000000085d007844 */ /* 0x0003e20000000200 */
[----:B------:R-:W-:Y:S02]  /*11540*/  LOP3.LUT R28, R28, R107, RZ, 0x3c, !PT ;  /* 0x0000006b1c1c7212 */ /* 0x000fe400078e3cff */
[----:B------:R-:W-:-:S02]  /*11550*/  MOV R92, R12 ;  /* 0x0000000c005c7202 */ /* 0x000fc40000000f00 */
[----:B------:R-:W-:Y:S02]  /*11560*/  MOV R91, R14 ;  /* 0x0000000e005b7202 */ /* 0x000fe40000000f00 */
[----:B------:R-:W-:Y:S02]  /*11570*/  MOV R63, R24 ;  /* 0x00000018003f7202 */ /* 0x000fe40000000f00 */
[----:B------:R-:W-:Y:S02]  /*11580*/  MOV R62, R26 ;  /* 0x0000001a003e7202 */ /* 0x000fe40000000f00 */
[----:B------:R-:W-:Y:S02]  /*11590*/  F2FP.F16.F32.PACK_AB R12, R58, R49 ;  /* 0x000000313a0c723e */ /* 0x000fe400000000ff */
[----:B------:R-:W-:Y:S02]  /*115a0*/  F2FP.F16.F32.PACK_AB R13, R81, R82 ;  /* 0x00000052510d723e */ /* 0x000fe400000000ff */
[----:B------:R-:W-:Y:S01]  /*115b0*/  F2FP.F16.F32.PACK_AB R14, R57, R48 ;  /* 0x00000030390e723e */ /* 0x000fe200000000ff */
[----:B------:R-:W-:Y:S01]  /*115c0*/  IMAD.MOV.U32 R48, RZ, RZ, RZ ;  /* 0x000000ffff307224 */ /* 0x000fe200078e00ff */
[----:B------:R-:W-:-:S02]  /*115d0*/  F2FP.F16.F32.PACK_AB R15, R79, R80 ;  /* 0x000000504f0f723e */ /* 0x000fc400000000ff */
[----:B------:R-:W-:Y:S02]  /*115e0*/  MOV R40, R28 ;  /* 0x0000001c00287202 */ /* 0x000fe40000000f00 */
[----:B------:R-:W-:Y:S01]  /*115f0*/  F2FP.F16.F32.PACK_AB R24, R56, R47 ;  /* 0x0000002f3818723e */ /* 0x000fe200000000ff */
[----:B------:R-:W-:Y:S01]  /*11600*/  STSM.16.M88.4 [R92], R12 ;  /* 0x0000000c5c007844 */ /* 0x000fe20000000200 */
[----:B------:R-:W-:Y:S02]  /*11610*/  F2FP.F16.F32.PACK_AB R25, R77, R78 ;  /* 0x0000004e4d19723e */ /* 0x000fe400000000ff */
[----:B------:R-:W-:Y:S02]  /*11620*/  F2FP.F16.F32.PACK_AB R26, R55, R46 ;  /* 0x0000002e371a723e */ /* 0x000fe400000000ff */
[----:B------:R-:W-:Y:S01]  /*11630*/  F2FP.F16.F32.PACK_AB R27, R75, R76 ;  /* 0x0000004c4b1b723e */ /* 0x000fe200000000ff */
[----:B------:R-:W2:Y:S01]  /*11640*/  LDC R55, c[0x0][0xbe8] ;  /* 0x0002fa00ff377b82 */ /* 0x000ea20000000800 */
[----:B------:R-:W-:-:S02]  /*11650*/  F2FP.F16.F32.PACK_AB R28, R44, R31 ;  /* 0x0000001f2c1c723e */ /* 0x000fc400000000ff */
[----:B------:R-:W-:Y:S01]  /*11660*/  ISETP.NE.U32.AND P0, PT, RZ, UR4, PT ;  /* 0x00000004ff007c0c */ /* 0x000fe2000bf05070 */
[----:B------:R-:W-:Y:S01]  /*11670*/  STSM.16.M88.4 [R91], R24 ;  /* 0x000000185b007844 */ /* 0x000fe20000000200 */
[----:B-1----:R-:W-:Y:S02]  /*11680*/  IADD3 R8, P1, R204, UR4, RZ ;  /* 0x00000004cc087c10 */ /* 0x002fe4000ff3e0ff */
[----:B------:R-:W-:Y:S02]  /*11690*/  F2FP.F16.F32.PACK_AB R29, R73, R74 ;  /* 0x0000004a491d723e */ /* 0x000fe400000000ff */
[----:B------:R-:W-:Y:S02]  /*116a0*/  F2FP.F16.F32.PACK_AB R31, R71, R72 ;  /* 0x00000048471f723e */ /* 0x000fe400000000ff */
[----:B------:R-:W-:Y:S02]  /*116b0*/  F2FP.F16.F32.PACK_AB R4, R39, R38 ;  /* 0x000000262704723e */ /* 0x000fe400000000ff */
[----:B------:R-:W-:Y:S01]  /*116c0*/  F2FP.F16.F32.PACK_AB R5, R65, R66 ;  /* 0x000000424105723e */ /* 0x000fe200000000ff */
[----:B------:R-:W-:Y:S01]  /*116d0*/  STSM.16.M88.4 [R63], R28 ;  /* 0x0000001c3f007844 */ /* 0x000fe20000000200 */
[----:B------:R-:W-:-:S02]  /*116e0*/  F2FP.F16.F32.PACK_AB R6, R37, R36 ;  /* 0x000000242506723e */ /* 0x000fc400000000ff */
[----:B------:R-:W-:Y:S01]  /*116f0*/  F2FP.F16.F32.PACK_AB R7, R151, R64 ;  /* 0x000000409707723e */ /* 0x000fe200000000ff */
[----:B------:R-:W-:Y:S01]  /*11700*/  STSM.16.M88.4 [R62], R32 ;  /* 0x000000203e007844 */ /* 0x000fe20000000200 */
[----:B------:R-:W-:Y:S02]  /*11710*/  ISETP.NE.AND.EX P0, PT, RZ, UR5, PT, P0 ;  /* 0x00000005ff007c0c */ /* 0x000fe4000bf05300 */
[----:B------:R-:W-:Y:S01]  /*11720*/  IADD3.X R9, R205, UR5, RZ, P1, !PT ;  /* 0x00000005cd097c10 */ /* 0x000fe20008ffe4ff */
[----:B------:R-:W-:Y:S01]  /*11730*/  ULDC.64 UR4, c[0x0][0xc08] ;  /* 0x0003020000047ab9 */ /* 0x000fe20000000a00 */
[----:B------:R1:W-:Y:S01]  /*11740*/  STSM.16.M88.4 [R40], R4 ;  /* 0x0000000428007844 */ /* 0x0003e20000000200 */
[----:B------:R-:W-:Y:S01]  /*11750*/  BAR.SYNC.DEFER_BLOCKING 0x1, 0x100 ;  /* 0x0044000000007b1d */ /* 0x000fe20000010000 */
[----:B------:R-:W-:-:S04]  /*11760*/  ISETP.NE.U32.AND P2, PT, RZ, UR4, PT ;  /* 0x00000004ff007c0c */ /* 0x000fc8000bf45070 */
[----:B------:R-:W-:-:S13]  /*11770*/  ISETP.NE.AND.EX P2, PT, RZ, UR5, PT, P2 ;  /* 0x00000005ff007c0c */ /* 0x000fda000bf45320 */
[----:B------:R-:W-:Y:S01]  /*11780*/  @P2 IADD3 R204, P3, R204, UR4, RZ ;  /* 0x00000004cccc2c10 */ /* 0x000fe2000ff7e0ff */
[----:B------:R-:W-:Y:S02]  /*11790*/  ULDC UR4, c[0x0][0xa88] ;  /* 0x0002a20000047ab9 */ /* 0x000fe40000000800 */
[----:B-1----:R-:W-:Y:S02]  /*117a0*/  MOV R6, UR4 ;  /* 0x0000000400067c02 */ /* 0x002fe40008000f00 */
[----:B------:R-:W-:Y:S01]  /*117b0*/  @P2 IADD3.X R205, R205, UR5, RZ, P3, !PT ;  /* 0x00000005cdcd2c10 */ /* 0x000fe20009ffe4ff */
[----:B------:R1:W5:Y:S01]  /*117c0*/  @P0 LDG.E R48, desc[UR38][R8.64] ;  /* 0x0000002608300981 */ /* 0x000362000c1e1900 */
[----:B--2---:R-:W-:Y:S01]  /*117d0*/  ISETP.NE.AND P1, PT, R55, 0x1, PT ;  /* 0x000000013700780c */ /* 0x004fe20003f25270 */
[----:B------:R-:W-:Y:S02]  /*117e0*/  IMAD R13, R208, 0x80, R224 ;  /* 0x00000080d00d7824 */ /* 0x000fe400078e02e0 */
[----:B------:R1:W5:Y:S10]  /*117f0*/  @P2 LDG.E R6, desc[UR38][R204.64] ;  /* 0x00000026cc062981 */ /* 0x000374000c1e1900 */
[----:B------:R-:W2:Y:S08]  /*11800*/  @P1 LDC R10, c[0x0][0xbec] ;  /* 0x0002fb00ff0a1b82 */ /* 0x000eb00000000800 */
[----:B------:R-:W3:Y:S01]  /*11810*/  @P1 LDC R11, c[0x0][0xbf0] ;  /* 0x0002fc00ff0b1b82 */ /* 0x000ee20000000800 */
[----:B-1----:R-:W-:Y:S05]  /*11820*/  @P2 BRA `(.L_x_7180) ;  /* 0x0000000000102947 */ /* 0x002fea0003800000 */
[----:B------:R-:W-:Y:S05]  /*11830*/  @!P0 BRA `(.L_x_7180) ;  /* 0x00000000000c8947 */ /* 0x000fea0003800000 */
[----:B------:R-:W4:Y:S04]  /*11840*/  LDG.E R5, desc[UR38][R8.64] ;  /* 0x0000002608057981 */ /* 0x000f28000c1e1900 */
[----:B-----5:R-:W4:Y:S02]  /*11850*/  LDG.E R6, desc[UR38][R8.64+0x4] ;  /* 0x0000042608067981 */ /* 0x020f24000c1e1900 */
[----:B----4-:R-:W-:-:S07]  /*11860*/  IMAD.IADD R6, R6, 0x1, -R5 ;  /* 0x0000000106067824 */ /* 0x010fce00078e0a05 */
.L_x_7180:
[----:B------:R-:W-:Y:S01]  /*11870*/  SHF.R.S32.HI R54, RZ, 0x1f, R203 ;  /* 0x0000001fff367819 */ /* 0x000fe200000114cb */
[----:B--2---:R-:W-:Y:S01]  /*11880*/  @P1 IMAD.HI.U32 R4, R13, R10, RZ ;  /* 0x0000000a0d041227 */ /* 0x004fe200078e00ff */
[----:B------:R-:W-:Y:S01]  /*11890*/  ULDC.64 UR4, c[0x0][0xb90] ;  /* 0x0002e40000047ab9 */ /* 0x000fe20000000a00 */
[----:B-----5:R-:W-:Y:S02]  /*118a0*/  SHF.R.S32.HI R49, RZ, 0x1f, R48 ;  /* 0x0000001fff317819 */ /* 0x020fe40000011430 */
[----:B------:R-:W-:Y:S01]  /*118b0*/  IMAD R8, R54, UR4, RZ ;  /* 0x0000000436087c24 */ /* 0x000fe2000f8e02ff */
[----:B------:R-:W-:Y:S01]  /*118c0*/  MOV R7, R13 ;  /* 0x0000000d00077202 */ /* 0x000fe20000000f00 */
[----:B------:R-:W-:Y:S01]  /*118d0*/  IMAD R59, R6, R55, RZ ;  /* 0x00000037063b7224 */ /* 0x000fe200078e02ff */
[----:B---3--:R-:W-:Y:S01]  /*118e0*/  @P1 SHF.R.U32.HI R7, RZ, R11, R4 ;  /* 0x0000000bff071219 */ /* 0x008fe20000011604 */
[----:B------:R-:W-:Y:S01]  /*118f0*/  IMAD.WIDE.U32 R4, R203, UR4, R48 ;  /* 0x00000004cb047c25 */ /* 0x000fe2000f8e0030 */
[----:B------:R-:W-:-:S02]  /*11900*/  SEL R40, R209, RZ, !P0 ;  /* 0x000000ffd1287207 */ /* 0x000fc40004000000 */
[----:B------:R-:W-:Y:S01]  /*11910*/  SEL R57, R206, RZ, !P0 ;  /* 0x000000ffce397207 */ /* 0x000fe20004000000 */
[----:B------:R-:W-:Y:S01]  /*11920*/  IMAD R9, R203, UR5, R8 ;  /* 0x00000005cb097c24 */ /* 0x000fe2000f8e0208 */
[----:B------:R-:W-:Y:S01]  /*11930*/  ULDC.64 UR4, c[0x0][0xb98] ;  /* 0x0002e60000047ab9 */ /* 0x000fe20000000a00 */
[----:B------:R-:W-:Y:S02]  /*11940*/  IMAD.MOV R8, RZ, RZ, -R7 ;  /* 0x000000ffff087224 */ /* 0x000fe400078e0a07 */
[----:B------:R-:W-:Y:S01]  /*11950*/  IMAD.IADD R11, R16, 0x1, R228 ;  /* 0x00000001100b7824 */ /* 0x000fe200078e02e4 */
[----:B------:R-:W-:Y:S01]  /*11960*/  IADD3 R5, R5, R9, RZ ;  /* 0x0000000905057210 */ /* 0x000fe20007ffe0ff */
[----:B------:R-:W-:Y:S02]  /*11970*/  IMAD R9, R55, R8, R13 ;  /* 0x0000000837097224 */ /* 0x000fe400078e020d */
[----:B------:R-:W-:Y:S02]  /*11980*/  IMAD R8, R40, UR4, RZ ;  /* 0x0000000428087c24 */ /* 0x000fe4000f8e02ff */
[----:B------:R-:W-:-:S04]  /*11990*/  IMAD.WIDE.U32 R4, R57, UR4, R4 ;  /* 0x0000000439047c25 */ /* 0x000fc8000f8e0004 */
[----:B------:R-:W-:Y:S01]  /*119a0*/  IMAD.WIDE R20, R11, 0x2, R20 ;  /* 0x000000020b147825 */ /* 0x000fe200078e0214 */
[----:B------:R-:W-:Y:S02]  /*119b0*/  SHF.R.S32.HI R11, RZ, 0x1f, R7 ;  /* 0x0000001fff0b7819 */ /* 0x000fe40000011407 */
[----:B------:R-:W-:Y:S01]  /*119c0*/  IADD3 R4, P2, R7, R4, RZ ;  /* 0x0000000407047210 */ /* 0x000fe20007f5e0ff */
[----:B------:R-:W-:Y:S01]  /*119d0*/  IMAD R10, R57, UR5, R8 ;  /* 0x00000005390a7c24 */ /* 0x000fe2000f8e0208 */
[----:B------:R-:W-:Y:S01]  /*119e0*/  SHF.R.S32.HI R8, RZ, 0x1f, R9 ;  /* 0x0000001fff087819 */ /* 0x000fe20000011409 */
[----:B------:R-:W-:Y:S01]  /*119f0*/  ULDC.64 UR4, c[0x0][0xb88] ;  /* 0x0002e20000047ab9 */ /* 0x000fe20000000a00 */
[----:B------:R-:W-:Y:S02]  /*11a00*/  IADD3 R7, P0, R20, 0x1000, RZ ;  /* 0x0000100014077810 */ /* 0x000fe40007f1e0ff */
[----:B------:R-:W-:Y:S01]  /*11a10*/  IADD3.X R5, R11, R5, R10, P2, !PT ;  /* 0x000000050b057210 */ /* 0x000fe200017fe40a */
[----:B------:R-:W-:Y:S01]  /*11a20*/  IMAD R12, R8, UR4, RZ ;  /* 0x00000004080c7c24 */ /* 0x000fe2000f8e02ff */
[----:B------:R-:W-:-:S02]  /*11a30*/  IADD3 R29, P3, R20, 0x4000, RZ ;  /* 0x00004000141d7810 */ /* 0x000fc40007f7e0ff */
[----:B------:R-:W-:Y:S01]  /*11a40*/  IADD3 R13, P4, R20, 0x2000, RZ ;  /* 0x00002000140d7810 */ /* 0x000fe20007f9e0ff */
[----:B------:R-:W-:Y:S01]  /*11a50*/  IMAD R11, R9, UR5, R12 ;  /* 0x00000005090b7c24 */ /* 0x000fe2000f8e020c */
[----:B------:R-:W-:Y:S01]  /*11a60*/  LOP3.LUT R28, R29, 0x380, RZ, 0xc0, !PT ;  /* 0x000003801d1c7812 */ /* 0x000fe200078ec0ff */
[----:B------:R-:W-:Y:S01]  /*11a70*/  IMAD.WIDE.U32 R4, R9, UR4, R4 ;  /* 0x0000000409047c25 */ /* 0x000fe2000f8e0004 */
[----:B------:R-:W-:Y:S01]  /*11a80*/  ULDC.64 UR4, c[0x0][0xb50] ;  /* 0x0002d40000047ab9 */ /* 0x000fe20000000a00 */
[----:B------:R-:W-:Y:S02]  /*11a90*/  LOP3.LUT R12, R13, 0x380, RZ, 0xc0, !PT ;  /* 0x000003800d0c7812 */ /* 0x000fe400078ec0ff */
[----:B------:R-:W-:Y:S01]  /*11aa0*/  IMAD.IADD R5, R5, 0x1, R11 ;  /* 0x0000000105057824 */ /* 0x000fe200078e020b */
[----:B------:R-:W-:Y:S01]  /*11ab0*/  LEA R10, P2, R4, UR4, 0x2 ;  /* 0x00000004040a7c11 */ /* 0x000fe2000f8410ff */
[----:B------:R-:W-:Y:S01]  /*11ac0*/  IMAD.X R9, RZ, RZ, R21, P0 ;  /* 0x000000ffff097224 */ /* 0x000fe200000e0615 */
[----:B------:R-:W-:-:S02]  /*11ad0*/  LOP3.LUT P0, RZ, R212, 0x3, RZ, 0xc0, !PT ;  /* 0x00000003d4ff7812 */ /* 0x000fc4000780c0ff */
[----:B------:R-:W-:Y:S01]  /*11ae0*/  LEA.HI.X R11, R4, UR5, R5, 0x2, P2 ;  /* 0x00000005040b7c11 */ /* 0x000fe200090f1405 */
[----:B------:R-:W-:Y:S01]  /*11af0*/  SHFL.IDX PT, R50, R10, RZ, 0x1c1f ;  /* 0x001c1fff0a327589 */ /* 0x000fe200000e0000 */
[----:B------:R-:W-:Y:S01]  /*11b00*/  IADD3 R25, P2, R20, 0x3000, RZ ;  /* 0x0000300014197810 */ /* 0x000fe20007f5e0ff */
[----:B------:R-:W-:Y:S01]  /*11b10*/  ULDC.64 UR4, c[0x0][0xaa0] ;  /* 0x0002a80000047ab9 */ /* 0x000fe20000000a00 */
[----:B------:R-:W-:Y:S01]  /*11b20*/  LEA R4, R208, R223, 0x7 ;  /* 0x000000dfd0047211 */ /* 0x000fe200078e38ff */
[----:B------:R-:W1:Y:S01]  /*11b30*/  SHFL.IDX PT, R51, R11, RZ, 0x1c1f ;  /* 0x001c1fff0b337589 */ /* 0x000e6200000e0000 */
[----:B------:R-:W-:Y:S02]  /*11b40*/  LOP3.LUT R24, R25, 0x380, RZ, 0xc0, !PT ;  /* 0x0000038019187812 */ /* 0x000fe400078ec0ff */
[----:B------:R-:W-:Y:S01]  /*11b50*/  LOP3.LUT R8, R7, 0x380, RZ, 0xc0, !PT ;  /* 0x0000038007087812 */ /* 0x000fe200078ec0ff */
[----:B------:R-:W-:Y:S01]  /*11b60*/  SHFL.IDX PT, R52, R10, 0x1, 0x1c1f ;  /* 0x003c1f000a347f89 */ /* 0x000fe200000e0000 */
[----:B------:R-:W-:-:S02]  /*11b70*/  SHF.R.U64 R24, R24, 0x3, RZ ;  /* 0x0000000318187819 */ /* 0x000fc400000012ff */
[----:B------:R-:W-:Y:S01]  /*11b80*/  SHF.R.U64 R28, R28, 0x3, RZ ;  /* 0x000000031c1c7819 */ /* 0x000fe200000012ff */
[----:B------:R-:W2:Y:S01]  /*11b90*/  SHFL.IDX PT, R53, R11, 0x1, 0x1c1f ;  /* 0x003c1f000b357f89 */ /* 0x000ea200000e0000 */
[----:B------:R-:W-:Y:S01]  /*11ba0*/  LOP3.LUT R24, R24, R25, RZ, 0x3c, !PT ;  /* 0x0000001918187212 */ /* 0x000fe200078e3cff */
[----:B------:R-:W-:Y:S01]  /*11bb0*/  IMAD.X R25, RZ, RZ, R21, P2 ;  /* 0x000000ffff197224 */ /* 0x000fe200010e0615 */
[CC--:B------:R-:W-:Y:S02]  /*11bc0*/  ISETP.GE.OR P2, PT, R4.reuse, R59.reuse, P0 ;  /* 0x0000003b0400720c */ /* 0x0c0fe40000746670 */
[----:B------:R-:W-:Y:S02]  /*11bd0*/  IADD3 R4, R4, 0x8, RZ ;  /* 0x0000000804047810 */ /* 0x000fe40007ffe0ff */
[----:B------:R-:W-:Y:S02]  /*11be0*/  SHF.R.U64 R12, R12, 0x3, RZ ;  /* 0x000000030c0c7819 */ /* 0x000fe400000012ff */
[----:B------:R-:W-:-:S02]  /*11bf0*/  ISETP.GE.OR P0, PT, R4, R59, P0 ;  /* 0x0000003b0400720c */ /* 0x000fc40000706670 */
[----:B------:R-:W-:Y:S02]  /*11c00*/  SHF.R.U64 R8, R8, 0x3, RZ ;  /* 0x0000000308087819 */ /* 0x000fe400000012ff */
[----:B------:R-:W-:Y:S01]  /*11c10*/  LOP3.LUT R28, R28, R29, RZ, 0x3c, !PT ;  /* 0x0000001d1c1c7212 */ /* 0x000fe200078e3cff */
[--C-:B------:R-:W-:Y:S01]  /*11c20*/  IMAD.X R29, RZ, RZ, R21.reuse, P3 ;  /* 0x000000ffff1d7224 */ /* 0x100fe200018e0615 */
[----:B------:R-:W-:Y:S01]  /*11c30*/  LOP3.LUT R12, R12, R13, RZ, 0x3c, !PT ;  /* 0x0000000d0c0c7212 */ /* 0x000fe200078e3cff */
[----:B------:R-:W-:Y:S01]  /*11c40*/  IMAD.X R13, RZ, RZ, R21, P4 ;  /* 0x000000ffff0d7224 */ /* 0x000fe200020e0615 */
[----:B------:R-:W-:Y:S01]  /*11c50*/  LOP3.LUT R8, R8, R7, RZ, 0x3c, !PT ;  /* 0x0000000708087212 */ /* 0x000fe200078e3cff */
[----:B-1----:R1:W-:Y:S01]  /*11c60*/  @!P2 ST.E desc[UR38][R50.64], R0 ;  /* 0x000000003200a985 */ /* 0x0023e2000c101926 */
[C---:B------:R-:W-:Y:S02]  /*11c70*/  IADD3 R5, P3, R20.reuse, 0x7000, RZ ;  /* 0x0000700014057810 */ /* 0x040fe40007f7e0ff */
[----:B------:R-:W-:-:S02]  /*11c80*/  IADD3 R33, P5, R20, 0x5000, RZ ;  /* 0x0000500014217810 */ /* 0x000fc40007fbe0ff */
[C---:B------:R-:W-:Y:S01]  /*11c90*/  IADD3 R37, P4, R20.reuse, 0x6000, RZ ;  /* 0x0000600014257810 */ /* 0x040fe20007f9e0ff */
[----:B--2---:R2:W-:Y:S01]  /*11ca0*/  @!P0 ST.E desc[UR38][R52.64], R3 ;  /* 0x0000000334008985 */ /* 0x0045e2000c101926 */
[----:B------:R-:W-:Y:S01]  /*11cb0*/  LOP3.LUT R7, R20, 0x380, RZ, 0xc0, !PT ;  /* 0x0000038014077812 */ /* 0x000fe200078ec0ff */
[----:B------:R-:W-:Y:S01]  /*11cc0*/  IMAD.X R45, RZ, RZ, R21, P3 ;  /* 0x000000ffff2d7224 */ /* 0x000fe200018e0615 */
[----:B------:R-:W-:Y:S01]  /*11cd0*/  LOP3.LUT R4, R5, 0x380, RZ, 0xc0, !PT ;  /* 0x0000038005047812 */ /* 0x000fe200078ec0ff */
[----:B------:R-:W5:Y:S01]  /*11ce0*/  LD.E.128 R8, desc[UR38][R8.64] ;  /* 0x0000002608087980 */ /* 0x000f62000c101d00 */
[----:B------:R-:W-:Y:S01]  /*11cf0*/  LOP3.LUT R32, R33, 0x380, RZ, 0xc0, !PT ;  /* 0x0000038021207812 */ /* 0x000fe200078ec0ff */
[----:B-1----:R-:W1:Y:S01]  /*11d00*/  @P1 LDC R51, c[0x0][0xbec] ;  /* 0x0002fb00ff331b82 */ /* 0x002e620000000800 */
[----:B------:R-:W-:Y:S01]  /*11d10*/  LOP3.LUT R36, R37, 0x380, RZ, 0xc0, !PT ;  /* 0x0000038025247812 */ /* 0x000fe200078ec0ff */
[----:B------:R-:W5:Y:S01]  /*11d20*/  LD.E.128 R12, desc[UR38][R12.64] ;  /* 0x000000260c0c7980 */ /* 0x000f62000c101d00 */
[----:B------:R-:W-:-:S02]  /*11d30*/  SHF.R.U64 R7, R7, 0x3, RZ ;  /* 0x0000000307077819 */ /* 0x000fc400000012ff */
[----:B------:R-:W-:Y:S01]  /*11d40*/  SHF.R.U64 R4, R4, 0x3, RZ ;  /* 0x0000000304047819 */ /* 0x000fe200000012ff */
[----:B--2---:R-:W-:Y:S01]  /*11d50*/  IMAD R3, R49, UR4, RZ ;  /* 0x0000000431037c24 */ /* 0x004fe2000f8e02ff */
[----:B------:R-:W-:Y:S01]  /*11d60*/  SHF.R.U64 R32, R32, 0x3, RZ ;  /* 0x0000000320207819 */ /* 0x000fe200000012ff */
[----:B------:R-:W2:Y:S01]  /*11d70*/  @P1 LDC R49, c[0x0][0xbf0] ;  /* 0x0002fc00ff311b82 */ /* 0x000ea20000000800 */
[----:B------:R-:W-:Y:S01]  /*11d80*/  SHF.R.U64 R36, R36, 0x3, RZ ;  /* 0x0000000324247819 */ /* 0x000fe200000012ff */
[----:B------:R-:W5:Y:S01]  /*11d90*/  LD.E.128 R24, desc[UR38][R24.64] ;  /* 0x0000002618187980 */ /* 0x000f62000c101d00 */
[----:B------:R-:W-:Y:S02]  /*11da0*/  LOP3.LUT R20, R7, R20, RZ, 0x3c, !PT ;  /* 0x0000001407147212 */ /* 0x000fe400078e3cff */
[----:B------:R-:W-:Y:S01]  /*11db0*/  LOP3.LUT R32, R32, R33, RZ, 0x3c, !PT ;  /* 0x0000002120207212 */ /* 0x000fe200078e3cff */
[----:B------:R-:W-:Y:S01]  /*11dc0*/  IMAD.X R33, RZ, RZ, R21, P5 ;  /* 0x000000ffff217224 */ /* 0x000fe200028e0615 */
[----:B------:R-:W-:Y:S01]  /*11dd0*/  LOP3.LUT R36, R36, R37, RZ, 0x3c, !PT ;  /* 0x0000002524247212 */ /* 0x000fe200078e3cff */
[----:B------:R-:W5:Y:S01]  /*11de0*/  LD.E.128 R28, desc[UR38][R28.64] ;  /* 0x000000261c1c7980 */ /* 0x000f62000c101d00 */
[----:B------:R-:W-:Y:S01]  /*11df0*/  LOP3.LUT R44, R4, R5, RZ, 0x3c, !PT ;  /* 0x00000005042c7212 */ /* 0x000fe200078e3cff */
[C---:B------:R-:W-:Y:S01]  /*11e00*/  IMAD R3, R48.reuse, UR5, R3 ;  /* 0x0000000530037c24 */ /* 0x040fe2000f8e0203 */
[----:B------:R-:W-:Y:S01]  /*11e10*/  IADD3.X R37, RZ, R21, RZ, P4, !PT ;  /* 0x00000015ff257210 */ /* 0x000fe200027fe4ff */
[----:B------:R3:W5:Y:S04]  /*11e20*/  LD.E.128 R4, desc[UR38][R20.64] ;  /* 0x0000002614047980 */ /* 0x000768000c101d00 */
[----:B------:R-:W5:Y:S04]  /*11e30*/  LD.E.128 R32, desc[UR38][R32.64] ;  /* 0x0000002620207980 */ /* 0x000f68000c101d00 */
[----:B------:R-:W5:Y:S01]  /*11e40*/  LD.E.128 R36, desc[UR38][R36.64] ;  /* 0x0000002624247980 */ /* 0x000f62000c101d00 */
[----:B---3--:R-:W-:Y:S01]  /*11e50*/  IMAD.WIDE.U32 R20, R48, UR4, RZ ;  /* 0x0000000430147c25 */ /* 0x008fe2000f8e00ff */
[----:B------:R-:W-:-:S02]  /*11e60*/  ULDC.64 UR4, c[0x0][0xae8] ;  /* 0x0002ba0000047ab9 */ /* 0x000fc40000000a00 */
[----:B------:R-:W5:Y:S01]  /*11e70*/  LD.E.128 R44, desc[UR38][R44.64] ;  /* 0x000000262c2c7980 */ /* 0x000f62000c101d00 */
[----:B------:R-:W-:Y:S01]  /*11e80*/  IMAD.IADD R21, R21, 0x1, R3 ;  /* 0x0000000115157824 */ /* 0x000fe200078e0203 */
[----:B------:R-:W-:Y:S01]  /*11e90*/  LEA R3, R202, R153, 0x5 ;  /* 0x00000099ca037211 */ /* 0x000fe200078e28ff */
[----:B------:R-:W-:Y:S01]  /*11ea0*/  IMAD R0, R54, UR4, RZ ;  /* 0x0000000436007c24 */ /* 0x000fe2000f8e02ff */
[----:B------:R-:W-:Y:S01]  /*11eb0*/  @!PT LDS RZ, [RZ] ;  /* 0x00000000fffff984 */ /* 0x000fe20000000800 */
[----:B------:R-:W-:Y:S01]  /*11ec0*/  @!PT LDS RZ, [RZ] ;  /* 0x00000000fffff984 */ /* 0x000fe20000000800 */
[----:B------:R-:W-:Y:S01]  /*11ed0*/  @!PT LDS RZ, [RZ] ;  /* 0x00000000fffff984 */ /* 0x000fe20000000800 */
[----:B------:R-:W-:Y:S01]  /*11ee0*/  @!PT LDS RZ, [RZ] ;  /* 0x00000000fffff984 */ /* 0x000fe20000000800 */
[----:B------:R3:W-:Y:S06]  /*11ef0*/  MEMBAR.ALL.CTA ;  /* 0x0000000000007992 */ /* 0x0007ec0000008000 */
[----:B---3--:R-:W3:Y:S01]  /*11f00*/  FENCE.VIEW.ASYNC.S ;  /* 0x00000000000073c6 */ /* 0x008ee20000000000 */
[----:B------:R-:W-:-:S02]  /*11f10*/  IMAD R48, R208, 0x80, R3 ;  /* 0x00000080d0307824 */ /* 0x000fc400078e0203 */
[C---:B------:R-:W-:Y:S02]  /*11f20*/  IMAD R3, R203.reuse, UR5, R0 ;  /* 0x00000005cb037c24 */ /* 0x040fe4000f8e0200 */
[----:B------:R-:W-:Y:S01]  /*11f30*/  IMAD.WIDE.U32 R20, R203, UR4, R20 ;  /* 0x00000004cb147c25 */ /* 0x000fe2000f8e0014 */
[----:B------:R-:W-:-:S03]  /*11f40*/  ULDC.64 UR4, c[0x0][0xaf0] ;  /* 0x0002bc0000047ab9 */ /* 0x000fc60000000a00 */
[----:B-1----:R-:W-:-:S04]  /*11f50*/  @P1 IMAD.HI.U32 R0, R48, R51, RZ ;  /* 0x0000003330001227 */ /* 0x002fc800078e00ff */
[----:B------:R-:W-:Y:S01]  /*11f60*/  IMAD.IADD R21, R21, 0x1, R3 ;  /* 0x0000000115157824 */ /* 0x000fe200078e0203 */
[----:B------:R-:W-:Y:S01]  /*11f70*/  MOV R3, R48 ;  /* 0x0000003000037202 */ /* 0x000fe20000000f00 */
[----:B------:R-:W-:Y:S01]  /*11f80*/  IMAD R40, R40, UR4, RZ ;  /* 0x0000000428287c24 */ /* 0x000fe2000f8e02ff */
[----:B--2---:R-:W-:Y:S01]  /*11f90*/  @P1 SHF.R.U32.HI R3, RZ, R49, R0 ;  /* 0x00000031ff031219 */ /* 0x004fe20000011600 */
[----:B------:R-:W-:-:S03]  /*11fa0*/  IMAD.WIDE.U32 R20, R57, UR4, R20 ;  /* 0x0000000439147c25 */ /* 0x000fc6000f8e0014 */
[--C-:B------:R-:W-:Y:S01]  /*11fb0*/  SHF.R.S32.HI R0, RZ, 0x1f, R3.reuse ;  /* 0x0000001fff007819 */ /* 0x100fe20000011403 */
        /* <DEDUP_REMOVED lines=9> */
[----:B------:R-:W-:Y:S01]  /*12050*/  ULDC.64 UR4, c[0x0][0xad8] ;  /* 0x0002b60000047ab9 */ /* 0x000fe20000000a00 */
[----:B------:R-:W-:Y:S01]  /*12060*/  LEA R50, R208, R153, 0x7 ;  /* 0x00000099d0327211 */ /* 0x000fe200078e38ff */
[----:B------:R-:W-:Y:S02]  /*12070*/  IMAD.IADD R21, R21, 0x1, R51 ;  /* 0x0000000115157824 */ /* 0x000fe400078e0233 */
[----:B------:R-:W-:Y:S02]  /*12080*/  IMAD R40, R0, UR4, RZ ;  /* 0x0000000400287c24 */ /* 0x000fe4000f8e02ff */
[----:B------:R-:W-:Y:S02]  /*12090*/  VIADD R0, R50, 0x20 ;  /* 0x0000002032007836 */ /* 0x000fe40000000000 */
[----:B------:R-:W-:-:S02]  /*120a0*/  IMAD R51, R49, UR5, R40 ;  /* 0x0000000531337c24 */ /* 0x000fc4000f8e0228 */
[----:B------:R-:W-:Y:S01]  /*120b0*/  IMAD.WIDE.U32 R20, R49, UR4, R20 ;  /* 0x0000000431147c25 */ /* 0x000fe2000f8e0014 */
[CC--:B------:R-:W-:Y:S01]  /*120c0*/  ISETP.GE.AND P2, PT, R50.reuse, R59.reuse, PT ;  /* 0x0000003b3200720c */ /* 0x0c0fe20003f46270 */
[----:B------:R-:W-:Y:S02]  /*120d0*/  ULDC.64 UR4, c[0x0][0xa80] ;  /* 0x0002a00000047ab9 */ /* 0x000fe40000000a00 */
[----:B------:R-:W-:Y:S01]  /*120e0*/  VIADD R3, R50, 0x40 ;  /* 0x0000004032037836 */ /* 0x000fe20000000000 */
[-C--:B------:R-:W-:Y:S01]  /*120f0*/  ISETP.GE.AND P0, PT, R0, R59.reuse, PT ;  /* 0x0000003b0000720c */ /* 0x080fe20003f06270 */
[----:B------:R-:W-:Y:S01]  /*12100*/  IMAD.IADD R21, R21, 0x1, R51 ;  /* 0x0000000115157824 */ /* 0x000fe200078e0233 */
[----:B------:R-:W-:Y:S02]  /*12110*/  LEA R40, P3, R20, UR4, 0x1 ;  /* 0x0000000414287c11 */ /* 0x000fe4000f8608ff */
[----:B------:R-:W-:Y:S02]  /*12120*/  IADD3 R0, R156, 0x28820, RZ ;  /* 0x000288209c007810 */ /* 0x000fe40007ffe0ff */
[----:B------:R-:W-:-:S02]  /*12130*/  ISETP.GE.AND P1, PT, R3, R59, PT ;  /* 0x0000003b0300720c */ /* 0x000fc40003f26270 */
[----:B------:R-:W-:Y:S02]  /*12140*/  LEA.HI.X R3, R20, UR5, R21, 0x1, P3 ;  /* 0x0000000514037c11 */ /* 0x000fe400098f0c15 */
[----:B------:R-:W-:Y:S01]  /*12150*/  PRMT R0, RZ, 0x654, R0 ;  /* 0x00000654ff007816 */ /* 0x000fe20000000000 */
[----:B---3--:R1:W2:Y:S01]  /*12160*/  SHFL.IDX PT, R21, R40, RZ, 0x181f ;  /* 0x00181fff28157589 */ /* 0x0082a200000e0000 */
[----:B------:R-:W-:Y:S02]  /*12170*/  BSSY B1, `(.L_x_7181) ;  /* 0x000000d000017945 */ /* 0x000fe40003800000 */
[----:B------:R1:W-:Y:S01]  /*12180*/  SYNCS.ARRIVE.TRANS64.RED.A1T0 RZ, [R0+URZ], RZ ;  /* 0x000000ff00ff79a7 */ /* 0x0003e2000810043f */
[----:B------:R1:W3:Y:S01]  /*12190*/  SHFL.IDX PT, R49, R3, RZ, 0x181f ;  /* 0x00181fff03317589 */ /* 0x0002e200000e0000 */
[----:B------:R-:W-:Y:S05]  /*121a0*/  @P2 BRA `(.L_x_7182) ;  /* 0x0000000000242947 */ /* 0x000fea0003800000 */
[----:B------:R-:W-:Y:S02]  /*121b0*/  ULDC UR4, c[0x0][0xac8] ;  /* 0x0002b20000047ab9 */ /* 0x000fe40000000800 */
[----:B------:R-:W-:Y:S02]  /*121c0*/  ISETP.GE.AND P2, PT, R16, UR4, PT ;  /* 0x0000000410007c0c */ /* 0x000fe4000bf46270 */
[----:B------:R-:W-:-:S11]  /*121d0*/  ISETP.GE.AND P3, PT, R22, UR4, PT ;  /* 0x0000000416007c0c */ /* 0x000fd6000bf66270 */
[-C--:B--2---:R-:W-:Y:S02]  /*121e0*/  @!P2 LEA R20, P4, R16, R21.reuse, 0x1 ;  /* 0x000000151014a211 */ /* 0x084fe400078808ff */
[----:B------:R-:W-:Y:S02]  /*121f0*/  @!P3 LEA R48, P5, R22, R21, 0x1 ;  /* 0x000000151630b211 */ /* 0x000fe400078a08ff */
[-C--:B---3--:R-:W-:Y:S02]  /*12200*/  @!P2 LEA.HI.X R21, R16, R49.reuse, R17, 0x1, P4 ;  /* 0x000000311015a211 */ /* 0x088fe400020f0c11 */
[----:B------:R-:W-:-:S03]  /*12210*/  @!P3 LEA.HI.X R49, R22, R49, R2, 0x1, P5 ;  /* 0x000000311631b211 */ /* 0x000fc600028f0c02 */
[----:B-----5:R4:W-:Y:S04]  /*12220*/  @!P2 ST.E.128 desc[UR38][R20.64], R4 ;  /* 0x000000041400a985 */ /* 0x0209e8000c101d26 */
[----:B------:R4:W-:Y:S02]  /*12230*/  @!P3 ST.E.128 desc[UR38][R48.64], R28 ;  /* 0x0000001c3000b985 */ /* 0x0009e4000c101d26 */
.L_x_7182:
[----:B------:R-:W-:Y:S05]  /*12240*/  BSYNC B1 ;  /* 0x0000000000017941 */ /* 0x000fea0003800000 */
.L_x_7181:
[----:B----45:R4:W0:Y:S01]  /*12250*/  SHFL.IDX PT, R7, R3, 0x1, 0x181f ;  /* 0x00381f0003077f89 */ /* 0x03082200000e0000 */
        /* <DEDUP_REMOVED lines=12> */
.L_x_7184:
[----:B------:R-:W-:Y:S05]  /*12320*/  BSYNC B1 ;  /* 0x0000000000017941 */ /* 0x000fea0003800000 */
.L_x_7183:
[----:B0-----:R0:W0:Y:S01]  /*12330*/  SHFL.IDX PT, R7, R3, 0x2, 0x181f ;  /* 0x00581f0003077f89 */ /* 0x00102200000e0000 */
        /* <DEDUP_REMOVED lines=12> */
.L_x_7186:
[----:B------:R-:W-:Y:S05]  /*12400*/  BSYNC B1 ;  /* 0x0000000000017941 */ /* 0x000fea0003800000 */
.L_x_7185:
[----:B-1----:R-:W-:Y:S01]  /*12410*/  IADD3 R0, R50, 0x60, RZ ;  /* 0x0000006032007810 */ /* 0x002fe20007ffe0ff */
[----:B0---4-:R-:W0:Y:S03]  /*12420*/  SHFL.IDX PT, R3, R3, 0x3, 0x181f ;  /* 0x00781f0003037f89 */ /* 0x011e2600000e0000 */
[----:B------:R-:W-:Y:S01]  /*12430*/  ISETP.GE.AND P0, PT, R0, R59, PT ;  /* 0x0000003b0000720c */ /* 0x000fe20003f06270 */
[----:B------:R1:W4:-:S12]  /*12440*/  SHFL.IDX PT, R7, R40, 0x3, 0x181f ;  /* 0x00781f0028077f89 */ /* 0x00031800000e0000 */
[----:B-1----:R-:W-:Y:S05]  /*12450*/  @P0 BRA `(.L_x_7187) ;  /* 0x0000000c00040947 */ /* 0x002fea0003800000 */
[----:B------:R-:W-:Y:S02]  /*12460*/  ULDC UR4, c[0x0][0xac8] ;  /* 0x0002b20000047ab9 */ /* 0x000fe40000000800 */
[----:B------:R-:W-:-:S13]  /*12470*/  ISETP.GE.AND P1, PT, R16, UR4, PT ;  /* 0x0000000410007c0c */ /* 0x000fda000bf26270 */
[----:B----4-:R-:W-:-:S04]  /*12480*/  @!P1 LEA R4, P0, R16, R7, 0x1 ;  /* 0x0000000710049211 */ /* 0x010fc800078008ff */
        /* <DEDUP_REMOVED lines=8> */
.L_x_7179:
[----:B------:R-:W-:Y:S01]  /*12510*/  ULDC.64 UR4, c[0x0][0xc00] ;  /* 0x0003000000047ab9 */ /* 0x000fe20000000a00 */
[----:B------:R-:W-:Y:S01]  /*12520*/  IMAD.MOV.U32 R0, RZ, RZ, RZ ;  /* 0x000000ffff007224 */ /* 0x000fe200078e00ff */
[----:B------:R-:W-:Y:S01]  /*12530*/  ISETP.NE.U32.AND P0, PT, RZ, UR4, PT ;  /* 0x00000004ff007c0c */ /* 0x000fe2000bf05070 */
[----:B------:R-:W2:Y:S01]  /*12540*/  LDC R21, c[0x0][0xbe8] ;  /* 0x0002fa00ff157b82 */ /* 0x000ea20000000800 */
[----:B------:R-:W-:Y:S02]  /*12550*/  IADD3 R4, P1, R204, UR4, RZ ;  /* 0x00000004cc047c10 */ /* 0x000fe4000ff3e0ff */
[----:B------:R-:W-:Y:S02]  /*12560*/  ISETP.NE.AND.EX P0, PT, RZ, UR5, PT, P0 ;  /* 0x00000005ff007c0c */ /* 0x000fe4000bf05300 */
[----:B------:R-:W-:Y:S01]  /*12570*/  IADD3.X R5, R205, UR5, RZ, P1, !PT ;  /* 0x00000005cd057c10 */ /* 0x000fe20008ffe4ff */
[----:B------:R-:W-:Y:S02]  /*12580*/  ULDC.64 UR4, c[0x0][0xc08] ;  /* 0x0003020000047ab9 */ /* 0x000fe40000000a00 */
[----:B------:R-:W-:-:S04]  /*12590*/  ISETP.NE.U32.AND P1, PT, RZ, UR4, PT ;  /* 0x00000004ff007c0c */ /* 0x000fc8000bf25070 */
[----:B------:R-:W-:-:S04]  /*125a0*/  ISETP.NE.AND.EX P1, PT, RZ, UR5, PT, P1 ;  /* 0x00000005ff007c0c */ /* 0x000fc8000bf25310 */
[----:B------:R4:W5:Y:S09]  /*125b0*/  @P0 LDG.E R0, desc[UR38][R4.64] ;  /* 0x0000002604000981 */ /* 0x000972000c1e1900 */
[----:B------:R-:W-:Y:S01]  /*125c0*/  @P1 IADD3 R204, P2, R204, UR4, RZ ;  /* 0x00000004cccc1c10 */ /* 0x000fe2000ff5e0ff */
[----:B------:R-:W-:-:S02]  /*125d0*/  ULDC UR4, c[0x0][0xa88] ;  /* 0x0002a20000047ab9 */ /* 0x000fc40000000800 */
[----:B------:R-:W-:Y:S01]  /*125e0*/  IMAD.U32 R8, RZ, RZ, UR4 ;  /* 0x00000004ff087e24 */ /* 0x000fe2000f8e00ff */
[----:B------:R-:W-:-:S05]  /*125f0*/  @P1 IADD3.X R205, R205, UR5, RZ, P2, !PT ;  /* 0x00000005cdcd1c10 */ /* 0x000fca00097fe4ff */
[----:B------:R4:W5:Y:S01]  /*12600*/  @P1 LDG.E R8, desc[UR38][R204.64] ;  /* 0x00000026cc081981 */ /* 0x000962000c1e1900 */
[----:B--2---:R-:W-:Y:S01]  /*12610*/  ISETP.NE.AND P2, PT, R21, 0x1, PT ;  /* 0x000000011500780c */ /* 0x004fe20003f45270 */
[----:B------:R-:W2:-:S12]  /*12620*/  S2R R3, SR_TID.X ;  /* 0x0000000000037919 */ /* 0x000e980000002100 */
[----:B------:R-:W0:Y:S08]  /*12630*/  @P2 LDC R20, c[0x0][0xbec] ;  /* 0x0002fb00ff142b82 */ /* 0x000e300000000800 */
[----:B------:R-:W0:Y:S01]  /*12640*/  @P2 LDC R25, c[0x0][0xbf0] ;  /* 0x0002fc00ff192b82 */ /* 0x000e220000000800 */
[----:B--2---:R-:W-:-:S04]  /*12650*/  IADD3 R3, R3, -0x80, RZ ;  /* 0xffffff8003037810 */ /* 0x004fc80007ffe0ff */
[----:B------:R-:W-:Y:S01]  /*12660*/  ISETP.GE.AND P3, PT, R3, 0x80, PT ;  /* 0x000000800300780c */ /* 0x000fe20003f66270 */
[----:B----4-:R-:W-:-:S12]  /*12670*/  @P1 BRA `(.L_x_7188) ;  /* 0x0000000000101947 */ /* 0x010fd80003800000 */
[----:B------:R-:W-:Y:S05]  /*12680*/  @!P0 BRA `(.L_x_7188) ;  /* 0x00000000000c8947 */ /* 0x000fea0003800000 */
[----:B------:R-:W2:Y:S04]  /*12690*/  LDG.E R3, desc[UR38][R4.64] ;  /* 0x0000002604037981 */ /* 0x000ea8000c1e1900 */
[----:B-----5:R-:W2:Y:S02]  /*126a0*/  LDG.E R8, desc[UR38][R4.64+0x4] ;  /* 0x0000042604087981 */ /* 0x020ea4000c1e1900 */
[----:B--2---:R-:W-:-:S07]  /*126b0*/  IMAD.IADD R8, R8, 0x1, -R3 ;  /* 0x0000000108087824 */ /* 0x004fce00078e0a03 */
.L_x_7188:
[----:B------:R-:W-:Y:S01]  /*126c0*/  BSSY B1, `(.L_x_7189) ;  /* 0x000002e000017945 */ /* 0x000fe20003800000 */
[----:B------:R-:W-:Y:S02]  /*126d0*/  SHF.R.S32.HI R12, RZ, 0x1f, R203 ;  /* 0x0000001fff0c7819 */ /* 0x000fe400000114cb */
[----:B---3--:R-:W-:Y:S02]  /*126e0*/  SEL R13, R206, RZ, !P0 ;  /* 0x000000ffce0d7207 */ /* 0x008fe40004000000 */
[----:B------:R-:W-:Y:S02]  /*126f0*/  SEL R209, R209, RZ, !P0 ;  /* 0x000000ffd1d17207 */ /* 0x000fe40004000000 */
[----:B-----5:R-:W-:Y:S01]  /*12700*/  SHF.R.S32.HI R11, RZ, 0x1f, R0 ;  /* 0x0000001fff0b7819 */ /* 0x020fe20000011400 */
[----:B------:R-:W-:Y:S06]  /*12710*/  @P3 BRA `(.L_x_7190) ;  /* 0x0000000000a03947 */ /* 0x000fec0003800000 */
[----:B------:R-:W2:Y:S01]  /*12720*/  S2R R3, SR_TID.X ;  /* 0x0000000000037919 */ /* 0x000ea20000002100 */
[----:B------:R-:W3:Y:S02]  /*12730*/  LDC R14, c[0x0][0xbe8] ;  /* 0x0002fa00ff0e7b82 */ /* 0x000ee40000000800 */
[----:B---3--:R-:W-:Y:S02]  /*12740*/  IMAD R4, R8, R14, RZ ;  /* 0x0000000e08047224 */ /* 0x008fe400078e02ff */
[----:B--2---:R-:W-:-:S05]  /*12750*/  IMAD R3, R208, 0x80, R3 ;  /* 0x00000080d0037824 */ /* 0x004fca00078e0203 */
[----:B------:R-:W-:-:S04]  /*12760*/  IADD3 R9, R3, -0x80, RZ ;  /* 0xffffff8003097810 */ /* 0x000fc80007ffe0ff */
[----:B------:R-:W-:-:S13]  /*12770*/  ISETP.GE.AND P0, PT, R9, R4, PT ;  /* 0x000000040900720c */ /* 0x000fda0003f06270 */
[----:B------:R-:W-:Y:S05]  /*12780*/  @P0 BRA `(.L_x_7190) ;  /* 0x0000000000840947 */ /* 0x000fea0003800000 */
[----:B------:R-:W-:Y:S01]  /*12790*/  ISETP.NE.AND P0, PT, R14, 0x1, PT ;  /* 0x000000010e00780c */ /* 0x000fe20003f05270 */
[----:B------:R-:W-:Y:S01]  /*127a0*/  ULDC.64 UR4, c[0x0][0xb90] ;  /* 0x0002e40000047ab9 */ /* 0x000fe20000000a00 */
[----:B------:R-:W-:Y:S01]  /*127b0*/  MOV R5, R11 ;  /* 0x0000000b00057202 */ /* 0x000fe20000000f00 */
[----:B------:R-:W-:Y:S02]  /*127c0*/  IMAD R10, R12, UR4, RZ ;  /* 0x000000040c0a7c24 */ /* 0x000fe4000f8e02ff */
[----:B------:R-:W-:Y:S02]  /*127d0*/  IMAD.MOV.U32 R4, RZ, RZ, R0 ;  /* 0x000000ffff047224 */ /* 0x000fe400078e0000 */
[----:B------:R-:W-:Y:S02]  /*127e0*/  IMAD.MOV.U32 R3, RZ, RZ, R9 ;  /* 0x000000ffff037224 */ /* 0x000fe400078e0009 */
[----:B------:R-:W-:-:S04]  /*127f0*/  IMAD.WIDE.U32 R4, R203, UR4, R4 ;  /* 0x00000004cb047c25 */ /* 0x000fc8000f8e0004 */
[----:B------:R-:W2:Y:S01]  /*12800*/  @P0 LDC R6, c[0x0][0xbec] ;  /* 0x0002fb00ff060b82 */ /* 0x000ea20000000800 */
[----:B------:R-:W-:Y:S01]  /*12810*/  IMAD R7, R203, UR5, R10 ;  /* 0x00000005cb077c24 */ /* 0x000fe2000f8e020a */
[----:B------:R-:W-:-:S03]  /*12820*/  ULDC.64 UR4, c[0x0][0xb98] ;  /* 0x0002e60000047ab9 */ /* 0x000fc60000000a00 */
[----:B------:R-:W-:-:S03]  /*12830*/  IMAD.IADD R5, R5, 0x1, R7 ;  /* 0x0000000105057824 */ /* 0x000fc600078e0207 */
[----:B------:R-:W3:Y:S01]  /*12840*/  @P0 LDC R15, c[0x0][0xbf0] ;  /* 0x0002fc00ff0f0b82 */ /* 0x000ee20000000800 */
[----:B------:R-:W-:-:S04]  /*12850*/  IMAD.WIDE.U32 R4, R13, UR4, R4 ;  /* 0x000000040d047c25 */ /* 0x000fc8000f8e0004 */
[----:B--2---:R-:W-:-:S05]  /*12860*/  @P0 IMAD.HI.U32 R6, R9, R6, RZ ;  /* 0x0000000609060227 */ /* 0x004fca00078e00ff */
[----:B---3--:R-:W-:Y:S01]  /*12870*/  @P0 SHF.R.U32.HI R3, RZ, R15, R6 ;  /* 0x0000000fff030219 */ /* 0x008fe20000011606 */
[----:B------:R-:W-:-:S03]  /*12880*/  IMAD R6, R209, UR4, RZ ;  /* 0x00000004d1067c24 */ /* 0x000fc6000f8e02ff */
[----:B------:R-:W-:Y:S01]  /*12890*/  IADD3 R4, P0, R3, R4, RZ ;  /* 0x0000000403047210 */ /* 0x000fe20007f1e0ff */
[----:B------:R-:W-:Y:S02]  /*128a0*/  IMAD.MOV R7, RZ, RZ, -R3 ;  /* 0x000000ffff077224 */ /* 0x000fe400078e0a03 */
[----:B------:R-:W-:Y:S01]  /*128b0*/  IMAD R6, R13, UR5, R6 ;  /* 0x000000050d067c24 */ /* 0x000fe2000f8e0206 */
[----:B------:R-:W-:Y:S01]  /*128c0*/  ULDC.64 UR4, c[0x0][0xb88] ;  /* 0x0002e20000047ab9 */ /* 0x000fe20000000a00 */
        /* <DEDUP_REMOVED lines=8> */
[----:B------:R-:W-:Y:S02]  /*12950*/  LEA R6, P0, R4, UR4, 0x2 ;  /* 0x0000000404067c11 */ /* 0x000fe4000f8010ff */
[----:B------:R-:W-:-:S04]  /*12960*/  IADD3 R3, R5, R3, RZ ;  /* 0x0000000305037210 */ /* 0x000fc80007ffe0ff */
[----:B------:R-:W-:Y:S01]  /*12970*/  LEA.HI.X R7, R4, UR5, R3, 0x2, P0 ;  /* 0x0000000504077c11 */ /* 0x000fe200080f1403 */
[----:B------:R-:W-:-:S05]  /*12980*/  IMAD.MOV.U32 R3, RZ, RZ, -0x800000 ;  /* 0xff800000ff037424 */ /* 0x000fca00078e00ff */
[----:B------:R2:W-:Y:S02]  /*12990*/  STG.E desc[UR38][R6.64], R3 ;  /* 0x0000000306007986 */ /* 0x0005e4000c101926 */
.L_x_7190:
[----:B------:R-:W-:Y:S05]  /*129a0*/  BSYNC B1 ;  /* 0x0000000000017941 */ /* 0x000fea0003800000 */
.L_x_7189:
[----:B------:R-:W-:Y:S01]  /*129b0*/  ULDC.64 UR4, c[0x0][0xaa0] ;  /* 0x0002a80000047ab9 */ /* 0x000fe20000000a00 */
[----:B--2---:R-:W-:Y:S02]  /*129c0*/  IMAD R7, R202, 0x20, R153 ;  /* 0x00000020ca077824 */ /* 0x004fe400078e0299 */
[----:B------:R-:W-:Y:S02]  /*129d0*/  IMAD R3, R11, UR4, RZ ;  /* 0x000000040b037c24 */ /* 0x000fe4000f8e02ff */
[----:B------:R-:W-:-:S04]  /*129e0*/  IMAD.WIDE.U32 R4, R0, UR4, RZ ;  /* 0x0000000400047c25 */ /* 0x000fc8000f8e00ff */
[----:B------:R-:W-:Y:S01]  /*129f0*/  IMAD R3, R0, UR5, R3 ;  /* 0x0000000500037c24 */ /* 0x000fe2000f8e0203 */
[----:B------:R-:W-:Y:S01]  /*12a00*/  ULDC.64 UR4, c[0x0][0xae8] ;  /* 0x0002ba0000047ab9 */ /* 0x000fe20000000a00 */
[----:B------:R-:W-:Y:S02]  /*12a10*/  IMAD R9, R208, 0x80, R7 ;  /* 0x00000080d0097824 */ /* 0x000fe400078e0207 */
[----:B------:R-:W-:Y:S01]  /*12a20*/  IMAD R6, R12, UR4, RZ ;  /* 0x000000040c067c24 */ /* 0x000fe2000f8e02ff */
[----:B------:R-:W-:Y:S01]  /*12a30*/  IADD3 R5, R5, R3, RZ ;  /* 0x0000000305057210 */ /* 0x000fe20007ffe0ff */
[----:B0-----:R-:W-:-:S04]  /*12a40*/  @P2 IMAD.HI.U32 R0, R9, R20, RZ ;  /* 0x0000001409002227 */ /* 0x001fc800078e00ff */
[C---:B------:R-:W-:Y:S02]  /*12a50*/  IMAD R7, R203.reuse, UR5, R6 ;  /* 0x00000005cb077c24 */ /* 0x040fe4000f8e0206 */
[----:B------:R-:W-:Y:S01]  /*12a60*/  IMAD.WIDE.U32 R4, R203, UR4, R4 ;  /* 0x00000004cb047c25 */ /* 0x000fe2000f8e0004 */
[----:B------:R-:W-:-:S03]  /*12a70*/  ULDC.64 UR4, c[0x0][0xaf0] ;  /* 0x0002bc0000047ab9 */ /* 0x000fc60000000a00 */
[----:B------:R-:W-:Y:S01]  /*12a80*/  IMAD.MOV.U32 R3, RZ, RZ, R9 ;  /* 0x000000ffff037224 */ /* 0x000fe200078e0009 */
[----:B------:R-:W-:Y:S01]  /*12a90*/  IADD3 R5, R5, R7, RZ ;  /* 0x0000000705057210 */ /* 0x000fe20007ffe0ff */
[----:B------:R-:W-:Y:S01]  /*12aa0*/  IMAD R6, R209, UR4, RZ ;  /* 0x00000004d1067c24 */ /* 0x000fe2000f8e02ff */
[----:B------:R-:W-:-:S03]  /*12ab0*/  @P2 SHF.R.U32.HI R3, RZ, R25, R0 ;  /* 0x00000019ff032219 */ /* 0x000fc60000011600 */
[C---:B------:R-:W-:Y:S01]  /*12ac0*/  IMAD R7, R13.reuse, UR5, R6 ;  /* 0x000000050d077c24 */ /* 0x040fe2000f8e0206 */
[----:B------:R-:W-:Y:S01]  /*12ad0*/  SHF.R.S32.HI R0, RZ, 0x1f, R3 ;  /* 0x0000001fff007819 */ /* 0x000fe20000011403 */
        /* <DEDUP_REMOVED lines=10> */
[----:B------:R-:W-:Y:S01]  /*12b80*/  IMAD R6, R208, 0x80, R153 ;  /* 0x00000080d0067824 */ /* 0x000fe200078e0299 */
[----:B------:R-:W-:Y:S01]  /*12b90*/  IADD3 R5, R5, R9, RZ ;  /* 0x0000000905057210 */ /* 0x000fe20007ffe0ff */
        /* <DEDUP_REMOVED lines=9> */
[----:B------:R0:W2:Y:S04]  /*12c30*/  SHFL.IDX PT, R3, R4, RZ, 0x181f ;  /* 0x00181fff04037589 */ /* 0x0000a800000e0000 */
[----:B------:R0:W3:Y:S02]  /*12c40*/  SHFL.IDX PT, R14, R0, RZ, 0x181f ;  /* 0x00181fff000e7589 */ /* 0x0000e400000e0000 */
.L_x_7393:
[----:B------:R-:W-:Y:S01]  /*12c50*/  IMAD R8, R8, R21, RZ ;  /* 0x0000001508087224 */ /* 0x000fe200078e02ff */
[----:B------:R-:W-:Y:S04]  /*12c60*/  BSSY B1, `(.L_x_7192) ;  /* 0x000000c000017945 */ /* 0x000fe80003800000 */
[----:B------:R-:W-:-:S13]  /*12c70*/  ISETP.GE.AND P0, PT, R6, R8, PT ;  /* 0x000000080600720c */ /* 0x000fda0003f06270 */
[----:B------:R-:W-:Y:S05]  /*12c80*/  @P0 BRA `(.L_x_7193) ;  /* 0x0000000000240947 */ /* 0x000fea0003800000 */
[----:B------:R-:W-:Y:S02]  /*12c90*/  ULDC UR4, c[0x0][0xac8] ;  /* 0x0002b20000047ab9 */ /* 0x000fe40000000800 */
[----:B------:R-:W-:Y:S02]  /*12ca0*/  ISETP.GE.AND P2, PT, R16, UR4, PT ;  /* 0x0000000410007c0c */ /* 0x000fe4000bf46270 */
[----:B------:R-:W-:-:S11]  /*12cb0*/  ISETP.GE.AND P3, PT, R22, UR4, PT ;  /* 0x0000000416007c0c */ /* 0x000fd6000bf66270 */
[-C--:B---3--:R-:W-:Y:S02]  /*12cc0*/  @!P2 LEA R10, P0, R16, R14.reuse, 0x1 ;  /* 0x0000000e100aa211 */ /* 0x088fe400078008ff */
[----:B------:R-:W-:Y:S02]  /*12cd0*/  @!P3 LEA R14, P1, R22, R14, 0x1 ;  /* 0x0000000e160eb211 */ /* 0x000fe400078208ff */
[-C--:B--2---:R-:W-:Y:S02]  /*12ce0*/  @!P2 LEA.HI.X R11, R16, R3.reuse, R17, 0x1, P0 ;  /* 0x00000003100ba211 */ /* 0x084fe400000f0c11 */
[----:B------:R-:W-:-:S03]  /*12cf0*/  @!P3 LEA.HI.X R15, R22, R3, R2, 0x1, P1 ;  /* 0x00000003160fb211 */ /* 0x000fc600008f0c02 */
[----:B------:R4:W-:Y:S04]  /*12d00*/  @!P2 ST.E.128 desc[UR38][R10.64], RZ ;  /* 0x000000ff0a00a985 */ /* 0x0009e8000c101d26 */
[----:B------:R4:W-:Y:S02]  /*12d10*/  @!P3 ST.E.128 desc[UR38][R14.64], RZ ;  /* 0x000000ff0e00b985 */ /* 0x0009e4000c101d26 */
.L_x_7193:
[----:B------:R-:W-:Y:S05]  /*12d20*/  BSYNC B1 ;  /* 0x0000000000017941 */ /* 0x000fea0003800000 */
.L_x_7192:
[----:B------:R-:W-:-:S03]  /*12d30*/  UMOV UR4, 0xffffffff ;  /* 0xffffffff00047882 */ /* 0x000fc60000000000 */
[----:B------:R-:W-:Y:S05]  /*12d40*/  BRA.DIV UR4, `(.L_x_7194) ;  /* 0x0000008204007947 */ /* 0x000fea000b800000 */
[----:B--2---:R2:W0:Y:S04]  /*12d50*/  SHFL.IDX PT, R3, R4, 0x1, 0x181f ;  /* 0x00381f0004037f89 */ /* 0x00442800000e0000 */
[----:B---34-:R2:W3:Y:S02]  /*12d60*/  SHFL.IDX PT, R14, R0, 0x1, 0x181f ;  /* 0x00381f00000e7f89 */ /* 0x0184e400000e0000 */
.L_x_7397:
[----:B------:R-:W-:Y:S01]  /*12d70*/  IADD3 R5, R6, 0x20, RZ ;  /* 0x0000002006057810 */ /* 0x000fe20007ffe0ff */
[----:B------:R-:W-:Y:S03]  /*12d80*/  BSSY B1, `(.L_x_7195) ;  /* 0x000000c000017945 */ /* 0x000fe60003800000 */
[----:B------:R-:W-:-:S13]  /*12d90*/  ISETP.GE.AND P0, PT, R5, R8, PT ;  /* 0x000000080500720c */ /* 0x000fda0003f06270 */
[----:B------:R-:W-:Y:S05]  /*12da0*/  @P0 BRA `(.L_x_7196) ;  /* 0x0000000000240947 */ /* 0x000fea0003800000 */
[----:B------:R-:W-:Y:S02]  /*12db0*/  ULDC UR4, c[0x0][0xac8] ;  /* 0x0002b20000047ab9 */ /* 0x000fe40000000800 */
[----:B------:R-:W-:Y:S02]  /*12dc0*/  ISETP.GE.AND P2, PT, R16, UR4, PT ;  /* 0x0000000410007c0c */ /* 0x000fe4000bf46270 */
[----:B------:R-:W-:-:S11]  /*12dd0*/  ISETP.GE.AND P3, PT, R22, UR4, PT ;  /* 0x0000000416007c0c */ /* 0x000fd6000bf66270 */
[-C--:B---3--:R-:W-:Y:S02]  /*12de0*/  @!P2 LEA R10, P0, R16, R14.reuse, 0x1 ;  /* 0x0000000e100aa211 */ /* 0x088fe400078008ff */
[----:B------:R-:W-:Y:S02]  /*12df0*/  @!P3 LEA R14, P1, R22, R14, 0x1 ;  /* 0x0000000e160eb211 */ /* 0x000fe400078208ff */
[-C--:B0-----:R-:W-:Y:S02]  /*12e00*/  @!P2 LEA.HI.X R11, R16, R3.reuse, R17, 0x1, P0 ;  /* 0x00000003100ba211 */ /* 0x081fe400000f0c11 */
[----:B------:R-:W-:-:S03]  /*12e10*/  @!P3 LEA.HI.X R15, R22, R3, R2, 0x1, P1 ;  /* 0x00000003160fb211 */ /* 0x000fc600008f0c02 */
[----:B------:R4:W-:Y:S04]  /*12e20*/  @!P2 ST.E.128 desc[UR38][R10.64], RZ ;  /* 0x000000ff0a00a985 */ /* 0x0009e8000c101d26 */
[----:B------:R4:W-:Y:S02]  /*12e30*/  @!P3 ST.E.128 desc[UR38][R14.64], RZ ;  /* 0x000000ff0e00b985 */ /* 0x0009e4000c101d26 */
.L_x_7196:
[----:B------:R-:W-:Y:S05]  /*12e40*/  BSYNC B1 ;  /* 0x0000000000017941 */ /* 0x000fea0003800000 */
.L_x_7195:
[----:B------:R-:W-:-:S03]  /*12e50*/  UMOV UR4, 0xffffffff ;  /* 0xffffffff00047882 */ /* 0x000fc60000000000 */
[----:B------:R-:W-:Y:S05]  /*12e60*/  BRA.DIV UR4, `(.L_x_7197) ;  /* 0x0000008204007947 */ /* 0x000fea000b800000 */
[----:B0-----:R0:W0:Y:S04]  /*12e70*/  SHFL.IDX PT, R3, R4, 0x2, 0x181f ;  /* 0x00581f0004037f89 */ /* 0x00102800000e0000 */
[----:B---34-:R3:W4:Y:S02]  /*12e80*/  SHFL.IDX PT, R14, R0, 0x2, 0x181f ;  /* 0x00581f00000e7f89 */ /* 0x01872400000e0000 */
.L_x_7401:
[----:B------:R-:W-:Y:S01]  /*12e90*/  VIADD R5, R6, 0x40 ;  /* 0x0000004006057836 */ /* 0x000fe20000000000 */
[----:B------:R-:W-:Y:S04]  /*12ea0*/  BSSY B1, `(.L_x_7198) ;  /* 0x000000c000017945 */ /* 0x000fe80003800000 */
[----:B------:R-:W-:-:S13]  /*12eb0*/  ISETP.GE.AND P0, PT, R5, R8, PT ;  /* 0x000000080500720c */ /* 0x000fda0003f06270 */
[----:B------:R-:W-:Y:S05]  /*12ec0*/  @P0 BRA `(.L_x_7199) ;  /* 0x0000000000240947 */ /* 0x000fea0003800000 */
[----:B------:R-:W-:Y:S02]  /*12ed0*/  ULDC UR4, c[0x0][0xac8] ;  /* 0x0002b20000047ab9 */ /* 0x000fe40000000800 */
[----:B------:R-:W-:Y:S02]  /*12ee0*/  ISETP.GE.AND P2, PT, R16, UR4, PT ;  /* 0x0000000410007c0c */ /* 0x000fe4000bf46270 */
[----:B------:R-:W-:-:S11]  /*12ef0*/  ISETP.GE.AND P3, PT, R22, UR4, PT ;  /* 0x0000000416007c0c */ /* 0x000fd6000bf66270 */
[-C--:B----4-:R-:W-:Y:S02]  /*12f00*/  @!P2 LEA R10, P0, R16, R14.reuse, 0x1 ;  /* 0x0000000e100aa211 */ /* 0x090fe400078008ff */
[----:B------:R-:W-:Y:S02]  /*12f10*/  @!P3 LEA R14, P1, R22, R14, 0x1 ;  /* 0x0000000e160eb211 */ /* 0x000fe400078208ff */
[-C--:B0-----:R-:W-:Y:S02]  /*12f20*/  @!P2 LEA.HI.X R11, R16, R3.reuse, R17, 0x1, P0 ;  /* 0x00000003100ba211 */ /* 0x081fe400000f0c11 */
[----:B------:R-:W-:-:S03]  /*12f30*/  @!P3 LEA.HI.X R15, R22, R3, R2, 0x1, P1 ;  /* 0x00000003160fb211 */ /* 0x000fc600008f0c02 */
[----:B------:R0:W-:Y:S04]  /*12f40*/  @!P2 ST.E.128 desc[UR38][R10.64], RZ ;  /* 0x000000ff0a00a985 */ /* 0x0001e8000c101d26 */
[----:B------:R0:W-:Y:S02]  /*12f50*/  @!P3 ST.E.128 desc[UR38][R14.64], RZ ;  /* 0x000000ff0e00b985 */ /* 0x0001e4000c101d26 */
.L_x_7199:
[----:B------:R-:W-:Y:S05]  /*12f60*/  BSYNC B1 ;  /* 0x0000000000017941 */ /* 0x000fea0003800000 */
.L_x_7198:
[----:B------:R-:W-:-:S03]  /*12f70*/  UMOV UR4, 0xffffffff ;  /* 0xffffffff00047882 */ /* 0x000fc60000000000 */
[----:B------:R-:W-:Y:S05]  /*12f80*/  BRA.DIV UR4, `(.L_x_7200) ;  /* 0x0000008204007947 */ /* 0x000fea000b800000 */
[----:B0-----:R0:W0:Y:S04]  /*12f90*/  SHFL.IDX PT, R3, R4, 0x3, 0x181f ;  /* 0x00781f0004037f89 */ /* 0x00102800000e0000 */
[----:B----4-:R4:W0:Y:S02]  /*12fa0*/  SHFL.IDX PT, R14, R0, 0x3, 0x181f ;  /* 0x00781f00000e7f89 */ /* 0x01082400000e0000 */
.L_x_7405:
[----:B--234-:R-:W-:-:S05]  /*12fb0*/  VIADD R0, R6, 0x60 ;  /* 0x0000006006007836 */ /* 0x01cfca0000000000 */
[----:B------:R-:W-:-:S13]  /*12fc0*/  ISETP.GE.AND P0, PT, R0, R8, PT ;  /* 0x000000080000720c */ /* 0x000fda0003f06270 */
        /* <DEDUP_REMOVED lines=8> */
[----:B------:R0:W-:Y:S04]  /*13050*/  @!P2 ST.E.128 desc[UR38][R4.64], RZ ;  /* 0x000000ff0400a985 */ /* 0x0001e8000c101d26 */
[----:B------:R0:W-:Y:S02]  /*13060*/  @!P3 ST.E.128 desc[UR38][R14.64], RZ ;  /* 0x000000ff0e00b985 */ /* 0x0001e4000c101d26 */
.L_x_7187:
[----:B------:R-:W-:Y:S05]  /*13070*/  BSYNC B0 ;  /* 0x0000000000007941 */ /* 0x000fea0003800000 */
.L_x_7178:
[----:B------:R-:W-:Y:S02]  /*13080*/  ULDC UR4, c[0x0][0xc3c] ;  /* 0x00030f0000047ab9 */ /* 0x000fe40000000800 */
[----:B-1----:R-:W-:-:S13]  /*13090*/  ISETP.GE.AND P0, PT, R43, UR4, PT ;  /* 0x000000042b007c0c */ /* 0x002fda000bf06270 */
[----:B------:R-:W-:Y:S05]  /*130a0*/  @!P0 BRA `(.L_x_7201) ;  /* 0xfffffee000208947 */ /* 0x000fea000383ffff */
[----:B------:R-:W-:Y:S05]  /*130b0*/  BRA `(.L_x_7005) ;  /* 0x0000006400947947 */ /* 0x000fea0003800000 */
.L_x_7003:
[----:B------:R-:W-:-:S08]  /*130c0*/  NOP ;  /* 0x0000000000007918 */ /* 0x000fd00000000000 */
[----:B--2---:R-:W0:-:S00]  /*130d0*/  USETMAXREG.DEALLOC.CTAPOOL 0x28 ;  /* 0x00000028000079c8 */ /* 0x004e0000080e0500 */
[----:B0-----:R-:W-:Y:S02]  /*130e0*/  LOP3.LUT R2, R2, 0x3, RZ, 0xc0, !PT ;  /* 0x0000000302027812 */ /* 0x001fe400078ec0ff */
[----:B------:R-:W-:Y:S02]  /*130f0*/  LOP3.LUT R32, R32, 0xfffffff7, RZ, 0xc0, !PT ;  /* 0xfffffff720207812 */ /* 0x000fe400078ec0ff */
[----:B------:R-:W-:Y:S02]  /*13100*/  MOV R4, RZ ;  /* 0x000000ff00047202 */ /* 0x000fe40000000f00 */
        /* <DEDUP_REMOVED lines=11> */
.L_x_7202:
        /* <DEDUP_REMOVED lines=16> */
[----:B--2---:R-:W1:Y:S02]  /*132c0*/  SHFL.UP PT, R6, R4, 0x1, RZ ;  /* 0x0420000004067989 */ /* 0x004e6400000e00ff */
        /* <DEDUP_REMOVED lines=24> */
.L_x_7208:
        /* <DEDUP_REMOVED lines=12> */
.L_x_7207:
[----:B------:R-:W-:Y:S05]  /*13510*/  BSYNC B0 ;  /* 0x0000000000007941 */ /* 0x000fea0003800000 */
.L_x_7206:
        /* <DEDUP_REMOVED lines=21> */
.L_x_7204:
        /* <DEDUP_REMOVED lines=15> */
.L_x_7209:
        /* <DEDUP_REMOVED lines=28> */
.L_x_7205:
[----:B------:R-:W-:Y:S01]  /*13920*/  IMAD.MOV.U32 R17, RZ, RZ, RZ ;  /* 0x000000ffff117224 */ /* 0x000fe200078e00ff */
[----:B------:R-:W-:Y:S01]  /*13930*/  MOV R18, RZ ;  /* 0x000000ff00127202 */ /* 0x000fe20000000f00 */
[----:B------:R-:W-:-:S07]  /*13940*/  IMAD.U32 R16, RZ, RZ, UR6 ;  /* 0x00000006ff107e24 */ /* 0x000fce000f8e00ff */
.L_x_7210:
[----:B------:R-:W-:-:S13]  /*13950*/  ISETP.NE.AND P0, PT, R5, RZ, PT ;  /* 0x000000ff0500720c */ /* 0x000fda0003f05270 */
[----:B------:R-:W0:Y:S01]  /*13960*/  @!P0 S2R R3, SR_CgaCtaId ;  /* 0x0000000000038919 */ /* 0x000e220000008800 */
[----:B------:R-:W-:-:S04]  /*13970*/  @!P0 MOV R2, 0x400 ;  /* 0x0000040000028802 */ /* 0x000fc80000000f00 */
[----:B0-----:R-:W-:-:S05]  /*13980*/  @!P0 LEA R2, R3, R2, 0x18 ;  /* 0x0000000203028211 */ /* 0x001fca00078ec0ff */
[----:B------:R1:W-:Y:S01]  /*13990*/  @!P0 STS.128 [R2+0x288d0], R16 ;  /* 0x0288d01002008388 */ /* 0x0003e20000000c00 */
[----:B------:R-:W-:Y:S06]  /*139a0*/  BAR.ARV 0x5, 0x180 ;  /* 0x0146000000007b1d */ /* 0x000fec0000002000 */
.L_x_7203:
        /* <DEDUP_REMOVED lines=8> */
[C---:B------:R-:W-:Y:S01]  /*13a30*/  SHF.L.U32 R31, R0.reuse, 0x3, RZ ;  /* 0x00000003001f7819 */ /* 0x040fe200000006ff */
[----:B------:R-:W-:Y:S01]  /*13a40*/  UMOV UR4, 0x400 ;  /* 0x0000040000047882 */ /* 0x000fe20000000000 */
[----:B------:R-:W-:Y:S01]  /*13a50*/  LOP3.LUT R4, R0, 0x7f, RZ, 0xc0, !PT ;  /* 0x0000007f00047812 */ /* 0x000fe200078ec0ff */
[----:B------:R-:W-:Y:S01]  /*13a60*/  BSSY B8, `(.L_x_7211) ;  /* 0x0000593000087945 */ /* 0x000fe20003800000 */
[C---:B------:R-:W-:Y:S01]  /*13a70*/  LOP3.LUT R3, R31.reuse, 0x1f8, RZ, 0xc0, !PT ;  /* 0x000001f81f037812 */ /* 0x040fe200078ec0ff */
[----:B------:R-:W-:Y:S01]  /*13a80*/  IMAD.MOV.U32 R29, RZ, RZ, 0x1 ;  /* 0x00000001ff1d7424 */ /* 0x000fe200078e00ff */
[----:B------:R-:W-:Y:S01]  /*13a90*/  LOP3.LUT R31, R31, 0x38, RZ, 0xc0, !PT ;  /* 0x000000381f1f7812 */ /* 0x000fe200078ec0ff */
[----:B------:R-:W-:Y:S01]  /*13aa0*/  IMAD.SHL.U32 R36, R4, 0x8, RZ ;  /* 0x0000000804247824 */ /* 0x000fe200078e00ff */
[----:B------:R-:W-:Y:S01]  /*13ab0*/  LOP3.LUT R3, R3, 0x38, R0, 0x78, !PT ;  /* 0x0000003803037812 */ /* 0x000fe200078e7800 */
[----:B------:R-:W-:Y:S01]  /*13ac0*/  IMAD.MOV.U32 R28, RZ, RZ, 0x1 ;  /* 0x00000001ff1c7424 */ /* 0x000fe200078e00ff */
[----:B------:R-:W-:Y:S01]  /*13ad0*/  MOV R27, RZ ;  /* 0x000000ff001b7202 */ /* 0x000fe20000000f00 */
[----:B------:R-:W-:Y:S01]  /*13ae0*/  ULDC.64 UR40, c[0x0][0x198] ;  /* 0x0000660000287ab9 */ /* 0x000fe20000000a00 */
[----:B------:R-:W-:Y:S01]  /*13af0*/  LOP3.LUT R36, R3, 0x200, R36, 0xf8, !PT ;  /* 0x0000020003247812 */ /* 0x000fe200078ef824 */
[----:B------:R-:W-:Y:S01]  /*13b00*/  ULDC UR36, c[0x0][0xc] ;  /* 0x0000030000247ab9 */ /* 0x000fe20000000800 */
[----:B------:R-:W-:-:S02]  /*13b10*/  MOV R25, RZ ;  /* 0x000000ff00197202 */ /* 0x000fc40000000f00 */
[----:B------:R-:W-:Y:S01]  /*13b20*/  LOP3.LUT R30, R31, 0x40, RZ, 0xfc, !PT ;  /* 0x000000401f1e7812 */ /* 0x000fe200078efcff */
[----:B0-----:R-:W-:-:S06]  /*13b30*/  ULEA UR4, UR5, UR4, 0x18 ;  /* 0x0000000405047291 */ /* 0x001fcc000f8ec03f */
[----:B------:R-:W-:Y:S01]  /*13b40*/  IMAD.U32 R22, RZ, RZ, UR4 ;  /* 0x00000004ff167e24 */ /* 0x000fe2000f8e00ff */
[----:B--2---:R-:W-:-:S05]  /*13b50*/  LOP3.LUT R0, R2, 0x2, RZ, 0xfc, !PT ;  /* 0x0000000202007812 */ /* 0x004fca00078efcff */
[----:B------:R0:W-:Y:S04]  /*13b60*/  STL [R1+0x2c], R0 ;  /* 0x00002c0001007387 */ /* 0x0001e80000100800 */
[----:B------:R1:W-:Y:S01]  /*13b70*/  STL [R1+0x24], RZ ;  /* 0x000024ff01007387 */ /* 0x0003e20000100800 */
[----:B0-----:R-:W-:-:S05]  /*13b80*/  IMAD R0, R36, 0x2, R22 ;  /* 0x0000000224007824 */ /* 0x001fca00078e0216 */
[----:B------:R1:W-:Y:S02]  /*13b90*/  STL [R1+0x8], R0 ;  /* 0x0000080001007387 */ /* 0x0003e40000100800 */
.L_x_7310:
[----:B0-----:R-:W0:Y:S02]  /*13ba0*/  LDC.64 R2, c[0x0][0xc88] ;  /* 0x00032200ff027b82 */ /* 0x001e240000000a00 */
[----:B0-----:R-:W-:-:S05]  /*13bb0*/  IMAD.WIDE R2, R19, 0x4, R2 ;  /* 0x0000000413027825 */ /* 0x001fca00078e0202 */
[----:B-1----:R-:W1:Y:S01]  /*13bc0*/  LDG.E R33, desc[UR38][R2.64] ;  /* 0x0000002602217981 */ /* 0x002e62000c1e1900 */
[----:B------:R-:W-:Y:S05]  /*13bd0*/  YIELD ;  /* 0x0000000000007946 */ /* 0x000fea0003800000 */
[----:B------:R-:W-:Y:S01]  /*13be0*/  ULDC.64 UR4, c[0x0][0xa28] ;  /* 0x00028a0000047ab9 */ /* 0x000fe20000000a00 */
[----:B------:R-:W-:Y:S01]  /*13bf0*/  IMAD.MOV.U32 R9, RZ, RZ, RZ ;  /* 0x000000ffff097224 */ /* 0x000fe200078e00ff */
[----:B------:R-:W-:Y:S01]  /*13c00*/  ISETP.NE.U32.AND P0, PT, RZ, UR4, PT ;  /* 0x00000004ff007c0c */ /* 0x000fe2000bf05070 */
[----:B------:R-:W-:Y:S01]  /*13c10*/  IMAD.MOV.U32 R6, RZ, RZ, RZ ;  /* 0x000000ffff067224 */ /* 0x000fe200078e00ff */
[----:B------:R-:W-:Y:S01]  /*13c20*/  ULDC.64 UR8, c[0x0][0xa18] ;  /* 0x0002860000087ab9 */ /* 0x000fe20000000a00 */
[----:B------:R-:W-:Y:S01]  /*13c30*/  ULDC.64 UR6, c[0x0][0xa10] ;  /* 0x0002840000067ab9 */ /* 0x000fe20000000a00 */
[----:B------:R-:W-:-:S02]  /*13c40*/  ISETP.NE.AND.EX P0, PT, RZ, UR5, PT, P0 ;  /* 0x00000005ff007c0c */ /* 0x000fc4000bf05300 */
[----:B-1----:R-:W-:-:S11]  /*13c50*/  SHF.R.S32.HI R0, RZ, 0x1f, R33 ;  /* 0x0000001fff007819 */ /* 0x002fd60000011421 */
[C---:B------:R-:W-:Y:S02]  /*13c60*/  @P0 LEA R2, P1, R33.reuse, UR4, 0x2 ;  /* 0x0000000421020c11 */ /* 0x040fe4000f8210ff */
[C---:B------:R-:W-:Y:S01]  /*13c70*/  SHF.L.U32 R23, R33.reuse, 0x2, RZ ;  /* 0x0000000221177819 */ /* 0x040fe200000006ff */
[----:B------:R0:W-:Y:S01]  /*13c80*/  STL [R1+0x18], R0 ;  /* 0x0000180001007387 */ /* 0x0001e20000100800 */
[----:B------:R-:W-:Y:S01]  /*13c90*/  @P0 LEA.HI.X R3, R33, UR5, R0, 0x2, P1 ;  /* 0x0000000521030c11 */ /* 0x000fe200088f1400 */
[----:B------:R-:W-:-:S04]  /*13ca0*/  ULDC.64 UR4, c[0x0][0xa00] ;  /* 0x0002800000047ab9 */ /* 0x000fc80000000a00 */
[----:B--2---:R1:W2:Y:S01]  /*13cb0*/  @P0 LDG.E R9, desc[UR38][R2.64] ;  /* 0x0000002602090981 */ /* 0x0042a2000c1e1900 */
[----:B------:R-:W-:Y:S02]  /*13cc0*/  ISETP.NE.U32.AND P0, PT, RZ, UR4, PT ;  /* 0x00000004ff007c0c */ /* 0x000fe4000bf05070 */
[----:B------:R-:W-:Y:S01]  /*13cd0*/  SHF.L.U64.HI R24, R33, 0x2, R0 ;  /* 0x0000000221187819 */ /* 0x000fe20000010200 */
[----:B0-----:R-:W-:Y:S01]  /*13ce0*/  IMAD.MOV.U32 R0, RZ, RZ, RZ ;  /* 0x000000ffff007224 */ /* 0x001fe200078e00ff */
[----:B------:R-:W-:Y:S02]  /*13cf0*/  ISETP.NE.AND.EX P0, PT, RZ, UR5, PT, P0 ;  /* 0x00000005ff007c0c */ /* 0x000fe4000bf05300 */
[----:B------:R-:W-:Y:S02]  /*13d00*/  ISETP.NE.U32.AND P2, PT, RZ, UR8, PT ;  /* 0x00000008ff007c0c */ /* 0x000fe4000bf45070 */
[----:B------:R-:W-:Y:S02]  /*13d10*/  ISETP.NE.U32.AND P1, PT, RZ, UR6, PT ;  /* 0x00000006ff007c0c */ /* 0x000fe4000bf25070 */
[----:B-1----:R-:W-:-:S02]  /*13d20*/  IADD3 R2, P3, R23, UR4, RZ ;  /* 0x0000000417027c10 */ /* 0x002fc4000ff7e0ff */
[----:B------:R-:W-:Y:S02]  /*13d30*/  ISETP.NE.AND.EX P2, PT, RZ, UR9, PT, P2 ;  /* 0x00000009ff007c0c */ /* 0x000fe4000bf45320 */
[C---:B------:R-:W-:Y:S02]  /*13d40*/  IADD3.X R3, R24.reuse, UR5, RZ, P3, !PT ;  /* 0x0000000518037c10 */ /* 0x040fe40009ffe4ff */
[----:B------:R-:W-:Y:S02]  /*13d50*/  ISETP.NE.AND.EX P1, PT, RZ, UR7, PT, P1 ;  /* 0x00000007ff007c0c */ /* 0x000fe4000bf25310 */
[----:B------:R-:W-:Y:S01]  /*13d60*/  IADD3 R4, P4, R23, UR6, RZ ;  /* 0x0000000617047c10 */ /* 0x000fe2000ff9e0ff */
[----:B------:R-:W3:Y:S01]  /*13d70*/  @P0 LDG.E R6, desc[UR38][R2.64] ;  /* 0x0000002602060981 */ /* 0x000ee2000c1e1900 */
[----:B------:R-:W-:Y:S02]  /*13d80*/  ULDC UR4, c[0x0][0x288] ;  /* 0x0000a20000047ab9 */ /* 0x000fe40000000800 */
[----:B------:R-:W-:Y:S01]  /*13d90*/  MOV R8, UR4 ;  /* 0x0000000400087c02 */ /* 0x000fe20008000f00 */
[----:B------:R-:W-:Y:S01]  /*13da0*/  ULDC.64 UR4, c[0x0][0x418] ;  /* 0x0001060000047ab9 */ /* 0x000fe20000000a00 */
[----:B------:R-:W-:-:S05]  /*13db0*/  IADD3.X R5, R24, UR7, RZ, P4, !PT ;  /* 0x0000000718057c10 */ /* 0x000fca000a7fe4ff */
[----:B------:R-:W5:Y:S04]  /*13dc0*/  @P1 LDG.E R0, desc[UR38][R4.64] ;  /* 0x0000002604001981 */ /* 0x000f68000c1e1900 */
[----:B---3--:R0:W-:Y:S02]  /*13dd0*/  STL [R1+0x10], R6 ;  /* 0x0000100601007387 */ /* 0x0081e40000100800 */
[----:B0-----:R-:W-:-:S04]  /*13de0*/  @P2 IADD3 R6, P3, R23, UR8, RZ ;  /* 0x0000000817062c10 */ /* 0x001fc8000ff7e0ff */
[----:B------:R-:W-:-:S05]  /*13df0*/  @P2 IADD3.X R7, R24, UR9, RZ, P3, !PT ;  /* 0x0000000918072c10 */ /* 0x000fca0009ffe4ff */
[----:B------:R0:W3:Y:S01]  /*13e00*/  @P2 LDG.E R8, desc[UR38][R6.64] ;  /* 0x0000002606082981 */ /* 0x0000e2000c1e1900 */
[----:B------:R-:W-:-:S03]  /*13e10*/  UISETP.NE.U32.AND UP0, UPT, UR4, URZ, UPT ;  /* 0x0000003f0400728c */ /* 0x000fc6000bf05070 */
[----:B------:R-:W-:Y:S01]  /*13e20*/  ULDC UR4, c[0x0][0x424] ;  /* 0x0001090000047ab9 */ /* 0x000fe20000000800 */
[----:B------:R-:W-:-:S03]  /*13e30*/  UISETP.NE.AND.EX UP0, UPT, UR5, URZ, UPT, UP0 ;  /* 0x0000003f0500728c */ /* 0x000fc6000bf05300 */
[----:B------:R-:W-:Y:S01]  /*13e40*/  ULDC UR5, c[0x0][0x2f0] ;  /* 0x0000bc0000057ab9 */ /* 0x000fe20000000800 */
[----:B------:R-:W-:-:S04]  /*13e50*/  USEL UR4, UR4, 0x1, UP0 ;  /* 0x0000000104047887 */ /* 0x000fc80008000000 */
[----:B------:R-:W-:Y:S01]  /*13e60*/  UIMAD UR4, UR4, UR5, URZ ;  /* 0x00000005040472a4 */ /* 0x000fe2000f8e023f */
[----:B--2---:R-:W-:Y:S02]  /*13e70*/  STL [R1], R9 ;  /* 0x0000000901007387 */ /* 0x004fe40000100800 */
[----:B------:R-:W-:Y:S02]  /*13e80*/  ULDC UR5, c[0x0][0x348] ;  /* 0x0000d20000057ab9 */ /* 0x000fe40000000800 */
[----:B0-----:R-:W-:Y:S01]  /*13e90*/  IMAD.U32 R6, RZ, RZ, UR5 ;  /* 0x00000005ff067e24 */ /* 0x001fe2000f8e00ff */
[----:B---3--:R0:W-:Y:S02]  /*13ea0*/  STL [R1+0x1c], R8 ;  /* 0x00001c0801007387 */ /* 0x0081e40000100800 */
[----:B0-----:R-:W-:Y:S01]  /*13eb0*/  IMAD.U32 R8, RZ, RZ, UR4 ;  /* 0x00000004ff087e24 */ /* 0x001fe2000f8e00ff */
[----:B------:R-:W-:Y:S06]  /*13ec0*/  @P2 BRA `(.L_x_7212) ;  /* 0x0000000000142947 */ /* 0x000fec0003800000 */
[----:B------:R-:W-:Y:S05]  /*13ed0*/  @!P0 BRA `(.L_x_7212) ;  /* 0x0000000000108947 */ /* 0x000fea0003800000 */
[----:B------:R-:W2:Y:S04]  /*13ee0*/  LDG.E R10, desc[UR38][R2.64] ;  /* 0x00000026020a7981 */ /* 0x000ea8000c1e1900 */
[----:B------:R-:W2:Y:S02]  /*13ef0*/  LDG.E R7, desc[UR38][R2.64+0x4] ;  /* 0x0000042602077981 */ /* 0x000ea4000c1e1900 */
[----:B--2---:R-:W-:-:S05]  /*13f00*/  IADD3 R2, -R10, R7, RZ ;  /* 0x000000070a027210 */ /* 0x004fca0007ffe1ff */
[----:B------:R0:W-:Y:S02]  /*13f10*/  STL [R1+0x1c], R2 ;  /* 0x00001c0201007387 */ /* 0x0001e40000100800 */
.L_x_7212:
[----:B------:R-:W-:Y:S01]  /*13f20*/  ULDC.64 UR4, c[0x0][0xa20] ;  /* 0x0002880000047ab9 */ /* 0x000fe20000000a00 */
[----:B------:R-:W-:Y:S01]  /*13f30*/  IMAD.MOV.U32 R34, RZ, RZ, R33 ;  /* 0x000000ffff227224 */ /* 0x000fe200078e0021 */
[----:B------:R-:W-:-:S04]  /*13f40*/  ISETP.NE.U32.AND P0, PT, RZ, UR4, PT ;  /* 0x00000004ff007c0c */ /* 0x000fc8000bf05070 */
[----:B------:R-:W-:-:S13]  /*13f50*/  ISETP.NE.AND.EX P0, PT, RZ, UR5, PT, P0 ;  /* 0x00000005ff007c0c */ /* 0x000fda000bf05300 */
[----:B------:R-:W-:Y:S05]  /*13f60*/  @!P0 BRA `(.L_x_7213) ;  /* 0x0000000000108947 */ /* 0x000fea0003800000 */
[----:B0-----:R-:W-:-:S04]  /*13f70*/  IADD3 R2, P0, R23, UR4, RZ ;  /* 0x0000000417027c10 */ /* 0x001fc8000ff1e0ff */
[----:B------:R-:W-:-:S05]  /*13f80*/  IADD3.X R3, R24, UR5, RZ, P0, !PT ;  /* 0x0000000518037c10 */ /* 0x000fca00087fe4ff */
[----:B------:R1:W5:Y:S01]  /*13f90*/  LDG.E R8, desc[UR38][R2.64] ;  /* 0x0000002602087981 */ /* 0x000362000c1e1900 */
[----:B------:R-:W-:Y:S05]  /*13fa0*/  BRA `(.L_x_7214) ;  /* 0x0000000000247947 */ /* 0x000fea0003800000 */
.L_x_7213:
        /* <DEDUP_REMOVED lines=9> */
.L_x_7214:
[----:B-1----:R-:W2:Y:S04]  /*14040*/  @P1 LDG.E R3, desc[UR38][R4.64] ;  /* 0x0000002604031981 */ /* 0x002ea8000c1e1900 */
[----:B0-----:R-:W2:Y:S01]  /*14050*/  @P1 LDG.E R2, desc[UR38][R4.64+0x4] ;  /* 0x0000042604021981 */ /* 0x001ea2000c1e1900 */
[----:B------:R-:W-:Y:S01]  /*14060*/  BSSY B0, `(.L_x_7215) ;  /* 0x000011a000007945 */ /* 0x000fe20003800000 */
[----:B--2---:R-:W-:Y:S01]  /*14070*/  @P1 IADD3 R6, -R3, R2, RZ ;  /* 0x0000000203061210 */ /* 0x004fe20007ffe1ff */
[----:B-----5:R-:W-:-:S04]  /*14080*/  IMAD.IADD R3, R8, 0x1, -R9 ;  /* 0x0000000108037824 */ /* 0x020fc800078e0a09 */
[----:B------:R-:W-:-:S05]  /*14090*/  IMAD.IADD R37, R3, 0x1, R6 ;  /* 0x0000000103257824 */ /* 0x000fca00078e0206 */
[----:B------:R-:W-:-:S04]  /*140a0*/  IADD3 R2, R37, 0x7f, RZ ;  /* 0x0000007f25027810 */ /* 0x000fc80007ffe0ff */
[----:B------:R-:W-:-:S04]  /*140b0*/  SHF.R.S32.HI R7, RZ, 0x1f, R2 ;  /* 0x0000001fff077819 */ /* 0x000fc80000011402 */
[----:B------:R-:W-:-:S04]  /*140c0*/  LEA.HI R4, R7, R2, RZ, 0x7 ;  /* 0x0000000207047211 */ /* 0x000fc800078f38ff */
[----:B------:R-:W-:Y:S01]  /*140d0*/  LOP3.LUT R2, R4, 0xffffff80, RZ, 0xc0, !PT ;  /* 0xffffff8004027812 */ /* 0x000fe200078ec0ff */
[----:B------:R0:W-:Y:S03]  /*140e0*/  STL [R1+0x20], R4 ;  /* 0x0000200401007387 */ /* 0x0001e60000100800 */
[----:B------:R-:W-:Y:S01]  /*140f0*/  VIADDMNMX R7, R2, -R3, R6, PT ;  /* 0x8000000302077246 */ /* 0x000fe20003800106 */
[----:B------:R-:W-:-:S05]  /*14100*/  IMAD.MOV R2, RZ, RZ, -R3 ;  /* 0x000000ffff027224 */ /* 0x000fca00078e0a03 */
[----:B------:R-:W-:-:S04]  /*14110*/  VIMNMX R2, RZ, R2, !PT ;  /* 0x00000002ff027248 */ /* 0x000fc80007fe0100 */
[----:B------:R-:W-:Y:S02]  /*14120*/  ISETP.GT.AND P0, PT, R7, R2, PT ;  /* 0x000000020700720c */ /* 0x000fe40003f04270 */
[----:B0-----:R-:W-:-:S11]  /*14130*/  SHF.R.U32.HI R4, RZ, 0x7, R2 ;  /* 0x00000007ff047819 */ /* 0x001fd60000011602 */
[----:B------:R-:W-:-:S05]  /*14140*/  @P0 VIADD R3, R7, 0x7f ;  /* 0x0000007f07030836 */ /* 0x000fca0000000000 */
[----:B------:R-:W-:-:S04]  /*14150*/  @P0 SHF.R.S32.HI R2, RZ, 0x1f, R3 ;  /* 0x0000001fff020819 */ /* 0x000fc80000011403 */
[----:B------:R-:W-:Y:S02]  /*14160*/  @P0 LEA.HI R2, R2, R3, RZ, 0x7 ;  /* 0x0000000302020211 */ /* 0x000fe400078f38ff */
[-C--:B------:R-:W-:Y:S02]  /*14170*/  MOV R3, R4.reuse ;  /* 0x0000000400037202 */ /* 0x080fe40000000f00 */
        /* <DEDUP_REMOVED lines=11> */
.L_x_7408:
[----:B-1----:R-:W-:Y:S02]  /*14230*/  ISETP.NE.AND P0, PT, R14, RZ, PT ;  /* 0x000000ff0e00720c */ /* 0x002fe40003f05270 */
[----:B------:R-:W-:-:S11]  /*14240*/  PLOP3.LUT P6, PT, PT, PT, PT, 0x8, 0x0 ;  /* 0x000000000000781c */ /* 0x000fd60003fce170 */
[----:B------:R-:W-:Y:S05]  /*14250*/  @P0 BRA `(.L_x_7218) ;  /* 0x00000000000c0947 */ /* 0x000fea0003800000 */
[----:B------:R-:W-:-:S03]  /*14260*/  UMOV UR4, 0xffffffff ;  /* 0xffffffff00047882 */ /* 0x000fc60000000000 */
[----:B------:R-:W-:Y:S05]  /*14270*/  BRA.DIV UR4, `(.L_x_7219) ;  /* 0x0000006e04c07947 */ /* 0x000fea000b800000 */
[----:B------:R-:W-:-:S13]  /*14280*/  ELECT P6, URZ, PT ;  /* 0x00000000003f782f */ /* 0x000fda00038c0000 */
.L_x_7218:
        /* <DEDUP_REMOVED lines=9> */
.L_x_7411:
[----:B------:R-:W-:Y:S05]  /*14320*/  BSYNC B1 ;  /* 0x0000000000017941 */ /* 0x000fea0003800000 */
.L_x_7220:
[----:B------:R-:W-:Y:S04]  /*14330*/  BSSY B1, `(.L_x_7222) ;  /* 0x000006e000017945 */ /* 0x000fe80003800000 */
[----:B------:R-:W-:Y:S05]  /*14340*/  @!P6 BRA `(.L_x_7223) ;  /* 0x0000000400b0e947 */ /* 0x000fea0003800000 */
[----:B0-----:R-:W-:Y:S01]  /*14350*/  LEA R5, R27, R22, 0x3 ;  /* 0x000000161b057211 */ /* 0x001fe200078e18ff */
[----:B------:R-:W0:Y:S01]  /*14360*/  S2R R7, SR_TID.X ;  /* 0x0000000000077919 */ /* 0x000e220000002100 */
[----:B------:R-:W-:Y:S01]  /*14370*/  SHF.L.U32 R6, R29, 0x1f, RZ ;  /* 0x0000001f1d067819 */ /* 0x000fe200000006ff */
[----:B------:R-:W-:Y:S03]  /*14380*/  BSSY B2, `(.L_x_7224) ;  /* 0x0000005000027945 */ /* 0x000fe60003800000 */
[----:B------:R-:W1:Y:S01]  /*14390*/  SYNCS.PHASECHK.TRANS64.TRYWAIT P0, [R5+URZ+0x288a0], R6 ;  /* 0x0288a006050075a7 */ /* 0x000e62000800017f */
[----:B0-----:R-:W-:-:S04]  /*143a0*/  LOP3.LUT R7, R7, 0x7f, RZ, 0xc0, !PT ;  /* 0x0000007f07077812 */ /* 0x001fc800078ec0ff */
[----:B------:R-:W-:Y:S01]  /*143b0*/  ISETP.NE.AND P1, PT, R7, RZ, PT ;  /* 0x000000ff0700720c */ /* 0x000fe20003f25270 */
[----:B-1----:R-:W-:-:S12]  /*143c0*/  @!P0 BRA `(.L_x_7225) ;  /* 0x0000006c00a08947 */ /* 0x002fd80003800000 */
.L_x_7412:
[----:B------:R-:W-:Y:S05]  /*143d0*/  BSYNC B2 ;  /* 0x0000000000027941 */ /* 0x000fea0003800000 */
.L_x_7224:
[----:B------:R-:W-:Y:S04]  /*143e0*/  BSSY B2, `(.L_x_7226) ;  /* 0x0000009000027945 */ /* 0x000fe80003800000 */
[----:B------:R-:W-:Y:S05]  /*143f0*/  @P1 BRA `(.L_x_7227) ;  /* 0x00000000001c1947 */ /* 0x000fea0003800000 */
[----:B------:R-:W1:Y:S01]  /*14400*/  S2R R8, SR_TID.X ;  /* 0x0000000000087919 */ /* 0x000e620000002100 */
[----:B------:R-:W-:-:S04]  /*14410*/  IMAD.MOV.U32 R7, RZ, RZ, 0x8000 ;  /* 0x00008000ff077424 */ /* 0x000fc800078e00ff */
[----:B------:R2:W-:Y:S01]  /*14420*/  SYNCS.ARRIVE.TRANS64 RZ, [R5+URZ+0x28890], R7 ;  /* 0x0288900705ff79a7 */ /* 0x0005e2000800003f */
[----:B-1----:R-:W-:-:S04]  /*14430*/  LOP3.LUT R8, R8, 0x1f, RZ, 0xc0, !PT ;  /* 0x0000001f08087812 */ /* 0x002fc800078ec0ff */
[----:B------:R-:W-:-:S13]  /*14440*/  ISETP.NE.AND P0, PT, R8, RZ, PT ;  /* 0x000000ff0800720c */ /* 0x000fda0003f05270 */
[----:B--2---:R-:W-:Y:S05]  /*14450*/  @!P0 BRA `(.L_x_7227) ;  /* 0x0000000000048947 */ /* 0x004fea0003800000 */
[----:B------:R-:W-:Y:S01]  /*14460*/  BPT.TRAP 0x1 ;  /* 0x000000040000795c */ /* 0x000fe20000300000 */
.L_x_7227:
[----:B------:R-:W-:Y:S05]  /*14470*/  BSYNC B2 ;  /* 0x0000000000027941 */ /* 0x000fea0003800000 */
.L_x_7226:
[----:B------:R-:W-:Y:S01]  /*14480*/  IMAD.MOV.U32 R12, RZ, RZ, RZ ;  /* 0x000000ffff0c7224 */ /* 0x000fe200078e00ff */
[----:B------:R-:W-:Y:S01]  /*14490*/  LEA R7, R3, R0, 0x7 ;  /* 0x0000000003077211 */ /* 0x000fe200078e38ff */
[----:B------:R-:W-:Y:S01]  /*144a0*/  IMAD R8, R27, 0x8000, R22 ;  /* 0x000080001b087824 */ /* 0x000fe200078e0216 */
[----:B------:R-:W-:Y:S01]  /*144b0*/  UIADD3 UR4, UP0, UR40, 0x570, URZ ;  /* 0x0000057028047890 */ /* 0x000fe2000ff1e03f */
[----:B------:R-:W-:Y:S01]  /*144c0*/  PLOP3.LUT P0, PT, PT, PT, PT, 0x80, 0x0 ;  /* 0x000000000000781c */ /* 0x000fe20003f0f070 */
[----:B------:R-:W-:Y:S01]  /*144d0*/  VIADD R10, R5, 0x28890 ;  /* 0x00028890050a7836 */ /* 0x000fe20000000000 */
[----:B------:R-:W-:Y:S01]  /*144e0*/  R2UR UR10, R12 ;  /* 0x000000000c0a72ca */ /* 0x000fe200000e0000 */
[----:B------:R-:W-:Y:S01]  /*144f0*/  VIADD R7, R7, 0xffffff80 ;  /* 0xffffff8007077836 */ /* 0x000fe20000000000 */
[----:B------:R-:W-:Y:S01]  /*14500*/  SHF.L.U32 R9, R27, 0xe, RZ ;  /* 0x0000000e1b097819 */ /* 0x000fe200000006ff */
[----:B------:R-:W-:Y:S01]  /*14510*/  VIADD R11, R8, 0x18400 ;  /* 0x00018400080b7836 */ /* 0x000fe20000000000 */
[----:B------:R-:W-:Y:S01]  /*14520*/  UIADD3.X UR5, URZ, UR41, URZ, UP0, !UPT ;  /* 0x000000293f057290 */ /* 0x000fe200087fe43f */
[----:B------:R-:W-:Y:S01]  /*14530*/  UMOV UR6, 0x0 ;  /* 0x0000000000067882 */ /* 0x000fe20000000000 */
[----:B------:R-:W-:-:S10]  /*14540*/  UMOV UR7, 0x12f00000 ;  /* 0x12f0000000077882 */ /* 0x000fd40000000000 */
.L_x_7228:
        /* <DEDUP_REMOVED lines=16> */
.L_x_7229:
        /* <DEDUP_REMOVED lines=13> */
.L_x_7413:
[----:B------:R-:W-:Y:S05]  /*14720*/  BSYNC B2 ;  /* 0x0000000000027941 */ /* 0x000fea0003800000 */
.L_x_7230:
[----:B------:R-:W-:Y:S01]  /*14730*/  BSSY B2, `(.L_x_7232) ;  /* 0x000000b000027945 */ /* 0x000fe20003800000 */
[----:B------:R-:W-:Y:S01]  /*14740*/  IMAD.MOV.U32 R10, RZ, RZ, 0x0 ;  /* 0x00000000ff0a7424 */ /* 0x000fe200078e00ff */
[----:B------:R-:W-:Y:S02]  /*14750*/  MOV R11, 0x12f00000 ;  /* 0x12f00000000b7802 */ /* 0x000fe40000000f00 */
[----:B------:R-:W-:Y:S05]  /*14760*/  @P1 BRA `(.L_x_7233) ;  /* 0x00000000001c1947 */ /* 0x000fea0003800000 */
[----:B------:R-:W2:Y:S01]  /*14770*/  S2R R8, SR_TID.X ;  /* 0x0000000000087919 */ /* 0x000ea20000002100 */
[----:B01----:R-:W-:-:S04]  /*14780*/  IMAD.MOV.U32 R6, RZ, RZ, 0x8000 ;  /* 0x00008000ff067424 */ /* 0x003fc800078e00ff */
[----:B------:R3:W-:Y:S01]  /*14790*/  SYNCS.ARRIVE.TRANS64 RZ, [R5+URZ+0x288b0], R6 ;  /* 0x0288b00605ff79a7 */ /* 0x0007e2000800003f */
[----:B--2---:R-:W-:-:S04]  /*147a0*/  LOP3.LUT R8, R8, 0x1f, RZ, 0xc0, !PT ;  /* 0x0000001f08087812 */ /* 0x004fc800078ec0ff */
[----:B------:R-:W-:-:S13]  /*147b0*/  ISETP.NE.AND P0, PT, R8, RZ, PT ;  /* 0x000000ff0800720c */ /* 0x000fda0003f05270 */
[----:B---3--:R-:W-:Y:S05]  /*147c0*/  @!P0 BRA `(.L_x_7233) ;  /* 0x0000000000048947 */ /* 0x008fea0003800000 */
[----:B------:R-:W-:Y:S01]  /*147d0*/  BPT.TRAP 0x1 ;  /* 0x000000040000795c */ /* 0x000fe20000300000 */
.L_x_7233:
[----:B------:R-:W-:Y:S05]  /*147e0*/  BSYNC B2 ;  /* 0x0000000000027941 */ /* 0x000fea0003800000 */
.L_x_7232:
[----:B------:R-:W-:Y:S01]  /*147f0*/  R2UR UR10, R12 ;  /* 0x000000000c0a72ca */ /* 0x000fe200000e0000 */
[----:B------:R-:W-:Y:S01]  /*14800*/  IMAD R9, R9, 0x2, R22 ;  /* 0x0000000209097824 */ /* 0x000fe200078e0216 */
[----:B------:R-:W-:Y:S01]  /*14810*/  R2UR UR6, R10 ;  /* 0x000000000a0672ca */ /* 0x000fe200000e0000 */
[----:B------:R-:W-:Y:S01]  /*14820*/  UIADD3 UR4, UP0, UR40, 0x670, URZ ;  /* 0x0000067028047890 */ /* 0x000fe2000ff1e03f */
[----:B------:R-:W-:Y:S01]  /*14830*/  R2UR UR7, R11 ;  /* 0x000000000b0772ca */ /* 0x000fe200000e0000 */
[----:B01----:R-:W-:Y:S01]  /*14840*/  VIADD R6, R9, 0x400 ;  /* 0x0000040009067836 */ /* 0x003fe20000000000 */
[----:B------:R-:W-:Y:S01]  /*14850*/  PLOP3.LUT P0, PT, PT, PT, PT, 0x80, 0x0 ;  /* 0x000000000000781c */ /* 0x000fe20003f0f070 */
[----:B------:R-:W-:Y:S01]  /*14860*/  UIADD3.X UR5, URZ, UR41, URZ, UP0, !UPT ;  /* 0x000000293f057290 */ /* 0x000fe200087fe43f */
[----:B------:R-:W-:-:S11]  /*14870*/  IADD3 R5, R5, 0x288b0, RZ ;  /* 0x000288b005057810 */ /* 0x000fd60007ffe0ff */
.L_x_7234:
        /* <DEDUP_REMOVED lines=15> */
.L_x_7235:
        /* <DEDUP_REMOVED lines=10> */
.L_x_7223:
[----:B------:R-:W-:Y:S05]  /*14a10*/  BSYNC B1 ;  /* 0x0000000000017941 */ /* 0x000fea0003800000 */
.L_x_7222:
        /* <DEDUP_REMOVED lines=9> */
.L_x_7250:
        /* <DEDUP_REMOVED lines=11> */
.L_x_7414:
[----:B------:R-:W-:Y:S05]  /*14b60*/  BSYNC B2 ;  /* 0x0000000000027941 */ /* 0x000fea0003800000 */
.L_x_7238:
[----:B------:R-:W-:Y:S04]  /*14b70*/  BSSY B2, `(.L_x_7240) ;  /* 0x0000009000027945 */ /* 0x000fe80003800000 */
[----:B------:R-:W-:Y:S05]  /*14b80*/  @P2 BRA `(.L_x_7241) ;  /* 0x00000000001c2947 */ /* 0x000fea0003800000 */
[----:B0-----:R-:W0:Y:S01]  /*14b90*/  S2R R5, SR_TID.X ;  /* 0x0000000000057919 */ /* 0x001e220000002100 */
[----:B------:R-:W-:-:S04]  /*14ba0*/  MOV R3, 0x8000 ;  /* 0x0000800000037802 */ /* 0x000fc80000000f00 */
[----:B------:R2:W-:Y:S01]  /*14bb0*/  SYNCS.ARRIVE.TRANS64 RZ, [R8+URZ+0x28890], R3 ;  /* 0x0288900308ff79a7 */ /* 0x0005e2000800003f */
[----:B0-----:R-:W-:-:S04]  /*14bc0*/  LOP3.LUT R5, R5, 0x1f, RZ, 0xc0, !PT ;  /* 0x0000001f05057812 */ /* 0x001fc800078ec0ff */
[----:B------:R-:W-:-:S13]  /*14bd0*/  ISETP.NE.AND P1, PT, R5, RZ, PT ;  /* 0x000000ff0500720c */ /* 0x000fda0003f25270 */
[----:B--2---:R-:W-:Y:S05]  /*14be0*/  @!P1 BRA `(.L_x_7241) ;  /* 0x0000000000049947 */ /* 0x004fea0003800000 */
[----:B------:R-:W-:Y:S01]  /*14bf0*/  BPT.TRAP 0x1 ;  /* 0x000000040000795c */ /* 0x000fe20000300000 */
.L_x_7241:
[----:B------:R-:W-:Y:S05]  /*14c00*/  BSYNC B2 ;  /* 0x0000000000027941 */ /* 0x000fea0003800000 */
.L_x_7240:
[----:B------:R-:W-:Y:S01]  /*14c10*/  IMAD.MOV.U32 R12, RZ, RZ, RZ ;  /* 0x000000ffff0c7224 */ /* 0x000fe200078e00ff */
[----:B------:R-:W-:Y:S01]  /*14c20*/  UIADD3 UR4, UP0, UR40, 0x570, URZ ;  /* 0x0000057028047890 */ /* 0x000fe2000ff1e03f */
[----:B------:R-:W-:Y:S01]  /*14c30*/  IMAD R6, R27, 0x8000, R22 ;  /* 0x000080001b067824 */ /* 0x000fe200078e0216 */
[----:B------:R-:W-:Y:S01]  /*14c40*/  PLOP3.LUT P1, PT, PT, PT, PT, 0x80, 0x0 ;  /* 0x000000000000781c */ /* 0x000fe20003f2f070 */
[----:B------:R-:W-:Y:S01]  /*14c50*/  VIADD R3, R8, 0x28890 ;  /* 0x0002889008037836 */ /* 0x000fe20000000000 */
[----:B------:R-:W-:Y:S01]  /*14c60*/  R2UR UR10, R12 ;  /* 0x000000000c0a72ca */ /* 0x000fe200000e0000 */
[----:B------:R-:W-:Y:S01]  /*14c70*/  VIADD R10, R6, 0x18400 ;  /* 0x00018400060a7836 */ /* 0x000fe20000000000 */
[----:B0-----:R-:W-:Y:S01]  /*14c80*/  LEA R5, R9, R0, 0x7 ;  /* 0x0000000009057211 */ /* 0x001fe200078e38ff */
[----:B------:R-:W-:Y:S01]  /*14c90*/  UIADD3.X UR5, URZ, UR41, URZ, UP0, !UPT ;  /* 0x000000293f057290 */ /* 0x000fe200087fe43f */
[----:B------:R-:W-:Y:S01]  /*14ca0*/  UMOV UR6, 0x0 ;  /* 0x0000000000067882 */ /* 0x000fe20000000000 */
[----:B------:R-:W-:-:S10]  /*14cb0*/  UMOV UR7, 0x12f00000 ;  /* 0x12f0000000077882 */ /* 0x000fd40000000000 */
.L_x_7242:
        /* <DEDUP_REMOVED lines=16> */
.L_x_7243:
        /* <DEDUP_REMOVED lines=13> */
.L_x_7415:
[----:B------:R-:W-:Y:S05]  /*14e90*/  BSYNC B2 ;  /* 0x0000000000027941 */ /* 0x000fea0003800000 */
.L_x_7244:
        /* <DEDUP_REMOVED lines=11> */
.L_x_7247:
[----:B------:R-:W-:Y:S05]  /*14f50*/  BSYNC B2 ;  /* 0x0000000000027941 */ /* 0x000fea0003800000 */
.L_x_7246:
        /* <DEDUP_REMOVED lines=8> */
.L_x_7248:
        /* <DEDUP_REMOVED lines=15> */
.L_x_7249:
        /* <DEDUP_REMOVED lines=10> */
.L_x_7237:
[----:B------:R-:W-:Y:S05]  /*15170*/  BSYNC B1 ;  /* 0x0000000000017941 */ /* 0x000fea0003800000 */
.L_x_7236:
[----:B------:R-:W-:Y:S01]  /*15180*/  ISETP.GT.AND P2, PT, R9, R4, PT ;  /* 0x000000040900720c */ /* 0x000fe20003f44270 */
[----:B------:R-:W-:Y:S01]  /*15190*/  VIADD R27, R27, 0x1 ;  /* 0x000000011b1b7836 */ /* 0x000fe20000000000 */
[----:B------:R-:W-:-:S04]  /*151a0*/  IADD3 R9, R9, -0x1, RZ ;  /* 0xffffffff09097810 */ /* 0x000fc80007ffe0ff */
[----:B------:R-:W-:-:S04]  /*151b0*/  ISETP.NE.AND P1, PT, R27, 0x2, PT ;  /* 0x000000021b00780c */ /* 0x000fc80003f25270 */
[----:B------:R-:W-:Y:S02]  /*151c0*/  SEL R6, RZ, 0x1, P1 ;  /* 0x00000001ff067807 */ /* 0x000fe40000800000 */
[----:B------:R-:W-:Y:S02]  /*151d0*/  SEL R27, R27, RZ, P1 ;  /* 0x000000ff1b1b7207 */ /* 0x000fe40000800000 */
[----:B------:R-:W-:Y:S01]  /*151e0*/  LOP3.LUT R29, R29, R6, RZ, 0x3c, !PT ;  /* 0x000000061d1d7212 */ /* 0x000fe200078e3cff */
[----:B------:R-:W-:Y:S06]  /*151f0*/  @P2 BRA `(.L_x_7250) ;  /* 0xfffffff8002c2947 */ /* 0x000fec000383ffff */
.L_x_7216:
[----:B------:R-:W-:Y:S05]  /*15200*/  BSYNC B0 ;  /* 0x0000000000007941 */ /* 0x000fea0003800000 */
.L_x_7215:
[----:B------:R-:W-:Y:S05]  /*15210*/  @!P0 WARPSYNC.ALL ;  /* 0x0000000000008948 */ /* 0x000fea0003800000 */
[----:B------:R-:W-:Y:S01]  /*15220*/  @!P0 BAR.SYNC.DEFER_BLOCKING 0xc, 0x180 ;  /* 0x0306000000008b1d */ /* 0x000fe20000010000 */
[----:B------:R-:W-:-:S05]  /*15230*/  ISETP.GT.AND P0, PT, R37, RZ, PT ;  /* 0x000000ff2500720c */ /* 0x000fca0003f04270 */
[----:B------:R-:W-:Y:S08]  /*15240*/  BSSY B7, `(.L_x_7251) ;  /* 0x0000376000077945 */ /* 0x000ff00003800000 */
        /* <DEDUP_REMOVED lines=18> */
.L_x_7252:
        /* <DEDUP_REMOVED lines=12> */
[----:B------:R-:W-:Y:S01]  /*15430*/  MOV R10, UR4 ;  /* 0x00000004000a7c02 */ /* 0x000fe20008000f00 */
[----:B------:R-:W-:Y:S01]  /*15440*/  IMAD.U32 R7, RZ, RZ, UR9 ;  /* 0x00000009ff077e24 */ /* 0x000fe2000f8e00ff */
[----:B------:R-:W-:Y:S01]  /*15450*/  MOV R12, 0x1 ;  /* 0x00000001000c7802 */ /* 0x000fe20000000f00 */
[----:B------:R-:W-:-:S02]  /*15460*/  IMAD.U32 R11, RZ, RZ, UR5 ;  /* 0x00000005ff0b7e24 */ /* 0x000fc4000f8e00ff */
[----:B------:R-:W-:Y:S02]  /*15470*/  IMAD.MOV.U32 R8, RZ, RZ, 0x70 ;  /* 0x00000070ff087424 */ /* 0x000fe400078e00ff */
[----:B------:R-:W-:-:S07]  /*15480*/  IMAD.MOV.U32 R13, RZ, RZ, RZ ;  /* 0x000000ffff0d7224 */ /* 0x000fce00078e00ff */
[----:B------:R-:W-:-:S07]  /*15490*/  LEPC R20, `(.L_x_7255) ;  /* 0x000000001014794e */ /* 0x000fce0000000000 */
[----:B0-----:R-:W-:Y:S05]  /*154a0*/  CALL.ABS.NOINC R2 ;  /* 0x0000000002007343 */ /* 0x001fea0003c00000 */
.L_x_7255:
[----:B------:R-:W-:Y:S05]  /*154b0*/  BSYNC B6 ;  /* 0x0000000000067941 */ /* 0x000fea0003800000 */
.L_x_7254:
        /* <DEDUP_REMOVED lines=9> */
[----:B------:R-:W-:Y:S01]  /*15550*/  MOV R4, UR6 ;  /* 0x0000000600047c02 */ /* 0x000fe20008000f00 */
[----:B0-----:R-:W-:Y:S01]  /*15560*/  IMAD.U32 R5, RZ, RZ, UR7 ;  /* 0x00000007ff057e24 */ /* 0x001fe2000f8e00ff */
[----:B------:R-:W-:Y:S01]  /*15570*/  MOV R7, UR9 ;  /* 0x0000000900077c02 */ /* 0x000fe20008000f00 */
[----:B------:R-:W-:Y:S01]  /*15580*/  IMAD.U32 R6, RZ, RZ, UR8 ;  /* 0x00000008ff067e24 */ /* 0x000fe2000f8e00ff */
[----:B------:R-:W-:Y:S01]  /*15590*/  MOV R8, 0x70 ;  /* 0x0000007000087802 */ /* 0x000fe20000000f00 */
[----:B------:R-:W-:-:S02]  /*155a0*/  IMAD.U32 R10, RZ, RZ, UR4 ;  /* 0x00000004ff0a7e24 */ /* 0x000fc4000f8e00ff */
[----:B------:R-:W-:Y:S02]  /*155b0*/  IMAD.U32 R11, RZ, RZ, UR5 ;  /* 0x00000005ff0b7e24 */ /* 0x000fe4000f8e00ff */
[----:B------:R-:W-:Y:S02]  /*155c0*/  IMAD.MOV.U32 R12, RZ, RZ, 0x1 ;  /* 0x00000001ff0c7424 */ /* 0x000fe400078e00ff */
[----:B-1----:R-:W-:-:S07]  /*155d0*/  IMAD.MOV.U32 R13, RZ, RZ, RZ ;  /* 0x000000ffff0d7224 */ /* 0x002fce00078e00ff */
[----:B------:R-:W-:-:S07]  /*155e0*/  LEPC R20, `(.L_x_7258) ;  /* 0x000000001014794e */ /* 0x000fce0000000000 */
[----:B--2---:R-:W-:Y:S05]  /*155f0*/  CALL.ABS.NOINC R2 ;  /* 0x0000000002007343 */ /* 0x004fea0003c00000 */
.L_x_7258:
[----:B------:R0:W1:Y:S01]  /*15600*/  LDC.64 R2, c[0x4][R26] ;  /* 0x010000001a027b82 */ /* 0x0000620000000a00 */
[----:B------:R-:W-:Y:S01]  /*15610*/  ULDC.64 UR4, c[0x4][0x138] ;  /* 0x01004e0000047ab9 */ /* 0x000fe20000000a00 */
[----:B------:R-:W-:Y:S01]  /*15620*/  ULDC.64 UR6, c[0x4][0x140] ;  /* 0x0100500000067ab9 */ /* 0x000fe20000000a00 */
[----:B------:R-:W-:Y:S01]  /*15630*/  ULDC.64 UR8, c[0x4][0x60] ;  /* 0x0100180000087ab9 */ /* 0x000fe20000000a00 */
[----:B------:R-:W-:Y:S01]  /*15640*/  MOV R4, UR4 ;  /* 0x0000000400047c02 */ /* 0x000fe20008000f00 */
[----:B------:R-:W-:Y:S01]  /*15650*/  IMAD.U32 R5, RZ, RZ, UR5 ;  /* 0x00000005ff057e24 */ /* 0x000fe2000f8e00ff */
[----:B------:R-:W-:Y:S01]  /*15660*/  MOV R7, UR7 ;  /* 0x0000000700077c02 */ /* 0x000fe20008000f00 */
        /* <DEDUP_REMOVED lines=8> */
.L_x_7257:
[----:B------:R-:W-:Y:S05]  /*156f0*/  BSYNC B6 ;  /* 0x0000000000067941 */ /* 0x000fea0003800000 */
.L_x_7256:
[----:B------:R-:W2:Y:S01]  /*15700*/  LDL R26, [R1+0x20] ;  /* 0x00002000011a7983 */ /* 0x000ea20000100800 */
[----:B------:R-:W-:Y:S01]  /*15710*/  ULDC.64 UR4, c[0x0][0x9f8] ;  /* 0x00027e0000047ab9 */ /* 0x000fe20000000a00 */
[----:B------:R-:W1:Y:S01]  /*15720*/  LDC R7, c[0x0][0x430] ;  /* 0x00010c00ff077b82 */ /* 0x000e620000000800 */
[----:B------:R-:W-:Y:S01]  /*15730*/  ISETP.NE.U32.AND P0, PT, RZ, UR4, PT ;  /* 0x00000004ff007c0c */ /* 0x000fe2000bf05070 */
[----:B------:R-:W0:Y:S03]  /*15740*/  LDL R21, [R1] ;  /* 0x0000000001157983 */ /* 0x000e260000100800 */
[----:B------:R-:W-:Y:S01]  /*15750*/  ISETP.NE.AND.EX P0, PT, RZ, UR5, PT, P0 ;  /* 0x00000005ff007c0c */ /* 0x000fe2000bf05300 */
[----:B------:R-:W3:Y:S01]  /*15760*/  LDL R20, [R1+0x2c] ;  /* 0x00002c0001147983 */ /* 0x000ee20000100800 */
[----:B------:R-:W4:Y:S11]  /*15770*/  S2R R35, SR_TID.X ;  /* 0x0000000000237919 */ /* 0x000f360000002100 */
[----:B------:R-:W-:Y:S01]  /*15780*/  @P0 IADD3 R2, P1, R23, UR4, RZ ;  /* 0x0000000417020c10 */ /* 0x000fe2000ff3e0ff */
[----:B------:R-:W4:Y:S01]  /*15790*/  S2R R0, SR_TID.X ;  /* 0x0000000000007919 */ /* 0x000f220000002100 */
[----:B------:R-:W-:-:S02]  /*157a0*/  ULDC UR4, c[0x0][0x2f4] ;  /* 0x0000bd0000047ab9 */ /* 0x000fc40000000800 */
[----:B------:R-:W-:-:S05]  /*157b0*/  @P0 IADD3.X R3, R24, UR5, RZ, P1, !PT ;  /* 0x0000000518030c10 */ /* 0x000fca0008ffe4ff */
[----:B------:R0:W3:Y:S01]  /*157c0*/  @P0 LDG.E R34, desc[UR38][R2.64] ;  /* 0x0000002602220981 */ /* 0x0000e2000c1e1900 */
[----:B-1----:R-:W-:-:S13]  /*157d0*/  ISETP.NE.AND P1, PT, R7, 0x1, PT ;  /* 0x000000010700780c */ /* 0x002fda0003f25270 */
[----:B------:R-:W1:Y:S01]  /*157e0*/  @P1 LDC R6, c[0x0][0x434] ;  /* 0x00010d00ff061b82 */ /* 0x000e620000000800 */
[----:B----4-:R-:W-:-:S04]  /*157f0*/  LOP3.LUT R35, R35, 0x7f, RZ, 0xc0, !PT ;  /* 0x0000007f23237812 */ /* 0x010fc800078ec0ff */
[----:B------:R-:W-:Y:S02]  /*15800*/  SHF.R.U32.HI R35, RZ, 0x3, R35 ;  /* 0x00000003ff237819 */ /* 0x000fe40000011623 */
[----:B------:R-:W-:-:S04]  /*15810*/  SHF.L.U32 R0, R0, 0x4, RZ ;  /* 0x0000000400007819 */ /* 0x000fc800000006ff */
[----:B------:R-:W-:Y:S02]  /*15820*/  LOP3.LUT R0, R0, 0x70, RZ, 0xc0, !PT ;  /* 0x0000007000007812 */ /* 0x000fe400078ec0ff */
[----:B------:R-:W-:Y:S01]  /*15830*/  LOP3.LUT R32, R32, 0xfffffffb, RZ, 0xc0, !PT ;  /* 0xfffffffb20207812 */ /* 0x000fe200078ec0ff */
[----:B------:R-:W-:Y:S01]  /*15840*/  UMOV UR5, 0xffffffff ;  /* 0xffffffff00057882 */ /* 0x000fe20000000000 */
[----:B--2---:R-:W-:-:S05]  /*15850*/  LEA.HI.SX32 R26, R26, 0xffffffff, 0x19 ;  /* 0xffffffff1a1a7811 */ /* 0x004fca00078fcaff */
[----:B------:R-:W-:-:S05]  /*15860*/  IMAD.SHL.U32 R8, R26, 0x80, RZ ;  /* 0x000000801a087824 */ /* 0x000fca00078e00ff */
[----:B------:R-:W-:Y:S02]  /*15870*/  LOP3.LUT R4, R8, R35, R0, 0xfe, !PT ;  /* 0x0000002308047212 */ /* 0x000fe400078efe00 */
[----:B------:R-:W2:Y:S02]  /*15880*/  @P1 LDC R0, c[0x0][0x438] ;  /* 0x00010e00ff001b82 */ /* 0x000ea40000000800 */
[C---:B------:R-:W-:Y:S01]  /*15890*/  ISETP.GE.AND P0, PT, R4.reuse, R37, PT ;  /* 0x000000250400720c */ /* 0x040fe20003f06270 */
[----:B0-----:R-:W-:-:S04]  /*158a0*/  IMAD.IADD R5, R4, 0x1, R21 ;  /* 0x0000000104057824 */ /* 0x001fc800078e0215 */
[----:B-1----:R-:W-:-:S08]  /*158b0*/  @P1 IMAD.HI.U32 R6, R5, R6, RZ ;  /* 0x0000000605061227 */ /* 0x002fd000078e00ff */
[----:B------:R-:W0:Y:S01]  /*158c0*/  @!P0 LDC.64 R2, c[0x0][0x428] ;  /* 0x00010a00ff028b82 */ /* 0x000e220000000a00 */
[----:B------:R-:W-:Y:S02]  /*158d0*/  MOV R4, R5 ;  /* 0x0000000500047202 */ /* 0x000fe40000000f00 */
[----:B---3--:R-:W-:Y:S02]  /*158e0*/  SHF.R.S32.HI R9, RZ, 0x1f, R34 ;  /* 0x0000001fff097819 */ /* 0x008fe40000011422 */
[----:B--2---:R-:W-:-:S05]  /*158f0*/  @P1 SHF.R.U32.HI R4, RZ, R0, R6 ;  /* 0x00000000ff041219 */ /* 0x004fca0000011606 */
[----:B------:R-:W-:-:S04]  /*15900*/  IMAD.MOV R0, RZ, RZ, -R4 ;  /* 0x000000ffff007224 */ /* 0x000fc800078e0a04 */
[----:B------:R-:W-:Y:S01]  /*15910*/  IMAD R0, R7, R0, R5 ;  /* 0x0000000007007224 */ /* 0x000fe200078e0205 */
[--C-:B------:R-:W-:Y:S01]  /*15920*/  @!P0 SHF.R.S32.HI R5, RZ, 0x1f, R4.reuse ;  /* 0x0000001fff058819 */ /* 0x100fe20000011404 */
[-C--:B0-----:R-:W-:Y:S02]  /*15930*/  @!P0 IMAD R6, R9, R2.reuse, RZ ;  /* 0x0000000209068224 */ /* 0x081fe400078e02ff */
[----:B------:R-:W-:-:S04]  /*15940*/  @!P0 IMAD.WIDE.U32 R4, R34, R2, R4 ;  /* 0x0000000222048225 */ /* 0x000fc800078e0004 */
[----:B------:R-:W-:Y:S02]  /*15950*/  @!P0 IMAD R6, R34, R3, R6 ;  /* 0x0000000322068224 */ /* 0x000fe400078e0206 */
[----:B------:R-:W0:Y:S02]  /*15960*/  @!P0 LDC.64 R2, c[0x0][0x418] ;  /* 0x00010600ff028b82 */ /* 0x000e240000000a00 */
[----:B------:R-:W-:Y:S01]  /*15970*/  @!P0 IMAD.IADD R6, R5, 0x1, R6 ;  /* 0x0000000105068824 */ /* 0x000fe200078e0206 */
[----:B------:R-:W-:Y:S01]  /*15980*/  ISETP.NE.AND P2, PT, R20, 0x3, PT ;  /* 0x000000031400780c */ /* 0x000fe20003f45270 */
[----:B------:R1:W-:Y:S01]  /*15990*/  STL [R1+0x4], R9 ;  /* 0x0000040901007387 */ /* 0x0003e20000100800 */
[----:B0-----:R-:W-:-:S04]  /*159a0*/  @!P0 LEA R2, P1, R4, R2, 0x2 ;  /* 0x0000000204028211 */ /* 0x001fc800078210ff */
[----:B------:R-:W-:Y:S02]  /*159b0*/  @!P0 LEA.HI.X R3, R4, R3, R6, 0x2, P1 ;  /* 0x0000000304038211 */ /* 0x000fe400008f1406 */
[----:B------:R-:W-:-:S06]  /*159c0*/  MOV R4, RZ ;  /* 0x000000ff00047202 */ /* 0x000fcc0000000f00 */
[----:B------:R1:W5:Y:S01]  /*159d0*/  @!P0 LDG.E R4, desc[UR38][R2.64] ;  /* 0x0000002602048981 */ /* 0x000362000c1e1900 */
[----:B------:R-:W-:Y:S02]  /*159e0*/  ISETP.GE.AND P0, PT, R31, UR4, PT ;  /* 0x000000041f007c0c */ /* 0x000fe4000bf06270 */
[----:B------:R-:W-:-:S04]  /*159f0*/  @P2 LOP3.LUT R32, R32, 0x4, RZ, 0xfc, !PT ;  /* 0x0000000420202812 */ /* 0x000fc800078efcff */
[----:B------:R-:W-:-:S07]  /*15a00*/  LOP3.LUT R32, R32, 0xfffffffd, RZ, 0xc0, !PT ;  /* 0xfffffffd20207812 */ /* 0x000fce00078ec0ff */
[----:B------:R-:W-:Y:S02]  /*15a10*/  @P0 LOP3.LUT R32, R32, 0x2, RZ, 0xfc, !PT ;  /* 0x0000000220200812 */ /* 0x000fe400078efcff */
[----:B------:R-:W-:Y:S02]  /*15a20*/  ISETP.GE.AND P0, PT, R30, UR4, PT ;  /* 0x000000041e007c0c */ /* 0x000fe4000bf06270 */
[----:B------:R-:W-:-:S11]  /*15a30*/  LOP3.LUT R32, R32, 0xfffffffe, RZ, 0xc0, !PT ;  /* 0xfffffffe20207812 */ /* 0x000fd600078ec0ff */
[----:B------:R-:W-:Y:S01]  /*15a40*/  @P0 LOP3.LUT R32, R32, 0x1, RZ, 0xfc, !PT ;  /* 0x0000000120200812 */ /* 0x000fe200078efcff */
[----:B-1----:R-:W-:Y:S06]  /*15a50*/  BRA.DIV UR5, `(.L_x_7259) ;  /* 0x0000005a054c7947 */ /* 0x002fec000b800000 */
.L_x_7418:
[----:B------:R-:W-:Y:S01]  /*15a60*/  SHF.R.S32.HI R35, RZ, 0x1f, R18 ;  /* 0x0000001fff237819 */ /* 0x000fe20000011412 */
[----:B------:R-:W-:Y:S06]  /*15a70*/  @!P2 BRA `(.L_x_7260) ;  /* 0x000000000004a947 */ /* 0x000fec0003800000 */
[----:B------:R-:W-:Y:S01]  /*15a80*/  BPT.TRAP 0x1 ;  /* 0x000000040000795c */ /* 0x000fe20000300000 */
.L_x_7260:
        /* <DEDUP_REMOVED lines=25> */
.L_x_7419:
[----:B------:R-:W-:Y:S05]  /*15c20*/  BSYNC B0 ;  /* 0x0000000000007941 */ /* 0x000fea0003800000 */
.L_x_7261:
        /* <DEDUP_REMOVED lines=18> */
[----:B------:R-:W-:Y:S01]  /*15d50*/  ULDC.64 UR4, c[0x0][0x2e8] ;  /* 0x0000ba0000047ab9 */ /* 0x000fe20000000a00 */
[----:B-1----:R-:W-:Y:S02]  /*15d60*/  LOP3.LUT R9, R9, 0x7f, RZ, 0xc0, !PT ;  /* 0x0000007f09097812 */ /* 0x002fe400078ec0ff */
[----:B------:R-:W-:Y:S01]  /*15d70*/  IMAD.IADD R0, R3, 0x1, R0 ;  /* 0x0000000103007824 */ /* 0x000fe200078e0200 */
[----:B------:R-:W-:Y:S01]  /*15d80*/  LEA R4, P0, R2, UR4, 0x1 ;  /* 0x0000000402047c11 */ /* 0x000fe2000f8008ff */
[----:B------:R-:W-:Y:S01]  /*15d90*/  UMOV UR4, 0xffffffff ;  /* 0xffffffff00047882 */ /* 0x000fe20000000000 */
[----:B------:R-:W-:-:S02]  /*15da0*/  SHF.R.U32.HI R9, RZ, 0x3, R9 ;  /* 0x00000003ff097819 */ /* 0x000fc40000011609 */
[----:B------:R-:W-:Y:S02]  /*15db0*/  LEA.HI.X R0, R2, UR5, R0, 0x1, P0 ;  /* 0x0000000502007c11 */ /* 0x000fe400080f0c00 */
[----:B------:R-:W-:-:S04]  /*15dc0*/  IADD3 R6, -R9, R37, -R8 ;  /* 0x0000002509067210 */ /* 0x000fc80007ffe908 */
[----:B------:R-:W-:Y:S01]  /*15dd0*/  ISETP.GE.AND P0, PT, R6, 0x1, PT ;  /* 0x000000010600780c */ /* 0x000fe20003f06270 */
[----:B------:R-:W-:-:S12]  /*15de0*/  BRA.DIV UR4, `(.L_x_7263) ;  /* 0x0000005604b07947 */ /* 0x000fd8000b800000 */
[----:B------:R-:W0:Y:S01]  /*15df0*/  SHFL.IDX PT, R3, R4, RZ, 0x181f ;  /* 0x00181fff04037589 */ /* 0x000e2200000e0000 */
[----:B------:R-:W-:-:S03]  /*15e00*/  @P0 IMAD R8, R5, 0x2, R22 ;  /* 0x0000000205080824 */ /* 0x000fc600078e0216 */
[----:B------:R-:W1:Y:S01]  /*15e10*/  SHFL.IDX PT, R2, R0, RZ, 0x181f ;  /* 0x00181fff00027589 */ /* 0x000e6200000e0000 */
[----:B0-----:R-:W-:-:S04]  /*15e20*/  @P0 LEA R3, P1, R31, R3, 0x1 ;  /* 0x000000031f030211 */ /* 0x001fc800078208ff */
[----:B-1----:R-:W-:-:S04]  /*15e30*/  @P0 IADD3.X R2, RZ, R2, RZ, P1, !PT ;  /* 0x00000002ff020210 */ /* 0x002fc80000ffe4ff */
[----:B------:R-:W-:-:S04]  /*15e40*/  @P0 LOP3.LUT R3, R3, R2, RZ, 0x3c, !PT ;  /* 0x0000000203030212 */ /* 0x000fc800078e3cff */
[----:B------:R-:W-:-:S04]  /*15e50*/  @P0 LOP3.LUT R2, R3, R2, RZ, 0x3c, !PT ;  /* 0x0000000203020212 */ /* 0x000fc800078e3cff */
[----:B------:R-:W-:-:S05]  /*15e60*/  @P0 LOP3.LUT R3, R3, R2, RZ, 0x3c, !PT ;  /* 0x0000000203030212 */ /* 0x000fca00078e3cff */
[----:B------:R-:W-:Y:S01]  /*15e70*/  @!PT LDS RZ, [RZ] ;  /* 0x00000000fffff984 */ /* 0x000fe20000000800 */
        /* <DEDUP_REMOVED lines=68> */
[----:B------:R0:W-:Y:S04]  /*162c0*/  @P0 LDGSTS.E.BYPASS.LTC128B.128 [R8+0x1f400], desc[UR38][R2.64+0x80], !P2 ;  /* 0x1f40008002080fae */ /* 0x0001e8000d101d66 */
[----:B0-2---:R0:W1:Y:S02]  /*162d0*/  SHFL.IDX PT, R2, R4, 0x7, 0x181f ;  /* 0x00f81f0004027f89 */ /* 0x00506400000e0000 */
.L_x_7437:
[----:B------:R-:W-:-:S13]  /*162e0*/  ISETP.GE.AND P0, PT, R6, 0x71, PT ;  /* 0x000000710600780c */ /* 0x000fda0003f06270 */
[----:B-1----:R-:W-:Y:S02]  /*162f0*/  @P0 LEA R2, P1, R31, R2, 0x1 ;  /* 0x000000021f020211 */ /* 0x002fe400078208ff */
[----:B------:R-:W-:-:S03]  /*16300*/  @P0 LEA R5, R5, R22, 0x1 ;  /* 0x0000001605050211 */ /* 0x000fc600078e08ff */
[----:B------:R-:W-:-:S05]  /*16310*/  @P0 IMAD.X R3, RZ, RZ, R0, P1 ;  /* 0x000000ffff030224 */ /* 0x000fca00008e0600 */
[----:B------:R-:W-:Y:S01]  /*16320*/  @!PT LDS RZ, [RZ] ;  /* 0x00000000fffff984 */ /* 0x000fe20000000800 */
[----:B------:R-:W-:Y:S01]  /*16330*/  @!PT LDS RZ, [RZ] ;  /* 0x00000000fffff984 */ /* 0x000fe20000000800 */
[----:B------:R-:W-:Y:S01]  /*16340*/  @!PT LDS RZ, [RZ] ;  /* 0x00000000fffff984 */ /* 0x000fe20000000800 */
[----:B------:R1:W-:Y:S04]  /*16350*/  @P0 LDGSTS.E.BYPASS.LTC128B.128 [R5+0x1bc00], desc[UR38][R2.64], !P3 ;  /* 0x1bc0000002050fae */ /* 0x0003e8000d901d66 */
[----:B------:R1:W-:Y:S01]  /*16360*/  @P0 LDGSTS.E.BYPASS.LTC128B.128 [R5+0x1fc00], desc[UR38][R2.64+0x80], !P2 ;  /* 0x1fc0008002050fae */ /* 0x0003e2000d101d66 */
[----:B------:R-:W-:Y:S01]  /*16370*/  PLOP3.LUT P0, PT, PT, PT, PT, 0x80, 0x0 ;  /* 0x000000000000781c */ /* 0x000fe20003f0f070 */
[----:B------:R-:W-:-:S12]  /*16380*/  NOP ;  /* 0x0000000000007918 */ /* 0x000fd80000000000 */
.L_x_7264:
        /* <DEDUP_REMOVED lines=11> */
.L_x_7265:
[----:B-1----:R1:W5:Y:S01]  /*16440*/  LDL.LU R3, [R1+0x10] ;  /* 0x0000100001037983 */ /* 0x0023620000300800 */
[----:B------:R1:W-:Y:S03]  /*16450*/  SYNCS.ARRIVE.TRANS64.A1T0 RZ, [R7+URZ+0x28830], RZ ;  /* 0x028830ff07ff79a7 */ /* 0x0003e6000810003f */
[----:B0-----:R1:W5:Y:S02]  /*16460*/  LDL.LU R4, [R1+0x18] ;  /* 0x0000180001047983 */ /* 0x0013640000300800 */
[----:B------:R-:W-:Y:S05]  /*16470*/  WARPSYNC.ALL ;  /* 0x0000000000007948 */ /* 0x000fea0003800000 */
[----:B------:R-:W-:Y:S01]  /*16480*/  ULDC.64 UR4, c[0x0][0x298] ;  /* 0x0000a60000047ab9 */ /* 0x000fe20000000a00 */
[----:B------:R-:W-:Y:S01]  /*16490*/  ULDC.64 UR6, c[0x0][0xa00] ;  /* 0x0002800000067ab9 */ /* 0x000fe20000000a00 */
[----:B------:R-:W-:Y:S01]  /*164a0*/  VIADD R2, R22, 0x10400 ;  /* 0x0001040016027836 */ /* 0x000fe20000000000 */
[----:B------:R-:W-:Y:S01]  /*164b0*/  BAR.SYNC.DEFER_BLOCKING 0x8, 0x180 ;  /* 0x0206000000007b1d */ /* 0x000fe20000010000 */
[----:B------:R-:W-:-:S03]  /*164c0*/  ISETP.NE.U32.AND P0, PT, RZ, UR6, PT ;  /* 0x00000006ff007c0c */ /* 0x000fc6000bf05070 */
[----:B------:R-:W-:Y:S02]  /*164d0*/  LOP3.LUT P1, RZ, R2, 0x3ff, RZ, 0xc0, !PT ;  /* 0x000003ff02ff7812 */ /* 0x000fe4000782c0ff */
[----:B------:R-:W-:Y:S01]  /*164e0*/  ISETP.NE.AND.EX P0, PT, RZ, UR7, PT, P0 ;  /* 0x00000007ff007c0c */ /* 0x000fe2000bf05300 */
[----:B------:R-:W-:Y:S03]  /*164f0*/  BSSY B6, `(.L_x_7266) ;  /* 0x000001c000067945 */ /* 0x000fe60003800000 */
        /* <DEDUP_REMOVED lines=15> */
[----:B------:R-:W-:Y:S01]  /*165f0*/  MOV R4, UR4 ;  /* 0x0000000400047c02 */ /* 0x000fe20008000f00 */
[----:B------:R-:W-:Y:S01]  /*16600*/  IMAD.U32 R5, RZ, RZ, UR5 ;  /* 0x00000005ff057e24 */ /* 0x000fe2000f8e00ff */
[----:B------:R-:W0:Y:S01]  /*16610*/  LDC.64 R2, c[0x4][R2] ;  /* 0x0100000002027b82 */ /* 0x000e220000000a00 */
[----:B------:R-:W-:Y:S01]  /*16620*/  IMAD.U32 R6, RZ, RZ, UR6 ;  /* 0x00000006ff067e24 */ /* 0x000fe2000f8e00ff */
[----:B-1----:R-:W-:Y:S01]  /*16630*/  MOV R7, UR7 ;  /* 0x0000000700077c02 */ /* 0x002fe20008000f00 */
[----:B------:R-:W-:Y:S01]  /*16640*/  IMAD.U32 R10, RZ, RZ, UR8 ;  /* 0x00000008ff0a7e24 */ /* 0x000fe2000f8e00ff */
[----:B------:R-:W-:Y:S01]  /*16650*/  MOV R8, 0x70 ;  /* 0x0000007000087802 */ /* 0x000fe20000000f00 */
[----:B------:R-:W-:-:S02]  /*16660*/  IMAD.U32 R11, RZ, RZ, UR9 ;  /* 0x00000009ff0b7e24 */ /* 0x000fc4000f8e00ff */
[----:B------:R-:W-:Y:S02]  /*16670*/  IMAD.MOV.U32 R12, RZ, RZ, 0x1 ;  /* 0x00000001ff0c7424 */ /* 0x000fe400078e00ff */
[----:B------:R-:W-:-:S07]  /*16680*/  IMAD.MOV.U32 R13, RZ, RZ, RZ ;  /* 0x000000ffff0d7224 */ /* 0x000fce00078e00ff */
[----:B------:R-:W-:-:S07]  /*16690*/  LEPC R20, `(.L_x_7267) ;  /* 0x000000001014794e */ /* 0x000fce0000000000 */
[----:B0-----:R-:W-:Y:S05]  /*166a0*/  CALL.ABS.NOINC R2 ;  /* 0x0000000002007343 */ /* 0x001fea0003c00000 */
.L_x_7267:
[----:B------:R-:W-:Y:S05]  /*166b0*/  BSYNC B6 ;  /* 0x0000000000067941 */ /* 0x000fea0003800000 */
.L_x_7266:
[----:B------:R-:W2:Y:S01]  /*166c0*/  LDL.LU R20, [R1+0x28] ;  /* 0x0000280001147983 */ /* 0x000ea20000300800 */
[----:B------:R-:W-:Y:S01]  /*166d0*/  ULDC.64 UR4, c[0x0][0x2d8] ;  /* 0x0000b60000047ab9 */ /* 0x000fe20000000a00 */
[----:B------:R-:W3:Y:S01]  /*166e0*/  LDC R8, c[0x0][0x448] ;  /* 0x00011200ff087b82 */ /* 0x000ee20000000800 */
[----:B------:R-:W4:Y:S01]  /*166f0*/  S2R R6, SR_TID.X ;  /* 0x0000000000067919 */ /* 0x000f220000002100 */
[----:B0-----:R-:W-:Y:S01]  /*16700*/  IMAD.SHL.U32 R4, R17, 0x80, RZ ;  /* 0x0000008011047824 */ /* 0x001fe200078e00ff */
[----:B------:R-:W-:Y:S01]  /*16710*/  ULDC.64 UR6, c[0x0][0x280] ;  /* 0x0000a00000067ab9 */ /* 0x000fe20000000a00 */
[----:B------:R-:W4:Y:S04]  /*16720*/  LDL.LU R21, [R1+0x18] ;  /* 0x0000180001157983 */ /* 0x000f280000300800 */
[----:B------:R-:W4:Y:S01]  /*16730*/  LDL.LU.64 R2, [R1+0x10] ;  /* 0x0000100001027983 */ /* 0x000f220000300a00 */
[----:B------:R-:W-:-:S03]  /*16740*/  IMAD R0, R35, UR4, RZ ;  /* 0x0000000423007c24 */ /* 0x000fc6000f8e02ff */
[----:B------:R0:W5:Y:S01]  /*16750*/  LDL R9, [R1+0x8] ;  /* 0x0000080001097983 */ /* 0x0001620000100800 */
[----:B------:R-:W-:Y:S01]  /*16760*/  IMAD R5, R18, UR5, R0 ;  /* 0x0000000512057c24 */ /* 0x000fe2000f8e0200 */
[----:B---3--:R-:W-:Y:S02]  /*16770*/  ISETP.NE.AND P0, PT, R8, 0x1, PT ;  /* 0x000000010800780c */ /* 0x008fe40003f05270 */
[----:B----4-:R-:W-:-:S03]  /*16780*/  MOV R3, R21 ;  /* 0x0000001500037202 */ /* 0x010fc60000000f00 */
[----:B------:R-:W-:Y:S01]  /*16790*/  IMAD.WIDE.U32 R2, R18, UR4, R2 ;  /* 0x0000000412027c25 */ /* 0x000fe2000f8e0002 */
[----:B------:R-:W-:-:S03]  /*167a0*/  ULDC.64 UR4, c[0x0][0x2e0] ;  /* 0x0000b80000047ab9 */ /* 0x000fc60000000a00 */
[----:B--2---:R-:W-:Y:S02]  /*167b0*/  IMAD R0, R20, UR4, RZ ;  /* 0x0000000414007c24 */ /* 0x004fe4000f8e02ff */
[----:B------:R-:W2:Y:S01]  /*167c0*/  S2R R20, SR_TID.X ;  /* 0x0000000000147919 */ /* 0x000ea20000002100 */
[----:B------:R-:W-:Y:S02]  /*167d0*/  IMAD.IADD R3, R3, 0x1, R5 ;  /* 0x0000000103037824 */ /* 0x000fe400078e0205 */
[C---:B------:R-:W-:Y:S01]  /*167e0*/  IMAD R0, R33.reuse, UR5, R0 ;  /* 0x0000000521007c24 */ /* 0x040fe2000f8e0200 */
[----:B------:R-:W1:Y:S01]  /*167f0*/  @P0 LDC R5, c[0x0][0x44c] ;  /* 0x00011300ff050b82 */ /* 0x000e620000000800 */
[----:B------:R-:W-:Y:S01]  /*16800*/  IMAD.WIDE.U32 R2, R33, UR4, R2 ;  /* 0x0000000421027c25 */ /* 0x000fe2000f8e0002 */
[----:B------:R-:W-:Y:S01]  /*16810*/  SHF.L.U32 R6, R6, 0x4, RZ ;  /* 0x0000000406067819 */ /* 0x000fe200000006ff */
[----:B------:R-:W-:Y:S02]  /*16820*/  ULDC.64 UR4, c[0x0][0x2d0] ;  /* 0x0000b40000047ab9 */ /* 0x000fe40000000a00 */
[----:B------:R-:W-:-:S03]  /*16830*/  IMAD.IADD R3, R3, 0x1, R0 ;  /* 0x0000000103037824 */ /* 0x000fc600078e0200 */
[----:B------:R-:W3:Y:S01]  /*16840*/  @P0 LDC R0, c[0x0][0x450] ;  /* 0x00011400ff000b82 */ /* 0x000ee20000000800 */
[----:B--2---:R-:W-:-:S04]  /*16850*/  LOP3.LUT R20, R20, 0x7f, RZ, 0xc0, !PT ;  /* 0x0000007f14147812 */ /* 0x004fc800078ec0ff */
[----:B------:R-:W-:Y:S02]  /*16860*/  SHF.R.U32.HI R10, RZ, 0x3, R20 ;  /* 0x00000003ff0a7819 */ /* 0x000fe40000011614 */
[----:B------:R0:W5:Y:S01]  /*16870*/  LDL R20, [R1+0x1c] ;  /* 0x00001c0001147983 */ /* 0x0001620000100800 */
[----:B------:R-:W-:-:S04]  /*16880*/  LOP3.LUT R6, R6, 0x70, RZ, 0xc0, !PT ;  /* 0x0000007006067812 */ /* 0x000fc800078ec0ff */
[----:B------:R-:W-:-:S05]  /*16890*/  LOP3.LUT R6, R4, R10, R6, 0xfe, !PT ;  /* 0x0000000a04067212 */ /* 0x000fca00078efe06 */
[----:B-1----:R-:W-:-:S04]  /*168a0*/  @P0 IMAD.HI.U32 R7, R6, R5, RZ ;  /* 0x0000000506070227 */ /* 0x002fc800078e00ff */
[----:B------:R-:W-:Y:S01]  /*168b0*/  IMAD.MOV.U32 R5, RZ, RZ, R6 ;  /* 0x000000ffff057224 */ /* 0x000fe200078e0006 */
[----:B---3--:R-:W-:-:S04]  /*168c0*/  @P0 SHF.R.U32.HI R5, RZ, R0, R7 ;  /* 0x00000000ff050219 */ /* 0x008fc80000011607 */
[----:B------:R-:W-:-:S05]  /*168d0*/  IADD3 R0, -R5, RZ, RZ ;  /* 0x000000ff05007210 */ /* 0x000fca0007ffe1ff */
[----:B------:R-:W-:Y:S01]  /*168e0*/  IMAD R0, R8, R0, R6 ;  /* 0x0000000008007224 */ /* 0x000fe200078e0206 */
[----:B------:R-:W-:Y:S01]  /*168f0*/  SHF.R.S32.HI R6, RZ, 0x1f, R5 ;  /* 0x0000001fff067819 */ /* 0x000fe20000011405 */
[----:B------:R-:W-:-:S04]  /*16900*/  IMAD.WIDE.U32 R2, R5, UR4, R2 ;  /* 0x0000000405027c25 */ /* 0x000fc8000f8e0002 */
[----:B------:R-:W-:-:S04]  /*16910*/  IMAD R6, R6, UR4, RZ ;  /* 0x0000000406067c24 */ /* 0x000fc8000f8e02ff */
[----:B------:R-:W-:Y:S01]  /*16920*/  IMAD R5, R5, UR5, R6 ;  /* 0x0000000505057c24 */ /* 0x000fe2000f8e0206 */
[----:B------:R-:W-:-:S03]  /*16930*/  ULDC.64 UR4, c[0x0][0x2c8] ;  /* 0x0000b20000047ab9 */ /* 0x000fc60000000a00 */
[----:B------:R-:W-:Y:S01]  /*16940*/  IMAD.IADD R3, R3, 0x1, R5 ;  /* 0x0000000103037824 */ /* 0x000fe200078e0205 */
[----:B------:R-:W-:-:S05]  /*16950*/  SHF.R.S32.HI R5, RZ, 0x1f, R0 ;  /* 0x0000001fff057819 */ /* 0x000fca0000011400 */
[----:B------:R-:W-:Y:S02]  /*16960*/  IMAD R5, R5, UR4, RZ ;  /* 0x0000000405057c24 */ /* 0x000fe4000f8e02ff */
[----:B------:R-:W-:Y:S01]  /*16970*/  IMAD.WIDE.U32 R2, R0, UR4, R2 ;  /* 0x0000000400027c25 */ /* 0x000fe2000f8e0002 */
[----:B------:R-:W-:-:S03]  /*16980*/  ULDC UR4, c[0x0][0x2b8] ;  /* 0x0000ae0000047ab9 */ /* 0x000fc60000000800 */
[----:B------:R-:W-:Y:S01]  /*16990*/  IMAD R5, R0, UR5, R5 ;  /* 0x0000000500057c24 */ /* 0x000fe2000f8e0205 */
[----:B------:R-:W-:-:S03]  /*169a0*/  LEA R0, P2, R2, UR6, 0x1 ;  /* 0x0000000602007c11 */ /* 0x000fc6000f8408ff */
[----:B------:R-:W-:Y:S01]  /*169b0*/  IMAD.IADD R5, R3, 0x1, R5 ;  /* 0x0000000103057824 */ /* 0x000fe200078e0205 */
[----:B------:R-:W-:Y:S02]  /*169c0*/  ISETP.GE.AND P0, PT, R31, UR4, PT ;  /* 0x000000041f007c0c */ /* 0x000fe4000bf06270 */
[----:B------:R-:W-:Y:S01]  /*169d0*/  ISETP.GE.AND P1, PT, R30, UR4, PT ;  /* 0x000000041e007c0c */ /* 0x000fe2000bf26270 */
[----:B------:R-:W-:Y:S01]  /*169e0*/  UMOV UR4, 0xffffffff ;  /* 0xffffffff00047882 */ /* 0x000fe20000000000 */
[----:B------:R-:W-:Y:S02]  /*169f0*/  LEA.HI.X R5, R2, UR7, R5, 0x1, P2 ;  /* 0x0000000702057c11 */ /* 0x000fe400090f0c05 */
[----:B0-----:R-:W-:Y:S09]  /*16a00*/  BRA.DIV UR4, `(.L_x_7268) ;  /* 0x0000005604807947 */ /* 0x001ff2000b800000 */
[----:B------:R-:W0:Y:S01]  /*16a10*/  SHFL.IDX PT, R14, R0, RZ, 0x181f ;  /* 0x00181fff000e7589 */ /* 0x000e2200000e0000 */
[----:B-----5:R-:W-:Y:S01]  /*16a20*/  IMAD R6, R20, R8, RZ ;  /* 0x0000000814067224 */ /* 0x020fe200078e02ff */
[----:B------:R-:W-:Y:S02]  /*16a30*/  IADD3 R4, R10, R4, RZ ;  /* 0x000000040a047210 */ /* 0x000fe40007ffe0ff */
[----:B------:R-:W1:Y:S02]  /*16a40*/  SHFL.IDX PT, R2, R5, RZ, 0x181f ;  /* 0x00181fff05027589 */ /* 0x000e6400000e0000 */
[C---:B------:R-:W-:Y:S02]  /*16a50*/  ISETP.GE.AND P3, PT, R4.reuse, R6, PT ;  /* 0x000000060400720c */ /* 0x040fe40003f66270 */
[----:B------:R-:W-:-:S11]  /*16a60*/  IADD3 R7, R4, 0x10, RZ ;  /* 0x0000001004077810 */ /* 0x000fd60007ffe0ff */
        /* <DEDUP_REMOVED lines=58> */
[----:B0-----:R-:W-:Y:S01]  /*16e10*/  @!P3 LEA R14, P2, R31, R14, 0x1 ;  /* 0x0000000e1f0eb211 */ /* 0x001fe200078408ff */
[----:B------:R-:W0:Y:S03]  /*16e20*/  SHFL.IDX PT, R5, R5, 0x7, 0x181f ;  /* 0x00f81f0005057f89 */ /* 0x000e2600000e0000 */
[----:B-1----:R-:W-:Y:S01]  /*16e30*/  @!P3 IADD3.X R7, RZ, R2, RZ, P2, !PT ;  /* 0x00000002ff07b210 */ /* 0x002fe200017fe4ff */
[----:B------:R-:W-:-:S02]  /*16e40*/  @!P3 IMAD.MOV.U32 R2, RZ, RZ, R14 ;  /* 0x000000ffff02b224 */ /* 0x000fc400078e000e */
[----:B------:R1:W2:Y:S02]  /*16e50*/  SHFL.IDX PT, R14, R0, 0x7, 0x181f ;  /* 0x00f81f00000e7f89 */ /* 0x0002a400000e0000 */
[----:B------:R-:W-:-:S05]  /*16e60*/  @!P3 IMAD.MOV.U32 R3, RZ, RZ, R7 ;  /* 0x000000ffff03b224 */ /* 0x000fca00078e0007 */
[----:B------:R1:W-:Y:S04]  /*16e70*/  @!P3 LDGSTS.E.BYPASS.LTC128B.128 [R9+0x13400], desc[UR38][R2.64], !P0 ;  /* 0x134000000209bfae */ /* 0x0003e8000c101d66 */
[----:B0-----:R1:W-:Y:S02]  /*16e80*/  @!P3 LDGSTS.E.BYPASS.LTC128B.128 [R9+0x17400], desc[UR38][R2.64+0x80], !P1 ;  /* 0x174000800209bfae */ /* 0x0013e4000c901d66 */
.L_x_7454:
        /* <DEDUP_REMOVED lines=11> */
.L_x_7270:
[----:B------:R-:W-:Y:S05]  /*16f40*/  BSYNC B0 ;  /* 0x0000000000007941 */ /* 0x000fea0003800000 */
.L_x_7269:
[----:B------:R-:W-:Y:S01]  /*16f50*/  NOP ;  /* 0x0000000000007918 */ /* 0x000fe20000000000 */
[----:B------:R-:W-:-:S13]  /*16f60*/  PLOP3.LUT P0, PT, PT, PT, PT, 0x80, 0x0 ;  /* 0x000000000000781c */ /* 0x000fda0003f0f070 */
.L_x_7271:
        /* <DEDUP_REMOVED lines=16> */
[----:B------:R-:W-:Y:S01]  /*17070*/  ISETP.GE.AND P1, PT, R37, 0x81, PT ;  /* 0x000000812500780c */ /* 0x000fe20003f26270 */
[----:B------:R-:W1:Y:S02]  /*17080*/  SYNCS.PHASECHK.TRANS64.TRYWAIT P0, [R22+URZ+0x28820], R3 ;  /* 0x02882003160075a7 */ /* 0x000e64000800017f */
[----:B01----:R-:W-:Y:S10]  /*17090*/  @!P0 BRA `(.L_x_7273) ;  /* 0x00000058005c8947 */ /* 0x003ff40003800000 */
.L_x_7455:
[----:B------:R-:W-:Y:S05]  /*170a0*/  BSYNC B0 ;  /* 0x0000000000007941 */ /* 0x000fea0003800000 */
.L_x_7272:
[----:B------:R-:W-:Y:S04]  /*170b0*/  BSSY B0, `(.L_x_7274) ;  /* 0x000010f000007945 */ /* 0x000fe80003800000 */
[----:B------:R-:W-:Y:S05]  /*170c0*/  @!P1 BRA `(.L_x_7275) ;  /* 0x0000001000349947 */ /* 0x000fea0003800000 */
[----:B------:R-:W3:Y:S01]  /*170d0*/  LDL.LU R0, [R1+0x20] ;  /* 0x0000200001007983 */ /* 0x000ee20000300800 */
[----:B------:R-:W-:Y:S01]  /*170e0*/  ULDC UR4, c[0x0][0x2f4] ;  /* 0x0000bd0000047ab9 */ /* 0x000fe20000000800 */
[----:B------:R-:W-:Y:S01]  /*170f0*/  IMAD.MOV.U32 R17, RZ, RZ, R28 ;  /* 0x000000ffff117224 */ /* 0x000fe200078e001c */
[----:B------:R-:W-:Y:S01]  /*17100*/  ISETP.GE.AND P2, PT, R31, UR4, PT ;  /* 0x000000041f007c0c */ /* 0x000fe2000bf46270 */
[----:B------:R-:W-:Y:S01]  /*17110*/  IMAD.MOV.U32 R10, RZ, RZ, R25 ;  /* 0x000000ffff0a7224 */ /* 0x000fe200078e0019 */
[----:B------:R-:W-:Y:S02]  /*17120*/  ISETP.GE.AND P1, PT, R30, UR4, PT ;  /* 0x000000041e007c0c */ /* 0x000fe4000bf26270 */
[----:B------:R-:W-:Y:S02]  /*17130*/  MOV R33, R26 ;  /* 0x0000001a00217202 */ /* 0x000fe40000000f00 */
[----:B---3--:R-:W-:-:S09]  /*17140*/  LEA.HI.SX32 R6, R0, 0xfffffffe, 0x19 ;  /* 0xfffffffe00067811 */ /* 0x008fd200078fcaff */
.L_x_7288:
[----:B------:R-:W3:Y:S01]  /*17150*/  LDL R9, [R1] ;  /* 0x0000000001097983 */ /* 0x000ee20000100800 */
[----:B------:R-:W1:Y:S03]  /*17160*/  LDC R0, c[0x0][0x430] ;  /* 0x00010c00ff007b82 */ /* 0x000e660000000800 */
[----:B------:R-:W4:Y:S01]  /*17170*/  LDL R5, [R1+0x4] ;  /* 0x0000040001057983 */ /* 0x000f220000100800 */
[----:B------:R-:W5:Y:S01]  /*17180*/  S2R R2, SR_TID.X ;  /* 0x0000000000027919 */ /* 0x000f620000002100 */
[----:B------:R-:W2:Y:S02]  /*17190*/  S2R R4, SR_TID.X ;  /* 0x0000000000047919 */ /* 0x000ea40000002100 */
[----:B------:R-:W4:Y:S01]  /*171a0*/  LDL R7, [R1+0x2c] ;  /* 0x00002c0001077983 */ /* 0x000f220000100800 */
[----:B------:R-:W-:Y:S05]  /*171b0*/  YIELD ;  /* 0x0000000000007946 */ /* 0x000fea0003800000 */
[----:B------:R-:W-:Y:S01]  /*171c0*/  ULDC.64 UR4, c[0x0][0x428] ;  /* 0x00010a0000047ab9 */ /* 0x000fe20000000a00 */
[----:B-1----:R-:W-:-:S13]  /*171d0*/  ISETP.NE.AND P0, PT, R0, 0x1, PT ;  /* 0x000000010000780c */ /* 0x002fda0003f05270 */
[----:B0-----:R-:W0:Y:S01]  /*171e0*/  @P0 LDC R3, c[0x0][0x434] ;  /* 0x00010d00ff030b82 */ /* 0x001e220000000800 */
[----:B-----5:R-:W-:-:S04]  /*171f0*/  LOP3.LUT R2, R2, 0x7f, RZ, 0xc0, !PT ;  /* 0x0000007f02027812 */ /* 0x020fc800078ec0ff */
[----:B------:R-:W-:Y:S01]  /*17200*/  SHF.R.U32.HI R2, RZ, 0x3, R2 ;  /* 0x00000003ff027819 */ /* 0x000fe20000011602 */
[----:B--2---:R-:W-:Y:S02]  /*17210*/  IMAD.SHL.U32 R4, R4, 0x10, RZ ;  /* 0x0000001004047824 */ /* 0x004fe400078e00ff */
[----:B------:R-:W1:Y:S02]  /*17220*/  @P0 LDC R8, c[0x0][0x438] ;  /* 0x00010e00ff080b82 */ /* 0x000e640000000800 */
[----:B------:R-:W-:Y:S01]  /*17230*/  IMAD R2, R6, 0x80, R2 ;  /* 0x0000008006027824 */ /* 0x000fe200078e0202 */
[----:B------:R-:W-:-:S04]  /*17240*/  LOP3.LUT R4, R4, 0x70, RZ, 0xc0, !PT ;  /* 0x0000007004047812 */ /* 0x000fc800078ec0ff */
[----:B---3--:R-:W-:-:S04]  /*17250*/  IADD3 R4, R4, R2, R9 ;  /* 0x0000000204047210 */ /* 0x008fc80007ffe009 */
[----:B------:R-:W-:Y:S01]  /*17260*/  MOV R2, R4 ;  /* 0x0000000400027202 */ /* 0x000fe20000000f00 */
[----:B0-----:R-:W-:-:S04]  /*17270*/  @P0 IMAD.HI.U32 R3, R4, R3, RZ ;  /* 0x0000000304030227 */ /* 0x001fc800078e00ff */
[----:B----4-:R-:W-:Y:S01]  /*17280*/  IMAD R5, R5, UR4, RZ ;  /* 0x0000000405057c24 */ /* 0x010fe2000f8e02ff */
[----:B-1----:R-:W-:-:S03]  /*17290*/  @P0 SHF.R.U32.HI R2, RZ, R8, R3 ;  /* 0x00000008ff020219 */ /* 0x002fc60000011603 */
[----:B------:R-:W-:Y:S02]  /*172a0*/  IMAD R5, R34, UR5, R5 ;  /* 0x0000000522057c24 */ /* 0x000fe4000f8e0205 */
[----:B------:R-:W-:-:S04]  /*172b0*/  IMAD.MOV R3, RZ, RZ, -R2 ;  /* 0x000000ffff037224 */ /* 0x000fc800078e0a02 */
[----:B------:R-:W-:Y:S01]  /*172c0*/  IMAD R0, R0, R3, R4 ;  /* 0x0000000300007224 */ /* 0x000fe200078e0204 */
[----:B------:R-:W-:-:S03]  /*172d0*/  SHF.R.S32.HI R3, RZ, 0x1f, R2 ;  /* 0x0000001fff037819 */ /* 0x000fc60000011402 */
[----:B------:R-:W-:Y:S01]  /*172e0*/  IMAD.WIDE.U32 R2, R34, UR4, R2 ;  /* 0x0000000422027c25 */ /* 0x000fe2000f8e0002 */
[----:B------:R-:W-:-:S03]  /*172f0*/  ULDC.64 UR4, c[0x0][0x418] ;  /* 0x0001060000047ab9 */ /* 0x000fc60000000a00 */
[----:B------:R-:W-:Y:S01]  /*17300*/  IMAD.IADD R3, R5, 0x1, R3 ;  /* 0x0000000105037824 */ /* 0x000fe200078e0203 */
[----:B------:R-:W-:-:S04]  /*17310*/  LEA R4, P0, R2, UR4, 0x2 ;  /* 0x0000000402047c11 */ /* 0x000fc8000f8010ff */
[----:B------:R-:W-:-:S05]  /*17320*/  LEA.HI.X R5, R2, UR5, R3, 0x2, P0 ;  /* 0x0000000502057c11 */ /* 0x000fca00080f1403 */
[----:B------:R-:W2:Y:S01]  /*17330*/  LDG.E R4, desc[UR38][R4.64] ;  /* 0x0000002604047981 */ /* 0x000ea2000c1e1900 */
[----:B------:R-:W-:Y:S01]  /*17340*/  ISETP.NE.AND P3, PT, R7, 0x3, PT ;  /* 0x000000030700780c */ /* 0x000fe20003f65270 */
[----:B------:R-:W-:Y:S01]  /*17350*/  IMAD.MOV.U32 R26, RZ, RZ, R6 ;  /* 0x000000ffff1a7224 */ /* 0x000fe200078e0006 */
[----:B------:R-:W-:-:S04]  /*17360*/  IADD3 R25, R10, 0x1, RZ ;  /* 0x000000010a197810 */ /* 0x000fc80007ffe0ff */
[----:B------:R-:W-:-:S04]  /*17370*/  ISETP.NE.AND P0, PT, R25, 0x2, PT ;  /* 0x000000021900780c */ /* 0x000fc80003f05270 */
[----:B------:R-:W-:Y:S02]  /*17380*/  SEL R28, RZ, 0x1, P0 ;  /* 0x00000001ff1c7807 */ /* 0x000fe40000000000 */
[----:B------:R-:W-:Y:S02]  /*17390*/  SEL R25, R25, RZ, P0 ;  /* 0x000000ff19197207 */ /* 0x000fe40000000000 */
[----:B------:R-:W-:Y:S02]  /*173a0*/  LOP3.LUT R28, R17, R28, RZ, 0x3c, !PT ;  /* 0x0000001c111c7212 */ /* 0x000fe400078e3cff */
[----:B--2---:R-:W-:Y:S01]  /*173b0*/  SHF.R.S32.HI R21, RZ, 0x1f, R4 ;  /* 0x0000001fff157819 */ /* 0x004fe20000011404 */
[----:B------:R-:W-:Y:S06]  /*173c0*/  @!P3 BRA `(.L_x_7276) ;  /* 0x000000000004b947 */ /* 0x000fec0003800000 */
[----:B------:R-:W-:Y:S01]  /*173d0*/  BPT.TRAP 0x1 ;  /* 0x000000040000795c */ /* 0x000fe20000300000 */
.L_x_7276:
[----:B------:R-:W-:Y:S01]  /*173e0*/  IMAD R6, R25, 0x8, R22 ;  /* 0x0000000819067824 */ /* 0x000fe200078e0216 */
[----:B------:R-:W-:Y:S01]  /*173f0*/  SHF.L.U32 R3, R28, 0x1f, RZ ;  /* 0x0000001f1c037819 */ /* 0x000fe200000006ff */
[----:B------:R-:W-:Y:S03]  /*17400*/  BSSY B1, `(.L_x_7277) ;  /* 0x0000003000017945 */ /* 0x000fe60003800000 */
[----:B------:R-:W0:Y:S02]  /*17410*/  SYNCS.PHASECHK.TRANS64.TRYWAIT P0, [R6+URZ+0x28840], R3 ;  /* 0x02884003060075a7 */ /* 0x000e24000800017f */
[----:B0-----:R-:W-:Y:S05]  /*17420*/  @!P0 BRA `(.L_x_7278) ;  /* 0x00000054008c8947 */ /* 0x001fea0003800000 */
.L_x_7456:
[----:B------:R-:W-:Y:S05]  /*17430*/  BSYNC B1 ;  /* 0x0000000000017941 */ /* 0x000fea0003800000 */
.L_x_7277:
[----:B------:R-:W-:Y:S01]  /*17440*/  SHF.R.S32.HI R20, RZ, 0x1f, R0 ;  /* 0x0000001fff147819 */ /* 0x000fe20000011400 */
[----:B------:R-:W-:Y:S01]  /*17450*/  ULDC.64 UR4, c[0x0][0x300] ;  /* 0x0000c00000047ab9 */ /* 0x000fe20000000a00 */
[----:B------:R-:W-:Y:S01]  /*17460*/  LOP3.LUT P4, RZ, R32, 0x2, RZ, 0xc0, !PT ;  /* 0x0000000220ff7812 */ /* 0x000fe2000788c0ff */
[----:B0-----:R-:W-:Y:S01]  /*17470*/  IMAD.WIDE.U32 R2, R0, UR4, RZ ;  /* 0x0000000400027c25 */ /* 0x001fe2000f8e00ff */
[----:B------:R-:W-:Y:S02]  /*17480*/  LOP3.LUT P3, RZ, R32, 0x1, RZ, 0xc0, !PT ;  /* 0x0000000120ff7812 */ /* 0x000fe4000786c0ff */
[----:B------:R-:W-:Y:S01]  /*17490*/  LEA R8, R25, R36, 0xe ;  /* 0x0000002419087211 */ /* 0x000fe200078e70ff */
        /* <DEDUP_REMOVED lines=20> */
[----:B------:R-:W-:Y:S02]  /*175e0*/  LEA R8, R8, R22, 0x1 ;  /* 0x0000001608087211 */ /* 0x000fe400078e08ff */
[----:B------:R-:W1:Y:S02]  /*175f0*/  SHFL.IDX PT, R3, R9, RZ, 0x181f ;  /* 0x00181fff09037589 */ /* 0x000e6400000e0000 */
[----:B0-----:R-:W-:-:S05]  /*17600*/  IADD3 R2, P0, R2, R5, RZ ;  /* 0x0000000502027210 */ /* 0x001fca0007f1e0ff */
[----:B-1----:R-:W-:-:S05]  /*17610*/  IMAD.X R3, RZ, RZ, R3, P0 ;  /* 0x000000ffff037224 */ /* 0x002fca00000e0603 */
        /* <DEDUP_REMOVED lines=17> */
[----:B0-----:R-:W-:-:S04]  /*17730*/  IADD3 R2, P0, R2, R5, RZ ;  /* 0x0000000502027210 */ /* 0x001fc80007f1e0ff */
[----:B-1----:R-:W-:-:S05]  /*17740*/  IADD3.X R3, RZ, R3, RZ, P0, !PT ;  /* 0x00000003ff037210 */ /* 0x002fca00007fe4ff */
        /* <DEDUP_REMOVED lines=16> */
[----:B------:R-:W2:Y:S01]  /*17850*/  SHFL.IDX PT, R9, R9, 0x7, 0x181f ;  /* 0x00f81f0009097f89 */ /* 0x000ea200000e0000 */
[----:B0-----:R-:W-:-:S04]  /*17860*/  IADD3 R2, P0, R2, R5, RZ ;  /* 0x0000000502027210 */ /* 0x001fc80007f1e0ff */
[----:B-1----:R-:W-:-:S05]  /*17870*/  IADD3.X R3, RZ, R3, RZ, P0, !PT ;  /* 0x00000003ff037210 */ /* 0x002fca00007fe4ff */
[----:B------:R-:W-:Y:S04]  /*17880*/  LDGSTS.E.BYPASS.LTC128B.128 [R8+0x1b400], desc[UR38][R2.64], !P4 ;  /* 0x1b40000002087fae */ /* 0x000fe8000e101d66 */
[----:B------:R0:W-:Y:S04]  /*17890*/  LDGSTS.E.BYPASS.LTC128B.128 [R8+0x1f400], desc[UR38][R2.64+0x80], !P3 ;  /* 0x1f40008002087fae */ /* 0x0001e8000d901d66 */
[----:B0-2---:R0:W1:Y:S02]  /*178a0*/  SHFL.IDX PT, R2, R7, 0x7, 0x181f ;  /* 0x00f81f0007027f89 */ /* 0x00506400000e0000 */
.L_x_7474:
        /* <DEDUP_REMOVED lines=9> */
.L_x_7280:
        /* <DEDUP_REMOVED lines=11> */
.L_x_7281:
[----:B------:R1:W-:Y:S01]  /*179f0*/  SYNCS.ARRIVE.TRANS64.A1T0 RZ, [R6+URZ+0x28830], RZ ;  /* 0x028830ff06ff79a7 */ /* 0x0003e2000810003f */
[----:B------:R-:W-:Y:S05]  /*17a00*/  @!P4 BRA `(.L_x_7282) ;  /* 0x000000000004c947 */ /* 0x000fea0003800000 */
[----:B------:R-:W-:Y:S01]  /*17a10*/  BPT.TRAP 0x1 ;  /* 0x000000040000795c */ /* 0x000fe20000300000 */
.L_x_7282:
[----:B------:R-:W-:Y:S01]  /*17a20*/  SHF.L.U32 R2, R17, 0x1f, RZ ;  /* 0x0000001f11027819 */ /* 0x000fe200000006ff */
[----:B-1----:R-:W-:Y:S01]  /*17a30*/  IMAD R6, R10, 0x8, R22 ;  /* 0x000000080a067824 */ /* 0x002fe200078e0216 */
[----:B------:R-:W-:Y:S03]  /*17a40*/  BSSY B1, `(.L_x_7283) ;  /* 0x0000003000017945 */ /* 0x000fe60003800000 */
[----:B------:R-:W1:Y:S02]  /*17a50*/  SYNCS.PHASECHK.TRANS64.TRYWAIT P0, [R6+URZ+0x28860], R2 ;  /* 0x02886002060075a7 */ /* 0x000e64000800017f */
[----:B-1----:R-:W-:Y:S05]  /*17a60*/  @!P0 BRA `(.L_x_7284) ;  /* 0x00000058005c8947 */ /* 0x002fea0003800000 */
.L_x_7475:
[----:B------:R-:W-:Y:S05]  /*17a70*/  BSYNC B1 ;  /* 0x0000000000017941 */ /* 0x000fea0003800000 */
.L_x_7283:
[----:B------:R-:W2:Y:S01]  /*17a80*/  S2R R3, SR_TID.X ;  /* 0x0000000000037919 */ /* 0x000ea20000002100 */
[----:B------:R-:W-:Y:S01]  /*17a90*/  UMOV UR4, 0xffffffff ;  /* 0xffffffff00047882 */ /* 0x000fe20000000000 */
[----:B------:R-:W-:Y:S01]  /*17aa0*/  IMAD R8, R33, -0x80, R37 ;  /* 0xffffff8021087824 */ /* 0x000fe200078e0225 */
[----:B0-----:R-:W-:Y:S02]  /*17ab0*/  LEA R7, R10, R36, 0xe ;  /* 0x000000240a077211 */ /* 0x001fe400078e70ff */
[----:B--2---:R-:W-:-:S04]  /*17ac0*/  LOP3.LUT R3, R3, 0x7f, RZ, 0xc0, !PT ;  /* 0x0000007f03037812 */ /* 0x004fc800078ec0ff */
[----:B------:R-:W-:-:S05]  /*17ad0*/  SHF.R.U32.HI R3, RZ, 0x3, R3 ;  /* 0x00000003ff037819 */ /* 0x000fca0000011603 */
[----:B------:R-:W-:Y:S01]  /*17ae0*/  IMAD.IADD R8, R8, 0x1, -R3 ;  /* 0x0000000108087824 */ /* 0x000fe200078e0a03 */
[----:B------:R-:W-:Y:S06]  /*17af0*/  BRA.DIV UR4, `(.L_x_7285) ;  /* 0x0000005a044c7947 */ /* 0x000fec000b800000 */
[----:B-1----:R-:W0:Y:S01]  /*17b00*/  SHFL.IDX PT, R2, R23, RZ, 0x181f ;  /* 0x00181fff17027589 */ /* 0x002e2200000e0000 */
[----:B------:R-:W-:-:S03]  /*17b10*/  LEA R7, R7, R22, 0x1 ;  /* 0x0000001607077211 */ /* 0x000fc600078e08ff */
[----:B------:R-:W1:Y:S04]  /*17b20*/  SHFL.IDX PT, R3, R24, RZ, 0x181f ;  /* 0x00181fff18037589 */ /* 0x000e6800000e0000 */
[----:B------:R-:W-:Y:S01]  /*17b30*/  SHFL.IDX PT, R14, R23, 0x7, 0x181f ;  /* 0x00f81f00170e7f89 */ /* 0x000fe200000e0000 */
[----:B0-----:R-:W-:-:S05]  /*17b40*/  IADD3 R2, P0, R2, R5, RZ ;  /* 0x0000000502027210 */ /* 0x001fca0007f1e0ff */
[----:B-1----:R-:W-:Y:S01]  /*17b50*/  IMAD.X R3, RZ, RZ, R3, P0 ;  /* 0x000000ffff037224 */ /* 0x002fe200000e0603 */
        /* <DEDUP_REMOVED lines=52> */
[----:B--2---:R1:W-:Y:S02]  /*17ea0*/  LDGSTS.E.BYPASS.LTC128B.128 [R7+0x7400], desc[UR38][R2.64+0x80], !P0 ;  /* 0x0740008002077fae */ /* 0x0043e4000c101d66 */
.L_x_7493:
        /* <DEDUP_REMOVED lines=13> */
[----:B------:R-:W-:Y:S01]  /*17f80*/  ULDC.64 UR4, c[0x0][0x338] ;  /* 0x0000ce0000047ab9 */ /* 0x000fe20000000a00 */
[----:B------:R-:W-:Y:S02]  /*17f90*/  NOP ;  /* 0x0000000000007918 */ /* 0x000fe40000000000 */
        /* <DEDUP_REMOVED lines=14> */
.L_x_7286:
        /* <DEDUP_REMOVED lines=11> */
.L_x_7287:
[C---:B------:R-:W-:Y:S01]  /*18130*/  ISETP.GT.AND P0, PT, R26.reuse, RZ, PT ;  /* 0x000000ff1a00720c */ /* 0x040fe20003f04270 */
[----:B------:R0:W-:Y:S01]  /*18140*/  SYNCS.ARRIVE.TRANS64.A1T0 RZ, [R6+URZ+0x28850], RZ ;  /* 0x028850ff06ff79a7 */ /* 0x0001e2000810003f */
[----:B------:R-:W-:Y:S01]  /*18150*/  MOV R17, R28 ;  /* 0x0000001c00117202 */ /* 0x000fe20000000f00 */
[----:B------:R-:W-:Y:S02]  /*18160*/  IMAD.MOV.U32 R10, RZ, RZ, R25 ;  /* 0x000000ffff0a7224 */ /* 0x000fe400078e0019 */
[----:B------:R-:W-:Y:S02]  /*18170*/  IMAD.MOV.U32 R33, RZ, RZ, R26 ;  /* 0x000000ffff217224 */ /* 0x000fe400078e001a */
[----:B0-----:R-:W-:-:S06]  /*18180*/  VIADD R6, R26, 0xffffffff ;  /* 0xffffffff1a067836 */ /* 0x001fcc0000000000 */
[----:B------:R-:W-:Y:S05]  /*18190*/  @P0 BRA `(.L_x_7288) ;  /* 0xffffffec00ec0947 */ /* 0x000fea000383ffff */
.L_x_7275:
[----:B------:R-:W-:Y:S05]  /*181a0*/  BSYNC B0 ;  /* 0x0000000000007941 */ /* 0x000fea0003800000 */
.L_x_7274:
        /* <DEDUP_REMOVED lines=17> */
.L_x_7290:
[----:B------:R-:W-:Y:S05]  /*182c0*/  BSYNC B0 ;  /* 0x0000000000007941 */ /* 0x000fea0003800000 */
.L_x_7289:
[----:B------:R-:W3:Y:S02]  /*182d0*/  LDL R0, [R1+0x2c] ;  /* 0x00002c0001007983 */ /* 0x000ee40000100800 */
[----:B---3--:R-:W-:-:S13]  /*182e0*/  ISETP.NE.AND P0, PT, R0, 0x3, PT ;  /* 0x000000030000780c */ /* 0x008fda0003f05270 */
[----:B------:R-:W-:Y:S05]  /*182f0*/  @!P0 BRA `(.L_x_7291) ;  /* 0x0000000000048947 */ /* 0x000fea0003800000 */
[----:B------:R-:W-:Y:S01]  /*18300*/  BPT.TRAP 0x1 ;  /* 0x000000040000795c */ /* 0x000fe20000300000 */
.L_x_7291:
[----:B------:R-:W-:Y:S01]  /*18310*/  LEA R0, R25, R22, 0x3 ;  /* 0x0000001619007211 */ /* 0x000fe200078e18ff */
[----:B------:R-:W-:Y:S01]  /*18320*/  BSSY B0, `(.L_x_7292) ;  /* 0x0000005000007945 */ /* 0x000fe20003800000 */
[----:B0-----:R-:W-:Y:S01]  /*18330*/  SHF.L.U32 R3, R28, 0x1f, RZ ;  /* 0x0000001f1c037819 */ /* 0x001fe200000006ff */
[----:B------:R-:W-:-:S03]  /*18340*/  IMAD R6, R26, -0x80, R37 ;  /* 0xffffff801a067824 */ /* 0x000fc600078e0225 */
[----:B------:R-:W0:Y:S02]  /*18350*/  SYNCS.PHASECHK.TRANS64.TRYWAIT P0, [R0+URZ+0x28860], R3 ;  /* 0x02886003000075a7 */ /* 0x000e24000800017f */
[----:B0-----:R-:W-:Y:S05]  /*18360*/  @!P0 BRA `(.L_x_7293) ;  /* 0x0000005800b88947 */ /* 0x001fea0003800000 */
.L_x_7494:
[----:B------:R-:W-:Y:S05]  /*18370*/  BSYNC B0 ;  /* 0x0000000000007941 */ /* 0x000fea0003800000 */
.L_x_7292:
        /* <DEDUP_REMOVED lines=9> */
[----:B------:R-:W-:Y:S01]  /*18410*/  SHF.L.U32 R5, R31, 0x1, RZ ;  /* 0x000000011f057819 */ /* 0x000fe200000006ff */
[----:B------:R-:W-:Y:S01]  /*18420*/  IMAD R4, R9, 0x2, R22 ;  /* 0x0000000209047824 */ /* 0x000fe200078e0216 */
[----:B0-----:R-:W0:Y:S01]  /*18430*/  SHFL.IDX PT, R3, R24, RZ, 0x181f ;  /* 0x00181fff18037589 */ /* 0x001e2200000e0000 */
[----:B------:R-:W-:Y:S02]  /*18440*/  ISETP.GE.AND P1, PT, R31, UR4, PT ;  /* 0x000000041f007c0c */ /* 0x000fe4000bf26270 */
[----:B------:R-:W-:Y:S01]  /*18450*/  ISETP.GE.AND P0, PT, R30, UR4, PT ;  /* 0x000000041e007c0c */ /* 0x000fe2000bf06270 */
[----:B------:R-:W2:Y:S01]  /*18460*/  SHFL.IDX PT, R10, R23, 0x1, 0x181f ;  /* 0x00381f00170a7f89 */ /* 0x000ea200000e0000 */
[C---:B------:R-:W-:Y:S02]  /*18470*/  ISETP.LT.OR P2, PT, R6.reuse, 0x1, P1 ;  /* 0x000000010600780c */ /* 0x040fe40000f41670 */
[----:B------:R-:W-:Y:S01]  /*18480*/  ISETP.LT.OR P3, PT, R6, 0x1, P0 ;  /* 0x000000010600780c */ /* 0x000fe20000761670 */
[----:B------:R-:W3:Y:S04]  /*18490*/  SHFL.IDX PT, R7, R24, 0x1, 0x181f ;  /* 0x00381f0018077f89 */ /* 0x000ee800000e0000 */
[----:B------:R-:W-:Y:S01]  /*184a0*/  SHFL.IDX PT, R8, R24, 0x2, 0x181f ;  /* 0x00581f0018087f89 */ /* 0x000fe200000e0000 */
[----:B-1----:R-:W-:-:S03]  /*184b0*/  IADD3 R2, P4, R14, R5, RZ ;  /* 0x000000050e027210 */ /* 0x002fc60007f9e0ff */
[----:B------:R-:W1:Y:S02]  /*184c0*/  SHFL.IDX PT, R14, R23, 0x2, 0x181f ;  /* 0x00581f00170e7f89 */ /* 0x000e6400000e0000 */
[----:B0-----:R-:W-:-:S05]  /*184d0*/  IMAD.X R3, RZ, RZ, R3, P4 ;  /* 0x000000ffff037224 */ /* 0x001fca00020e0603 */
[----:B------:R-:W-:Y:S01]  /*184e0*/  LDGSTS.E.BYPASS.LTC128B.128 [R4+0x400], desc[UR38][R2.64], !P2 ;  /* 0x0040000002047fae */ /* 0x000fe2000d101d66 */
[----:B------:R-:W-:-:S03]  /*184f0*/  ISETP.LT.OR P2, PT, R6, 0x11, P1 ;  /* 0x000000110600780c */ /* 0x000fc60000f41670 */
[----:B------:R2:W-:Y:S01]  /*18500*/  LDGSTS.E.BYPASS.LTC128B.128 [R4+0x4400], desc[UR38][R2.64+0x80], !P3 ;  /* 0x0440008002047fae */ /* 0x0005e2000d901d66 */
[----:B------:R-:W-:Y:S02]  /*18510*/  ISETP.LT.OR P3, PT, R6, 0x11, P0 ;  /* 0x000000110600780c */ /* 0x000fe40000761670 */
[----:B--2---:R-:W-:Y:S02]  /*18520*/  IADD3 R2, P4, R10, R5, RZ ;  /* 0x000000050a027210 */ /* 0x004fe40007f9e0ff */
[----:B------:R-:W-:Y:S02]  /*18530*/  SHFL.IDX PT, R10, R23, 0x4, 0x181f ;  /* 0x00981f00170a7f89 */ /* 0x000fe400000e0000 */
[----:B---3--:R-:W-:Y:S02]  /*18540*/  IADD3.X R3, RZ, R7, RZ, P4, !PT ;  /* 0x00000007ff037210 */ /* 0x008fe400027fe4ff */
        /* <DEDUP_REMOVED lines=22> */
[----:B------:R-:W3:Y:S02]  /*186b0*/  SHFL.IDX PT, R10, R23, 0x6, 0x181f ;  /* 0x00d81f00170a7f89 */ /* 0x000ee400000e0000 */
[----:B-1----:R-:W-:Y:S02]  /*186c0*/  IADD3.X R3, RZ, R8, RZ, P4, !PT ;  /* 0x00000008ff037210 */ /* 0x002fe400027fe4ff */
        /* <DEDUP_REMOVED lines=17> */
.L_x_7512:
[C---:B------:R-:W-:Y:S02]  /*187e0*/  ISETP.LT.OR P1, PT, R6.reuse, 0x71, P1 ;  /* 0x000000710600780c */ /* 0x040fe40000f21670 */
[----:B------:R-:W-:Y:S02]  /*187f0*/  ISETP.LT.OR P0, PT, R6, 0x71, P0 ;  /* 0x000000710600780c */ /* 0x000fe40000701670 */
[----:B-1----:R-:W-:-:S04]  /*18800*/  IADD3 R2, P2, R14, R5, RZ ;  /* 0x000000050e027210 */ /* 0x002fc80007f5e0ff */
[----:B------:R-:W-:-:S05]  /*18810*/  IADD3.X R3, RZ, R24, RZ, P2, !PT ;  /* 0x00000018ff037210 */ /* 0x000fca00017fe4ff */
[----:B------:R-:W-:Y:S01]  /*18820*/  @!PT LDS RZ, [RZ] ;  /* 0x00000000fffff984 */ /* 0x000fe20000000800 */
[----:B------:R-:W-:Y:S01]  /*18830*/  @!PT LDS RZ, [RZ] ;  /* 0x00000000fffff984 */ /* 0x000fe20000000800 */
[----:B------:R-:W-:Y:S01]  /*18840*/  @!PT LDS RZ, [RZ] ;  /* 0x00000000fffff984 */ /* 0x000fe20000000800 */
[----:B------:R0:W-:Y:S04]  /*18850*/  LDGSTS.E.BYPASS.LTC128B.128 [R4+0x3c00], desc[UR38][R2.64], !P1 ;  /* 0x03c0000002047fae */ /* 0x0001e8000c901d66 */
[----:B------:R0:W-:Y:S01]  /*18860*/  LDGSTS.E.BYPASS.LTC128B.128 [R4+0x7c00], desc[UR38][R2.64+0x80], !P0 ;  /* 0x07c0008002047fae */ /* 0x0001e2000c101d66 */
[----:B------:R-:W-:Y:S01]  /*18870*/  PLOP3.LUT P0, PT, PT, PT, PT, 0x80, 0x0 ;  /* 0x000000000000781c */ /* 0x000fe20003f0f070 */
[----:B------:R-:W-:-:S12]  /*18880*/  NOP ;  /* 0x0000000000007918 */ /* 0x000fd80000000000 */
.L_x_7295:
        /* <DEDUP_REMOVED lines=11> */
.L_x_7296:
[----:B------:R0:W-:Y:S01]  /*18940*/  SYNCS.ARRIVE.TRANS64.A1T0 RZ, [R0+URZ+0x28850], RZ ;  /* 0x028850ff00ff79a7 */ /* 0x0001e2000810003f */
[----:B------:R-:W-:-:S05]  /*18950*/  VIADD R25, R25, 0x1 ;  /* 0x0000000119197836 */ /* 0x000fca0000000000 */
[----:B------:R-:W-:-:S04]  /*18960*/  ISETP.NE.AND P0, PT, R25, 0x2, PT ;  /* 0x000000021900780c */ /* 0x000fc80003f05270 */
[----:B------:R-:W-:Y:S02]  /*18970*/  SEL R3, RZ, 0x1, P0 ;  /* 0x00000001ff037807 */ /* 0x000fe40000000000 */
[----:B------:R-:W-:Y:S02]  /*18980*/  SEL R25, R25, RZ, P0 ;  /* 0x000000ff19197207 */ /* 0x000fe40000000000 */
[----:B0-----:R-:W-:-:S07]  /*18990*/  LOP3.LUT R28, R28, R3, RZ, 0x3c, !PT ;  /* 0x000000031c1c7212 */ /* 0x001fce00078e3cff */
.L_x_7253:
[----:B------:R-:W-:Y:S05]  /*189a0*/  BSYNC B7 ;  /* 0x0000000000077941 */ /* 0x000fea0003800000 */
.L_x_7251:
        /* <DEDUP_REMOVED lines=8> */
[----:B------:R2:W3:Y:S01]  /*18a30*/  LDS.128 R16, [R22+0x288d0] ;  /* 0x0288d00016107984 */ /* 0x0004e20000000c00 */
[----:B------:R-:W-:Y:S06]  /*18a40*/  BAR.ARV 0x4, 0x180 ;  /* 0x0106000000007b1d */ /* 0x000fec0000002000 */
[----:B------:R-:W-:Y:S05]  /*18a50*/  BRA `(.L_x_7298) ;  /* 0x0000000800407947 */ /* 0x000fea0003800000 */
.L_x_7297:
[----:B------:R-:W1:Y:S01]  /*18a60*/  S2R R8, SR_TID.X ;  /* 0x0000000000087919 */ /* 0x000e620000002100 */
[----:B------:R-:W-:Y:S01]  /*18a70*/  UMOV UR4, 0xffffffff ;  /* 0xffffffff00047882 */ /* 0x000fe20000000000 */
[----:B-1----:R-:W-:-:S04]  /*18a80*/  LOP3.LUT R8, R8, 0x1f, RZ, 0xc0, !PT ;  /* 0x0000001f08087812 */ /* 0x002fc800078ec0ff */
[----:B------:R-:W-:Y:S01]  /*18a90*/  ISETP.NE.AND P0, PT, R8, 0x1f, PT ;  /* 0x0000001f0800780c */ /* 0x000fe20003f05270 */
[----:B------:R-:W-:-:S12]  /*18aa0*/  BRA.DIV UR4, `(.L_x_7299) ;  /* 0x0000005e04787947 */ /* 0x000fd8000b800000 */
[----:B0-----:R-:W-:Y:S01]  /*18ab0*/  IADD3 R5, R19, R8, RZ ;  /* 0x0000000813057210 */ /* 0x001fe20007ffe0ff */
[----:B------:R-:W-:-:S03]  /*18ac0*/  ULDC UR4, c[0x0][0xc3c] ;  /* 0x00030f0000047ab9 */ /* 0x000fc60000000800 */
        /* <DEDUP_REMOVED lines=29> */
.L_x_7522:
[----:B------:R-:W-:Y:S02]  /*18ca0*/  ULDC UR4, c[0x0][0xc38] ;  /* 0x00030e0000047ab9 */ /* 0x000fe40000000800 */
[----:B------:R-:W-:-:S04]  /*18cb0*/  IMAD.U32 R7, RZ, RZ, UR4 ;  /* 0x00000004ff077e24 */ /* 0x000fc8000f8e00ff */
[----:B-1----:R-:W-:-:S05]  /*18cc0*/  IMAD R3, R14, R7, RZ ;  /* 0x000000070e037224 */ /* 0x002fca00078e02ff */
[----:B------:R-:W-:-:S04]  /*18cd0*/  IADD3 R6, R0, R3, RZ ;  /* 0x0000000300067210 */ /* 0x000fc80007ffe0ff */
[----:B------:R-:W-:-:S13]  /*18ce0*/  ISETP.GT.AND P6, PT, R6, R5, PT ;  /* 0x000000050600720c */ /* 0x000fda0003fc4270 */
[----:B------:R-:W-:Y:S05]  /*18cf0*/  @P6 BRA `(.L_x_7300) ;  /* 0x00000000009c6947 */ /* 0x000fea0003800000 */
.L_x_7305:
        /* <DEDUP_REMOVED lines=11> */
[----:B------:R-:W0:Y:S02]  /*18db0*/  LDC.64 R2, c[0x0][0xc80] ;  /* 0x00032000ff027b82 */ /* 0x000e240000000a00 */
[----:B0-----:R-:W-:-:S05]  /*18dc0*/  IMAD.WIDE R2, R7, 0x4, R2 ;  /* 0x0000000407027825 */ /* 0x001fca00078e0202 */
[----:B------:R0:W5:Y:S02]  /*18dd0*/  LDG.E R4, desc[UR38][R2.64] ;  /* 0x0000002602047981 */ /* 0x000164000c1e1900 */
.L_x_7303:
[----:B------:R-:W-:Y:S05]  /*18de0*/  BSYNC B0 ;  /* 0x0000000000007941 */ /* 0x000fea0003800000 */
.L_x_7302:
        /* <DEDUP_REMOVED lines=18> */
.L_x_7530:
[----:B------:R-:W-:Y:S02]  /*18f10*/  ULDC UR4, c[0x0][0xc38] ;  /* 0x00030e0000047ab9 */ /* 0x000fe40000000800 */
[----:B------:R-:W-:-:S05]  /*18f20*/  MOV R7, UR4 ;  /* 0x0000000400077c02 */ /* 0x000fca0008000f00 */
[----:B-1----:R-:W-:-:S04]  /*18f30*/  IMAD R3, R14, R7, RZ ;  /* 0x000000070e037224 */ /* 0x002fc800078e02ff */
[----:B------:R-:W-:-:S05]  /*18f40*/  IMAD.IADD R6, R3, 0x1, R6 ;  /* 0x0000000103067824 */ /* 0x000fca00078e0206 */
[----:B------:R-:W-:-:S13]  /*18f50*/  ISETP.GT.AND P6, PT, R6, R5, PT ;  /* 0x000000050600720c */ /* 0x000fda0003fc4270 */
[----:B------:R-:W-:Y:S05]  /*18f60*/  @!P6 BRA `(.L_x_7305) ;  /* 0xfffffffc0064e947 */ /* 0x000fea000383ffff */
.L_x_7300:
        /* <DEDUP_REMOVED lines=8> */
.L_x_7534:
[----:B------:R-:W-:Y:S02]  /*18ff0*/  ISETP.NE.AND P0, PT, R3, RZ, PT ;  /* 0x000000ff0300720c */ /* 0x000fe40003f05270 */
[----:B------:R-:W-:-:S11]  /*19000*/  MOV R14, RZ ;  /* 0x000000ff000e7202 */ /* 0x000fd60000000f00 */
[----:B------:R-:W-:Y:S05]  /*19010*/  @!P0 BRA `(.L_x_7307) ;  /* 0x0000000000108947 */ /* 0x000fea0003800000 */
[----:B------:R-:W-:Y:S01]  /*19020*/  UMOV UR4, 0xffffffff ;  /* 0xffffffff00047882 */ /* 0x000fe20000000000 */
[----:B------:R-:W-:Y:S02]  /*19030*/  VIADD R12, R0, 0xffffffff ;  /* 0xffffffff000c7836 */ /* 0x000fe40000000000 */
[----:B------:R-:W-:Y:S05]  /*19040*/  BRA.DIV UR4, `(.L_x_7308) ;  /* 0x0000006204387947 */ /* 0x000fea000b800000 */
[----:B------:R3:W4:Y:S02]  /*19050*/  SHFL.IDX PT, R14, R2, R12, 0x1f ;  /* 0x00001f0c020e7589 */ /* 0x00072400000e0000 */
.L_x_7307:
        /* <DEDUP_REMOVED lines=31> */
.L_x_7301:
[----:B------:R-:W-:Y:S01]  /*19250*/  UMOV UR4, URZ ;  /* 0x0000003f00047c82 */ /* 0x000fe20008000000 */
[----:B------:R-:W-:Y:S01]  /*19260*/  UMOV UR5, URZ ;  /* 0x0000003f00057c82 */ /* 0x000fe20008000000 */
[----:B------:R-:W-:Y:S01]  /*19270*/  ULDC UR6, c[0x0][0xc3c] ;  /* 0x00030f0000067ab9 */ /* 0x000fe20000000800 */
[----:B------:R-:W-:Y:S01]  /*19280*/  IMAD.MOV.U32 R16, RZ, RZ, R5 ;  /* 0x000000ffff107224 */ /* 0x000fe200078e0005 */
[----:B------:R-:W-:Y:S01]  /*19290*/  MOV R17, UR4 ;  /* 0x0000000400117c02 */ /* 0x000fe20008000f00 */
[----:B------:R-:W-:Y:S02]  /*192a0*/  IMAD.U32 R18, RZ, RZ, UR5 ;  /* 0x00000005ff127e24 */ /* 0x000fe4000f8e00ff */
[----:B------:R-:W-:-:S07]  /*192b0*/  IMAD.U32 R19, RZ, RZ, UR6 ;  /* 0x00000006ff137e24 */ /* 0x000fce000f8e00ff */
.L_x_7309:
        /* <DEDUP_REMOVED lines=10> */
.L_x_7298:
[----:B------:R-:W-:Y:S02]  /*19360*/  ULDC UR4, c[0x0][0xc3c] ;  /* 0x00030f0000047ab9 */ /* 0x000fe40000000800 */
[----:B---3--:R-:W-:-:S13]  /*19370*/  ISETP.GE.AND P0, PT, R19, UR4, PT ;  /* 0x0000000413007c0c */ /* 0x008fda000bf06270 */
[----:B------:R-:W-:Y:S05]  /*19380*/  @!P0 BRA `(.L_x_7310) ;  /* 0xffffffa800048947 */ /* 0x000fea000383ffff */
[----:B------:R-:W-:Y:S05]  /*19390*/  BSYNC B8 ;  /* 0x0000000000087941 */ /* 0x000fea0003800000 */
.L_x_7211:
        /* <DEDUP_REMOVED lines=12> */
.L_x_7537:
[----:B------:R-:W-:Y:S05]  /*19460*/  BSYNC B0 ;  /* 0x0000000000007941 */ /* 0x000fea0003800000 */
.L_x_7311:
[----:B------:R-:W-:-:S03]  /*19470*/  UMOV UR4, 0xffffffff ;  /* 0xffffffff00047882 */ /* 0x000fc60000000000 */
[----:B------:R-:W-:Y:S05]  /*19480*/  BRA.DIV UR4, `(.L_x_7313) ;  /* 0x0000005e04607947 */ /* 0x000fea000b800000 */
[----:B0-----:R-:W0:Y:S02]  /*19490*/  S2R R0, SR_TID.X ;  /* 0x0000000000007919 */ /* 0x001e240000002100 */
[----:B0-----:R-:W-:-:S04]  /*194a0*/  SHF.R.U32.HI R0, RZ, 0x5, R0 ;  /* 0x00000005ff007819 */ /* 0x001fc80000011600 */
[----:B------:R-:W-:-:S05]  /*194b0*/  LOP3.LUT R0, R0, 0x3, RZ, 0xc0, !PT ;  /* 0x0000000300007812 */ /* 0x000fca00078ec0ff */
[----:B------:R0:W1:Y:S02]  /*194c0*/  SHFL.IDX PT, R14, R0, RZ, 0x1f ;  /* 0x00001fff000e7589 */ /* 0x00006400000e0000 */
.L_x_7540:
[----:B-1----:R-:W-:-:S13]  /*194d0*/  ISETP.NE.AND P0, PT, R14, RZ, PT ;  /* 0x000000ff0e00720c */ /* 0x002fda0003f05270 */
[----:B------:R-:W-:Y:S05]  /*194e0*/  @P0 BRA `(.L_x_7005) ;  /* 0x0000000000880947 */ /* 0x000fea0003800000 */
[----:B------:R-:W-:-:S03]  /*194f0*/  UMOV UR4, 0xffffffff ;  /* 0xffffffff00047882 */ /* 0x000fc60000000000 */
[----:B------:R-:W-:Y:S05]  /*19500*/  BRA.DIV UR4, `(.L_x_7314) ;  /* 0x0000005e04747947 */ /* 0x000fea000b800000 */
[----:B------:R-:W-:-:S13]  /*19510*/  ELECT P6, URZ, PT ;  /* 0x00000000003f782f */ /* 0x000fda00038c0000 */
.L_x_7543:
[----:B------:R-:W-:Y:S05]  /*19520*/  @!P6 BRA `(.L_x_7005) ;  /* 0x000000000078e947 */ /* 0x000fea0003800000 */
[----:B0-----:R-:W3:Y:S02]  /*19530*/  LDL.LU R0, [R1+0xc] ;  /* 0x00000c0001007983 */ /* 0x001ee40000300800 */
[----:B---3--:R-:W-:-:S04]  /*19540*/  LOP3.LUT R0, R0, 0x2, RZ, 0xfc, !PT ;  /* 0x0000000200007812 */ /* 0x008fc800078efcff */
[----:B------:R-:W-:-:S13]  /*19550*/  ISETP.NE.AND P0, PT, R0, 0x3, PT ;  /* 0x000000030000780c */ /* 0x000fda0003f05270 */
[----:B------:R-:W-:Y:S05]  /*19560*/  @!P0 BRA `(.L_x_7315) ;  /* 0x0000000000048947 */ /* 0x000fea0003800000 */
[----:B------:R-:W-:Y:S01]  /*19570*/  BPT.TRAP 0x1 ;  /* 0x000000040000795c */ /* 0x000fe20000300000 */
.L_x_7315:
[C---:B------:R-:W-:Y:S01]  /*19580*/  IMAD R5, R25.reuse, 0x8, R4 ;  /* 0x0000000819057824 */ /* 0x040fe200078e0204 */
[----:B------:R-:W-:Y:S02]  /*19590*/  SHF.L.U32 R0, R28, 0x1f, RZ ;  /* 0x0000001f1c007819 */ /* 0x000fe400000006ff */
[----:B------:R-:W-:Y:S02]  /*195a0*/  IADD3 R25, R25, 0x1, RZ ;  /* 0x0000000119197810 */ /* 0x000fe40007ffe0ff */
[----:B------:R-:W0:Y:S02]  /*195b0*/  SYNCS.PHASECHK.TRANS64.TRYWAIT P1, [R5+URZ+0x28840], R0 ;  /* 0x02884000050075a7 */ /* 0x000e24000802017f */
[----:B------:R-:W-:-:S04]  /*195c0*/  ISETP.NE.AND P2, PT, R25, 0x2, PT ;  /* 0x000000021900780c */ /* 0x000fc80003f45270 */
[----:B------:R-:W-:Y:S01]  /*195d0*/  SEL R3, RZ, 0x1, P2 ;  /* 0x00000001ff037807 */ /* 0x000fe20001000000 */
[----:B0-----:R-:W-:Y:S08]  /*195e0*/  @!P1 BRA `(.L_x_7316) ;  /* 0x0000005c005c9947 */ /* 0x001ff00003800000 */
.L_x_7544:
[----:B------:R-:W-:Y:S02]  /*195f0*/  SEL R25, R25, RZ, P2 ;  /* 0x000000ff19197207 */ /* 0x000fe40001000000 */
[----:B------:R-:W-:Y:S01]  /*19600*/  LOP3.LUT R2, R28, R3, RZ, 0x3c, !PT ;  /* 0x000000031c027212 */ /* 0x000fe200078e3cff */
[----:B------:R-:W-:Y:S06]  /*19610*/  @!P0 BRA `(.L_x_7317) ;  /* 0x0000000000048947 */ /* 0x000fec0003800000 */
[----:B------:R-:W-:Y:S01]  /*19620*/  BPT.TRAP 0x1 ;  /* 0x000000040000795c */ /* 0x000fe20000300000 */
.L_x_7317:
[----:B------:R-:W-:Y:S01]  /*19630*/  IMAD R25, R25, 0x8, R4 ;  /* 0x0000000819197824 */ /* 0x000fe200078e0204 */
[----:B------:R-:W-:-:S04]  /*19640*/  SHF.L.U32 R2, R2, 0x1f, RZ ;  /* 0x0000001f02027819 */ /* 0x000fc800000006ff */
[----:B------:R-:W1:Y:S02]  /*19650*/  SYNCS.PHASECHK.TRANS64.TRYWAIT P1, [R25+URZ+0x28840], R2 ;  /* 0x02884002190075a7 */ /* 0x000e64000802017f */
[----:B-1----:R-:W-:Y:S05]  /*19660*/  @!P1 BRA `(.L_x_7318) ;  /* 0x0000005c00509947 */ /* 0x002fea0003800000 */
.L_x_7545:
[----:B------:R-:W-:Y:S05]  /*19670*/  @!P0 BRA `(.L_x_7319) ;  /* 0x0000000000048947 */ /* 0x000fea0003800000 */
[----:B------:R-:W-:Y:S01]  /*19680*/  BPT.TRAP 0x1 ;  /* 0x000000040000795c */ /* 0x000fe20000300000 */
.L_x_7319:
[----:B------:R-:W3:Y:S02]  /*19690*/  SYNCS.PHASECHK.TRANS64.TRYWAIT P1, [R5+URZ+0x28860], R0 ;  /* 0x02886000050075a7 */ /* 0x000ee4000802017f */
[----:B---3--:R-:W-:Y:S05]  /*196a0*/  @!P1 BRA `(.L_x_7320) ;  /* 0x0000005c00549947 */ /* 0x008fea0003800000 */
.L_x_7546:
[----:B------:R-:W-:Y:S05]  /*196b0*/  @!P0 BRA `(.L_x_7321) ;  /* 0x0000000000048947 */ /* 0x000fea0003800000 */
[----:B------:R-:W-:Y:S01]  /*196c0*/  BPT.TRAP 0x1 ;  /* 0x000000040000795c */ /* 0x000fe20000300000 */
.L_x_7321:
[----:B----4-:R4:W0:Y:S02]  /*196d0*/  SYNCS.PHASECHK.TRANS64.TRYWAIT P0, [R25+URZ+0x28860], R2 ;  /* 0x02886002190075a7 */ /* 0x010824000800017f */
[----:B0-----:R-:W-:Y:S05]  /*196e0*/  @!P0 NANOSLEEP.SYNCS 0x989680 ;  /* 0x009896800000895d */ /* 0x001fea0003900000 */
[----:B------:R-:W0:Y:S02]  /*196f0*/  @!P0 SYNCS.PHASECHK.TRANS64 P0, [R25+URZ+0x28860], R2 ;  /* 0x02886002190085a7 */ /* 0x000e24000800007f */
[----:B0-----:R-:W-:Y:S05]  /*19700*/  @!P0 BRA `(.L_x_7321) ;  /* 0xfffffffc00f08947 */ /* 0x001fea000383ffff */
.L_x_7005:
[----:B------:R-:W-:Y:S05]  /*19710*/  BSYNC B9 ;  /* 0x0000000000097941 */ /* 0x000fea0003800000 */
.L_x_7002:
[----:B------:R-:W-:Y:S05]  /*19720*/  EXIT ;  /* 0x000000000000794d */ /* 0x000fea0003800000 */
.L_x_7027:
[----:B0-----:R0:W1:Y:S02]  /*19730*/  SYNCS.PHASECHK.TRANS64.TRYWAIT P6, [R92+URZ+0x28890], R103 ;  /* 0x028890675c0075a7 */ /* 0x00106400080c017f */
[----:B-1----:R-:W-:Y:S05]  /*19740*/  @!P6 NANOSLEEP.SYNCS 0x989680 ;  /* 0x009896800000e95d */ /* 0x002fea0003900000 */
[----:B------:R-:W1:Y:S02]  /*19750*/  @!P6 SYNCS.PHASECHK.TRANS64 P6, [R92+URZ+0x28890], R103 ;  /* 0x028890675c00e5a7 */ /* 0x000e6400080c007f */
[----:B-1----:R-:W-:Y:S05]  /*19760*/  @!P6 BRA `(.L_x_7027) ;  /* 0xfffffffc00f0e947 */ /* 0x002fea000383ffff */
[----:B------:R-:W-:Y:S05]  /*19770*/  BRA `(.L_x_7322) ;  /* 0xfffffe9400ec7947 */ /* 0x000fea000383ffff */
.L_x_7028:
        /* <DEDUP_REMOVED lines=8> */
.L_x_7324:
[----:B------:R-:W-:Y:S05]  /*19800*/  BSYNC B1 ;  /* 0x0000000000017941 */ /* 0x000fea0003800000 */
.L_x_7323:
        /* <DEDUP_REMOVED lines=8> */
.L_x_7325:
[----:B------:R-:W-:Y:S01]  /*19890*/  IMAD.MOV.U32 R105, RZ, RZ, R14 ;  /* 0x000000ffff697224 */ /* 0x000fe200078e000e */
[----:B------:R-:W-:Y:S06]  /*198a0*/  BRA `(.L_x_7326) ;  /* 0xfffffe9400b47947 */ /* 0x000fec000383ffff */
.L_x_7037:
[----:B------:R-:W-:Y:S01]  /*198b0*/  BSSY B1, `(.L_x_7327) ;  /* 0x0000008000017945 */ /* 0x000fe20003800000 */
[----:B0---4-:R-:W-:Y:S01]  /*198c0*/  MOV R13, R108 ;  /* 0x0000006c000d7202 */ /* 0x011fe20000000f00 */
[----:B------:R-:W-:Y:S01]  /*198d0*/  IMAD.MOV.U32 R12, RZ, RZ, 0x1 ;  /* 0x00000001ff0c7424 */ /* 0x000fe200078e00ff */
[----:B------:R-:W-:Y:S01]  /*198e0*/  MOV R15, 0xffffffff ;  /* 0xffffffff000f7802 */ /* 0x000fe20000000f00 */
[----:B------:R-:W-:-:S07]  /*198f0*/  IMAD.MOV.U32 R11, RZ, RZ, 0x181f ;  /* 0x0000181fff0b7424 */ /* 0x000fce00078e00ff */
[----:B-123--:R-:W-:Y:S05]  /*19900*/  WARPSYNC.COLLECTIVE R15, `(.L_x_7328) ;  /* 0x000000000f087348 */ /* 0x00efea0003c00000 */
[----:B------:R0:W4:Y:S02]  /*19910*/  SHFL.IDX P6, R14, R13, R12, R11 ;  /* 0x0000000c0d0e7389 */ /* 0x00012400000c000b */
[----:B01234-:R-:W-:Y:S01]  /*19920*/  ENDCOLLECTIVE ;  /* 0x000000000000791b */ /* 0x01ffe20003800000 */
.L_x_7328:
[----:B------:R-:W-:Y:S05]  /*19930*/  BSYNC B1 ;  /* 0x0000000000017941 */ /* 0x000fea0003800000 */
.L_x_7327:
        /* <DEDUP_REMOVED lines=8> */
.L_x_7329:
[----:B------:R-:W-:Y:S01]  /*199c0*/  MOV R73, R14 ;  /* 0x0000000e00497202 */ /* 0x000fe20000000f00 */
[----:B------:R-:W-:Y:S06]  /*199d0*/  BRA `(.L_x_7330) ;  /* 0xfffffe9c00187947 */ /* 0x000fec000383ffff */
.L_x_7046:
        /* <DEDUP_REMOVED lines=8> */
.L_x_7332:
[----:B------:R-:W-:Y:S05]  /*19a60*/  BSYNC B1 ;  /* 0x0000000000017941 */ /* 0x000fea0003800000 */
.L_x_7331:
        /* <DEDUP_REMOVED lines=8> */
.L_x_7333:
[----:B------:R-:W-:Y:S01]  /*19af0*/  IMAD.MOV.U32 R65, RZ, RZ, R14 ;  /* 0x000000ffff417224 */ /* 0x000fe200078e000e */
[----:B------:R-:W-:Y:S06]  /*19b00*/  BRA `(.L_x_7334) ;  /* 0xfffffea0007c7947 */ /* 0x000fec000383ffff */
.L_x_7055:
        /* <DEDUP_REMOVED lines=8> */
.L_x_7336:
[----:B------:R-:W-:Y:S05]  /*19b90*/  BSYNC B1 ;  /* 0x0000000000017941 */ /* 0x000fea0003800000 */
.L_x_7335:
        /* <DEDUP_REMOVED lines=8> */
.L_x_7337:
[----:B------:R-:W-:Y:S01]  /*19c20*/  IMAD.MOV.U32 R109, RZ, RZ, R14 ;  /* 0x000000ffff6d7224 */ /* 0x000fe200078e000e */
[----:B------:R-:W-:Y:S06]  /*19c30*/  BRA `(.L_x_7338) ;  /* 0xfffffea400dc7947 */ /* 0x000fec000383ffff */
.L_x_7067:
[----:B-1----:R1:W2:Y:S02]  /*19c40*/  SYNCS.PHASECHK.TRANS64.TRYWAIT P4, [R92+URZ+0x28890], R103 ;  /* 0x028890675c0075a7 */ /* 0x0022a4000808017f */
[----:B--2---:R-:W-:Y:S05]  /*19c50*/  @!P4 NANOSLEEP.SYNCS 0x989680 ;  /* 0x009896800000c95d */ /* 0x004fea0003900000 */
[----:B------:R-:W2:Y:S02]  /*19c60*/  @!P4 SYNCS.PHASECHK.TRANS64 P4, [R92+URZ+0x28890], R103 ;  /* 0x028890675c00c5a7 */ /* 0x000ea4000808007f */
[----:B--2---:R-:W-:Y:S05]  /*19c70*/  @!P4 BRA `(.L_x_7067) ;  /* 0xfffffffc00f0c947 */ /* 0x004fea000383ffff */
[----:B------:R-:W-:Y:S05]  /*19c80*/  BRA `(.L_x_7339) ;  /* 0xfffffeb400ac7947 */ /* 0x000fea000383ffff */
.L_x_7068:
        /* <DEDUP_REMOVED lines=8> */
.L_x_7341:
[----:B------:R-:W-:Y:S05]  /*19d10*/  BSYNC B1 ;  /* 0x0000000000017941 */ /* 0x000fea0003800000 */
.L_x_7340:
        /* <DEDUP_REMOVED lines=8> */
.L_x_7342:
[----:B------:R-:W-:Y:S01]  /*19da0*/  MOV R106, R14 ;  /* 0x0000000e006a7202 */ /* 0x000fe20000000f00 */
[----:B------:R-:W-:Y:S06]  /*19db0*/  BRA `(.L_x_7343) ;  /* 0xfffffeb400787947 */ /* 0x000fec000383ffff */
.L_x_7073:
        /* <DEDUP_REMOVED lines=8> */
.L_x_7345:
[----:B------:R-:W-:Y:S05]  /*19e40*/  BSYNC B1 ;  /* 0x0000000000017941 */ /* 0x000fea0003800000 */
.L_x_7344:
        /* <DEDUP_REMOVED lines=8> */
.L_x_7346:
[----:B------:R-:W-:Y:S01]  /*19ed0*/  IMAD.MOV.U32 R50, RZ, RZ, R14 ;  /* 0x000000ffff327224 */ /* 0x000fe200078e000e */
[----:B------:R-:W-:Y:S06]  /*19ee0*/  BRA `(.L_x_7347) ;  /* 0xfffffebc00147947 */ /* 0x000fec000383ffff */
.L_x_7078:
        /* <DEDUP_REMOVED lines=8> */
.L_x_7349:
[----:B------:R-:W-:Y:S05]  /*19f70*/  BSYNC B1 ;  /* 0x0000000000017941 */ /* 0x000fea0003800000 */
.L_x_7348:
        /* <DEDUP_REMOVED lines=8> */
.L_x_7350:
[----:B------:R-:W-:Y:S01]  /*1a000*/  IMAD.MOV.U32 R50, RZ, RZ, R14 ;  /* 0x000000ffff327224 */ /* 0x000fe200078e000e */
[----:B------:R-:W-:Y:S06]  /*1a010*/  BRA `(.L_x_7351) ;  /* 0xfffffec000b07947 */ /* 0x000fec000383ffff */
.L_x_7083:
        /* <DEDUP_REMOVED lines=8> */
.L_x_7353:
[----:B------:R-:W-:Y:S05]  /*1a0a0*/  BSYNC B1 ;  /* 0x0000000000017941 */ /* 0x000fea0003800000 */
.L_x_7352:
        /* <DEDUP_REMOVED lines=8> */
.L_x_7354:
[----:B------:R-:W-:Y:S01]  /*1a130*/  MOV R50, R14 ;  /* 0x0000000e00327202 */ /* 0x000fe20000000f00 */
[----:B------:R-:W-:Y:S06]  /*1a140*/  BRA `(.L_x_7355) ;  /* 0xfffffec8004c7947 */ /* 0x000fec000383ffff */
.L_x_7088:
[----:B0-----:R0:W1:Y:S02]  /*1a150*/  SYNCS.PHASECHK.TRANS64.TRYWAIT P3, [R92+URZ+0x28890], R103 ;  /* 0x028890675c0075a7 */ /* 0x001064000806017f */
[----:B-1----:R-:W-:Y:S05]  /*1a160*/  @!P3 NANOSLEEP.SYNCS 0x989680 ;  /* 0x009896800000b95d */ /* 0x002fea0003900000 */
[----:B------:R-:W1:Y:S02]  /*1a170*/  @!P3 SYNCS.PHASECHK.TRANS64 P3, [R92+URZ+0x28890], R103 ;  /* 0x028890675c00b5a7 */ /* 0x000e64000806007f */
[----:B-1----:R-:W-:Y:S05]  /*1a180*/  @!P3 BRA `(.L_x_7088) ;  /* 0xfffffffc00f0b947 */ /* 0x002fea000383ffff */
[----:B------:R-:W-:Y:S05]  /*1a190*/  BRA `(.L_x_7356) ;  /* 0xfffffed000347947 */ /* 0x000fea000383ffff */
.L_x_7089:
        /* <DEDUP_REMOVED lines=8> */
.L_x_7358:
[----:B------:R-:W-:Y:S05]  /*1a220*/  BSYNC B1 ;  /* 0x0000000000017941 */ /* 0x000fea0003800000 */
.L_x_7357:
        /* <DEDUP_REMOVED lines=8> */
.L_x_7359:
[----:B------:R-:W-:Y:S05]  /*1a2b0*/  BRA `(.L_x_7360) ;  /* 0xfffffed0005c7947 */ /* 0x000fea000383ffff */
.L_x_7092:
[----:B------:R-:W-:Y:S01]  /*1a2c0*/  BSSY B1, `(.L_x_7361) ;  /* 0x0000008000017945 */ /* 0x000fe20003800000 */
[----:B----4-:R-:W-:Y:S01]  /*1a2d0*/  IMAD.MOV.U32 R13, RZ, RZ, R46 ;  /* 0x000000ffff0d7224 */ /* 0x010fe200078e002e */
[----:B------:R-:W-:Y:S01]  /*1a2e0*/  MOV R11, 0x181f ;  /* 0x0000181f000b7802 */ /* 0x000fe20000000f00 */
[----:B------:R-:W-:Y:S02]  /*1a2f0*/  IMAD.MOV.U32 R12, RZ, RZ, 0x1 ;  /* 0x00000001ff0c7424 */ /* 0x000fe400078e00ff */
[----:B------:R-:W-:-:S07]  /*1a300*/  IMAD.MOV.U32 R15, RZ, RZ, -0x1 ;  /* 0xffffffffff0f7424 */ /* 0x000fce00078e00ff */
[----:B0123--:R-:W-:Y:S05]  /*1a310*/  WARPSYNC.COLLECTIVE R15, `(.L_x_7362) ;  /* 0x000000000f087348 */ /* 0x00ffea0003c00000 */
[----:B---3--:R3:W4:Y:S02]  /*1a320*/  SHFL.IDX P6, R14, R13, R12, R11 ;  /* 0x0000000c0d0e7389 */ /* 0x00872400000c000b */
[----:B01234-:R-:W-:Y:S01]  /*1a330*/  ENDCOLLECTIVE ;  /* 0x000000000000791b */ /* 0x01ffe20003800000 */
.L_x_7362:
[----:B------:R-:W-:Y:S05]  /*1a340*/  BSYNC B1 ;  /* 0x0000000000017941 */ /* 0x000fea0003800000 */
.L_x_7361:
        /* <DEDUP_REMOVED lines=8> */
.L_x_7363:
[----:B------:R-:W-:Y:S05]  /*1a3d0*/  BRA `(.L_x_7364) ;  /* 0xfffffed0005c7947 */ /* 0x000fea000383ffff */
.L_x_7095:
        /* <DEDUP_REMOVED lines=8> */
.L_x_7366:
[----:B------:R-:W-:Y:S05]  /*1a460*/  BSYNC B1 ;  /* 0x0000000000017941 */ /* 0x000fea0003800000 */
.L_x_7365:
        /* <DEDUP_REMOVED lines=8> */
.L_x_7367:
[----:B------:R-:W-:Y:S05]  /*1a4f0*/  BRA `(.L_x_7368) ;  /* 0xfffffed000607947 */ /* 0x000fea000383ffff */
.L_x_7098:
[----:B------:R-:W-:Y:S01]  /*1a500*/  BSSY B1, `(.L_x_7369) ;  /* 0x0000008000017945 */ /* 0x000fe20003800000 */
[----:B0-----:R-:W-:Y:S01]  /*1a510*/  IMAD.MOV.U32 R13, RZ, RZ, R46 ;  /* 0x000000ffff0d7224 */ /* 0x001fe200078e002e */
[----:B------:R-:W-:Y:S01]  /*1a520*/  MOV R11, 0x181f ;  /* 0x0000181f000b7802 */ /* 0x000fe20000000f00 */
[----:B------:R-:W-:Y:S02]  /*1a530*/  IMAD.MOV.U32 R12, RZ, RZ, 0x3 ;  /* 0x00000003ff0c7424 */ /* 0x000fe400078e00ff */
[----:B------:R-:W-:-:S07]  /*1a540*/  IMAD.MOV.U32 R15, RZ, RZ, -0x1 ;  /* 0xffffffffff0f7424 */ /* 0x000fce00078e00ff */
[----:B-1234-:R-:W-:Y:S05]  /*1a550*/  WARPSYNC.COLLECTIVE R15, `(.L_x_7370) ;  /* 0x000000000f087348 */ /* 0x01efea0003c00000 */
[----:B----4-:R0:W4:Y:S02]  /*1a560*/  SHFL.IDX P6, R14, R13, R12, R11 ;  /* 0x0000000c0d0e7389 */ /* 0x01012400000c000b */
[----:B01234-:R-:W-:Y:S01]  /*1a570*/  ENDCOLLECTIVE ;  /* 0x000000000000791b */ /* 0x01ffe20003800000 */
.L_x_7370:
[----:B------:R-:W-:Y:S05]  /*1a580*/  BSYNC B1 ;  /* 0x0000000000017941 */ /* 0x000fea0003800000 */
.L_x_7369:
        /* <DEDUP_REMOVED lines=8> */
.L_x_7371:
[----:B------:R-:W-:Y:S05]  /*1a610*/  BRA `(.L_x_7372) ;  /* 0xfffffed000647947 */ /* 0x000fea000383ffff */
.L_x_7102:
[----:B------:R0:W0:Y:S02]  /*1a620*/  SYNCS.PHASECHK.TRANS64.TRYWAIT P4, [R92+URZ+0x288b0], R103 ;  /* 0x0288b0675c0075a7 */ /* 0x000024000808017f */
[----:B0-----:R-:W-:Y:S05]  /*1a630*/  @!P4 NANOSLEEP.SYNCS 0x989680 ;  /* 0x009896800000c95d */ /* 0x001fea0003900000 */
[----:B------:R-:W0:Y:S02]  /*1a640*/  @!P4 SYNCS.PHASECHK.TRANS64 P4, [R92+URZ+0x288b0], R103 ;  /* 0x0288b0675c00c5a7 */ /* 0x000e24000808007f */
[----:B0-----:R-:W-:Y:S05]  /*1a650*/  @!P4 BRA `(.L_x_7102) ;  /* 0xfffffffc00f0c947 */ /* 0x001fea000383ffff */
[----:B------:R-:W-:Y:S05]  /*1a660*/  BRA `(.L_x_7373) ;  /* 0xfffffed000e07947 */ /* 0x000fea000383ffff */
.L_x_7114:
[----:B------:R-:W-:Y:S01]  /*1a670*/  BSSY B0, `(.L_x_7374) ;  /* 0x0000008000007945 */ /* 0x000fe20003800000 */
[----:B---3--:R-:W-:Y:S01]  /*1a680*/  IMAD.MOV.U32 R13, RZ, RZ, R221 ;  /* 0x000000ffff0d7224 */ /* 0x008fe200078e00dd */
[----:B------:R-:W-:Y:S01]  /*1a690*/  MOV R11, 0x1f ;  /* 0x0000001f000b7802 */ /* 0x000fe20000000f00 */
[----:B------:R-:W-:Y:S02]  /*1a6a0*/  IMAD.MOV.U32 R12, RZ, RZ, RZ ;  /* 0x000000ffff0c7224 */ /* 0x000fe400078e00ff */
[----:B------:R-:W-:-:S07]  /*1a6b0*/  IMAD.MOV.U32 R15, RZ, RZ, -0x1 ;  /* 0xffffffffff0f7424 */ /* 0x000fce00078e00ff */
[----:B-----5:R-:W-:Y:S05]  /*1a6c0*/  WARPSYNC.COLLECTIVE R15, `(.L_x_7375) ;  /* 0x000000000f087348 */ /* 0x020fea0003c00000 */
[----:B------:R0:W1:Y:S02]  /*1a6d0*/  SHFL.IDX P6, R14, R13, R12, R11 ;  /* 0x0000000c0d0e7389 */ /* 0x00006400000c000b */
[----:B01---5:R-:W-:Y:S01]  /*1a6e0*/  ENDCOLLECTIVE ;  /* 0x000000000000791b */ /* 0x023fe20003800000 */
.L_x_7375:
[----:B------:R-:W-:Y:S05]  /*1a6f0*/  BSYNC B0 ;  /* 0x0000000000007941 */ /* 0x000fea0003800000 */
.L_x_7374:
[----:B------:R-:W-:Y:S01]  /*1a700*/  IMAD.MOV.U32 R194, RZ, RZ, R14 ;  /* 0x000000ffffc27224 */ /* 0x000fe200078e000e */
[----:B------:R-:W-:Y:S06]  /*1a710*/  BRA `(.L_x_7376) ;  /* 0xfffffedc00107947 */ /* 0x000fec000383ffff */
.L_x_7124:
[----:B------:R-:W-:Y:S01]  /*1a720*/  BSSY B1, `(.L_x_7377) ;  /* 0x0000008000017945 */ /* 0x000fe20003800000 */
[----:B---3--:R-:W-:Y:S01]  /*1a730*/  MOV R13, R25 ;  /* 0x00000019000d7202 */ /* 0x008fe20000000f00 */
[----:B------:R-:W-:Y:S01]  /*1a740*/  IMAD.MOV.U32 R12, RZ, RZ, RZ ;  /* 0x000000ffff0c7224 */ /* 0x000fe200078e00ff */
[----:B------:R-:W-:Y:S01]  /*1a750*/  MOV R15, 0xffffffff ;  /* 0xffffffff000f7802 */ /* 0x000fe20000000f00 */
[----:B------:R-:W-:-:S07]  /*1a760*/  IMAD.MOV.U32 R11, RZ, RZ, 0x181f ;  /* 0x0000181fff0b7424 */ /* 0x000fce00078e00ff */
[----:B0-----:R-:W-:Y:S05]  /*1a770*/  WARPSYNC.COLLECTIVE R15, `(.L_x_7378) ;  /* 0x000000000f087348 */ /* 0x001fea0003c00000 */
[----:B------:R1:W2:Y:S02]  /*1a780*/  SHFL.IDX P6, R14, R13, R12, R11 ;  /* 0x0000000c0d0e7389 */ /* 0x0002a400000c000b */
[----:B012---:R-:W-:Y:S01]  /*1a790*/  ENDCOLLECTIVE ;  /* 0x000000000000791b */ /* 0x007fe20003800000 */
.L_x_7378:
[----:B------:R-:W-:Y:S05]  /*1a7a0*/  BSYNC B1 ;  /* 0x0000000000017941 */ /* 0x000fea0003800000 */
.L_x_7377:
        /* <DEDUP_REMOVED lines=8> */
.L_x_7379:
[----:B------:R-:W-:Y:S01]  /*1a830*/  IMAD.MOV.U32 R13, RZ, RZ, R28 ;  /* 0x000000ffff0d7224 */ /* 0x000fe200078e001c */
[----:B------:R-:W-:-:S07]  /*1a840*/  MOV R3, R14 ;  /* 0x0000000e00037202 */ /* 0x000fce0000000f00 */
[----:B------:R-:W-:Y:S05]  /*1a850*/  WARPSYNC.COLLECTIVE R15, `(.L_x_7380) ;  /* 0x000000000f087348 */ /* 0x000fea0003c00000 */
[----:B------:R0:W1:Y:S02]  /*1a860*/  SHFL.IDX P6, R14, R13, R12, R11 ;  /* 0x0000000c0d0e7389 */ /* 0x00006400000c000b */
[----:B01----:R-:W-:Y:S01]  /*1a870*/  ENDCOLLECTIVE ;  /* 0x000000000000791b */ /* 0x003fe20003800000 */
.L_x_7380:
[----:B------:R-:W-:Y:S01]  /*1a880*/  MOV R13, R27 ;  /* 0x0000001b000d7202 */ /* 0x000fe20000000f00 */
[----:B------:R-:W-:-:S07]  /*1a890*/  IMAD.MOV.U32 R4, RZ, RZ, R14 ;  /* 0x000000ffff047224 */ /* 0x000fce00078e000e */
[----:B------:R-:W-:Y:S05]  /*1a8a0*/  WARPSYNC.COLLECTIVE R15, `(.L_x_7381) ;  /* 0x000000000f087348 */ /* 0x000fea0003c00000 */
[----:B------:R0:W1:Y:S02]  /*1a8b0*/  SHFL.IDX P6, R14, R13, R12, R11 ;  /* 0x0000000c0d0e7389 */ /* 0x00006400000c000b */
[----:B01----:R-:W-:Y:S01]  /*1a8c0*/  ENDCOLLECTIVE ;  /* 0x000000000000791b */ /* 0x003fe20003800000 */
.L_x_7381:
[----:B------:R-:W-:Y:S05]  /*1a8d0*/  BRA `(.L_x_7382) ;  /* 0xfffffee000047947 */ /* 0x000fea000383ffff */
.L_x_7128:
[----:B0-----:R0:W1:Y:S02]  /*1a8e0*/  SYNCS.PHASECHK.TRANS64.TRYWAIT P0, [R156+URZ+0x28800], R5 ;  /* 0x028800059c0075a7 */ /* 0x001064000800017f */
[----:B-1----:R-:W-:Y:S05]  /*1a8f0*/  @!P0 NANOSLEEP.SYNCS 0x989680 ;  /* 0x009896800000895d */ /* 0x002fea0003900000 */
[----:B------:R-:W1:Y:S02]  /*1a900*/  @!P0 SYNCS.PHASECHK.TRANS64 P0, [R156+URZ+0x28800], R5 ;  /* 0x028800059c0085a7 */ /* 0x000e64000800007f */
[----:B-1----:R-:W-:Y:S05]  /*1a910*/  @!P0 BRA `(.L_x_7128) ;  /* 0xfffffffc00f08947 */ /* 0x002fea000383ffff */
[----:B------:R-:W-:Y:S05]  /*1a920*/  BRA `(.L_x_7383) ;  /* 0xfffffee000f07947 */ /* 0x000fea000383ffff */
.L_x_7144:
[----:B------:R-:W-:Y:S01]  /*1a930*/  BSSY B1, `(.L_x_7384) ;  /* 0x0000008000017945 */ /* 0x000fe20003800000 */
[----:B---3--:R-:W-:Y:S01]  /*1a940*/  IMAD.MOV.U32 R13, RZ, RZ, R25 ;  /* 0x000000ffff0d7224 */ /* 0x008fe200078e0019 */
[----:B------:R-:W-:Y:S01]  /*1a950*/  MOV R11, 0x181f ;  /* 0x0000181f000b7802 */ /* 0x000fe20000000f00 */
[----:B------:R-:W-:Y:S02]  /*1a960*/  IMAD.MOV.U32 R12, RZ, RZ, RZ ;  /* 0x000000ffff0c7224 */ /* 0x000fe400078e00ff */
[----:B------:R-:W-:-:S07]  /*1a970*/  IMAD.MOV.U32 R15, RZ, RZ, -0x1 ;  /* 0xffffffffff0f7424 */ /* 0x000fce00078e00ff */
[----:B0-----:R-:W-:Y:S05]  /*1a980*/  WARPSYNC.COLLECTIVE R15, `(.L_x_7385) ;  /* 0x000000000f087348 */ /* 0x001fea0003c00000 */
[----:B------:R1:W2:Y:S02]  /*1a990*/  SHFL.IDX P6, R14, R13, R12, R11 ;  /* 0x0000000c0d0e7389 */ /* 0x0002a400000c000b */
[----:B012---:R-:W-:Y:S01]  /*1a9a0*/  ENDCOLLECTIVE ;  /* 0x000000000000791b */ /* 0x007fe20003800000 */
.L_x_7385:
[----:B------:R-:W-:Y:S05]  /*1a9b0*/  BSYNC B1 ;  /* 0x0000000000017941 */ /* 0x000fea0003800000 */
.L_x_7384:
        /* <DEDUP_REMOVED lines=8> */
.L_x_7386:
[----:B------:R-:W-:Y:S02]  /*1aa40*/  IMAD.MOV.U32 R13, RZ, RZ, R28 ;  /* 0x000000ffff0d7224 */ /* 0x000fe400078e001c */
[----:B------:R-:W-:-:S07]  /*1aa50*/  IMAD.MOV.U32 R3, RZ, RZ, R14 ;  /* 0x000000ffff037224 */ /* 0x000fce00078e000e */
[----:B------:R-:W-:Y:S05]  /*1aa60*/  WARPSYNC.COLLECTIVE R15, `(.L_x_7387) ;  /* 0x000000000f087348 */ /* 0x000fea0003c00000 */
[----:B------:R0:W1:Y:S02]  /*1aa70*/  SHFL.IDX P6, R14, R13, R12, R11 ;  /* 0x0000000c0d0e7389 */ /* 0x00006400000c000b */
[----:B01----:R-:W-:Y:S01]  /*1aa80*/  ENDCOLLECTIVE ;  /* 0x000000000000791b */ /* 0x003fe20003800000 */
.L_x_7387:
[----:B------:R-:W-:Y:S01]  /*1aa90*/  IMAD.MOV.U32 R13, RZ, RZ, R27 ;  /* 0x000000ffff0d7224 */ /* 0x000fe200078e001b */
[----:B------:R-:W-:-:S07]  /*1aaa0*/  MOV R20, R14 ;  /* 0x0000000e00147202 */ /* 0x000fce0000000f00 */
[----:B------:R-:W-:Y:S05]  /*1aab0*/  WARPSYNC.COLLECTIVE R15, `(.L_x_7388) ;  /* 0x000000000f087348 */ /* 0x000fea0003c00000 */
[----:B------:R0:W1:Y:S02]  /*1aac0*/  SHFL.IDX P6, R14, R13, R12, R11 ;  /* 0x0000000c0d0e7389 */ /* 0x00006400000c000b */
[----:B01----:R-:W-:Y:S01]  /*1aad0*/  ENDCOLLECTIVE ;  /* 0x000000000000791b */ /* 0x003fe20003800000 */
.L_x_7388:
[----:B------:R-:W-:Y:S05]  /*1aae0*/  BRA `(.L_x_7389) ;  /* 0xfffffef800087947 */ /* 0x000fea000383ffff */
.L_x_7148:
[----:B0-----:R0:W1:Y:S02]  /*1aaf0*/  SYNCS.PHASECHK.TRANS64.TRYWAIT P4, [R156+URZ+0x28800], R25 ;  /* 0x028800199c0075a7 */ /* 0x001064000808017f */
[----:B-1----:R-:W-:Y:S05]  /*1ab00*/  @!P4 NANOSLEEP.SYNCS 0x989680 ;  /* 0x009896800000c95d */ /* 0x002fea0003900000 */
[----:B------:R-:W1:Y:S02]  /*1ab10*/  @!P4 SYNCS.PHASECHK.TRANS64 P4, [R156+URZ+0x28800], R25 ;  /* 0x028800199c00c5a7 */ /* 0x000e64000808007f */
[----:B-1----:R-:W-:Y:S05]  /*1ab20*/  @!P4 BRA `(.L_x_7148) ;  /* 0xfffffffc00f0c947 */ /* 0x002fea000383ffff */
[----:B------:R-:W-:Y:S05]  /*1ab30*/  BRA `(.L_x_7390) ;  /* 0xfffffef800e87947 */ /* 0x000fea000383ffff */
.L_x_7158:
[----:B--2---:R2:W4:Y:S02]  /*1ab40*/  SYNCS.PHASECHK.TRANS64.TRYWAIT P1, [R3+URZ+0x28830], R0 ;  /* 0x02883000030075a7 */ /* 0x004524000802017f */
[----:B----4-:R-:W-:Y:S05]  /*1ab50*/  @!P1 NANOSLEEP.SYNCS 0x989680 ;  /* 0x009896800000995d */ /* 0x010fea0003900000 */
[----:B------:R-:W4:Y:S02]  /*1ab60*/  @!P1 SYNCS.PHASECHK.TRANS64 P1, [R3+URZ+0x28830], R0 ;  /* 0x02883000030095a7 */ /* 0x000f24000802007f */
[----:B----4-:R-:W-:Y:S05]  /*1ab70*/  @!P1 BRA `(.L_x_7158) ;  /* 0xfffffffc00f09947 */ /* 0x010fea000383ffff */
[----:B------:R-:W-:Y:S05]  /*1ab80*/  BRA `(.L_x_7157) ;  /* 0xffffff1000c07947 */ /* 0x000fea000383ffff */
.L_x_7165:
[----:B-1----:R1:W2:Y:S02]  /*1ab90*/  SYNCS.PHASECHK.TRANS64.TRYWAIT P2, [R5+URZ+0x28830], R4 ;  /* 0x02883004050075a7 */ /* 0x0022a4000804017f */
[----:B--2---:R-:W-:Y:S05]  /*1aba0*/  @!P2 NANOSLEEP.SYNCS 0x989680 ;  /* 0x009896800000a95d */ /* 0x004fea0003900000 */
[----:B------:R-:W2:Y:S02]  /*1abb0*/  @!P2 SYNCS.PHASECHK.TRANS64 P2, [R5+URZ+0x28830], R4 ;  /* 0x028830040500a5a7 */ /* 0x000ea4000804007f */
[----:B--2---:R-:W-:Y:S05]  /*1abc0*/  @!P2 BRA `(.L_x_7165) ;  /* 0xfffffffc00f0a947 */ /* 0x004fea000383ffff */
[----:B------:R-:W-:Y:S05]  /*1abd0*/  BRA `(.L_x_7164) ;  /* 0xffffff3800407947 */ /* 0x000fea000383ffff */
.L_x_7169:
[----:B-1----:R1:W2:Y:S02]  /*1abe0*/  SYNCS.PHASECHK.TRANS64.TRYWAIT P1, [R5+URZ+0x28850], R4 ;  /* 0x02885004050075a7 */ /* 0x0022a4000802017f */
[----:B--2---:R-:W-:Y:S05]  /*1abf0*/  @!P1 NANOSLEEP.SYNCS 0x989680 ;  /* 0x009896800000995d */ /* 0x004fea0003900000 */
[----:B------:R-:W2:Y:S02]  /*1ac00*/  @!P1 SYNCS.PHASECHK.TRANS64 P1, [R5+URZ+0x28850], R4 ;  /* 0x02885004050095a7 */ /* 0x000ea4000802007f */
[----:B--2---:R-:W-:Y:S05]  /*1ac10*/  @!P1 BRA `(.L_x_7169) ;  /* 0xfffffffc00f09947 */ /* 0x004fea000383ffff */
[----:B------:R-:W-:Y:S05]  /*1ac20*/  BRA `(.L_x_7166) ;  /* 0xffffff3c004c7947 */ /* 0x000fea000383ffff */
.L_x_7176:
[----:B-1----:R1:W2:Y:S02]  /*1ac30*/  SYNCS.PHASECHK.TRANS64.TRYWAIT P1, [R13+URZ+0x28850], R0 ;  /* 0x028850000d0075a7 */ /* 0x0022a4000802017f */
[----:B--2---:R-:W-:Y:S05]  /*1ac40*/  @!P1 NANOSLEEP.SYNCS 0x989680 ;  /* 0x009896800000995d */ /* 0x004fea0003900000 */
[----:B------:R-:W2:Y:S02]  /*1ac50*/  @!P1 SYNCS.PHASECHK.TRANS64 P1, [R13+URZ+0x28850], R0 ;  /* 0x028850000d0095a7 */ /* 0x000ea4000802007f */
[----:B--2---:R-:W-:Y:S05]  /*1ac60*/  @!P1 BRA `(.L_x_7176) ;  /* 0xfffffffc00f09947 */ /* 0x004fea000383ffff */
[----:B------:R-:W-:Y:S05]  /*1ac70*/  BRA `(.L_x_7175) ;  /* 0xffffff58008c7947 */ /* 0x000fea000383ffff */
.L_x_7191:
[----:B------:R-:W-:Y:S01]  /*1ac80*/  IMAD.MOV.U32 R13, RZ, RZ, R4 ;  /* 0x000000ffff0d7224 */ /* 0x000fe200078e0004 */
[----:B------:R-:W-:Y:S01]  /*1ac90*/  MOV R12, RZ ;  /* 0x000000ff000c7202 */ /* 0x000fe20000000f00 */
[----:B------:R-:W-:Y:S02]  /*1aca0*/  IMAD.MOV.U32 R11, RZ, RZ, 0x181f ;  /* 0x0000181fff0b7424 */ /* 0x000fe400078e00ff */
[----:B------:R-:W-:-:S07]  /*1acb0*/  IMAD.MOV.U32 R15, RZ, RZ, -0x1 ;  /* 0xffffffffff0f7424 */ /* 0x000fce00078e00ff */
[----:B-1----:R-:W-:Y:S05]  /*1acc0*/  WARPSYNC.COLLECTIVE R15, `(.L_x_7391) ;  /* 0x000000000f087348 */ /* 0x002fea0003c00000 */
[----:B------:R0:W2:Y:S02]  /*1acd0*/  SHFL.IDX P6, R14, R13, R12, R11 ;  /* 0x0000000c0d0e7389 */ /* 0x0000a400000c000b */
[----:B012---:R-:W-:Y:S01]  /*1ace0*/  ENDCOLLECTIVE ;  /* 0x000000000000791b */ /* 0x007fe20003800000 */
.L_x_7391:
[----:B------:R-:W-:Y:S01]  /*1acf0*/  IMAD.MOV.U32 R13, RZ, RZ, R0 ;  /* 0x000000ffff0d7224 */ /* 0x000fe200078e0000 */
[----:B------:R-:W-:-:S07]  /*1ad00*/  MOV R3, R14 ;  /* 0x0000000e00037202 */ /* 0x000fce0000000f00 */
[----:B------:R-:W-:Y:S05]  /*1ad10*/  WARPSYNC.COLLECTIVE R15, `(.L_x_7392) ;  /* 0x000000000f087348 */ /* 0x000fea0003c00000 */
[----:B------:R0:W1:Y:S02]  /*1ad20*/  SHFL.IDX P6, R14, R13, R12, R11 ;  /* 0x0000000c0d0e7389 */ /* 0x00006400000c000b */
[----:B01----:R-:W-:Y:S01]  /*1ad30*/  ENDCOLLECTIVE ;  /* 0x000000000000791b */ /* 0x003fe20003800000 */
.L_x_7392:
[----:B------:R-:W-:Y:S05]  /*1ad40*/  BRA `(.L_x_7393) ;  /* 0xffffff7c00c07947 */ /* 0x000fea000383ffff */
.L_x_7194:
[----:B------:R-:W-:Y:S01]  /*1ad50*/  BSSY B1, `(.L_x_7394) ;  /* 0x0000008000017945 */ /* 0x000fe20003800000 */
[----:B------:R-:W-:Y:S01]  /*1ad60*/  IMAD.MOV.U32 R13, RZ, RZ, R4 ;  /* 0x000000ffff0d7224 */ /* 0x000fe200078e0004 */
[----:B------:R-:W-:Y:S01]  /*1ad70*/  MOV R12, 0x1 ;  /* 0x00000001000c7802 */ /* 0x000fe20000000f00 */
[----:B----4-:R-:W-:Y:S02]  /*1ad80*/  IMAD.MOV.U32 R11, RZ, RZ, 0x181f ;  /* 0x0000181fff0b7424 */ /* 0x010fe400078e00ff */
[----:B------:R-:W-:-:S07]  /*1ad90*/  IMAD.MOV.U32 R15, RZ, RZ, -0x1 ;  /* 0xffffffffff0f7424 */ /* 0x000fce00078e00ff */
[----:B0123--:R-:W-:Y:S05]  /*1ada0*/  WARPSYNC.COLLECTIVE R15, `(.L_x_7395) ;  /* 0x000000000f087348 */ /* 0x00ffea0003c00000 */
[----:B---3--:R3:W4:Y:S02]  /*1adb0*/  SHFL.IDX P6, R14, R13, R12, R11 ;  /* 0x0000000c0d0e7389 */ /* 0x00872400000c000b */
[----:B01234-:R-:W-:Y:S01]  /*1adc0*/  ENDCOLLECTIVE ;  /* 0x000000000000791b */ /* 0x01ffe20003800000 */
.L_x_7395:
[----:B------:R-:W-:Y:S05]  /*1add0*/  BSYNC B1 ;  /* 0x0000000000017941 */ /* 0x000fea0003800000 */
.L_x_7394:
        /* <DEDUP_REMOVED lines=8> */
.L_x_7396:
[----:B------:R-:W-:Y:S05]  /*1ae60*/  BRA `(.L_x_7397) ;  /* 0xffffff7c00c07947 */ /* 0x000fea000383ffff */
.L_x_7197:
        /* <DEDUP_REMOVED lines=8> */
.L_x_7399:
[----:B------:R-:W-:Y:S05]  /*1aef0*/  BSYNC B1 ;  /* 0x0000000000017941 */ /* 0x000fea0003800000 */
.L_x_7398:
        /* <DEDUP_REMOVED lines=8> */
.L_x_7400:
[----:B------:R-:W-:Y:S05]  /*1af80*/  BRA `(.L_x_7401) ;  /* 0xffffff7c00c07947 */ /* 0x000fea000383ffff */
.L_x_7200:
[----:B------:R-:W-:Y:S01]  /*1af90*/  BSSY B1, `(.L_x_7402) ;  /* 0x0000008000017945 */ /* 0x000fe20003800000 */
[----:B------:R-:W-:Y:S01]  /*1afa0*/  IMAD.MOV.U32 R13, RZ, RZ, R4 ;  /* 0x000000ffff0d7224 */ /* 0x000fe200078e0004 */
[----:B------:R-:W-:Y:S01]  /*1afb0*/  MOV R12, 0x3 ;  /* 0x00000003000c7802 */ /* 0x000fe20000000f00 */
[----:B0-----:R-:W-:Y:S02]  /*1afc0*/  IMAD.MOV.U32 R11, RZ, RZ, 0x181f ;  /* 0x0000181fff0b7424 */ /* 0x001fe400078e00ff */
[----:B------:R-:W-:-:S07]  /*1afd0*/  IMAD.MOV.U32 R15, RZ, RZ, -0x1 ;  /* 0xffffffffff0f7424 */ /* 0x000fce00078e00ff */
[----:B-1234-:R-:W-:Y:S05]  /*1afe0*/  WARPSYNC.COLLECTIVE R15, `(.L_x_7403) ;  /* 0x000000000f087348 */ /* 0x01efea0003c00000 */
[----:B----4-:R0:W4:Y:S02]  /*1aff0*/  SHFL.IDX P6, R14, R13, R12, R11 ;  /* 0x0000000c0d0e7389 */ /* 0x01012400000c000b */
[----:B01234-:R-:W-:Y:S01]  /*1b000*/  ENDCOLLECTIVE ;  /* 0x000000000000791b */ /* 0x01ffe20003800000 */
.L_x_7403:
[----:B------:R-:W-:Y:S05]  /*1b010*/  BSYNC B1 ;  /* 0x0000000000017941 */ /* 0x000fea0003800000 */
.L_x_7402:
        /* <DEDUP_REMOVED lines=8> */
.L_x_7404:
[----:B------:R-:W-:Y:S05]  /*1b0a0*/  BRA `(.L_x_7405) ;  /* 0xffffff7c00c07947 */ /* 0x000fea000383ffff */
.L_x_7217:
        /* <DEDUP_REMOVED lines=8> */
[----:B------:R-:W-:Y:S05]  /*1b130*/  WARPSYNC.COLLECTIVE R15, `(.L_x_7407) ;  /* 0x000000000f087348 */ /* 0x000fea0003c00000 */
[----:B------:R0:W1:Y:S02]  /*1b140*/  SHFL.IDX P6, R14, R13, R12, R11 ;  /* 0x0000000c0d0e7389 */ /* 0x00006400000c000b */
[----:B01----:R-:W-:Y:S01]  /*1b150*/  ENDCOLLECTIVE ;  /* 0x000000000000791b */ /* 0x003fe20003800000 */
.L_x_7407:
[----:B------:R-:W-:Y:S05]  /*1b160*/  BSYNC B1 ;  /* 0x0000000000017941 */ /* 0x000fea0003800000 */
.L_x_7406:
[----:B------:R-:W-:Y:S05]  /*1b170*/  BRA `(.L_x_7408) ;  /* 0xffffff90002c7947 */ /* 0x000fea000383ffff */
.L_x_7219:
[----:B------:R-:W-:Y:S01]  /*1b180*/  BSSY B1, `(.L_x_7409) ;  /* 0x0000006000017945 */ /* 0x000fe20003800000 */
[----:B------:R-:W-:-:S07]  /*1b190*/  MOV R15, 0xffffffff ;  /* 0xffffffff000f7802 */ /* 0x000fce0000000f00 */
[----:B0-----:R-:W-:Y:S05]  /*1b1a0*/  WARPSYNC.COLLECTIVE R15, `(.L_x_7410) ;  /* 0x000000000f0c7348 */ /* 0x001fea0003c00000 */
[----:B------:R-:W-:Y:S02]  /*1b1b0*/  ELECT P6, UR62, PT ;  /* 0x00000000003e782f */ /* 0x000fe400038c0000 */
[----:B------:R-:W-:Y:S01]  /*1b1c0*/  MOV R14, UR62 ;  /* 0x0000003e000e7c02 */ /* 0x000fe20008000f00 */
[----:B0-----:R-:W-:Y:S10]  /*1b1d0*/  ENDCOLLECTIVE ;  /* 0x000000000000791b */ /* 0x001ff40003800000 */
.L_x_7410:
[----:B------:R-:W-:Y:S05]  /*1b1e0*/  BSYNC B1 ;  /* 0x0000000000017941 */ /* 0x000fea0003800000 */
.L_x_7409:
[----:B------:R-:W-:Y:S05]  /*1b1f0*/  BRA `(.L_x_7218) ;  /* 0xffffff9000247947 */ /* 0x000fea000383ffff */
.L_x_7221:
[----:B0-----:R0:W1:Y:S02]  /*1b200*/  SYNCS.PHASECHK.TRANS64.TRYWAIT P0, [R22+URZ+0x28820], R5 ;  /* 0x02882005160075a7 */ /* 0x001064000800017f */
[----:B-1----:R-:W-:Y:S05]  /*1b210*/  @!P0 NANOSLEEP.SYNCS 0x989680 ;  /* 0x009896800000895d */ /* 0x002fea0003900000 */
[----:B------:R-:W1:Y:S02]  /*1b220*/  @!P0 SYNCS.PHASECHK.TRANS64 P0, [R22+URZ+0x28820], R5 ;  /* 0x02882005160085a7 */ /* 0x000e64000800007f */
[----:B-1----:R-:W-:Y:S05]  /*1b230*/  @!P0 BRA `(.L_x_7221) ;  /* 0xfffffffc00f08947 */ /* 0x002fea000383ffff */
[----:B------:R-:W-:Y:S05]  /*1b240*/  BRA `(.L_x_7411) ;  /* 0xffffff9000347947 */ /* 0x000fea000383ffff */
.L_x_7225:
[----:B0-----:R0:W1:Y:S02]  /*1b250*/  SYNCS.PHASECHK.TRANS64.TRYWAIT P0, [R5+URZ+0x288a0], R6 ;  /* 0x0288a006050075a7 */ /* 0x001064000800017f */
[----:B-1----:R-:W-:Y:S05]  /*1b260*/  @!P0 NANOSLEEP.SYNCS 0x989680 ;  /* 0x009896800000895d */ /* 0x002fea0003900000 */
[----:B------:R-:W1:Y:S02]  /*1b270*/  @!P0 SYNCS.PHASECHK.TRANS64 P0, [R5+URZ+0x288a0], R6 ;  /* 0x0288a006050085a7 */ /* 0x000e64000800007f */
[----:B-1----:R-:W-:Y:S05]  /*1b280*/  @!P0 BRA `(.L_x_7225) ;  /* 0xfffffffc00f08947 */ /* 0x002fea000383ffff */
[----:B------:R-:W-:Y:S05]  /*1b290*/  BRA `(.L_x_7412) ;  /* 0xffffff90004c7947 */ /* 0x000fea000383ffff */
.L_x_7231:
[----:B-1----:R1:W2:Y:S02]  /*1b2a0*/  SYNCS.PHASECHK.TRANS64.TRYWAIT P0, [R5+URZ+0x288c0], R6 ;  /* 0x0288c006050075a7 */ /* 0x0022a4000800017f */
[----:B--2---:R-:W-:Y:S05]  /*1b2b0*/  @!P0 NANOSLEEP.SYNCS 0x989680 ;  /* 0x009896800000895d */ /* 0x004fea0003900000 */
[----:B------:R-:W2:Y:S02]  /*1b2c0*/  @!P0 SYNCS.PHASECHK.TRANS64 P0, [R5+URZ+0x288c0], R6 ;  /* 0x0288c006050085a7 */ /* 0x000ea4000800007f */
[----:B--2---:R-:W-:Y:S05]  /*1b2d0*/  @!P0 BRA `(.L_x_7231) ;  /* 0xfffffffc00f08947 */ /* 0x004fea000383ffff */
[----:B------:R-:W-:Y:S05]  /*1b2e0*/  BRA `(.L_x_7413) ;  /* 0xffffff94000c7947 */ /* 0x000fea000383ffff */
.L_x_7239:
[----:B-1----:R1:W2:Y:S02]  /*1b2f0*/  SYNCS.PHASECHK.TRANS64.TRYWAIT P1, [R8+URZ+0x288a0], R7 ;  /* 0x0288a007080075a7 */ /* 0x0022a4000802017f */
[----:B--2---:R-:W-:Y:S05]  /*1b300*/  @!P1 NANOSLEEP.SYNCS 0x989680 ;  /* 0x009896800000995d */ /* 0x004fea0003900000 */
[----:B------:R-:W2:Y:S02]  /*1b310*/  @!P1 SYNCS.PHASECHK.TRANS64 P1, [R8+URZ+0x288a0], R7 ;  /* 0x0288a007080095a7 */ /* 0x000ea4000802007f */
[----:B--2---:R-:W-:Y:S05]  /*1b320*/  @!P1 BRA `(.L_x_7239) ;  /* 0xfffffffc00f09947 */ /* 0x004fea000383ffff */
[----:B------:R-:W-:Y:S05]  /*1b330*/  BRA `(.L_x_7414) ;  /* 0xffffff9800087947 */ /* 0x000fea000383ffff */
.L_x_7245:
[----:B0-----:R0:W2:Y:S02]  /*1b340*/  SYNCS.PHASECHK.TRANS64.TRYWAIT P1, [R8+URZ+0x288c0], R7 ;  /* 0x0288c007080075a7 */ /* 0x0010a4000802017f */
[----:B--2---:R-:W-:Y:S05]  /*1b350*/  @!P1 NANOSLEEP.SYNCS 0x989680 ;  /* 0x009896800000995d */ /* 0x004fea0003900000 */
[----:B------:R-:W2:Y:S02]  /*1b360*/  @!P1 SYNCS.PHASECHK.TRANS64 P1, [R8+URZ+0x288c0], R7 ;  /* 0x0288c007080095a7 */ /* 0x000ea4000802007f */
[----:B--2---:R-:W-:Y:S05]  /*1b370*/  @!P1 BRA `(.L_x_7245) ;  /* 0xfffffffc00f09947 */ /* 0x004fea000383ffff */
[----:B------:R-:W-:Y:S05]  /*1b380*/  BRA `(.L_x_7415) ;  /* 0xffffff9800c07947 */ /* 0x000fea000383ffff */
.L_x_7259:
        /* <DEDUP_REMOVED lines=11> */
.L_x_7417:
[----:B------:R-:W-:Y:S05]  /*1b440*/  BSYNC B0 ;  /* 0x0000000000007941 */ /* 0x000fea0003800000 */
.L_x_7416:
[----:B------:R-:W-:Y:S05]  /*1b450*/  BRA `(.L_x_7418) ;  /* 0xffffffa400807947 */ /* 0x000fea000383ffff */
.L_x_7262:
[----:B0-----:R0:W1:Y:S02]  /*1b460*/  SYNCS.PHASECHK.TRANS64.TRYWAIT P0, [R7+URZ+0x28840], R2 ;  /* 0x02884002070075a7 */ /* 0x001064000800017f */
[----:B-1----:R-:W-:Y:S05]  /*1b470*/  @!P0 NANOSLEEP.SYNCS 0x989680 ;  /* 0x009896800000895d */ /* 0x002fea0003900000 */
[----:B------:R-:W1:Y:S02]  /*1b480*/  @!P0 SYNCS.PHASECHK.TRANS64 P0, [R7+URZ+0x28840], R2 ;  /* 0x02884002070085a7 */ /* 0x000e64000800007f */
[----:B-1----:R-:W-:Y:S05]  /*1b490*/  @!P0 BRA `(.L_x_7262) ;  /* 0xfffffffc00f08947 */ /* 0x002fea000383ffff */
[----:B------:R-:W-:Y:S05]  /*1b4a0*/  BRA `(.L_x_7419) ;  /* 0xffffffa400dc7947 */ /* 0x000fea000383ffff */
.L_x_7263:
        /* <DEDUP_REMOVED lines=8> */
.L_x_7421:
[----:B------:R-:W-:Y:S05]  /*1b530*/  BSYNC B0 ;  /* 0x0000000000007941 */ /* 0x000fea0003800000 */
.L_x_7420:
        /* <DEDUP_REMOVED lines=9> */
.L_x_7422:
[----:B------:R-:W-:Y:S01]  /*1b5d0*/  IMAD.MOV.U32 R13, RZ, RZ, R0 ;  /* 0x000000ffff0d7224 */ /* 0x000fe200078e0000 */
[----:B------:R-:W-:Y:S01]  /*1b5e0*/  MOV R12, 0x1 ;  /* 0x00000001000c7802 */ /* 0x000fe20000000f00 */
[----:B------:R-:W-:-:S07]  /*1b5f0*/  IMAD.MOV.U32 R3, RZ, RZ, R14 ;  /* 0x000000ffff037224 */ /* 0x000fce00078e000e */
[----:B------:R-:W-:Y:S05]  /*1b600*/  WARPSYNC.COLLECTIVE R15, `(.L_x_7423) ;  /* 0x000000000f087348 */ /* 0x000fea0003c00000 */
[----:B------:R0:W1:Y:S02]  /*1b610*/  SHFL.IDX P6, R14, R13, R12, R11 ;  /* 0x0000000c0d0e7389 */ /* 0x00006400000c000b */
[----:B01----:R-:W-:Y:S01]  /*1b620*/  ENDCOLLECTIVE ;  /* 0x000000000000791b */ /* 0x003fe20003800000 */
.L_x_7423:
        /* <DEDUP_REMOVED lines=16> */
.L_x_7424:
[----:B------:R-:W-:Y:S01]  /*1b730*/  @P0 IMAD R8, R5, 0x2, R22 ;  /* 0x0000000205080824 */ /* 0x000fe200078e0216 */
[----:B------:R-:W-:Y:S01]  /*1b740*/  MOV R13, R0 ;  /* 0x00000000000d7202 */ /* 0x000fe20000000f00 */
[----:B------:R-:W-:Y:S01]  /*1b750*/  IMAD.MOV.U32 R12, RZ, RZ, 0x2 ;  /* 0x00000002ff0c7424 */ /* 0x000fe200078e00ff */
[----:B------:R-:W-:-:S07]  /*1b760*/  MOV R3, R14 ;  /* 0x0000000e00037202 */ /* 0x000fce0000000f00 */
[----:B------:R-:W-:Y:S05]  /*1b770*/  WARPSYNC.COLLECTIVE R15, `(.L_x_7425) ;  /* 0x000000000f087348 */ /* 0x000fea0003c00000 */
[----:B------:R0:W1:Y:S02]  /*1b780*/  SHFL.IDX P6, R14, R13, R12, R11 ;  /* 0x0000000c0d0e7389 */ /* 0x00006400000c000b */
[----:B01----:R-:W-:Y:S01]  /*1b790*/  ENDCOLLECTIVE ;  /* 0x000000000000791b */ /* 0x003fe20003800000 */
.L_x_7425:
        /* <DEDUP_REMOVED lines=16> */
.L_x_7426:
[----:B------:R-:W-:Y:S01]  /*1b8a0*/  @P0 LEA R8, R5, R22, 0x1 ;  /* 0x0000001605080211 */ /* 0x000fe200078e08ff */
[----:B------:R-:W-:Y:S02]  /*1b8b0*/  IMAD.MOV.U32 R13, RZ, RZ, R0 ;  /* 0x000000ffff0d7224 */ /* 0x000fe400078e0000 */
[----:B------:R-:W-:Y:S02]  /*1b8c0*/  IMAD.MOV.U32 R12, RZ, RZ, 0x3 ;  /* 0x00000003ff0c7424 */ /* 0x000fe400078e00ff */
[----:B------:R-:W-:-:S07]  /*1b8d0*/  IMAD.MOV.U32 R3, RZ, RZ, R14 ;  /* 0x000000ffff037224 */ /* 0x000fce00078e000e */
[----:B------:R-:W-:Y:S05]  /*1b8e0*/  WARPSYNC.COLLECTIVE R15, `(.L_x_7427) ;  /* 0x000000000f087348 */ /* 0x000fea0003c00000 */
[----:B------:R0:W1:Y:S02]  /*1b8f0*/  SHFL.IDX P6, R14, R13, R12, R11 ;  /* 0x0000000c0d0e7389 */ /* 0x00006400000c000b */
[----:B01----:R-:W-:Y:S01]  /*1b900*/  ENDCOLLECTIVE ;  /* 0x000000000000791b */ /* 0x003fe20003800000 */
.L_x_7427:
        /* <DEDUP_REMOVED lines=11> */
[----:B------:R-:W-:Y:S02]  /*1b9c0*/  ISETP.GE.AND P0, PT, R6, 0x31, PT ;  /* 0x000000310600780c */ /* 0x000fe40003f06270 */
[----:B0-----:R-:W-:-:S11]  /*1b9d0*/  MOV R2, R14 ;  /* 0x0000000e00027202 */ /* 0x001fd60000000f00 */
[----:B------:R-:W-:Y:S05]  /*1b9e0*/  WARPSYNC.COLLECTIVE R15, `(.L_x_7428) ;  /* 0x000000000f087348 */ /* 0x000fea0003c00000 */
[----:B------:R0:W1:Y:S02]  /*1b9f0*/  SHFL.IDX P6, R14, R13, R12, R11 ;  /* 0x0000000c0d0e7389 */ /* 0x00006400000c000b */
[----:B01----:R-:W-:Y:S01]  /*1ba00*/  ENDCOLLECTIVE ;  /* 0x000000000000791b */ /* 0x003fe20003800000 */
.L_x_7428:
[----:B------:R-:W-:Y:S02]  /*1ba10*/  @P0 IMAD R8, R5, 0x2, R22 ;  /* 0x0000000205080824 */ /* 0x000fe400078e0216 */
[----:B------:R-:W-:Y:S01]  /*1ba20*/  IMAD.MOV.U32 R13, RZ, RZ, R0 ;  /* 0x000000ffff0d7224 */ /* 0x000fe200078e0000 */
[----:B------:R-:W-:Y:S01]  /*1ba30*/  MOV R12, 0x4 ;  /* 0x00000004000c7802 */ /* 0x000fe20000000f00 */
[----:B------:R-:W-:-:S07]  /*1ba40*/  IMAD.MOV.U32 R3, RZ, RZ, R14 ;  /* 0x000000ffff037224 */ /* 0x000fce00078e000e */
[----:B------:R-:W-:Y:S05]  /*1ba50*/  WARPSYNC.COLLECTIVE R15, `(.L_x_7429) ;  /* 0x000000000f087348 */ /* 0x000fea0003c00000 */
[----:B------:R0:W1:Y:S02]  /*1ba60*/  SHFL.IDX P6, R14, R13, R12, R11 ;  /* 0x0000000c0d0e7389 */ /* 0x00006400000c000b */
[----:B01----:R-:W-:Y:S01]  /*1ba70*/  ENDCOLLECTIVE ;  /* 0x000000000000791b */ /* 0x003fe20003800000 */
.L_x_7429:
        /* <DEDUP_REMOVED lines=16> */
.L_x_7430:
[----:B------:R-:W-:Y:S01]  /*1bb80*/  @P0 IMAD R8, R5, 0x2, R22 ;  /* 0x0000000205080824 */ /* 0x000fe200078e0216 */
[----:B------:R-:W-:Y:S01]  /*1bb90*/  MOV R13, R0 ;  /* 0x00000000000d7202 */ /* 0x000fe20000000f00 */
[----:B------:R-:W-:Y:S01]  /*1bba0*/  IMAD.MOV.U32 R12, RZ, RZ, 0x5 ;  /* 0x00000005ff0c7424 */ /* 0x000fe200078e00ff */
[----:B------:R-:W-:-:S07]  /*1bbb0*/  MOV R3, R14 ;  /* 0x0000000e00037202 */ /* 0x000fce0000000f00 */
[----:B------:R-:W-:Y:S05]  /*1bbc0*/  WARPSYNC.COLLECTIVE R15, `(.L_x_7431) ;  /* 0x000000000f087348 */ /* 0x000fea0003c00000 */
[----:B------:R0:W1:Y:S02]  /*1bbd0*/  SHFL.IDX P6, R14, R13, R12, R11 ;  /* 0x0000000c0d0e7389 */ /* 0x00006400000c000b */
[----:B01----:R-:W-:Y:S01]  /*1bbe0*/  ENDCOLLECTIVE ;  /* 0x000000000000791b */ /* 0x003fe20003800000 */
.L_x_7431:
        /* <DEDUP_REMOVED lines=16> */
.L_x_7432:
[----:B------:R-:W-:Y:S01]  /*1bcf0*/  @P0 LEA R8, R5, R22, 0x1 ;  /* 0x0000001605080211 */ /* 0x000fe200078e08ff */
[----:B------:R-:W-:Y:S02]  /*1bd00*/  IMAD.MOV.U32 R13, RZ, RZ, R0 ;  /* 0x000000ffff0d7224 */ /* 0x000fe400078e0000 */
[----:B------:R-:W-:Y:S02]  /*1bd10*/  IMAD.MOV.U32 R12, RZ, RZ, 0x6 ;  /* 0x00000006ff0c7424 */ /* 0x000fe400078e00ff */
[----:B------:R-:W-:-:S07]  /*1bd20*/  IMAD.MOV.U32 R3, RZ, RZ, R14 ;  /* 0x000000ffff037224 */ /* 0x000fce00078e000e */
[----:B------:R-:W-:Y:S05]  /*1bd30*/  WARPSYNC.COLLECTIVE R15, `(.L_x_7433) ;  /* 0x000000000f087348 */ /* 0x000fea0003c00000 */
[----:B------:R0:W1:Y:S02]  /*1bd40*/  SHFL.IDX P6, R14, R13, R12, R11 ;  /* 0x0000000c0d0e7389 */ /* 0x00006400000c000b */
[----:B01----:R-:W-:Y:S01]  /*1bd50*/  ENDCOLLECTIVE ;  /* 0x000000000000791b */ /* 0x003fe20003800000 */
.L_x_7433:
        /* <DEDUP_REMOVED lines=16> */
.L_x_7434:
[----:B------:R-:W-:Y:S02]  /*1be60*/  @P0 IMAD R8, R5, 0x2, R22 ;  /* 0x0000000205080824 */ /* 0x000fe400078e0216 */
[----:B------:R-:W-:Y:S01]  /*1be70*/  IMAD.MOV.U32 R13, RZ, RZ, R0 ;  /* 0x000000ffff0d7224 */ /* 0x000fe200078e0000 */
[----:B------:R-:W-:Y:S01]  /*1be80*/  MOV R12, 0x7 ;  /* 0x00000007000c7802 */ /* 0x000fe20000000f00 */
[----:B------:R-:W-:-:S07]  /*1be90*/  IMAD.MOV.U32 R3, RZ, RZ, R14 ;  /* 0x000000ffff037224 */ /* 0x000fce00078e000e */
[----:B------:R-:W-:Y:S05]  /*1bea0*/  WARPSYNC.COLLECTIVE R15, `(.L_x_7435) ;  /* 0x000000000f087348 */ /* 0x000fea0003c00000 */
[----:B------:R0:W1:Y:S02]  /*1beb0*/  SHFL.IDX P6, R14, R13, R12, R11 ;  /* 0x0000000c0d0e7389 */ /* 0x00006400000c000b */
[----:B01----:R-:W-:Y:S01]  /*1bec0*/  ENDCOLLECTIVE ;  /* 0x000000000000791b */ /* 0x003fe20003800000 */
.L_x_7435:
[----:B------:R-:W-:-:S04]  /*1bed0*/  @P0 LEA R3, P1, R31, R3, 0x1 ;  /* 0x000000031f030211 */ /* 0x000fc800078208ff */
[----:B------:R-:W-:-:S04]  /*1bee0*/  @P0 IADD3.X R2, RZ, R2, RZ, P1, !PT ;  /* 0x00000002ff020210 */ /* 0x000fc80000ffe4ff */
[----:B------:R-:W-:Y:S01]  /*1bef0*/  @P0 LOP3.LUT R3, R3, R2, RZ, 0x3c, !PT ;  /* 0x0000000203030212 */ /* 0x000fe200078e3cff */
[----:B------:R-:W-:-:S03]  /*1bf00*/  IMAD.MOV.U32 R13, RZ, RZ, R4 ;  /* 0x000000ffff0d7224 */ /* 0x000fc600078e0004 */
[----:B------:R-:W-:-:S04]  /*1bf10*/  @P0 LOP3.LUT R2, R3, R2, RZ, 0x3c, !PT ;  /* 0x0000000203020212 */ /* 0x000fc800078e3cff */
[----:B------:R-:W-:Y:S01]  /*1bf20*/  @P0 LOP3.LUT R3, R3, R2, RZ, 0x3c, !PT ;  /* 0x0000000203030212 */ /* 0x000fe200078e3cff */
[----:B------:R-:W-:-:S04]  /*1bf30*/  IMAD.MOV.U32 R0, RZ, RZ, R14 ;  /* 0x000000ffff007224 */ /* 0x000fc800078e000e */
[----:B------:R-:W-:Y:S01]  /*1bf40*/  @!PT LDS RZ, [RZ] ;  /* 0x00000000fffff984 */ /* 0x000fe20000000800 */
[----:B------:R-:W-:Y:S01]  /*1bf50*/  @!PT LDS RZ, [RZ] ;  /* 0x00000000fffff984 */ /* 0x000fe20000000800 */
[----:B------:R-:W-:Y:S01]  /*1bf60*/  @!PT LDS RZ, [RZ] ;  /* 0x00000000fffff984 */ /* 0x000fe20000000800 */
[----:B------:R0:W-:Y:S03]  /*1bf70*/  @P0 LDGSTS.E.BYPASS.LTC128B.128 [R8+0x1b400], desc[UR38][R2.64], !P3 ;  /* 0x1b40000002080fae */ /* 0x0001e6000d901d66 */
[----:B0-----:R-:W-:Y:S05]  /*1bf80*/  WARPSYNC.COLLECTIVE R15, `(.L_x_7436) ;  /* 0x000000000f087348 */ /* 0x001fea0003c00000 */
[----:B------:R1:W2:Y:S02]  /*1bf90*/  SHFL.IDX P6, R14, R13, R12, R11 ;  /* 0x0000000c0d0e7389 */ /* 0x0002a400000c000b */
[----:B012---:R-:W-:Y:S01]  /*1bfa0*/  ENDCOLLECTIVE ;  /* 0x000000000000791b */ /* 0x007fe20003800000 */
.L_x_7436:
[----:B------:R-:W-:Y:S01]  /*1bfb0*/  @!PT LDS RZ, [RZ] ;  /* 0x00000000fffff984 */ /* 0x000fe20000000800 */
[----:B------:R-:W-:Y:S01]  /*1bfc0*/  @!PT LDS RZ, [RZ] ;  /* 0x00000000fffff984 */ /* 0x000fe20000000800 */
[----:B------:R-:W-:Y:S01]  /*1bfd0*/  @!PT LDS RZ, [RZ] ;  /* 0x00000000fffff984 */ /* 0x000fe20000000800 */
[----:B------:R0:W-:Y:S02]  /*1bfe0*/  @P0 LDGSTS.E.BYPASS.LTC128B.128 [R8+0x1f400], desc[UR38][R2.64+0x80], !P2 ;  /* 0x1f40008002080fae */ /* 0x0001e4000d101d66 */
[----:B0-----:R-:W-:Y:S01]  /*1bff0*/  MOV R2, R14 ;  /* 0x0000000e00027202 */ /* 0x001fe20000000f00 */
[----:B------:R-:W-:Y:S06]  /*1c000*/  BRA `(.L_x_7437) ;  /* 0xffffffa000b47947 */ /* 0x000fec000383ffff */
.L_x_7268:
[----:B------:R-:W-:Y:S01]  /*1c010*/  IMAD.MOV.U32 R13, RZ, RZ, R5 ;  /* 0x000000ffff0d7224 */ /* 0x000fe200078e0005 */
[----:B------:R-:W-:Y:S01]  /*1c020*/  MOV R11, 0x181f ;  /* 0x0000181f000b7802 */ /* 0x000fe20000000f00 */
[----:B------:R-:W-:Y:S02]  /*1c030*/  IMAD.MOV.U32 R12, RZ, RZ, RZ ;  /* 0x000000ffff0c7224 */ /* 0x000fe400078e00ff */
[----:B------:R-:W-:Y:S02]  /*1c040*/  IMAD.MOV.U32 R15, RZ, RZ, -0x1 ;  /* 0xffffffffff0f7424 */ /* 0x000fe400078e00ff */
[----:B-----5:R-:W-:Y:S02]  /*1c050*/  IMAD R6, R20, R8, RZ ;  /* 0x0000000814067224 */ /* 0x020fe400078e02ff */
[----:B------:R-:W-:-:S07]  /*1c060*/  IMAD.IADD R4, R10, 0x1, R4 ;  /* 0x000000010a047824 */ /* 0x000fce00078e0204 */
[----:B------:R-:W-:Y:S05]  /*1c070*/  WARPSYNC.COLLECTIVE R15, `(.L_x_7438) ;  /* 0x000000000f087348 */ /* 0x000fea0003c00000 */
[----:B------:R0:W1:Y:S02]  /*1c080*/  SHFL.IDX P6, R14, R13, R12, R11 ;  /* 0x0000000c0d0e7389 */ /* 0x00006400000c000b */
[----:B01----:R-:W-:Y:S01]  /*1c090*/  ENDCOLLECTIVE ;  /* 0x000000000000791b */ /* 0x003fe20003800000 */
.L_x_7438:
[C---:B------:R-:W-:Y:S01]  /*1c0a0*/  VIADD R7, R4.reuse, 0x10 ;  /* 0x0000001004077836 */ /* 0x040fe20000000000 */
[----:B------:R-:W-:Y:S02]  /*1c0b0*/  ISETP.GE.AND P3, PT, R4, R6, PT ;  /* 0x000000060400720c */ /* 0x000fe40003f66270 */
[----:B------:R-:W-:Y:S01]  /*1c0c0*/  MOV R13, R0 ;  /* 0x00000000000d7202 */ /* 0x000fe20000000f00 */
[----:B------:R-:W-:-:S10]  /*1c0d0*/  IMAD.MOV.U32 R2, RZ, RZ, R14 ;  /* 0x000000ffff027224 */ /* 0x000fd400078e000e */
[----:B------:R-:W-:Y:S05]  /*1c0e0*/  WARPSYNC.COLLECTIVE R15, `(.L_x_7439) ;  /* 0x000000000f087348 */ /* 0x000fea0003c00000 */
[----:B------:R0:W1:Y:S02]  /*1c0f0*/  SHFL.IDX P6, R14, R13, R12, R11 ;  /* 0x0000000c0d0e7389 */ /* 0x00006400000c000b */
[----:B01----:R-:W-:Y:S01]  /*1c100*/  ENDCOLLECTIVE ;  /* 0x000000000000791b */ /* 0x003fe20003800000 */
.L_x_7439:
        /* <DEDUP_REMOVED lines=8> */
.L_x_7440:
[----:B------:R-:W-:Y:S01]  /*1c190*/  @!PT LDS RZ, [RZ] ;  /* 0x00000000fffff984 */ /* 0x000fe20000000800 */
[----:B------:R-:W-:Y:S01]  /*1c1a0*/  @!PT LDS RZ, [RZ] ;  /* 0x00000000fffff984 */ /* 0x000fe20000000800 */
[----:B------:R-:W-:Y:S01]  /*1c1b0*/  @!PT LDS RZ, [RZ] ;  /* 0x00000000fffff984 */ /* 0x000fe20000000800 */
[----:B------:R-:W-:Y:S04]  /*1c1c0*/  @!P3 LDGSTS.E.BYPASS.LTC128B.128 [R9+0x10400], desc[UR38][R2.64], !P0 ;  /* 0x104000000209bfae */ /* 0x000fe8000c101d66 */
[----:B------:R0:W-:Y:S01]  /*1c1d0*/  @!P3 LDGSTS.E.BYPASS.LTC128B.128 [R9+0x14400], desc[UR38][R2.64+0x80], !P1 ;  /* 0x144000800209bfae */ /* 0x0001e2000c901d66 */
[----:B------:R-:W-:Y:S01]  /*1c1e0*/  ISETP.GE.AND P3, PT, R7, R6, PT ;  /* 0x000000060700720c */ /* 0x000fe20003f66270 */
[----:B------:R-:W-:Y:S02]  /*1c1f0*/  IMAD.MOV.U32 R13, RZ, RZ, R0 ;  /* 0x000000ffff0d7224 */ /* 0x000fe400078e0000 */
[----:B0-----:R-:W-:-:S10]  /*1c200*/  IMAD.MOV.U32 R2, RZ, RZ, R14 ;  /* 0x000000ffff027224 */ /* 0x001fd400078e000e */
[----:B------:R-:W-:Y:S05]  /*1c210*/  WARPSYNC.COLLECTIVE R15, `(.L_x_7441) ;  /* 0x000000000f087348 */ /* 0x000fea0003c00000 */
[----:B------:R0:W1:Y:S02]  /*1c220*/  SHFL.IDX P6, R14, R13, R12, R11 ;  /* 0x0000000c0d0e7389 */ /* 0x00006400000c000b */
[----:B01----:R-:W-:Y:S01]  /*1c230*/  ENDCOLLECTIVE ;  /* 0x000000000000791b */ /* 0x003fe20003800000 */
.L_x_7441:
        /* <DEDUP_REMOVED lines=8> */
.L_x_7442:
[----:B------:R-:W-:Y:S01]  /*1c2c0*/  @!P3 IMAD.MOV.U32 R3, RZ, RZ, R7 ;  /* 0x000000ffff03b224 */ /* 0x000fe200078e0007 */
[----:B------:R-:W-:-:S04]  /*1c2d0*/  IADD3 R7, R4, 0x20, RZ ;  /* 0x0000002004077810 */ /* 0x000fc80007ffe0ff */
[----:B------:R-:W-:Y:S01]  /*1c2e0*/  @!PT LDS RZ, [RZ] ;  /* 0x00000000fffff984 */ /* 0x000fe20000000800 */
[----:B------:R-:W-:Y:S01]  /*1c2f0*/  @!PT LDS RZ, [RZ] ;  /* 0x00000000fffff984 */ /* 0x000fe20000000800 */
[----:B------:R-:W-:Y:S01]  /*1c300*/  @!PT LDS RZ, [RZ] ;  /* 0x00000000fffff984 */ /* 0x000fe20000000800 */
[----:B------:R-:W-:Y:S04]  /*1c310*/  @!P3 LDGSTS.E.BYPASS.LTC128B.128 [R9+0x10c00], desc[UR38][R2.64], !P0 ;  /* 0x10c000000209bfae */ /* 0x000fe8000c101d66 */
[----:B------:R0:W-:Y:S01]  /*1c320*/  @!P3 LDGSTS.E.BYPASS.LTC128B.128 [R9+0x14c00], desc[UR38][R2.64+0x80], !P1 ;  /* 0x14c000800209bfae */ /* 0x0001e2000c901d66 */
[----:B------:R-:W-:Y:S01]  /*1c330*/  ISETP.GE.AND P3, PT, R7, R6, PT ;  /* 0x000000060700720c */ /* 0x000fe20003f66270 */
[----:B------:R-:W-:Y:S01]  /*1c340*/  IMAD.MOV.U32 R13, RZ, RZ, R0 ;  /* 0x000000ffff0d7224 */ /* 0x000fe200078e0000 */
[----:B0-----:R-:W-:-:S11]  /*1c350*/  MOV R2, R14 ;  /* 0x0000000e00027202 */ /* 0x001fd60000000f00 */
[----:B------:R-:W-:Y:S05]  /*1c360*/  WARPSYNC.COLLECTIVE R15, `(.L_x_7443) ;  /* 0x000000000f087348 */ /* 0x000fea0003c00000 */
[----:B------:R0:W1:Y:S02]  /*1c370*/  SHFL.IDX P6, R14, R13, R12, R11 ;  /* 0x0000000c0d0e7389 */ /* 0x00006400000c000b */
[----:B01----:R-:W-:Y:S01]  /*1c380*/  ENDCOLLECTIVE ;  /* 0x000000000000791b */ /* 0x003fe20003800000 */
.L_x_7443:
        /* <DEDUP_REMOVED lines=8> */
.L_x_7444:
        /* <DEDUP_REMOVED lines=13> */
.L_x_7445:
        /* <DEDUP_REMOVED lines=8> */
.L_x_7446:
[----:B------:R-:W-:Y:S01]  /*1c560*/  @!P3 MOV R3, R7 ;  /* 0x000000070003b202 */ /* 0x000fe20000000f00 */
[----:B------:R-:W-:-:S04]  /*1c570*/  VIADD R7, R4, 0x40 ;  /* 0x0000004004077836 */ /* 0x000fc80000000000 */
        /* <DEDUP_REMOVED lines=11> */
.L_x_7447:
        /* <DEDUP_REMOVED lines=8> */
.L_x_7448:
        /* <DEDUP_REMOVED lines=13> */
.L_x_7449:
        /* <DEDUP_REMOVED lines=8> */
.L_x_7450:
[----:B------:R-:W-:-:S05]  /*1c800*/  @!P3 IMAD.MOV.U32 R3, RZ, RZ, R7 ;  /* 0x000000ffff03b224 */ /* 0x000fca00078e0007 */
[----:B------:R-:W-:Y:S01]  /*1c810*/  @!PT LDS RZ, [RZ] ;  /* 0x00000000fffff984 */ /* 0x000fe20000000800 */
[----:B------:R-:W-:Y:S01]  /*1c820*/  @!PT LDS RZ, [RZ] ;  /* 0x00000000fffff984 */ /* 0x000fe20000000800 */
[----:B------:R-:W-:Y:S01]  /*1c830*/  @!PT LDS RZ, [RZ] ;  /* 0x00000000fffff984 */ /* 0x000fe20000000800 */
[----:B------:R-:W-:Y:S04]  /*1c840*/  @!P3 LDGSTS.E.BYPASS.LTC128B.128 [R9+0x12c00], desc[UR38][R2.64], !P0 ;  /* 0x12c000000209bfae */ /* 0x000fe8000c101d66 */
[----:B------:R0:W-:Y:S01]  /*1c850*/  @!P3 LDGSTS.E.BYPASS.LTC128B.128 [R9+0x16c00], desc[UR38][R2.64+0x80], !P1 ;  /* 0x16c000800209bfae */ /* 0x0001e2000c901d66 */
[----:B------:R-:W-:Y:S01]  /*1c860*/  IMAD.MOV.U32 R13, RZ, RZ, R0 ;  /* 0x000000ffff0d7224 */ /* 0x000fe200078e0000 */
[----:B0-----:R-:W-:Y:S01]  /*1c870*/  IADD3 R3, R4, 0x60, RZ ;  /* 0x0000006004037810 */ /* 0x001fe20007ffe0ff */
[----:B------:R-:W-:-:S07]  /*1c880*/  IMAD.MOV.U32 R2, RZ, RZ, R14 ;  /* 0x000000ffff027224 */ /* 0x000fce00078e000e */
[----:B------:R-:W-:Y:S05]  /*1c890*/  WARPSYNC.COLLECTIVE R15, `(.L_x_7451) ;  /* 0x000000000f087348 */ /* 0x000fea0003c00000 */
[----:B------:R0:W1:Y:S02]  /*1c8a0*/  SHFL.IDX P6, R14, R13, R12, R11 ;  /* 0x0000000c0d0e7389 */ /* 0x00006400000c000b */
[----:B01----:R-:W-:Y:S01]  /*1c8b0*/  ENDCOLLECTIVE ;  /* 0x000000000000791b */ /* 0x003fe20003800000 */
.L_x_7451:
[----:B------:R-:W-:Y:S01]  /*1c8c0*/  ISETP.GE.AND P3, PT, R3, R6, PT ;  /* 0x000000060300720c */ /* 0x000fe20003f66270 */
[----:B------:R-:W-:Y:S02]  /*1c8d0*/  IMAD.MOV.U32 R13, RZ, RZ, R5 ;  /* 0x000000ffff0d7224 */ /* 0x000fe400078e0005 */
[----:B------:R-:W-:-:S10]  /*1c8e0*/  IMAD.MOV.U32 R12, RZ, RZ, 0x7 ;  /* 0x00000007ff0c7424 */ /* 0x000fd400078e00ff */
[----:B------:R-:W-:-:S05]  /*1c8f0*/  @!P3 LEA R14, P2, R31, R14, 0x1 ;  /* 0x0000000e1f0eb211 */ /* 0x000fca00078408ff */
[----:B------:R-:W-:Y:S02]  /*1c900*/  @!P3 IMAD.X R7, RZ, RZ, R2, P2 ;  /* 0x000000ffff07b224 */ /* 0x000fe400010e0602 */
[----:B------:R-:W-:-:S07]  /*1c910*/  @!P3 IMAD.MOV.U32 R2, RZ, RZ, R14 ;  /* 0x000000ffff02b224 */ /* 0x000fce00078e000e */
[----:B------:R-:W-:Y:S05]  /*1c920*/  WARPSYNC.COLLECTIVE R15, `(.L_x_7452) ;  /* 0x000000000f087348 */ /* 0x000fea0003c00000 */
[----:B------:R0:W1:Y:S02]  /*1c930*/  SHFL.IDX P6, R14, R13, R12, R11 ;  /* 0x0000000c0d0e7389 */ /* 0x00006400000c000b */
[----:B01----:R-:W-:Y:S01]  /*1c940*/  ENDCOLLECTIVE ;  /* 0x000000000000791b */ /* 0x003fe20003800000 */
.L_x_7452:
[----:B------:R-:W-:-:S05]  /*1c950*/  @!P3 MOV R3, R7 ;  /* 0x000000070003b202 */ /* 0x000fca0000000f00 */
[----:B------:R-:W-:Y:S01]  /*1c960*/  @!PT LDS RZ, [RZ] ;  /* 0x00000000fffff984 */ /* 0x000fe20000000800 */
[----:B------:R-:W-:Y:S01]  /*1c970*/  @!PT LDS RZ, [RZ] ;  /* 0x00000000fffff984 */ /* 0x000fe20000000800 */
[----:B------:R-:W-:Y:S01]  /*1c980*/  @!PT LDS RZ, [RZ] ;  /* 0x00000000fffff984 */ /* 0x000fe20000000800 */
[----:B------:R0:W-:Y:S04]  /*1c990*/  @!P3 LDGSTS.E.BYPASS.LTC128B.128 [R9+0x13400], desc[UR38][R2.64], !P0 ;  /* 0x134000000209bfae */ /* 0x0001e8000c101d66 */
[----:B------:R0:W-:Y:S01]  /*1c9a0*/  @!P3 LDGSTS.E.BYPASS.LTC128B.128 [R9+0x17400], desc[UR38][R2.64+0x80], !P1 ;  /* 0x174000800209bfae */ /* 0x0001e2000c901d66 */
[----:B------:R-:W-:Y:S01]  /*1c9b0*/  IMAD.MOV.U32 R13, RZ, RZ, R0 ;  /* 0x000000ffff0d7224 */ /* 0x000fe200078e0000 */
[----:B------:R-:W-:-:S07]  /*1c9c0*/  MOV R5, R14 ;  /* 0x0000000e00057202 */ /* 0x000fce0000000f00 */
[----:B0-----:R-:W-:Y:S05]  /*1c9d0*/  WARPSYNC.COLLECTIVE R15, `(.L_x_7453) ;  /* 0x000000000f087348 */ /* 0x001fea0003c00000 */
[----:B------:R1:W2:Y:S02]  /*1c9e0*/  SHFL.IDX P6, R14, R13, R12, R11 ;  /* 0x0000000c0d0e7389 */ /* 0x0002a400000c000b */
[----:B012---:R-:W-:Y:S01]  /*1c9f0*/  ENDCOLLECTIVE ;  /* 0x000000000000791b */ /* 0x007fe20003800000 */
.L_x_7453:
[----:B------:R-:W-:Y:S05]  /*1ca00*/  BRA `(.L_x_7454) ;  /* 0xffffffa400207947 */ /* 0x000fea000383ffff */
.L_x_7273:
[----:B0-----:R0:W1:Y:S02]  /*1ca10*/  SYNCS.PHASECHK.TRANS64.TRYWAIT P0, [R22+URZ+0x28820], R3 ;  /* 0x02882003160075a7 */ /* 0x001064000800017f */
[----:B-1----:R-:W-:Y:S05]  /*1ca20*/  @!P0 NANOSLEEP.SYNCS 0x989680 ;  /* 0x009896800000895d */ /* 0x002fea0003900000 */
[----:B------:R-:W1:Y:S02]  /*1ca30*/  @!P0 SYNCS.PHASECHK.TRANS64 P0, [R22+URZ+0x28820], R3 ;  /* 0x02882003160085a7 */ /* 0x000e64000800007f */
[----:B-1----:R-:W-:Y:S05]  /*1ca40*/  @!P0 BRA `(.L_x_7273) ;  /* 0xfffffffc00f08947 */ /* 0x002fea000383ffff */
[----:B------:R-:W-:Y:S05]  /*1ca50*/  BRA `(.L_x_7455) ;  /* 0xffffffa400907947 */ /* 0x000fea000383ffff */
.L_x_7278:
[----:B0-----:R0:W1:Y:S02]  /*1ca60*/  SYNCS.PHASECHK.TRANS64.TRYWAIT P0, [R6+URZ+0x28840], R3 ;  /* 0x02884003060075a7 */ /* 0x001064000800017f */
[----:B-1----:R-:W-:Y:S05]  /*1ca70*/  @!P0 NANOSLEEP.SYNCS 0x989680 ;  /* 0x009896800000895d */ /* 0x002fea0003900000 */
[----:B------:R-:W1:Y:S02]  /*1ca80*/  @!P0 SYNCS.PHASECHK.TRANS64 P0, [R6+URZ+0x28840], R3 ;  /* 0x02884003060085a7 */ /* 0x000e64000800007f */
[----:B-1----:R-:W-:Y:S05]  /*1ca90*/  @!P0 BRA `(.L_x_7278) ;  /* 0xfffffffc00f08947 */ /* 0x002fea000383ffff */
[----:B------:R-:W-:Y:S05]  /*1caa0*/  BRA `(.L_x_7456) ;  /* 0xffffffa800607947 */ /* 0x000fea000383ffff */
.L_x_7279:
        /* <DEDUP_REMOVED lines=8> */
.L_x_7458:
[----:B------:R-:W-:Y:S05]  /*1cb30*/  BSYNC B1 ;  /* 0x0000000000017941 */ /* 0x000fea0003800000 */
.L_x_7457:
[----:B------:R-:W-:Y:S01]  /*1cb40*/  IMAD.MOV.U32 R13, RZ, RZ, R7 ;  /* 0x000000ffff0d7224 */ /* 0x000fe200078e0007 */
[----:B------:R-:W-:Y:S01]  /*1cb50*/  MOV R11, 0x181f ;  /* 0x0000181f000b7802 */ /* 0x000fe20000000f00 */
[----:B------:R-:W-:Y:S01]  /*1cb60*/  IMAD.MOV.U32 R12, RZ, RZ, RZ ;  /* 0x000000ffff0c7224 */ /* 0x000fe200078e00ff */
[----:B------:R-:W-:Y:S01]  /*1cb70*/  MOV R3, R14 ;  /* 0x0000000e00037202 */ /* 0x000fe20000000f00 */
[----:B------:R-:W-:Y:S01]  /*1cb80*/  IMAD.MOV.U32 R15, RZ, RZ, -0x1 ;  /* 0xffffffffff0f7424 */ /* 0x000fe200078e00ff */
[----:B------:R-:W-:Y:S01]  /*1cb90*/  SHF.L.U32 R5, R31, 0x1, RZ ;  /* 0x000000011f057819 */ /* 0x000fe200000006ff */
[----:B------:R-:W-:-:S07]  /*1cba0*/  IMAD R8, R8, 0x2, R22 ;  /* 0x0000000208087824 */ /* 0x000fce00078e0216 */
[----:B------:R-:W-:Y:S05]  /*1cbb0*/  WARPSYNC.COLLECTIVE R15, `(.L_x_7459) ;  /* 0x000000000f087348 */ /* 0x000fea0003c00000 */
[----:B------:R0:W1:Y:S02]  /*1cbc0*/  SHFL.IDX P6, R14, R13, R12, R11 ;  /* 0x0000000c0d0e7389 */ /* 0x00006400000c000b */
[----:B01----:R-:W-:Y:S01]  /*1cbd0*/  ENDCOLLECTIVE ;  /* 0x000000000000791b */ /* 0x003fe20003800000 */
.L_x_7459:
[----:B------:R-:W-:Y:S01]  /*1cbe0*/  MOV R13, R9 ;  /* 0x00000009000d7202 */ /* 0x000fe20000000f00 */
[----:B------:R-:W-:Y:S02]  /*1cbf0*/  IMAD.MOV.U32 R12, RZ, RZ, 0x1 ;  /* 0x00000001ff0c7424 */ /* 0x000fe400078e00ff */
[----:B------:R-:W-:-:S07]  /*1cc00*/  IMAD.MOV.U32 R2, RZ, RZ, R14 ;  /* 0x000000ffff027224 */ /* 0x000fce00078e000e */
[----:B------:R-:W-:Y:S05]  /*1cc10*/  WARPSYNC.COLLECTIVE R15, `(.L_x_7460) ;  /* 0x000000000f087348 */ /* 0x000fea0003c00000 */
[----:B------:R0:W1:Y:S02]  /*1cc20*/  SHFL.IDX P6, R14, R13, R12, R11 ;  /* 0x0000000c0d0e7389 */ /* 0x00006400000c000b */
[----:B01----:R-:W-:Y:S01]  /*1cc30*/  ENDCOLLECTIVE ;  /* 0x000000000000791b */ /* 0x003fe20003800000 */
.L_x_7460:
        /* <DEDUP_REMOVED lines=12> */
.L_x_7461:
[----:B------:R-:W-:Y:S01]  /*1cd00*/  MOV R13, R9 ;  /* 0x00000009000d7202 */ /* 0x000fe20000000f00 */
[----:B------:R-:W-:Y:S02]  /*1cd10*/  IMAD.MOV.U32 R12, RZ, RZ, 0x2 ;  /* 0x00000002ff0c7424 */ /* 0x000fe400078e00ff */
[----:B------:R-:W-:-:S07]  /*1cd20*/  IMAD.MOV.U32 R2, RZ, RZ, R14 ;  /* 0x000000ffff027224 */ /* 0x000fce00078e000e */
[----:B------:R-:W-:Y:S05]  /*1cd30*/  WARPSYNC.COLLECTIVE R15, `(.L_x_7462) ;  /* 0x000000000f087348 */ /* 0x000fea0003c00000 */
[----:B------:R0:W1:Y:S02]  /*1cd40*/  SHFL.IDX P6, R14, R13, R12, R11 ;  /* 0x0000000c0d0e7389 */ /* 0x00006400000c000b */
[----:B01----:R-:W-:Y:S01]  /*1cd50*/  ENDCOLLECTIVE ;  /* 0x000000000000791b */ /* 0x003fe20003800000 */
.L_x_7462:
        /* <DEDUP_REMOVED lines=12> */
.L_x_7463:
[----:B------:R-:W-:Y:S01]  /*1ce20*/  MOV R13, R9 ;  /* 0x00000009000d7202 */ /* 0x000fe20000000f00 */
[----:B------:R-:W-:Y:S02]  /*1ce30*/  IMAD.MOV.U32 R12, RZ, RZ, 0x3 ;  /* 0x00000003ff0c7424 */ /* 0x000fe400078e00ff */
[----:B------:R-:W-:-:S07]  /*1ce40*/  IMAD.MOV.U32 R2, RZ, RZ, R14 ;  /* 0x000000ffff027224 */ /* 0x000fce00078e000e */
[----:B------:R-:W-:Y:S05]  /*1ce50*/  WARPSYNC.COLLECTIVE R15, `(.L_x_7464) ;  /* 0x000000000f087348 */ /* 0x000fea0003c00000 */
[----:B------:R0:W1:Y:S02]  /*1ce60*/  SHFL.IDX P6, R14, R13, R12, R11 ;  /* 0x0000000c0d0e7389 */ /* 0x00006400000c000b */
[----:B01----:R-:W-:Y:S01]  /*1ce70*/  ENDCOLLECTIVE ;  /* 0x000000000000791b */ /* 0x003fe20003800000 */
.L_x_7464:
        /* <DEDUP_REMOVED lines=12> */
.L_x_7465:
[----:B------:R-:W-:Y:S01]  /*1cf40*/  MOV R13, R9 ;  /* 0x00000009000d7202 */ /* 0x000fe20000000f00 */
[----:B------:R-:W-:Y:S02]  /*1cf50*/  IMAD.MOV.U32 R12, RZ, RZ, 0x4 ;  /* 0x00000004ff0c7424 */ /* 0x000fe400078e00ff */
[----:B------:R-:W-:-:S07]  /*1cf60*/  IMAD.MOV.U32 R2, RZ, RZ, R14 ;  /* 0x000000ffff027224 */ /* 0x000fce00078e000e */
[----:B------:R-:W-:Y:S05]  /*1cf70*/  WARPSYNC.COLLECTIVE R15, `(.L_x_7466) ;  /* 0x000000000f087348 */ /* 0x000fea0003c00000 */
[----:B------:R0:W1:Y:S02]  /*1cf80*/  SHFL.IDX P6, R14, R13, R12, R11 ;  /* 0x0000000c0d0e7389 */ /* 0x00006400000c000b */
[----:B01----:R-:W-:Y:S01]  /*1cf90*/  ENDCOLLECTIVE ;  /* 0x000000000000791b */ /* 0x003fe20003800000 */
.L_x_7466:
        /* <DEDUP_REMOVED lines=12> */
.L_x_7467:
[----:B------:R-:W-:Y:S01]  /*1d060*/  MOV R13, R9 ;  /* 0x00000009000d7202 */ /* 0x000fe20000000f00 */
[----:B------:R-:W-:Y:S02]  /*1d070*/  IMAD.MOV.U32 R12, RZ, RZ, 0x5 ;  /* 0x00000005ff0c7424 */ /* 0x000fe400078e00ff */
[----:B------:R-:W-:-:S07]  /*1d080*/  IMAD.MOV.U32 R2, RZ, RZ, R14 ;  /* 0x000000ffff027224 */ /* 0x000fce00078e000e */
[----:B------:R-:W-:Y:S05]  /*1d090*/  WARPSYNC.COLLECTIVE R15, `(.L_x_7468) ;  /* 0x000000000f087348 */ /* 0x000fea0003c00000 */
[----:B------:R0:W1:Y:S02]  /*1d0a0*/  SHFL.IDX P6, R14, R13, R12, R11 ;  /* 0x0000000c0d0e7389 */ /* 0x00006400000c000b */
[----:B01----:R-:W-:Y:S01]  /*1d0b0*/  ENDCOLLECTIVE ;  /* 0x000000000000791b */ /* 0x003fe20003800000 */
.L_x_7468:
        /* <DEDUP_REMOVED lines=12> */
.L_x_7469:
[----:B------:R-:W-:Y:S01]  /*1d180*/  MOV R13, R9 ;  /* 0x00000009000d7202 */ /* 0x000fe20000000f00 */
[----:B------:R-:W-:Y:S02]  /*1d190*/  IMAD.MOV.U32 R12, RZ, RZ, 0x6 ;  /* 0x00000006ff0c7424 */ /* 0x000fe400078e00ff */
[----:B------:R-:W-:-:S07]  /*1d1a0*/  IMAD.MOV.U32 R2, RZ, RZ, R14 ;  /* 0x000000ffff027224 */ /* 0x000fce00078e000e */
[----:B------:R-:W-:Y:S05]  /*1d1b0*/  WARPSYNC.COLLECTIVE R15, `(.L_x_7470) ;  /* 0x000000000f087348 */ /* 0x000fea0003c00000 */
[----:B------:R0:W1:Y:S02]  /*1d1c0*/  SHFL.IDX P6, R14, R13, R12, R11 ;  /* 0x0000000c0d0e7389 */ /* 0x00006400000c000b */
[----:B01----:R-:W-:Y:S01]  /*1d1d0*/  ENDCOLLECTIVE ;  /* 0x000000000000791b */ /* 0x003fe20003800000 */
.L_x_7470:
        /* <DEDUP_REMOVED lines=12> */
.L_x_7471:
[----:B------:R-:W-:Y:S01]  /*1d2a0*/  MOV R13, R9 ;  /* 0x00000009000d7202 */ /* 0x000fe20000000f00 */
[----:B------:R-:W-:Y:S02]  /*1d2b0*/  IMAD.MOV.U32 R12, RZ, RZ, 0x7 ;  /* 0x00000007ff0c7424 */ /* 0x000fe400078e00ff */
[----:B------:R-:W-:-:S07]  /*1d2c0*/  IMAD.MOV.U32 R2, RZ, RZ, R14 ;  /* 0x000000ffff027224 */ /* 0x000fce00078e000e */
[----:B------:R-:W-:Y:S05]  /*1d2d0*/  WARPSYNC.COLLECTIVE R15, `(.L_x_7472) ;  /* 0x000000000f087348 */ /* 0x000fea0003c00000 */
[----:B------:R0:W1:Y:S02]  /*1d2e0*/  SHFL.IDX P6, R14, R13, R12, R11 ;  /* 0x0000000c0d0e7389 */ /* 0x00006400000c000b */
[----:B01----:R-:W-:Y:S01]  /*1d2f0*/  ENDCOLLECTIVE ;  /* 0x000000000000791b */ /* 0x003fe20003800000 */
.L_x_7472:
[----:B------:R-:W-:-:S05]  /*1d300*/  IADD3 R2, P0, R2, R5, RZ ;  /* 0x0000000502027210 */ /* 0x000fca0007f1e0ff */
[----:B------:R-:W-:-:S05]  /*1d310*/  IMAD.X R3, RZ, RZ, R3, P0 ;  /* 0x000000ffff037224 */ /* 0x000fca00000e0603 */
[----:B------:R-:W-:Y:S01]  /*1d320*/  @!PT LDS RZ, [RZ] ;  /* 0x00000000fffff984 */ /* 0x000fe20000000800 */
[----:B------:R-:W-:Y:S01]  /*1d330*/  @!PT LDS RZ, [RZ] ;  /* 0x00000000fffff984 */ /* 0x000fe20000000800 */
[----:B------:R-:W-:Y:S01]  /*1d340*/  @!PT LDS RZ, [RZ] ;  /* 0x00000000fffff984 */ /* 0x000fe20000000800 */
[----:B------:R0:W-:Y:S01]  /*1d350*/  LDGSTS.E.BYPASS.LTC128B.128 [R8+0x1b400], desc[UR38][R2.64], !P4 ;  /* 0x1b40000002087fae */ /* 0x0001e2000e101d66 */
[----:B------:R-:W-:-:S03]  /*1d360*/  MOV R13, R7 ;  /* 0x00000007000d7202 */ /* 0x000fc60000000f00 */
[----:B------:R0:W-:Y:S01]  /*1d370*/  LDGSTS.E.BYPASS.LTC128B.128 [R8+0x1f400], desc[UR38][R2.64+0x80], !P3 ;  /* 0x1f40008002087fae */ /* 0x0001e2000d901d66 */
[----:B------:R-:W-:-:S07]  /*1d380*/  IMAD.MOV.U32 R9, RZ, RZ, R14 ;  /* 0x000000ffff097224 */ /* 0x000fce00078e000e */
[----:B0-----:R-:W-:Y:S05]  /*1d390*/  WARPSYNC.COLLECTIVE R15, `(.L_x_7473) ;  /* 0x000000000f087348 */ /* 0x001fea0003c00000 */
[----:B------:R1:W2:Y:S02]  /*1d3a0*/  SHFL.IDX P6, R14, R13, R12, R11 ;  /* 0x0000000c0d0e7389 */ /* 0x0002a400000c000b */
[----:B012---:R-:W-:Y:S01]  /*1d3b0*/  ENDCOLLECTIVE ;  /* 0x000000000000791b */ /* 0x007fe20003800000 */
.L_x_7473:
[----:B------:R-:W-:Y:S01]  /*1d3c0*/  IMAD.MOV.U32 R2, RZ, RZ, R14 ;  /* 0x000000ffff027224 */ /* 0x000fe200078e000e */
[----:B------:R-:W-:Y:S06]  /*1d3d0*/  BRA `(.L_x_7474) ;  /* 0xffffffa400347947 */ /* 0x000fec000383ffff */
.L_x_7284:
[----:B-1----:R1:W2:Y:S02]  /*1d3e0*/  SYNCS.PHASECHK.TRANS64.TRYWAIT P0, [R6+URZ+0x28860], R2 ;  /* 0x02886002060075a7 */ /* 0x0022a4000800017f */
[----:B--2---:R-:W-:Y:S05]  /*1d3f0*/  @!P0 NANOSLEEP.SYNCS 0x989680 ;  /* 0x009896800000895d */ /* 0x004fea0003900000 */
[----:B------:R-:W2:Y:S02]  /*1d400*/  @!P0 SYNCS.PHASECHK.TRANS64 P0, [R6+URZ+0x28860], R2 ;  /* 0x02886002060085a7 */ /* 0x000ea4000800007f */
[----:B--2---:R-:W-:Y:S05]  /*1d410*/  @!P0 BRA `(.L_x_7284) ;  /* 0xfffffffc00f08947 */ /* 0x004fea000383ffff */
[----:B------:R-:W-:Y:S05]  /*1d420*/  BRA `(.L_x_7475) ;  /* 0xffffffa400907947 */ /* 0x000fea000383ffff */
.L_x_7285:
[----:B------:R-:W-:Y:S01]  /*1d430*/  BSSY B1, `(.L_x_7476) ;  /* 0x0000008000017945 */ /* 0x000fe20003800000 */
[----:B------:R-:W-:Y:S01]  /*1d440*/  IMAD.MOV.U32 R13, RZ, RZ, R24 ;  /* 0x000000ffff0d7224 */ /* 0x000fe200078e0018 */
[----:B------:R-:W-:Y:S01]  /*1d450*/  MOV R12, RZ ;  /* 0x000000ff000c7202 */ /* 0x000fe20000000f00 */
[----:B------:R-:W-:Y:S02]  /*1d460*/  IMAD.MOV.U32 R11, RZ, RZ, 0x181f ;  /* 0x0000181fff0b7424 */ /* 0x000fe400078e00ff */
[----:B------:R-:W-:-:S07]  /*1d470*/  IMAD.MOV.U32 R15, RZ, RZ, -0x1 ;  /* 0xffffffffff0f7424 */ /* 0x000fce00078e00ff */
[----:B-1----:R-:W-:Y:S05]  /*1d480*/  WARPSYNC.COLLECTIVE R15, `(.L_x_7477) ;  /* 0x000000000f087348 */ /* 0x002fea0003c00000 */
[----:B------:R0:W2:Y:S02]  /*1d490*/  SHFL.IDX P6, R14, R13, R12, R11 ;  /* 0x0000000c0d0e7389 */ /* 0x0000a400000c000b */
[----:B012---:R-:W-:Y:S01]  /*1d4a0*/  ENDCOLLECTIVE ;  /* 0x000000000000791b */ /* 0x007fe20003800000 */
.L_x_7477:
[----:B------:R-:W-:Y:S05]  /*1d4b0*/  BSYNC B1 ;  /* 0x0000000000017941 */ /* 0x000fea0003800000 */
.L_x_7476:
[----:B------:R-:W-:Y:S01]  /*1d4c0*/  IMAD.MOV.U32 R13, RZ, RZ, R23 ;  /* 0x000000ffff0d7224 */ /* 0x000fe200078e0017 */
[----:B------:R-:W-:Y:S01]  /*1d4d0*/  MOV R11, 0x181f ;  /* 0x0000181f000b7802 */ /* 0x000fe20000000f00 */
[----:B------:R-:W-:Y:S01]  /*1d4e0*/  IMAD.MOV.U32 R12, RZ, RZ, RZ ;  /* 0x000000ffff0c7224 */ /* 0x000fe200078e00ff */
[----:B------:R-:W-:Y:S01]  /*1d4f0*/  MOV R3, R14 ;  /* 0x0000000e00037202 */ /* 0x000fe20000000f00 */
[----:B------:R-:W-:Y:S02]  /*1d500*/  IMAD.MOV.U32 R15, RZ, RZ, -0x1 ;  /* 0xffffffffff0f7424 */ /* 0x000fe400078e00ff */
[----:B------:R-:W-:-:S07]  /*1d510*/  IMAD R7, R7, 0x2, R22 ;  /* 0x0000000207077824 */ /* 0x000fce00078e0216 */
[----:B------:R-:W-:Y:S05]  /*1d520*/  WARPSYNC.COLLECTIVE R15, `(.L_x_7478) ;  /* 0x000000000f087348 */ /* 0x000fea0003c00000 */
[----:B------:R0:W1:Y:S02]  /*1d530*/  SHFL.IDX P6, R14, R13, R12, R11 ;  /* 0x0000000c0d0e7389 */ /* 0x00006400000c000b */
[----:B01----:R-:W-:Y:S01]  /*1d540*/  ENDCOLLECTIVE ;  /* 0x000000000000791b */ /* 0x003fe20003800000 */
.L_x_7478:
[----:B------:R-:W-:Y:S01]  /*1d550*/  IMAD.MOV.U32 R13, RZ, RZ, R24 ;  /* 0x000000ffff0d7224 */ /* 0x000fe200078e0018 */
[----:B------:R-:W-:Y:S01]  /*1d560*/  MOV R12, 0x1 ;  /* 0x00000001000c7802 */ /* 0x000fe20000000f00 */
[----:B------:R-:W-:-:S07]  /*1d570*/  IMAD.MOV.U32 R2, RZ, RZ, R14 ;  /* 0x000000ffff027224 */ /* 0x000fce00078e000e */
[----:B------:R-:W-:Y:S05]  /*1d580*/  WARPSYNC.COLLECTIVE R15, `(.L_x_7479) ;  /* 0x000000000f087348 */ /* 0x000fea0003c00000 */
[----:B------:R0:W1:Y:S02]  /*1d590*/  SHFL.IDX P6, R14, R13, R12, R11 ;  /* 0x0000000c0d0e7389 */ /* 0x00006400000c000b */
[----:B01----:R-:W-:Y:S01]  /*1d5a0*/  ENDCOLLECTIVE ;  /* 0x000000000000791b */ /* 0x003fe20003800000 */
.L_x_7479:
        /* <DEDUP_REMOVED lines=14> */
.L_x_7480:
[----:B------:R-:W-:Y:S01]  /*1d690*/  IMAD.MOV.U32 R13, RZ, RZ, R24 ;  /* 0x000000ffff0d7224 */ /* 0x000fe200078e0018 */
[----:B------:R-:W-:Y:S02]  /*1d6a0*/  MOV R12, 0x2 ;  /* 0x00000002000c7802 */ /* 0x000fe40000000f00 */
[----:B------:R-:W-:-:S07]  /*1d6b0*/  MOV R2, R14 ;  /* 0x0000000e00027202 */ /* 0x000fce0000000f00 */
[----:B------:R-:W-:Y:S05]  /*1d6c0*/  WARPSYNC.COLLECTIVE R15, `(.L_x_7481) ;  /* 0x000000000f087348 */ /* 0x000fea0003c00000 */
[----:B------:R0:W1:Y:S02]  /*1d6d0*/  SHFL.IDX P6, R14, R13, R12, R11 ;  /* 0x0000000c0d0e7389 */ /* 0x00006400000c000b */
[----:B01----:R-:W-:Y:S01]  /*1d6e0*/  ENDCOLLECTIVE ;  /* 0x000000000000791b */ /* 0x003fe20003800000 */
.L_x_7481:
        /* <DEDUP_REMOVED lines=14> */
.L_x_7482:
[----:B------:R-:W-:Y:S01]  /*1d7d0*/  IMAD.MOV.U32 R13, RZ, RZ, R24 ;  /* 0x000000ffff0d7224 */ /* 0x000fe200078e0018 */
[----:B------:R-:W-:Y:S02]  /*1d7e0*/  MOV R12, 0x3 ;  /* 0x00000003000c7802 */ /* 0x000fe40000000f00 */
[----:B------:R-:W-:-:S07]  /*1d7f0*/  MOV R2, R14 ;  /* 0x0000000e00027202 */ /* 0x000fce0000000f00 */
[----:B------:R-:W-:Y:S05]  /*1d800*/  WARPSYNC.COLLECTIVE R15, `(.L_x_7483) ;  /* 0x000000000f087348 */ /* 0x000fea0003c00000 */
[----:B------:R0:W1:Y:S02]  /*1d810*/  SHFL.IDX P6, R14, R13, R12, R11 ;  /* 0x0000000c0d0e7389 */ /* 0x00006400000c000b */
[----:B01----:R-:W-:Y:S01]  /*1d820*/  ENDCOLLECTIVE ;  /* 0x000000000000791b */ /* 0x003fe20003800000 */
.L_x_7483:
        /* <DEDUP_REMOVED lines=14> */
.L_x_7484:
[----:B------:R-:W-:Y:S01]  /*1d910*/  IMAD.MOV.U32 R13, RZ, RZ, R24 ;  /* 0x000000ffff0d7224 */ /* 0x000fe200078e0018 */
[----:B------:R-:W-:Y:S02]  /*1d920*/  MOV R12, 0x4 ;  /* 0x00000004000c7802 */ /* 0x000fe40000000f00 */
[----:B------:R-:W-:-:S07]  /*1d930*/  MOV R2, R14 ;  /* 0x0000000e00027202 */ /* 0x000fce0000000f00 */
[----:B------:R-:W-:Y:S05]  /*1d940*/  WARPSYNC.COLLECTIVE R15, `(.L_x_7485) ;  /* 0x000000000f087348 */ /* 0x000fea0003c00000 */
[----:B------:R0:W1:Y:S02]  /*1d950*/  SHFL.IDX P6, R14, R13, R12, R11 ;  /* 0x0000000c0d0e7389 */ /* 0x00006400000c000b */
[----:B01----:R-:W-:Y:S01]  /*1d960*/  ENDCOLLECTIVE ;  /* 0x000000000000791b */ /* 0x003fe20003800000 */
.L_x_7485:
        /* <DEDUP_REMOVED lines=14> */
.L_x_7486:
[----:B------:R-:W-:Y:S01]  /*1da50*/  IMAD.MOV.U32 R13, RZ, RZ, R24 ;  /* 0x000000ffff0d7224 */ /* 0x000fe200078e0018 */
[----:B------:R-:W-:Y:S02]  /*1da60*/  MOV R12, 0x5 ;  /* 0x00000005000c7802 */ /* 0x000fe40000000f00 */
[----:B------:R-:W-:-:S07]  /*1da70*/  MOV R2, R14 ;  /* 0x0000000e00027202 */ /* 0x000fce0000000f00 */
[----:B------:R-:W-:Y:S05]  /*1da80*/  WARPSYNC.COLLECTIVE R15, `(.L_x_7487) ;  /* 0x000000000f087348 */ /* 0x000fea0003c00000 */
[----:B------:R0:W1:Y:S02]  /*1da90*/  SHFL.IDX P6, R14, R13, R12, R11 ;  /* 0x0000000c0d0e7389 */ /* 0x00006400000c000b */
[----:B01----:R-:W-:Y:S01]  /*1daa0*/  ENDCOLLECTIVE ;  /* 0x000000000000791b */ /* 0x003fe20003800000 */
.L_x_7487:
        /* <DEDUP_REMOVED lines=14> */
.L_x_7488:
[----:B------:R-:W-:Y:S01]  /*1db90*/  IMAD.MOV.U32 R13, RZ, RZ, R24 ;  /* 0x000000ffff0d7224 */ /* 0x000fe200078e0018 */
[----:B------:R-:W-:Y:S02]  /*1dba0*/  MOV R12, 0x6 ;  /* 0x00000006000c7802 */ /* 0x000fe40000000f00 */
[----:B------:R-:W-:-:S07]  /*1dbb0*/  MOV R2, R14 ;  /* 0x0000000e00027202 */ /* 0x000fce0000000f00 */
[----:B------:R-:W-:Y:S05]  /*1dbc0*/  WARPSYNC.COLLECTIVE R15, `(.L_x_7489) ;  /* 0x000000000f087348 */ /* 0x000fea0003c00000 */
[----:B------:R0:W1:Y:S02]  /*1dbd0*/  SHFL.IDX P6, R14, R13, R12, R11 ;  /* 0x0000000c0d0e7389 */ /* 0x00006400000c000b */
[----:B01----:R-:W-:Y:S01]  /*1dbe0*/  ENDCOLLECTIVE ;  /* 0x000000000000791b */ /* 0x003fe20003800000 */
.L_x_7489:
        /* <DEDUP_REMOVED lines=14> */
.L_x_7490:
[----:B------:R-:W-:Y:S01]  /*1dcd0*/  IMAD.MOV.U32 R13, RZ, RZ, R24 ;  /* 0x000000ffff0d7224 */ /* 0x000fe200078e0018 */
[----:B------:R-:W-:Y:S02]  /*1dce0*/  MOV R12, 0x7 ;  /* 0x00000007000c7802 */ /* 0x000fe40000000f00 */
[----:B------:R-:W-:-:S07]  /*1dcf0*/  MOV R2, R14 ;  /* 0x0000000e00027202 */ /* 0x000fce0000000f00 */
[----:B------:R-:W-:Y:S05]  /*1dd00*/  WARPSYNC.COLLECTIVE R15, `(.L_x_7491) ;  /* 0x000000000f087348 */ /* 0x000fea0003c00000 */
[----:B------:R0:W1:Y:S02]  /*1dd10*/  SHFL.IDX P6, R14, R13, R12, R11 ;  /* 0x0000000c0d0e7389 */ /* 0x00006400000c000b */
[----:B01----:R-:W-:Y:S01]  /*1dd20*/  ENDCOLLECTIVE ;  /* 0x000000000000791b */ /* 0x003fe20003800000 */
.L_x_7491:
        /* <DEDUP_REMOVED lines=13> */
.L_x_7492:
[----:B------:R-:W-:Y:S01]  /*1de00*/  @!PT LDS RZ, [RZ] ;  /* 0x00000000fffff984 */ /* 0x000fe20000000800 */
[----:B------:R-:W-:Y:S01]  /*1de10*/  @!PT LDS RZ, [RZ] ;  /* 0x00000000fffff984 */ /* 0x000fe20000000800 */
[----:B------:R-:W-:Y:S01]  /*1de20*/  @!PT LDS RZ, [RZ] ;  /* 0x00000000fffff984 */ /* 0x000fe20000000800 */
[----:B------:R0:W-:Y:S01]  /*1de30*/  LDGSTS.E.BYPASS.LTC128B.128 [R7+0x7400], desc[UR38][R2.64+0x80], !P0 ;  /* 0x0740008002077fae */ /* 0x0001e2000c101d66 */
[----:B------:R-:W-:Y:S05]  /*1de40*/  BRA `(.L_x_7493) ;  /* 0xffffffa000187947 */ /* 0x000fea000383ffff */
.L_x_7293:
[----:B0-----:R0:W1:Y:S02]  /*1de50*/  SYNCS.PHASECHK.TRANS64.TRYWAIT P0, [R0+URZ+0x28860], R3 ;  /* 0x02886003000075a7 */ /* 0x001064000800017f */
[----:B-1----:R-:W-:Y:S05]  /*1de60*/  @!P0 NANOSLEEP.SYNCS 0x989680 ;  /* 0x009896800000895d */ /* 0x002fea0003900000 */
[----:B------:R-:W1:Y:S02]  /*1de70*/  @!P0 SYNCS.PHASECHK.TRANS64 P0, [R0+URZ+0x28860], R3 ;  /* 0x02886003000085a7 */ /* 0x000e64000800007f */
[----:B-1----:R-:W-:Y:S05]  /*1de80*/  @!P0 BRA `(.L_x_7293) ;  /* 0xfffffffc00f08947 */ /* 0x002fea000383ffff */
[----:B------:R-:W-:Y:S05]  /*1de90*/  BRA `(.L_x_7494) ;  /* 0xffffffa400347947 */ /* 0x000fea000383ffff */
.L_x_7294:
        /* <DEDUP_REMOVED lines=8> */
.L_x_7496:
[----:B------:R-:W-:Y:S05]  /*1df20*/  BSYNC B0 ;  /* 0x0000000000007941 */ /* 0x000fea0003800000 */
.L_x_7495:
[----:B------:R-:W-:Y:S01]  /*1df30*/  IMAD.MOV.U32 R13, RZ, RZ, R23 ;  /* 0x000000ffff0d7224 */ /* 0x000fe200078e0017 */
[----:B------:R-:W-:Y:S01]  /*1df40*/  MOV R12, RZ ;  /* 0x000000ff000c7202 */ /* 0x000fe20000000f00 */
[----:B------:R-:W-:Y:S01]  /*1df50*/  IMAD.MOV.U32 R11, RZ, RZ, 0x181f ;  /* 0x0000181fff0b7424 */ /* 0x000fe200078e00ff */
[----:B------:R-:W-:Y:S01]  /*1df60*/  SHF.L.U32 R5, R31, 0x1, RZ ;  /* 0x000000011f057819 */ /* 0x000fe200000006ff */
[----:B------:R-:W-:Y:S02]  /*1df70*/  IMAD.MOV.U32 R15, RZ, RZ, -0x1 ;  /* 0xffffffffff0f7424 */ /* 0x000fe400078e00ff */
[----:B------:R-:W-:Y:S02]  /*1df80*/  IMAD.MOV.U32 R3, RZ, RZ, R14 ;  /* 0x000000ffff037224 */ /* 0x000fe400078e000e */
[----:B------:R-:W-:-:S07]  /*1df90*/  IMAD R4, R9, 0x2, R22 ;  /* 0x0000000209047824 */ /* 0x000fce00078e0216 */
[----:B------:R-:W-:Y:S05]  /*1dfa0*/  WARPSYNC.COLLECTIVE R15, `(.L_x_7497) ;  /* 0x000000000f087348 */ /* 0x000fea0003c00000 */
[----:B------:R0:W1:Y:S02]  /*1dfb0*/  SHFL.IDX P6, R14, R13, R12, R11 ;  /* 0x0000000c0d0e7389 */ /* 0x00006400000c000b */
[----:B01----:R-:W-:Y:S01]  /*1dfc0*/  ENDCOLLECTIVE ;  /* 0x000000000000791b */ /* 0x003fe20003800000 */
.L_x_7497:
[----:B------:R-:W-:Y:S02]  /*1dfd0*/  ULDC UR4, c[0x0][0x2f4] ;  /* 0x0000bd0000047ab9 */ /* 0x000fe40000000800 */
[----:B------:R-:W-:Y:S02]  /*1dfe0*/  ISETP.GE.AND P1, PT, R31, UR4, PT ;  /* 0x000000041f007c0c */ /* 0x000fe4000bf26270 */
[----:B------:R-:W-:Y:S02]  /*1dff0*/  ISETP.GE.AND P0, PT, R30, UR4, PT ;  /* 0x000000041e007c0c */ /* 0x000fe4000bf06270 */
[C---:B------:R-:W-:Y:S02]  /*1e000*/  ISETP.LT.OR P3, PT, R6.reuse, 0x1, P1 ;  /* 0x000000010600780c */ /* 0x040fe40000f61670 */
[----:B------:R-:W-:Y:S02]  /*1e010*/  ISETP.LT.OR P4, PT, R6, 0x1, P0 ;  /* 0x000000010600780c */ /* 0x000fe40000781670 */
[----:B------:R-:W-:Y:S01]  /*1e020*/  MOV R13, R24 ;  /* 0x00000018000d7202 */ /* 0x000fe20000000f00 */
[----:B------:R-:W-:Y:S01]  /*1e030*/  IMAD.MOV.U32 R12, RZ, RZ, 0x1 ;  /* 0x00000001ff0c7424 */ /* 0x000fe200078e00ff */
[----:B------:R-:W-:-:S13]  /*1e040*/  IADD3 R2, P2, R14, R5, RZ ;  /* 0x000000050e027210 */ /* 0x000fda0007f5e0ff */
[----:B------:R-:W-:Y:S05]  /*1e050*/  WARPSYNC.COLLECTIVE R15, `(.L_x_7498) ;  /* 0x000000000f087348 */ /* 0x000fea0003c00000 */
[----:B------:R0:W1:Y:S02]  /*1e060*/  SHFL.IDX P6, R14, R13, R12, R11 ;  /* 0x0000000c0d0e7389 */ /* 0x00006400000c000b */
[----:B01----:R-:W-:Y:S01]  /*1e070*/  ENDCOLLECTIVE ;  /* 0x000000000000791b */ /* 0x003fe20003800000 */
.L_x_7498:
[----:B------:R-:W-:-:S05]  /*1e080*/  IMAD.X R3, RZ, RZ, R3, P2 ;  /* 0x000000ffff037224 */ /* 0x000fca00010e0603 */
[----:B------:R-:W-:Y:S01]  /*1e090*/  @!PT LDS RZ, [RZ] ;  /* 0x00000000fffff984 */ /* 0x000fe20000000800 */
[----:B------:R-:W-:Y:S01]  /*1e0a0*/  @!PT LDS RZ, [RZ] ;  /* 0x00000000fffff984 */ /* 0x000fe20000000800 */
[----:B------:R-:W-:Y:S01]  /*1e0b0*/  @!PT LDS RZ, [RZ] ;  /* 0x00000000fffff984 */ /* 0x000fe20000000800 */
[----:B------:R0:W-:Y:S01]  /*1e0c0*/  LDGSTS.E.BYPASS.LTC128B.128 [R4+0x400], desc[UR38][R2.64], !P3 ;  /* 0x0040000002047fae */ /* 0x0001e2000d901d66 */
[----:B------:R-:W-:-:S03]  /*1e0d0*/  ISETP.LT.OR P3, PT, R6, 0x11, P1 ;  /* 0x000000110600780c */ /* 0x000fc60000f61670 */
[----:B------:R0:W-:Y:S01]  /*1e0e0*/  LDGSTS.E.BYPASS.LTC128B.128 [R4+0x4400], desc[UR38][R2.64+0x80], !P4 ;  /* 0x0440008002047fae */ /* 0x0001e2000e101d66 */
[----:B------:R-:W-:Y:S02]  /*1e0f0*/  ISETP.LT.OR P4, PT, R6, 0x11, P0 ;  /* 0x000000110600780c */ /* 0x000fe40000781670 */
[----:B------:R-:W-:Y:S01]  /*1e100*/  MOV R13, R23 ;  /* 0x00000017000d7202 */ /* 0x000fe20000000f00 */
[----:B------:R-:W-:-:S10]  /*1e110*/  IMAD.MOV.U32 R7, RZ, RZ, R14 ;  /* 0x000000ffff077224 */ /* 0x000fd400078e000e */
[----:B0-----:R-:W-:Y:S05]  /*1e120*/  WARPSYNC.COLLECTIVE R15, `(.L_x_7499) ;  /* 0x000000000f087348 */ /* 0x001fea0003c00000 */
[----:B------:R1:W2:Y:S02]  /*1e130*/  SHFL.IDX P6, R14, R13, R12, R11 ;  /* 0x0000000c0d0e7389 */ /* 0x0002a400000c000b */
[----:B012---:R-:W-:Y:S01]  /*1e140*/  ENDCOLLECTIVE ;  /* 0x000000000000791b */ /* 0x007fe20003800000 */
.L_x_7499:
[----:B------:R-:W-:Y:S01]  /*1e150*/  MOV R13, R24 ;  /* 0x00000018000d7202 */ /* 0x000fe20000000f00 */
[----:B------:R-:W-:Y:S02]  /*1e160*/  IMAD.MOV.U32 R12, RZ, RZ, 0x2 ;  /* 0x00000002ff0c7424 */ /* 0x000fe400078e00ff */
[----:B------:R-:W-:-:S07]  /*1e170*/  IMAD.MOV.U32 R10, RZ, RZ, R14 ;  /* 0x000000ffff0a7224 */ /* 0x000fce00078e000e */
[----:B------:R-:W-:Y:S05]  /*1e180*/  WARPSYNC.COLLECTIVE R15, `(.L_x_7500) ;  /* 0x000000000f087348 */ /* 0x000fea0003c00000 */
[----:B------:R0:W1:Y:S02]  /*1e190*/  SHFL.IDX P6, R14, R13, R12, R11 ;  /* 0x0000000c0d0e7389 */ /* 0x00006400000c000b */
[----:B01----:R-:W-:Y:S01]  /*1e1a0*/  ENDCOLLECTIVE ;  /* 0x000000000000791b */ /* 0x003fe20003800000 */
.L_x_7500:
        /* <DEDUP_REMOVED lines=14> */
.L_x_7501:
[----:B------:R-:W-:Y:S01]  /*1e290*/  IMAD.MOV.U32 R13, RZ, RZ, R24 ;  /* 0x000000ffff0d7224 */ /* 0x000fe200078e0018 */
[----:B------:R-:W-:Y:S02]  /*1e2a0*/  MOV R12, 0x3 ;  /* 0x00000003000c7802 */ /* 0x000fe40000000f00 */
[----:B------:R-:W-:-:S13]  /*1e2b0*/  IADD3 R2, P2, R14, R5, RZ ;  /* 0x000000050e027210 */ /* 0x000fda0007f5e0ff */
[----:B------:R-:W-:Y:S05]  /*1e2c0*/  WARPSYNC.COLLECTIVE R15, `(.L_x_7502) ;  /* 0x000000000f087348 */ /* 0x000fea0003c00000 */
[----:B------:R0:W1:Y:S02]  /*1e2d0*/  SHFL.IDX P6, R14, R13, R12, R11 ;  /* 0x0000000c0d0e7389 */ /* 0x00006400000c000b */
[----:B01----:R-:W-:Y:S01]  /*1e2e0*/  ENDCOLLECTIVE ;  /* 0x000000000000791b */ /* 0x003fe20003800000 */
.L_x_7502:
        /* <DEDUP_REMOVED lines=13> */
.L_x_7503:
[----:B------:R-:W-:Y:S02]  /*1e3c0*/  IMAD.MOV.U32 R13, RZ, RZ, R24 ;  /* 0x000000ffff0d7224 */ /* 0x000fe400078e0018 */
[----:B------:R-:W-:Y:S01]  /*1e3d0*/  IMAD.MOV.U32 R12, RZ, RZ, 0x4 ;  /* 0x00000004ff0c7424 */ /* 0x000fe200078e00ff */
[----:B------:R-:W-:-:S13]  /*1e3e0*/  IADD3 R2, P2, R14, R5, RZ ;  /* 0x000000050e027210 */ /* 0x000fda0007f5e0ff */
[----:B------:R-:W-:Y:S05]  /*1e3f0*/  WARPSYNC.COLLECTIVE R15, `(.L_x_7504) ;  /* 0x000000000f087348 */ /* 0x000fea0003c00000 */
[----:B------:R0:W1:Y:S02]  /*1e400*/  SHFL.IDX P6, R14, R13, R12, R11 ;  /* 0x0000000c0d0e7389 */ /* 0x00006400000c000b */
[----:B01----:R-:W-:Y:S01]  /*1e410*/  ENDCOLLECTIVE ;  /* 0x000000000000791b */ /* 0x003fe20003800000 */
.L_x_7504:
[----:B------:R-:W-:-:S05]  /*1e420*/  IADD3.X R3, RZ, R7, RZ, P2, !PT ;  /* 0x00000007ff037210 */ /* 0x000fca00017fe4ff */
[----:B------:R-:W-:Y:S01]  /*1e430*/  @!PT LDS RZ, [RZ] ;  /* 0x00000000fffff984 */ /* 0x000fe20000000800 */
[----:B------:R-:W-:Y:S01]  /*1e440*/  @!PT LDS RZ, [RZ] ;  /* 0x00000000fffff984 */ /* 0x000fe20000000800 */
[----:B------:R-:W-:Y:S01]  /*1e450*/  @!PT LDS RZ, [RZ] ;  /* 0x00000000fffff984 */ /* 0x000fe20000000800 */
[----:B------:R0:W-:Y:S01]  /*1e460*/  LDGSTS.E.BYPASS.LTC128B.128 [R4+0x1c00], desc[UR38][R2.64], !P3 ;  /* 0x01c0000002047fae */ /* 0x0001e2000d901d66 */
[----:B------:R-:W-:-:S03]  /*1e470*/  ISETP.LT.OR P3, PT, R6, 0x41, P1 ;  /* 0x000000410600780c */ /* 0x000fc60000f61670 */
[----:B------:R0:W-:Y:S01]  /*1e480*/  LDGSTS.E.BYPASS.LTC128B.128 [R4+0x5c00], desc[UR38][R2.64+0x80], !P4 ;  /* 0x05c0008002047fae */ /* 0x0001e2000e101d66 */
[----:B------:R-:W-:Y:S01]  /*1e490*/  ISETP.LT.OR P4, PT, R6, 0x41, P0 ;  /* 0x000000410600780c */ /* 0x000fe20000781670 */
[----:B------:R-:W-:Y:S01]  /*1e4a0*/  IMAD.MOV.U32 R13, RZ, RZ, R23 ;  /* 0x000000ffff0d7224 */ /* 0x000fe200078e0017 */
[----:B------:R-:W-:-:S11]  /*1e4b0*/  MOV R8, R14 ;  /* 0x0000000e00087202 */ /* 0x000fd60000000f00 */
[----:B0-----:R-:W-:Y:S05]  /*1e4c0*/  WARPSYNC.COLLECTIVE R15, `(.L_x_7505) ;  /* 0x000000000f087348 */ /* 0x001fea0003c00000 */
[----:B------:R1:W2:Y:S02]  /*1e4d0*/  SHFL.IDX P6, R14, R13, R12, R11 ;  /* 0x0000000c0d0e7389 */ /* 0x0002a400000c000b */
[----:B012---:R-:W-:Y:S01]  /*1e4e0*/  ENDCOLLECTIVE ;  /* 0x000000000000791b */ /* 0x007fe20003800000 */
.L_x_7505:
[----:B------:R-:W-:Y:S02]  /*1e4f0*/  IMAD.MOV.U32 R13, RZ, RZ, R24 ;  /* 0x000000ffff0d7224 */ /* 0x000fe400078e0018 */
[----:B------:R-:W-:Y:S02]  /*1e500*/  IMAD.MOV.U32 R12, RZ, RZ, 0x5 ;  /* 0x00000005ff0c7424 */ /* 0x000fe400078e00ff */
[----:B------:R-:W-:-:S07]  /*1e510*/  IMAD.MOV.U32 R10, RZ, RZ, R14 ;  /* 0x000000ffff0a7224 */ /* 0x000fce00078e000e */
[----:B------:R-:W-:Y:S05]  /*1e520*/  WARPSYNC.COLLECTIVE R15, `(.L_x_7506) ;  /* 0x000000000f087348 */ /* 0x000fea0003c00000 */
[----:B------:R0:W1:Y:S02]  /*1e530*/  SHFL.IDX P6, R14, R13, R12, R11 ;  /* 0x0000000c0d0e7389 */ /* 0x00006400000c000b */
[----:B01----:R-:W-:Y:S01]  /*1e540*/  ENDCOLLECTIVE ;  /* 0x000000000000791b */ /* 0x003fe20003800000 */
.L_x_7506:
[----:B------:R-:W-:-:S04]  /*1e550*/  IADD3 R2, P2, R10, R5, RZ ;  /* 0x000000050a027210 */ /* 0x000fc80007f5e0ff */
[----:B------:R-:W-:-:S05]  /*1e560*/  IADD3.X R3, RZ, R8, RZ, P2, !PT ;  /* 0x00000008ff037210 */ /* 0x000fca00017fe4ff */
[----:B------:R-:W-:Y:S01]  /*1e570*/  @!PT LDS RZ, [RZ] ;  /* 0x00000000fffff984 */ /* 0x000fe20000000800 */
[----:B------:R-:W-:Y:S01]  /*1e580*/  @!PT LDS RZ, [RZ] ;  /* 0x00000000fffff984 */ /* 0x000fe20000000800 */
[----:B------:R-:W-:Y:S01]  /*1e590*/  @!PT LDS RZ, [RZ] ;  /* 0x00000000fffff984 */ /* 0x000fe20000000800 */
[----:B------:R0:W-:Y:S01]  /*1e5a0*/  LDGSTS.E.BYPASS.LTC128B.128 [R4+0x2400], desc[UR38][R2.64], !P3 ;  /* 0x0240000002047fae */ /* 0x0001e2000d901d66 */
[C---:B------:R-:W-:Y:S01]  /*1e5b0*/  ISETP.LT.OR P3, PT, R6.reuse, 0x51, P1 ;  /* 0x000000510600780c */ /* 0x040fe20000f61670 */
[----:B------:R-:W-:Y:S02]  /*1e5c0*/  IMAD.MOV.U32 R13, RZ, RZ, R23 ;  /* 0x000000ffff0d7224 */ /* 0x000fe400078e0017 */
[----:B------:R0:W-:Y:S01]  /*1e5d0*/  LDGSTS.E.BYPASS.LTC128B.128 [R4+0x6400], desc[UR38][R2.64+0x80], !P4 ;  /* 0x0640008002047fae */ /* 0x0001e2000e101d66 */
[----:B------:R-:W-:Y:S02]  /*1e5e0*/  ISETP.LT.OR P4, PT, R6, 0x51, P0 ;  /* 0x000000510600780c */ /* 0x000fe40000781670 */
[----:B------:R-:W-:-:S11]  /*1e5f0*/  MOV R7, R14 ;  /* 0x0000000e00077202 */ /* 0x000fd60000000f00 */
[----:B0-----:R-:W-:Y:S05]  /*1e600*/  WARPSYNC.COLLECTIVE R15, `(.L_x_7507) ;  /* 0x000000000f087348 */ /* 0x001fea0003c00000 */
[----:B------:R1:W2:Y:S02]  /*1e610*/  SHFL.IDX P6, R14, R13, R12, R11 ;  /* 0x0000000c0d0e7389 */ /* 0x0002a400000c000b */
[----:B012---:R-:W-:Y:S01]  /*1e620*/  ENDCOLLECTIVE ;  /* 0x000000000000791b */ /* 0x007fe20003800000 */
.L_x_7507:
[----:B------:R-:W-:Y:S01]  /*1e630*/  MOV R13, R24 ;  /* 0x00000018000d7202 */ /* 0x000fe20000000f00 */
[----:B------:R-:W-:Y:S01]  /*1e640*/  IMAD.MOV.U32 R12, RZ, RZ, 0x6 ;  /* 0x00000006ff0c7424 */ /* 0x000fe200078e00ff */
[----:B------:R-:W-:-:S13]  /*1e650*/  IADD3 R2, P2, R14, R5, RZ ;  /* 0x000000050e027210 */ /* 0x000fda0007f5e0ff */
[----:B------:R-:W-:Y:S05]  /*1e660*/  WARPSYNC.COLLECTIVE R15, `(.L_x_7508) ;  /* 0x000000000f087348 */ /* 0x000fea0003c00000 */
[----:B------:R0:W1:Y:S02]  /*1e670*/  SHFL.IDX P6, R14, R13, R12, R11 ;  /* 0x0000000c0d0e7389 */ /* 0x00006400000c000b */
[----:B01----:R-:W-:Y:S01]  /*1e680*/  ENDCOLLECTIVE ;  /* 0x000000000000791b */ /* 0x003fe20003800000 */
.L_x_7508:
        /* <DEDUP_REMOVED lines=13> */
.L_x_7509:
[----:B------:R-:W-:Y:S01]  /*1e760*/  MOV R13, R24 ;  /* 0x00000018000d7202 */ /* 0x000fe20000000f00 */
[----:B------:R-:W-:Y:S02]  /*1e770*/  IMAD.MOV.U32 R12, RZ, RZ, 0x7 ;  /* 0x00000007ff0c7424 */ /* 0x000fe400078e00ff */
[----:B------:R-:W-:-:S07]  /*1e780*/  IMAD.MOV.U32 R10, RZ, RZ, R14 ;  /* 0x000000ffff0a7224 */ /* 0x000fce00078e000e */
[----:B------:R-:W-:Y:S05]  /*1e790*/  WARPSYNC.COLLECTIVE R15, `(.L_x_7510) ;  /* 0x000000000f087348 */ /* 0x000fea0003c00000 */
[----:B------:R0:W1:Y:S02]  /*1e7a0*/  SHFL.IDX P6, R14, R13, R12, R11 ;  /* 0x0000000c0d0e7389 */ /* 0x00006400000c000b */
[----:B01----:R-:W-:Y:S01]  /*1e7b0*/  ENDCOLLECTIVE ;  /* 0x000000000000791b */ /* 0x003fe20003800000 */
.L_x_7510:
        /* <DEDUP_REMOVED lines=12> */
.L_x_7511:
[----:B------:R-:W-:Y:S05]  /*1e880*/  BRA `(.L_x_7512) ;  /* 0xffffff9c00d47947 */ /* 0x000fea000383ffff */
.L_x_7299:
        /* <DEDUP_REMOVED lines=8> */
.L_x_7514:
[----:B------:R-:W-:Y:S05]  /*1e910*/  BSYNC B0 ;  /* 0x0000000000007941 */ /* 0x000fea0003800000 */
.L_x_7513:
        /* <DEDUP_REMOVED lines=9> */
.L_x_7515:
[----:B------:R-:W-:Y:S02]  /*1e9b0*/  ULDC UR4, c[0x0][0xc3c] ;  /* 0x00030f0000047ab9 */ /* 0x000fe40000000800 */
[----:B------:R-:W-:-:S13]  /*1e9c0*/  ISETP.GE.OR P1, PT, R7, UR4, !P0 ;  /* 0x0000000407007c0c */ /* 0x000fda000c726670 */
[----:B------:R-:W0:Y:S01]  /*1e9d0*/  @!P1 LDC.64 R2, c[0x0][0xc80] ;  /* 0x00032000ff029b82 */ /* 0x000e220000000a00 */
[----:B------:R-:W-:Y:S02]  /*1e9e0*/  MOV R4, RZ ;  /* 0x000000ff00047202 */ /* 0x000fe40000000f00 */
        /* <DEDUP_REMOVED lines=14> */
.L_x_7516:
[----:B------:R-:W-:Y:S02]  /*1ead0*/  MOV R12, 0x2 ;  /* 0x00000002000c7802 */ /* 0x000fe40000000f00 */
[----:B------:R-:W-:-:S05]  /*1eae0*/  SEL R7, R14, RZ, P1 ;  /* 0x000000ff0e077207 */ /* 0x000fca0000800000 */
[----:B------:R-:W-:-:S04]  /*1eaf0*/  IMAD.IADD R6, R4, 0x1, R7 ;  /* 0x0000000104067824 */ /* 0x000fc800078e0207 */
[----:B------:R-:W-:-:S07]  /*1eb00*/  IMAD.MOV.U32 R13, RZ, RZ, R6 ;  /* 0x000000ffff0d7224 */ /* 0x000fce00078e0006 */
[----:B------:R-:W-:Y:S05]  /*1eb10*/  WARPSYNC.COLLECTIVE R15, `(.L_x_7517) ;  /* 0x000000000f087348 */ /* 0x000fea0003c00000 */
[----:B------:R0:W1:Y:S02]  /*1eb20*/  SHFL.UP P6, R14, R13, R12, R11 ;  /* 0x0400000c0d0e7389 */ /* 0x00006400000c000b */
[----:B01----:R-:W-:Y:S01]  /*1eb30*/  ENDCOLLECTIVE ;  /* 0x000000000000791b */ /* 0x003fe20003800000 */
.L_x_7517:
[----:B------:R-:W-:Y:S02]  /*1eb40*/  MOV R12, 0x4 ;  /* 0x00000004000c7802 */ /* 0x000fe40000000f00 */
[----:B------:R-:W-:-:S05]  /*1eb50*/  SEL R7, R14, RZ, P2 ;  /* 0x000000ff0e077207 */ /* 0x000fca0001000000 */
[----:B------:R-:W-:-:S04]  /*1eb60*/  IMAD.IADD R7, R6, 0x1, R7 ;  /* 0x0000000106077824 */ /* 0x000fc800078e0207 */
[----:B------:R-:W-:-:S07]  /*1eb70*/  IMAD.MOV.U32 R13, RZ, RZ, R7 ;  /* 0x000000ffff0d7224 */ /* 0x000fce00078e0007 */
[----:B------:R-:W-:Y:S05]  /*1eb80*/  WARPSYNC.COLLECTIVE R15, `(.L_x_7518) ;  /* 0x000000000f087348 */ /* 0x000fea0003c00000 */
[----:B------:R0:W1:Y:S02]  /*1eb90*/  SHFL.UP P6, R14, R13, R12, R11 ;  /* 0x0400000c0d0e7389 */ /* 0x00006400000c000b */
[----:B01----:R-:W-:Y:S01]  /*1eba0*/  ENDCOLLECTIVE ;  /* 0x000000000000791b */ /* 0x003fe20003800000 */
.L_x_7518:
[----:B------:R-:W-:Y:S02]  /*1ebb0*/  MOV R12, 0x8 ;  /* 0x00000008000c7802 */ /* 0x000fe40000000f00 */
[----:B------:R-:W-:-:S05]  /*1ebc0*/  SEL R2, R14, RZ, P3 ;  /* 0x000000ff0e027207 */ /* 0x000fca0001800000 */
[----:B------:R-:W-:-:S04]  /*1ebd0*/  IMAD.IADD R2, R7, 0x1, R2 ;  /* 0x0000000107027824 */ /* 0x000fc800078e0202 */
[----:B------:R-:W-:-:S07]  /*1ebe0*/  IMAD.MOV.U32 R13, RZ, RZ, R2 ;  /* 0x000000ffff0d7224 */ /* 0x000fce00078e0002 */
[----:B------:R-:W-:Y:S05]  /*1ebf0*/  WARPSYNC.COLLECTIVE R15, `(.L_x_7519) ;  /* 0x000000000f087348 */ /* 0x000fea0003c00000 */
[----:B------:R0:W1:Y:S02]  /*1ec00*/  SHFL.UP P6, R14, R13, R12, R11 ;  /* 0x0400000c0d0e7389 */ /* 0x00006400000c000b */
[----:B01----:R-:W-:Y:S01]  /*1ec10*/  ENDCOLLECTIVE ;  /* 0x000000000000791b */ /* 0x003fe20003800000 */
.L_x_7519:
[----:B------:R-:W-:Y:S02]  /*1ec20*/  MOV R12, 0x10 ;  /* 0x00000010000c7802 */ /* 0x000fe40000000f00 */
[----:B------:R-:W-:-:S05]  /*1ec30*/  SEL R3, R14, RZ, P4 ;  /* 0x000000ff0e037207 */ /* 0x000fca0002000000 */
[----:B------:R-:W-:-:S04]  /*1ec40*/  IMAD.IADD R3, R2, 0x1, R3 ;  /* 0x0000000102037824 */ /* 0x000fc800078e0203 */
[----:B------:R-:W-:-:S07]  /*1ec50*/  IMAD.MOV.U32 R13, RZ, RZ, R3 ;  /* 0x000000ffff0d7224 */ /* 0x000fce00078e0003 */
[----:B------:R-:W-:Y:S05]  /*1ec60*/  WARPSYNC.COLLECTIVE R15, `(.L_x_7520) ;  /* 0x000000000f087348 */ /* 0x000fea0003c00000 */
[----:B------:R0:W1:Y:S02]  /*1ec70*/  SHFL.UP P6, R14, R13, R12, R11 ;  /* 0x0400000c0d0e7389 */ /* 0x00006400000c000b */
[----:B01----:R-:W-:Y:S01]  /*1ec80*/  ENDCOLLECTIVE ;  /* 0x000000000000791b */ /* 0x003fe20003800000 */
.L_x_7520:
        /* <DEDUP_REMOVED lines=8> */
.L_x_7521:
[----:B------:R-:W-:Y:S05]  /*1ed10*/  BRA `(.L_x_7522) ;  /* 0xffffff9c00e07947 */ /* 0x000fea000383ffff */
.L_x_7304:
[----:B------:R-:W-:Y:S01]  /*1ed20*/  BSSY B0, `(.L_x_7523) ;  /* 0x0000008000007945 */ /* 0x000fe20003800000 */
[----:B-----5:R-:W-:Y:S01]  /*1ed30*/  IMAD.MOV.U32 R13, RZ, RZ, R4 ;  /* 0x000000ffff0d7224 */ /* 0x020fe200078e0004 */
[----:B------:R-:W-:Y:S01]  /*1ed40*/  MOV R12, 0x1 ;  /* 0x00000001000c7802 */ /* 0x000fe20000000f00 */
[----:B------:R-:W-:Y:S02]  /*1ed50*/  IMAD.MOV.U32 R11, RZ, RZ, RZ ;  /* 0x000000ffff0b7224 */ /* 0x000fe400078e00ff */
[----:B------:R-:W-:-:S07]  /*1ed60*/  IMAD.MOV.U32 R15, RZ, RZ, -0x1 ;  /* 0xffffffffff0f7424 */ /* 0x000fce00078e00ff */
[----:B0-----:R-:W-:Y:S05]  /*1ed70*/  WARPSYNC.COLLECTIVE R15, `(.L_x_7524) ;  /* 0x000000000f087348 */ /* 0x001fea0003c00000 */
[----:B------:R1:W2:Y:S02]  /*1ed80*/  SHFL.UP P6, R14, R13, R12, R11 ;  /* 0x0400000c0d0e7389 */ /* 0x0002a400000c000b */
[----:B012---:R-:W-:Y:S01]  /*1ed90*/  ENDCOLLECTIVE ;  /* 0x000000000000791b */ /* 0x007fe20003800000 */
.L_x_7524:
[----:B------:R-:W-:Y:S05]  /*1eda0*/  BSYNC B0 ;  /* 0x0000000000007941 */ /* 0x000fea0003800000 */
.L_x_7523:
        /* <DEDUP_REMOVED lines=8> */
.L_x_7525:
[----:B------:R-:W-:Y:S02]  /*1ee30*/  MOV R12, 0x4 ;  /* 0x00000004000c7802 */ /* 0x000fe40000000f00 */
[----:B------:R-:W-:-:S05]  /*1ee40*/  SEL R0, R14, RZ, P2 ;  /* 0x000000ff0e007207 */ /* 0x000fca0001000000 */
[----:B------:R-:W-:-:S04]  /*1ee50*/  IMAD.IADD R0, R13, 0x1, R0 ;  /* 0x000000010d007824 */ /* 0x000fc800078e0200 */
[----:B------:R-:W-:-:S07]  /*1ee60*/  IMAD.MOV.U32 R13, RZ, RZ, R0 ;  /* 0x000000ffff0d7224 */ /* 0x000fce00078e0000 */
[----:B------:R-:W-:Y:S05]  /*1ee70*/  WARPSYNC.COLLECTIVE R15, `(.L_x_7526) ;  /* 0x000000000f087348 */ /* 0x000fea0003c00000 */
[----:B------:R0:W1:Y:S02]  /*1ee80*/  SHFL.UP P6, R14, R13, R12, R11 ;  /* 0x0400000c0d0e7389 */ /* 0x00006400000c000b */
[----:B01----:R-:W-:Y:S01]  /*1ee90*/  ENDCOLLECTIVE ;  /* 0x000000000000791b */ /* 0x003fe20003800000 */
.L_x_7526:
[----:B------:R-:W-:Y:S02]  /*1eea0*/  MOV R12, 0x8 ;  /* 0x00000008000c7802 */ /* 0x000fe40000000f00 */
[----:B------:R-:W-:-:S05]  /*1eeb0*/  SEL R3, R14, RZ, P3 ;  /* 0x000000ff0e037207 */ /* 0x000fca0001800000 */
[----:B------:R-:W-:-:S04]  /*1eec0*/  IMAD.IADD R2, R0, 0x1, R3 ;  /* 0x0000000100027824 */ /* 0x000fc800078e0203 */
[----:B------:R-:W-:-:S07]  /*1eed0*/  IMAD.MOV.U32 R13, RZ, RZ, R2 ;  /* 0x000000ffff0d7224 */ /* 0x000fce00078e0002 */
[----:B------:R-:W-:Y:S05]  /*1eee0*/  WARPSYNC.COLLECTIVE R15, `(.L_x_7527) ;  /* 0x000000000f087348 */ /* 0x000fea0003c00000 */
[----:B------:R0:W1:Y:S02]  /*1eef0*/  SHFL.UP P6, R14, R13, R12, R11 ;  /* 0x0400000c0d0e7389 */ /* 0x00006400000c000b */
[----:B01----:R-:W-:Y:S01]  /*1ef00*/  ENDCOLLECTIVE ;  /* 0x000000000000791b */ /* 0x003fe20003800000 */
.L_x_7527:
[----:B------:R-:W-:Y:S02]  /*1ef10*/  MOV R12, 0x10 ;  /* 0x00000010000c7802 */ /* 0x000fe40000000f00 */
[----:B------:R-:W-:-:S05]  /*1ef20*/  SEL R3, R14, RZ, P4 ;  /* 0x000000ff0e037207 */ /* 0x000fca0002000000 */
[----:B------:R-:W-:-:S04]  /*1ef30*/  IMAD.IADD R3, R2, 0x1, R3 ;  /* 0x0000000102037824 */ /* 0x000fc800078e0203 */
[----:B------:R-:W-:-:S07]  /*1ef40*/  IMAD.MOV.U32 R13, RZ, RZ, R3 ;  /* 0x000000ffff0d7224 */ /* 0x000fce00078e0003 */
[----:B------:R-:W-:Y:S05]  /*1ef50*/  WARPSYNC.COLLECTIVE R15, `(.L_x_7528) ;  /* 0x000000000f087348 */ /* 0x000fea0003c00000 */
[----:B------:R0:W1:Y:S02]  /*1ef60*/  SHFL.UP P6, R14, R13, R12, R11 ;  /* 0x0400000c0d0e7389 */ /* 0x00006400000c000b */
[----:B01----:R-:W-:Y:S01]  /*1ef70*/  ENDCOLLECTIVE ;  /* 0x000000000000791b */ /* 0x003fe20003800000 */
.L_x_7528:
        /* <DEDUP_REMOVED lines=8> */
.L_x_7529:
[----:B------:R-:W-:Y:S05]  /*1f000*/  BRA `(.L_x_7530) ;  /* 0xffffff9c00c07947 */ /* 0x000fea000383ffff */
.L_x_7306:
[----:B------:R-:W-:Y:S01]  /*1f010*/  BSSY B0, `(.L_x_7531) ;  /* 0x0000006000007945 */ /* 0x000fe20003800000 */
[----:B------:R-:W-:Y:S01]  /*1f020*/  PLOP3.LUT P6, PT, P6, PT, PT, 0x8, 0x0 ;  /* 0x000000000000781c */ /* 0x000fe200037ce170 */
[----:B------:R-:W-:-:S12]  /*1f030*/  IMAD.MOV.U32 R15, RZ, RZ, -0x1 ;  /* 0xffffffffff0f7424 */ /* 0x000fd800078e00ff */
[----:B0-----:R-:W-:Y:S05]  /*1f040*/  WARPSYNC.COLLECTIVE R15, `(.L_x_7532) ;  /* 0x000000000f087348 */ /* 0x001fea0003c00000 */
[----:B------:R-:W-:Y:S01]  /*1f050*/  VOTE.ANY R14, PT, P6 ;  /* 0x00000000000e7806 */ /* 0x000fe200030e0100 */
[----:B0-----:R-:W-:Y:S06]  /*1f060*/  ENDCOLLECTIVE ;  /* 0x000000000000791b */ /* 0x001fec0003800000 */
.L_x_7532:
[----:B------:R-:W-:Y:S05]  /*1f070*/  BSYNC B0 ;  /* 0x0000000000007941 */ /* 0x000fea0003800000 */
.L_x_7531:
        /* <DEDUP_REMOVED lines=9> */
.L_x_7533:
[----:B------:R-:W-:Y:S01]  /*1f110*/  IMAD.MOV.U32 R4, RZ, RZ, R14 ;  /* 0x000000ffff047224 */ /* 0x000fe200078e000e */
[----:B------:R-:W-:Y:S06]  /*1f120*/  BRA `(.L_x_7534) ;  /* 0xffffff9c00b07947 */ /* 0x000fec000383ffff */
.L_x_7308:
[----:B------:R-:W-:Y:S01]  /*1f130*/  BSSY B0, `(.L_x_7535) ;  /* 0x0000007000007945 */ /* 0x000fe20003800000 */
[----:B------:R-:W-:Y:S01]  /*1f140*/  MOV R13, R2 ;  /* 0x00000002000d7202 */ /* 0x000fe20000000f00 */
[----:B------:R-:W-:Y:S02]  /*1f150*/  IMAD.MOV.U32 R11, RZ, RZ, 0x1f ;  /* 0x0000001fff0b7424 */ /* 0x000fe400078e00ff */
[----:B------:R-:W-:-:S07]  /*1f160*/  IMAD.MOV.U32 R15, RZ, RZ, -0x1 ;  /* 0xffffffffff0f7424 */ /* 0x000fce00078e00ff */
[----:B012---:R-:W-:Y:S05]  /*1f170*/  WARPSYNC.COLLECTIVE R15, `(.L_x_7536) ;  /* 0x000000000f087348 */ /* 0x007fea0003c00000 */
[----:B------:R3:W4:Y:S02]  /*1f180*/  SHFL.IDX P6, R14, R13, R12, R11 ;  /* 0x0000000c0d0e7389 */ /* 0x00072400000c000b */
[----:B01234-:R-:W-:Y:S01]  /*1f190*/  ENDCOLLECTIVE ;  /* 0x000000000000791b */ /* 0x01ffe20003800000 */
.L_x_7536:
[----:B------:R-:W-:Y:S05]  /*1f1a0*/  BSYNC B0 ;  /* 0x0000000000007941 */ /* 0x000fea0003800000 */
.L_x_7535:
[----:B------:R-:W-:Y:S05]  /*1f1b0*/  BRA `(.L_x_7307) ;  /* 0xffffff9c00a87947 */ /* 0x000fea000383ffff */
.L_x_7312:
[----:B0-----:R0:W1:Y:S02]  /*1f1c0*/  SYNCS.PHASECHK.TRANS64.TRYWAIT P0, [R4+URZ+0x28820], R0 ;  /* 0x02882000040075a7 */ /* 0x001064000800017f */
[----:B-1----:R-:W-:Y:S05]  /*1f1d0*/  @!P0 NANOSLEEP.SYNCS 0x989680 ;  /* 0x009896800000895d */ /* 0x002fea0003900000 */
[----:B------:R-:W1:Y:S02]  /*1f1e0*/  @!P0 SYNCS.PHASECHK.TRANS64 P0, [R4+URZ+0x28820], R0 ;  /* 0x02882000040085a7 */ /* 0x000e64000800007f */
[----:B-1----:R-:W-:Y:S05]  /*1f1f0*/  @!P0 BRA `(.L_x_7312) ;  /* 0xfffffffc00f08947 */ /* 0x002fea000383ffff */
[----:B------:R-:W-:Y:S05]  /*1f200*/  BRA `(.L_x_7537) ;  /* 0xffffffa000947947 */ /* 0x000fea000383ffff */
.L_x_7313:
[----:B------:R-:W1:Y:S01]  /*1f210*/  S2R R2, SR_TID.X ;  /* 0x0000000000027919 */ /* 0x000e620000002100 */
[----:B------:R-:W-:Y:S01]  /*1f220*/  BSSY B0, `(.L_x_7538) ;  /* 0x000000a000007945 */ /* 0x000fe20003800000 */
[----:B------:R-:W-:Y:S01]  /*1f230*/  IMAD.MOV.U32 R12, RZ, RZ, RZ ;  /* 0x000000ffff0c7224 */ /* 0x000fe200078e00ff */
[----:B------:R-:W-:Y:S01]  /*1f240*/  MOV R15, 0xffffffff ;  /* 0xffffffff000f7802 */ /* 0x000fe20000000f00 */
[----:B------:R-:W-:Y:S01]  /*1f250*/  IMAD.MOV.U32 R11, RZ, RZ, 0x1f ;  /* 0x0000001fff0b7424 */ /* 0x000fe200078e00ff */
[----:B-1----:R-:W-:-:S04]  /*1f260*/  SHF.R.U32.HI R2, RZ, 0x5, R2 ;  /* 0x00000005ff027819 */ /* 0x002fc80000011602 */
[----:B------:R-:W-:-:S04]  /*1f270*/  LOP3.LUT R2, R2, 0x3, RZ, 0xc0, !PT ;  /* 0x0000000302027812 */ /* 0x000fc800078ec0ff */
[----:B------:R-:W-:-:S07]  /*1f280*/  MOV R13, R2 ;  /* 0x00000002000d7202 */ /* 0x000fce0000000f00 */
[----:B0-2---:R-:W-:Y:S05]  /*1f290*/  WARPSYNC.COLLECTIVE R15, `(.L_x_7539) ;  /* 0x000000000f087348 */ /* 0x005fea0003c00000 */
[----:B------:R1:W3:Y:S02]  /*1f2a0*/  SHFL.IDX P6, R14, R13, R12, R11 ;  /* 0x0000000c0d0e7389 */ /* 0x0002e400000c000b */
[----:B0123--:R-:W-:Y:S01]  /*1f2b0*/  ENDCOLLECTIVE ;  /* 0x000000000000791b */ /* 0x00ffe20003800000 */
.L_x_7539:
[----:B------:R-:W-:Y:S05]  /*1f2c0*/  BSYNC B0 ;  /* 0x0000000000007941 */ /* 0x000fea0003800000 */
.L_x_7538:
[----:B------:R-:W-:Y:S05]  /*1f2d0*/  BRA `(.L_x_7540) ;  /* 0xffffffa0007c7947 */ /* 0x000fea000383ffff */
.L_x_7314:
[----:B------:R-:W-:Y:S01]  /*1f2e0*/  BSSY B0, `(.L_x_7541) ;  /* 0x0000006000007945 */ /* 0x000fe20003800000 */
[----:B------:R-:W-:-:S07]  /*1f2f0*/  IMAD.MOV.U32 R15, RZ, RZ, -0x1 ;  /* 0xffffffffff0f7424 */ /* 0x000fce00078e00ff */
[----:B0-2---:R-:W-:Y:S05]  /*1f300*/  WARPSYNC.COLLECTIVE R15, `(.L_x_7542) ;  /* 0x000000000f0c7348 */ /* 0x005fea0003c00000 */
[----:B------:R-:W-:Y:S02]  /*1f310*/  ELECT P6, UR62, PT ;  /* 0x00000000003e782f */ /* 0x000fe400038c0000 */
[----:B------:R-:W-:Y:S01]  /*1f320*/  MOV R14, UR62 ;  /* 0x0000003e000e7c02 */ /* 0x000fe20008000f00 */
[----:B0-2---:R-:W-:Y:S10]  /*1f330*/  ENDCOLLECTIVE ;  /* 0x000000000000791b */ /* 0x005ff40003800000 */
.L_x_7542:
[----:B------:R-:W-:Y:S05]  /*1f340*/  BSYNC B0 ;  /* 0x0000000000007941 */ /* 0x000fea0003800000 */
.L_x_7541:
[----:B------:R-:W-:Y:S05]  /*1f350*/  BRA `(.L_x_7543) ;  /* 0xffffffa000707947 */ /* 0x000fea000383ffff */
.L_x_7316:
[----:B0-----:R0:W1:Y:S02]  /*1f360*/  SYNCS.PHASECHK.TRANS64.TRYWAIT P1, [R5+URZ+0x28840], R0 ;  /* 0x02884000050075a7 */ /* 0x001064000802017f */
[----:B-1----:R-:W-:Y:S05]  /*1f370*/  @!P1 NANOSLEEP.SYNCS 0x989680 ;  /* 0x009896800000995d */ /* 0x002fea0003900000 */
[----:B------:R-:W1:Y:S02]  /*1f380*/  @!P1 SYNCS.PHASECHK.TRANS64 P1, [R5+URZ+0x28840], R0 ;  /* 0x02884000050095a7 */ /* 0x000e64000802007f */
[----:B-1----:R-:W-:Y:S05]  /*1f390*/  @!P1 BRA `(.L_x_7316) ;  /* 0xfffffffc00f09947 */ /* 0x002fea000383ffff */
[----:B------:R-:W-:Y:S05]  /*1f3a0*/  BRA `(.L_x_7544) ;  /* 0xffffffa000907947 */ /* 0x000fea000383ffff */
.L_x_7318:
[----:B-1----:R1:W3:Y:S02]  /*1f3b0*/  SYNCS.PHASECHK.TRANS64.TRYWAIT P1, [R25+URZ+0x28840], R2 ;  /* 0x02884002190075a7 */ /* 0x0022e4000802017f */
[----:B---3--:R-:W-:Y:S05]  /*1f3c0*/  @!P1 NANOSLEEP.SYNCS 0x989680 ;  /* 0x009896800000995d */ /* 0x008fea0003900000 */
[----:B------:R-:W3:Y:S02]  /*1f3d0*/  @!P1 SYNCS.PHASECHK.TRANS64 P1, [R25+URZ+0x28840], R2 ;  /* 0x02884002190095a7 */ /* 0x000ee4000802007f */
[----:B---3--:R-:W-:Y:S05]  /*1f3e0*/  @!P1 BRA `(.L_x_7318) ;  /* 0xfffffffc00f09947 */ /* 0x008fea000383ffff */
[----:B------:R-:W-:Y:S05]  /*1f3f0*/  BRA `(.L_x_7545) ;  /* 0xffffffa0009c7947 */ /* 0x000fea000383ffff */
.L_x_7320:
[----:B---3--:R3:W4:Y:S02]  /*1f400*/  SYNCS.PHASECHK.TRANS64.TRYWAIT P1, [R5+URZ+0x28860], R0 ;  /* 0x02886000050075a7 */ /* 0x008724000802017f */
[----:B----4-:R-:W-:Y:S05]  /*1f410*/  @!P1 NANOSLEEP.SYNCS 0x989680 ;  /* 0x009896800000995d */ /* 0x010fea0003900000 */
[----:B------:R-:W4:Y:S02]  /*1f420*/  @!P1 SYNCS.PHASECHK.TRANS64 P1, [R5+URZ+0x28860], R0 ;  /* 0x02886000050095a7 */ /* 0x000f24000802007f */
[----:B----4-:R-:W-:Y:S05]  /*1f430*/  @!P1 BRA `(.L_x_7320) ;  /* 0xfffffffc00f09947 */ /* 0x010fea000383ffff */
[----:B------:R-:W-:Y:S05]  /*1f440*/  BRA `(.L_x_7546) ;  /* 0xffffffa000987947 */ /* 0x000fea000383ffff */
.L_x_7547:
        /* <DEDUP_REMOVED lines=11> */
.L_x_15856:


//--------------------- .text._ZN7cutlass13device_kernelIN5flash11enable_sm90INS1_16FlashAttnFwdSm90INS1_25CollectiveMainloopFwdSm90ILi2EN4cute5tupleIJNS5_1CILi1EEES8_S8_EEENS6_IJNS7_ILi128EEESA_SA_EEELi128ENS_6half_tEfNS_4arch4Sm90ELb0ELb1ELb0ELb0ELb1ELb0ELb0ELb1ELb1ELb1ELb0ELb0EEENS1_21CollectiveEpilogueFwdISB_S9_SC_SE_Li256ELb0ELb1ELb0ELb0EEENS1_30DynamicPersistentTileSchedulerILi256ELi128ELb0ELb1ELb1EEEEEEEEEvNT_6ParamsE --------------------------
	.section	.text._ZN7cutlass13device_kernelIN5flash11enable_sm90INS1_16FlashAttnFwdSm90INS1_25CollectiveMainloopFwdSm90ILi2EN4cute5tupleIJNS5_1CILi1EEES8_S8_EEENS6_IJNS7_ILi128EEESA_SA_EEELi128ENS_6half_tEfNS_4arch4Sm90ELb0ELb1ELb0ELb0ELb1ELb0ELb0ELb1ELb1ELb1ELb0ELb0EEENS1_21CollectiveEpilogueFwdISB_S9_SC_SE_Li256ELb0ELb1ELb0ELb0EEENS1_30DynamicPersistentTileSchedulerILi256ELi128ELb0ELb1ELb1EEEEEEEEEvNT_6ParamsE,"ax",@progbits
	.align	128
.text._ZN7cutlass13device_kernelIN5flash11enable_sm90INS1_16FlashAttnFwdSm90INS1_25CollectiveMainloopFwdSm90ILi2EN4cute5tupleIJNS5_1CILi1EEES8_S8_EEENS6_IJNS7_ILi128EEESA_SA_EEELi128ENS_6half_tEfNS_4arch4Sm90ELb0ELb1ELb0ELb0ELb1ELb0ELb0ELb1ELb1ELb1ELb0ELb0EEENS1_21CollectiveEpilogueFwdISB_S9_SC_SE_Li256ELb0ELb1ELb0ELb0EEENS1_30DynamicPersistentTileSchedulerILi256ELi128ELb0ELb1ELb1EEEEEEEEEvNT_6ParamsE:
        .type           _ZN7cutlass13device_kernelIN5flash11enable_sm90INS1_16FlashAttnFwdSm90INS1_25CollectiveMainloopFwdSm90ILi2EN4cute5tupleIJNS5_1CILi1EEES8_S8_EEENS6_IJNS7_ILi128EEESA_SA_EEELi128ENS_6half_tEfNS_4arch4Sm90ELb0ELb1ELb0ELb0ELb1ELb0ELb0ELb1ELb1ELb1ELb0ELb0EEENS1_21CollectiveEpilogueFwdISB_S9_SC_SE_Li256ELb0ELb1ELb0ELb0EEENS1_30DynamicPersistentTileSchedulerILi256ELi128ELb0ELb1ELb1EEEEEEEEEvNT_6ParamsE,@function
        .size           _ZN7cutlass13device_kernelIN5flash11enable_sm90INS1_16FlashAttnFwdSm90INS1_25CollectiveMainloopFwdSm90ILi2EN4cute5tupleIJNS5_1CILi1EEES8_S8_EEENS6_IJNS7_ILi128EEESA_SA_EEELi128ENS_6half_tEfNS_4arch4Sm90ELb0ELb1ELb0ELb0ELb1ELb0ELb0ELb1ELb1ELb1ELb0ELb0EEENS1_21CollectiveEpilogueFwdISB_S9_SC_SE_Li256ELb0ELb1ELb0ELb0EEENS1_30DynamicPersistentTileSchedulerILi256ELi128ELb0ELb1ELb1EEEEEEEEEvNT_6ParamsE,(.L_x_15857 - _ZN7cutlass13device_kernelIN5flash11enable_sm90INS1_16FlashAttnFwdSm90INS1_25CollectiveMainloopFwdSm90ILi2EN4cute5tupleIJNS5_1CILi1EEES8_S8_EEENS6_IJNS7_ILi128EEESA_SA_EEELi128ENS_6half_tEfNS_4arch4Sm90ELb0ELb1ELb0ELb0ELb1ELb0ELb0ELb1ELb1ELb1ELb0ELb0EEENS1_21CollectiveEpilogueFwdISB_S9_SC_SE_Li256ELb0ELb1ELb0ELb0EEENS1_30DynamicPersistentTileSchedulerILi256ELi128ELb0ELb1ELb1EEEEEEEEEvNT_6ParamsE)
        .other          _ZN7cutlass13device_kernelIN5flash11enable_sm90INS1_16FlashAttnFwdSm90INS1_25CollectiveMainloopFwdSm90ILi2EN4cute5tupleIJNS5_1CILi1EEES8_S8_EEENS6_IJNS7_ILi128EEESA_SA_EEELi128ENS_6half_tEfNS_4arch4Sm90ELb0ELb1ELb0ELb0ELb1ELb0ELb0ELb1ELb1ELb1ELb0ELb0EEENS1_21CollectiveEpilogueFwdISB_S9_SC_SE_Li256ELb0ELb1ELb0ELb0EEENS1_30DynamicPersistentTileSchedulerILi256ELi128ELb0ELb1ELb1EEEEEEEEEvNT_6ParamsE,@"STO_CUDA_ENTRY STV_DEFAULT"
_ZN7cutlass13device_kernelIN5flash11enable_sm90INS1_16FlashAttnFwdSm90INS1_25CollectiveMainloopFwdSm90ILi2EN4cute5tupleIJNS5_1CILi1EEES8_S8_EEENS6_IJNS7_ILi128EEESA_SA_EEELi128ENS_6half_tEfNS_4arch4Sm90ELb0ELb1ELb0ELb0ELb1ELb0ELb0ELb1ELb1ELb1ELb0ELb0EEENS1_21CollectiveEpilogueFwdISB_S9_SC_SE_Li256ELb0ELb1ELb0ELb0EEENS1_30DynamicPersistentTileSchedulerILi256ELi128ELb0ELb1ELb1EEEEEEEEEvNT_6ParamsE:
[----:B------:R-:W0:Y:S01]  /*0000*/  LDC R1, c[0x0][0x28] ;  /* 0x00000a00ff017b82 */ /* 0x000e220000000800 */
[----:B------:R-:W1:Y:S01]  /*0010*/  S2R R3, SR_TID.X ;  /* 0x0000000000037919 */ /* 0x000e620000002100 */
[----:B------:R-:W-:Y:S01]  /*0020*/  ELECT P0, URZ, PT ;  /* 0x00000000003f782f */ /* 0x000fe20003800000 */
[----:B------:R-:W-:Y:S01]  /*0030*/  UMOV UR4, 0x80 ;  /* 0x0000008000047882 */ /* 0x000fe20000000000 */
[----:B------:R-:W-:Y:S01]  /*0040*/  UMOV UR7, 0x100 ;  /* 0x0000010000077882 */ /* 0x000fe20000000000 */
[--C-:B-1----:R-:W-:Y:S02]  /*0050*/  SHF.R.U32.HI R0, RZ, 0x5, R3.reuse ;  /* 0x00000005ff007819 */ /* 0x102fe40000011603 */
[----:B------:R-:W-:-:S03]  /*0060*/  SHF.R.U32.HI R23, RZ, 0x7, R3 ;  /* 0x00000007ff177819 */ /* 0x000fc60000011603 */
[----:B------:R-:W1:Y:S04]  /*0070*/  SHFL.IDX PT, R2, R0, RZ, 0x1f ;  /* 0x00001fff00027589 */ /* 0x000e6800000e0000 */
[----:B------:R2:W3:Y:S01]  /*0080*/  SHFL.IDX PT, R3, R23, RZ, 0x1f ;  /* 0x00001fff17037589 */ /* 0x0004e200000e0000 */
[C---:B-1----:R-:W-:Y:S02]  /*0090*/  ISETP.NE.OR P0, PT, R2.reuse, RZ, !P0 ;  /* 0x000000ff0200720c */ /* 0x042fe40004705670 */
[----:B------:R-:W-:-:S11]  /*00a0*/  ISETP.NE.AND P1, PT, R2, RZ, PT ;  /* 0x000000ff0200720c */ /* 0x000fd60003f25270 */
        /* <DEDUP_REMOVED lines=12> */
[----:B------:R2:W1:Y:S06]  /*0170*/  @!UP0 SYNCS.EXCH.64 URZ, [UR8+0x28800], UR4 ;  /* 0x02880004083f85b2 */ /* 0x00046c0008000100 */
[----:B------:R2:W4:Y:S02]  /*0180*/  @!UP1 SYNCS.EXCH.64 URZ, [UR8+0x28820], UR6 ;  /* 0x02882006083f95b2 */ /* 0x0005240008000100 */
[----:B0-23--:R-:W-:Y:S05]  /*0190*/  @P1 BRA `(.L_x_7548) ;  /* 0x0000000000481947 */ /* 0x00dfea0003800000 */
        /* <DEDUP_REMOVED lines=13> */
[----:B0-----:R0:W2:Y:S08]  /*0270*/  SYNCS.EXCH.64 URZ, [UR8+0x28830], UR4 ;  /* 0x02883004083f75b2 */ /* 0x0010b00008000100 */
[----:B------:R0:W3:Y:S01]  /*0280*/  SYNCS.EXCH.64 URZ, [UR8+0x28840], UR6 ;  /* 0x02884006083f75b2 */ /* 0x0000e20008000100 */
[----:B------:R0:W0:Y:S01]  /*0290*/  SYNCS.EXCH.64 URZ, [UR8+0x28838], UR4 ;  /* 0x02883804083f75b2 */ /* 0x0000220008000100 */
[----:B------:R0:W0:Y:S01]  /*02a0*/  SYNCS.EXCH.64 URZ, [UR8+0x28848], UR6 ;  /* 0x02884806083f75b2 */ /* 0x0000220008000100 */
[----:B------:R-:W-:Y:S01]  /*02b0*/  NOP ;  /* 0x0000000000007918 */ /* 0x000fe20000000000 */
.L_x_7548:
        /* <DEDUP_REMOVED lines=22> */
.L_x_7549:
        /* <DEDUP_REMOVED lines=18> */
.L_x_7550:
        /* <DEDUP_REMOVED lines=22> */
.L_x_7551:
        /* <DEDUP_REMOVED lines=23> */
.L_x_7552:
        /* <DEDUP_REMOVED lines=8> */
.L_x_7554:
[----:B------:R-:W-:-:S08]  /*0890*/  NOP ;  /* 0x0000000000007918 */ /* 0x000fd00000000000 */
[----:B------:R-:W0:Y:S02]  /*08a0*/  USETMAXREG.TRY_ALLOC.CTAPOOL UP0, 0xe8 ;  /* 0x000000e8000079c8 */ /* 0x000e240008000600 */
[----:B0-----:R-:W-:-:S13]  /*08b0*/  PLOP3.LUT P0, PT, PT, PT, UP0, 0x80, 0x0 ;  /* 0x000000000000781c */ /* 0x001fda0003f0f008 */
[----:B------:R-:W-:Y:S05]  /*08c0*/  @!P0 BRA `(.L_x_7554) ;  /* 0xfffffffc00f08947 */ /* 0x000fea000383ffff */
[----:B------:R-:W0:Y:S01]  /*08d0*/  S2R R2, SR_TID.X ;  /* 0x0000000000027919 */ /* 0x000e220000002100 */
[----:B------:R-:W1:Y:S08]  /*08e0*/  S2UR UR4, SR_CTAID.X ;  /* 0x00000000000479c3 */ /* 0x000e700000002500 */
[----:B------:R-:W-:Y:S08]  /*08f0*/  BAR.ARV 0x4, 0x180 ;  /* 0x0106000000007b1d */ /* 0x000ff00000002000 */
[----:B------:R-:W-:Y:S06]  /*0900*/  BAR.ARV 0x8, 0x180 ;  /* 0x0206000000007b1d */ /* 0x000fec0000002000 */
[----:B0-----:R-:W-:-:S04]  /*0910*/  LOP3.LUT R0, R2, 0xffffff80, RZ, 0xc0, !PT ;  /* 0xffffff8002007812 */ /* 0x001fc800078ec0ff */
[----:B------:R-:W-:Y:S02]  /*0920*/  ISETP.NE.AND P0, PT, R0, 0x80, PT ;  /* 0x000000800000780c */ /* 0x000fe40003f05270 */
[----:B------:R-:W1:Y:S11]  /*0930*/  LDC R0, c[0x0][0xc38] ;  /* 0x00030e00ff007b82 */ /* 0x000e760000000800 */
[----:B------:R-:W-:Y:S06]  /*0940*/  @!P0 BAR.ARV 0x9, 0x100 ;  /* 0x0244000000008b1d */ /* 0x000fec0000002000 */
[----:B-1----:R-:W-:-:S13]  /*0950*/  ISETP.LE.AND P0, PT, R0, UR4, PT ;  /* 0x0000000400007c0c */ /* 0x002fda000bf03270 */
        /* <DEDUP_REMOVED lines=10> */
[----:B------:R-:W-:Y:S01]  /*0a00*/  SHF.R.S32.HI R186, RZ, 0x7, R3 ;  /* 0x00000007ffba7819 */ /* 0x000fe20000011403 */
[----:B------:R-:W-:Y:S02]  /*0a10*/  IMAD.SHL.U32 R6, R4, 0x20, RZ ;  /* 0x0000002004067824 */ /* 0x000fe400078e00ff */
[----:B------:R-:W-:Y:S01]  /*0a20*/  IMAD.IADD R185, R191, 0x1, -R2 ;  /* 0x00000001bfb97824 */ /* 0x000fe200078e0a02 */
[----:B------:R-:W-:-:S02]  /*0a30*/  LEA.HI R2, R0, R191, RZ, 0x4 ;  /* 0x000000bf00027211 */ /* 0x000fc400078f20ff */
[----:B------:R-:W-:Y:S02]  /*0a40*/  LOP3.LUT R7, R6, 0xfffffc00, RZ, 0xc0, !PT ;  /* 0xfffffc0006077812 */ /* 0x000fe400078ec0ff */
[----:B------:R-:W-:Y:S02]  /*0a50*/  LOP3.LUT R4, R2, 0x3fffff0, RZ, 0xc0, !PT ;  /* 0x03fffff002047812 */ /* 0x000fe400078ec0ff */
[----:B------:R-:W-:Y:S02]  /*0a60*/  SHF.R.S32.HI R8, RZ, 0x1f, R185 ;  /* 0x0000001fff087819 */ /* 0x000fe400000114b9 */
[----:B------:R-:W-:Y:S01]  /*0a70*/  SHF.R.S32.HI R5, RZ, 0x4, R2 ;  /* 0x00000004ff057819 */ /* 0x000fe20000011402 */
[----:B------:R-:W-:Y:S01]  /*0a80*/  IMAD.IADD R4, R191, 0x1, -R4 ;  /* 0x00000001bf047824 */ /* 0x000fe200078e0a04 */
[----:B------:R-:W-:Y:S02]  /*0a90*/  LEA.HI R9, R8, R185, RZ, 0x2 ;  /* 0x000000b908097211 */ /* 0x000fe400078f10ff */
[----:B------:R-:W-:Y:S01]  /*0aa0*/  LEA.HI R2, R2, R5, RZ, 0x1 ;  /* 0x0000000502027211 */ /* 0x000fe200078f08ff */
[----:B------:R-:W-:Y:S01]  /*0ab0*/  IMAD R7, R4, 0x40, R7 ;  /* 0x0000004004077824 */ /* 0x000fe200078e0207 */
[----:B------:R-:W-:-:S02]  /*0ac0*/  LEA.HI R4, R0, R191, RZ, 0x2 ;  /* 0x000000bf00047211 */ /* 0x000fc400078f10ff */
[--C-:B------:R-:W-:Y:S02]  /*0ad0*/  SHF.R.S32.HI R6, RZ, 0x2, R9.reuse ;  /* 0x00000002ff067819 */ /* 0x100fe40000011409 */
[----:B------:R-:W-:Y:S02]  /*0ae0*/  SHF.R.S32.HI R11, RZ, 0x1f, R9 ;  /* 0x0000001fff0b7819 */ /* 0x000fe40000011409 */
[----:B------:R-:W-:Y:S02]  /*0af0*/  LOP3.LUT R2, R2, 0x1ffffffe, RZ, 0xc0, !PT ;  /* 0x1ffffffe02027812 */ /* 0x000fe400078ec0ff */
[----:B------:R-:W-:Y:S02]  /*0b00*/  LOP3.LUT R4, R4, 0xfffffffc, RZ, 0xc0, !PT ;  /* 0xfffffffc04047812 */ /* 0x000fe400078ec0ff */
[----:B------:R-:W-:Y:S01]  /*0b10*/  LEA.HI R0, R0, R191, RZ, 0x3 ;  /* 0x000000bf00007211 */ /* 0x000fe200078f18ff */
[----:B------:R-:W-:Y:S01]  /*0b20*/  IMAD.IADD R2, R5, 0x1, -R2 ;  /* 0x0000000105027824 */ /* 0x000fe200078e0a02 */
[----:B------:R-:W-:Y:S01]  /*0b30*/  LEA.HI R11, R11, R6, RZ, 0x3 ;  /* 0x000000060b0b7211 */ /* 0x000fe200078f18ff */
[----:B------:R-:W-:Y:S01]  /*0b40*/  IMAD.IADD R4, R191, 0x1, -R4 ;  /* 0x00000001bf047824 */ /* 0x000fe200078e0a04 */
[----:B------:R-:W-:Y:S01]  /*0b50*/  LOP3.LUT R22, R0, 0xfffffff8, RZ, 0xc0, !PT ;  /* 0xfffffff800167812 */ /* 0x000fe200078ec0ff */
[----:B------:R-:W-:Y:S01]  /*0b60*/  IMAD R188, R2, 0x8, R7 ;  /* 0x0000000802bc7824 */ /* 0x000fe200078e0207 */
[----:B------:R-:W-:-:S02]  /*0b70*/  LOP3.LUT R11, R11, 0xfffffff8, RZ, 0xc0, !PT ;  /* 0xfffffff80b0b7812 */ /* 0x000fc400078ec0ff */
[----:B------:R-:W-:Y:S01]  /*0b80*/  LEA.HI R8, R8, R185, RZ, 0x5 ;  /* 0x000000b908087211 */ /* 0x000fe200078f28ff */
[----:B------:R-:W-:Y:S01]  /*0b90*/  IMAD.IADD R22, R191, 0x1, -R22 ;  /* 0x00000001bf167824 */ /* 0x000fe200078e0a16 */
[----:B------:R-:W-:Y:S01]  /*0ba0*/  LEA.HI R3, R3, R186, RZ, 0x1 ;  /* 0x000000ba03037211 */ /* 0x000fe200078f08ff */
[----:B------:R-:W-:Y:S01]  /*0bb0*/  IMAD.IADD R11, R6, 0x1, -R11 ;  /* 0x00000001060b7824 */ /* 0x000fe200078e0a0b */
[----:B------:R-:W-:Y:S01]  /*0bc0*/  LEA.HI R2, R4, R4, RZ, 0x1 ;  /* 0x0000000404027211 */ /* 0x000fe200078f08ff */
[----:B------:R-:W-:Y:S01]  /*0bd0*/  IMAD.SHL.U32 R18, R22, 0x8, RZ ;  /* 0x0000000816127824 */ /* 0x000fe200078e00ff */
[----:B------:R-:W-:Y:S02]  /*0be0*/  SHF.R.S32.HI R8, RZ, 0x5, R8 ;  /* 0x00000005ff087819 */ /* 0x000fe40000011408 */
[----:B------:R-:W-:Y:S01]  /*0bf0*/  LOP3.LUT R3, R3, 0x3fffffe, RZ, 0xc0, !PT ;  /* 0x03fffffe03037812 */ /* 0x000fe200078ec0ff */
[----:B------:R-:W-:Y:S01]  /*0c00*/  VIADD R19, R18, 0x40 ;  /* 0x0000004012137836 */ /* 0x000fe20000000000 */
[----:B------:R-:W-:Y:S01]  /*0c10*/  LOP3.LUT R5, R2, 0x1ffffffe, RZ, 0xc0, !PT ;  /* 0x1ffffffe02057812 */ /* 0x000fe200078ec0ff */
[----:B------:R-:W-:Y:S01]  /*0c20*/  IMAD R8, R8, 0x10, R11 ;  /* 0x0000001008087824 */ /* 0x000fe200078e020b */
[----:B------:R-:W-:Y:S01]  /*0c30*/  LOP3.LUT R16, R9, 0x7ffffffc, RZ, 0xc0, !PT ;  /* 0x7ffffffc09107812 */ /* 0x000fe200078ec0ff */
[----:B------:R-:W-:Y:S01]  /*0c40*/  IMAD.IADD R3, R186, 0x1, -R3 ;  /* 0x00000001ba037824 */ /* 0x000fe200078e0a03 */
[----:B------:R-:W-:Y:S01]  /*0c50*/  SHF.R.S32.HI R184, RZ, 0x3, R0 ;  /* 0x00000003ffb87819 */ /* 0x000fe20000011400 */
[----:B------:R-:W-:Y:S01]  /*0c60*/  IMAD.IADD R4, R4, 0x1, -R5 ;  /* 0x0000000104047824 */ /* 0x000fe200078e0a05 */
[----:B------:R-:W-:Y:S01]  /*0c70*/  SHF.R.S32.HI R190, RZ, 0x1f, R18 ;  /* 0x0000001fffbe7819 */ /* 0x000fe20000011412 */
[----:B------:R-:W-:Y:S01]  /*0c80*/  IMAD R187, R3, 0x40, R8 ;  /* 0x0000004003bb7824 */ /* 0x000fe200078e0208 */
[----:B------:R-:W-:Y:S01]  /*0c90*/  SHF.R.S32.HI R189, RZ, 0x1f, R19 ;  /* 0x0000001fffbd7819 */ /* 0x000fe20000011413 */
[----:B------:R-:W-:-:S02]  /*0ca0*/  IMAD.IADD R16, R185, 0x1, -R16 ;  /* 0x00000001b9107824 */ /* 0x000fc400078e0a10 */
[----:B------:R-:W-:-:S07]  /*0cb0*/  IMAD R17, R4, 0x8, R187 ;  /* 0x0000000804117824 */ /* 0x000fce00078e02bb */
.L_x_7659:
        /* <DEDUP_REMOVED lines=12> */
[----:B012345:R-:W-:Y:S05]  /*0d80*/  @!P0 BRA `(.L_x_7555) ;  /* 0x0000000000208947 */ /* 0x03ffea0003800000 */
        /* <DEDUP_REMOVED lines=8> */
.L_x_7555:
[----:B------:R-:W-:Y:S01]  /*0e10*/  ULDC UR7, c[0x0][0xc54] ;  /* 0x0003150000077ab9 */ /* 0x000fe20000000800 */
[----:B------:R-:W-:Y:S01]  /*0e20*/  UMOV UR6, UR9 ;  /* 0x0000000900067c82 */ /* 0x000fe20008000000 */
[----:B------:R-:W-:-:S11]  /*0e30*/  UISETP.NE.AND UP0, UPT, UR7, 0x1, UPT ;  /* 0x000000010700788c */ /* 0x000fd6000bf05270 */
[----:B------:R-:W-:Y:S02]  /*0e40*/  @UP0 ULDC.64 UR10, c[0x0][0xc58] ;  /* 0x00031600000a0ab9 */ /* 0x000fe40000000a00 */
[----:B------:R-:W-:-:S04]  /*0e50*/  UIMAD.WIDE.U32 UR4, UR9, UR10, URZ ;  /* 0x0000000a090472a5 */ /* 0x000fc8000f8e003f */
[----:B------:R-:W-:-:S04]  /*0e60*/  @UP0 USHF.R.U32.HI UR6, URZ, UR11, UR5 ;  /* 0x0000000b3f060299 */ /* 0x000fc80008011605 */
[----:B------:R-:W-:-:S12]  /*0e70*/  UIMAD UR4, UR6, UR7, URZ ;  /* 0x00000007060472a4 */ /* 0x000fd8000f8e023f */
.L_x_7556:
[----:B------:R-:W-:Y:S01]  /*0e80*/  ULOP3.LUT UR6, URZ, UR6, URZ, 0x33, !UPT ;  /* 0x000000063f067292 */ /* 0x000fe2000f8e333f */
[----:B------:R-:W-:Y:S01]  /*0e90*/  ULDC UR7, c[0x0][0x448] ;  /* 0x0001120000077ab9 */ /* 0x000fe20000000800 */
[----:B------:R-:W-:Y:S01]  /*0ea0*/  ULDC UR5, c[0x0][0xc3c] ;  /* 0x00030f0000057ab9 */ /* 0x000fe20000000800 */
[----:B------:R-:W-:Y:S02]  /*0eb0*/  UISETP.NE.AND UP3, UPT, UR7, 0x1, UPT ;  /* 0x000000010700788c */ /* 0x000fe4000bf65270 */
[----:B------:R-:W-:Y:S01]  /*0ec0*/  UIADD3 UR6, UR6, UR5, URZ ;  /* 0x0000000506067290 */ /* 0x000fe2000fffe03f */
[----:B------:R-:W-:Y:S01]  /*0ed0*/  ULDC.64 UR10, c[0x0][0x418] ;  /* 0x00010600000a7ab9 */ /* 0x000fe20000000a00 */
[----:B------:R-:W-:Y:S01]  /*0ee0*/  UIADD3 UR4, UR9, -UR4, URZ ;  /* 0x8000000409047290 */ /* 0x000fe2000fffe03f */
[----:B------:R-:W-:Y:S01]  /*0ef0*/  ULDC UR38, c[0x0][0xc48] ;  /* 0x0003120000267ab9 */ /* 0x000fe20000000800 */
[----:B------:R-:W-:Y:S02]  /*0f00*/  UISETP.NE.U32.AND UP0, UPT, UR10, URZ, UPT ;  /* 0x0000003f0a00728c */ /* 0x000fe4000bf05070 */
[----:B------:R-:W-:-:S02]  /*0f10*/  USHF.L.U32 UR37, UR6, 0x7, URZ ;  /* 0x0000000706257899 */ /* 0x000fc4000800063f */
[----:B------:R-:W-:Y:S01]  /*0f20*/  UISETP.NE.AND UP1, UPT, UR38, 0x1, UPT ;  /* 0x000000012600788c */ /* 0x000fe2000bf25270 */
[----:B------:R-:W-:Y:S01]  /*0f30*/  ULDC UR13, c[0x0][0xc54] ;  /* 0x00031500000d7ab9 */ /* 0x000fe20000000800 */
[----:B------:R-:W-:Y:S02]  /*0f40*/  UISETP.NE.AND.EX UP0, UPT, UR11, URZ, UPT, UP0 ;  /* 0x0000003f0b00728c */ /* 0x000fe4000bf05300 */
[----:B------:R-:W-:Y:S02]  /*0f50*/  UIADD3 UR10, UR37, 0x7f, URZ ;  /* 0x0000007f250a7890 */ /* 0x000fe4000fffe03f */
[----:B------:R-:W-:Y:S01]  /*0f60*/  UIMAD UR13, UR8, UR13, UR4 ;  /* 0x0000000d080d72a4 */ /* 0x000fe2000f8e0204 */
[----:B------:R-:W-:Y:S01]  /*0f70*/  ULDC UR43, c[0x0][0x424] ;  /* 0x00010900002b7ab9 */ /* 0x000fe20000000800 */
[----:B------:R-:W-:Y:S01]  /*0f80*/  ULDC UR54, c[0x0][0x288] ;  /* 0x0000a20000367ab9 */ /* 0x000fe20000000800 */
[----:B------:R-:W-:Y:S01]  /*0f90*/  ULDC.64 UR4, c[0x0][0x9e0] ;  /* 0x0002780000047ab9 */ /* 0x000fe20000000a00 */
[----:B------:R-:W-:Y:S01]  /*0fa0*/  @UP3 ULDC UR8, c[0x0][0x44c] ;  /* 0x0001130000083ab9 */ /* 0x000fe20000000800 */
[----:B------:R-:W-:-:S02]  /*0fb0*/  UIADD3 UR11, -UR54, 0x1, URZ ;  /* 0x00000001360b7890 */ /* 0x000fc4000fffe13f */
[----:B------:R-:W-:Y:S02]  /*0fc0*/  UISETP.GE.AND UP2, UPT, UR5, 0x1, UPT ;  /* 0x000000010500788c */ /* 0x000fe4000bf46270 */
[----:B------:R-:W-:Y:S02]  /*0fd0*/  USEL UR43, UR43, 0x1, UP0 ;  /* 0x000000012b2b7887 */ /* 0x000fe40008000000 */
[----:B------:R-:W-:Y:S01]  /*0fe0*/  UIMAD.WIDE.U32 UR8, UR10, UR8, URZ ;  /* 0x000000080a0872a5 */ /* 0x000fe2000f8e003f */
[----:B------:R-:W-:Y:S01]  /*0ff0*/  ULDC UR12, c[0x0][0x2f0] ;  /* 0x0000bc00000c7ab9 */ /* 0x000fe20000000800 */
[----:B------:R-:W-:Y:S01]  /*1000*/  @UP3 ULDC UR15, c[0x0][0x450] ;  /* 0x00011400000f3ab9 */ /* 0x000fe20000000800 */
[----:B------:R-:W-:Y:S01]  /*1010*/  @UP1 ULDC UR6, c[0x0][0xc4c] ;  /* 0x0003130000061ab9 */ /* 0x000fe20000000800 */
[----:B------:R-:W-:Y:S01]  /*1020*/  UIMAD UR11, UR43, UR12, UR11 ;  /* 0x0000000c2b0b72a4 */ /* 0x000fe2000f8e020b */
[----:B------:R-:W-:Y:S01]  /*1030*/  PLOP3.LUT P0, PT, PT, PT, UP2, 0x40, 0x0 ;  /* 0x000000000000781c */ /* 0x000fe20003f0e828 */
[----:B------:R-:W-:-:S02]  /*1040*/  @UP3 USHF.R.U32.HI UR10, URZ, UR15, UR9 ;  /* 0x0000000f3f0a3299 */ /* 0x000fc40008011609 */
[----:B------:R-:W-:Y:S01]  /*1050*/  UIMAD.WIDE.U32 UR6, UR13, UR6, URZ ;  /* 0x000000060d0672a5 */ /* 0x000fe2000f8e003f */
[----:B------:R-:W-:Y:S01]  /*1060*/  @UP1 ULDC UR14, c[0x0][0xc50] ;  /* 0x00031400000e1ab9 */ /* 0x000fe20000000800 */
[----:B------:R-:W-:Y:S01]  /*1070*/  UIADD3 UR10, UR11, UR10, URZ ;  /* 0x0000000a0b0a7290 */ /* 0x000fe2000fffe03f */
[----:B------:R-:W-:Y:S01]  /*1080*/  UMOV UR44, UR13 ;  /* 0x0000000d002c7c82 */ /* 0x000fe20008000000 */
[----:B------:R-:W-:Y:S02]  /*1090*/  @UP1 USHF.R.U32.HI UR44, URZ, UR14, UR7 ;  /* 0x0000000e3f2c1299 */ /* 0x000fe40008011607 */
[----:B------:R-:W-:Y:S02]  /*10a0*/  UIADD3 UR4, UR10, UR4, URZ ;  /* 0x000000040a047290 */ /* 0x000fe4000fffe03f */
[----:B------:R-:W-:Y:S02]  /*10b0*/  UIADD3 UR6, -UR44, URZ, URZ ;  /* 0x0000003f2c067290 */ /* 0x000fe4000fffe13f */
[----:B------:R-:W-:-:S02]  /*10c0*/  UP2UR UR50, UPR, URZ, 0x8 ;  /* 0x000000083f327883 */ /* 0x000fc40008000000 */
[----:B------:R-:W-:Y:S01]  /*10d0*/  UP2UR UR49, UPR, URZ, 0x4 ;  /* 0x000000043f317883 */ /* 0x000fe20008000000 */
[----:B------:R-:W-:Y:S01]  /*10e0*/  IMAD.U32 R0, RZ, RZ, UR4 ;  /* 0x00000004ff007e24 */ /* 0x000fe2000f8e00ff */
[----:B------:R-:W-:Y:S01]  /*10f0*/  UIMAD UR38, UR38, UR6, UR13 ;  /* 0x00000006262672a4 */ /* 0x000fe2000f8e020d */
[----:B------:R-:W-:Y:S11]  /*1100*/  @P0 BRA `(.L_x_7557) ;  /* 0x0000000000400947 */ /* 0x000ff60003800000 */
        /* <DEDUP_REMOVED lines=10> */
.L_x_7558:
[----:B------:R-:W-:-:S11]  /*11b0*/  UISETP.NE.AND UP0, UPT, UR5, 0x1, UPT ;  /* 0x000000010500788c */ /* 0x000fd6000bf05270 */
[----:B------:R-:W-:Y:S02]  /*11c0*/  @UP0 ULDC.64 UR8, c[0x0][0x9e8] ;  /* 0x00027a0000080ab9 */ /* 0x000fe40000000a00 */
[----:B------:R-:W-:-:S04]  /*11d0*/  UIMAD.WIDE.U32 UR6, UR4, UR8, URZ ;  /* 0x00000008040672a5 */ /* 0x000fc8000f8e003f */
[----:B------:R-:W-:-:S12]  /*11e0*/  @UP0 USHF.R.U32.HI UR4, URZ, UR9, UR7 ;  /* 0x000000093f040299 */ /* 0x000fd80008011607 */
.L_x_7559:
[----:B------:R-:W-:-:S06]  /*11f0*/  UIMAD UR4, UR4, UR5, UR5 ;  /* 0x00000005040472a4 */ /* 0x000fcc000f8e0205 */
[----:B------:R-:W-:-:S07]  /*1200*/  VIMNMX R0, R0, UR4, PT ;  /* 0x0000000400007c48 */ /* 0x000fce000bfe0100 */
.L_x_7557:
        /* <DEDUP_REMOVED lines=32> */
.L_x_7561:
[----:B------:R-:W-:-:S11]  /*1410*/  UISETP.NE.AND UP0, UPT, UR5, 0x1, UPT ;  /* 0x000000010500788c */ /* 0x000fd6000bf05270 */
[----:B------:R-:W-:Y:S02]  /*1420*/  @UP0 ULDC.64 UR10, c[0x0][0x9e8] ;  /* 0x00027a00000a0ab9 */ /* 0x000fe40000000a00 */
[----:B------:R-:W-:-:S04]  /*1430*/  UIMAD.WIDE.U32 UR6, UR4, UR10, URZ ;  /* 0x0000000a040672a5 */ /* 0x000fc8000f8e003f */
[----:B------:R-:W-:-:S12]  /*1440*/  @UP0 USHF.R.U32.HI UR4, URZ, UR11, UR7 ;  /* 0x0000000b3f040299 */ /* 0x000fd80008011607 */
.L_x_7562:
[----:B------:R-:W-:-:S04]  /*1450*/  UIMAD UR4, UR4, UR5, URZ ;  /* 0x00000005040472a4 */ /* 0x000fc8000f8e023f */
[----:B------:R-:W-:-:S04]  /*1460*/  UISETP.LT.AND UP0, UPT, UR9, UR4, UPT ;  /* 0x000000040900728c */ /* 0x000fc8000bf01270 */
[----:B------:R-:W-:-:S12]  /*1470*/  USEL UR9, UR9, UR4, !UP0 ;  /* 0x0000000409097287 */ /* 0x000fd8000c000000 */
.L_x_7560:
[----:B------:R-:W-:Y:S01]  /*1480*/  USHF.R.S32.HI UR4, URZ, 0x1f, UR9 ;  /* 0x0000001f3f047899 */ /* 0x000fe20008011409 */
[----:B------:R-:W-:Y:S02]  /*1490*/  PLOP3.LUT P0, PT, PT, PT, PT, 0x80, 0x0 ;  /* 0x000000000000781c */ /* 0x000fe40003f0f070 */
[----:B------:R-:W-:Y:S02]  /*14a0*/  CS2R R36, SRZ ;  /* 0x0000000000247805 */ /* 0x000fe4000001ff00 */
[----:B------:R-:W-:Y:S01]  /*14b0*/  CS2R R150, SRZ ;  /* 0x0000000000967805 */ /* 0x000fe2000001ff00 */
        /* <DEDUP_REMOVED lines=18> */
[----:B------:R-:W-:Y:S02]  /*15e0*/  ISETP.GT.AND P1, PT, R88, UR39, PT ;  /* 0x0000002758007c0c */ /* 0x000fe4000bf24270 */
        /* <DEDUP_REMOVED lines=50> */
.L_x_7564:
[----:B------:R-:W-:Y:S01]  /*1910*/  ULEA.HI UR4, UR47, UR47, URZ, 0x1 ;  /* 0x0000002f2f047291 */ /* 0x000fe2000f8f083f */
[----:B------:R-:W-:-:S03]  /*1920*/  IMAD.U32 R2, RZ, RZ, UR48 ;  /* 0x00000030ff027e24 */ /* 0x000fc6000f8e00ff */
[----:B------:R-:W-:Y:S02]  /*1930*/  ULOP3.LUT UR4, UR4, 0xfffffffe, URZ, 0xc0, !UPT ;  /* 0xfffffffe04047892 */ /* 0x000fe4000f8ec03f */
[----:B------:R-:W-:Y:S02]  /*1940*/  ISETP.NE.AND P0, PT, R2, 0x3, PT ;  /* 0x000000030200780c */ /* 0x000fe40003f05270 */
[----:B------:R-:W-:-:S06]  /*1950*/  UIADD3 UR4, UR47, -UR4, URZ ;  /* 0x800000042f047290 */ /* 0x000fcc000fffe03f */
[----:B------:R-:W-:-:S05]  /*1960*/  IMAD.U32 R0, RZ, RZ, UR4 ;  /* 0x00000004ff007e24 */ /* 0x000fca000f8e00ff */
[----:B------:R-:W-:-:S04]  /*1970*/  SHF.L.U32 R0, R0, 0x1f, RZ ;  /* 0x0000001f00007819 */ /* 0x000fc800000006ff */
[----:B------:R-:W0:Y:S02]  /*1980*/  SYNCS.PHASECHK.TRANS64.TRYWAIT P1, [UR41+0x28800], R0 ;  /* 0x02880000ff0075a7 */ /* 0x000e240008020169 */
[----:B0-----:R-:W-:Y:S05]  /*1990*/  @!P1 BRA `(.L_x_7565) ;  /* 0x0000012400509947 */ /* 0x001fea0003800000 */
.L_x_7729:
[----:B------:R-:W-:Y:S05]  /*19a0*/  @!P0 BRA `(.L_x_7566) ;  /* 0x0000000000048947 */ /* 0x000fea0003800000 */
[----:B------:R-:W-:Y:S01]  /*19b0*/  BPT.TRAP 0x1 ;  /* 0x000000040000795c */ /* 0x000fe20000300000 */
.L_x_7566:
[----:B0-----:R-:W-:Y:S02]  /*19c0*/  IMAD.U32 R3, RZ, RZ, UR45 ;  /* 0x0000002dff037e24 */ /* 0x001fe4000f8e00ff */
[----:B------:R-:W-:-:S03]  /*19d0*/  IMAD.U32 R0, RZ, RZ, UR46 ;  /* 0x0000002eff007e24 */ /* 0x000fc6000f8e00ff */
[----:B------:R-:W-:Y:S02]  /*19e0*/  LEA R3, R3, UR41, 0x3 ;  /* 0x0000002903037c11 */ /* 0x000fe4000f8e18ff */
[----:B------:R-:W-:-:S04]  /*19f0*/  SHF.L.U32 R0, R0, 0x1f, RZ ;  /* 0x0000001f00007819 */ /* 0x000fc800000006ff */
[----:B------:R0:W1:Y:S01]  /*1a00*/  SYNCS.PHASECHK.TRANS64.TRYWAIT P1, [R3+URZ+0x28830], R0 ;  /* 0x02883000030075a7 */ /* 0x000062000802017f */
[----:B------:R-:W-:Y:S05]  /*1a10*/  @!P0 BRA `(.L_x_7567) ;  /* 0x0000000000048947 */ /* 0x000fea0003800000 */
[----:B------:R-:W-:Y:S01]  /*1a20*/  BPT.TRAP 0x1 ;  /* 0x000000040000795c */ /* 0x000fe20000300000 */
.L_x_7567:
[----:B-1----:R-:W-:Y:S05]  /*1a30*/  @P1 BRA `(.L_x_7568) ;  /* 0x0000000000081947 */ /* 0x002fea0003800000 */
[----:B------:R-:W1:Y:S02]  /*1a40*/  SYNCS.PHASECHK.TRANS64.TRYWAIT P1, [R3+URZ+0x28830], R0 ;  /* 0x02883000030075a7 */ /* 0x000e64000802017f */
[----:B-1----:R-:W-:Y:S05]  /*1a50*/  @!P1 BRA `(.L_x_7569) ;  /* 0x0000012400389947 */ /* 0x002fea0003800000 */
.L_x_7568:
        /* <DEDUP_REMOVED lines=63> */
.L_x_7570:
[----:B------:R-:W-:Y:S01]  /*1e50*/  UISETP.NE.AND UP1, UPT, UR50, URZ, UPT ;  /* 0x0000003f3200728c */ /* 0x000fe2000bf25270 */
[----:B01----:R-:W-:Y:S01]  /*1e60*/  VIADD R0, R17, UR37 ;  /* 0x0000002511007c36 */ /* 0x003fe20008000000 */
[----:B------:R-:W-:Y:S01]  /*1e70*/  R2UR UR6, R3 ;  /* 0x00000000030672ca */ /* 0x000fe200000e0000 */
[----:B------:R-:W0:Y:S01]  /*1e80*/  LDC R5, c[0x0][0x2f0] ;  /* 0x0000bc00ff057b82 */ /* 0x000e220000000800 */
[----:B------:R-:W-:Y:S01]  /*1e90*/  IMAD.MOV.U32 R3, RZ, RZ, -0x80 ;  /* 0xffffff80ff037424 */ /* 0x000fe200078e00ff */
[----:B------:R-:W-:Y:S01]  /*1ea0*/  UISETP.NE.AND UP0, UPT, UR49, URZ, UPT ;  /* 0x0000003f3100728c */ /* 0x000fe2000bf05270 */
[----:B------:R-:W-:Y:S01]  /*1eb0*/  PLOP3.LUT P1, PT, PT, PT, UP1, 0x80, 0x0 ;  /* 0x000000000000781c */ /* 0x000fe20003f2f018 */
[----:B------:R-:W-:Y:S01]  /*1ec0*/  ULDC UR55, c[0x0][0x9dc] ;  /* 0x0002770000377ab9 */ /* 0x000fe20000000800 */
[----:B------:R-:W-:Y:S01]  /*1ed0*/  PLOP3.LUT P2, PT, PT, PT, UP1, 0x80, 0x0 ;  /* 0x000000000000781c */ /* 0x000fe20003f4f018 */
[----:B------:R-:W-:Y:S01]  /*1ee0*/  IMAD R12, R88, R3, 0x80 ;  /* 0x00000080580c7424 */ /* 0x000fe200078e0203 */
[----:B------:R-:W-:Y:S01]  /*1ef0*/  ULDC UR14, c[0x0][0x9e0] ;  /* 0x00027800000e7ab9 */ /* 0x000fe20000000800 */
[----:B------:R-:W-:Y:S01]  /*1f00*/  @UP1 ULDC UR7, c[0x0][0x44c] ;  /* 0x0001130000071ab9 */ /* 0x000fe20000000800 */
[----:B------:R-:W1:Y:S01]  /*1f10*/  LDC R6, c[0x0][0x288] ;  /* 0x0000a200ff067b82 */ /* 0x000e620000000800 */
[----:B------:R-:W-:Y:S01]  /*1f20*/  VIADD R3, R12, 0x1 ;  /* 0x000000010c037836 */ /* 0x000fe20000000000 */
[----:B------:R-:W-:Y:S01]  /*1f30*/  LEA R10, R88, 0xffffff80, 0x7 ;  /* 0xffffff80580a7811 */ /* 0x000fe200078e38ff */
[----:B------:R-:W-:-:S04]  /*1f40*/  UIADD3 UR6, UR6, 0x28840, URZ ;  /* 0x0002884006067890 */ /* 0x000fc8000fffe03f */
[----:B------:R-:W-:Y:S01]  /*1f50*/  @P1 IMAD.HI.U32 R2, R0, UR7, RZ ;  /* 0x0000000700021c27 */ /* 0x000fe2000f8e00ff */
[----:B------:R-:W-:Y:S01]  /*1f60*/  @UP1 ULDC UR7, c[0x0][0x450] ;  /* 0x0001140000071ab9 */ /* 0x000fe20000000800 */
[----:B------:R-:W-:Y:S01]  /*1f70*/  UPRMT UR6, UR40, 0x654, UR6 ;  /* 0x0000065428067896 */ /* 0x000fe20008000006 */
[----:B------:R-:W-:Y:S02]  /*1f80*/  PLOP3.LUT P1, PT, PT, PT, UP0, 0x40, 0x0 ;  /* 0x000000000000781c */ /* 0x000fe40003f2e808 */
[----:B------:R-:W-:Y:S01]  /*1f90*/  @P2 SHF.R.U32.HI R0, RZ, UR7, R2 ;  /* 0x00000007ff002c19 */ /* 0x000fe20008011602 */
[C---:B------:R-:W-:Y:S02]  /*1fa0*/  IMAD R2, R16.reuse, -0x2, R3 ;  /* 0xfffffffe10027824 */ /* 0x040fe400078e0203 */
[C---:B0-----:R-:W-:Y:S02]  /*1fb0*/  IMAD R3, R5.reuse, UR43, R12 ;  /* 0x0000002b05037c24 */ /* 0x041fe4000f8e020c */
[----:B------:R-:W0:Y:S01]  /*1fc0*/  SHFL.IDX PT, R8, R0, RZ, 0x1c1f ;  /* 0x001c1fff00087589 */ /* 0x000e2200000e0000 */
[----:B------:R-:W-:Y:S01]  /*1fd0*/  IMAD R7, R5, UR43, R2 ;  /* 0x0000002b05077c24 */ /* 0x000fe2000f8e0202 */
[----:B------:R-:W-:Y:S01]  /*1fe0*/  SYNCS.ARRIVE.TRANS64.RED.A1T0 RZ, [UR6], RZ ;  /* 0x000000ffffff79a7 */ /* 0x000fe20008100406 */
[----:B------:R-:W-:Y:S01]  /*1ff0*/  ULOP3.LUT UR6, URZ, UR55, URZ, 0x33, !UPT ;  /* 0x000000373f067292 */ /* 0x000fe2000f8e333f */
[----:B------:R-:W-:-:S02]  /*2000*/  IMAD R14, R16, -0x2, R3 ;  /* 0xfffffffe100e7824 */ /* 0x000fc400078e0203 */
[----:B-1----:R-:W-:-:S04]  /*2010*/  IMAD.IADD R7, R7, 0x1, -R6 ;  /* 0x0000000107077824 */ /* 0x002fc800078e0a06 */
[C---:B------:R-:W-:Y:S02]  /*2020*/  VIADD R89, R7.reuse, UR14 ;  /* 0x0000000e07597c36 */ /* 0x040fe40008000000 */
[----:B------:R-:W-:-:S03]  /*2030*/  VIADD R20, R7, UR6 ;  /* 0x0000000607147c36 */ /* 0x000fc60008000000 */
[----:B0-----:R-:W-:Y:S01]  /*2040*/  VIADDMNMX R2, R8, R89, R14, PT ;  /* 0x0000005908027246 */ /* 0x001fe2000380010e */
        /* <DEDUP_REMOVED lines=16> */
.L_x_7573:
[----:B------:R-:W-:Y:S02]  /*2150*/  ULDC UR6, c[0x0][0x9e4] ;  /* 0x0002790000067ab9 */ /* 0x000fe40000000800 */
[----:B------:R-:W-:-:S05]  /*2160*/  IMAD.U32 R7, RZ, RZ, UR6 ;  /* 0x00000006ff077e24 */ /* 0x000fca000f8e00ff */
[----:B------:R-:W-:-:S13]  /*2170*/  ISETP.NE.AND P1, PT, R7, 0x1, PT ;  /* 0x000000010700780c */ /* 0x000fda0003f25270 */
[----:B------:R-:W0:Y:S02]  /*2180*/  @P1 LDC.64 R8, c[0x0][0x9e8] ;  /* 0x00027a00ff081b82 */ /* 0x000e240000000a00 */
[----:B0-----:R-:W-:-:S05]  /*2190*/  @P1 IMAD.HI.U32 R8, R3, R8, RZ ;  /* 0x0000000803081227 */ /* 0x001fca00078e00ff */
[----:B------:R-:W-:-:S07]  /*21a0*/  @P1 SHF.R.U32.HI R3, RZ, R9, R8 ;  /* 0x00000009ff031219 */ /* 0x000fce0000011608 */
.L_x_7574:
[----:B------:R-:W-:Y:S05]  /*21b0*/  BSYNC B0 ;  /* 0x0000000000007941 */ /* 0x000fea0003800000 */
.L_x_7572:
[----:B------:R-:W-:-:S04]  /*21c0*/  IMAD R3, R3, R7, -R10 ;  /* 0x0000000703037224 */ /* 0x000fc800078e0a0a */
[----:B------:R-:W-:-:S05]  /*21d0*/  IMAD R3, R16, -0x2, R3 ;  /* 0xfffffffe10037824 */ /* 0x000fca00078e0203 */
[----:B------:R-:W-:Y:S02]  /*21e0*/  VIADDMNMX R2, R3, R7, R2, PT ;  /* 0x0000000703027246 */ /* 0x000fe40003800102 */
[----:B------:R-:W-:-:S07]  /*21f0*/  VIMNMX R4, R4, R3, !PT ;  /* 0x0000000304047248 */ /* 0x000fce0007fe0100 */
.L_x_7571:
        /* <DEDUP_REMOVED lines=14> */
[----:B------:R-:W-:Y:S01]  /*22e0*/  ISETP.LT.OR P3, PT, R2, 0x11, P3 ;  /* 0x000000110200780c */ /* 0x000fe20001f61670 */
[----:B0-----:R-:W-:Y:S01]  /*22f0*/  IMAD.IADD R8, R20, 0x1, R0 ;  /* 0x0000000114087824 */ /* 0x001fe200078e0200 */
        /* <DEDUP_REMOVED lines=117> */
[----:B------:R-:W-:Y:S02]  /*2a50*/  P2R R92, PR, RZ, 0x20 ;  /* 0x00000020ff5c7803 */ /* 0x000fe40000000000 */
[----:B------:R-:W-:-:S02]  /*2a60*/  FSEL R77, R77, -INF , !P3 ;  /* 0xff8000004d4d7808 */ /* 0x000fc40005800000 */
[----:B------:R-:W-:Y:S02]  /*2a70*/  ISETP.GE.AND P3, PT, R12, 0x71, PT ;  /* 0x000000710c00780c */ /* 0x000fe40003f66270 */
[----:B------:R-:W-:Y:S02]  /*2a80*/  P2R R90, PR, RZ, 0x40 ;  /* 0x00000040ff5a7803 */ /* 0x000fe40000000000 */
        /* <DEDUP_REMOVED lines=38> */
.L_x_7577:
[----:B------:R-:W-:Y:S02]  /*2cf0*/  ULDC UR6, c[0x0][0x9e4] ;  /* 0x0002790000067ab9 */ /* 0x000fe40000000800 */
[----:B------:R-:W-:-:S05]  /*2d00*/  IMAD.U32 R2, RZ, RZ, UR6 ;  /* 0x00000006ff027e24 */ /* 0x000fca000f8e00ff */
[----:B------:R-:W-:-:S13]  /*2d10*/  ISETP.NE.AND P6, PT, R2, 0x1, PT ;  /* 0x000000010200780c */ /* 0x000fda0003fc5270 */
[----:B------:R-:W0:Y:S02]  /*2d20*/  @P6 LDC.64 R32, c[0x0][0x9e8] ;  /* 0x00027a00ff206b82 */ /* 0x000e240000000a00 */
[----:B0-----:R-:W-:-:S05]  /*2d30*/  @P6 IMAD.HI.U32 R0, R29, R32, RZ ;  /* 0x000000201d006227 */ /* 0x001fca00078e00ff */
[----:B------:R-:W-:-:S07]  /*2d40*/  @P6 SHF.R.U32.HI R29, RZ, R33, R0 ;  /* 0x00000021ff1d6219 */ /* 0x000fce0000011600 */
.L_x_7578:
[----:B------:R-:W-:Y:S05]  /*2d50*/  BSYNC B0 ;  /* 0x0000000000007941 */ /* 0x000fea0003800000 */
.L_x_7576:
[----:B------:R-:W-:-:S04]  /*2d60*/  IMAD R29, R29, R2, -R10 ;  /* 0x000000021d1d7224 */ /* 0x000fc800078e0a0a */
[----:B------:R-:W-:-:S05]  /*2d70*/  IMAD R29, R16, -0x2, R29 ;  /* 0xfffffffe101d7824 */ /* 0x000fca00078e021d */
[----:B------:R-:W-:Y:S02]  /*2d80*/  VIADDMNMX R4, R29, R2, R4, PT ;  /* 0x000000021d047246 */ /* 0x000fe40003800104 */
[----:B------:R-:W-:-:S07]  /*2d90*/  VIMNMX R8, R8, R29, !PT ;  /* 0x0000001d08087248 */ /* 0x000fce0007fe0100 */
.L_x_7575:
[----:B------:R-:W-:Y:S01]  /*2da0*/  ISETP.GT.AND P1, PT, R8, 0x1, !P1 ;  /* 0x000000010800780c */ /* 0x000fe20004f24270 */
[----:B------:R-:W-:Y:S01]  /*2db0*/  ULDC UR6, c[0x0][0x988] ;  /* 0x0002620000067ab9 */ /* 0x000fe20000000800 */
[----:B------:R-:W-:Y:S01]  /*2dc0*/  ISETP.NE.AND P6, PT, R90, RZ, PT ;  /* 0x000000ff5a00720c */ /* 0x000fe20003fc5270 */
[----:B------:R-:W-:Y:S01]  /*2dd0*/  UISETP.NE.AND UP1, UPT, UR50, URZ, UPT ;  /* 0x0000003f3200728c */ /* 0x000fe2000bf25270 */
[----:B------:R-:W-:Y:S01]  /*2de0*/  ISETP.LT.OR P1, PT, R4, 0x2, P1 ;  /* 0x000000020400780c */ /* 0x000fe20000f21670 */
[----:B------:R-:W-:Y:S01]  /*2df0*/  UISETP.NE.AND UP0, UPT, UR49, URZ, UPT ;  /* 0x0000003f3100728c */ /* 0x000fe2000bf05270 */
[C---:B------:R-:W-:Y:S01]  /*2e00*/  ISETP.GT.AND P2, PT, R8.reuse, 0x8, !P2 ;  /* 0x000000080800780c */ /* 0x040fe20005744270 */
[----:B------:R-:W-:Y:S01]  /*2e10*/  UMOV UR10, UR37 ;  /* 0x00000025000a7c82 */ /* 0x000fe20008000000 */
[----:B------:R-:W-:Y:S02]  /*2e20*/  FSEL R27, R27, -INF , !P1 ;  /* 0xff8000001b1b7808 */ /* 0x000fe40004800000 */
[----:B------:R-:W-:-:S02]  /*2e30*/  ISETP.GT.AND P1, PT, R8, 0x9, !P6 ;  /* 0x000000090800780c */ /* 0x000fc40007724270 */
[C---:B------:R-:W-:Y:S02]  /*2e40*/  ISETP.LT.OR P2, PT, R4.reuse, 0x9, P2 ;  /* 0x000000090400780c */ /* 0x040fe40001741670 */
[----:B------:R-:W-:Y:S01]  /*2e50*/  ISETP.LT.OR P1, PT, R4, 0xa, P1 ;  /* 0x0000000a0400780c */ /* 0x000fe20000f21670 */
[----:B------:R-:W-:Y:S01]  /*2e60*/  @UP1 ULDC UR11, c[0x0][0x450] ;  /* 0x00011400000b1ab9 */ /* 0x000fe20000000800 */
[----:B------:R-:W-:Y:S02]  /*2e70*/  FSEL R29, R30, -INF , !P2 ;  /* 0xff8000001e1d7808 */ /* 0x000fe40005000000 */
[----:B------:R-:W-:Y:S02]  /*2e80*/  FSEL R31, R31, -INF , !P1 ;  /* 0xff8000001f1f7808 */ /* 0x000fe40004800000 */
[----:B------:R-:W-:Y:S02]  /*2e90*/  ISETP.NE.AND P1, PT, R91, RZ, PT ;  /* 0x000000ff5b00720c */ /* 0x000fe40003f25270 */
[----:B------:R-:W-:-:S02]  /*2ea0*/  ISETP.NE.AND P2, PT, R37, RZ, PT ;  /* 0x000000ff2500720c */ /* 0x000fc40003f45270 */
[----:B------:R-:W-:Y:S02]  /*2eb0*/  ISETP.GT.AND P1, PT, R8, 0x10, !P1 ;  /* 0x000000100800780c */ /* 0x000fe40004f24270 */
[----:B------:R-:W-:Y:S02]  /*2ec0*/  ISETP.NE.AND P6, PT, R41, RZ, PT ;  /* 0x000000ff2900720c */ /* 0x000fe40003fc5270 */
[----:B------:R-:W-:Y:S02]  /*2ed0*/  ISETP.LT.OR P1, PT, R4, 0x11, P1 ;  /* 0x000000110400780c */ /* 0x000fe40000f21670 */
[----:B------:R-:W-:Y:S02]  /*2ee0*/  FMNMX.FTZ R0, R129, R131, !PT ;  /* 0x0000008381007209 */ /* 0x000fe40007810000 */
        /* <DEDUP_REMOVED lines=57> */
[----:B------:R-:W-:Y:S02]  /*3280*/  ISETP.GT.AND P1, PT, R8, 0x31, !P2 ;  /* 0x000000310800780c */ /* 0x000fe40005724270 */
[----:B------:R-:W-:Y:S02]  /*3290*/  ISETP.NE.AND P2, PT, R53, RZ, PT ;  /* 0x000000ff3500720c */ /* 0x000fe40003f45270 */
[----:B------:R-:W-:Y:S02]  /*32a0*/  ISETP.LT.OR P1, PT, R4, 0x32, P1 ;  /* 0x000000320400780c */ /* 0x000fe40000f21670 */
[----:B------:R-:W-:Y:S02]  /*32b0*/  FMNMX.FTZ R0, R13, R0, !PT ;  /* 0x000000000d007209 */ /* 0x000fe40007810000 */
[----:B------:R-:W-:-:S02]  /*32c0*/  FSEL R51, R51, -INF , !P1 ;  /* 0xff80000033337808 */ /* 0x000fc40004800000 */
        /* <DEDUP_REMOVED lines=10> */
[----:B------:R-:W-:Y:S01]  /*3370*/  FMNMX.FTZ R10, R85, R0, !PT ;  /* 0x00000000550a7209 */ /* 0x000fe20007810000 */
[----:B------:R-:W-:Y:S01]  /*3380*/  IMAD.U32 R0, RZ, RZ, UR6 ;  /* 0x00000006ff007e24 */ /* 0x000fe2000f8e00ff */
[----:B------:R-:W-:Y:S01]  /*3390*/  FSEL R55, R55, -INF , !P1 ;  /* 0xff80000037377808 */ /* 0x000fe20004800000 */
[----:B------:R-:W-:Y:S01]  /*33a0*/  @UP1 ULDC UR6, c[0x0][0x44c] ;  /* 0x0001130000061ab9 */ /* 0x000fe20000000800 */
[----:B------:R-:W-:Y:S01]  /*33b0*/  ISETP.NE.AND P1, PT, R52, RZ, PT ;  /* 0x000000ff3400720c */ /* 0x000fe20003f25270 */
[----:B------:R-:W-:Y:S01]  /*33c0*/  UIMAD.WIDE.U32 UR6, UR37, UR6, URZ ;  /* 0x00000006250672a5 */ /* 0x000fe2000f8e003f */
[----:B------:R-:W-:-:S02]  /*33d0*/  ISETP.NE.AND P6, PT, R72, RZ, PT ;  /* 0x000000ff4800720c */ /* 0x000fc40003fc5270 */
[C---:B------:R-:W-:Y:S01]  /*33e0*/  ISETP.GT.AND P1, PT, R8.reuse, 0x40, !P1 ;  /* 0x000000400800780c */ /* 0x040fe20004f24270 */
[----:B------:R-:W-:Y:S01]  /*33f0*/  @UP1 USHF.R.U32.HI UR10, URZ, UR11, UR7 ;  /* 0x0000000b3f0a1299 */ /* 0x000fe20008011607 */
[----:B------:R-:W-:Y:S02]  /*3400*/  ISETP.GT.AND P3, PT, R8, 0x70, !P3 ;  /* 0x000000700800780c */ /* 0x000fe40005f64270 */
[----:B------:R-:W-:Y:S01]  /*3410*/  ISETP.LT.OR P1, PT, R4, 0x41, P1 ;  /* 0x000000410400780c */ /* 0x000fe20000f21670 */
[----:B------:R-:W-:Y:S01]  /*3420*/  UIADD3 UR54, UR54, UR10, URZ ;  /* 0x0000000a36367290 */ /* 0x000fe2000fffe03f */
[----:B------:R-:W-:Y:S02]  /*3430*/  ISETP.GT.AND P4, PT, R8, 0x71, !P4 ;  /* 0x000000710800780c */ /* 0x000fe40006784270 */
[----:B------:R-:W-:Y:S01]  /*3440*/  FSEL R89, R58, -INF , !P1 ;  /* 0xff8000003a597808 */ /* 0x000fe20004800000 */
[----:B------:R-:W-:Y:S01]  /*3450*/  UIADD3 UR14, UR54, UR14, URZ ;  /* 0x0000000e360e7290 */ /* 0x000fe2000fffe03f */
[----:B------:R-:W-:-:S02]  /*3460*/  ISETP.NE.AND P1, PT, R56, RZ, PT ;  /* 0x000000ff3800720c */ /* 0x000fc40003f25270 */
[----:B------:R-:W-:Y:S02]  /*3470*/  ISETP.LT.OR P3, PT, R4, 0x71, P3 ;  /* 0x000000710400780c */ /* 0x000fe40001f61670 */
[C---:B------:R-:W-:Y:S02]  /*3480*/  ISETP.GT.AND P1, PT, R8.reuse, 0x41, !P1 ;  /* 0x000000410800780c */ /* 0x040fe40004f24270 */
[----:B------:R-:W-:Y:S02]  /*3490*/  ISETP.GT.AND P5, PT, R8, 0x78, !P5 ;  /* 0x000000780800780c */ /* 0x000fe40006fa4270 */
[C---:B------:R-:W-:Y:S02]  /*34a0*/  ISETP.LT.OR P1, PT, R4.reuse, 0x42, P1 ;  /* 0x000000420400780c */ /* 0x040fe40000f21670 */
[----:B------:R-:W-:Y:S02]  /*34b0*/  ISETP.LT.OR P4, PT, R4, 0x72, P4 ;  /* 0x000000720400780c */ /* 0x000fe40002781670 */
[----:B------:R-:W-:-:S02]  /*34c0*/  FSEL R59, R59, -INF , !P1 ;  /* 0xff8000003b3b7808 */ /* 0x000fc40004800000 */
[----:B------:R-:W-:Y:S02]  /*34d0*/  ISETP.NE.AND P1, PT, R97, RZ, PT ;  /* 0x000000ff6100720c */ /* 0x000fe40003f25270 */
[----:B------:R-:W-:Y:S02]  /*34e0*/  ISETP.LT.OR P5, PT, R4, 0x79, P5 ;  /* 0x000000790400780c */ /* 0x000fe40002fa1670 */
[----:B------:R-:W-:Y:S02]  /*34f0*/  ISETP.GT.AND P1, PT, R8, 0x48, !P1 ;  /* 0x000000480800780c */ /* 0x000fe40004f24270 */
[----:B------:R-:W-:Y:S02]  /*3500*/  FSEL R83, R83, -INF , !P4 ;  /* 0xff80000053537808 */ /* 0x000fe40006000000 */
[----:B------:R-:W-:-:S04]  /*3510*/  ISETP.LT.OR P1, PT, R4, 0x49, P1 ;  /* 0x000000490400780c */ /* 0x000fc80000f21670 */
[----:B------:R-:W-:Y:S02]  /*3520*/  FSEL R91, R62, -INF , !P1 ;  /* 0xff8000003e5b7808 */ /* 0x000fe40004800000 */
[----:B------:R-:W-:-:S04]  /*3530*/  ISETP.NE.AND P1, PT, R60, RZ, PT ;  /* 0x000000ff3c00720c */ /* 0x000fc80003f25270 */
[----:B------:R-:W-:-:S04]  /*3540*/  ISETP.GT.AND P1, PT, R8, 0x49, !P1 ;  /* 0x000000490800780c */ /* 0x000fc80004f24270 */
        /* <DEDUP_REMOVED lines=10> */
[----:B------:R-:W-:Y:S02]  /*35f0*/  ISETP.NE.AND P1, PT, R99, RZ, PT ;  /* 0x000000ff6300720c */ /* 0x000fe40003f25270 */
[----:B------:R-:W0:Y:S02]  /*3600*/  SHFL.BFLY PT, R99, R10, 0x2, 0x1f ;  /* 0x0c401f000a637f89 */ /* 0x000e2400000e0000 */
[----:B------:R-:W-:-:S04]  /*3610*/  ISETP.GT.AND P1, PT, R8, 0x58, !P1 ;  /* 0x000000580800780c */ /* 0x000fc80004f24270 */
[----:B------:R-:W-:-:S04]  /*3620*/  ISETP.LT.OR P1, PT, R4, 0x59, P1 ;  /* 0x000000590400780c */ /* 0x000fc80000f21670 */
[----:B------:R-:W-:Y:S02]  /*3630*/  FSEL R95, R70, -INF , !P1 ;  /* 0xff800000465f7808 */ /* 0x000fe40004800000 */
[----:B------:R-:W-:-:S04]  /*3640*/  ISETP.NE.AND P1, PT, R68, RZ, PT ;  /* 0x000000ff4400720c */ /* 0x000fc80003f25270 */
[----:B------:R-:W-:-:S04]  /*3650*/  ISETP.GT.AND P1, PT, R8, 0x59, !P1 ;  /* 0x000000590800780c */ /* 0x000fc80004f24270 */
[----:B------:R-:W-:Y:S02]  /*3660*/  ISETP.LT.OR P1, PT, R4, 0x5a, P1 ;  /* 0x0000005a0400780c */ /* 0x000fe40000f21670 */
[----:B0-----:R-:W-:Y:S02]  /*3670*/  FMNMX.FTZ R99, R10, R99, !PT ;  /* 0x000000630a637209 */ /* 0x001fe40007810000 */
[----:B------:R-:W-:Y:S02]  /*3680*/  FSEL R71, R71, -INF , !P1 ;  /* 0xff80000047477808 */ /* 0x000fe40004800000 */
[----:B------:R-:W-:Y:S01]  /*3690*/  ISETP.GT.AND P1, PT, R8, 0x60, !P2 ;  /* 0x000000600800780c */ /* 0x000fe20005724270 */
[----:B------:R-:W0:Y:S01]  /*36a0*/  SHFL.BFLY PT, R2, R99, 0x1, 0x1f ;  /* 0x0c201f0063027f89 */ /* 0x000e2200000e0000 */
[----:B------:R-:W-:Y:S02]  /*36b0*/  ISETP.NE.AND P2, PT, R76, RZ, PT ;  /* 0x000000ff4c00720c */ /* 0x000fe40003f45270 */
[----:B------:R-:W-:-:S02]  /*36c0*/  ISETP.LT.OR P1, PT, R4, 0x61, P1 ;  /* 0x000000610400780c */ /* 0x000fc40000f21670 */
[----:B------:R-:W-:Y:S02]  /*36d0*/  ISETP.GT.AND P2, PT, R8, 0x69, !P2 ;  /* 0x000000690800780c */ /* 0x000fe40005744270 */
[----:B------:R-:W-:Y:S02]  /*36e0*/  FSEL R97, R74, -INF , !P1 ;  /* 0xff8000004a617808 */ /* 0x000fe40004800000 */
[----:B------:R-:W-:Y:S02]  /*36f0*/  ISETP.GT.AND P1, PT, R8, 0x61, !P6 ;  /* 0x000000610800780c */ /* 0x000fe40007724270 */
[----:B------:R-:W-:Y:S02]  /*3700*/  ISETP.NE.AND P6, PT, R28, RZ, PT ;  /* 0x000000ff1c00720c */ /* 0x000fe40003fc5270 */
[C---:B------:R-:W-:Y:S02]  /*3710*/  ISETP.LT.OR P1, PT, R4.reuse, 0x62, P1 ;  /* 0x000000620400780c */ /* 0x040fe40000f21670 */
[----:B------:R-:W-:-:S02]  /*3720*/  ISETP.LT.OR P2, PT, R4, 0x6a, P2 ;  /* 0x0000006a0400780c */ /* 0x000fc40001741670 */
[----:B------:R-:W-:Y:S02]  /*3730*/  FSEL R75, R75, -INF , !P1 ;  /* 0xff8000004b4b7808 */ /* 0x000fe40004800000 */
[----:B------:R-:W-:Y:S02]  /*3740*/  FSEL R79, R79, -INF , !P2 ;  /* 0xff8000004f4f7808 */ /* 0x000fe40005000000 */
[----:B0-----:R-:W-:-:S04]  /*3750*/  FMNMX.FTZ R2, R99, R2, !PT ;  /* 0x0000000263027209 */ /* 0x001fc80007810000 */
[C---:B------:R-:W-:Y:S01]  /*3760*/  FSETP.NEU.FTZ.AND P1, PT, R2.reuse, -INF , PT ;  /* 0xff8000000200780b */ /* 0x040fe20003f3d000 */
[----:B------:R-:W-:-:S05]  /*3770*/  FMUL.FTZ R12, R2, R0 ;  /* 0x00000000020c7220 */ /* 0x000fca0000410000 */
[----:B------:R-:W-:Y:S02]  /*3780*/  FSEL R12, R12, RZ, P1 ;  /* 0x000000ff0c0c7208 */ /* 0x000fe40000800000 */
[----:B------:R-:W-:Y:S02]  /*3790*/  ISETP.GT.AND P1, PT, R8, RZ, !P6 ;  /* 0x000000ff0800720c */ /* 0x000fe40007724270 */
[----:B------:R-:W-:Y:S01]  /*37a0*/  ISETP.NE.AND P6, PT, R24, RZ, PT ;  /* 0x000000ff1800720c */ /* 0x000fe20003fc5270 */
[-CC-:B------:R-:W-:Y:S01]  /*37b0*/  FFMA.FTZ R170, R115, R0.reuse, -R12.reuse ;  /* 0x0000000073aa7223 */ /* 0x180fe2000001080c */
[----:B------:R-:W-:Y:S01]  /*37c0*/  ISETP.LT.OR P1, PT, R4, 0x1, P1 ;  /* 0x000000010400780c */ /* 0x000fe20000f21670 */
[-CC-:B------:R-:W-:Y:S01]  /*37d0*/  FFMA.FTZ R168, R117, R0.reuse, -R12.reuse ;  /* 0x0000000075a87223 */ /* 0x180fe2000001080c */
[----:B------:R-:W-:Y:S01]  /*37e0*/  FSEL R117, R82, -INF , !P3 ;  /* 0xff80000052757808 */ /* 0x000fe20005800000 */
[-CC-:B------:R-:W-:Y:S01]  /*37f0*/  FFMA.FTZ R164, R25, R0.reuse, -R12.reuse ;  /* 0x0000000019a47223 */ /* 0x180fe2000001080c */
[----:B------:R-:W-:Y:S01]  /*3800*/  FSEL R26, R26, -INF , !P1 ;  /* 0xff8000001a1a7808 */ /* 0x000fe20004800000 */
[-CC-:B------:R-:W-:Y:S01]  /*3810*/  FFMA.FTZ R25, R57, R0.reuse, -R12.reuse ;  /* 0x0000000039197223 */ /* 0x180fe2000001080c */
[----:B------:R-:W-:Y:S01]  /*3820*/  ISETP.NE.AND P1, PT, R100, RZ, PT ;  /* 0x000000ff6400720c */ /* 0x000fe20003f25270 */
[-CC-:B------:R-:W-:Y:S01]  /*3830*/  FFMA.FTZ R166, R9, R0.reuse, -R12.reuse ;  /* 0x0000000009a67223 */ /* 0x180fe2000001080c */
[----:B------:R-:W-:Y:S01]  /*3840*/  FMNMX.FTZ R10, R26, R27, !PT ;  /* 0x0000001b1a0a7209 */ /* 0x000fe20007810000 */
[-CC-:B------:R-:W-:Y:S01]  /*3850*/  FFMA.FTZ R180, R129, R0.reuse, -R12.reuse ;  /* 0x0000000081b47223 */ /* 0x180fe2000001080c */
[----:B------:R-:W-:Y:S01]  /*3860*/  ISETP.GT.AND P1, PT, R8, 0x68, !P1 ;  /* 0x000000680800780c */ /* 0x000fe20004f24270 */
[--C-:B------:R-:W-:Y:S01]  /*3870*/  FFMA.FTZ R99, R131, R0, -R12.reuse ;  /* 0x0000000083637223 */ /* 0x100fe2000001080c */
[----:B------:R-:W-:Y:S01]  /*3880*/  FMNMX.FTZ R10, R29, R10, !PT ;  /* 0x0000000a1d0a7209 */ /* 0x000fe20007810000 */
[--C-:B------:R-:W-:Y:S01]  /*3890*/  FFMA.FTZ R182, R127, R0, -R12.reuse ;  /* 0x000000007fb67223 */ /* 0x100fe2000001080c */
[----:B------:R-:W-:Y:S01]  /*38a0*/  ISETP.LT.OR P1, PT, R4, 0x69, P1 ;  /* 0x000000690400780c */ /* 0x000fe20000f21670 */
[----:B------:R-:W-:Y:S01]  /*38b0*/  MUFU.EX2 R180, R180 ;  /* 0x000000b400b47308 */ /* 0x000fe20000000800 */
[----:B------:R-:W-:Y:S01]  /*38c0*/  FMNMX.FTZ R10, R31, R10, !PT ;  /* 0x0000000a1f0a7209 */ /* 0x000fe20007810000 */
[-CC-:B------:R-:W-:Y:S01]  /*38d0*/  FFMA.FTZ R101, R101, R0.reuse, -R12.reuse ;  /* 0x0000000065657223 */ /* 0x180fe2000001080c */
[----:B------:R-:W-:Y:S01]  /*38e0*/  FSEL R115, R78, -INF , !P1 ;  /* 0xff8000004e737808 */ /* 0x000fe20004800000 */
[--C-:B------:R-:W-:Y:S01]  /*38f0*/  FFMA.FTZ R176, R125, R0, -R12.reuse ;  /* 0x000000007db07223 */ /* 0x100fe2000001080c */
[----:B------:R-:W-:Y:S01]  /*3900*/  FMNMX.FTZ R10, R33, R10, !PT ;  /* 0x0000000a210a7209 */ /* 0x000fe20007810000 */
[--C-:B------:R-:W-:Y:S01]  /*3910*/  FFMA.FTZ R103, R103, R0, -R12.reuse ;  /* 0x0000000067677223 */ /* 0x100fe2000001080c */
[----:B------:R-:W-:Y:S01]  /*3920*/  ISETP.GT.AND P6, PT, R8, 0x79, !P6 ;  /* 0x000000790800780c */ /* 0x000fe200077c4270 */
[----:B------:R-:W0:Y:S01]  /*3930*/  MUFU.EX2 R99, R99 ;  /* 0x0000006300637308 */ /* 0x000e220000000800 */
[----:B------:R-:W-:Y:S01]  /*3940*/  FMNMX.FTZ R10, R35, R10, !PT ;  /* 0x0000000a230a7209 */ /* 0x000fe20007810000 */
[-CC-:B------:R-:W-:Y:S01]  /*3950*/  FFMA.FTZ R7, R7, R0.reuse, -R12.reuse ;  /* 0x0000000007077223 */ /* 0x180fe2000001080c */
[----:B------:R-:W-:Y:S01]  /*3960*/  ISETP.LT.OR P6, PT, R4, 0x7a, P6 ;  /* 0x0000007a0400780c */ /* 0x000fe200037c1670 */
[--C-:B------:R-:W-:Y:S01]  /*3970*/  FFMA.FTZ R178, R123, R0, -R12.reuse ;  /* 0x000000007bb27223 */ /* 0x100fe2000001080c */
[----:B------:R-:W-:Y:S01]  /*3980*/  FMNMX.FTZ R10, R37, R10, !PT ;  /* 0x0000000a250a7209 */ /* 0x000fe20007810000 */
[--C-:B------:R-:W-:Y:S01]  /*3990*/  FFMA.FTZ R105, R105, R0, -R12.reuse ;  /* 0x0000000069697223 */ /* 0x100fe2000001080c */
[----:B------:R-:W-:Y:S01]  /*39a0*/  FSEL R57, R86, -INF , !P5 ;  /* 0xff80000056397808 */ /* 0x000fe20006800000 */
[----:B------:R-:W1:Y:S01]  /*39b0*/  MUFU.EX2 R182, R182 ;  /* 0x000000b600b67308 */ /* 0x000e620000000800 */
[----:B------:R-:W-:Y:S01]  /*39c0*/  FMNMX.FTZ R10, R39, R10, !PT ;  /* 0x0000000a270a7209 */ /* 0x000fe20007810000 */
[-CC-:B------:R-:W-:Y:S01]  /*39d0*/  FFMA.FTZ R172, R121, R0.reuse, -R12.reuse ;  /* 0x0000000079ac7223 */ /* 0x180fe2000001080c */
[----:B------:R-:W-:Y:S01]  /*39e0*/  FSEL R87, R87, -INF , !P6 ;  /* 0xff80000057577808 */ /* 0x000fe20007000000 */
[--C-:B------:R-:W-:Y:S01]  /*39f0*/  FFMA.FTZ R107, R107, R0, -R12.reuse ;  /* 0x000000006b6b7223 */ /* 0x100fe2000001080c */
[----:B------:R-:W-:Y:S01]  /*3a00*/  FMNMX.FTZ R10, R41, R10, !PT ;  /* 0x0000000a290a7209 */ /* 0x000fe20007810000 */
[-CC-:B------:R-:W-:Y:S01]  /*3a10*/  FFMA.FTZ R174, R119, R0.reuse, -R12.reuse ;  /* 0x0000000077ae7223 */ /* 0x180fe2000001080c */
[--C-:B------:R-:W-:Y:S01]  /*3a20*/  FFMA.FTZ R109, R109, R0, -R12.reuse ;  /* 0x000000006d6d7223 */ /* 0x100fe2000001080c */
[----:B------:R-:W2:Y:S01]  /*3a30*/  MUFU.EX2 R101, R101 ;  /* 0x0000006500657308 */ /* 0x000ea20000000800 */
[----:B------:R-:W-:Y:S01]  /*3a40*/  FMNMX.FTZ R10, R43, R10, !PT ;  /* 0x0000000a2b0a7209 */ /* 0x000fe20007810000 */
[-CC-:B------:R-:W-:Y:S01]  /*3a50*/  FFMA.FTZ R111, R111, R0.reuse, -R12.reuse ;  /* 0x000000006f6f7223 */ /* 0x180fe2000001080c */
[-CC-:B------:R-:W-:Y:S01]  /*3a60*/  FFMA.FTZ R113, R113, R0.reuse, -R12.reuse ;  /* 0x0000000071717223 */ /* 0x180fe2000001080c */
[--C-:B------:R-:W-:Y:S01]  /*3a70*/  FFMA.FTZ R61, R61, R0, -R12.reuse ;  /* 0x000000003d3d7223 */ /* 0x100fe2000001080c */
[----:B------:R-:W-:Y:S01]  /*3a80*/  FMNMX.FTZ R10, R45, R10, !PT ;  /* 0x0000000a2d0a7209 */ /* 0x000fe20007810000 */
[-CC-:B------:R-:W-:Y:S01]  /*3a90*/  FFMA.FTZ R3, R3, R0.reuse, -R12.reuse ;  /* 0x0000000003037223 */ /* 0x180fe2000001080c */
[--C-:B------:R-:W-:Y:S01]  /*3aa0*/  FFMA.FTZ R65, R65, R0, -R12.reuse ;  /* 0x0000000041417223 */ /* 0x100fe2000001080c */
[----:B------:R-:W3:Y:S01]  /*3ab0*/  MUFU.EX2 R176, R176 ;  /* 0x000000b000b07308 */ /* 0x000ee20000000800 */
        /* <DEDUP_REMOVED lines=13> */
[----:B------:R-:W-:-:S02]  /*3b90*/  FFMA.FTZ R12, R85, R0, -R12 ;  /* 0x00000000550c7223 */ /* 0x000fc4000001080c */
[----:B------:R-:W5:Y:S01]  /*3ba0*/  MUFU.EX2 R103, R103 ;  /* 0x0000006700677308 */ /* 0x000f620000000800 */
[----:B------:R-:W-:-:S04]  /*3bb0*/  FMNMX.FTZ R10, R55, R10, !PT ;  /* 0x0000000a370a7209 */ /* 0x000fc80007810000 */
[----:B------:R-:W-:-:S03]  /*3bc0*/  FMNMX.FTZ R10, R89, R10, !PT ;  /* 0x0000000a590a7209 */ /* 0x000fc60007810000 */
        /* <DEDUP_REMOVED lines=29> */
[----:B------:R-:W4:Y:S07]  /*3da0*/  SHFL.BFLY PT, R4, R9, 0x1, 0x1f ;  /* 0x0c201f0009047f89 */ /* 0x000f2e00000e0000 */
[----:B------:R-:W-:Y:S08]  /*3db0*/  MUFU.EX2 R166, R166 ;  /* 0x000000a600a67308 */ /* 0x000ff00000000800 */
[----:B------:R-:W-:Y:S08]  /*3dc0*/  MUFU.EX2 R61, R61 ;  /* 0x0000003d003d7308 */ /* 0x000ff00000000800 */
[----:B------:R-:W-:Y:S01]  /*3dd0*/  MUFU.EX2 R3, R3 ;  /* 0x0000000300037308 */ /* 0x000fe20000000800 */
[----:B----4-:R-:W-:Y:S01]  /*3de0*/  FMNMX.FTZ R7, R9, R4, !PT ;  /* 0x0000000409077209 */ /* 0x010fe20007810000 */
[----:B------:R-:W-:Y:S01]  /*3df0*/  FADD.FTZ R9, R180, R99 ;  /* 0x00000063b4097221 */ /* 0x000fe20000010000 */
[----:B------:R-:W-:-:S02]  /*3e00*/  F2FP.F16.F32.PACK_AB R180, R99, R180 ;  /* 0x000000b463b4723e */ /* 0x000fc400000000ff */
[C---:B------:R-:W-:Y:S01]  /*3e10*/  FSETP.NEU.FTZ.AND P1, PT, R7.reuse, -INF , PT ;  /* 0xff8000000700780b */ /* 0x040fe20003f3d000 */
[----:B------:R-:W-:Y:S01]  /*3e20*/  FMUL.FTZ R4, R7, R0 ;  /* 0x0000000007047220 */ /* 0x000fe20000410000 */
[----:B-1----:R-:W-:Y:S01]  /*3e30*/  FADD.FTZ R30, R182, R9 ;  /* 0x00000009b61e7221 */ /* 0x002fe20000010000 */
[----:B------:R-:W-:Y:S01]  /*3e40*/  MUFU.EX2 R160, R65 ;  /* 0x0000004100a07308 */ /* 0x000fe20000000800 */
[C---:B--2---:R-:W-:Y:S02]  /*3e50*/  F2FP.F16.F32.PACK_AB R182, R101.reuse, R182 ;  /* 0x000000b665b6723e */ /* 0x044fe400000000ff */
[----:B------:R-:W-:Y:S01]  /*3e60*/  FADD.FTZ R9, R101, R30 ;  /* 0x0000001e65097221 */ /* 0x000fe20000010000 */
[----:B------:R-:W-:Y:S02]  /*3e70*/  FSEL R4, R4, RZ, P1 ;  /* 0x000000ff04047208 */ /* 0x000fe40000800000 */
[----:B------:R-:W-:Y:S01]  /*3e80*/  PLOP3.LUT P1, PT, PT, PT, UP0, 0x40, 0x0 ;  /* 0x000000000000781c */ /* 0x000fe20003f2e808 */
[----:B---3--:R-:W-:Y:S01]  /*3e90*/  FADD.FTZ R32, R176, R9 ;  /* 0x00000009b0207221 */ /* 0x008fe20000010000 */
[----:B------:R-:W-:Y:S01]  /*3ea0*/  MUFU.EX2 R69, R69 ;  /* 0x0000004500457308 */ /* 0x000fe20000000800 */
[-CC-:B------:R-:W-:Y:S01]  /*3eb0*/  FFMA.FTZ R26, R26, R0.reuse, -R4.reuse ;  /* 0x000000001a1a7223 */ /* 0x180fe20000010804 */
[-C--:B------:R-:W-:Y:S01]  /*3ec0*/  FFMA.FTZ R27, R27, R0.reuse, -R4 ;  /* 0x000000001b1b7223 */ /* 0x080fe20000010804 */
[----:B-----5:R-:W-:Y:S01]  /*3ed0*/  FADD.FTZ R9, R103, R32 ;  /* 0x0000002067097221 */ /* 0x020fe20000010000 */
[-CC-:B------:R-:W-:Y:S01]  /*3ee0*/  FFMA.FTZ R29, R29, R0.reuse, -R4.reuse ;  /* 0x000000001d1d7223 */ /* 0x180fe20000010804 */
[-CC-:B------:R-:W-:Y:S01]  /*3ef0*/  FFMA.FTZ R31, R31, R0.reuse, -R4.reuse ;  /* 0x000000001f1f7223 */ /* 0x180fe20000010804 */
[-CC-:B------:R-:W-:Y:S01]  /*3f00*/  FFMA.FTZ R33, R33, R0.reuse, -R4.reuse ;  /* 0x0000000021217223 */ /* 0x180fe20000010804 */
[----:B------:R-:W-:Y:S01]  /*3f10*/  FADD.FTZ R32, R178, R9 ;  /* 0x00000009b2207221 */ /* 0x000fe20000010000 */
[----:B------:R-:W-:Y:S01]  /*3f20*/  MUFU.EX2 R26, R26 ;  /* 0x0000001a001a7308 */ /* 0x000fe20000000800 */
[-CC-:B------:R-:W-:Y:S01]  /*3f30*/  FFMA.FTZ R35, R35, R0.reuse, -R4.reuse ;  /* 0x0000000023237223 */ /* 0x180fe20000010804 */
[-C--:B------:R-:W-:Y:S01]  /*3f40*/  FFMA.FTZ R37, R37, R0.reuse, -R4 ;  /* 0x0000000025257223 */ /* 0x080fe20000010804 */
[----:B------:R-:W-:Y:S01]  /*3f50*/  FADD.FTZ R9, R105, R32 ;  /* 0x0000002069097221 */ /* 0x000fe20000010000 */
[-CC-:B------:R-:W-:Y:S01]  /*3f60*/  FFMA.FTZ R39, R39, R0.reuse, -R4.reuse ;  /* 0x0000000027277223 */ /* 0x180fe20000010804 */
[-CC-:B------:R-:W-:Y:S01]  /*3f70*/  FFMA.FTZ R41, R41, R0.reuse, -R4.reuse ;  /* 0x0000000029297223 */ /* 0x180fe20000010804 */
[-CC-:B------:R-:W-:Y:S01]  /*3f80*/  FFMA.FTZ R43, R43, R0.reuse, -R4.reuse ;  /* 0x000000002b2b7223 */ /* 0x180fe20000010804 */
[----:B------:R-:W-:Y:S01]  /*3f90*/  FADD.FTZ R34, R172, R9 ;  /* 0x00000009ac227221 */ /* 0x000fe20000010000 */
[----:B------:R-:W0:Y:S01]  /*3fa0*/  MUFU.EX2 R27, R27 ;  /* 0x0000001b001b7308 */ /* 0x000e220000000800 */
[-CC-:B------:R-:W-:Y:S01]  /*3fb0*/  FFMA.FTZ R45, R45, R0.reuse, -R4.reuse ;  /* 0x000000002d2d7223 */ /* 0x180fe20000010804 */
[-C--:B------:R-:W-:Y:S01]  /*3fc0*/  FFMA.FTZ R47, R47, R0.reuse, -R4 ;  /* 0x000000002f2f7223 */ /* 0x080fe20000010804 */
[----:B------:R-:W-:Y:S01]  /*3fd0*/  FADD.FTZ R9, R107, R34 ;  /* 0x000000226b097221 */ /* 0x000fe20000010000 */
[-CC-:B------:R-:W-:Y:S01]  /*3fe0*/  FFMA.FTZ R49, R49, R0.reuse, -R4.reuse ;  /* 0x0000000031317223 */ /* 0x180fe20000010804 */
[-CC-:B------:R-:W-:Y:S01]  /*3ff0*/  FFMA.FTZ R51, R51, R0.reuse, -R4.reuse ;  /* 0x0000000033337223 */ /* 0x180fe20000010804 */
[-CC-:B------:R-:W-:Y:S01]  /*4000*/  FFMA.FTZ R53, R53, R0.reuse, -R4.reuse ;  /* 0x0000000035357223 */ /* 0x180fe20000010804 */
[----:B------:R-:W-:Y:S01]  /*4010*/  FADD.FTZ R36, R174, R9 ;  /* 0x00000009ae247221 */ /* 0x000fe20000010000 */
        /* <DEDUP_REMOVED lines=9> */
[----:B0-----:R-:W-:Y:S01]  /*40b0*/  FADD.FTZ R34, R26, R27 ;  /* 0x0000001b1a227221 */ /* 0x001fe20000010000 */
[-CC-:B------:R-:W-:Y:S01]  /*40c0*/  FFMA.FTZ R95, R95, R0.reuse, -R4.reuse ;  /* 0x000000005f5f7223 */ /* 0x180fe20000010804 */
[-CC-:B------:R-:W-:Y:S01]  /*40d0*/  FFMA.FTZ R71, R71, R0.reuse, -R4.reuse ;  /* 0x0000000047477223 */ /* 0x180fe20000010804 */
[-CC-:B------:R-:W-:Y:S01]  /*40e0*/  FFMA.FTZ R97, R97, R0.reuse, -R4.reuse ;  /* 0x0000000061617223 */ /* 0x180fe20000010804 */
[-CC-:B------:R-:W-:Y:S01]  /*40f0*/  FFMA.FTZ R75, R75, R0.reuse, -R4.reuse ;  /* 0x000000004b4b7223 */ /* 0x180fe20000010804 */
[-CC-:B------:R-:W-:Y:S01]  /*4100*/  FFMA.FTZ R115, R115, R0.reuse, -R4.reuse ;  /* 0x0000000073737223 */ /* 0x180fe20000010804 */
[-C--:B------:R-:W-:Y:S01]  /*4110*/  FFMA.FTZ R79, R79, R0.reuse, -R4 ;  /* 0x000000004f4f7223 */ /* 0x080fe20000010804 */
[----:B------:R-:W0:Y:S01]  /*4120*/  MUFU.EX2 R33, R33 ;  /* 0x0000002100217308 */ /* 0x000e220000000800 */
[----:B--2---:R-:W-:Y:S01]  /*4130*/  FADD.FTZ R31, R109, R36 ;  /* 0x000000246d1f7221 */ /* 0x004fe20000010000 */
[----:B-1----:R-:W-:Y:S01]  /*4140*/  FADD.FTZ R9, R29, R34 ;  /* 0x000000221d097221 */ /* 0x002fe20000010000 */
[-CC-:B------:R-:W-:Y:S01]  /*4150*/  FFMA.FTZ R117, R117, R0.reuse, -R4.reuse ;  /* 0x0000000075757223 */ /* 0x180fe20000010804 */
[-CC-:B------:R-:W-:Y:S01]  /*4160*/  FFMA.FTZ R83, R83, R0.reuse, -R4.reuse ;  /* 0x0000000053537223 */ /* 0x180fe20000010804 */
[----:B------:R-:W-:Y:S01]  /*4170*/  FADD.FTZ R38, R168, R31 ;  /* 0x0000001fa8267221 */ /* 0x000fe20000010000 */
[-CC-:B------:R-:W-:Y:S01]  /*4180*/  FFMA.FTZ R57, R57, R0.reuse, -R4.reuse ;  /* 0x0000000039397223 */ /* 0x180fe20000010804 */
[----:B------:R-:W-:Y:S01]  /*4190*/  FFMA.FTZ R87, R87, R0, -R4 ;  /* 0x0000000057577223 */ /* 0x000fe20000010804 */
[----:B------:R-:W1:Y:S01]  /*41a0*/  MUFU.EX2 R10, R35 ;  /* 0x00000023000a7308 */ /* 0x000e620000000800 */
[C---:B---3--:R-:W-:Y:S01]  /*41b0*/  FADD.FTZ R36, R8.reuse, R9 ;  /* 0x0000000908247221 */ /* 0x048fe20000010000 */
[----:B------:R-:W-:Y:S01]  /*41c0*/  FADD.FTZ R31, R111, R38 ;  /* 0x000000266f1f7221 */ /* 0x000fe20000010000 */
[----:B------:R-:W-:-:S02]  /*41d0*/  F2FP.F16.F32.PACK_AB R183, R8, R29 ;  /* 0x0000001d08b7723e */ /* 0x000fc400000000ff */
[----:B------:R-:W-:Y:S01]  /*41e0*/  F2FP.F16.F32.PACK_AB R176, R103, R176 ;  /* 0x000000b067b0723e */ /* 0x000fe200000000ff */
[----:B------:R-:W-:Y:S01]  /*41f0*/  FADD.FTZ R38, R170, R31 ;  /* 0x0000001faa267221 */ /* 0x000fe20000010000 */
[----:B------:R-:W-:Y:S01]  /*4200*/  F2FP.F16.F32.PACK_AB R178, R105, R178 ;  /* 0x000000b269b2723e */ /* 0x000fe200000000ff */
[----:B------:R-:W2:Y:S01]  /*4210*/  MUFU.EX2 R37, R37 ;  /* 0x0000002500257308 */ /* 0x000ea20000000800 */
[----:B0-----:R-:W-:Y:S01]  /*4220*/  FADD.FTZ R9, R33, R36 ;  /* 0x0000002421097221 */ /* 0x001fe20000010000 */
[----:B------:R-:W-:Y:S01]  /*4230*/  FADD.FTZ R31, R113, R38 ;  /* 0x00000026711f7221 */ /* 0x000fe20000010000 */
[----:B------:R-:W-:Y:S02]  /*4240*/  F2FP.F16.F32.PACK_AB R172, R107, R172 ;  /* 0x000000ac6bac723e */ /* 0x000fe400000000ff */
[----:B------:R-:W-:Y:S01]  /*4250*/  F2FP.F16.F32.PACK_AB R174, R109, R174 ;  /* 0x000000ae6dae723e */ /* 0x000fe200000000ff */
[----:B------:R-:W-:Y:S01]  /*4260*/  FADD.FTZ R40, R164, R31 ;  /* 0x0000001fa4287221 */ /* 0x000fe20000010000 */
[----:B------:R-:W-:Y:S01]  /*4270*/  F2FP.F16.F32.PACK_AB R168, R111, R168 ;  /* 0x000000a86fa8723e */ /* 0x000fe200000000ff */
[----:B------:R-:W0:Y:S01]  /*4280*/  MUFU.EX2 R14, R39 ;  /* 0x00000027000e7308 */ /* 0x000e220000000800 */
[C---:B-1----:R-:W-:Y:S01]  /*4290*/  FADD.FTZ R36, R10.reuse, R9 ;  /* 0x000000090a247221 */ /* 0x042fe20000010000 */
[----:B------:R-:W-:Y:S01]  /*42a0*/  FADD.FTZ R31, R25, R40 ;  /* 0x00000028191f7221 */ /* 0x000fe20000010000 */
[----:B------:R-:W-:-:S02]  /*42b0*/  F2FP.F16.F32.PACK_AB R177, R10, R33 ;  /* 0x000000210ab1723e */ /* 0x000fc400000000ff */
[----:B------:R-:W-:Y:S01]  /*42c0*/  F2FP.F16.F32.PACK_AB R170, R113, R170 ;  /* 0x000000aa71aa723e */ /* 0x000fe200000000ff */
[----:B------:R-:W-:Y:S01]  /*42d0*/  FADD.FTZ R40, R166, R31 ;  /* 0x0000001fa6287221 */ /* 0x000fe20000010000 */
[----:B------:R-:W-:Y:S01]  /*42e0*/  F2FP.F16.F32.PACK_AB R164, R25, R164 ;  /* 0x000000a419a4723e */ /* 0x000fe200000000ff */
[----:B------:R-:W1:Y:S01]  /*42f0*/  MUFU.EX2 R41, R41 ;  /* 0x0000002900297308 */ /* 0x000e620000000800 */
[----:B--2---:R-:W-:Y:S01]  /*4300*/  FADD.FTZ R9, R37, R36 ;  /* 0x0000002425097221 */ /* 0x004fe20000010000 */
[C---:B------:R-:W-:Y:S01]  /*4310*/  FADD.FTZ R40, R61.reuse, R40 ;  /* 0x000000283d287221 */ /* 0x040fe20000010000 */
[----:B------:R-:W-:Y:S02]  /*4320*/  F2FP.F16.F32.PACK_AB R166, R61, R166 ;  /* 0x000000a63da6723e */ /* 0x000fe400000000ff */
[----:B------:R-:W-:Y:S01]  /*4330*/  F2FP.F16.F32.PACK_AB R181, R27, R26 ;  /* 0x0000001a1bb5723e */ /* 0x000fe200000000ff */
[----:B------:R-:W-:Y:S02]  /*4340*/  FADD.FTZ R31, R3, R40 ;  /* 0x00000028031f7221 */ /* 0x000fe40000010000 */
[----:B------:R-:W2:Y:S01]  /*4350*/  MUFU.EX2 R20, R43 ;  /* 0x0000002b00147308 */ /* 0x000ea20000000800 */
[----:B0-----:R-:W-:Y:S01]  /*4360*/  FADD.FTZ R38, R14, R9 ;  /* 0x000000090e267221 */ /* 0x001fe20000010000 */
[C---:B------:R-:W-:Y:S01]  /*4370*/  FADD.FTZ R31, R160.reuse, R31 ;  /* 0x0000001fa01f7221 */ /* 0x040fe20000010000 */
[----:B------:R-:W-:-:S02]  /*4380*/  F2FP.F16.F32.PACK_AB R160, R160, R3 ;  /* 0x00000003a0a0723e */ /* 0x000fc400000000ff */
[----:B------:R-:W-:-:S03]  /*4390*/  F2FP.F16.F32.PACK_AB R179, R14, R37 ;  /* 0x000000250eb3723e */ /* 0x000fc600000000ff */
        /* <DEDUP_REMOVED lines=12> */
[----:B------:R-:W-:Y:S01]  /*4460*/  FADD.FTZ R40, R162, R31 ;  /* 0x0000001fa2287221 */ /* 0x000fe20000010000 */
[----:B------:R-:W-:-:S03]  /*4470*/  F2FP.F16.F32.PACK_AB R162, R69, R162 ;  /* 0x000000a245a2723e */ /* 0x000fc600000000ff */
[----:B------:R-:W-:Y:S02]  /*4480*/  FADD.FTZ R40, R69, R40 ;  /* 0x0000002845287221 */ /* 0x000fe40000010000 */
        /* <DEDUP_REMOVED lines=66> */
[----:B------:R-:W-:Y:S01]  /*48b0*/  VIADD R10, R88, 0xfffffffe ;  /* 0xfffffffe580a7836 */ /* 0x000fe20000000000 */
        /* <DEDUP_REMOVED lines=12> */
.L_x_7580:
[----:B------:R-:W-:Y:S02]  /*4980*/  ULDC UR18, c[0x0][0x9e4] ;  /* 0x0002790000127ab9 */ /* 0x000fe40000000800 */
[----:B------:R-:W-:-:S11]  /*4990*/  UISETP.NE.AND UP0, UPT, UR18, 0x1, UPT ;  /* 0x000000011200788c */ /* 0x000fd6000bf05270 */
[----:B------:R-:W-:Y:S02]  /*49a0*/  @UP0 ULDC.64 UR6, c[0x0][0x9e8] ;  /* 0x00027a0000060ab9 */ /* 0x000fe40000000a00 */
[----:B------:R-:W-:-:S04]  /*49b0*/  UIMAD.WIDE.U32 UR10, UR15, UR6, URZ ;  /* 0x000000060f0a72a5 */ /* 0x000fc8000f8e003f */
[----:B------:R-:W-:-:S12]  /*49c0*/  @UP0 USHF.R.U32.HI UR15, URZ, UR7, UR11 ;  /* 0x000000073f0f0299 */ /* 0x000fd8000801160b */
.L_x_7581:
[----:B------:R-:W-:-:S04]  /*49d0*/  UIMAD UR15, UR15, UR18, UR18 ;  /* 0x000000120f0f72a4 */ /* 0x000fc8000f8e0212 */
[----:B------:R-:W-:-:S04]  /*49e0*/  UISETP.LT.AND UP0, UPT, UR14, UR15, UPT ;  /* 0x0000000f0e00728c */ /* 0x000fc8000bf01270 */
[----:B------:R-:W-:-:S12]  /*49f0*/  USEL UR14, UR14, UR15, UP0 ;  /* 0x0000000f0e0e7287 */ /* 0x000fd80008000000 */
.L_x_7579:
[----:B------:R-:W-:Y:S01]  /*4a00*/  USHF.R.S32.HI UR6, URZ, 0x1f, UR14 ;  /* 0x0000001f3f067899 */ /* 0x000fe2000801140e */
[----:B------:R-:W-:Y:S02]  /*4a10*/  CS2R R150, SRZ ;  /* 0x0000000000967805 */ /* 0x000fe4000001ff00 */
        /* <DEDUP_REMOVED lines=41> */
[----:B------:R-:W-:Y:S01]  /*4cb0*/  IMAD.MOV.U32 R151, RZ, RZ, RZ ;  /* 0x000000ffff977224 */ /* 0x000fe200078e00ff */
[----:B------:R-:W-:Y:S01]  /*4cc0*/  ULDC UR54, c[0x0][0x9e4] ;  /* 0x0002790000367ab9 */ /* 0x000fe20000000800 */
[----:B------:R-:W-:Y:S01]  /*4cd0*/  ULDC UR55, c[0x0][0x9dc] ;  /* 0x0002770000377ab9 */ /* 0x000fe20000000800 */
[----:B------:R-:W-:-:S05]  /*4ce0*/  ULDC UR56, c[0x0][0x9e0] ;  /* 0x0002780000387ab9 */ /* 0x000fca0000000800 */
.L_x_7601:
[----:B------:R-:W-:Y:S01]  /*4cf0*/  ISETP.NE.AND P2, PT, RZ, UR42, PT ;  /* 0x0000002aff007c0c */ /* 0x000fe2000bf45270 */
[----:B------:R-:W-:-:S04]  /*4d00*/  UISETP.NE.AND UP0, UPT, UR58, 0x1, UPT ;  /* 0x000000013a00788c */ /* 0x000fc8000bf05270 */
[----:B------:R-:W-:-:S04]  /*4d10*/  USEL UR46, URZ, 0x1, UP0 ;  /* 0x000000013f2e7887 */ /* 0x000fc80008000000 */
[----:B------:R-:W-:-:S04]  /*4d20*/  ULOP3.LUT UR46, UR59, UR46, URZ, 0x3c, !UPT ;  /* 0x0000002e3b2e7292 */ /* 0x000fc8000f8e3c3f */
[----:B------:R-:W-:Y:S08]  /*4d30*/  @P2 BRA `(.L_x_7583) ;  /* 0x0000000000382947 */ /* 0x000ff00003800000 */
[----:B------:R-:W-:Y:S05]  /*4d40*/  @!P0 BRA `(.L_x_7584) ;  /* 0x0000000000048947 */ /* 0x000fea0003800000 */
[----:B------:R-:W-:Y:S01]  /*4d50*/  BPT.TRAP 0x1 ;  /* 0x000000040000795c */ /* 0x000fe20000300000 */
.L_x_7584:
        /* <DEDUP_REMOVED lines=9> */
.L_x_7585:
[----:B-1----:R-:W-:Y:S05]  /*4df0*/  @P1 BRA `(.L_x_7583) ;  /* 0x0000000000081947 */ /* 0x002fea0003800000 */
[----:B------:R-:W1:Y:S02]  /*4e00*/  SYNCS.PHASECHK.TRANS64.TRYWAIT P1, [UR6+0x28830], R0 ;  /* 0x02883000ff0075a7 */ /* 0x000e640008020146 */
[----:B-1----:R-:W-:Y:S05]  /*4e10*/  @!P1 BRA `(.L_x_7586) ;  /* 0x000000f0005c9947 */ /* 0x002fea0003800000 */
.L_x_7583:
        /* <DEDUP_REMOVED lines=48> */
.L_x_7588:
[----:B------:R-:W-:Y:S01]  /*5120*/  ULEA UR6, UR58, UR41, 0x3 ;  /* 0x000000293a067291 */ /* 0x000fe2000f8e183f */
[----:B------:R-:W-:-:S05]  /*5130*/  IMAD.U32 R0, RZ, RZ, UR59 ;  /* 0x0000003bff007e24 */ /* 0x000fca000f8e00ff */
[----:B------:R-:W-:-:S04]  /*5140*/  SHF.L.U32 R0, R0, 0x1f, RZ ;  /* 0x0000001f00007819 */ /* 0x000fc800000006ff */
[----:B------:R0:W1:Y:S01]  /*5150*/  SYNCS.PHASECHK.TRANS64.TRYWAIT P1, [UR6+0x28850], R0 ;  /* 0x02885000ff0075a7 */ /* 0x0000620008020146 */
[----:B------:R-:W-:Y:S05]  /*5160*/  @!P0 BRA `(.L_x_7589) ;  /* 0x0000000000048947 */ /* 0x000fea0003800000 */
[----:B------:R-:W-:Y:S01]  /*5170*/  BPT.TRAP 0x1 ;  /* 0x000000040000795c */ /* 0x000fe20000300000 */
.L_x_7589:
[----:B-1----:R-:W-:Y:S05]  /*5180*/  @P1 BRA `(.L_x_7587) ;  /* 0x0000000000081947 */ /* 0x002fea0003800000 */
[----:B------:R-:W1:Y:S02]  /*5190*/  SYNCS.PHASECHK.TRANS64.TRYWAIT P1, [UR6+0x28850], R0 ;  /* 0x02885000ff0075a7 */ /* 0x000e640008020146 */
[----:B-1----:R-:W-:Y:S05]  /*51a0*/  @!P1 BRA `(.L_x_7590) ;  /* 0x000000ec00909947 */ /* 0x002fea0003800000 */
.L_x_7587:
        /* <DEDUP_REMOVED lines=49> */
.L_x_7591:
[----:B------:R-:W-:Y:S01]  /*54c0*/  UISETP.NE.AND UP1, UPT, UR50, URZ, UPT ;  /* 0x0000003f3200728c */ /* 0x000fe2000bf25270 */
[----:B0-----:R-:W-:Y:S01]  /*54d0*/  VIADD R0, R17, UR37 ;  /* 0x0000002511007c36 */ /* 0x001fe20008000000 */
[----:B------:R-:W0:Y:S01]  /*54e0*/  LDC R5, c[0x0][0x2f0] ;  /* 0x0000bc00ff057b82 */ /* 0x000e220000000800 */
[----:B------:R-:W-:Y:S01]  /*54f0*/  ULEA UR6, UR45, UR41, 0x3 ;  /* 0x000000292d067291 */ /* 0x000fe2000f8e183f */
[----:B------:R-:W-:Y:S01]  /*5500*/  IMAD.SHL.U32 R20, R10, 0x80, RZ ;  /* 0x000000800a147824 */ /* 0x000fe200078e00ff */
[----:B------:R-:W-:Y:S01]  /*5510*/  UISETP.NE.AND UP0, UPT, UR49, URZ, UPT ;  /* 0x0000003f3100728c */ /* 0x000fe2000bf05270 */
[----:B------:R-:W-:Y:S01]  /*5520*/  PLOP3.LUT P1, PT, PT, PT, UP1, 0x80, 0x0 ;  /* 0x000000000000781c */ /* 0x000fe20003f2f018 */
[----:B------:R-:W-:Y:S01]  /*5530*/  UIADD3 UR6, UR6, 0x28840, URZ ;  /* 0x0002884006067890 */ /* 0x000fe2000fffe03f */
[----:B------:R-:W-:Y:S02]  /*5540*/  PLOP3.LUT P2, PT, PT, PT, UP1, 0x80, 0x0 ;  /* 0x000000000000781c */ /* 0x000fe40003f4f018 */
[----:B------:R-:W1:Y:S01]  /*5550*/  LDC R6, c[0x0][0x288] ;  /* 0x0000a200ff067b82 */ /* 0x000e620000000800 */
[----:B------:R-:W-:Y:S01]  /*5560*/  @UP1 ULDC UR7, c[0x0][0x44c] ;  /* 0x0001130000071ab9 */ /* 0x000fe20000000800 */
[----:B------:R-:W-:Y:S01]  /*5570*/  IADD3 R7, -R20, 0x1, RZ ;  /* 0x0000000114077810 */ /* 0x000fe20007ffe1ff */
[----:B------:R-:W-:-:S06]  /*5580*/  UPRMT UR6, UR40, 0x654, UR6 ;  /* 0x0000065428067896 */ /* 0x000fcc0008000006 */
[----:B------:R-:W-:Y:S01]  /*5590*/  @P1 IMAD.HI.U32 R2, R0, UR7, RZ ;  /* 0x0000000700021c27 */ /* 0x000fe2000f8e00ff */
[----:B------:R-:W-:Y:S01]  /*55a0*/  @UP1 ULDC UR7, c[0x0][0x450] ;  /* 0x0001140000071ab9 */ /* 0x000fe20000000800 */
[----:B------:R-:W-:Y:S01]  /*55b0*/  PLOP3.LUT P1, PT, PT, PT, UP0, 0x40, 0x0 ;  /* 0x000000000000781c */ /* 0x000fe20003f2e808 */
[----:B------:R-:W-:Y:S01]  /*55c0*/  SYNCS.ARRIVE.TRANS64.RED.A1T0 RZ, [UR6], RZ ;  /* 0x000000ffffff79a7 */ /* 0x000fe20008100406 */
[----:B------:R-:W-:Y:S01]  /*55d0*/  ULOP3.LUT UR6, URZ, UR55, URZ, 0x33, !UPT ;  /* 0x000000373f067292 */ /* 0x000fe2000f8e333f */
[----:B------:R-:W-:Y:S01]  /*55e0*/  @P2 SHF.R.U32.HI R0, RZ, UR7, R2 ;  /* 0x00000007ff002c19 */ /* 0x000fe20008011602 */
[----:B------:R-:W-:-:S04]  /*55f0*/  IMAD R2, R16, -0x2, R7 ;  /* 0xfffffffe10027824 */ /* 0x000fc800078e0207 */
[----:B------:R-:W2:Y:S01]  /*5600*/  SHFL.IDX PT, R11, R0, RZ, 0x1c1f ;  /* 0x001c1fff000b7589 */ /* 0x000ea200000e0000 */
[----:B0-----:R-:W-:-:S04]  /*5610*/  IMAD R7, R5, UR43, R2 ;  /* 0x0000002b05077c24 */ /* 0x001fc8000f8e0202 */
[----:B-1----:R-:W-:-:S04]  /*5620*/  IMAD.IADD R7, R7, 0x1, -R6 ;  /* 0x0000000107077824 */ /* 0x002fc800078e0a06 */
[C---:B------:R-:W-:Y:S02]  /*5630*/  VIADD R152, R7.reuse, UR56 ;  /* 0x0000003807987c36 */ /* 0x040fe40008000000 */
[----:B------:R-:W-:Y:S02]  /*5640*/  VIADD R154, R7, UR6 ;  /* 0x00000006079a7c36 */ /* 0x000fe40008000000 */
[--C-:B--2---:R-:W-:Y:S02]  /*5650*/  IMAD.IADD R2, R152, 0x1, R11.reuse ;  /* 0x0000000198027824 */ /* 0x104fe400078e020b */
        /* <DEDUP_REMOVED lines=15> */
.L_x_7594:
[----:B------:R-:W-:-:S05]  /*5750*/  IMAD.U32 R11, RZ, RZ, UR54 ;  /* 0x00000036ff0b7e24 */ /* 0x000fca000f8e00ff */
[----:B------:R-:W-:-:S13]  /*5760*/  ISETP.NE.AND P1, PT, R11, 0x1, PT ;  /* 0x000000010b00780c */ /* 0x000fda0003f25270 */
[----:B------:R-:W0:Y:S02]  /*5770*/  @P1 LDC.64 R14, c[0x0][0x9e8] ;  /* 0x00027a00ff0e1b82 */ /* 0x000e240000000a00 */
[----:B0-----:R-:W-:-:S05]  /*5780*/  @P1 IMAD.HI.U32 R14, R7, R14, RZ ;  /* 0x0000000e070e1227 */ /* 0x001fca00078e00ff */
[----:B------:R-:W-:-:S07]  /*5790*/  @P1 SHF.R.U32.HI R7, RZ, R15, R14 ;  /* 0x0000000fff071219 */ /* 0x000fce000001160e */
.L_x_7595:
[----:B------:R-:W-:Y:S05]  /*57a0*/  BSYNC B0 ;  /* 0x0000000000007941 */ /* 0x000fea0003800000 */
.L_x_7593:
[----:B------:R-:W-:-:S04]  /*57b0*/  IMAD R7, R7, R11, -R20 ;  /* 0x0000000b07077224 */ /* 0x000fc800078e0a14 */
[----:B------:R-:W-:-:S05]  /*57c0*/  IMAD R7, R16, -0x2, R7 ;  /* 0xfffffffe10077824 */ /* 0x000fca00078e0207 */
[----:B------:R-:W-:Y:S02]  /*57d0*/  VIADDMNMX R2, R7, R11, R2, PT ;  /* 0x0000000b07027246 */ /* 0x000fe40003800102 */
[----:B------:R-:W-:-:S07]  /*57e0*/  VIMNMX R12, R12, R7, !PT ;  /* 0x000000070c0c7248 */ /* 0x000fce0007fe0100 */
.L_x_7592:
[----:B------:R-:W-:Y:S01]  /*57f0*/  ISETP.GT.AND P1, PT, R10, -0x1, PT ;  /* 0xffffffff0a00780c */ /* 0x000fe20003f24270 */
[----:B------:R-:W0:Y:S01]  /*5800*/  SHFL.IDX PT, R161, R0, 0x1, 0x1c1f ;  /* 0x003c1f0000a17f89 */ /* 0x000e2200000e0000 */
[----:B------:R-:W-:Y:S02]  /*5810*/  UISETP.NE.AND UP0, UPT, UR49, URZ, UPT ;  /* 0x0000003f3100728c */ /* 0x000fe4000bf05270 */
[C---:B------:R-:W-:Y:S02]  /*5820*/  ISETP.GT.AND P3, PT, R12.reuse, 0x8, P1 ;  /* 0x000000080c00780c */ /* 0x040fe40000f64270 */
[----:B------:R-:W-:Y:S02]  /*5830*/  ISETP.GT.AND P6, PT, R12, RZ, P1 ;  /* 0x000000ff0c00720c */ /* 0x000fe40000fc4270 */
[----:B------:R-:W-:Y:S02]  /*5840*/  ISETP.LT.OR P3, PT, R2, 0x9, P3 ;  /* 0x000000090200780c */ /* 0x000fe40001f61670 */
[----:B------:R-:W-:-:S02]  /*5850*/  ISETP.GT.AND P2, PT, R12, 0x1, P1 ;  /* 0x000000010c00780c */ /* 0x000fc40000f44270 */
[----:B------:R-:W-:Y:S02]  /*5860*/  FSEL R175, R28, -INF , !P3 ;  /* 0xff8000001caf7808 */ /* 0x000fe40005800000 */
[----:B------:R-:W-:Y:S02]  /*5870*/  ISETP.GT.AND P3, PT, R12, 0x19, P1 ;  /* 0x000000190c00780c */ /* 0x000fe40000f64270 */
[C---:B------:R-:W-:Y:S02]  /*5880*/  ISETP.LT.OR P6, PT, R2.reuse, 0x1, P6 ;  /* 0x000000010200780c */ /* 0x040fe400037c1670 */
[C---:B------:R-:W-:Y:S02]  /*5890*/  ISETP.LT.OR P2, PT, R2.reuse, 0x2, P2 ;  /* 0x000000020200780c */ /* 0x040fe40001741670 */
[----:B------:R-:W-:Y:S02]  /*58a0*/  ISETP.LT.OR P3, PT, R2, 0x1a, P3 ;  /* 0x0000001a0200780c */ /* 0x000fe40001f61670 */
[----:B------:R-:W-:-:S02]  /*58b0*/  ISETP.GT.AND P5, PT, R12, 0x9, P1 ;  /* 0x000000090c00780c */ /* 0x000fc40000fa4270 */
[----:B------:R-:W-:Y:S01]  /*58c0*/  FSEL R11, R24, -INF , !P6 ;  /* 0xff800000180b7808 */ /* 0x000fe20007000000 */
[----:B0-----:R-:W-:Y:S01]  /*58d0*/  IMAD.IADD R14, R154, 0x1, R161 ;  /* 0x000000019a0e7824 */ /* 0x001fe200078e02a1 */
[----:B------:R-:W-:Y:S02]  /*58e0*/  FSEL R173, R25, -INF , !P2 ;  /* 0xff80000019ad7808 */ /* 0x000fe40005000000 */
[C---:B------:R-:W-:Y:S02]  /*58f0*/  ISETP.GT.AND P4, PT, R12.reuse, 0x10, P1 ;  /* 0x000000100c00780c */ /* 0x040fe40000f84270 */
[C---:B------:R-:W-:Y:S02]  /*5900*/  ISETP.GT.AND P6, PT, R12.reuse, 0x11, P1 ;  /* 0x000000110c00780c */ /* 0x040fe40000fc4270 */
[----:B------:R-:W-:Y:S02]  /*5910*/  ISETP.GT.AND P2, PT, R12, 0x18, P1 ;  /* 0x000000180c00780c */ /* 0x000fe40000f44270 */
[----:B------:R-:W-:-:S02]  /*5920*/  FSEL R21, R37, -INF , !P3 ;  /* 0xff80000025157808 */ /* 0x000fc40005800000 */
[----:B------:R-:W-:Y:S02]  /*5930*/  ISETP.GT.AND P3, PT, R12, 0x30, P1 ;  /* 0x000000300c00780c */ /* 0x000fe40000f64270 */
[C---:B------:R-:W-:Y:S02]  /*5940*/  ISETP.LT.OR P5, PT, R2.reuse, 0xa, P5 ;  /* 0x0000000a0200780c */ /* 0x040fe40002fa1670 */
[C---:B------:R-:W-:Y:S02]  /*5950*/  ISETP.LT.OR P4, PT, R2.reuse, 0x11, P4 ;  /* 0x000000110200780c */ /* 0x040fe40002781670 */
[C---:B------:R-:W-:Y:S02]  /*5960*/  ISETP.LT.OR P6, PT, R2.reuse, 0x12, P6 ;  /* 0x000000120200780c */ /* 0x040fe400037c1670 */
[C---:B------:R-:W-:Y:S02]  /*5970*/  ISETP.LT.OR P2, PT, R2.reuse, 0x19, P2 ;  /* 0x000000190200780c */ /* 0x040fe40001741670 */
[----:B------:R-:W-:-:S02]  /*5980*/  ISETP.LT.OR P3, PT, R2, 0x31, P3 ;  /* 0x000000310200780c */ /* 0x000fc40001f61670 */
[----:B------:R-:W-:Y:S02]  /*5990*/  FSEL R13, R29, -INF , !P5 ;  /* 0xff8000001d0d7808 */ /* 0x000fe40006800000 */
[----:B------:R-:W-:Y:S02]  /*59a0*/  ISETP.GT.AND P5, PT, R12, 0x20, P1 ;  /* 0x000000200c00780c */ /* 0x000fe40000fa4270 */
[----:B------:R-:W-:Y:S02]  /*59b0*/  FSEL R177, R32, -INF , !P4 ;  /* 0xff80000020b17808 */ /* 0x000fe40006000000 */
[----:B------:R-:W-:Y:S02]  /*59c0*/  FSEL R15, R33, -INF , !P6 ;  /* 0xff800000210f7808 */ /* 0x000fe40007000000 */
[----:B------:R-:W-:Y:S02]  /*59d0*/  FSEL R179, R36, -INF , !P2 ;  /* 0xff80000024b37808 */ /* 0x000fe40005000000 */
[----:B------:R-:W-:-:S02]  /*59e0*/  ISETP.GT.AND P4, PT, R12, 0x21, P1 ;  /* 0x000000210c00780c */ /* 0x000fc40000f84270 */
[C---:B------:R-:W-:Y:S02]  /*59f0*/  ISETP.GT.AND P6, PT, R12.reuse, 0x28, P1 ;  /* 0x000000280c00780c */ /* 0x040fe40000fc4270 */
[----:B------:R-:W-:Y:S02]  /*5a00*/  ISETP.GT.AND P2, PT, R12, 0x29, P1 ;  /* 0x000000290c00780c */ /* 0x000fe40000f44270 */
        /* <DEDUP_REMOVED lines=8> */
[----:B------:R-:W-:Y:S02]  /*5a90*/  ISETP.GT.AND P5, PT, R12, 0x31, P1 ;  /* 0x000000310c00780c */ /* 0x000fe40000fa4270 */
[----:B------:R-:W-:-:S02]  /*5aa0*/  FSEL R167, R41, -INF , !P4 ;  /* 0xff80000029a77808 */ /* 0x000fc40006000000 */
[----:B------:R-:W-:Y:S02]  /*5ab0*/  FSEL R165, R44, -INF , !P6 ;  /* 0xff8000002ca57808 */ /* 0x000fe40007000000 */
        /* <DEDUP_REMOVED lines=12> */
[----:B------:R-:W-:Y:S02]  /*5b80*/  FSEL R153, R52, -INF , !P4 ;  /* 0xff80000034997808 */ /* 0x000fe40006000000 */
[----:B------:R-:W-:Y:S02]  /*5b90*/  FSEL R53, R53, -INF , !P6 ;  /* 0xff80000035357808 */ /* 0x000fe40007000000 */
[----:B------:R-:W-:Y:S02]  /*5ba0*/  FSEL R49, R56, -INF , !P2 ;  /* 0xff80000038317808 */ /* 0x000fe40005000000 */
[C---:B------:R-:W-:Y:S02]  /*5bb0*/  ISETP.GT.AND P5, PT, R12.reuse, 0x48, P1 ;  /* 0x000000480c00780c */ /* 0x040fe40000fa4270 */
        /* <DEDUP_REMOVED lines=31> */
[----:B------:R-:W-:Y:S01]  /*5db0*/  ISETP.GT.AND P2, PT, R12, 0x79, P1 ;  /* 0x000000790c00780c */ /* 0x000fe20000f44270 */
[----:B------:R-:W-:Y:S01]  /*5dc0*/  IMAD.IADD R12, R152, 0x1, R161 ;  /* 0x00000001980c7824 */ /* 0x000fe200078e02a1 */
        /* <DEDUP_REMOVED lines=22> */
.L_x_7598:
[----:B------:R-:W-:-:S05]  /*5f30*/  IMAD.U32 R2, RZ, RZ, UR54 ;  /* 0x00000036ff027e24 */ /* 0x000fca000f8e00ff */
[----:B------:R-:W-:-:S13]  /*5f40*/  ISETP.NE.AND P2, PT, R2, 0x1, PT ;  /* 0x000000010200780c */ /* 0x000fda0003f45270 */
[----:B------:R-:W0:Y:S02]  /*5f50*/  @P2 LDC.64 R162, c[0x0][0x9e8] ;  /* 0x00027a00ffa22b82 */ /* 0x000e240000000a00 */
[----:B0-----:R-:W-:-:S05]  /*5f60*/  @P2 IMAD.HI.U32 R0, R161, R162, RZ ;  /* 0x000000a2a1002227 */ /* 0x001fca00078e00ff */
[----:B------:R-:W-:-:S07]  /*5f70*/  @P2 SHF.R.U32.HI R161, RZ, R163, R0 ;  /* 0x000000a3ffa12219 */ /* 0x000fce0000011600 */
.L_x_7599:
[----:B------:R-:W-:Y:S05]  /*5f80*/  BSYNC B0 ;  /* 0x0000000000007941 */ /* 0x000fea0003800000 */
.L_x_7597:
[----:B------:R-:W-:-:S04]  /*5f90*/  IMAD R161, R161, R2, -R20 ;  /* 0x00000002a1a17224 */ /* 0x000fc800078e0a14 */
[----:B------:R-:W-:-:S05]  /*5fa0*/  IMAD R161, R16, -0x2, R161 ;  /* 0xfffffffe10a17824 */ /* 0x000fca00078e02a1 */
[----:B------:R-:W-:Y:S02]  /*5fb0*/  VIADDMNMX R12, R161, R2, R12, PT ;  /* 0x00000002a10c7246 */ /* 0x000fe4000380010c */
[----:B------:R-:W-:-:S07]  /*5fc0*/  VIMNMX R14, R14, R161, !PT ;  /* 0x000000a10e0e7248 */ /* 0x000fce0007fe0100 */
.L_x_7596:
[----:B------:R-:W-:Y:S02]  /*5fd0*/  FMNMX.FTZ R0, R11, R8, !PT ;  /* 0x000000080b007209 */ /* 0x000fe40007810000 */
[C---:B------:R-:W-:Y:S02]  /*5fe0*/  ISETP.GT.AND P6, PT, R14.reuse, 0x1, P1 ;  /* 0x000000010e00780c */ /* 0x040fe40000fc4270 */
        /* <DEDUP_REMOVED lines=11> */
[----:B------:R-:W-:Y:S02]  /*60a0*/  ISETP.GT.AND P5, PT, R14, 0x20, P1 ;  /* 0x000000200e00780c */ /* 0x000fe40000fa4270 */
[----:B------:R-:W-:Y:S02]  /*60b0*/  FMNMX.FTZ R0, R21, R0, !PT ;  /* 0x0000000015007209 */ /* 0x000fe40007810000 */
[----:B------:R-:W-:Y:S02]  /*60c0*/  ISETP.LT.OR P5, PT, R12, 0x21, P5 ;  /* 0x000000210c00780c */ /* 0x000fe40002fa1670 */
[----:B------:R-:W-:Y:S02]  /*60d0*/  FMNMX.FTZ R0, R171, R0, !PT ;  /* 0x00000000ab007209 */ /* 0x000fe40007810000 */
[----:B------:R-:W-:-:S02]  /*60e0*/  ISETP.GT.AND P3, PT, R14, 0x8, P1 ;  /* 0x000000080e00780c */ /* 0x000fc40000f64270 */
[----:B------:R-:W-:Y:S02]  /*60f0*/  FMNMX.FTZ R0, R167, R0, !PT ;  /* 0x00000000a7007209 */ /* 0x000fe40007810000 */
[----:B------:R-:W-:Y:S02]  /*6100*/  ISETP.GT.AND P4, PT, R14, 0x9, P1 ;  /* 0x000000090e00780c */ /* 0x000fe40000f84270 */
[----:B------:R-:W-:Y:S02]  /*6110*/  FMNMX.FTZ R0, R165, R0, !PT ;  /* 0x00000000a5007209 */ /* 0x000fe40007810000 */
[C---:B------:R-:W-:Y:S02]  /*6120*/  ISETP.LT.OR P3, PT, R12.reuse, 0x9, P3 ;  /* 0x000000090c00780c */ /* 0x040fe40001f61670 */
[----:B------:R-:W-:Y:S02]  /*6130*/  FMNMX.FTZ R0, R159, R0, !PT ;  /* 0x000000009f007209 */ /* 0x000fe40007810000 */
[----:B------:R-:W-:-:S02]  /*6140*/  ISETP.LT.OR P4, PT, R12, 0xa, P4 ;  /* 0x0000000a0c00780c */ /* 0x000fc40002781670 */
[----:B------:R-:W-:Y:S02]  /*6150*/  FMNMX.FTZ R0, R157, R0, !PT ;  /* 0x000000009d007209 */ /* 0x000fe40007810000 */
[----:B------:R-:W-:Y:S02]  /*6160*/  ISETP.GT.AND P2, PT, R14, 0x11, P1 ;  /* 0x000000110e00780c */ /* 0x000fe40000f44270 */
[----:B------:R-:W-:Y:S02]  /*6170*/  FMNMX.FTZ R0, R155, R0, !PT ;  /* 0x000000009b007209 */ /* 0x000fe40007810000 */
[----:B------:R-:W-:Y:S02]  /*6180*/  FSEL R31, R31, -INF , !P4 ;  /* 0xff8000001f1f7808 */ /* 0x000fe40006000000 */
        /* <DEDUP_REMOVED lines=16> */
[----:B------:R-:W-:Y:S02]  /*6290*/  FMNMX.FTZ R0, R29, R0, !PT ;  /* 0x000000001d007209 */ /* 0x000fe40007810000 */
[----:B------:R-:W-:Y:S02]  /*62a0*/  FSEL R43, R43, -INF , !P2 ;  /* 0xff8000002b2b7808 */ /* 0x000fe40005000000 */
[----:B------:R-:W-:Y:S02]  /*62b0*/  FMNMX.FTZ R0, R69, R0, !PT ;  /* 0x0000000045007209 */ /* 0x000fe40007810000 */
[----:B------:R-:W-:-:S02]  /*62c0*/  ISETP.GT.AND P2, PT, R14, 0x30, P1 ;  /* 0x000000300e00780c */ /* 0x000fc40000f44270 */
[----:B------:R-:W-:Y:S02]  /*62d0*/  FMNMX.FTZ R0, R33, R0, !PT ;  /* 0x0000000021007209 */ /* 0x000fe40007810000 */
[C---:B------:R-:W-:Y:S02]  /*62e0*/  ISETP.LT.OR P4, PT, R12.reuse, 0x2a, P4 ;  /* 0x0000002a0c00780c */ /* 0x040fe40002781670 */
        /* <DEDUP_REMOVED lines=13> */
[----:B------:R-:W0:Y:S01]  /*63c0*/  LDC R0, c[0x0][0x988] ;  /* 0x00026200ff007b82 */ /* 0x000e220000000800 */
[----:B------:R-:W-:Y:S02]  /*63d0*/  ISETP.LT.OR P2, PT, R12, 0x51, P2 ;  /* 0x000000510c00780c */ /* 0x000fe40001741670 */
[----:B------:R-:W1:Y:S02]  /*63e0*/  SHFL.BFLY PT, R161, R20, 0x2, 0x1f ;  /* 0x0c401f0014a17f89 */ /* 0x000e6400000e0000 */
[----:B-1----:R-:W-:-:S05]  /*63f0*/  FMNMX.FTZ R161, R20, R161, !PT ;  /* 0x000000a114a17209 */ /* 0x002fca0007810000 */
[----:B------:R-:W1:Y:S02]  /*6400*/  SHFL.BFLY PT, R2, R161, 0x1, 0x1f ;  /* 0x0c201f00a1027f89 */ /* 0x000e6400000e0000 */
[----:B-1----:R-:W-:Y:S02]  /*6410*/  FMNMX.FTZ R2, R161, R2, !PT ;  /* 0x00000002a1027209 */ /* 0x002fe40007810000 */
[----:B------:R-:W-:Y:S02]  /*6420*/  FSEL R161, R30, -INF , !P3 ;  /* 0xff8000001ea17808 */ /* 0x000fe40005800000 */
[C---:B------:R-:W-:Y:S01]  /*6430*/  FSETP.NEU.FTZ.AND P6, PT, R2.reuse, -INF , PT ;  /* 0xff8000000200780b */ /* 0x040fe20003fdd000 */
[----:B0-----:R-:W-:Y:S01]  /*6440*/  FMUL.FTZ R20, R2, R0 ;  /* 0x0000000002147220 */ /* 0x001fe20000410000 */
[----:B------:R-:W-:-:S04]  /*6450*/  ISETP.GT.AND P3, PT, R14, 0x18, P1 ;  /* 0x000000180e00780c */ /* 0x000fc80000f64270 */
[----:B------:R-:W-:Y:S02]  /*6460*/  FSEL R20, R20, RZ, P6 ;  /* 0x000000ff14147208 */ /* 0x000fe40003000000 */
[----:B------:R-:W-:-:S03]  /*6470*/  ISETP.LT.OR P3, PT, R12, 0x19, P3 ;  /* 0x000000190c00780c */ /* 0x000fc60001f61670 */
[-CC-:B------:R-:W-:Y:S01]  /*6480*/  FFMA.FTZ R180, R173, R0.reuse, -R20.reuse ;  /* 0x00000000adb47223 */ /* 0x180fe20000010814 */
[----:B------:R-:W-:Y:S01]  /*6490*/  FSEL R173, R42, -INF , !P5 ;  /* 0xff8000002aad7808 */ /* 0x000fe20006800000 */
[-CC-:B------:R-:W-:Y:S01]  /*64a0*/  FFMA.FTZ R182, R175, R0.reuse, -R20.reuse ;  /* 0x00000000afb67223 */ /* 0x180fe20000010814 */
[----:B------:R-:W-:Y:S01]  /*64b0*/  ISETP.GT.AND P5, PT, R14, RZ, P1 ;  /* 0x000000ff0e00720c */ /* 0x000fe20000fa4270 */
[-CC-:B------:R-:W-:Y:S01]  /*64c0*/  FFMA.FTZ R176, R177, R0.reuse, -R20.reuse ;  /* 0x00000000b1b07223 */ /* 0x180fe20000010814 */
[----:B------:R-:W-:Y:S01]  /*64d0*/  FSEL R169, R38, -INF , !P3 ;  /* 0xff80000026a97808 */ /* 0x000fe20005800000 */
[-CC-:B------:R-:W-:Y:S01]  /*64e0*/  FFMA.FTZ R178, R179, R0.reuse, -R20.reuse ;  /* 0x00000000b3b27223 */ /* 0x180fe20000010814 */
[----:B------:R-:W-:Y:S01]  /*64f0*/  ISETP.LT.OR P5, PT, R12, 0x1, P5 ;  /* 0x000000010c00780c */ /* 0x000fe20002fa1670 */
[-CC-:B------:R-:W-:Y:S01]  /*6500*/  FFMA.FTZ R172, R171, R0.reuse, -R20.reuse ;  /* 0x00000000abac7223 */ /* 0x180fe20000010814 */
[----:B------:R-:W-:Y:S01]  /*6510*/  ISETP.GT.AND P3, PT, R14, 0x28, P1 ;  /* 0x000000280e00780c */ /* 0x000fe20000f64270 */
[-CC-:B------:R-:W-:Y:S01]  /*6520*/  FFMA.FTZ R174, R165, R0.reuse, -R20.reuse ;  /* 0x00000000a5ae7223 */ /* 0x180fe20000010814 */
[----:B------:R-:W-:Y:S01]  /*6530*/  FSEL R26, R26, -INF , !P5 ;  /* 0xff8000001a1a7808 */ /* 0x000fe20006800000 */
[-CC-:B------:R-:W-:Y:S01]  /*6540*/  FFMA.FTZ R168, R157, R0.reuse, -R20.reuse ;  /* 0x000000009da87223 */ /* 0x180fe20000010814 */
[----:B------:R-:W-:Y:S01]  /*6550*/  ISETP.LT.OR P3, PT, R12, 0x29, P3 ;  /* 0x000000290c00780c */ /* 0x000fe20001f61670 */
[-CC-:B------:R-:W-:Y:S01]  /*6560*/  FFMA.FTZ R170, R153, R0.reuse, -R20.reuse ;  /* 0x0000000099aa7223 */ /* 0x180fe20000010814 */
[----:B------:R-:W-:Y:S01]  /*6570*/  FMNMX.FTZ R24, R26, R9, !PT ;  /* 0x000000091a187209 */ /* 0x000fe20007810000 */
[-CC-:B------:R-:W-:Y:S01]  /*6580*/  FFMA.FTZ R164, R49, R0.reuse, -R20.reuse ;  /* 0x0000000031a47223 */ /* 0x180fe20000010814 */
[----:B------:R-:W-:Y:S01]  /*6590*/  FSEL R175, R46, -INF , !P3 ;  /* 0xff8000002eaf7808 */ /* 0x000fe20005800000 */
[--C-:B------:R-:W-:Y:S01]  /*65a0*/  FFMA.FTZ R49, R57, R0, -R20.reuse ;  /* 0x0000000039317223 */ /* 0x100fe20000010814 */
[----:B------:R-:W-:Y:S01]  /*65b0*/  FMNMX.FTZ R24, R27, R24, !PT ;  /* 0x000000181b187209 */ /* 0x000fe20007810000 */
[-CC-:B------:R-:W-:Y:S01]  /*65c0*/  FFMA.FTZ R166, R37, R0.reuse, -R20.reuse ;  /* 0x0000000025a67223 */ /* 0x180fe20000010814 */
[C---:B------:R-:W-:Y:S01]  /*65d0*/  ISETP.GT.AND P3, PT, R14.reuse, 0x31, P1 ;  /* 0x000000310e00780c */ /* 0x040fe20000f64270 */
[--C-:B------:R-:W-:Y:S01]  /*65e0*/  FFMA.FTZ R37, R61, R0, -R20.reuse ;  /* 0x000000003d257223 */ /* 0x100fe20000010814 */
[----:B------:R-:W-:Y:S01]  /*65f0*/  FMNMX.FTZ R24, R161, R24, !PT ;  /* 0x00000018a1187209 */ /* 0x000fe20007810000 */
[-CC-:B------:R-:W-:Y:S01]  /*6600*/  FFMA.FTZ R158, R7, R0.reuse, -R20.reuse ;  /* 0x00000000079e7223 */ /* 0x180fe20000010814 */
[----:B------:R-:W-:Y:S01]  /*6610*/  FSEL R177, R47, -INF , !P4 ;  /* 0xff8000002fb17808 */ /* 0x000fe20006000000 */
[--C-:B------:R-:W-:Y:S01]  /*6620*/  FFMA.FTZ R47, R167, R0, -R20.reuse ;  /* 0x00000000a72f7223 */ /* 0x100fe20000010814 */
[----:B------:R-:W-:Y:S01]  /*6630*/  FMNMX.FTZ R24, R31, R24, !PT ;  /* 0x000000181f187209 */ /* 0x000fe20007810000 */
[-CC-:B------:R-:W-:Y:S01]  /*6640*/  FFMA.FTZ R160, R25, R0.reuse, -R20.reuse ;  /* 0x0000000019a07223 */ /* 0x180fe20000010814 */
[----:B------:R-:W-:Y:S01]  /*6650*/  ISETP.GT.AND P5, PT, R14, 0x38, P1 ;  /* 0x000000380e00780c */ /* 0x000fe20000fa4270 */
[--C-:B------:R-:W-:Y:S01]  /*6660*/  FFMA.FTZ R25, R65, R0, -R20.reuse ;  /* 0x0000000041197223 */ /* 0x100fe20000010814 */
[----:B------:R-:W-:Y:S01]  /*6670*/  FMNMX.FTZ R24, R163, R24, !PT ;  /* 0x00000018a3187209 */ /* 0x000fe20007810000 */
[-CC-:B------:R-:W-:Y:S01]  /*6680*/  FFMA.FTZ R11, R11, R0.reuse, -R20.reuse ;  /* 0x000000000b0b7223 */ /* 0x180fe20000010814 */
[----:B------:R-:W-:Y:S01]  /*6690*/  ISETP.LT.OR P3, PT, R12, 0x32, P3 ;  /* 0x000000320c00780c */ /* 0x000fe20001f61670 */
[--C-:B------:R-:W-:Y:S01]  /*66a0*/  FFMA.FTZ R162, R29, R0, -R20.reuse ;  /* 0x000000001da27223 */ /* 0x100fe20000010814 */
[----:B------:R-:W-:Y:S01]  /*66b0*/  FMNMX.FTZ R24, R35, R24, !PT ;  /* 0x0000001823187209 */ /* 0x000fe20007810000 */
[--C-:B------:R-:W-:Y:S01]  /*66c0*/  FFMA.FTZ R156, R33, R0, -R20.reuse ;  /* 0x00000000219c7223 */ /* 0x100fe20000010814 */
[----:B------:R-:W-:Y:S01]  /*66d0*/  ISETP.GT.AND P4, PT, R14, 0x39, P1 ;  /* 0x000000390e00780c */ /* 0x000fe20000f84270 */
[----:B------:R-:W-:Y:S01]  /*66e0*/  MUFU.EX2 R11, R11 ;  /* 0x0000000b000b7308 */ /* 0x000fe20000000800 */
[----:B------:R-:W-:Y:S01]  /*66f0*/  FMNMX.FTZ R24, R169, R24, !PT ;  /* 0x00000018a9187209 */ /* 0x000fe20007810000 */
[-CC-:B------:R-:W-:Y:S01]  /*6700*/  FFMA.FTZ R152, R45, R0.reuse, -R20.reuse ;  /* 0x000000002d987223 */ /* 0x180fe20000010814 */
        /* <DEDUP_REMOVED lines=13> */
[--C-:B------:R-:W-:Y:S01]  /*67e0*/  FFMA.FTZ R33, R73, R0, -R20.reuse ;  /* 0x0000000049217223 */ /* 0x100fe20000010814 */
[----:B------:R-:W-:Y:S01]  /*67f0*/  FMNMX.FTZ R24, R175, R24, !PT ;  /* 0x00000018af187209 */ /* 0x000fe20007810000 */
[-CC-:B------:R-:W-:Y:S01]  /*6800*/  FFMA.FTZ R45, R81, R0.reuse, -R20.reuse ;  /* 0x00000000512d7223 */ /* 0x180fe20000010814 */
[----:B------:R-:W-:Y:S01]  /*6810*/  ISETP.GT.AND P3, PT, R14, 0x41, P1 ;  /* 0x000000410e00780c */ /* 0x000fe20000f64270 */
[--C-:B------:R-:W-:Y:S01]  /*6820*/  FFMA.FTZ R41, R85, R0, -R20.reuse ;  /* 0x0000000055297223 */ /* 0x100fe20000010814 */
[----:B------:R-:W-:Y:S01]  /*6830*/  FMNMX.FTZ R24, R177, R24, !PT ;  /* 0x00000018b1187209 */ /* 0x000fe20007810000 */
[----:B------:R-:W-:Y:S01]  /*6840*/  MUFU.EX2 R180, R180 ;  /* 0x000000b400b47308 */ /* 0x000fe20000000800 */
[----:B------:R-:W-:Y:S01]  /*6850*/  FSEL R183, R55, -INF , !P4 ;  /* 0xff80000037b77808 */ /* 0x000fe20006000000 */
[----:B------:R-:W-:Y:S01]  /*6860*/  FFMA.FTZ R55, R159, R0, -R20 ;  /* 0x000000009f377223 */ /* 0x000fe20000010814 */
[----:B------:R-:W-:-:S02]  /*6870*/  FMNMX.FTZ R24, R181, R24, !PT ;  /* 0x00000018b5187209 */ /* 0x000fc40007810000 */
[----:B------:R-:W-:Y:S02]  /*6880*/  ISETP.GT.AND P5, PT, R14, 0x48, P1 ;  /* 0x000000480e00780c */ /* 0x000fe40000fa4270 */
[----:B------:R-:W-:Y:S01]  /*6890*/  FMNMX.FTZ R24, R51, R24, !PT ;  /* 0x0000001833187209 */ /* 0x000fe20007810000 */
[----:B------:R-:W-:Y:S01]  /*68a0*/  MUFU.EX2 R182, R182 ;  /* 0x000000b600b67308 */ /* 0x000fe20000000800 */
[----:B------:R-:W-:Y:S02]  /*68b0*/  ISETP.LT.OR P3, PT, R12, 0x42, P3 ;  /* 0x000000420c00780c */ /* 0x000fe40001f61670 */
[----:B------:R-:W-:Y:S02]  /*68c0*/  FMNMX.FTZ R24, R179, R24, !PT ;  /* 0x00000018b3187209 */ /* 0x000fe40007810000 */
[----:B------:R-:W-:Y:S02]  /*68d0*/  ISETP.GT.AND P4, PT, R14, 0x49, P1 ;  /* 0x000000490e00780c */ /* 0x000fe40000f84270 */
[----:B------:R-:W-:Y:S01]  /*68e0*/  FMNMX.FTZ R24, R183, R24, !PT ;  /* 0x00000018b7187209 */ /* 0x000fe20007810000 */
[----:B------:R-:W-:Y:S01]  /*68f0*/  MUFU.EX2 R13, R13 ;  /* 0x0000000d000d7308 */ /* 0x000fe20000000800 */
[----:B------:R-:W-:-:S02]  /*6900*/  ISETP.LT.OR P5, PT, R12, 0x49, P5 ;  /* 0x000000490c00780c */ /* 0x000fc40002fa1670 */
[----:B------:R-:W-:Y:S01]  /*6910*/  FSEL R171, R59, -INF , !P3 ;  /* 0xff8000003bab7808 */ /* 0x000fe20005800000 */
[----:B------:R-:W-:Y:S01]  /*6920*/  FFMA.FTZ R59, R155, R0, -R20 ;  /* 0x000000009b3b7223 */ /* 0x000fe20000010814 */
[----:B------:R-:W-:Y:S02]  /*6930*/  FMNMX.FTZ R24, R193, R24, !PT ;  /* 0x00000018c1187209 */ /* 0x000fe40007810000 */
[----:B------:R-:W-:Y:S01]  /*6940*/  FSEL R167, R62, -INF , !P5 ;  /* 0xff8000003ea77808 */ /* 0x000fe20006800000 */
[----:B------:R-:W-:Y:S01]  /*6950*/  MUFU.EX2 R176, R176 ;  /* 0x000000b000b07308 */ /* 0x000fe20000000800 */
[----:B------:R-:W-:Y:S02]  /*6960*/  ISETP.LT.OR P4, PT, R12, 0x4a, P4 ;  /* 0x0000004a0c00780c */ /* 0x000fe40002781670 */
[----:B------:R-:W-:Y:S02]  /*6970*/  FMNMX.FTZ R24, R171, R24, !PT ;  /* 0x00000018ab187209 */ /* 0x000fe40007810000 */
[----:B------:R-:W-:-:S02]  /*6980*/  ISETP.GT.AND P3, PT, R14, 0x51, P1 ;  /* 0x000000510e00780c */ /* 0x000fc40000f64270 */
[----:B------:R-:W-:Y:S01]  /*6990*/  FSEL R63, R63, -INF , !P4 ;  /* 0xff8000003f3f7808 */ /* 0x000fe20006000000 */
[----:B------:R-:W-:Y:S01]  /*69a0*/  MUFU.EX2 R15, R15 ;  /* 0x0000000f000f7308 */ /* 0x000fe20000000800 */
[----:B------:R-:W-:Y:S02]  /*69b0*/  FMNMX.FTZ R24, R167, R24, !PT ;  /* 0x00000018a7187209 */ /* 0x000fe40007810000 */
[----:B------:R-:W-:Y:S02]  /*69c0*/  ISETP.GT.AND P5, PT, R14, 0x58, P1 ;  /* 0x000000580e00780c */ /* 0x000fe40000fa4270 */
[----:B------:R-:W-:Y:S02]  /*69d0*/  FSEL R165, R66, -INF , !P2 ;  /* 0xff80000042a57808 */ /* 0x000fe40005000000 */
[----:B------:R-:W-:Y:S01]  /*69e0*/  ISETP.LT.OR P3, PT, R12, 0x52, P3 ;  /* 0x000000520c00780c */ /* 0x000fe20001f61670 */
[----:B------:R-:W-:Y:S01]  /*69f0*/  MUFU.EX2 R178, R178 ;  /* 0x000000b200b27308 */ /* 0x000fe20000000800 */
[----:B------:R-:W-:-:S02]  /*6a00*/  FMNMX.FTZ R24, R63, R24, !PT ;  /* 0x000000183f187209 */ /* 0x000fc40007810000 */
[----:B------:R-:W-:Y:S02]  /*6a10*/  ISETP.GT.AND P4, PT, R14, 0x59, P1 ;  /* 0x000000590e00780c */ /* 0x000fe40000f84270 */
[----:B------:R-:W-:Y:S02]  /*6a20*/  ISETP.LT.OR P5, PT, R12, 0x59, P5 ;  /* 0x000000590c00780c */ /* 0x000fe40002fa1670 */
[----:B------:R-:W-:Y:S01]  /*6a30*/  FSEL R67, R67, -INF , !P3 ;  /* 0xff80000043437808 */ /* 0x000fe20005800000 */
[----:B------:R-:W-:Y:S01]  /*6a40*/  MUFU.EX2 R21, R21 ;  /* 0x0000001500157308 */ /* 0x000fe20000000800 */
[----:B------:R-:W-:Y:S02]  /*6a50*/  FMNMX.FTZ R24, R165, R24, !PT ;  /* 0x00000018a5187209 */ /* 0x000fe40007810000 */
[----:B------:R-:W-:Y:S02]  /*6a60*/  ISETP.GT.AND P2, PT, R14, 0x60, P1 ;  /* 0x000000600e00780c */ /* 0x000fe40000f44270 */
[----:B------:R-:W-:-:S02]  /*6a70*/  FSEL R157, R70, -INF , !P5 ;  /* 0xff800000469d7808 */ /* 0x000fc40006800000 */
[----:B------:R-:W-:Y:S01]  /*6a80*/  ISETP.LT.OR P4, PT, R12, 0x5a, P4 ;  /* 0x0000005a0c00780c */ /* 0x000fe20002781670 */
[----:B------:R-:W-:Y:S01]  /*6a90*/  MUFU.EX2 R172, R172 ;  /* 0x000000ac00ac7308 */ /* 0x000fe20000000800 */
[----:B------:R-:W-:Y:S02]  /*6aa0*/  FMNMX.FTZ R24, R67, R24, !PT ;  /* 0x0000001843187209 */ /* 0x000fe40007810000 */
[----:B------:R-:W-:Y:S02]  /*6ab0*/  ISETP.GT.AND P3, PT, R14, 0x61, P1 ;  /* 0x000000610e00780c */ /* 0x000fe40000f64270 */
[----:B------:R-:W-:Y:S02]  /*6ac0*/  ISETP.LT.OR P2, PT, R12, 0x61, P2 ;  /* 0x000000610c00780c */ /* 0x000fe40001741670 */
[----:B------:R-:W-:Y:S01]  /*6ad0*/  FSEL R71, R71, -INF , !P4 ;  /* 0xff80000047477808 */ /* 0x000fe20006000000 */
[----:B------:R-:W-:Y:S01]  /*6ae0*/  MUFU.EX2 R47, R47 ;  /* 0x0000002f002f7308 */ /* 0x000fe20000000800 */
[----:B------:R-:W-:-:S02]  /*6af0*/  FMNMX.FTZ R24, R157, R24, !PT ;  /* 0x000000189d187209 */ /* 0x000fc40007810000 */
[----:B------:R-:W-:Y:S02]  /*6b00*/  ISETP.GT.AND P5, PT, R14, 0x68, P1 ;  /* 0x000000680e00780c */ /* 0x000fe40000fa4270 */
[----:B------:R-:W-:Y:S02]  /*6b10*/  FSEL R155, R74, -INF , !P2 ;  /* 0xff8000004a9b7808 */ /* 0x000fe40005000000 */
[----:B------:R-:W-:Y:S01]  /*6b20*/  ISETP.LT.OR P3, PT, R12, 0x62, P3 ;  /* 0x000000620c00780c */ /* 0x000fe20001f61670 */
[----:B------:R-:W-:Y:S01]  /*6b30*/  MUFU.EX2 R174, R174 ;  /* 0x000000ae00ae7308 */ /* 0x000fe20000000800 */
[----:B------:R-:W-:Y:S02]  /*6b40*/  FMNMX.FTZ R24, R71, R24, !PT ;  /* 0x0000001847187209 */ /* 0x000fe40007810000 */
[----:B------:R-:W-:Y:S02]  /*6b50*/  ISETP.GT.AND P4, PT, R14, 0x69, P1 ;  /* 0x000000690e00780c */ /* 0x000fe40000f84270 */
[----:B------:R-:W-:-:S02]  /*6b60*/  ISETP.LT.OR P5, PT, R12, 0x69, P5 ;  /* 0x000000690c00780c */ /* 0x000fc40002fa1670 */
        /* <DEDUP_REMOVED lines=19> */
[----:B------:R-:W-:Y:S02]  /*6ca0*/  ISETP.LT.OR P5, PT, R12, 0x79, P5 ;  /* 0x000000790c00780c */ /* 0x000fe40002fa1670 */
[----:B------:R-:W-:Y:S01]  /*6cb0*/  FSEL R83, R83, -INF , !P3 ;  /* 0xff80000053537808 */ /* 0x000fe20005800000 */
[----:B------:R-:W-:Y:S01]  /*6cc0*/  MUFU.EX2 R53, R53 ;  /* 0x0000003500357308 */ /* 0x000fe20000000800 */
[----:B------:R-:W-:-:S02]  /*6cd0*/  FMNMX.FTZ R24, R159, R24, !PT ;  /* 0x000000189f187209 */ /* 0x000fc40007810000 */
[----:B------:R-:W-:Y:S02]  /*6ce0*/  ISETP.LT.OR P1, PT, R12, 0x7a, P1 ;  /* 0x0000007a0c00780c */ /* 0x000fe40000f21670 */
[----:B------:R-:W-:Y:S02]  /*6cf0*/  FSEL R195, R86, -INF , !P5 ;  /* 0xff80000056c37808 */ /* 0x000fe40006800000 */
[----:B------:R-:W-:Y:S01]  /*6d00*/  FMNMX.FTZ R24, R83, R24, !PT ;  /* 0x0000001853187209 */ /* 0x000fe20007810000 */
[----:B------:R-:W-:Y:S01]  /*6d10*/  MUFU.EX2 R164, R164 ;  /* 0x000000a400a47308 */ /* 0x000fe20000000800 */
[----:B------:R-:W-:Y:S02]  /*6d20*/  FSEL R87, R87, -INF , !P1 ;  /* 0xff80000057577808 */ /* 0x000fe40004800000 */
[----:B------:R-:W-:Y:S02]  /*6d30*/  FMNMX.FTZ R24, R195, R24, !PT ;  /* 0x00000018c3187209 */ /* 0x000fe40007810000 */
[----:B------:R-:W-:-:S02]  /*6d40*/  FSEL R65, R2, RZ, P6 ;  /* 0x000000ff02417208 */ /* 0x000fc40003000000 */
[----:B------:R-:W-:Y:S01]  /*6d50*/  FMNMX.FTZ R24, R87, R24, !PT ;  /* 0x0000001857187209 */ /* 0x000fe20007810000 */
[----:B------:R-:W-:Y:S02]  /*6d60*/  MUFU.EX2 R49, R49 ;  /* 0x0000003100317308 */ /* 0x000fe40000000800 */
[----:B------:R-:W-:Y:S02]  /*6d70*/  FADD.FTZ R65, -R65, R8 ;  /* 0x0000000841417221 */ /* 0x000fe40000010100 */
[----:B------:R-:W0:Y:S02]  /*6d80*/  SHFL.BFLY PT, R57, R24, 0x2, 0x1f ;  /* 0x0c401f0018397f89 */ /* 0x000e2400000e0000 */
[-C--:B------:R-:W-:Y:S02]  /*6d90*/  FMUL.FTZ R8, R65, R0.reuse ;  /* 0x0000000041087220 */ /* 0x080fe40000410000 */
[----:B------:R-:W-:Y:S08]  /*6da0*/  MUFU.EX2 R166, R166 ;  /* 0x000000a600a67308 */ /* 0x000ff00000000800 */
[----:B------:R-:W1:Y:S08]  /*6db0*/  MUFU.EX2 R8, R8 ;  /* 0x0000000800087308 */ /* 0x000e700000000800 */
        /* <DEDUP_REMOVED lines=9> */
[----:B-1----:R-:W-:-:S03]  /*6e50*/  FFMA.FTZ R61, R8, R4, R11 ;  /* 0x00000004083d7223 */ /* 0x002fc6000001000b */
[C---:B------:R-:W-:Y:S01]  /*6e60*/  FSETP.NEU.FTZ.AND P1, PT, R7.reuse, -INF , PT ;  /* 0xff8000000700780b */ /* 0x040fe20003f3d000 */
[C---:B------:R-:W-:Y:S01]  /*6e70*/  FMUL.FTZ R12, R7.reuse, R0 ;  /* 0x00000000070c7220 */ /* 0x040fe20000410000 */
[----:B------:R-:W-:Y:S01]  /*6e80*/  FADD.FTZ R61, R180, R61 ;  /* 0x0000003db43d7221 */ /* 0x000fe20000010000 */
[----:B------:R-:W-:Y:S01]  /*6e90*/  MUFU.EX2 R156, R156 ;  /* 0x0000009c009c7308 */ /* 0x000fe20000000800 */
[----:B------:R-:W-:Y:S02]  /*6ea0*/  FSEL R34, R7, RZ, P1 ;  /* 0x000000ff07227208 */ /* 0x000fe40000800000 */
[----:B------:R-:W-:-:S03]  /*6eb0*/  FSEL R12, R12, RZ, P1 ;  /* 0x000000ff0c0c7208 */ /* 0x000fc60000800000 */
[----:B------:R-:W-:Y:S02]  /*6ec0*/  FADD.FTZ R9, -R34, R9 ;  /* 0x0000000922097221 */ /* 0x000fe40000010100 */
[-CC-:B------:R-:W-:Y:S01]  /*6ed0*/  FFMA.FTZ R14, R26, R0.reuse, -R12.reuse ;  /* 0x000000001a0e7223 */ /* 0x180fe2000001080c */
[-CC-:B------:R-:W-:Y:S01]  /*6ee0*/  FFMA.FTZ R27, R27, R0.reuse, -R12.reuse ;  /* 0x000000001b1b7223 */ /* 0x180fe2000001080c */
[-C--:B------:R-:W-:Y:S01]  /*6ef0*/  FMUL.FTZ R9, R9, R0.reuse ;  /* 0x0000000009097220 */ /* 0x080fe20000410000 */
        /* <DEDUP_REMOVED lines=26> */
[-C--:B------:R-:W-:Y:S01]  /*70a0*/  FFMA.FTZ R79, R79, R0.reuse, -R12 ;  /* 0x000000004f4f7223 */ /* 0x080fe2000001080c */
[----:B------:R-:W2:Y:S01]  /*70b0*/  MUFU.EX2 R20, R20 ;  /* 0x0000001400147308 */ /* 0x000ea20000000800 */
[----:B0-----:R-:W-:Y:S01]  /*70c0*/  FFMA.FTZ R4, R9, R3, R14 ;  /* 0x0000000309047223 */ /* 0x001fe2000001000e */
[-CC-:B------:R-:W-:Y:S01]  /*70d0*/  FFMA.FTZ R159, R159, R0.reuse, -R12.reuse ;  /* 0x000000009f9f7223 */ /* 0x180fe2000001080c */
[-CC-:B------:R-:W-:Y:S01]  /*70e0*/  FFMA.FTZ R83, R83, R0.reuse, -R12.reuse ;  /* 0x0000000053537223 */ /* 0x180fe2000001080c */
[----:B------:R-:W-:-:S04]  /*70f0*/  FFMA.FTZ R195, R195, R0, -R12 ;  /* 0x00000000c3c37223 */ /* 0x000fc8000001080c */
[----:B------:R-:W0:Y:S01]  /*7100*/  MUFU.EX2 R31, R31 ;  /* 0x0000001f001f7308 */ /* 0x000e220000000800 */
[----:B-1----:R-:W-:Y:S01]  /*7110*/  FADD.FTZ R3, R27, R4 ;  /* 0x000000041b037221 */ /* 0x002fe20000010000 */
[----:B------:R-:W-:-:S06]  /*7120*/  FADD.FTZ R4, R182, R61 ;  /* 0x0000003db6047221 */ /* 0x000fcc0000010000 */
        /* <DEDUP_REMOVED lines=14> */
[----:B------:R-:W-:-:S06]  /*7210*/  FFMA.FTZ R40, R67, R0, -R12 ;  /* 0x0000000043287223 */ /* 0x000fcc000001080c */
        /* <DEDUP_REMOVED lines=10> */
[----:B------:R-:W-:Y:S01]  /*72c0*/  FADD.FTZ R61, R59, R44 ;  /* 0x0000002c3b3d7221 */ /* 0x000fe20000010000 */
[-CC-:B------:R-:W-:Y:S01]  /*72d0*/  FFMA.FTZ R42, R71, R0.reuse, -R12.reuse ;  /* 0x00000000472a7223 */ /* 0x180fe2000001080c */
[----:B------:R-:W-:-:S04]  /*72e0*/  FFMA.FTZ R12, R87, R0, -R12 ;  /* 0x00000000570c7223 */ /* 0x000fc8000001080c */
        /* <DEDUP_REMOVED lines=8> */
[----:B------:R-:W-:-:S06]  /*7370*/  FADD.FTZ R4, R170, R61 ;  /* 0x0000003daa047221 */ /* 0x000fcc0000010000 */
[----:B------:R-:W0:Y:S01]  /*7380*/  MUFU.EX2 R43, R43 ;  /* 0x0000002b002b7308 */ /* 0x000e220000000800 */
[----:B-1----:R-:W-:-:S07]  /*7390*/  FADD.FTZ R3, R32, R3 ;  /* 0x0000000320037221 */ /* 0x002fce0000010000 */
        /* <DEDUP_REMOVED lines=60> */
.L_x_7600:
[----:B------:R-:W-:Y:S01]  /*7760*/  ULEA UR6, UR58, UR41, 0x3 ;  /* 0x000000293a067291 */ /* 0x000fe2000f8e183f */
[----:B------:R-:W-:Y:S01]  /*7770*/  ISETP.GT.AND P1, PT, R10, UR57, PT ;  /* 0x000000390a007c0c */ /* 0x000fe2000bf24270 */
[----:B------:R-:W-:Y:S01]  /*7780*/  UMOV UR59, UR46 ;  /* 0x0000002e003b7c82 */ /* 0x000fe20008000000 */
[----:B------:R-:W-:Y:S01]  /*7790*/  UMOV UR58, UR45 ;  /* 0x0000002d003a7c82 */ /* 0x000fe20008000000 */
[----:B------:R-:W-:Y:S01]  /*77a0*/  UIADD3 UR6, UR6, 0x28860, URZ ;  /* 0x0002886006067890 */ /* 0x000fe2000fffe03f */
[----:B------:R-:W-:Y:S01]  /*77b0*/  F2FP.F16.F32.PACK_AB R159, R79, R153 ;  /* 0x000000994f9f723e */ /* 0x000fe200000000ff */
[-C--:B------:R-:W-:Y:S01]  /*77c0*/  FMUL.FTZ R88, R88, R8.reuse ;  /* 0x0000000858587220 */ /* 0x080fe20000410000 */
[-C--:B------:R-:W-:Y:S01]  /*77d0*/  FMUL.FTZ R89, R89, R8.reuse ;  /* 0x0000000859597220 */ /* 0x080fe20000410000 */
[----:B------:R-:W-:Y:S01]  /*77e0*/  UPRMT UR6, UR40, 0x654, UR6 ;  /* 0x0000065428067896 */ /* 0x000fe20008000006 */
        /* <DEDUP_REMOVED lines=96> */
[----:B------:R-:W-:Y:S01]  /*7df0*/  F2FP.F16.F32.PACK_AB R155, R12, R155 ;  /* 0x0000009b0c9b723e */ /* 0x000fe200000000ff */
[----:B------:R-:W-:Y:S06]  /*7e00*/  @P1 BRA `(.L_x_7601) ;  /* 0xffffffcc00b81947 */ /* 0x000fec000383ffff */
.L_x_7582:
        /* <DEDUP_REMOVED lines=23> */
.L_x_7603:
[----:B------:R-:W0:Y:S02]  /*7f80*/  LDC R12, c[0x0][0x9e4] ;  /* 0x00027900ff0c7b82 */ /* 0x000e240000000800 */
[----:B0-----:R-:W-:-:S13]  /*7f90*/  ISETP.NE.AND P1, PT, R12, 0x1, PT ;  /* 0x000000010c00780c */ /* 0x001fda0003f25270 */
[----:B------:R-:W0:Y:S02]  /*7fa0*/  @P1 LDC.64 R8, c[0x0][0x9e8] ;  /* 0x00027a00ff081b82 */ /* 0x000e240000000a00 */
[----:B0-----:R-:W-:-:S05]  /*7fb0*/  @P1 IMAD.HI.U32 R8, R5, R8, RZ ;  /* 0x0000000805081227 */ /* 0x001fca00078e00ff */
[----:B------:R-:W-:-:S07]  /*7fc0*/  @P1 SHF.R.U32.HI R5, RZ, R9, R8 ;  /* 0x00000009ff051219 */ /* 0x000fce0000011608 */
.L_x_7604:
[----:B------:R-:W-:-:S05]  /*7fd0*/  IMAD R5, R5, R12, RZ ;  /* 0x0000000c05057224 */ /* 0x000fca00078e02ff */
[----:B------:R-:W-:-:S07]  /*7fe0*/  VIMNMX R6, R6, R5, !PT ;  /* 0x0000000506067248 */ /* 0x000fce0007fe0100 */
.L_x_7602:
[----:B------:R-:W-:-:S05]  /*7ff0*/  VIADD R6, R6, 0x7f ;  /* 0x0000007f06067836 */ /* 0x000fca0000000000 */
        /* <DEDUP_REMOVED lines=10> */
[----:B------:R-:W-:-:S07]  /*80a0*/  IMAD.MOV.U32 R6, RZ, RZ, R10 ;  /* 0x000000ffff067224 */ /* 0x000fce00078e000a */
.L_x_7616:
[----:B------:R-:W-:Y:S01]  /*80b0*/  ISETP.NE.AND P2, PT, RZ, UR42, PT ;  /* 0x0000002aff007c0c */ /* 0x000fe2000bf45270 */
[----:B------:R-:W-:-:S04]  /*80c0*/  UISETP.NE.AND UP0, UPT, UR54, 0x1, UPT ;  /* 0x000000013600788c */ /* 0x000fc8000bf05270 */
[----:B------:R-:W-:-:S04]  /*80d0*/  USEL UR46, URZ, 0x1, UP0 ;  /* 0x000000013f2e7887 */ /* 0x000fc80008000000 */
[----:B------:R-:W-:-:S04]  /*80e0*/  ULOP3.LUT UR46, UR55, UR46, URZ, 0x3c, !UPT ;  /* 0x0000002e372e7292 */ /* 0x000fc8000f8e3c3f */
[----:B------:R-:W-:Y:S08]  /*80f0*/  @P2 BRA `(.L_x_7606) ;  /* 0x0000000000382947 */ /* 0x000ff00003800000 */
[----:B------:R-:W-:Y:S05]  /*8100*/  @!P0 BRA `(.L_x_7607) ;  /* 0x0000000000048947 */ /* 0x000fea0003800000 */
[----:B------:R-:W-:Y:S01]  /*8110*/  BPT.TRAP 0x1 ;  /* 0x000000040000795c */ /* 0x000fe20000300000 */
.L_x_7607:
        /* <DEDUP_REMOVED lines=9> */
.L_x_7608:
[----:B-1----:R-:W-:Y:S05]  /*81b0*/  @P1 BRA `(.L_x_7606) ;  /* 0x0000000000081947 */ /* 0x002fea0003800000 */
[----:B------:R-:W1:Y:S02]  /*81c0*/  SYNCS.PHASECHK.TRANS64.TRYWAIT P1, [UR6+0x28830], R0 ;  /* 0x02883000ff0075a7 */ /* 0x000e640008020146 */
[----:B-1----:R-:W-:Y:S05]  /*81d0*/  @!P1 BRA `(.L_x_7609) ;  /* 0x000000bc009c9947 */ /* 0x002fea0003800000 */
.L_x_7606:
        /* <DEDUP_REMOVED lines=48> */
.L_x_7611:
[----:B------:R-:W-:Y:S01]  /*84e0*/  ULEA UR6, UR54, UR41, 0x3 ;  /* 0x0000002936067291 */ /* 0x000fe2000f8e183f */
[----:B------:R-:W-:-:S05]  /*84f0*/  IMAD.U32 R0, RZ, RZ, UR55 ;  /* 0x00000037ff007e24 */ /* 0x000fca000f8e00ff */
[----:B------:R-:W-:-:S04]  /*8500*/  SHF.L.U32 R0, R0, 0x1f, RZ ;  /* 0x0000001f00007819 */ /* 0x000fc800000006ff */
[----:B------:R0:W1:Y:S01]  /*8510*/  SYNCS.PHASECHK.TRANS64.TRYWAIT P1, [UR6+0x28850], R0 ;  /* 0x02885000ff0075a7 */ /* 0x0000620008020146 */
[----:B------:R-:W-:Y:S05]  /*8520*/  @!P0 BRA `(.L_x_7612) ;  /* 0x0000000000048947 */ /* 0x000fea0003800000 */
[----:B------:R-:W-:Y:S01]  /*8530*/  BPT.TRAP 0x1 ;  /* 0x000000040000795c */ /* 0x000fe20000300000 */
.L_x_7612:
[----:B-1----:R-:W-:Y:S05]  /*8540*/  @P1 BRA `(.L_x_7610) ;  /* 0x0000000000081947 */ /* 0x002fea0003800000 */
[----:B------:R-:W1:Y:S02]  /*8550*/  SYNCS.PHASECHK.TRANS64.TRYWAIT P1, [UR6+0x28850], R0 ;  /* 0x02885000ff0075a7 */ /* 0x000e640008020146 */
[----:B-1----:R-:W-:Y:S05]  /*8560*/  @!P1 BRA `(.L_x_7613) ;  /* 0x000000b800d09947 */ /* 0x002fea0003800000 */
.L_x_7610:
        /* <DEDUP_REMOVED lines=49> */
.L_x_7614:
        /* <DEDUP_REMOVED lines=77> */
[C---:B-1----:R-:W-:Y:S01]  /*8d50*/  FMUL.FTZ R153, R2.reuse, R0 ;  /* 0x0000000002997220 */ /* 0x042fe20000410000 */
[----:B------:R-:W-:-:S03]  /*8d60*/  FADD.FTZ R9, -R2, R9 ;  /* 0x0000000902097221 */ /* 0x000fc60000010100 */
[-CC-:B------:R-:W-:Y:S01]  /*8d70*/  FFMA.FTZ R11, R25, R0.reuse, -R153.reuse ;  /* 0x00000000190b7223 */ /* 0x180fe20000010899 */
[-CC-:B------:R-:W-:Y:S01]  /*8d80*/  FFMA.FTZ R25, R41, R0.reuse, -R153.reuse ;  /* 0x0000000029197223 */ /* 0x180fe20000010899 */
[-CC-:B------:R-:W-:Y:S01]  /*8d90*/  FFMA.FTZ R41, R57, R0.reuse, -R153.reuse ;  /* 0x0000000039297223 */ /* 0x180fe20000010899 */
[-CC-:B------:R-:W-:Y:S01]  /*8da0*/  FFMA.FTZ R57, R73, R0.reuse, -R153.reuse ;  /* 0x0000000049397223 */ /* 0x180fe20000010899 */
[C---:B------:R-:W-:Y:S01]  /*8db0*/  FADD.FTZ R15, -R7.reuse, R8 ;  /* 0x00000008070f7221 */ /* 0x040fe20000010100 */
[-C--:B------:R-:W-:Y:S01]  /*8dc0*/  FMUL.FTZ R73, R7, R0.reuse ;  /* 0x0000000007497220 */ /* 0x080fe20000410000 */
[-C--:B------:R-:W-:Y:S01]  /*8dd0*/  FMUL.FTZ R9, R9, R0.reuse ;  /* 0x0000000009097220 */ /* 0x080fe20000410000 */
[-C--:B------:R-:W-:Y:S01]  /*8de0*/  FFMA.FTZ R180, R24, R0.reuse, -R153 ;  /* 0x0000000018b47223 */ /* 0x080fe20000010899 */
[-C--:B------:R-:W-:Y:S01]  /*8df0*/  FMUL.FTZ R8, R15, R0.reuse ;  /* 0x000000000f087220 */ /* 0x080fe20000410000 */
[-CC-:B------:R-:W-:Y:S01]  /*8e00*/  FFMA.FTZ R181, R26, R0.reuse, -R73.reuse ;  /* 0x000000001ab57223 */ /* 0x180fe20000010849 */
[-C--:B------:R-:W-:Y:S01]  /*8e10*/  FFMA.FTZ R10, R27, R0.reuse, -R73 ;  /* 0x000000001b0a7223 */ /* 0x080fe20000010849 */
[-C--:B------:R-:W-:Y:S01]  /*8e20*/  FFMA.FTZ R182, R28, R0.reuse, -R153 ;  /* 0x000000001cb67223 */ /* 0x080fe20000010899 */
[----:B------:R-:W-:Y:S01]  /*8e30*/  MUFU.EX2 R9, R9 ;  /* 0x0000000900097308 */ /* 0x000fe20000000800 */
[-C--:B------:R-:W-:Y:S01]  /*8e40*/  FFMA.FTZ R183, R30, R0.reuse, -R73 ;  /* 0x000000001eb77223 */ /* 0x080fe20000010849 */
        /* <DEDUP_REMOVED lines=39> */
[----:B-1----:R-:W-:Y:S01]  /*90c0*/  FFMA.FTZ R3, R8, R3, R181 ;  /* 0x0000000308037223 */ /* 0x002fe200000100b5 */
[-C--:B------:R-:W-:Y:S01]  /*90d0*/  FFMA.FTZ R161, R66, R0.reuse, -R73 ;  /* 0x0000000042a17223 */ /* 0x080fe20000010849 */
[-CC-:B------:R-:W-:Y:S01]  /*90e0*/  FFMA.FTZ R49, R65, R0.reuse, -R153.reuse ;  /* 0x0000000041317223 */ /* 0x180fe20000010899 */
[-C--:B------:R-:W-:Y:S01]  /*90f0*/  FFMA.FTZ R162, R68, R0.reuse, -R153 ;  /* 0x0000000044a27223 */ /* 0x080fe20000010899 */
[-C--:B------:R-:W-:Y:S01]  /*9100*/  FFMA.FTZ R163, R70, R0.reuse, -R73 ;  /* 0x0000000046a37223 */ /* 0x080fe20000010849 */
[-CC-:B------:R-:W-:Y:S01]  /*9110*/  FFMA.FTZ R53, R69, R0.reuse, -R153.reuse ;  /* 0x0000000045357223 */ /* 0x180fe20000010899 */
[-C--:B------:R-:W-:Y:S01]  /*9120*/  FFMA.FTZ R156, R72, R0.reuse, -R153 ;  /* 0x00000000489c7223 */ /* 0x080fe20000010899 */
[----:B------:R-:W1:Y:S01]  /*9130*/  MUFU.EX2 R182, R182 ;  /* 0x000000b600b67308 */ /* 0x000e620000000800 */
[----:B0-----:R-:W-:Y:S01]  /*9140*/  FADD.FTZ R27, R11, R4 ;  /* 0x000000040b1b7221 */ /* 0x001fe20000010000 */
[-CC-:B------:R-:W-:Y:S01]  /*9150*/  FFMA.FTZ R157, R74, R0.reuse, -R73.reuse ;  /* 0x000000004a9d7223 */ /* 0x180fe20000010849 */
[-C--:B------:R-:W-:Y:S01]  /*9160*/  FFMA.FTZ R75, R75, R0.reuse, -R73 ;  /* 0x000000004b4b7223 */ /* 0x080fe20000010849 */
[-C--:B------:R-:W-:Y:S01]  /*9170*/  FFMA.FTZ R158, R76, R0.reuse, -R153 ;  /* 0x000000004c9e7223 */ /* 0x080fe20000010899 */
[-C--:B------:R-:W-:Y:S01]  /*9180*/  FFMA.FTZ R78, R78, R0.reuse, -R73 ;  /* 0x000000004e4e7223 */ /* 0x080fe20000010849 */
[-C--:B------:R-:W-:Y:S01]  /*9190*/  FFMA.FTZ R61, R77, R0.reuse, -R153 ;  /* 0x000000004d3d7223 */ /* 0x080fe20000010899 */
[-C--:B------:R-:W-:Y:S01]  /*91a0*/  FFMA.FTZ R79, R79, R0.reuse, -R73 ;  /* 0x000000004f4f7223 */ /* 0x080fe20000010849 */
[----:B------:R-:W0:Y:S01]  /*91b0*/  MUFU.EX2 R183, R183 ;  /* 0x000000b700b77308 */ /* 0x000e220000000800 */
[----:B--2---:R-:W-:Y:S01]  /*91c0*/  FADD.FTZ R4, R10, R3 ;  /* 0x000000030a047221 */ /* 0x004fe20000010000 */
[-C--:B------:R-:W-:Y:S01]  /*91d0*/  FFMA.FTZ R152, R80, R0.reuse, -R153 ;  /* 0x0000000050987223 */ /* 0x080fe20000010899 */
[-C--:B------:R-:W-:Y:S01]  /*91e0*/  FFMA.FTZ R82, R82, R0.reuse, -R73 ;  /* 0x0000000052527223 */ /* 0x080fe20000010849 */
[-C--:B------:R-:W-:Y:S01]  /*91f0*/  FFMA.FTZ R65, R81, R0.reuse, -R153 ;  /* 0x0000000051417223 */ /* 0x080fe20000010899 */
[-C--:B------:R-:W-:Y:S01]  /*9200*/  FFMA.FTZ R83, R83, R0.reuse, -R73 ;  /* 0x0000000053537223 */ /* 0x080fe20000010849 */
[-CC-:B------:R-:W-:Y:S01]  /*9210*/  FFMA.FTZ R154, R84, R0.reuse, -R153.reuse ;  /* 0x00000000549a7223 */ /* 0x180fe20000010899 */
[-C--:B------:R-:W-:Y:S01]  /*9220*/  FFMA.FTZ R69, R85, R0.reuse, -R153 ;  /* 0x0000000055457223 */ /* 0x080fe20000010899 */
        /* <DEDUP_REMOVED lines=124> */
.L_x_7615:
[----:B------:R-:W-:Y:S01]  /*99f0*/  ULEA UR6, UR54, UR41, 0x3 ;  /* 0x0000002936067291 */ /* 0x000fe2000f8e183f */
[----:B------:R-:W-:Y:S01]  /*9a00*/  ISETP.GT.AND P1, PT, R6, R5, PT ;  /* 0x000000050600720c */ /* 0x000fe20003f24270 */
[----:B------:R-:W-:Y:S01]  /*9a10*/  UMOV UR55, UR46 ;  /* 0x0000002e00377c82 */ /* 0x000fe20008000000 */
[----:B------:R-:W-:Y:S01]  /*9a20*/  UMOV UR54, UR45 ;  /* 0x0000002d00367c82 */ /* 0x000fe20008000000 */
[----:B------:R-:W-:Y:S01]  /*9a30*/  UIADD3 UR6, UR6, 0x28860, URZ ;  /* 0x0002886006067890 */ /* 0x000fe2000fffe03f */
[-C--:B------:R-:W-:Y:S01]  /*9a40*/  FMUL.FTZ R88, R88, R9.reuse ;  /* 0x0000000958587220 */ /* 0x080fe20000410000 */
        /* <DEDUP_REMOVED lines=101> */
[----:B------:R-:W-:-:S07]  /*a0a0*/  IMAD.MOV.U32 R10, RZ, RZ, R6 ;  /* 0x000000ffff0a7224 */ /* 0x000fce00078e0006 */
.L_x_7605:
        /* <DEDUP_REMOVED lines=10> */
.L_x_7636:
[----:B------:R-:W-:Y:S01]  /*a150*/  UIADD3 UR45, UR58, 0x1, URZ ;  /* 0x000000013a2d7890 */ /* 0x000fe2000fffe03f */
[----:B------:R-:W-:-:S03]  /*a160*/  ISETP.NE.AND P2, PT, RZ, UR42, PT ;  /* 0x0000002aff007c0c */ /* 0x000fc6000bf45270 */
[----:B------:R-:W-:-:S04]  /*a170*/  UISETP.NE.AND UP0, UPT, UR45, 0x2, UPT ;  /* 0x000000022d00788c */ /* 0x000fc8000bf05270 */
[----:B------:R-:W-:Y:S02]  /*a180*/  USEL UR46, URZ, 0x1, UP0 ;  /* 0x000000013f2e7887 */ /* 0x000fe40008000000 */
[----:B------:R-:W-:Y:S02]  /*a190*/  USEL UR45, UR45, URZ, UP0 ;  /* 0x0000003f2d2d7287 */ /* 0x000fe40008000000 */
[----:B------:R-:W-:Y:S02]  /*a1a0*/  ULOP3.LUT UR46, UR59, UR46, URZ, 0x3c, !UPT ;  /* 0x0000002e3b2e7292 */ /* 0x000fe4000f8e3c3f */
[----:B------:R-:W-:Y:S10]  /*a1b0*/  @P2 BRA `(.L_x_7618) ;  /* 0x00000000002c2947 */ /* 0x000ff40003800000 */
[----:B------:R-:W-:Y:S05]  /*a1c0*/  @!P0 BRA `(.L_x_7619) ;  /* 0x0000000000048947 */ /* 0x000fea0003800000 */
[----:B------:R-:W-:Y:S01]  /*a1d0*/  BPT.TRAP 0x1 ;  /* 0x000000040000795c */ /* 0x000fe20000300000 */
.L_x_7619:
[----:B------:R-:W-:Y:S01]  /*a1e0*/  ULEA UR6, UR45, UR41, 0x3 ;  /* 0x000000292d067291 */ /* 0x000fe2000f8e183f */
[----:B------:R-:W-:-:S05]  /*a1f0*/  IMAD.U32 R0, RZ, RZ, UR46 ;  /* 0x0000002eff007e24 */ /* 0x000fca000f8e00ff */
[----:B------:R-:W-:-:S04]  /*a200*/  SHF.L.U32 R0, R0, 0x1f, RZ ;  /* 0x0000001f00007819 */ /* 0x000fc800000006ff */
[----:B------:R0:W1:Y:S01]  /*a210*/  SYNCS.PHASECHK.TRANS64.TRYWAIT P1, [UR6+0x28830], R0 ;  /* 0x02883000ff0075a7 */ /* 0x0000620008020146 */
[----:B------:R-:W-:Y:S05]  /*a220*/  @!P0 BRA `(.L_x_7620) ;  /* 0x0000000000048947 */ /* 0x000fea0003800000 */
[----:B------:R-:W-:Y:S01]  /*a230*/  BPT.TRAP 0x1 ;  /* 0x000000040000795c */ /* 0x000fe20000300000 */
.L_x_7620:
[----:B-1----:R-:W-:Y:S05]  /*a240*/  @P1 BRA `(.L_x_7618) ;  /* 0x0000000000081947 */ /* 0x002fea0003800000 */
[----:B------:R-:W1:Y:S02]  /*a250*/  SYNCS.PHASECHK.TRANS64.TRYWAIT P1, [UR6+0x28830], R0 ;  /* 0x02883000ff0075a7 */ /* 0x000e640008020146 */
[----:B-1----:R-:W-:Y:S05]  /*a260*/  @!P1 BRA `(.L_x_7621) ;  /* 0x0000009c00a89947 */ /* 0x002fea0003800000 */
.L_x_7618:
[----:B01----:R-:W-:Y:S01]  /*a270*/  VIADD R0, R23, 0x8 ;  /* 0x0000000817007836 */ /* 0x003fe20000000000 */
[----:B------:R-:W-:Y:S01]  /*a280*/  ULEA UR34, UR45, UR51, 0xb ;  /* 0x000000332d227291 */ /* 0x000fe2000f8e583f */
[----:B------:R-:W-:Y:S01]  /*a290*/  UMOV UR35, 0x40000040 ;  /* 0x4000004000237882 */ /* 0x000fe20000000000 */
[----:B------:R-:W-:Y:S02]  /*a2a0*/  UMOV UR7, 0x40000040 ;  /* 0x4000004000077882 */ /* 0x000fe40000000000 */
[----:B------:R0:W-:Y:S01]  /*a2b0*/  BAR.SYNC.DEFER_BLOCKING R0, 0x100 ;  /* 0x000400000000751d */ /* 0x0001e20000010000 */
[----:B------:R-:W-:Y:S02]  /*a2c0*/  UIADD3 UR6, UR34, 0x2, URZ ;  /* 0x0000000222067890 */ /* 0x000fe4000fffe03f */
[----:B------:R-:W-:Y:S02]  /*a2d0*/  UIADD3 UR10, UR34, 0x4, URZ ;  /* 0x00000004220a7890 */ /* 0x000fe4000fffe03f */
[----:B------:R-:W-:Y:S01]  /*a2e0*/  UIADD3 UR14, UR34, 0x6, URZ ;  /* 0x00000006220e7890 */ /* 0x000fe2000fffe03f */
[----:B------:R-:W-:Y:S01]  /*a2f0*/  UMOV UR11, 0x40000040 ;  /* 0x40000040000b7882 */ /* 0x000fe20000000000 */
        /* <DEDUP_REMOVED lines=36> */
.L_x_7623:
[----:B------:R-:W-:Y:S01]  /*a540*/  ULEA UR6, UR58, UR41, 0x3 ;  /* 0x000000293a067291 */ /* 0x000fe2000f8e183f */
[----:B------:R-:W-:-:S05]  /*a550*/  IMAD.U32 R0, RZ, RZ, UR59 ;  /* 0x0000003bff007e24 */ /* 0x000fca000f8e00ff */
[----:B------:R-:W-:-:S04]  /*a560*/  SHF.L.U32 R0, R0, 0x1f, RZ ;  /* 0x0000001f00007819 */ /* 0x000fc800000006ff */
[----:B------:R0:W1:Y:S01]  /*a570*/  SYNCS.PHASECHK.TRANS64.TRYWAIT P1, [UR6+0x28850], R0 ;  /* 0x02885000ff0075a7 */ /* 0x0000620008020146 */
[----:B------:R-:W-:Y:S05]  /*a580*/  @!P0 BRA `(.L_x_7624) ;  /* 0x0000000000048947 */ /* 0x000fea0003800000 */
[----:B------:R-:W-:Y:S01]  /*a590*/  BPT.TRAP 0x1 ;  /* 0x000000040000795c */ /* 0x000fe20000300000 */
.L_x_7624:
[----:B-1----:R-:W-:Y:S05]  /*a5a0*/  @P1 BRA `(.L_x_7622) ;  /* 0x0000000000081947 */ /* 0x002fea0003800000 */
[----:B------:R-:W1:Y:S02]  /*a5b0*/  SYNCS.PHASECHK.TRANS64.TRYWAIT P1, [UR6+0x28850], R0 ;  /* 0x02885000ff0075a7 */ /* 0x000e640008020146 */
[----:B-1----:R-:W-:Y:S05]  /*a5c0*/  @!P1 BRA `(.L_x_7625) ;  /* 0x0000009800e89947 */ /* 0x002fea0003800000 */
.L_x_7622:
        /* <DEDUP_REMOVED lines=49> */
.L_x_7626:
        /* <DEDUP_REMOVED lines=9> */
[----:B------:R-:W-:Y:S01]  /*a970*/  IADD3 R7, -R14, 0x1, RZ ;  /* 0x000000010e077810 */ /* 0x000fe20007ffe1ff */
[----:B------:R-:W-:Y:S01]  /*a980*/  @UP1 ULDC UR7, c[0x0][0x44c] ;  /* 0x0001130000071ab9 */ /* 0x000fe20000000800 */
[----:B------:R-:W-:-:S03]  /*a990*/  UPRMT UR6, UR40, 0x654, UR6 ;  /* 0x0000065428067896 */ /* 0x000fc60008000006 */
[----:B------:R-:W-:-:S04]  /*a9a0*/  IMAD R7, R16, -0x2, R7 ;  /* 0xfffffffe10077824 */ /* 0x000fc800078e0207 */
[----:B------:R-:W-:Y:S01]  /*a9b0*/  @P1 IMAD.HI.U32 R2, R0, UR7, RZ ;  /* 0x0000000700021c27 */ /* 0x000fe2000f8e00ff */
[----:B------:R-:W-:Y:S01]  /*a9c0*/  @UP1 ULDC UR7, c[0x0][0x450] ;  /* 0x0001140000071ab9 */ /* 0x000fe20000000800 */
[----:B------:R-:W-:Y:S01]  /*a9d0*/  PLOP3.LUT P1, PT, PT, PT, UP0, 0x40, 0x0 ;  /* 0x000000000000781c */ /* 0x000fe20003f2e808 */
[----:B------:R-:W-:Y:S01]  /*a9e0*/  SYNCS.ARRIVE.TRANS64.RED.A1T0 RZ, [UR6], RZ ;  /* 0x000000ffffff79a7 */ /* 0x000fe20008100406 */
[----:B------:R-:W-:Y:S01]  /*a9f0*/  ULOP3.LUT UR6, URZ, UR57, URZ, 0x33, !UPT ;  /* 0x000000393f067292 */ /* 0x000fe2000f8e333f */
[----:B------:R-:W-:Y:S01]  /*aa00*/  @P2 SHF.R.U32.HI R0, RZ, UR7, R2 ;  /* 0x00000007ff002c19 */ /* 0x000fe20008011602 */
[----:B0-----:R-:W-:-:S04]  /*aa10*/  IMAD R7, R154, UR43, R7 ;  /* 0x0000002b9a077c24 */ /* 0x001fc8000f8e0207 */
[----:B------:R-:W0:Y:S01]  /*aa20*/  SHFL.IDX PT, R9, R0, RZ, 0x1c1f ;  /* 0x001c1fff00097589 */ /* 0x000e2200000e0000 */
[----:B------:R-:W-:-:S04]  /*aa30*/  VIADD R7, R7, -UR56 ;  /* 0x8000003807077c36 */ /* 0x000fc80008000000 */
        /* <DEDUP_REMOVED lines=18> */
.L_x_7629:
[----:B------:R-:W-:-:S05]  /*ab60*/  IMAD.U32 R9, RZ, RZ, UR54 ;  /* 0x00000036ff097e24 */ /* 0x000fca000f8e00ff */
[----:B------:R-:W-:-:S13]  /*ab70*/  ISETP.NE.AND P1, PT, R9, 0x1, PT ;  /* 0x000000010900780c */ /* 0x000fda0003f25270 */
[----:B------:R-:W0:Y:S02]  /*ab80*/  @P1 LDC.64 R12, c[0x0][0x9e8] ;  /* 0x00027a00ff0c1b82 */ /* 0x000e240000000a00 */
[----:B0-----:R-:W-:-:S05]  /*ab90*/  @P1 IMAD.HI.U32 R12, R7, R12, RZ ;  /* 0x0000000c070c1227 */ /* 0x001fca00078e00ff */
[----:B------:R-:W-:-:S07]  /*aba0*/  @P1 SHF.R.U32.HI R7, RZ, R13, R12 ;  /* 0x0000000dff071219 */ /* 0x000fce000001160c */
.L_x_7630:
[----:B------:R-:W-:Y:S05]  /*abb0*/  BSYNC B0 ;  /* 0x0000000000007941 */ /* 0x000fea0003800000 */
.L_x_7628:
[----:B------:R-:W-:-:S04]  /*abc0*/  IMAD R7, R7, R9, -R14 ;  /* 0x0000000907077224 */ /* 0x000fc800078e0a0e */
[----:B------:R-:W-:-:S05]  /*abd0*/  IMAD R7, R16, -0x2, R7 ;  /* 0xfffffffe10077824 */ /* 0x000fca00078e0207 */
[----:B------:R-:W-:Y:S02]  /*abe0*/  VIADDMNMX R2, R7, R9, R2, PT ;  /* 0x0000000907027246 */ /* 0x000fe40003800102 */
[----:B------:R-:W-:-:S07]  /*abf0*/  VIMNMX R8, R8, R7, !PT ;  /* 0x0000000708087248 */ /* 0x000fce0007fe0100 */
.L_x_7627:
        /* <DEDUP_REMOVED lines=15> */
[C---:B------:R-:W-:Y:S02]  /*acf0*/  ISETP.GT.AND P5, PT, R8.reuse, 0x9, P1 ;  /* 0x000000090800780c */ /* 0x040fe40000fa4270 */
        /* <DEDUP_REMOVED lines=100> */
.L_x_7633:
[----:B------:R-:W-:-:S05]  /*b340*/  IMAD.U32 R2, RZ, RZ, UR54 ;  /* 0x00000036ff027e24 */ /* 0x000fca000f8e00ff */
[----:B------:R-:W-:-:S13]  /*b350*/  ISETP.NE.AND P2, PT, R2, 0x1, PT ;  /* 0x000000010200780c */ /* 0x000fda0003f45270 */
[----:B------:R-:W0:Y:S02]  /*b360*/  @P2 LDC.64 R162, c[0x0][0x9e8] ;  /* 0x00027a00ffa22b82 */ /* 0x000e240000000a00 */
[----:B0-----:R-:W-:-:S05]  /*b370*/  @P2 IMAD.HI.U32 R0, R161, R162, RZ ;  /* 0x000000a2a1002227 */ /* 0x001fca00078e00ff */
[----:B------:R-:W-:-:S07]  /*b380*/  @P2 SHF.R.U32.HI R161, RZ, R163, R0 ;  /* 0x000000a3ffa12219 */ /* 0x000fce0000011600 */
.L_x_7634:
[----:B------:R-:W-:Y:S05]  /*b390*/  BSYNC B0 ;  /* 0x0000000000007941 */ /* 0x000fea0003800000 */
.L_x_7632:
[----:B------:R-:W-:-:S04]  /*b3a0*/  IMAD R161, R161, R2, -R14 ;  /* 0x00000002a1a17224 */ /* 0x000fc800078e0a0e */
[----:B------:R-:W-:-:S05]  /*b3b0*/  IMAD R161, R16, -0x2, R161 ;  /* 0xfffffffe10a17824 */ /* 0x000fca00078e02a1 */
[----:B------:R-:W-:Y:S02]  /*b3c0*/  VIADDMNMX R8, R161, R2, R8, PT ;  /* 0x00000002a1087246 */ /* 0x000fe40003800108 */
[----:B------:R-:W-:-:S07]  /*b3d0*/  VIMNMX R12, R12, R161, !PT ;  /* 0x000000a10c0c7248 */ /* 0x000fce0007fe0100 */
.L_x_7631:
        /* <DEDUP_REMOVED lines=11> */
[----:B------:R-:W-:-:S02]  /*b490*/  ISETP.GT.AND P5, PT, R12, 0x20, P1 ;  /* 0x000000200c00780c */ /* 0x000fc40000fa4270 */
[----:B------:R-:W-:Y:S02]  /*b4a0*/  FMNMX.FTZ R0, R179, R0, !PT ;  /* 0x00000000b3007209 */ /* 0x000fe40007810000 */
[----:B------:R-:W-:Y:S02]  /*b4b0*/  ISETP.LT.OR P5, PT, R8, 0x21, P5 ;  /* 0x000000210800780c */ /* 0x000fe40002fa1670 */
[----:B------:R-:W-:Y:S02]  /*b4c0*/  FMNMX.FTZ R0, R175, R0, !PT ;  /* 0x00000000af007209 */ /* 0x000fe40007810000 */
[C---:B------:R-:W-:Y:S02]  /*b4d0*/  ISETP.GT.AND P3, PT, R12.reuse, 0x8, P1 ;  /* 0x000000080c00780c */ /* 0x040fe40000f64270 */
        /* <DEDUP_REMOVED lines=9> */
[C---:B------:R-:W-:Y:S02]  /*b570*/  ISETP.GT.AND P2, PT, R12.reuse, 0x11, P1 ;  /* 0x000000110c00780c */ /* 0x040fe40000f44270 */
[----:B------:R-:W-:Y:S02]  /*b580*/  FMNMX.FTZ R0, R49, R0, !PT ;  /* 0x0000000031007209 */ /* 0x000fe40007810000 */
[----:B------:R-:W-:Y:S02]  /*b590*/  FSEL R31, R31, -INF , !P4 ;  /* 0xff8000001f1f7808 */ /* 0x000fe40006000000 */
[----:B------:R-:W-:Y:S02]  /*b5a0*/  FMNMX.FTZ R0, R45, R0, !PT ;  /* 0x000000002d007209 */ /* 0x000fe40007810000 */
[----:B------:R-:W-:-:S02]  /*b5b0*/  ISETP.GT.AND P3, PT, R12, 0x18, P1 ;  /* 0x000000180c00780c */ /* 0x000fc40000f64270 */
[----:B------:R-:W-:Y:S02]  /*b5c0*/  FMNMX.FTZ R0, R53, R0, !PT ;  /* 0x0000000035007209 */ /* 0x000fe40007810000 */
[----:B------:R-:W-:Y:S02]  /*b5d0*/  ISETP.LT.OR P2, PT, R8, 0x12, P2 ;  /* 0x000000120800780c */ /* 0x000fe40001741670 */
[----:B------:R-:W-:Y:S02]  /*b5e0*/  FMNMX.FTZ R0, R41, R0, !PT ;  /* 0x0000000029007209 */ /* 0x000fe40007810000 */
[----:B------:R-:W-:Y:S02]  /*b5f0*/  ISETP.GT.AND P4, PT, R12, 0x19, P1 ;  /* 0x000000190c00780c */ /* 0x000fe40000f84270 */
[----:B------:R-:W-:Y:S02]  /*b600*/  FMNMX.FTZ R0, R57, R0, !PT ;  /* 0x0000000039007209 */ /* 0x000fe40007810000 */
[----:B------:R-:W-:-:S02]  /*b610*/  ISETP.LT.OR P3, PT, R8, 0x19, P3 ;  /* 0x000000190800780c */ /* 0x000fc40001f61670 */
[----:B------:R-:W-:Y:S02]  /*b620*/  FMNMX.FTZ R0, R29, R0, !PT ;  /* 0x000000001d007209 */ /* 0x000fe40007810000 */
[----:B------:R-:W-:Y:S02]  /*b630*/  FSEL R35, R35, -INF , !P2 ;  /* 0xff80000023237808 */ /* 0x000fe40005000000 */
        /* <DEDUP_REMOVED lines=19> */
[----:B------:R-:W-:Y:S02]  /*b770*/  ISETP.GT.AND P2, PT, R12, 0x30, P1 ;  /* 0x000000300c00780c */ /* 0x000fe40000f44270 */
[----:B------:R-:W-:Y:S02]  /*b780*/  FMNMX.FTZ R0, R81, R0, !PT ;  /* 0x0000000051007209 */ /* 0x000fe40007810000 */
[----:B------:R-:W-:-:S02]  /*b790*/  ISETP.LT.OR P4, PT, R8, 0x2a, P4 ;  /* 0x0000002a0800780c */ /* 0x000fc40002781670 */
[----:B------:R-:W-:Y:S02]  /*b7a0*/  FMNMX.FTZ R0, R33, R0, !PT ;  /* 0x0000000021007209 */ /* 0x000fe40007810000 */
[----:B------:R-:W-:Y:S02]  /*b7b0*/  ISETP.LT.OR P2, PT, R8, 0x31, P2 ;  /* 0x000000310800780c */ /* 0x000fe40001741670 */
[----:B------:R-:W-:Y:S02]  /*b7c0*/  FMNMX.FTZ R14, R85, R0, !PT ;  /* 0x00000000550e7209 */ /* 0x000fe40007810000 */
[----:B------:R-:W0:Y:S01]  /*b7d0*/  LDC R0, c[0x0][0x988] ;  /* 0x00026200ff007b82 */ /* 0x000e220000000800 */
[----:B------:R-:W-:Y:S02]  /*b7e0*/  FSEL R181, R50, -INF , !P2 ;  /* 0xff80000032b57808 */ /* 0x000fe40005000000 */
[----:B------:R-:W1:Y:S01]  /*b7f0*/  SHFL.BFLY PT, R161, R14, 0x2, 0x1f ;  /* 0x0c401f000ea17f89 */ /* 0x000e6200000e0000 */
[----:B------:R-:W-:-:S04]  /*b800*/  ISETP.GT.AND P2, PT, R12, 0x40, P1 ;  /* 0x000000400c00780c */ /* 0x000fc80000f44270 */
[----:B------:R-:W-:-:S04]  /*b810*/  ISETP.LT.OR P2, PT, R8, 0x41, P2 ;  /* 0x000000410800780c */ /* 0x000fc80001741670 */
[----:B------:R-:W-:Y:S02]  /*b820*/  FSEL R193, R58, -INF , !P2 ;  /* 0xff8000003ac17808 */ /* 0x000fe40005000000 */
[----:B------:R-:W-:-:S04]  /*b830*/  ISETP.GT.AND P2, PT, R12, 0x50, P1 ;  /* 0x000000500c00780c */ /* 0x000fc80000f44270 */
[----:B------:R-:W-:Y:S02]  /*b840*/  ISETP.LT.OR P2, PT, R8, 0x51, P2 ;  /* 0x000000510800780c */ /* 0x000fe40001741670 */
[----:B-1----:R-:W-:-:S05]  /*b850*/  FMNMX.FTZ R161, R14, R161, !PT ;  /* 0x000000a10ea17209 */ /* 0x002fca0007810000 */
[----:B------:R-:W1:Y:S02]  /*b860*/  SHFL.BFLY PT, R2, R161, 0x1, 0x1f ;  /* 0x0c201f00a1027f89 */ /* 0x000e6400000e0000 */
[----:B-1----:R-:W-:Y:S02]  /*b870*/  FMNMX.FTZ R2, R161, R2, !PT ;  /* 0x00000002a1027209 */ /* 0x002fe40007810000 */
[----:B------:R-:W-:Y:S02]  /*b880*/  FSEL R161, R27, -INF , !P6 ;  /* 0xff8000001ba17808 */ /* 0x000fe40007000000 */
[C---:B------:R-:W-:Y:S01]  /*b890*/  FSETP.NEU.FTZ.AND P6, PT, R2.reuse, -INF , PT ;  /* 0xff8000000200780b */ /* 0x040fe20003fdd000 */
[----:B0-----:R-:W-:-:S05]  /*b8a0*/  FMUL.FTZ R14, R2, R0 ;  /* 0x00000000020e7220 */ /* 0x001fca0000410000 */
[----:B------:R-:W-:-:S05]  /*b8b0*/  FSEL R14, R14, RZ, P6 ;  /* 0x000000ff0e0e7208 */ /* 0x000fca0003000000 */
        /* <DEDUP_REMOVED lines=58> */
[----:B------:R-:W-:Y:S01]  /*bc60*/  FFMA.FTZ R37, R81, R0, -R14 ;  /* 0x0000000051257223 */ /* 0x000fe2000001080e */
[----:B------:R-:W-:Y:S01]  /*bc70*/  FMNMX.FTZ R20, R177, R20, !PT ;  /* 0x00000014b1147209 */ /* 0x000fe20007810000 */
[----:B------:R-:W-:Y:S01]  /*bc80*/  MUFU.EX2 R9, R9 ;  /* 0x0000000900097308 */ /* 0x000fe20000000800 */
[----:B------:R-:W-:-:S02]  /*bc90*/  ISETP.GT.AND P4, PT, R12, 0x49, P1 ;  /* 0x000000490c00780c */ /* 0x000fc40000f84270 */
[----:B------:R-:W-:Y:S02]  /*bca0*/  FMNMX.FTZ R20, R181, R20, !PT ;  /* 0x00000014b5147209 */ /* 0x000fe40007810000 */
[----:B------:R-:W-:Y:S02]  /*bcb0*/  ISETP.LT.OR P5, PT, R8, 0x49, P5 ;  /* 0x000000490800780c */ /* 0x000fe40002fa1670 */
[----:B------:R-:W-:Y:S01]  /*bcc0*/  FMNMX.FTZ R20, R51, R20, !PT ;  /* 0x0000001433147209 */ /* 0x000fe20007810000 */
[----:B------:R-:W-:Y:S01]  /*bcd0*/  MUFU.EX2 R180, R180 ;  /* 0x000000b400b47308 */ /* 0x000fe20000000800 */
[----:B------:R-:W-:Y:S02]  /*bce0*/  FSEL R59, R59, -INF , !P3 ;  /* 0xff8000003b3b7808 */ /* 0x000fe40005800000 */
[----:B------:R-:W-:Y:S02]  /*bcf0*/  FMNMX.FTZ R20, R179, R20, !PT ;  /* 0x00000014b3147209 */ /* 0x000fe40007810000 */
[----:B------:R-:W-:-:S02]  /*bd00*/  FSEL R159, R62, -INF , !P5 ;  /* 0xff8000003e9f7808 */ /* 0x000fc40006800000 */
[----:B------:R-:W-:Y:S01]  /*bd10*/  FMNMX.FTZ R20, R175, R20, !PT ;  /* 0x00000014af147209 */ /* 0x000fe20007810000 */
[----:B------:R-:W-:Y:S01]  /*bd20*/  MUFU.EX2 R182, R182 ;  /* 0x000000b600b67308 */ /* 0x000fe20000000800 */
[----:B------:R-:W-:Y:S02]  /*bd30*/  ISETP.LT.OR P4, PT, R8, 0x4a, P4 ;  /* 0x0000004a0800780c */ /* 0x000fe40002781670 */
[----:B------:R-:W-:Y:S02]  /*bd40*/  FMNMX.FTZ R20, R193, R20, !PT ;  /* 0x00000014c1147209 */ /* 0x000fe40007810000 */
[----:B------:R-:W-:Y:S02]  /*bd50*/  ISETP.GT.AND P3, PT, R12, 0x51, P1 ;  /* 0x000000510c00780c */ /* 0x000fe40000f64270 */
[----:B------:R-:W-:Y:S01]  /*bd60*/  FMNMX.FTZ R20, R59, R20, !PT ;  /* 0x000000143b147209 */ /* 0x000fe20007810000 */
[----:B------:R-:W-:Y:S01]  /*bd70*/  MUFU.EX2 R11, R11 ;  /* 0x0000000b000b7308 */ /* 0x000fe20000000800 */
[----:B------:R-:W-:-:S02]  /*bd80*/  FSEL R63, R63, -INF , !P4 ;  /* 0xff8000003f3f7808 */ /* 0x000fc40006000000 */
[----:B------:R-:W-:Y:S02]  /*bd90*/  FMNMX.FTZ R20, R159, R20, !PT ;  /* 0x000000149f147209 */ /* 0x000fe40007810000 */
[----:B------:R-:W-:Y:S02]  /*bda0*/  ISETP.GT.AND P5, PT, R12, 0x58, P1 ;  /* 0x000000580c00780c */ /* 0x000fe40000fa4270 */
[----:B------:R-:W-:Y:S01]  /*bdb0*/  FSEL R157, R66, -INF , !P2 ;  /* 0xff800000429d7808 */ /* 0x000fe20005000000 */
[----:B------:R-:W-:Y:S01]  /*bdc0*/  MUFU.EX2 R176, R176 ;  /* 0x000000b000b07308 */ /* 0x000fe20000000800 */
[----:B------:R-:W-:Y:S02]  /*bdd0*/  ISETP.LT.OR P3, PT, R8, 0x52, P3 ;  /* 0x000000520800780c */ /* 0x000fe40001f61670 */
[----:B------:R-:W-:Y:S02]  /*bde0*/  FMNMX.FTZ R20, R63, R20, !PT ;  /* 0x000000143f147209 */ /* 0x000fe40007810000 */
[----:B------:R-:W-:-:S02]  /*bdf0*/  ISETP.GT.AND P4, PT, R12, 0x59, P1 ;  /* 0x000000590c00780c */ /* 0x000fc40000f84270 */
[----:B------:R-:W-:Y:S01]  /*be00*/  ISETP.LT.OR P5, PT, R8, 0x59, P5 ;  /* 0x000000590800780c */ /* 0x000fe20002fa1670 */
[----:B------:R-:W-:Y:S01]  /*be10*/  MUFU.EX2 R13, R13 ;  /* 0x0000000d000d7308 */ /* 0x000fe20000000800 */
[----:B------:R-:W-:Y:S02]  /*be20*/  FSEL R67, R67, -INF , !P3 ;  /* 0xff80000043437808 */ /* 0x000fe40005800000 */
[----:B------:R-:W-:Y:S02]  /*be30*/  FMNMX.FTZ R20, R157, R20, !PT ;  /* 0x000000149d147209 */ /* 0x000fe40007810000 */
[----:B------:R-:W-:Y:S02]  /*be40*/  ISETP.GT.AND P2, PT, R12, 0x60, P1 ;  /* 0x000000600c00780c */ /* 0x000fe40000f44270 */
[----:B------:R-:W-:Y:S01]  /*be50*/  FSEL R153, R70, -INF , !P5 ;  /* 0xff80000046997808 */ /* 0x000fe20006800000 */
[----:B------:R-:W-:Y:S01]  /*be60*/  MUFU.EX2 R178, R178 ;  /* 0x000000b200b27308 */ /* 0x000fe20000000800 */
[----:B------:R-:W-:-:S02]  /*be70*/  ISETP.LT.OR P4, PT, R8, 0x5a, P4 ;  /* 0x0000005a0800780c */ /* 0x000fc40002781670 */
[----:B------:R-:W-:Y:S02]  /*be80*/  FMNMX.FTZ R20, R67, R20, !PT ;  /* 0x0000001443147209 */ /* 0x000fe40007810000 */
[----:B------:R-:W-:Y:S02]  /*be90*/  ISETP.GT.AND P3, PT, R12, 0x61, P1 ;  /* 0x000000610c00780c */ /* 0x000fe40000f64270 */
[----:B------:R-:W-:Y:S01]  /*bea0*/  ISETP.LT.OR P2, PT, R8, 0x61, P2 ;  /* 0x000000610800780c */ /* 0x000fe20001741670 */
[----:B------:R-:W-:Y:S01]  /*beb0*/  MUFU.EX2 R27, R27 ;  /* 0x0000001b001b7308 */ /* 0x000fe20000000800 */
[----:B------:R-:W-:Y:S02]  /*bec0*/  FSEL R71, R71, -INF , !P4 ;  /* 0xff80000047477808 */ /* 0x000fe40006000000 */
[----:B------:R-:W-:Y:S02]  /*bed0*/  FMNMX.FTZ R20, R153, R20, !PT ;  /* 0x0000001499147209 */ /* 0x000fe40007810000 */
[----:B------:R-:W-:-:S02]  /*bee0*/  ISETP.GT.AND P5, PT, R12, 0x68, P1 ;  /* 0x000000680c00780c */ /* 0x000fc40000fa4270 */
[----:B------:R-:W-:Y:S01]  /*bef0*/  FSEL R155, R74, -INF , !P2 ;  /* 0xff8000004a9b7808 */ /* 0x000fe20005000000 */
[----:B------:R-:W-:Y:S01]  /*bf00*/  MUFU.EX2 R172, R172 ;  /* 0x000000ac00ac7308 */ /* 0x000fe20000000800 */
[----:B------:R-:W-:Y:S02]  /*bf10*/  ISETP.LT.OR P3, PT, R8, 0x62, P3 ;  /* 0x000000620800780c */ /* 0x000fe40001f61670 */
[----:B------:R-:W-:Y:S02]  /*bf20*/  FMNMX.FTZ R20, R71, R20, !PT ;  /* 0x0000001447147209 */ /* 0x000fe40007810000 */
[----:B------:R-:W-:Y:S02]  /*bf30*/  ISETP.GT.AND P4, PT, R12, 0x69, P1 ;  /* 0x000000690c00780c */ /* 0x000fe40000f84270 */
[----:B------:R-:W-:Y:S01]  /*bf40*/  ISETP.LT.OR P5, PT, R8, 0x69, P5 ;  /* 0x000000690800780c */ /* 0x000fe20002fa1670 */
        /* <DEDUP_REMOVED lines=14> */
[----:B------:R-:W-:Y:S01]  /*c030*/  ISETP.LT.OR P3, PT, R8, 0x72, P3 ;  /* 0x000000720800780c */ /* 0x000fe20001f61670 */
[----:B------:R-:W-:Y:S01]  /*c040*/  MUFU.EX2 R168, R168 ;  /* 0x000000a800a87308 */ /* 0x000fe20000000800 */
[----:B------:R-:W-:-:S02]  /*c050*/  FSEL R167, R82, -INF , !P2 ;  /* 0xff80000052a77808 */ /* 0x000fc40005000000 */
[----:B------:R-:W-:Y:S02]  /*c060*/  FMNMX.FTZ R20, R79, R20, !PT ;  /* 0x000000144f147209 */ /* 0x000fe40007810000 */
[----:B------:R-:W-:Y:S02]  /*c070*/  ISETP.GT.AND P1, PT, R12, 0x79, P1 ;  /* 0x000000790c00780c */ /* 0x000fe40000f24270 */
[C---:B------:R-:W-:Y:S01]  /*c080*/  ISETP.LT.OR P5, PT, R8.reuse, 0x79, P5 ;  /* 0x000000790800780c */ /* 0x040fe20002fa1670 */
[----:B------:R-:W-:Y:S01]  /*c090*/  MUFU.EX2 R49, R49 ;  /* 0x0000003100317308 */ /* 0x000fe20000000800 */
[----:B------:R-:W-:Y:S02]  /*c0a0*/  FSEL R83, R83, -INF , !P3 ;  /* 0xff80000053537808 */ /* 0x000fe40005800000 */
[----:B------:R-:W-:Y:S02]  /*c0b0*/  FMNMX.FTZ R20, R167, R20, !PT ;  /* 0x00000014a7147209 */ /* 0x000fe40007810000 */
[----:B------:R-:W-:-:S02]  /*c0c0*/  ISETP.LT.OR P1, PT, R8, 0x7a, P1 ;  /* 0x0000007a0800780c */ /* 0x000fc40000f21670 */
[----:B------:R-:W-:Y:S01]  /*c0d0*/  FSEL R195, R86, -INF , !P5 ;  /* 0xff80000056c37808 */ /* 0x000fe20006800000 */
[----:B------:R-:W-:Y:S01]  /*c0e0*/  MUFU.EX2 R170, R170 ;  /* 0x000000aa00aa7308 */ /* 0x000fe20000000800 */
[----:B------:R-:W-:Y:S02]  /*c0f0*/  FMNMX.FTZ R20, R83, R20, !PT ;  /* 0x0000001453147209 */ /* 0x000fe40007810000 */
[----:B------:R-:W-:Y:S02]  /*c100*/  FSEL R87, R87, -INF , !P1 ;  /* 0xff80000057577808 */ /* 0x000fe40004800000 */
[----:B------:R-:W-:Y:S02]  /*c110*/  FMNMX.FTZ R20, R195, R20, !PT ;  /* 0x00000014c3147209 */ /* 0x000fe40007810000 */
[----:B------:R-:W-:Y:S01]  /*c120*/  FSEL R12, R2, RZ, P6 ;  /* 0x000000ff020c7208 */ /* 0x000fe20003000000 */
[----:B------:R-:W-:Y:S01]  /*c130*/  MUFU.EX2 R45, R45 ;  /* 0x0000002d002d7308 */ /* 0x000fe20000000800 */
[----:B------:R-:W-:-:S03]  /*c140*/  FMNMX.FTZ R20, R87, R20, !PT ;  /* 0x0000001457147209 */ /* 0x000fc60007810000 */
[----:B------:R-:W-:Y:S01]  /*c150*/  FADD.FTZ R33, -R12, R5 ;  /* 0x000000050c217221 */ /* 0x000fe20000010100 */
[-CC-:B------:R-:W-:Y:S01]  /*c160*/  FFMA.FTZ R5, R85, R0.reuse, -R14.reuse ;  /* 0x0000000055057223 */ /* 0x180fe2000001080e */
        /* <DEDUP_REMOVED lines=12> */
[----:B------:R-:W-:-:S03]  /*c230*/  FMUL.FTZ R8, R33, R0 ;  /* 0x0000000021087220 */ /* 0x000fc60000410000 */
[C---:B------:R-:W-:Y:S01]  /*c240*/  FSETP.NEU.FTZ.AND P1, PT, R7.reuse, -INF , PT ;  /* 0xff8000000700780b */ /* 0x040fe20003f3d000 */
[----:B------:R-:W-:Y:S02]  /*c250*/  FMUL.FTZ R12, R7, R0 ;  /* 0x00000000070c7220 */ /* 0x000fe40000410000 */
[----:B------:R-:W-:Y:S03]  /*c260*/  MUFU.EX2 R21, R21 ;  /* 0x0000001500157308 */ /* 0x000fe60000000800 */
[----:B------:R-:W-:-:S05]  /*c270*/  FSEL R12, R12, RZ, P1 ;  /* 0x000000ff0c0c7208 */ /* 0x000fca0000800000 */
[----:B------:R-:W0:Y:S01]  /*c280*/  MUFU.EX2 R8, R8 ;  /* 0x0000000800087308 */ /* 0x000e220000000800 */
[-CC-:B------:R-:W-:Y:S01]  /*c290*/  FFMA.FTZ R20, R31, R0.reuse, -R12.reuse ;  /* 0x000000001f147223 */ /* 0x180fe2000001080c */
[----:B------:R-:W-:Y:S01]  /*c2a0*/  FSEL R31, R7, RZ, P1 ;  /* 0x000000ff071f7208 */ /* 0x000fe20000800000 */
[-CC-:B------:R-:W-:Y:S01]  /*c2b0*/  FFMA.FTZ R14, R183, R0.reuse, -R12.reuse ;  /* 0x00000000b70e7223 */ /* 0x180fe2000001080c */
[-CC-:B------:R-:W-:Y:S01]  /*c2c0*/  FFMA.FTZ R33, R161, R0.reuse, -R12.reuse ;  /* 0x00000000a1217223 */ /* 0x180fe2000001080c */
[-CC-:B------:R-:W-:Y:S01]  /*c2d0*/  FFMA.FTZ R183, R163, R0.reuse, -R12.reuse ;  /* 0x00000000a3b77223 */ /* 0x180fe2000001080c */
[-C--:B------:R-:W-:Y:S01]  /*c2e0*/  FFMA.FTZ R24, R165, R0.reuse, -R12 ;  /* 0x00000000a5187223 */ /* 0x080fe2000001080c */
[----:B------:R-:W-:Y:S01]  /*c2f0*/  FADD.FTZ R31, -R31, R6 ;  /* 0x000000061f1f7221 */ /* 0x000fe20000010100 */
[----:B------:R-:W-:Y:S01]  /*c300*/  MUFU.EX2 R20, R20 ;  /* 0x0000001400147308 */ /* 0x000fe20000000800 */
[-CC-:B------:R-:W-:Y:S01]  /*c310*/  FFMA.FTZ R35, R35, R0.reuse, -R12.reuse ;  /* 0x0000000023237223 */ /* 0x180fe2000001080c */
[-CC-:B------:R-:W-:Y:S01]  /*c320*/  FFMA.FTZ R32, R51, R0.reuse, -R12.reuse ;  /* 0x0000000033207223 */ /* 0x180fe2000001080c */
[-C--:B------:R-:W-:Y:S01]  /*c330*/  FMUL.FTZ R31, R31, R0.reuse ;  /* 0x000000001f1f7220 */ /* 0x080fe20000410000 */
[-CC-:B------:R-:W-:Y:S01]  /*c340*/  FFMA.FTZ R26, R169, R0.reuse, -R12.reuse ;  /* 0x00000000a91a7223 */ /* 0x180fe2000001080c */
[-CC-:B------:R-:W-:Y:S01]  /*c350*/  FFMA.FTZ R39, R39, R0.reuse, -R12.reuse ;  /* 0x0000000027277223 */ /* 0x180fe2000001080c */
[-CC-:B------:R-:W-:Y:S01]  /*c360*/  FFMA.FTZ R28, R171, R0.reuse, -R12.reuse ;  /* 0x00000000ab1c7223 */ /* 0x180fe2000001080c */
[--C-:B------:R-:W-:Y:S01]  /*c370*/  FFMA.FTZ R34, R59, R0, -R12.reuse ;  /* 0x000000003b227223 */ /* 0x100fe2000001080c */
[----:B------:R-:W-:Y:S01]  /*c380*/  MUFU.EX2 R14, R14 ;  /* 0x0000000e000e7308 */ /* 0x000fe20000000800 */
        /* <DEDUP_REMOVED lines=19> */
[----:B------:R-:W-:-:S04]  /*c4c0*/  FFMA.FTZ R195, R195, R0, -R12 ;  /* 0x00000000c3c37223 */ /* 0x000fc8000001080c */
[----:B------:R-:W2:Y:S01]  /*c4d0*/  MUFU.EX2 R183, R183 ;  /* 0x000000b700b77308 */ /* 0x000ea20000000800 */
[----:B0-----:R-:W-:Y:S01]  /*c4e0*/  FFMA.FTZ R4, R31, R3, R14 ;  /* 0x000000031f047223 */ /* 0x001fe2000001000e */
[----:B------:R-:W-:Y:S01]  /*c4f0*/  FADD.FTZ R3, R180, R51 ;  /* 0x00000033b4037221 */ /* 0x000fe20000010000 */
[----:B------:R-:W-:-:S03]  /*c500*/  FFMA.FTZ R51, R63, R0, -R12 ;  /* 0x000000003f337223 */ /* 0x000fc6000001080c */
[----:B------:R-:W-:Y:S02]  /*c510*/  FADD.FTZ R38, R182, R3 ;  /* 0x00000003b6267221 */ /* 0x000fe40000010000 */
[----:B------:R-:W0:Y:S01]  /*c520*/  MUFU.EX2 R24, R24 ;  /* 0x0000001800187308 */ /* 0x000e220000000800 */
[----:B-1----:R-:W-:Y:S01]  /*c530*/  FADD.FTZ R4, R33, R4 ;  /* 0x0000000421047221 */ /* 0x002fe20000010000 */
[----:B------:R-:W-:-:S06]  /*c540*/  FADD.FTZ R59, R11, R38 ;  /* 0x000000260b3b7221 */ /* 0x000fcc0000010000 */
[----:B------:R-:W1:Y:S01]  /*c550*/  MUFU.EX2 R35, R35 ;  /* 0x0000002300237308 */ /* 0x000e620000000800 */
[----:B--2---:R-:W-:Y:S01]  /*c560*/  FADD.FTZ R3, R183, R4 ;  /* 0x00000004b7037221 */ /* 0x004fe20000010000 */
[----:B------:R-:W-:-:S03]  /*c570*/  FADD.FTZ R4, R176, R59 ;  /* 0x0000003bb0047221 */ /* 0x000fc60000010000 */
[----:B------:R-:W-:-:S03]  /*c580*/  FADD.FTZ R3, R20, R3 ;  /* 0x0000000314037221 */ /* 0x000fc60000010000 */
[----:B------:R-:W2:Y:S01]  /*c590*/  MUFU.EX2 R26, R26 ;  /* 0x0000001a001a7308 */ /* 0x000ea20000000800 */
[----:B0-----:R-:W-:Y:S01]  /*c5a0*/  FADD.FTZ R38, R24, R3 ;  /* 0x0000000318267221 */ /* 0x001fe20000010000 */
[----:B------:R-:W-:-:S04]  /*c5b0*/  FADD.FTZ R3, R13, R4 ;  /* 0x000000040d037221 */ /* 0x000fc80000010000 */
[----:B------:R-:W-:Y:S02]  /*c5c0*/  FADD.FTZ R4, R178, R3 ;  /* 0x00000003b2047221 */ /* 0x000fe40000010000 */
[----:B------:R-:W0:Y:S01]  /*c5d0*/  MUFU.EX2 R39, R39 ;  /* 0x0000002700277308 */ /* 0x000e220000000800 */
[----:B-1----:R-:W-:Y:S01]  /*c5e0*/  FADD.FTZ R59, R35, R38 ;  /* 0x00000026233b7221 */ /* 0x002fe20000010000 */
[----:B------:R-:W-:Y:S01]  /*c5f0*/  FADD.FTZ R3, R27, R4 ;  /* 0x000000041b037221 */ /* 0x000fe20000010000 */
[----:B------:R-:W-:-:S03]  /*c600*/  FFMA.FTZ R38, R67, R0, -R12 ;  /* 0x0000000043267223 */ /* 0x000fc6000001080c */
        /* <DEDUP_REMOVED lines=12> */
[----:B--2---:R-:W-:Y:S01]  /*c6d0*/  FADD.FTZ R59, R43, R40 ;  /* 0x000000282b3b7221 */ /* 0x004fe20000010000 */
[-CC-:B------:R-:W-:Y:S01]  /*c6e0*/  FFMA.FTZ R40, R71, R0.reuse, -R12.reuse ;  /* 0x0000000047287223 */ /* 0x180fe2000001080c */
[----:B------:R-:W-:-:S05]  /*c6f0*/  FFMA.FTZ R12, R87, R0, -R12 ;  /* 0x00000000570c7223 */ /* 0x000fca000001080c */
        /* <DEDUP_REMOVED lines=27> */
[----:B0-----:R-:W-:-:S07]  /*c8b0*/  FADD.FTZ R42, R51, R42 ;  /* 0x0000002a332a7221 */ /* 0x001fce0000010000 */
[----:B------:R-:W0:Y:S01]  /*c8c0*/  MUFU.EX2 R163, R163 ;  /* 0x000000a300a37308 */ /* 0x000e220000000800 */
[----:B-1----:R-:W-:-:S07]  /*c8d0*/  FADD.FTZ R3, R161, R42 ;  /* 0x0000002aa1037221 */ /* 0x002fce0000010000 */
[----:B------:R-:W1:Y:S08]  /*c8e0*/  MUFU.EX2 R40, R40 ;  /* 0x0000002800287308 */ /* 0x000e700000000800 */
[----:B------:R-:W3:Y:S08]  /*c8f0*/  MUFU.EX2 R156, R156 ;  /* 0x0000009c009c7308 */ /* 0x000ef00000000800 */
[----:B------:R-:W4:Y:S08]  /*c900*/  MUFU.EX2 R44, R155 ;  /* 0x0000009b002c7308 */ /* 0x000f300000000800 */
[----:B------:R5:W-:Y:S08]  /*c910*/  MUFU.EX2 R46, R53 ;  /* 0x00000035002e7308 */ /* 0x000bf00000000800 */
[----:B------:R-:W4:Y:S01]  /*c920*/  MUFU.EX2 R25, R25 ;  /* 0x0000001900197308 */ /* 0x000f220000000800 */
[----:B-----5:R-:W-:Y:S01]  /*c930*/  FADD.FTZ R53, R15, R4 ;  /* 0x000000040f357221 */ /* 0x020fe20000010000 */
[----:B--2---:R-:W-:-:S03]  /*c940*/  FADD.FTZ R4, R38, R3 ;  /* 0x0000000326047221 */ /* 0x004fc60000010000 */
[----:B------:R-:W-:Y:S01]  /*c950*/  FADD.FTZ R42, R162, R53 ;  /* 0x00000035a22a7221 */ /* 0x000fe20000010000 */
[----:B0-----:R-:W-:Y:S02]  /*c960*/  FADD.FTZ R3, R163, R4 ;  /* 0x00000004a3037221 */ /* 0x001fe40000010000 */
[----:B------:R-:W0:Y:S01]  /*c970*/  MUFU.EX2 R75, R75 ;  /* 0x0000004b004b7308 */ /* 0x000e220000000800 */
[----:B------:R-:W-:Y:S01]  /*c980*/  FADD.FTZ R53, R21, R42 ;  /* 0x0000002a15357221 */ /* 0x000fe20000010000 */
[----:B-1----:R-:W-:-:S03]  /*c990*/  FADD.FTZ R3, R40, R3 ;  /* 0x0000000328037221 */ /* 0x002fc60000010000 */
[----:B---3--:R-:W-:Y:S01]  /*c9a0*/  FADD.FTZ R4, R156, R53 ;  /* 0x000000359c047221 */ /* 0x008fe20000010000 */
[----:B----4-:R-:W-:Y:S02]  /*c9b0*/  FADD.FTZ R3, R44, R3 ;  /* 0x000000032c037221 */ /* 0x010fe40000010000 */
[----:B------:R-:W1:Y:S01]  /*c9c0*/  MUFU.EX2 R158, R158 ;  /* 0x0000009e009e7308 */ /* 0x000e620000000800 */
[----:B------:R-:W-:-:S07]  /*c9d0*/  FADD.FTZ R53, R25, R4 ;  /* 0x0000000419357221 */ /* 0x000fce0000010000 */
[----:B------:R-:W2:Y:S01]  /*c9e0*/  MUFU.EX2 R57, R57 ;  /* 0x0000003900397308 */ /* 0x000ea20000000800 */
[----:B0-----:R-:W-:-:S04]  /*c9f0*/  FADD.FTZ R3, R75, R3 ;  /* 0x000000034b037221 */ /* 0x001fc80000010000 */
[----:B------:R-:W-:-:S03]  /*ca00*/  FADD.FTZ R3, R46, R3 ;  /* 0x000000032e037221 */ /* 0x000fc60000010000 */
        /* <DEDUP_REMOVED lines=22> */
.L_x_7635:
[----:B------:R-:W-:Y:S01]  /*cb70*/  ULEA UR6, UR58, UR41, 0x3 ;  /* 0x000000293a067291 */ /* 0x000fe2000f8e183f */
[----:B------:R-:W-:Y:S01]  /*cb80*/  ISETP.GT.AND P1, PT, R10, UR39, PT ;  /* 0x000000270a007c0c */ /* 0x000fe2000bf24270 */
[----:B------:R-:W-:Y:S01]  /*cb90*/  UMOV UR59, UR46 ;  /* 0x0000002e003b7c82 */ /* 0x000fe20008000000 */
[----:B------:R-:W-:Y:S01]  /*cba0*/  UMOV UR58, UR45 ;  /* 0x0000002d003a7c82 */ /* 0x000fe20008000000 */
[----:B------:R-:W-:Y:S01]  /*cbb0*/  UIADD3 UR6, UR6, 0x28860, URZ ;  /* 0x0002886006067890 */ /* 0x000fe2000fffe03f */
[----:B------:R-:W-:Y:S01]  /*cbc0*/  F2FP.F16.F32.PACK_AB R171, R6, R171 ;  /* 0x000000ab06ab723e */ /* 0x000fe200000000ff */
[----:B------:R-:W-:Y:S01]  /*cbd0*/  FMUL.FTZ R88, R88, R8 ;  /* 0x0000000858587220 */ /* 0x000fe20000410000 */
[----:B------:R-:W-:Y:S01]  /*cbe0*/  F2FP.F16.F32.PACK_AB R154, R5, R154 ;  /* 0x0000009a059a723e */ /* 0x000fe200000000ff */
[----:B------:R-:W-:Y:S01]  /*cbf0*/  UPRMT UR6, UR40, 0x654, UR6 ;  /* 0x0000065428067896 */ /* 0x000fe20008000006 */
[----:B------:R-:W-:Y:S01]  /*cc00*/  F2FP.F16.F32.PACK_AB R180, R180, R9 ;  /* 0x00000009b4b4723e */ /* 0x000fe200000000ff */
[----:B------:R-:W-:Y:S01]  /*cc10*/  FMUL.FTZ R89, R89, R8 ;  /* 0x0000000859597220 */ /* 0x000fe20000410000 */
[----:B------:R-:W-:Y:S01]  /*cc20*/  F2FP.F16.F32.PACK_AB R181, R33, R14 ;  /* 0x0000000e21b5723e */ /* 0x000fe200000000ff */
[----:B------:R-:W-:Y:S01]  /*cc30*/  FMUL.FTZ R92, R92, R8 ;  /* 0x000000085c5c7220 */ /* 0x000fe20000410000 */
[----:B------:R-:W-:Y:S01]  /*cc40*/  F2FP.F16.F32.PACK_AB R182, R11, R182 ;  /* 0x000000b60bb6723e */ /* 0x000fe200000000ff */
[-C--:B------:R-:W-:Y:S01]  /*cc50*/  FMUL.FTZ R93, R93, R8.reuse ;  /* 0x000000085d5d7220 */ /* 0x080fe20000410000 */
[----:B------:R-:W-:Y:S01]  /*cc60*/  F2FP.F16.F32.PACK_AB R183, R20, R183 ;  /* 0x000000b714b7723e */ /* 0x000fe200000000ff */
[----:B------:R-:W-:Y:S01]  /*cc70*/  FMUL.FTZ R96, R96, R8 ;  /* 0x0000000860607220 */ /* 0x000fe20000410000 */
[----:B------:R-:W-:Y:S01]  /*cc80*/  SYNCS.ARRIVE.TRANS64.RED.A1T0 RZ, [UR6], RZ ;  /* 0x000000ffffff79a7 */ /* 0x000fe20008100406 */
        /* <DEDUP_REMOVED lines=86> */
[----:B------:R-:W-:-:S02]  /*d1f0*/  IMAD.MOV.U32 R6, RZ, RZ, R7 ;  /* 0x000000ffff067224 */ /* 0x000fc400078e0007 */
[----:B------:R-:W-:Y:S01]  /*d200*/  IMAD.MOV.U32 R5, RZ, RZ, R2 ;  /* 0x000000ffff057224 */ /* 0x000fe200078e0002 */
[----:B------:R-:W-:Y:S06]  /*d210*/  @P1 BRA `(.L_x_7636) ;  /* 0xffffffcc00cc1947 */ /* 0x000fec000383ffff */
.L_x_7617:
[----:B------:R-:W-:Y:S06]  /*d220*/  BAR.ARV 0x8, 0x180 ;  /* 0x0206000000007b1d */ /* 0x000fec0000002000 */
[----:B------:R-:W-:Y:S05]  /*d230*/  @!P0 BRA `(.L_x_7637) ;  /* 0x0000000000048947 */ /* 0x000fea0003800000 */
[----:B------:R-:W-:Y:S01]  /*d240*/  BPT.TRAP 0x1 ;  /* 0x000000040000795c */ /* 0x000fe20000300000 */
.L_x_7637:
[----:B------:R-:W-:Y:S01]  /*d250*/  ULEA UR5, UR45, UR41, 0x3 ;  /* 0x000000292d057291 */ /* 0x000fe2000f8e183f */
[----:B------:R-:W-:-:S05]  /*d260*/  IMAD.U32 R5, RZ, RZ, UR46 ;  /* 0x0000002eff057e24 */ /* 0x000fca000f8e00ff */
[----:B------:R-:W-:-:S04]  /*d270*/  SHF.L.U32 R5, R5, 0x1f, RZ ;  /* 0x0000001f05057819 */ /* 0x000fc800000006ff */
[----:B------:R0:W1:Y:S01]  /*d280*/  SYNCS.PHASECHK.TRANS64.TRYWAIT P1, [UR5+0x28850], R5 ;  /* 0x02885005ff0075a7 */ /* 0x0000620008020145 */
[----:B------:R-:W-:Y:S05]  /*d290*/  @!P0 BRA `(.L_x_7638) ;  /* 0x0000000000048947 */ /* 0x000fea0003800000 */
[----:B------:R-:W-:Y:S01]  /*d2a0*/  BPT.TRAP 0x1 ;  /* 0x000000040000795c */ /* 0x000fe20000300000 */
.L_x_7638:
[----:B-1----:R-:W-:Y:S05]  /*d2b0*/  @P1 BRA `(.L_x_7639) ;  /* 0x0000000000081947 */ /* 0x002fea0003800000 */
[----:B------:R-:W1:Y:S02]  /*d2c0*/  SYNCS.PHASECHK.TRANS64.TRYWAIT P1, [UR5+0x28850], R5 ;  /* 0x02885005ff0075a7 */ /* 0x000e640008020145 */
[----:B-1----:R-:W-:Y:S05]  /*d2d0*/  @!P1 BRA `(.L_x_7640) ;  /* 0x0000006c00bc9947 */ /* 0x002fea0003800000 */
.L_x_7639:
[----:B------:R-:W-:Y:S01]  /*d2e0*/  UIADD3 UR41, UR41, 0x400, URZ ;  /* 0x0000040029297890 */ /* 0x000fe2000fffe03f */
[----:B------:R-:W-:Y:S01]  /*d2f0*/  WARPGROUP.ARRIVE ;  /* 0x00000000000079c5 */ /* 0x000fe20000000000 */
[----:B------:R-:W-:Y:S01]  /*d300*/  UMOV UR7, 0x40000040 ;  /* 0x4000004000077882 */ /* 0x000fe20000000000 */
[----:B01----:R-:W0:Y:S01]  /*d310*/  SHFL.BFLY PT, R5, R4, 0x2, 0x1f ;  /* 0x0c401f0004057f89 */ /* 0x003e2200000e0000 */
[----:B------:R-:W-:Y:S01]  /*d320*/  USHF.R.U32.HI UR41, URZ, 0x4, UR41 ;  /* 0x000000043f297899 */ /* 0x000fe20008011629 */
[----:B------:R-:W-:Y:S02]  /*d330*/  IMAD.MOV.U32 R37, RZ, RZ, -0x800000 ;  /* 0xff800000ff257424 */ /* 0x000fe400078e00ff */
        /* <DEDUP_REMOVED lines=10> */
[----:B-1----:R-:W-:Y:S01]  /*d3e0*/  FADD.FTZ R8, R6, R3 ;  /* 0x0000000306087221 */ /* 0x002fe20000010000 */
[----:B------:R-:W-:Y:S02]  /*d3f0*/  IMAD.MOV.U32 R3, RZ, RZ, RZ ;  /* 0x000000ffff037224 */ /* 0x000fe400078e00ff */
[----:B------:R-:W0:Y:S04]  /*d400*/  SHFL.BFLY PT, R6, R5, 0x1, 0x1f ;  /* 0x0c201f0005067f89 */ /* 0x000e2800000e0000 */
[----:B------:R-:W1:Y:S01]  /*d410*/  SHFL.BFLY PT, R9, R8, 0x1, 0x1f ;  /* 0x0c201f0008097f89 */ /* 0x000e6200000e0000 */
[----:B0-----:R-:W-:Y:S01]  /*d420*/  FADD.FTZ R10, R5, R6 ;  /* 0x00000006050a7221 */ /* 0x001fe20000010000 */
[----:B-1----:R-:W-:-:S04]  /*d430*/  FADD.FTZ R11, R8, R9 ;  /* 0x00000009080b7221 */ /* 0x002fc80000010000 */
[----:B------:R-:W-:Y:S01]  /*d440*/  FSETP.NE.FTZ.AND P1, PT, R10, RZ, PT ;  /* 0x000000ff0a00720b */ /* 0x000fe20003f35000 */
[----:B------:R-:W-:Y:S01]  /*d450*/  IMAD.MOV.U32 R9, RZ, RZ, RZ ;  /* 0x000000ffff097224 */ /* 0x000fe200078e00ff */
        /* <DEDUP_REMOVED lines=48> */
.L_x_7641:
        /* <DEDUP_REMOVED lines=74> */
.L_x_7563:
        /* <DEDUP_REMOVED lines=12> */
[----:B------:R-:W-:Y:S01]  /*dcc0*/  USHF.R.S32.HI UR12, URZ, 0x1f, UR38 ;  /* 0x0000001f3f0c7899 */ /* 0x000fe20008011426 */
[----:B------:R-:W-:Y:S01]  /*dcd0*/  F2FP.F16.F32.PACK_AB R136, R137, R136 ;  /* 0x000000888988723e */ /* 0x000fe200000000ff */
[----:B------:R-:W-:Y:S01]  /*dce0*/  ULDC.64 UR8, c[0x0][0xb90] ;  /* 0x0002e40000087ab9 */ /* 0x000fe20000000a00 */
[----:B------:R-:W-:Y:S01]  /*dcf0*/  USHF.R.S32.HI UR13, URZ, 0x1f, UR44 ;  /* 0x0000001f3f0d7899 */ /* 0x000fe2000801142c */
[----:B------:R-:W-:Y:S01]  /*dd00*/  F2FP.F16.F32.PACK_AB R137, R139, R138 ;  /* 0x0000008a8b89723e */ /* 0x000fe200000000ff */
[----:B------:R-:W-:Y:S01]  /*dd10*/  UIMAD UR5, UR12, UR8, URZ ;  /* 0x000000080c0572a4 */ /* 0x000fe2000f8e023f */
[----:B------:R-:W-:Y:S01]  /*dd20*/  F2FP.F16.F32.PACK_AB R144, R145, R144 ;  /* 0x000000909190723e */ /* 0x000fe200000000ff */
[----:B------:R-:W-:Y:S01]  /*dd30*/  UIMAD.WIDE.U32 UR6, UR38, UR8, URZ ;  /* 0x00000008260672a5 */ /* 0x000fe2000f8e003f */
[----:B------:R-:W-:Y:S01]  /*dd40*/  F2FP.F16.F32.PACK_AB R138, R141, R140 ;  /* 0x0000008c8d8a723e */ /* 0x000fe200000000ff */
[----:B------:R-:W-:Y:S01]  /*dd50*/  UIMAD UR5, UR38, UR9, UR5 ;  /* 0x00000009260572a4 */ /* 0x000fe2000f8e0205 */
[----:B------:R-:W-:Y:S01]  /*dd60*/  F2FP.F16.F32.PACK_AB R139, R143, R142 ;  /* 0x0000008e8f8b723e */ /* 0x000fe200000000ff */
[----:B------:R-:W-:Y:S01]  /*dd70*/  ULDC.64 UR10, c[0x0][0xb98] ;  /* 0x0002e600000a7ab9 */ /* 0x000fe20000000a00 */
[----:B------:R-:W-:Y:S01]  /*dd80*/  F2FP.F16.F32.PACK_AB R145, R147, R146 ;  /* 0x000000929391723e */ /* 0x000fe200000000ff */
[----:B------:R-:W-:Y:S01]  /*dd90*/  UIMAD UR8, UR13, UR10, URZ ;  /* 0x0000000a0d0872a4 */ /* 0x000fe2000f8e023f */
[----:B------:R-:W-:Y:S01]  /*dda0*/  F2FP.F16.F32.PACK_AB R146, R149, R148 ;  /* 0x000000949592723e */ /* 0x000fe200000000ff */
[----:B------:R-:W-:Y:S01]  /*ddb0*/  UIADD3 UR7, UR7, UR5, URZ ;  /* 0x0000000507077290 */ /* 0x000fe2000fffe03f */
[----:B------:R-:W-:Y:S01]  /*ddc0*/  F2FP.F16.F32.PACK_AB R147, R151, R150 ;  /* 0x000000969793723e */ /* 0x000fe200000000ff */
[----:B------:R-:W-:-:S02]  /*ddd0*/  UIMAD UR8, UR44, UR11, UR8 ;  /* 0x0000000b2c0872a4 */ /* 0x000fc4000f8e0208 */
[----:B------:R-:W-:Y:S01]  /*dde0*/  UIMAD.WIDE.U32 UR6, UR44, UR10, UR6 ;  /* 0x0000000a2c0672a5 */ /* 0x000fe2000f8e0006 */
[----:B------:R-:W-:Y:S02]  /*ddf0*/  ULDC UR5, c[0x0][0xa88] ;  /* 0x0002a20000057ab9 */ /* 0x000fe40000000800 */
[----:B------:R-:W-:Y:S01]  /*de00*/  ULDC.64 UR10, c[0x0][0xaf0] ;  /* 0x0002bc00000a7ab9 */ /* 0x000fe20000000a00 */
[----:B------:R-:W-:Y:S02]  /*de10*/  MOV R34, R0 ;  /* 0x0000000000227202 */ /* 0x000fe40000000f00 */
[----:B0-----:R-:W-:Y:S01]  /*de20*/  MOV R35, R3 ;  /* 0x0000000300237202 */ /* 0x001fe20000000f00 */
[----:B------:R-:W-:Y:S02]  /*de30*/  IMAD R3, R184, 0x40, R18 ;  /* 0x00000040b8037824 */ /* 0x000fe400078e0212 */
[----:B------:R-:W-:-:S04]  /*de40*/  IMAD.WIDE R4, R188, 0x2, R34 ;  /* 0x00000002bc047825 */ /* 0x000fc800078e0222 */
[----:B------:R-:W-:Y:S01]  /*de50*/  IMAD.WIDE R34, R3, 0x2, R34 ;  /* 0x0000000203227825 */ /* 0x000fe200078e0222 */
        /* <DEDUP_REMOVED lines=12> */
[----:B------:R-:W-:Y:S02]  /*df20*/  IADD3 R25, P5, R4, 0x40, RZ ;  /* 0x0000004004197810 */ /* 0x000fe40007fbe0ff */
[----:B------:R-:W-:Y:S01]  /*df30*/  LOP3.LUT R4, R3, R4, RZ, 0x3c, !PT ;  /* 0x0000000403047212 */ /* 0x000fe200078e3cff */
[--C-:B------:R-:W-:Y:S01]  /*df40*/  IMAD.X R11, RZ, RZ, R5.reuse, P4 ;  /* 0x000000ffff0b7224 */ /* 0x100fe200020e0605 */
[----:B------:R-:W-:Y:S01]  /*df50*/  LOP3.LUT R14, R29, 0x380, RZ, 0xc0, !PT ;  /* 0x000003801d0e7812 */ /* 0x000fe200078ec0ff */
[----:B------:R-:W-:Y:S01]  /*df60*/  IMAD.X R9, RZ, RZ, R5, P5 ;  /* 0x000000ffff097224 */ /* 0x000fe200028e0605 */
[----:B------:R-:W-:-:S02]  /*df70*/  LOP3.LUT R12, R27, 0x380, RZ, 0xc0, !PT ;  /* 0x000003801b0c7812 */ /* 0x000fc400078ec0ff */
[----:B------:R-:W-:Y:S02]  /*df80*/  LOP3.LUT R3, R10, 0x380, RZ, 0xc0, !PT ;  /* 0x000003800a037812 */ /* 0x000fe400078ec0ff */
[----:B------:R-:W-:Y:S02]  /*df90*/  LOP3.LUT R2, R21, 0x380, RZ, 0xc0, !PT ;  /* 0x0000038015027812 */ /* 0x000fe400078ec0ff */
[----:B------:R-:W-:Y:S02]  /*dfa0*/  IADD3 R33, P6, R34, 0x1000, RZ ;  /* 0x0000100022217810 */ /* 0x000fe40007fde0ff */
[----:B------:R-:W-:Y:S02]  /*dfb0*/  SHF.R.U64 R14, R14, 0x3, RZ ;  /* 0x000000030e0e7819 */ /* 0x000fe400000012ff */
[----:B------:R-:W-:Y:S02]  /*dfc0*/  SHF.R.U64 R12, R12, 0x3, RZ ;  /* 0x000000030c0c7819 */ /* 0x000fe400000012ff */
[----:B------:R-:W-:-:S02]  /*dfd0*/  SHF.R.U64 R3, R3, 0x3, RZ ;  /* 0x0000000303037819 */ /* 0x000fc400000012ff */
[----:B------:R-:W-:Y:S02]  /*dfe0*/  SHF.R.U64 R2, R2, 0x3, RZ ;  /* 0x0000000302027819 */ /* 0x000fe400000012ff */
[----:B------:R-:W-:Y:S02]  /*dff0*/  LOP3.LUT R32, R33, 0x380, RZ, 0xc0, !PT ;  /* 0x0000038021207812 */ /* 0x000fe400078ec0ff */
[----:B------:R-:W-:Y:S02]  /*e000*/  LOP3.LUT R40, R14, R29, RZ, 0x3c, !PT ;  /* 0x0000001d0e287212 */ /* 0x000fe400078e3cff */
[----:B------:R-:W-:Y:S02]  /*e010*/  LOP3.LUT R38, R12, R27, RZ, 0x3c, !PT ;  /* 0x0000001b0c267212 */ /* 0x000fe400078e3cff */
[----:B------:R-:W-:Y:S02]  /*e020*/  LOP3.LUT R14, R3, R10, RZ, 0x3c, !PT ;  /* 0x0000000a030e7212 */ /* 0x000fe400078e3cff */
[----:B------:R-:W-:-:S02]  /*e030*/  LOP3.LUT R12, R2, R21, RZ, 0x3c, !PT ;  /* 0x00000015020c7212 */ /* 0x000fc400078e3cff */
[----:B------:R-:W-:Y:S02]  /*e040*/  LOP3.LUT R3, R8, 0x380, RZ, 0xc0, !PT ;  /* 0x0000038008037812 */ /* 0x000fe400078ec0ff */
[----:B------:R-:W-:Y:S02]  /*e050*/  SHF.R.U64 R32, R32, 0x3, RZ ;  /* 0x0000000320207819 */ /* 0x000fe400000012ff */
[----:B------:R-:W-:Y:S02]  /*e060*/  LOP3.LUT R2, R25, 0x380, RZ, 0xc0, !PT ;  /* 0x0000038019027812 */ /* 0x000fe400078ec0ff */
[----:B-1----:R-:W-:Y:S02]  /*e070*/  ISETP.NE.AND P1, PT, R44, 0x1, PT ;  /* 0x000000012c00780c */ /* 0x002fe40003f25270 */
[----:B------:R-:W-:Y:S02]  /*e080*/  SHF.R.U64 R3, R3, 0x3, RZ ;  /* 0x0000000303037819 */ /* 0x000fe400000012ff */
[----:B------:R-:W-:Y:S01]  /*e090*/  LOP3.LUT R32, R32, R33, RZ, 0x3c, !PT ;  /* 0x0000002120207212 */ /* 0x000fe200078e3cff */
[----:B------:R-:W-:Y:S01]  /*e0a0*/  IMAD.X R33, RZ, RZ, R35, P6 ;  /* 0x000000ffff217224 */ /* 0x000fe200030e0623 */
[----:B------:R-:W-:-:S02]  /*e0b0*/  SHF.R.U64 R2, R2, 0x3, RZ ;  /* 0x0000000302027819 */ /* 0x000fc400000012ff */
[----:B------:R-:W-:Y:S02]  /*e0c0*/  IADD3 R45, P6, R34, 0x7000, RZ ;  /* 0x00007000222d7810 */ /* 0x000fe40007fde0ff */
[----:B------:R-:W-:Y:S02]  /*e0d0*/  LOP3.LUT R10, R3, R8, RZ, 0x3c, !PT ;  /* 0x00000008030a7212 */ /* 0x000fe400078e3cff */
[----:B------:R-:W-:Y:S01]  /*e0e0*/  LOP3.LUT R8, R2, R25, RZ, 0x3c, !PT ;  /* 0x0000001902087212 */ /* 0x000fe200078e3cff */
[----:B------:R-:W0:Y:S01]  /*e0f0*/  @P1 LDC R47, c[0x0][0xbec] ;  /* 0x0002fb00ff2f1b82 */ /* 0x000e220000000800 */
[----:B------:R-:W-:Y:S02]  /*e100*/  LOP3.LUT R2, R45, 0x380, RZ, 0xc0, !PT ;  /* 0x000003802d027812 */ /* 0x000fe400078ec0ff */
[----:B------:R-:W-:Y:S02]  /*e110*/  LOP3.LUT R42, R43, 0x380, RZ, 0xc0, !PT ;  /* 0x000003802b2a7812 */ /* 0x000fe400078ec0ff */
[----:B------:R-:W-:-:S02]  /*e120*/  SHF.R.U64 R2, R2, 0x3, RZ ;  /* 0x0000000302027819 */ /* 0x000fc400000012ff */
[----:B------:R-:W-:Y:S02]  /*e130*/  SHF.R.U64 R42, R42, 0x3, RZ ;  /* 0x000000032a2a7819 */ /* 0x000fe400000012ff */
[----:B------:R-:W-:Y:S02]  /*e140*/  LOP3.LUT R2, R2, R45, RZ, 0x3c, !PT ;  /* 0x0000002d02027212 */ /* 0x000fe400078e3cff */
[----:B------:R-:W-:Y:S02]  /*e150*/  MOV R45, R4 ;  /* 0x00000004002d7202 */ /* 0x000fe40000000f00 */
[----:B------:R-:W-:Y:S02]  /*e160*/  F2FP.F16.F32.PACK_AB R4, R46, R7 ;  /* 0x000000072e04723e */ /* 0x000fe400000000ff */
[----:B------:R-:W1:Y:S01]  /*e170*/  @P1 LDC R46, c[0x0][0xbf0] ;  /* 0x0002fc00ff2e1b82 */ /* 0x000e620000000800 */
[----:B------:R-:W-:Y:S01]  /*e180*/  LOP3.LUT R42, R42, R43, RZ, 0x3c, !PT ;  /* 0x0000002b2a2a7212 */ /* 0x000fe200078e3cff */
[----:B------:R-:W-:Y:S01]  /*e190*/  IMAD.X R43, RZ, RZ, R5, P0 ;  /* 0x000000ffff2b7224 */ /* 0x000fe200000e0605 */
[----:B------:R-:W-:-:S02]  /*e1a0*/  F2FP.F16.F32.PACK_AB R5, R91, R90 ;  /* 0x0000005a5b05723e */ /* 0x000fc400000000ff */
[----:B------:R-:W-:-:S03]  /*e1b0*/  F2FP.F16.F32.PACK_AB R7, R95, R94 ;  /* 0x0000005e5f07723e */ /* 0x000fc600000000ff */
[----:B------:R-:W-:Y:S01]  /*e1c0*/  BAR.SYNC.DEFER_BLOCKING 0x1, 0x100 ;  /* 0x0044000000007b1d */ /* 0x000fe20000010000 */
[----:B------:R-:W-:Y:S01]  /*e1d0*/  MOV R65, R40 ;  /* 0x0000002800417202 */ /* 0x000fe20000000f00 */
[----:B------:R-:W-:Y:S01]  /*e1e0*/  VIADD R40, R17, UR37 ;  /* 0x0000002511287c36 */ /* 0x000fe20008000000 */
[----:B------:R-:W-:Y:S02]  /*e1f0*/  IADD3 R21, P0, R34, 0x6000, RZ ;  /* 0x0000600022157810 */ /* 0x000fe40007f1e0ff */
[----:B------:R-:W-:Y:S02]  /*e200*/  MOV R58, R10 ;  /* 0x0000000a003a7202 */ /* 0x000fe40000000f00 */
[----:B------:R-:W-:Y:S02]  /*e210*/  LOP3.LUT R20, R21, 0x380, RZ, 0xc0, !PT ;  /* 0x0000038015147812 */ /* 0x000fe400078ec0ff */
[----:B------:R-:W-:Y:S02]  /*e220*/  MOV R57, R14 ;  /* 0x0000000e00397202 */ /* 0x000fe40000000f00 */
[----:B------:R-:W-:-:S02]  /*e230*/  SHF.R.U64 R20, R20, 0x3, RZ ;  /* 0x0000000314147819 */ /* 0x000fc400000012ff */
[----:B------:R-:W-:Y:S02]  /*e240*/  MOV R15, R12 ;  /* 0x0000000c000f7202 */ /* 0x000fe40000000f00 */
[----:B------:R-:W-:Y:S01]  /*e250*/  LOP3.LUT R20, R20, R21, RZ, 0x3c, !PT ;  /* 0x0000001514147212 */ /* 0x000fe200078e3cff */
[----:B------:R-:W-:Y:S01]  /*e260*/  IMAD.X R21, RZ, RZ, R35, P0 ;  /* 0x000000ffff157224 */ /* 0x000fe200000e0623 */
[C---:B------:R-:W-:Y:S02]  /*e270*/  IADD3 R27, P3, R34.reuse, 0x4000, RZ ;  /* 0x00004000221b7810 */ /* 0x040fe40007f7e0ff */
[----:B------:R-:W-:Y:S02]  /*e280*/  IADD3 R25, P2, R34, 0x5000, RZ ;  /* 0x0000500022197810 */ /* 0x000fe40007f5e0ff */
[----:B------:R-:W-:Y:S02]  /*e290*/  LOP3.LUT R26, R27, 0x380, RZ, 0xc0, !PT ;  /* 0x000003801b1a7812 */ /* 0x000fe400078ec0ff */
[----:B------:R-:W-:Y:S01]  /*e2a0*/  LOP3.LUT R24, R25, 0x380, RZ, 0xc0, !PT ;  /* 0x0000038019187812 */ /* 0x000fe200078ec0ff */
[----:B------:R0:W-:Y:S01]  /*e2b0*/  STSM.16.M88.4 [R45], R4 ;  /* 0x000000042d007844 */ /* 0x0001e20000000200 */
[----:B------:R-:W-:-:S02]  /*e2c0*/  SHF.R.U64 R26, R26, 0x3, RZ ;  /* 0x000000031a1a7819 */ /* 0x000fc400000012ff */
[----:B------:R-:W-:Y:S01]  /*e2d0*/  MOV R56, R38 ;  /* 0x0000002600387202 */ /* 0x000fe20000000f00 */
[----:B------:R-:W-:Y:S01]  /*e2e0*/  VIADD R38, R187, UR37 ;  /* 0x00000025bb267c36 */ /* 0x000fe20008000000 */
[----:B------:R-:W-:Y:S02]  /*e2f0*/  SHF.R.U64 R24, R24, 0x3, RZ ;  /* 0x0000000318187819 */ /* 0x000fe400000012ff */
[----:B------:R-:W-:Y:S01]  /*e300*/  LOP3.LUT R26, R26, R27, RZ, 0x3c, !PT ;  /* 0x0000001b1a1a7212 */ /* 0x000fe200078e3cff */
[----:B------:R-:W-:Y:S01]  /*e310*/  IMAD.X R27, RZ, RZ, R35, P3 ;  /* 0x000000ffff1b7224 */ /* 0x000fe200018e0623 */
[----:B------:R-:W-:Y:S02]  /*e320*/  MOV R14, R8 ;  /* 0x00000008000e7202 */ /* 0x000fe40000000f00 */
[----:B------:R-:W-:Y:S02]  /*e330*/  F2FP.F16.F32.PACK_AB R8, R105, R104 ;  /* 0x000000686908723e */ /* 0x000fe400000000ff */
[----:B------:R-:W-:-:S02]  /*e340*/  F2FP.F16.F32.PACK_AB R9, R107, R106 ;  /* 0x0000006a6b09723e */ /* 0x000fc400000000ff */
[----:B------:R-:W-:Y:S01]  /*e350*/  LOP3.LUT R24, R24, R25, RZ, 0x3c, !PT ;  /* 0x0000001918187212 */ /* 0x000fe200078e3cff */
[----:B0-----:R-:W-:Y:S01]  /*e360*/  @P1 IMAD.HI.U32 R5, R40, R47, RZ ;  /* 0x0000002f28051227 */ /* 0x001fe200078e00ff */
[----:B------:R-:W-:Y:S02]  /*e370*/  MOV R64, R42 ;  /* 0x0000002a00407202 */ /* 0x000fe40000000f00 */
[----:B------:R-:W-:Y:S01]  /*e380*/  IADD3 R29, P4, R34, 0x3000, RZ ;  /* 0x00003000221d7810 */ /* 0x000fe20007f9e0ff */
[----:B------:R-:W-:Y:S01]  /*e390*/  IMAD.MOV.U32 R4, RZ, RZ, R40 ;  /* 0x000000ffff047224 */ /* 0x000fe200078e0028 */
[----:B-1----:R-:W-:Y:S01]  /*e3a0*/  @P1 SHF.R.U32.HI R4, RZ, R46, R5 ;  /* 0x0000002eff041219 */ /* 0x002fe20000011605 */
[----:B------:R-:W-:Y:S01]  /*e3b0*/  IMAD.U32 R6, RZ, RZ, UR8 ;  /* 0x00000008ff067e24 */ /* 0x000fe2000f8e00ff */
[----:B------:R-:W-:Y:S01]  /*e3c0*/  LOP3.LUT R28, R29, 0x380, RZ, 0xc0, !PT ;  /* 0x000003801d1c7812 */ /* 0x000fe200078ec0ff */
[----:B------:R-:W-:Y:S01]  /*e3d0*/  IMAD R45, R44, UR5, RZ ;  /* 0x000000052c2d7c24 */ /* 0x000fe2000f8e02ff */
[--C-:B------:R-:W-:Y:S01]  /*e3e0*/  SHF.R.S32.HI R5, RZ, 0x1f, R4.reuse ;  /* 0x0000001fff057819 */ /* 0x100fe20000011404 */
[----:B------:R-:W-:Y:S01]  /*e3f0*/  IMAD.MOV R7, RZ, RZ, -R4 ;  /* 0x000000ffff077224 */ /* 0x000fe200078e0a04 */
[----:B------:R-:W-:Y:S01]  /*e400*/  IADD3 R12, P0, R4, UR6, RZ ;  /* 0x00000006040c7c10 */ /* 0x000fe2000ff1e0ff */
[----:B------:R-:W-:Y:S01]  /*e410*/  IMAD.X R25, RZ, RZ, R35, P2 ;  /* 0x000000ffff197224 */ /* 0x000fe200010e0623 */
[----:B------:R-:W-:Y:S01]  /*e420*/  F2FP.F16.F32.PACK_AB R4, R97, R96 ;  /* 0x000000606104723e */ /* 0x000fe200000000ff */
[----:B------:R-:W-:Y:S01]  /*e430*/  IMAD R11, R44, R7, R40 ;  /* 0x000000072c0b7224 */ /* 0x000fe200078e0228 */
[----:B------:R-:W-:Y:S01]  /*e440*/  IADD3.X R13, R5, UR7, R6, P0, !PT ;  /* 0x00000007050d7c10 */ /* 0x000fe200087fe406 */
[----:B------:R-:W-:Y:S01]  /*e450*/  ULDC.64 UR6, c[0x0][0xb88] ;  /* 0x0002e20000067ab9 */ /* 0x000fe20000000a00 */
[----:B------:R-:W-:Y:S01]  /*e460*/  F2FP.F16.F32.PACK_AB R5, R99, R98 ;  /* 0x000000626305723e */ /* 0x000fe200000000ff */
[----:B------:R-:W-:Y:S01]  /*e470*/  ULDC.64 UR8, c[0x0][0xae8] ;  /* 0x0002ba0000087ab9 */ /* 0x000fe20000000a00 */
[----:B------:R-:W-:Y:S01]  /*e480*/  SHF.R.S32.HI R10, RZ, 0x1f, R11 ;  /* 0x0000001fff0a7819 */ /* 0x000fe2000001140b */
[----:B------:R-:W-:Y:S01]  /*e490*/  IMAD.WIDE.U32 R12, R11, UR6, R12 ;  /* 0x000000060b0c7c25 */ /* 0x000fe2000f8e000c */
[----:B------:R-:W-:-:S02]  /*e4a0*/  F2FP.F16.F32.PACK_AB R6, R101, R100 ;  /* 0x000000646506723e */ /* 0x000fc400000000ff */
[----:B------:R-:W-:Y:S01]  /*e4b0*/  F2FP.F16.F32.PACK_AB R7, R103, R102 ;  /* 0x000000666707723e */ /* 0x000fe200000000ff */
[----:B------:R-:W-:Y:S01]  /*e4c0*/  IMAD R10, R10, UR6, RZ ;  /* 0x000000060a0a7c24 */ /* 0x000fe2000f8e02ff */
[----:B------:R-:W-:Y:S02]  /*e4d0*/  LOP3.LUT P0, RZ, R185, 0x3, RZ, 0xc0, !PT ;  /* 0x00000003b9ff7812 */ /* 0x000fe4000780c0ff */
[----:B------:R-:W-:Y:S01]  /*e4e0*/  SHF.R.U64 R28, R28, 0x3, RZ ;  /* 0x000000031c1c7819 */ /* 0x000fe200000012ff */
[----:B------:R-:W-:Y:S01]  /*e4f0*/  IMAD R39, R11, UR7, R10 ;  /* 0x000000070b277c24 */ /* 0x000fe2000f8e020a */
[----:B------:R0:W-:Y:S01]  /*e500*/  STSM.16.M88.4 [R15], R4 ;  /* 0x000000040f007844 */ /* 0x0001e20000000200 */
[----:B------:R-:W-:Y:S01]  /*e510*/  ULDC.64 UR6, c[0x0][0xb50] ;  /* 0x0002d40000067ab9 */ /* 0x000fe20000000a00 */
[----:B------:R-:W-:Y:S02]  /*e520*/  F2FP.F16.F32.PACK_AB R10, R109, R108 ;  /* 0x0000006c6d0a723e */ /* 0x000fe400000000ff */
[----:B------:R-:W-:-:S02]  /*e530*/  F2FP.F16.F32.PACK_AB R11, R111, R110 ;  /* 0x0000006e6f0b723e */ /* 0x000fc400000000ff */
[----:B------:R-:W-:Y:S02]  /*e540*/  LEA R40, P3, R12, UR6, 0x2 ;  /* 0x000000060c287c11 */ /* 0x000fe4000f8610ff */
[----:B------:R-:W-:Y:S01]  /*e550*/  ISETP.GE.OR P2, PT, R38, R45, P0 ;  /* 0x0000002d2600720c */ /* 0x000fe20000746670 */
[----:B------:R1:W-:Y:S01]  /*e560*/  STSM.16.M88.4 [R14], R8 ;  /* 0x000000080e007844 */ /* 0x0003e20000000200 */
[----:B------:R-:W-:Y:S01]  /*e570*/  LOP3.LUT R28, R28, R29, RZ, 0x3c, !PT ;  /* 0x0000001d1c1c7212 */ /* 0x000fe200078e3cff */
[----:B------:R-:W-:Y:S01]  /*e580*/  IMAD.X R29, RZ, RZ, R35, P4 ;  /* 0x000000ffff1d7224 */ /* 0x000fe200020e0623 */
[C---:B------:R-:W-:Y:S01]  /*e590*/  LOP3.LUT R3, R34.reuse, 0x380, RZ, 0xc0, !PT ;  /* 0x0000038022037812 */ /* 0x040fe200078ec0ff */
[----:B------:R-:W-:Y:S01]  /*e5a0*/  SHFL.IDX PT, R46, R40, 0x1, 0x1c1f ;  /* 0x003c1f00282e7f89 */ /* 0x000fe200000e0000 */
[----:B------:R-:W-:Y:S01]  /*e5b0*/  IADD3 R31, P5, R34, 0x2000, RZ ;  /* 0x00002000221f7810 */ /* 0x000fe20007fbe0ff */
[----:B0-----:R-:W-:Y:S01]  /*e5c0*/  VIADD R4, R38, 0x8 ;  /* 0x0000000826047836 */ /* 0x001fe20000000000 */
[----:B------:R-:W-:Y:S01]  /*e5d0*/  F2FP.F16.F32.PACK_AB R6, R117, R116 ;  /* 0x000000747506723e */ /* 0x000fe200000000ff */
[----:B------:R-:W-:Y:S01]  /*e5e0*/  IMAD.IADD R5, R13, 0x1, R39 ;  /* 0x000000010d057824 */ /* 0x000fe200078e0227 */
[----:B------:R-:W-:Y:S01]  /*e5f0*/  F2FP.F16.F32.PACK_AB R7, R119, R118 ;  /* 0x000000767707723e */ /* 0x000fe200000000ff */
[----:B------:R-:W-:Y:S01]  /*e600*/  SHFL.IDX PT, R38, R40, RZ, 0x1c1f ;  /* 0x001c1fff28267589 */ /* 0x000fe200000e0000 */
[----:B------:R-:W-:-:S02]  /*e610*/  ISETP.GE.OR P0, PT, R4, R45, P0 ;  /* 0x0000002d0400720c */ /* 0x000fc40000706670 */
[----:B------:R-:W-:Y:S02]  /*e620*/  LEA.HI.X R41, R12, UR7, R5, 0x2, P3 ;  /* 0x000000070c297c11 */ /* 0x000fe400098f1405 */
[----:B------:R-:W-:Y:S02]  /*e630*/  F2FP.F16.F32.PACK_AB R4, R113, R112 ;  /* 0x000000707104723e */ /* 0x000fe400000000ff */
[----:B------:R-:W-:Y:S01]  /*e640*/  F2FP.F16.F32.PACK_AB R5, R115, R114 ;  /* 0x000000727305723e */ /* 0x000fe200000000ff */
[----:B------:R-:W0:Y:S01]  /*e650*/  SHFL.IDX PT, R39, R41, RZ, 0x1c1f ;  /* 0x001c1fff29277589 */ /* 0x000e2200000e0000 */
[----:B------:R-:W-:Y:S02]  /*e660*/  F2FP.F16.F32.PACK_AB R12, R121, R120 ;  /* 0x00000078790c723e */ /* 0x000fe400000000ff */
[----:B------:R-:W-:Y:S01]  /*e670*/  F2FP.F16.F32.PACK_AB R13, R123, R122 ;  /* 0x0000007a7b0d723e */ /* 0x000fe200000000ff */
[----:B------:R-:W-:Y:S01]  /*e680*/  STSM.16.M88.4 [R58], R4 ;  /* 0x000000043a007844 */ /* 0x000fe20000000200 */
[----:B-1----:R-:W-:-:S02]  /*e690*/  F2FP.F16.F32.PACK_AB R14, R125, R124 ;  /* 0x0000007c7d0e723e */ /* 0x002fc400000000ff */
[----:B------:R-:W-:Y:S01]  /*e6a0*/  F2FP.F16.F32.PACK_AB R15, R127, R126 ;  /* 0x0000007e7f0f723e */ /* 0x000fe200000000ff */
[----:B------:R-:W1:Y:S01]  /*e6b0*/  SHFL.IDX PT, R47, R41, 0x1, 0x1c1f ;  /* 0x003c1f00292f7f89 */ /* 0x000e6200000e0000 */
[----:B------:R-:W-:Y:S02]  /*e6c0*/  F2FP.F16.F32.PACK_AB R8, R129, R128 ;  /* 0x000000808108723e */ /* 0x000fe400000000ff */
[----:B------:R-:W-:Y:S01]  /*e6d0*/  F2FP.F16.F32.PACK_AB R9, R131, R130 ;  /* 0x000000828309723e */ /* 0x000fe200000000ff */
[----:B------:R-:W-:Y:S01]  /*e6e0*/  STSM.16.M88.4 [R57], R12 ;  /* 0x0000000c39007844 */ /* 0x000fe20000000200 */
[----:B------:R-:W-:Y:S02]  /*e6f0*/  F2FP.F16.F32.PACK_AB R10, R133, R132 ;  /* 0x00000084850a723e */ /* 0x000fe400000000ff */
[----:B------:R-:W-:Y:S02]  /*e700*/  F2FP.F16.F32.PACK_AB R11, R135, R134 ;  /* 0x00000086870b723e */ /* 0x000fe400000000ff */
[----:B------:R-:W-:Y:S01]  /*e710*/  SHF.R.U64 R3, R3, 0x3, RZ ;  /* 0x0000000303037819 */ /* 0x000fe200000012ff */
[----:B------:R-:W-:Y:S01]  /*e720*/  UIMAD UR5, UR12, UR8, URZ ;  /* 0x000000080c0572a4 */ /* 0x000fe2000f8e023f */
[----:B------:R-:W-:Y:S01]  /*e730*/  LOP3.LUT R30, R31, 0x380, RZ, 0xc0, !PT ;  /* 0x000003801f1e7812 */ /* 0x000fe200078ec0ff */
[----:B------:R-:W-:Y:S01]  /*e740*/  STSM.16.M88.4 [R56], R8 ;  /* 0x0000000838007844 */ /* 0x000fe20000000200 */
[----:B------:R-:W-:Y:S01]  /*e750*/  LOP3.LUT R34, R3, R34, RZ, 0x3c, !PT ;  /* 0x0000002203227212 */ /* 0x000fe200078e3cff */
[----:B------:R-:W-:Y:S01]  /*e760*/  IMAD.X R3, RZ, RZ, R35, P6 ;  /* 0x000000ffff037224 */ /* 0x000fe200030e0623 */
[----:B------:R-:W-:Y:S01]  /*e770*/  UIMAD.WIDE.U32 UR6, UR38, UR8, URZ ;  /* 0x00000008260672a5 */ /* 0x000fe2000f8e003f */
[----:B------:R2:W-:Y:S01]  /*e780*/  STSM.16.M88.4 [R65], R136 ;  /* 0x0000008841007844 */ /* 0x0005e20000000200 */
[----:B------:R-:W-:Y:S01]  /*e790*/  UIMAD UR5, UR38, UR9, UR5 ;  /* 0x00000009260572a4 */ /* 0x000fe2000f8e0205 */
[----:B------:R-:W-:-:S02]  /*e7a0*/  SHF.R.U64 R30, R30, 0x3, RZ ;  /* 0x000000031e1e7819 */ /* 0x000fc400000012ff */
[----:B------:R-:W-:Y:S01]  /*e7b0*/  STSM.16.M88.4 [R64], R144 ;  /* 0x0000009040007844 */ /* 0x000fe20000000200 */
[----:B--2---:R-:W2:Y:S08]  /*e7c0*/  @P1 LDC R65, c[0x0][0xbec] ;  /* 0x0002fb00ff411b82 */ /* 0x004eb00000000800 */
[----:B------:R-:W-:Y:S01]  /*e7d0*/  BAR.SYNC.DEFER_BLOCKING 0x1, 0x100 ;  /* 0x0044000000007b1d */ /* 0x000fe20000010000 */
[----:B------:R-:W-:Y:S01]  /*e7e0*/  UIMAD UR8, UR13, UR10, URZ ;  /* 0x0000000a0d0872a4 */ /* 0x000fe2000f8e023f */
[----:B------:R-:W-:Y:S01]  /*e7f0*/  LOP3.LUT R30, R30, R31, RZ, 0x3c, !PT ;  /* 0x0000001f1e1e7212 */ /* 0x000fe200078e3cff */
[----:B------:R-:W-:Y:S01]  /*e800*/  UIADD3 UR7, UR7, UR5, URZ ;  /* 0x0000000507077290 */ /* 0x000fe2000fffe03f */
[----:B------:R-:W-:-:S02]  /*e810*/  IMAD.X R31, RZ, RZ, R35, P5 ;  /* 0x000000ffff1f7224 */ /* 0x000fc400028e0623 */
[----:B0-----:R0:W-:Y:S04]  /*e820*/  @!P2 ST.E desc[UR52][R38.64], R37 ;  /* 0x000000252600a985 */ /* 0x0011e8000c101934 */
[----:B-1----:R1:W-:Y:S04]  /*e830*/  @!P0 ST.E desc[UR52][R46.64], R36 ;  /* 0x000000242e008985 */ /* 0x0023e8000c101934 */
[----:B------:R3:W5:Y:S01]  /*e840*/  LD.E.128 R4, desc[UR52][R28.64] ;  /* 0x000000341c047980 */ /* 0x000762000c101d00 */
[----:B0-----:R-:W0:Y:S03]  /*e850*/  @P1 LDC R37, c[0x0][0xbf0] ;  /* 0x0002fc00ff251b82 */ /* 0x001e260000000800 */
[----:B------:R2:W5:Y:S01]  /*e860*/  LD.E.128 R8, desc[UR52][R2.64] ;  /* 0x0000003402087980 */ /* 0x000562000c101d00 */
[----:B------:R-:W-:-:S03]  /*e870*/  UIMAD UR5, UR44, UR11, UR8 ;  /* 0x0000000b2c0572a4 */ /* 0x000fc6000f8e0208 */
[----:B------:R4:W5:Y:S01]  /*e880*/  LD.E.128 R12, desc[UR52][R20.64] ;  /* 0x00000034140c7980 */ /* 0x000962000c101d00 */
[----:B---3--:R-:W-:Y:S01]  /*e890*/  IMAD R28, R22, 0x20, R184 ;  /* 0x00000020161c7824 */ /* 0x008fe200078e02b8 */
[----:B------:R-:W-:Y:S02]  /*e8a0*/  UIMAD.WIDE.U32 UR6, UR44, UR10, UR6 ;  /* 0x0000000a2c0672a5 */ /* 0x000fe4000f8e0006 */
[----:B------:R3:W5:Y:S01]  /*e8b0*/  LD.E.128 R56, desc[UR52][R24.64] ;  /* 0x0000003418387980 */ /* 0x000762000c101d00 */
[----:B------:R-:W-:Y:S01]  /*e8c0*/  VIADD R28, R28, UR37 ;  /* 0x000000251c1c7c36 */ /* 0x000fe20008000000 */
[----:B------:R-:W-:Y:S02]  /*e8d0*/  ULDC.64 UR8, c[0x0][0xae0] ;  /* 0x0002b80000087ab9 */ /* 0x000fe40000000a00 */
[----:B------:R-:W5:Y:S01]  /*e8e0*/  LD.E.128 R52, desc[UR52][R34.64] ;  /* 0x0000003422347980 */ /* 0x000f62000c101d00 */
[----:B--2---:R-:W-:-:S03]  /*e8f0*/  @P1 IMAD.HI.U32 R2, R28, R65, RZ ;  /* 0x000000411c021227 */ /* 0x004fc600078e00ff */
[----:B------:R-:W5:Y:S01]  /*e900*/  LD.E.128 R48, desc[UR52][R32.64] ;  /* 0x0000003420307980 */ /* 0x000f62000c101d00 */
[----:B----4-:R-:W-:Y:S01]  /*e910*/  IMAD.MOV.U32 R21, RZ, RZ, R28 ;  /* 0x000000ffff157224 */ /* 0x010fe200078e001c */
[----:B------:R-:W-:Y:S02]  /*e920*/  UIADD3 UR5, UR7, UR5, URZ ;  /* 0x0000000507057290 */ /* 0x000fe4000fffe03f */
[----:B------:R-:W5:Y:S01]  /*e930*/  LD.E.128 R40, desc[UR52][R30.64] ;  /* 0x000000341e287980 */ /* 0x000f62000c101d00 */
[----:B0-----:R-:W-:-:S03]  /*e940*/  @P1 SHF.R.U32.HI R21, RZ, R37, R2 ;  /* 0x00000025ff151219 */ /* 0x001fc60000011602 */
[----:B------:R0:W5:Y:S01]  /*e950*/  LD.E.128 R60, desc[UR52][R26.64] ;  /* 0x000000341a3c7980 */ /* 0x000162000c101d00 */
[--C-:B------:R-:W-:Y:S01]  /*e960*/  SHF.R.S32.HI R20, RZ, 0x1f, R21.reuse ;  /* 0x0000001fff147819 */ /* 0x100fe20000011415 */
[----:B---3--:R-:W-:Y:S01]  /*e970*/  IMAD.MOV R25, RZ, RZ, -R21 ;  /* 0x000000ffff197224 */ /* 0x008fe200078e0a15 */
[----:B------:R-:W-:Y:S01]  /*e980*/  @!PT LDS RZ, [RZ] ;  /* 0x00000000fffff984 */ /* 0x000fe20000000800 */
[----:B------:R-:W-:Y:S01]  /*e990*/  @!PT LDS RZ, [RZ] ;  /* 0x00000000fffff984 */ /* 0x000fe20000000800 */
[----:B------:R-:W-:Y:S01]  /*e9a0*/  @!PT LDS RZ, [RZ] ;  /* 0x00000000fffff984 */ /* 0x000fe20000000800 */
[----:B------:R-:W-:Y:S01]  /*e9b0*/  @!PT LDS RZ, [RZ] ;  /* 0x00000000fffff984 */ /* 0x000fe20000000800 */
[----:B------:R2:W-:Y:S06]  /*e9c0*/  MEMBAR.ALL.CTA ;  /* 0x0000000000007992 */ /* 0x0005ec0000008000 */
[----:B--2---:R-:W2:Y:S01]  /*e9d0*/  FENCE.VIEW.ASYNC.S ;  /* 0x00000000000073c6 */ /* 0x004ea20000000000 */
[----:B------:R-:W-:-:S02]  /*e9e0*/  IMAD.U32 R3, RZ, RZ, UR7 ;  /* 0x00000007ff037e24 */ /* 0x000fc4000f8e00ff */
[----:B------:R-:W-:Y:S02]  /*e9f0*/  IMAD R20, R20, UR8, RZ ;  /* 0x0000000814147c24 */ /* 0x000fe4000f8e02ff */
[----:B------:R-:W-:Y:S02]  /*ea00*/  IMAD R25, R44, R25, R28 ;  /* 0x000000192c197224 */ /* 0x000fe400078e021c */
[----:B------:R-:W-:Y:S01]  /*ea10*/  IMAD.U32 R2, RZ, RZ, UR6 ;  /* 0x00000006ff027e24 */ /* 0x000fe2000f8e00ff */
[----:B------:R-:W-:Y:S01]  /*ea20*/  ULDC.64 UR6, c[0x0][0xad8] ;  /* 0x0002b60000067ab9 */ /* 0x000fe20000000a00 */
[----:B------:R-:W-:Y:S02]  /*ea30*/  IMAD.U32 R3, RZ, RZ, UR5 ;  /* 0x00000005ff037e24 */ /* 0x000fe4000f8e00ff */
[C---:B0-----:R-:W-:Y:S01]  /*ea40*/  IMAD R27, R21.reuse, UR9, R20 ;  /* 0x00000009151b7c24 */ /* 0x041fe2000f8e0214 */
[----:B------:R-:W-:Y:S01]  /*ea50*/  SHF.R.S32.HI R20, RZ, 0x1f, R25 ;  /* 0x0000001fff147819 */ /* 0x000fe20000011419 */
[----:B------:R-:W-:-:S04]  /*ea60*/  IMAD.WIDE.U32 R2, R21, UR8, R2 ;  /* 0x0000000815027c25 */ /* 0x000fc8000f8e0002 */
[----:B------:R-:W-:Y:S02]  /*ea70*/  IMAD.IADD R3, R3, 0x1, R27 ;  /* 0x0000000103037824 */ /* 0x000fe400078e021b */
[----:B------:R-:W-:Y:S02]  /*ea80*/  IMAD R24, R20, UR6, RZ ;  /* 0x0000000614187c24 */ /* 0x000fe4000f8e02ff */
[----:B------:R-:W-:Y:S02]  /*ea90*/  VIADD R26, R184, UR37 ;  /* 0x00000025b81a7c36 */ /* 0x000fe40008000000 */
[C---:B------:R-:W-:Y:S02]  /*eaa0*/  IMAD R21, R25.reuse, UR7, R24 ;  /* 0x0000000719157c24 */ /* 0x040fe4000f8e0218 */
[----:B------:R-:W-:Y:S01]  /*eab0*/  IMAD.WIDE.U32 R2, R25, UR6, R2 ;  /* 0x0000000619027c25 */ /* 0x000fe2000f8e0002 */
[----:B------:R-:W-:Y:S01]  /*eac0*/  ISETP.GE.AND P2, PT, R26, R45, PT ;  /* 0x0000002d1a00720c */ /* 0x000fe20003f46270 */
[----:B------:R-:W-:-:S02]  /*ead0*/  ULDC.64 UR6, c[0x0][0xa80] ;  /* 0x0002a00000067ab9 */ /* 0x000fc40000000a00 */
[----:B------:R-:W-:Y:S02]  /*eae0*/  VIADD R20, R26, 0x20 ;  /* 0x000000201a147836 */ /* 0x000fe40000000000 */
[----:B------:R-:W-:Y:S01]  /*eaf0*/  VIADD R0, R0, 0x28820 ;  /* 0x0002882000007836 */ /* 0x000fe20000000000 */
[----:B------:R-:W-:Y:S01]  /*eb00*/  LEA R24, P3, R2, UR6, 0x1 ;  /* 0x0000000602187c11 */ /* 0x000fe2000f8608ff */
[----:B------:R-:W-:Y:S01]  /*eb10*/  IMAD.IADD R3, R3, 0x1, R21 ;  /* 0x0000000103037824 */ /* 0x000fe200078e0215 */
[-C--:B------:R-:W-:Y:S01]  /*eb20*/  ISETP.GE.AND P0, PT, R20, R45.reuse, PT ;  /* 0x0000002d1400720c */ /* 0x080fe20003f06270 */
[----:B------:R-:W-:Y:S01]  /*eb30*/  VIADD R20, R26, 0x40 ;  /* 0x000000401a147836 */ /* 0x000fe20000000000 */
[----:B------:R-:W-:Y:S02]  /*eb40*/  PRMT R0, RZ, 0x654, R0 ;  /* 0x00000654ff007816 */ /* 0x000fe40000000000 */
[----:B------:R-:W-:Y:S01]  /*eb50*/  LEA.HI.X R25, R2, UR7, R3, 0x1, P3 ;  /* 0x0000000702197c11 */ /* 0x000fe200098f0c03 */
[----:B------:R-:W-:Y:S01]  /*eb60*/  BSSY B1, `(.L_x_7644) ;  /* 0x000000f000017945 */ /* 0x000fe20003800000 */
[----:B------:R-:W-:Y:S01]  /*eb70*/  ISETP.GE.AND P1, PT, R20, R45, PT ;  /* 0x0000002d1400720c */ /* 0x000fe20003f26270 */
[----:B--2---:R0:W-:Y:S01]  /*eb80*/  SYNCS.ARRIVE.TRANS64.RED.A1T0 RZ, [R0+URZ], RZ ;  /* 0x000000ff00ff79a7 */ /* 0x0041e2000810043f */
[----:B------:R1:W2:Y:S04]  /*eb90*/  SHFL.IDX PT, R20, R24, RZ, 0x181f ;  /* 0x00181fff18147589 */ /* 0x0002a800000e0000 */
[----:B0-----:R1:W0:Y:S01]  /*eba0*/  SHFL.IDX PT, R0, R25, RZ, 0x181f ;  /* 0x00181fff19007589 */ /* 0x00122200000e0000 */
[----:B------:R-:W-:Y:S06]  /*ebb0*/  @P2 BRA `(.L_x_7645) ;  /* 0x0000000000242947 */ /* 0x000fec0003800000 */
[----:B------:R-:W-:Y:S02]  /*ebc0*/  ULDC UR5, c[0x0][0xac8] ;  /* 0x0002b20000057ab9 */ /* 0x000fe40000000800 */
[----:B------:R-:W-:Y:S02]  /*ebd0*/  ISETP.GE.AND P2, PT, R18, UR5, PT ;  /* 0x0000000512007c0c */ /* 0x000fe4000bf46270 */
[----:B------:R-:W-:-:S11]  /*ebe0*/  ISETP.GE.AND P3, PT, R19, UR5, PT ;  /* 0x0000000513007c0c */ /* 0x000fd6000bf66270 */
[CC--:B--2---:R-:W-:Y:S02]  /*ebf0*/  @!P2 LEA R2, P4, R18.reuse, R20.reuse, 0x1 ;  /* 0x000000141202a211 */ /* 0x0c4fe400078808ff */
[C---:B------:R-:W-:Y:S02]  /*ec00*/  @!P3 LEA R20, P5, R19.reuse, R20, 0x1 ;  /* 0x000000141314b211 */ /* 0x040fe400078a08ff */
[-C--:B0-----:R-:W-:Y:S02]  /*ec10*/  @!P2 LEA.HI.X R3, R18, R0.reuse, R190, 0x1, P4 ;  /* 0x000000001203a211 */ /* 0x081fe400020f0cbe */
[----:B------:R-:W-:-:S03]  /*ec20*/  @!P3 LEA.HI.X R21, R19, R0, R189, 0x1, P5 ;  /* 0x000000001315b211 */ /* 0x000fc600028f0cbd */
[----:B-----5:R3:W-:Y:S04]  /*ec30*/  @!P2 ST.E.128 desc[UR52][R2.64], R52 ;  /* 0x000000340200a985 */ /* 0x0207e8000c101d34 */
[----:B------:R3:W-:Y:S02]  /*ec40*/  @!P3 ST.E.128 desc[UR52][R20.64], R60 ;  /* 0x0000003c1400b985 */ /* 0x0007e4000c101d34 */
.L_x_7645:
[----:B------:R-:W-:Y:S05]  /*ec50*/  BSYNC B1 ;  /* 0x0000000000017941 */ /* 0x000fea0003800000 */
.L_x_7644:
[----:B0-----:R0:W4:Y:S01]  /*ec60*/  SHFL.IDX PT, R0, R25, 0x1, 0x181f ;  /* 0x00381f0019007f89 */ /* 0x00112200000e0000 */
[----:B------:R-:W-:Y:S03]  /*ec70*/  BSSY B1, `(.L_x_7646) ;  /* 0x000000c000017945 */ /* 0x000fe60003800000 */
[----:B--23--:R0:W2:Y:S01]  /*ec80*/  SHFL.IDX PT, R20, R24, 0x1, 0x181f ;  /* 0x00381f0018147f89 */ /* 0x00c0a200000e0000 */
[----:B------:R-:W-:Y:S05]  /*ec90*/  @P0 BRA `(.L_x_7647) ;  /* 0x0000000000240947 */ /* 0x000fea0003800000 */
[----:B------:R-:W-:Y:S02]  /*eca0*/  ULDC UR5, c[0x0][0xac8] ;  /* 0x0002b20000057ab9 */ /* 0x000fe40000000800 */
[----:B------:R-:W-:Y:S02]  /*ecb0*/  ISETP.GE.AND P3, PT, R18, UR5, PT ;  /* 0x0000000512007c0c */ /* 0x000fe4000bf66270 */
[----:B------:R-:W-:-:S11]  /*ecc0*/  ISETP.GE.AND P4, PT, R19, UR5, PT ;  /* 0x0000000513007c0c */ /* 0x000fd6000bf86270 */
[CC--:B--2---:R-:W-:Y:S02]  /*ecd0*/  @!P3 LEA R2, P0, R18.reuse, R20.reuse, 0x1 ;  /* 0x000000141202b211 */ /* 0x0c4fe400078008ff */
[C---:B------:R-:W-:Y:S02]  /*ece0*/  @!P4 LEA R20, P2, R19.reuse, R20, 0x1 ;  /* 0x000000141314c211 */ /* 0x040fe400078408ff */
[-C--:B----4-:R-:W-:Y:S02]  /*ecf0*/  @!P3 LEA.HI.X R3, R18, R0.reuse, R190, 0x1, P0 ;  /* 0x000000001203b211 */ /* 0x090fe400000f0cbe */
[----:B------:R-:W-:-:S03]  /*ed00*/  @!P4 LEA.HI.X R21, R19, R0, R189, 0x1, P2 ;  /* 0x000000001315c211 */ /* 0x000fc600010f0cbd */
[----:B-----5:R3:W-:Y:S04]  /*ed10*/  @!P3 ST.E.128 desc[UR52][R2.64], R48 ;  /* 0x000000300200b985 */ /* 0x0207e8000c101d34 */
[----:B------:R3:W-:Y:S02]  /*ed20*/  @!P4 ST.E.128 desc[UR52][R20.64], R56 ;  /* 0x000000381400c985 */ /* 0x0007e4000c101d34 */
.L_x_7647:
[----:B------:R-:W-:Y:S05]  /*ed30*/  BSYNC B1 ;  /* 0x0000000000017941 */ /* 0x000fea0003800000 */
.L_x_7646:
[----:B----4-:R4:W0:Y:S01]  /*ed40*/  SHFL.IDX PT, R0, R25, 0x2, 0x181f ;  /* 0x00581f0019007f89 */ /* 0x01082200000e0000 */
        /* <DEDUP_REMOVED lines=12> */
.L_x_7649:
[----:B------:R-:W-:Y:S05]  /*ee10*/  BSYNC B1 ;  /* 0x0000000000017941 */ /* 0x000fea0003800000 */
.L_x_7648:
[----:B0-----:R-:W-:Y:S01]  /*ee20*/  VIADD R0, R26, 0x60 ;  /* 0x000000601a007836 */ /* 0x001fe20000000000 */
[----:B-1--4-:R-:W0:Y:S04]  /*ee30*/  SHFL.IDX PT, R25, R25, 0x3, 0x181f ;  /* 0x00781f0019197f89 */ /* 0x012e2800000e0000 */
[----:B------:R-:W-:Y:S01]  /*ee40*/  ISETP.GE.AND P0, PT, R0, R45, PT ;  /* 0x0000002d0000720c */ /* 0x000fe20003f06270 */
[----:B------:R-:W1:-:S12]  /*ee50*/  SHFL.IDX PT, R24, R24, 0x3, 0x181f ;  /* 0x00781f0018187f89 */ /* 0x000e5800000e0000 */
[----:B------:R-:W-:Y:S05]  /*ee60*/  @P0 BRA `(.L_x_7650) ;  /* 0x0000000800800947 */ /* 0x000fea0003800000 */
[----:B------:R-:W-:Y:S02]  /*ee70*/  ULDC UR5, c[0x0][0xac8] ;  /* 0x0002b20000057ab9 */ /* 0x000fe40000000800 */
[----:B------:R-:W-:-:S13]  /*ee80*/  ISETP.GE.AND P1, PT, R18, UR5, PT ;  /* 0x0000000512007c0c */ /* 0x000fda000bf26270 */
[----:B-1-3--:R-:W-:-:S04]  /*ee90*/  @!P1 LEA R2, P0, R18, R24, 0x1 ;  /* 0x0000001812029211 */ /* 0x00afc800078008ff */
[----:B0-----:R-:W-:Y:S02]  /*eea0*/  @!P1 LEA.HI.X R3, R18, R25, R190, 0x1, P0 ;  /* 0x0000001912039211 */ /* 0x001fe400000f0cbe */
[----:B------:R-:W-:-:S03]  /*eeb0*/  ISETP.GE.AND P0, PT, R19, UR5, PT ;  /* 0x0000000513007c0c */ /* 0x000fc6000bf06270 */
[----:B-----5:R4:W-:Y:S10]  /*eec0*/  @!P1 ST.E.128 desc[UR52][R2.64], R4 ;  /* 0x0000000402009985 */ /* 0x0209f4000c101d34 */
[----:B------:R-:W-:Y:S05]  /*eed0*/  @P0 BRA `(.L_x_7650) ;  /* 0x0000000800640947 */ /* 0x000fea0003800000 */
[----:B----4-:R-:W-:-:S04]  /*eee0*/  LEA R2, P0, R19, R24, 0x1 ;  /* 0x0000001813027211 */ /* 0x010fc800078008ff */
[----:B------:R-:W-:-:S05]  /*eef0*/  LEA.HI.X R3, R19, R25, R189, 0x1, P0 ;  /* 0x0000001913037211 */ /* 0x000fca00000f0cbd */
[----:B------:R0:W-:Y:S01]  /*ef00*/  ST.E.128 desc[UR52][R2.64], R8 ;  /* 0x0000000802007985 */ /* 0x0001e2000c101d34 */
[----:B------:R-:W-:Y:S05]  /*ef10*/  BRA `(.L_x_7650) ;  /* 0x0000000800547947 */ /* 0x000fea0003800000 */
.L_x_7643:
[----:B------:R-:W0:Y:S01]  /*ef20*/  LDC R8, c[0x0][0xbe8] ;  /* 0x0002fa00ff087b82 */ /* 0x000e220000000800 */
[----:B------:R-:W-:Y:S01]  /*ef30*/  ISETP.GE.AND P0, PT, R191, 0x80, PT ;  /* 0x00000080bf00780c */ /* 0x000fe20003f06270 */
[----:B------:R-:W-:Y:S01]  /*ef40*/  USHF.R.S32.HI UR8, URZ, 0x1f, UR38 ;  /* 0x0000001f3f087899 */ /* 0x000fe20008011426 */
[----:B------:R-:W-:Y:S01]  /*ef50*/  BSSY B1, `(.L_x_7651) ;  /* 0x000002f000017945 */ /* 0x000fe20003800000 */
[----:B------:R-:W-:Y:S01]  /*ef60*/  USHF.R.S32.HI UR9, URZ, 0x1f, UR44 ;  /* 0x0000001f3f097899 */ /* 0x000fe2000801142c */
[----:B------:R-:W-:Y:S01]  /*ef70*/  IMAD R6, R22, 0x20, R184 ;  /* 0x0000002016067824 */ /* 0x000fe200078e02b8 */
        /* <DEDUP_REMOVED lines=14> */
[----:B------:R-:W-:Y:S01]  /*f060*/  IMAD.MOV.U32 R2, RZ, RZ, R4 ;  /* 0x000000ffff027224 */ /* 0x000fe200078e0004 */
[----:B------:R-:W-:Y:S02]  /*f070*/  UIMAD UR5, UR8, UR10, URZ ;  /* 0x0000000a080572a4 */ /* 0x000fe4000f8e023f */
[----:B------:R-:W-:Y:S02]  /*f080*/  UIMAD.WIDE.U32 UR6, UR38, UR10, URZ ;  /* 0x0000000a260672a5 */ /* 0x000fe4000f8e003f */
[----:B------:R-:W-:-:S03]  /*f090*/  UIMAD UR5, UR38, UR11, UR5 ;  /* 0x0000000b260572a4 */ /* 0x000fc6000f8e0205 */
[----:B------:R-:W-:Y:S01]  /*f0a0*/  ULDC.64 UR10, c[0x0][0xb98] ;  /* 0x0002e600000a7ab9 */ /* 0x000fe20000000a00 */
[----:B------:R-:W-:Y:S02]  /*f0b0*/  UIADD3 UR7, UR7, UR5, URZ ;  /* 0x0000000507077290 */ /* 0x000fe4000fffe03f */
[----:B------:R-:W2:Y:S01]  /*f0c0*/  @P0 LDC R5, c[0x0][0xbec] ;  /* 0x0002fb00ff050b82 */ /* 0x000ea20000000800 */
[----:B------:R-:W-:Y:S02]  /*f0d0*/  UIMAD UR5, UR9, UR10, URZ ;  /* 0x0000000a090572a4 */ /* 0x000fe4000f8e023f */
[----:B------:R-:W-:Y:S02]  /*f0e0*/  UIMAD.WIDE.U32 UR6, UR44, UR10, UR6 ;  /* 0x0000000a2c0672a5 */ /* 0x000fe4000f8e0006 */
[----:B------:R-:W-:-:S03]  /*f0f0*/  UIMAD UR5, UR44, UR11, UR5 ;  /* 0x0000000b2c0572a4 */ /* 0x000fc6000f8e0205 */
[----:B------:R-:W3:Y:S01]  /*f100*/  @P0 LDC R7, c[0x0][0xbf0] ;  /* 0x0002fc00ff070b82 */ /* 0x000ee20000000800 */
        /* <DEDUP_REMOVED lines=19> */
.L_x_7652:
[----:B------:R-:W-:Y:S05]  /*f240*/  BSYNC B1 ;  /* 0x0000000000017941 */ /* 0x000fea0003800000 */
.L_x_7651:
[----:B------:R-:W-:Y:S01]  /*f250*/  ULDC.64 UR10, c[0x0][0xae8] ;  /* 0x0002ba00000a7ab9 */ /* 0x000fe20000000a00 */
[----:B------:R-:W-:Y:S01]  /*f260*/  VIADD R6, R6, UR37 ;  /* 0x0000002506067c36 */ /* 0x000fe20008000000 */
[----:B------:R-:W-:Y:S01]  /*f270*/  UIMAD UR5, UR8, UR10, URZ ;  /* 0x0000000a080572a4 */ /* 0x000fe2000f8e023f */
[----:B------:R-:W-:Y:S01]  /*f280*/  BSSY B1, `(.L_x_7653) ;  /* 0x0000034000017945 */ /* 0x000fe20003800000 */
[----:B------:R-:W-:Y:S01]  /*f290*/  UIMAD.WIDE.U32 UR6, UR38, UR10, URZ ;  /* 0x0000000a260672a5 */ /* 0x000fe2000f8e003f */
[----:B0-----:R-:W-:Y:S01]  /*f2a0*/  @P1 IMAD.HI.U32 R0, R6, R9, RZ ;  /* 0x0000000906001227 */ /* 0x001fe200078e00ff */
[----:B------:R-:W-:-:S03]  /*f2b0*/  UIMAD UR5, UR38, UR11, UR5 ;  /* 0x0000000b260572a4 */ /* 0x000fc6000f8e0205 */
[----:B------:R-:W-:Y:S01]  /*f2c0*/  ULDC.64 UR10, c[0x0][0xaf0] ;  /* 0x0002bc00000a7ab9 */ /* 0x000fe20000000a00 */
[----:B------:R-:W-:Y:S01]  /*f2d0*/  UIADD3 UR7, UR7, UR5, URZ ;  /* 0x0000000507077290 */ /* 0x000fe2000fffe03f */
[----:B--2---:R-:W-:Y:S01]  /*f2e0*/  IMAD.MOV.U32 R5, RZ, RZ, R6 ;  /* 0x000000ffff057224 */ /* 0x004fe200078e0006 */
[----:B------:R-:W-:Y:S01]  /*f2f0*/  UIMAD UR5, UR9, UR10, URZ ;  /* 0x0000000a090572a4 */ /* 0x000fe2000f8e023f */
[----:B-1----:R-:W-:Y:S01]  /*f300*/  @P1 SHF.R.U32.HI R5, RZ, R11, R0 ;  /* 0x0000000bff051219 */ /* 0x002fe20000011600 */
[----:B------:R-:W-:Y:S02]  /*f310*/  UIMAD.WIDE.U32 UR6, UR44, UR10, UR6 ;  /* 0x0000000a2c0672a5 */ /* 0x000fe4000f8e0006 */
[----:B------:R-:W-:Y:S01]  /*f320*/  UIMAD UR5, UR44, UR11, UR5 ;  /* 0x0000000b2c0572a4 */ /* 0x000fe2000f8e0205 */
[--C-:B------:R-:W-:Y:S01]  /*f330*/  SHF.R.S32.HI R0, RZ, 0x1f, R5.reuse ;  /* 0x0000001fff007819 */ /* 0x100fe20000011405 */
[----:B------:R-:W-:Y:S01]  /*f340*/  IMAD.MOV R7, RZ, RZ, -R5 ;  /* 0x000000ffff077224 */ /* 0x000fe200078e0a05 */
[----:B------:R-:W-:Y:S01]  /*f350*/  ULDC.64 UR8, c[0x0][0xae0] ;  /* 0x0002b80000087ab9 */ /* 0x000fe20000000a00 */
[----:B------:R-:W-:-:S02]  /*f360*/  UIADD3 UR5, UR7, UR5, URZ ;  /* 0x0000000507057290 */ /* 0x000fc4000fffe03f */
[----:B------:R-:W-:Y:S02]  /*f370*/  IMAD.U32 R3, RZ, RZ, UR7 ;  /* 0x00000007ff037e24 */ /* 0x000fe4000f8e00ff */
[----:B------:R-:W-:Y:S02]  /*f380*/  IMAD R0, R0, UR8, RZ ;  /* 0x0000000800007c24 */ /* 0x000fe4000f8e02ff */
[----:B------:R-:W-:Y:S02]  /*f390*/  IMAD R7, R8, R7, R6 ;  /* 0x0000000708077224 */ /* 0x000fe400078e0206 */
        /* <DEDUP_REMOVED lines=27> */
[----:B------:R-:W-:-:S11]  /*f550*/  ISETP.GE.AND P5, PT, R19, UR5, PT ;  /* 0x0000000513007c0c */ /* 0x000fd6000bfa6270 */
[CC--:B-1----:R-:W-:Y:S02]  /*f560*/  @!P4 LEA R10, P2, R18.reuse, R2.reuse, 0x1 ;  /* 0x00000002120ac211 */ /* 0x0c2fe400078408ff */
[C---:B------:R-:W-:Y:S02]  /*f570*/  @!P5 LEA R2, P3, R19.reuse, R2, 0x1 ;  /* 0x000000021302d211 */ /* 0x040fe400078608ff */
[-C--:B--2---:R-:W-:Y:S02]  /*f580*/  @!P4 LEA.HI.X R11, R18, R0.reuse, R190, 0x1, P2 ;  /* 0x00000000120bc211 */ /* 0x084fe400010f0cbe */
[----:B------:R-:W-:-:S03]  /*f590*/  @!P5 LEA.HI.X R3, R19, R0, R189, 0x1, P3 ;  /* 0x000000001303d211 */ /* 0x000fc600018f0cbd */
[----:B------:R3:W-:Y:S04]  /*f5a0*/  @!P4 ST.E.128 desc[UR52][R10.64], RZ ;  /* 0x000000ff0a00c985 */ /* 0x0007e8000c101d34 */
[----:B------:R3:W-:Y:S02]  /*f5b0*/  @!P5 ST.E.128 desc[UR52][R2.64], RZ ;  /* 0x000000ff0200d985 */ /* 0x0007e4000c101d34 */
.L_x_7654:
[----:B------:R-:W-:Y:S05]  /*f5c0*/  BSYNC B1 ;  /* 0x0000000000017941 */ /* 0x000fea0003800000 */
.L_x_7653:
[----:B--2---:R2:W4:Y:S01]  /*f5d0*/  SHFL.IDX PT, R0, R5, 0x1, 0x181f ;  /* 0x00381f0005007f89 */ /* 0x00452200000e0000 */
[----:B------:R-:W-:Y:S03]  /*f5e0*/  BSSY B1, `(.L_x_7655) ;  /* 0x000000c000017945 */ /* 0x000fe60003800000 */
[----:B-1-3--:R2:W1:Y:S01]  /*f5f0*/  SHFL.IDX PT, R2, R4, 0x1, 0x181f ;  /* 0x00381f0004027f89 */ /* 0x00a46200000e0000 */
[----:B------:R-:W-:Y:S05]  /*f600*/  @P1 BRA `(.L_x_7656) ;  /* 0x0000000000241947 */ /* 0x000fea0003800000 */
[----:B------:R-:W-:Y:S02]  /*f610*/  ULDC UR5, c[0x0][0xac8] ;  /* 0x0002b20000057ab9 */ /* 0x000fe40000000800 */
[----:B------:R-:W-:Y:S02]  /*f620*/  ISETP.GE.AND P3, PT, R18, UR5, PT ;  /* 0x0000000512007c0c */ /* 0x000fe4000bf66270 */
[----:B------:R-:W-:-:S11]  /*f630*/  ISETP.GE.AND P4, PT, R19, UR5, PT ;  /* 0x0000000513007c0c */ /* 0x000fd6000bf86270 */
[CC--:B-1----:R-:W-:Y:S02]  /*f640*/  @!P3 LEA R10, P1, R18.reuse, R2.reuse, 0x1 ;  /* 0x00000002120ab211 */ /* 0x0c2fe400078208ff */
[C---:B------:R-:W-:Y:S02]  /*f650*/  @!P4 LEA R2, P2, R19.reuse, R2, 0x1 ;  /* 0x000000021302c211 */ /* 0x040fe400078408ff */
[-C--:B----4-:R-:W-:Y:S02]  /*f660*/  @!P3 LEA.HI.X R11, R18, R0.reuse, R190, 0x1, P1 ;  /* 0x00000000120bb211 */ /* 0x090fe400008f0cbe */
[----:B------:R-:W-:-:S03]  /*f670*/  @!P4 LEA.HI.X R3, R19, R0, R189, 0x1, P2 ;  /* 0x000000001303c211 */ /* 0x000fc600010f0cbd */
[----:B------:R3:W-:Y:S04]  /*f680*/  @!P3 ST.E.128 desc[UR52][R10.64], RZ ;  /* 0x000000ff0a00b985 */ /* 0x0007e8000c101d34 */
[----:B------:R3:W-:Y:S02]  /*f690*/  @!P4 ST.E.128 desc[UR52][R2.64], RZ ;  /* 0x000000ff0200c985 */ /* 0x0007e4000c101d34 */
.L_x_7656:
[----:B------:R-:W-:Y:S05]  /*f6a0*/  BSYNC B1 ;  /* 0x0000000000017941 */ /* 0x000fea0003800000 */
.L_x_7655:
[----:B----4-:R4:W0:Y:S01]  /*f6b0*/  SHFL.IDX PT, R0, R5, 0x2, 0x181f ;  /* 0x00581f0005007f89 */ /* 0x01082200000e0000 */
        /* <DEDUP_REMOVED lines=8> */
[-C--:B0-----:R-:W-:Y:S02]  /*f740*/  @!P2 LEA.HI.X R11, R18, R0.reuse, R190, 0x1, P0 ;  /* 0x00000000120ba211 */ /* 0x081fe400000f0cbe */
[----:B------:R-:W-:-:S03]  /*f750*/  @!P3 LEA.HI.X R3, R19, R0, R189, 0x1, P1 ;  /* 0x000000001303b211 */ /* 0x000fc600008f0cbd */
[----:B------:R3:W-:Y:S04]  /*f760*/  @!P2 ST.E.128 desc[UR52][R10.64], RZ ;  /* 0x000000ff0a00a985 */ /* 0x0007e8000c101d34 */
[----:B------:R3:W-:Y:S02]  /*f770*/  @!P3 ST.E.128 desc[UR52][R2.64], RZ ;  /* 0x000000ff0200b985 */ /* 0x0007e4000c101d34 */
.L_x_7658:
[----:B------:R-:W-:Y:S05]  /*f780*/  BSYNC B1 ;  /* 0x0000000000017941 */ /* 0x000fea0003800000 */
.L_x_7657:
[----:B---3--:R-:W-:Y:S01]  /*f790*/  VIADD R3, R6, 0x60 ;  /* 0x0000006006037836 */ /* 0x008fe20000000000 */
[----:B0-----:R0:W3:Y:S04]  /*f7a0*/  SHFL.IDX PT, R0, R5, 0x3, 0x181f ;  /* 0x00781f0005007f89 */ /* 0x0010e800000e0000 */
[----:B------:R-:W-:Y:S01]  /*f7b0*/  ISETP.GE.AND P0, PT, R3, R9, PT ;  /* 0x000000090300720c */ /* 0x000fe20003f06270 */
[----:B-1----:R0:W1:-:S12]  /*f7c0*/  SHFL.IDX PT, R2, R4, 0x3, 0x181f ;  /* 0x00781f0004027f89 */ /* 0x00205800000e0000 */
[----:B0-----:R-:W-:Y:S05]  /*f7d0*/  @P0 BRA `(.L_x_7650) ;  /* 0x0000000000240947 */ /* 0x001fea0003800000 */
[----:B------:R-:W-:Y:S02]  /*f7e0*/  ULDC UR5, c[0x0][0xac8] ;  /* 0x0002b20000057ab9 */ /* 0x000fe40000000800 */
[----:B------:R-:W-:Y:S02]  /*f7f0*/  ISETP.GE.AND P2, PT, R18, UR5, PT ;  /* 0x0000000512007c0c */ /* 0x000fe4000bf46270 */
[----:B------:R-:W-:-:S11]  /*f800*/  ISETP.GE.AND P3, PT, R19, UR5, PT ;  /* 0x0000000513007c0c */ /* 0x000fd6000bf66270 */
[CC--:B-12-4-:R-:W-:Y:S02]  /*f810*/  @!P2 LEA R4, P0, R18.reuse, R2.reuse, 0x1 ;  /* 0x000000021204a211 */ /* 0x0d6fe400078008ff */
[C---:B------:R-:W-:Y:S02]  /*f820*/  @!P3 LEA R2, P1, R19.reuse, R2, 0x1 ;  /* 0x000000021302b211 */ /* 0x040fe400078208ff */
[-C--:B---3--:R-:W-:Y:S02]  /*f830*/  @!P2 LEA.HI.X R5, R18, R0.reuse, R190, 0x1, P0 ;  /* 0x000000001205a211 */ /* 0x088fe400000f0cbe */
[----:B------:R-:W-:-:S03]  /*f840*/  @!P3 LEA.HI.X R3, R19, R0, R189, 0x1, P1 ;  /* 0x000000001303b211 */ /* 0x000fc600008f0cbd */
[----:B------:R0:W-:Y:S04]  /*f850*/  @!P2 ST.E.128 desc[UR52][R4.64], RZ ;  /* 0x000000ff0400a985 */ /* 0x0001e8000c101d34 */
[----:B------:R0:W-:Y:S02]  /*f860*/  @!P3 ST.E.128 desc[UR52][R2.64], RZ ;  /* 0x000000ff0200b985 */ /* 0x0001e4000c101d34 */
.L_x_7650:
[----:B------:R-:W-:Y:S05]  /*f870*/  BSYNC B0 ;  /* 0x0000000000007941 */ /* 0x000fea0003800000 */
.L_x_7642:
[----:B------:R-:W-:Y:S02]  /*f880*/  ULDC UR5, c[0x0][0xc38] ;  /* 0x00030e0000057ab9 */ /* 0x000fe40000000800 */
[----:B------:R-:W-:-:S06]  /*f890*/  UISETP.GE.AND UP0, UPT, UR4, UR5, UPT ;  /* 0x000000050400728c */ /* 0x000fcc000bf06270 */
[----:B------:R-:W-:-:S13]  /*f8a0*/  PLOP3.LUT P0, PT, PT, PT, UP0, 0x80, 0x0 ;  /* 0x000000000000781c */ /* 0x000fda0003f0f008 */
[----:B------:R-:W-:Y:S05]  /*f8b0*/  @!P0 BRA `(.L_x_7659) ;  /* 0xffffff1400008947 */ /* 0x000fea000383ffff */
[----:B------:R-:W-:Y:S05]  /*f8c0*/  EXIT ;  /* 0x000000000000794d */ /* 0x000fea0003800000 */
.L_x_7553:
[----:B------:R-:W-:-:S08]  /*f8d0*/  NOP ;  /* 0x0000000000007918 */ /* 0x000fd00000000000 */
[----:B------:R-:W0:-:S00]  /*f8e0*/  USETMAXREG.DEALLOC.CTAPOOL 0x28 ;  /* 0x00000028000079c8 */ /* 0x000e0000080e0500 */
[----:B0-----:R-:W-:-:S06]  /*f8f0*/  LOP3.LUT R0, R0, 0x3, RZ, 0xc0, !PT ;  /* 0x0000000300007812 */ /* 0x001fcc00078ec0ff */
[----:B------:R-:W0:Y:S01]  /*f900*/  S2UR UR10, SR_CTAID.X ;  /* 0x00000000000a79c3 */ /* 0x000e220000002500 */
[----:B------:R-:W-:Y:S01]  /*f910*/  LOP3.LUT R19, R19, 0xfffffeff, RZ, 0xc0, !PT ;  /* 0xfffffeff13137812 */ /* 0x000fe200078ec0ff */
[----:B------:R-:W-:Y:S01]  /*f920*/  IMAD.MOV.U32 R23, RZ, RZ, RZ ;  /* 0x000000ffff177224 */ /* 0x000fe200078e00ff */
[----:B------:R1:W2:Y:S01]  /*f930*/  SHFL.IDX PT, R2, R0, RZ, 0x1f ;  /* 0x00001fff00027589 */ /* 0x0002a200000e0000 */
[----:B------:R-:W-:Y:S02]  /*f940*/  IMAD.MOV.U32 R26, RZ, RZ, 0x1 ;  /* 0x00000001ff1a7424 */ /* 0x000fe400078e00ff */
[----:B------:R-:W-:Y:S02]  /*f950*/  IMAD.MOV.U32 R36, RZ, RZ, RZ ;  /* 0x000000ffff247224 */ /* 0x000fe400078e00ff */
[----:B-1----:R-:W0:Y:S01]  /*f960*/  LDC R0, c[0x0][0xc38] ;  /* 0x00030e00ff007b82 */ /* 0x002e220000000800 */
[----:B--2---:R-:W-:-:S13]  /*f970*/  ISETP.NE.AND P0, PT, R2, RZ, PT ;  /* 0x000000ff0200720c */ /* 0x004fda0003f05270 */
[----:B------:R-:W-:Y:S01]  /*f980*/  @P0 LOP3.LUT R19, R19, 0x100, RZ, 0xfc, !PT ;  /* 0x0000010013130812 */ /* 0x000fe200078efcff */
[----:B------:R-:W-:Y:S06]  /*f990*/  @P0 BAR.ARV 0x4, 0x180 ;  /* 0x0106000000000b1d */ /* 0x000fec0000002000 */
[----:B0-----:R-:W-:-:S13]  /*f9a0*/  ISETP.LE.AND P0, PT, R0, UR10, PT ;  /* 0x0000000a00007c0c */ /* 0x001fda000bf03270 */
[----:B------:R-:W-:Y:S05]  /*f9b0*/  @P0 BRA `(.L_x_7660) ;  /* 0x0000004000640947 */ /* 0x000fea0003800000 */
[----:B------:R-:W0:Y:S01]  /*f9c0*/  S2R R5, SR_TID.X ;  /* 0x0000000000057919 */ /* 0x000e220000002100 */
[----:B------:R-:W-:Y:S01]  /*f9d0*/  ULDC.64 UR6, c[0x0][0x2f0] ;  /* 0x0000bc0000067ab9 */ /* 0x000fe20000000a00 */
[----:B------:R-:W-:Y:S01]  /*f9e0*/  ULDC UR9, c[0x0][0x2b8] ;  /* 0x0000ae0000097ab9 */ /* 0x000fe20000000800 */
[----:B------:R-:W-:Y:S01]  /*f9f0*/  LOP3.LUT R19, R19, 0xfffffffe, RZ, 0xc0, !PT ;  /* 0xfffffffe13137812 */ /* 0x000fe200078ec0ff */
[----:B------:R-:W1:Y:S01]  /*fa00*/  S2UR UR8, SR_CgaCtaId ;  /* 0x00000000000879c3 */ /* 0x000e620000008800 */
[----:B------:R-:W-:Y:S01]  /*fa10*/  ULDC.64 UR4, c[0x0][0x418] ;  /* 0x0001060000047ab9 */ /* 0x000fe20000000a00 */
[----:B------:R-:W-:Y:S01]  /*fa20*/  ULDC UR39, c[0x0][0x288] ;  /* 0x0000a20000277ab9 */ /* 0x000fe20000000800 */
[----:B------:R-:W-:Y:S01]  /*fa30*/  UISETP.NE.U32.AND UP0, UPT, UR4, URZ, UPT ;  /* 0x0000003f0400728c */ /* 0x000fe2000bf05070 */
[----:B------:R-:W-:Y:S01]  /*fa40*/  IMAD.U32 R34, RZ, RZ, UR10 ;  /* 0x0000000aff227e24 */ /* 0x000fe2000f8e00ff */
[----:B------:R-:W-:Y:S01]  /*fa50*/  ULDC UR38, c[0x0][0x448] ;  /* 0x0001120000267ab9 */ /* 0x000fe20000000800 */
[----:B------:R-:W-:Y:S01]  /*fa60*/  ULDC UR4, c[0x0][0x424] ;  /* 0x0001090000047ab9 */ /* 0x000fe20000000800 */
[----:B------:R-:W-:Y:S01]  /*fa70*/  UISETP.NE.AND.EX UP0, UPT, UR5, URZ, UPT, UP0 ;  /* 0x0000003f0500728c */ /* 0x000fe2000bf05300 */
[----:B------:R-:W-:Y:S01]  /*fa80*/  IMAD.MOV.U32 R26, RZ, RZ, 0x1 ;  /* 0x00000001ff1a7424 */ /* 0x000fe200078e00ff */
[----:B------:R-:W-:Y:S01]  /*fa90*/  UIMAD UR38, UR38, UR39, URZ ;  /* 0x00000027262672a4 */ /* 0x000fe2000f8e023f */
[----:B------:R-:W-:Y:S01]  /*faa0*/  IMAD.MOV.U32 R36, RZ, RZ, RZ ;  /* 0x000000ffff247224 */ /* 0x000fe200078e00ff */
[----:B------:R-:W-:Y:S01]  /*fab0*/  USEL UR4, UR4, 0x1, UP0 ;  /* 0x0000000104047887 */ /* 0x000fe20008000000 */
[----:B------:R-:W-:Y:S01]  /*fac0*/  IMAD.MOV.U32 R23, RZ, RZ, RZ ;  /* 0x000000ffff177224 */ /* 0x000fe200078e00ff */
[----:B------:R-:W-:Y:S01]  /*fad0*/  UMOV UR5, 0x400 ;  /* 0x0000040000057882 */ /* 0x000fe20000000000 */
[----:B------:R-:W-:-:S02]  /*fae0*/  ULOP3.LUT UR46, UR36, 0x2, URZ, 0xfc, !UPT ;  /* 0x00000002242e7892 */ /* 0x000fc4000f8efc3f */
[----:B------:R-:W-:Y:S01]  /*faf0*/  UIMAD UR37, UR4, UR6, URZ ;  /* 0x00000006042572a4 */ /* 0x000fe2000f8e023f */
[----:B------:R-:W-:-:S03]  /*fb00*/  ULDC UR48, c[0x0][0xc] ;  /* 0x0000030000307ab9 */ /* 0x000fc60000000800 */
[----:B------:R-:W-:Y:S02]  /*fb10*/  UIADD3 UR4, UR37, 0x7f, URZ ;  /* 0x0000007f25047890 */ /* 0x000fe4000fffe03f */
[----:B------:R-:W-:Y:S02]  /*fb20*/  UIADD3 UR47, UR37, 0x1, -UR39 ;  /* 0x00000001252f7890 */ /* 0x000fe4000fffe827 */
[----:B-1----:R-:W-:Y:S02]  /*fb30*/  ULEA UR8, UR8, UR5, 0x18 ;  /* 0x0000000508087291 */ /* 0x002fe4000f8ec03f */
[----:B------:R-:W-:Y:S01]  /*fb40*/  USHF.R.S32.HI UR5, URZ, 0x1f, UR4 ;  /* 0x0000001f3f057899 */ /* 0x000fe20008011404 */
[C---:B0-----:R-:W-:Y:S01]  /*fb50*/  IMAD.SHL.U32 R30, R5.reuse, 0x8, RZ ;  /* 0x00000008051e7824 */ /* 0x041fe200078e00ff */
[----:B------:R-:W-:Y:S02]  /*fb60*/  LOP3.LUT R4, R5, 0x7f, RZ, 0xc0, !PT ;  /* 0x0000007f05047812 */ /* 0x000fe400078ec0ff */
[----:B------:R-:W-:Y:S01]  /*fb70*/  IMAD.U32 R16, RZ, RZ, UR8 ;  /* 0x00000008ff107e24 */ /* 0x000fe2000f8e00ff */
[----:B------:R-:W-:Y:S01]  /*fb80*/  ULEA.HI UR5, UR5, UR4, URZ, 0x7 ;  /* 0x0000000405057291 */ /* 0x000fe2000f8f383f */
[C---:B------:R-:W-:Y:S01]  /*fb90*/  LOP3.LUT R0, R30.reuse, 0x1f8, RZ, 0xc0, !PT ;  /* 0x000001f81e007812 */ /* 0x040fe200078ec0ff */
[----:B------:R-:W-:Y:S01]  /*fba0*/  UIADD3 UR39, UR37, -UR39, URZ ;  /* 0x8000002725277290 */ /* 0x000fe2000fffe03f */
[----:B------:R-:W-:Y:S01]  /*fbb0*/  LOP3.LUT R35, R30, 0x38, RZ, 0xc0, !PT ;  /* 0x000000381e237812 */ /* 0x000fe200078ec0ff */
[----:B------:R-:W-:Y:S01]  /*fbc0*/  USHF.R.S32.HI UR40, URZ, 0x7, UR5 ;  /* 0x000000073f287899 */ /* 0x000fe20008011405 */
[----:B------:R-:W-:-:S02]  /*fbd0*/  LOP3.LUT R3, R0, 0x38, R5, 0x78, !PT ;  /* 0x0000003800037812 */ /* 0x000fc400078e7805 */
[----:B------:R-:W-:Y:S02]  /*fbe0*/  LOP3.LUT R0, R35, 0x40, RZ, 0xfc, !PT ;  /* 0x0000004023007812 */ /* 0x000fe400078efcff */
[----:B------:R-:W-:Y:S02]  /*fbf0*/  LOP3.LUT R30, R3, 0x200, R30, 0xf8, !PT ;  /* 0x00000200031e7812 */ /* 0x000fe400078ef81e */
[C---:B------:R-:W-:Y:S02]  /*fc00*/  ISETP.GE.AND P2, PT, R0.reuse, UR7, PT ;  /* 0x0000000700007c0c */ /* 0x040fe4000bf46270 */
[----:B------:R-:W-:Y:S01]  /*fc10*/  ISETP.GE.AND P1, PT, R0, UR9, PT ;  /* 0x0000000900007c0c */ /* 0x000fe2000bf26270 */
[----:B------:R-:W-:Y:S01]  /*fc20*/  IMAD R33, R30, 0x2, R16 ;  /* 0x000000021e217824 */ /* 0x000fe200078e0210 */
[----:B------:R-:W-:Y:S01]  /*fc30*/  ISETP.GE.AND P0, PT, R0, UR7, PT ;  /* 0x0000000700007c0c */ /* 0x000fe2000bf06270 */
[----:B------:R-:W-:Y:S01]  /*fc40*/  IMAD.SHL.U32 R0, R5, 0x10, RZ ;  /* 0x0000001005007824 */ /* 0x000fe200078e00ff */
[----:B------:R-:W-:-:S04]  /*fc50*/  SHF.R.U32.HI R37, RZ, 0x3, R4 ;  /* 0x00000003ff257819 */ /* 0x000fc80000011604 */
[----:B------:R-:W-:-:S03]  /*fc60*/  LOP3.LUT R2, R0, 0x70, RZ, 0xc0, !PT ;  /* 0x0000007000027812 */ /* 0x000fc600078ec0ff */
[----:B------:R-:W-:Y:S02]  /*fc70*/  @P2 LOP3.LUT R19, R19, 0x1, RZ, 0xfc, !PT ;  /* 0x0000000113132812 */ /* 0x000fe400078efcff */
[----:B------:R-:W-:Y:S02]  /*fc80*/  LOP3.LUT R0, R37, R2, RZ, 0xfc, !PT ;  /* 0x0000000225007212 */ /* 0x000fe400078efcff */
        /* <DEDUP_REMOVED lines=9> */
[----:B------:R-:W-:Y:S02]  /*fd20*/  @P0 LOP3.LUT R19, R19, 0x8, RZ, 0xfc, !PT ;  /* 0x0000000813130812 */ /* 0x000fe400078efcff */
[----:B------:R-:W-:Y:S02]  /*fd30*/  ISETP.GE.AND P0, PT, R35, UR9, PT ;  /* 0x0000000923007c0c */ /* 0x000fe4000bf06270 */
[----:B------:R-:W-:-:S11]  /*fd40*/  LOP3.LUT R19, R19, 0xffffff7f, RZ, 0xc0, !PT ;  /* 0xffffff7f13137812 */ /* 0x000fd600078ec0ff */
[----:B------:R-:W-:-:S07]  /*fd50*/  @P0 LOP3.LUT R19, R19, 0x80, RZ, 0xfc, !PT ;  /* 0x0000008013130812 */ /* 0x000fce00078efcff */
.L_x_7715:
        /* <DEDUP_REMOVED lines=22> */
.L_x_7661:
[----:B------:R-:W-:Y:S01]  /*fec0*/  ULDC UR8, c[0x0][0xc54] ;  /* 0x0003150000087ab9 */ /* 0x000fe20000000800 */
[----:B------:R-:W-:Y:S01]  /*fed0*/  UMOV UR6, UR7 ;  /* 0x0000000700067c82 */ /* 0x000fe20008000000 */
[----:B------:R-:W-:-:S11]  /*fee0*/  UISETP.NE.AND UP0, UPT, UR8, 0x1, UPT ;  /* 0x000000010800788c */ /* 0x000fd6000bf05270 */
[----:B------:R-:W-:Y:S02]  /*fef0*/  @UP0 ULDC.64 UR10, c[0x0][0xc58] ;  /* 0x00031600000a0ab9 */ /* 0x000fe40000000a00 */
[----:B------:R-:W-:-:S04]  /*ff00*/  UIMAD.WIDE.U32 UR4, UR7, UR10, URZ ;  /* 0x0000000a070472a5 */ /* 0x000fc8000f8e003f */
[----:B------:R-:W-:-:S04]  /*ff10*/  @UP0 USHF.R.U32.HI UR6, URZ, UR11, UR5 ;  /* 0x0000000b3f060299 */ /* 0x000fc80008011605 */
[----:B------:R-:W-:-:S12]  /*ff20*/  UIMAD UR4, UR6, UR8, URZ ;  /* 0x00000008060472a4 */ /* 0x000fd8000f8e023f */
.L_x_7662:
        /* <DEDUP_REMOVED lines=48> */
.L_x_7664:
[----:B------:R-:W-:-:S11]  /*10230*/  UISETP.NE.AND UP1, UPT, UR5, 0x1, UPT ;  /* 0x000000010500788c */ /* 0x000fd6000bf25270 */
[----:B------:R-:W-:Y:S02]  /*10240*/  @UP1 ULDC.64 UR10, c[0x0][0x9e8] ;  /* 0x00027a00000a1ab9 */ /* 0x000fe40000000a00 */
[----:B------:R-:W-:-:S04]  /*10250*/  UIMAD.WIDE.U32 UR6, UR8, UR10, URZ ;  /* 0x0000000a080672a5 */ /* 0x000fc8000f8e003f */
[----:B------:R-:W-:-:S12]  /*10260*/  @UP1 USHF.R.U32.HI UR8, URZ, UR11, UR7 ;  /* 0x0000000b3f081299 */ /* 0x000fd80008011607 */
.L_x_7665:
[----:B------:R-:W-:-:S04]  /*10270*/  UIMAD UR8, UR8, UR5, UR5 ;  /* 0x00000005080872a4 */ /* 0x000fc8000f8e0205 */
[----:B------:R-:W-:-:S04]  /*10280*/  UISETP.LT.AND UP1, UPT, UR4, UR8, UPT ;  /* 0x000000080400728c */ /* 0x000fc8000bf21270 */
[----:B------:R-:W-:-:S12]  /*10290*/  USEL UR4, UR4, UR8, UP1 ;  /* 0x0000000804047287 */ /* 0x000fd80008800000 */
.L_x_7663:
        /* <DEDUP_REMOVED lines=27> */
.L_x_7667:
[----:B------:R-:W-:-:S11]  /*10450*/  UISETP.NE.AND UP0, UPT, UR5, 0x1, UPT ;  /* 0x000000010500788c */ /* 0x000fd6000bf05270 */
[----:B------:R-:W-:Y:S02]  /*10460*/  @UP0 ULDC.64 UR10, c[0x0][0x9e8] ;  /* 0x00027a00000a0ab9 */ /* 0x000fe40000000a00 */
[----:B------:R-:W-:-:S04]  /*10470*/  UIMAD.WIDE.U32 UR6, UR4, UR10, URZ ;  /* 0x0000000a040672a5 */ /* 0x000fc8000f8e003f */
[----:B------:R-:W-:-:S12]  /*10480*/  @UP0 USHF.R.U32.HI UR4, URZ, UR11, UR7 ;  /* 0x0000000b3f040299 */ /* 0x000fd80008011607 */
.L_x_7668:
[----:B------:R-:W-:-:S04]  /*10490*/  UIMAD UR4, UR4, UR5, URZ ;  /* 0x00000005040472a4 */ /* 0x000fc8000f8e023f */
[----:B------:R-:W-:-:S04]  /*104a0*/  UISETP.LT.AND UP0, UPT, UR8, UR4, UPT ;  /* 0x000000040800728c */ /* 0x000fc8000bf01270 */
[----:B------:R-:W-:-:S12]  /*104b0*/  USEL UR8, UR8, UR4, !UP0 ;  /* 0x0000000408087287 */ /* 0x000fd8000c000000 */
.L_x_7666:
        /* <DEDUP_REMOVED lines=26> */
.L_x_7670:
        /* <DEDUP_REMOVED lines=20> */
.L_x_7673:
[----:B------:R-:W-:Y:S05]  /*107a0*/  BSYNC B6 ;  /* 0x0000000000067941 */ /* 0x000fea0003800000 */
.L_x_7672:
        /* <DEDUP_REMOVED lines=20> */
.L_x_7676:
        /* <DEDUP_REMOVED lines=15> */
.L_x_7675:
[----:B------:R-:W-:Y:S05]  /*109e0*/  BSYNC B6 ;  /* 0x0000000000067941 */ /* 0x000fea0003800000 */
.L_x_7674:
        /* <DEDUP_REMOVED lines=15> */
.L_x_7731:
[----:B------:R-:W2:Y:S01]  /*10ae0*/  S2R R0, SR_TID.X ;  /* 0x0000000000007919 */ /* 0x000ea20000002100 */
[----:B------:R-:W-:Y:S01]  /*10af0*/  UIADD3 UR4, UR44, -0x1, URZ ;  /* 0xffffffff2c047890 */ /* 0x000fe2000fffe03f */
[----:B0-----:R-:W-:Y:S02]  /*10b00*/  ISETP.NE.AND P1, PT, R10, 0x1, PT ;  /* 0x000000010a00780c */ /* 0x001fe40003f25270 */
[----:B-----5:R-:W-:Y:S02]  /*10b10*/  SHF.R.S32.HI R31, RZ, 0x1f, R29 ;  /* 0x0000001fff1f7819 */ /* 0x020fe4000001141d */
[----:B------:R-:W-:Y:S01]  /*10b20*/  LOP3.LUT R19, R19, 0xffffffdf, RZ, 0xc0, !PT ;  /* 0xffffffdf13137812 */ /* 0x000fe200078ec0ff */
[----:B------:R-:W-:-:S04]  /*10b30*/  IMAD.U32 R6, RZ, RZ, UR4 ;  /* 0x00000004ff067e24 */ /* 0x000fc8000f8e00ff */
[----:B------:R-:W-:-:S04]  /*10b40*/  IMAD.SHL.U32 R6, R6, 0x80, RZ ;  /* 0x0000008006067824 */ /* 0x000fc800078e00ff */
[----:B-1----:R-:W0:Y:S01]  /*10b50*/  @P1 LDC R3, c[0x0][0x438] ;  /* 0x00010e00ff031b82 */ /* 0x002e220000000800 */
[----:B------:R-:W-:Y:S01]  /*10b60*/  @P1 LOP3.LUT R19, R19, 0x20, RZ, 0xfc, !PT ;  /* 0x0000002013131812 */ /* 0x000fe200078efcff */
[----:B--2---:R-:W-:-:S05]  /*10b70*/  IMAD.SHL.U32 R0, R0, 0x10, RZ ;  /* 0x0000001000007824 */ /* 0x004fca00078e00ff */
[----:B------:R-:W-:-:S04]  /*10b80*/  LOP3.LUT R0, R0, 0x70, RZ, 0xc0, !PT ;  /* 0x0000007000007812 */ /* 0x000fc800078ec0ff */
[----:B------:R-:W-:Y:S02]  /*10b90*/  LOP3.LUT R5, R6, R37, R0, 0xfe, !PT ;  /* 0x0000002506057212 */ /* 0x000fe400078efe00 */
[----:B------:R-:W1:Y:S02]  /*10ba0*/  @P1 LDC R0, c[0x0][0x434] ;  /* 0x00010d00ff001b82 */ /* 0x000e640000000800 */
[C---:B------:R-:W-:Y:S01]  /*10bb0*/  ISETP.GE.AND P0, PT, R5.reuse, UR37, PT ;  /* 0x0000002505007c0c */ /* 0x040fe2000bf06270 */
[----:B------:R-:W-:-:S04]  /*10bc0*/  IMAD.IADD R7, R5, 0x1, R32 ;  /* 0x0000000105077824 */ /* 0x000fc800078e0220 */
[----:B------:R-:W-:-:S08]  /*10bd0*/  IMAD.MOV.U32 R11, RZ, RZ, R7 ;  /* 0x000000ffff0b7224 */ /* 0x000fd000078e0007 */
[----:B------:R-:W2:Y:S08]  /*10be0*/  @!P0 LDC.64 R8, c[0x0][0x428] ;  /* 0x00010a00ff088b82 */ /* 0x000eb00000000a00 */
[----:B------:R-:W3:Y:S01]  /*10bf0*/  @!P0 LDC.64 R4, c[0x0][0x418] ;  /* 0x00010600ff048b82 */ /* 0x000ee20000000a00 */
[----:B-1----:R-:W-:-:S05]  /*10c00*/  @P1 IMAD.HI.U32 R0, R7, R0, RZ ;  /* 0x0000000007001227 */ /* 0x002fca00078e00ff */
[----:B0-----:R-:W-:-:S04]  /*10c10*/  @P1 SHF.R.U32.HI R11, RZ, R3, R0 ;  /* 0x00000003ff0b1219 */ /* 0x001fc80000011600 */
        /* <DEDUP_REMOVED lines=8> */
[----:B------:R-:W-:-:S06]  /*10ca0*/  IMAD.MOV.U32 R0, RZ, RZ, RZ ;  /* 0x000000ffff007224 */ /* 0x000fcc00078e00ff */
[----:B------:R0:W5:Y:S01]  /*10cb0*/  @!P0 LDG.E R0, desc[UR52][R4.64] ;  /* 0x0000003404008981 */ /* 0x000162000c1e1900 */
[----:B------:R-:W-:Y:S01]  /*10cc0*/  IMAD R3, RZ, RZ, -UR42 ;  /* 0x8000002aff037e24 */ /* 0x000fe2000f8e02ff */
[----:B------:R-:W-:Y:S01]  /*10cd0*/  LOP3.LUT R19, R19, 0xffffffef, RZ, 0xc0, !PT ;  /* 0xffffffef13137812 */ /* 0x000fe200078ec0ff */
[----:B------:R-:W-:Y:S02]  /*10ce0*/  IMAD.MOV R2, RZ, RZ, -R11 ;  /* 0x000000ffff027224 */ /* 0x000fe400078e0a0b */
[----:B------:R-:W-:Y:S02]  /*10cf0*/  IMAD R22, R22, R3, UR41 ;  /* 0x0000002916167e24 */ /* 0x000fe4000f8e0203 */
[----:B------:R-:W-:Y:S02]  /*10d00*/  IMAD.U32 R24, RZ, RZ, UR4 ;  /* 0x00000004ff187e24 */ /* 0x000fe4000f8e00ff */
[----:B0-----:R-:W-:Y:S01]  /*10d10*/  IMAD.U32 R4, RZ, RZ, UR46 ;  /* 0x0000002eff047e24 */ /* 0x001fe2000f8e00ff */
[----:B------:R-:W-:Y:S01]  /*10d20*/  SHF.R.S32.HI R28, RZ, 0x1f, R22 ;  /* 0x0000001fff1c7819 */ /* 0x000fe20000011416 */
[----:B------:R-:W-:-:S03]  /*10d30*/  IMAD R5, R10, R2, R7 ;  /* 0x000000020a057224 */ /* 0x000fc600078e0207 */
[----:B------:R-:W-:-:S13]  /*10d40*/  ISETP.NE.AND P2, PT, R4, 0x3, PT ;  /* 0x000000030400780c */ /* 0x000fda0003f45270 */
[----:B------:R-:W-:Y:S01]  /*10d50*/  @P2 LOP3.LUT R19, R19, 0x10, RZ, 0xfc, !PT ;  /* 0x0000001013132812 */ /* 0x000fe200078efcff */
[----:B------:R-:W-:Y:S06]  /*10d60*/  @!P2 BRA `(.L_x_7678) ;  /* 0x000000000004a947 */ /* 0x000fec0003800000 */
[----:B------:R-:W-:Y:S01]  /*10d70*/  BPT.TRAP 0x1 ;  /* 0x000000040000795c */ /* 0x000fe20000300000 */
.L_x_7678:
[----:B------:R-:W-:Y:S01]  /*10d80*/  SHF.R.S32.HI R8, RZ, 0x1f, R5 ;  /* 0x0000001fff087819 */ /* 0x000fe20000011405 */
[----:B------:R-:W-:Y:S01]  /*10d90*/  ULDC.64 UR4, c[0x0][0x328] ;  /* 0x0000ca0000047ab9 */ /* 0x000fe20000000a00 */
[----:B-----5:R-:W-:Y:S01]  /*10da0*/  SHF.R.S32.HI R4, RZ, 0x1f, R0 ;  /* 0x0000001fff047819 */ /* 0x020fe20000011400 */
[----:B------:R-:W-:Y:S02]  /*10db0*/  BSSY B0, `(.L_x_7679) ;  /* 0x0000016000007945 */ /* 0x000fe40003800000 */
        /* <DEDUP_REMOVED lines=15> */
[----:B------:R-:W-:Y:S02]  /*10eb0*/  IMAD.IADD R3, R3, 0x1, R7 ;  /* 0x0000000103037824 */ /* 0x000fe400078e0207 */
[----:B------:R-:W-:-:S03]  /*10ec0*/  IMAD R7, R23, 0x8, R16 ;  /* 0x0000000817077824 */ /* 0x000fc600078e0210 */
[----:B------:R-:W-:Y:S02]  /*10ed0*/  LEA.HI.X R18, R2, UR5, R3, 0x1, P0 ;  /* 0x0000000502127c11 */ /* 0x000fe400080f0c03 */
[----:B------:R-:W-:-:S04]  /*10ee0*/  SHF.L.U32 R2, R26, 0x1f, RZ ;  /* 0x0000001f1a027819 */ /* 0x000fc800000006ff */
[----:B------:R-:W0:Y:S02]  /*10ef0*/  SYNCS.PHASECHK.TRANS64.TRYWAIT P0, [R7+URZ+0x28840], R2 ;  /* 0x02884002070075a7 */ /* 0x000e24000800017f */
[----:B0-----:R-:W-:Y:S05]  /*10f00*/  @!P0 BRA `(.L_x_7680) ;  /* 0x0000003000f48947 */ /* 0x001fea0003800000 */
.L_x_7732:
[----:B------:R-:W-:Y:S05]  /*10f10*/  BSYNC B0 ;  /* 0x0000000000007941 */ /* 0x000fea0003800000 */
.L_x_7679:
[----:B------:R-:W-:Y:S01]  /*10f20*/  ULDC.64 UR4, c[0x0][0x300] ;  /* 0x0000c00000047ab9 */ /* 0x000fe20000000a00 */
[----:B------:R-:W-:Y:S01]  /*10f30*/  IADD3 R6, -R37, UR37, -R6 ;  /* 0x0000002525067c10 */ /* 0x000fe2000fffe906 */
[----:B------:R-:W-:Y:S01]  /*10f40*/  IMAD R8, R8, UR4, RZ ;  /* 0x0000000408087c24 */ /* 0x000fe2000f8e02ff */
[----:B------:R-:W-:Y:S01]  /*10f50*/  LOP3.LUT P3, RZ, R19, 0x2, RZ, 0xc0, !PT ;  /* 0x0000000213ff7812 */ /* 0x000fe2000786c0ff */
[----:B0-----:R-:W-:Y:S01]  /*10f60*/  IMAD.WIDE.U32 R2, R5, UR4, RZ ;  /* 0x0000000405027c25 */ /* 0x001fe2000f8e00ff */
[----:B------:R-:W-:-:S03]  /*10f70*/  LOP3.LUT P2, RZ, R19, 0x1, RZ, 0xc0, !PT ;  /* 0x0000000113ff7812 */ /* 0x000fc6000784c0ff */
        /* <DEDUP_REMOVED lines=28> */
[----:B------:R1:W-:Y:S01]  /*11140*/  @P0 LDGSTS.E.BYPASS.LTC128B.128 [R9+0x1c400], desc[UR52][R2.64+0x80], !P2 ;  /* 0x1c40008002090fae */ /* 0x0003e2000d101d74 */
[----:B------:R-:W-:-:S13]  /*11150*/  ISETP.GE.AND P0, PT, R6, 0x11, PT ;  /* 0x000000110600780c */ /* 0x000fda0003f06270 */
[----:B------:R-:W-:Y:S01]  /*11160*/  @P0 IMAD R25, R5, 0x2, R16 ;  /* 0x0000000205190824 */ /* 0x000fe200078e0210 */
[----:B0-----:R-:W-:-:S05]  /*11170*/  @P0 LEA R14, P1, R35, R14, 0x1 ;  /* 0x0000000e230e0211 */ /* 0x001fca00078208ff */
[----:B-1----:R-:W-:Y:S02]  /*11180*/  @P0 IMAD.MOV.U32 R2, RZ, RZ, R14 ;  /* 0x000000ffff020224 */ /* 0x002fe400078e000e */
[----:B------:R-:W-:Y:S01]  /*11190*/  @P0 IMAD.X R21, RZ, RZ, R8, P1 ;  /* 0x000000ffff150224 */ /* 0x000fe200008e0608 */
[----:B------:R-:W0:Y:S03]  /*111a0*/  SHFL.IDX PT, R14, R4, 0x2, 0x181f ;  /* 0x00581f00040e7f89 */ /* 0x000e2600000e0000 */
[----:B------:R-:W-:Y:S01]  /*111b0*/  @P0 IMAD.MOV.U32 R3, RZ, RZ, R21 ;  /* 0x000000ffff030224 */ /* 0x000fe200078e0015 */
[----:B------:R-:W1:Y:S04]  /*111c0*/  SHFL.IDX PT, R8, R0, 0x2, 0x181f ;  /* 0x00581f0000087f89 */ /* 0x000e6800000e0000 */
[----:B------:R-:W-:Y:S04]  /*111d0*/  @P0 LDGSTS.E.BYPASS.LTC128B.128 [R25+0x18c00], desc[UR52][R2.64], !P3 ;  /* 0x18c0000002190fae */ /* 0x000fe8000d901d74 */
[----:B------:R2:W-:Y:S01]  /*111e0*/  @P0 LDGSTS.E.BYPASS.LTC128B.128 [R25+0x1cc00], desc[UR52][R2.64+0x80], !P2 ;  /* 0x1cc0008002190fae */ /* 0x0005e2000d101d74 */
[----:B------:R-:W-:-:S13]  /*111f0*/  ISETP.GE.AND P0, PT, R6, 0x21, PT ;  /* 0x000000210600780c */ /* 0x000fda0003f06270 */
[----:B0-----:R-:W-:Y:S01]  /*11200*/  @P0 LEA R14, P1, R35, R14, 0x1 ;  /* 0x0000000e230e0211 */ /* 0x001fe200078208ff */
[----:B------:R-:W-:-:S04]  /*11210*/  @P0 IMAD R21, R5, 0x2, R16 ;  /* 0x0000000205150824 */ /* 0x000fc800078e0210 */
[----:B--2---:R-:W-:Y:S02]  /*11220*/  @P0 IMAD.MOV.U32 R2, RZ, RZ, R14 ;  /* 0x000000ffff020224 */ /* 0x004fe400078e000e */
[----:B-1----:R-:W-:Y:S01]  /*11230*/  @P0 IMAD.X R9, RZ, RZ, R8, P1 ;  /* 0x000000ffff090224 */ /* 0x002fe200008e0608 */
        /* <DEDUP_REMOVED lines=38> */
[----:B-1----:R-:W-:Y:S02]  /*114a0*/  @P0 IMAD.X R9, RZ, RZ, R8, P1 ;  /* 0x000000ffff090224 */ /* 0x002fe400008e0608 */
[----:B--2---:R-:W-:Y:S01]  /*114b0*/  @P0 IMAD.MOV.U32 R2, RZ, RZ, R14 ;  /* 0x000000ffff020224 */ /* 0x004fe200078e000e */
[----:B------:R0:W1:Y:S01]  /*114c0*/  SHFL.IDX PT, R8, R0, 0x7, 0x181f ;  /* 0x00f81f0000087f89 */ /* 0x00006200000e0000 */
[----:B------:R-:W-:-:S03]  /*114d0*/  @P0 IMAD.MOV.U32 R3, RZ, RZ, R9 ;  /* 0x000000ffff030224 */ /* 0x000fc600078e0009 */
[----:B------:R0:W2:Y:S04]  /*114e0*/  SHFL.IDX PT, R14, R4, 0x7, 0x181f ;  /* 0x00f81f00040e7f89 */ /* 0x0000a800000e0000 */
[----:B------:R0:W-:Y:S04]  /*114f0*/  @P0 LDGSTS.E.BYPASS.LTC128B.128 [R21+0x1b400], desc[UR52][R2.64], !P3 ;  /* 0x1b40000002150fae */ /* 0x0001e8000d901d74 */
[----:B------:R0:W-:Y:S02]  /*11500*/  @P0 LDGSTS.E.BYPASS.LTC128B.128 [R21+0x1f400], desc[UR52][R2.64+0x80], !P2 ;  /* 0x1f40008002150fae */ /* 0x0001e4000d101d74 */
.L_x_7750:
        /* <DEDUP_REMOVED lines=8> */
[----:B------:R0:W-:Y:S01]  /*11590*/  @P0 LDGSTS.E.BYPASS.LTC128B.128 [R5+0x1fc00], desc[UR52][R2.64+0x80], !P2 ;  /* 0x1fc0008002050fae */ /* 0x0001e2000d101d74 */
[----:B------:R-:W-:Y:S01]  /*115a0*/  PLOP3.LUT P0, PT, PT, PT, PT, 0x80, 0x0 ;  /* 0x000000000000781c */ /* 0x000fe20003f0f070 */
[----:B------:R-:W-:-:S12]  /*115b0*/  NOP ;  /* 0x0000000000007918 */ /* 0x000fd80000000000 */
.L_x_7682:
        /* <DEDUP_REMOVED lines=11> */
.L_x_7683:
        /* <DEDUP_REMOVED lines=15> */
[----:B-1----:R-:W-:-:S02]  /*11760*/  IMAD.U32 R7, RZ, RZ, UR7 ;  /* 0x00000007ff077e24 */ /* 0x002fc4000f8e00ff */
[----:B------:R-:W-:Y:S02]  /*11770*/  IMAD.U32 R10, RZ, RZ, UR8 ;  /* 0x00000008ff0a7e24 */ /* 0x000fe4000f8e00ff */
[----:B------:R-:W-:Y:S02]  /*11780*/  IMAD.U32 R11, RZ, RZ, UR9 ;  /* 0x00000009ff0b7e24 */ /* 0x000fe4000f8e00ff */
[----:B------:R-:W-:Y:S02]  /*11790*/  IMAD.MOV.U32 R8, RZ, RZ, 0x70 ;  /* 0x00000070ff087424 */ /* 0x000fe400078e00ff */
[----:B------:R-:W-:Y:S02]  /*117a0*/  IMAD.MOV.U32 R12, RZ, RZ, 0x1 ;  /* 0x00000001ff0c7424 */ /* 0x000fe400078e00ff */
[----:B------:R-:W-:-:S07]  /*117b0*/  IMAD.MOV.U32 R13, RZ, RZ, RZ ;  /* 0x000000ffff0d7224 */ /* 0x000fce00078e00ff */
[----:B------:R-:W-:-:S07]  /*117c0*/  LEPC R20, `(.L_x_7685) ;  /* 0x000000001014794e */ /* 0x000fce0000000000 */
[----:B0-----:R-:W-:Y:S05]  /*117d0*/  CALL.ABS.NOINC R2 ;  /* 0x0000000002007343 */ /* 0x001fea0003c00000 */
.L_x_7685:
[----:B------:R-:W-:Y:S05]  /*117e0*/  BSYNC B6 ;  /* 0x0000000000067941 */ /* 0x000fea0003800000 */
.L_x_7684:
        /* <DEDUP_REMOVED lines=8> */
[----:B------:R-:W-:-:S03]  /*11870*/  @UP0 ULDC UR4, c[0x0][0x44c] ;  /* 0x0001130000040ab9 */ /* 0x000fc60000000800 */
[----:B------:R-:W-:-:S04]  /*11880*/  UIMAD UR6, UR6, UR8, URZ ;  /* 0x00000008060672a4 */ /* 0x000fc8000f8e023f */
[----:B------:R-:W-:Y:S02]  /*11890*/  UIMAD UR7, UR7, UR9, UR6 ;  /* 0x00000009070772a4 */ /* 0x000fe4000f8e0206 */
[----:B------:R-:W-:Y:S01]  /*118a0*/  USHF.R.S32.HI UR6, URZ, 0x1f, UR42 ;  /* 0x0000001f3f067899 */ /* 0x000fe2000801142a */
[----:B0-----:R-:W-:-:S05]  /*118b0*/  IMAD.SHL.U32 R2, R2, 0x10, RZ ;  /* 0x0000001002027824 */ /* 0x001fca00078e00ff */
[----:B------:R-:W-:-:S04]  /*118c0*/  LOP3.LUT R2, R2, 0x70, RZ, 0xc0, !PT ;  /* 0x0000007002027812 */ /* 0x000fc800078ec0ff */
[----:B------:R-:W-:-:S05]  /*118d0*/  LOP3.LUT R2, R37, R2, RZ, 0xfc, !PT ;  /* 0x0000000225027212 */ /* 0x000fca00078efcff */
        /* <DEDUP_REMOVED lines=22> */
[C---:B-1----:R-:W-:Y:S02]  /*11a40*/  IMAD R7, R2.reuse, UR9, R3 ;  /* 0x0000000902077c24 */ /* 0x042fe4000f8e0203 */
        /* <DEDUP_REMOVED lines=76> */
[----:B-1----:R-:W-:Y:S02]  /*11f10*/  @!P0 IMAD.X R7, RZ, RZ, R6, P1 ;  /* 0x000000ffff078224 */ /* 0x002fe400008e0606 */
[----:B--2---:R-:W-:Y:S01]  /*11f20*/  @!P0 IMAD.MOV.U32 R2, RZ, RZ, R14 ;  /* 0x000000ffff028224 */ /* 0x004fe200078e000e */
[----:B------:R0:W1:Y:S01]  /*11f30*/  SHFL.IDX PT, R6, R4, 0x7, 0x181f ;  /* 0x00f81f0004067f89 */ /* 0x00006200000e0000 */
[----:B------:R-:W-:-:S03]  /*11f40*/  @!P0 IMAD.MOV.U32 R3, RZ, RZ, R7 ;  /* 0x000000ffff038224 */ /* 0x000fc600078e0007 */
[----:B------:R0:W2:Y:S04]  /*11f50*/  SHFL.IDX PT, R14, R0, 0x7, 0x181f ;  /* 0x00f81f00000e7f89 */ /* 0x0000a800000e0000 */
[----:B------:R0:W-:Y:S04]  /*11f60*/  @!P0 LDGSTS.E.BYPASS.LTC128B.128 [R33+0x13400], desc[UR52][R2.64], !P4 ;  /* 0x1340000002218fae */ /* 0x0001e8000e101d74 */
[----:B------:R0:W-:Y:S02]  /*11f70*/  @!P0 LDGSTS.E.BYPASS.LTC128B.128 [R33+0x17400], desc[UR52][R2.64+0x80], !P5 ;  /* 0x1740008002218fae */ /* 0x0001e4000e901d74 */
.L_x_7767:
        /* <DEDUP_REMOVED lines=8> */
[----:B------:R0:W-:Y:S01]  /*12000*/  @!P0 LDGSTS.E.BYPASS.LTC128B.128 [R33+0x17c00], desc[UR52][R2.64+0x80], !P5 ;  /* 0x17c0008002218fae */ /* 0x0001e2000e901d74 */
[----:B------:R-:W-:Y:S01]  /*12010*/  PLOP3.LUT P0, PT, PT, PT, PT, 0x80, 0x0 ;  /* 0x000000000000781c */ /* 0x000fe20003f0f070 */
[----:B------:R-:W-:-:S12]  /*12020*/  NOP ;  /* 0x0000000000007918 */ /* 0x000fd80000000000 */
.L_x_7687:
[----:B------:R-:W-:Y:S02]  /*12030*/  PLOP3.LUT P1, PT, P1, P0, PT, 0xa2, 0x0 ;  /* 0x000000000000781c */ /* 0x000fe40000f21472 */
[----:B------:R-:W-:-:S08]  /*12040*/  @P0 R2UR P1, UR4, R16 ;  /* 0x00000000100402ca */ /* 0x000fd00000020000 */
[----:B------:R-:W-:-:S05]  /*12050*/  @P0 PLOP3.LUT P0, PT, P1, PT, PT, 0x80, 0x0 ;  /* 0x000000000000081c */ /* 0x000fca0000f0f070 */
[----:B------:R-:W-:Y:S01]  /*12060*/  @!P1 SYNCS.ARRIVE.TRANS64.RED.A0T1 RZ, [UR4+0x28800], RZ ;  /* 0x028800ffffff99a7 */ /* 0x000fe20008200404 */
[----:B------:R-:W-:Y:S07]  /*12070*/  @!P1 ARRIVES.LDGSTSBAR.64.TRANSCNT [UR4+0x28800] ;  /* 0x02880000ff0099b0 */ /* 0x000fee0008000a84 */
[----:B------:R-:W-:Y:S05]  /*12080*/  @P0 BRA.U.ANY `(.L_x_7687) ;  /* 0xfffffffd00e80947 */ /* 0x000fea000393ffff */
[----:B------:R-:W-:-:S05]  /*12090*/  VIADD R36, R36, 0x1 ;  /* 0x0000000124247836 */ /* 0x000fca0000000000 */
[----:B------:R-:W-:-:S04]  /*120a0*/  LEA.HI R0, R36, R36, RZ, 0x1 ;  /* 0x0000002424007211 */ /* 0x000fc800078f08ff */
[----:B0-----:R-:W-:-:S05]  /*120b0*/  LOP3.LUT R3, R0, 0xfffffffe, RZ, 0xc0, !PT ;  /* 0xfffffffe00037812 */ /* 0x001fca00078ec0ff */
[----:B------:R-:W-:-:S05]  /*120c0*/  IMAD.IADD R3, R36, 0x1, -R3 ;  /* 0x0000000124037824 */ /* 0x000fca00078e0a03 */
[----:B------:R-:W-:Y:S01]  /*120d0*/  SHF.L.U32 R3, R3, 0x1f, RZ ;  /* 0x0000001f03037819 */ /* 0x000fe200000006ff */
[----:B------:R-:W-:Y:S01]  /*120e0*/  NOP ;  /* 0x0000000000007918 */ /* 0x000fe20000000000 */
[----:B------:R0:W-:Y:S01]  /*120f0*/  SYNCS.ARRIVE.TRANS64.A1T0 RZ, [R16+URZ+0x28800], RZ ;  /* 0x028800ff10ff79a7 */ /* 0x0001e2000810003f */
[----:B------:R-:W-:Y:S01]  /*12100*/  BSSY B0, `(.L_x_7688) ;  /* 0x0000003000007945 */ /* 0x000fe20003800000 */
[----:B------:R-:W1:Y:S03]  /*12110*/  SYNCS.PHASECHK.TRANS64.TRYWAIT P0, [R16+URZ+0x28820], R3 ;  /* 0x02882003100075a7 */ /* 0x000e66000800017f */
[----:B01----:R-:W-:Y:S05]  /*12120*/  @!P0 BRA `(.L_x_7689) ;  /* 0x0000003400888947 */ /* 0x003fea0003800000 */
.L_x_7768:
[----:B------:R-:W-:Y:S05]  /*12130*/  BSYNC B0 ;  /* 0x0000000000007941 */ /* 0x000fea0003800000 */
.L_x_7688:
        /* <DEDUP_REMOVED lines=9> */
.L_x_7703:
[----:B0-----:R-:W0:Y:S01]  /*121d0*/  LDC R3, c[0x0][0x430] ;  /* 0x00010c00ff037b82 */ /* 0x001e220000000800 */
[----:B------:R-:W1:Y:S01]  /*121e0*/  S2R R0, SR_TID.X ;  /* 0x0000000000007919 */ /* 0x000e620000002100 */
[----:B------:R-:W-:Y:S01]  /*121f0*/  IMAD R7, R6, 0x80, R37 ;  /* 0x0000008006077824 */ /* 0x000fe200078e0225 */
[----:B------:R-:W-:Y:S05]  /*12200*/  YIELD ;  /* 0x0000000000007946 */ /* 0x000fea0003800000 */
        /* <DEDUP_REMOVED lines=34> */
.L_x_7691:
[----:B------:R-:W-:Y:S01]  /*12430*/  IMAD R6, R23, 0x8, R16 ;  /* 0x0000000817067824 */ /* 0x000fe200078e0210 */
[----:B------:R-:W-:Y:S01]  /*12440*/  SHF.L.U32 R3, R26, 0x1f, RZ ;  /* 0x0000001f1a037819 */ /* 0x000fe200000006ff */
[----:B------:R-:W-:Y:S03]  /*12450*/  BSSY B1, `(.L_x_7692) ;  /* 0x0000003000017945 */ /* 0x000fe60003800000 */
[----:B------:R-:W0:Y:S02]  /*12460*/  SYNCS.PHASECHK.TRANS64.TRYWAIT P0, [R6+URZ+0x28840], R3 ;  /* 0x02884003060075a7 */ /* 0x000e24000800017f */
[----:B0-----:R-:W-:Y:S05]  /*12470*/  @!P0 BRA `(.L_x_7693) ;  /* 0x0000003000c88947 */ /* 0x001fea0003800000 */
.L_x_7769:
[----:B------:R-:W-:Y:S05]  /*12480*/  BSYNC B1 ;  /* 0x0000000000017941 */ /* 0x000fea0003800000 */
.L_x_7692:
[----:B------:R-:W-:Y:S01]  /*12490*/  SHF.R.S32.HI R21, RZ, 0x1f, R4 ;  /* 0x0000001fff157819 */ /* 0x000fe20000011404 */
[----:B------:R-:W-:Y:S01]  /*124a0*/  ULDC.64 UR4, c[0x0][0x300] ;  /* 0x0000c00000047ab9 */ /* 0x000fe20000000a00 */
[----:B------:R-:W-:Y:S01]  /*124b0*/  LOP3.LUT P2, RZ, R19, 0x2, RZ, 0xc0, !PT ;  /* 0x0000000213ff7812 */ /* 0x000fe2000784c0ff */
[----:B------:R-:W-:Y:S01]  /*124c0*/  IMAD R7, R23, 0x4000, R30 ;  /* 0x0000400017077824 */ /* 0x000fe200078e021e */
[----:B------:R-:W-:Y:S01]  /*124d0*/  LOP3.LUT P1, RZ, R19, 0x1, RZ, 0xc0, !PT ;  /* 0x0000000113ff7812 */ /* 0x000fe2000782c0ff */
[----:B0-----:R-:W-:-:S04]  /*124e0*/  IMAD R3, R21, UR4, RZ ;  /* 0x0000000415037c24 */ /* 0x001fc8000f8e02ff */
        /* <DEDUP_REMOVED lines=60> */
[----:B0-----:R-:W-:-:S05]  /*128b0*/  IADD3 R2, P0, R2, R5, RZ ;  /* 0x0000000502027210 */ /* 0x001fca0007f1e0ff */
[----:B-1----:R-:W-:-:S05]  /*128c0*/  IMAD.X R3, RZ, RZ, R3, P0 ;  /* 0x000000ffff037224 */ /* 0x002fca00000e0603 */
[----:B------:R0:W-:Y:S04]  /*128d0*/  LDGSTS.E.BYPASS.LTC128B.128 [R7+0x1b400], desc[UR52][R2.64], !P2 ;  /* 0x1b40000002077fae */ /* 0x0001e8000d101d74 */
[----:B--2---:R0:W-:Y:S02]  /*128e0*/  LDGSTS.E.BYPASS.LTC128B.128 [R7+0x1f400], desc[UR52][R2.64+0x80], !P1 ;  /* 0x1f40008002077fae */ /* 0x0041e4000c901d74 */
.L_x_7787:
[----:B0-----:R-:W-:-:S05]  /*128f0*/  IADD3 R2, P0, R14, R5, RZ ;  /* 0x000000050e027210 */ /* 0x001fca0007f1e0ff */
        /* <DEDUP_REMOVED lines=8> */
.L_x_7695:
        /* <DEDUP_REMOVED lines=11> */
.L_x_7696:
[----:B------:R0:W-:Y:S01]  /*12a30*/  SYNCS.ARRIVE.TRANS64.A1T0 RZ, [R6+URZ+0x28830], RZ ;  /* 0x028830ff06ff79a7 */ /* 0x0001e2000810003f */
[----:B------:R-:W-:Y:S05]  /*12a40*/  @!P2 BRA `(.L_x_7697) ;  /* 0x000000000004a947 */ /* 0x000fea0003800000 */
[----:B------:R-:W-:Y:S01]  /*12a50*/  BPT.TRAP 0x1 ;  /* 0x000000040000795c */ /* 0x000fe20000300000 */
.L_x_7697:
[----:B------:R-:W-:Y:S01]  /*12a60*/  SHF.L.U32 R3, R20, 0x1f, RZ ;  /* 0x0000001f14037819 */ /* 0x000fe200000006ff */
[----:B0-----:R-:W-:Y:S01]  /*12a70*/  IMAD R6, R10, 0x8, R16 ;  /* 0x000000080a067824 */ /* 0x001fe200078e0210 */
[----:B------:R-:W-:Y:S03]  /*12a80*/  BSSY B1, `(.L_x_7698) ;  /* 0x0000003000017945 */ /* 0x000fe60003800000 */
[----:B------:R-:W0:Y:S02]  /*12a90*/  SYNCS.PHASECHK.TRANS64.TRYWAIT P0, [R6+URZ+0x28860], R3 ;  /* 0x02886003060075a7 */ /* 0x000e24000800017f */
[----:B0-----:R-:W-:Y:S05]  /*12aa0*/  @!P0 BRA `(.L_x_7699) ;  /* 0x0000003400988947 */ /* 0x001fea0003800000 */
.L_x_7788:
[----:B------:R-:W-:Y:S05]  /*12ab0*/  BSYNC B1 ;  /* 0x0000000000017941 */ /* 0x000fea0003800000 */
.L_x_7698:
[----:B------:R-:W-:Y:S01]  /*12ac0*/  IMAD.MOV.U32 R8, RZ, RZ, -0x80 ;  /* 0xffffff80ff087424 */ /* 0x000fe200078e00ff */
[----:B------:R-:W-:Y:S01]  /*12ad0*/  UMOV UR4, 0xffffffff ;  /* 0xffffffff00047882 */ /* 0x000fe20000000000 */
[C---:B------:R-:W-:Y:S01]  /*12ae0*/  LOP3.LUT P2, RZ, R19.reuse, 0x8, RZ, 0xc0, !PT ;  /* 0x0000000813ff7812 */ /* 0x040fe2000784c0ff */
[----:B------:R-:W-:Y:S01]  /*12af0*/  IMAD R7, R10, 0x4000, R30 ;  /* 0x000040000a077824 */ /* 0x000fe200078e021e */
[----:B------:R-:W-:Y:S01]  /*12b00*/  LOP3.LUT P1, RZ, R19, 0x4, RZ, 0xc0, !PT ;  /* 0x0000000413ff7812 */ /* 0x000fe2000782c0ff */
[----:B------:R-:W-:-:S04]  /*12b10*/  IMAD R8, R27, R8, UR37 ;  /* 0x000000251b087e24 */ /* 0x000fc8000f8e0208 */
[----:B------:R-:W-:Y:S01]  /*12b20*/  IMAD.IADD R8, R8, 0x1, -R37 ;  /* 0x0000000108087824 */ /* 0x000fe200078e0a25 */
[----:B------:R-:W-:Y:S07]  /*12b30*/  BRA.DIV UR4, `(.L_x_7700) ;  /* 0x0000003604887947 */ /* 0x000fee000b800000 */
[----:B------:R-:W1:Y:S01]  /*12b40*/  SHFL.IDX PT, R14, R17, RZ, 0x181f ;  /* 0x00181fff110e7589 */ /* 0x000e6200000e0000 */
[----:B------:R-:W-:-:S03]  /*12b50*/  IMAD R7, R7, 0x2, R16 ;  /* 0x0000000207077824 */ /* 0x000fc600078e0210 */
        /* <DEDUP_REMOVED lines=57> */
.L_x_7806:
        /* <DEDUP_REMOVED lines=29> */
.L_x_7701:
        /* <DEDUP_REMOVED lines=11> */
.L_x_7702:
        /* <DEDUP_REMOVED lines=8> */
.L_x_7690:
        /* <DEDUP_REMOVED lines=8> */
[----:B------:R-:W1:Y:S08]  /*13270*/  FLO.U32 R0, UR4 ;  /* 0x0000000400007d00 */ /* 0x000e7000080e0000 */
[----:B------:R-:W0:Y:S01]  /*13280*/  POPC R5, UR4 ;  /* 0x0000000400057d09 */ /* 0x000e220008000000 */
[----:B-1----:R-:W-:-:S13]  /*13290*/  ISETP.EQ.U32.AND P0, PT, R0, R7, PT ;  /* 0x000000070000720c */ /* 0x002fda0003f02070 */
[----:B0-----:R-:W2:Y:S01]  /*132a0*/  @P0 ATOMG.E.ADD.STRONG.GPU PT, R3, desc[UR52][R2.64], R5 ;  /* 0x00000005020309a8 */ /* 0x001ea200081ee1f4 */
[----:B------:R-:W0:Y:S02]  /*132b0*/  S2R R4, SR_LTMASK ;  /* 0x0000000000047919 */ /* 0x000e240000003900 */
[----:B0-----:R-:W-:-:S04]  /*132c0*/  LOP3.LUT R4, R4, UR4, RZ, 0xc0, !PT ;  /* 0x0000000404047c12 */ /* 0x001fc8000f8ec0ff */
[----:B------:R-:W0:Y:S01]  /*132d0*/  POPC R7, R4 ;  /* 0x0000000400077309 */ /* 0x000e220000000000 */
[----:B--2---:R-:W0:Y:S02]  /*132e0*/  SHFL.IDX PT, R0, R3, R0, 0x1f ;  /* 0x00001f0003007589 */ /* 0x004e2400000e0000 */
[----:B0-----:R-:W-:-:S07]  /*132f0*/  IADD3 R34, R0, UR48, R7 ;  /* 0x0000003000227c10 */ /* 0x001fce000fffe007 */
.L_x_7705:
[----:B------:R-:W-:Y:S05]  /*13300*/  BSYNC B0 ;  /* 0x0000000000007941 */ /* 0x000fea0003800000 */
.L_x_7704:
[----:B------:R-:W-:-:S05]  /*13310*/  IMAD.U32 R0, RZ, RZ, UR46 ;  /* 0x0000002eff007e24 */ /* 0x000fca000f8e00ff */
[----:B------:R-:W-:-:S13]  /*13320*/  ISETP.NE.AND P0, PT, R0, 0x3, PT ;  /* 0x000000030000780c */ /* 0x000fda0003f05270 */
[----:B------:R-:W-:Y:S05]  /*13330*/  @!P0 BRA `(.L_x_7706) ;  /* 0x0000000000048947 */ /* 0x000fea0003800000 */
[----:B------:R-:W-:Y:S01]  /*13340*/  BPT.TRAP 0x1 ;  /* 0x000000040000795c */ /* 0x000fe20000300000 */
.L_x_7706:
[----:B------:R-:W-:Y:S01]  /*13350*/  IMAD R4, R23, 0x8, R16 ;  /* 0x0000000817047824 */ /* 0x000fe200078e0210 */
[----:B0-----:R-:W-:Y:S01]  /*13360*/  SHF.L.U32 R3, R26, 0x1f, RZ ;  /* 0x0000001f1a037819 */ /* 0x001fe200000006ff */
[----:B------:R-:W-:Y:S01]  /*13370*/  IMAD.MOV.U32 R5, RZ, RZ, -0x80 ;  /* 0xffffff80ff057424 */ /* 0x000fe200078e00ff */
[----:B------:R-:W-:Y:S02]  /*13380*/  BSSY B0, `(.L_x_7707) ;  /* 0x0000004000007945 */ /* 0x000fe40003800000 */
[----:B------:R-:W0:Y:S01]  /*13390*/  SYNCS.PHASECHK.TRANS64.TRYWAIT P0, [R4+URZ+0x28860], R3 ;  /* 0x02886003040075a7 */ /* 0x000e22000800017f */
[----:B------:R-:W-:Y:S01]  /*133a0*/  IMAD R24, R24, R5, UR37 ;  /* 0x0000002518187e24 */ /* 0x000fe2000f8e0205 */
[----:B0-----:R-:W-:Y:S06]  /*133b0*/  @!P0 BRA `(.L_x_7708) ;  /* 0x0000003400d48947 */ /* 0x001fec0003800000 */
.L_x_7807:
[----:B------:R-:W-:Y:S05]  /*133c0*/  BSYNC B0 ;  /* 0x0000000000007941 */ /* 0x000fea0003800000 */
.L_x_7707:
[----:B------:R-:W-:Y:S01]  /*133d0*/  UMOV UR4, 0xffffffff ;  /* 0xffffffff00047882 */ /* 0x000fe20000000000 */
[----:B------:R-:W-:Y:S01]  /*133e0*/  LOP3.LUT P3, RZ, R19, 0x8, RZ, 0xc0, !PT ;  /* 0x0000000813ff7812 */ /* 0x000fe2000786c0ff */
[----:B------:R-:W-:Y:S01]  /*133f0*/  IMAD R7, R23, 0x4000, R30 ;  /* 0x0000400017077824 */ /* 0x000fe200078e021e */
[----:B------:R-:W-:Y:S01]  /*13400*/  LOP3.LUT P1, RZ, R19, 0x4, RZ, 0xc0, !PT ;  /* 0x0000000413ff7812 */ /* 0x000fe2000782c0ff */
[----:B------:R-:W-:Y:S01]  /*13410*/  IMAD.IADD R5, R24, 0x1, -R37 ;  /* 0x0000000118057824 */ /* 0x000fe200078e0a25 */
[----:B------:R-:W-:Y:S11]  /*13420*/  BRA.DIV UR4, `(.L_x_7709) ;  /* 0x0000003604cc7947 */ /* 0x000ff6000b800000 */
[----:B------:R-:W1:Y:S01]  /*13430*/  SHFL.IDX PT, R14, R17, RZ, 0x181f ;  /* 0x00181fff110e7589 */ /* 0x000e6200000e0000 */
[----:B------:R-:W-:-:S03]  /*13440*/  IMAD.SHL.U32 R6, R35, 0x2, RZ ;  /* 0x0000000223067824 */ /* 0x000fc600078e00ff */
[----:B------:R-:W0:Y:S02]  /*13450*/  SHFL.IDX PT, R0, R18, RZ, 0x181f ;  /* 0x00181fff12007589 */ /* 0x000e2400000e0000 */
[----:B-1----:R-:W-:Y:S02]  /*13460*/  IADD3 R2, P0, R14, R6, RZ ;  /* 0x000000060e027210 */ /* 0x002fe40007f1e0ff */
[----:B------:R-:W1:Y:S03]  /*13470*/  SHFL.IDX PT, R14, R17, 0x1, 0x181f ;  /* 0x00381f00110e7f89 */ /* 0x000e6600000e0000 */
[----:B0-----:R-:W-:Y:S01]  /*13480*/  IMAD.X R3, RZ, RZ, R0, P0 ;  /* 0x000000ffff037224 */ /* 0x001fe200000e0600 */
[----:B------:R-:W-:Y:S01]  /*13490*/  ISETP.LT.OR P0, PT, R5, 0x1, P3 ;  /* 0x000000010500780c */ /* 0x000fe20001f01670 */
[----:B------:R-:W-:Y:S02]  /*134a0*/  IMAD R0, R7, 0x2, R16 ;  /* 0x0000000207007824 */ /* 0x000fe400078e0210 */
[----:B------:R-:W0:Y:S10]  /*134b0*/  SHFL.IDX PT, R7, R18, 0x1, 0x181f ;  /* 0x00381f0012077f89 */ /* 0x000e3400000e0000 */
        /* <DEDUP_REMOVED lines=51> */
.L_x_7825:
        /* <DEDUP_REMOVED lines=11> */
.L_x_7710:
        /* <DEDUP_REMOVED lines=11> */
.L_x_7711:
[----:B------:R0:W-:Y:S01]  /*13950*/  SYNCS.ARRIVE.TRANS64.A1T0 RZ, [R4+URZ+0x28850], RZ ;  /* 0x028850ff04ff79a7 */ /* 0x0001e2000810003f */
[----:B------:R-:W-:-:S05]  /*13960*/  VIADD R23, R23, 0x1 ;  /* 0x0000000117177836 */ /* 0x000fca0000000000 */
[----:B------:R-:W-:-:S04]  /*13970*/  ISETP.NE.AND P0, PT, R23, 0x2, PT ;  /* 0x000000021700780c */ /* 0x000fc80003f05270 */
[----:B------:R-:W-:Y:S02]  /*13980*/  SEL R3, RZ, 0x1, P0 ;  /* 0x00000001ff037807 */ /* 0x000fe40000000000 */
[----:B------:R-:W-:Y:S02]  /*13990*/  SEL R23, R23, RZ, P0 ;  /* 0x000000ff17177207 */ /* 0x000fe40000000000 */
[----:B0-----:R-:W-:-:S07]  /*139a0*/  LOP3.LUT R26, R26, R3, RZ, 0x3c, !PT ;  /* 0x000000031a1a7212 */ /* 0x001fce00078e3cff */
.L_x_7671:
[----:B------:R-:W-:Y:S05]  /*139b0*/  BSYNC B7 ;  /* 0x0000000000077941 */ /* 0x000fea0003800000 */
.L_x_7669:
        /* <DEDUP_REMOVED lines=11> */
.L_x_7712:
[----:B------:R-:W-:-:S03]  /*13a70*/  UMOV UR4, 0xffffffff ;  /* 0xffffffff00047882 */ /* 0x000fc60000000000 */
[----:B------:R-:W-:Y:S05]  /*13a80*/  BRA.DIV UR4, `(.L_x_7714) ;  /* 0x0000003a04ec7947 */ /* 0x000fea000b800000 */
[----:B------:R0:W1:Y:S02]  /*13a90*/  SHFL.IDX PT, R14, R34, RZ, 0x1f ;  /* 0x00001fff220e7589 */ /* 0x00006400000e0000 */
.L_x_7828:
        /* <DEDUP_REMOVED lines=8> */
.L_x_7713:
[----:B------:R-:W-:Y:S02]  /*13b20*/  ULDC UR4, c[0x0][0xc38] ;  /* 0x00030e0000047ab9 */ /* 0x000fe40000000800 */
[----:B-1----:R-:W-:-:S13]  /*13b30*/  ISETP.GE.AND P0, PT, R34, UR4, PT ;  /* 0x0000000422007c0c */ /* 0x002fda000bf06270 */
[----:B------:R-:W-:Y:S05]  /*13b40*/  @!P0 BRA `(.L_x_7715) ;  /* 0xffffffc000848947 */ /* 0x000fea000383ffff */
.L_x_7660:
[----:B------:R-:W1:Y:S01]  /*13b50*/  S2R R5, SR_CgaCtaId ;  /* 0x0000000000057919 */ /* 0x000e620000008800 */
[----:B------:R-:W-:Y:S01]  /*13b60*/  VIADD R36, R36, 0x1 ;  /* 0x0000000124247836 */ /* 0x000fe20000000000 */
[----:B------:R-:W-:Y:S01]  /*13b70*/  MOV R2, 0x400 ;  /* 0x0000040000027802 */ /* 0x000fe20000000f00 */
[----:B------:R-:W-:Y:S03]  /*13b80*/  BSSY B0, `(.L_x_7716) ;  /* 0x0000008000007945 */ /* 0x000fe60003800000 */
[----:B------:R-:W-:-:S04]  /*13b90*/  LEA.HI R0, R36, R36, RZ, 0x1 ;  /* 0x0000002424007211 */ /* 0x000fc800078f08ff */
[----:B------:R-:W-:-:S05]  /*13ba0*/  LOP3.LUT R3, R0, 0xfffffffe, RZ, 0xc0, !PT ;  /* 0xfffffffe00037812 */ /* 0x000fca00078ec0ff */
[----:B------:R-:W-:-:S05]  /*13bb0*/  IMAD.IADD R0, R36, 0x1, -R3 ;  /* 0x0000000124007824 */ /* 0x000fca00078e0a03 */
[----:B------:R-:W-:Y:S02]  /*13bc0*/  SHF.L.U32 R0, R0, 0x1f, RZ ;  /* 0x0000001f00007819 */ /* 0x000fe400000006ff */
[----:B-1----:R-:W-:-:S04]  /*13bd0*/  LEA R4, R5, R2, 0x18 ;  /* 0x0000000205047211 */ /* 0x002fc800078ec0ff */
[----:B------:R-:W1:Y:S02]  /*13be0*/  SYNCS.PHASECHK.TRANS64.TRYWAIT P0, [R4+URZ+0x28820], R0 ;  /* 0x02882000040075a7 */ /* 0x000e64000800017f */
[----:B-1----:R-:W-:Y:S05]  /*13bf0*/  @!P0 BRA `(.L_x_7717) ;  /* 0x0000003800b88947 */ /* 0x002fea0003800000 */
.L_x_7829:
[----:B------:R-:W-:Y:S05]  /*13c00*/  BSYNC B0 ;  /* 0x0000000000007941 */ /* 0x000fea0003800000 */
.L_x_7716:
[----:B------:R-:W-:-:S03]  /*13c10*/  UMOV UR4, 0xffffffff ;  /* 0xffffffff00047882 */ /* 0x000fc60000000000 */
[----:B------:R-:W-:Y:S05]  /*13c20*/  BRA.DIV UR4, `(.L_x_7718) ;  /* 0x0000003a04c07947 */ /* 0x000fea000b800000 */
[----:B-1----:R-:W1:Y:S02]  /*13c30*/  S2R R0, SR_TID.X ;  /* 0x0000000000007919 */ /* 0x002e640000002100 */
[----:B-1----:R-:W-:-:S04]  /*13c40*/  SHF.R.U32.HI R0, RZ, 0x5, R0 ;  /* 0x00000005ff007819 */ /* 0x002fc80000011600 */
[----:B------:R-:W-:-:S05]  /*13c50*/  LOP3.LUT R0, R0, 0x3, RZ, 0xc0, !PT ;  /* 0x0000000300007812 */ /* 0x000fca00078ec0ff */
[----:B------:R1:W2:Y:S02]  /*13c60*/  SHFL.IDX PT, R14, R0, RZ, 0x1f ;  /* 0x00001fff000e7589 */ /* 0x0002a400000e0000 */
.L_x_7832:
[----:B--2---:R-:W-:Y:S01]  /*13c70*/  ISETP.NE.AND P0, PT, R14, RZ, PT ;  /* 0x000000ff0e00720c */ /* 0x004fe20003f05270 */
[----:B------:R-:W-:-:S12]  /*13c80*/  BSSY B0, `(.L_x_7719) ;  /* 0x0000024000007945 */ /* 0x000fd80003800000 */
[----:B------:R-:W-:Y:S05]  /*13c90*/  @P0 BRA `(.L_x_7720) ;  /* 0x0000000000880947 */ /* 0x000fea0003800000 */
[----:B------:R-:W-:-:S03]  /*13ca0*/  UMOV UR4, 0xffffffff ;  /* 0xffffffff00047882 */ /* 0x000fc60000000000 */
[----:B------:R-:W-:Y:S05]  /*13cb0*/  BRA.DIV UR4, `(.L_x_7721) ;  /* 0x0000003a04d07947 */ /* 0x000fea000b800000 */
[----:B------:R-:W-:-:S13]  /*13cc0*/  ELECT P6, URZ, PT ;  /* 0x00000000003f782f */ /* 0x000fda00038c0000 */
.L_x_7835:
[----:B------:R-:W-:Y:S05]  /*13cd0*/  @!P6 BRA `(.L_x_7720) ;  /* 0x000000000078e947 */ /* 0x000fea0003800000 */
[----:B------:R-:W-:-:S06]  /*13ce0*/  ULOP3.LUT UR4, UR36, 0x2, URZ, 0xfc, !UPT ;  /* 0x0000000224047892 */ /* 0x000fcc000f8efc3f */
[----:B-1----:R-:W-:-:S05]  /*13cf0*/  IMAD.U32 R0, RZ, RZ, UR4 ;  /* 0x00000004ff007e24 */ /* 0x002fca000f8e00ff */
[----:B------:R-:W-:-:S13]  /*13d00*/  ISETP.NE.AND P0, PT, R0, 0x3, PT ;  /* 0x000000030000780c */ /* 0x000fda0003f05270 */
[----:B------:R-:W-:Y:S05]  /*13d10*/  @!P0 BRA `(.L_x_7722) ;  /* 0x0000000000048947 */ /* 0x000fea0003800000 */
[----:B------:R-:W-:Y:S01]  /*13d20*/  BPT.TRAP 0x1 ;  /* 0x000000040000795c */ /* 0x000fe20000300000 */
.L_x_7722:
[C---:B------:R-:W-:Y:S01]  /*13d30*/  IMAD R5, R23.reuse, 0x8, R4 ;  /* 0x0000000817057824 */ /* 0x040fe200078e0204 */
[----:B------:R-:W-:Y:S01]  /*13d40*/  SHF.L.U32 R0, R26, 0x1f, RZ ;  /* 0x0000001f1a007819 */ /* 0x000fe200000006ff */
[----:B------:R-:W-:-:S03]  /*13d50*/  VIADD R23, R23, 0x1 ;  /* 0x0000000117177836 */ /* 0x000fc60000000000 */
[----:B------:R-:W1:Y:S02]  /*13d60*/  SYNCS.PHASECHK.TRANS64.TRYWAIT P1, [R5+URZ+0x28840], R0 ;  /* 0x02884000050075a7 */ /* 0x000e64000802017f */
[----:B------:R-:W-:-:S04]  /*13d70*/  ISETP.NE.AND P2, PT, R23, 0x2, PT ;  /* 0x000000021700780c */ /* 0x000fc80003f45270 */
[----:B------:R-:W-:Y:S01]  /*13d80*/  SEL R3, RZ, 0x1, P2 ;  /* 0x00000001ff037807 */ /* 0x000fe20001000000 */
[----:B-1----:R-:W-:Y:S08]  /*13d90*/  @!P1 BRA `(.L_x_7723) ;  /* 0x0000003800b89947 */ /* 0x002ff00003800000 */
.L_x_7836:
[----:B------:R-:W-:Y:S02]  /*13da0*/  SEL R23, R23, RZ, P2 ;  /* 0x000000ff17177207 */ /* 0x000fe40001000000 */
[----:B------:R-:W-:Y:S01]  /*13db0*/  LOP3.LUT R2, R26, R3, RZ, 0x3c, !PT ;  /* 0x000000031a027212 */ /* 0x000fe200078e3cff */
[----:B------:R-:W-:Y:S06]  /*13dc0*/  @!P0 BRA `(.L_x_7724) ;  /* 0x0000000000048947 */ /* 0x000fec0003800000 */
[----:B------:R-:W-:Y:S01]  /*13dd0*/  BPT.TRAP 0x1 ;  /* 0x000000040000795c */ /* 0x000fe20000300000 */
.L_x_7724:
[----:B------:R-:W-:Y:S01]  /*13de0*/  IMAD R23, R23, 0x8, R4 ;  /* 0x0000000817177824 */ /* 0x000fe200078e0204 */
[----:B------:R-:W-:-:S04]  /*13df0*/  SHF.L.U32 R2, R2, 0x1f, RZ ;  /* 0x0000001f02027819 */ /* 0x000fc800000006ff */
[----:B------:R-:W2:Y:S02]  /*13e00*/  SYNCS.PHASECHK.TRANS64.TRYWAIT P1, [R23+URZ+0x28840], R2 ;  /* 0x02884002170075a7 */ /* 0x000ea4000802017f */
[----:B--2---:R-:W-:Y:S05]  /*13e10*/  @!P1 BRA `(.L_x_7725) ;  /* 0x0000003800ac9947 */ /* 0x004fea0003800000 */
.L_x_7837:
[----:B------:R-:W-:Y:S05]  /*13e20*/  @!P0 BRA `(.L_x_7726) ;  /* 0x0000000000048947 */ /* 0x000fea0003800000 */
[----:B------:R-:W-:Y:S01]  /*13e30*/  BPT.TRAP 0x1 ;  /* 0x000000040000795c */ /* 0x000fe20000300000 */
.L_x_7726:
[----:B------:R-:W3:Y:S02]  /*13e40*/  SYNCS.PHASECHK.TRANS64.TRYWAIT P1, [R5+URZ+0x28860], R0 ;  /* 0x02886000050075a7 */ /* 0x000ee4000802017f */
[----:B---3--:R-:W-:Y:S05]  /*13e50*/  @!P1 BRA `(.L_x_7727) ;  /* 0x0000003800b09947 */ /* 0x008fea0003800000 */
.L_x_7838:
[----:B------:R-:W-:Y:S05]  /*13e60*/  @!P0 BRA `(.L_x_7728) ;  /* 0x0000000000048947 */ /* 0x000fea0003800000 */
[----:B------:R-:W-:Y:S01]  /*13e70*/  BPT.TRAP 0x1 ;  /* 0x000000040000795c */ /* 0x000fe20000300000 */
.L_x_7728:
[----:B----4-:R4:W0:Y:S02]  /*13e80*/  SYNCS.PHASECHK.TRANS64.TRYWAIT P0, [R23+URZ+0x28860], R2 ;  /* 0x02886002170075a7 */ /* 0x010824000800017f */
[----:B0-----:R-:W-:Y:S05]  /*13e90*/  @!P0 NANOSLEEP.SYNCS 0x989680 ;  /* 0x009896800000895d */ /* 0x001fea0003900000 */
[----:B------:R-:W0:Y:S02]  /*13ea0*/  @!P0 SYNCS.PHASECHK.TRANS64 P0, [R23+URZ+0x28860], R2 ;  /* 0x02886002170085a7 */ /* 0x000e24000800007f */
[----:B0-----:R-:W-:Y:S05]  /*13eb0*/  @!P0 BRA `(.L_x_7728) ;  /* 0xfffffffc00f08947 */ /* 0x001fea000383ffff */
.L_x_7720:
[----:B------:R-:W-:Y:S05]  /*13ec0*/  BSYNC B0 ;  /* 0x0000000000007941 */ /* 0x000fea0003800000 */
.L_x_7719:
[----:B------:R-:W-:Y:S05]  /*13ed0*/  EXIT ;  /* 0x000000000000794d */ /* 0x000fea0003800000 */
.L_x_7565:
[----:B0-----:R-:W-:-:S04]  /*13ee0*/  IMAD.U32 R3, RZ, RZ, UR41 ;  /* 0x00000029ff037e24 */ /* 0x001fc8000f8e00ff */
[----:B------:R0:W1:Y:S03]  /*13ef0*/  SYNCS.PHASECHK.TRANS64.TRYWAIT P1, [R3+URZ+0x28800], R0 ;  /* 0x02880000030075a7 */ /* 0x000066000802017f */
[----:B-1----:R-:W-:Y:S05]  /*13f00*/  @!P1 NANOSLEEP.SYNCS 0x989680 ;  /* 0x009896800000995d */ /* 0x002fea0003900000 */
[----:B------:R-:W1:Y:S02]  /*13f10*/  @!P1 SYNCS.PHASECHK.TRANS64 P1, [R3+URZ+0x28800], R0 ;  /* 0x02880000030095a7 */ /* 0x000e64000802007f */
[----:B-1----:R-:W-:Y:S05]  /*13f20*/  @!P1 BRA `(.L_x_7565) ;  /* 0xfffffffc00ec9947 */ /* 0x002fea000383ffff */
[----:B------:R-:W-:Y:S05]  /*13f30*/  BRA `(.L_x_7729) ;  /* 0xfffffed800987947 */ /* 0x000fea000383ffff */
.L_x_7569:
[----:B-1----:R1:W2:Y:S02]  /*13f40*/  SYNCS.PHASECHK.TRANS64.TRYWAIT P1, [R3+URZ+0x28830], R0 ;  /* 0x02883000030075a7 */ /* 0x0022a4000802017f */
[----:B--2---:R-:W-:Y:S05]  /*13f50*/  @!P1 NANOSLEEP.SYNCS 0x989680 ;  /* 0x009896800000995d */ /* 0x004fea0003900000 */
[----:B------:R-:W2:Y:S02]  /*13f60*/  @!P1 SYNCS.PHASECHK.TRANS64 P1, [R3+URZ+0x28830], R0 ;  /* 0x02883000030095a7 */ /* 0x000ea4000802007f */
[----:B--2---:R-:W-:Y:S05]  /*13f70*/  @!P1 BRA `(.L_x_7569) ;  /* 0xfffffffc00f09947 */ /* 0x004fea000383ffff */
[----:B------:R-:W-:Y:S05]  /*13f80*/  BRA `(.L_x_7568) ;  /* 0xfffffed800b47947 */ /* 0x000fea000383ffff */
.L_x_7586:
[----:B-1----:R-:W-:-:S04]  /*13f90*/  IMAD.U32 R5, RZ, RZ, UR6 ;  /* 0x00000006ff057e24 */ /* 0x002fc8000f8e00ff */
[----:B------:R1:W2:Y:S03]  /*13fa0*/  SYNCS.PHASECHK.TRANS64.TRYWAIT P1, [R5+URZ+0x28830], R0 ;  /* 0x02883000050075a7 */ /* 0x0002a6000802017f */
[----:B--2---:R-:W-:Y:S05]  /*13fb0*/  @!P1 NANOSLEEP.SYNCS 0x989680 ;  /* 0x009896800000995d */ /* 0x004fea0003900000 */
[----:B------:R-:W2:Y:S02]  /*13fc0*/  @!P1 SYNCS.PHASECHK.TRANS64 P1, [R5+URZ+0x28830], R0 ;  /* 0x02883000050095a7 */ /* 0x000ea4000802007f */
[----:B--2---:R-:W-:Y:S05]  /*13fd0*/  @!P1 BRA `(.L_x_7586) ;  /* 0xfffffffc00ec9947 */ /* 0x004fea000383ffff */
[----:B------:R-:W-:Y:S05]  /*13fe0*/  BRA `(.L_x_7583) ;  /* 0xffffff0c008c7947 */ /* 0x000fea000383ffff */
.L_x_7590:
[----:B-1----:R-:W-:-:S04]  /*13ff0*/  IMAD.U32 R5, RZ, RZ, UR6 ;  /* 0x00000006ff057e24 */ /* 0x002fc8000f8e00ff */
[----:B------:R1:W2:Y:S03]  /*14000*/  SYNCS.PHASECHK.TRANS64.TRYWAIT P1, [R5+URZ+0x28850], R0 ;  /* 0x02885000050075a7 */ /* 0x0002a6000802017f */
[----:B--2---:R-:W-:Y:S05]  /*14010*/  @!P1 NANOSLEEP.SYNCS 0x989680 ;  /* 0x009896800000995d */ /* 0x004fea0003900000 */
[----:B------:R-:W2:Y:S02]  /*14020*/  @!P1 SYNCS.PHASECHK.TRANS64 P1, [R5+URZ+0x28850], R0 ;  /* 0x02885000050095a7 */ /* 0x000ea4000802007f */
[----:B--2---:R-:W-:Y:S05]  /*14030*/  @!P1 BRA `(.L_x_7590) ;  /* 0xfffffffc00ec9947 */ /* 0x004fea000383ffff */
[----:B------:R-:W-:Y:S05]  /*14040*/  BRA `(.L_x_7587) ;  /* 0xffffff1000587947 */ /* 0x000fea000383ffff */
.L_x_7609:
[----:B-1----:R-:W-:-:S04]  /*14050*/  IMAD.U32 R7, RZ, RZ, UR6 ;  /* 0x00000006ff077e24 */ /* 0x002fc8000f8e00ff */
[----:B------:R1:W2:Y:S03]  /*14060*/  SYNCS.PHASECHK.TRANS64.TRYWAIT P1, [R7+URZ+0x28830], R0 ;  /* 0x02883000070075a7 */ /* 0x0002a6000802017f */
[----:B--2---:R-:W-:Y:S05]  /*14070*/  @!P1 NANOSLEEP.SYNCS 0x989680 ;  /* 0x009896800000995d */ /* 0x004fea0003900000 */
[----:B------:R-:W2:Y:S02]  /*14080*/  @!P1 SYNCS.PHASECHK.TRANS64 P1, [R7+URZ+0x28830], R0 ;  /* 0x02883000070095a7 */ /* 0x000ea4000802007f */
[----:B--2---:R-:W-:Y:S05]  /*14090*/  @!P1 BRA `(.L_x_7609) ;  /* 0xfffffffc00ec9947 */ /* 0x004fea000383ffff */
[----:B------:R-:W-:Y:S05]  /*140a0*/  BRA `(.L_x_7606) ;  /* 0xffffff40004c7947 */ /* 0x000fea000383ffff */
.L_x_7613:
[----:B-1----:R-:W-:-:S04]  /*140b0*/  IMAD.U32 R7, RZ, RZ, UR6 ;  /* 0x00000006ff077e24 */ /* 0x002fc8000f8e00ff */
[----:B------:R1:W2:Y:S03]  /*140c0*/  SYNCS.PHASECHK.TRANS64.TRYWAIT P1, [R7+URZ+0x28850], R0 ;  /* 0x02885000070075a7 */ /* 0x0002a6000802017f */
[----:B--2---:R-:W-:Y:S05]  /*140d0*/  @!P1 NANOSLEEP.SYNCS 0x989680 ;  /* 0x009896800000995d */ /* 0x004fea0003900000 */
[----:B------:R-:W2:Y:S02]  /*140e0*/  @!P1 SYNCS.PHASECHK.TRANS64 P1, [R7+URZ+0x28850], R0 ;  /* 0x02885000070095a7 */ /* 0x000ea4000802007f */
[----:B--2---:R-:W-:Y:S05]  /*140f0*/  @!P1 BRA `(.L_x_7613) ;  /* 0xfffffffc00ec9947 */ /* 0x004fea000383ffff */
[----:B------:R-:W-:Y:S05]  /*14100*/  BRA `(.L_x_7610) ;  /* 0xffffff4400187947 */ /* 0x000fea000383ffff */
.L_x_7621:
[----:B-1----:R-:W-:-:S04]  /*14110*/  IMAD.U32 R7, RZ, RZ, UR6 ;  /* 0x00000006ff077e24 */ /* 0x002fc8000f8e00ff */
[----:B------:R1:W2:Y:S03]  /*14120*/  SYNCS.PHASECHK.TRANS64.TRYWAIT P1, [R7+URZ+0x28830], R0 ;  /* 0x02883000070075a7 */ /* 0x0002a6000802017f */
[----:B--2---:R-:W-:Y:S05]  /*14130*/  @!P1 NANOSLEEP.SYNCS 0x989680 ;  /* 0x009896800000995d */ /* 0x004fea0003900000 */
[----:B------:R-:W2:Y:S02]  /*14140*/  @!P1 SYNCS.PHASECHK.TRANS64 P1, [R7+URZ+0x28830], R0 ;  /* 0x02883000070095a7 */ /* 0x000ea4000802007f */
[----:B--2---:R-:W-:Y:S05]  /*14150*/  @!P1 BRA `(.L_x_7621) ;  /* 0xfffffffc00ec9947 */ /* 0x004fea000383ffff */
[----:B------:R-:W-:Y:S05]  /*14160*/  BRA `(.L_x_7618) ;  /* 0xffffff6000407947 */ /* 0x000fea000383ffff */
.L_x_7625:
[----:B-1----:R-:W-:-:S04]  /*14170*/  IMAD.U32 R7, RZ, RZ, UR6 ;  /* 0x00000006ff077e24 */ /* 0x002fc8000f8e00ff */
[----:B------:R1:W2:Y:S03]  /*14180*/  SYNCS.PHASECHK.TRANS64.TRYWAIT P1, [R7+URZ+0x28850], R0 ;  /* 0x02885000070075a7 */ /* 0x0002a6000802017f */
[----:B--2---:R-:W-:Y:S05]  /*14190*/  @!P1 NANOSLEEP.SYNCS 0x989680 ;  /* 0x009896800000995d */ /* 0x004fea0003900000 */
[----:B------:R-:W2:Y:S02]  /*141a0*/  @!P1 SYNCS.PHASECHK.TRANS64 P1, [R7+URZ+0x28850], R0 ;  /* 0x02885000070095a7 */ /* 0x000ea4000802007f */
[----:B--2---:R-:W-:Y:S05]  /*141b0*/  @!P1 BRA `(.L_x_7625) ;  /* 0xfffffffc00ec9947 */ /* 0x004fea000383ffff */
[----:B------:R-:W-:Y:S05]  /*141c0*/  BRA `(.L_x_7622) ;  /* 0xffffff6400007947 */ /* 0x000fea000383ffff */
.L_x_7640:
[----:B-1----:R-:W-:-:S04]  /*141d0*/  IMAD.U32 R6, RZ, RZ, UR5 ;  /* 0x00000005ff067e24 */ /* 0x002fc8000f8e00ff */
[----:B------:R1:W2:Y:S03]  /*141e0*/  SYNCS.PHASECHK.TRANS64.TRYWAIT P1, [R6+URZ+0x28850], R5 ;  /* 0x02885005060075a7 */ /* 0x0002a6000802017f */
[----:B--2---:R-:W-:Y:S05]  /*141f0*/  @!P1 NANOSLEEP.SYNCS 0x989680 ;  /* 0x009896800000995d */ /* 0x004fea0003900000 */
[----:B------:R-:W2:Y:S02]  /*14200*/  @!P1 SYNCS.PHASECHK.TRANS64 P1, [R6+URZ+0x28850], R5 ;  /* 0x02885005060095a7 */ /* 0x000ea4000802007f */
[----:B--2---:R-:W-:Y:S05]  /*14210*/  @!P1 BRA `(.L_x_7640) ;  /* 0xfffffffc00ec9947 */ /* 0x004fea000383ffff */
[----:B------:R-:W-:Y:S05]  /*14220*/  BRA `(.L_x_7639) ;  /* 0xffffff90002c7947 */ /* 0x000fea000383ffff */
.L_x_7677:
        /* <DEDUP_REMOVED lines=10> */
.L_x_7730:
[----:B------:R-:W-:Y:S05]  /*142d0*/  BRA `(.L_x_7731) ;  /* 0xffffffc800007947 */ /* 0x000fea000383ffff */
.L_x_7680:
[----:B0-----:R0:W1:Y:S02]  /*142e0*/  SYNCS.PHASECHK.TRANS64.TRYWAIT P0, [R7+URZ+0x28840], R2 ;  /* 0x02884002070075a7 */ /* 0x001064000800017f */
[----:B-1----:R-:W-:Y:S05]  /*142f0*/  @!P0 NANOSLEEP.SYNCS 0x989680 ;  /* 0x009896800000895d */ /* 0x002fea0003900000 */
[----:B------:R-:W1:Y:S02]  /*14300*/  @!P0 SYNCS.PHASECHK.TRANS64 P0, [R7+URZ+0x28840], R2 ;  /* 0x02884002070085a7 */ /* 0x000e64000800007f */
[----:B-1----:R-:W-:Y:S05]  /*14310*/  @!P0 BRA `(.L_x_7680) ;  /* 0xfffffffc00f08947 */ /* 0x002fea000383ffff */
[----:B------:R-:W-:Y:S05]  /*14320*/  BRA `(.L_x_7732) ;  /* 0xffffffc800f87947 */ /* 0x000fea000383ffff */
.L_x_7681:
        /* <DEDUP_REMOVED lines=8> */
.L_x_7734:
[----:B------:R-:W-:Y:S05]  /*143b0*/  BSYNC B0 ;  /* 0x0000000000007941 */ /* 0x000fea0003800000 */
.L_x_7733:
        /* <DEDUP_REMOVED lines=9> */
.L_x_7735:
        /* <DEDUP_REMOVED lines=8> */
.L_x_7736:
[----:B------:R-:W-:Y:S01]  /*144d0*/  @!PT LDS RZ, [RZ] ;  /* 0x00000000fffff984 */ /* 0x000fe20000000800 */
[----:B------:R-:W-:Y:S01]  /*144e0*/  @!PT LDS RZ, [RZ] ;  /* 0x00000000fffff984 */ /* 0x000fe20000000800 */
[----:B------:R-:W-:Y:S01]  /*144f0*/  @!PT LDS RZ, [RZ] ;  /* 0x00000000fffff984 */ /* 0x000fe20000000800 */
[----:B------:R0:W-:Y:S04]  /*14500*/  @P0 LDGSTS.E.BYPASS.LTC128B.128 [R9+0x18400], desc[UR52][R2.64], !P3 ;  /* 0x1840000002090fae */ /* 0x0001e8000d901d74 */
[----:B------:R0:W-:Y:S01]  /*14510*/  @P0 LDGSTS.E.BYPASS.LTC128B.128 [R9+0x1c400], desc[UR52][R2.64+0x80], !P2 ;  /* 0x1c40008002090fae */ /* 0x0001e2000d101d74 */
[----:B------:R-:W-:Y:S01]  /*14520*/  ISETP.GE.AND P0, PT, R6, 0x11, PT ;  /* 0x000000110600780c */ /* 0x000fe20003f06270 */
[----:B------:R-:W-:-:S12]  /*14530*/  IMAD.MOV.U32 R13, RZ, RZ, R4 ;  /* 0x000000ffff0d7224 */ /* 0x000fd800078e0004 */
[----:B------:R-:W-:Y:S02]  /*14540*/  @P0 IMAD R25, R5, 0x2, R16 ;  /* 0x0000000205190824 */ /* 0x000fe400078e0210 */
[----:B0-----:R-:W-:-:S07]  /*14550*/  IMAD.MOV.U32 R8, RZ, RZ, R14 ;  /* 0x000000ffff087224 */ /* 0x001fce00078e000e */
[----:B------:R-:W-:Y:S05]  /*14560*/  WARPSYNC.COLLECTIVE R15, `(.L_x_7737) ;  /* 0x000000000f087348 */ /* 0x000fea0003c00000 */
[----:B------:R0:W1:Y:S02]  /*14570*/  SHFL.IDX P6, R14, R13, R12, R11 ;  /* 0x0000000c0d0e7389 */ /* 0x00006400000c000b */
[----:B01----:R-:W-:Y:S01]  /*14580*/  ENDCOLLECTIVE ;  /* 0x000000000000791b */ /* 0x003fe20003800000 */
.L_x_7737:
[----:B------:R-:W-:Y:S02]  /*14590*/  IMAD.MOV.U32 R13, RZ, RZ, R0 ;  /* 0x000000ffff0d7224 */ /* 0x000fe400078e0000 */
[----:B------:R-:W-:Y:S01]  /*145a0*/  IMAD.MOV.U32 R12, RZ, RZ, 0x2 ;  /* 0x00000002ff0c7424 */ /* 0x000fe200078e00ff */
[----:B------:R-:W-:-:S05]  /*145b0*/  @P0 LEA R14, P1, R35, R14, 0x1 ;  /* 0x0000000e230e0211 */ /* 0x000fca00078208ff */
[----:B------:R-:W-:-:S08]  /*145c0*/  @P0 IMAD.MOV.U32 R2, RZ, RZ, R14 ;  /* 0x000000ffff020224 */ /* 0x000fd000078e000e */
[----:B------:R-:W-:Y:S05]  /*145d0*/  WARPSYNC.COLLECTIVE R15, `(.L_x_7738) ;  /* 0x000000000f087348 */ /* 0x000fea0003c00000 */
[----:B------:R0:W1:Y:S02]  /*145e0*/  SHFL.IDX P6, R14, R13, R12, R11 ;  /* 0x0000000c0d0e7389 */ /* 0x00006400000c000b */
[----:B01----:R-:W-:Y:S01]  /*145f0*/  ENDCOLLECTIVE ;  /* 0x000000000000791b */ /* 0x003fe20003800000 */
.L_x_7738:
        /* <DEDUP_REMOVED lines=13> */
.L_x_7739:
        /* <DEDUP_REMOVED lines=8> */
.L_x_7740:
        /* <DEDUP_REMOVED lines=13> */
.L_x_7741:
        /* <DEDUP_REMOVED lines=8> */
.L_x_7742:
        /* <DEDUP_REMOVED lines=13> */
.L_x_7743:
        /* <DEDUP_REMOVED lines=8> */
.L_x_7744:
        /* <DEDUP_REMOVED lines=13> */
.L_x_7745:
        /* <DEDUP_REMOVED lines=8> */
.L_x_7746:
        /* <DEDUP_REMOVED lines=13> */
.L_x_7747:
        /* <DEDUP_REMOVED lines=8> */
.L_x_7748:
        /* <DEDUP_REMOVED lines=12> */
.L_x_7749:
[----:B------:R-:W-:Y:S05]  /*14d50*/  BRA `(.L_x_7750) ;  /* 0xffffffc400ec7947 */ /* 0x000fea000383ffff */
.L_x_7686:
        /* <DEDUP_REMOVED lines=8> */
.L_x_7751:
[C---:B------:R-:W-:Y:S01]  /*14de0*/  VIADD R6, R5.reuse, 0x10 ;  /* 0x0000001005067836 */ /* 0x040fe20000000000 */
[----:B------:R-:W-:Y:S01]  /*14df0*/  ISETP.GE.AND P0, PT, R5, UR38, PT ;  /* 0x0000002605007c0c */ /* 0x000fe2000bf06270 */
[----:B------:R-:W-:Y:S02]  /*14e00*/  IMAD.MOV.U32 R13, RZ, RZ, R0 ;  /* 0x000000ffff0d7224 */ /* 0x000fe400078e0000 */
[----:B------:R-:W-:-:S10]  /*14e10*/  IMAD.MOV.U32 R2, RZ, RZ, R14 ;  /* 0x000000ffff027224 */ /* 0x000fd400078e000e */
[----:B------:R-:W-:Y:S05]  /*14e20*/  WARPSYNC.COLLECTIVE R15, `(.L_x_7752) ;  /* 0x000000000f087348 */ /* 0x000fea0003c00000 */
[----:B------:R0:W1:Y:S02]  /*14e30*/  SHFL.IDX P6, R14, R13, R12, R11 ;  /* 0x0000000c0d0e7389 */ /* 0x00006400000c000b */
[----:B01----:R-:W-:Y:S01]  /*14e40*/  ENDCOLLECTIVE ;  /* 0x000000000000791b */ /* 0x003fe20003800000 */
.L_x_7752:
        /* <DEDUP_REMOVED lines=8> */
.L_x_7753:
[----:B------:R-:W-:Y:S01]  /*14ed0*/  @!PT LDS RZ, [RZ] ;  /* 0x00000000fffff984 */ /* 0x000fe20000000800 */
[----:B------:R-:W-:Y:S01]  /*14ee0*/  @!PT LDS RZ, [RZ] ;  /* 0x00000000fffff984 */ /* 0x000fe20000000800 */
[----:B------:R-:W-:Y:S01]  /*14ef0*/  @!PT LDS RZ, [RZ] ;  /* 0x00000000fffff984 */ /* 0x000fe20000000800 */
[----:B------:R0:W-:Y:S04]  /*14f00*/  @!P0 LDGSTS.E.BYPASS.LTC128B.128 [R33+0x10400], desc[UR52][R2.64], !P4 ;  /* 0x1040000002218fae */ /* 0x0001e8000e101d74 */
[----:B------:R0:W-:Y:S01]  /*14f10*/  @!P0 LDGSTS.E.BYPASS.LTC128B.128 [R33+0x14400], desc[UR52][R2.64+0x80], !P5 ;  /* 0x1440008002218fae */ /* 0x0001e2000e901d74 */
[----:B------:R-:W-:Y:S01]  /*14f20*/  ISETP.GE.AND P0, PT, R6, UR38, PT ;  /* 0x0000002606007c0c */ /* 0x000fe2000bf06270 */
[----:B------:R-:W-:Y:S02]  /*14f30*/  IMAD.MOV.U32 R13, RZ, RZ, R0 ;  /* 0x000000ffff0d7224 */ /* 0x000fe400078e0000 */
[----:B------:R-:W-:-:S10]  /*14f40*/  IMAD.MOV.U32 R6, RZ, RZ, R14 ;  /* 0x000000ffff067224 */ /* 0x000fd400078e000e */
[----:B0-----:R-:W-:Y:S05]  /*14f50*/  WARPSYNC.COLLECTIVE R15, `(.L_x_7754) ;  /* 0x000000000f087348 */ /* 0x001fea0003c00000 */
[----:B------:R1:W2:Y:S02]  /*14f60*/  SHFL.IDX P6, R14, R13, R12, R11 ;  /* 0x0000000c0d0e7389 */ /* 0x0002a400000c000b */
[----:B012---:R-:W-:Y:S01]  /*14f70*/  ENDCOLLECTIVE ;  /* 0x000000000000791b */ /* 0x007fe20003800000 */
.L_x_7754:
[----:B------:R-:W-:Y:S02]  /*14f80*/  IMAD.MOV.U32 R13, RZ, RZ, R4 ;  /* 0x000000ffff0d7224 */ /* 0x000fe400078e0004 */
[----:B------:R-:W-:Y:S01]  /*14f90*/  IMAD.MOV.U32 R12, RZ, RZ, 0x2 ;  /* 0x00000002ff0c7424 */ /* 0x000fe200078e00ff */
[----:B------:R-:W-:-:S05]  /*14fa0*/  @!P0 LEA R14, P1, R35, R14, 0x1 ;  /* 0x0000000e230e8211 */ /* 0x000fca00078208ff */
[----:B------:R-:W-:-:S08]  /*14fb0*/  @!P0 IMAD.MOV.U32 R2, RZ, RZ, R14 ;  /* 0x000000ffff028224 */ /* 0x000fd000078e000e */
[----:B------:R-:W-:Y:S05]  /*14fc0*/  WARPSYNC.COLLECTIVE R15, `(.L_x_7755) ;  /* 0x000000000f087348 */ /* 0x000fea0003c00000 */
[----:B------:R0:W1:Y:S02]  /*14fd0*/  SHFL.IDX P6, R14, R13, R12, R11 ;  /* 0x0000000c0d0e7389 */ /* 0x00006400000c000b */
[----:B01----:R-:W-:Y:S01]  /*14fe0*/  ENDCOLLECTIVE ;  /* 0x000000000000791b */ /* 0x003fe20003800000 */
.L_x_7755:
        /* <DEDUP_REMOVED lines=14> */
.L_x_7756:
[----:B------:R-:W-:Y:S02]  /*150d0*/  IMAD.MOV.U32 R13, RZ, RZ, R4 ;  /* 0x000000ffff0d7224 */ /* 0x000fe400078e0004 */
[----:B------:R-:W-:Y:S01]  /*150e0*/  IMAD.MOV.U32 R12, RZ, RZ, 0x3 ;  /* 0x00000003ff0c7424 */ /* 0x000fe200078e00ff */
[----:B------:R-:W-:-:S05]  /*150f0*/  @!P0 LEA R14, P1, R35, R14, 0x1 ;  /* 0x0000000e230e8211 */ /* 0x000fca00078208ff */
[----:B------:R-:W-:-:S08]  /*15100*/  @!P0 IMAD.MOV.U32 R2, RZ, RZ, R14 ;  /* 0x000000ffff028224 */ /* 0x000fd000078e000e */
[----:B------:R-:W-:Y:S05]  /*15110*/  WARPSYNC.COLLECTIVE R15, `(.L_x_7757) ;  /* 0x000000000f087348 */ /* 0x000fea0003c00000 */
[----:B------:R0:W1:Y:S02]  /*15120*/  SHFL.IDX P6, R14, R13, R12, R11 ;  /* 0x0000000c0d0e7389 */ /* 0x00006400000c000b */
[----:B01----:R-:W-:Y:S01]  /*15130*/  ENDCOLLECTIVE ;  /* 0x000000000000791b */ /* 0x003fe20003800000 */
.L_x_7757:
        /* <DEDUP_REMOVED lines=14> */
.L_x_7758:
[----:B------:R-:W-:Y:S02]  /*15220*/  IMAD.MOV.U32 R13, RZ, RZ, R4 ;  /* 0x000000ffff0d7224 */ /* 0x000fe400078e0004 */
[----:B------:R-:W-:Y:S01]  /*15230*/  IMAD.MOV.U32 R12, RZ, RZ, 0x4 ;  /* 0x00000004ff0c7424 */ /* 0x000fe200078e00ff */
[----:B------:R-:W-:-:S05]  /*15240*/  @!P0 LEA R14, P1, R35, R14, 0x1 ;  /* 0x0000000e230e8211 */ /* 0x000fca00078208ff */
[----:B------:R-:W-:-:S08]  /*15250*/  @!P0 IMAD.MOV.U32 R2, RZ, RZ, R14 ;  /* 0x000000ffff028224 */ /* 0x000fd000078e000e */
[----:B------:R-:W-:Y:S05]  /*15260*/  WARPSYNC.COLLECTIVE R15, `(.L_x_7759) ;  /* 0x000000000f087348 */ /* 0x000fea0003c00000 */
[----:B------:R0:W1:Y:S02]  /*15270*/  SHFL.IDX P6, R14, R13, R12, R11 ;  /* 0x0000000c0d0e7389 */ /* 0x00006400000c000b */
[----:B01----:R-:W-:Y:S01]  /*15280*/  ENDCOLLECTIVE ;  /* 0x000000000000791b */ /* 0x003fe20003800000 */
.L_x_7759:
        /* <DEDUP_REMOVED lines=14> */
.L_x_7760:
[----:B------:R-:W-:Y:S02]  /*15370*/  IMAD.MOV.U32 R13, RZ, RZ, R4 ;  /* 0x000000ffff0d7224 */ /* 0x000fe400078e0004 */
[----:B------:R-:W-:Y:S01]  /*15380*/  IMAD.MOV.U32 R12, RZ, RZ, 0x5 ;  /* 0x00000005ff0c7424 */ /* 0x000fe200078e00ff */
[----:B------:R-:W-:-:S05]  /*15390*/  @!P0 LEA R14, P1, R35, R14, 0x1 ;  /* 0x0000000e230e8211 */ /* 0x000fca00078208ff */
[----:B------:R-:W-:-:S08]  /*153a0*/  @!P0 IMAD.MOV.U32 R2, RZ, RZ, R14 ;  /* 0x000000ffff028224 */ /* 0x000fd000078e000e */
[----:B------:R-:W-:Y:S05]  /*153b0*/  WARPSYNC.COLLECTIVE R15, `(.L_x_7761) ;  /* 0x000000000f087348 */ /* 0x000fea0003c00000 */
[----:B------:R0:W1:Y:S02]  /*153c0*/  SHFL.IDX P6, R14, R13, R12, R11 ;  /* 0x0000000c0d0e7389 */ /* 0x00006400000c000b */
[----:B01----:R-:W-:Y:S01]  /*153d0*/  ENDCOLLECTIVE ;  /* 0x000000000000791b */ /* 0x003fe20003800000 */
.L_x_7761:
        /* <DEDUP_REMOVED lines=14> */
.L_x_7762:
[----:B------:R-:W-:Y:S02]  /*154c0*/  IMAD.MOV.U32 R13, RZ, RZ, R4 ;  /* 0x000000ffff0d7224 */ /* 0x000fe400078e0004 */
[----:B------:R-:W-:Y:S01]  /*154d0*/  IMAD.MOV.U32 R12, RZ, RZ, 0x6 ;  /* 0x00000006ff0c7424 */ /* 0x000fe200078e00ff */
[----:B------:R-:W-:-:S05]  /*154e0*/  @!P0 LEA R14, P1, R35, R14, 0x1 ;  /* 0x0000000e230e8211 */ /* 0x000fca00078208ff */
[----:B------:R-:W-:-:S08]  /*154f0*/  @!P0 IMAD.MOV.U32 R2, RZ, RZ, R14 ;  /* 0x000000ffff028224 */ /* 0x000fd000078e000e */
[----:B------:R-:W-:Y:S05]  /*15500*/  WARPSYNC.COLLECTIVE R15, `(.L_x_7763) ;  /* 0x000000000f087348 */ /* 0x000fea0003c00000 */
[----:B------:R0:W1:Y:S02]  /*15510*/  SHFL.IDX P6, R14, R13, R12, R11 ;  /* 0x0000000c0d0e7389 */ /* 0x00006400000c000b */
[----:B01----:R-:W-:Y:S01]  /*15520*/  ENDCOLLECTIVE ;  /* 0x000000000000791b */ /* 0x003fe20003800000 */
.L_x_7763:
        /* <DEDUP_REMOVED lines=14> */
.L_x_7764:
[----:B------:R-:W-:Y:S02]  /*15610*/  IMAD.MOV.U32 R13, RZ, RZ, R4 ;  /* 0x000000ffff0d7224 */ /* 0x000fe400078e0004 */
[----:B------:R-:W-:Y:S01]  /*15620*/  IMAD.MOV.U32 R12, RZ, RZ, 0x7 ;  /* 0x00000007ff0c7424 */ /* 0x000fe200078e00ff */
[----:B------:R-:W-:-:S05]  /*15630*/  @!P0 LEA R14, P1, R35, R14, 0x1 ;  /* 0x0000000e230e8211 */ /* 0x000fca00078208ff */
[----:B------:R-:W-:-:S08]  /*15640*/  @!P0 IMAD.MOV.U32 R2, RZ, RZ, R14 ;  /* 0x000000ffff028224 */ /* 0x000fd000078e000e */
[----:B------:R-:W-:Y:S05]  /*15650*/  WARPSYNC.COLLECTIVE R15, `(.L_x_7765) ;  /* 0x000000000f087348 */ /* 0x000fea0003c00000 */
[----:B------:R0:W1:Y:S02]  /*15660*/  SHFL.IDX P6, R14, R13, R12, R11 ;  /* 0x0000000c0d0e7389 */ /* 0x00006400000c000b */
[----:B01----:R-:W-:Y:S01]  /*15670*/  ENDCOLLECTIVE ;  /* 0x000000000000791b */ /* 0x003fe20003800000 */
.L_x_7765:
[----:B------:R-:W-:-:S04]  /*15680*/  @!P0 IMAD.X R7, RZ, RZ, R6, P1 ;  /* 0x000000ffff078224 */ /* 0x000fc800008e0606 */
[----:B------:R-:W-:-:S05]  /*15690*/  @!P0 IMAD.MOV.U32 R3, RZ, RZ, R7 ;  /* 0x000000ffff038224 */ /* 0x000fca00078e0007 */
[----:B------:R-:W-:Y:S01]  /*156a0*/  @!PT LDS RZ, [RZ] ;  /* 0x00000000fffff984 */ /* 0x000fe20000000800 */
[----:B------:R-:W-:Y:S01]  /*156b0*/  @!PT LDS RZ, [RZ] ;  /* 0x00000000fffff984 */ /* 0x000fe20000000800 */
[----:B------:R-:W-:Y:S01]  /*156c0*/  @!PT LDS RZ, [RZ] ;  /* 0x00000000fffff984 */ /* 0x000fe20000000800 */
[----:B------:R0:W-:Y:S01]  /*156d0*/  @!P0 LDGSTS.E.BYPASS.LTC128B.128 [R33+0x13400], desc[UR52][R2.64], !P4 ;  /* 0x1340000002218fae */ /* 0x0001e2000e101d74 */
[----:B------:R-:W-:-:S03]  /*156e0*/  IMAD.MOV.U32 R13, RZ, RZ, R0 ;  /* 0x000000ffff0d7224 */ /* 0x000fc600078e0000 */
[----:B------:R0:W-:Y:S01]  /*156f0*/  @!P0 LDGSTS.E.BYPASS.LTC128B.128 [R33+0x17400], desc[UR52][R2.64+0x80], !P5 ;  /* 0x1740008002218fae */ /* 0x0001e2000e901d74 */
[----:B------:R-:W-:-:S07]  /*15700*/  IMAD.MOV.U32 R6, RZ, RZ, R14 ;  /* 0x000000ffff067224 */ /* 0x000fce00078e000e */
[----:B0-----:R-:W-:Y:S05]  /*15710*/  WARPSYNC.COLLECTIVE R15, `(.L_x_7766) ;  /* 0x000000000f087348 */ /* 0x001fea0003c00000 */
[----:B------:R1:W2:Y:S02]  /*15720*/  SHFL.IDX P6, R14, R13, R12, R11 ;  /* 0x0000000c0d0e7389 */ /* 0x0002a400000c000b */
[----:B012---:R-:W-:Y:S01]  /*15730*/  ENDCOLLECTIVE ;  /* 0x000000000000791b */ /* 0x007fe20003800000 */
.L_x_7766:
[----:B------:R-:W-:Y:S05]  /*15740*/  BRA `(.L_x_7767) ;  /* 0xffffffc8000c7947 */ /* 0x000fea000383ffff */
.L_x_7689:
[----:B0-----:R0:W1:Y:S02]  /*15750*/  SYNCS.PHASECHK.TRANS64.TRYWAIT P0, [R16+URZ+0x28820], R3 ;  /* 0x02882003100075a7 */ /* 0x001064000800017f */
[----:B-1----:R-:W-:Y:S05]  /*15760*/  @!P0 NANOSLEEP.SYNCS 0x989680 ;  /* 0x009896800000895d */ /* 0x002fea0003900000 */
[----:B------:R-:W1:Y:S02]  /*15770*/  @!P0 SYNCS.PHASECHK.TRANS64 P0, [R16+URZ+0x28820], R3 ;  /* 0x02882003100085a7 */ /* 0x000e64000800007f */
[----:B-1----:R-:W-:Y:S05]  /*15780*/  @!P0 BRA `(.L_x_7689) ;  /* 0xfffffffc00f08947 */ /* 0x002fea000383ffff */
[----:B------:R-:W-:Y:S05]  /*15790*/  BRA `(.L_x_7768) ;  /* 0xffffffc800647947 */ /* 0x000fea000383ffff */
.L_x_7693:
[----:B0-----:R0:W1:Y:S02]  /*157a0*/  SYNCS.PHASECHK.TRANS64.TRYWAIT P0, [R6+URZ+0x28840], R3 ;  /* 0x02884003060075a7 */ /* 0x001064000800017f */
[----:B-1----:R-:W-:Y:S05]  /*157b0*/  @!P0 NANOSLEEP.SYNCS 0x989680 ;  /* 0x009896800000895d */ /* 0x002fea0003900000 */
[----:B------:R-:W1:Y:S02]  /*157c0*/  @!P0 SYNCS.PHASECHK.TRANS64 P0, [R6+URZ+0x28840], R3 ;  /* 0x02884003060085a7 */ /* 0x000e64000800007f */
[----:B-1----:R-:W-:Y:S05]  /*157d0*/  @!P0 BRA `(.L_x_7693) ;  /* 0xfffffffc00f08947 */ /* 0x002fea000383ffff */
[----:B------:R-:W-:Y:S05]  /*157e0*/  BRA `(.L_x_7769) ;  /* 0xffffffcc00247947 */ /* 0x000fea000383ffff */
.L_x_7694:
        /* <DEDUP_REMOVED lines=8> */
.L_x_7771:
[----:B------:R-:W-:Y:S05]  /*15870*/  BSYNC B1 ;  /* 0x0000000000017941 */ /* 0x000fea0003800000 */
.L_x_7770:
        /* <DEDUP_REMOVED lines=9> */
.L_x_7772:
[----:B------:R-:W-:Y:S02]  /*15910*/  IMAD R7, R7, 0x2, R16 ;  /* 0x0000000207077824 */ /* 0x000fe400078e0210 */
[----:B------:R-:W-:Y:S02]  /*15920*/  IMAD.MOV.U32 R13, RZ, RZ, R9 ;  /* 0x000000ffff0d7224 */ /* 0x000fe400078e0009 */
[----:B------:R-:W-:Y:S02]  /*15930*/  IMAD.MOV.U32 R12, RZ, RZ, 0x1 ;  /* 0x00000001ff0c7424 */ /* 0x000fe400078e00ff */
[----:B------:R-:W-:-:S07]  /*15940*/  IMAD.MOV.U32 R2, RZ, RZ, R14 ;  /* 0x000000ffff027224 */ /* 0x000fce00078e000e */
[----:B------:R-:W-:Y:S05]  /*15950*/  WARPSYNC.COLLECTIVE R15, `(.L_x_7773) ;  /* 0x000000000f087348 */ /* 0x000fea0003c00000 */
[----:B------:R0:W1:Y:S02]  /*15960*/  SHFL.IDX P6, R14, R13, R12, R11 ;  /* 0x0000000c0d0e7389 */ /* 0x00006400000c000b */
[----:B01----:R-:W-:Y:S01]  /*15970*/  ENDCOLLECTIVE ;  /* 0x000000000000791b */ /* 0x003fe20003800000 */
.L_x_7773:
        /* <DEDUP_REMOVED lines=12> */
.L_x_7774:
[----:B------:R-:W-:Y:S02]  /*15a40*/  IMAD.MOV.U32 R13, RZ, RZ, R9 ;  /* 0x000000ffff0d7224 */ /* 0x000fe400078e0009 */
[----:B------:R-:W-:Y:S02]  /*15a50*/  IMAD.MOV.U32 R12, RZ, RZ, 0x2 ;  /* 0x00000002ff0c7424 */ /* 0x000fe400078e00ff */
[----:B------:R-:W-:-:S07]  /*15a60*/  IMAD.MOV.U32 R2, RZ, RZ, R14 ;  /* 0x000000ffff027224 */ /* 0x000fce00078e000e */
[----:B------:R-:W-:Y:S05]  /*15a70*/  WARPSYNC.COLLECTIVE R15, `(.L_x_7775) ;  /* 0x000000000f087348 */ /* 0x000fea0003c00000 */
[----:B------:R0:W1:Y:S02]  /*15a80*/  SHFL.IDX P6, R14, R13, R12, R11 ;  /* 0x0000000c0d0e7389 */ /* 0x00006400000c000b */
[----:B01----:R-:W-:Y:S01]  /*15a90*/  ENDCOLLECTIVE ;  /* 0x000000000000791b */ /* 0x003fe20003800000 */
.L_x_7775:
        /* <DEDUP_REMOVED lines=12> */
.L_x_7776:
[----:B------:R-:W-:Y:S02]  /*15b60*/  IMAD.MOV.U32 R13, RZ, RZ, R9 ;  /* 0x000000ffff0d7224 */ /* 0x000fe400078e0009 */
[----:B------:R-:W-:Y:S02]  /*15b70*/  IMAD.MOV.U32 R12, RZ, RZ, 0x3 ;  /* 0x00000003ff0c7424 */ /* 0x000fe400078e00ff */
[----:B------:R-:W-:-:S07]  /*15b80*/  IMAD.MOV.U32 R2, RZ, RZ, R14 ;  /* 0x000000ffff027224 */ /* 0x000fce00078e000e */
[----:B------:R-:W-:Y:S05]  /*15b90*/  WARPSYNC.COLLECTIVE R15, `(.L_x_7777) ;  /* 0x000000000f087348 */ /* 0x000fea0003c00000 */
[----:B------:R0:W1:Y:S02]  /*15ba0*/  SHFL.IDX P6, R14, R13, R12, R11 ;  /* 0x0000000c0d0e7389 */ /* 0x00006400000c000b */
[----:B01----:R-:W-:Y:S01]  /*15bb0*/  ENDCOLLECTIVE ;  /* 0x000000000000791b */ /* 0x003fe20003800000 */
.L_x_7777:
        /* <DEDUP_REMOVED lines=12> */
.L_x_7778:
[----:B------:R-:W-:Y:S02]  /*15c80*/  IMAD.MOV.U32 R13, RZ, RZ, R9 ;  /* 0x000000ffff0d7224 */ /* 0x000fe400078e0009 */
[----:B------:R-:W-:Y:S02]  /*15c90*/  IMAD.MOV.U32 R12, RZ, RZ, 0x4 ;  /* 0x00000004ff0c7424 */ /* 0x000fe400078e00ff */
[----:B------:R-:W-:-:S07]  /*15ca0*/  IMAD.MOV.U32 R2, RZ, RZ, R14 ;  /* 0x000000ffff027224 */ /* 0x000fce00078e000e */
[----:B------:R-:W-:Y:S05]  /*15cb0*/  WARPSYNC.COLLECTIVE R15, `(.L_x_7779) ;  /* 0x000000000f087348 */ /* 0x000fea0003c00000 */
[----:B------:R0:W1:Y:S02]  /*15cc0*/  SHFL.IDX P6, R14, R13, R12, R11 ;  /* 0x0000000c0d0e7389 */ /* 0x00006400000c000b */
[----:B01----:R-:W-:Y:S01]  /*15cd0*/  ENDCOLLECTIVE ;  /* 0x000000000000791b */ /* 0x003fe20003800000 */
.L_x_7779:
        /* <DEDUP_REMOVED lines=12> */
.L_x_7780:
[----:B------:R-:W-:Y:S02]  /*15da0*/  IMAD.MOV.U32 R13, RZ, RZ, R9 ;  /* 0x000000ffff0d7224 */ /* 0x000fe400078e0009 */
[----:B------:R-:W-:Y:S02]  /*15db0*/  IMAD.MOV.U32 R12, RZ, RZ, 0x5 ;  /* 0x00000005ff0c7424 */ /* 0x000fe400078e00ff */
[----:B------:R-:W-:-:S07]  /*15dc0*/  IMAD.MOV.U32 R2, RZ, RZ, R14 ;  /* 0x000000ffff027224 */ /* 0x000fce00078e000e */
[----:B------:R-:W-:Y:S05]  /*15dd0*/  WARPSYNC.COLLECTIVE R15, `(.L_x_7781) ;  /* 0x000000000f087348 */ /* 0x000fea0003c00000 */
[----:B------:R0:W1:Y:S02]  /*15de0*/  SHFL.IDX P6, R14, R13, R12, R11 ;  /* 0x0000000c0d0e7389 */ /* 0x00006400000c000b */
[----:B01----:R-:W-:Y:S01]  /*15df0*/  ENDCOLLECTIVE ;  /* 0x000000000000791b */ /* 0x003fe20003800000 */
.L_x_7781:
        /* <DEDUP_REMOVED lines=12> */
.L_x_7782:
[----:B------:R-:W-:Y:S02]  /*15ec0*/  IMAD.MOV.U32 R13, RZ, RZ, R9 ;  /* 0x000000ffff0d7224 */ /* 0x000fe400078e0009 */
[----:B------:R-:W-:Y:S02]  /*15ed0*/  IMAD.MOV.U32 R12, RZ, RZ, 0x6 ;  /* 0x00000006ff0c7424 */ /* 0x000fe400078e00ff */
[----:B------:R-:W-:-:S07]  /*15ee0*/  IMAD.MOV.U32 R2, RZ, RZ, R14 ;  /* 0x000000ffff027224 */ /* 0x000fce00078e000e */
[----:B------:R-:W-:Y:S05]  /*15ef0*/  WARPSYNC.COLLECTIVE R15, `(.L_x_7783) ;  /* 0x000000000f087348 */ /* 0x000fea0003c00000 */
[----:B------:R0:W1:Y:S02]  /*15f00*/  SHFL.IDX P6, R14, R13, R12, R11 ;  /* 0x0000000c0d0e7389 */ /* 0x00006400000c000b */
[----:B01----:R-:W-:Y:S01]  /*15f10*/  ENDCOLLECTIVE ;  /* 0x000000000000791b */ /* 0x003fe20003800000 */
.L_x_7783:
        /* <DEDUP_REMOVED lines=12> */
.L_x_7784:
[----:B------:R-:W-:Y:S02]  /*15fe0*/  IMAD.MOV.U32 R13, RZ, RZ, R9 ;  /* 0x000000ffff0d7224 */ /* 0x000fe400078e0009 */
[----:B------:R-:W-:Y:S02]  /*15ff0*/  IMAD.MOV.U32 R12, RZ, RZ, 0x7 ;  /* 0x00000007ff0c7424 */ /* 0x000fe400078e00ff */
[----:B------:R-:W-:-:S07]  /*16000*/  IMAD.MOV.U32 R2, RZ, RZ, R14 ;  /* 0x000000ffff027224 */ /* 0x000fce00078e000e */
[----:B------:R-:W-:Y:S05]  /*16010*/  WARPSYNC.COLLECTIVE R15, `(.L_x_7785) ;  /* 0x000000000f087348 */ /* 0x000fea0003c00000 */
[----:B------:R0:W1:Y:S02]  /*16020*/  SHFL.IDX P6, R14, R13, R12, R11 ;  /* 0x0000000c0d0e7389 */ /* 0x00006400000c000b */
[----:B01----:R-:W-:Y:S01]  /*16030*/  ENDCOLLECTIVE ;  /* 0x000000000000791b */ /* 0x003fe20003800000 */
.L_x_7785:
        /* <DEDUP_REMOVED lines=12> */
.L_x_7786:
[----:B------:R-:W-:Y:S05]  /*16100*/  BRA `(.L_x_7787) ;  /* 0xffffffc400f87947 */ /* 0x000fea000383ffff */
.L_x_7699:
[----:B0-----:R0:W1:Y:S02]  /*16110*/  SYNCS.PHASECHK.TRANS64.TRYWAIT P0, [R6+URZ+0x28860], R3 ;  /* 0x02886003060075a7 */ /* 0x001064000800017f */
[----:B-1----:R-:W-:Y:S05]  /*16120*/  @!P0 NANOSLEEP.SYNCS 0x989680 ;  /* 0x009896800000895d */ /* 0x002fea0003900000 */
[----:B------:R-:W1:Y:S02]  /*16130*/  @!P0 SYNCS.PHASECHK.TRANS64 P0, [R6+URZ+0x28860], R3 ;  /* 0x02886003060085a7 */ /* 0x000e64000800007f */
[----:B-1----:R-:W-:Y:S05]  /*16140*/  @!P0 BRA `(.L_x_7699) ;  /* 0xfffffffc00f08947 */ /* 0x002fea000383ffff */
[----:B------:R-:W-:Y:S05]  /*16150*/  BRA `(.L_x_7788) ;  /* 0xffffffc800547947 */ /* 0x000fea000383ffff */
.L_x_7700:
        /* <DEDUP_REMOVED lines=8> */
.L_x_7790:
[----:B------:R-:W-:Y:S05]  /*161e0*/  BSYNC B1 ;  /* 0x0000000000017941 */ /* 0x000fea0003800000 */
.L_x_7789:
        /* <DEDUP_REMOVED lines=9> */
.L_x_7791:
[----:B------:R-:W-:Y:S02]  /*16280*/  IMAD.MOV.U32 R13, RZ, RZ, R18 ;  /* 0x000000ffff0d7224 */ /* 0x000fe400078e0012 */
[----:B------:R-:W-:Y:S01]  /*16290*/  IMAD.MOV.U32 R12, RZ, RZ, 0x1 ;  /* 0x00000001ff0c7424 */ /* 0x000fe200078e00ff */
[----:B------:R-:W-:-:S13]  /*162a0*/  IADD3 R2, P0, R14, R5, RZ ;  /* 0x000000050e027210 */ /* 0x000fda0007f1e0ff */
[----:B------:R-:W-:Y:S05]  /*162b0*/  WARPSYNC.COLLECTIVE R15, `(.L_x_7792) ;  /* 0x000000000f087348 */ /* 0x000fea0003c00000 */
[----:B------:R0:W1:Y:S02]  /*162c0*/  SHFL.IDX P6, R14, R13, R12, R11 ;  /* 0x0000000c0d0e7389 */ /* 0x00006400000c000b */
[----:B01----:R-:W-:Y:S01]  /*162d0*/  ENDCOLLECTIVE ;  /* 0x000000000000791b */ /* 0x003fe20003800000 */
.L_x_7792:
        /* <DEDUP_REMOVED lines=13> */
.L_x_7793:
[----:B------:R-:W-:Y:S02]  /*163b0*/  IMAD.MOV.U32 R13, RZ, RZ, R18 ;  /* 0x000000ffff0d7224 */ /* 0x000fe400078e0012 */
[----:B------:R-:W-:Y:S01]  /*163c0*/  IMAD.MOV.U32 R12, RZ, RZ, 0x2 ;  /* 0x00000002ff0c7424 */ /* 0x000fe200078e00ff */
[----:B------:R-:W-:-:S13]  /*163d0*/  IADD3 R2, P0, R14, R5, RZ ;  /* 0x000000050e027210 */ /* 0x000fda0007f1e0ff */
[----:B------:R-:W-:Y:S05]  /*163e0*/  WARPSYNC.COLLECTIVE R15, `(.L_x_7794) ;  /* 0x000000000f087348 */ /* 0x000fea0003c00000 */
[----:B------:R0:W1:Y:S02]  /*163f0*/  SHFL.IDX P6, R14, R13, R12, R11 ;  /* 0x0000000c0d0e7389 */ /* 0x00006400000c000b */
[----:B01----:R-:W-:Y:S01]  /*16400*/  ENDCOLLECTIVE ;  /* 0x000000000000791b */ /* 0x003fe20003800000 */
.L_x_7794:
        /* <DEDUP_REMOVED lines=13> */
.L_x_7795:
[----:B------:R-:W-:Y:S02]  /*164e0*/  IMAD.MOV.U32 R13, RZ, RZ, R18 ;  /* 0x000000ffff0d7224 */ /* 0x000fe400078e0012 */
[----:B------:R-:W-:Y:S01]  /*164f0*/  IMAD.MOV.U32 R12, RZ, RZ, 0x3 ;  /* 0x00000003ff0c7424 */ /* 0x000fe200078e00ff */
[----:B------:R-:W-:-:S13]  /*16500*/  IADD3 R2, P0, R14, R5, RZ ;  /* 0x000000050e027210 */ /* 0x000fda0007f1e0ff */
[----:B------:R-:W-:Y:S05]  /*16510*/  WARPSYNC.COLLECTIVE R15, `(.L_x_7796) ;  /* 0x000000000f087348 */ /* 0x000fea0003c00000 */
[----:B------:R0:W1:Y:S02]  /*16520*/  SHFL.IDX P6, R14, R13, R12, R11 ;  /* 0x0000000c0d0e7389 */ /* 0x00006400000c000b */
[----:B01----:R-:W-:Y:S01]  /*16530*/  ENDCOLLECTIVE ;  /* 0x000000000000791b */ /* 0x003fe20003800000 */
.L_x_7796:
        /* <DEDUP_REMOVED lines=13> */
.L_x_7797:
[----:B------:R-:W-:Y:S02]  /*16610*/  IMAD.MOV.U32 R13, RZ, RZ, R18 ;  /* 0x000000ffff0d7224 */ /* 0x000fe400078e0012 */
[----:B------:R-:W-:Y:S01]  /*16620*/  IMAD.MOV.U32 R12, RZ, RZ, 0x4 ;  /* 0x00000004ff0c7424 */ /* 0x000fe200078e00ff */
[----:B------:R-:W-:-:S13]  /*16630*/  IADD3 R2, P0, R14, R5, RZ ;  /* 0x000000050e027210 */ /* 0x000fda0007f1e0ff */
[----:B------:R-:W-:Y:S05]  /*16640*/  WARPSYNC.COLLECTIVE R15, `(.L_x_7798) ;  /* 0x000000000f087348 */ /* 0x000fea0003c00000 */
[----:B------:R0:W1:Y:S02]  /*16650*/  SHFL.IDX P6, R14, R13, R12, R11 ;  /* 0x0000000c0d0e7389 */ /* 0x00006400000c000b */
[----:B01----:R-:W-:Y:S01]  /*16660*/  ENDCOLLECTIVE ;  /* 0x000000000000791b */ /* 0x003fe20003800000 */
.L_x_7798:
        /* <DEDUP_REMOVED lines=13> */
.L_x_7799:
[----:B------:R-:W-:Y:S02]  /*16740*/  IMAD.MOV.U32 R13, RZ, RZ, R18 ;  /* 0x000000ffff0d7224 */ /* 0x000fe400078e0012 */
[----:B------:R-:W-:Y:S01]  /*16750*/  IMAD.MOV.U32 R12, RZ, RZ, 0x5 ;  /* 0x00000005ff0c7424 */ /* 0x000fe200078e00ff */
[----:B------:R-:W-:-:S13]  /*16760*/  IADD3 R2, P0, R14, R5, RZ ;  /* 0x000000050e027210 */ /* 0x000fda0007f1e0ff */
[----:B------:R-:W-:Y:S05]  /*16770*/  WARPSYNC.COLLECTIVE R15, `(.L_x_7800) ;  /* 0x000000000f087348 */ /* 0x000fea0003c00000 */
[----:B------:R0:W1:Y:S02]  /*16780*/  SHFL.IDX P6, R14, R13, R12, R11 ;  /* 0x0000000c0d0e7389 */ /* 0x00006400000c000b */
[----:B01----:R-:W-:Y:S01]  /*16790*/  ENDCOLLECTIVE ;  /* 0x000000000000791b */ /* 0x003fe20003800000 */
.L_x_7800:
        /* <DEDUP_REMOVED lines=13> */
.L_x_7801:
[----:B------:R-:W-:Y:S02]  /*16870*/  IMAD.MOV.U32 R13, RZ, RZ, R18 ;  /* 0x000000ffff0d7224 */ /* 0x000fe400078e0012 */
[----:B------:R-:W-:Y:S01]  /*16880*/  IMAD.MOV.U32 R12, RZ, RZ, 0x6 ;  /* 0x00000006ff0c7424 */ /* 0x000fe200078e00ff */
[----:B------:R-:W-:-:S13]  /*16890*/  IADD3 R2, P0, R14, R5, RZ ;  /* 0x000000050e027210 */ /* 0x000fda0007f1e0ff */
[----:B------:R-:W-:Y:S05]  /*168a0*/  WARPSYNC.COLLECTIVE R15, `(.L_x_7802) ;  /* 0x000000000f087348 */ /* 0x000fea0003c00000 */
[----:B------:R0:W1:Y:S02]  /*168b0*/  SHFL.IDX P6, R14, R13, R12, R11 ;  /* 0x0000000c0d0e7389 */ /* 0x00006400000c000b */
[----:B01----:R-:W-:Y:S01]  /*168c0*/  ENDCOLLECTIVE ;  /* 0x000000000000791b */ /* 0x003fe20003800000 */
.L_x_7802:
        /* <DEDUP_REMOVED lines=13> */
.L_x_7803:
[----:B------:R-:W-:Y:S02]  /*169a0*/  IMAD.MOV.U32 R13, RZ, RZ, R18 ;  /* 0x000000ffff0d7224 */ /* 0x000fe400078e0012 */
[----:B------:R-:W-:Y:S01]  /*169b0*/  IMAD.MOV.U32 R12, RZ, RZ, 0x7 ;  /* 0x00000007ff0c7424 */ /* 0x000fe200078e00ff */
[----:B------:R-:W-:-:S13]  /*169c0*/  IADD3 R2, P0, R14, R5, RZ ;  /* 0x000000050e027210 */ /* 0x000fda0007f1e0ff */
[----:B------:R-:W-:Y:S05]  /*169d0*/  WARPSYNC.COLLECTIVE R15, `(.L_x_7804) ;  /* 0x000000000f087348 */ /* 0x000fea0003c00000 */
[----:B------:R0:W1:Y:S02]  /*169e0*/  SHFL.IDX P6, R14, R13, R12, R11 ;  /* 0x0000000c0d0e7389 */ /* 0x00006400000c000b */
[----:B01----:R-:W-:Y:S01]  /*169f0*/  ENDCOLLECTIVE ;  /* 0x000000000000791b */ /* 0x003fe20003800000 */
.L_x_7804:
        /* <DEDUP_REMOVED lines=12> */
.L_x_7805:
[----:B------:R-:W-:Y:S01]  /*16ac0*/  @!PT LDS RZ, [RZ] ;  /* 0x00000000fffff984 */ /* 0x000fe20000000800 */
[----:B------:R-:W-:Y:S01]  /*16ad0*/  @!PT LDS RZ, [RZ] ;  /* 0x00000000fffff984 */ /* 0x000fe20000000800 */
[----:B------:R-:W-:Y:S01]  /*16ae0*/  @!PT LDS RZ, [RZ] ;  /* 0x00000000fffff984 */ /* 0x000fe20000000800 */
[----:B------:R0:W-:Y:S01]  /*16af0*/  LDGSTS.E.BYPASS.LTC128B.128 [R7+0x7400], desc[UR52][R2.64+0x80], !P0 ;  /* 0x0740008002077fae */ /* 0x0001e2000c101d74 */
[----:B------:R-:W-:Y:S05]  /*16b00*/  BRA `(.L_x_7806) ;  /* 0xffffffc000f87947 */ /* 0x000fea000383ffff */
.L_x_7708:
[----:B0-----:R0:W1:Y:S02]  /*16b10*/  SYNCS.PHASECHK.TRANS64.TRYWAIT P0, [R4+URZ+0x28860], R3 ;  /* 0x02886003040075a7 */ /* 0x001064000800017f */
[----:B-1----:R-:W-:Y:S05]  /*16b20*/  @!P0 NANOSLEEP.SYNCS 0x989680 ;  /* 0x009896800000895d */ /* 0x002fea0003900000 */
[----:B------:R-:W1:Y:S02]  /*16b30*/  @!P0 SYNCS.PHASECHK.TRANS64 P0, [R4+URZ+0x28860], R3 ;  /* 0x02886003040085a7 */ /* 0x000e64000800007f */
[----:B-1----:R-:W-:Y:S05]  /*16b40*/  @!P0 BRA `(.L_x_7708) ;  /* 0xfffffffc00f08947 */ /* 0x002fea000383ffff */
[----:B------:R-:W-:Y:S05]  /*16b50*/  BRA `(.L_x_7807) ;  /* 0xffffffc800187947 */ /* 0x000fea000383ffff */
.L_x_7709:
        /* <DEDUP_REMOVED lines=8> */
.L_x_7809:
[----:B------:R-:W-:Y:S05]  /*16be0*/  BSYNC B0 ;  /* 0x0000000000007941 */ /* 0x000fea0003800000 */
.L_x_7808:
        /* <DEDUP_REMOVED lines=9> */
.L_x_7810:
[----:B------:R-:W-:Y:S02]  /*16c80*/  IMAD.MOV.U32 R13, RZ, RZ, R18 ;  /* 0x000000ffff0d7224 */ /* 0x000fe400078e0012 */
[----:B------:R-:W-:Y:S01]  /*16c90*/  IMAD.MOV.U32 R12, RZ, RZ, 0x1 ;  /* 0x00000001ff0c7424 */ /* 0x000fe200078e00ff */
[----:B------:R-:W-:-:S13]  /*16ca0*/  IADD3 R2, P0, R14, R6, RZ ;  /* 0x000000060e027210 */ /* 0x000fda0007f1e0ff */
[----:B------:R-:W-:Y:S05]  /*16cb0*/  WARPSYNC.COLLECTIVE R15, `(.L_x_7811) ;  /* 0x000000000f087348 */ /* 0x000fea0003c00000 */
[----:B------:R0:W1:Y:S02]  /*16cc0*/  SHFL.IDX P6, R14, R13, R12, R11 ;  /* 0x0000000c0d0e7389 */ /* 0x00006400000c000b */
[----:B01----:R-:W-:Y:S01]  /*16cd0*/  ENDCOLLECTIVE ;  /* 0x000000000000791b */ /* 0x003fe20003800000 */
.L_x_7811:
        /* <DEDUP_REMOVED lines=13> */
.L_x_7812:
[----:B------:R-:W-:Y:S01]  /*16db0*/  @!PT LDS RZ, [RZ] ;  /* 0x00000000fffff984 */ /* 0x000fe20000000800 */
[----:B------:R-:W-:Y:S01]  /*16dc0*/  @!PT LDS RZ, [RZ] ;  /* 0x00000000fffff984 */ /* 0x000fe20000000800 */
[----:B------:R-:W-:Y:S01]  /*16dd0*/  @!PT LDS RZ, [RZ] ;  /* 0x00000000fffff984 */ /* 0x000fe20000000800 */
[----:B------:R0:W-:Y:S01]  /*16de0*/  LDGSTS.E.BYPASS.LTC128B.128 [R0+0x4400], desc[UR52][R2.64+0x80], !P0 ;  /* 0x0440008002007fae */ /* 0x0001e2000c101d74 */
[----:B------:R-:W-:Y:S02]  /*16df0*/  IMAD.MOV.U32 R13, RZ, RZ, R18 ;  /* 0x000000ffff0d7224 */ /* 0x000fe400078e0012 */
[----:B------:R-:W-:Y:S01]  /*16e00*/  IMAD.MOV.U32 R12, RZ, RZ, 0x2 ;  /* 0x00000002ff0c7424 */ /* 0x000fe200078e00ff */
[----:B0-----:R-:W-:-:S13]  /*16e10*/  IADD3 R2, P0, R14, R6, RZ ;  /* 0x000000060e027210 */ /* 0x001fda0007f1e0ff */
[----:B------:R-:W-:Y:S05]  /*16e20*/  WARPSYNC.COLLECTIVE R15, `(.L_x_7813) ;  /* 0x000000000f087348 */ /* 0x000fea0003c00000 */
[----:B------:R0:W1:Y:S02]  /*16e30*/  SHFL.IDX P6, R14, R13, R12, R11 ;  /* 0x0000000c0d0e7389 */ /* 0x00006400000c000b */
[----:B01----:R-:W-:Y:S01]  /*16e40*/  ENDCOLLECTIVE ;  /* 0x000000000000791b */ /* 0x003fe20003800000 */
.L_x_7813:
        /* <DEDUP_REMOVED lines=12> */
.L_x_7814:
        /* <DEDUP_REMOVED lines=10> */
.L_x_7815:
        /* <DEDUP_REMOVED lines=12> */
.L_x_7816:
        /* <DEDUP_REMOVED lines=10> */
.L_x_7817:
        /* <DEDUP_REMOVED lines=12> */
.L_x_7818:
        /* <DEDUP_REMOVED lines=10> */
.L_x_7819:
        /* <DEDUP_REMOVED lines=12> */
.L_x_7820:
        /* <DEDUP_REMOVED lines=10> */
.L_x_7821:
        /* <DEDUP_REMOVED lines=12> */
.L_x_7822:
        /* <DEDUP_REMOVED lines=10> */
.L_x_7823:
        /* <DEDUP_REMOVED lines=12> */
.L_x_7824:
[----:B------:R-:W-:Y:S01]  /*175f0*/  @!PT LDS RZ, [RZ] ;  /* 0x00000000fffff984 */ /* 0x000fe20000000800 */
[----:B------:R-:W-:Y:S01]  /*17600*/  @!PT LDS RZ, [RZ] ;  /* 0x00000000fffff984 */ /* 0x000fe20000000800 */
[----:B------:R-:W-:Y:S01]  /*17610*/  @!PT LDS RZ, [RZ] ;  /* 0x00000000fffff984 */ /* 0x000fe20000000800 */
[----:B------:R0:W-:Y:S01]  /*17620*/  LDGSTS.E.BYPASS.LTC128B.128 [R0+0x7400], desc[UR52][R2.64+0x80], !P0 ;  /* 0x0740008002007fae */ /* 0x0001e2000c101d74 */
[----:B------:R-:W-:Y:S05]  /*17630*/  BRA `(.L_x_7825) ;  /* 0xffffffc0006c7947 */ /* 0x000fea000383ffff */
.L_x_7714:
        /* <DEDUP_REMOVED lines=8> */
.L_x_7827:
[----:B------:R-:W-:Y:S05]  /*176c0*/  BSYNC B0 ;  /* 0x0000000000007941 */ /* 0x000fea0003800000 */
.L_x_7826:
[----:B------:R-:W-:Y:S05]  /*176d0*/  BRA `(.L_x_7828) ;  /* 0xffffffc000f07947 */ /* 0x000fea000383ffff */
.L_x_7717:
[----:B-1----:R1:W2:Y:S02]  /*176e0*/  SYNCS.PHASECHK.TRANS64.TRYWAIT P0, [R4+URZ+0x28820], R0 ;  /* 0x02882000040075a7 */ /* 0x0022a4000800017f */
[----:B--2---:R-:W-:Y:S05]  /*176f0*/  @!P0 NANOSLEEP.SYNCS 0x989680 ;  /* 0x009896800000895d */ /* 0x004fea0003900000 */
[----:B------:R-:W2:Y:S02]  /*17700*/  @!P0 SYNCS.PHASECHK.TRANS64 P0, [R4+URZ+0x28820], R0 ;  /* 0x02882000040085a7 */ /* 0x000ea4000800007f */
[----:B--2---:R-:W-:Y:S05]  /*17710*/  @!P0 BRA `(.L_x_7717) ;  /* 0xfffffffc00f08947 */ /* 0x004fea000383ffff */
[----:B------:R-:W-:Y:S05]  /*17720*/  BRA `(.L_x_7829) ;  /* 0xffffffc400347947 */ /* 0x000fea000383ffff */
.L_x_7718:
        /* <DEDUP_REMOVED lines=11> */
.L_x_7831:
[----:B------:R-:W-:Y:S05]  /*177e0*/  BSYNC B0 ;  /* 0x0000000000007941 */ /* 0x000fea0003800000 */
.L_x_7830:
[----:B------:R-:W-:Y:S05]  /*177f0*/  BRA `(.L_x_7832) ;  /* 0xffffffc4001c7947 */ /* 0x000fea000383ffff */
.L_x_7721:
[----:B------:R-:W-:Y:S01]  /*17800*/  BSSY B1, `(.L_x_7833) ;  /* 0x0000006000017945 */ /* 0x000fe20003800000 */
[----:B------:R-:W-:-:S07]  /*17810*/  IMAD.MOV.U32 R15, RZ, RZ, -0x1 ;  /* 0xffffffffff0f7424 */ /* 0x000fce00078e00ff */
[----:B01---5:R-:W-:Y:S05]  /*17820*/  WARPSYNC.COLLECTIVE R15, `(.L_x_7834) ;  /* 0x000000000f0c7348 */ /* 0x023fea0003c00000 */
[----:B------:R-:W-:Y:S02]  /*17830*/  ELECT P6, UR62, PT ;  /* 0x00000000003e782f */ /* 0x000fe400038c0000 */
[----:B------:R-:W-:Y:S01]  /*17840*/  MOV R14, UR62 ;  /* 0x0000003e000e7c02 */ /* 0x000fe20008000f00 */
[----:B01---5:R-:W-:Y:S10]  /*17850*/  ENDCOLLECTIVE ;  /* 0x000000000000791b */ /* 0x023ff40003800000 */
.L_x_7834:
[----:B------:R-:W-:Y:S05]  /*17860*/  BSYNC B1 ;  /* 0x0000000000017941 */ /* 0x000fea0003800000 */
.L_x_7833:
[----:B------:R-:W-:Y:S05]  /*17870*/  BRA `(.L_x_7835) ;  /* 0xffffffc400147947 */ /* 0x000fea000383ffff */
.L_x_7723:
[----:B-1----:R1:W2:Y:S02]  /*17880*/  SYNCS.PHASECHK.TRANS64.TRYWAIT P1, [R5+URZ+0x28840], R0 ;  /* 0x02884000050075a7 */ /* 0x0022a4000802017f */
[----:B--2---:R-:W-:Y:S05]  /*17890*/  @!P1 NANOSLEEP.SYNCS 0x989680 ;  /* 0x009896800000995d */ /* 0x004fea0003900000 */
[----:B------:R-:W2:Y:S02]  /*178a0*/  @!P1 SYNCS.PHASECHK.TRANS64 P1, [R5+URZ+0x28840], R0 ;  /* 0x02884000050095a7 */ /* 0x000ea4000802007f */
[----:B--2---:R-:W-:Y:S05]  /*178b0*/  @!P1 BRA `(.L_x_7723) ;  /* 0xfffffffc00f09947 */ /* 0x004fea000383ffff */
[----:B------:R-:W-:Y:S05]  /*178c0*/  BRA `(.L_x_7836) ;  /* 0xffffffc400347947 */ /* 0x000fea000383ffff */
.L_x_7725:
[----:B--2---:R2:W3:Y:S02]  /*178d0*/  SYNCS.PHASECHK.TRANS64.TRYWAIT P1, [R23+URZ+0x28840], R2 ;  /* 0x02884002170075a7 */ /* 0x0044e4000802017f */
[----:B---3--:R-:W-:Y:S05]  /*178e0*/  @!P1 NANOSLEEP.SYNCS 0x989680 ;  /* 0x009896800000995d */ /* 0x008fea0003900000 */
[----:B------:R-:W3:Y:S02]  /*178f0*/  @!P1 SYNCS.PHASECHK.TRANS64 P1, [R23+URZ+0x28840], R2 ;  /* 0x02884002170095a7 */ /* 0x000ee4000802007f */
[----:B---3--:R-:W-:Y:S05]  /*17900*/  @!P1 BRA `(.L_x_7725) ;  /* 0xfffffffc00f09947 */ /* 0x008fea000383ffff */
[----:B------:R-:W-:Y:S05]  /*17910*/  BRA `(.L_x_7837) ;  /* 0xffffffc400407947 */ /* 0x000fea000383ffff */
.L_x_7727:
[----:B---3--:R3:W4:Y:S02]  /*17920*/  SYNCS.PHASECHK.TRANS64.TRYWAIT P1, [R5+URZ+0x28860], R0 ;  /* 0x02886000050075a7 */ /* 0x008724000802017f */
[----:B----4-:R-:W-:Y:S05]  /*17930*/  @!P1 NANOSLEEP.SYNCS 0x989680 ;  /* 0x009896800000995d */ /* 0x010fea0003900000 */
[----:B------:R-:W4:Y:S02]  /*17940*/  @!P1 SYNCS.PHASECHK.TRANS64 P1, [R5+URZ+0x28860], R0 ;  /* 0x02886000050095a7 */ /* 0x000f24000802007f */
[----:B----4-:R-:W-:Y:S05]  /*17950*/  @!P1 BRA `(.L_x_7727) ;  /* 0xfffffffc00f09947 */ /* 0x010fea000383ffff */
[----:B------:R-:W-:Y:S05]  /*17960*/  BRA `(.L_x_7838) ;  /* 0xffffffc4003c7947 */ /* 0x000fea000383ffff */
.L_x_7839:
        /* <DEDUP_REMOVED lines=9> */
.L_x_15857:


//--------------------- .text._ZN7cutlass13device_kernelIN5flash11enable_sm90INS1_16FlashAttnFwdSm90INS1_25CollectiveMainloopFwdSm90ILi2EN4cute5tupleIJNS5_1CILi1EEES8_S8_EEENS6_IJNS7_ILi128EEESA_SA_EEELi128ENS_6half_tEfNS_4arch4Sm90ELb0ELb1ELb0ELb1ELb1ELb0ELb0ELb1ELb1ELb1ELb0ELb0EEENS1_21CollectiveEpilogueFwdISB_S9_SC_SE_Li256ELb1ELb1ELb0ELb0EEENS1_36VarlenDynamicPersistentTileSchedulerILi128ELi128ELi256ELi128ELb0ELb1ELb1ELb1ELb0ELb1EEEEEEEEEvNT_6ParamsE --------------------------
	.section	.text._ZN7cutlass13device_kernelIN5flash11enable_sm90INS1_16FlashAttnFwdSm90INS1_25CollectiveMainloopFwdSm90ILi2EN4cute5tupleIJNS5_1CILi1EEES8_S8_EEENS6_IJNS7_ILi128EEESA_SA_EEELi128ENS_6half_tEfNS_4arch4Sm90ELb0ELb1ELb0ELb1ELb1ELb0ELb0ELb1ELb1ELb1ELb0ELb0EEENS1_21CollectiveEpilogueFwdISB_S9_SC_SE_Li256ELb1ELb1ELb0ELb0EEENS1_36VarlenDynamicPersistentTileSchedulerILi128ELi128ELi256ELi128ELb0ELb1ELb1ELb1ELb0ELb1EEEEEEEEEvNT_6ParamsE,"ax",@progbits
	.align	128
.text._ZN7cutlass13device_kernelIN5flash11enable_sm90INS1_16FlashAttnFwdSm90INS1_25CollectiveMainloopFwdSm90ILi2EN4cute5tupleIJNS5_1CILi1EEES8_S8_EEENS6_IJNS7_ILi128EEESA_SA_EEELi128ENS_6half_tEfNS_4arch4Sm90ELb0ELb1ELb0ELb1ELb1ELb0ELb0ELb1ELb1ELb1ELb0ELb0EEENS1_21CollectiveEpilogueFwdISB_S9_SC_SE_Li256ELb1ELb1ELb0ELb0EEENS1_36VarlenDynamicPersistentTileSchedulerILi128ELi128ELi256ELi128ELb0ELb1ELb1ELb1ELb0ELb1EEEEEEEEEvNT_6ParamsE:
        .type           _ZN7cutlass13device_kernelIN5flash11enable_sm90INS1_16FlashAttnFwdSm90INS1_25CollectiveMainloopFwdSm90ILi2EN4cute5tupleIJNS5_1CILi1EEES8_S8_EEENS6_IJNS7_ILi128EEESA_SA_EEELi128ENS_6half_tEfNS_4arch4Sm90ELb0ELb1ELb0ELb1ELb1ELb0ELb0ELb1ELb1ELb1ELb0ELb0EEENS1_21CollectiveEpilogueFwdISB_S9_SC_SE_Li256ELb1ELb1ELb0ELb0EEENS1_36VarlenDynamicPersistentTileSchedulerILi128ELi128ELi256ELi128ELb0ELb1ELb1ELb1ELb0ELb1EEEEEEEEEvNT_6ParamsE,@function
        .size           _ZN7cutlass13device_kernelIN5flash11enable_sm90INS1_16FlashAttnFwdSm90INS1_25CollectiveMainloopFwdSm90ILi2EN4cute5tupleIJNS5_1CILi1EEES8_S8_EEENS6_IJNS7_ILi128EEESA_SA_EEELi128ENS_6half_tEfNS_4arch4Sm90ELb0ELb1ELb0ELb1ELb1ELb0ELb0ELb1ELb1ELb1ELb0ELb0EEENS1_21CollectiveEpilogueFwdISB_S9_SC_SE_Li256ELb1ELb1ELb0ELb0EEENS1_36VarlenDynamicPersistentTileSchedulerILi128ELi128ELi256ELi128ELb0ELb1ELb1ELb1ELb0ELb1EEEEEEEEEvNT_6ParamsE,(.L_x_15858 - _ZN7cutlass13device_kernelIN5flash11enable_sm90INS1_16FlashAttnFwdSm90INS1_25CollectiveMainloopFwdSm90ILi2EN4cute5tupleIJNS5_1CILi1EEES8_S8_EEENS6_IJNS7_ILi128EEESA_SA_EEELi128ENS_6half_tEfNS_4arch4Sm90ELb0ELb1ELb0ELb1ELb1ELb0ELb0ELb1ELb1ELb1ELb0ELb0EEENS1_21CollectiveEpilogueFwdISB_S9_SC_SE_Li256ELb1ELb1ELb0ELb0EEENS1_36VarlenDynamicPersistentTileSchedulerILi128ELi128ELi256ELi128ELb0ELb1ELb1ELb1ELb0ELb1EEEEEEEEEvNT_6ParamsE)
        .other          _ZN7cutlass13device_kernelIN5flash11enable_sm90INS1_16FlashAttnFwdSm90INS1_25CollectiveMainloopFwdSm90ILi2EN4cute5tupleIJNS5_1CILi1EEES8_S8_EEENS6_IJNS7_ILi128EEESA_SA_EEELi128ENS_6half_tEfNS_4arch4Sm90ELb0ELb1ELb0ELb1ELb1ELb0ELb0ELb1ELb1ELb1ELb0ELb0EEENS1_21CollectiveEpilogueFwdISB_S9_SC_SE_Li256ELb1ELb1ELb0ELb0EEENS1_36VarlenDynamicPersistentTileSchedulerILi128ELi128ELi256ELi128ELb0ELb1ELb1ELb1ELb0ELb1EEEEEEEEEvNT_6ParamsE,@"STO_CUDA_ENTRY STV_DEFAULT"
_ZN7cutlass13device_kernelIN5flash11enable_sm90INS1_16FlashAttnFwdSm90INS1_25CollectiveMainloopFwdSm90ILi2EN4cute5tupleIJNS5_1CILi1EEES8_S8_EEENS6_IJNS7_ILi128EEESA_SA_EEELi128ENS_6half_tEfNS_4arch4Sm90ELb0ELb1ELb0ELb1ELb1ELb0ELb0ELb1ELb1ELb1ELb0ELb0EEENS1_21CollectiveEpilogueFwdISB_S9_SC_SE_Li256ELb1ELb1ELb0ELb0EEENS1_36VarlenDynamicPersistentTileSchedulerILi128ELi128ELi256ELi128ELb0ELb1ELb1ELb1ELb0ELb1EEEEEEEEEvNT_6ParamsE:
[----:B------:R-:W0:Y:S02]  /*0000*/  LDC R1, c[0x0][0x28] ;  /* 0x00000a00ff017b82 */ /* 0x000e240000000800 */
[----:B0-----:R-:W-:Y:S01]  /*0010*/  VIADD R1, R1, 0xffffffe0 ;  /* 0xffffffe001017836 */ /* 0x001fe20000000000 */
[----:B------:R-:W0:Y:S01]  /*0020*/  S2R R3, SR_TID.X ;  /* 0x0000000000037919 */ /* 0x000e220000002100 */
[----:B------:R-:W-:Y:S01]  /*0030*/  ELECT P0, URZ, PT ;  /* 0x00000000003f782f */ /* 0x000fe20003800000 */
[----:B------:R-:W-:Y:S01]  /*0040*/  UMOV UR4, 0x80 ;  /* 0x0000008000047882 */ /* 0x000fe20000000000 */
[----:B------:R-:W-:Y:S01]  /*0050*/  UMOV UR7, 0x100 ;  /* 0x0000010000077882 */ /* 0x000fe20000000000 */
[--C-:B0-----:R-:W-:Y:S02]  /*0060*/  SHF.R.U32.HI R0, RZ, 0x5, R3.reuse ;  /* 0x00000005ff007819 */ /* 0x101fe40000011603 */
[----:B------:R-:W-:-:S03]  /*0070*/  SHF.R.U32.HI R23, RZ, 0x7, R3 ;  /* 0x00000007ff177819 */ /* 0x000fc60000011603 */
[----:B------:R-:W0:Y:S04]  /*0080*/  SHFL.IDX PT, R2, R0, RZ, 0x1f ;  /* 0x00001fff00027589 */ /* 0x000e2800000e0000 */
[----:B------:R1:W2:Y:S01]  /*0090*/  SHFL.IDX PT, R3, R23, RZ, 0x1f ;  /* 0x00001fff17037589 */ /* 0x0002a200000e0000 */
[C---:B0-----:R-:W-:Y:S02]  /*00a0*/  ISETP.NE.OR P0, PT, R2.reuse, RZ, !P0 ;  /* 0x000000ff0200720c */ /* 0x041fe40004705670 */
[----:B------:R-:W-:-:S11]  /*00b0*/  ISETP.NE.AND P1, PT, R2, RZ, PT ;  /* 0x000000ff0200720c */ /* 0x000fd60003f25270 */
[----:B------:R-:W-:Y:S01]  /*00c0*/  VOTEU.ALL UP0, P0 ;  /* 0x00000000003f7886 */ /* 0x000fe20000000000 */
[----:B------:R-:W-:-:S04]  /*00d0*/  VOTEU.ALL UP1, P0 ;  /* 0x00000000003f7886 */ /* 0x000fc80000020000 */
[----:B------:R-:W0:Y:S01]  /*00e0*/  @!UP0 S2UR UR8, SR_CgaCtaId ;  /* 0x00000000000889c3 */ /* 0x000e220000008800 */
[----:B------:R-:W-:Y:S01]  /*00f0*/  @!UP0 UMOV UR6, 0x400 ;  /* 0x0000040000068882 */ /* 0x000fe20000000000 */
[----:B------:R-:W-:-:S04]  /*0100*/  @!UP0 UIADD3 UR4, -UR4, 0x100000, URZ ;  /* 0x0010000004048890 */ /* 0x000fc8000fffe13f */
[----:B------:R-:W-:Y:S02]  /*0110*/  @!UP0 USHF.L.U32 UR5, UR4, 0xb, URZ ;  /* 0x0000000b04058899 */ /* 0x000fe4000800063f */
[----:B------:R-:W-:Y:S02]  /*0120*/  @!UP0 USHF.L.U32 UR4, UR4, 0x1, URZ ;  /* 0x0000000104048899 */ /* 0x000fe4000800063f */
[----:B0-----:R-:W-:Y:S02]  /*0130*/  @!UP0 ULEA UR8, UR8, UR6, 0x18 ;  /* 0x0000000608088291 */ /* 0x001fe4000f8ec03f */
[----:B------:R-:W-:-:S04]  /*0140*/  @!UP0 UIADD3 UR6, -UR7, 0x100000, URZ ;  /* 0x0010000007068890 */ /* 0x000fc8000fffe13f */
[----:B------:R-:W-:Y:S02]  /*0150*/  @!UP0 USHF.L.U32 UR7, UR6, 0xb, URZ ;  /* 0x0000000b06078899 */ /* 0x000fe4000800063f */
[----:B------:R-:W-:Y:S01]  /*0160*/  @!UP0 USHF.L.U32 UR6, UR6, 0x1, URZ ;  /* 0x0000000106068899 */ /* 0x000fe2000800063f */
[----:B------:R-:W-:-:S05]  /*0170*/  VOTEU.ALL UP0, P0 ;  /* 0x00000000003f7886 */ /* 0x000fca0000000000 */
[----:B------:R1:W0:Y:S06]  /*0180*/  @!UP0 SYNCS.EXCH.64 URZ, [UR8+0x28800], UR4 ;  /* 0x02880004083f85b2 */ /* 0x00022c0008000100 */
[----:B------:R1:W3:Y:S02]  /*0190*/  @!UP1 SYNCS.EXCH.64 URZ, [UR8+0x28820], UR6 ;  /* 0x02882006083f95b2 */ /* 0x0002e40008000100 */
[----:B-12---:R-:W-:Y:S05]  /*01a0*/  @P1 BRA `(.L_x_7840) ;  /* 0x0000000000481947 */ /* 0x006fea0003800000 */
[----:B------:R-:W1:Y:S01]  /*01b0*/  S2UR UR5, SR_CgaCtaId ;  /* 0x00000000000579c3 */ /* 0x000e620000008800 */
        /* <DEDUP_REMOVED lines=12> */
[----:B-1----:R1:W2:Y:S08]  /*0280*/  SYNCS.EXCH.64 URZ, [UR8+0x28830], UR4 ;  /* 0x02883004083f75b2 */ /* 0x0022b00008000100 */
[----:B------:R1:W4:Y:S01]  /*0290*/  SYNCS.EXCH.64 URZ, [UR8+0x28840], UR6 ;  /* 0x02884006083f75b2 */ /* 0x0003220008000100 */
[----:B------:R1:W0:Y:S01]  /*02a0*/  SYNCS.EXCH.64 URZ, [UR8+0x28838], UR4 ;  /* 0x02883804083f75b2 */ /* 0x0002220008000100 */
[----:B------:R1:W0:Y:S01]  /*02b0*/  SYNCS.EXCH.64 URZ, [UR8+0x28848], UR6 ;  /* 0x02884806083f75b2 */ /* 0x0002220008000100 */
[----:B------:R-:W-:Y:S01]  /*02c0*/  NOP ;  /* 0x0000000000007918 */ /* 0x000fe20000000000 */
.L_x_7840:
[----:B------:R-:W5:Y:S01]  /*02d0*/  SHFL.IDX PT, R2, R0, RZ, 0x1f ;  /* 0x00001fff00027589 */ /* 0x000f6200000e0000 */
[----:B------:R-:W-:Y:S01]  /*02e0*/  NOP ;  /* 0x0000000000007918 */ /* 0x000fe20000000000 */
[----:B-----5:R-:W-:-:S13]  /*02f0*/  ISETP.NE.AND P0, PT, R2, RZ, PT ;  /* 0x000000ff0200720c */ /* 0x020fda0003f05270 */
        /* <DEDUP_REMOVED lines=14> */
[----:B-1----:R1:W0:Y:S08]  /*03e0*/  SYNCS.EXCH.64 URZ, [UR8+0x28850], UR4 ;  /* 0x02885004083f75b2 */ /* 0x0022300008000100 */
[----:B------:R1:W0:Y:S01]  /*03f0*/  SYNCS.EXCH.64 URZ, [UR8+0x28860], UR6 ;  /* 0x02886006083f75b2 */ /* 0x0002220008000100 */
[----:B------:R1:W0:Y:S01]  /*0400*/  SYNCS.EXCH.64 URZ, [UR8+0x28858], UR4 ;  /* 0x02885804083f75b2 */ /* 0x0002220008000100 */
[----:B------:R1:W0:Y:S01]  /*0410*/  SYNCS.EXCH.64 URZ, [UR8+0x28868], UR6 ;  /* 0x02886806083f75b2 */ /* 0x0002220008000100 */
[----:B------:R-:W-:Y:S01]  /*0420*/  NOP ;  /* 0x0000000000007918 */ /* 0x000fe20000000000 */
.L_x_7841:
[----:B------:R-:W5:Y:S01]  /*0430*/  SHFL.IDX PT, R2, R0, RZ, 0x1f ;  /* 0x00001fff00027589 */ /* 0x000f6200000e0000 */
[----:B------:R-:W-:Y:S01]  /*0440*/  NOP ;  /* 0x0000000000007918 */ /* 0x000fe20000000000 */
[----:B-----5:R-:W-:-:S13]  /*0450*/  ISETP.NE.AND P0, PT, R2, RZ, PT ;  /* 0x000000ff0200720c */ /* 0x020fda0003f05270 */
        /* <DEDUP_REMOVED lines=10> */
[----:B-1----:R1:W0:Y:S01]  /*0500*/  SYNCS.EXCH.64 URZ, [UR6+0x28870], UR4 ;  /* 0x02887004063f75b2 */ /* 0x0022220008000100 */
[----:B------:R1:W0:Y:S01]  /*0510*/  SYNCS.EXCH.64 URZ, [UR6+0x28880], UR4 ;  /* 0x02888004063f75b2 */ /* 0x0002220008000100 */
[----:B------:R1:W0:Y:S01]  /*0520*/  SYNCS.EXCH.64 URZ, [UR6+0x28878], UR4 ;  /* 0x02887804063f75b2 */ /* 0x0002220008000100 */
[----:B------:R1:W0:Y:S01]  /*0530*/  SYNCS.EXCH.64 URZ, [UR6+0x28888], UR4 ;  /* 0x02888804063f75b2 */ /* 0x0002220008000100 */
[----:B------:R-:W-:Y:S01]  /*0540*/  NOP ;  /* 0x0000000000007918 */ /* 0x000fe20000000000 */
.L_x_7842:
        /* <DEDUP_REMOVED lines=22> */
.L_x_7843:
[----:B------:R-:W5:Y:S01]  /*06b0*/  SHFL.IDX PT, R2, R0, RZ, 0x1f ;  /* 0x00001fff00027589 */ /* 0x000f6200000e0000 */
[----:B------:R-:W-:Y:S01]  /*06c0*/  R2UR UR9, R3 ;  /* 0x00000000030972ca */ /* 0x000fe200000e0000 */
        /* <DEDUP_REMOVED lines=21> */
.L_x_7844:
[----:B------:R-:W-:Y:S01]  /*0820*/  UISETP.NE.AND UP0, UPT, UR9, URZ, UPT ;  /* 0x0000003f0900728c */ /* 0x000fe2000bf05270 */
[----:B------:R-:W-:Y:S01]  /*0830*/  NOP ;  /* 0x0000000000007918 */ /* 0x000fe20000000000 */
[----:B------:R-:W-:Y:S01]  /*0840*/  UMOV UR43, 0x1 ;  /* 0x00000001002b7882 */ /* 0x000fe20000000000 */
[----:B------:R-:W-:Y:S01]  /*0850*/  ULDC.64 UR54, c[0x0][0x208] ;  /* 0x0000820000367ab9 */ /* 0x000fe20000000a00 */
[----:B------:R-:W-:Y:S01]  /*0860*/  USEL UR43, UR43, 0x2, !UP0 ;  /* 0x000000022b2b7887 */ /* 0x000fe2000c000000 */
[----:B0-234-:R-:W-:Y:S01]  /*0870*/  BAR.SYNC.DEFER_BLOCKING 0x0 ;  /* 0x0000000000007b1d */ /* 0x01dfe20000010000 */
[----:B------:R-:W-:-:S13]  /*0880*/  PLOP3.LUT P0, PT, PT, PT, UP0, 0x80, 0x0 ;  /* 0x000000000000781c */ /* 0x000fda0003f0f008 */
[----:B------:R-:W-:Y:S05]  /*0890*/  @!P0 BRA `(.L_x_7845) ;  /* 0x000000f4008c8947 */ /* 0x000fea0003800000 */
.L_x_7846:
[----:B------:R-:W-:-:S08]  /*08a0*/  NOP ;  /* 0x0000000000007918 */ /* 0x000fd00000000000 */
[----:B------:R-:W0:Y:S02]  /*08b0*/  USETMAXREG.TRY_ALLOC.CTAPOOL UP0, 0xe8 ;  /* 0x000000e8000079c8 */ /* 0x000e240008000600 */
[----:B0-----:R-:W-:-:S13]  /*08c0*/  PLOP3.LUT P0, PT, PT, PT, UP0, 0x80, 0x0 ;  /* 0x000000000000781c */ /* 0x001fda0003f0f008 */
[----:B------:R-:W-:Y:S05]  /*08d0*/  @!P0 BRA `(.L_x_7846) ;  /* 0xfffffffc00f08947 */ /* 0x000fea000383ffff */
[----:B------:R-:W0:Y:S01]  /*08e0*/  S2R R2, SR_TID.X ;  /* 0x0000000000027919 */ /* 0x000e220000002100 */
[----:B-1----:R-:W1:Y:S01]  /*08f0*/  S2UR UR5, SR_CgaCtaId ;  /* 0x00000000000579c3 */ /* 0x002e620000008800 */
        /* <DEDUP_REMOVED lines=14> */
[----:B------:R-:W-:Y:S01]  /*09e0*/  ULOP3.LUT UR49, UR43, 0x1, URZ, 0xfc, !UPT ;  /* 0x000000012b317892 */ /* 0x000fe2000f8efc3f */
[----:B------:R-:W-:Y:S01]  /*09f0*/  R2UR UR6, R7 ;  /* 0x00000000070672ca */ /* 0x000fe200000e0000 */
[----:B------:R-:W-:Y:S01]  /*0a00*/  UMOV UR48, URZ ;  /* 0x0000003f00307c82 */ /* 0x000fe20008000000 */
[----:B------:R-:W-:Y:S01]  /*0a10*/  SHF.R.S32.HI R0, RZ, 0x1f, R191 ;  /* 0x0000001fff007819 */ /* 0x000fe200000114bf */
[----:B------:R-:W-:Y:S01]  /*0a20*/  UMOV UR47, URZ ;  /* 0x0000003f002f7c82 */ /* 0x000fe20008000000 */
[----:B------:R-:W-:Y:S01]  /*0a30*/  R2UR UR5, R5 ;  /* 0x00000000050572ca */ /* 0x000fe200000e0000 */
[----:B------:R-:W-:Y:S01]  /*0a40*/  UMOV UR46, URZ ;  /* 0x0000003f002e7c82 */ /* 0x000fe20008000000 */
[CC--:B------:R-:W-:Y:S02]  /*0a50*/  LEA.HI R3, R0.reuse, R191.reuse, RZ, 0x7 ;  /* 0x000000bf00037211 */ /* 0x0c0fe400078f38ff */
[----:B------:R-:W-:-:S02]  /*0a60*/  LEA.HI R4, R0, R191, RZ, 0x5 ;  /* 0x000000bf00047211 */ /* 0x000fc400078f28ff */
[----:B------:R-:W-:Y:S02]  /*0a70*/  LOP3.LUT R2, R3, 0xffffff80, RZ, 0xc0, !PT ;  /* 0xffffff8003027812 */ /* 0x000fe400078ec0ff */
[----:B------:R-:W-:Y:S01]  /*0a80*/  SHF.R.S32.HI R186, RZ, 0x7, R3 ;  /* 0x00000007ffba7819 */ /* 0x000fe20000011403 */
[----:B------:R-:W-:Y:S02]  /*0a90*/  IMAD.SHL.U32 R6, R4, 0x20, RZ ;  /* 0x0000002004067824 */ /* 0x000fe400078e00ff */
[----:B------:R-:W-:Y:S01]  /*0aa0*/  IMAD.IADD R185, R191, 0x1, -R2 ;  /* 0x00000001bfb97824 */ /* 0x000fe200078e0a02 */
[----:B------:R-:W-:Y:S02]  /*0ab0*/  LEA.HI R2, R0, R191, RZ, 0x4 ;  /* 0x000000bf00027211 */ /* 0x000fe400078f20ff */
[----:B------:R-:W-:Y:S02]  /*0ac0*/  LOP3.LUT R7, R6, 0xfffffc00, RZ, 0xc0, !PT ;  /* 0xfffffc0006077812 */ /* 0x000fe400078ec0ff */
[----:B------:R-:W-:-:S02]  /*0ad0*/  SHF.R.S32.HI R8, RZ, 0x1f, R185 ;  /* 0x0000001fff087819 */ /* 0x000fc400000114b9 */
[----:B------:R-:W-:Y:S02]  /*0ae0*/  LEA.HI R6, R0, R191, RZ, 0x2 ;  /* 0x000000bf00067211 */ /* 0x000fe400078f10ff */
[----:B------:R-:W-:Y:S02]  /*0af0*/  LEA.HI R9, R8, R185, RZ, 0x2 ;  /* 0x000000b908097211 */ /* 0x000fe400078f10ff */
[----:B------:R-:W-:Y:S02]  /*0b00*/  SHF.R.S32.HI R5, RZ, 0x4, R2 ;  /* 0x00000004ff057819 */ /* 0x000fe40000011402 */
[--C-:B------:R-:W-:Y:S02]  /*0b10*/  SHF.R.S32.HI R10, RZ, 0x2, R9.reuse ;  /* 0x00000002ff0a7819 */ /* 0x100fe40000011409 */
[----:B------:R-:W-:Y:S02]  /*0b20*/  SHF.R.S32.HI R11, RZ, 0x1f, R9 ;  /* 0x0000001fff0b7819 */ /* 0x000fe40000011409 */
[----:B------:R-:W-:-:S02]  /*0b30*/  LOP3.LUT R4, R2, 0x3fffff0, RZ, 0xc0, !PT ;  /* 0x03fffff002047812 */ /* 0x000fc400078ec0ff */
[----:B------:R-:W-:Y:S02]  /*0b40*/  LOP3.LUT R6, R6, 0xfffffffc, RZ, 0xc0, !PT ;  /* 0xfffffffc06067812 */ /* 0x000fe400078ec0ff */
[----:B------:R-:W-:Y:S01]  /*0b50*/  LEA.HI R0, R0, R191, RZ, 0x3 ;  /* 0x000000bf00007211 */ /* 0x000fe200078f18ff */
[----:B------:R-:W-:Y:S01]  /*0b60*/  IMAD.IADD R4, R191, 0x1, -R4 ;  /* 0x00000001bf047824 */ /* 0x000fe200078e0a04 */
[----:B------:R-:W-:Y:S01]  /*0b70*/  LEA.HI R11, R11, R10, RZ, 0x3 ;  /* 0x0000000a0b0b7211 */ /* 0x000fe200078f18ff */
[----:B------:R-:W-:Y:S01]  /*0b80*/  IMAD.IADD R6, R191, 0x1, -R6 ;  /* 0x00000001bf067824 */ /* 0x000fe200078e0a06 */
[----:B------:R-:W-:Y:S01]  /*0b90*/  LEA.HI R2, R2, R5, RZ, 0x1 ;  /* 0x0000000502027211 */ /* 0x000fe200078f08ff */
[----:B------:R-:W-:Y:S01]  /*0ba0*/  IMAD R7, R4, 0x40, R7 ;  /* 0x0000004004077824 */ /* 0x000fe200078e0207 */
[----:B------:R-:W-:Y:S02]  /*0bb0*/  LOP3.LUT R22, R0, 0xfffffff8, RZ, 0xc0, !PT ;  /* 0xfffffff800167812 */ /* 0x000fe400078ec0ff */
[----:B------:R-:W-:-:S02]  /*0bc0*/  LOP3.LUT R11, R11, 0xfffffff8, RZ, 0xc0, !PT ;  /* 0xfffffff80b0b7812 */ /* 0x000fc400078ec0ff */
[----:B------:R-:W-:Y:S01]  /*0bd0*/  LEA.HI R8, R8, R185, RZ, 0x5 ;  /* 0x000000b908087211 */ /* 0x000fe200078f28ff */
[----:B------:R-:W-:Y:S01]  /*0be0*/  IMAD.IADD R22, R191, 0x1, -R22 ;  /* 0x00000001bf167824 */ /* 0x000fe200078e0a16 */
[----:B------:R-:W-:Y:S01]  /*0bf0*/  LEA.HI R3, R3, R186, RZ, 0x1 ;  /* 0x000000ba03037211 */ /* 0x000fe200078f08ff */
[----:B------:R-:W-:Y:S01]  /*0c00*/  IMAD.IADD R11, R10, 0x1, -R11 ;  /* 0x000000010a0b7824 */ /* 0x000fe200078e0a0b */
[----:B------:R-:W-:Y:S01]  /*0c10*/  LOP3.LUT R2, R2, 0x1ffffffe, RZ, 0xc0, !PT ;  /* 0x1ffffffe02027812 */ /* 0x000fe200078ec0ff */
[----:B------:R-:W-:Y:S01]  /*0c20*/  IMAD.SHL.U32 R18, R22, 0x8, RZ ;  /* 0x0000000816127824 */ /* 0x000fe200078e00ff */
[----:B------:R-:W-:Y:S02]  /*0c30*/  SHF.R.S32.HI R8, RZ, 0x5, R8 ;  /* 0x00000005ff087819 */ /* 0x000fe40000011408 */
[----:B------:R-:W-:Y:S01]  /*0c40*/  LEA.HI R4, R6, R6, RZ, 0x1 ;  /* 0x0000000606047211 */ /* 0x000fe200078f08ff */
[----:B------:R-:W-:Y:S01]  /*0c50*/  IMAD.IADD R2, R5, 0x1, -R2 ;  /* 0x0000000105027824 */ /* 0x000fe200078e0a02 */
[----:B------:R-:W-:Y:S01]  /*0c60*/  LOP3.LUT R3, R3, 0x3fffffe, RZ, 0xc0, !PT ;  /* 0x03fffffe03037812 */ /* 0x000fe200078ec0ff */
[----:B------:R-:W-:Y:S01]  /*0c70*/  IMAD R8, R8, 0x10, R11 ;  /* 0x0000001008087824 */ /* 0x000fe200078e020b */
[----:B------:R-:W-:Y:S01]  /*0c80*/  LOP3.LUT R5, R4, 0x1ffffffe, RZ, 0xc0, !PT ;  /* 0x1ffffffe04057812 */ /* 0x000fe200078ec0ff */
[----:B------:R-:W-:Y:S01]  /*0c90*/  VIADD R19, R18, 0x40 ;  /* 0x0000004012137836 */ /* 0x000fe20000000000 */
[----:B------:R-:W-:Y:S01]  /*0ca0*/  LOP3.LUT R16, R9, 0x7ffffffc, RZ, 0xc0, !PT ;  /* 0x7ffffffc09107812 */ /* 0x000fe200078ec0ff */
[----:B------:R-:W-:Y:S01]  /*0cb0*/  IMAD.IADD R3, R186, 0x1, -R3 ;  /* 0x00000001ba037824 */ /* 0x000fe200078e0a03 */
[----:B------:R-:W-:Y:S01]  /*0cc0*/  SHF.R.S32.HI R184, RZ, 0x3, R0 ;  /* 0x00000003ffb87819 */ /* 0x000fe20000011400 */
[----:B------:R-:W-:Y:S01]  /*0cd0*/  IMAD.IADD R6, R6, 0x1, -R5 ;  /* 0x0000000106067824 */ /* 0x000fe200078e0a05 */
[----:B------:R-:W-:Y:S01]  /*0ce0*/  SHF.R.S32.HI R190, RZ, 0x1f, R18 ;  /* 0x0000001fffbe7819 */ /* 0x000fe20000011412 */
[----:B------:R-:W-:Y:S01]  /*0cf0*/  IMAD R187, R3, 0x40, R8 ;  /* 0x0000004003bb7824 */ /* 0x000fe200078e0208 */
[----:B------:R-:W-:Y:S01]  /*0d00*/  SHF.R.S32.HI R189, RZ, 0x1f, R19 ;  /* 0x0000001fffbd7819 */ /* 0x000fe20000011413 */
[----:B------:R-:W-:-:S02]  /*0d10*/  IMAD R188, R2, 0x8, R7 ;  /* 0x0000000802bc7824 */ /* 0x000fc400078e0207 */
[----:B------:R-:W-:Y:S02]  /*0d20*/  IMAD.IADD R16, R185, 0x1, -R16 ;  /* 0x00000001b9107824 */ /* 0x000fe400078e0a10 */
[----:B------:R-:W-:-:S07]  /*0d30*/  IMAD R17, R6, 0x8, R187 ;  /* 0x0000000806117824 */ /* 0x000fce00078e02bb */
.L_x_7954:
        /* <DEDUP_REMOVED lines=12> */
[----:B012---:R-:W-:Y:S02]  /*0e00*/  IMAD.U32 R2, RZ, RZ, UR8 ;  /* 0x00000008ff027e24 */ /* 0x007fe4000f8e00ff */
        /* <DEDUP_REMOVED lines=8> */
[----:B------:R-:W-:Y:S01]  /*0e90*/  UMOV UR38, URZ ;  /* 0x0000003f00267c82 */ /* 0x000fe20008000000 */
[----:B------:R-:W-:Y:S02]  /*0ea0*/  UMOV UR42, UR7 ;  /* 0x00000007002a7c82 */ /* 0x000fe40008000000 */
        /* <DEDUP_REMOVED lines=24> */
.L_x_7847:
[----:B------:R-:W-:Y:S01]  /*1030*/  UMOV UR36, UR6 ;  /* 0x0000000600247c82 */ /* 0x000fe20008000000 */
[----:B------:R-:W-:Y:S05]  /*1040*/  @!P1 BRA `(.L_x_7848) ;  /* 0x00000000001c9947 */ /* 0x000fea0003800000 */
[----:B------:R-:W-:Y:S02]  /*1050*/  ULDC.64 UR8, c[0x0][0xa20] ;  /* 0x0002880000087ab9 */ /* 0x000fe40000000a00 */
[----:B------:R-:W-:-:S06]  /*1060*/  UIMAD.WIDE UR6, UR6, 0x4, UR8 ;  /* 0x00000004060678a5 */ /* 0x000fcc000f8e0208 */
[----:B------:R-:W-:Y:S02]  /*1070*/  IMAD.U32 R2, RZ, RZ, UR6 ;  /* 0x00000006ff027e24 */ /* 0x000fe4000f8e00ff */
[----:B------:R-:W-:-:S05]  /*1080*/  IMAD.U32 R3, RZ, RZ, UR7 ;  /* 0x00000007ff037e24 */ /* 0x000fca000f8e00ff */
[----:B------:R-:W2:Y:S02]  /*1090*/  LDG.E R2, desc[UR54][R2.64] ;  /* 0x0000003602027981 */ /* 0x000ea4000c1e1900 */
[----:B--2---:R-:W-:Y:S01]  /*10a0*/  R2UR UR4, R2 ;  /* 0x00000000020472ca */ /* 0x004fe200000e0000 */
[----:B------:R-:W-:-:S14]  /*10b0*/  BRA `(.L_x_7849) ;  /* 0x0000000000347947 */ /* 0x000fdc0003800000 */
.L_x_7848:
        /* <DEDUP_REMOVED lines=13> */
.L_x_7849:
[----:B------:R-:W-:Y:S01]  /*1190*/  ULDC UR6, c[0x0][0x448] ;  /* 0x0001120000067ab9 */ /* 0x000fe20000000800 */
[----:B------:R-:W-:Y:S02]  /*11a0*/  USHF.L.U32 UR37, UR5, 0x7, URZ ;  /* 0x0000000705257899 */ /* 0x000fe4000800063f */
[----:B------:R-:W-:Y:S02]  /*11b0*/  UISETP.NE.AND UP0, UPT, UR6, 0x1, UPT ;  /* 0x000000010600788c */ /* 0x000fe4000bf05270 */
[----:B------:R-:W-:Y:S02]  /*11c0*/  UIADD3 UR8, UR37, 0x7f, URZ ;  /* 0x0000007f25087890 */ /* 0x000fe4000fffe03f */
[----:B------:R-:W-:Y:S02]  /*11d0*/  UIADD3 UR38, -UR38, UR4, URZ ;  /* 0x0000000426267290 */ /* 0x000fe4000fffe13f */
[----:B------:R-:W-:Y:S01]  /*11e0*/  UP2UR UR51, UPR, URZ, 0x1 ;  /* 0x000000013f337883 */ /* 0x000fe20008000000 */
[----:B------:R-:W-:Y:S01]  /*11f0*/  ULDC.64 UR4, c[0x0][0x9e0] ;  /* 0x0002780000047ab9 */ /* 0x000fe20000000a00 */
[----:B------:R-:W-:-:S03]  /*1200*/  UIADD3 UR9, UR38, 0x1, -UR45 ;  /* 0x0000000126097890 */ /* 0x000fc6000fffe82d */
[----:B------:R-:W-:Y:S01]  /*1210*/  @UP0 ULDC UR6, c[0x0][0x44c] ;  /* 0x0001130000060ab9 */ /* 0x000fe20000000800 */
[----:B------:R-:W-:Y:S01]  /*1220*/  @UP0 ULDC UR10, c[0x0][0x450] ;  /* 0x00011400000a0ab9 */ /* 0x000fe20000000800 */
[----:B------:R-:W-:-:S04]  /*1230*/  UIMAD.WIDE.U32 UR6, UR8, UR6, URZ ;  /* 0x00000006080672a5 */ /* 0x000fc8000f8e003f */
[----:B------:R-:W-:Y:S02]  /*1240*/  @UP0 USHF.R.U32.HI UR8, URZ, UR10, UR7 ;  /* 0x0000000a3f080299 */ /* 0x000fe40008011607 */
[----:B------:R-:W-:Y:S02]  /*1250*/  UISETP.GE.AND UP0, UPT, UR5, 0x1, UPT ;  /* 0x000000010500788c */ /* 0x000fe4000bf06270 */
[----:B------:R-:W-:Y:S02]  /*1260*/  UIADD3 UR8, UR9, UR8, URZ ;  /* 0x0000000809087290 */ /* 0x000fe4000fffe03f */
        /* <DEDUP_REMOVED lines=15> */
.L_x_7851:
[----:B------:R-:W-:-:S11]  /*1360*/  UISETP.NE.AND UP0, UPT, UR5, 0x1, UPT ;  /* 0x000000010500788c */ /* 0x000fd6000bf05270 */
[----:B------:R-:W-:Y:S02]  /*1370*/  @UP0 ULDC.64 UR8, c[0x0][0x9e8] ;  /* 0x00027a0000080ab9 */ /* 0x000fe40000000a00 */
[----:B------:R-:W-:-:S04]  /*1380*/  UIMAD.WIDE.U32 UR6, UR4, UR8, URZ ;  /* 0x00000008040672a5 */ /* 0x000fc8000f8e003f */
[----:B------:R-:W-:-:S12]  /*1390*/  @UP0 USHF.R.U32.HI UR4, URZ, UR9, UR7 ;  /* 0x000000093f040299 */ /* 0x000fd80008011607 */
.L_x_7852:
[----:B------:R-:W-:-:S06]  /*13a0*/  UIMAD UR4, UR4, UR5, UR5 ;  /* 0x00000005040472a4 */ /* 0x000fcc000f8e0205 */
[----:B------:R-:W-:-:S07]  /*13b0*/  VIMNMX R0, R0, UR4, PT ;  /* 0x0000000400007c48 */ /* 0x000fce000bfe0100 */
.L_x_7850:
[----:B------:R-:W-:Y:S01]  /*13c0*/  UISETP.NE.AND UP0, UPT, UR51, URZ, UPT ;  /* 0x0000003f3300728c */ /* 0x000fe2000bf05270 */
[----:B------:R-:W-:Y:S01]  /*13d0*/  VIADD R0, R0, 0x7f ;  /* 0x0000007f00007836 */ /* 0x000fe20000000000 */
[----:B------:R-:W-:Y:S01]  /*13e0*/  UMOV UR9, UR37 ;  /* 0x0000002500097c82 */ /* 0x000fe20008000000 */
[----:B------:R-:W-:Y:S02]  /*13f0*/  UIADD3 UR4, UR38, 0x7f, URZ ;  /* 0x0000007f26047890 */ /* 0x000fe4000fffe03f */
[----:B------:R-:W-:Y:S01]  /*1400*/  UIADD3 UR53, UR38, -UR45, URZ ;  /* 0x8000002d26357290 */ /* 0x000fe2000fffe03f */
        /* <DEDUP_REMOVED lines=27> */
.L_x_7854:
[----:B------:R-:W-:-:S11]  /*15c0*/  UISETP.NE.AND UP0, UPT, UR5, 0x1, UPT ;  /* 0x000000010500788c */ /* 0x000fd6000bf05270 */
[----:B------:R-:W-:Y:S02]  /*15d0*/  @UP0 ULDC.64 UR10, c[0x0][0x9e8] ;  /* 0x00027a00000a0ab9 */ /* 0x000fe40000000a00 */
[----:B------:R-:W-:-:S04]  /*15e0*/  UIMAD.WIDE.U32 UR6, UR4, UR10, URZ ;  /* 0x0000000a040672a5 */ /* 0x000fc8000f8e003f */
[----:B------:R-:W-:-:S12]  /*15f0*/  @UP0 USHF.R.U32.HI UR4, URZ, UR11, UR7 ;  /* 0x0000000b3f040299 */ /* 0x000fd80008011607 */
.L_x_7855:
[----:B------:R-:W-:-:S04]  /*1600*/  UIMAD UR4, UR4, UR5, URZ ;  /* 0x00000005040472a4 */ /* 0x000fc8000f8e023f */
[----:B------:R-:W-:-:S04]  /*1610*/  UISETP.LT.AND UP0, UPT, UR9, UR4, UPT ;  /* 0x000000040900728c */ /* 0x000fc8000bf01270 */
[----:B------:R-:W-:-:S12]  /*1620*/  USEL UR9, UR9, UR4, !UP0 ;  /* 0x0000000409097287 */ /* 0x000fd8000c000000 */
.L_x_7853:
        /* <DEDUP_REMOVED lines=73> */
.L_x_7857:
        /* <DEDUP_REMOVED lines=9> */
.L_x_8049:
[----:B------:R-:W-:Y:S05]  /*1b50*/  @!P0 BRA `(.L_x_7859) ;  /* 0x0000000000048947 */ /* 0x000fea0003800000 */
[----:B------:R-:W-:Y:S01]  /*1b60*/  BPT.TRAP 0x1 ;  /* 0x000000040000795c */ /* 0x000fe20000300000 */
.L_x_7859:
[----:B0-----:R-:W-:Y:S02]  /*1b70*/  IMAD.U32 R3, RZ, RZ, UR46 ;  /* 0x0000002eff037e24 */ /* 0x001fe4000f8e00ff */
[----:B------:R-:W-:-:S03]  /*1b80*/  IMAD.U32 R0, RZ, RZ, UR47 ;  /* 0x0000002fff007e24 */ /* 0x000fc6000f8e00ff */
[----:B------:R-:W-:Y:S02]  /*1b90*/  LEA R3, R3, UR41, 0x3 ;  /* 0x0000002903037c11 */ /* 0x000fe4000f8e18ff */
[----:B------:R-:W-:-:S04]  /*1ba0*/  SHF.L.U32 R0, R0, 0x1f, RZ ;  /* 0x0000001f00007819 */ /* 0x000fc800000006ff */
[----:B------:R0:W1:Y:S01]  /*1bb0*/  SYNCS.PHASECHK.TRANS64.TRYWAIT P1, [R3+URZ+0x28830], R0 ;  /* 0x02883000030075a7 */ /* 0x000062000802017f */
[----:B------:R-:W-:Y:S05]  /*1bc0*/  @!P0 BRA `(.L_x_7860) ;  /* 0x0000000000048947 */ /* 0x000fea0003800000 */
[----:B------:R-:W-:Y:S01]  /*1bd0*/  BPT.TRAP 0x1 ;  /* 0x000000040000795c */ /* 0x000fe20000300000 */
.L_x_7860:
[----:B-1----:R-:W-:Y:S05]  /*1be0*/  @P1 BRA `(.L_x_7861) ;  /* 0x0000000000081947 */ /* 0x002fea0003800000 */
[----:B------:R-:W1:Y:S02]  /*1bf0*/  SYNCS.PHASECHK.TRANS64.TRYWAIT P1, [R3+URZ+0x28830], R0 ;  /* 0x02883000030075a7 */ /* 0x000e64000802017f */
[----:B-1----:R-:W-:Y:S05]  /*1c00*/  @!P1 BRA `(.L_x_7862) ;  /* 0x0000013c00ec9947 */ /* 0x002fea0003800000 */
.L_x_7861:
        /* <DEDUP_REMOVED lines=63> */
.L_x_7863:
[----:B------:R-:W-:Y:S01]  /*2000*/  UISETP.NE.AND UP1, UPT, UR51, URZ, UPT ;  /* 0x0000003f3300728c */ /* 0x000fe2000bf25270 */
[----:B01----:R-:W-:Y:S01]  /*2010*/  VIADD R0, R17, UR37 ;  /* 0x0000002511007c36 */ /* 0x003fe20008000000 */
[----:B------:R-:W-:Y:S01]  /*2020*/  R2UR UR6, R3 ;  /* 0x00000000030672ca */ /* 0x000fe200000e0000 */
[----:B------:R-:W-:Y:S01]  /*2030*/  IMAD.MOV.U32 R3, RZ, RZ, -0x80 ;  /* 0xffffff80ff037424 */ /* 0x000fe200078e00ff */
[----:B------:R-:W-:Y:S01]  /*2040*/  UISETP.NE.AND UP0, UPT, UR50, URZ, UPT ;  /* 0x0000003f3200728c */ /* 0x000fe2000bf05270 */
[----:B------:R-:W-:Y:S01]  /*2050*/  IMAD.U32 R7, RZ, RZ, UR45 ;  /* 0x0000002dff077e24 */ /* 0x000fe2000f8e00ff */
[----:B------:R-:W-:Y:S01]  /*2060*/  PLOP3.LUT P1, PT, PT, PT, UP1, 0x80, 0x0 ;  /* 0x000000000000781c */ /* 0x000fe20003f2f018 */
[----:B------:R-:W-:Y:S01]  /*2070*/  IMAD R10, R88, R3, 0x80 ;  /* 0x00000080580a7424 */ /* 0x000fe200078e0203 */
[----:B------:R-:W-:Y:S01]  /*2080*/  PLOP3.LUT P2, PT, PT, PT, UP1, 0x80, 0x0 ;  /* 0x000000000000781c */ /* 0x000fe20003f4f018 */
[----:B------:R-:W-:Y:S01]  /*2090*/  ULDC UR56, c[0x0][0x9dc] ;  /* 0x0002770000387ab9 */ /* 0x000fe20000000800 */
[----:B------:R-:W-:Y:S01]  /*20a0*/  ULDC UR14, c[0x0][0x9e0] ;  /* 0x00027800000e7ab9 */ /* 0x000fe20000000800 */
[----:B------:R-:W-:Y:S01]  /*20b0*/  @UP1 ULDC UR7, c[0x0][0x44c] ;  /* 0x0001130000071ab9 */ /* 0x000fe20000000800 */
[----:B------:R-:W-:Y:S01]  /*20c0*/  VIADD R3, R10, 0x1 ;  /* 0x000000010a037836 */ /* 0x000fe20000000000 */
[----:B------:R-:W-:-:S02]  /*20d0*/  LEA R8, R88, 0xffffff80, 0x7 ;  /* 0xffffff8058087811 */ /* 0x000fc400078e38ff */
[----:B------:R-:W-:-:S04]  /*20e0*/  UIADD3 UR6, UR6, 0x28840, URZ ;  /* 0x0002884006067890 */ /* 0x000fc8000fffe03f */
[----:B------:R-:W-:Y:S01]  /*20f0*/  @P1 IMAD.HI.U32 R2, R0, UR7, RZ ;  /* 0x0000000700021c27 */ /* 0x000fe2000f8e00ff */
[----:B------:R-:W-:Y:S01]  /*2100*/  @UP1 ULDC UR7, c[0x0][0x450] ;  /* 0x0001140000071ab9 */ /* 0x000fe20000000800 */
[----:B------:R-:W-:Y:S01]  /*2110*/  UPRMT UR6, UR40, 0x654, UR6 ;  /* 0x0000065428067896 */ /* 0x000fe20008000006 */
[----:B------:R-:W-:Y:S02]  /*2120*/  PLOP3.LUT P1, PT, PT, PT, UP0, 0x40, 0x0 ;  /* 0x000000000000781c */ /* 0x000fe40003f2e808 */
[----:B------:R-:W-:Y:S01]  /*2130*/  @P2 SHF.R.U32.HI R0, RZ, UR7, R2 ;  /* 0x00000007ff002c19 */ /* 0x000fe20008011602 */
[----:B------:R-:W-:Y:S02]  /*2140*/  IMAD R2, R16, -0x2, R3 ;  /* 0xfffffffe10027824 */ /* 0x000fe400078e0203 */
[----:B------:R-:W-:Y:S02]  /*2150*/  VIADD R3, R10, UR38 ;  /* 0x000000260a037c36 */ /* 0x000fe40008000000 */
[----:B------:R-:W0:Y:S01]  /*2160*/  SHFL.IDX PT, R5, R0, RZ, 0x1c1f ;  /* 0x001c1fff00057589 */ /* 0x000e2200000e0000 */
[----:B------:R-:W-:Y:S01]  /*2170*/  SYNCS.ARRIVE.TRANS64.RED.A1T0 RZ, [UR6], RZ ;  /* 0x000000ffffff79a7 */ /* 0x000fe20008100406 */
[----:B------:R-:W-:Y:S01]  /*2180*/  ULOP3.LUT UR6, URZ, UR56, URZ, 0x33, !UPT ;  /* 0x000000383f067292 */ /* 0x000fe2000f8e333f */
[----:B------:R-:W-:Y:S01]  /*2190*/  IADD3 R2, -R7, UR38, R2 ;  /* 0x0000002607027c10 */ /* 0x000fe2000fffe102 */
[----:B------:R-:W-:-:S04]  /*21a0*/  IMAD R12, R16, -0x2, R3 ;  /* 0xfffffffe100c7824 */ /* 0x000fc800078e0203 */
        /* <DEDUP_REMOVED lines=19> */
.L_x_7866:
[----:B------:R-:W-:Y:S02]  /*22e0*/  ULDC UR6, c[0x0][0x9e4] ;  /* 0x0002790000067ab9 */ /* 0x000fe40000000800 */
[----:B------:R-:W-:-:S05]  /*22f0*/  IMAD.U32 R5, RZ, RZ, UR6 ;  /* 0x00000006ff057e24 */ /* 0x000fca000f8e00ff */
[----:B------:R-:W-:-:S13]  /*2300*/  ISETP.NE.AND P1, PT, R5, 0x1, PT ;  /* 0x000000010500780c */ /* 0x000fda0003f25270 */
[----:B------:R-:W0:Y:S02]  /*2310*/  @P1 LDC.64 R6, c[0x0][0x9e8] ;  /* 0x00027a00ff061b82 */ /* 0x000e240000000a00 */
[----:B0-----:R-:W-:-:S05]  /*2320*/  @P1 IMAD.HI.U32 R6, R3, R6, RZ ;  /* 0x0000000603061227 */ /* 0x001fca00078e00ff */
[----:B------:R-:W-:-:S07]  /*2330*/  @P1 SHF.R.U32.HI R3, RZ, R7, R6 ;  /* 0x00000007ff031219 */ /* 0x000fce0000011606 */
.L_x_7867:
[----:B------:R-:W-:Y:S05]  /*2340*/  BSYNC B0 ;  /* 0x0000000000007941 */ /* 0x000fea0003800000 */
.L_x_7865:
[----:B------:R-:W-:-:S04]  /*2350*/  IMAD R3, R3, R5, -R8 ;  /* 0x0000000503037224 */ /* 0x000fc800078e0a08 */
[----:B------:R-:W-:-:S05]  /*2360*/  IMAD R3, R16, -0x2, R3 ;  /* 0xfffffffe10037824 */ /* 0x000fca00078e0203 */
[----:B------:R-:W-:Y:S02]  /*2370*/  VIADDMNMX R2, R3, R5, R2, PT ;  /* 0x0000000503027246 */ /* 0x000fe40003800102 */
[----:B------:R-:W-:-:S07]  /*2380*/  VIMNMX R4, R4, R3, !PT ;  /* 0x0000000304047248 */ /* 0x000fce0007fe0100 */
.L_x_7864:
[C---:B------:R-:W-:Y:S01]  /*2390*/  ISETP.GE.AND P2, PT, R10.reuse, 0x9, PT ;  /* 0x000000090a00780c */ /* 0x040fe20003f46270 */
[----:B------:R-:W-:Y:S01]  /*23a0*/  UISETP.NE.AND UP0, UPT, UR50, URZ, UPT ;  /* 0x0000003f3200728c */ /* 0x000fe2000bf05270 */
        /* <DEDUP_REMOVED lines=10> */
[----:B------:R-:W-:Y:S01]  /*2450*/  P2R R90, PR, RZ, 0x20 ;  /* 0x00000020ff5a7803 */ /* 0x000fe20000000000 */
[----:B------:R-:W0:Y:S01]  /*2460*/  SHFL.IDX PT, R25, R0, 0x1, 0x1c1f ;  /* 0x003c1f0000197f89 */ /* 0x000e2200000e0000 */
[----:B------:R-:W-:-:S02]  /*2470*/  ISETP.LT.OR P3, PT, R2, 0x11, P3 ;  /* 0x000000110200780c */ /* 0x000fc40001f61670 */
[----:B------:R-:W-:Y:S02]  /*2480*/  ISETP.GT.AND P4, PT, R4, 0x9, !P6 ;  /* 0x000000090400780c */ /* 0x000fe40007784270 */
[----:B------:R-:W-:Y:S02]  /*2490*/  ISETP.GE.AND P5, PT, R10, 0x12, PT ;  /* 0x000000120a00780c */ /* 0x000fe40003fa6270 */
[----:B------:R-:W-:Y:S02]  /*24a0*/  FSEL R123, R32, -INF , !P3 ;  /* 0xff800000207b7808 */ /* 0x000fe40005800000 */
[----:B------:R-:W-:Y:S02]  /*24b0*/  ISETP.LT.OR P4, PT, R2, 0xa, P4 ;  /* 0x0000000a0200780c */ /* 0x000fe40002781670 */
[----:B------:R-:W-:Y:S02]  /*24c0*/  ISETP.GT.AND P3, PT, R4, 0x11, !P5 ;  /* 0x000000110400780c */ /* 0x000fe40006f64270 */
[----:B------:R-:W-:-:S02]  /*24d0*/  FSEL R129, R29, -INF , !P4 ;  /* 0xff8000001d817808 */ /* 0x000fc40006000000 */
[----:B------:R-:W-:Y:S02]  /*24e0*/  ISETP.LT.OR P3, PT, R2, 0x12, P3 ;  /* 0x000000120200780c */ /* 0x000fe40001f61670 */
[----:B------:R-:W-:Y:S02]  /*24f0*/  ISETP.GE.AND P4, PT, R10, 0x19, PT ;  /* 0x000000190a00780c */ /* 0x000fe40003f86270 */
[----:B------:R-:W-:Y:S02]  /*2500*/  FSEL R99, R33, -INF , !P3 ;  /* 0xff80000021637808 */ /* 0x000fe40005800000 */
[----:B------:R-:W-:Y:S02]  /*2510*/  ISETP.GT.AND P3, PT, R4, 0x18, !P4 ;  /* 0x000000180400780c */ /* 0x000fe40006764270 */
[----:B------:R-:W-:Y:S01]  /*2520*/  P2R R29, PR, RZ, 0x10 ;  /* 0x00000010ff1d7803 */ /* 0x000fe20000000000 */
[----:B0-----:R-:W-:Y:S01]  /*2530*/  IMAD.IADD R6, R14, 0x1, R25 ;  /* 0x000000010e067824 */ /* 0x001fe200078e0219 */
        /* <DEDUP_REMOVED lines=106> */
[----:B------:R-:W-:Y:S02]  /*2be0*/  P2R R28, PR, RZ, 0x20 ;  /* 0x00000020ff1c7803 */ /* 0x000fe40000000000 */
[----:B------:R-:W-:Y:S02]  /*2bf0*/  FSEL R77, R77, -INF , !P3 ;  /* 0xff8000004d4d7808 */ /* 0x000fe40005800000 */
[----:B------:R-:W-:-:S02]  /*2c00*/  ISETP.GE.AND P3, PT, R10, 0x71, PT ;  /* 0x000000710a00780c */ /* 0x000fc40003f66270 */
        /* <DEDUP_REMOVED lines=39> */
.L_x_7870:
[----:B------:R-:W-:Y:S02]  /*2e80*/  ULDC UR6, c[0x0][0x9e4] ;  /* 0x0002790000067ab9 */ /* 0x000fe40000000800 */
[----:B------:R-:W-:-:S05]  /*2e90*/  IMAD.U32 R2, RZ, RZ, UR6 ;  /* 0x00000006ff027e24 */ /* 0x000fca000f8e00ff */
[----:B------:R-:W-:-:S13]  /*2ea0*/  ISETP.NE.AND P6, PT, R2, 0x1, PT ;  /* 0x000000010200780c */ /* 0x000fda0003fc5270 */
[----:B------:R-:W0:Y:S02]  /*2eb0*/  @P6 LDC.64 R24, c[0x0][0x9e8] ;  /* 0x00027a00ff186b82 */ /* 0x000e240000000a00 */
[----:B0-----:R-:W-:-:S05]  /*2ec0*/  @P6 IMAD.HI.U32 R0, R21, R24, RZ ;  /* 0x0000001815006227 */ /* 0x001fca00078e00ff */
[----:B------:R-:W-:-:S07]  /*2ed0*/  @P6 SHF.R.U32.HI R21, RZ, R25, R0 ;  /* 0x00000019ff156219 */ /* 0x000fce0000011600 */
.L_x_7871:
[----:B------:R-:W-:Y:S05]  /*2ee0*/  BSYNC B0 ;  /* 0x0000000000007941 */ /* 0x000fea0003800000 */
.L_x_7869:
[----:B------:R-:W-:-:S04]  /*2ef0*/  IMAD R21, R21, R2, -R8 ;  /* 0x0000000215157224 */ /* 0x000fc800078e0a08 */
[----:B------:R-:W-:-:S05]  /*2f00*/  IMAD R21, R16, -0x2, R21 ;  /* 0xfffffffe10157824 */ /* 0x000fca00078e0215 */
[----:B------:R-:W-:Y:S02]  /*2f10*/  VIADDMNMX R4, R21, R2, R4, PT ;  /* 0x0000000215047246 */ /* 0x000fe40003800104 */
[----:B------:R-:W-:-:S07]  /*2f20*/  VIMNMX R6, R6, R21, !PT ;  /* 0x0000001506067248 */ /* 0x000fce0007fe0100 */
.L_x_7868:
[----:B------:R-:W-:Y:S01]  /*2f30*/  ISETP.GT.AND P1, PT, R6, 0x1, !P1 ;  /* 0x000000010600780c */ /* 0x000fe20004f24270 */
[----:B------:R-:W-:Y:S01]  /*2f40*/  ULDC UR6, c[0x0][0x988] ;  /* 0x0002620000067ab9 */ /* 0x000fe20000000800 */
[----:B------:R-:W-:Y:S01]  /*2f50*/  ISETP.NE.AND P6, PT, R89, RZ, PT ;  /* 0x000000ff5900720c */ /* 0x000fe20003fc5270 */
[----:B------:R-:W-:Y:S01]  /*2f60*/  UISETP.NE.AND UP1, UPT, UR51, URZ, UPT ;  /* 0x0000003f3300728c */ /* 0x000fe2000bf25270 */
[----:B------:R-:W-:Y:S01]  /*2f70*/  ISETP.LT.OR P1, PT, R4, 0x2, P1 ;  /* 0x000000020400780c */ /* 0x000fe20000f21670 */
[----:B------:R-:W-:Y:S01]  /*2f80*/  UISETP.NE.AND UP0, UPT, UR50, URZ, UPT ;  /* 0x0000003f3200728c */ /* 0x000fe2000bf05270 */
[----:B------:R-:W-:Y:S01]  /*2f90*/  FMNMX.FTZ R0, R97, R125, !PT ;  /* 0x0000007d61007209 */ /* 0x000fe20007810000 */
[----:B------:R-:W-:Y:S01]  /*2fa0*/  UMOV UR10, UR37 ;  /* 0x00000025000a7c82 */ /* 0x000fe20008000000 */
[----:B------:R-:W-:Y:S02]  /*2fb0*/  FSEL R27, R27, -INF , !P1 ;  /* 0xff8000001b1b7808 */ /* 0x000fe40004800000 */
[----:B------:R-:W-:-:S02]  /*2fc0*/  ISETP.GT.AND P1, PT, R6, 0x9, !P6 ;  /* 0x000000090600780c */ /* 0x000fc40007724270 */
[----:B------:R-:W-:Y:S02]  /*2fd0*/  FMNMX.FTZ R0, R127, R0, !PT ;  /* 0x000000007f007209 */ /* 0x000fe40007810000 */
[----:B------:R-:W-:Y:S01]  /*2fe0*/  ISETP.LT.OR P1, PT, R4, 0xa, P1 ;  /* 0x0000000a0400780c */ /* 0x000fe20000f21670 */
[----:B------:R-:W-:Y:S01]  /*2ff0*/  @UP1 ULDC UR11, c[0x0][0x450] ;  /* 0x00011400000b1ab9 */ /* 0x000fe20000000800 */
[----:B------:R-:W-:Y:S02]  /*3000*/  FMNMX.FTZ R0, R129, R0, !PT ;  /* 0x0000000081007209 */ /* 0x000fe40007810000 */
[----:B------:R-:W-:Y:S02]  /*3010*/  FSEL R31, R31, -INF , !P1 ;  /* 0xff8000001f1f7808 */ /* 0x000fe40004800000 */
[----:B------:R-:W-:Y:S02]  /*3020*/  ISETP.NE.AND P1, PT, R90, RZ, PT ;  /* 0x000000ff5a00720c */ /* 0x000fe40003f25270 */
[----:B------:R-:W-:-:S02]  /*3030*/  FMNMX.FTZ R0, R123, R0, !PT ;  /* 0x000000007b007209 */ /* 0x000fc40007810000 */
[----:B------:R-:W-:Y:S02]  /*3040*/  ISETP.GT.AND P1, PT, R6, 0x10, !P1 ;  /* 0x000000100600780c */ /* 0x000fe40004f24270 */
        /* <DEDUP_REMOVED lines=73> */
[----:B------:R-:W-:Y:S01]  /*34e0*/  FMNMX.FTZ R8, R85, R0, !PT ;  /* 0x0000000055087209 */ /* 0x000fe20007810000 */
[----:B------:R-:W-:Y:S01]  /*34f0*/  IMAD.U32 R0, RZ, RZ, UR6 ;  /* 0x00000006ff007e24 */ /* 0x000fe2000f8e00ff */
[----:B------:R-:W-:Y:S01]  /*3500*/  ISETP.LT.OR P1, PT, R4, 0x3a, P1 ;  /* 0x0000003a0400780c */ /* 0x000fe20000f21670 */
[----:B------:R-:W-:Y:S01]  /*3510*/  @UP1 ULDC UR6, c[0x0][0x44c] ;  /* 0x0001130000061ab9 */ /* 0x000fe20000000800 */
[----:B------:R-:W-:Y:S01]  /*3520*/  ISETP.NE.AND P2, PT, R92, RZ, PT ;  /* 0x000000ff5c00720c */ /* 0x000fe20003f45270 */
[----:B------:R-:W0:Y:S01]  /*3530*/  SHFL.BFLY PT, R95, R8, 0x2, 0x1f ;  /* 0x0c401f00085f7f89 */ /* 0x000e2200000e0000 */
[----:B------:R-:W-:Y:S01]  /*3540*/  FSEL R55, R55, -INF , !P1 ;  /* 0xff80000037377808 */ /* 0x000fe20004800000 */
[----:B------:R-:W-:Y:S01]  /*3550*/  UIMAD.WIDE.U32 UR6, UR37, UR6, URZ ;  /* 0x00000006250672a5 */ /* 0x000fe2000f8e003f */
[----:B------:R-:W-:-:S02]  /*3560*/  ISETP.NE.AND P1, PT, R49, RZ, PT ;  /* 0x000000ff3100720c */ /* 0x000fc40003f25270 */
[----:B------:R-:W-:Y:S01]  /*3570*/  ISETP.NE.AND P6, PT, R72, RZ, PT ;  /* 0x000000ff4800720c */ /* 0x000fe20003fc5270 */
[----:B------:R-:W-:Y:S01]  /*3580*/  @UP1 USHF.R.U32.HI UR10, URZ, UR11, UR7 ;  /* 0x0000000b3f0a1299 */ /* 0x000fe20008011607 */
[C---:B------:R-:W-:Y:S02]  /*3590*/  ISETP.GT.AND P1, PT, R6.reuse, 0x40, !P1 ;  /* 0x000000400600780c */ /* 0x040fe40004f24270 */
[----:B------:R-:W-:Y:S01]  /*35a0*/  ISETP.GT.AND P3, PT, R6, 0x70, !P3 ;  /* 0x000000700600780c */ /* 0x000fe20005f64270 */
[----:B------:R-:W-:Y:S01]  /*35b0*/  UIADD3 UR53, UR53, UR10, URZ ;  /* 0x0000000a35357290 */ /* 0x000fe2000fffe03f */
[----:B------:R-:W-:Y:S02]  /*35c0*/  ISETP.LT.OR P1, PT, R4, 0x41, P1 ;  /* 0x000000410400780c */ /* 0x000fe40000f21670 */
[----:B------:R-:W-:Y:S01]  /*35d0*/  ISETP.GT.AND P4, PT, R6, 0x71, !P4 ;  /* 0x000000710600780c */ /* 0x000fe20006784270 */
[----:B------:R-:W-:Y:S01]  /*35e0*/  UIADD3 UR14, UR53, UR14, URZ ;  /* 0x0000000e350e7290 */ /* 0x000fe2000fffe03f */
[----:B------:R-:W-:-:S02]  /*35f0*/  FSEL R49, R58, -INF , !P1 ;  /* 0xff8000003a317808 */ /* 0x000fc40004800000 */
[----:B------:R-:W-:Y:S02]  /*3600*/  ISETP.NE.AND P1, PT, R52, RZ, PT ;  /* 0x000000ff3400720c */ /* 0x000fe40003f25270 */
[----:B------:R-:W-:Y:S02]  /*3610*/  ISETP.LT.OR P3, PT, R4, 0x71, P3 ;  /* 0x000000710400780c */ /* 0x000fe40001f61670 */
[C---:B------:R-:W-:Y:S02]  /*3620*/  ISETP.GT.AND P1, PT, R6.reuse, 0x41, !P1 ;  /* 0x000000410600780c */ /* 0x040fe40004f24270 */
[----:B------:R-:W-:Y:S02]  /*3630*/  ISETP.GT.AND P5, PT, R6, 0x78, !P5 ;  /* 0x000000780600780c */ /* 0x000fe40006fa4270 */
[----:B------:R-:W-:Y:S02]  /*3640*/  ISETP.LT.OR P1, PT, R4, 0x42, P1 ;  /* 0x000000420400780c */ /* 0x000fe40000f21670 */
[----:B0-----:R-:W-:-:S02]  /*3650*/  FMNMX.FTZ R95, R8, R95, !PT ;  /* 0x0000005f085f7209 */ /* 0x001fc40007810000 */
[----:B------:R-:W-:Y:S02]  /*3660*/  FSEL R59, R59, -INF , !P1 ;  /* 0xff8000003b3b7808 */ /* 0x000fe40004800000 */
[----:B------:R-:W-:Y:S01]  /*3670*/  ISETP.NE.AND P1, PT, R53, RZ, PT ;  /* 0x000000ff3500720c */ /* 0x000fe20003f25270 */
[----:B------:R-:W0:Y:S01]  /*3680*/  SHFL.BFLY PT, R2, R95, 0x1, 0x1f ;  /* 0x0c201f005f027f89 */ /* 0x000e2200000e0000 */
[----:B------:R-:W-:Y:S02]  /*3690*/  ISETP.LT.OR P4, PT, R4, 0x72, P4 ;  /* 0x000000720400780c */ /* 0x000fe40002781670 */
[----:B------:R-:W-:Y:S02]  /*36a0*/  ISETP.GT.AND P1, PT, R6, 0x48, !P1 ;  /* 0x000000480600780c */ /* 0x000fe40004f24270 */
[C---:B------:R-:W-:Y:S02]  /*36b0*/  ISETP.LT.OR P5, PT, R4.reuse, 0x79, P5 ;  /* 0x000000790400780c */ /* 0x040fe40002fa1670 */
[----:B------:R-:W-:-:S02]  /*36c0*/  ISETP.LT.OR P1, PT, R4, 0x49, P1 ;  /* 0x000000490400780c */ /* 0x000fc40000f21670 */
[----:B------:R-:W-:Y:S02]  /*36d0*/  FSEL R83, R83, -INF , !P4 ;  /* 0xff80000053537808 */ /* 0x000fe40006000000 */
[----:B------:R-:W-:Y:S02]  /*36e0*/  FSEL R53, R62, -INF , !P1 ;  /* 0xff8000003e357808 */ /* 0x000fe40004800000 */
[----:B------:R-:W-:-:S04]  /*36f0*/  ISETP.NE.AND P1, PT, R56, RZ, PT ;  /* 0x000000ff3800720c */ /* 0x000fc80003f25270 */
[----:B------:R-:W-:-:S04]  /*3700*/  ISETP.GT.AND P1, PT, R6, 0x49, !P1 ;  /* 0x000000490600780c */ /* 0x000fc80004f24270 */
[----:B------:R-:W-:Y:S02]  /*3710*/  ISETP.LT.OR P1, PT, R4, 0x4a, P1 ;  /* 0x0000004a0400780c */ /* 0x000fe40000f21670 */
[----:B0-----:R-:W-:Y:S02]  /*3720*/  FMNMX.FTZ R2, R95, R2, !PT ;  /* 0x000000025f027209 */ /* 0x001fe40007810000 */
[----:B------:R-:W-:Y:S02]  /*3730*/  FSEL R63, R63, -INF , !P1 ;  /* 0xff8000003f3f7808 */ /* 0x000fe40004800000 */
[----:B------:R-:W-:Y:S01]  /*3740*/  ISETP.NE.AND P1, PT, R60, RZ, PT ;  /* 0x000000ff3c00720c */ /* 0x000fe20003f25270 */
[----:B------:R-:W-:-:S03]  /*3750*/  FMUL.FTZ R10, R2, R0 ;  /* 0x00000000020a7220 */ /* 0x000fc60000410000 */
        /* <DEDUP_REMOVED lines=15> */
[----:B------:R-:W-:Y:S02]  /*3850*/  ISETP.GT.AND P1, PT, R6, 0x60, !P2 ;  /* 0x000000600600780c */ /* 0x000fe40005724270 */
[----:B------:R-:W-:Y:S02]  /*3860*/  ISETP.NE.AND P2, PT, R76, RZ, PT ;  /* 0x000000ff4c00720c */ /* 0x000fe40003f45270 */
[----:B------:R-:W-:Y:S02]  /*3870*/  ISETP.LT.OR P1, PT, R4, 0x61, P1 ;  /* 0x000000610400780c */ /* 0x000fe40000f21670 */
[----:B------:R-:W-:Y:S02]  /*3880*/  ISETP.GT.AND P2, PT, R6, 0x69, !P2 ;  /* 0x000000690600780c */ /* 0x000fe40005744270 */
[----:B------:R-:W-:-:S02]  /*3890*/  FSEL R93, R74, -INF , !P1 ;  /* 0xff8000004a5d7808 */ /* 0x000fc40004800000 */
[----:B------:R-:W-:Y:S02]  /*38a0*/  ISETP.GT.AND P1, PT, R6, 0x61, !P6 ;  /* 0x000000610600780c */ /* 0x000fe40007724270 */
[----:B------:R-:W-:Y:S02]  /*38b0*/  ISETP.NE.AND P6, PT, R20, RZ, PT ;  /* 0x000000ff1400720c */ /* 0x000fe40003fc5270 */
[C---:B------:R-:W-:Y:S02]  /*38c0*/  ISETP.LT.OR P1, PT, R4.reuse, 0x62, P1 ;  /* 0x000000620400780c */ /* 0x040fe40000f21670 */
[----:B------:R-:W-:Y:S02]  /*38d0*/  ISETP.LT.OR P2, PT, R4, 0x6a, P2 ;  /* 0x0000006a0400780c */ /* 0x000fe40001741670 */
[----:B------:R-:W-:Y:S02]  /*38e0*/  FSEL R75, R75, -INF , !P1 ;  /* 0xff8000004b4b7808 */ /* 0x000fe40004800000 */
[----:B------:R-:W-:-:S02]  /*38f0*/  FSETP.NEU.FTZ.AND P1, PT, R2, -INF , PT ;  /* 0xff8000000200780b */ /* 0x000fc40003f3d000 */
[----:B------:R-:W-:Y:S02]  /*3900*/  FSEL R79, R79, -INF , !P2 ;  /* 0xff8000004f4f7808 */ /* 0x000fe40005000000 */
        /* <DEDUP_REMOVED lines=13> */
[--C-:B------:R-:W-:Y:S01]  /*39e0*/  FFMA.FTZ R182, R127, R0, -R10.reuse ;  /* 0x000000007fb67223 */ /* 0x100fe2000001080a */
[----:B------:R-:W-:Y:S01]  /*39f0*/  ISETP.GT.AND P1, PT, R6, 0x68, !P1 ;  /* 0x000000680600780c */ /* 0x000fe20004f24270 */
[----:B------:R-:W-:Y:S01]  /*3a00*/  MUFU.EX2 R180, R180 ;  /* 0x000000b400b47308 */ /* 0x000fe20000000800 */
[----:B------:R-:W-:Y:S01]  /*3a10*/  FMNMX.FTZ R8, R21, R8, !PT ;  /* 0x0000000815087209 */ /* 0x000fe20007810000 */
[-CC-:B------:R-:W-:Y:S01]  /*3a20*/  FFMA.FTZ R97, R129, R0.reuse, -R10.reuse ;  /* 0x0000000081617223 */ /* 0x180fe2000001080a */
[----:B------:R-:W-:Y:S01]  /*3a30*/  ISETP.LT.OR P1, PT, R4, 0x69, P1 ;  /* 0x000000690400780c */ /* 0x000fe20000f21670 */
[--C-:B------:R-:W-:Y:S01]  /*3a40*/  FFMA.FTZ R176, R123, R0, -R10.reuse ;  /* 0x000000007bb07223 */ /* 0x100fe2000001080a */
[----:B------:R-:W-:Y:S01]  /*3a50*/  FMNMX.FTZ R8, R31, R8, !PT ;  /* 0x000000081f087209 */ /* 0x000fe20007810000 */
[--C-:B------:R-:W-:Y:S01]  /*3a60*/  FFMA.FTZ R99, R99, R0, -R10.reuse ;  /* 0x0000000063637223 */ /* 0x100fe2000001080a */
[----:B------:R-:W-:Y:S01]  /*3a70*/  FSEL R113, R78, -INF , !P1 ;  /* 0xff8000004e717808 */ /* 0x000fe20004800000 */
[----:B------:R-:W0:Y:S01]  /*3a80*/  MUFU.EX2 R95, R95 ;  /* 0x0000005f005f7308 */ /* 0x000e220000000800 */
[----:B------:R-:W-:Y:S01]  /*3a90*/  FMNMX.FTZ R8, R25, R8, !PT ;  /* 0x0000000819087209 */ /* 0x000fe20007810000 */
[-CC-:B------:R-:W-:Y:S01]  /*3aa0*/  FFMA.FTZ R178, R121, R0.reuse, -R10.reuse ;  /* 0x0000000079b27223 */ /* 0x180fe2000001080a */
[----:B------:R-:W-:Y:S01]  /*3ab0*/  ISETP.GT.AND P6, PT, R6, 0x79, !P6 ;  /* 0x000000790600780c */ /* 0x000fe200077c4270 */
[--C-:B------:R-:W-:Y:S01]  /*3ac0*/  FFMA.FTZ R6, R3, R0, -R10.reuse ;  /* 0x0000000003067223 */ /* 0x100fe2000001080a */
[----:B------:R-:W-:Y:S01]  /*3ad0*/  FMNMX.FTZ R8, R35, R8, !PT ;  /* 0x0000000823087209 */ /* 0x000fe20007810000 */
[-CC-:B------:R-:W-:Y:S01]  /*3ae0*/  FFMA.FTZ R101, R101, R0.reuse, -R10.reuse ;  /* 0x0000000065657223 */ /* 0x180fe2000001080a */
[----:B------:R-:W-:Y:S01]  /*3af0*/  ISETP.LT.OR P6, PT, R4, 0x7a, P6 ;  /* 0x0000007a0400780c */ /* 0x000fe200037c1670 */
[--C-:B------:R-:W-:Y:S01]  /*3b00*/  FFMA.FTZ R4, R5, R0, -R10.reuse ;  /* 0x0000000005047223 */ /* 0x100fe2000001080a */
[----:B------:R-:W-:Y:S01]  /*3b10*/  FMNMX.FTZ R8, R29, R8, !PT ;  /* 0x000000081d087209 */ /* 0x000fe20007810000 */
[----:B------:R-:W1:Y:S01]  /*3b20*/  MUFU.EX2 R182, R182 ;  /* 0x000000b600b67308 */ /* 0x000e620000000800 */
[----:B------:R-:W-:Y:S01]  /*3b30*/  FSEL R115, R86, -INF , !P5 ;  /* 0xff80000056737808 */ /* 0x000fe20006800000 */
[--C-:B------:R-:W-:Y:S01]  /*3b40*/  FFMA.FTZ R172, R119, R0, -R10.reuse ;  /* 0x0000000077ac7223 */ /* 0x100fe2000001080a */
[----:B------:R-:W-:Y:S01]  /*3b50*/  FMNMX.FTZ R8, R39, R8, !PT ;  /* 0x0000000827087209 */ /* 0x000fe20007810000 */
[-CC-:B------:R-:W-:Y:S01]  /*3b60*/  FFMA.FTZ R103, R103, R0.reuse, -R10.reuse ;  /* 0x0000000067677223 */ /* 0x180fe2000001080a */
[----:B------:R-:W-:Y:S01]  /*3b70*/  FSEL R87, R87, -INF , !P6 ;  /* 0xff80000057577808 */ /* 0x000fe20007000000 */
[--C-:B------:R-:W-:Y:S01]  /*3b80*/  FFMA.FTZ R174, R117, R0, -R10.reuse ;  /* 0x0000000075ae7223 */ /* 0x100fe2000001080a */
[----:B------:R-:W-:Y:S01]  /*3b90*/  FMNMX.FTZ R8, R33, R8, !PT ;  /* 0x0000000821087209 */ /* 0x000fe20007810000 */
[----:B------:R2:W-:Y:S01]  /*3ba0*/  MUFU.EX2 R166, R4 ;  /* 0x0000000400a67308 */ /* 0x0005e20000000800 */
[-CC-:B------:R-:W-:Y:S01]  /*3bb0*/  FFMA.FTZ R105, R105, R0.reuse, -R10.reuse ;  /* 0x0000000069697223 */ /* 0x180fe2000001080a */
[--C-:B------:R-:W-:Y:S01]  /*3bc0*/  FFMA.FTZ R107, R107, R0, -R10.reuse ;  /* 0x000000006b6b7223 */ /* 0x100fe2000001080a */
[----:B------:R-:W-:Y:S01]  /*3bd0*/  FMNMX.FTZ R8, R43, R8, !PT ;  /* 0x000000082b087209 */ /* 0x000fe20007810000 */
[-CC-:B------:R-:W-:Y:S01]  /*3be0*/  FFMA.FTZ R109, R109, R0.reuse, -R10.reuse ;  /* 0x000000006d6d7223 */ /* 0x180fe2000001080a */
[-CC-:B------:R-:W-:Y:S01]  /*3bf0*/  FFMA.FTZ R57, R57, R0.reuse, -R10.reuse ;  /* 0x0000000039397223 */ /* 0x180fe2000001080a */
        /* <DEDUP_REMOVED lines=8> */
[--C-:B------:R-:W-:Y:S01]  /*3c80*/  FFMA.FTZ R73, R73, R0, -R10.reuse ;  /* 0x0000000049497223 */ /* 0x100fe2000001080a */
[----:B------:R-:W-:Y:S01]  /*3c90*/  FMNMX.FTZ R8, R41, R8, !PT ;  /* 0x0000000829087209 */ /* 0x000fe20007810000 */
[----:B------:R-:W4:Y:S01]  /*3ca0*/  MUFU.EX2 R176, R176 ;  /* 0x000000b000b07308 */ /* 0x000f220000000800 */
[-CC-:B------:R-:W-:Y:S01]  /*3cb0*/  FFMA.FTZ R11, R11, R0.reuse, -R10.reuse ;  /* 0x000000000b0b7223 */ /* 0x180fe2000001080a */
[--C-:B------:R-:W-:Y:S01]  /*3cc0*/  FFMA.FTZ R77, R77, R0, -R10.reuse ;  /* 0x000000004d4d7223 */ /* 0x100fe2000001080a */
[----:B------:R-:W-:Y:S01]  /*3cd0*/  FMNMX.FTZ R8, R51, R8, !PT ;  /* 0x0000000833087209 */ /* 0x000fe20007810000 */
[-CC-:B------:R-:W-:Y:S01]  /*3ce0*/  FFMA.FTZ R13, R13, R0.reuse, -R10.reuse ;  /* 0x000000000d0d7223 */ /* 0x180fe2000001080a */
[-CC-:B------:R-:W-:Y:S01]  /*3cf0*/  FFMA.FTZ R81, R81, R0.reuse, -R10.reuse ;  /* 0x0000000051517223 */ /* 0x180fe2000001080a */
[--C-:B------:R-:W-:Y:S01]  /*3d00*/  FFMA.FTZ R15, R15, R0, -R10.reuse ;  /* 0x000000000f0f7223 */ /* 0x100fe2000001080a */
[----:B------:R-:W-:Y:S01]  /*3d10*/  FMNMX.FTZ R8, R45, R8, !PT ;  /* 0x000000082d087209 */ /* 0x000fe20007810000 */
[----:B------:R-:W5:Y:S01]  /*3d20*/  MUFU.EX2 R99, R99 ;  /* 0x0000006300637308 */ /* 0x000f620000000800 */
[----:B------:R-:W-:-:S02]  /*3d30*/  FFMA.FTZ R10, R85, R0, -R10 ;  /* 0x00000000550a7223 */ /* 0x000fc4000001080a */
[----:B------:R-:W-:-:S04]  /*3d40*/  FMNMX.FTZ R8, R55, R8, !PT ;  /* 0x0000000837087209 */ /* 0x000fc80007810000 */
[----:B------:R-:W-:Y:S01]  /*3d50*/  FMNMX.FTZ R8, R49, R8, !PT ;  /* 0x0000000831087209 */ /* 0x000fe20007810000 */
[----:B------:R-:W5:Y:S03]  /*3d60*/  MUFU.EX2 R178, R178 ;  /* 0x000000b200b27308 */ /* 0x000f660000000800 */
        /* <DEDUP_REMOVED lines=28> */
[----:B--2---:R-:W0:Y:S07]  /*3f30*/  SHFL.BFLY PT, R4, R3, 0x1, 0x1f ;  /* 0x0c201f0003047f89 */ /* 0x004e2e00000e0000 */
[----:B------:R-:W-:Y:S08]  /*3f40*/  MUFU.EX2 R61, R61 ;  /* 0x0000003d003d7308 */ /* 0x000ff00000000800 */
[----:B------:R-:W-:Y:S08]  /*3f50*/  MUFU.EX2 R6, R6 ;  /* 0x0000000600067308 */ /* 0x000ff00000000800 */
[----:B------:R-:W-:Y:S01]  /*3f60*/  MUFU.EX2 R65, R65 ;  /* 0x0000004100417308 */ /* 0x000fe20000000800 */
[----:B0-----:R-:W-:-:S04]  /*3f70*/  FMNMX.FTZ R5, R3, R4, !PT ;  /* 0x0000000403057209 */ /* 0x001fc80007810000 */
[C---:B------:R-:W-:Y:S01]  /*3f80*/  FSETP.NEU.FTZ.AND P1, PT, R5.reuse, -INF , PT ;  /* 0xff8000000500780b */ /* 0x040fe20003f3d000 */
[----:B------:R-:W-:Y:S02]  /*3f90*/  FMUL.FTZ R3, R5, R0 ;  /* 0x0000000005037220 */ /* 0x000fe40000410000 */
[----:B------:R-:W-:Y:S03]  /*3fa0*/  MUFU.EX2 R7, R7 ;  /* 0x0000000700077308 */ /* 0x000fe60000000800 */
[----:B------:R-:W-:Y:S01]  /*3fb0*/  FSEL R4, R3, RZ, P1 ;  /* 0x000000ff03047208 */ /* 0x000fe20000800000 */
[----:B------:R-:W-:Y:S01]  /*3fc0*/  FADD.FTZ R3, R180, R95 ;  /* 0x0000005fb4037221 */ /* 0x000fe20000010000 */
[----:B------:R-:W-:-:S03]  /*3fd0*/  PLOP3.LUT P1, PT, PT, PT, UP0, 0x40, 0x0 ;  /* 0x000000000000781c */ /* 0x000fc60003f2e808 */
[----:B------:R-:W-:Y:S01]  /*3fe0*/  MUFU.EX2 R162, R69 ;  /* 0x0000004500a27308 */ /* 0x000fe20000000800 */
[----:B-1----:R-:W-:Y:S01]  /*3ff0*/  FADD.FTZ R30, R182, R3 ;  /* 0x00000003b61e7221 */ /* 0x002fe20000010000 */
[-CC-:B------:R-:W-:Y:S01]  /*4000*/  FFMA.FTZ R26, R26, R0.reuse, -R4.reuse ;  /* 0x000000001a1a7223 */ /* 0x180fe20000010804 */
[-CC-:B------:R-:W-:Y:S01]  /*4010*/  FFMA.FTZ R27, R27, R0.reuse, -R4.reuse ;  /* 0x000000001b1b7223 */ /* 0x180fe20000010804 */
[-C--:B------:R-:W-:Y:S01]  /*4020*/  FFMA.FTZ R21, R21, R0.reuse, -R4 ;  /* 0x0000000015157223 */ /* 0x080fe20000010804 */
[----:B---3--:R-:W-:Y:S01]  /*4030*/  FADD.FTZ R3, R97, R30 ;  /* 0x0000001e61037221 */ /* 0x008fe20000010000 */
[-CC-:B------:R-:W-:Y:S01]  /*4040*/  FFMA.FTZ R31, R31, R0.reuse, -R4.reuse ;  /* 0x000000001f1f7223 */ /* 0x180fe20000010804 */
[-CC-:B------:R-:W-:Y:S01]  /*4050*/  FFMA.FTZ R25, R25, R0.reuse, -R4.reuse ;  /* 0x0000000019197223 */ /* 0x180fe20000010804 */
[----:B------:R-:W-:Y:S01]  /*4060*/  MUFU.EX2 R26, R26 ;  /* 0x0000001a001a7308 */ /* 0x000fe20000000800 */
[----:B----4-:R-:W-:Y:S01]  /*4070*/  FADD.FTZ R32, R176, R3 ;  /* 0x00000003b0207221 */ /* 0x010fe20000010000 */
[-CC-:B------:R-:W-:Y:S01]  /*4080*/  FFMA.FTZ R35, R35, R0.reuse, -R4.reuse ;  /* 0x0000000023237223 */ /* 0x180fe20000010804 */
[-CC-:B------:R-:W-:Y:S01]  /*4090*/  FFMA.FTZ R29, R29, R0.reuse, -R4.reuse ;  /* 0x000000001d1d7223 */ /* 0x180fe20000010804 */
[-C--:B------:R-:W-:Y:S01]  /*40a0*/  FFMA.FTZ R39, R39, R0.reuse, -R4 ;  /* 0x0000000027277223 */ /* 0x080fe20000010804 */
[----:B-----5:R-:W-:Y:S01]  /*40b0*/  FADD.FTZ R3, R99, R32 ;  /* 0x0000002063037221 */ /* 0x020fe20000010000 */
[-CC-:B------:R-:W-:Y:S01]  /*40c0*/  FFMA.FTZ R33, R33, R0.reuse, -R4.reuse ;  /* 0x0000000021217223 */ /* 0x180fe20000010804 */
[-CC-:B------:R-:W-:Y:S01]  /*40d0*/  FFMA.FTZ R43, R43, R0.reuse, -R4.reuse ;  /* 0x000000002b2b7223 */ /* 0x180fe20000010804 */
[----:B------:R-:W0:Y:S01]  /*40e0*/  MUFU.EX2 R27, R27 ;  /* 0x0000001b001b7308 */ /* 0x000e220000000800 */
[----:B------:R-:W-:Y:S01]  /*40f0*/  FADD.FTZ R32, R178, R3 ;  /* 0x00000003b2207221 */ /* 0x000fe20000010000 */
[-CC-:B------:R-:W-:Y:S01]  /*4100*/  FFMA.FTZ R37, R37, R0.reuse, -R4.reuse ;  /* 0x0000000025257223 */ /* 0x180fe20000010804 */
[-CC-:B------:R-:W-:Y:S01]  /*4110*/  FFMA.FTZ R47, R47, R0.reuse, -R4.reuse ;  /* 0x000000002f2f7223 */ /* 0x180fe20000010804 */
[-C--:B------:R-:W-:Y:S01]  /*4120*/  FFMA.FTZ R41, R41, R0.reuse, -R4 ;  /* 0x0000000029297223 */ /* 0x080fe20000010804 */
[----:B------:R-:W-:Y:S01]  /*4130*/  FADD.FTZ R3, R101, R32 ;  /* 0x0000002065037221 */ /* 0x000fe20000010000 */
[-CC-:B------:R-:W-:Y:S01]  /*4140*/  FFMA.FTZ R51, R51, R0.reuse, -R4.reuse ;  /* 0x0000000033337223 */ /* 0x180fe20000010804 */
[-CC-:B------:R-:W-:Y:S01]  /*4150*/  FFMA.FTZ R45, R45, R0.reuse, -R4.reuse ;  /* 0x000000002d2d7223 */ /* 0x180fe20000010804 */
[----:B------:R-:W1:Y:S01]  /*4160*/  MUFU.EX2 R21, R21 ;  /* 0x0000001500157308 */ /* 0x000e620000000800 */
[----:B------:R-:W-:Y:S01]  /*4170*/  FADD.FTZ R34, R172, R3 ;  /* 0x00000003ac227221 */ /* 0x000fe20000010000 */
[-CC-:B------:R-:W-:Y:S01]  /*4180*/  FFMA.FTZ R55, R55, R0.reuse, -R4.reuse ;  /* 0x0000000037377223 */ /* 0x180fe20000010804 */
[-CC-:B------:R-:W-:Y:S01]  /*4190*/  FFMA.FTZ R49, R49, R0.reuse, -R4.reuse ;  /* 0x0000000031317223 */ /* 0x180fe20000010804 */
[-C--:B------:R-:W-:Y:S01]  /*41a0*/  FFMA.FTZ R59, R59, R0.reuse, -R4 ;  /* 0x000000003b3b7223 */ /* 0x080fe20000010804 */
[----:B------:R-:W-:Y:S01]  /*41b0*/  FADD.FTZ R3, R103, R34 ;  /* 0x0000002267037221 */ /* 0x000fe20000010000 */
[-CC-:B------:R-:W-:Y:S01]  /*41c0*/  FFMA.FTZ R53, R53, R0.reuse, -R4.reuse ;  /* 0x0000000035357223 */ /* 0x180fe20000010804 */
[-CC-:B------:R-:W-:Y:S01]  /*41d0*/  FFMA.FTZ R63, R63, R0.reuse, -R4.reuse ;  /* 0x000000003f3f7223 */ /* 0x180fe20000010804 */
[----:B------:R2:W3:Y:S01]  /*41e0*/  MUFU.EX2 R8, R31 ;  /* 0x0000001f00087308 */ /* 0x0004e20000000800 */
[----:B------:R-:W-:Y:S01]  /*41f0*/  FADD.FTZ R36, R174, R3 ;  /* 0x00000003ae247221 */ /* 0x000fe20000010000 */
[----:B0-----:R-:W-:Y:S01]  /*4200*/  FADD.FTZ R34, R26, R27 ;  /* 0x0000001b1a227221 */ /* 0x001fe20000010000 */
        /* <DEDUP_REMOVED lines=12> */
[-C--:B------:R-:W-:Y:S01]  /*42d0*/  FFMA.FTZ R111, R111, R0.reuse, -R4 ;  /* 0x000000006f6f7223 */ /* 0x080fe20000010804 */
[----:B------:R-:W1:Y:S01]  /*42e0*/  MUFU.EX2 R12, R35 ;  /* 0x00000023000c7308 */ /* 0x000e620000000800 */
[----:B---3--:R-:W-:Y:S01]  /*42f0*/  FADD.FTZ R36, R8, R3 ;  /* 0x0000000308247221 */ /* 0x008fe20000010000 */
[----:B------:R-:W-:Y:S01]  /*4300*/  FADD.FTZ R31, R107, R38 ;  /* 0x000000266b1f7221 */ /* 0x000fe20000010000 */
[-CC-:B------:R-:W-:Y:S01]  /*4310*/  FFMA.FTZ R83, R83, R0.reuse, -R4.reuse ;  /* 0x0000000053537223 */ /* 0x180fe20000010804 */
[-CC-:B------:R-:W-:Y:S01]  /*4320*/  FFMA.FTZ R115, R115, R0.reuse, -R4.reuse ;  /* 0x0000000073737223 */ /* 0x180fe20000010804 */
[----:B------:R-:W-:Y:S01]  /*4330*/  FFMA.FTZ R87, R87, R0, -R4 ;  /* 0x0000000057577223 */ /* 0x000fe20000010804 */
[----:B------:R-:W-:Y:S01]  /*4340*/  FADD.FTZ R38, R170, R31 ;  /* 0x0000001faa267221 */ /* 0x000fe20000010000 */
[----:B------:R-:W-:Y:S01]  /*4350*/  F2FP.F16.F32.PACK_AB R160, R65, R6 ;  /* 0x0000000641a0723e */ /* 0x000fe200000000ff */
[----:B------:R-:W2:Y:S01]  /*4360*/  MUFU.EX2 R29, R29 ;  /* 0x0000001d001d7308 */ /* 0x000ea20000000800 */
[----:B0-----:R-:W-:Y:S01]  /*4370*/  FADD.FTZ R3, R25, R36 ;  /* 0x0000002419037221 */ /* 0x001fe20000010000 */
[----:B------:R-:W-:Y:S01]  /*4380*/  FADD.FTZ R31, R109, R38 ;  /* 0x000000266d1f7221 */ /* 0x000fe20000010000 */
[----:B------:R-:W-:-:S02]  /*4390*/  F2FP.F16.F32.PACK_AB R183, R8, R21 ;  /* 0x0000001508b7723e */ /* 0x000fc400000000ff */
[----:B------:R-:W-:Y:S01]  /*43a0*/  F2FP.F16.F32.PACK_AB R180, R95, R180 ;  /* 0x000000b45fb4723e */ /* 0x000fe200000000ff */
[----:B------:R-:W-:Y:S01]  /*43b0*/  FADD.FTZ R40, R164, R31 ;  /* 0x0000001fa4287221 */ /* 0x000fe20000010000 */
[----:B------:R-:W-:Y:S01]  /*43c0*/  F2FP.F16.F32.PACK_AB R182, R97, R182 ;  /* 0x000000b661b6723e */ /* 0x000fe200000000ff */
[----:B------:R-:W0:Y:S01]  /*43d0*/  MUFU.EX2 R14, R39 ;  /* 0x00000027000e7308 */ /* 0x000e220000000800 */
[C---:B-1----:R-:W-:Y:S01]  /*43e0*/  FADD.FTZ R36, R12.reuse, R3 ;  /* 0x000000030c247221 */ /* 0x042fe20000010000 */
[----:B------:R-:W-:Y:S01]  /*43f0*/  FADD.FTZ R31, R57, R40 ;  /* 0x00000028391f7221 */ /* 0x000fe20000010000 */
[----:B------:R-:W-:Y:S02]  /*4400*/  F2FP.F16.F32.PACK_AB R177, R12, R25 ;  /* 0x000000190cb1723e */ /* 0x000fe400000000ff */
[----:B------:R-:W-:Y:S01]  /*4410*/  F2FP.F16.F32.PACK_AB R176, R99, R176 ;  /* 0x000000b063b0723e */ /* 0x000fe200000000ff */
[----:B------:R-:W-:Y:S01]  /*4420*/  FADD.FTZ R40, R166, R31 ;  /* 0x0000001fa6287221 */ /* 0x000fe20000010000 */
[----:B------:R-:W-:Y:S01]  /*4430*/  F2FP.F16.F32.PACK_AB R178, R101, R178 ;  /* 0x000000b265b2723e */ /* 0x000fe200000000ff */
[----:B------:R-:W1:Y:S01]  /*4440*/  MUFU.EX2 R33, R33 ;  /* 0x0000002100217308 */ /* 0x000e620000000800 */
[----:B--2---:R-:W-:Y:S01]  /*4450*/  FADD.FTZ R3, R29, R36 ;  /* 0x000000241d037221 */ /* 0x004fe20000010000 */
        /* <DEDUP_REMOVED lines=13> */
[----:B-1----:R-:W-:Y:S01]  /*4530*/  FADD.FTZ R3, R33, R38 ;  /* 0x0000002621037221 */ /* 0x002fe20000010000 */
[----:B------:R-:W-:-:S02]  /*4540*/  F2FP.F16.F32.PACK_AB R181, R27, R26 ;  /* 0x0000001a1bb5723e */ /* 0x000fc400000000ff */
[----:B------:R-:W-:-:S04]  /*4550*/  F2FP.F16.F32.PACK_AB R179, R14, R29 ;  /* 0x0000001d0eb3723e */ /* 0x000fc800000000ff */
        /* <DEDUP_REMOVED lines=10> */
[C---:B------:R-:W-:Y:S01]  /*4600*/  FADD.FTZ R40, R162.reuse, R31 ;  /* 0x0000001fa2287221 */ /* 0x040fe20000010000 */
[----:B------:R-:W-:-:S05]  /*4610*/  F2FP.F16.F32.PACK_AB R162, R162, R7 ;  /* 0x00000007a2a2723e */ /* 0x000fca00000000ff */
        /* <DEDUP_REMOVED lines=79> */
.L_x_7873:
[----:B------:R-:W-:Y:S02]  /*4b10*/  ULDC UR18, c[0x0][0x9e4] ;  /* 0x0002790000127ab9 */ /* 0x000fe40000000800 */
[----:B------:R-:W-:-:S11]  /*4b20*/  UISETP.NE.AND UP0, UPT, UR18, 0x1, UPT ;  /* 0x000000011200788c */ /* 0x000fd6000bf05270 */
[----:B------:R-:W-:Y:S02]  /*4b30*/  @UP0 ULDC.64 UR6, c[0x0][0x9e8] ;  /* 0x00027a0000060ab9 */ /* 0x000fe40000000a00 */
[----:B------:R-:W-:-:S04]  /*4b40*/  UIMAD.WIDE.U32 UR10, UR15, UR6, URZ ;  /* 0x000000060f0a72a5 */ /* 0x000fc8000f8e003f */
[----:B------:R-:W-:-:S12]  /*4b50*/  @UP0 USHF.R.U32.HI UR15, URZ, UR7, UR11 ;  /* 0x000000073f0f0299 */ /* 0x000fd8000801160b */
.L_x_7874:
[----:B------:R-:W-:-:S04]  /*4b60*/  UIMAD UR15, UR15, UR18, UR18 ;  /* 0x000000120f0f72a4 */ /* 0x000fc8000f8e0212 */
[----:B------:R-:W-:-:S04]  /*4b70*/  UISETP.LT.AND UP0, UPT, UR14, UR15, UPT ;  /* 0x0000000f0e00728c */ /* 0x000fc8000bf01270 */
[----:B------:R-:W-:-:S12]  /*4b80*/  USEL UR14, UR14, UR15, UP0 ;  /* 0x0000000f0e0e7287 */ /* 0x000fd80008000000 */
.L_x_7872:
        /* <DEDUP_REMOVED lines=47> */
.L_x_7894:
[----:B------:R-:W-:Y:S01]  /*4e80*/  ISETP.NE.AND P2, PT, RZ, UR44, PT ;  /* 0x0000002cff007c0c */ /* 0x000fe2000bf45270 */
[----:B------:R-:W-:-:S04]  /*4e90*/  UISETP.NE.AND UP0, UPT, UR59, 0x1, UPT ;  /* 0x000000013b00788c */ /* 0x000fc8000bf05270 */
[----:B------:R-:W-:-:S04]  /*4ea0*/  USEL UR47, URZ, 0x1, UP0 ;  /* 0x000000013f2f7887 */ /* 0x000fc80008000000 */
[----:B------:R-:W-:-:S04]  /*4eb0*/  ULOP3.LUT UR47, UR60, UR47, URZ, 0x3c, !UPT ;  /* 0x0000002f3c2f7292 */ /* 0x000fc8000f8e3c3f */
[----:B------:R-:W-:Y:S08]  /*4ec0*/  @P2 BRA `(.L_x_7876) ;  /* 0x0000000000382947 */ /* 0x000ff00003800000 */
[----:B------:R-:W-:Y:S05]  /*4ed0*/  @!P0 BRA `(.L_x_7877) ;  /* 0x0000000000048947 */ /* 0x000fea0003800000 */
[----:B------:R-:W-:Y:S01]  /*4ee0*/  BPT.TRAP 0x1 ;  /* 0x000000040000795c */ /* 0x000fe20000300000 */
.L_x_7877:
        /* <DEDUP_REMOVED lines=9> */
.L_x_7878:
[----:B-1----:R-:W-:Y:S05]  /*4f80*/  @P1 BRA `(.L_x_7876) ;  /* 0x0000000000081947 */ /* 0x002fea0003800000 */
[----:B------:R-:W1:Y:S02]  /*4f90*/  SYNCS.PHASECHK.TRANS64.TRYWAIT P1, [UR6+0x28830], R0 ;  /* 0x02883000ff0075a7 */ /* 0x000e640008020146 */
[----:B-1----:R-:W-:Y:S05]  /*4fa0*/  @!P1 BRA `(.L_x_7879) ;  /* 0x0000010c00189947 */ /* 0x002fea0003800000 */
.L_x_7876:
        /* <DEDUP_REMOVED lines=48> */
.L_x_7881:
[----:B------:R-:W-:Y:S01]  /*52b0*/  ULEA UR6, UR59, UR41, 0x3 ;  /* 0x000000293b067291 */ /* 0x000fe2000f8e183f */
[----:B------:R-:W-:-:S05]  /*52c0*/  IMAD.U32 R0, RZ, RZ, UR60 ;  /* 0x0000003cff007e24 */ /* 0x000fca000f8e00ff */
[----:B------:R-:W-:-:S04]  /*52d0*/  SHF.L.U32 R0, R0, 0x1f, RZ ;  /* 0x0000001f00007819 */ /* 0x000fc800000006ff */
[----:B------:R0:W1:Y:S01]  /*52e0*/  SYNCS.PHASECHK.TRANS64.TRYWAIT P1, [UR6+0x28850], R0 ;  /* 0x02885000ff0075a7 */ /* 0x0000620008020146 */
[----:B------:R-:W-:Y:S05]  /*52f0*/  @!P0 BRA `(.L_x_7882) ;  /* 0x0000000000048947 */ /* 0x000fea0003800000 */
[----:B------:R-:W-:Y:S01]  /*5300*/  BPT.TRAP 0x1 ;  /* 0x000000040000795c */ /* 0x000fe20000300000 */
.L_x_7882:
[----:B-1----:R-:W-:Y:S05]  /*5310*/  @P1 BRA `(.L_x_7880) ;  /* 0x0000000000081947 */ /* 0x002fea0003800000 */
[----:B------:R-:W1:Y:S02]  /*5320*/  SYNCS.PHASECHK.TRANS64.TRYWAIT P1, [UR6+0x28850], R0 ;  /* 0x02885000ff0075a7 */ /* 0x000e640008020146 */
[----:B-1----:R-:W-:Y:S05]  /*5330*/  @!P1 BRA `(.L_x_7883) ;  /* 0x00000108004c9947 */ /* 0x002fea0003800000 */
.L_x_7880:
        /* <DEDUP_REMOVED lines=49> */
.L_x_7884:
[----:B------:R-:W-:Y:S01]  /*5650*/  UISETP.NE.AND UP1, UPT, UR51, URZ, UPT ;  /* 0x0000003f3300728c */ /* 0x000fe2000bf25270 */
[----:B0-----:R-:W-:Y:S01]  /*5660*/  VIADD R0, R17, UR37 ;  /* 0x0000002511007c36 */ /* 0x001fe20008000000 */
[----:B------:R-:W-:Y:S01]  /*5670*/  ULEA UR6, UR46, UR41, 0x3 ;  /* 0x000000292e067291 */ /* 0x000fe2000f8e183f */
[----:B------:R-:W-:Y:S01]  /*5680*/  IMAD.SHL.U32 R14, R8, 0x80, RZ ;  /* 0x00000080080e7824 */ /* 0x000fe200078e00ff */
[----:B------:R-:W-:Y:S02]  /*5690*/  UISETP.NE.AND UP0, UPT, UR50, URZ, UPT ;  /* 0x0000003f3200728c */ /* 0x000fe4000bf05270 */
        /* <DEDUP_REMOVED lines=13> */
[----:B------:R-:W-:-:S04]  /*5770*/  IMAD.U32 R2, RZ, RZ, UR45 ;  /* 0x0000002dff027e24 */ /* 0x000fc8000f8e00ff */
[----:B------:R-:W0:Y:S01]  /*5780*/  SHFL.IDX PT, R9, R0, RZ, 0x1c1f ;  /* 0x001c1fff00097589 */ /* 0x000e2200000e0000 */
        /* <DEDUP_REMOVED lines=19> */
.L_x_7887:
[----:B------:R-:W-:-:S05]  /*58c0*/  IMAD.U32 R9, RZ, RZ, UR53 ;  /* 0x00000035ff097e24 */ /* 0x000fca000f8e00ff */
[----:B------:R-:W-:-:S13]  /*58d0*/  ISETP.NE.AND P1, PT, R9, 0x1, PT ;  /* 0x000000010900780c */ /* 0x000fda0003f25270 */
[----:B------:R-:W0:Y:S02]  /*58e0*/  @P1 LDC.64 R12, c[0x0][0x9e8] ;  /* 0x00027a00ff0c1b82 */ /* 0x000e240000000a00 */
[----:B0-----:R-:W-:-:S05]  /*58f0*/  @P1 IMAD.HI.U32 R12, R5, R12, RZ ;  /* 0x0000000c050c1227 */ /* 0x001fca00078e00ff */
[----:B------:R-:W-:-:S07]  /*5900*/  @P1 SHF.R.U32.HI R5, RZ, R13, R12 ;  /* 0x0000000dff051219 */ /* 0x000fce000001160c */
.L_x_7888:
[----:B------:R-:W-:Y:S05]  /*5910*/  BSYNC B0 ;  /* 0x0000000000007941 */ /* 0x000fea0003800000 */
.L_x_7886:
[----:B------:R-:W-:-:S04]  /*5920*/  IMAD R5, R5, R9, -R14 ;  /* 0x0000000905057224 */ /* 0x000fc800078e0a0e */
[----:B------:R-:W-:-:S05]  /*5930*/  IMAD R5, R16, -0x2, R5 ;  /* 0xfffffffe10057824 */ /* 0x000fca00078e0205 */
[----:B------:R-:W-:Y:S02]  /*5940*/  VIADDMNMX R2, R5, R9, R2, PT ;  /* 0x0000000905027246 */ /* 0x000fe40003800102 */
[----:B------:R-:W-:-:S07]  /*5950*/  VIMNMX R10, R10, R5, !PT ;  /* 0x000000050a0a7248 */ /* 0x000fce0007fe0100 */
.L_x_7885:
        /* <DEDUP_REMOVED lines=116> */
.L_x_7891:
[----:B------:R-:W-:-:S05]  /*60a0*/  IMAD.U32 R2, RZ, RZ, UR53 ;  /* 0x00000035ff027e24 */ /* 0x000fca000f8e00ff */
[----:B------:R-:W-:-:S13]  /*60b0*/  ISETP.NE.AND P2, PT, R2, 0x1, PT ;  /* 0x000000010200780c */ /* 0x000fda0003f45270 */
[----:B------:R-:W0:Y:S02]  /*60c0*/  @P2 LDC.64 R160, c[0x0][0x9e8] ;  /* 0x00027a00ffa02b82 */ /* 0x000e240000000a00 */
[----:B0-----:R-:W-:-:S05]  /*60d0*/  @P2 IMAD.HI.U32 R0, R159, R160, RZ ;  /* 0x000000a09f002227 */ /* 0x001fca00078e00ff */
[----:B------:R-:W-:-:S07]  /*60e0*/  @P2 SHF.R.U32.HI R159, RZ, R161, R0 ;  /* 0x000000a1ff9f2219 */ /* 0x000fce0000011600 */
.L_x_7892:
[----:B------:R-:W-:Y:S05]  /*60f0*/  BSYNC B0 ;  /* 0x0000000000007941 */ /* 0x000fea0003800000 */
.L_x_7890:
[----:B------:R-:W-:-:S04]  /*6100*/  IMAD R159, R159, R2, -R14 ;  /* 0x000000029f9f7224 */ /* 0x000fc800078e0a0e */
[----:B------:R-:W-:-:S05]  /*6110*/  IMAD R159, R16, -0x2, R159 ;  /* 0xfffffffe109f7824 */ /* 0x000fca00078e029f */
[----:B------:R-:W-:Y:S02]  /*6120*/  VIADDMNMX R10, R159, R2, R10, PT ;  /* 0x000000029f0a7246 */ /* 0x000fe4000380010a */
[----:B------:R-:W-:-:S07]  /*6130*/  VIMNMX R12, R12, R159, !PT ;  /* 0x0000009f0c0c7248 */ /* 0x000fce0007fe0100 */
.L_x_7889:
        /* <DEDUP_REMOVED lines=92> */
[-CC-:B------:R-:W-:Y:S01]  /*6700*/  FFMA.FTZ R47, R165, R0.reuse, -R14.reuse ;  /* 0x00000000a52f7223 */ /* 0x180fe2000001080e */
        /* <DEDUP_REMOVED lines=25> */
[--C-:B------:R-:W-:Y:S01]  /*68a0*/  FFMA.FTZ R156, R25, R0, -R14.reuse ;  /* 0x00000000199c7223 */ /* 0x100fe2000001080e */
[----:B------:R-:W-:Y:S01]  /*68b0*/  ISETP.LT.OR P4, PT, R10, 0x3a, P4 ;  /* 0x0000003a0a00780c */ /* 0x000fe20002781670 */
[----:B------:R-:W-:Y:S01]  /*68c0*/  MUFU.EX2 R9, R9 ;  /* 0x0000000900097308 */ /* 0x000fe20000000800 */
        /* <DEDUP_REMOVED lines=19> */
[----:B------:R-:W-:Y:S01]  /*6a00*/  FFMA.FTZ R33, R85, R0, -R14 ;  /* 0x0000000055217223 */ /* 0x000fe2000001080e */
[----:B------:R-:W-:Y:S01]  /*6a10*/  FMNMX.FTZ R20, R179, R20, !PT ;  /* 0x00000014b3147209 */ /* 0x000fe20007810000 */
[----:B------:R-:W-:Y:S01]  /*6a20*/  MUFU.EX2 R180, R180 ;  /* 0x000000b400b47308 */ /* 0x000fe20000000800 */
[----:B------:R-:W-:-:S02]  /*6a30*/  ISETP.LT.OR P5, PT, R10, 0x49, P5 ;  /* 0x000000490a00780c */ /* 0x000fc40002fa1670 */
[----:B------:R-:W-:Y:S02]  /*6a40*/  FMNMX.FTZ R20, R51, R20, !PT ;  /* 0x0000001433147209 */ /* 0x000fe40007810000 */
[----:B------:R-:W-:Y:S02]  /*6a50*/  FSEL R59, R59, -INF , !P3 ;  /* 0xff8000003b3b7808 */ /* 0x000fe40005800000 */
[----:B------:R-:W-:Y:S01]  /*6a60*/  FMNMX.FTZ R20, R181, R20, !PT ;  /* 0x00000014b5147209 */ /* 0x000fe20007810000 */
[----:B------:R-:W-:Y:S01]  /*6a70*/  MUFU.EX2 R182, R182 ;  /* 0x000000b600b67308 */ /* 0x000fe20000000800 */
[----:B------:R-:W-:Y:S02]  /*6a80*/  FSEL R165, R62, -INF , !P5 ;  /* 0xff8000003ea57808 */ /* 0x000fe40006800000 */
[----:B------:R-:W-:Y:S02]  /*6a90*/  FMNMX.FTZ R20, R175, R20, !PT ;  /* 0x00000014af147209 */ /* 0x000fe40007810000 */
[----:B------:R-:W-:-:S02]  /*6aa0*/  ISETP.LT.OR P4, PT, R10, 0x4a, P4 ;  /* 0x0000004a0a00780c */ /* 0x000fc40002781670 */
[----:B------:R-:W-:Y:S01]  /*6ab0*/  FMNMX.FTZ R20, R183, R20, !PT ;  /* 0x00000014b7147209 */ /* 0x000fe20007810000 */
[----:B------:R-:W-:Y:S01]  /*6ac0*/  MUFU.EX2 R11, R11 ;  /* 0x0000000b000b7308 */ /* 0x000fe20000000800 */
[C---:B------:R-:W-:Y:S02]  /*6ad0*/  ISETP.GT.AND P3, PT, R12.reuse, 0x51, P1 ;  /* 0x000000510c00780c */ /* 0x040fe40000f64270 */
[----:B------:R-:W-:Y:S02]  /*6ae0*/  FMNMX.FTZ R20, R59, R20, !PT ;  /* 0x000000143b147209 */ /* 0x000fe40007810000 */
[----:B------:R-:W-:Y:S02]  /*6af0*/  FSEL R63, R63, -INF , !P4 ;  /* 0xff8000003f3f7808 */ /* 0x000fe40006000000 */
[----:B------:R-:W-:Y:S01]  /*6b00*/  FMNMX.FTZ R20, R165, R20, !PT ;  /* 0x00000014a5147209 */ /* 0x000fe20007810000 */
[----:B------:R-:W-:Y:S01]  /*6b10*/  MUFU.EX2 R176, R176 ;  /* 0x000000b000b07308 */ /* 0x000fe20000000800 */
[----:B------:R-:W-:-:S02]  /*6b20*/  ISETP.GT.AND P5, PT, R12, 0x58, P1 ;  /* 0x000000580c00780c */ /* 0x000fc40000fa4270 */
[----:B------:R-:W-:Y:S02]  /*6b30*/  FSEL R157, R66, -INF , !P2 ;  /* 0xff800000429d7808 */ /* 0x000fe40005000000 */
[----:B------:R-:W-:Y:S02]  /*6b40*/  ISETP.LT.OR P3, PT, R10, 0x52, P3 ;  /* 0x000000520a00780c */ /* 0x000fe40001f61670 */
[----:B------:R-:W-:Y:S01]  /*6b50*/  FMNMX.FTZ R20, R63, R20, !PT ;  /* 0x000000143f147209 */ /* 0x000fe20007810000 */
[----:B------:R-:W-:Y:S01]  /*6b60*/  MUFU.EX2 R13, R13 ;  /* 0x0000000d000d7308 */ /* 0x000fe20000000800 */
[----:B------:R-:W-:Y:S02]  /*6b70*/  ISETP.GT.AND P4, PT, R12, 0x59, P1 ;  /* 0x000000590c00780c */ /* 0x000fe40000f84270 */
[----:B------:R-:W-:Y:S02]  /*6b80*/  ISETP.LT.OR P5, PT, R10, 0x59, P5 ;  /* 0x000000590a00780c */ /* 0x000fe40002fa1670 */
[----:B------:R-:W-:-:S02]  /*6b90*/  FSEL R67, R67, -INF , !P3 ;  /* 0xff80000043437808 */ /* 0x000fc40005800000 */
[----:B------:R-:W-:Y:S01]  /*6ba0*/  FMNMX.FTZ R20, R157, R20, !PT ;  /* 0x000000149d147209 */ /* 0x000fe20007810000 */
[----:B------:R-:W-:Y:S01]  /*6bb0*/  MUFU.EX2 R178, R178 ;  /* 0x000000b200b27308 */ /* 0x000fe20000000800 */
[----:B------:R-:W-:Y:S02]  /*6bc0*/  ISETP.GT.AND P2, PT, R12, 0x60, P1 ;  /* 0x000000600c00780c */ /* 0x000fe40000f44270 */
[----:B------:R-:W-:Y:S02]  /*6bd0*/  FSEL R153, R70, -INF , !P5 ;  /* 0xff80000046997808 */ /* 0x000fe40006800000 */
[----:B------:R-:W-:Y:S02]  /*6be0*/  ISETP.LT.OR P4, PT, R10, 0x5a, P4 ;  /* 0x0000005a0a00780c */ /* 0x000fe40002781670 */
[----:B------:R-:W-:Y:S01]  /*6bf0*/  FMNMX.FTZ R20, R67, R20, !PT ;  /* 0x0000001443147209 */ /* 0x000fe20007810000 */
[----:B------:R-:W-:Y:S01]  /*6c00*/  MUFU.EX2 R27, R27 ;  /* 0x0000001b001b7308 */ /* 0x000fe20000000800 */
[----:B------:R-:W-:-:S02]  /*6c10*/  ISETP.GT.AND P3, PT, R12, 0x61, P1 ;  /* 0x000000610c00780c */ /* 0x000fc40000f64270 */
[----:B------:R-:W-:Y:S02]  /*6c20*/  ISETP.LT.OR P2, PT, R10, 0x61, P2 ;  /* 0x000000610a00780c */ /* 0x000fe40001741670 */
[----:B------:R-:W-:Y:S02]  /*6c30*/  FSEL R71, R71, -INF , !P4 ;  /* 0xff80000047477808 */ /* 0x000fe40006000000 */
[----:B------:R-:W-:Y:S01]  /*6c40*/  FMNMX.FTZ R20, R153, R20, !PT ;  /* 0x0000001499147209 */ /* 0x000fe20007810000 */
[----:B------:R-:W-:Y:S01]  /*6c50*/  MUFU.EX2 R172, R172 ;  /* 0x000000ac00ac7308 */ /* 0x000fe20000000800 */
[----:B------:R-:W-:Y:S02]  /*6c60*/  ISETP.GT.AND P5, PT, R12, 0x68, P1 ;  /* 0x000000680c00780c */ /* 0x000fe40000fa4270 */
[----:B------:R-:W-:Y:S02]  /*6c70*/  FSEL R155, R74, -INF , !P2 ;  /* 0xff8000004a9b7808 */ /* 0x000fe40005000000 */
[----:B------:R-:W-:-:S02]  /*6c80*/  ISETP.LT.OR P3, PT, R10, 0x62, P3 ;  /* 0x000000620a00780c */ /* 0x000fc40001f61670 */
[----:B------:R-:W-:Y:S01]  /*6c90*/  FMNMX.FTZ R20, R71, R20, !PT ;  /* 0x0000001447147209 */ /* 0x000fe20007810000 */
[----:B------:R-:W-:Y:S01]  /*6ca0*/  MUFU.EX2 R47, R47 ;  /* 0x0000002f002f7308 */ /* 0x000fe20000000800 */
[----:B------:R-:W-:Y:S02]  /*6cb0*/  ISETP.GT.AND P4, PT, R12, 0x69, P1 ;  /* 0x000000690c00780c */ /* 0x000fe40000f84270 */
[----:B------:R-:W-:Y:S02]  /*6cc0*/  ISETP.LT.OR P5, PT, R10, 0x69, P5 ;  /* 0x000000690a00780c */ /* 0x000fe40002fa1670 */
        /* <DEDUP_REMOVED lines=19> */
[C---:B------:R-:W-:Y:S02]  /*6e00*/  ISETP.LT.OR P5, PT, R10.reuse, 0x79, P5 ;  /* 0x000000790a00780c */ /* 0x040fe40002fa1670 */
[----:B------:R-:W-:Y:S02]  /*6e10*/  FSEL R83, R83, -INF , !P3 ;  /* 0xff80000053537808 */ /* 0x000fe40005800000 */
[----:B------:R-:W-:Y:S01]  /*6e20*/  FMNMX.FTZ R20, R169, R20, !PT ;  /* 0x00000014a9147209 */ /* 0x000fe20007810000 */
[----:B------:R-:W-:Y:S01]  /*6e30*/  MUFU.EX2 R170, R170 ;  /* 0x000000aa00aa7308 */ /* 0x000fe20000000800 */
[----:B------:R-:W-:Y:S02]  /*6e40*/  ISETP.LT.OR P1, PT, R10, 0x7a, P1 ;  /* 0x0000007a0a00780c */ /* 0x000fe40000f21670 */
[----:B------:R-:W-:Y:S02]  /*6e50*/  FSEL R193, R86, -INF , !P5 ;  /* 0xff80000056c17808 */ /* 0x000fe40006800000 */
[----:B------:R-:W-:-:S02]  /*6e60*/  FMNMX.FTZ R20, R83, R20, !PT ;  /* 0x0000001453147209 */ /* 0x000fc40007810000 */
[----:B------:R-:W-:Y:S01]  /*6e70*/  FSEL R87, R87, -INF , !P1 ;  /* 0xff80000057577808 */ /* 0x000fe20004800000 */
[----:B------:R-:W-:Y:S01]  /*6e80*/  MUFU.EX2 R45, R45 ;  /* 0x0000002d002d7308 */ /* 0x000fe20000000800 */
[----:B------:R-:W-:Y:S02]  /*6e90*/  FMNMX.FTZ R20, R193, R20, !PT ;  /* 0x00000014c1147209 */ /* 0x000fe40007810000 */
[----:B------:R-:W-:Y:S02]  /*6ea0*/  FSEL R65, R2, RZ, P6 ;  /* 0x000000ff02417208 */ /* 0x000fe40003000000 */
[----:B------:R-:W-:-:S03]  /*6eb0*/  FMNMX.FTZ R20, R87, R20, !PT ;  /* 0x0000001457147209 */ /* 0x000fc60007810000 */
[----:B------:R-:W-:Y:S01]  /*6ec0*/  FADD.FTZ R65, -R65, R6 ;  /* 0x0000000641417221 */ /* 0x000fe20000010100 */
[----:B------:R-:W-:Y:S01]  /*6ed0*/  MUFU.EX2 R164, R164 ;  /* 0x000000a400a47308 */ /* 0x000fe20000000800 */
[----:B------:R-:W0:Y:S02]  /*6ee0*/  SHFL.BFLY PT, R57, R20, 0x2, 0x1f ;  /* 0x0c401f0014397f89 */ /* 0x000e2400000e0000 */
[----:B------:R-:W-:-:S05]  /*6ef0*/  FMUL.FTZ R6, R65, R0 ;  /* 0x0000000041067220 */ /* 0x000fca0000410000 */
[----:B------:R-:W-:Y:S08]  /*6f00*/  MUFU.EX2 R41, R41 ;  /* 0x0000002900297308 */ /* 0x000ff00000000800 */
[----:B------:R-:W1:Y:S08]  /*6f10*/  MUFU.EX2 R6, R6 ;  /* 0x0000000600067308 */ /* 0x000e700000000800 */
[----:B------:R-:W-:Y:S01]  /*6f20*/  MUFU.EX2 R166, R166 ;  /* 0x000000a600a67308 */ /* 0x000fe20000000800 */
[----:B0-----:R-:W-:Y:S01]  /*6f30*/  FMNMX.FTZ R10, R20, R57, !PT ;  /* 0x00000039140a7209 */ /* 0x001fe20007810000 */
[----:B------:R-:W-:-:S04]  /*6f40*/  FFMA.FTZ R57, R77, R0, -R14 ;  /* 0x000000004d397223 */ /* 0x000fc8000001080e */
[----:B------:R-:W0:Y:S02]  /*6f50*/  SHFL.BFLY PT, R61, R10, 0x1, 0x1f ;  /* 0x0c201f000a3d7f89 */ /* 0x000e2400000e0000 */
[----:B------:R-:W-:Y:S01]  /*6f60*/  MUFU.EX2 R29, R29 ;  /* 0x0000001d001d7308 */ /* 0x000fe20000000800 */
[----:B-1----:R-:W-:-:S04]  /*6f70*/  FFMA.FTZ R69, R6, R4, R9 ;  /* 0x0000000406457223 */ /* 0x002fc80000010009 */
[----:B------:R-:W-:-:S03]  /*6f80*/  FADD.FTZ R69, R180, R69 ;  /* 0x00000045b4457221 */ /* 0x000fc60000010000 */
[----:B------:R-:W-:Y:S08]  /*6f90*/  MUFU.EX2 R160, R160 ;  /* 0x000000a000a07308 */ /* 0x000ff00000000800 */
[----:B------:R-:W-:Y:S01]  /*6fa0*/  MUFU.EX2 R15, R15 ;  /* 0x0000000f000f7308 */ /* 0x000fe20000000800 */
[----:B0-----:R-:W-:-:S07]  /*6fb0*/  FMNMX.FTZ R5, R10, R61, !PT ;  /* 0x0000003d0a057209 */ /* 0x001fce0007810000 */
[----:B------:R-:W-:Y:S01]  /*6fc0*/  MUFU.EX2 R162, R162 ;  /* 0x000000a200a27308 */ /* 0x000fe20000000800 */
[C---:B------:R-:W-:Y:S01]  /*6fd0*/  FSETP.NEU.FTZ.AND P1, PT, R5.reuse, -INF , PT ;  /* 0xff8000000500780b */ /* 0x040fe20003f3d000 */
[----:B------:R-:W-:-:S03]  /*6fe0*/  FMUL.FTZ R10, R5, R0 ;  /* 0x00000000050a7220 */ /* 0x000fc60000410000 */
[----:B------:R-:W-:Y:S02]  /*6ff0*/  FSEL R32, R5, RZ, P1 ;  /* 0x000000ff05207208 */ /* 0x000fe40000800000 */
[----:B------:R-:W-:Y:S01]  /*7000*/  FSEL R10, R10, RZ, P1 ;  /* 0x000000ff0a0a7208 */ /* 0x000fe20000800000 */
[----:B------:R-:W-:Y:S02]  /*7010*/  MUFU.EX2 R21, R21 ;  /* 0x0000001500157308 */ /* 0x000fe40000000800 */
        /* <DEDUP_REMOVED lines=54> */
[----:B------:R-:W-:-:S03]  /*7380*/  FFMA.FTZ R38, R67, R0, -R10 ;  /* 0x0000000043267223 */ /* 0x000fc6000001080a */
        /* <DEDUP_REMOVED lines=37> */
[----:B0-----:R-:W-:Y:S01]  /*75e0*/  FADD.FTZ R3, R167, R42 ;  /* 0x0000002aa7037221 */ /* 0x001fe20000010000 */
[----:B------:R-:W-:-:S06]  /*75f0*/  FADD.FTZ R42, R160, R63 ;  /* 0x0000003fa02a7221 */ /* 0x000fcc0000010000 */
[----:B------:R-:W0:Y:S01]  /*7600*/  MUFU.EX2 R38, R38 ;  /* 0x0000002600267308 */ /* 0x000e220000000800 */
[----:B-1----:R-:W-:-:S07]  /*7610*/  FADD.FTZ R4, R36, R3 ;  /* 0x0000000324047221 */ /* 0x002fce0000010000 */
[----:B------:R-:W1:Y:S01]  /*7620*/  MUFU.EX2 R163, R163 ;  /* 0x000000a300a37308 */ /* 0x000e620000000800 */
[----:B--2---:R-:W-:-:S07]  /*7630*/  FADD.FTZ R3, R161, R4 ;  /* 0x00000004a1037221 */ /* 0x004fce0000010000 */
[----:B------:R-:W2:Y:S01]  /*7640*/  MUFU.EX2 R40, R40 ;  /* 0x0000002800287308 */ /* 0x000ea20000000800 */
[----:B0-----:R-:W-:-:S07]  /*7650*/  FADD.FTZ R4, R38, R3 ;  /* 0x0000000326047221 */ /* 0x001fce0000010000 */
[----:B------:R-:W-:Y:S01]  /*7660*/  MUFU.EX2 R156, R156 ;  /* 0x0000009c009c7308 */ /* 0x000fe20000000800 */
[----:B-1----:R-:W-:-:S07]  /*7670*/  FADD.FTZ R3, R163, R4 ;  /* 0x00000004a3037221 */ /* 0x002fce0000010000 */
[----:B------:R-:W0:Y:S01]  /*7680*/  MUFU.EX2 R44, R155 ;  /* 0x0000009b002c7308 */ /* 0x000e220000000800 */
[----:B--2---:R-:W-:-:S07]  /*7690*/  FADD.FTZ R3, R40, R3 ;  /* 0x0000000328037221 */ /* 0x004fce0000010000 */
[----:B------:R-:W-:Y:S08]  /*76a0*/  MUFU.EX2 R25, R25 ;  /* 0x0000001900197308 */ /* 0x000ff00000000800 */
[----:B------:R-:W1:Y:S01]  /*76b0*/  MUFU.EX2 R75, R75 ;  /* 0x0000004b004b7308 */ /* 0x000e620000000800 */
[----:B0-----:R-:W-:-:S07]  /*76c0*/  FADD.FTZ R3, R44, R3 ;  /* 0x000000032c037221 */ /* 0x001fce0000010000 */
[----:B------:R0:W2:Y:S08]  /*76d0*/  MUFU.EX2 R46, R53 ;  /* 0x00000035002e7308 */ /* 0x0000b00000000800 */
[----:B------:R-:W3:Y:S01]  /*76e0*/  MUFU.EX2 R158, R158 ;  /* 0x0000009e009e7308 */ /* 0x000ee20000000800 */
[----:B0-----:R-:W-:Y:S01]  /*76f0*/  FADD.FTZ R53, R15, R42 ;  /* 0x0000002a0f357221 */ /* 0x001fe20000010000 */
[----:B-1----:R-:W-:-:S03]  /*7700*/  FADD.FTZ R3, R75, R3 ;  /* 0x000000034b037221 */ /* 0x002fc60000010000 */
[----:B------:R-:W-:-:S03]  /*7710*/  FADD.FTZ R42, R162, R53 ;  /* 0x00000035a22a7221 */ /* 0x000fc60000010000 */
[----:B------:R-:W0:Y:S01]  /*7720*/  MUFU.EX2 R57, R57 ;  /* 0x0000003900397308 */ /* 0x000e220000000800 */
[----:B------:R-:W-:Y:S01]  /*7730*/  FADD.FTZ R53, R21, R42 ;  /* 0x0000002a15357221 */ /* 0x000fe20000010000 */
[----:B--2---:R-:W-:-:S03]  /*7740*/  FADD.FTZ R3, R46, R3 ;  /* 0x000000032e037221 */ /* 0x004fc60000010000 */
[----:B------:R-:W-:-:S03]  /*7750*/  FADD.FTZ R4, R156, R53 ;  /* 0x000000359c047221 */ /* 0x000fc60000010000 */
[----:B------:R-:W1:Y:S01]  /*7760*/  MUFU.EX2 R79, R79 ;  /* 0x0000004f004f7308 */ /* 0x000e620000000800 */
[----:B------:R-:W-:-:S04]  /*7770*/  FADD.FTZ R53, R25, R4 ;  /* 0x0000000419357221 */ /* 0x000fc80000010000 */
[----:B---3--:R-:W-:-:S03]  /*7780*/  FADD.FTZ R4, R158, R53 ;  /* 0x000000359e047221 */ /* 0x008fc60000010000 */
        /* <DEDUP_REMOVED lines=20> */
.L_x_7893:
[----:B------:R-:W-:Y:S01]  /*78d0*/  ULEA UR6, UR59, UR41, 0x3 ;  /* 0x000000293b067291 */ /* 0x000fe2000f8e183f */
[----:B------:R-:W-:Y:S01]  /*78e0*/  ISETP.GT.AND P1, PT, R8, UR58, PT ;  /* 0x0000003a08007c0c */ /* 0x000fe2000bf24270 */
        /* <DEDUP_REMOVED lines=105> */
.L_x_7875:
[----:B------:R-:W-:Y:S02]  /*7f80*/  UISETP.NE.AND UP1, UPT, UR51, URZ, UPT ;  /* 0x0000003f3300728c */ /* 0x000fe4000bf25270 */
[----:B------:R-:W-:Y:S02]  /*7f90*/  UISETP.NE.AND UP0, UPT, UR50, URZ, UPT ;  /* 0x0000003f3200728c */ /* 0x000fe4000bf05270 */
[----:B------:R-:W-:Y:S02]  /*7fa0*/  UIADD3 UR10, UR37, 0x7f, URZ ;  /* 0x0000007f250a7890 */ /* 0x000fe4000fffe03f */
[----:B------:R-:W-:Y:S02]  /*7fb0*/  UIADD3 UR11, UR38, 0x1, -UR45 ;  /* 0x00000001260b7890 */ /* 0x000fe4000fffe82d */
[----:B------:R-:W-:-:S03]  /*7fc0*/  PLOP3.LUT P1, PT, PT, PT, UP0, 0x40, 0x0 ;  /* 0x000000000000781c */ /* 0x000fc60003f2e808 */
[----:B------:R-:W-:Y:S01]  /*7fd0*/  @UP1 ULDC UR6, c[0x0][0x44c] ;  /* 0x0001130000061ab9 */ /* 0x000fe20000000800 */
[----:B------:R-:W-:Y:S01]  /*7fe0*/  @UP1 ULDC UR14, c[0x0][0x450] ;  /* 0x00011400000e1ab9 */ /* 0x000fe20000000800 */
[----:B------:R-:W-:-:S04]  /*7ff0*/  UIMAD.WIDE.U32 UR6, UR10, UR6, URZ ;  /* 0x000000060a0672a5 */ /* 0x000fc8000f8e003f */
[----:B------:R-:W-:-:S04]  /*8000*/  @UP1 USHF.R.U32.HI UR10, URZ, UR14, UR7 ;  /* 0x0000000e3f0a1299 */ /* 0x000fc80008011607 */
[----:B------:R-:W-:-:S04]  /*8010*/  UIADD3 UR10, UR11, UR10, URZ ;  /* 0x0000000a0b0a7290 */ /* 0x000fc8000fffe03f */
[----:B------:R-:W-:Y:S01]  /*8020*/  UIADD3 UR56, UR10, -UR56, URZ ;  /* 0x800000380a387290 */ /* 0x000fe2000fffe03f */
[----:B------:R-:W-:Y:S11]  /*8030*/  @P1 BRA `(.L_x_7895) ;  /* 0x0000000000501947 */ /* 0x000ff60003800000 */
[----:B------:R-:W-:Y:S02]  /*8040*/  UMOV UR14, UR10 ;  /* 0x0000000a000e7c82 */ /* 0x000fe40008000000 */
        /* <DEDUP_REMOVED lines=11> */
.L_x_7896:
[----:B------:R-:W-:Y:S02]  /*8100*/  ULDC UR15, c[0x0][0x9e4] ;  /* 0x00027900000f7ab9 */ /* 0x000fe40000000800 */
[----:B------:R-:W-:-:S11]  /*8110*/  UISETP.NE.AND UP0, UPT, UR15, 0x1, UPT ;  /* 0x000000010f00788c */ /* 0x000fd6000bf05270 */
[----:B------:R-:W-:Y:S02]  /*8120*/  @UP0 ULDC.64 UR6, c[0x0][0x9e8] ;  /* 0x00027a0000060ab9 */ /* 0x000fe40000000a00 */
[----:B------:R-:W-:-:S04]  /*8130*/  UIMAD.WIDE.U32 UR10, UR14, UR6, URZ ;  /* 0x000000060e0a72a5 */ /* 0x000fc8000f8e003f */
[----:B------:R-:W-:-:S12]  /*8140*/  @UP0 USHF.R.U32.HI UR14, URZ, UR7, UR11 ;  /* 0x000000073f0e0299 */ /* 0x000fd8000801160b */
.L_x_7897:
[----:B------:R-:W-:-:S04]  /*8150*/  UIMAD UR14, UR14, UR15, URZ ;  /* 0x0000000f0e0e72a4 */ /* 0x000fc8000f8e023f */
[----:B------:R-:W-:-:S04]  /*8160*/  UISETP.LT.AND UP0, UPT, UR56, UR14, UPT ;  /* 0x0000000e3800728c */ /* 0x000fc8000bf01270 */
[----:B------:R-:W-:-:S12]  /*8170*/  USEL UR56, UR56, UR14, !UP0 ;  /* 0x0000000e38387287 */ /* 0x000fd8000c000000 */
.L_x_7895:
[----:B------:R-:W-:-:S04]  /*8180*/  UIADD3 UR56, UR56, 0x7f, URZ ;  /* 0x0000007f38387890 */ /* 0x000fc8000fffe03f */
        /* <DEDUP_REMOVED lines=11> */
[----:B------:R-:W-:-:S07]  /*8240*/  IMAD.MOV.U32 R6, RZ, RZ, R8 ;  /* 0x000000ffff067224 */ /* 0x000fce00078e0008 */
.L_x_7909:
[----:B------:R-:W-:Y:S01]  /*8250*/  ISETP.NE.AND P2, PT, RZ, UR44, PT ;  /* 0x0000002cff007c0c */ /* 0x000fe2000bf45270 */
[----:B------:R-:W-:-:S04]  /*8260*/  UISETP.NE.AND UP0, UPT, UR56, 0x1, UPT ;  /* 0x000000013800788c */ /* 0x000fc8000bf05270 */
[----:B------:R-:W-:-:S04]  /*8270*/  USEL UR47, URZ, 0x1, UP0 ;  /* 0x000000013f2f7887 */ /* 0x000fc80008000000 */
[----:B------:R-:W-:-:S04]  /*8280*/  ULOP3.LUT UR47, UR57, UR47, URZ, 0x3c, !UPT ;  /* 0x0000002f392f7292 */ /* 0x000fc8000f8e3c3f */
[----:B------:R-:W-:Y:S08]  /*8290*/  @P2 BRA `(.L_x_7899) ;  /* 0x0000000000382947 */ /* 0x000ff00003800000 */
[----:B------:R-:W-:Y:S05]  /*82a0*/  @!P0 BRA `(.L_x_7900) ;  /* 0x0000000000048947 */ /* 0x000fea0003800000 */
[----:B------:R-:W-:Y:S01]  /*82b0*/  BPT.TRAP 0x1 ;  /* 0x000000040000795c */ /* 0x000fe20000300000 */
.L_x_7900:
        /* <DEDUP_REMOVED lines=9> */
.L_x_7901:
[----:B-1----:R-:W-:Y:S05]  /*8350*/  @P1 BRA `(.L_x_7899) ;  /* 0x0000000000081947 */ /* 0x002fea0003800000 */
[----:B------:R-:W1:Y:S02]  /*8360*/  SYNCS.PHASECHK.TRANS64.TRYWAIT P1, [UR6+0x28830], R0 ;  /* 0x02883000ff0075a7 */ /* 0x000e640008020146 */
[----:B-1----:R-:W-:Y:S05]  /*8370*/  @!P1 BRA `(.L_x_7902) ;  /* 0x000000d800549947 */ /* 0x002fea0003800000 */
.L_x_7899:
        /* <DEDUP_REMOVED lines=48> */
.L_x_7904:
[----:B------:R-:W-:Y:S01]  /*8680*/  ULEA UR6, UR56, UR41, 0x3 ;  /* 0x0000002938067291 */ /* 0x000fe2000f8e183f */
[----:B------:R-:W-:-:S05]  /*8690*/  IMAD.U32 R0, RZ, RZ, UR57 ;  /* 0x00000039ff007e24 */ /* 0x000fca000f8e00ff */
[----:B------:R-:W-:-:S04]  /*86a0*/  SHF.L.U32 R0, R0, 0x1f, RZ ;  /* 0x0000001f00007819 */ /* 0x000fc800000006ff */
[----:B------:R0:W1:Y:S01]  /*86b0*/  SYNCS.PHASECHK.TRANS64.TRYWAIT P1, [UR6+0x28850], R0 ;  /* 0x02885000ff0075a7 */ /* 0x0000620008020146 */
[----:B------:R-:W-:Y:S05]  /*86c0*/  @!P0 BRA `(.L_x_7905) ;  /* 0x0000000000048947 */ /* 0x000fea0003800000 */
[----:B------:R-:W-:Y:S01]  /*86d0*/  BPT.TRAP 0x1 ;  /* 0x000000040000795c */ /* 0x000fe20000300000 */
.L_x_7905:
[----:B-1----:R-:W-:Y:S05]  /*86e0*/  @P1 BRA `(.L_x_7903) ;  /* 0x0000000000081947 */ /* 0x002fea0003800000 */
[----:B------:R-:W1:Y:S02]  /*86f0*/  SYNCS.PHASECHK.TRANS64.TRYWAIT P1, [UR6+0x28850], R0 ;  /* 0x02885000ff0075a7 */ /* 0x000e640008020146 */
[----:B-1----:R-:W-:Y:S05]  /*8700*/  @!P1 BRA `(.L_x_7906) ;  /* 0x000000d400889947 */ /* 0x002fea0003800000 */
.L_x_7903:
        /* <DEDUP_REMOVED lines=49> */
.L_x_7907:
        /* <DEDUP_REMOVED lines=67> */
[----:B------:R-:W-:Y:S01]  /*8e50*/  FMNMX.FTZ R10, R87, R2, !PT ;  /* 0x00000002570a7209 */ /* 0x000fe20007810000 */
[----:B------:R-:W0:Y:S02]  /*8e60*/  LDC R0, c[0x0][0x988] ;  /* 0x00026200ff007b82 */ /* 0x000e240000000800 */
[----:B------:R-:W1:Y:S04]  /*8e70*/  SHFL.BFLY PT, R5, R8, 0x2, 0x1f ;  /* 0x0c401f0008057f89 */ /* 0x000e6800000e0000 */
[----:B------:R-:W2:Y:S01]  /*8e80*/  SHFL.BFLY PT, R13, R10, 0x2, 0x1f ;  /* 0x0c401f000a0d7f89 */ /* 0x000ea200000e0000 */
[----:B-1----:R-:W-:-:S02]  /*8e90*/  FMNMX.FTZ R11, R8, R5, !PT ;  /* 0x00000005080b7209 */ /* 0x002fc40007810000 */
[----:B--2---:R-:W-:-:S03]  /*8ea0*/  FMNMX.FTZ R13, R10, R13, !PT ;  /* 0x0000000d0a0d7209 */ /* 0x004fc60007810000 */
[----:B------:R-:W1:Y:S04]  /*8eb0*/  SHFL.BFLY PT, R2, R11, 0x1, 0x1f ;  /* 0x0c201f000b027f89 */ /* 0x000e6800000e0000 */
[----:B------:R-:W2:Y:S01]  /*8ec0*/  SHFL.BFLY PT, R12, R13, 0x1, 0x1f ;  /* 0x0c201f000d0c7f89 */ /* 0x000ea200000e0000 */
[----:B-1----:R-:W-:Y:S02]  /*8ed0*/  FMNMX.FTZ R2, R11, R2, !PT ;  /* 0x000000020b027209 */ /* 0x002fe40007810000 */
[----:B--2---:R-:W-:-:S03]  /*8ee0*/  FMNMX.FTZ R5, R13, R12, !PT ;  /* 0x0000000c0d057209 */ /* 0x004fc60007810000 */
[C---:B0-----:R-:W-:Y:S01]  /*8ef0*/  FMUL.FTZ R153, R2.reuse, R0 ;  /* 0x0000000002997220 */ /* 0x041fe20000410000 */
[----:B------:R-:W-:-:S03]  /*8f00*/  FADD.FTZ R7, -R2, R7 ;  /* 0x0000000702077221 */ /* 0x000fc60000010100 */
        /* <DEDUP_REMOVED lines=34> */
[--C-:B------:R-:W-:Y:S01]  /*9130*/  FFMA.FTZ R169, R50, R0, -R69.reuse ;  /* 0x0000000032a97223 */ /* 0x100fe20000010845 */
        /* <DEDUP_REMOVED lines=19> */
[-C--:B------:R-:W-:Y:S01]  /*9270*/  FFMA.FTZ R161, R66, R0.reuse, -R69 ;  /* 0x0000000042a17223 */ /* 0x080fe20000010845 */
[-CC-:B------:R-:W-:Y:S01]  /*9280*/  FFMA.FTZ R45, R65, R0.reuse, -R153.reuse ;  /* 0x00000000412d7223 */ /* 0x180fe20000010899 */
[-C--:B------:R-:W-:Y:S01]  /*9290*/  FFMA.FTZ R162, R68, R0.reuse, -R153 ;  /* 0x0000000044a27223 */ /* 0x080fe20000010899 */
[-C--:B------:R-:W-:Y:S01]  /*92a0*/  FFMA.FTZ R163, R70, R0.reuse, -R69 ;  /* 0x0000000046a37223 */ /* 0x080fe20000010845 */
[-C--:B------:R-:W-:Y:S01]  /*92b0*/  FFMA.FTZ R156, R72, R0.reuse, -R153 ;  /* 0x00000000489c7223 */ /* 0x080fe20000010899 */
[----:B------:R-:W1:Y:S01]  /*92c0*/  MUFU.EX2 R182, R182 ;  /* 0x000000b600b67308 */ /* 0x000e620000000800 */
[----:B0-----:R-:W-:Y:S01]  /*92d0*/  FADD.FTZ R27, R9, R4 ;  /* 0x00000004091b7221 */ /* 0x001fe20000010000 */
[-C--:B------:R-:W-:Y:S01]  /*92e0*/  FFMA.FTZ R74, R74, R0.reuse, -R69 ;  /* 0x000000004a4a7223 */ /* 0x080fe20000010845 */
        /* <DEDUP_REMOVED lines=11> */
[-C--:B------:R-:W-:Y:S01]  /*93a0*/  FFMA.FTZ R83, R83, R0.reuse, -R69 ;  /* 0x0000000053537223 */ /* 0x080fe20000010845 */
[-C--:B------:R-:W-:Y:S01]  /*93b0*/  FFMA.FTZ R154, R84, R0.reuse, -R153 ;  /* 0x00000000549a7223 */ /* 0x080fe20000010899 */
[----:B------:R-:W2:Y:S01]  /*93c0*/  MUFU.EX2 R11, R11 ;  /* 0x0000000b000b7308 */ /* 0x000ea20000000800 */
[----:B-1----:R-:W-:Y:S01]  /*93d0*/  FADD.FTZ R36, R182, R27 ;  /* 0x0000001bb6247221 */ /* 0x002fe20000010000 */
[-C--:B------:R-:W-:Y:S01]  /*93e0*/  FFMA.FTZ R86, R86, R0.reuse, -R69 ;  /* 0x0000000056567223 */ /* 0x080fe20000010845 */
        /* <DEDUP_REMOVED lines=122> */
.L_x_7908:
        /* <DEDUP_REMOVED lines=102> */
[-C--:B------:R-:W-:Y:S01]  /*a1f0*/  FMUL.FTZ R150, R150, R8.reuse ;  /* 0x0000000896967220 */ /* 0x080fe20000410000 */
[----:B------:R-:W-:Y:S01]  /*a200*/  FMUL.FTZ R151, R151, R8 ;  /* 0x0000000897977220 */ /* 0x000fe20000410000 */
[----:B------:R-:W-:-:S02]  /*a210*/  IMAD.MOV.U32 R9, RZ, RZ, R5 ;  /* 0x000000ffff097224 */ /* 0x000fc400078e0005 */
[----:B------:R-:W-:Y:S01]  /*a220*/  IMAD.MOV.U32 R7, RZ, RZ, R2 ;  /* 0x000000ffff077224 */ /* 0x000fe200078e0002 */
[----:B------:R-:W-:Y:S06]  /*a230*/  @P1 BRA `(.L_x_7909) ;  /* 0xffffffe000041947 */ /* 0x000fec000383ffff */
[----:B------:R-:W-:-:S07]  /*a240*/  IMAD.MOV.U32 R8, RZ, RZ, R6 ;  /* 0x000000ffff087224 */ /* 0x000fce00078e0006 */
.L_x_7898:
        /* <DEDUP_REMOVED lines=9> */
.L_x_7929:
        /* <DEDUP_REMOVED lines=9> */
.L_x_7912:
[----:B------:R-:W-:Y:S01]  /*a370*/  ULEA UR6, UR46, UR41, 0x3 ;  /* 0x000000292e067291 */ /* 0x000fe2000f8e183f */
[----:B------:R-:W-:-:S05]  /*a380*/  IMAD.U32 R0, RZ, RZ, UR47 ;  /* 0x0000002fff007e24 */ /* 0x000fca000f8e00ff */
[----:B------:R-:W-:-:S04]  /*a390*/  SHF.L.U32 R0, R0, 0x1f, RZ ;  /* 0x0000001f00007819 */ /* 0x000fc800000006ff */
[----:B------:R0:W1:Y:S01]  /*a3a0*/  SYNCS.PHASECHK.TRANS64.TRYWAIT P1, [UR6+0x28830], R0 ;  /* 0x02883000ff0075a7 */ /* 0x0000620008020146 */
[----:B------:R-:W-:Y:S05]  /*a3b0*/  @!P0 BRA `(.L_x_7913) ;  /* 0x0000000000048947 */ /* 0x000fea0003800000 */
[----:B------:R-:W-:Y:S01]  /*a3c0*/  BPT.TRAP 0x1 ;  /* 0x000000040000795c */ /* 0x000fe20000300000 */
.L_x_7913:
[----:B-1----:R-:W-:Y:S05]  /*a3d0*/  @P1 BRA `(.L_x_7911) ;  /* 0x0000000000081947 */ /* 0x002fea0003800000 */
[----:B------:R-:W1:Y:S02]  /*a3e0*/  SYNCS.PHASECHK.TRANS64.TRYWAIT P1, [UR6+0x28830], R0 ;  /* 0x02883000ff0075a7 */ /* 0x000e640008020146 */
[----:B-1----:R-:W-:Y:S05]  /*a3f0*/  @!P1 BRA `(.L_x_7914) ;  /* 0x000000b800649947 */ /* 0x002fea0003800000 */
.L_x_7911:
        /* <DEDUP_REMOVED lines=45> */
.L_x_7916:
[----:B------:R-:W-:Y:S01]  /*a6d0*/  ULEA UR6, UR58, UR41, 0x3 ;  /* 0x000000293a067291 */ /* 0x000fe2000f8e183f */
[----:B------:R-:W-:-:S05]  /*a6e0*/  IMAD.U32 R0, RZ, RZ, UR59 ;  /* 0x0000003bff007e24 */ /* 0x000fca000f8e00ff */
[----:B------:R-:W-:-:S04]  /*a6f0*/  SHF.L.U32 R0, R0, 0x1f, RZ ;  /* 0x0000001f00007819 */ /* 0x000fc800000006ff */
[----:B------:R0:W1:Y:S01]  /*a700*/  SYNCS.PHASECHK.TRANS64.TRYWAIT P1, [UR6+0x28850], R0 ;  /* 0x02885000ff0075a7 */ /* 0x0000620008020146 */
[----:B------:R-:W-:Y:S05]  /*a710*/  @!P0 BRA `(.L_x_7917) ;  /* 0x0000000000048947 */ /* 0x000fea0003800000 */
[----:B------:R-:W-:Y:S01]  /*a720*/  BPT.TRAP 0x1 ;  /* 0x000000040000795c */ /* 0x000fe20000300000 */
.L_x_7917:
[----:B-1----:R-:W-:Y:S05]  /*a730*/  @P1 BRA `(.L_x_7915) ;  /* 0x0000000000081947 */ /* 0x002fea0003800000 */
[----:B------:R-:W1:Y:S02]  /*a740*/  SYNCS.PHASECHK.TRANS64.TRYWAIT P1, [UR6+0x28850], R0 ;  /* 0x02885000ff0075a7 */ /* 0x000e640008020146 */
[----:B-1----:R-:W-:Y:S05]  /*a750*/  @!P1 BRA `(.L_x_7918) ;  /* 0x000000b400a49947 */ /* 0x002fea0003800000 */
.L_x_7915:
        /* <DEDUP_REMOVED lines=49> */
.L_x_7919:
        /* <DEDUP_REMOVED lines=39> */
.L_x_7922:
[----:B------:R-:W-:-:S05]  /*ace0*/  IMAD.U32 R9, RZ, RZ, UR53 ;  /* 0x00000035ff097e24 */ /* 0x000fca000f8e00ff */
[----:B------:R-:W-:-:S13]  /*acf0*/  ISETP.NE.AND P1, PT, R9, 0x1, PT ;  /* 0x000000010900780c */ /* 0x000fda0003f25270 */
[----:B------:R-:W0:Y:S02]  /*ad00*/  @P1 LDC.64 R12, c[0x0][0x9e8] ;  /* 0x00027a00ff0c1b82 */ /* 0x000e240000000a00 */
[----:B0-----:R-:W-:-:S05]  /*ad10*/  @P1 IMAD.HI.U32 R12, R5, R12, RZ ;  /* 0x0000000c050c1227 */ /* 0x001fca00078e00ff */
[----:B------:R-:W-:-:S07]  /*ad20*/  @P1 SHF.R.U32.HI R5, RZ, R13, R12 ;  /* 0x0000000dff051219 */ /* 0x000fce000001160c */
.L_x_7923:
[----:B------:R-:W-:Y:S05]  /*ad30*/  BSYNC B0 ;  /* 0x0000000000007941 */ /* 0x000fea0003800000 */
.L_x_7921:
[----:B------:R-:W-:-:S04]  /*ad40*/  IMAD R5, R5, R9, -R14 ;  /* 0x0000000905057224 */ /* 0x000fc800078e0a0e */
[----:B------:R-:W-:-:S05]  /*ad50*/  IMAD R5, R16, -0x2, R5 ;  /* 0xfffffffe10057824 */ /* 0x000fca00078e0205 */
[----:B------:R-:W-:Y:S02]  /*ad60*/  VIADDMNMX R2, R5, R9, R2, PT ;  /* 0x0000000905027246 */ /* 0x000fe40003800102 */
[----:B------:R-:W-:-:S07]  /*ad70*/  VIMNMX R10, R10, R5, !PT ;  /* 0x000000050a0a7248 */ /* 0x000fce0007fe0100 */
.L_x_7920:
        /* <DEDUP_REMOVED lines=116> */
.L_x_7926:
[----:B------:R-:W-:-:S05]  /*b4c0*/  IMAD.U32 R2, RZ, RZ, UR53 ;  /* 0x00000035ff027e24 */ /* 0x000fca000f8e00ff */
[----:B------:R-:W-:-:S13]  /*b4d0*/  ISETP.NE.AND P2, PT, R2, 0x1, PT ;  /* 0x000000010200780c */ /* 0x000fda0003f45270 */
[----:B------:R-:W0:Y:S02]  /*b4e0*/  @P2 LDC.64 R160, c[0x0][0x9e8] ;  /* 0x00027a00ffa02b82 */ /* 0x000e240000000a00 */
[----:B0-----:R-:W-:-:S05]  /*b4f0*/  @P2 IMAD.HI.U32 R0, R159, R160, RZ ;  /* 0x000000a09f002227 */ /* 0x001fca00078e00ff */
[----:B------:R-:W-:-:S07]  /*b500*/  @P2 SHF.R.U32.HI R159, RZ, R161, R0 ;  /* 0x000000a1ff9f2219 */ /* 0x000fce0000011600 */
.L_x_7927:
[----:B------:R-:W-:Y:S05]  /*b510*/  BSYNC B0 ;  /* 0x0000000000007941 */ /* 0x000fea0003800000 */
.L_x_7925:
[----:B------:R-:W-:-:S04]  /*b520*/  IMAD R159, R159, R2, -R14 ;  /* 0x000000029f9f7224 */ /* 0x000fc800078e0a0e */
[----:B------:R-:W-:-:S05]  /*b530*/  IMAD R159, R16, -0x2, R159 ;  /* 0xfffffffe109f7824 */ /* 0x000fca00078e029f */
[----:B------:R-:W-:Y:S02]  /*b540*/  VIADDMNMX R10, R159, R2, R10, PT ;  /* 0x000000029f0a7246 */ /* 0x000fe4000380010a */
[----:B------:R-:W-:-:S07]  /*b550*/  VIMNMX R12, R12, R159, !PT ;  /* 0x0000009f0c0c7248 */ /* 0x000fce0007fe0100 */
.L_x_7924:
        /* <DEDUP_REMOVED lines=377> */
.L_x_7928:
        /* <DEDUP_REMOVED lines=107> */
.L_x_7910:
[----:B------:R-:W-:Y:S06]  /*d3a0*/  BAR.ARV 0x8, 0x180 ;  /* 0x0206000000007b1d */ /* 0x000fec0000002000 */
[----:B------:R-:W-:Y:S05]  /*d3b0*/  @!P0 BRA `(.L_x_7930) ;  /* 0x0000000000048947 */ /* 0x000fea0003800000 */
[----:B------:R-:W-:Y:S01]  /*d3c0*/  BPT.TRAP 0x1 ;  /* 0x000000040000795c */ /* 0x000fe20000300000 */
.L_x_7930:
[----:B------:R-:W-:Y:S01]  /*d3d0*/  ULEA UR5, UR46, UR41, 0x3 ;  /* 0x000000292e057291 */ /* 0x000fe2000f8e183f */
[----:B------:R-:W-:-:S05]  /*d3e0*/  IMAD.U32 R6, RZ, RZ, UR47 ;  /* 0x0000002fff067e24 */ /* 0x000fca000f8e00ff */
[----:B------:R-:W-:-:S04]  /*d3f0*/  SHF.L.U32 R6, R6, 0x1f, RZ ;  /* 0x0000001f06067819 */ /* 0x000fc800000006ff */
[----:B------:R0:W1:Y:S01]  /*d400*/  SYNCS.PHASECHK.TRANS64.TRYWAIT P1, [UR5+0x28850], R6 ;  /* 0x02885006ff0075a7 */ /* 0x0000620008020145 */
[----:B------:R-:W-:Y:S05]  /*d410*/  @!P0 BRA `(.L_x_7931) ;  /* 0x0000000000048947 */ /* 0x000fea0003800000 */
[----:B------:R-:W-:Y:S01]  /*d420*/  BPT.TRAP 0x1 ;  /* 0x000000040000795c */ /* 0x000fe20000300000 */
.L_x_7931:
[----:B-1----:R-:W-:Y:S05]  /*d430*/  @P1 BRA `(.L_x_7932) ;  /* 0x0000000000081947 */ /* 0x002fea0003800000 */
[----:B------:R-:W1:Y:S02]  /*d440*/  SYNCS.PHASECHK.TRANS64.TRYWAIT P1, [UR5+0x28850], R6 ;  /* 0x02885006ff0075a7 */ /* 0x000e640008020145 */
[----:B-1----:R-:W-:Y:S05]  /*d450*/  @!P1 BRA `(.L_x_7933) ;  /* 0x00000088007c9947 */ /* 0x002fea0003800000 */
.L_x_7932:
        /* <DEDUP_REMOVED lines=9> */
[----:B------:R-:W-:-:S07]  /*d4f0*/  ULEA UR4, UR46, UR4, 0xb ;  /* 0x000000042e047291 */ /* 0x000fce000f8e583f */
[----:B------:R-:W-:Y:S02]  /*d500*/  UMOV UR6, UR4 ;  /* 0x0000000400067c82 */ /* 0x000fe40008000000 */
[----:B------:R-:W-:Y:S01]  /*d510*/  HGMMA.64x128x16.F32 R88, R180, gdesc[UR4].tnspB, R88, gsb0 ;  /* 0x41e00004b4587df0 */ /* 0x000fe20008000858 */
[----:B------:R-:W-:Y:S01]  /*d520*/  UIADD3 UR6, UR4, 0x80, URZ ;  /* 0x0000008004067890 */ /* 0x000fe2000fffe03f */
[----:B-1----:R-:W-:Y:S01]  /*d530*/  FADD.FTZ R7, R7, R4 ;  /* 0x0000000407077221 */ /* 0x002fe20000010000 */
[----:B------:R-:W-:Y:S01]  /*d540*/  UMOV UR7, 0x40000040 ;  /* 0x4000004000077882 */ /* 0x000fe20000000000 */
[----:B------:R-:W-:Y:S02]  /*d550*/  IMAD.MOV.U32 R4, RZ, RZ, RZ ;  /* 0x000000ffff047224 */ /* 0x000fe400078e00ff */
[----:B0-----:R-:W-:Y:S01]  /*d560*/  FADD.FTZ R8, R6, R3 ;  /* 0x0000000306087221 */ /* 0x001fe20000010000 */
[----:B------:R-:W-:Y:S01]  /*d570*/  IMAD.MOV.U32 R3, RZ, RZ, -0x800000 ;  /* 0xff800000ff037424 */ /* 0x000fe200078e00ff */
        /* <DEDUP_REMOVED lines=54> */
.L_x_7934:
        /* <DEDUP_REMOVED lines=74> */
.L_x_7856:
        /* <DEDUP_REMOVED lines=16> */
[----:B------:R-:W-:Y:S01]  /*de80*/  F2FP.F16.F32.PACK_AB R136, R137, R136 ;  /* 0x000000888988723e */ /* 0x000fe200000000ff */
[----:B------:R-:W1:Y:S01]  /*de90*/  LDC R49, c[0x0][0xbe8] ;  /* 0x0002fa00ff317b82 */ /* 0x000e620000000800 */
        /* <DEDUP_REMOVED lines=9> */
[----:B------:R-:W-:Y:S02]  /*df30*/  F2FP.F16.F32.PACK_AB R145, R147, R146 ;  /* 0x000000929391723e */ /* 0x000fe400000000ff */
[----:B------:R-:W-:Y:S02]  /*df40*/  F2FP.F16.F32.PACK_AB R146, R149, R148 ;  /* 0x000000949592723e */ /* 0x000fe400000000ff */
[----:B------:R-:W-:Y:S02]  /*df50*/  F2FP.F16.F32.PACK_AB R147, R151, R150 ;  /* 0x000000969793723e */ /* 0x000fe400000000ff */
[----:B------:R-:W-:Y:S02]  /*df60*/  MOV R24, R0 ;  /* 0x0000000000187202 */ /* 0x000fe40000000f00 */
[----:B0-----:R-:W-:-:S03]  /*df70*/  MOV R25, R5 ;  /* 0x0000000500197202 */ /* 0x001fc60000000f00 */
[----:B------:R-:W-:-:S03]  /*df80*/  IMAD.WIDE R4, R188, 0x2, R24 ;  /* 0x00000002bc047825 */ /* 0x000fc600078e0218 */
[C---:B------:R-:W-:Y:S02]  /*df90*/  LOP3.LUT R7, R4.reuse, 0x380, RZ, 0xc0, !PT ;  /* 0x0000038004077812 */ /* 0x040fe400078ec0ff */
[C---:B------:R-:W-:Y:S02]  /*dfa0*/  IADD3 R8, P5, R4.reuse, 0x40, RZ ;  /* 0x0000004004087810 */ /* 0x040fe40007fbe0ff */
        /* <DEDUP_REMOVED lines=17> */
[----:B------:R-:W-:Y:S02]  /*e0c0*/  SHF.R.U64 R7, R7, 0x3, RZ ;  /* 0x0000000307077819 */ /* 0x000fe400000012ff */
[----:B------:R-:W-:Y:S02]  /*e0d0*/  SHF.R.U64 R6, R6, 0x3, RZ ;  /* 0x0000000306067819 */ /* 0x000fe400000012ff */
[----:B------:R-:W-:Y:S02]  /*e0e0*/  MOV R36, R4 ;  /* 0x0000000400247202 */ /* 0x000fe40000000f00 */
[----:B------:R-:W-:Y:S02]  /*e0f0*/  LOP3.LUT R10, R33, 0x380, RZ, 0xc0, !PT ;  /* 0x00000380210a7812 */ /* 0x000fe400078ec0ff */
[----:B------:R-:W-:Y:S02]  /*e100*/  LOP3.LUT R28, R7, R8, RZ, 0x3c, !PT ;  /* 0x00000008071c7212 */ /* 0x000fe400078e3cff */
[----:B------:R-:W-:-:S02]  /*e110*/  F2FP.F16.F32.PACK_AB R4, R89, R2 ;  /* 0x000000025904723e */ /* 0x000fc400000000ff */
[----:B------:R-:W-:Y:S02]  /*e120*/  LOP3.LUT R2, R37, 0x380, RZ, 0xc0, !PT ;  /* 0x0000038025027812 */ /* 0x000fe400078ec0ff */
[----:B------:R-:W-:Y:S02]  /*e130*/  LOP3.LUT R8, R39, 0x380, RZ, 0xc0, !PT ;  /* 0x0000038027087812 */ /* 0x000fe400078ec0ff */
[----:B------:R-:W-:Y:S02]  /*e140*/  LOP3.LUT R12, R35, 0x380, RZ, 0xc0, !PT ;  /* 0x00000380230c7812 */ /* 0x000fe400078ec0ff */
[----:B------:R-:W-:Y:S02]  /*e150*/  LOP3.LUT R30, R6, R21, RZ, 0x3c, !PT ;  /* 0x00000015061e7212 */ /* 0x000fe400078e3cff */
[----:B------:R-:W-:Y:S02]  /*e160*/  SHF.R.U64 R10, R10, 0x3, RZ ;  /* 0x000000030a0a7819 */ /* 0x000fe400000012ff */
[----:B------:R-:W-:-:S02]  /*e170*/  LOP3.LUT R21, R26, 0x380, RZ, 0xc0, !PT ;  /* 0x000003801a157812 */ /* 0x000fc400078ec0ff */
[----:B------:R-:W-:Y:S02]  /*e180*/  SHF.R.U64 R2, R2, 0x3, RZ ;  /* 0x0000000302027819 */ /* 0x000fe400000012ff */
[----:B------:R-:W-:Y:S02]  /*e190*/  SHF.R.U64 R8, R8, 0x3, RZ ;  /* 0x0000000308087819 */ /* 0x000fe400000012ff */
[----:B------:R-:W-:Y:S02]  /*e1a0*/  SHF.R.U64 R12, R12, 0x3, RZ ;  /* 0x000000030c0c7819 */ /* 0x000fe400000012ff */
[----:B------:R-:W-:Y:S02]  /*e1b0*/  LOP3.LUT R14, R10, R33, RZ, 0x3c, !PT ;  /* 0x000000210a0e7212 */ /* 0x000fe400078e3cff */
[----:B------:R-:W-:Y:S02]  /*e1c0*/  SHF.R.U64 R21, R21, 0x3, RZ ;  /* 0x0000000315157819 */ /* 0x000fe400000012ff */
[----:B------:R-:W-:-:S02]  /*e1d0*/  F2FP.F16.F32.PACK_AB R5, R91, R90 ;  /* 0x0000005a5b05723e */ /* 0x000fc400000000ff */
[----:B------:R-:W-:Y:S02]  /*e1e0*/  F2FP.F16.F32.PACK_AB R6, R93, R92 ;  /* 0x0000005c5d06723e */ /* 0x000fe400000000ff */
[----:B------:R-:W-:Y:S01]  /*e1f0*/  F2FP.F16.F32.PACK_AB R7, R95, R94 ;  /* 0x0000005e5f07723e */ /* 0x000fe200000000ff */
[----:B------:R-:W-:Y:S01]  /*e200*/  BAR.SYNC.DEFER_BLOCKING 0x1, 0x100 ;  /* 0x0044000000007b1d */ /* 0x000fe20000010000 */
[----:B------:R-:W-:Y:S02]  /*e210*/  LOP3.LUT R10, R2, R37, RZ, 0x3c, !PT ;  /* 0x00000025020a7212 */ /* 0x000fe400078e3cff */
[----:B------:R-:W-:Y:S02]  /*e220*/  LOP3.LUT R8, R8, R39, RZ, 0x3c, !PT ;  /* 0x0000002708087212 */ /* 0x000fe400078e3cff */
[----:B------:R-:W-:Y:S02]  /*e230*/  LOP3.LUT R12, R12, R35, RZ, 0x3c, !PT ;  /* 0x000000230c0c7212 */ /* 0x000fe400078e3cff */
[----:B------:R-:W-:-:S02]  /*e240*/  LOP3.LUT R26, R21, R26, RZ, 0x3c, !PT ;  /* 0x0000001a151a7212 */ /* 0x000fc400078e3cff */
[----:B------:R-:W-:Y:S02]  /*e250*/  MOV R32, R10 ;  /* 0x0000000a00207202 */ /* 0x000fe40000000f00 */
[----:B------:R-:W-:Y:S02]  /*e260*/  MOV R21, R8 ;  /* 0x0000000800157202 */ /* 0x000fe40000000f00 */
[----:B------:R-:W-:Y:S02]  /*e270*/  MOV R35, R30 ;  /* 0x0000001e00237202 */ /* 0x000fe40000000f00 */
[----:B------:R-:W-:Y:S02]  /*e280*/  F2FP.F16.F32.PACK_AB R8, R97, R96 ;  /* 0x000000606108723e */ /* 0x000fe400000000ff */
[----:B------:R-:W-:Y:S02]  /*e290*/  F2FP.F16.F32.PACK_AB R9, R99, R98 ;  /* 0x000000626309723e */ /* 0x000fe400000000ff */
[----:B------:R-:W-:-:S02]  /*e2a0*/  F2FP.F16.F32.PACK_AB R10, R101, R100 ;  /* 0x00000064650a723e */ /* 0x000fc400000000ff */
[----:B------:R-:W-:Y:S02]  /*e2b0*/  F2FP.F16.F32.PACK_AB R11, R103, R102 ;  /* 0x00000066670b723e */ /* 0x000fe400000000ff */
[----:B------:R-:W-:Y:S01]  /*e2c0*/  MOV R34, R28 ;  /* 0x0000001c00227202 */ /* 0x000fe20000000f00 */
[----:B------:R0:W-:Y:S01]  /*e2d0*/  STSM.16.M88.4 [R36], R4 ;  /* 0x0000000424007844 */ /* 0x0001e20000000200 */
[----:B------:R-:W-:Y:S02]  /*e2e0*/  MOV R2, R14 ;  /* 0x0000000e00027202 */ /* 0x000fe40000000f00 */
[----:B------:R-:W-:Y:S01]  /*e2f0*/  MOV R33, R12 ;  /* 0x0000000c00217202 */ /* 0x000fe20000000f00 */
[----:B------:R-:W-:Y:S01]  /*e300*/  STSM.16.M88.4 [R35], R8 ;  /* 0x0000000823007844 */ /* 0x000fe20000000200 */
[----:B------:R-:W-:Y:S02]  /*e310*/  F2FP.F16.F32.PACK_AB R12, R113, R112 ;  /* 0x00000070710c723e */ /* 0x000fe400000000ff */
[----:B------:R-:W-:-:S02]  /*e320*/  F2FP.F16.F32.PACK_AB R13, R115, R114 ;  /* 0x00000072730d723e */ /* 0x000fc400000000ff */
[----:B------:R-:W-:Y:S02]  /*e330*/  F2FP.F16.F32.PACK_AB R14, R117, R116 ;  /* 0x00000074750e723e */ /* 0x000fe400000000ff */
[----:B------:R-:W-:Y:S02]  /*e340*/  F2FP.F16.F32.PACK_AB R15, R119, R118 ;  /* 0x00000076770f723e */ /* 0x000fe400000000ff */
[----:B------:R-:W-:Y:S02]  /*e350*/  F2FP.F16.F32.PACK_AB R28, R121, R120 ;  /* 0x00000078791c723e */ /* 0x000fe400000000ff */
[----:B------:R-:W-:Y:S02]  /*e360*/  F2FP.F16.F32.PACK_AB R29, R123, R122 ;  /* 0x0000007a7b1d723e */ /* 0x000fe400000000ff */
[----:B0-----:R-:W-:Y:S02]  /*e370*/  F2FP.F16.F32.PACK_AB R4, R105, R104 ;  /* 0x000000686904723e */ /* 0x001fe400000000ff */
[----:B------:R-:W-:-:S02]  /*e380*/  F2FP.F16.F32.PACK_AB R5, R107, R106 ;  /* 0x0000006a6b05723e */ /* 0x000fc400000000ff */
[----:B------:R-:W-:Y:S02]  /*e390*/  F2FP.F16.F32.PACK_AB R6, R109, R108 ;  /* 0x0000006c6d06723e */ /* 0x000fe400000000ff */
[----:B------:R-:W-:Y:S02]  /*e3a0*/  F2FP.F16.F32.PACK_AB R7, R111, R110 ;  /* 0x0000006e6f07723e */ /* 0x000fe400000000ff */
[----:B------:R-:W-:Y:S02]  /*e3b0*/  F2FP.F16.F32.PACK_AB R30, R125, R124 ;  /* 0x0000007c7d1e723e */ /* 0x000fe400000000ff */
[----:B------:R-:W-:Y:S01]  /*e3c0*/  F2FP.F16.F32.PACK_AB R31, R127, R126 ;  /* 0x0000007e7f1f723e */ /* 0x000fe200000000ff */
[----:B------:R0:W-:Y:S01]  /*e3d0*/  STSM.16.M88.4 [R34], R4 ;  /* 0x0000000422007844 */ /* 0x0001e20000000200 */
[----:B------:R-:W-:Y:S02]  /*e3e0*/  MOV R26, R26 ;  /* 0x0000001a001a7202 */ /* 0x000fe40000000f00 */
[----:B------:R-:W-:Y:S01]  /*e3f0*/  PLOP3.LUT P0, PT, PT, PT, UP0, 0x80, 0x0 ;  /* 0x000000000000781c */ /* 0x000fe20003f0f008 */
[----:B------:R2:W-:Y:S04]  /*e400*/  STSM.16.M88.4 [R2], R12 ;  /* 0x0000000c02007844 */ /* 0x0005e80000000200 */
[----:B------:R3:W-:Y:S04]  /*e410*/  STSM.16.M88.4 [R33], R28 ;  /* 0x0000001c21007844 */ /* 0x0007e80000000200 */
[----:B------:R3:W-:Y:S04]  /*e420*/  STSM.16.M88.4 [R32], R128 ;  /* 0x0000008020007844 */ /* 0x0007e80000000200 */
[----:B------:R3:W-:Y:S01]  /*e430*/  STSM.16.M88.4 [R21], R136 ;  /* 0x0000008815007844 */ /* 0x0007e20000000200 */
[----:B0-----:R-:W-:-:S02]  /*e440*/  IMAD.U32 R4, RZ, RZ, UR8 ;  /* 0x00000008ff047e24 */ /* 0x001fc4000f8e00ff */
[----:B------:R-:W-:Y:S01]  /*e450*/  IMAD.U32 R5, RZ, RZ, UR9 ;  /* 0x00000009ff057e24 */ /* 0x000fe2000f8e00ff */
[----:B------:R3:W-:Y:S01]  /*e460*/  STSM.16.M88.4 [R26], R144 ;  /* 0x000000901a007844 */ /* 0x0007e20000000200 */
[----:B------:R-:W-:Y:S01]  /*e470*/  ULDC.64 UR8, c[0x0][0xc08] ;  /* 0x0003020000087ab9 */ /* 0x000fe20000000a00 */
[----:B------:R-:W-:Y:S06]  /*e480*/  BAR.SYNC.DEFER_BLOCKING 0x1, 0x100 ;  /* 0x0044000000007b1d */ /* 0x000fec0000010000 */
[----:B--2---:R-:W2:Y:S01]  /*e490*/  @P0 LDG.E R2, desc[UR54][R4.64] ;  /* 0x0000003604020981 */ /* 0x004ea2000c1e1900 */
[----:B------:R-:W-:Y:S01]  /*e4a0*/  UISETP.NE.U32.AND UP1, UPT, UR8, URZ, UPT ;  /* 0x0000003f0800728c */ /* 0x000fe2000bf25070 */
[----:B-1----:R-:W-:Y:S01]  /*e4b0*/  ISETP.NE.AND P1, PT, R49, 0x1, PT ;  /* 0x000000013100780c */ /* 0x002fe20003f25270 */
[----:B------:R-:W-:Y:S01]  /*e4c0*/  ULDC UR10, c[0x0][0xa88] ;  /* 0x0002a200000a7ab9 */ /* 0x000fe20000000800 */
[----:B------:R-:W-:Y:S01]  /*e4d0*/  UMOV UR4, URZ ;  /* 0x0000003f00047c82 */ /* 0x000fe20008000000 */
[----:B------:R-:W-:-:S06]  /*e4e0*/  UISETP.NE.AND.EX UP1, UPT, UR9, URZ, UPT, UP1 ;  /* 0x0000003f0900728c */ /* 0x000fcc000bf25310 */
[----:B------:R-:W-:-:S04]  /*e4f0*/  PLOP3.LUT P2, PT, PT, PT, UP1, 0x80, 0x0 ;  /* 0x000000000000781c */ /* 0x000fc80003f4f018 */
[----:B------:R-:W0:Y:S01]  /*e500*/  @P1 LDC R6, c[0x0][0xbec] ;  /* 0x0002fb00ff061b82 */ /* 0x000e220000000800 */
[----:B------:R-:W-:Y:S02]  /*e510*/  @UP1 ULDC.64 UR8, c[0x0][0xc08] ;  /* 0x0003020000081ab9 */ /* 0x000fe40000000a00 */
[----:B------:R-:W-:-:S05]  /*e520*/  @UP1 UIMAD.WIDE UR8, UR36, 0x4, UR8 ;  /* 0x00000004240818a5 */ /* 0x000fca000f8e0208 */
[----:B------:R-:W1:Y:S01]  /*e530*/  @P1 LDC R8, c[0x0][0xbf0] ;  /* 0x0002fc00ff081b82 */ /* 0x000e620000000800 */
[----:B------:R-:W-:Y:S02]  /*e540*/  IMAD.U32 R10, RZ, RZ, UR8 ;  /* 0x00000008ff0a7e24 */ /* 0x000fe4000f8e00ff */
[----:B------:R-:W-:Y:S01]  /*e550*/  IMAD.U32 R11, RZ, RZ, UR9 ;  /* 0x00000009ff0b7e24 */ /* 0x000fe2000f8e00ff */
[----:B--2---:R-:W-:Y:S01]  /*e560*/  @P0 R2UR UR4, R2 ;  /* 0x00000000020402ca */ /* 0x004fe200000e0000 */
[----:B------:R-:W-:-:S06]  /*e570*/  IMAD.U32 R2, RZ, RZ, UR10 ;  /* 0x0000000aff027e24 */ /* 0x000fcc000f8e00ff */
[----:B------:R3:W5:Y:S01]  /*e580*/  @P2 LDG.E R2, desc[UR54][R10.64] ;  /* 0x000000360a022981 */ /* 0x000762000c1e1900 */
[----:B01----:R-:W-:Y:S07]  /*e590*/  @P2 BRA `(.L_x_7937) ;  /* 0x0000000000102947 */ /* 0x003fee0003800000 */
[----:B------:R-:W-:Y:S05]  /*e5a0*/  @!P0 BRA `(.L_x_7937) ;  /* 0x00000000000c8947 */ /* 0x000fea0003800000 */
[----:B------:R-:W2:Y:S04]  /*e5b0*/  LDG.E R7, desc[UR54][R4.64] ;  /* 0x0000003604077981 */ /* 0x000ea8000c1e1900 */
[----:B-----5:R-:W2:Y:S02]  /*e5c0*/  LDG.E R2, desc[UR54][R4.64+0x4] ;  /* 0x0000043604027981 */ /* 0x020ea4000c1e1900 */
[----:B--2---:R-:W-:-:S07]  /*e5d0*/  IMAD.IADD R2, R2, 0x1, -R7 ;  /* 0x0000000102027824 */ /* 0x004fce00078e0a07 */
.L_x_7937:
[----:B------:R-:W-:Y:S01]  /*e5e0*/  USHF.R.S32.HI UR9, URZ, 0x1f, UR4 ;  /* 0x0000001f3f097899 */ /* 0x000fe20008011404 */
[----:B------:R-:W-:Y:S01]  /*e5f0*/  VIADD R7, R17, UR37 ;  /* 0x0000002511077c36 */ /* 0x000fe20008000000 */
[----:B------:R-:W-:Y:S01]  /*e600*/  USHF.R.S32.HI UR16, URZ, 0x1f, UR42 ;  /* 0x0000001f3f107899 */ /* 0x000fe2000801142a */
[----:B---3--:R-:W-:Y:S01]  /*e610*/  VIADD R26, R187, UR37 ;  /* 0x00000025bb1a7c36 */ /* 0x008fe20008000000 */
[----:B------:R-:W-:Y:S01]  /*e620*/  ULDC.64 UR14, c[0x0][0xb90] ;  /* 0x0002e400000e7ab9 */ /* 0x000fe20000000a00 */
[----:B------:R-:W-:Y:S01]  /*e630*/  UMOV UR8, UR4 ;  /* 0x0000000400087c82 */ /* 0x000fe20008000000 */
[----:B------:R-:W-:Y:S01]  /*e640*/  UIMAD UR12, UR16, UR14, URZ ;  /* 0x0000000e100c72a4 */ /* 0x000fe2000f8e023f */
[----:B------:R-:W-:Y:S01]  /*e650*/  @P1 IMAD.HI.U32 R5, R7, R6, RZ ;  /* 0x0000000607051227 */ /* 0x000fe200078e00ff */
[----:B------:R-:W-:Y:S02]  /*e660*/  UIMAD.WIDE.U32 UR10, UR42, UR14, UR8 ;  /* 0x0000000e2a0a72a5 */ /* 0x000fe4000f8e0008 */
[----:B------:R-:W-:Y:S01]  /*e670*/  USHF.R.S32.HI UR8, URZ, 0x1f, UR36 ;  /* 0x0000001f3f087899 */ /* 0x000fe20008011424 */
[----:B------:R-:W-:Y:S01]  /*e680*/  IMAD.MOV.U32 R4, RZ, RZ, R7 ;  /* 0x000000ffff047224 */ /* 0x000fe200078e0007 */
[----:B------:R-:W-:Y:S01]  /*e690*/  UIMAD UR12, UR42, UR15, UR12 ;  /* 0x0000000f2a0c72a4 */ /* 0x000fe2000f8e020c */
[----:B------:R-:W-:Y:S01]  /*e6a0*/  @P1 SHF.R.U32.HI R4, RZ, R8, R5 ;  /* 0x00000008ff041219 */ /* 0x000fe20000011605 */
[----:B------:R-:W-:Y:S01]  /*e6b0*/  USEL UR18, UR8, URZ, !UP0 ;  /* 0x0000003f08127287 */ /* 0x000fe2000c000000 */
[----:B------:R-:W-:Y:S01]  /*e6c0*/  IMAD R5, R184, 0x40, R18 ;  /* 0x00000040b8057824 */ /* 0x000fe200078e0212 */
[----:B------:R-:W-:Y:S01]  /*e6d0*/  ULDC.64 UR14, c[0x0][0xb98] ;  /* 0x0002e600000e7ab9 */ /* 0x000fe20000000a00 */
[----:B------:R-:W-:Y:S01]  /*e6e0*/  USEL UR17, UR36, URZ, !UP0 ;  /* 0x0000003f24117287 */ /* 0x000fe2000c000000 */
[----:B------:R-:W-:Y:S01]  /*e6f0*/  IMAD.MOV R6, RZ, RZ, -R4 ;  /* 0x000000ffff067224 */ /* 0x000fe200078e0a04 */
[----:B------:R-:W-:Y:S01]  /*e700*/  UIMAD UR8, UR18, UR14, URZ ;  /* 0x0000000e120872a4 */ /* 0x000fe2000f8e023f */
[----:B------:R-:W-:Y:S01]  /*e710*/  IMAD.WIDE R24, R5, 0x2, R24 ;  /* 0x0000000205187825 */ /* 0x000fe200078e0218 */
[----:B------:R-:W-:Y:S01]  /*e720*/  UIADD3 UR11, UR11, UR12, URZ ;  /* 0x0000000c0b0b7290 */ /* 0x000fe2000fffe03f */
[----:B------:R-:W-:Y:S01]  /*e730*/  SHF.R.S32.HI R5, RZ, 0x1f, R4 ;  /* 0x0000001fff057819 */ /* 0x000fe20000011404 */
[----:B------:R-:W-:Y:S01]  /*e740*/  UIMAD UR8, UR17, UR15, UR8 ;  /* 0x0000000f110872a4 */ /* 0x000fe2000f8e0208 */
[----:B------:R-:W-:Y:S01]  /*e750*/  IMAD R7, R49, R6, R7 ;  /* 0x0000000631077224 */ /* 0x000fe200078e0207 */
[----:B------:R-:W-:Y:S01]  /*e760*/  UIMAD.WIDE.U32 UR10, UR17, UR14, UR10 ;  /* 0x0000000e110a72a5 */ /* 0x000fe2000f8e000a */
[----:B------:R-:W-:Y:S01]  /*e770*/  IADD3 R9, P3, R24, 0x2000, RZ ;  /* 0x0000200018097810 */ /* 0x000fe20007f7e0ff */
[----:B-----5:R-:W-:Y:S01]  /*e780*/  IMAD R51, R2, R49, RZ ;  /* 0x0000003102337224 */ /* 0x020fe200078e02ff */
[----:B------:R-:W-:Y:S01]  /*e790*/  IADD3 R13, P0, R24, 0x1000, RZ ;  /* 0x00001000180d7810 */ /* 0x000fe20007f1e0ff */
[----:B------:R-:W-:Y:S01]  /*e7a0*/  IMAD.U32 R8, RZ, RZ, UR8 ;  /* 0x00000008ff087e24 */ /* 0x000fe2000f8e00ff */
[----:B------:R-:W-:Y:S01]  /*e7b0*/  SHF.R.S32.HI R6, RZ, 0x1f, R7 ;  /* 0x0000001fff067819 */ /* 0x000fe20000011407 */
[----:B------:R-:W-:Y:S01]  /*e7c0*/  ULDC.64 UR12, c[0x0][0xaa0] ;  /* 0x0002a800000c7ab9 */ /* 0x000fe20000000a00 */
[----:B------:R-:W-:-:S02]  /*e7d0*/  IADD3 R4, P2, R4, UR10, RZ ;  /* 0x0000000a04047c10 */ /* 0x000fc4000ff5e0ff */
[----:B------:R-:W-:Y:S02]  /*e7e0*/  LOP3.LUT R12, R13, 0x380, RZ, 0xc0, !PT ;  /* 0x000003800d0c7812 */ /* 0x000fe400078ec0ff */
[----:B------:R-:W-:Y:S01]  /*e7f0*/  IADD3.X R5, R5, UR11, R8, P2, !PT ;  /* 0x0000000b05057c10 */ /* 0x000fe200097fe408 */
[----:B------:R-:W-:Y:S01]  /*e800*/  ULDC.64 UR10, c[0x0][0xb88] ;  /* 0x0002e200000a7ab9 */ /* 0x000fe20000000a00 */
[----:B------:R-:W-:Y:S01]  /*e810*/  LOP3.LUT R8, R9, 0x380, RZ, 0xc0, !PT ;  /* 0x0000038009087812 */ /* 0x000fe200078ec0ff */
[----:B------:R-:W-:Y:S01]  /*e820*/  IMAD R6, R6, UR10, RZ ;  /* 0x0000000a06067c24 */ /* 0x000fe2000f8e02ff */
[----:B------:R-:W-:Y:S01]  /*e830*/  SHF.R.U64 R12, R12, 0x3, RZ ;  /* 0x000000030c0c7819 */ /* 0x000fe200000012ff */
[C---:B------:R-:W-:Y:S01]  /*e840*/  IMAD.WIDE.U32 R4, R7.reuse, UR10, R4 ;  /* 0x0000000a07047c25 */ /* 0x040fe2000f8e0004 */
[----:B------:R-:W-:Y:S02]  /*e850*/  SHF.R.U64 R8, R8, 0x3, RZ ;  /* 0x0000000308087819 */ /* 0x000fe400000012ff */
[----:B------:R-:W-:Y:S01]  /*e860*/  LOP3.LUT R12, R12, R13, RZ, 0x3c, !PT ;  /* 0x0000000d0c0c7212 */ /* 0x000fe200078e3cff */
[----:B------:R-:W-:Y:S01]  /*e870*/  IMAD R11, R7, UR11, R6 ;  /* 0x0000000b070b7c24 */ /* 0x000fe2000f8e0206 */
[----:B------:R-:W-:Y:S01]  /*e880*/  LOP3.LUT R8, R8, R9, RZ, 0x3c, !PT ;  /* 0x0000000908087212 */ /* 0x000fe200078e3cff */
[----:B------:R-:W-:Y:S01]  /*e890*/  ULDC.64 UR10, c[0x0][0xb50] ;  /* 0x0002d400000a7ab9 */ /* 0x000fe20000000a00 */
[----:B------:R-:W-:Y:S01]  /*e8a0*/  IADD3 R7, P2, R24, 0x3000, RZ ;  /* 0x0000300018077810 */ /* 0x000fe20007f5e0ff */
[----:B------:R-:W-:Y:S01]  /*e8b0*/  IMAD.IADD R9, R5, 0x1, R11 ;  /* 0x0000000105097824 */ /* 0x000fe200078e020b */
[----:B------:R-:W-:Y:S01]  /*e8c0*/  LEA R10, P4, R4, UR10, 0x2 ;  /* 0x0000000a040a7c11 */ /* 0x000fe2000f8810ff */
[----:B------:R-:W-:Y:S01]  /*e8d0*/  IMAD.X R13, RZ, RZ, R25, P0 ;  /* 0x000000ffff0d7224 */ /* 0x000fe200000e0619 */
[----:B------:R-:W-:Y:S01]  /*e8e0*/  LOP3.LUT R5, R7, 0x380, RZ, 0xc0, !PT ;  /* 0x0000038007057812 */ /* 0x000fe200078ec0ff */
[----:B------:R-:W-:Y:S01]  /*e8f0*/  VIADD R6, R26, 0x8 ;  /* 0x000000081a067836 */ /* 0x000fe20000000000 */
[----:B------:R-:W-:Y:S01]  /*e900*/  LEA.HI.X R14, R4, UR11, R9, 0x2, P4 ;  /* 0x0000000b040e7c11 */ /* 0x000fe2000a0f1409 */
[----:B------:R-:W-:Y:S01]  /*e910*/  SHFL.IDX PT, R44, R10, RZ, 0x1c1f ;  /* 0x001c1fff0a2c7589 */ /* 0x000fe200000e0000 */
[----:B------:R-:W-:Y:S01]  /*e920*/  LOP3.LUT P0, RZ, R185, 0x3, RZ, 0xc0, !PT ;  /* 0x00000003b9ff7812 */ /* 0x000fe2000780c0ff */
[--C-:B------:R-:W-:Y:S01]  /*e930*/  IMAD.X R9, RZ, RZ, R25.reuse, P3 ;  /* 0x000000ffff097224 */ /* 0x100fe200018e0619 */
[----:B------:R-:W-:Y:S01]  /*e940*/  SHF.R.U64 R4, R5, 0x3, RZ ;  /* 0x0000000305047819 */ /* 0x000fe200000012ff */
[----:B------:R-:W0:Y:S01]  /*e950*/  SHFL.IDX PT, R45, R14, RZ, 0x1c1f ;  /* 0x001c1fff0e2d7589 */ /* 0x000e2200000e0000 */
[----:B------:R-:W-:Y:S01]  /*e960*/  IMAD.X R5, RZ, RZ, R25, P2 ;  /* 0x000000ffff057224 */ /* 0x000fe200010e0619 */
[----:B------:R-:W-:-:S02]  /*e970*/  ISETP.GE.OR P2, PT, R26, R51, P0 ;  /* 0x000000331a00720c */ /* 0x000fc40000746670 */
[----:B------:R-:W-:Y:S01]  /*e980*/  SHFL.IDX PT, R46, R10, 0x1, 0x1c1f ;  /* 0x003c1f000a2e7f89 */ /* 0x000fe200000e0000 */
[----:B------:R-:W-:Y:S02]  /*e990*/  ISETP.GE.OR P0, PT, R6, R51, P0 ;  /* 0x000000330600720c */ /* 0x000fe40000706670 */
[----:B------:R-:W-:Y:S01]  /*e9a0*/  LOP3.LUT R4, R4, R7, RZ, 0x3c, !PT ;  /* 0x0000000704047212 */ /* 0x000fe200078e3cff */
[----:B------:R-:W1:Y:S01]  /*e9b0*/  SHFL.IDX PT, R47, R14, 0x1, 0x1c1f ;  /* 0x003c1f000e2f7f89 */ /* 0x000e6200000e0000 */
[C---:B------:R-:W-:Y:S01]  /*e9c0*/  IADD3 R7, P3, R24.reuse, 0x7000, RZ ;  /* 0x0000700018077810 */ /* 0x040fe20007f7e0ff */
[----:B------:R-:W-:Y:S01]  /*e9d0*/  UIMAD UR10, UR9, UR12, URZ ;  /* 0x0000000c090a72a4 */ /* 0x000fe2000f8e023f */
[C---:B------:R-:W-:Y:S02]  /*e9e0*/  IADD3 R41, P6, R24.reuse, 0x4000, RZ ;  /* 0x0000400018297810 */ /* 0x040fe40007fde0ff */
[----:B------:R-:W-:Y:S02]  /*e9f0*/  LOP3.LUT R2, R7, 0x380, RZ, 0xc0, !PT ;  /* 0x0000038007027812 */ /* 0x000fe400078ec0ff */
[----:B------:R-:W-:Y:S01]  /*ea00*/  IADD3 R37, P5, R24, 0x5000, RZ ;  /* 0x0000500018257810 */ /* 0x000fe20007fbe0ff */
[----:B------:R-:W-:Y:S01]  /*ea10*/  IMAD.X R29, RZ, RZ, R25, P3 ;  /* 0x000000ffff1d7224 */ /* 0x000fe200018e0619 */
[----:B------:R-:W-:-:S02]  /*ea20*/  SHF.R.U64 R2, R2, 0x3, RZ ;  /* 0x0000000302027819 */ /* 0x000fc400000012ff */
[C---:B------:R-:W-:Y:S02]  /*ea30*/  IADD3 R33, P4, R24.reuse, 0x6000, RZ ;  /* 0x0000600018217810 */ /* 0x040fe40007f9e0ff */
[----:B------:R-:W-:Y:S01]  /*ea40*/  LOP3.LUT R11, R24, 0x380, RZ, 0xc0, !PT ;  /* 0x00000380180b7812 */ /* 0x000fe200078ec0ff */
[----:B0-----:R0:W-:Y:S01]  /*ea50*/  @!P2 ST.E desc[UR54][R44.64], R20 ;  /* 0x000000142c00a985 */ /* 0x0011e2000c101936 */
[----:B------:R-:W-:Y:S01]  /*ea60*/  UIMAD.WIDE.U32 UR8, UR4, UR12, URZ ;  /* 0x0000000c040872a5 */ /* 0x000fe2000f8e003f */
[----:B------:R-:W-:Y:S01]  /*ea70*/  LOP3.LUT R28, R2, R7, RZ, 0x3c, !PT ;  /* 0x00000007021c7212 */ /* 0x000fe200078e3cff */
[----:B------:R-:W-:Y:S01]  /*ea80*/  UIMAD UR10, UR4, UR13, UR10 ;  /* 0x0000000d040a72a4 */ /* 0x000fe2000f8e020a */
[----:B------:R-:W-:Y:S02]  /*ea90*/  LOP3.LUT R40, R41, 0x380, RZ, 0xc0, !PT ;  /* 0x0000038029287812 */ /* 0x000fe400078ec0ff */
[----:B------:R-:W-:Y:S01]  /*eaa0*/  LOP3.LUT R36, R37, 0x380, RZ, 0xc0, !PT ;  /* 0x0000038025247812 */ /* 0x000fe200078ec0ff */
[----:B------:R-:W-:Y:S01]  /*eab0*/  ULDC.64 UR12, c[0x0][0xae8] ;  /* 0x0002ba00000c7ab9 */ /* 0x000fe20000000a00 */
[----:B-1----:R1:W-:Y:S01]  /*eac0*/  @!P0 ST.E desc[UR54][R46.64], R3 ;  /* 0x000000032e008985 */ /* 0x0023e2000c101936 */
[----:B------:R-:W-:-:S02]  /*ead0*/  LOP3.LUT R32, R33, 0x380, RZ, 0xc0, !PT ;  /* 0x0000038021207812 */ /* 0x000fc400078ec0ff */
[----:B------:R-:W-:Y:S01]  /*eae0*/  SHF.R.U64 R11, R11, 0x3, RZ ;  /* 0x000000030b0b7819 */ /* 0x000fe200000012ff */
[----:B0-----:R-:W0:Y:S01]  /*eaf0*/  @P1 LDC R20, c[0x0][0xbec] ;  /* 0x0002fb00ff141b82 */ /* 0x001e220000000800 */
[----:B------:R-:W-:Y:S01]  /*eb00*/  IMAD R2, R22, 0x20, R184 ;  /* 0x0000002016027824 */ /* 0x000fe200078e02b8 */
[----:B------:R-:W-:Y:S01]  /*eb10*/  UIADD3 UR9, UR9, UR10, URZ ;  /* 0x0000000a09097290 */ /* 0x000fe2000fffe03f */
[----:B------:R-:W-:Y:S01]  /*eb20*/  SHF.R.U64 R40, R40, 0x3, RZ ;  /* 0x0000000328287819 */ /* 0x000fe200000012ff */
[----:B------:R-:W-:Y:S01]  /*eb30*/  UIMAD UR4, UR16, UR12, URZ ;  /* 0x0000000c100472a4 */ /* 0x000fe2000f8e023f */
[----:B------:R-:W-:-:S03]  /*eb40*/  SHF.R.U64 R36, R36, 0x3, RZ ;  /* 0x0000000324247819 */ /* 0x000fc600000012ff */
[----:B-1----:R-:W1:Y:S01]  /*eb50*/  @P1 LDC R3, c[0x0][0xbf0] ;  /* 0x0002fc00ff031b82 */ /* 0x002e620000000800 */
[----:B------:R-:W-:Y:S01]  /*eb60*/  VIADD R45, R2, UR37 ;  /* 0x00000025022d7c36 */ /* 0x000fe20008000000 */
[----:B------:R-:W-:Y:S01]  /*eb70*/  UIMAD UR4, UR42, UR13, UR4 ;  /* 0x0000000d2a0472a4 */ /* 0x000fe2000f8e0204 */
[----:B------:R-:W-:Y:S01]  /*eb80*/  SHF.R.U64 R32, R32, 0x3, RZ ;  /* 0x0000000320207819 */ /* 0x000fe200000012ff */
[----:B------:R-:W-:Y:S01]  /*eb90*/  UIMAD.WIDE.U32 UR8, UR42, UR12, UR8 ;  /* 0x0000000c2a0872a5 */ /* 0x000fe2000f8e0008 */
[----:B------:R-:W-:Y:S01]  /*eba0*/  LOP3.LUT R24, R11, R24, RZ, 0x3c, !PT ;  /* 0x000000180b187212 */ /* 0x000fe200078e3cff */
[----:B------:R-:W-:Y:S01]  /*ebb0*/  ULDC.64 UR10, c[0x0][0xaf0] ;  /* 0x0002bc00000a7ab9 */ /* 0x000fe20000000a00 */
[----:B------:R-:W-:Y:S01]  /*ebc0*/  IMAD.MOV.U32 R21, RZ, RZ, R45 ;  /* 0x000000ffff157224 */ /* 0x000fe200078e002d */
[----:B------:R-:W-:Y:S01]  /*ebd0*/  UIADD3 UR9, UR9, UR4, URZ ;  /* 0x0000000409097290 */ /* 0x000fe2000fffe03f */
[----:B------:R-:W-:Y:S01]  /*ebe0*/  LOP3.LUT R40, R40, R41, RZ, 0x3c, !PT ;  /* 0x0000002928287212 */ /* 0x000fe200078e3cff */
[----:B------:R-:W-:Y:S01]  /*ebf0*/  UIMAD UR4, UR18, UR10, URZ ;  /* 0x0000000a120472a4 */ /* 0x000fe2000f8e023f */
[----:B------:R-:W-:Y:S01]  /*ec00*/  LOP3.LUT R36, R36, R37, RZ, 0x3c, !PT ;  /* 0x0000002524247212 */ /* 0x000fe200078e3cff */
[----:B------:R-:W5:Y:S01]  /*ec10*/  LD.E.128 R12, desc[UR54][R12.64] ;  /* 0x000000360c0c7980 */ /* 0x000f62000c101d00 */
[----:B0-----:R-:W-:Y:S01]  /*ec20*/  @P1 IMAD.HI.U32 R2, R45, R20, RZ ;  /* 0x000000142d021227 */ /* 0x001fe200078e00ff */
[----:B------:R-:W-:Y:S01]  /*ec30*/  UIMAD UR4, UR17, UR11, UR4 ;  /* 0x0000000b110472a4 */ /* 0x000fe2000f8e0204 */
[----:B------:R-:W-:Y:S01]  /*ec40*/  LOP3.LUT R32, R32, R33, RZ, 0x3c, !PT ;  /* 0x0000002120207212 */ /* 0x000fe200078e3cff */
[----:B------:R-:W-:Y:S01]  /*ec50*/  UIMAD.WIDE.U32 UR8, UR17, UR10, UR8 ;  /* 0x0000000a110872a5 */ /* 0x000fe2000f8e0008 */
[--C-:B------:R-:W-:Y:S01]  /*ec60*/  IMAD.X R41, RZ, RZ, R25.reuse, P6 ;  /* 0x000000ffff297224 */ /* 0x100fe200030e0619 */
[----:B------:R-:W5:Y:S01]  /*ec70*/  LD.E.128 R8, desc[UR54][R8.64] ;  /* 0x0000003608087980 */ /* 0x000f62000c101d00 */
[--C-:B------:R-:W-:Y:S01]  /*ec80*/  IMAD.X R37, RZ, RZ, R25.reuse, P5 ;  /* 0x000000ffff257224 */ /* 0x100fe200028e0619 */
[----:B-1----:R-:W-:Y:S01]  /*ec90*/  @P1 SHF.R.U32.HI R21, RZ, R3, R2 ;  /* 0x00000003ff151219 */ /* 0x002fe20000011602 */
[----:B------:R-:W-:Y:S01]  /*eca0*/  IMAD.X R33, RZ, RZ, R25, P4 ;  /* 0x000000ffff217224 */ /* 0x000fe200020e0619 */
[----:B------:R-:W-:Y:S01]  /*ecb0*/  UIADD3 UR4, UR9, UR4, URZ ;  /* 0x0000000409047290 */ /* 0x000fe2000fffe03f */
[----:B------:R-:W5:Y:S01]  /*ecc0*/  LD.E.128 R4, desc[UR54][R4.64] ;  /* 0x0000003604047980 */ /* 0x000f62000c101d00 */
[--C-:B------:R-:W-:Y:S01]  /*ecd0*/  SHF.R.S32.HI R20, RZ, 0x1f, R21.reuse ;  /* 0x0000001fff147819 */ /* 0x100fe20000011415 */
[----:B------:R-:W-:Y:S01]  /*ece0*/  IMAD.MOV R44, RZ, RZ, -R21 ;  /* 0x000000ffff2c7224 */ /* 0x000fe200078e0a15 */
[----:B------:R-:W-:Y:S01]  /*ecf0*/  ULDC.64 UR10, c[0x0][0xae0] ;  /* 0x0002b800000a7ab9 */ /* 0x000fe20000000a00 */
[----:B------:R-:W-:Y:S01]  /*ed00*/  IMAD.U32 R3, RZ, RZ, UR9 ;  /* 0x00000009ff037e24 */ /* 0x000fe2000f8e00ff */
[----:B------:R-:W5:Y:S01]  /*ed10*/  LD.E.128 R24, desc[UR54][R24.64] ;  /* 0x0000003618187980 */ /* 0x000f62000c101d00 */
[----:B------:R-:W-:-:S02]  /*ed20*/  IMAD R20, R20, UR10, RZ ;  /* 0x0000000a14147c24 */ /* 0x000fc4000f8e02ff */
[----:B------:R-:W-:Y:S01]  /*ed30*/  IMAD R45, R49, R44, R45 ;  /* 0x0000002c312d7224 */ /* 0x000fe200078e022d */
[----:B------:R-:W5:Y:S01]  /*ed40*/  LD.E.128 R40, desc[UR54][R40.64] ;  /* 0x0000003628287980 */ /* 0x000f62000c101d00 */
[----:B------:R-:W-:Y:S01]  /*ed50*/  IMAD.U32 R2, RZ, RZ, UR8 ;  /* 0x00000008ff027e24 */ /* 0x000fe2000f8e00ff */
[----:B------:R-:W-:Y:S01]  /*ed60*/  ULDC.64 UR8, c[0x0][0xad8] ;  /* 0x0002b60000087ab9 */ /* 0x000fe20000000a00 */
[----:B------:R-:W-:Y:S01]  /*ed70*/  IMAD.U32 R3, RZ, RZ, UR4 ;  /* 0x00000004ff037e24 */ /* 0x000fe2000f8e00ff */
[----:B------:R-:W5:Y:S01]  /*ed80*/  LD.E.128 R36, desc[UR54][R36.64] ;  /* 0x0000003624247980 */ /* 0x000f62000c101d00 */
[----:B------:R-:W-:-:S03]  /*ed90*/  IMAD R47, R21, UR11, R20 ;  /* 0x0000000b152f7c24 */ /* 0x000fc6000f8e0214 */
[----:B------:R-:W5:Y:S01]  /*eda0*/  LD.E.128 R32, desc[UR54][R32.64] ;  /* 0x0000003620207980 */ /* 0x000f62000c101d00 */
[----:B------:R-:W-:-:S03]  /*edb0*/  SHF.R.S32.HI R20, RZ, 0x1f, R45 ;  /* 0x0000001fff147819 */ /* 0x000fc6000001142d */
[----:B------:R-:W5:Y:S01]  /*edc0*/  LD.E.128 R28, desc[UR54][R28.64] ;  /* 0x000000361c1c7980 */ /* 0x000f62000c101d00 */
[----:B------:R-:W-:Y:S01]  /*edd0*/  IMAD.WIDE.U32 R2, R21, UR10, R2 ;  /* 0x0000000a15027c25 */ /* 0x000fe2000f8e0002 */
        /* <DEDUP_REMOVED lines=8> */
[----:B------:R-:W-:Y:S02]  /*ee60*/  VIADD R46, R184, UR37 ;  /* 0x00000025b82e7c36 */ /* 0x000fe40008000000 */
[C---:B------:R-:W-:Y:S02]  /*ee70*/  IMAD R21, R45.reuse, UR9, R44 ;  /* 0x000000092d157c24 */ /* 0x040fe4000f8e022c */
[----:B------:R-:W-:Y:S01]  /*ee80*/  IMAD.WIDE.U32 R2, R45, UR8, R2 ;  /* 0x000000082d027c25 */ /* 0x000fe2000f8e0002 */
[CC--:B------:R-:W-:Y:S01]  /*ee90*/  ISETP.GE.AND P2, PT, R46.reuse, R51.reuse, PT ;  /* 0x000000332e00720c */ /* 0x0c0fe20003f46270 */
[----:B------:R-:W-:Y:S02]  /*eea0*/  ULDC.64 UR8, c[0x0][0xa80] ;  /* 0x0002a00000087ab9 */ /* 0x000fe40000000a00 */
[----:B------:R-:W-:Y:S02]  /*eeb0*/  VIADD R20, R46, 0x20 ;  /* 0x000000202e147836 */ /* 0x000fe40000000000 */
[----:B------:R-:W-:Y:S01]  /*eec0*/  VIADD R0, R0, 0x28820 ;  /* 0x0002882000007836 */ /* 0x000fe20000000000 */
[----:B------:R-:W-:Y:S01]  /*eed0*/  LEA R44, P3, R2, UR8, 0x1 ;  /* 0x00000008022c7c11 */ /* 0x000fe2000f8608ff */
[----:B------:R-:W-:Y:S01]  /*eee0*/  IMAD.IADD R3, R3, 0x1, R21 ;  /* 0x0000000103037824 */ /* 0x000fe200078e0215 */
[----:B------:R-:W-:Y:S01]  /*eef0*/  ISETP.GE.AND P0, PT, R20, R51, PT ;  /* 0x000000331400720c */ /* 0x000fe20003f06270 */
[----:B------:R-:W-:Y:S01]  /*ef00*/  VIADD R20, R46, 0x40 ;  /* 0x000000402e147836 */ /* 0x000fe20000000000 */
[----:B------:R-:W-:-:S02]  /*ef10*/  PRMT R0, RZ, 0x654, R0 ;  /* 0x00000654ff007816 */ /* 0x000fc40000000000 */
[----:B------:R-:W-:Y:S01]  /*ef20*/  LEA.HI.X R45, R2, UR9, R3, 0x1, P3 ;  /* 0x00000009022d7c11 */ /* 0x000fe200098f0c03 */
[----:B------:R-:W-:Y:S01]  /*ef30*/  BSSY B1, `(.L_x_7938) ;  /* 0x000000f000017945 */ /* 0x000fe20003800000 */
[----:B------:R-:W-:Y:S01]  /*ef40*/  ISETP.GE.AND P1, PT, R20, R51, PT ;  /* 0x000000331400720c */ /* 0x000fe20003f26270 */
[----:B0-----:R0:W-:Y:S01]  /*ef50*/  SYNCS.ARRIVE.TRANS64.RED.A1T0 RZ, [R0+URZ], RZ ;  /* 0x000000ff00ff79a7 */ /* 0x0011e2000810043f */
        /* <DEDUP_REMOVED lines=12> */
.L_x_7939:
[----:B------:R-:W-:Y:S05]  /*f020*/  BSYNC B1 ;  /* 0x0000000000017941 */ /* 0x000fea0003800000 */
.L_x_7938:
        /* <DEDUP_REMOVED lines=13> */
.L_x_7941:
[----:B------:R-:W-:Y:S05]  /*f100*/  BSYNC B1 ;  /* 0x0000000000017941 */ /* 0x000fea0003800000 */
.L_x_7940:
[----:B----4-:R4:W0:Y:S01]  /*f110*/  SHFL.IDX PT, R0, R45, 0x2, 0x181f ;  /* 0x00581f002d007f89 */ /* 0x01082200000e0000 */
[----:B------:R-:W-:Y:S03]  /*f120*/  BSSY B1, `(.L_x_7942) ;  /* 0x000000c000017945 */ /* 0x000fe60003800000 */
[----:B---3-5:R4:W3:Y:S01]  /*f130*/  SHFL.IDX PT, R12, R44, 0x2, 0x181f ;  /* 0x00581f002c0c7f89 */ /* 0x0288e200000e0000 */
[----:B------:R-:W-:Y:S05]  /*f140*/  @P1 BRA `(.L_x_7943) ;  /* 0x0000000000241947 */ /* 0x000fea0003800000 */
[----:B------:R-:W-:Y:S02]  /*f150*/  ULDC UR4, c[0x0][0xac8] ;  /* 0x0002b20000047ab9 */ /* 0x000fe40000000800 */
[----:B------:R-:W-:Y:S02]  /*f160*/  ISETP.GE.AND P2, PT, R18, UR4, PT ;  /* 0x0000000412007c0c */ /* 0x000fe4000bf46270 */
[----:B------:R-:W-:-:S11]  /*f170*/  ISETP.GE.AND P3, PT, R19, UR4, PT ;  /* 0x0000000413007c0c */ /* 0x000fd6000bf66270 */
[CC--:B---3--:R-:W-:Y:S02]  /*f180*/  @!P2 LEA R2, P0, R18.reuse, R12.reuse, 0x1 ;  /* 0x0000000c1202a211 */ /* 0x0c8fe400078008ff */
[C---:B------:R-:W-:Y:S02]  /*f190*/  @!P3 LEA R12, P1, R19.reuse, R12, 0x1 ;  /* 0x0000000c130cb211 */ /* 0x040fe400078208ff */
[-C--:B0-----:R-:W-:Y:S02]  /*f1a0*/  @!P2 LEA.HI.X R3, R18, R0.reuse, R190, 0x1, P0 ;  /* 0x000000001203a211 */ /* 0x081fe400000f0cbe */
[----:B------:R-:W-:-:S03]  /*f1b0*/  @!P3 LEA.HI.X R13, R19, R0, R189, 0x1, P1 ;  /* 0x00000000130db211 */ /* 0x000fc600008f0cbd */
[----:B------:R0:W-:Y:S04]  /*f1c0*/  @!P2 ST.E.128 desc[UR54][R2.64], R8 ;  /* 0x000000080200a985 */ /* 0x0001e8000c101d36 */
[----:B------:R0:W-:Y:S02]  /*f1d0*/  @!P3 ST.E.128 desc[UR54][R12.64], R32 ;  /* 0x000000200c00b985 */ /* 0x0001e4000c101d36 */
.L_x_7943:
[----:B------:R-:W-:Y:S05]  /*f1e0*/  BSYNC B1 ;  /* 0x0000000000017941 */ /* 0x000fea0003800000 */
.L_x_7942:
[----:B0-----:R-:W-:Y:S01]  /*f1f0*/  VIADD R0, R46, 0x60 ;  /* 0x000000602e007836 */ /* 0x001fe20000000000 */
[----:B-1--4-:R-:W4:Y:S04]  /*f200*/  SHFL.IDX PT, R45, R45, 0x3, 0x181f ;  /* 0x00781f002d2d7f89 */ /* 0x012f2800000e0000 */
[----:B------:R-:W-:Y:S01]  /*f210*/  ISETP.GE.AND P0, PT, R0, R51, PT ;  /* 0x000000330000720c */ /* 0x000fe20003f06270 */
[----:B------:R-:W0:-:S12]  /*f220*/  SHFL.IDX PT, R44, R44, 0x3, 0x181f ;  /* 0x00781f002c2c7f89 */ /* 0x000e1800000e0000 */
[----:B------:R-:W-:Y:S05]  /*f230*/  @P0 BRA `(.L_x_7944) ;  /* 0x0000000c000c0947 */ /* 0x000fea0003800000 */
[----:B------:R-:W-:Y:S02]  /*f240*/  ULDC UR4, c[0x0][0xac8] ;  /* 0x0002b20000047ab9 */ /* 0x000fe40000000800 */
[----:B------:R-:W-:-:S13]  /*f250*/  ISETP.GE.AND P1, PT, R18, UR4, PT ;  /* 0x0000000412007c0c */ /* 0x000fda000bf26270 */
[----:B0-----:R-:W-:-:S04]  /*f260*/  @!P1 LEA R2, P0, R18, R44, 0x1 ;  /* 0x0000002c12029211 */ /* 0x001fc800078008ff */
[----:B----4-:R-:W-:Y:S02]  /*f270*/  @!P1 LEA.HI.X R3, R18, R45, R190, 0x1, P0 ;  /* 0x0000002d12039211 */ /* 0x010fe400000f0cbe */
[----:B------:R-:W-:-:S03]  /*f280*/  ISETP.GE.AND P0, PT, R19, UR4, PT ;  /* 0x0000000413007c0c */ /* 0x000fc6000bf06270 */
[----:B------:R0:W-:Y:S10]  /*f290*/  @!P1 ST.E.128 desc[UR54][R2.64], R4 ;  /* 0x0000000402009985 */ /* 0x0001f4000c101d36 */
[----:B------:R-:W-:Y:S05]  /*f2a0*/  @P0 BRA `(.L_x_7944) ;  /* 0x0000000800f00947 */ /* 0x000fea0003800000 */
[----:B0-----:R-:W-:-:S04]  /*f2b0*/  LEA R2, P0, R19, R44, 0x1 ;  /* 0x0000002c13027211 */ /* 0x001fc800078008ff */
[----:B------:R-:W-:-:S05]  /*f2c0*/  LEA.HI.X R3, R19, R45, R189, 0x1, P0 ;  /* 0x0000002d13037211 */ /* 0x000fca00000f0cbd */
[----:B------:R0:W-:Y:S01]  /*f2d0*/  ST.E.128 desc[UR54][R2.64], R28 ;  /* 0x0000001c02007985 */ /* 0x0001e2000c101d36 */
[----:B------:R-:W-:Y:S05]  /*f2e0*/  BRA `(.L_x_7944) ;  /* 0x0000000800e07947 */ /* 0x000fea0003800000 */
.L_x_7936:
[----:B------:R-:W-:Y:S01]  /*f2f0*/  ULDC.64 UR8, c[0x0][0xc00] ;  /* 0x0003000000087ab9 */ /* 0x000fe20000000a00 */
[----:B------:R-:W-:Y:S01]  /*f300*/  ULDC UR4, c[0x0][0xa88] ;  /* 0x0002a20000047ab9 */ /* 0x000fe20000000800 */
[----:B------:R-:W-:Y:S01]  /*f310*/  UISETP.NE.U32.AND UP0, UPT, UR8, URZ, UPT ;  /* 0x0000003f0800728c */ /* 0x000fe2000bf05070 */
[----:B------:R-:W0:Y:S03]  /*f320*/  LDC R11, c[0x0][0xbe8] ;  /* 0x0002fa00ff0b7b82 */ /* 0x000e260000000800 */
[----:B------:R-:W-:-:S03]  /*f330*/  UISETP.NE.AND.EX UP0, UPT, UR9, URZ, UPT, UP0 ;  /* 0x0000003f0900728c */ /* 0x000fc6000bf05300 */
[----:B------:R-:W-:Y:S02]  /*f340*/  ULDC.64 UR8, c[0x0][0xc00] ;  /* 0x0003000000087ab9 */ /* 0x000fe40000000a00 */
[----:B------:R-:W-:Y:S01]  /*f350*/  UIMAD.WIDE UR8, UR36, 0x4, UR8 ;  /* 0x00000004240878a5 */ /* 0x000fe2000f8e0208 */
[----:B------:R-:W-:-:S05]  /*f360*/  PLOP3.LUT P2, PT, PT, PT, UP0, 0x80, 0x0 ;  /* 0x000000000000781c */ /* 0x000fca0003f4f008 */
[----:B------:R-:W-:Y:S02]  /*f370*/  IMAD.U32 R2, RZ, RZ, UR8 ;  /* 0x00000008ff027e24 */ /* 0x000fe4000f8e00ff */
[----:B------:R-:W-:Y:S01]  /*f380*/  IMAD.U32 R3, RZ, RZ, UR9 ;  /* 0x00000009ff037e24 */ /* 0x000fe2000f8e00ff */
[----:B------:R-:W-:Y:S02]  /*f390*/  ULDC.64 UR8, c[0x0][0xc08] ;  /* 0x0003020000087ab9 */ /* 0x000fe40000000a00 */
[----:B------:R-:W-:Y:S01]  /*f3a0*/  UISETP.NE.U32.AND UP1, UPT, UR8, URZ, UPT ;  /* 0x0000003f0800728c */ /* 0x000fe2000bf25070 */
[----:B------:R-:W-:Y:S02]  /*f3b0*/  IMAD.U32 R0, RZ, RZ, UR4 ;  /* 0x00000004ff007e24 */ /* 0x000fe4000f8e00ff */
[----:B------:R-:W2:Y:S01]  /*f3c0*/  @P2 LDG.E R6, desc[UR54][R2.64] ;  /* 0x0000003602062981 */ /* 0x000ea2000c1e1900 */
[----:B------:R-:W-:-:S06]  /*f3d0*/  UISETP.NE.AND.EX UP1, UPT, UR9, URZ, UPT, UP1 ;  /* 0x0000003f0900728c */ /* 0x000fcc000bf25310 */
[----:B------:R-:W-:-:S05]  /*f3e0*/  PLOP3.LUT P3, PT, PT, PT, UP1, 0x80, 0x0 ;  /* 0x000000000000781c */ /* 0x000fca0003f6f018 */
[----:B------:R-:W-:Y:S02]  /*f3f0*/  @UP1 ULDC.64 UR8, c[0x0][0xc08] ;  /* 0x0003020000081ab9 */ /* 0x000fe40000000a00 */
[----:B------:R-:W-:-:S06]  /*f400*/  @UP1 UIMAD.WIDE UR8, UR36, 0x4, UR8 ;  /* 0x00000004240818a5 */ /* 0x000fcc000f8e0208 */
        /* <DEDUP_REMOVED lines=14> */
.L_x_7945:
[----:B------:R-:W-:Y:S01]  /*f4f0*/  USHF.R.S32.HI UR8, URZ, 0x1f, UR36 ;  /* 0x0000001f3f087899 */ /* 0x000fe20008011424 */
[----:B------:R-:W-:Y:S01]  /*f500*/  BSSY B1, `(.L_x_7946) ;  /* 0x000002e000017945 */ /* 0x000fe20003800000 */
[----:B------:R-:W-:Y:S02]  /*f510*/  USHF.R.S32.HI UR11, URZ, 0x1f, UR4 ;  /* 0x0000001f3f0b7899 */ /* 0x000fe40008011404 */
        /* <DEDUP_REMOVED lines=12> */
[----:B------:R-:W-:Y:S01]  /*f5e0*/  UMOV UR8, UR4 ;  /* 0x0000000400087c82 */ /* 0x000fe20008000000 */
[----:B------:R-:W-:Y:S01]  /*f5f0*/  UIMAD UR10, UR12, UR16, URZ ;  /* 0x000000100c0a72a4 */ /* 0x000fe2000f8e023f */
[----:B------:R-:W-:Y:S01]  /*f600*/  IMAD.MOV.U32 R2, RZ, RZ, R4 ;  /* 0x000000ffff027224 */ /* 0x000fe200078e0004 */
        /* <DEDUP_REMOVED lines=29> */
.L_x_7947:
[----:B------:R-:W-:Y:S05]  /*f7e0*/  BSYNC B1 ;  /* 0x0000000000017941 */ /* 0x000fea0003800000 */
.L_x_7946:
[----:B0-----:R-:W0:Y:S01]  /*f7f0*/  @P0 LDC R3, c[0x0][0xbf0] ;  /* 0x0002fc00ff030b82 */ /* 0x001e220000000800 */
[----:B------:R-:W-:Y:S01]  /*f800*/  ULDC.64 UR16, c[0x0][0xaa0] ;  /* 0x0002a80000107ab9 */ /* 0x000fe20000000a00 */
[----:B------:R-:W-:Y:S01]  /*f810*/  IMAD R2, R22, 0x20, R184 ;  /* 0x0000002016027824 */ /* 0x000fe200078e02b8 */
[----:B------:R-:W-:Y:S01]  /*f820*/  UIMAD UR10, UR11, UR16, URZ ;  /* 0x000000100b0a72a4 */ /* 0x000fe2000f8e023f */
[----:B------:R-:W-:Y:S01]  /*f830*/  BSSY B1, `(.L_x_7948) ;  /* 0x0000039000017945 */ /* 0x000fe20003800000 */
[----:B------:R-:W-:Y:S01]  /*f840*/  UIMAD.WIDE.U32 UR8, UR4, UR16, URZ ;  /* 0x00000010040872a5 */ /* 0x000fe2000f8e003f */
[----:B------:R-:W-:Y:S01]  /*f850*/  VIADD R6, R2, UR37 ;  /* 0x0000002502067c36 */ /* 0x000fe20008000000 */
[----:B------:R-:W-:-:S03]  /*f860*/  UIMAD UR10, UR4, UR17, UR10 ;  /* 0x00000011040a72a4 */ /* 0x000fc6000f8e020a */
[----:B------:R-:W-:Y:S01]  /*f870*/  ULDC.64 UR16, c[0x0][0xae8] ;  /* 0x0002ba0000107ab9 */ /* 0x000fe20000000a00 */
[----:B------:R-:W-:Y:S01]  /*f880*/  UIADD3 UR9, UR9, UR10, URZ ;  /* 0x0000000a09097290 */ /* 0x000fe2000fffe03f */
[----:B------:R-:W-:Y:S01]  /*f890*/  @P0 IMAD.HI.U32 R2, R6, R9, RZ ;  /* 0x0000000906020227 */ /* 0x000fe200078e00ff */
[----:B------:R-:W-:Y:S02]  /*f8a0*/  UIMAD UR4, UR12, UR16, URZ ;  /* 0x000000100c0472a4 */ /* 0x000fe4000f8e023f */
[----:B------:R-:W-:Y:S01]  /*f8b0*/  UIMAD.WIDE.U32 UR8, UR42, UR16, UR8 ;  /* 0x000000102a0872a5 */ /* 0x000fe2000f8e0008 */
[----:B------:R-:W-:Y:S01]  /*f8c0*/  IMAD.MOV.U32 R5, RZ, RZ, R6 ;  /* 0x000000ffff057224 */ /* 0x000fe200078e0006 */
[----:B------:R-:W-:Y:S01]  /*f8d0*/  UIMAD UR4, UR42, UR17, UR4 ;  /* 0x000000112a0472a4 */ /* 0x000fe2000f8e0204 */
[----:B------:R-:W-:-:S03]  /*f8e0*/  ULDC.64 UR10, c[0x0][0xaf0] ;  /* 0x0002bc00000a7ab9 */ /* 0x000fc60000000a00 */
[----:B------:R-:W-:Y:S02]  /*f8f0*/  UIADD3 UR9, UR9, UR4, URZ ;  /* 0x0000000409097290 */ /* 0x000fe4000fffe03f */
[----:B------:R-:W-:Y:S01]  /*f900*/  UIMAD UR4, UR14, UR10, URZ ;  /* 0x0000000a0e0472a4 */ /* 0x000fe2000f8e023f */
[----:B0-----:R-:W-:Y:S01]  /*f910*/  @P0 SHF.R.U32.HI R5, RZ, R3, R2 ;  /* 0x00000003ff050219 */ /* 0x001fe20000011602 */
        /* <DEDUP_REMOVED lines=42> */
.L_x_7949:
[----:B------:R-:W-:Y:S05]  /*fbc0*/  BSYNC B1 ;  /* 0x0000000000017941 */ /* 0x000fea0003800000 */
.L_x_7948:
        /* <DEDUP_REMOVED lines=13> */
.L_x_7951:
[----:B------:R-:W-:Y:S05]  /*fca0*/  BSYNC B1 ;  /* 0x0000000000017941 */ /* 0x000fea0003800000 */
.L_x_7950:
        /* <DEDUP_REMOVED lines=13> */
.L_x_7953:
[----:B------:R-:W-:Y:S05]  /*fd80*/  BSYNC B1 ;  /* 0x0000000000017941 */ /* 0x000fea0003800000 */
.L_x_7952:
[----:B0-----:R-:W-:Y:S01]  /*fd90*/  VIADD R0, R6, 0x60 ;  /* 0x0000006006007836 */ /* 0x001fe20000000000 */
[----:B--2-4-:R-:W0:Y:S04]  /*fda0*/  SHFL.IDX PT, R5, R5, 0x3, 0x181f ;  /* 0x00781f0005057f89 */ /* 0x014e2800000e0000 */
[----:B------:R-:W-:Y:S01]  /*fdb0*/  ISETP.GE.AND P0, PT, R0, R11, PT ;  /* 0x0000000b0000720c */ /* 0x000fe20003f06270 */
[----:B-1-3--:R1:W2:-:S12]  /*fdc0*/  SHFL.IDX PT, R2, R4, 0x3, 0x181f ;  /* 0x00781f0004027f89 */ /* 0x00a29800000e0000 */
[----:B-1----:R-:W-:Y:S05]  /*fdd0*/  @P0 BRA `(.L_x_7944) ;  /* 0x0000000000240947 */ /* 0x002fea0003800000 */
[----:B------:R-:W-:Y:S02]  /*fde0*/  ULDC UR4, c[0x0][0xac8] ;  /* 0x0002b20000047ab9 */ /* 0x000fe40000000800 */
[----:B------:R-:W-:Y:S02]  /*fdf0*/  ISETP.GE.AND P2, PT, R18, UR4, PT ;  /* 0x0000000412007c0c */ /* 0x000fe4000bf46270 */
[----:B------:R-:W-:-:S11]  /*fe00*/  ISETP.GE.AND P3, PT, R19, UR4, PT ;  /* 0x0000000413007c0c */ /* 0x000fd6000bf66270 */
[CC--:B--2---:R-:W-:Y:S02]  /*fe10*/  @!P2 LEA R6, P0, R18.reuse, R2.reuse, 0x1 ;  /* 0x000000021206a211 */ /* 0x0c4fe400078008ff */
[C---:B------:R-:W-:Y:S02]  /*fe20*/  @!P3 LEA R2, P1, R19.reuse, R2, 0x1 ;  /* 0x000000021302b211 */ /* 0x040fe400078208ff */
[-C--:B0-----:R-:W-:Y:S02]  /*fe30*/  @!P2 LEA.HI.X R7, R18, R5.reuse, R190, 0x1, P0 ;  /* 0x000000051207a211 */ /* 0x081fe400000f0cbe */
[----:B------:R-:W-:-:S03]  /*fe40*/  @!P3 LEA.HI.X R3, R19, R5, R189, 0x1, P1 ;  /* 0x000000051303b211 */ /* 0x000fc600008f0cbd */
[----:B------:R1:W-:Y:S04]  /*fe50*/  @!P2 ST.E.128 desc[UR54][R6.64], RZ ;  /* 0x000000ff0600a985 */ /* 0x0003e8000c101d36 */
[----:B------:R1:W-:Y:S02]  /*fe60*/  @!P3 ST.E.128 desc[UR54][R2.64], RZ ;  /* 0x000000ff0200b985 */ /* 0x0003e4000c101d36 */
.L_x_7944:
[----:B------:R-:W-:Y:S05]  /*fe70*/  BSYNC B0 ;  /* 0x0000000000007941 */ /* 0x000fea0003800000 */
.L_x_7935:
[----:B------:R-:W-:Y:S02]  /*fe80*/  ULDC UR4, c[0x0][0xc3c] ;  /* 0x00030f0000047ab9 */ /* 0x000fe40000000800 */
[----:B------:R-:W-:-:S06]  /*fe90*/  UISETP.GE.AND UP0, UPT, UR6, UR4, UPT ;  /* 0x000000040600728c */ /* 0x000fcc000bf06270 */
[----:B------:R-:W-:-:S13]  /*fea0*/  PLOP3.LUT P0, PT, PT, PT, UP0, 0x80, 0x0 ;  /* 0x000000000000781c */ /* 0x000fda0003f0f008 */
[----:B------:R-:W-:Y:S05]  /*feb0*/  @!P0 BRA `(.L_x_7954) ;  /* 0xffffff0c00a08947 */ /* 0x000fea000383ffff */
[----:B------:R-:W-:Y:S05]  /*fec0*/  EXIT ;  /* 0x000000000000794d */ /* 0x000fea0003800000 */
.L_x_7845:
        /* <DEDUP_REMOVED lines=9> */
[----:B-1----:R-:W0:Y:S08]  /*ff60*/  S2UR UR5, SR_CgaCtaId ;  /* 0x00000000000579c3 */ /* 0x002e300000008800 */
[----:B------:R-:W-:Y:S06]  /*ff70*/  BAR.SYNC.DEFER_BLOCKING 0x5, 0x180 ;  /* 0x0146000000007b1d */ /* 0x000fec0000010000 */
[----:B------:R-:W-:-:S02]  /*ff80*/  UMOV UR4, 0x400 ;  /* 0x0000040000047882 */ /* 0x000fc40000000000 */
[----:B0-----:R-:W-:-:S09]  /*ff90*/  ULEA UR4, UR5, UR4, 0x18 ;  /* 0x0000000405047291 */ /* 0x001fd2000f8ec03f */
[----:B------:R-:W0:Y:S01]  /*ffa0*/  LDS.128 R16, [UR4+0x288d0] ;  /* 0x0288d004ff107984 */ /* 0x000e220008000c00 */
[----:B------:R-:W-:Y:S06]  /*ffb0*/  BAR.ARV 0x4, 0x180 ;  /* 0x0106000000007b1d */ /* 0x000fec0000002000 */
[----:B------:R-:W-:Y:S05]  /*ffc0*/  BRA `(.L_x_7956) ;  /* 0x00000008008c7947 */ /* 0x000fea0003800000 */
.L_x_7955:
[----:B------:R-:W0:Y:S01]  /*ffd0*/  S2R R2, SR_TID.X ;  /* 0x0000000000027919 */ /* 0x000e220000002100 */
[----:B-1----:R-:W-:Y:S01]  /*ffe0*/  ULDC UR4, c[0x0][0xc3c] ;  /* 0x00030f0000047ab9 */ /* 0x002fe20000000800 */
        /* <DEDUP_REMOVED lines=38> */
.L_x_7961:
        /* <DEDUP_REMOVED lines=12> */
.L_x_7960:
[----:B------:R-:W-:Y:S05]  /*10310*/  BSYNC B0 ;  /* 0x0000000000007941 */ /* 0x000fea0003800000 */
.L_x_7959:
        /* <DEDUP_REMOVED lines=20> */
.L_x_7957:
        /* <DEDUP_REMOVED lines=20> */
.L_x_7962:
[----:B---3--:R-:W-:Y:S01]  /*105a0*/  IMAD R16, R16, UR5, R11 ;  /* 0x0000000510107c24 */ /* 0x008fe2000f8e020b */
[----:B------:R-:W-:Y:S01]  /*105b0*/  IABS R2, R4 ;  /* 0x0000000400027213 */ /* 0x000fe20000000000 */
[----:B-12---:R-:W-:-:S03]  /*105c0*/  IMAD.MOV R9, RZ, RZ, -R3 ;  /* 0x000000ffff097224 */ /* 0x006fc600078e0a03 */
[----:B------:R-:W-:Y:S01]  /*105d0*/  IADD3 R11, -R16, UR6, RZ ;  /* 0x00000006100b7c10 */ /* 0x000fe2000fffe1ff */
        /* <DEDUP_REMOVED lines=19> */
[----:B------:R-:W-:-:S04]  /*10710*/  IMAD R13, R7, R2, RZ ;  /* 0x00000002070d7224 */ /* 0x000fc800078e02ff */
[----:B------:R-:W-:-:S05]  /*10720*/  IMAD.MOV R6, RZ, RZ, -R13 ;  /* 0x000000ffff067224 */ /* 0x000fca00078e0a0d */
[----:B------:R-:W-:Y:S01]  /*10730*/  VIADDMNMX R15, R6, UR5, R7, PT ;  /* 0x00000005060f7c46 */ /* 0x000fe2000b800107 */
[----:B------:R-:W-:-:S03]  /*10740*/  IMAD.MOV R7, RZ, RZ, -R2 ;  /* 0x000000ffff077224 */ /* 0x000fc600078e0a02 */
[----:B------:R-:W-:Y:S01]  /*10750*/  IABS R8, R15 ;  /* 0x0000000f00087213 */ /* 0x000fe20000000000 */
[----:B------:R-:W-:Y:S01]  /*10760*/  IMAD R4, R4, R7, R11 ;  /* 0x0000000704047224 */ /* 0x000fe200078e020b */
[----:B0-----:R-:W-:Y:S01]  /*10770*/  IABS R10, R15 ;  /* 0x0000000f000a7213 */ /* 0x001fe20000000000 */
[----:B------:R-:W-:Y:S01]  /*10780*/  IMAD.MOV R18, RZ, RZ, -R15 ;  /* 0x000000ffff127224 */ /* 0x000fe200078e0a0f */
[----:B------:R-:W0:Y:S02]  /*10790*/  I2F.RP R6, R8 ;  /* 0x0000000800067306 */ /* 0x000e240000209400 */
[----:B------:R-:W-:-:S06]  /*107a0*/  IABS R9, R4 ;  /* 0x0000000400097213 */ /* 0x000fcc0000000000 */
[----:B0-----:R-:W0:Y:S02]  /*107b0*/  MUFU.RCP R6, R6 ;  /* 0x0000000600067308 */ /* 0x001e240000001000 */
[----:B0-----:R-:W-:-:S06]  /*107c0*/  VIADD R3, R6, 0xffffffe ;  /* 0x0ffffffe06037836 */ /* 0x001fcc0000000000 */
[----:B------:R-:W0:Y:S02]  /*107d0*/  F2I.FTZ.U32.TRUNC.NTZ R3, R3 ;  /* 0x0000000300037305 */ /* 0x000e24000021f000 */
[----:B0-----:R-:W-:-:S04]  /*107e0*/  IMAD.MOV R2, RZ, RZ, -R3 ;  /* 0x000000ffff027224 */ /* 0x001fc800078e0a03 */
[----:B------:R-:W-:Y:S02]  /*107f0*/  IMAD.MOV.U32 R7, RZ, RZ, R2 ;  /* 0x000000ffff077224 */ /* 0x000fe400078e0002 */
[----:B------:R-:W-:Y:S02]  /*10800*/  IMAD.MOV.U32 R2, RZ, RZ, RZ ;  /* 0x000000ffff027224 */ /* 0x000fe400078e00ff */
        /* <DEDUP_REMOVED lines=20> */
.L_x_7958:
[----:B------:R-:W-:Y:S01]  /*10950*/  ULDC UR4, c[0x0][0xc3c] ;  /* 0x00030f0000047ab9 */ /* 0x000fe20000000800 */
[----:B------:R-:W-:Y:S02]  /*10960*/  IMAD.MOV.U32 R17, RZ, RZ, RZ ;  /* 0x000000ffff117224 */ /* 0x000fe400078e00ff */
[----:B------:R-:W-:Y:S02]  /*10970*/  IMAD.U32 R16, RZ, RZ, UR6 ;  /* 0x00000006ff107e24 */ /* 0x000fe4000f8e00ff */
[----:B------:R-:W-:Y:S02]  /*10980*/  IMAD.MOV.U32 R18, RZ, RZ, RZ ;  /* 0x000000ffff127224 */ /* 0x000fe400078e00ff */
[----:B------:R-:W-:-:S07]  /*10990*/  IMAD.U32 R19, RZ, RZ, UR4 ;  /* 0x00000004ff137e24 */ /* 0x000fce000f8e00ff */
.L_x_7963:
[----:B------:R-:W-:-:S13]  /*109a0*/  ISETP.NE.AND P0, PT, R5, RZ, PT ;  /* 0x000000ff0500720c */ /* 0x000fda0003f05270 */
[----:B------:R-:W0:Y:S01]  /*109b0*/  @!P0 S2R R3, SR_CgaCtaId ;  /* 0x0000000000038919 */ /* 0x000e220000008800 */
[----:B------:R-:W-:-:S04]  /*109c0*/  @!P0 MOV R0, 0x400 ;  /* 0x0000040000008802 */ /* 0x000fc80000000f00 */
[----:B0-----:R-:W-:-:S05]  /*109d0*/  @!P0 LEA R0, R3, R0, 0x18 ;  /* 0x0000000003008211 */ /* 0x001fca00078ec0ff */
[----:B------:R1:W-:Y:S01]  /*109e0*/  @!P0 STS.128 [R0+0x288d0], R16 ;  /* 0x0288d01000008388 */ /* 0x0003e20000000c00 */
[----:B------:R-:W-:Y:S06]  /*109f0*/  BAR.ARV 0x5, 0x180 ;  /* 0x0146000000007b1d */ /* 0x000fec0000002000 */
.L_x_7956:
        /* <DEDUP_REMOVED lines=12> */
[----:B------:R-:W-:Y:S01]  /*10ac0*/  ULOP3.LUT UR36, UR43, 0x2, URZ, 0xfc, !UPT ;  /* 0x000000022b247892 */ /* 0x000fe2000f8efc3f */
[----:B------:R-:W-:Y:S01]  /*10ad0*/  IMAD.MOV.U32 R24, RZ, RZ, RZ ;  /* 0x000000ffff187224 */ /* 0x000fe200078e00ff */
[----:B------:R-:W-:Y:S01]  /*10ae0*/  ULDC UR37, c[0x0][0xc] ;  /* 0x0000030000257ab9 */ /* 0x000fe20000000800 */
[----:B--2---:R-:W-:-:S06]  /*10af0*/  ULEA UR4, UR5, UR4, 0x18 ;  /* 0x0000000405047291 */ /* 0x004fcc000f8ec03f */
[----:B------:R-:W-:Y:S01]  /*10b00*/  IMAD.U32 R22, RZ, RZ, UR4 ;  /* 0x00000004ff167e24 */ /* 0x000fe2000f8e00ff */
[C---:B0-----:R-:W-:Y:S01]  /*10b10*/  LOP3.LUT R4, R3.reuse, 0x7f, RZ, 0xc0, !PT ;  /* 0x0000007f03047812 */ /* 0x041fe200078ec0ff */
[C---:B------:R-:W-:Y:S02]  /*10b20*/  IMAD.SHL.U32 R30, R3.reuse, 0x8, RZ ;  /* 0x00000008031e7824 */ /* 0x040fe400078e00ff */
[----:B------:R-:W-:-:S03]  /*10b30*/  IMAD.SHL.U32 R2, R3, 0x10, RZ ;  /* 0x0000001003027824 */ /* 0x000fc600078e00ff */
[----:B-1----:R-:W-:Y:S02]  /*10b40*/  LOP3.LUT R0, R30, 0x1f8, RZ, 0xc0, !PT ;  /* 0x000001f81e007812 */ /* 0x002fe400078ec0ff */
[----:B------:R-:W-:Y:S02]  /*10b50*/  LOP3.LUT R2, R2, 0x70, RZ, 0xc0, !PT ;  /* 0x0000007002027812 */ /* 0x000fe400078ec0ff */
[----:B------:R-:W-:Y:S02]  /*10b60*/  LOP3.LUT R3, R0, 0x38, R3, 0x78, !PT ;  /* 0x0000003800037812 */ /* 0x000fe400078e7803 */
[----:B------:R-:W-:Y:S02]  /*10b70*/  SHF.R.U32.HI R0, RZ, 0x3, R4 ;  /* 0x00000003ff007819 */ /* 0x000fe40000011604 */
[----:B------:R-:W-:Y:S02]  /*10b80*/  LOP3.LUT R34, R3, 0x200, R30, 0xf8, !PT ;  /* 0x0000020003227812 */ /* 0x000fe400078ef81e */
[----:B------:R-:W-:-:S02]  /*10b90*/  LOP3.LUT R2, R0, R2, RZ, 0xfc, !PT ;  /* 0x0000000200027212 */ /* 0x000fc400078efcff */
[----:B------:R-:W-:Y:S01]  /*10ba0*/  LOP3.LUT R30, R30, 0x38, RZ, 0xc0, !PT ;  /* 0x000000381e1e7812 */ /* 0x000fe200078ec0ff */
[----:B------:R-:W-:-:S03]  /*10bb0*/  IMAD R0, R34, 0x2, R22 ;  /* 0x0000000222007824 */ /* 0x000fc600078e0216 */
[----:B------:R-:W-:Y:S02]  /*10bc0*/  LOP3.LUT R29, R30, 0x40, RZ, 0xfc, !PT ;  /* 0x000000401e1d7812 */ /* 0x000fe400078efcff */
[----:B------:R3:W-:Y:S05]  /*10bd0*/  STL [R1+0x4], R0 ;  /* 0x0000040001007387 */ /* 0x0007ea0000100800 */
.L_x_8035:
[----:B------:R-:W-:Y:S05]  /*10be0*/  YIELD ;  /* 0x0000000000007946 */ /* 0x000fea0003800000 */
[----:B------:R-:W-:Y:S01]  /*10bf0*/  ULDC.64 UR4, c[0x0][0xa28] ;  /* 0x00028a0000047ab9 */ /* 0x000fe20000000a00 */
[----:B------:R-:W-:Y:S01]  /*10c00*/  IMAD.MOV.U32 R37, RZ, RZ, RZ ;  /* 0x000000ffff257224 */ /* 0x000fe200078e00ff */
[----:B------:R-:W-:-:S04]  /*10c10*/  ISETP.NE.U32.AND P0, PT, RZ, UR4, PT ;  /* 0x00000004ff007c0c */ /* 0x000fc8000bf05070 */
[----:B------:R-:W-:Y:S01]  /*10c20*/  ISETP.NE.AND.EX P0, PT, RZ, UR5, PT, P0 ;  /* 0x00000005ff007c0c */ /* 0x000fe2000bf05300 */
[----:B------:R-:W-:-:S12]  /*10c30*/  ULDC.64 UR4, c[0x0][0xa18] ;  /* 0x0002860000047ab9 */ /* 0x000fd80000000a00 */
[----:B0-----:R-:W0:Y:S02]  /*10c40*/  @P0 LDC.64 R2, c[0x0][0xa28] ;  /* 0x00028a00ff020b82 */ /* 0x001e240000000a00 */
[----:B0-----:R-:W-:-:S05]  /*10c50*/  @P0 IMAD.WIDE R2, R19, 0x4, R2 ;  /* 0x0000000413020825 */ /* 0x001fca00078e0202 */
[----:B------:R0:W5:Y:S01]  /*10c60*/  @P0 LDG.E R37, desc[UR54][R2.64] ;  /* 0x0000003602250981 */ /* 0x000162000c1e1900 */
[----:B------:R-:W-:Y:S01]  /*10c70*/  ISETP.NE.U32.AND P0, PT, RZ, UR4, PT ;  /* 0x00000004ff007c0c */ /* 0x000fe2000bf05070 */
[----:B---3--:R-:W-:Y:S01]  /*10c80*/  IMAD.MOV.U32 R0, RZ, RZ, RZ ;  /* 0x000000ffff007224 */ /* 0x008fe200078e00ff */
        /* <DEDUP_REMOVED lines=10> */
[----:B--2---:R-:W2:Y:S01]  /*10d30*/  @P2 LDG.E R0, desc[UR54][R2.64] ;  /* 0x0000003602002981 */ /* 0x004ea2000c1e1900 */
[----:B-1----:R-:W-:-:S05]  /*10d40*/  @P1 IMAD.WIDE R4, R19, 0x4, R4 ;  /* 0x0000000413041825 */ /* 0x002fca00078e0204 */
[----:B------:R0:W5:Y:S01]  /*10d50*/  @P1 LDG.E R31, desc[UR54][R4.64] ;  /* 0x00000036041f1981 */ /* 0x000162000c1e1900 */
[----:B------:R-:W-:-:S03]  /*10d60*/  UISETP.NE.U32.AND UP0, UPT, UR4, URZ, UPT ;  /* 0x0000003f0400728c */ /* 0x000fc6000bf05070 */
[----:B------:R-:W-:Y:S01]  /*10d70*/  ULDC UR4, c[0x0][0x424] ;  /* 0x0001090000047ab9 */ /* 0x000fe20000000800 */
[----:B------:R-:W-:-:S03]  /*10d80*/  UISETP.NE.AND.EX UP0, UPT, UR5, URZ, UPT, UP0 ;  /* 0x0000003f0500728c */ /* 0x000fc6000bf05300 */
[----:B------:R-:W-:Y:S01]  /*10d90*/  ULDC UR5, c[0x0][0x2f0] ;  /* 0x0000bc0000057ab9 */ /* 0x000fe20000000800 */
[----:B------:R-:W-:-:S04]  /*10da0*/  USEL UR4, UR4, 0x1, UP0 ;  /* 0x0000000104047887 */ /* 0x000fc80008000000 */
[----:B------:R-:W-:Y:S01]  /*10db0*/  UIMAD UR4, UR4, UR5, URZ ;  /* 0x00000005040472a4 */ /* 0x000fe2000f8e023f */
[----:B--2---:R1:W-:Y:S05]  /*10dc0*/  STL [R1+0x8], R0 ;  /* 0x0000080001007387 */ /* 0x0043ea0000100800 */
[----:B-1----:R-:W-:Y:S01]  /*10dd0*/  IMAD.U32 R0, RZ, RZ, UR4 ;  /* 0x00000004ff007e24 */ /* 0x002fe2000f8e00ff */
[----:B0-----:R-:W-:Y:S06]  /*10de0*/  @P1 BRA `(.L_x_7965) ;  /* 0x0000000000181947 */ /* 0x001fec0003800000 */
[----:B------:R-:W-:Y:S02]  /*10df0*/  ULDC UR4, c[0x0][0x288] ;  /* 0x0000a20000047ab9 */ /* 0x000fe40000000800 */
[----:B-----5:R-:W-:Y:S01]  /*10e00*/  IMAD.U32 R31, RZ, RZ, UR4 ;  /* 0x00000004ff1f7e24 */ /* 0x020fe2000f8e00ff */
[----:B------:R-:W-:Y:S06]  /*10e10*/  @!P2 BRA `(.L_x_7965) ;  /* 0x00000000000ca947 */ /* 0x000fec0003800000 */
[----:B------:R-:W2:Y:S04]  /*10e20*/  LDG.E R4, desc[UR54][R2.64] ;  /* 0x0000003602047981 */ /* 0x000ea8000c1e1900 */
[----:B------:R-:W2:Y:S02]  /*10e30*/  LDG.E R31, desc[UR54][R2.64+0x4] ;  /* 0x00000436021f7981 */ /* 0x000ea4000c1e1900 */
[----:B--2---:R-:W-:-:S07]  /*10e40*/  IMAD.IADD R31, R31, 0x1, -R4 ;  /* 0x000000011f1f7824 */ /* 0x004fce00078e0a04 */
.L_x_7965:
[----:B------:R-:W-:Y:S02]  /*10e50*/  ULDC.64 UR4, c[0x0][0xa20] ;  /* 0x0002880000047ab9 */ /* 0x000fe40000000a00 */
[----:B------:R-:W-:-:S04]  /*10e60*/  ISETP.NE.U32.AND P0, PT, RZ, UR4, PT ;  /* 0x00000004ff007c0c */ /* 0x000fc8000bf05070 */
[----:B------:R-:W-:-:S13]  /*10e70*/  ISETP.NE.AND.EX P0, PT, RZ, UR5, PT, P0 ;  /* 0x00000005ff007c0c */ /* 0x000fda000bf05300 */
[----:B------:R-:W-:Y:S05]  /*10e80*/  @!P0 BRA `(.L_x_7966) ;  /* 0x0000000000108947 */ /* 0x000fea0003800000 */
[----:B------:R-:W0:Y:S02]  /*10e90*/  LDC.64 R2, c[0x0][0xa20] ;  /* 0x00028800ff027b82 */ /* 0x000e240000000a00 */
[----:B0-----:R-:W-:-:S05]  /*10ea0*/  IMAD.WIDE R2, R19, 0x4, R2 ;  /* 0x0000000413027825 */ /* 0x001fca00078e0202 */
[----:B------:R0:W5:Y:S01]  /*10eb0*/  LDG.E R0, desc[UR54][R2.64] ;  /* 0x0000003602007981 */ /* 0x000162000c1e1900 */
[----:B------:R-:W-:Y:S05]  /*10ec0*/  BRA `(.L_x_7967) ;  /* 0x0000000000247947 */ /* 0x000fea0003800000 */
.L_x_7966:
[----:B------:R-:W-:Y:S02]  /*10ed0*/  ULDC.64 UR4, c[0x0][0xa08] ;  /* 0x0002820000047ab9 */ /* 0x000fe40000000a00 */
[----:B------:R-:W-:-:S04]  /*10ee0*/  ISETP.NE.U32.AND P0, PT, RZ, UR4, PT ;  /* 0x00000004ff007c0c */ /* 0x000fc8000bf05070 */
[----:B------:R-:W-:-:S13]  /*10ef0*/  ISETP.NE.AND.EX P0, PT, RZ, UR5, PT, P0 ;  /* 0x00000005ff007c0c */ /* 0x000fda000bf05300 */
[----:B------:R-:W-:Y:S05]  /*10f00*/  @!P0 BRA `(.L_x_7967) ;  /* 0x0000000000148947 */ /* 0x000fea0003800000 */
[----:B------:R-:W0:Y:S02]  /*10f10*/  LDC.64 R2, c[0x0][0xa08] ;  /* 0x00028200ff027b82 */ /* 0x000e240000000a00 */
[----:B0-----:R-:W-:-:S05]  /*10f20*/  IMAD.WIDE R2, R19, 0x4, R2 ;  /* 0x0000000413027825 */ /* 0x001fca00078e0202 */
[----:B------:R-:W2:Y:S04]  /*10f30*/  LDG.E R0, desc[UR54][R2.64] ;  /* 0x0000003602007981 */ /* 0x000ea8000c1e1900 */
[----:B------:R-:W2:Y:S02]  /*10f40*/  LDG.E R5, desc[UR54][R2.64+0x4] ;  /* 0x0000043602057981 */ /* 0x000ea4000c1e1900 */
[----:B--2---:R-:W-:-:S07]  /*10f50*/  IMAD.IADD R0, R5, 0x1, -R0 ;  /* 0x0000000105007824 */ /* 0x004fce00078e0a00 */
.L_x_7967:
[----:B0-----:R-:W0:Y:S01]  /*10f60*/  LDC R2, c[0x0][0x448] ;  /* 0x00011200ff027b82 */ /* 0x001e220000000800 */
[----:B------:R-:W-:Y:S01]  /*10f70*/  IMAD.SHL.U32 R27, R17, 0x80, RZ ;  /* 0x00000080111b7824 */ /* 0x000fe200078e00ff */
[----:B------:R-:W-:Y:S01]  /*10f80*/  LOP3.LUT R26, R26, 0xffffffef, RZ, 0xc0, !PT ;  /* 0xffffffef1a1a7812 */ /* 0x000fe200078ec0ff */
[----:B-----5:R-:W-:Y:S02]  /*10f90*/  IMAD.IADD R35, R0, 0x1, -R37 ;  /* 0x0000000100237824 */ /* 0x020fe400078e0a25 */
[----:B------:R-:W-:Y:S01]  /*10fa0*/  VIADD R4, R27, 0x7f ;  /* 0x0000007f1b047836 */ /* 0x000fe20000000000 */
[----:B0-----:R-:W-:Y:S02]  /*10fb0*/  ISETP.NE.AND P2, PT, R2, 0x1, PT ;  /* 0x000000010200780c */ /* 0x001fe40003f45270 */
[----:B------:R-:W0:Y:S11]  /*10fc0*/  LDC.64 R2, c[0x0][0x9e0] ;  /* 0x00027800ff027b82 */ /* 0x000e360000000a00 */
[----:B------:R-:W1:Y:S01]  /*10fd0*/  @P2 LDC R5, c[0x0][0x44c] ;  /* 0x00011300ff052b82 */ /* 0x000e620000000800 */
[----:B------:R-:W-:-:S07]  /*10fe0*/  @P2 LOP3.LUT R26, R26, 0x10, RZ, 0xfc, !PT ;  /* 0x000000101a1a2812 */ /* 0x000fce00078efcff */
[----:B------:R-:W2:Y:S01]  /*10ff0*/  @P2 LDC R6, c[0x0][0x450] ;  /* 0x00011400ff062b82 */ /* 0x000ea20000000800 */
[----:B0-----:R-:W-:Y:S01]  /*11000*/  ISETP.GE.AND P1, PT, R3, 0x1, PT ;  /* 0x000000010300780c */ /* 0x001fe20003f26270 */
[----:B-1----:R-:W-:-:S05]  /*11010*/  @P2 IMAD.HI.U32 R5, R4, R5, RZ ;  /* 0x0000000504052227 */ /* 0x002fca00078e00ff */
[----:B--2---:R-:W-:Y:S02]  /*11020*/  @P2 SHF.R.U32.HI R4, RZ, R6, R5 ;  /* 0x00000006ff042219 */ /* 0x004fe40000011605 */
[----:B------:R-:W-:-:S05]  /*11030*/  IADD3 R5, R35, 0x1, -R31 ;  /* 0x0000000123057810 */ /* 0x000fca0007ffe81f */
[----:B------:R-:W-:-:S04]  /*11040*/  IMAD.IADD R7, R5, 0x1, R4 ;  /* 0x0000000105077824 */ /* 0x000fc800078e0204 */
[----:B------:R-:W-:Y:S01]  /*11050*/  IMAD.IADD R2, R7, 0x1, R2 ;  /* 0x0000000107027824 */ /* 0x000fe200078e0202 */
[----:B------:R-:W-:Y:S06]  /*11060*/  @!P1 BRA `(.L_x_7968) ;  /* 0x0000000000489947 */ /* 0x000fec0003800000 */
        /* <DEDUP_REMOVED lines=11> */
.L_x_7970:
[----:B------:R-:W-:-:S13]  /*11120*/  ISETP.NE.AND P0, PT, R3, 0x1, PT ;  /* 0x000000010300780c */ /* 0x000fda0003f05270 */
[----:B------:R-:W0:Y:S02]  /*11130*/  @P0 LDC.64 R4, c[0x0][0x9e8] ;  /* 0x00027a00ff040b82 */ /* 0x000e240000000a00 */
[----:B0-----:R-:W-:-:S05]  /*11140*/  @P0 IMAD.HI.U32 R4, R0, R4, RZ ;  /* 0x0000000400040227 */ /* 0x001fca00078e00ff */
[----:B------:R-:W-:-:S07]  /*11150*/  @P0 SHF.R.U32.HI R0, RZ, R5, R4 ;  /* 0x00000005ff000219 */ /* 0x000fce0000011604 */
.L_x_7971:
[----:B------:R-:W-:Y:S05]  /*11160*/  BSYNC B0 ;  /* 0x0000000000007941 */ /* 0x000fea0003800000 */
.L_x_7969:
[----:B------:R-:W-:-:S05]  /*11170*/  IMAD R5, R0, R3, R3 ;  /* 0x0000000300057224 */ /* 0x000fca00078e0203 */
[----:B------:R-:W-:-:S07]  /*11180*/  VIMNMX R2, R2, R5, PT ;  /* 0x0000000502027248 */ /* 0x000fce0003fe0100 */
.L_x_7968:
        /* <DEDUP_REMOVED lines=29> */
.L_x_7974:
[----:B------:R-:W-:-:S13]  /*11360*/  ISETP.NE.AND P0, PT, R3, 0x1, PT ;  /* 0x000000010300780c */ /* 0x000fda0003f05270 */
[----:B------:R-:W1:Y:S02]  /*11370*/  @P0 LDC.64 R4, c[0x0][0x9e8] ;  /* 0x00027a00ff040b82 */ /* 0x000e640000000a00 */
[----:B-1----:R-:W-:-:S05]  /*11380*/  @P0 IMAD.HI.U32 R4, R2, R4, RZ ;  /* 0x0000000402040227 */ /* 0x002fca00078e00ff */
[----:B------:R-:W-:-:S07]  /*11390*/  @P0 SHF.R.U32.HI R2, RZ, R5, R4 ;  /* 0x00000005ff020219 */ /* 0x000fce0000011604 */
.L_x_7975:
[----:B------:R-:W-:Y:S05]  /*113a0*/  BSYNC B0 ;  /* 0x0000000000007941 */ /* 0x000fea0003800000 */
.L_x_7973:
[----:B------:R-:W-:-:S05]  /*113b0*/  IMAD R3, R2, R3, RZ ;  /* 0x0000000302037224 */ /* 0x000fca00078e02ff */
[----:B------:R-:W-:-:S07]  /*113c0*/  VIMNMX R0, R0, R3, !PT ;  /* 0x0000000300007248 */ /* 0x000fce0007fe0100 */
.L_x_7972:
[----:B------:R-:W-:Y:S01]  /*113d0*/  SHF.R.S32.HI R3, RZ, 0x1f, R0 ;  /* 0x0000001fff037819 */ /* 0x000fe20000011400 */
[----:B------:R-:W-:Y:S03]  /*113e0*/  BSSY B7, `(.L_x_7976) ;  /* 0x000037b000077945 */ /* 0x000fe60003800000 */
[----:B------:R-:W-:-:S04]  /*113f0*/  LEA.HI R3, R3, R0, RZ, 0x7 ;  /* 0x0000000003037211 */ /* 0x000fc800078f38ff */
[----:B------:R-:W-:-:S04]  /*11400*/  SHF.R.S32.HI R3, RZ, 0x7, R3 ;  /* 0x00000007ff037819 */ /* 0x000fc80000011403 */
[----:B------:R-:W-:-:S04]  /*11410*/  VIMNMX R36, RZ, R3, !PT ;  /* 0x00000003ff247248 */ /* 0x000fc80007fe0100 */
[----:B------:R-:W-:-:S13]  /*11420*/  ISETP.GT.AND P0, PT, R23, R36, PT ;  /* 0x000000241700720c */ /* 0x000fda0003f04270 */
        /* <DEDUP_REMOVED lines=18> */
.L_x_7977:
        /* <DEDUP_REMOVED lines=20> */
.L_x_7980:
[----:B------:R-:W-:Y:S05]  /*11690*/  BSYNC B6 ;  /* 0x0000000000067941 */ /* 0x000fea0003800000 */
.L_x_7979:
        /* <DEDUP_REMOVED lines=20> */
.L_x_7983:
        /* <DEDUP_REMOVED lines=15> */
.L_x_7982:
[----:B------:R-:W-:Y:S05]  /*118d0*/  BSYNC B6 ;  /* 0x0000000000067941 */ /* 0x000fea0003800000 */
.L_x_7981:
[----:B------:R-:W-:Y:S01]  /*118e0*/  ULDC.64 UR4, c[0x0][0x9f8] ;  /* 0x00027e0000047ab9 */ /* 0x000fe20000000a00 */
[----:B------:R-:W-:Y:S01]  /*118f0*/  IMAD.MOV.U32 R33, RZ, RZ, R19 ;  /* 0x000000ffff217224 */ /* 0x000fe200078e0013 */
[----:B------:R-:W-:Y:S01]  /*11900*/  ISETP.NE.U32.AND P0, PT, RZ, UR4, PT ;  /* 0x00000004ff007c0c */ /* 0x000fe2000bf05070 */
[----:B------:R-:W1:Y:S01]  /*11910*/  S2R R20, SR_TID.X ;  /* 0x0000000000147919 */ /* 0x000e620000002100 */
[----:B------:R-:W2:Y:S01]  /*11920*/  LDC R9, c[0x0][0x430] ;  /* 0x00010c00ff097b82 */ /* 0x000ea20000000800 */
[----:B------:R-:W3:Y:S01]  /*11930*/  S2R R17, SR_TID.X ;  /* 0x0000000000117919 */ /* 0x000ee20000002100 */
[----:B------:R-:W-:Y:S01]  /*11940*/  ISETP.NE.AND.EX P0, PT, RZ, UR5, PT, P0 ;  /* 0x00000005ff007c0c */ /* 0x000fe2000bf05300 */
[----:B------:R-:W-:Y:S01]  /*11950*/  VIADD R25, R23, 0xffffffff ;  /* 0xffffffff17197836 */ /* 0x000fe20000000000 */
[----:B------:R-:W-:Y:S01]  /*11960*/  LOP3.LUT R26, R26, 0xfffffff7, RZ, 0xc0, !PT ;  /* 0xfffffff71a1a7812 */ /* 0x000fe200078ec0ff */
[----:B------:R-:W-:-:S10]  /*11970*/  ULDC UR4, c[0x0][0x2f4] ;  /* 0x0000bd0000047ab9 */ /* 0x000fd40000000800 */
[----:B------:R-:W4:Y:S02]  /*11980*/  @P0 LDC.64 R2, c[0x0][0x9f8] ;  /* 0x00027e00ff020b82 */ /* 0x000f240000000a00 */
[----:B----4-:R-:W-:-:S05]  /*11990*/  @P0 IMAD.WIDE R2, R19, 0x4, R2 ;  /* 0x0000000413020825 */ /* 0x010fca00078e0202 */
[----:B------:R4:W4:Y:S01]  /*119a0*/  @P0 LDG.E R33, desc[UR54][R2.64] ;  /* 0x0000003602210981 */ /* 0x000922000c1e1900 */
[----:B--2---:R-:W-:Y:S01]  /*119b0*/  ISETP.NE.AND P1, PT, R9, 0x1, PT ;  /* 0x000000010900780c */ /* 0x004fe20003f25270 */
[----:B-1----:R-:W-:Y:S01]  /*119c0*/  IMAD.SHL.U32 R20, R20, 0x10, RZ ;  /* 0x0000001014147824 */ /* 0x002fe200078e00ff */
[----:B---3--:R-:W-:Y:S01]  /*119d0*/  LOP3.LUT R17, R17, 0x7f, RZ, 0xc0, !PT ;  /* 0x0000007f11117812 */ /* 0x008fe200078ec0ff */
[----:B------:R-:W-:-:S03]  /*119e0*/  IMAD.SHL.U32 R8, R25, 0x80, RZ ;  /* 0x0000008019087824 */ /* 0x000fc600078e00ff */
[----:B------:R-:W-:Y:S02]  /*119f0*/  SHF.R.U32.HI R17, RZ, 0x3, R17 ;  /* 0x00000003ff117819 */ /* 0x000fe40000011611 */
[----:B------:R-:W-:-:S04]  /*11a00*/  LOP3.LUT R20, R20, 0x70, RZ, 0xc0, !PT ;  /* 0x0000007014147812 */ /* 0x000fc800078ec0ff */
[----:B------:R-:W-:Y:S01]  /*11a10*/  LOP3.LUT R0, R8, R17, R20, 0xfe, !PT ;  /* 0x0000001108007212 */ /* 0x000fe200078efe14 */
[----:B------:R-:W1:Y:S01]  /*11a20*/  @P1 LDC R7, c[0x0][0x434] ;  /* 0x00010d00ff071b82 */ /* 0x000e620000000800 */
[----:B------:R-:W-:Y:S02]  /*11a30*/  @P1 LOP3.LUT R26, R26, 0x8, RZ, 0xfc, !PT ;  /* 0x000000081a1a1812 */ /* 0x000fe400078efcff */
[C---:B------:R-:W-:Y:S01]  /*11a40*/  ISETP.GE.AND P0, PT, R0.reuse, R35, PT ;  /* 0x000000230000720c */ /* 0x040fe20003f06270 */
[----:B------:R-:W-:-:S04]  /*11a50*/  IMAD.IADD R0, R0, 0x1, R37 ;  /* 0x0000000100007824 */ /* 0x000fc800078e0225 */
[----:B------:R-:W2:Y:S01]  /*11a60*/  @P1 LDC R5, c[0x0][0x438] ;  /* 0x00010e00ff051b82 */ /* 0x000ea20000000800 */
[----:B------:R-:W-:-:S07]  /*11a70*/  IMAD.MOV.U32 R4, RZ, RZ, R0 ;  /* 0x000000ffff047224 */ /* 0x000fce00078e0000 */
[----:B----4-:R-:W3:Y:S01]  /*11a80*/  @!P0 LDC.64 R2, c[0x0][0x428] ;  /* 0x00010a00ff028b82 */ /* 0x010ee20000000a00 */
[----:B-1----:R-:W-:-:S05]  /*11a90*/  @P1 IMAD.HI.U32 R6, R0, R7, RZ ;  /* 0x0000000700061227 */ /* 0x002fca00078e00ff */
[----:B--2---:R-:W-:-:S05]  /*11aa0*/  @P1 SHF.R.U32.HI R4, RZ, R5, R6 ;  /* 0x00000005ff041219 */ /* 0x004fca0000011606 */
[----:B------:R-:W-:-:S04]  /*11ab0*/  IMAD.MOV R5, RZ, RZ, -R4 ;  /* 0x000000ffff057224 */ /* 0x000fc800078e0a04 */
[----:B------:R-:W-:Y:S01]  /*11ac0*/  IMAD R0, R9, R5, R0 ;  /* 0x0000000509007224 */ /* 0x000fe200078e0200 */
[----:B------:R-:W-:Y:S01]  /*11ad0*/  @!P0 SHF.R.S32.HI R5, RZ, 0x1f, R4 ;  /* 0x0000001fff058819 */ /* 0x000fe20000011404 */
[----:B------:R-:W-:-:S05]  /*11ae0*/  IMAD.U32 R9, RZ, RZ, UR36 ;  /* 0x00000024ff097e24 */ /* 0x000fca000f8e00ff */
[----:B------:R-:W-:Y:S02]  /*11af0*/  ISETP.NE.AND P2, PT, R9, 0x3, PT ;  /* 0x000000030900780c */ /* 0x000fe40003f45270 */
[----:B------:R-:W-:-:S11]  /*11b00*/  LOP3.LUT R26, R26, 0xfffffffb, RZ, 0xc0, !PT ;  /* 0xfffffffb1a1a7812 */ /* 0x000fd600078ec0ff */
[----:B------:R-:W-:-:S04]  /*11b10*/  @P2 LOP3.LUT R26, R26, 0x4, RZ, 0xfc, !PT ;  /* 0x000000041a1a2812 */ /* 0x000fc800078efcff */
[----:B------:R-:W-:Y:S01]  /*11b20*/  LOP3.LUT R26, R26, 0xfffffffd, RZ, 0xc0, !PT ;  /* 0xfffffffd1a1a7812 */ /* 0x000fe200078ec0ff */
[----:B------:R-:W-:Y:S01]  /*11b30*/  UMOV UR5, 0xffffffff ;  /* 0xffffffff00057882 */ /* 0x000fe20000000000 */
[----:B------:R-:W-:Y:S01]  /*11b40*/  SHF.R.S32.HI R6, RZ, 0x1f, R33 ;  /* 0x0000001fff067819 */ /* 0x000fe20000011421 */
[----:B---3--:R-:W-:-:S04]  /*11b50*/  @!P0 IMAD.WIDE.U32 R4, R33, R2, R4 ;  /* 0x0000000221048225 */ /* 0x008fc800078e0004 */
[----:B------:R1:W-:Y:S02]  /*11b60*/  STL [R1], R6 ;  /* 0x0000000601007387 */ /* 0x0003e40000100800 */
[----:B-1----:R-:W-:-:S04]  /*11b70*/  @!P0 IMAD R6, R6, R2, RZ ;  /* 0x0000000206068224 */ /* 0x002fc800078e02ff */
[----:B------:R-:W-:Y:S02]  /*11b80*/  @!P0 IMAD R7, R33, R3, R6 ;  /* 0x0000000321078224 */ /* 0x000fe400078e0206 */
[----:B------:R-:W1:Y:S02]  /*11b90*/  @!P0 LDC.64 R2, c[0x0][0x418] ;  /* 0x00010600ff028b82 */ /* 0x000e640000000a00 */
[----:B------:R-:W-:Y:S01]  /*11ba0*/  @!P0 IMAD.IADD R5, R5, 0x1, R7 ;  /* 0x0000000105058824 */ /* 0x000fe200078e0207 */
[----:B-1----:R-:W-:-:S04]  /*11bb0*/  @!P0 LEA R2, P1, R4, R2, 0x2 ;  /* 0x0000000204028211 */ /* 0x002fc800078210ff */
[----:B------:R-:W-:Y:S01]  /*11bc0*/  @!P0 LEA.HI.X R3, R4, R3, R5, 0x2, P1 ;  /* 0x0000000304038211 */ /* 0x000fe200008f1405 */
[----:B------:R-:W-:-:S06]  /*11bd0*/  IMAD.MOV.U32 R4, RZ, RZ, RZ ;  /* 0x000000ffff047224 */ /* 0x000fcc00078e00ff */
[----:B------:R1:W5:Y:S01]  /*11be0*/  @!P0 LDG.E R4, desc[UR54][R2.64] ;  /* 0x0000003602048981 */ /* 0x000362000c1e1900 */
[----:B------:R-:W-:-:S13]  /*11bf0*/  ISETP.GE.AND P0, PT, R30, UR4, PT ;  /* 0x000000041e007c0c */ /* 0x000fda000bf06270 */
[----:B------:R-:W-:Y:S02]  /*11c00*/  @P0 LOP3.LUT R26, R26, 0x2, RZ, 0xfc, !PT ;  /* 0x000000021a1a0812 */ /* 0x000fe400078efcff */
[----:B------:R-:W-:Y:S02]  /*11c10*/  ISETP.GE.AND P0, PT, R29, UR4, PT ;  /* 0x000000041d007c0c */ /* 0x000fe4000bf06270 */
[----:B------:R-:W-:-:S11]  /*11c20*/  LOP3.LUT R26, R26, 0xfffffffe, RZ, 0xc0, !PT ;  /* 0xfffffffe1a1a7812 */ /* 0x000fd600078ec0ff */
[----:B------:R-:W-:Y:S01]  /*11c30*/  @P0 LOP3.LUT R26, R26, 0x1, RZ, 0xfc, !PT ;  /* 0x000000011a1a0812 */ /* 0x000fe200078efcff */
[----:B-1----:R-:W-:Y:S06]  /*11c40*/  BRA.DIV UR5, `(.L_x_7984) ;  /* 0x0000004205987947 */ /* 0x002fec000b800000 */
.L_x_8052:
[----:B------:R-:W-:Y:S01]  /*11c50*/  SHF.R.S32.HI R32, RZ, 0x1f, R18 ;  /* 0x0000001fff207819 */ /* 0x000fe20000011412 */
[----:B------:R-:W-:Y:S06]  /*11c60*/  @!P2 BRA `(.L_x_7985) ;  /* 0x000000000004a947 */ /* 0x000fec0003800000 */
[----:B------:R-:W-:Y:S01]  /*11c70*/  BPT.TRAP 0x1 ;  /* 0x000000040000795c */ /* 0x000fe20000300000 */
.L_x_7985:
        /* <DEDUP_REMOVED lines=20> */
[----:B0-----:R-:W-:Y:S01]  /*11dc0*/  LEA.HI.X R23, R2, UR5, R7, 0x1, P0 ;  /* 0x0000000502177c11 */ /* 0x001fe200080f0c07 */
[----:B------:R-:W-:Y:S01]  /*11dd0*/  IMAD R7, R24, 0x8, R22 ;  /* 0x0000000818077824 */ /* 0x000fe200078e0216 */
[----:B------:R-:W-:-:S04]  /*11de0*/  SHF.L.U32 R2, R28, 0x1f, RZ ;  /* 0x0000001f1c027819 */ /* 0x000fc800000006ff */
[----:B------:R-:W0:Y:S02]  /*11df0*/  SYNCS.PHASECHK.TRANS64.TRYWAIT P0, [R7+URZ+0x28840], R2 ;  /* 0x02884002070075a7 */ /* 0x000e24000800017f */
[----:B0-----:R-:W-:Y:S05]  /*11e00*/  @!P0 BRA `(.L_x_7987) ;  /* 0x00000040005c8947 */ /* 0x001fea0003800000 */
.L_x_8053:
[----:B------:R-:W-:Y:S05]  /*11e10*/  BSYNC B0 ;  /* 0x0000000000007941 */ /* 0x000fea0003800000 */
.L_x_7986:
        /* <DEDUP_REMOVED lines=18> */
[----:B-1----:R-:W-:Y:S01]  /*11f40*/  LOP3.LUT R9, R9, 0x7f, RZ, 0xc0, !PT ;  /* 0x0000007f09097812 */ /* 0x002fe200078ec0ff */
        /* <DEDUP_REMOVED lines=88> */
.L_x_8071:
        /* <DEDUP_REMOVED lines=11> */
.L_x_7989:
        /* <DEDUP_REMOVED lines=11> */
.L_x_7990:
[----:B-1----:R1:W5:Y:S01]  /*12630*/  LDL.LU R2, [R1+0x8] ;  /* 0x0000080001027983 */ /* 0x0023620000300800 */
[----:B------:R1:W-:Y:S02]  /*12640*/  SYNCS.ARRIVE.TRANS64.A1T0 RZ, [R7+URZ+0x28830], RZ ;  /* 0x028830ff07ff79a7 */ /* 0x0003e4000810003f */
[----:B------:R-:W-:Y:S05]  /*12650*/  WARPSYNC.ALL ;  /* 0x0000000000007948 */ /* 0x000fea0003800000 */
[----:B------:R-:W-:Y:S01]  /*12660*/  ULDC.64 UR4, c[0x0][0x298] ;  /* 0x0000a60000047ab9 */ /* 0x000fe20000000a00 */
[----:B------:R-:W-:Y:S01]  /*12670*/  BSSY B6, `(.L_x_7991) ;  /* 0x000001c000067945 */ /* 0x000fe20003800000 */
[----:B------:R-:W-:Y:S01]  /*12680*/  BAR.SYNC.DEFER_BLOCKING 0x8, 0x180 ;  /* 0x0206000000007b1d */ /* 0x000fe20000010000 */
[----:B-----5:R-:W-:Y:S01]  /*12690*/  SHF.R.S32.HI R0, RZ, 0x1f, R2 ;  /* 0x0000001fff007819 */ /* 0x020fe20000011402 */
[----:B0-----:R-:W-:-:S04]  /*126a0*/  IMAD.WIDE.U32 R4, R2, UR4, RZ ;  /* 0x0000000402047c25 */ /* 0x001fc8000f8e00ff */
[----:B------:R-:W-:Y:S01]  /*126b0*/  IMAD R0, R0, UR4, RZ ;  /* 0x0000000400007c24 */ /* 0x000fe2000f8e02ff */
[----:B------:R0:W-:Y:S03]  /*126c0*/  STL.64 [R1+0x8], R4 ;  /* 0x0000080401007387 */ /* 0x0001e60000100a00 */
[----:B------:R-:W-:Y:S02]  /*126d0*/  IMAD R0, R2, UR5, R0 ;  /* 0x0000000502007c24 */ /* 0x000fe4000f8e0200 */
[----:B------:R-:W-:Y:S02]  /*126e0*/  VIADD R2, R22, 0x10400 ;  /* 0x0001040016027836 */ /* 0x000fe40000000000 */
[----:B------:R-:W-:-:S03]  /*126f0*/  IMAD.IADD R0, R5, 0x1, R0 ;  /* 0x0000000105007824 */ /* 0x000fc600078e0200 */
[----:B------:R-:W-:Y:S02]  /*12700*/  LOP3.LUT P0, RZ, R2, 0x3ff, RZ, 0xc0, !PT ;  /* 0x000003ff02ff7812 */ /* 0x000fe4000780c0ff */
[----:B------:R0:W-:Y:S11]  /*12710*/  STL [R1+0x14], R0 ;  /* 0x0000140001007387 */ /* 0x0001f60000100800 */
[----:B0-----:R-:W-:Y:S05]  /*12720*/  @!P0 BRA `(.L_x_7992) ;  /* 0x0000000000408947 */ /* 0x001fea0003800000 */
        /* <DEDUP_REMOVED lines=16> */
.L_x_7992:
[----:B------:R-:W-:Y:S05]  /*12830*/  BSYNC B6 ;  /* 0x0000000000067941 */ /* 0x000fea0003800000 */
.L_x_7991:
[----:B------:R-:W2:Y:S01]  /*12840*/  LDL.LU R2, [R1+0x14] ;  /* 0x0000140001027983 */ /* 0x000ea20000300800 */
[----:B------:R-:W0:Y:S01]  /*12850*/  LDC R4, c[0x0][0x448] ;  /* 0x00011200ff047b82 */ /* 0x000e220000000800 */
[----:B------:R-:W-:Y:S02]  /*12860*/  ULDC.64 UR4, c[0x0][0x2d8] ;  /* 0x0000b60000047ab9 */ /* 0x000fe40000000a00 */
[----:B------:R-:W3:Y:S01]  /*12870*/  LDL.LU.64 R20, [R1+0x8] ;  /* 0x0000080001147983 */ /* 0x000ee20000300a00 */
[----:B------:R-:W-:Y:S01]  /*12880*/  IMAD R0, R32, UR4, RZ ;  /* 0x0000000420007c24 */ /* 0x000fe2000f8e02ff */
[----:B------:R-:W-:Y:S02]  /*12890*/  LOP3.LUT P5, RZ, R26, 0x20, RZ, 0xc0, !PT ;  /* 0x000000201aff7812 */ /* 0x000fe400078ac0ff */
[----:B------:R4:W5:Y:S01]  /*128a0*/  LDL R8, [R1+0x4] ;  /* 0x0000040001087983 */ /* 0x0009620000100800 */
[----:B------:R-:W-:Y:S01]  /*128b0*/  IMAD R5, R18, UR5, R0 ;  /* 0x0000000512057c24 */ /* 0x000fe2000f8e0200 */
[----:B------:R-:W-:-:S02]  /*128c0*/  SHF.R.S32.HI R0, RZ, 0x1f, R19 ;  /* 0x0000001fff007819 */ /* 0x000fc40000011413 */
[----:B-1----:R-:W-:Y:S02]  /*128d0*/  SEL R7, R19, RZ, !P5 ;  /* 0x000000ff13077207 */ /* 0x002fe40006800000 */
[----:B------:R-:W-:Y:S02]  /*128e0*/  SEL R0, R0, RZ, !P5 ;  /* 0x000000ff00007207 */ /* 0x000fe40006800000 */
[----:B0-----:R-:W-:-:S13]  /*128f0*/  ISETP.NE.AND P6, PT, R4, 0x1, PT ;  /* 0x000000010400780c */ /* 0x001fda0003fc5270 */
[----:B------:R-:W0:Y:S01]  /*12900*/  @P6 LDC R4, c[0x0][0x44c] ;  /* 0x00011300ff046b82 */ /* 0x000e220000000800 */
[----:B--2---:R-:W-:Y:S02]  /*12910*/  IMAD.MOV.U32 R3, RZ, RZ, R2 ;  /* 0x000000ffff037224 */ /* 0x004fe400078e0002 */
[----:B---3--:R-:W-:Y:S01]  /*12920*/  IMAD.MOV.U32 R2, RZ, RZ, R20 ;  /* 0x000000ffff027224 */ /* 0x008fe200078e0014 */
[----:B------:R-:W1:Y:S03]  /*12930*/  S2R R21, SR_TID.X ;  /* 0x0000000000157919 */ /* 0x000e660000002100 */
[----:B------:R-:W-:Y:S01]  /*12940*/  IMAD.WIDE.U32 R2, R18, UR4, R2 ;  /* 0x0000000412027c25 */ /* 0x000fe2000f8e0002 */
[----:B------:R-:W2:Y:S01]  /*12950*/  S2R R20, SR_TID.X ;  /* 0x0000000000147919 */ /* 0x000ea20000002100 */
[----:B------:R-:W-:Y:S02]  /*12960*/  ULDC.64 UR4, c[0x0][0x2e0] ;  /* 0x0000b80000047ab9 */ /* 0x000fe40000000a00 */
[----:B------:R-:W-:-:S02]  /*12970*/  IMAD R0, R0, UR4, RZ ;  /* 0x0000000400007c24 */ /* 0x000fc4000f8e02ff */
[----:B------:R-:W-:Y:S02]  /*12980*/  IMAD.IADD R3, R3, 0x1, R5 ;  /* 0x0000000103037824 */ /* 0x000fe400078e0205 */
[C---:B------:R-:W-:Y:S02]  /*12990*/  IMAD R5, R7.reuse, UR5, R0 ;  /* 0x0000000507057c24 */ /* 0x040fe4000f8e0200 */
[----:B------:R-:W3:Y:S01]  /*129a0*/  @P6 LDC R0, c[0x0][0x450] ;  /* 0x00011400ff006b82 */ /* 0x000ee20000000800 */
[----:B------:R-:W-:Y:S01]  /*129b0*/  IMAD.WIDE.U32 R2, R7, UR4, R2 ;  /* 0x0000000407027c25 */ /* 0x000fe2000f8e0002 */
[----:B------:R-:W-:-:S03]  /*129c0*/  ULDC.64 UR4, c[0x0][0x2d0] ;  /* 0x0000b40000047ab9 */ /* 0x000fc60000000a00 */
[----:B------:R-:W-:Y:S02]  /*129d0*/  IMAD.IADD R3, R3, 0x1, R5 ;  /* 0x0000000103037824 */ /* 0x000fe400078e0205 */
[----:B-1----:R-:W-:Y:S01]  /*129e0*/  IMAD.SHL.U32 R21, R21, 0x10, RZ ;  /* 0x0000001015157824 */ /* 0x002fe200078e00ff */
[----:B--2---:R-:W-:-:S04]  /*129f0*/  LOP3.LUT R20, R20, 0x7f, RZ, 0xc0, !PT ;  /* 0x0000007f14147812 */ /* 0x004fc800078ec0ff */
[----:B------:R-:W-:Y:S02]  /*12a00*/  LOP3.LUT R21, R21, 0x70, RZ, 0xc0, !PT ;  /* 0x0000007015157812 */ /* 0x000fe400078ec0ff */
[----:B------:R-:W-:-:S04]  /*12a10*/  SHF.R.U32.HI R20, RZ, 0x3, R20 ;  /* 0x00000003ff147819 */ /* 0x000fc80000011614 */
[----:B------:R-:W-:-:S05]  /*12a20*/  LOP3.LUT R20, R20, R21, RZ, 0xfc, !PT ;  /* 0x0000001514147212 */ /* 0x000fca00078efcff */
[----:B------:R-:W-:-:S04]  /*12a30*/  IMAD.IADD R6, R20, 0x1, R27 ;  /* 0x0000000114067824 */ /* 0x000fc800078e021b */
[----:B0-----:R-:W-:-:S04]  /*12a40*/  @P6 IMAD.HI.U32 R5, R6, R4, RZ ;  /* 0x0000000406056227 */ /* 0x001fc800078e00ff */
[----:B------:R-:W-:Y:S01]  /*12a50*/  IMAD.MOV.U32 R4, RZ, RZ, R6 ;  /* 0x000000ffff047224 */ /* 0x000fe200078e0006 */
[----:B---3--:R-:W-:Y:S02]  /*12a60*/  @P6 SHF.R.U32.HI R4, RZ, R0, R5 ;  /* 0x00000000ff046219 */ /* 0x008fe40000011605 */
[----:B------:R-:W0:Y:S03]  /*12a70*/  LDC R5, c[0x0][0x448] ;  /* 0x00011200ff057b82 */ /* 0x000e260000000800 */
[----:B------:R-:W-:Y:S01]  /*12a80*/  IMAD.MOV R0, RZ, RZ, -R4 ;  /* 0x000000ffff007224 */ /* 0x000fe200078e0a04 */
[----:B------:R-:W1:Y:S01]  /*12a90*/  S2R R20, SR_TID.X ;  /* 0x0000000000147919 */ /* 0x000e620000002100 */
[----:B------:R-:W-:-:S04]  /*12aa0*/  IMAD.WIDE.U32 R2, R4, UR4, R2 ;  /* 0x0000000404027c25 */ /* 0x000fc8000f8e0002 */
[----:B0-----:R-:W-:Y:S01]  /*12ab0*/  IMAD R0, R5, R0, R6 ;  /* 0x0000000005007224 */ /* 0x001fe200078e0206 */
        /* <DEDUP_REMOVED lines=14> */
[----:B------:R-:W-:Y:S02]  /*12ba0*/  LEA.HI.X R4, R2, UR5, R3, 0x1, P0 ;  /* 0x0000000502047c11 */ /* 0x000fe400080f0c03 */
[----:B------:R-:W-:Y:S01]  /*12bb0*/  ISETP.GE.AND P0, PT, R30, UR4, PT ;  /* 0x000000041e007c0c */ /* 0x000fe2000bf06270 */
[----:B------:R-:W-:Y:S01]  /*12bc0*/  UMOV UR4, 0xffffffff ;  /* 0xffffffff00047882 */ /* 0x000fe20000000000 */
[----:B-1----:R-:W-:-:S04]  /*12bd0*/  LOP3.LUT R20, R20, 0x7f, RZ, 0xc0, !PT ;  /* 0x0000007f14147812 */ /* 0x002fc800078ec0ff */
[----:B------:R-:W-:Y:S01]  /*12be0*/  SHF.R.U32.HI R9, RZ, 0x3, R20 ;  /* 0x00000003ff097819 */ /* 0x000fe20000011614 */
[----:B----4-:R-:W-:Y:S06]  /*12bf0*/  BRA.DIV UR4, `(.L_x_7993) ;  /* 0x0000003e04c07947 */ /* 0x010fec000b800000 */
[----:B------:R-:W0:Y:S01]  /*12c00*/  SHFL.IDX PT, R14, R0, RZ, 0x181f ;  /* 0x00181fff000e7589 */ /* 0x000e2200000e0000 */
[----:B------:R-:W-:Y:S02]  /*12c10*/  IMAD R31, R31, R5, RZ ;  /* 0x000000051f1f7224 */ /* 0x000fe400078e02ff */
        /* <DEDUP_REMOVED lines=8> */
[----:B-----5:R-:W-:Y:S04]  /*12ca0*/  @!P2 LDGSTS.E.BYPASS.LTC128B.128 [R8+0x10400], desc[UR54][R2.64], !P0 ;  /* 0x104000000208afae */ /* 0x020fe8000c101d76 */
        /* <DEDUP_REMOVED lines=61> */
.L_x_8088:
        /* <DEDUP_REMOVED lines=11> */
.L_x_7995:
[----:B------:R-:W-:Y:S05]  /*13130*/  BSYNC B0 ;  /* 0x0000000000007941 */ /* 0x000fea0003800000 */
.L_x_7994:
[----:B------:R-:W-:Y:S01]  /*13140*/  NOP ;  /* 0x0000000000007918 */ /* 0x000fe20000000000 */
[----:B------:R-:W-:-:S13]  /*13150*/  PLOP3.LUT P0, PT, PT, PT, PT, 0x80, 0x0 ;  /* 0x000000000000781c */ /* 0x000fda0003f0f070 */
.L_x_7996:
        /* <DEDUP_REMOVED lines=14> */
[----:B0-----:R-:W3:Y:S01]  /*13240*/  LDL.LU R2, [R1+0x10] ;  /* 0x0000100001027983 */ /* 0x001ee20000300800 */
[----:B------:R0:W-:Y:S01]  /*13250*/  SYNCS.ARRIVE.TRANS64.A1T0 RZ, [R22+URZ+0x28800], RZ ;  /* 0x028800ff16ff79a7 */ /* 0x0001e2000810003f */
[----:B------:R-:W-:Y:S01]  /*13260*/  BSSY B0, `(.L_x_7997) ;  /* 0x0000005000007945 */ /* 0x000fe20003800000 */
[----:B------:R-:W1:Y:S01]  /*13270*/  SYNCS.PHASECHK.TRANS64.TRYWAIT P1, [R22+URZ+0x28820], R3 ;  /* 0x02882003160075a7 */ /* 0x000e62000802017f */
[----:B---3--:R-:W-:-:S05]  /*13280*/  VIADD R6, R2, 0xfffffffe ;  /* 0xfffffffe02067836 */ /* 0x008fca0000000000 */
[----:B------:R-:W-:Y:S01]  /*13290*/  ISETP.GE.AND P0, PT, R6, R36, PT ;  /* 0x000000240600720c */ /* 0x000fe20003f06270 */
[----:B01----:R-:W-:-:S12]  /*132a0*/  @!P1 BRA `(.L_x_7998) ;  /* 0x0000004000949947 */ /* 0x003fd80003800000 */
.L_x_8089:
[----:B------:R-:W-:Y:S05]  /*132b0*/  BSYNC B0 ;  /* 0x0000000000007941 */ /* 0x000fea0003800000 */
.L_x_7997:
[----:B------:R-:W-:Y:S04]  /*132c0*/  BSSY B0, `(.L_x_7999) ;  /* 0x000010d000007945 */ /* 0x000fe80003800000 */
[----:B------:R-:W-:Y:S05]  /*132d0*/  @!P0 BRA `(.L_x_8000) ;  /* 0x00000010002c8947 */ /* 0x000fea0003800000 */
[----:B------:R-:W-:Y:S01]  /*132e0*/  ULDC UR4, c[0x0][0x2f4] ;  /* 0x0000bd0000047ab9 */ /* 0x000fe20000000800 */
[----:B------:R-:W-:Y:S01]  /*132f0*/  IMAD.MOV.U32 R20, RZ, RZ, R28 ;  /* 0x000000ffff147224 */ /* 0x000fe200078e001c */
[----:B------:R-:W-:Y:S01]  /*13300*/  ISETP.GE.AND P2, PT, R30, UR4, PT ;  /* 0x000000041e007c0c */ /* 0x000fe2000bf46270 */
[----:B------:R-:W-:Y:S01]  /*13310*/  IMAD.MOV.U32 R10, RZ, RZ, R24 ;  /* 0x000000ffff0a7224 */ /* 0x000fe200078e0018 */
[----:B------:R-:W-:Y:S01]  /*13320*/  ISETP.GE.AND P1, PT, R29, UR4, PT ;  /* 0x000000041d007c0c */ /* 0x000fe2000bf26270 */
[----:B------:R-:W-:-:S12]  /*13330*/  IMAD.MOV.U32 R31, RZ, RZ, R25 ;  /* 0x000000ffff1f7224 */ /* 0x000fd800078e0019 */
.L_x_8013:
[----:B------:R-:W3:Y:S01]  /*13340*/  LDL R4, [R1] ;  /* 0x0000000001047983 */ /* 0x000ee20000100800 */
[----:B0-----:R-:W0:Y:S01]  /*13350*/  LDC R3, c[0x0][0x430] ;  /* 0x00010c00ff037b82 */ /* 0x001e220000000800 */
[----:B------:R-:W1:Y:S01]  /*13360*/  S2R R2, SR_TID.X ;  /* 0x0000000000027919 */ /* 0x000e620000002100 */
[----:B0-----:R-:W-:Y:S02]  /*13370*/  ISETP.NE.AND P0, PT, R3, 0x1, PT ;  /* 0x000000010300780c */ /* 0x001fe40003f05270 */
[C---:B-1----:R-:W-:Y:S01]  /*13380*/  LOP3.LUT R0, R2.reuse, 0x7f, RZ, 0xc0, !PT ;  /* 0x0000007f02007812 */ /* 0x042fe200078ec0ff */
[----:B------:R-:W-:-:S10]  /*13390*/  IMAD.SHL.U32 R5, R2, 0x10, RZ ;  /* 0x0000001002057824 */ /* 0x000fd400078e00ff */
[----:B------:R-:W0:Y:S08]  /*133a0*/  @P0 LDC R3, c[0x0][0x438] ;  /* 0x00010e00ff030b82 */ /* 0x000e300000000800 */
[----:B------:R-:W1:Y:S01]  /*133b0*/  @P0 LDC R2, c[0x0][0x434] ;  /* 0x00010d00ff020b82 */ /* 0x000e620000000800 */
[----:B------:R-:W-:Y:S02]  /*133c0*/  SHF.R.U32.HI R0, RZ, 0x3, R0 ;  /* 0x00000003ff007819 */ /* 0x000fe40000011600 */
[----:B------:R-:W-:-:S03]  /*133d0*/  LOP3.LUT R5, R5, 0x70, RZ, 0xc0, !PT ;  /* 0x0000007005057812 */ /* 0x000fc600078ec0ff */
[----:B------:R-:W-:-:S05]  /*133e0*/  IMAD R0, R6, 0x80, R0 ;  /* 0x0000008006007824 */ /* 0x000fca00078e0200 */
[----:B------:R-:W-:Y:S01]  /*133f0*/  IADD3 R7, R5, R0, R37 ;  /* 0x0000000005077210 */ /* 0x000fe20007ffe025 */
[----:B------:R-:W-:Y:S05]  /*13400*/  YIELD ;  /* 0x0000000000007946 */ /* 0x000fea0003800000 */
[----:B------:R-:W-:Y:S01]  /*13410*/  IMAD.MOV.U32 R8, RZ, RZ, R7 ;  /* 0x000000ffff087224 */ /* 0x000fe200078e0007 */
[----:B------:R-:W-:Y:S01]  /*13420*/  ULDC.64 UR4, c[0x0][0x428] ;  /* 0x00010a0000047ab9 */ /* 0x000fe20000000a00 */
[----:B-1----:R-:W-:-:S05]  /*13430*/  @P0 IMAD.HI.U32 R0, R7, R2, RZ ;  /* 0x0000000207000227 */ /* 0x002fca00078e00ff */
[----:B0-----:R-:W-:-:S04]  /*13440*/  @P0 SHF.R.U32.HI R8, RZ, R3, R0 ;  /* 0x00000003ff080219 */ /* 0x001fc80000011600 */
[--C-:B------:R-:W-:Y:S01]  /*13450*/  SHF.R.S32.HI R3, RZ, 0x1f, R8.reuse ;  /* 0x0000001fff037819 */ /* 0x100fe20000011408 */
[----:B------:R-:W-:-:S04]  /*13460*/  IMAD.MOV.U32 R2, RZ, RZ, R8 ;  /* 0x000000ffff027224 */ /* 0x000fc800078e0008 */
[----:B------:R-:W-:-:S04]  /*13470*/  IMAD.WIDE.U32 R2, R33, UR4, R2 ;  /* 0x0000000421027c25 */ /* 0x000fc8000f8e0002 */
[----:B---3--:R-:W-:-:S04]  /*13480*/  IMAD R0, R4, UR4, RZ ;  /* 0x0000000404007c24 */ /* 0x008fc8000f8e02ff */
[----:B------:R-:W-:Y:S01]  /*13490*/  IMAD R5, R33, UR5, R0 ;  /* 0x0000000521057c24 */ /* 0x000fe2000f8e0200 */
[----:B------:R-:W-:Y:S02]  /*134a0*/  ULDC.64 UR4, c[0x0][0x418] ;  /* 0x0001060000047ab9 */ /* 0x000fe40000000a00 */
[----:B------:R-:W-:Y:S01]  /*134b0*/  LEA R4, P0, R2, UR4, 0x2 ;  /* 0x0000000402047c11 */ /* 0x000fe2000f8010ff */
[----:B------:R-:W-:Y:S01]  /*134c0*/  IMAD.IADD R3, R5, 0x1, R3 ;  /* 0x0000000105037824 */ /* 0x000fe200078e0203 */
[----:B------:R-:W-:-:S04]  /*134d0*/  ULDC UR4, c[0x0][0x430] ;  /* 0x00010c0000047ab9 */ /* 0x000fc80000000800 */
[----:B------:R-:W-:-:S05]  /*134e0*/  LEA.HI.X R5, R2, UR5, R3, 0x2, P0 ;  /* 0x0000000502057c11 */ /* 0x000fca00080f1403 */
[----:B------:R0:W3:Y:S01]  /*134f0*/  LDG.E R0, desc[UR54][R4.64] ;  /* 0x0000003604007981 */ /* 0x0000e2000c1e1900 */
[----:B------:R-:W-:Y:S02]  /*13500*/  IMAD.U32 R9, RZ, RZ, UR36 ;  /* 0x00000024ff097e24 */ /* 0x000fe4000f8e00ff */
[----:B------:R-:W-:-:S03]  /*13510*/  VIADD R24, R10, 0x1 ;  /* 0x000000010a187836 */ /* 0x000fc60000000000 */
[----:B------:R-:W-:Y:S01]  /*13520*/  ISETP.NE.AND P3, PT, R9, 0x3, PT ;  /* 0x000000030900780c */ /* 0x000fe20003f65270 */
[----:B------:R-:W-:Y:S01]  /*13530*/  IMAD.MOV R2, RZ, RZ, -R8 ;  /* 0x000000ffff027224 */ /* 0x000fe200078e0a08 */
[----:B------:R-:W-:-:S03]  /*13540*/  ISETP.NE.AND P0, PT, R24, 0x2, PT ;  /* 0x000000021800780c */ /* 0x000fc60003f05270 */
[----:B0-----:R-:W-:Y:S01]  /*13550*/  IMAD R4, R2, UR4, R7 ;  /* 0x0000000402047c24 */ /* 0x001fe2000f8e0207 */
[----:B------:R-:W-:Y:S01]  /*13560*/  SEL R28, RZ, 0x1, P0 ;  /* 0x00000001ff1c7807 */ /* 0x000fe20000000000 */
[----:B------:R-:W-:Y:S01]  /*13570*/  IMAD.MOV.U32 R25, RZ, RZ, R6 ;  /* 0x000000ffff197224 */ /* 0x000fe200078e0006 */
[----:B------:R-:W-:Y:S02]  /*13580*/  SEL R24, R24, RZ, P0 ;  /* 0x000000ff18187207 */ /* 0x000fe40000000000 */
[----:B------:R-:W-:Y:S02]  /*13590*/  LOP3.LUT R28, R20, R28, RZ, 0x3c, !PT ;  /* 0x0000001c141c7212 */ /* 0x000fe400078e3cff */
[----:B---3--:R-:W-:Y:S01]  /*135a0*/  SHF.R.S32.HI R27, RZ, 0x1f, R0 ;  /* 0x0000001fff1b7819 */ /* 0x008fe20000011400 */
[----:B------:R-:W-:Y:S06]  /*135b0*/  @!P3 BRA `(.L_x_8001) ;  /* 0x000000000004b947 */ /* 0x000fec0003800000 */
[----:B------:R-:W-:Y:S01]  /*135c0*/  BPT.TRAP 0x1 ;  /* 0x000000040000795c */ /* 0x000fe20000300000 */
.L_x_8001:
[----:B------:R-:W-:Y:S01]  /*135d0*/  IMAD R6, R24, 0x8, R22 ;  /* 0x0000000818067824 */ /* 0x000fe200078e0216 */
[----:B------:R-:W-:Y:S01]  /*135e0*/  SHF.L.U32 R3, R28, 0x1f, RZ ;  /* 0x0000001f1c037819 */ /* 0x000fe200000006ff */
[----:B------:R-:W-:Y:S03]  /*135f0*/  BSSY B1, `(.L_x_8002) ;  /* 0x0000003000017945 */ /* 0x000fe60003800000 */
[----:B------:R-:W0:Y:S02]  /*13600*/  SYNCS.PHASECHK.TRANS64.TRYWAIT P0, [R6+URZ+0x28840], R3 ;  /* 0x02884003060075a7 */ /* 0x000e24000800017f */
[----:B0-----:R-:W-:Y:S05]  /*13610*/  @!P0 BRA `(.L_x_8003) ;  /* 0x0000003c00cc8947 */ /* 0x001fea0003800000 */
.L_x_8090:
[----:B------:R-:W-:Y:S05]  /*13620*/  BSYNC B1 ;  /* 0x0000000000017941 */ /* 0x000fea0003800000 */
.L_x_8002:
[----:B------:R-:W-:Y:S01]  /*13630*/  SHF.R.S32.HI R21, RZ, 0x1f, R4 ;  /* 0x0000001fff157819 */ /* 0x000fe20000011404 */
[----:B------:R-:W-:Y:S01]  /*13640*/  ULDC.64 UR4, c[0x0][0x300] ;  /* 0x0000c00000047ab9 */ /* 0x000fe20000000a00 */
[----:B------:R-:W-:Y:S01]  /*13650*/  LOP3.LUT P4, RZ, R26, 0x2, RZ, 0xc0, !PT ;  /* 0x000000021aff7812 */ /* 0x000fe2000788c0ff */
        /* <DEDUP_REMOVED lines=68> */
.L_x_8108:
        /* <DEDUP_REMOVED lines=9> */
.L_x_8005:
        /* <DEDUP_REMOVED lines=11> */
.L_x_8006:
[----:B------:R1:W-:Y:S01]  /*13be0*/  SYNCS.ARRIVE.TRANS64.A1T0 RZ, [R6+URZ+0x28830], RZ ;  /* 0x028830ff06ff79a7 */ /* 0x0003e2000810003f */
[----:B------:R-:W-:Y:S05]  /*13bf0*/  @!P4 BRA `(.L_x_8007) ;  /* 0x000000000004c947 */ /* 0x000fea0003800000 */
[----:B------:R-:W-:Y:S01]  /*13c00*/  BPT.TRAP 0x1 ;  /* 0x000000040000795c */ /* 0x000fe20000300000 */
.L_x_8007:
[----:B------:R-:W-:Y:S01]  /*13c10*/  SHF.L.U32 R2, R20, 0x1f, RZ ;  /* 0x0000001f14027819 */ /* 0x000fe200000006ff */
[----:B-1----:R-:W-:Y:S01]  /*13c20*/  IMAD R6, R10, 0x8, R22 ;  /* 0x000000080a067824 */ /* 0x002fe200078e0216 */
[----:B------:R-:W-:Y:S03]  /*13c30*/  BSSY B1, `(.L_x_8008) ;  /* 0x0000003000017945 */ /* 0x000fe60003800000 */
[----:B------:R-:W1:Y:S02]  /*13c40*/  SYNCS.PHASECHK.TRANS64.TRYWAIT P0, [R6+URZ+0x28860], R2 ;  /* 0x02886002060075a7 */ /* 0x000e64000800017f */
[----:B-1----:R-:W-:Y:S05]  /*13c50*/  @!P0 BRA `(.L_x_8009) ;  /* 0x00000040009c8947 */ /* 0x002fea0003800000 */
.L_x_8109:
[----:B------:R-:W-:Y:S05]  /*13c60*/  BSYNC B1 ;  /* 0x0000000000017941 */ /* 0x000fea0003800000 */
.L_x_8008:
[----:B------:R-:W3:Y:S01]  /*13c70*/  S2R R3, SR_TID.X ;  /* 0x0000000000037919 */ /* 0x000ee20000002100 */
[----:B------:R-:W-:Y:S01]  /*13c80*/  UMOV UR4, 0xffffffff ;  /* 0xffffffff00047882 */ /* 0x000fe20000000000 */
[----:B------:R-:W-:Y:S02]  /*13c90*/  IMAD R8, R31, -0x80, R35 ;  /* 0xffffff801f087824 */ /* 0x000fe400078e0223 */
[----:B0-----:R-:W-:Y:S01]  /*13ca0*/  IMAD R7, R10, 0x4000, R34 ;  /* 0x000040000a077824 */ /* 0x001fe200078e0222 */
[----:B---3--:R-:W-:-:S04]  /*13cb0*/  LOP3.LUT R3, R3, 0x7f, RZ, 0xc0, !PT ;  /* 0x0000007f03037812 */ /* 0x008fc800078ec0ff */
[----:B------:R-:W-:-:S05]  /*13cc0*/  SHF.R.U32.HI R3, RZ, 0x3, R3 ;  /* 0x00000003ff037819 */ /* 0x000fca0000011603 */
[----:B------:R-:W-:Y:S01]  /*13cd0*/  IMAD.IADD R8, R8, 0x1, -R3 ;  /* 0x0000000108087824 */ /* 0x000fe200078e0a03 */
[----:B------:R-:W-:Y:S06]  /*13ce0*/  BRA.DIV UR4, `(.L_x_8010) ;  /* 0x00000042048c7947 */ /* 0x000fec000b800000 */
[----:B-1----:R-:W0:Y:S01]  /*13cf0*/  SHFL.IDX PT, R2, R17, RZ, 0x181f ;  /* 0x00181fff11027589 */ /* 0x002e2200000e0000 */
[----:B------:R-:W-:-:S03]  /*13d00*/  IMAD R7, R7, 0x2, R22 ;  /* 0x0000000207077824 */ /* 0x000fc600078e0216 */
[----:B------:R-:W1:Y:S04]  /*13d10*/  SHFL.IDX PT, R3, R23, RZ, 0x181f ;  /* 0x00181fff17037589 */ /* 0x000e6800000e0000 */
[----:B--2---:R-:W-:Y:S01]  /*13d20*/  SHFL.IDX PT, R14, R17, 0x7, 0x181f ;  /* 0x00f81f00110e7f89 */ /* 0x004fe200000e0000 */
        /* <DEDUP_REMOVED lines=54> */
[----:B--2---:R0:W-:Y:S02]  /*14090*/  LDGSTS.E.BYPASS.LTC128B.128 [R7+0x7400], desc[UR54][R2.64+0x80], !P0 ;  /* 0x0740008002077fae */ /* 0x0041e4000c101d76 */
.L_x_8127:
        /* <DEDUP_REMOVED lines=29> */
.L_x_8011:
        /* <DEDUP_REMOVED lines=11> */
.L_x_8012:
[C---:B------:R-:W-:Y:S01]  /*14320*/  ISETP.GT.AND P0, PT, R25.reuse, R36, PT ;  /* 0x000000241900720c */ /* 0x040fe20003f04270 */
[----:B------:R0:W-:Y:S01]  /*14330*/  SYNCS.ARRIVE.TRANS64.A1T0 RZ, [R6+URZ+0x28850], RZ ;  /* 0x028850ff06ff79a7 */ /* 0x0001e2000810003f */
[----:B------:R-:W-:Y:S02]  /*14340*/  IMAD.MOV.U32 R20, RZ, RZ, R28 ;  /* 0x000000ffff147224 */ /* 0x000fe400078e001c */
[----:B------:R-:W-:Y:S02]  /*14350*/  IMAD.MOV.U32 R10, RZ, RZ, R24 ;  /* 0x000000ffff0a7224 */ /* 0x000fe400078e0018 */
[----:B------:R-:W-:Y:S02]  /*14360*/  IMAD.MOV.U32 R31, RZ, RZ, R25 ;  /* 0x000000ffff1f7224 */ /* 0x000fe400078e0019 */
[----:B0-----:R-:W-:-:S05]  /*14370*/  VIADD R6, R25, 0xffffffff ;  /* 0xffffffff19067836 */ /* 0x001fca0000000000 */
[----:B------:R-:W-:Y:S05]  /*14380*/  @P0 BRA `(.L_x_8013) ;  /* 0xffffffec00ec0947 */ /* 0x000fea000383ffff */
.L_x_8000:
[----:B------:R-:W-:Y:S05]  /*14390*/  BSYNC B0 ;  /* 0x0000000000007941 */ /* 0x000fea0003800000 */
.L_x_7999:
        /* <DEDUP_REMOVED lines=17> */
.L_x_8015:
[----:B------:R-:W-:Y:S05]  /*144b0*/  BSYNC B0 ;  /* 0x0000000000007941 */ /* 0x000fea0003800000 */
.L_x_8014:
[----:B------:R-:W-:-:S05]  /*144c0*/  IMAD.U32 R0, RZ, RZ, UR36 ;  /* 0x00000024ff007e24 */ /* 0x000fca000f8e00ff */
[----:B------:R-:W-:-:S13]  /*144d0*/  ISETP.NE.AND P0, PT, R0, 0x3, PT ;  /* 0x000000030000780c */ /* 0x000fda0003f05270 */
[----:B------:R-:W-:Y:S05]  /*144e0*/  @!P0 BRA `(.L_x_8016) ;  /* 0x0000000000048947 */ /* 0x000fea0003800000 */
[----:B------:R-:W-:Y:S01]  /*144f0*/  BPT.TRAP 0x1 ;  /* 0x000000040000795c */ /* 0x000fe20000300000 */
.L_x_8016:
[----:B------:R-:W-:Y:S01]  /*14500*/  IMAD R0, R24, 0x8, R22 ;  /* 0x0000000818007824 */ /* 0x000fe200078e0216 */
[----:B0-----:R-:W-:Y:S01]  /*14510*/  SHF.L.U32 R3, R28, 0x1f, RZ ;  /* 0x0000001f1c037819 */ /* 0x001fe200000006ff */
[----:B------:R-:W-:Y:S01]  /*14520*/  BSSY B0, `(.L_x_8017) ;  /* 0x0000004000007945 */ /* 0x000fe20003800000 */
[----:B------:R-:W-:Y:S02]  /*14530*/  IMAD R6, R25, -0x80, R35 ;  /* 0xffffff8019067824 */ /* 0x000fe400078e0223 */
[----:B------:R-:W0:Y:S02]  /*14540*/  SYNCS.PHASECHK.TRANS64.TRYWAIT P0, [R0+URZ+0x28860], R3 ;  /* 0x02886003000075a7 */ /* 0x000e24000800017f */
[----:B0-----:R-:W-:Y:S05]  /*14550*/  @!P0 BRA `(.L_x_8018) ;  /* 0x0000004000f88947 */ /* 0x001fea0003800000 */
.L_x_8128:
[----:B------:R-:W-:Y:S05]  /*14560*/  BSYNC B0 ;  /* 0x0000000000007941 */ /* 0x000fea0003800000 */
.L_x_8017:
        /* <DEDUP_REMOVED lines=70> */
.L_x_8146:
        /* <DEDUP_REMOVED lines=11> */
.L_x_8020:
        /* <DEDUP_REMOVED lines=11> */
.L_x_8021:
[----:B------:R0:W-:Y:S01]  /*14b30*/  SYNCS.ARRIVE.TRANS64.A1T0 RZ, [R0+URZ+0x28850], RZ ;  /* 0x028850ff00ff79a7 */ /* 0x0001e2000810003f */
[----:B------:R-:W-:-:S05]  /*14b40*/  VIADD R24, R24, 0x1 ;  /* 0x0000000118187836 */ /* 0x000fca0000000000 */
[----:B------:R-:W-:-:S04]  /*14b50*/  ISETP.NE.AND P0, PT, R24, 0x2, PT ;  /* 0x000000021800780c */ /* 0x000fc80003f05270 */
[----:B------:R-:W-:Y:S02]  /*14b60*/  SEL R3, RZ, 0x1, P0 ;  /* 0x00000001ff037807 */ /* 0x000fe40000000000 */
[----:B------:R-:W-:Y:S02]  /*14b70*/  SEL R24, R24, RZ, P0 ;  /* 0x000000ff18187207 */ /* 0x000fe40000000000 */
[----:B0-----:R-:W-:-:S07]  /*14b80*/  LOP3.LUT R28, R28, R3, RZ, 0x3c, !PT ;  /* 0x000000031c1c7212 */ /* 0x001fce00078e3cff */
.L_x_7978:
[----:B------:R-:W-:Y:S05]  /*14b90*/  BSYNC B7 ;  /* 0x0000000000077941 */ /* 0x000fea0003800000 */
.L_x_7976:
        /* <DEDUP_REMOVED lines=8> */
[----:B------:R3:W4:Y:S01]  /*14c20*/  LDS.128 R16, [R22+0x288d0] ;  /* 0x0288d00016107984 */ /* 0x0007220000000c00 */
[----:B------:R-:W-:Y:S06]  /*14c30*/  BAR.ARV 0x4, 0x180 ;  /* 0x0106000000007b1d */ /* 0x000fec0000002000 */
[----:B------:R-:W-:Y:S05]  /*14c40*/  BRA `(.L_x_8023) ;  /* 0x0000000800cc7947 */ /* 0x000fea0003800000 */
.L_x_8022:
        /* <DEDUP_REMOVED lines=36> */
.L_x_8156:
[----:B------:R-:W-:Y:S02]  /*14e90*/  ULDC UR4, c[0x0][0xc38] ;  /* 0x00030e0000047ab9 */ /* 0x000fe40000000800 */
[----:B------:R-:W-:-:S04]  /*14ea0*/  IMAD.U32 R7, RZ, RZ, UR4 ;  /* 0x00000004ff077e24 */ /* 0x000fc8000f8e00ff */
[----:B--2---:R-:W-:-:S04]  /*14eb0*/  IMAD R3, R14, R7, RZ ;  /* 0x000000070e037224 */ /* 0x004fc800078e02ff */
[----:B------:R-:W-:-:S05]  /*14ec0*/  IMAD.IADD R8, R0, 0x1, R3 ;  /* 0x0000000100087824 */ /* 0x000fca00078e0203 */
[----:B------:R-:W-:-:S13]  /*14ed0*/  ISETP.GT.AND P6, PT, R8, R5, PT ;  /* 0x000000050800720c */ /* 0x000fda0003fc4270 */
[----:B------:R-:W-:Y:S05]  /*14ee0*/  @P6 BRA `(.L_x_8025) ;  /* 0x00000000009c6947 */ /* 0x000fea0003800000 */
.L_x_8030:
        /* <DEDUP_REMOVED lines=14> */
.L_x_8028:
[----:B------:R-:W-:Y:S05]  /*14fd0*/  BSYNC B0 ;  /* 0x0000000000007941 */ /* 0x000fea0003800000 */
.L_x_8027:
[----:B------:R-:W-:-:S03]  /*14fe0*/  UMOV UR4, 0xffffffff ;  /* 0xffffffff00047882 */ /* 0x000fc60000000000 */
[----:B------:R-:W-:Y:S05]  /*14ff0*/  BRA.DIV UR4, `(.L_x_8029) ;  /* 0x0000004a04047947 */ /* 0x000fea000b800000 */
[----:B-----5:R-:W3:Y:S02]  /*15000*/  SHFL.UP PT, R14, R4, 0x1, RZ ;  /* 0x04200000040e7989 */ /* 0x020ee400000e00ff */
[----:B---3--:R-:W-:-:S05]  /*15010*/  SEL R13, R14, RZ, P1 ;  /* 0x000000ff0e0d7207 */ /* 0x008fca0000800000 */
[----:B------:R-:W-:-:S05]  /*15020*/  IMAD.IADD R13, R4, 0x1, R13 ;  /* 0x00000001040d7824 */ /* 0x000fca00078e020d */
        /* <DEDUP_REMOVED lines=13> */
.L_x_8164:
[----:B------:R-:W-:Y:S02]  /*15100*/  ULDC UR4, c[0x0][0xc38] ;  /* 0x00030e0000047ab9 */ /* 0x000fe40000000800 */
[----:B------:R-:W-:-:S04]  /*15110*/  IMAD.U32 R7, RZ, RZ, UR4 ;  /* 0x00000004ff077e24 */ /* 0x000fc8000f8e00ff */
[----:B--2---:R-:W-:-:S04]  /*15120*/  IMAD R3, R14, R7, RZ ;  /* 0x000000070e037224 */ /* 0x004fc800078e02ff */
[----:B------:R-:W-:-:S05]  /*15130*/  IMAD.IADD R8, R3, 0x1, R8 ;  /* 0x0000000103087824 */ /* 0x000fca00078e0208 */
[----:B------:R-:W-:-:S13]  /*15140*/  ISETP.GT.AND P6, PT, R8, R5, PT ;  /* 0x000000050800720c */ /* 0x000fda0003fc4270 */
[----:B------:R-:W-:Y:S05]  /*15150*/  @!P6 BRA `(.L_x_8030) ;  /* 0xfffffffc0064e947 */ /* 0x000fea000383ffff */
.L_x_8025:
        /* <DEDUP_REMOVED lines=8> */
.L_x_8168:
[----:B------:R-:W-:Y:S01]  /*151e0*/  ISETP.NE.AND P0, PT, R0, RZ, PT ;  /* 0x000000ff0000720c */ /* 0x000fe20003f05270 */
[----:B------:R-:W-:-:S12]  /*151f0*/  IMAD.MOV.U32 R14, RZ, RZ, RZ ;  /* 0x000000ffff0e7224 */ /* 0x000fd800078e00ff */
[----:B------:R-:W-:Y:S05]  /*15200*/  @!P0 BRA `(.L_x_8032) ;  /* 0x0000000000108947 */ /* 0x000fea0003800000 */
[----:B------:R-:W-:Y:S01]  /*15210*/  UMOV UR4, 0xffffffff ;  /* 0xffffffff00047882 */ /* 0x000fe20000000000 */
[----:B------:R-:W-:Y:S02]  /*15220*/  VIADD R12, R8, 0xffffffff ;  /* 0xffffffff080c7836 */ /* 0x000fe40000000000 */
[----:B------:R-:W-:Y:S05]  /*15230*/  BRA.DIV UR4, `(.L_x_8033) ;  /* 0x0000004a04787947 */ /* 0x000fea000b800000 */
[----:B------:R4:W0:Y:S02]  /*15240*/  SHFL.IDX PT, R14, R6, R12, 0x1f ;  /* 0x00001f0c060e7589 */ /* 0x00082400000e0000 */
.L_x_8032:
[----:B------:R-:W5:Y:S01]  /*15250*/  LDC.64 R2, c[0x0][0xc90] ;  /* 0x00032400ff027b82 */ /* 0x000f620000000a00 */
[----:B------:R-:W-:-:S04]  /*15260*/  IMAD.IADD R19, R8, 0x1, R19 ;  /* 0x0000000108137824 */ /* 0x000fc800078e0213 */
[----:B-----5:R-:W-:-:S05]  /*15270*/  IMAD.WIDE R2, R19, 0x4, R2 ;  /* 0x0000000413027825 */ /* 0x020fca00078e0202 */
[----:B-1--4-:R1:W3:Y:S01]  /*15280*/  LDG.E R6, desc[UR54][R2.64] ;  /* 0x0000003602067981 */ /* 0x0122e2000c1e1900 */
[----:B0-----:R-:W-:-:S04]  /*15290*/  IMAD R16, R14, R7, R16 ;  /* 0x000000070e107224 */ /* 0x001fc800078e0210 */
[----:B------:R-:W-:Y:S02]  /*152a0*/  IMAD.IADD R5, R5, 0x1, -R16 ;  /* 0x0000000105057824 */ /* 0x000fe400078e0a10 */
[----:B-1----:R-:W-:Y:S02]  /*152b0*/  IMAD.MOV.U32 R2, RZ, RZ, RZ ;  /* 0x000000ffff027224 */ /* 0x002fe400078e00ff */
[----:B---3--:R-:W-:-:S05]  /*152c0*/  IMAD R0, R4, R6, RZ ;  /* 0x0000000604007224 */ /* 0x008fca00078e02ff */
[----:B--2---:R-:W-:-:S04]  /*152d0*/  IABS R8, R0 ;  /* 0x0000000000087213 */ /* 0x004fc80000000000 */
[----:B------:R-:W0:Y:S08]  /*152e0*/  I2F.RP R9, R8 ;  /* 0x0000000800097306 */ /* 0x000e300000209400 */
[----:B0-----:R-:W0:Y:S02]  /*152f0*/  MUFU.RCP R9, R9 ;  /* 0x0000000900097308 */ /* 0x001e240000001000 */
[----:B0-----:R-:W-:Y:S01]  /*15300*/  VIADD R10, R9, 0xffffffe ;  /* 0x0ffffffe090a7836 */ /* 0x001fe20000000000 */
[----:B------:R-:W-:-:S05]  /*15310*/  IABS R9, R0 ;  /* 0x0000000000097213 */ /* 0x000fca0000000000 */
[----:B------:R-:W0:Y:S01]  /*15320*/  F2I.FTZ.U32.TRUNC.NTZ R3, R10 ;  /* 0x0000000a00037305 */ /* 0x000e22000021f000 */
[----:B------:R-:W-:Y:S02]  /*15330*/  IMAD.MOV R9, RZ, RZ, -R9 ;  /* 0x000000ffff097224 */ /* 0x000fe400078e0a09 */
[----:B0-----:R-:W-:-:S04]  /*15340*/  IMAD.MOV R11, RZ, RZ, -R3 ;  /* 0x000000ffff0b7224 */ /* 0x001fc800078e0a03 */
[----:B------:R-:W-:-:S04]  /*15350*/  IMAD R11, R11, R8, RZ ;  /* 0x000000080b0b7224 */ /* 0x000fc800078e02ff */
[----:B------:R-:W-:Y:S01]  /*15360*/  IMAD.HI.U32 R2, R3, R11, R2 ;  /* 0x0000000b03027227 */ /* 0x000fe200078e0002 */
[----:B------:R-:W-:-:S05]  /*15370*/  IABS R3, R5 ;  /* 0x0000000500037213 */ /* 0x000fca0000000000 */
        /* <DEDUP_REMOVED lines=17> */
[----:B------:R-:W-:-:S04]  /*15490*/  VIADDMNMX R6, R3, R7, R6, PT ;  /* 0x0000000703067246 */ /* 0x000fc80003800106 */
[----:B------:R-:W-:-:S04]  /*154a0*/  IABS R7, R6 ;  /* 0x0000000600077213 */ /* 0x000fc80000000000 */
[----:B------:R-:W0:Y:S08]  /*154b0*/  I2F.RP R9, R7 ;  /* 0x0000000700097306 */ /* 0x000e300000209400 */
[----:B0-----:R-:W0:Y:S02]  /*154c0*/  MUFU.RCP R9, R9 ;  /* 0x0000000900097308 */ /* 0x001e240000001000 */
[----:B0-----:R-:W-:-:S06]  /*154d0*/  VIADD R3, R9, 0xffffffe ;  /* 0x0ffffffe09037836 */ /* 0x001fcc0000000000 */
[----:B------:R-:W0:Y:S02]  /*154e0*/  F2I.FTZ.U32.TRUNC.NTZ R3, R3 ;  /* 0x0000000300037305 */ /* 0x000e24000021f000 */
[----:B0-----:R-:W-:-:S04]  /*154f0*/  IMAD.MOV R0, RZ, RZ, -R3 ;  /* 0x000000ffff007224 */ /* 0x001fc800078e0a03 */
[----:B------:R-:W-:Y:S01]  /*15500*/  IMAD R5, R0, R7, RZ ;  /* 0x0000000700057224 */ /* 0x000fe200078e02ff */
[----:B------:R-:W-:-:S03]  /*15510*/  IABS R0, R6 ;  /* 0x0000000600007213 */ /* 0x000fc60000000000 */
[----:B------:R-:W-:Y:S01]  /*15520*/  IMAD.HI.U32 R2, R3, R5, R2 ;  /* 0x0000000503027227 */ /* 0x000fe200078e0002 */
[----:B------:R-:W-:-:S03]  /*15530*/  IABS R5, R11 ;  /* 0x0000000b00057213 */ /* 0x000fc60000000000 */
[----:B------:R-:W-:Y:S02]  /*15540*/  IMAD.MOV R0, RZ, RZ, -R0 ;  /* 0x000000ffff007224 */ /* 0x000fe400078e0a00 */
[----:B------:R-:W-:-:S04]  /*15550*/  IMAD.HI.U32 R2, R2, R5, RZ ;  /* 0x0000000502027227 */ /* 0x000fc800078e00ff */
[----:B------:R-:W-:Y:S02]  /*15560*/  IMAD R0, R2, R0, R5 ;  /* 0x0000000002007224 */ /* 0x000fe400078e0205 */
[----:B------:R-:W-:-:S03]  /*15570*/  IMAD.IADD R3, R11, 0x1, R8 ;  /* 0x000000010b037824 */ /* 0x000fc600078e0208 */
        /* <DEDUP_REMOVED lines=9> */
[----:B------:R-:W-:Y:S01]  /*15610*/  @!P1 LOP3.LUT R2, RZ, R6, RZ, 0x33, !PT ;  /* 0x00000006ff029212 */ /* 0x000fe200078e33ff */
[----:B------:R-:W-:-:S03]  /*15620*/  IMAD.MOV R6, RZ, RZ, -R6 ;  /* 0x000000ffff067224 */ /* 0x000fc600078e0a06 */
[----:B------:R-:W-:Y:S01]  /*15630*/  LOP3.LUT R17, RZ, R2, RZ, 0x33, !PT ;  /* 0x00000002ff117212 */ /* 0x000fe200078e33ff */
[----:B------:R-:W-:-:S04]  /*15640*/  IMAD R18, R2, R6, R3 ;  /* 0x0000000602127224 */ /* 0x000fc800078e0203 */
[----:B------:R-:W-:Y:S01]  /*15650*/  IMAD.IADD R17, R4, 0x1, R17 ;  /* 0x0000000104117824 */ /* 0x000fe200078e0211 */
[----:B------:R-:W-:Y:S06]  /*15660*/  BRA `(.L_x_8034) ;  /* 0x00000000001c7947 */ /* 0x000fec0003800000 */
.L_x_8026:
[----:B------:R-:W-:Y:S01]  /*15670*/  UMOV UR4, URZ ;  /* 0x0000003f00047c82 */ /* 0x000fe20008000000 */
[----:B------:R-:W-:Y:S01]  /*15680*/  UMOV UR5, URZ ;  /* 0x0000003f00057c82 */ /* 0x000fe20008000000 */
[----:B------:R-:W-:Y:S01]  /*15690*/  ULDC UR6, c[0x0][0xc3c] ;  /* 0x00030f0000067ab9 */ /* 0x000fe20000000800 */
[----:B------:R-:W-:Y:S02]  /*156a0*/  IMAD.MOV.U32 R16, RZ, RZ, R5 ;  /* 0x000000ffff107224 */ /* 0x000fe400078e0005 */
[----:B------:R-:W-:Y:S02]  /*156b0*/  IMAD.U32 R17, RZ, RZ, UR4 ;  /* 0x00000004ff117e24 */ /* 0x000fe4000f8e00ff */
[----:B------:R-:W-:Y:S02]  /*156c0*/  IMAD.U32 R18, RZ, RZ, UR5 ;  /* 0x00000005ff127e24 */ /* 0x000fe4000f8e00ff */
[----:B------:R-:W-:-:S07]  /*156d0*/  IMAD.U32 R19, RZ, RZ, UR6 ;  /* 0x00000006ff137e24 */ /* 0x000fce000f8e00ff */
.L_x_8034:
        /* <DEDUP_REMOVED lines=10> */
.L_x_8023:
[----:B------:R-:W-:Y:S02]  /*15780*/  ULDC UR4, c[0x0][0xc3c] ;  /* 0x00030f0000047ab9 */ /* 0x000fe40000000800 */
[----:B----4-:R-:W-:-:S13]  /*15790*/  ISETP.GE.AND P0, PT, R19, UR4, PT ;  /* 0x0000000413007c0c */ /* 0x010fda000bf06270 */
[----:B------:R-:W-:Y:S05]  /*157a0*/  @!P0 BRA `(.L_x_8035) ;  /* 0xffffffb4000c8947 */ /* 0x000fea000383ffff */
[----:B------:R-:W-:Y:S05]  /*157b0*/  BSYNC B8 ;  /* 0x0000000000087941 */ /* 0x000fea0003800000 */
.L_x_7964:
[----:B-1----:R-:W4:Y:S01]  /*157c0*/  LDL.LU R0, [R1+0x18] ;  /* 0x0000180001007983 */ /* 0x002f220000300800 */
[----:B------:R-:W-:Y:S01]  /*157d0*/  BSSY B0, `(.L_x_8036) ;  /* 0x000000b000007945 */ /* 0x000fe20003800000 */
[----:B------:R-:W1:Y:S01]  /*157e0*/  S2R R5, SR_CgaCtaId ;  /* 0x0000000000057919 */ /* 0x000e620000008800 */
[----:B----4-:R-:W-:-:S05]  /*157f0*/  VIADD R0, R0, 0x1 ;  /* 0x0000000100007836 */ /* 0x010fca0000000000 */
        /* <DEDUP_REMOVED lines=8> */
.L_x_8171:
[----:B------:R-:W-:Y:S05]  /*15880*/  BSYNC B0 ;  /* 0x0000000000007941 */ /* 0x000fea0003800000 */
.L_x_8036:
[----:B------:R-:W-:-:S03]  /*15890*/  UMOV UR4, 0xffffffff ;  /* 0xffffffff00047882 */ /* 0x000fc60000000000 */
[----:B------:R-:W-:Y:S05]  /*158a0*/  BRA.DIV UR4, `(.L_x_8038) ;  /* 0x0000004604147947 */ /* 0x000fea000b800000 */
[----:B-1----:R-:W1:Y:S02]  /*158b0*/  S2R R0, SR_TID.X ;  /* 0x0000000000007919 */ /* 0x002e640000002100 */
[----:B-1----:R-:W-:-:S04]  /*158c0*/  SHF.R.U32.HI R0, RZ, 0x5, R0 ;  /* 0x00000005ff007819 */ /* 0x002fc80000011600 */
[----:B------:R-:W-:-:S05]  /*158d0*/  LOP3.LUT R0, R0, 0x3, RZ, 0xc0, !PT ;  /* 0x0000000300007812 */ /* 0x000fca00078ec0ff */
[----:B------:R1:W4:Y:S02]  /*158e0*/  SHFL.IDX PT, R14, R0, RZ, 0x1f ;  /* 0x00001fff000e7589 */ /* 0x00032400000e0000 */
.L_x_8174:
[----:B----4-:R-:W-:Y:S01]  /*158f0*/  ISETP.NE.AND P0, PT, R14, RZ, PT ;  /* 0x000000ff0e00720c */ /* 0x010fe20003f05270 */
[----:B------:R-:W-:-:S12]  /*15900*/  BSSY B0, `(.L_x_8039) ;  /* 0x0000024000007945 */ /* 0x000fd80003800000 */
[----:B------:R-:W-:Y:S05]  /*15910*/  @P0 BRA `(.L_x_8040) ;  /* 0x0000000000880947 */ /* 0x000fea0003800000 */
[----:B------:R-:W-:-:S03]  /*15920*/  UMOV UR4, 0xffffffff ;  /* 0xffffffff00047882 */ /* 0x000fc60000000000 */
[----:B------:R-:W-:Y:S05]  /*15930*/  BRA.DIV UR4, `(.L_x_8041) ;  /* 0x0000004604247947 */ /* 0x000fea000b800000 */
[----:B------:R-:W-:-:S13]  /*15940*/  ELECT P6, URZ, PT ;  /* 0x00000000003f782f */ /* 0x000fda00038c0000 */
.L_x_8177:
[----:B------:R-:W-:Y:S05]  /*15950*/  @!P6 BRA `(.L_x_8040) ;  /* 0x000000000078e947 */ /* 0x000fea0003800000 */
[----:B------:R-:W-:-:S06]  /*15960*/  ULOP3.LUT UR4, UR43, 0x2, URZ, 0xfc, !UPT ;  /* 0x000000022b047892 */ /* 0x000fcc000f8efc3f */
[----:B-1----:R-:W-:-:S05]  /*15970*/  IMAD.U32 R0, RZ, RZ, UR4 ;  /* 0x00000004ff007e24 */ /* 0x002fca000f8e00ff */
[----:B------:R-:W-:-:S13]  /*15980*/  ISETP.NE.AND P0, PT, R0, 0x3, PT ;  /* 0x000000030000780c */ /* 0x000fda0003f05270 */
[----:B------:R-:W-:Y:S05]  /*15990*/  @!P0 BRA `(.L_x_8042) ;  /* 0x0000000000048947 */ /* 0x000fea0003800000 */
[----:B------:R-:W-:Y:S01]  /*159a0*/  BPT.TRAP 0x1 ;  /* 0x000000040000795c */ /* 0x000fe20000300000 */
.L_x_8042:
[----:B------:R-:W-:Y:S01]  /*159b0*/  IMAD R5, R24, 0x8, R7 ;  /* 0x0000000818057824 */ /* 0x000fe200078e0207 */
[----:B------:R-:W-:Y:S01]  /*159c0*/  SHF.L.U32 R0, R28, 0x1f, RZ ;  /* 0x0000001f1c007819 */ /* 0x000fe200000006ff */
[----:B------:R-:W-:-:S03]  /*159d0*/  VIADD R24, R24, 0x1 ;  /* 0x0000000118187836 */ /* 0x000fc60000000000 */
[----:B------:R-:W1:Y:S02]  /*159e0*/  SYNCS.PHASECHK.TRANS64.TRYWAIT P1, [R5+URZ+0x28840], R0 ;  /* 0x02884000050075a7 */ /* 0x000e64000802017f */
[----:B------:R-:W-:-:S04]  /*159f0*/  ISETP.NE.AND P2, PT, R24, 0x2, PT ;  /* 0x000000021800780c */ /* 0x000fc80003f45270 */
[----:B------:R-:W-:Y:S01]  /*15a00*/  SEL R3, RZ, 0x1, P2 ;  /* 0x00000001ff037807 */ /* 0x000fe20001000000 */
[----:B-1----:R-:W-:Y:S08]  /*15a10*/  @!P1 BRA `(.L_x_8043) ;  /* 0x00000044000c9947 */ /* 0x002ff00003800000 */
.L_x_8178:
[----:B------:R-:W-:Y:S02]  /*15a20*/  SEL R24, R24, RZ, P2 ;  /* 0x000000ff18187207 */ /* 0x000fe40001000000 */
[----:B------:R-:W-:Y:S01]  /*15a30*/  LOP3.LUT R2, R28, R3, RZ, 0x3c, !PT ;  /* 0x000000031c027212 */ /* 0x000fe200078e3cff */
[----:B------:R-:W-:Y:S06]  /*15a40*/  @!P0 BRA `(.L_x_8044) ;  /* 0x0000000000048947 */ /* 0x000fec0003800000 */
[----:B------:R-:W-:Y:S01]  /*15a50*/  BPT.TRAP 0x1 ;  /* 0x000000040000795c */ /* 0x000fe20000300000 */
.L_x_8044:
[----:B------:R-:W-:Y:S01]  /*15a60*/  IMAD R3, R24, 0x8, R7 ;  /* 0x0000000818037824 */ /* 0x000fe200078e0207 */
[----:B------:R-:W-:-:S04]  /*15a70*/  SHF.L.U32 R2, R2, 0x1f, RZ ;  /* 0x0000001f02027819 */ /* 0x000fc800000006ff */
[----:B------:R-:W4:Y:S02]  /*15a80*/  SYNCS.PHASECHK.TRANS64.TRYWAIT P1, [R3+URZ+0x28840], R2 ;  /* 0x02884002030075a7 */ /* 0x000f24000802017f */
[----:B----4-:R-:W-:Y:S05]  /*15a90*/  @!P1 BRA `(.L_x_8045) ;  /* 0x0000004400009947 */ /* 0x010fea0003800000 */
.L_x_8179:
[----:B------:R-:W-:Y:S05]  /*15aa0*/  @!P0 BRA `(.L_x_8046) ;  /* 0x0000000000048947 */ /* 0x000fea0003800000 */
[----:B------:R-:W-:Y:S01]  /*15ab0*/  BPT.TRAP 0x1 ;  /* 0x000000040000795c */ /* 0x000fe20000300000 */
.L_x_8046:
[----:B------:R-:W5:Y:S02]  /*15ac0*/  SYNCS.PHASECHK.TRANS64.TRYWAIT P1, [R5+URZ+0x28860], R0 ;  /* 0x02886000050075a7 */ /* 0x000f64000802017f */
[----:B-----5:R-:W-:Y:S05]  /*15ad0*/  @!P1 BRA `(.L_x_8047) ;  /* 0x0000004400049947 */ /* 0x020fea0003800000 */
.L_x_8180:
[----:B------:R-:W-:Y:S05]  /*15ae0*/  @!P0 BRA `(.L_x_8048) ;  /* 0x0000000000048947 */ /* 0x000fea0003800000 */
[----:B------:R-:W-:Y:S01]  /*15af0*/  BPT.TRAP 0x1 ;  /* 0x000000040000795c */ /* 0x000fe20000300000 */
.L_x_8048:
[----:B------:R0:W0:Y:S02]  /*15b00*/  SYNCS.PHASECHK.TRANS64.TRYWAIT P0, [R3+URZ+0x28860], R2 ;  /* 0x02886002030075a7 */ /* 0x000024000800017f */
[----:B0-----:R-:W-:Y:S05]  /*15b10*/  @!P0 NANOSLEEP.SYNCS 0x989680 ;  /* 0x009896800000895d */ /* 0x001fea0003900000 */
[----:B------:R-:W0:Y:S02]  /*15b20*/  @!P0 SYNCS.PHASECHK.TRANS64 P0, [R3+URZ+0x28860], R2 ;  /* 0x02886002030085a7 */ /* 0x000e24000800007f */
[----:B0-----:R-:W-:Y:S05]  /*15b30*/  @!P0 BRA `(.L_x_8048) ;  /* 0xfffffffc00f08947 */ /* 0x001fea000383ffff */
.L_x_8040:
[----:B------:R-:W-:Y:S05]  /*15b40*/  BSYNC B0 ;  /* 0x0000000000007941 */ /* 0x000fea0003800000 */
.L_x_8039:
[----:B------:R-:W-:Y:S05]  /*15b50*/  EXIT ;  /* 0x000000000000794d */ /* 0x000fea0003800000 */
.L_x_7858:
[----:B0-----:R-:W-:-:S04]  /*15b60*/  IMAD.U32 R3, RZ, RZ, UR41 ;  /* 0x00000029ff037e24 */ /* 0x001fc8000f8e00ff */
[----:B------:R0:W1:Y:S03]  /*15b70*/  SYNCS.PHASECHK.TRANS64.TRYWAIT P1, [R3+URZ+0x28800], R0 ;  /* 0x02880000030075a7 */ /* 0x000066000802017f */
[----:B-1----:R-:W-:Y:S05]  /*15b80*/  @!P1 NANOSLEEP.SYNCS 0x989680 ;  /* 0x009896800000995d */ /* 0x002fea0003900000 */
[----:B------:R-:W1:Y:S02]  /*15b90*/  @!P1 SYNCS.PHASECHK.TRANS64 P1, [R3+URZ+0x28800], R0 ;  /* 0x02880000030095a7 */ /* 0x000e64000802007f */
[----:B-1----:R-:W-:Y:S05]  /*15ba0*/  @!P1 BRA `(.L_x_7858) ;  /* 0xfffffffc00ec9947 */ /* 0x002fea000383ffff */
[----:B------:R-:W-:Y:S05]  /*15bb0*/  BRA `(.L_x_8049) ;  /* 0xfffffebc00e47947 */ /* 0x000fea000383ffff */
.L_x_7862:
[----:B-1----:R1:W2:Y:S02]  /*15bc0*/  SYNCS.PHASECHK.TRANS64.TRYWAIT P1, [R3+URZ+0x28830], R0 ;  /* 0x02883000030075a7 */ /* 0x0022a4000802017f */
[----:B--2---:R-:W-:Y:S05]  /*15bd0*/  @!P1 NANOSLEEP.SYNCS 0x989680 ;  /* 0x009896800000995d */ /* 0x004fea0003900000 */
[----:B------:R-:W2:Y:S02]  /*15be0*/  @!P1 SYNCS.PHASECHK.TRANS64 P1, [R3+URZ+0x28830], R0 ;  /* 0x02883000030095a7 */ /* 0x000ea4000802007f */
[----:B--2---:R-:W-:Y:S05]  /*15bf0*/  @!P1 BRA `(.L_x_7862) ;  /* 0xfffffffc00f09947 */ /* 0x004fea000383ffff */
[----:B------:R-:W-:Y:S05]  /*15c00*/  BRA `(.L_x_7861) ;  /* 0xfffffec000007947 */ /* 0x000fea000383ffff */
.L_x_7879:
[----:B-1----:R-:W-:-:S04]  /*15c10*/  IMAD.U32 R5, RZ, RZ, UR6 ;  /* 0x00000006ff057e24 */ /* 0x002fc8000f8e00ff */
[----:B------:R1:W2:Y:S03]  /*15c20*/  SYNCS.PHASECHK.TRANS64.TRYWAIT P1, [R5+URZ+0x28830], R0 ;  /* 0x02883000050075a7 */ /* 0x0002a6000802017f */
[----:B--2---:R-:W-:Y:S05]  /*15c30*/  @!P1 NANOSLEEP.SYNCS 0x989680 ;  /* 0x009896800000995d */ /* 0x004fea0003900000 */
[----:B------:R-:W2:Y:S02]  /*15c40*/  @!P1 SYNCS.PHASECHK.TRANS64 P1, [R5+URZ+0x28830], R0 ;  /* 0x02883000050095a7 */ /* 0x000ea4000802007f */
[----:B--2---:R-:W-:Y:S05]  /*15c50*/  @!P1 BRA `(.L_x_7879) ;  /* 0xfffffffc00ec9947 */ /* 0x004fea000383ffff */
[----:B------:R-:W-:Y:S05]  /*15c60*/  BRA `(.L_x_7876) ;  /* 0xfffffef000d07947 */ /* 0x000fea000383ffff */
.L_x_7883:
[----:B-1----:R-:W-:-:S04]  /*15c70*/  IMAD.U32 R5, RZ, RZ, UR6 ;  /* 0x00000006ff057e24 */ /* 0x002fc8000f8e00ff */
[----:B------:R1:W2:Y:S03]  /*15c80*/  SYNCS.PHASECHK.TRANS64.TRYWAIT P1, [R5+URZ+0x28850], R0 ;  /* 0x02885000050075a7 */ /* 0x0002a6000802017f */
[----:B--2---:R-:W-:Y:S05]  /*15c90*/  @!P1 NANOSLEEP.SYNCS 0x989680 ;  /* 0x009896800000995d */ /* 0x004fea0003900000 */
[----:B------:R-:W2:Y:S02]  /*15ca0*/  @!P1 SYNCS.PHASECHK.TRANS64 P1, [R5+URZ+0x28850], R0 ;  /* 0x02885000050095a7 */ /* 0x000ea4000802007f */
[----:B--2---:R-:W-:Y:S05]  /*15cb0*/  @!P1 BRA `(.L_x_7883) ;  /* 0xfffffffc00ec9947 */ /* 0x004fea000383ffff */
[----:B------:R-:W-:Y:S05]  /*15cc0*/  BRA `(.L_x_7880) ;  /* 0xfffffef4009c7947 */ /* 0x000fea000383ffff */
.L_x_7902:
[----:B-1----:R-:W-:-:S04]  /*15cd0*/  IMAD.U32 R5, RZ, RZ, UR6 ;  /* 0x00000006ff057e24 */ /* 0x002fc8000f8e00ff */
[----:B------:R1:W2:Y:S03]  /*15ce0*/  SYNCS.PHASECHK.TRANS64.TRYWAIT P1, [R5+URZ+0x28830], R0 ;  /* 0x02883000050075a7 */ /* 0x0002a6000802017f */
[----:B--2---:R-:W-:Y:S05]  /*15cf0*/  @!P1 NANOSLEEP.SYNCS 0x989680 ;  /* 0x009896800000995d */ /* 0x004fea0003900000 */
[----:B------:R-:W2:Y:S02]  /*15d00*/  @!P1 SYNCS.PHASECHK.TRANS64 P1, [R5+URZ+0x28830], R0 ;  /* 0x02883000050095a7 */ /* 0x000ea4000802007f */
[----:B--2---:R-:W-:Y:S05]  /*15d10*/  @!P1 BRA `(.L_x_7902) ;  /* 0xfffffffc00ec9947 */ /* 0x004fea000383ffff */
[----:B------:R-:W-:Y:S05]  /*15d20*/  BRA `(.L_x_7899) ;  /* 0xffffff2400947947 */ /* 0x000fea000383ffff */
.L_x_7906:
[----:B-1----:R-:W-:-:S04]  /*15d30*/  IMAD.U32 R5, RZ, RZ, UR6 ;  /* 0x00000006ff057e24 */ /* 0x002fc8000f8e00ff */
[----:B------:R1:W2:Y:S03]  /*15d40*/  SYNCS.PHASECHK.TRANS64.TRYWAIT P1, [R5+URZ+0x28850], R0 ;  /* 0x02885000050075a7 */ /* 0x0002a6000802017f */
[----:B--2---:R-:W-:Y:S05]  /*15d50*/  @!P1 NANOSLEEP.SYNCS 0x989680 ;  /* 0x009896800000995d */ /* 0x004fea0003900000 */
[----:B------:R-:W2:Y:S02]  /*15d60*/  @!P1 SYNCS.PHASECHK.TRANS64 P1, [R5+URZ+0x28850], R0 ;  /* 0x02885000050095a7 */ /* 0x000ea4000802007f */
[----:B--2---:R-:W-:Y:S05]  /*15d70*/  @!P1 BRA `(.L_x_7906) ;  /* 0xfffffffc00ec9947 */ /* 0x004fea000383ffff */
[----:B------:R-:W-:Y:S05]  /*15d80*/  BRA `(.L_x_7903) ;  /* 0xffffff2800607947 */ /* 0x000fea000383ffff */
.L_x_7914:
[----:B-1----:R-:W-:-:S04]  /*15d90*/  IMAD.U32 R5, RZ, RZ, UR6 ;  /* 0x00000006ff057e24 */ /* 0x002fc8000f8e00ff */
[----:B------:R1:W2:Y:S03]  /*15da0*/  SYNCS.PHASECHK.TRANS64.TRYWAIT P1, [R5+URZ+0x28830], R0 ;  /* 0x02883000050075a7 */ /* 0x0002a6000802017f */
[----:B--2---:R-:W-:Y:S05]  /*15db0*/  @!P1 NANOSLEEP.SYNCS 0x989680 ;  /* 0x009896800000995d */ /* 0x004fea0003900000 */
[----:B------:R-:W2:Y:S02]  /*15dc0*/  @!P1 SYNCS.PHASECHK.TRANS64 P1, [R5+URZ+0x28830], R0 ;  /* 0x02883000050095a7 */ /* 0x000ea4000802007f */
[----:B--2---:R-:W-:Y:S05]  /*15dd0*/  @!P1 BRA `(.L_x_7914) ;  /* 0xfffffffc00ec9947 */ /* 0x004fea000383ffff */
[----:B------:R-:W-:Y:S05]  /*15de0*/  BRA `(.L_x_7911) ;  /* 0xffffff4400847947 */ /* 0x000fea000383ffff */
.L_x_7918:
[----:B-1----:R-:W-:-:S04]  /*15df0*/  IMAD.U32 R5, RZ, RZ, UR6 ;  /* 0x00000006ff057e24 */ /* 0x002fc8000f8e00ff */
[----:B------:R1:W2:Y:S03]  /*15e00*/  SYNCS.PHASECHK.TRANS64.TRYWAIT P1, [R5+URZ+0x28850], R0 ;  /* 0x02885000050075a7 */ /* 0x0002a6000802017f */
[----:B--2---:R-:W-:Y:S05]  /*15e10*/  @!P1 NANOSLEEP.SYNCS 0x989680 ;  /* 0x009896800000995d */ /* 0x004fea0003900000 */
[----:B------:R-:W2:Y:S02]  /*15e20*/  @!P1 SYNCS.PHASECHK.TRANS64 P1, [R5+URZ+0x28850], R0 ;  /* 0x02885000050095a7 */ /* 0x000ea4000802007f */
[----:B--2---:R-:W-:Y:S05]  /*15e30*/  @!P1 BRA `(.L_x_7918) ;  /* 0xfffffffc00ec9947 */ /* 0x004fea000383ffff */
[----:B------:R-:W-:Y:S05]  /*15e40*/  BRA `(.L_x_7915) ;  /* 0xffffff4800447947 */ /* 0x000fea000383ffff */
.L_x_7933:
[----:B-1----:R-:W-:-:S04]  /*15e50*/  IMAD.U32 R7, RZ, RZ, UR5 ;  /* 0x00000005ff077e24 */ /* 0x002fc8000f8e00ff */
[----:B------:R1:W2:Y:S03]  /*15e60*/  SYNCS.PHASECHK.TRANS64.TRYWAIT P1, [R7+URZ+0x28850], R6 ;  /* 0x02885006070075a7 */ /* 0x0002a6000802017f */
[----:B--2---:R-:W-:Y:S05]  /*15e70*/  @!P1 NANOSLEEP.SYNCS 0x989680 ;  /* 0x009896800000995d */ /* 0x004fea0003900000 */
[----:B------:R-:W2:Y:S02]  /*15e80*/  @!P1 SYNCS.PHASECHK.TRANS64 P1, [R7+URZ+0x28850], R6 ;  /* 0x02885006070095a7 */ /* 0x000ea4000802007f */
[----:B--2---:R-:W-:Y:S05]  /*15e90*/  @!P1 BRA `(.L_x_7933) ;  /* 0xfffffffc00ec9947 */ /* 0x004fea000383ffff */
[----:B------:R-:W-:Y:S05]  /*15ea0*/  BRA `(.L_x_7932) ;  /* 0xffffff74006c7947 */ /* 0x000fea000383ffff */
.L_x_7984:
        /* <DEDUP_REMOVED lines=11> */
.L_x_8051:
[----:B------:R-:W-:Y:S05]  /*15f60*/  BSYNC B0 ;  /* 0x0000000000007941 */ /* 0x000fea0003800000 */
.L_x_8050:
[----:B------:R-:W-:Y:S05]  /*15f70*/  BRA `(.L_x_8052) ;  /* 0xffffffbc00347947 */ /* 0x000fea000383ffff */
.L_x_7987:
[----:B0-----:R0:W1:Y:S02]  /*15f80*/  SYNCS.PHASECHK.TRANS64.TRYWAIT P0, [R7+URZ+0x28840], R2 ;  /* 0x02884002070075a7 */ /* 0x001064000800017f */
[----:B-1----:R-:W-:Y:S05]  /*15f90*/  @!P0 NANOSLEEP.SYNCS 0x989680 ;  /* 0x009896800000895d */ /* 0x002fea0003900000 */
[----:B------:R-:W1:Y:S02]  /*15fa0*/  @!P0 SYNCS.PHASECHK.TRANS64 P0, [R7+URZ+0x28840], R2 ;  /* 0x02884002070085a7 */ /* 0x000e64000800007f */
[----:B-1----:R-:W-:Y:S05]  /*15fb0*/  @!P0 BRA `(.L_x_7987) ;  /* 0xfffffffc00f08947 */ /* 0x002fea000383ffff */
[----:B------:R-:W-:Y:S05]  /*15fc0*/  BRA `(.L_x_8053) ;  /* 0xffffffbc00907947 */ /* 0x000fea000383ffff */
.L_x_7988:
        /* <DEDUP_REMOVED lines=8> */
.L_x_8055:
[----:B------:R-:W-:Y:S05]  /*16050*/  BSYNC B0 ;  /* 0x0000000000007941 */ /* 0x000fea0003800000 */
.L_x_8054:
        /* <DEDUP_REMOVED lines=9> */
.L_x_8056:
[----:B------:R-:W-:Y:S02]  /*160f0*/  IMAD.MOV.U32 R13, RZ, RZ, R0 ;  /* 0x000000ffff0d7224 */ /* 0x000fe400078e0000 */
[----:B------:R-:W-:Y:S02]  /*16100*/  IMAD.MOV.U32 R12, RZ, RZ, 0x1 ;  /* 0x00000001ff0c7424 */ /* 0x000fe400078e00ff */
[----:B------:R-:W-:-:S07]  /*16110*/  IMAD.MOV.U32 R3, RZ, RZ, R14 ;  /* 0x000000ffff037224 */ /* 0x000fce00078e000e */
[----:B------:R-:W-:Y:S05]  /*16120*/  WARPSYNC.COLLECTIVE R15, `(.L_x_8057) ;  /* 0x000000000f087348 */ /* 0x000fea0003c00000 */
[----:B------:R0:W1:Y:S02]  /*16130*/  SHFL.IDX P6, R14, R13, R12, R11 ;  /* 0x0000000c0d0e7389 */ /* 0x00006400000c000b */
[----:B01----:R-:W-:Y:S01]  /*16140*/  ENDCOLLECTIVE ;  /* 0x000000000000791b */ /* 0x003fe20003800000 */
.L_x_8057:
        /* <DEDUP_REMOVED lines=16> */
.L_x_8058:
[----:B------:R-:W-:Y:S02]  /*16250*/  @P1 IMAD R8, R5, 0x2, R22 ;  /* 0x0000000205081824 */ /* 0x000fe400078e0216 */
[----:B------:R-:W-:Y:S02]  /*16260*/  IMAD.MOV.U32 R13, RZ, RZ, R0 ;  /* 0x000000ffff0d7224 */ /* 0x000fe400078e0000 */
[----:B------:R-:W-:Y:S02]  /*16270*/  IMAD.MOV.U32 R12, RZ, RZ, 0x2 ;  /* 0x00000002ff0c7424 */ /* 0x000fe400078e00ff */
[----:B------:R-:W-:-:S07]  /*16280*/  IMAD.MOV.U32 R3, RZ, RZ, R14 ;  /* 0x000000ffff037224 */ /* 0x000fce00078e000e */
[----:B------:R-:W-:Y:S05]  /*16290*/  WARPSYNC.COLLECTIVE R15, `(.L_x_8059) ;  /* 0x000000000f087348 */ /* 0x000fea0003c00000 */
[----:B------:R0:W1:Y:S02]  /*162a0*/  SHFL.IDX P6, R14, R13, R12, R11 ;  /* 0x0000000c0d0e7389 */ /* 0x00006400000c000b */
[----:B01----:R-:W-:Y:S01]  /*162b0*/  ENDCOLLECTIVE ;  /* 0x000000000000791b */ /* 0x003fe20003800000 */
.L_x_8059:
        /* <DEDUP_REMOVED lines=16> */
.L_x_8060:
[----:B------:R-:W-:Y:S02]  /*163c0*/  @P1 IMAD R8, R5, 0x2, R22 ;  /* 0x0000000205081824 */ /* 0x000fe400078e0216 */
[----:B------:R-:W-:Y:S02]  /*163d0*/  IMAD.MOV.U32 R13, RZ, RZ, R0 ;  /* 0x000000ffff0d7224 */ /* 0x000fe400078e0000 */
[----:B------:R-:W-:Y:S02]  /*163e0*/  IMAD.MOV.U32 R12, RZ, RZ, 0x3 ;  /* 0x00000003ff0c7424 */ /* 0x000fe400078e00ff */
[----:B------:R-:W-:-:S07]  /*163f0*/  IMAD.MOV.U32 R3, RZ, RZ, R14 ;  /* 0x000000ffff037224 */ /* 0x000fce00078e000e */
[----:B------:R-:W-:Y:S05]  /*16400*/  WARPSYNC.COLLECTIVE R15, `(.L_x_8061) ;  /* 0x000000000f087348 */ /* 0x000fea0003c00000 */
[----:B------:R0:W1:Y:S02]  /*16410*/  SHFL.IDX P6, R14, R13, R12, R11 ;  /* 0x0000000c0d0e7389 */ /* 0x00006400000c000b */
[----:B01----:R-:W-:Y:S01]  /*16420*/  ENDCOLLECTIVE ;  /* 0x000000000000791b */ /* 0x003fe20003800000 */
.L_x_8061:
        /* <DEDUP_REMOVED lines=16> */
.L_x_8062:
[----:B------:R-:W-:Y:S02]  /*16530*/  @P1 IMAD R8, R5, 0x2, R22 ;  /* 0x0000000205081824 */ /* 0x000fe400078e0216 */
[----:B------:R-:W-:Y:S02]  /*16540*/  IMAD.MOV.U32 R13, RZ, RZ, R0 ;  /* 0x000000ffff0d7224 */ /* 0x000fe400078e0000 */
[----:B------:R-:W-:Y:S02]  /*16550*/  IMAD.MOV.U32 R12, RZ, RZ, 0x4 ;  /* 0x00000004ff0c7424 */ /* 0x000fe400078e00ff */
[----:B------:R-:W-:-:S07]  /*16560*/  IMAD.MOV.U32 R3, RZ, RZ, R14 ;  /* 0x000000ffff037224 */ /* 0x000fce00078e000e */
[----:B------:R-:W-:Y:S05]  /*16570*/  WARPSYNC.COLLECTIVE R15, `(.L_x_8063) ;  /* 0x000000000f087348 */ /* 0x000fea0003c00000 */
[----:B------:R0:W1:Y:S02]  /*16580*/  SHFL.IDX P6, R14, R13, R12, R11 ;  /* 0x0000000c0d0e7389 */ /* 0x00006400000c000b */
[----:B01----:R-:W-:Y:S01]  /*16590*/  ENDCOLLECTIVE ;  /* 0x000000000000791b */ /* 0x003fe20003800000 */
.L_x_8063:
        /* <DEDUP_REMOVED lines=16> */
.L_x_8064:
[----:B------:R-:W-:Y:S02]  /*166a0*/  @P1 IMAD R8, R5, 0x2, R22 ;  /* 0x0000000205081824 */ /* 0x000fe400078e0216 */
[----:B------:R-:W-:Y:S02]  /*166b0*/  IMAD.MOV.U32 R13, RZ, RZ, R0 ;  /* 0x000000ffff0d7224 */ /* 0x000fe400078e0000 */
[----:B------:R-:W-:Y:S02]  /*166c0*/  IMAD.MOV.U32 R12, RZ, RZ, 0x5 ;  /* 0x00000005ff0c7424 */ /* 0x000fe400078e00ff */
[----:B------:R-:W-:-:S07]  /*166d0*/  IMAD.MOV.U32 R3, RZ, RZ, R14 ;  /* 0x000000ffff037224 */ /* 0x000fce00078e000e */
[----:B------:R-:W-:Y:S05]  /*166e0*/  WARPSYNC.COLLECTIVE R15, `(.L_x_8065) ;  /* 0x000000000f087348 */ /* 0x000fea0003c00000 */
[----:B------:R0:W1:Y:S02]  /*166f0*/  SHFL.IDX P6, R14, R13, R12, R11 ;  /* 0x0000000c0d0e7389 */ /* 0x00006400000c000b */
[----:B01----:R-:W-:Y:S01]  /*16700*/  ENDCOLLECTIVE ;  /* 0x000000000000791b */ /* 0x003fe20003800000 */
.L_x_8065:
        /* <DEDUP_REMOVED lines=16> */
.L_x_8066:
[----:B------:R-:W-:Y:S02]  /*16810*/  @P1 IMAD R8, R5, 0x2, R22 ;  /* 0x0000000205081824 */ /* 0x000fe400078e0216 */
[----:B------:R-:W-:Y:S02]  /*16820*/  IMAD.MOV.U32 R13, RZ, RZ, R0 ;  /* 0x000000ffff0d7224 */ /* 0x000fe400078e0000 */
[----:B------:R-:W-:Y:S02]  /*16830*/  IMAD.MOV.U32 R12, RZ, RZ, 0x6 ;  /* 0x00000006ff0c7424 */ /* 0x000fe400078e00ff */
[----:B------:R-:W-:-:S07]  /*16840*/  IMAD.MOV.U32 R3, RZ, RZ, R14 ;  /* 0x000000ffff037224 */ /* 0x000fce00078e000e */
[----:B------:R-:W-:Y:S05]  /*16850*/  WARPSYNC.COLLECTIVE R15, `(.L_x_8067) ;  /* 0x000000000f087348 */ /* 0x000fea0003c00000 */
[----:B------:R0:W1:Y:S02]  /*16860*/  SHFL.IDX P6, R14, R13, R12, R11 ;  /* 0x0000000c0d0e7389 */ /* 0x00006400000c000b */
[----:B01----:R-:W-:Y:S01]  /*16870*/  ENDCOLLECTIVE ;  /* 0x000000000000791b */ /* 0x003fe20003800000 */
.L_x_8067:
        /* <DEDUP_REMOVED lines=16> */
.L_x_8068:
[----:B------:R-:W-:Y:S02]  /*16980*/  @P1 IMAD R8, R5, 0x2, R22 ;  /* 0x0000000205081824 */ /* 0x000fe400078e0216 */
[----:B------:R-:W-:Y:S02]  /*16990*/  IMAD.MOV.U32 R13, RZ, RZ, R0 ;  /* 0x000000ffff0d7224 */ /* 0x000fe400078e0000 */
[----:B------:R-:W-:Y:S02]  /*169a0*/  IMAD.MOV.U32 R12, RZ, RZ, 0x7 ;  /* 0x00000007ff0c7424 */ /* 0x000fe400078e00ff */
[----:B------:R-:W-:-:S07]  /*169b0*/  IMAD.MOV.U32 R3, RZ, RZ, R14 ;  /* 0x000000ffff037224 */ /* 0x000fce00078e000e */
[----:B------:R-:W-:Y:S05]  /*169c0*/  WARPSYNC.COLLECTIVE R15, `(.L_x_8069) ;  /* 0x000000000f087348 */ /* 0x000fea0003c00000 */
[----:B------:R0:W1:Y:S02]  /*169d0*/  SHFL.IDX P6, R14, R13, R12, R11 ;  /* 0x0000000c0d0e7389 */ /* 0x00006400000c000b */
[----:B01----:R-:W-:Y:S01]  /*169e0*/  ENDCOLLECTIVE ;  /* 0x000000000000791b */ /* 0x003fe20003800000 */
.L_x_8069:
        /* <DEDUP_REMOVED lines=10> */
.L_x_8070:
[----:B------:R-:W-:Y:S01]  /*16a90*/  @!PT LDS RZ, [RZ] ;  /* 0x00000000fffff984 */ /* 0x000fe20000000800 */
[----:B------:R-:W-:Y:S01]  /*16aa0*/  @!PT LDS RZ, [RZ] ;  /* 0x00000000fffff984 */ /* 0x000fe20000000800 */
[----:B------:R-:W-:Y:S01]  /*16ab0*/  @!PT LDS RZ, [RZ] ;  /* 0x00000000fffff984 */ /* 0x000fe20000000800 */
[----:B------:R-:W-:Y:S04]  /*16ac0*/  @P1 LDGSTS.E.BYPASS.LTC128B.128 [R8+0x1b400], desc[UR54][R2.64], !P3 ;  /* 0x1b40000002081fae */ /* 0x000fe8000d901d76 */
[----:B------:R0:W-:Y:S02]  /*16ad0*/  @P1 LDGSTS.E.BYPASS.LTC128B.128 [R8+0x1f400], desc[UR54][R2.64+0x80], !P2 ;  /* 0x1f40008002081fae */ /* 0x0001e4000d101d76 */
[----:B0-----:R-:W-:Y:S01]  /*16ae0*/  IMAD.MOV.U32 R2, RZ, RZ, R14 ;  /* 0x000000ffff027224 */ /* 0x001fe200078e000e */
[----:B------:R-:W-:Y:S06]  /*16af0*/  BRA `(.L_x_8071) ;  /* 0xffffffb800747947 */ /* 0x000fec000383ffff */
.L_x_7993:
[----:B------:R-:W-:Y:S02]  /*16b00*/  IMAD.MOV.U32 R13, RZ, RZ, R4 ;  /* 0x000000ffff0d7224 */ /* 0x000fe400078e0004 */
        /* <DEDUP_REMOVED lines=8> */
.L_x_8072:
[C---:B------:R-:W-:Y:S01]  /*16b90*/  VIADD R6, R27.reuse, 0x10 ;  /* 0x000000101b067836 */ /* 0x040fe20000000000 */
[----:B------:R-:W-:Y:S01]  /*16ba0*/  ISETP.GE.AND P2, PT, R27, R31, PT ;  /* 0x0000001f1b00720c */ /* 0x000fe20003f46270 */
[----:B------:R-:W-:Y:S02]  /*16bb0*/  IMAD.MOV.U32 R13, RZ, RZ, R0 ;  /* 0x000000ffff0d7224 */ /* 0x000fe400078e0000 */
[----:B------:R-:W-:-:S10]  /*16bc0*/  IMAD.MOV.U32 R2, RZ, RZ, R14 ;  /* 0x000000ffff027224 */ /* 0x000fd400078e000e */
[----:B------:R-:W-:Y:S05]  /*16bd0*/  WARPSYNC.COLLECTIVE R15, `(.L_x_8073) ;  /* 0x000000000f087348 */ /* 0x000fea0003c00000 */
[----:B------:R0:W1:Y:S02]  /*16be0*/  SHFL.IDX P6, R14, R13, R12, R11 ;  /* 0x0000000c0d0e7389 */ /* 0x00006400000c000b */
[----:B01----:R-:W-:Y:S01]  /*16bf0*/  ENDCOLLECTIVE ;  /* 0x000000000000791b */ /* 0x003fe20003800000 */
.L_x_8073:
        /* <DEDUP_REMOVED lines=8> */
.L_x_8074:
[----:B------:R-:W-:Y:S01]  /*16c80*/  @!PT LDS RZ, [RZ] ;  /* 0x00000000fffff984 */ /* 0x000fe20000000800 */
[----:B------:R-:W-:Y:S01]  /*16c90*/  @!PT LDS RZ, [RZ] ;  /* 0x00000000fffff984 */ /* 0x000fe20000000800 */
[----:B------:R-:W-:Y:S01]  /*16ca0*/  @!PT LDS RZ, [RZ] ;  /* 0x00000000fffff984 */ /* 0x000fe20000000800 */
[----:B------:R-:W-:Y:S04]  /*16cb0*/  @!P2 LDGSTS.E.BYPASS.LTC128B.128 [R8+0x10400], desc[UR54][R2.64], !P0 ;  /* 0x104000000208afae */ /* 0x000fe8000c101d76 */
[----:B------:R0:W-:Y:S01]  /*16cc0*/  @!P2 LDGSTS.E.BYPASS.LTC128B.128 [R8+0x14400], desc[UR54][R2.64+0x80], !P1 ;  /* 0x144000800208afae */ /* 0x0001e2000c901d76 */
[----:B------:R-:W-:Y:S01]  /*16cd0*/  ISETP.GE.AND P2, PT, R6, R31, PT ;  /* 0x0000001f0600720c */ /* 0x000fe20003f46270 */
[----:B------:R-:W-:Y:S02]  /*16ce0*/  VIADD R6, R27, 0x20 ;  /* 0x000000201b067836 */ /* 0x000fe40000000000 */
[----:B------:R-:W-:Y:S02]  /*16cf0*/  IMAD.MOV.U32 R13, RZ, RZ, R0 ;  /* 0x000000ffff0d7224 */ /* 0x000fe400078e0000 */
[----:B0-----:R-:W-:-:S08]  /*16d00*/  IMAD.MOV.U32 R2, RZ, RZ, R14 ;  /* 0x000000ffff027224 */ /* 0x001fd000078e000e */
[----:B------:R-:W-:Y:S05]  /*16d10*/  WARPSYNC.COLLECTIVE R15, `(.L_x_8075) ;  /* 0x000000000f087348 */ /* 0x000fea0003c00000 */
[----:B------:R0:W1:Y:S02]  /*16d20*/  SHFL.IDX P6, R14, R13, R12, R11 ;  /* 0x0000000c0d0e7389 */ /* 0x00006400000c000b */
[----:B01----:R-:W-:Y:S01]  /*16d30*/  ENDCOLLECTIVE ;  /* 0x000000000000791b */ /* 0x003fe20003800000 */
.L_x_8075:
        /* <DEDUP_REMOVED lines=8> */
.L_x_8076:
[----:B------:R-:W-:-:S05]  /*16dc0*/  @!P2 IMAD.MOV.U32 R3, RZ, RZ, R5 ;  /* 0x000000ffff03a224 */ /* 0x000fca00078e0005 */
        /* <DEDUP_REMOVED lines=12> */
.L_x_8077:
        /* <DEDUP_REMOVED lines=8> */
.L_x_8078:
        /* <DEDUP_REMOVED lines=13> */
.L_x_8079:
        /* <DEDUP_REMOVED lines=8> */
.L_x_8080:
        /* <DEDUP_REMOVED lines=13> */
.L_x_8081:
        /* <DEDUP_REMOVED lines=8> */
.L_x_8082:
        /* <DEDUP_REMOVED lines=13> */
.L_x_8083:
        /* <DEDUP_REMOVED lines=8> */
.L_x_8084:
[----:B------:R-:W-:-:S05]  /*17300*/  @!P2 IMAD.MOV.U32 R3, RZ, RZ, R5 ;  /* 0x000000ffff03a224 */ /* 0x000fca00078e0005 */
        /* <DEDUP_REMOVED lines=11> */
.L_x_8085:
        /* <DEDUP_REMOVED lines=8> */
.L_x_8086:
        /* <DEDUP_REMOVED lines=11> */
.L_x_8087:
[----:B------:R-:W-:Y:S05]  /*174f0*/  BRA `(.L_x_8088) ;  /* 0xffffffb800e07947 */ /* 0x000fea000383ffff */
.L_x_7998:
[----:B0-----:R0:W1:Y:S02]  /*17500*/  SYNCS.PHASECHK.TRANS64.TRYWAIT P1, [R22+URZ+0x28820], R3 ;  /* 0x02882003160075a7 */ /* 0x001064000802017f */
[----:B-1----:R-:W-:Y:S05]  /*17510*/  @!P1 NANOSLEEP.SYNCS 0x989680 ;  /* 0x009896800000995d */ /* 0x002fea0003900000 */
[----:B------:R-:W1:Y:S02]  /*17520*/  @!P1 SYNCS.PHASECHK.TRANS64 P1, [R22+URZ+0x28820], R3 ;  /* 0x02882003160095a7 */ /* 0x000e64000802007f */
[----:B-1----:R-:W-:Y:S05]  /*17530*/  @!P1 BRA `(.L_x_7998) ;  /* 0xfffffffc00f09947 */ /* 0x002fea000383ffff */
[----:B------:R-:W-:Y:S05]  /*17540*/  BRA `(.L_x_8089) ;  /* 0xffffffbc00587947 */ /* 0x000fea000383ffff */
.L_x_8003:
[----:B0-----:R0:W1:Y:S02]  /*17550*/  SYNCS.PHASECHK.TRANS64.TRYWAIT P0, [R6+URZ+0x28840], R3 ;  /* 0x02884003060075a7 */ /* 0x001064000800017f */
[----:B-1----:R-:W-:Y:S05]  /*17560*/  @!P0 NANOSLEEP.SYNCS 0x989680 ;  /* 0x009896800000895d */ /* 0x002fea0003900000 */
[----:B------:R-:W1:Y:S02]  /*17570*/  @!P0 SYNCS.PHASECHK.TRANS64 P0, [R6+URZ+0x28840], R3 ;  /* 0x02884003060085a7 */ /* 0x000e64000800007f */
[----:B-1----:R-:W-:Y:S05]  /*17580*/  @!P0 BRA `(.L_x_8003) ;  /* 0xfffffffc00f08947 */ /* 0x002fea000383ffff */
[----:B------:R-:W-:Y:S05]  /*17590*/  BRA `(.L_x_8090) ;  /* 0xffffffc000207947 */ /* 0x000fea000383ffff */
.L_x_8004:
[----:B------:R-:W-:Y:S01]  /*175a0*/  BSSY B1, `(.L_x_8091) ;  /* 0x0000008000017945 */ /* 0x000fe20003800000 */
[----:B------:R-:W-:Y:S02]  /*175b0*/  IMAD.MOV.U32 R13, RZ, RZ, R9 ;  /* 0x000000ffff0d7224 */ /* 0x000fe400078e0009 */
[----:B------:R-:W-:Y:S02]  /*175c0*/  IMAD.MOV.U32 R12, RZ, RZ, RZ ;  /* 0x000000ffff0c7224 */ /* 0x000fe400078e00ff */
[----:B------:R-:W-:Y:S02]  /*175d0*/  IMAD.MOV.U32 R11, RZ, RZ, 0x181f ;  /* 0x0000181fff0b7424 */ /* 0x000fe400078e00ff */
[----:B------:R-:W-:-:S07]  /*175e0*/  IMAD.MOV.U32 R15, RZ, RZ, -0x1 ;  /* 0xffffffffff0f7424 */ /* 0x000fce00078e00ff */
[----:B--2---:R-:W-:Y:S05]  /*175f0*/  WARPSYNC.COLLECTIVE R15, `(.L_x_8092) ;  /* 0x000000000f087348 */ /* 0x004fea0003c00000 */
[----:B--2---:R0:W1:Y:S02]  /*17600*/  SHFL.IDX P6, R14, R13, R12, R11 ;  /* 0x0000000c0d0e7389 */ /* 0x00406400000c000b */
[----:B01----:R-:W-:Y:S01]  /*17610*/  ENDCOLLECTIVE ;  /* 0x000000000000791b */ /* 0x003fe20003800000 */
.L_x_8092:
[----:B------:R-:W-:Y:S05]  /*17620*/  BSYNC B1 ;  /* 0x0000000000017941 */ /* 0x000fea0003800000 */
.L_x_8091:
        /* <DEDUP_REMOVED lines=9> */
.L_x_8093:
[----:B------:R-:W-:Y:S02]  /*176c0*/  IMAD R8, R8, 0x2, R22 ;  /* 0x0000000208087824 */ /* 0x000fe400078e0216 */
[----:B------:R-:W-:Y:S02]  /*176d0*/  IMAD.MOV.U32 R13, RZ, RZ, R9 ;  /* 0x000000ffff0d7224 */ /* 0x000fe400078e0009 */
[----:B------:R-:W-:Y:S02]  /*176e0*/  IMAD.MOV.U32 R12, RZ, RZ, 0x1 ;  /* 0x00000001ff0c7424 */ /* 0x000fe400078e00ff */
[----:B------:R-:W-:-:S07]  /*176f0*/  IMAD.MOV.U32 R2, RZ, RZ, R14 ;  /* 0x000000ffff027224 */ /* 0x000fce00078e000e */
[----:B------:R-:W-:Y:S05]  /*17700*/  WARPSYNC.COLLECTIVE R15, `(.L_x_8094) ;  /* 0x000000000f087348 */ /* 0x000fea0003c00000 */
[----:B------:R0:W1:Y:S02]  /*17710*/  SHFL.IDX P6, R14, R13, R12, R11 ;  /* 0x0000000c0d0e7389 */ /* 0x00006400000c000b */
[----:B01----:R-:W-:Y:S01]  /*17720*/  ENDCOLLECTIVE ;  /* 0x000000000000791b */ /* 0x003fe20003800000 */
.L_x_8094:
        /* <DEDUP_REMOVED lines=12> */
.L_x_8095:
[----:B------:R-:W-:Y:S02]  /*177f0*/  IMAD.MOV.U32 R13, RZ, RZ, R9 ;  /* 0x000000ffff0d7224 */ /* 0x000fe400078e0009 */
[----:B------:R-:W-:Y:S02]  /*17800*/  IMAD.MOV.U32 R12, RZ, RZ, 0x2 ;  /* 0x00000002ff0c7424 */ /* 0x000fe400078e00ff */
[----:B------:R-:W-:-:S07]  /*17810*/  IMAD.MOV.U32 R2, RZ, RZ, R14 ;  /* 0x000000ffff027224 */ /* 0x000fce00078e000e */
[----:B------:R-:W-:Y:S05]  /*17820*/  WARPSYNC.COLLECTIVE R15, `(.L_x_8096) ;  /* 0x000000000f087348 */ /* 0x000fea0003c00000 */
[----:B------:R0:W1:Y:S02]  /*17830*/  SHFL.IDX P6, R14, R13, R12, R11 ;  /* 0x0000000c0d0e7389 */ /* 0x00006400000c000b */
[----:B01----:R-:W-:Y:S01]  /*17840*/  ENDCOLLECTIVE ;  /* 0x000000000000791b */ /* 0x003fe20003800000 */
.L_x_8096:
        /* <DEDUP_REMOVED lines=12> */
.L_x_8097:
[----:B------:R-:W-:Y:S02]  /*17910*/  IMAD.MOV.U32 R13, RZ, RZ, R9 ;  /* 0x000000ffff0d7224 */ /* 0x000fe400078e0009 */
[----:B------:R-:W-:Y:S02]  /*17920*/  IMAD.MOV.U32 R12, RZ, RZ, 0x3 ;  /* 0x00000003ff0c7424 */ /* 0x000fe400078e00ff */
[----:B------:R-:W-:-:S07]  /*17930*/  IMAD.MOV.U32 R2, RZ, RZ, R14 ;  /* 0x000000ffff027224 */ /* 0x000fce00078e000e */
[----:B------:R-:W-:Y:S05]  /*17940*/  WARPSYNC.COLLECTIVE R15, `(.L_x_8098) ;  /* 0x000000000f087348 */ /* 0x000fea0003c00000 */
[----:B------:R0:W1:Y:S02]  /*17950*/  SHFL.IDX P6, R14, R13, R12, R11 ;  /* 0x0000000c0d0e7389 */ /* 0x00006400000c000b */
[----:B01----:R-:W-:Y:S01]  /*17960*/  ENDCOLLECTIVE ;  /* 0x000000000000791b */ /* 0x003fe20003800000 */
.L_x_8098:
        /* <DEDUP_REMOVED lines=12> */
.L_x_8099:
[----:B------:R-:W-:Y:S02]  /*17a30*/  IMAD.MOV.U32 R13, RZ, RZ, R9 ;  /* 0x000000ffff0d7224 */ /* 0x000fe400078e0009 */
[----:B------:R-:W-:Y:S02]  /*17a40*/  IMAD.MOV.U32 R12, RZ, RZ, 0x4 ;  /* 0x00000004ff0c7424 */ /* 0x000fe400078e00ff */
[----:B------:R-:W-:-:S07]  /*17a50*/  IMAD.MOV.U32 R2, RZ, RZ, R14 ;  /* 0x000000ffff027224 */ /* 0x000fce00078e000e */
[----:B------:R-:W-:Y:S05]  /*17a60*/  WARPSYNC.COLLECTIVE R15, `(.L_x_8100) ;  /* 0x000000000f087348 */ /* 0x000fea0003c00000 */
[----:B------:R0:W1:Y:S02]  /*17a70*/  SHFL.IDX P6, R14, R13, R12, R11 ;  /* 0x0000000c0d0e7389 */ /* 0x00006400000c000b */
[----:B01----:R-:W-:Y:S01]  /*17a80*/  ENDCOLLECTIVE ;  /* 0x000000000000791b */ /* 0x003fe20003800000 */
.L_x_8100:
        /* <DEDUP_REMOVED lines=12> */
.L_x_8101:
[----:B------:R-:W-:Y:S02]  /*17b50*/  IMAD.MOV.U32 R13, RZ, RZ, R9 ;  /* 0x000000ffff0d7224 */ /* 0x000fe400078e0009 */
[----:B------:R-:W-:Y:S02]  /*17b60*/  IMAD.MOV.U32 R12, RZ, RZ, 0x5 ;  /* 0x00000005ff0c7424 */ /* 0x000fe400078e00ff */
[----:B------:R-:W-:-:S07]  /*17b70*/  IMAD.MOV.U32 R2, RZ, RZ, R14 ;  /* 0x000000ffff027224 */ /* 0x000fce00078e000e */
[----:B------:R-:W-:Y:S05]  /*17b80*/  WARPSYNC.COLLECTIVE R15, `(.L_x_8102) ;  /* 0x000000000f087348 */ /* 0x000fea0003c00000 */
[----:B------:R0:W1:Y:S02]  /*17b90*/  SHFL.IDX P6, R14, R13, R12, R11 ;  /* 0x0000000c0d0e7389 */ /* 0x00006400000c000b */
[----:B01----:R-:W-:Y:S01]  /*17ba0*/  ENDCOLLECTIVE ;  /* 0x000000000000791b */ /* 0x003fe20003800000 */
.L_x_8102:
        /* <DEDUP_REMOVED lines=12> */
.L_x_8103:
[----:B------:R-:W-:Y:S02]  /*17c70*/  IMAD.MOV.U32 R13, RZ, RZ, R9 ;  /* 0x000000ffff0d7224 */ /* 0x000fe400078e0009 */
[----:B------:R-:W-:Y:S02]  /*17c80*/  IMAD.MOV.U32 R12, RZ, RZ, 0x6 ;  /* 0x00000006ff0c7424 */ /* 0x000fe400078e00ff */
[----:B------:R-:W-:-:S07]  /*17c90*/  IMAD.MOV.U32 R2, RZ, RZ, R14 ;  /* 0x000000ffff027224 */ /* 0x000fce00078e000e */
[----:B------:R-:W-:Y:S05]  /*17ca0*/  WARPSYNC.COLLECTIVE R15, `(.L_x_8104) ;  /* 0x000000000f087348 */ /* 0x000fea0003c00000 */
[----:B------:R0:W1:Y:S02]  /*17cb0*/  SHFL.IDX P6, R14, R13, R12, R11 ;  /* 0x0000000c0d0e7389 */ /* 0x00006400000c000b */
[----:B01----:R-:W-:Y:S01]  /*17cc0*/  ENDCOLLECTIVE ;  /* 0x000000000000791b */ /* 0x003fe20003800000 */
.L_x_8104:
        /* <DEDUP_REMOVED lines=12> */
.L_x_8105:
[----:B------:R-:W-:Y:S02]  /*17d90*/  IMAD.MOV.U32 R13, RZ, RZ, R9 ;  /* 0x000000ffff0d7224 */ /* 0x000fe400078e0009 */
[----:B------:R-:W-:Y:S02]  /*17da0*/  IMAD.MOV.U32 R12, RZ, RZ, 0x7 ;  /* 0x00000007ff0c7424 */ /* 0x000fe400078e00ff */
[----:B------:R-:W-:-:S07]  /*17db0*/  IMAD.MOV.U32 R2, RZ, RZ, R14 ;  /* 0x000000ffff027224 */ /* 0x000fce00078e000e */
[----:B------:R-:W-:Y:S05]  /*17dc0*/  WARPSYNC.COLLECTIVE R15, `(.L_x_8106) ;  /* 0x000000000f087348 */ /* 0x000fea0003c00000 */
[----:B------:R0:W1:Y:S02]  /*17dd0*/  SHFL.IDX P6, R14, R13, R12, R11 ;  /* 0x0000000c0d0e7389 */ /* 0x00006400000c000b */
[----:B01----:R-:W-:Y:S01]  /*17de0*/  ENDCOLLECTIVE ;  /* 0x000000000000791b */ /* 0x003fe20003800000 */
.L_x_8106:
        /* <DEDUP_REMOVED lines=12> */
.L_x_8107:
[----:B------:R-:W-:Y:S01]  /*17eb0*/  IMAD.MOV.U32 R2, RZ, RZ, R14 ;  /* 0x000000ffff027224 */ /* 0x000fe200078e000e */
[----:B------:R-:W-:Y:S06]  /*17ec0*/  BRA `(.L_x_8108) ;  /* 0xffffffb800f47947 */ /* 0x000fec000383ffff */
.L_x_8009:
[----:B-1----:R1:W3:Y:S02]  /*17ed0*/  SYNCS.PHASECHK.TRANS64.TRYWAIT P0, [R6+URZ+0x28860], R2 ;  /* 0x02886002060075a7 */ /* 0x0022e4000800017f */
[----:B---3--:R-:W-:Y:S05]  /*17ee0*/  @!P0 NANOSLEEP.SYNCS 0x989680 ;  /* 0x009896800000895d */ /* 0x008fea0003900000 */
[----:B------:R-:W3:Y:S02]  /*17ef0*/  @!P0 SYNCS.PHASECHK.TRANS64 P0, [R6+URZ+0x28860], R2 ;  /* 0x02886002060085a7 */ /* 0x000ee4000800007f */
[----:B---3--:R-:W-:Y:S05]  /*17f00*/  @!P0 BRA `(.L_x_8009) ;  /* 0xfffffffc00f08947 */ /* 0x008fea000383ffff */
[----:B------:R-:W-:Y:S05]  /*17f10*/  BRA `(.L_x_8109) ;  /* 0xffffffbc00507947 */ /* 0x000fea000383ffff */
.L_x_8010:
[----:B------:R-:W-:Y:S01]  /*17f20*/  BSSY B1, `(.L_x_8110) ;  /* 0x0000008000017945 */ /* 0x000fe20003800000 */
[----:B------:R-:W-:Y:S02]  /*17f30*/  IMAD.MOV.U32 R13, RZ, RZ, R23 ;  /* 0x000000ffff0d7224 */ /* 0x000fe400078e0017 */
[----:B------:R-:W-:Y:S02]  /*17f40*/  IMAD.MOV.U32 R12, RZ, RZ, RZ ;  /* 0x000000ffff0c7224 */ /* 0x000fe400078e00ff */
[----:B------:R-:W-:Y:S02]  /*17f50*/  IMAD.MOV.U32 R11, RZ, RZ, 0x181f ;  /* 0x0000181fff0b7424 */ /* 0x000fe400078e00ff */
[----:B------:R-:W-:-:S07]  /*17f60*/  IMAD.MOV.U32 R15, RZ, RZ, -0x1 ;  /* 0xffffffffff0f7424 */ /* 0x000fce00078e00ff */
[----:B-12---:R-:W-:Y:S05]  /*17f70*/  WARPSYNC.COLLECTIVE R15, `(.L_x_8111) ;  /* 0x000000000f087348 */ /* 0x006fea0003c00000 */
[----:B--2---:R0:W2:Y:S02]  /*17f80*/  SHFL.IDX P6, R14, R13, R12, R11 ;  /* 0x0000000c0d0e7389 */ /* 0x0040a400000c000b */
[----:B012---:R-:W-:Y:S01]  /*17f90*/  ENDCOLLECTIVE ;  /* 0x000000000000791b */ /* 0x007fe20003800000 */
.L_x_8111:
[----:B------:R-:W-:Y:S05]  /*17fa0*/  BSYNC B1 ;  /* 0x0000000000017941 */ /* 0x000fea0003800000 */
.L_x_8110:
        /* <DEDUP_REMOVED lines=9> */
.L_x_8112:
[----:B------:R-:W-:Y:S02]  /*18040*/  IMAD.MOV.U32 R13, RZ, RZ, R23 ;  /* 0x000000ffff0d7224 */ /* 0x000fe400078e0017 */
[----:B------:R-:W-:Y:S02]  /*18050*/  IMAD.MOV.U32 R12, RZ, RZ, 0x1 ;  /* 0x00000001ff0c7424 */ /* 0x000fe400078e00ff */
[----:B------:R-:W-:-:S07]  /*18060*/  IMAD.MOV.U32 R2, RZ, RZ, R14 ;  /* 0x000000ffff027224 */ /* 0x000fce00078e000e */
[----:B------:R-:W-:Y:S05]  /*18070*/  WARPSYNC.COLLECTIVE R15, `(.L_x_8113) ;  /* 0x000000000f087348 */ /* 0x000fea0003c00000 */
[----:B------:R0:W1:Y:S02]  /*18080*/  SHFL.IDX P6, R14, R13, R12, R11 ;  /* 0x0000000c0d0e7389 */ /* 0x00006400000c000b */
[----:B01----:R-:W-:Y:S01]  /*18090*/  ENDCOLLECTIVE ;  /* 0x000000000000791b */ /* 0x003fe20003800000 */
.L_x_8113:
        /* <DEDUP_REMOVED lines=14> */
.L_x_8114:
[----:B------:R-:W-:Y:S02]  /*18180*/  IMAD.MOV.U32 R13, RZ, RZ, R23 ;  /* 0x000000ffff0d7224 */ /* 0x000fe400078e0017 */
[----:B------:R-:W-:Y:S02]  /*18190*/  IMAD.MOV.U32 R12, RZ, RZ, 0x2 ;  /* 0x00000002ff0c7424 */ /* 0x000fe400078e00ff */
[----:B------:R-:W-:-:S07]  /*181a0*/  IMAD.MOV.U32 R2, RZ, RZ, R14 ;  /* 0x000000ffff027224 */ /* 0x000fce00078e000e */
[----:B------:R-:W-:Y:S05]  /*181b0*/  WARPSYNC.COLLECTIVE R15, `(.L_x_8115) ;  /* 0x000000000f087348 */ /* 0x000fea0003c00000 */
[----:B------:R0:W1:Y:S02]  /*181c0*/  SHFL.IDX P6, R14, R13, R12, R11 ;  /* 0x0000000c0d0e7389 */ /* 0x00006400000c000b */
[----:B01----:R-:W-:Y:S01]  /*181d0*/  ENDCOLLECTIVE ;  /* 0x000000000000791b */ /* 0x003fe20003800000 */
.L_x_8115:
        /* <DEDUP_REMOVED lines=14> */
.L_x_8116:
[----:B------:R-:W-:Y:S02]  /*182c0*/  IMAD.MOV.U32 R13, RZ, RZ, R23 ;  /* 0x000000ffff0d7224 */ /* 0x000fe400078e0017 */
[----:B------:R-:W-:Y:S02]  /*182d0*/  IMAD.MOV.U32 R12, RZ, RZ, 0x3 ;  /* 0x00000003ff0c7424 */ /* 0x000fe400078e00ff */
[----:B------:R-:W-:-:S07]  /*182e0*/  IMAD.MOV.U32 R2, RZ, RZ, R14 ;  /* 0x000000ffff027224 */ /* 0x000fce00078e000e */
[----:B------:R-:W-:Y:S05]  /*182f0*/  WARPSYNC.COLLECTIVE R15, `(.L_x_8117) ;  /* 0x000000000f087348 */ /* 0x000fea0003c00000 */
[----:B------:R0:W1:Y:S02]  /*18300*/  SHFL.IDX P6, R14, R13, R12, R11 ;  /* 0x0000000c0d0e7389 */ /* 0x00006400000c000b */
[----:B01----:R-:W-:Y:S01]  /*18310*/  ENDCOLLECTIVE ;  /* 0x000000000000791b */ /* 0x003fe20003800000 */
.L_x_8117:
        /* <DEDUP_REMOVED lines=14> */
.L_x_8118:
[----:B------:R-:W-:Y:S02]  /*18400*/  IMAD.MOV.U32 R13, RZ, RZ, R23 ;  /* 0x000000ffff0d7224 */ /* 0x000fe400078e0017 */
[----:B------:R-:W-:Y:S02]  /*18410*/  IMAD.MOV.U32 R12, RZ, RZ, 0x4 ;  /* 0x00000004ff0c7424 */ /* 0x000fe400078e00ff */
[----:B------:R-:W-:-:S07]  /*18420*/  IMAD.MOV.U32 R2, RZ, RZ, R14 ;  /* 0x000000ffff027224 */ /* 0x000fce00078e000e */
[----:B------:R-:W-:Y:S05]  /*18430*/  WARPSYNC.COLLECTIVE R15, `(.L_x_8119) ;  /* 0x000000000f087348 */ /* 0x000fea0003c00000 */
[----:B------:R0:W1:Y:S02]  /*18440*/  SHFL.IDX P6, R14, R13, R12, R11 ;  /* 0x0000000c0d0e7389 */ /* 0x00006400000c000b */
[----:B01----:R-:W-:Y:S01]  /*18450*/  ENDCOLLECTIVE ;  /* 0x000000000000791b */ /* 0x003fe20003800000 */
.L_x_8119:
        /* <DEDUP_REMOVED lines=14> */
.L_x_8120:
[----:B------:R-:W-:Y:S02]  /*18540*/  IMAD.MOV.U32 R13, RZ, RZ, R23 ;  /* 0x000000ffff0d7224 */ /* 0x000fe400078e0017 */
[----:B------:R-:W-:Y:S02]  /*18550*/  IMAD.MOV.U32 R12, RZ, RZ, 0x5 ;  /* 0x00000005ff0c7424 */ /* 0x000fe400078e00ff */
[----:B------:R-:W-:-:S07]  /*18560*/  IMAD.MOV.U32 R2, RZ, RZ, R14 ;  /* 0x000000ffff027224 */ /* 0x000fce00078e000e */
[----:B------:R-:W-:Y:S05]  /*18570*/  WARPSYNC.COLLECTIVE R15, `(.L_x_8121) ;  /* 0x000000000f087348 */ /* 0x000fea0003c00000 */
[----:B------:R0:W1:Y:S02]  /*18580*/  SHFL.IDX P6, R14, R13, R12, R11 ;  /* 0x0000000c0d0e7389 */ /* 0x00006400000c000b */
[----:B01----:R-:W-:Y:S01]  /*18590*/  ENDCOLLECTIVE ;  /* 0x000000000000791b */ /* 0x003fe20003800000 */
.L_x_8121:
        /* <DEDUP_REMOVED lines=14> */
.L_x_8122:
[----:B------:R-:W-:Y:S02]  /*18680*/  IMAD.MOV.U32 R13, RZ, RZ, R23 ;  /* 0x000000ffff0d7224 */ /* 0x000fe400078e0017 */
[----:B------:R-:W-:Y:S02]  /*18690*/  IMAD.MOV.U32 R12, RZ, RZ, 0x6 ;  /* 0x00000006ff0c7424 */ /* 0x000fe400078e00ff */
[----:B------:R-:W-:-:S07]  /*186a0*/  IMAD.MOV.U32 R2, RZ, RZ, R14 ;  /* 0x000000ffff027224 */ /* 0x000fce00078e000e */
[----:B------:R-:W-:Y:S05]  /*186b0*/  WARPSYNC.COLLECTIVE R15, `(.L_x_8123) ;  /* 0x000000000f087348 */ /* 0x000fea0003c00000 */
[----:B------:R0:W1:Y:S02]  /*186c0*/  SHFL.IDX P6, R14, R13, R12, R11 ;  /* 0x0000000c0d0e7389 */ /* 0x00006400000c000b */
[----:B01----:R-:W-:Y:S01]  /*186d0*/  ENDCOLLECTIVE ;  /* 0x000000000000791b */ /* 0x003fe20003800000 */
.L_x_8123:
        /* <DEDUP_REMOVED lines=14> */
.L_x_8124:
[----:B------:R-:W-:Y:S02]  /*187c0*/  IMAD.MOV.U32 R13, RZ, RZ, R23 ;  /* 0x000000ffff0d7224 */ /* 0x000fe400078e0017 */
[----:B------:R-:W-:Y:S02]  /*187d0*/  IMAD.MOV.U32 R12, RZ, RZ, 0x7 ;  /* 0x00000007ff0c7424 */ /* 0x000fe400078e00ff */
[----:B------:R-:W-:-:S07]  /*187e0*/  IMAD.MOV.U32 R2, RZ, RZ, R14 ;  /* 0x000000ffff027224 */ /* 0x000fce00078e000e */
[----:B------:R-:W-:Y:S05]  /*187f0*/  WARPSYNC.COLLECTIVE R15, `(.L_x_8125) ;  /* 0x000000000f087348 */ /* 0x000fea0003c00000 */
[----:B------:R0:W1:Y:S02]  /*18800*/  SHFL.IDX P6, R14, R13, R12, R11 ;  /* 0x0000000c0d0e7389 */ /* 0x00006400000c000b */
[----:B01----:R-:W-:Y:S01]  /*18810*/  ENDCOLLECTIVE ;  /* 0x000000000000791b */ /* 0x003fe20003800000 */
.L_x_8125:
        /* <DEDUP_REMOVED lines=13> */
.L_x_8126:
[----:B------:R-:W-:Y:S01]  /*188f0*/  @!PT LDS RZ, [RZ] ;  /* 0x00000000fffff984 */ /* 0x000fe20000000800 */
[----:B------:R-:W-:Y:S01]  /*18900*/  @!PT LDS RZ, [RZ] ;  /* 0x00000000fffff984 */ /* 0x000fe20000000800 */
[----:B------:R-:W-:Y:S01]  /*18910*/  @!PT LDS RZ, [RZ] ;  /* 0x00000000fffff984 */ /* 0x000fe20000000800 */
[----:B------:R1:W-:Y:S01]  /*18920*/  LDGSTS.E.BYPASS.LTC128B.128 [R7+0x7400], desc[UR54][R2.64+0x80], !P0 ;  /* 0x0740008002077fae */ /* 0x0003e2000c101d76 */
[----:B------:R-:W-:Y:S05]  /*18930*/  BRA `(.L_x_8127) ;  /* 0xffffffb400d87947 */ /* 0x000fea000383ffff */
.L_x_8018:
[----:B0-----:R0:W1:Y:S02]  /*18940*/  SYNCS.PHASECHK.TRANS64.TRYWAIT P0, [R0+URZ+0x28860], R3 ;  /* 0x02886003000075a7 */ /* 0x001064000800017f */
[----:B-1----:R-:W-:Y:S05]  /*18950*/  @!P0 NANOSLEEP.SYNCS 0x989680 ;  /* 0x009896800000895d */ /* 0x002fea0003900000 */
[----:B------:R-:W1:Y:S02]  /*18960*/  @!P0 SYNCS.PHASECHK.TRANS64 P0, [R0+URZ+0x28860], R3 ;  /* 0x02886003000085a7 */ /* 0x000e64000800007f */
[----:B-1----:R-:W-:Y:S05]  /*18970*/  @!P0 BRA `(.L_x_8018) ;  /* 0xfffffffc00f08947 */ /* 0x002fea000383ffff */
[----:B------:R-:W-:Y:S05]  /*18980*/  BRA `(.L_x_8128) ;  /* 0xffffffb800f47947 */ /* 0x000fea000383ffff */
.L_x_8019:
        /* <DEDUP_REMOVED lines=8> */
.L_x_8130:
[----:B------:R-:W-:Y:S05]  /*18a10*/  BSYNC B0 ;  /* 0x0000000000007941 */ /* 0x000fea0003800000 */
.L_x_8129:
        /* <DEDUP_REMOVED lines=9> */
.L_x_8131:
        /* <DEDUP_REMOVED lines=8> */
[----:B------:R-:W-:-:S13]  /*18b30*/  IADD3 R2, P2, R14, R5, RZ ;  /* 0x000000050e027210 */ /* 0x000fda0007f5e0ff */
[----:B------:R-:W-:Y:S05]  /*18b40*/  WARPSYNC.COLLECTIVE R15, `(.L_x_8132) ;  /* 0x000000000f087348 */ /* 0x000fea0003c00000 */
[----:B------:R0:W1:Y:S02]  /*18b50*/  SHFL.IDX P6, R14, R13, R12, R11 ;  /* 0x0000000c0d0e7389 */ /* 0x00006400000c000b */
[----:B01----:R-:W-:Y:S01]  /*18b60*/  ENDCOLLECTIVE ;  /* 0x000000000000791b */ /* 0x003fe20003800000 */
.L_x_8132:
        /* <DEDUP_REMOVED lines=13> */
.L_x_8133:
[----:B------:R-:W-:Y:S02]  /*18c40*/  IMAD.MOV.U32 R13, RZ, RZ, R23 ;  /* 0x000000ffff0d7224 */ /* 0x000fe400078e0017 */
[----:B------:R-:W-:Y:S02]  /*18c50*/  IMAD.MOV.U32 R12, RZ, RZ, 0x2 ;  /* 0x00000002ff0c7424 */ /* 0x000fe400078e00ff */
[----:B------:R-:W-:-:S07]  /*18c60*/  IMAD.MOV.U32 R10, RZ, RZ, R14 ;  /* 0x000000ffff0a7224 */ /* 0x000fce00078e000e */
[----:B------:R-:W-:Y:S05]  /*18c70*/  WARPSYNC.COLLECTIVE R15, `(.L_x_8134) ;  /* 0x000000000f087348 */ /* 0x000fea0003c00000 */
[----:B------:R0:W1:Y:S02]  /*18c80*/  SHFL.IDX P6, R14, R13, R12, R11 ;  /* 0x0000000c0d0e7389 */ /* 0x00006400000c000b */
[----:B01----:R-:W-:Y:S01]  /*18c90*/  ENDCOLLECTIVE ;  /* 0x000000000000791b */ /* 0x003fe20003800000 */
.L_x_8134:
[----:B------:R-:W-:-:S05]  /*18ca0*/  IADD3 R2, P2, R10, R5, RZ ;  /* 0x000000050a027210 */ /* 0x000fca0007f5e0ff */
[----:B------:R-:W-:-:S05]  /*18cb0*/  IMAD.X R3, RZ, RZ, R7, P2 ;  /* 0x000000ffff037224 */ /* 0x000fca00010e0607 */
[----:B------:R-:W-:Y:S01]  /*18cc0*/  @!PT LDS RZ, [RZ] ;  /* 0x00000000fffff984 */ /* 0x000fe20000000800 */
[----:B------:R-:W-:Y:S01]  /*18cd0*/  @!PT LDS RZ, [RZ] ;  /* 0x00000000fffff984 */ /* 0x000fe20000000800 */
[----:B------:R-:W-:Y:S01]  /*18ce0*/  @!PT LDS RZ, [RZ] ;  /* 0x00000000fffff984 */ /* 0x000fe20000000800 */
[----:B------:R0:W-:Y:S01]  /*18cf0*/  LDGSTS.E.BYPASS.LTC128B.128 [R4+0xc00], desc[UR54][R2.64], !P3 ;  /* 0x00c0000002047fae */ /* 0x0001e2000d901d76 */
[----:B------:R-:W-:Y:S01]  /*18d00*/  IMAD.MOV.U32 R13, RZ, RZ, R17 ;  /* 0x000000ffff0d7224 */ /* 0x000fe200078e0011 */
[C---:B------:R-:W-:Y:S02]  /*18d10*/  ISETP.LT.OR P3, PT, R6.reuse, 0x21, P1 ;  /* 0x000000210600780c */ /* 0x040fe40000f61670 */
[----:B------:R0:W-:Y:S01]  /*18d20*/  LDGSTS.E.BYPASS.LTC128B.128 [R4+0x4c00], desc[UR54][R2.64+0x80], !P4 ;  /* 0x04c0008002047fae */ /* 0x0001e2000e101d76 */
[----:B------:R-:W-:Y:S01]  /*18d30*/  ISETP.LT.OR P4, PT, R6, 0x21, P0 ;  /* 0x000000210600780c */ /* 0x000fe20000781670 */
[----:B------:R-:W-:-:S12]  /*18d40*/  IMAD.MOV.U32 R8, RZ, RZ, R14 ;  /* 0x000000ffff087224 */ /* 0x000fd800078e000e */
[----:B0-----:R-:W-:Y:S05]  /*18d50*/  WARPSYNC.COLLECTIVE R15, `(.L_x_8135) ;  /* 0x000000000f087348 */ /* 0x001fea0003c00000 */
[----:B------:R1:W2:Y:S02]  /*18d60*/  SHFL.IDX P6, R14, R13, R12, R11 ;  /* 0x0000000c0d0e7389 */ /* 0x0002a400000c000b */
[----:B012---:R-:W-:Y:S01]  /*18d70*/  ENDCOLLECTIVE ;  /* 0x000000000000791b */ /* 0x007fe20003800000 */
.L_x_8135:
[----:B------:R-:W-:Y:S02]  /*18d80*/  IMAD.MOV.U32 R13, RZ, RZ, R23 ;  /* 0x000000ffff0d7224 */ /* 0x000fe400078e0017 */
[----:B------:R-:W-:Y:S01]  /*18d90*/  IMAD.MOV.U32 R12, RZ, RZ, 0x3 ;  /* 0x00000003ff0c7424 */ /* 0x000fe200078e00ff */
[----:B------:R-:W-:-:S13]  /*18da0*/  IADD3 R2, P2, R14, R5, RZ ;  /* 0x000000050e027210 */ /* 0x000fda0007f5e0ff */
[----:B------:R-:W-:Y:S05]  /*18db0*/  WARPSYNC.COLLECTIVE R15, `(.L_x_8136) ;  /* 0x000000000f087348 */ /* 0x000fea0003c00000 */
[----:B------:R0:W1:Y:S02]  /*18dc0*/  SHFL.IDX P6, R14, R13, R12, R11 ;  /* 0x0000000c0d0e7389 */ /* 0x00006400000c000b */
[----:B01----:R-:W-:Y:S01]  /*18dd0*/  ENDCOLLECTIVE ;  /* 0x000000000000791b */ /* 0x003fe20003800000 */
.L_x_8136:
        /* <DEDUP_REMOVED lines=13> */
.L_x_8137:
[----:B------:R-:W-:Y:S02]  /*18eb0*/  IMAD.MOV.U32 R13, RZ, RZ, R23 ;  /* 0x000000ffff0d7224 */ /* 0x000fe400078e0017 */
[----:B------:R-:W-:Y:S01]  /*18ec0*/  IMAD.MOV.U32 R12, RZ, RZ, 0x4 ;  /* 0x00000004ff0c7424 */ /* 0x000fe200078e00ff */
[----:B------:R-:W-:-:S13]  /*18ed0*/  IADD3 R2, P2, R14, R5, RZ ;  /* 0x000000050e027210 */ /* 0x000fda0007f5e0ff */
[----:B------:R-:W-:Y:S05]  /*18ee0*/  WARPSYNC.COLLECTIVE R15, `(.L_x_8138) ;  /* 0x000000000f087348 */ /* 0x000fea0003c00000 */
[----:B------:R0:W1:Y:S02]  /*18ef0*/  SHFL.IDX P6, R14, R13, R12, R11 ;  /* 0x0000000c0d0e7389 */ /* 0x00006400000c000b */
[----:B01----:R-:W-:Y:S01]  /*18f00*/  ENDCOLLECTIVE ;  /* 0x000000000000791b */ /* 0x003fe20003800000 */
.L_x_8138:
        /* <DEDUP_REMOVED lines=13> */
.L_x_8139:
[----:B------:R-:W-:Y:S02]  /*18fe0*/  IMAD.MOV.U32 R13, RZ, RZ, R23 ;  /* 0x000000ffff0d7224 */ /* 0x000fe400078e0017 */
[----:B------:R-:W-:Y:S02]  /*18ff0*/  IMAD.MOV.U32 R12, RZ, RZ, 0x5 ;  /* 0x00000005ff0c7424 */ /* 0x000fe400078e00ff */
[----:B------:R-:W-:-:S07]  /*19000*/  IMAD.MOV.U32 R10, RZ, RZ, R14 ;  /* 0x000000ffff0a7224 */ /* 0x000fce00078e000e */
[----:B------:R-:W-:Y:S05]  /*19010*/  WARPSYNC.COLLECTIVE R15, `(.L_x_8140) ;  /* 0x000000000f087348 */ /* 0x000fea0003c00000 */
[----:B------:R0:W1:Y:S02]  /*19020*/  SHFL.IDX P6, R14, R13, R12, R11 ;  /* 0x0000000c0d0e7389 */ /* 0x00006400000c000b */
[----:B01----:R-:W-:Y:S01]  /*19030*/  ENDCOLLECTIVE ;  /* 0x000000000000791b */ /* 0x003fe20003800000 */
.L_x_8140:
        /* <DEDUP_REMOVED lines=14> */
.L_x_8141:
[----:B------:R-:W-:Y:S02]  /*19120*/  IMAD.MOV.U32 R13, RZ, RZ, R23 ;  /* 0x000000ffff0d7224 */ /* 0x000fe400078e0017 */
[----:B------:R-:W-:Y:S01]  /*19130*/  IMAD.MOV.U32 R12, RZ, RZ, 0x6 ;  /* 0x00000006ff0c7424 */ /* 0x000fe200078e00ff */
[----:B------:R-:W-:-:S13]  /*19140*/  IADD3 R2, P2, R14, R5, RZ ;  /* 0x000000050e027210 */ /* 0x000fda0007f5e0ff */
[----:B------:R-:W-:Y:S05]  /*19150*/  WARPSYNC.COLLECTIVE R15, `(.L_x_8142) ;  /* 0x000000000f087348 */ /* 0x000fea0003c00000 */
[----:B------:R0:W1:Y:S02]  /*19160*/  SHFL.IDX P6, R14, R13, R12, R11 ;  /* 0x0000000c0d0e7389 */ /* 0x00006400000c000b */
[----:B01----:R-:W-:Y:S01]  /*19170*/  ENDCOLLECTIVE ;  /* 0x000000000000791b */ /* 0x003fe20003800000 */
.L_x_8142:
        /* <DEDUP_REMOVED lines=13> */
.L_x_8143:
[----:B------:R-:W-:Y:S02]  /*19250*/  IMAD.MOV.U32 R13, RZ, RZ, R23 ;  /* 0x000000ffff0d7224 */ /* 0x000fe400078e0017 */
[----:B------:R-:W-:Y:S02]  /*19260*/  IMAD.MOV.U32 R12, RZ, RZ, 0x7 ;  /* 0x00000007ff0c7424 */ /* 0x000fe400078e00ff */
[----:B------:R-:W-:-:S07]  /*19270*/  IMAD.MOV.U32 R10, RZ, RZ, R14 ;  /* 0x000000ffff0a7224 */ /* 0x000fce00078e000e */
[----:B------:R-:W-:Y:S05]  /*19280*/  WARPSYNC.COLLECTIVE R15, `(.L_x_8144) ;  /* 0x000000000f087348 */ /* 0x000fea0003c00000 */
[----:B------:R0:W1:Y:S02]  /*19290*/  SHFL.IDX P6, R14, R13, R12, R11 ;  /* 0x0000000c0d0e7389 */ /* 0x00006400000c000b */
[----:B01----:R-:W-:Y:S01]  /*192a0*/  ENDCOLLECTIVE ;  /* 0x000000000000791b */ /* 0x003fe20003800000 */
.L_x_8144:
        /* <DEDUP_REMOVED lines=12> */
.L_x_8145:
[----:B------:R-:W-:Y:S05]  /*19370*/  BRA `(.L_x_8146) ;  /* 0xffffffb400947947 */ /* 0x000fea000383ffff */
.L_x_8024:
        /* <DEDUP_REMOVED lines=8> */
.L_x_8148:
[----:B------:R-:W-:Y:S05]  /*19400*/  BSYNC B0 ;  /* 0x0000000000007941 */ /* 0x000fea0003800000 */
.L_x_8147:
        /* <DEDUP_REMOVED lines=9> */
.L_x_8149:
        /* <DEDUP_REMOVED lines=18> */
.L_x_8150:
[----:B------:R-:W-:Y:S01]  /*195c0*/  IMAD.MOV.U32 R12, RZ, RZ, 0x2 ;  /* 0x00000002ff0c7424 */ /* 0x000fe200078e00ff */
[----:B------:R-:W-:-:S05]  /*195d0*/  SEL R7, R14, RZ, P1 ;  /* 0x000000ff0e077207 */ /* 0x000fca0000800000 */
[----:B------:R-:W-:-:S04]  /*195e0*/  IMAD.IADD R6, R4, 0x1, R7 ;  /* 0x0000000104067824 */ /* 0x000fc800078e0207 */
[----:B------:R-:W-:-:S07]  /*195f0*/  IMAD.MOV.U32 R13, RZ, RZ, R6 ;  /* 0x000000ffff0d7224 */ /* 0x000fce00078e0006 */
[----:B------:R-:W-:Y:S05]  /*19600*/  WARPSYNC.COLLECTIVE R15, `(.L_x_8151) ;  /* 0x000000000f087348 */ /* 0x000fea0003c00000 */
[----:B------:R0:W1:Y:S02]  /*19610*/  SHFL.UP P6, R14, R13, R12, R11 ;  /* 0x0400000c0d0e7389 */ /* 0x00006400000c000b */
[----:B01----:R-:W-:Y:S01]  /*19620*/  ENDCOLLECTIVE ;  /* 0x000000000000791b */ /* 0x003fe20003800000 */
.L_x_8151:
[----:B------:R-:W-:Y:S01]  /*19630*/  IMAD.MOV.U32 R12, RZ, RZ, 0x4 ;  /* 0x00000004ff0c7424 */ /* 0x000fe200078e00ff */
[----:B------:R-:W-:-:S05]  /*19640*/  SEL R7, R14, RZ, P2 ;  /* 0x000000ff0e077207 */ /* 0x000fca0001000000 */
[----:B------:R-:W-:-:S04]  /*19650*/  IMAD.IADD R7, R6, 0x1, R7 ;  /* 0x0000000106077824 */ /* 0x000fc800078e0207 */
[----:B------:R-:W-:-:S07]  /*19660*/  IMAD.MOV.U32 R13, RZ, RZ, R7 ;  /* 0x000000ffff0d7224 */ /* 0x000fce00078e0007 */
[----:B------:R-:W-:Y:S05]  /*19670*/  WARPSYNC.COLLECTIVE R15, `(.L_x_8152) ;  /* 0x000000000f087348 */ /* 0x000fea0003c00000 */
[----:B------:R0:W1:Y:S02]  /*19680*/  SHFL.UP P6, R14, R13, R12, R11 ;  /* 0x0400000c0d0e7389 */ /* 0x00006400000c000b */
[----:B01----:R-:W-:Y:S01]  /*19690*/  ENDCOLLECTIVE ;  /* 0x000000000000791b */ /* 0x003fe20003800000 */
.L_x_8152:
[----:B------:R-:W-:Y:S01]  /*196a0*/  IMAD.MOV.U32 R12, RZ, RZ, 0x8 ;  /* 0x00000008ff0c7424 */ /* 0x000fe200078e00ff */
[----:B------:R-:W-:-:S05]  /*196b0*/  SEL R2, R14, RZ, P3 ;  /* 0x000000ff0e027207 */ /* 0x000fca0001800000 */
[----:B------:R-:W-:-:S04]  /*196c0*/  IMAD.IADD R2, R7, 0x1, R2 ;  /* 0x0000000107027824 */ /* 0x000fc800078e0202 */
[----:B------:R-:W-:-:S07]  /*196d0*/  IMAD.MOV.U32 R13, RZ, RZ, R2 ;  /* 0x000000ffff0d7224 */ /* 0x000fce00078e0002 */
[----:B------:R-:W-:Y:S05]  /*196e0*/  WARPSYNC.COLLECTIVE R15, `(.L_x_8153) ;  /* 0x000000000f087348 */ /* 0x000fea0003c00000 */
[----:B------:R0:W1:Y:S02]  /*196f0*/  SHFL.UP P6, R14, R13, R12, R11 ;  /* 0x0400000c0d0e7389 */ /* 0x00006400000c000b */
[----:B01----:R-:W-:Y:S01]  /*19700*/  ENDCOLLECTIVE ;  /* 0x000000000000791b */ /* 0x003fe20003800000 */
.L_x_8153:
[----:B------:R-:W-:Y:S01]  /*19710*/  IMAD.MOV.U32 R12, RZ, RZ, 0x10 ;  /* 0x00000010ff0c7424 */ /* 0x000fe200078e00ff */
[----:B------:R-:W-:-:S05]  /*19720*/  SEL R3, R14, RZ, P4 ;  /* 0x000000ff0e037207 */ /* 0x000fca0002000000 */
[----:B------:R-:W-:-:S04]  /*19730*/  IMAD.IADD R3, R2, 0x1, R3 ;  /* 0x0000000102037824 */ /* 0x000fc800078e0203 */
[----:B------:R-:W-:-:S07]  /*19740*/  IMAD.MOV.U32 R13, RZ, RZ, R3 ;  /* 0x000000ffff0d7224 */ /* 0x000fce00078e0003 */
[----:B------:R-:W-:Y:S05]  /*19750*/  WARPSYNC.COLLECTIVE R15, `(.L_x_8154) ;  /* 0x000000000f087348 */ /* 0x000fea0003c00000 */
[----:B------:R0:W1:Y:S02]  /*19760*/  SHFL.UP P6, R14, R13, R12, R11 ;  /* 0x0400000c0d0e7389 */ /* 0x00006400000c000b */
[----:B01----:R-:W-:Y:S01]  /*19770*/  ENDCOLLECTIVE ;  /* 0x000000000000791b */ /* 0x003fe20003800000 */
.L_x_8154:
        /* <DEDUP_REMOVED lines=8> */
.L_x_8155:
[----:B------:R-:W-:Y:S05]  /*19800*/  BRA `(.L_x_8156) ;  /* 0xffffffb400a07947 */ /* 0x000fea000383ffff */
.L_x_8029:
        /* <DEDUP_REMOVED lines=8> */
.L_x_8158:
[----:B------:R-:W-:Y:S05]  /*19890*/  BSYNC B0 ;  /* 0x0000000000007941 */ /* 0x000fea0003800000 */
.L_x_8157:
        /* <DEDUP_REMOVED lines=8> */
.L_x_8159:
[----:B------:R-:W-:Y:S01]  /*19920*/  IMAD.MOV.U32 R12, RZ, RZ, 0x4 ;  /* 0x00000004ff0c7424 */ /* 0x000fe200078e00ff */
[----:B------:R-:W-:-:S05]  /*19930*/  SEL R0, R14, RZ, P2 ;  /* 0x000000ff0e007207 */ /* 0x000fca0001000000 */
[----:B------:R-:W-:-:S04]  /*19940*/  IMAD.IADD R0, R13, 0x1, R0 ;  /* 0x000000010d007824 */ /* 0x000fc800078e0200 */
[----:B------:R-:W-:-:S07]  /*19950*/  IMAD.MOV.U32 R13, RZ, RZ, R0 ;  /* 0x000000ffff0d7224 */ /* 0x000fce00078e0000 */
[----:B------:R-:W-:Y:S05]  /*19960*/  WARPSYNC.COLLECTIVE R15, `(.L_x_8160) ;  /* 0x000000000f087348 */ /* 0x000fea0003c00000 */
[----:B------:R0:W1:Y:S02]  /*19970*/  SHFL.UP P6, R14, R13, R12, R11 ;  /* 0x0400000c0d0e7389 */ /* 0x00006400000c000b */
[----:B01----:R-:W-:Y:S01]  /*19980*/  ENDCOLLECTIVE ;  /* 0x000000000000791b */ /* 0x003fe20003800000 */
.L_x_8160:
[----:B------:R-:W-:Y:S01]  /*19990*/  IMAD.MOV.U32 R12, RZ, RZ, 0x8 ;  /* 0x00000008ff0c7424 */ /* 0x000fe200078e00ff */
[----:B------:R-:W-:-:S05]  /*199a0*/  SEL R3, R14, RZ, P3 ;  /* 0x000000ff0e037207 */ /* 0x000fca0001800000 */
[----:B------:R-:W-:-:S04]  /*199b0*/  IMAD.IADD R2, R0, 0x1, R3 ;  /* 0x0000000100027824 */ /* 0x000fc800078e0203 */
[----:B------:R-:W-:-:S07]  /*199c0*/  IMAD.MOV.U32 R13, RZ, RZ, R2 ;  /* 0x000000ffff0d7224 */ /* 0x000fce00078e0002 */
[----:B------:R-:W-:Y:S05]  /*199d0*/  WARPSYNC.COLLECTIVE R15, `(.L_x_8161) ;  /* 0x000000000f087348 */ /* 0x000fea0003c00000 */
[----:B------:R0:W1:Y:S02]  /*199e0*/  SHFL.UP P6, R14, R13, R12, R11 ;  /* 0x0400000c0d0e7389 */ /* 0x00006400000c000b */
[----:B01----:R-:W-:Y:S01]  /*199f0*/  ENDCOLLECTIVE ;  /* 0x000000000000791b */ /* 0x003fe20003800000 */
.L_x_8161:
[----:B------:R-:W-:Y:S01]  /*19a00*/  IMAD.MOV.U32 R12, RZ, RZ, 0x10 ;  /* 0x00000010ff0c7424 */ /* 0x000fe200078e00ff */
[----:B------:R-:W-:-:S05]  /*19a10*/  SEL R3, R14, RZ, P4 ;  /* 0x000000ff0e037207 */ /* 0x000fca0002000000 */
[----:B------:R-:W-:-:S04]  /*19a20*/  IMAD.IADD R3, R2, 0x1, R3 ;  /* 0x0000000102037824 */ /* 0x000fc800078e0203 */
[----:B------:R-:W-:-:S07]  /*19a30*/  IMAD.MOV.U32 R13, RZ, RZ, R3 ;  /* 0x000000ffff0d7224 */ /* 0x000fce00078e0003 */
[----:B------:R-:W-:Y:S05]  /*19a40*/  WARPSYNC.COLLECTIVE R15, `(.L_x_8162) ;  /* 0x000000000f087348 */ /* 0x000fea0003c00000 */
[----:B------:R0:W1:Y:S02]  /*19a50*/  SHFL.UP P6, R14, R13, R12, R11 ;  /* 0x0400000c0d0e7389 */ /* 0x00006400000c000b */
[----:B01----:R-:W-:Y:S01]  /*19a60*/  ENDCOLLECTIVE ;  /* 0x000000000000791b */ /* 0x003fe20003800000 */
.L_x_8162:
        /* <DEDUP_REMOVED lines=8> */
.L_x_8163:
[----:B------:R-:W-:Y:S05]  /*19af0*/  BRA `(.L_x_8164) ;  /* 0xffffffb400807947 */ /* 0x000fea000383ffff */
.L_x_8031:
[----:B------:R-:W-:Y:S01]  /*19b00*/  BSSY B0, `(.L_x_8165) ;  /* 0x0000006000007945 */ /* 0x000fe20003800000 */
[----:B------:R-:W-:Y:S01]  /*19b10*/  PLOP3.LUT P6, PT, P6, PT, PT, 0x8, 0x0 ;  /* 0x000000000000781c */ /* 0x000fe200037ce170 */
[----:B------:R-:W-:-:S12]  /*19b20*/  IMAD.MOV.U32 R15, RZ, RZ, -0x1 ;  /* 0xffffffffff0f7424 */ /* 0x000fd800078e00ff */
[----:B01----:R-:W-:Y:S05]  /*19b30*/  WARPSYNC.COLLECTIVE R15, `(.L_x_8166) ;  /* 0x000000000f087348 */ /* 0x003fea0003c00000 */
[----:B------:R-:W-:Y:S01]  /*19b40*/  VOTE.ANY R14, PT, P6 ;  /* 0x00000000000e7806 */ /* 0x000fe200030e0100 */
[----:B01----:R-:W-:Y:S06]  /*19b50*/  ENDCOLLECTIVE ;  /* 0x000000000000791b */ /* 0x003fec0003800000 */
.L_x_8166:
[----:B------:R-:W-:Y:S05]  /*19b60*/  BSYNC B0 ;  /* 0x0000000000007941 */ /* 0x000fea0003800000 */
.L_x_8165:
        /* <DEDUP_REMOVED lines=9> */
.L_x_8167:
[----:B------:R-:W-:Y:S01]  /*19c00*/  IMAD.MOV.U32 R4, RZ, RZ, R14 ;  /* 0x000000ffff047224 */ /* 0x000fe200078e000e */
[----:B------:R-:W-:Y:S06]  /*19c10*/  BRA `(.L_x_8168) ;  /* 0xffffffb400707947 */ /* 0x000fec000383ffff */
.L_x_8033:
[----:B------:R-:W-:Y:S01]  /*19c20*/  BSSY B0, `(.L_x_8169) ;  /* 0x0000007000007945 */ /* 0x000fe20003800000 */
[----:B------:R-:W-:Y:S02]  /*19c30*/  IMAD.MOV.U32 R13, RZ, RZ, R6 ;  /* 0x000000ffff0d7224 */ /* 0x000fe400078e0006 */
[----:B------:R-:W-:Y:S02]  /*19c40*/  IMAD.MOV.U32 R11, RZ, RZ, 0x1f ;  /* 0x0000001fff0b7424 */ /* 0x000fe400078e00ff */
[----:B------:R-:W-:-:S07]  /*19c50*/  IMAD.MOV.U32 R15, RZ, RZ, -0x1 ;  /* 0xffffffffff0f7424 */ /* 0x000fce00078e00ff */
[----:B0123--:R-:W-:Y:S05]  /*19c60*/  WARPSYNC.COLLECTIVE R15, `(.L_x_8170) ;  /* 0x000000000f087348 */ /* 0x00ffea0003c00000 */
[----:B------:R4:W0:Y:S02]  /*19c70*/  SHFL.IDX P6, R14, R13, R12, R11 ;  /* 0x0000000c0d0e7389 */ /* 0x00082400000c000b */
[----:B01234-:R-:W-:Y:S01]  /*19c80*/  ENDCOLLECTIVE ;  /* 0x000000000000791b */ /* 0x01ffe20003800000 */
.L_x_8170:
[----:B------:R-:W-:Y:S05]  /*19c90*/  BSYNC B0 ;  /* 0x0000000000007941 */ /* 0x000fea0003800000 */
.L_x_8169:
[----:B------:R-:W-:Y:S05]  /*19ca0*/  BRA `(.L_x_8032) ;  /* 0xffffffb400687947 */ /* 0x000fea000383ffff */
.L_x_8037:
[----:B-1----:R1:W4:Y:S02]  /*19cb0*/  SYNCS.PHASECHK.TRANS64.TRYWAIT P0, [R7+URZ+0x28820], R0 ;  /* 0x02882000070075a7 */ /* 0x002324000800017f */
[----:B----4-:R-:W-:Y:S05]  /*19cc0*/  @!P0 NANOSLEEP.SYNCS 0x989680 ;  /* 0x009896800000895d */ /* 0x010fea0003900000 */
[----:B------:R-:W4:Y:S02]  /*19cd0*/  @!P0 SYNCS.PHASECHK.TRANS64 P0, [R7+URZ+0x28820], R0 ;  /* 0x02882000070085a7 */ /* 0x000f24000800007f */
[----:B----4-:R-:W-:Y:S05]  /*19ce0*/  @!P0 BRA `(.L_x_8037) ;  /* 0xfffffffc00f08947 */ /* 0x010fea000383ffff */
[----:B------:R-:W-:Y:S05]  /*19cf0*/  BRA `(.L_x_8171) ;  /* 0xffffffb800e07947 */ /* 0x000fea000383ffff */
.L_x_8038:
[----:B------:R-:W4:Y:S01]  /*19d00*/  S2R R2, SR_TID.X ;  /* 0x0000000000027919 */ /* 0x000f220000002100 */
[----:B------:R-:W-:Y:S01]  /*19d10*/  BSSY B0, `(.L_x_8172) ;  /* 0x000000a000007945 */ /* 0x000fe20003800000 */
[----:B------:R-:W-:Y:S02]  /*19d20*/  IMAD.MOV.U32 R12, RZ, RZ, RZ ;  /* 0x000000ffff0c7224 */ /* 0x000fe400078e00ff */
[----:B------:R-:W-:Y:S02]  /*19d30*/  IMAD.MOV.U32 R11, RZ, RZ, 0x1f ;  /* 0x0000001fff0b7424 */ /* 0x000fe400078e00ff */
[----:B------:R-:W-:Y:S01]  /*19d40*/  IMAD.MOV.U32 R15, RZ, RZ, -0x1 ;  /* 0xffffffffff0f7424 */ /* 0x000fe200078e00ff */
[----:B----4-:R-:W-:-:S04]  /*19d50*/  SHF.R.U32.HI R2, RZ, 0x5, R2 ;  /* 0x00000005ff027819 */ /* 0x010fc80000011602 */
[----:B------:R-:W-:-:S05]  /*19d60*/  LOP3.LUT R2, R2, 0x3, RZ, 0xc0, !PT ;  /* 0x0000000302027812 */ /* 0x000fca00078ec0ff */
[----:B------:R-:W-:-:S07]  /*19d70*/  IMAD.MOV.U32 R13, RZ, RZ, R2 ;  /* 0x000000ffff0d7224 */ /* 0x000fce00078e0002 */
[----:B0123--:R-:W-:Y:S05]  /*19d80*/  WARPSYNC.COLLECTIVE R15, `(.L_x_8173) ;  /* 0x000000000f087348 */ /* 0x00ffea0003c00000 */
[----:B------:R4:W0:Y:S02]  /*19d90*/  SHFL.IDX P6, R14, R13, R12, R11 ;  /* 0x0000000c0d0e7389 */ /* 0x00082400000c000b */
[----:B01234-:R-:W-:Y:S01]  /*19da0*/  ENDCOLLECTIVE ;  /* 0x000000000000791b */ /* 0x01ffe20003800000 */
.L_x_8173:
[----:B------:R-:W-:Y:S05]  /*19db0*/  BSYNC B0 ;  /* 0x0000000000007941 */ /* 0x000fea0003800000 */
.L_x_8172:
[----:B------:R-:W-:Y:S05]  /*19dc0*/  BRA `(.L_x_8174) ;  /* 0xffffffb800c87947 */ /* 0x000fea000383ffff */
.L_x_8041:
[----:B------:R-:W-:Y:S01]  /*19dd0*/  BSSY B1, `(.L_x_8175) ;  /* 0x0000006000017945 */ /* 0x000fe20003800000 */
[----:B------:R-:W-:-:S07]  /*19de0*/  IMAD.MOV.U32 R15, RZ, RZ, -0x1 ;  /* 0xffffffffff0f7424 */ /* 0x000fce00078e00ff */
[----:B0123--:R-:W-:Y:S05]  /*19df0*/  WARPSYNC.COLLECTIVE R15, `(.L_x_8176) ;  /* 0x000000000f0c7348 */ /* 0x00ffea0003c00000 */
[----:B------:R-:W-:Y:S02]  /*19e00*/  ELECT P6, UR62, PT ;  /* 0x00000000003e782f */ /* 0x000fe400038c0000 */
[----:B------:R-:W-:Y:S01]  /*19e10*/  MOV R14, UR62 ;  /* 0x0000003e000e7c02 */ /* 0x000fe20008000f00 */
[----:B0123--:R-:W-:Y:S10]  /*19e20*/  ENDCOLLECTIVE ;  /* 0x000000000000791b */ /* 0x00fff40003800000 */
.L_x_8176:
[----:B------:R-:W-:Y:S05]  /*19e30*/  BSYNC B1 ;  /* 0x0000000000017941 */ /* 0x000fea0003800000 */
.L_x_8175:
[----:B------:R-:W-:Y:S05]  /*19e40*/  BRA `(.L_x_8177) ;  /* 0xffffffb800c07947 */ /* 0x000fea000383ffff */
.L_x_8043:
[----:B-1----:R1:W4:Y:S02]  /*19e50*/  SYNCS.PHASECHK.TRANS64.TRYWAIT P1, [R5+URZ+0x28840], R0 ;  /* 0x02884000050075a7 */ /* 0x002324000802017f */
[----:B----4-:R-:W-:Y:S05]  /*19e60*/  @!P1 NANOSLEEP.SYNCS 0x989680 ;  /* 0x009896800000995d */ /* 0x010fea0003900000 */
[----:B------:R-:W4:Y:S02]  /*19e70*/  @!P1 SYNCS.PHASECHK.TRANS64 P1, [R5+URZ+0x28840], R0 ;  /* 0x02884000050095a7 */ /* 0x000f24000802007f */
[----:B----4-:R-:W-:Y:S05]  /*19e80*/  @!P1 BRA `(.L_x_8043) ;  /* 0xfffffffc00f09947 */ /* 0x010fea000383ffff */
[----:B------:R-:W-:Y:S05]  /*19e90*/  BRA `(.L_x_8178) ;  /* 0xffffffb800e07947 */ /* 0x000fea000383ffff */
.L_x_8045:
[----:B----4-:R4:W0:Y:S02]  /*19ea0*/  SYNCS.PHASECHK.TRANS64.TRYWAIT P1, [R3+URZ+0x28840], R2 ;  /* 0x02884002030075a7 */ /* 0x010824000802017f */
[----:B0-----:R-:W-:Y:S05]  /*19eb0*/  @!P1 NANOSLEEP.SYNCS 0x989680 ;  /* 0x009896800000995d */ /* 0x001fea0003900000 */
[----:B------:R-:W0:Y:S02]  /*19ec0*/  @!P1 SYNCS.PHASECHK.TRANS64 P1, [R3+URZ+0x28840], R2 ;  /* 0x02884002030095a7 */ /* 0x000e24000802007f */
[----:B0-----:R-:W-:Y:S05]  /*19ed0*/  @!P1 BRA `(.L_x_8045) ;  /* 0xfffffffc00f09947 */ /* 0x001fea000383ffff */
[----:B------:R-:W-:Y:S05]  /*19ee0*/  BRA `(.L_x_8179) ;  /* 0xffffffb800ec7947 */ /* 0x000fea000383ffff */
.L_x_8047:
[----:B------:R0:W0:Y:S02]  /*19ef0*/  SYNCS.PHASECHK.TRANS64.TRYWAIT P1, [R5+URZ+0x28860], R0 ;  /* 0x02886000050075a7 */ /* 0x000024000802017f */
[----:B0-----:R-:W-:Y:S05]  /*19f00*/  @!P1 NANOSLEEP.SYNCS 0x989680 ;  /* 0x009896800000995d */ /* 0x001fea0003900000 */
[----:B------:R-:W0:Y:S02]  /*19f10*/  @!P1 SYNCS.PHASECHK.TRANS64 P1, [R5+URZ+0x28860], R0 ;  /* 0x02886000050095a7 */ /* 0x000e24000802007f */
[----:B0-----:R-:W-:Y:S05]  /*19f20*/  @!P1 BRA `(.L_x_8047) ;  /* 0xfffffffc00f09947 */ /* 0x001fea000383ffff */
[----:B------:R-:W-:Y:S05]  /*19f30*/  BRA `(.L_x_8180) ;  /* 0xffffffb800e87947 */ /* 0x000fea000383ffff */
.L_x_8181:
        /* <DEDUP_REMOVED lines=12> */
.L_x_15858:


//--------------------- .text._ZN7cutlass13device_kernelIN5flash11enable_sm90INS1_16FlashAttnFwdSm90INS1_25CollectiveMainloopFwdSm90ILi2EN4cute5tupleIJNS5_1CILi1EEES8_S8_EEENS6_IJNS7_ILi128EEESA_SA_EEELi128ENS_6half_tEfNS_4arch4Sm90ELb0ELb1ELb0ELb1ELb1ELb1ELb0ELb1ELb1ELb1ELb0ELb0EEENS1_21CollectiveEpilogueFwdISB_S9_SC_SE_Li256ELb1ELb1ELb0ELb0EEENS1_36VarlenDynamicPersistentTileSchedulerILi128ELi128ELi256ELi128ELb0ELb1ELb1ELb1ELb0ELb1EEEEEEEEEvNT_6ParamsE --------------------------
	.section	.text._ZN7cutlass13device_kernelIN5flash11enable_sm90INS1_16FlashAttnFwdSm90INS1_25CollectiveMainloopFwdSm90ILi2EN4cute5tupleIJNS5_1CILi1EEES8_S8_EEENS6_IJNS7_ILi128EEESA_SA_EEELi128ENS_6half_tEfNS_4arch4Sm90ELb0ELb1ELb0ELb1ELb1ELb1ELb0ELb1ELb1ELb1ELb0ELb0EEENS1_21CollectiveEpilogueFwdISB_S9_SC_SE_Li256ELb1ELb1ELb0ELb0EEENS1_36VarlenDynamicPersistentTileSchedulerILi128ELi128ELi256ELi128ELb0ELb1ELb1ELb1ELb0ELb1EEEEEEEEEvNT_6ParamsE,"ax",@progbits
	.align	128
.text._ZN7cutlass13device_kernelIN5flash11enable_sm90INS1_16FlashAttnFwdSm90INS1_25CollectiveMainloopFwdSm90ILi2EN4cute5tupleIJNS5_1CILi1EEES8_S8_EEENS6_IJNS7_ILi128EEESA_SA_EEELi128ENS_6half_tEfNS_4arch4Sm90ELb0ELb1ELb0ELb1ELb1ELb1ELb0ELb1ELb1ELb1ELb0ELb0EEENS1_21CollectiveEpilogueFwdISB_S9_SC_SE_Li256ELb1ELb1ELb0ELb0EEENS1_36VarlenDynamicPersistentTileSchedulerILi128ELi128ELi256ELi128ELb0ELb1ELb1ELb1ELb0ELb1EEEEEEEEEvNT_6ParamsE:
        .type           _ZN7cutlass13device_kernelIN5flash11enable_sm90INS1_16FlashAttnFwdSm90INS1_25CollectiveMainloopFwdSm90ILi2EN4cute5tupleIJNS5_1CILi1EEES8_S8_EEENS6_IJNS7_ILi128EEESA_SA_EEELi128ENS_6half_tEfNS_4arch4Sm90ELb0ELb1ELb0ELb1ELb1ELb1ELb0ELb1ELb1ELb1ELb0ELb0EEENS1_21CollectiveEpilogueFwdISB_S9_SC_SE_Li256ELb1ELb1ELb0ELb0EEENS1_36VarlenDynamicPersistentTileSchedulerILi128ELi128ELi256ELi128ELb0ELb1ELb1ELb1ELb0ELb1EEEEEEEEEvNT_6ParamsE,@function
        .size           _ZN7cutlass13device_kernelIN5flash11enable_sm90INS1_16FlashAttnFwdSm90INS1_25CollectiveMainloopFwdSm90ILi2EN4cute5tupleIJNS5_1CILi1EEES8_S8_EEENS6_IJNS7_ILi128EEESA_SA_EEELi128ENS_6half_tEfNS_4arch4Sm90ELb0ELb1ELb0ELb1ELb1ELb1ELb0ELb1ELb1ELb1ELb0ELb0EEENS1_21CollectiveEpilogueFwdISB_S9_SC_SE_Li256ELb1ELb1ELb0ELb0EEENS1_36VarlenDynamicPersistentTileSchedulerILi128ELi128ELi256ELi128ELb0ELb1ELb1ELb1ELb0ELb1EEEEEEEEEvNT_6ParamsE,(.L_x_15859 - _ZN7cutlass13device_kernelIN5flash11enable_sm90INS1_16FlashAttnFwdSm90INS1_25CollectiveMainloopFwdSm90ILi2EN4cute5tupleIJNS5_1CILi1EEES8_S8_EEENS6_IJNS7_ILi128EEESA_SA_EEELi128ENS_6half_tEfNS_4arch4Sm90ELb0ELb1ELb0ELb1ELb1ELb1ELb0ELb1ELb1ELb1ELb0ELb0EEENS1_21CollectiveEpilogueFwdISB_S9_SC_SE_Li256ELb1ELb1ELb0ELb0EEENS1_36VarlenDynamicPersistentTileSchedulerILi128ELi128ELi256ELi128ELb0ELb1ELb1ELb1ELb0ELb1EEEEEEEEEvNT_6ParamsE)
        .other          _ZN7cutlass13device_kernelIN5flash11enable_sm90INS1_16FlashAttnFwdSm90INS1_25CollectiveMainloopFwdSm90ILi2EN4cute5tupleIJNS5_1CILi1EEES8_S8_EEENS6_IJNS7_ILi128EEESA_SA_EEELi128ENS_6half_tEfNS_4arch4Sm90ELb0ELb1ELb0ELb1ELb1ELb1ELb0ELb1ELb1ELb1ELb0ELb0EEENS1_21CollectiveEpilogueFwdISB_S9_SC_SE_Li256ELb1ELb1ELb0ELb0EEENS1_36VarlenDynamicPersistentTileSchedulerILi128ELi128ELi256ELi128ELb0ELb1ELb1ELb1ELb0ELb1EEEEEEEEEvNT_6ParamsE,@"STO_CUDA_ENTRY STV_DEFAULT"
_ZN7cutlass13device_kernelIN5flash11enable_sm90INS1_16FlashAttnFwdSm90INS1_25CollectiveMainloopFwdSm90ILi2EN4cute5tupleIJNS5_1CILi1EEES8_S8_EEENS6_IJNS7_ILi128EEESA_SA_EEELi128ENS_6half_tEfNS_4arch4Sm90ELb0ELb1ELb0ELb1ELb1ELb1ELb0ELb1ELb1ELb1ELb0ELb0EEENS1_21CollectiveEpilogueFwdISB_S9_SC_SE_Li256ELb1ELb1ELb0ELb0EEENS1_36VarlenDynamicPersistentTileSchedulerILi128ELi128ELi256ELi128ELb0ELb1ELb1ELb1ELb0ELb1EEEEEEEEEvNT_6ParamsE:
[----:B------:R-:W0:Y:S02]  /*0000*/  LDC R1, c[0x0][0x28] ;  /* 0x00000a00ff017b82 */ /* 0x000e240000000800 */
[----:B0-----:R-:W-:Y:S01]  /*0010*/  VIADD R1, R1, 0xffffffd0 ;  /* 0xffffffd001017836 */ /* 0x001fe20000000000 */
[----:B------:R-:W0:Y:S01]  /*0020*/  S2R R0, SR_TID.X ;  /* 0x0000000000007919 */ /* 0x000e220000002100 */
[----:B------:R-:W-:Y:S01]  /*0030*/  ELECT P0, URZ, PT ;  /* 0x00000000003f782f */ /* 0x000fe20003800000 */
[----:B------:R-:W-:Y:S01]  /*0040*/  BSSY B0, `(.L_x_8182) ;  /* 0x000000e000007945 */ /* 0x000fe20003800000 */
[--C-:B0-----:R-:W-:Y:S02]  /*0050*/  SHF.R.U32.HI R2, RZ, 0x5, R0.reuse ;  /* 0x00000005ff027819 */ /* 0x101fe40000011600 */
[----:B------:R-:W-:-:S03]  /*0060*/  SHF.R.U32.HI R4, RZ, 0x7, R0 ;  /* 0x00000007ff047819 */ /* 0x000fc60000011600 */
        /* <DEDUP_REMOVED lines=11> */
.L_x_8183:
[----:B------:R-:W-:Y:S05]  /*0120*/  BSYNC B0 ;  /* 0x0000000000007941 */ /* 0x000fea0003800000 */
.L_x_8182:
        /* <DEDUP_REMOVED lines=41> */
.L_x_8184:
        /* <DEDUP_REMOVED lines=22> */
.L_x_8185:
        /* <DEDUP_REMOVED lines=18> */
.L_x_8186:
        /* <DEDUP_REMOVED lines=22> */
.L_x_8187:
        /* <DEDUP_REMOVED lines=22> */
.L_x_8188:
        /* <DEDUP_REMOVED lines=8> */
.L_x_8191:
[----:B------:R-:W-:-:S08]  /*0980*/  NOP ;  /* 0x0000000000007918 */ /* 0x000fd00000000000 */
[----:B------:R-:W0:Y:S02]  /*0990*/  USETMAXREG.TRY_ALLOC.CTAPOOL UP0, 0xe8 ;  /* 0x000000e8000079c8 */ /* 0x000e240008000600 */
[----:B0-----:R-:W-:-:S13]  /*09a0*/  PLOP3.LUT P0, PT, PT, PT, UP0, 0x80, 0x0 ;  /* 0x000000000000781c */ /* 0x001fda0003f0f008 */
[----:B------:R-:W-:Y:S05]  /*09b0*/  @!P0 BRA `(.L_x_8191) ;  /* 0xfffffffc00f08947 */ /* 0x000fea000383ffff */
[----:B------:R-:W-:Y:S01]  /*09c0*/  SHF.R.U32.HI R2, RZ, 0x7, R0 ;  /* 0x00000007ff027819 */ /* 0x000fe20000011600 */
[----:B------:R-:W0:Y:S08]  /*09d0*/  S2UR UR38, SR_CgaCtaId ;  /* 0x00000000002679c3 */ /* 0x000e300000008800 */
[----:B------:R-:W-:Y:S06]  /*09e0*/  BAR.ARV 0x8, 0x180 ;  /* 0x0206000000007b1d */ /* 0x000fec0000002000 */
[----:B------:R-:W-:Y:S01]  /*09f0*/  ISETP.NE.AND P0, PT, R2, 0x1, PT ;  /* 0x000000010200780c */ /* 0x000fe20003f05270 */
[----:B------:R-:W-:-:S12]  /*0a00*/  UMOV UR4, 0x400 ;  /* 0x0000040000047882 */ /* 0x000fd80000000000 */
[----:B------:R-:W-:Y:S06]  /*0a10*/  @!P0 BAR.ARV 0x9, 0x100 ;  /* 0x0244000000008b1d */ /* 0x000fec0000002000 */
[----:B0-----:R-:W-:Y:S02]  /*0a20*/  ULEA UR4, UR38, UR4, 0x18 ;  /* 0x0000000426047291 */ /* 0x001fe4000f8ec03f */
[----:B------:R-:W-:Y:S04]  /*0a30*/  BAR.SYNC.DEFER_BLOCKING 0x5, 0x180 ;  /* 0x0146000000007b1d */ /* 0x000fe80000010000 */
[----:B------:R-:W-:-:S02]  /*0a40*/  IMAD.U32 R18, RZ, RZ, UR4 ;  /* 0x00000004ff127e24 */ /* 0x000fc4000f8e00ff */
[----:B------:R-:W-:-:S03]  /*0a50*/  ULDC UR4, c[0x0][0xc3c] ;  /* 0x00030f0000047ab9 */ /* 0x000fc60000000800 */
[----:B------:R-:W0:Y:S01]  /*0a60*/  LDS.128 R40, [R18+0x288d0] ;  /* 0x0288d00012287984 */ /* 0x000e220000000c00 */
[----:B------:R-:W-:Y:S06]  /*0a70*/  BAR.ARV 0x4, 0x180 ;  /* 0x0106000000007b1d */ /* 0x000fec0000002000 */
[----:B0-----:R-:W-:-:S13]  /*0a80*/  ISETP.GE.AND P0, PT, R43, UR4, PT ;  /* 0x000000042b007c0c */ /* 0x001fda000bf06270 */
[----:B------:R-:W-:Y:S05]  /*0a90*/  @P0 BRA `(.L_x_8192) ;  /* 0x0000022c00cc0947 */ /* 0x000fea0003800000 */
[----:B------:R-:W-:Y:S01]  /*0aa0*/  VIADD R226, R0, 0xffffff80 ;  /* 0xffffff8000e27836 */ /* 0x000fe20000000000 */
[----:B------:R-:W-:Y:S01]  /*0ab0*/  R2UR UR40, R18 ;  /* 0x00000000122872ca */ /* 0x000fe200000e0000 */
[----:B------:R-:W-:Y:S01]  /*0ac0*/  IMAD.MOV.U32 R19, RZ, RZ, RZ ;  /* 0x000000ffff137224 */ /* 0x000fe200078e00ff */
[----:B------:R-:W-:Y:S01]  /*0ad0*/  ULOP3.LUT UR39, UR36, 0x1, URZ, 0xfc, !UPT ;  /* 0x0000000124277892 */ /* 0x000fe2000f8efc3f */
[----:B------:R-:W-:Y:S01]  /*0ae0*/  IMAD.MOV.U32 R192, RZ, RZ, RZ ;  /* 0x000000ffffc07224 */ /* 0x000fe200078e00ff */
[----:B------:R-:W-:Y:S01]  /*0af0*/  SHF.R.S32.HI R3, RZ, 0x1f, R226 ;  /* 0x0000001fff037819 */ /* 0x000fe200000114e2 */
[----:B------:R-:W-:Y:S01]  /*0b00*/  IMAD.MOV.U32 R187, RZ, RZ, RZ ;  /* 0x000000ffffbb7224 */ /* 0x000fe200078e00ff */
[----:B------:R-:W-:Y:S01]  /*0b10*/  UMOV UR37, URZ ;  /* 0x0000003f00257c82 */ /* 0x000fe20008000000 */
[----:B------:R-:W-:Y:S01]  /*0b20*/  IMAD.MOV.U32 R184, RZ, RZ, RZ ;  /* 0x000000ffffb87224 */ /* 0x000fe200078e00ff */
[CC--:B------:R-:W-:Y:S02]  /*0b30*/  LEA.HI R5, R3.reuse, R226.reuse, RZ, 0x7 ;  /* 0x000000e203057211 */ /* 0x0c0fe400078f38ff */
[----:B------:R-:W-:-:S02]  /*0b40*/  LEA.HI R2, R3, R226, RZ, 0x5 ;  /* 0x000000e203027211 */ /* 0x000fc400078f28ff */
[----:B------:R-:W-:Y:S01]  /*0b50*/  LOP3.LUT R211, R5, 0xffffff80, RZ, 0xc0, !PT ;  /* 0xffffff8005d37812 */ /* 0x000fe200078ec0ff */
[----:B------:R-:W-:Y:S01]  /*0b60*/  UIADD3 UR40, UR40, 0x10400, URZ ;  /* 0x0001040028287890 */ /* 0x000fe2000fffe03f */
[CC--:B------:R-:W-:Y:S01]  /*0b70*/  LEA.HI R0, R3.reuse, R226.reuse, RZ, 0x4 ;  /* 0x000000e203007211 */ /* 0x0c0fe200078f20ff */
[----:B------:R-:W-:Y:S01]  /*0b80*/  IMAD.SHL.U32 R2, R2, 0x20, RZ ;  /* 0x0000002002027824 */ /* 0x000fe200078e00ff */
[----:B------:R-:W-:Y:S01]  /*0b90*/  LEA.HI R10, R3, R226, RZ, 0x2 ;  /* 0x000000e2030a7211 */ /* 0x000fe200078f10ff */
[----:B------:R-:W-:Y:S01]  /*0ba0*/  IMAD.IADD R211, R226, 0x1, -R211 ;  /* 0x00000001e2d37824 */ /* 0x000fe200078e0ad3 */
[----:B------:R-:W-:Y:S02]  /*0bb0*/  LOP3.LUT R7, R0, 0x3fffff0, RZ, 0xc0, !PT ;  /* 0x03fffff000077812 */ /* 0x000fe400078ec0ff */
[----:B------:R-:W-:Y:S02]  /*0bc0*/  LOP3.LUT R2, R2, 0xfffffc00, RZ, 0xc0, !PT ;  /* 0xfffffc0002027812 */ /* 0x000fe400078ec0ff */
[----:B------:R-:W-:Y:S01]  /*0bd0*/  SHF.R.S32.HI R4, RZ, 0x1f, R211 ;  /* 0x0000001fff047819 */ /* 0x000fe200000114d3 */
[----:B------:R-:W-:Y:S01]  /*0be0*/  IMAD.IADD R7, R226, 0x1, -R7 ;  /* 0x00000001e2077824 */ /* 0x000fe200078e0a07 */
[----:B------:R-:W-:-:S02]  /*0bf0*/  LOP3.LUT R13, R10, 0xfffffffc, RZ, 0xc0, !PT ;  /* 0xfffffffc0a0d7812 */ /* 0x000fc400078ec0ff */
[----:B------:R-:W-:Y:S02]  /*0c00*/  LEA.HI R6, R4, R211, RZ, 0x2 ;  /* 0x000000d304067211 */ /* 0x000fe400078f10ff */
[----:B------:R-:W-:Y:S01]  /*0c10*/  SHF.R.S32.HI R218, RZ, 0x7, R5 ;  /* 0x00000007ffda7819 */ /* 0x000fe20000011405 */
[----:B------:R-:W-:Y:S01]  /*0c20*/  IMAD.IADD R13, R226, 0x1, -R13 ;  /* 0x00000001e20d7824 */ /* 0x000fe200078e0a0d */
[--C-:B------:R-:W-:Y:S02]  /*0c30*/  SHF.R.S32.HI R8, RZ, 0x2, R6.reuse ;  /* 0x00000002ff087819 */ /* 0x100fe40000011406 */
[----:B------:R-:W-:Y:S02]  /*0c40*/  SHF.R.S32.HI R9, RZ, 0x1f, R6 ;  /* 0x0000001fff097819 */ /* 0x000fe40000011406 */
[----:B------:R-:W-:Y:S02]  /*0c50*/  LEA.HI R188, R3, R226, RZ, 0x3 ;  /* 0x000000e203bc7211 */ /* 0x000fe400078f18ff */
[----:B------:R-:W-:-:S02]  /*0c60*/  LEA.HI R9, R9, R8, RZ, 0x3 ;  /* 0x0000000809097211 */ /* 0x000fc400078f18ff */
[----:B------:R-:W-:Y:S02]  /*0c70*/  LEA.HI R4, R4, R211, RZ, 0x5 ;  /* 0x000000d304047211 */ /* 0x000fe400078f28ff */
[----:B------:R-:W-:Y:S02]  /*0c80*/  LOP3.LUT R11, R9, 0xfffffff8, RZ, 0xc0, !PT ;  /* 0xfffffff8090b7812 */ /* 0x000fe400078ec0ff */
[----:B------:R-:W-:Y:S02]  /*0c90*/  LEA R9, R7, R2, 0x6 ;  /* 0x0000000207097211 */ /* 0x000fe400078e30ff */
[----:B------:R-:W-:Y:S01]  /*0ca0*/  SHF.R.S32.HI R7, RZ, 0x4, R0 ;  /* 0x00000004ff077819 */ /* 0x000fe20000011400 */
[----:B------:R-:W-:Y:S01]  /*0cb0*/  IMAD.IADD R11, R8, 0x1, -R11 ;  /* 0x00000001080b7824 */ /* 0x000fe200078e0a0b */
[----:B------:R-:W-:Y:S02]  /*0cc0*/  LEA.HI R5, R5, R218, RZ, 0x1 ;  /* 0x000000da05057211 */ /* 0x000fe400078f08ff */
[----:B------:R-:W-:-:S02]  /*0cd0*/  LEA.HI R0, R0, R7, RZ, 0x1 ;  /* 0x0000000700007211 */ /* 0x000fc400078f08ff */
[----:B------:R-:W-:Y:S02]  /*0ce0*/  LEA.HI R3, R3, R226, RZ, 0x6 ;  /* 0x000000e203037211 */ /* 0x000fe400078f30ff */
[----:B------:R-:W-:Y:S02]  /*0cf0*/  LOP3.LUT R207, R188, 0xfffffff8, RZ, 0xc0, !PT ;  /* 0xfffffff8bccf7812 */ /* 0x000fe400078ec0ff */
[----:B------:R-:W-:Y:S01]  /*0d00*/  LOP3.LUT R0, R0, 0x1ffffffe, RZ, 0xc0, !PT ;  /* 0x1ffffffe00007812 */ /* 0x000fe200078ec0ff */
[----:B------:R-:W-:Y:S01]  /*0d10*/  IMAD.SHL.U32 R3, R3, 0x8, RZ ;  /* 0x0000000803037824 */ /* 0x000fe200078e00ff */
[----:B------:R-:W-:Y:S02]  /*0d20*/  SHF.R.S32.HI R188, RZ, 0x3, R188 ;  /* 0x00000003ffbc7819 */ /* 0x000fe400000114bc */
[----:B------:R-:W-:Y:S01]  /*0d30*/  SHF.R.S32.HI R4, RZ, 0x5, R4 ;  /* 0x00000005ff047819 */ /* 0x000fe20000011404 */
[----:B------:R-:W-:Y:S01]  /*0d40*/  IMAD.IADD R0, R7, 0x1, -R0 ;  /* 0x0000000107007824 */ /* 0x000fe200078e0a00 */
[----:B------:R-:W-:Y:S01]  /*0d50*/  LOP3.LUT R5, R5, 0x3fffffe, RZ, 0xc0, !PT ;  /* 0x03fffffe05057812 */ /* 0x000fe200078ec0ff */
[----:B------:R-:W-:Y:S01]  /*0d60*/  IMAD.SHL.U32 R222, R188, 0x40, RZ ;  /* 0x00000040bcde7824 */ /* 0x000fe200078e00ff */
[----:B------:R-:W-:Y:S01]  /*0d70*/  LEA.HI R2, R13, R13, RZ, 0x1 ;  /* 0x0000000d0d027211 */ /* 0x000fe200078f08ff */
[----:B------:R-:W-:Y:S01]  /*0d80*/  IMAD R4, R4, 0x10, R11 ;  /* 0x0000001004047824 */ /* 0x000fe200078e020b */
[----:B------:R-:W-:Y:S01]  /*0d90*/  IADD3 R207, R226, -R207, RZ ;  /* 0x800000cfe2cf7210 */ /* 0x000fe20007ffe0ff */
[----:B------:R-:W-:Y:S01]  /*0da0*/  IMAD.IADD R5, R218, 0x1, -R5 ;  /* 0x00000001da057824 */ /* 0x000fe200078e0a05 */
[----:B------:R-:W-:Y:S01]  /*0db0*/  LOP3.LUT R2, R2, 0x1ffffffe, RZ, 0xc0, !PT ;  /* 0x1ffffffe02027812 */ /* 0x000fe200078ec0ff */
[C---:B------:R-:W-:Y:S01]  /*0dc0*/  VIADD R217, R188.reuse, 0x20 ;  /* 0x00000020bcd97836 */ /* 0x040fe20000000000 */
[----:B------:R-:W-:Y:S01]  /*0dd0*/  LOP3.LUT R204, R3, 0xfffffe00, RZ, 0xc0, !PT ;  /* 0xfffffe0003cc7812 */ /* 0x000fe200078ec0ff */
[----:B------:R-:W-:Y:S01]  /*0de0*/  VIADD R216, R188, 0x40 ;  /* 0x00000040bcd87836 */ /* 0x000fe20000000000 */
[----:B------:R-:W-:Y:S01]  /*0df0*/  LOP3.LUT R3, R222, 0x1c0, RZ, 0xc0, !PT ;  /* 0x000001c0de037812 */ /* 0x000fe200078ec0ff */
[----:B------:R-:W-:Y:S01]  /*0e00*/  VIADD R215, R188, 0x60 ;  /* 0x00000060bcd77836 */ /* 0x000fe20000000000 */
[----:B------:R-:W-:Y:S01]  /*0e10*/  LOP3.LUT R6, R6, 0x7ffffffc, RZ, 0xc0, !PT ;  /* 0x7ffffffc06067812 */ /* 0x000fe200078ec0ff */
[----:B------:R-:W-:Y:S01]  /*0e20*/  IMAD R220, R0, 0x8, R9 ;  /* 0x0000000800dc7824 */ /* 0x000fe200078e0209 */
[----:B------:R-:W-:Y:S01]  /*0e30*/  IADD3 R0, R13, -R2, RZ ;  /* 0x800000020d007210 */ /* 0x000fe20007ffe0ff */
[----:B------:R-:W-:Y:S01]  /*0e40*/  IMAD.SHL.U32 R16, R207, 0x8, RZ ;  /* 0x00000008cf107824 */ /* 0x000fe200078e00ff */
[----:B------:R-:W-:Y:S01]  /*0e50*/  SHF.R.S32.HI R2, RZ, 0x1f, R217 ;  /* 0x0000001fff027819 */ /* 0x000fe200000114d9 */
[----:B------:R-:W-:Y:S01]  /*0e60*/  IMAD R219, R5, 0x40, R4 ;  /* 0x0000004005db7824 */ /* 0x000fe200078e0204 */
[----:B------:R-:W-:Y:S01]  /*0e70*/  SHF.R.S32.HI R5, RZ, 0x1f, R216 ;  /* 0x0000001fff057819 */ /* 0x000fe200000114d8 */
[----:B------:R-:W-:Y:S01]  /*0e80*/  IMAD.SHL.U32 R199, R217, 0x40, RZ ;  /* 0x00000040d9c77824 */ /* 0x000fe200078e00ff */
[----:B------:R-:W-:Y:S01]  /*0e90*/  SHF.R.S32.HI R4, RZ, 0x1f, R215 ;  /* 0x0000001fff047819 */ /* 0x000fe200000114d7 */
[----:B------:R-:W-:Y:S01]  /*0ea0*/  IMAD.SHL.U32 R196, R215, 0x40, RZ ;  /* 0x00000040d7c47824 */ /* 0x000fe200078e00ff */
[----:B------:R-:W-:Y:S01]  /*0eb0*/  SHF.R.U32.HI R203, RZ, 0x3, R3 ;  /* 0x00000003ffcb7819 */ /* 0x000fe20000011603 */
[----:B------:R-:W-:Y:S01]  /*0ec0*/  IMAD.SHL.U32 R22, R207, 0x4, RZ ;  /* 0x00000004cf167824 */ /* 0x000fe200078e00ff */
[----:B------:R-:W-:Y:S01]  /*0ed0*/  LOP3.LUT R206, R3, 0x38, R16, 0xf8, !PT ;  /* 0x0000003803ce7812 */ /* 0x000fe200078ef810 */
[----:B------:R-:W-:Y:S01]  /*0ee0*/  IMAD.IADD R191, R211, 0x1, -R6 ;  /* 0x00000001d3bf7824 */ /* 0x000fe200078e0a06 */
[----:B------:R-:W-:Y:S01]  /*0ef0*/  LEA.HI R3, R2, R217, RZ, 0x3 ;  /* 0x000000d902037211 */ /* 0x000fe200078f18ff */
[----:B------:R-:W-:Y:S01]  /*0f00*/  VIADD R186, R22, 0x20 ;  /* 0x0000002016ba7836 */ /* 0x000fe20000000000 */
[----:B------:R-:W-:Y:S01]  /*0f10*/  LEA.HI R5, R5, R216, RZ, 0x3 ;  /* 0x000000d805057211 */ /* 0x000fe200078f18ff */
[----:B------:R-:W-:Y:S01]  /*0f20*/  VIADD R2, R16, 0x40 ;  /* 0x0000004010027836 */ /* 0x000fe20000000000 */
[----:B------:R-:W-:Y:S01]  /*0f30*/  SHF.L.U32 R197, R216, 0x6, RZ ;  /* 0x00000006d8c57819 */ /* 0x000fe200000006ff */
[----:B------:R-:W-:Y:S01]  /*0f40*/  IMAD.SHL.U32 R3, R3, 0x40, RZ ;  /* 0x0000004003037824 */ /* 0x000fe200078e00ff */
[----:B------:R-:W-:Y:S01]  /*0f50*/  LEA.HI R4, R4, R215, RZ, 0x3 ;  /* 0x000000d704047211 */ /* 0x000fe200078f18ff */
[----:B------:R-:W-:Y:S01]  /*0f60*/  IMAD.SHL.U32 R5, R5, 0x40, RZ ;  /* 0x0000004005057824 */ /* 0x000fe200078e00ff */
[----:B------:R-:W-:Y:S01]  /*0f70*/  LOP3.LUT R199, R199, 0x1c0, RZ, 0xc0, !PT ;  /* 0x000001c0c7c77812 */ /* 0x000fe200078ec0ff */
[----:B------:R-:W-:Y:S01]  /*0f80*/  IMAD R195, R0, 0x8, R219 ;  /* 0x0000000800c37824 */ /* 0x000fe200078e02db */
[----:B------:R-:W-:-:S02]  /*0f90*/  LOP3.LUT R197, R197, 0x1c0, RZ, 0xc0, !PT ;  /* 0x000001c0c5c57812 */ /* 0x000fc400078ec0ff */
[----:B------:R-:W-:Y:S02]  /*0fa0*/  LOP3.LUT R196, R196, 0x1c0, RZ, 0xc0, !PT ;  /* 0x000001c0c4c47812 */ /* 0x000fe400078ec0ff */
[----:B------:R-:W-:Y:S02]  /*0fb0*/  SHF.L.U32 R4, R4, 0x6, RZ ;  /* 0x0000000604047819 */ /* 0x000fe400000006ff */
[----:B------:R-:W-:Y:S02]  /*0fc0*/  SHF.R.U32.HI R225, RZ, 0x3, R199 ;  /* 0x00000003ffe17819 */ /* 0x000fe400000116c7 */
[--C-:B------:R-:W-:Y:S02]  /*0fd0*/  LOP3.LUT R7, R199, 0x38, R16.reuse, 0xf8, !PT ;  /* 0x00000038c7077812 */ /* 0x100fe400078ef810 */
[----:B------:R-:W-:Y:S02]  /*0fe0*/  SHF.R.U32.HI R224, RZ, 0x3, R197 ;  /* 0x00000003ffe07819 */ /* 0x000fe400000116c5 */
[----:B------:R-:W-:-:S02]  /*0ff0*/  LOP3.LUT R8, R197, 0x38, R16, 0xf8, !PT ;  /* 0x00000038c5087812 */ /* 0x000fc400078ef810 */
[----:B------:R-:W-:Y:S02]  /*1000*/  SHF.R.U32.HI R223, RZ, 0x3, R196 ;  /* 0x00000003ffdf7819 */ /* 0x000fe400000116c4 */
[----:B------:R-:W-:Y:S02]  /*1010*/  LOP3.LUT R9, R196, 0x38, R16, 0xf8, !PT ;  /* 0x00000038c4097812 */ /* 0x000fe400078ef810 */
[----:B------:R-:W-:Y:S02]  /*1020*/  LOP3.LUT R202, R3, 0xfffffe00, RZ, 0xc0, !PT ;  /* 0xfffffe0003ca7812 */ /* 0x000fe400078ec0ff */
[----:B------:R-:W-:Y:S02]  /*1030*/  LOP3.LUT R201, R5, 0xfffffe00, RZ, 0xc0, !PT ;  /* 0xfffffe0005c97812 */ /* 0x000fe400078ec0ff */
[----:B------:R-:W-:Y:S02]  /*1040*/  LOP3.LUT R200, R4, 0xfffffe00, RZ, 0xc0, !PT ;  /* 0xfffffe0004c87812 */ /* 0x000fe400078ec0ff */
[----:B------:R-:W-:-:S02]  /*1050*/  LOP3.LUT R206, R204, R206, R203, 0xf6, !PT ;  /* 0x000000ceccce7212 */ /* 0x000fc400078ef6cb */
[----:B------:R-:W-:Y:S02]  /*1060*/  LOP3.LUT R7, R202, R7, R225, 0xf6, !PT ;  /* 0x00000007ca077212 */ /* 0x000fe400078ef6e1 */
[----:B------:R-:W-:Y:S02]  /*1070*/  LOP3.LUT R8, R201, R8, R224, 0xf6, !PT ;  /* 0x00000008c9087212 */ /* 0x000fe400078ef6e0 */
[----:B------:R-:W-:Y:S02]  /*1080*/  LOP3.LUT R9, R200, R9, R223, 0xf6, !PT ;  /* 0x00000009c8097212 */ /* 0x000fe400078ef6df */
[----:B------:R-:W-:Y:S02]  /*1090*/  SHF.R.S32.HI R221, RZ, 0x1f, R188 ;  /* 0x0000001fffdd7819 */ /* 0x000fe400000114bc */
[----:B------:R-:W-:Y:S02]  /*10a0*/  SHF.R.S32.HI R23, RZ, 0x1f, R22 ;  /* 0x0000001fff177819 */ /* 0x000fe40000011416 */
[----:B------:R-:W-:-:S02]  /*10b0*/  SHF.R.S32.HI R17, RZ, 0x1f, R16 ;  /* 0x0000001fff117819 */ /* 0x000fc40000011410 */
[----:B------:R-:W-:Y:S02]  /*10c0*/  SHF.R.S32.HI R185, RZ, 0x1f, R2 ;  /* 0x0000001fffb97819 */ /* 0x000fe40000011402 */
[----:B------:R-:W-:Y:S02]  /*10d0*/  SHF.R.S32.HI R210, RZ, 0x1f, R186 ;  /* 0x0000001fffd27819 */ /* 0x000fe400000114ba */
[----:B------:R-:W-:Y:S02]  /*10e0*/  LEA R205, R206, UR40, 0x1 ;  /* 0x00000028cecd7c11 */ /* 0x000fe4000f8e08ff */
[----:B------:R-:W-:Y:S02]  /*10f0*/  LEA R214, R7, UR40, 0x1 ;  /* 0x0000002807d67c11 */ /* 0x000fe4000f8e08ff */
[----:B------:R-:W-:Y:S02]  /*1100*/  LEA R213, R8, UR40, 0x1 ;  /* 0x0000002808d57c11 */ /* 0x000fe4000f8e08ff */
[----:B------:R-:W-:-:S07]  /*1110*/  LEA R212, R9, UR40, 0x1 ;  /* 0x0000002809d47c11 */ /* 0x000fce000f8e08ff */
.L_x_8474:
[----:B------:R-:W-:Y:S05]  /*1120*/  YIELD ;  /* 0x0000000000007946 */ /* 0x000fea0003800000 */
[----:B------:R-:W-:Y:S01]  /*1130*/  ULDC.64 UR4, c[0x0][0xa28] ;  /* 0x00028a0000047ab9 */ /* 0x000fe20000000a00 */
[----:B0---4-:R-:W0:Y:S01]  /*1140*/  LDC.64 R6, c[0x0][0xa08] ;  /* 0x00028200ff067b82 */ /* 0x011e220000000a00 */
[----:B------:R-:W-:Y:S01]  /*1150*/  ISETP.NE.U32.AND P1, PT, RZ, UR4, PT ;  /* 0x00000004ff007c0c */ /* 0x000fe2000bf25070 */
[----:B------:R-:W-:Y:S02]  /*1160*/  IMAD.MOV.U32 R3, RZ, RZ, RZ ;  /* 0x000000ffff037224 */ /* 0x000fe400078e00ff */
[----:B------:R-:W-:Y:S01]  /*1170*/  IMAD.MOV.U32 R29, RZ, RZ, RZ ;  /* 0x000000ffff1d7224 */ /* 0x000fe200078e00ff */
[----:B------:R-:W-:Y:S01]  /*1180*/  ISETP.NE.AND.EX P1, PT, RZ, UR5, PT, P1 ;  /* 0x00000005ff007c0c */ /* 0x000fe2000bf25310 */
[----:B------:R-:W-:-:S02]  /*1190*/  ULDC.64 UR4, c[0x0][0xa18] ;  /* 0x0002860000047ab9 */ /* 0x000fc40000000a00 */
[----:B------:R-:W-:-:S04]  /*11a0*/  ISETP.NE.U32.AND P2, PT, RZ, UR4, PT ;  /* 0x00000004ff007c0c */ /* 0x000fc8000bf45070 */
[----:B------:R-:W-:Y:S01]  /*11b0*/  ISETP.NE.AND.EX P2, PT, RZ, UR5, PT, P2 ;  /* 0x00000005ff007c0c */ /* 0x000fe2000bf45320 */
[----:B------:R-:W-:Y:S02]  /*11c0*/  ULDC.64 UR4, c[0x0][0xa08] ;  /* 0x0002820000047ab9 */ /* 0x000fe40000000a00 */
[----:B------:R-:W-:-:S03]  /*11d0*/  ISETP.NE.U32.AND P0, PT, RZ, UR4, PT ;  /* 0x00000004ff007c0c */ /* 0x000fc6000bf05070 */
[----:B-1----:R-:W1:Y:S01]  /*11e0*/  @P1 LDC.64 R4, c[0x0][0xa28] ;  /* 0x00028a00ff041b82 */ /* 0x002e620000000a00 */
[----:B------:R-:W-:Y:S01]  /*11f0*/  ISETP.NE.AND.EX P0, PT, RZ, UR5, PT, P0 ;  /* 0x00000005ff007c0c */ /* 0x000fe2000bf05300 */
[----:B0-----:R-:W-:-:S06]  /*1200*/  IMAD.WIDE R10, R43, 0x4, R6 ;  /* 0x000000042b0a7825 */ /* 0x001fcc00078e0206 */
[----:B------:R-:W0:Y:S01]  /*1210*/  @P2 LDC.64 R8, c[0x0][0xa18] ;  /* 0x00028600ff082b82 */ /* 0x000e220000000a00 */
[----:B------:R-:W-:Y:S02]  /*1220*/  ULDC UR4, c[0x0][0x288] ;  /* 0x0000a20000047ab9 */ /* 0x000fe40000000800 */
[----:B------:R-:W-:Y:S01]  /*1230*/  IMAD.U32 R189, RZ, RZ, UR4 ;  /* 0x00000004ffbd7e24 */ /* 0x000fe2000f8e00ff */
[----:B------:R-:W-:Y:S02]  /*1240*/  ULDC.64 UR4, c[0x0][0x418] ;  /* 0x0001060000047ab9 */ /* 0x000fe40000000a00 */
[----:B--2---:R2:W5:Y:S01]  /*1250*/  @P0 LDG.E R29, desc[UR54][R10.64] ;  /* 0x000000360a1d0981 */ /* 0x004562000c1e1900 */
[----:B-1----:R-:W-:-:S05]  /*1260*/  @P1 IMAD.WIDE R4, R43, 0x4, R4 ;  /* 0x000000042b041825 */ /* 0x002fca00078e0204 */
        /* <DEDUP_REMOVED lines=10> */
[----:B------:R-:W-:Y:S01]  /*1310*/  IMAD.U32 R25, RZ, RZ, UR5 ;  /* 0x00000005ff197e24 */ /* 0x000fe2000f8e00ff */
[----:B------:R-:W-:Y:S01]  /*1320*/  MOV R28, UR4 ;  /* 0x00000004001c7c02 */ /* 0x000fe20008000f00 */
[----:B--2---:R-:W-:Y:S06]  /*1330*/  @P2 BRA `(.L_x_8193) ;  /* 0x0000000000242947 */ /* 0x004fec0003800000 */
        /* <DEDUP_REMOVED lines=9> */
.L_x_8193:
[----:B------:R-:W-:Y:S01]  /*13d0*/  ULDC.64 UR4, c[0x0][0xa20] ;  /* 0x0002880000047ab9 */ /* 0x000fe20000000a00 */
[----:B------:R-:W-:Y:S01]  /*13e0*/  IMAD.MOV.U32 R208, RZ, RZ, R42 ;  /* 0x000000ffffd07224 */ /* 0x000fe200078e002a */
[----:B------:R-:W-:Y:S01]  /*13f0*/  ISETP.NE.U32.AND P1, PT, RZ, UR4, PT ;  /* 0x00000004ff007c0c */ /* 0x000fe2000bf25070 */
[----:B------:R-:W-:-:S03]  /*1400*/  IMAD.MOV.U32 R209, RZ, RZ, R43 ;  /* 0x000000ffffd17224 */ /* 0x000fc600078e002b */
[----:B------:R-:W-:-:S13]  /*1410*/  ISETP.NE.AND.EX P1, PT, RZ, UR5, PT, P1 ;  /* 0x00000005ff007c0c */ /* 0x000fda000bf25310 */
[----:B------:R-:W-:Y:S05]  /*1420*/  @!P1 BRA `(.L_x_8194) ;  /* 0x0000000000109947 */ /* 0x000fea0003800000 */
[----:B------:R-:W0:Y:S02]  /*1430*/  LDC.64 R4, c[0x0][0xa20] ;  /* 0x00028800ff047b82 */ /* 0x000e240000000a00 */
[----:B0-----:R-:W-:-:S05]  /*1440*/  IMAD.WIDE R4, R43, 0x4, R4 ;  /* 0x000000042b047825 */ /* 0x001fca00078e0204 */
[----:B------:R0:W5:Y:S01]  /*1450*/  LDG.E R28, desc[UR54][R4.64] ;  /* 0x00000036041c7981 */ /* 0x000162000c1e1900 */
[----:B------:R-:W-:Y:S05]  /*1460*/  BRA `(.L_x_8195) ;  /* 0x0000000000107947 */ /* 0x000fea0003800000 */
.L_x_8194:
[----:B------:R-:W-:Y:S05]  /*1470*/  @!P0 BRA `(.L_x_8195) ;  /* 0x00000000000c8947 */ /* 0x000fea0003800000 */
[----:B------:R-:W2:Y:S04]  /*1480*/  LDG.E R5, desc[UR54][R10.64] ;  /* 0x000000360a057981 */ /* 0x000ea8000c1e1900 */
[----:B------:R-:W2:Y:S02]  /*1490*/  LDG.E R28, desc[UR54][R10.64+0x4] ;  /* 0x000004360a1c7981 */ /* 0x000ea4000c1e1900 */
[----:B--2---:R-:W-:-:S07]  /*14a0*/  IMAD.IADD R28, R28, 0x1, -R5 ;  /* 0x000000011c1c7824 */ /* 0x004fce00078e0a05 */
.L_x_8195:
        /* <DEDUP_REMOVED lines=13> */
[----:B------:R-:W4:Y:S01]  /*1580*/  @P0 LDG.E R9, desc[UR54][R4.64+0x4] ;  /* 0x0000043604090981 */ /* 0x000f22000c1e1900 */
[----:B---3--:R-:W-:-:S05]  /*1590*/  @P1 IMAD.WIDE R6, R43, 0x4, R6 ;  /* 0x000000042b061825 */ /* 0x008fca00078e0206 */
[----:B------:R0:W5:Y:S01]  /*15a0*/  @P1 LDG.E R24, desc[UR54][R6.64] ;  /* 0x0000003606181981 */ /* 0x000162000c1e1900 */
[----:B-1----:R-:W-:Y:S01]  /*15b0*/  ISETP.NE.AND P1, PT, R8, 0x1, PT ;  /* 0x000000010800780c */ /* 0x002fe20003f25270 */
[----:B------:R-:W-:Y:S01]  /*15c0*/  IMAD.SHL.U32 R193, R41, 0x80, RZ ;  /* 0x0000008029c17824 */ /* 0x000fe200078e00ff */
[----:B--2---:R-:W-:Y:S01]  /*15d0*/  ISETP.GE.AND P2, PT, R13, 0x1, PT ;  /* 0x000000010d00780c */ /* 0x004fe20003f46270 */
[----:B------:R-:W-:-:S10]  /*15e0*/  IMAD.IADD R10, R28, 0x1, -R3 ;  /* 0x000000011c0a7824 */ /* 0x000fd400078e0a03 */
[----:B------:R-:W1:Y:S08]  /*15f0*/  @P1 LDC R11, c[0x0][0x44c] ;  /* 0x00011300ff0b1b82 */ /* 0x000e700000000800 */
[----:B------:R-:W2:Y:S01]  /*1600*/  @P1 LDC R8, c[0x0][0x450] ;  /* 0x00011400ff081b82 */ /* 0x000ea20000000800 */
[----:B----4-:R-:W-:Y:S01]  /*1610*/  @P0 IADD3 R25, -R0, R9, RZ ;  /* 0x0000000900190210 */ /* 0x010fe20007ffe1ff */
[----:B------:R-:W-:-:S04]  /*1620*/  VIADD R0, R193, 0x7f ;  /* 0x0000007fc1007836 */ /* 0x000fc80000000000 */
[----:B------:R-:W-:Y:S02]  /*1630*/  IMAD.IADD R190, R10, 0x1, R25 ;  /* 0x000000010abe7824 */ /* 0x000fe400078e0219 */
[----:B-1----:R-:W-:-:S03]  /*1640*/  @P1 IMAD.HI.U32 R3, R0, R11, RZ ;  /* 0x0000000b00031227 */ /* 0x002fc600078e00ff */
[C---:B------:R-:W-:Y:S01]  /*1650*/  IADD3 R5, R190.reuse, 0x1, -R189 ;  /* 0x00000001be057810 */ /* 0x040fe20007ffe8bd */
[----:B------:R-:W-:Y:S01]  /*1660*/  IMAD.MOV.U32 R4, RZ, RZ, R0 ;  /* 0x000000ffff047224 */ /* 0x000fe200078e0000 */
[----:B--2---:R-:W-:Y:S01]  /*1670*/  @P1 SHF.R.U32.HI R4, RZ, R8, R3 ;  /* 0x00000008ff041219 */ /* 0x004fe20000011603 */
[----:B------:R-:W-:-:S04]  /*1680*/  VIADD R0, R190, 0x7f ;  /* 0x0000007fbe007836 */ /* 0x000fc80000000000 */
[----:B0-----:R-:W-:Y:S01]  /*1690*/  IMAD.IADD R7, R5, 0x1, R4 ;  /* 0x0000000105077824 */ /* 0x001fe200078e0204 */
[----:B------:R-:W-:-:S04]  /*16a0*/  SHF.R.S32.HI R3, RZ, 0x1f, R0 ;  /* 0x0000001fff037819 */ /* 0x000fc80000011400 */
[----:B------:R-:W-:Y:S02]  /*16b0*/  LEA.HI R3, R3, R0, RZ, 0x7 ;  /* 0x0000000003037211 */ /* 0x000fe400078f38ff */
[----:B------:R-:W-:Y:S02]  /*16c0*/  IADD3 R0, R7, R12, RZ ;  /* 0x0000000c07007210 */ /* 0x000fe40007ffe0ff */
[----:B------:R-:W-:Y:S01]  /*16d0*/  SHF.R.S32.HI R96, RZ, 0x7, R3 ;  /* 0x00000007ff607819 */ /* 0x000fe20000011403 */
        /* <DEDUP_REMOVED lines=12> */
.L_x_8198:
[----:B------:R-:W-:-:S13]  /*17a0*/  ISETP.NE.AND P0, PT, R13, 0x1, PT ;  /* 0x000000010d00780c */ /* 0x000fda0003f05270 */
[----:B------:R-:W0:Y:S02]  /*17b0*/  @P0 LDC.64 R4, c[0x0][0x9e8] ;  /* 0x00027a00ff040b82 */ /* 0x000e240000000a00 */
[----:B0-----:R-:W-:-:S05]  /*17c0*/  @P0 IMAD.HI.U32 R4, R3, R4, RZ ;  /* 0x0000000403040227 */ /* 0x001fca00078e00ff */
[----:B------:R-:W-:-:S07]  /*17d0*/  @P0 SHF.R.U32.HI R3, RZ, R5, R4 ;  /* 0x00000005ff030219 */ /* 0x000fce0000011604 */
.L_x_8199:
[----:B------:R-:W-:Y:S05]  /*17e0*/  BSYNC B0 ;  /* 0x0000000000007941 */ /* 0x000fea0003800000 */
.L_x_8197:
[----:B------:R-:W-:-:S05]  /*17f0*/  IMAD R3, R3, R13, R13 ;  /* 0x0000000d03037224 */ /* 0x000fca00078e020d */
[----:B------:R-:W-:-:S07]  /*1800*/  VIMNMX R0, R0, R3, PT ;  /* 0x0000000300007248 */ /* 0x000fce0003fe0100 */
.L_x_8196:
[----:B------:R-:W0:Y:S01]  /*1810*/  @P1 LDC R4, c[0x0][0x44c] ;  /* 0x00011300ff041b82 */ /* 0x000e220000000800 */
[----:B------:R-:W-:Y:S01]  /*1820*/  IMAD.IADD R95, R190, 0x1, -R189 ;  /* 0x00000001be5f7824 */ /* 0x000fe200078e0abd */
[----:B------:R-:W-:-:S06]  /*1830*/  ULDC UR4, c[0x0][0x9dc] ;  /* 0x0002770000047ab9 */ /* 0x000fcc0000000800 */
[----:B------:R-:W1:Y:S01]  /*1840*/  @P1 LDC R6, c[0x0][0x450] ;  /* 0x00011400ff061b82 */ /* 0x000e620000000800 */
[----:B0-----:R-:W-:-:S04]  /*1850*/  @P1 IMAD.HI.U32 R3, R193, R4, RZ ;  /* 0x00000004c1031227 */ /* 0x001fc800078e00ff */
[----:B------:R-:W-:Y:S01]  /*1860*/  IMAD.MOV.U32 R4, RZ, RZ, R193 ;  /* 0x000000ffff047224 */ /* 0x000fe200078e00c1 */
        /* <DEDUP_REMOVED lines=14> */
.L_x_8202:
[----:B------:R-:W-:-:S13]  /*1950*/  ISETP.NE.AND P0, PT, R13, 0x1, PT ;  /* 0x000000010d00780c */ /* 0x000fda0003f05270 */
[----:B------:R-:W0:Y:S02]  /*1960*/  @P0 LDC.64 R6, c[0x0][0x9e8] ;  /* 0x00027a00ff060b82 */ /* 0x000e240000000a00 */
[----:B0-----:R-:W-:-:S05]  /*1970*/  @P0 IMAD.HI.U32 R6, R3, R6, RZ ;  /* 0x0000000603060227 */ /* 0x001fca00078e00ff */
[----:B------:R-:W-:-:S07]  /*1980*/  @P0 SHF.R.U32.HI R3, RZ, R7, R6 ;  /* 0x00000007ff030219 */ /* 0x000fce0000011606 */
.L_x_8203:
[----:B------:R-:W-:Y:S05]  /*1990*/  BSYNC B0 ;  /* 0x0000000000007941 */ /* 0x000fea0003800000 */
.L_x_8201:
[----:B------:R-:W-:-:S05]  /*19a0*/  IMAD R3, R3, R13, RZ ;  /* 0x0000000d03037224 */ /* 0x000fca00078e02ff */
[----:B------:R-:W-:-:S07]  /*19b0*/  VIMNMX R4, R4, R3, !PT ;  /* 0x0000000304047248 */ /* 0x000fce0007fe0100 */
.L_x_8200:
[----:B------:R-:W-:Y:S02]  /*19c0*/  IADD3 R0, R0, 0x7f, RZ ;  /* 0x0000007f00007810 */ /* 0x000fe40007ffe0ff */
[----:B------:R-:W-:Y:S02]  /*19d0*/  SHF.R.S32.HI R5, RZ, 0x1f, R4 ;  /* 0x0000001fff057819 */ /* 0x000fe40000011404 */
        /* <DEDUP_REMOVED lines=40> */
[----:B-1---5:R-:W-:Y:S05]  /*1c60*/  CALL.ABS.NOINC R14 ;  /* 0x000000000e007343 */ /* 0x022fea0003c00000 */
.L_x_8206:
[----:B------:R-:W-:Y:S05]  /*1c70*/  BSYNC B6 ;  /* 0x0000000000067941 */ /* 0x000fea0003800000 */
.L_x_8205:
        /* <DEDUP_REMOVED lines=20> */
.L_x_8208:
[----:B------:R-:W-:Y:S05]  /*1dc0*/  BSYNC B6 ;  /* 0x0000000000067941 */ /* 0x000fea0003800000 */
.L_x_8207:
[----:B------:R-:W-:Y:S01]  /*1dd0*/  ULDC.64 UR4, c[0x0][0x9f8] ;  /* 0x00027e0000047ab9 */ /* 0x000fe20000000a00 */
[----:B------:R-:W-:Y:S01]  /*1de0*/  IMAD.MOV.U32 R0, RZ, RZ, R43 ;  /* 0x000000ffff007224 */ /* 0x000fe200078e002b */
[----:B------:R-:W-:Y:S01]  /*1df0*/  ISETP.NE.U32.AND P0, PT, RZ, UR4, PT ;  /* 0x00000004ff007c0c */ /* 0x000fe2000bf05070 */
[----:B------:R-:W0:Y:S03]  /*1e00*/  LDC R37, c[0x0][0x3f4] ;  /* 0x0000fd00ff257b82 */ /* 0x000e260000000800 */
[----:B------:R-:W-:-:S05]  /*1e10*/  ISETP.NE.AND.EX P0, PT, RZ, UR5, PT, P0 ;  /* 0x00000005ff007c0c */ /* 0x000fca000bf05300 */
[----:B------:R-:W1:Y:S08]  /*1e20*/  LDC.64 R14, c[0x0][0x3f8] ;  /* 0x0000fe00ff0e7b82 */ /* 0x000e700000000a00 */
[----:B------:R-:W2:Y:S08]  /*1e30*/  @P0 LDC.64 R4, c[0x0][0x9f8] ;  /* 0x00027e00ff040b82 */ /* 0x000eb00000000a00 */
[----:B------:R-:W3:Y:S01]  /*1e40*/  LDC.64 R34, c[0x0][0x408] ;  /* 0x00010200ff227b82 */ /* 0x000ee20000000a00 */
[----:B--2---:R-:W-:-:S05]  /*1e50*/  @P0 IMAD.WIDE R4, R43, 0x4, R4 ;  /* 0x000000042b040825 */ /* 0x004fca00078e0204 */
[----:B------:R2:W4:Y:S01]  /*1e60*/  @P0 LDG.E R0, desc[UR54][R4.64] ;  /* 0x0000003604000981 */ /* 0x000522000c1e1900 */
[----:B0-----:R-:W-:Y:S01]  /*1e70*/  ISETP.GE.AND P0, PT, R16, R37, PT ;  /* 0x000000251000720c */ /* 0x001fe20003f06270 */
[----:B-1----:R-:W-:Y:S01]  /*1e80*/  IMAD.WIDE.U32 R6, R188, R14, R22 ;  /* 0x0000000ebc067225 */ /* 0x002fe200078e0016 */
[C-C-:B---3--:R-:W-:Y:S01]  /*1e90*/  SHF.L.U64.HI R30, R34.reuse, 0x6, R35.reuse ;  /* 0x00000006221e7819 */ /* 0x148fe20000010223 */
[----:B------:R-:W0:Y:S01]  /*1ea0*/  S2R R38, SR_TID.X ;  /* 0x0000000000267919 */ /* 0x000e220000002100 */
[----:B------:R-:W-:Y:S01]  /*1eb0*/  SEL R13, R37, RZ, P0 ;  /* 0x000000ff250d7207 */ /* 0x000fe20000000000 */
[----:B------:R-:W-:Y:S01]  /*1ec0*/  IMAD R10, R221, R34, RZ ;  /* 0x00000022dd0a7224 */ /* 0x000fe200078e02ff */
[----:B------:R-:W-:Y:S01]  /*1ed0*/  SHF.L.U64.HI R31, R34, 0x7, R35 ;  /* 0x00000007221f7819 */ /* 0x000fe20000010223 */
[----:B------:R-:W-:Y:S02]  /*1ee0*/  IMAD.MOV.U32 R82, RZ, RZ, R6 ;  /* 0x000000ffff527224 */ /* 0x000fe400078e0006 */
[----:B------:R-:W-:-:S02]  /*1ef0*/  IMAD.IADD R13, R16, 0x1, R13 ;  /* 0x00000001100d7824 */ /* 0x000fc400078e020d */
[----:B--2---:R-:W-:-:S03]  /*1f00*/  IMAD.WIDE.U32 R4, R188, R34, R22 ;  /* 0x00000022bc047225 */ /* 0x004fc600078e0016 */
[----:B------:R-:W-:Y:S01]  /*1f10*/  SHF.R.S32.HI R6, RZ, 0x1f, R13 ;  /* 0x0000001fff067819 */ /* 0x000fe2000001140d */
[----:B------:R-:W-:Y:S02]  /*1f20*/  IMAD R8, R221, R14, RZ ;  /* 0x0000000edd087224 */ /* 0x000fe400078e02ff */
[----:B------:R-:W-:Y:S01]  /*1f30*/  IMAD R89, R188, R35, R10 ;  /* 0x00000023bc597224 */ /* 0x000fe200078e020a */
[CC--:B------:R-:W-:Y:S01]  /*1f40*/  LEA.HI R12, R6.reuse, R13.reuse, RZ, 0x3 ;  /* 0x0000000d060c7211 */ /* 0x0c0fe200078f18ff */
[----:B------:R-:W-:Y:S01]  /*1f50*/  IMAD.MOV.U32 R86, RZ, RZ, R4 ;  /* 0x000000ffff567224 */ /* 0x000fe200078e0004 */
[----:B------:R-:W-:Y:S01]  /*1f60*/  LEA.HI R4, R6, R13, RZ, 0x6 ;  /* 0x0000000d06047211 */ /* 0x000fe200078f30ff */
[----:B------:R-:W-:Y:S01]  /*1f70*/  IMAD.WIDE.U32 R10, R188, R34, R16 ;  /* 0x00000022bc0a7225 */ /* 0x000fe200078e0010 */
[----:B------:R-:W-:Y:S02]  /*1f80*/  LOP3.LUT R6, R199, 0x38, R12, 0xf8, !PT ;  /* 0x00000038c7067812 */ /* 0x000fe400078ef80c */
[----:B------:R-:W-:Y:S01]  /*1f90*/  LOP3.LUT R41, R12, 0xfffffff8, RZ, 0xc0, !PT ;  /* 0xfffffff80c297812 */ /* 0x000fe200078ec0ff */
[C---:B------:R-:W-:Y:S01]  /*1fa0*/  IMAD R85, R188.reuse, R15, R8 ;  /* 0x0000000fbc557224 */ /* 0x040fe200078e0208 */
[----:B------:R-:W-:Y:S01]  /*1fb0*/  MOV R88, R10 ;  /* 0x0000000a00587202 */ /* 0x000fe20000000f00 */
[----:B------:R-:W-:Y:S01]  /*1fc0*/  IMAD.WIDE.U32 R8, R188, R14, R16 ;  /* 0x0000000ebc087225 */ /* 0x000fe200078e0010 */
[----:B------:R-:W-:-:S02]  /*1fd0*/  LOP3.LUT R6, R6, R225, RZ, 0x3c, !PT ;  /* 0x000000e106067212 */ /* 0x000fc400078e3cff */
[----:B------:R-:W-:Y:S01]  /*1fe0*/  SHF.R.S32.HI R81, RZ, 0x3, R12 ;  /* 0x00000003ff517819 */ /* 0x000fe2000001140c */
[----:B------:R-:W-:Y:S01]  /*1ff0*/  IMAD.IADD R87, R5, 0x1, R89 ;  /* 0x0000000105577824 */ /* 0x000fe200078e0259 */
[----:B------:R-:W-:Y:S01]  /*2000*/  LOP3.LUT R5, R12, 0x38, RZ, 0xc0, !PT ;  /* 0x000000380c057812 */ /* 0x000fe200078ec0ff */
[----:B------:R-:W-:Y:S01]  /*2010*/  IMAD.IADD R89, R89, 0x1, R11 ;  /* 0x0000000159597824 */ /* 0x000fe200078e020b */
[----:B-----5:R-:W-:Y:S01]  /*2020*/  SHF.R.S32.HI R11, RZ, 0x1f, R24 ;  /* 0x0000001fff0b7819 */ /* 0x020fe20000011418 */
[----:B------:R-:W-:Y:S01]  /*2030*/  IMAD.SHL.U32 R4, R4, 0x80, RZ ;  /* 0x0000008004047824 */ /* 0x000fe200078e00ff */
[----:B0-----:R-:W-:Y:S01]  /*2040*/  SHF.R.U32.HI R38, RZ, 0x7, R38 ;  /* 0x00000007ff267819 */ /* 0x001fe20000011626 */
[----:B------:R-:W-:Y:S01]  /*2050*/  IMAD.IADD R83, R7, 0x1, R85 ;  /* 0x0000000107537824 */ /* 0x000fe200078e0255 */
[----:B------:R-:W-:Y:S01]  /*2060*/  IADD3 R85, R85, R9, RZ ;  /* 0x0000000955557210 */ /* 0x000fe20007ffe0ff */
[----:B------:R-:W-:Y:S01]  /*2070*/  IMAD.MOV.U32 R84, RZ, RZ, R8 ;  /* 0x000000ffff547224 */ /* 0x000fe200078e0008 */
[----:B------:R-:W-:Y:S01]  /*2080*/  ISETP.NE.AND P6, PT, R38, 0x1, PT ;  /* 0x000000012600780c */ /* 0x000fe20003fc5270 */
[----:B------:R-:W-:Y:S01]  /*2090*/  IMAD R13, R11, R14, RZ ;  /* 0x0000000e0b0d7224 */ /* 0x000fe200078e02ff */
[--C-:B------:R-:W-:Y:S01]  /*20a0*/  LOP3.LUT R9, R197, 0x38, R12.reuse, 0xf8, !PT ;  /* 0x00000038c5097812 */ /* 0x100fe200078ef80c */
[-C--:B------:R-:W-:Y:S01]  /*20b0*/  IMAD R11, R11, R34.reuse, RZ ;  /* 0x000000220b0b7224 */ /* 0x080fe200078e02ff */
[----:B------:R-:W-:Y:S01]  /*20c0*/  LOP3.LUT R8, R196, 0x38, R12, 0xf8, !PT ;  /* 0x00000038c4087812 */ /* 0x000fe200078ef80c */
[----:B------:R-:W-:Y:S01]  /*20d0*/  IMAD.WIDE.U32 R88, R24, R34, R88 ;  /* 0x0000002218587225 */ /* 0x000fe200078e0058 */
[----:B------:R-:W-:-:S02]  /*20e0*/  LOP3.LUT R7, R4, 0xffffe000, RZ, 0xc0, !PT ;  /* 0xffffe00004077812 */ /* 0x000fc400078ec0ff */
[----:B------:R-:W-:Y:S01]  /*20f0*/  LOP3.LUT R4, R5, 0x1c0, R222, 0xf8, !PT ;  /* 0x000001c005047812 */ /* 0x000fe200078ef8de */
[C---:B------:R-:W-:Y:S01]  /*2100*/  IMAD R11, R24.reuse, R35, R11 ;  /* 0x00000023180b7224 */ /* 0x040fe200078e020b */
[----:B------:R-:W-:Y:S01]  /*2110*/  LOP3.LUT R10, R9, R224, RZ, 0x3c, !PT ;  /* 0x000000e0090a7212 */ /* 0x000fe200078e3cff */
[----:B------:R-:W-:Y:S01]  /*2120*/  IMAD R13, R24, R15, R13 ;  /* 0x0000000f180d7224 */ /* 0x000fe200078e020d */
[----:B------:R-:W-:Y:S01]  /*2130*/  LOP3.LUT R9, R8, R223, RZ, 0x3c, !PT ;  /* 0x000000df08097212 */ /* 0x000fe200078e3cff */
[----:B------:R-:W-:Y:S05]  /*2140*/  @!P6 WARPSYNC.ALL ;  /* 0x000000000000e948 */ /* 0x000fea0003800000 */
[----:B------:R-:W-:Y:S01]  /*2150*/  LOP3.LUT R8, R4, R203, RZ, 0x3c, !PT ;  /* 0x000000cb04087212 */ /* 0x000fe200078e3cff */
[-C--:B------:R-:W-:Y:S01]  /*2160*/  IMAD.WIDE.U32 R82, R24, R14.reuse, R82 ;  /* 0x0000000e18527225 */ /* 0x080fe200078e0052 */
[-C--:B------:R-:W-:Y:S01]  /*2170*/  IADD3 R4, R6, R7.reuse, R202 ;  /* 0x0000000706047210 */ /* 0x080fe20007ffe0ca */
[----:B------:R-:W-:Y:S01]  /*2180*/  ULDC UR4, c[0x0][0x2f4] ;  /* 0x0000bd0000047ab9 */ /* 0x000fe20000000800 */
[-C--:B------:R-:W-:Y:S01]  /*2190*/  IADD3 R5, R10, R7.reuse, R201 ;  /* 0x000000070a057210 */ /* 0x080fe20007ffe0c9 */
[----:B------:R-:W-:Y:S01]  /*21a0*/  IMAD.WIDE.U32 R84, R24, R14, R84 ;  /* 0x0000000e18547225 */ /* 0x000fe200078e0054 */
[----:B------:R-:W-:-:S02]  /*21b0*/  IADD3 R6, R9, R7, R200 ;  /* 0x0000000709067210 */ /* 0x000fc40007ffe0c8 */
[----:B------:R-:W-:Y:S01]  /*21c0*/  IADD3 R7, R8, R7, R204 ;  /* 0x0000000708077210 */ /* 0x000fe20007ffe0cc */
[----:B------:R-:W-:Y:S01]  /*21d0*/  IMAD.WIDE.U32 R86, R24, R34, R86 ;  /* 0x0000002218567225 */ /* 0x000fe200078e0056 */
[C-C-:B------:R-:W-:Y:S02]  /*21e0*/  SHF.L.U64.HI R8, R14.reuse, 0x5, R15.reuse ;  /* 0x000000050e087819 */ /* 0x140fe4000001020f */
[----:B------:R-:W-:Y:S01]  /*21f0*/  SHF.L.U64.HI R9, R14, 0x6, R15 ;  /* 0x000000060e097819 */ /* 0x000fe2000001020f */
[----:B------:R-:W-:Y:S01]  /*2200*/  IMAD.IADD R3, R29, 0x1, R28 ;  /* 0x000000011d037824 */ /* 0x000fe200078e021c */
[C---:B------:R-:W-:Y:S01]  /*2210*/  SHF.L.U64.HI R29, R34.reuse, 0x5, R35 ;  /* 0x00000005221d7819 */ /* 0x040fe20000010223 */
[----:B------:R-:W-:Y:S01]  /*2220*/  IMAD.SHL.U32 R32, R34, 0x20, RZ ;  /* 0x0000002022207824 */ /* 0x000fe200078e00ff */
[----:B------:R-:W-:Y:S01]  /*2230*/  SHF.L.U64.HI R10, R14, 0x7, R15 ;  /* 0x000000070e0a7819 */ /* 0x000fe2000001020f */
[C---:B------:R-:W-:Y:S01]  /*2240*/  IMAD.SHL.U32 R33, R34.reuse, 0x40, RZ ;  /* 0x0000004022217824 */ /* 0x040fe200078e00ff */
[----:B------:R-:W-:Y:S01]  /*2250*/  SHF.L.U32 R34, R34, 0x7, RZ ;  /* 0x0000000722227819 */ /* 0x000fe200000006ff */
[----:B------:R-:W-:Y:S01]  /*2260*/  VIADD R94, R38, 0x8 ;  /* 0x00000008265e7836 */ /* 0x000fe20000000000 */
[----:B------:R-:W-:Y:S01]  /*2270*/  SHF.R.S32.HI R35, RZ, 0x1f, R42 ;  /* 0x0000001fff237819 */ /* 0x000fe2000001142a */
[----:B------:R-:W-:Y:S01]  /*2280*/  IMAD.SHL.U32 R20, R14, 0x20, RZ ;  /* 0x000000200e147824 */ /* 0x000fe200078e00ff */
[----:B------:R-:W-:Y:S01]  /*2290*/  ISETP.GE.AND P1, PT, R16, UR4, PT ;  /* 0x0000000410007c0c */ /* 0x000fe2000bf26270 */
[----:B------:R-:W-:Y:S01]  /*22a0*/  IMAD.SHL.U32 R21, R14, 0x40, RZ ;  /* 0x000000400e157824 */ /* 0x000fe200078e00ff */
[----:B------:R-:W-:Y:S01]  /*22b0*/  ISETP.GE.AND P2, PT, R2, UR4, PT ;  /* 0x0000000402007c0c */ /* 0x000fe2000bf46270 */
[----:B------:R-:W-:Y:S01]  /*22c0*/  IMAD.SHL.U32 R28, R14, 0x80, RZ ;  /* 0x000000800e1c7824 */ /* 0x000fe200078e00ff */
[----:B------:R-:W-:Y:S01]  /*22d0*/  IADD3 R80, R11, R89, RZ ;  /* 0x000000590b507210 */ /* 0x000fe20007ffe0ff */
[----:B------:R-:W-:Y:S01]  /*22e0*/  IMAD R36, R207, 0x20, R188 ;  /* 0x00000020cf247824 */ /* 0x000fe200078e02bc */
[----:B------:R-:W-:Y:S01]  /*22f0*/  SHF.R.S32.HI R90, RZ, 0x1f, R41 ;  /* 0x0000001fff5a7819 */ /* 0x000fe20000011429 */
[----:B------:R-:W-:-:S02]  /*2300*/  IMAD.SHL.U32 R37, R37, 0x2, RZ ;  /* 0x0000000225257824 */ /* 0x000fc400078e00ff */
[----:B------:R-:W-:Y:S02]  /*2310*/  IMAD.IADD R39, R83, 0x1, R13 ;  /* 0x0000000153277824 */ /* 0x000fe400078e020d */
[----:B------:R-:W-:Y:S02]  /*2320*/  IMAD.IADD R40, R13, 0x1, R85 ;  /* 0x000000010d287824 */ /* 0x000fe400078e0255 */
[----:B------:R-:W-:Y:S01]  /*2330*/  IMAD.IADD R43, R87, 0x1, R11 ;  /* 0x00000001572b7824 */ /* 0x000fe200078e020b */
[----:B------:R-:W-:Y:S01]  /*2340*/  @!P6 BAR.SYNC.DEFER_BLOCKING 0x9, 0x100 ;  /* 0x024400000000eb1d */ /* 0x000fe20000010000 */
[----:B----4-:R-:W-:-:S07]  /*2350*/  SHF.R.S32.HI R38, RZ, 0x1f, R0 ;  /* 0x0000001fff267819 */ /* 0x010fce0000011400 */
.L_x_8306:
[----:B------:R-:W0:Y:S01]  /*2360*/  LDC R100, c[0x0][0x430] ;  /* 0x00010c00ff647b82 */ /* 0x000e220000000800 */
[----:B------:R-:W-:Y:S01]  /*2370*/  VIADD R27, R27, 0xffffffff ;  /* 0xffffffff1b1b7836 */ /* 0x000fe20000000000 */
[----:B------:R-:W-:-:S03]  /*2380*/  MOV R101, RZ ;  /* 0x000000ff00657202 */ /* 0x000fc60000000f00 */
[----:B---3--:R-:W-:-:S03]  /*2390*/  IMAD R44, R27, 0x80, R36 ;  /* 0x000000801b2c7824 */ /* 0x008fc600078e0224 */
[----:B-1----:R-:W1:Y:S01]  /*23a0*/  LDC R107, c[0x0][0x3f4] ;  /* 0x0000fd00ff6b7b82 */ /* 0x002e620000000800 */
[----:B------:R-:W-:Y:S01]  /*23b0*/  IMAD.IADD R45, R3, 0x1, R44 ;  /* 0x00000001032d7824 */ /* 0x000fe200078e022c */
[----:B------:R-:W-:-:S03]  /*23c0*/  ISETP.GE.AND P3, PT, R44, R25, PT ;  /* 0x000000192c00720c */ /* 0x000fc60003f66270 */
[----:B------:R-:W-:Y:S01]  /*23d0*/  IMAD.MOV.U32 R11, RZ, RZ, R45 ;  /* 0x000000ffff0b7224 */ /* 0x000fe200078e002d */
[----:B------:R-:W-:Y:S02]  /*23e0*/  ISETP.GT.OR P3, PT, R36, 0x7f, P3 ;  /* 0x0000007f2400780c */ /* 0x000fe40001f64670 */
[----:B0-----:R-:W-:-:S11]  /*23f0*/  ISETP.NE.AND P4, PT, R100, 0x1, PT ;  /* 0x000000016400780c */ /* 0x001fd60003f85270 */
[----:B------:R-:W0:Y:S08]  /*2400*/  @!P3 LDC.64 R14, c[0x0][0x428] ;  /* 0x00010a00ff0ebb82 */ /* 0x000e300000000a00 */
[----:B--2---:R-:W2:Y:S08]  /*2410*/  @!P3 LDC.64 R46, c[0x0][0x418] ;  /* 0x00010600ff2ebb82 */ /* 0x004eb00000000a00 */
[----:B------:R-:W3:Y:S08]  /*2420*/  @P4 LDC R12, c[0x0][0x434] ;  /* 0x00010d00ff0c4b82 */ /* 0x000ef00000000800 */
[----:B------:R-:W4:Y:S01]  /*2430*/  @P4 LDC R13, c[0x0][0x438] ;  /* 0x00010e00ff0d4b82 */ /* 0x000f220000000800 */
[----:B---3--:R-:W-:-:S05]  /*2440*/  @P4 IMAD.HI.U32 R12, R45, R12, RZ ;  /* 0x0000000c2d0c4227 */ /* 0x008fca00078e00ff */
[----:B----4-:R-:W-:Y:S01]  /*2450*/  @P4 SHF.R.U32.HI R11, RZ, R13, R12 ;  /* 0x0000000dff0b4219 */ /* 0x010fe2000001160c */
[----:B0-----:R-:W-:-:S03]  /*2460*/  @!P3 IMAD R12, R38, R14, RZ ;  /* 0x0000000e260cb224 */ /* 0x001fc600078e02ff */
[--C-:B------:R-:W-:Y:S01]  /*2470*/  @!P3 SHF.R.S32.HI R13, RZ, 0x1f, R11.reuse ;  /* 0x0000001fff0db819 */ /* 0x100fe2000001140b */
[----:B------:R-:W-:Y:S02]  /*2480*/  @!P3 IMAD R15, R0, R15, R12 ;  /* 0x0000000f000fb224 */ /* 0x000fe400078e020c */
[----:B------:R-:W-:-:S04]  /*2490*/  @!P3 IMAD.MOV.U32 R12, RZ, RZ, R11 ;  /* 0x000000ffff0cb224 */ /* 0x000fc800078e000b */
[----:B------:R-:W-:-:S04]  /*24a0*/  @!P3 IMAD.WIDE.U32 R12, R0, R14, R12 ;  /* 0x0000000e000cb225 */ /* 0x000fc800078e000c */
[----:B------:R-:W-:Y:S01]  /*24b0*/  @!P3 IMAD.IADD R13, R13, 0x1, R15 ;  /* 0x000000010d0db824 */ /* 0x000fe200078e020f */
        /* <DEDUP_REMOVED lines=10> */
[----:B------:R-:W-:Y:S01]  /*2560*/  P2R R92, PR, RZ, 0x10 ;  /* 0x00000010ff5c7803 */ /* 0x000fe20000000000 */
[----:B------:R-:W-:Y:S01]  /*2570*/  IMAD R93, R93, 0x2, R18 ;  /* 0x000000025d5d7824 */ /* 0x000fe200078e0212 */
[----:B0-----:R-:W-:Y:S06]  /*2580*/  @!P3 BRA `(.L_x_8210) ;  /* 0x00000050000cb947 */ /* 0x001fec0003800000 */
[----:B------:R-:W-:Y:S01]  /*2590*/  SHF.R.S32.HI R99, RZ, 0x1f, R100 ;  /* 0x0000001fff637819 */ /* 0x000fe20000011464 */
[----:B------:R-:W-:Y:S01]  /*25a0*/  ULDC.64 UR4, c[0x0][0x300] ;  /* 0x0000c00000047ab9 */ /* 0x000fe20000000a00 */
[----:B-----5:R-:W-:Y:S01]  /*25b0*/  SHF.R.S32.HI R98, RZ, 0x1f, R101 ;  /* 0x0000001fff627819 */ /* 0x020fe20000011465 */
[C---:B------:R-:W-:Y:S01]  /*25c0*/  IMAD.WIDE.U32 R12, R100.reuse, UR4, RZ ;  /* 0x00000004640c7c25 */ /* 0x040fe2000f8e00ff */
        /* <DEDUP_REMOVED lines=59> */
.L_x_8213:
[----:B------:R-:W-:Y:S05]  /*2980*/  BSYNC B1 ;  /* 0x0000000000017941 */ /* 0x000fea0003800000 */
.L_x_8212:
        /* <DEDUP_REMOVED lines=12> */
[----:B------:R-:W-:Y:S01]  /*2a50*/  P2R R122, PR, RZ, 0x8 ;  /* 0x00000008ff7a7803 */ /* 0x000fe20000000000 */
[----:B------:R-:W-:Y:S01]  /*2a60*/  IMAD.MOV.U32 R46, RZ, RZ, R74 ;  /* 0x000000ffff2e7224 */ /* 0x000fe200078e004a */
[----:B------:R-:W-:-:S02]  /*2a70*/  PRMT R120, R120, 0x5410, R47 ;  /* 0x0000541078787816 */ /* 0x000fc4000000002f */
[----:B------:R-:W-:Y:S02]  /*2a80*/  CS2R R64, SRZ ;  /* 0x0000000000407805 */ /* 0x000fe4000001ff00 */
[----:B------:R-:W-:Y:S02]  /*2a90*/  PRMT R115, R44, 0x5410, R45 ;  /* 0x000054102c737816 */ /* 0x000fe4000000002d */
[----:B------:R-:W-:Y:S02]  /*2aa0*/  CS2R R62, SRZ ;  /* 0x00000000003e7805 */ /* 0x000fe4000001ff00 */
[----:B------:R-:W-:Y:S02]  /*2ab0*/  PRMT R121, R46, 0x7610, R121 ;  /* 0x000076102e797816 */ /* 0x000fe40000000079 */
        /* <DEDUP_REMOVED lines=22> */
.L_x_8215:
[----:B------:R-:W-:Y:S05]  /*2c20*/  BSYNC B1 ;  /* 0x0000000000017941 */ /* 0x000fea0003800000 */
.L_x_8214:
[----:B------:R-:W-:Y:S01]  /*2c30*/  ISETP.GE.AND P3, PT, R216, R97, PT ;  /* 0x00000061d800720c */ /* 0x000fe20003f66270 */
[----:B0----5:R-:W-:Y:S01]  /*2c40*/  IMAD.MOV.U32 R44, RZ, RZ, R60 ;  /* 0x000000ffff2c7224 */ /* 0x021fe200078e003c */
[----:B------:R-:W-:Y:S01]  /*2c50*/  MOV R46, R64 ;  /* 0x00000040002e7202 */ /* 0x000fe20000000f00 */
[----:B------:R-:W-:Y:S01]  /*2c60*/  IMAD.MOV.U32 R45, RZ, RZ, R61 ;  /* 0x000000ffff2d7224 */ /* 0x000fe200078e003d */
[----:B------:R-:W-:Y:S01]  /*2c70*/  BSSY B1, `(.L_x_8216) ;  /* 0x0000027000017945 */ /* 0x000fe20003800000 */
[----:B------:R-:W-:Y:S01]  /*2c80*/  IMAD.MOV.U32 R47, RZ, RZ, R65 ;  /* 0x000000ffff2f7224 */ /* 0x000fe200078e0041 */
[----:B------:R-:W-:Y:S02]  /*2c90*/  CS2R R52, SRZ ;  /* 0x0000000000347805 */ /* 0x000fe4000001ff00 */
[----:B------:R-:W-:Y:S02]  /*2ca0*/  CS2R R56, SRZ ;  /* 0x0000000000387805 */ /* 0x000fe4000001ff00 */
[----:B------:R-:W-:Y:S01]  /*2cb0*/  PRMT R106, R44, 0x5410, R45 ;  /* 0x000054102c6a7816 */ /* 0x000fe2000000002d */
[----:B------:R-:W-:Y:S01]  /*2cc0*/  IMAD.MOV.U32 R44, RZ, RZ, R62 ;  /* 0x000000ffff2c7224 */ /* 0x000fe200078e003e */
[----:B------:R-:W-:Y:S01]  /*2cd0*/  PRMT R112, R46, 0x5410, R47 ;  /* 0x000054102e707816 */ /* 0x000fe2000000002f */
[----:B------:R-:W-:Y:S01]  /*2ce0*/  IMAD.MOV.U32 R45, RZ, RZ, R63 ;  /* 0x000000ffff2d7224 */ /* 0x000fe200078e003f */
[----:B------:R-:W-:Y:S01]  /*2cf0*/  CS2R R54, SRZ ;  /* 0x0000000000367805 */ /* 0x000fe2000001ff00 */
[----:B------:R-:W-:Y:S01]  /*2d00*/  IMAD.MOV.U32 R46, RZ, RZ, R66 ;  /* 0x000000ffff2e7224 */ /* 0x000fe200078e0042 */
[----:B------:R-:W-:Y:S01]  /*2d10*/  CS2R R58, SRZ ;  /* 0x00000000003a7805 */ /* 0x000fe2000001ff00 */
[----:B------:R-:W-:Y:S01]  /*2d20*/  IMAD.MOV.U32 R47, RZ, RZ, R67 ;  /* 0x000000ffff2f7224 */ /* 0x000fe200078e0043 */
[----:B------:R-:W-:-:S02]  /*2d30*/  PRMT R109, R44, 0x5410, R45 ;  /* 0x000054102c6d7816 */ /* 0x000fc4000000002d */
[----:B------:R-:W-:Y:S02]  /*2d40*/  CS2R R44, SRZ ;  /* 0x00000000002c7805 */ /* 0x000fe4000001ff00 */
[----:B------:R-:W-:Y:S02]  /*2d50*/  CS2R R48, SRZ ;  /* 0x0000000000307805 */ /* 0x000fe4000001ff00 */
        /* <DEDUP_REMOVED lines=24> */
.L_x_8217:
[----:B------:R-:W-:Y:S05]  /*2ee0*/  BSYNC B1 ;  /* 0x0000000000017941 */ /* 0x000fea0003800000 */
.L_x_8216:
[----:B------:R-:W-:Y:S01]  /*2ef0*/  ISETP.GE.AND P4, PT, R215, R97, PT ;  /* 0x00000061d700720c */ /* 0x000fe20003f86270 */
[----:B------:R-:W-:-:S12]  /*2f00*/  BSSY B1, `(.L_x_8218) ;  /* 0x000001e000017945 */ /* 0x000fd80003800000 */
[----:B------:R-:W-:Y:S05]  /*2f10*/  @P4 BRA `(.L_x_8219) ;  /* 0x0000000000704947 */ /* 0x000fea0003800000 */
[----:B------:R-:W1:Y:S01]  /*2f20*/  LDC.64 R44, c[0x0][0x3f8] ;  /* 0x0000fe00ff2c7b82 */ /* 0x000e620000000a00 */
[----:B------:R-:W-:Y:S01]  /*2f30*/  IMAD.MOV.U32 R15, RZ, RZ, R91 ;  /* 0x000000ffff0f7224 */ /* 0x000fe200078e005b */
[----:B------:R-:W-:Y:S01]  /*2f40*/  MOV R13, R11 ;  /* 0x0000000b000d7202 */ /* 0x000fe20000000f00 */
[----:B------:R-:W-:Y:S01]  /*2f50*/  ULDC.64 UR4, c[0x0][0x3e8] ;  /* 0x0000fa0000047ab9 */ /* 0x000fe20000000a00 */
[----:B------:R-:W-:Y:S02]  /*2f60*/  CS2R R48, SRZ ;  /* 0x0000000000307805 */ /* 0x000fe4000001ff00 */
[----:B------:R-:W-:Y:S01]  /*2f70*/  CS2R R50, SRZ ;  /* 0x0000000000327805 */ /* 0x000fe2000001ff00 */
[----:B-1----:R-:W-:-:S04]  /*2f80*/  IMAD.WIDE.U32 R14, R44, 0x60, R14 ;  /* 0x000000602c0e7825 */ /* 0x002fc800078e000e */
[----:B------:R-:W-:Y:S01]  /*2f90*/  IMAD R46, R45, 0x60, RZ ;  /* 0x000000602d2e7824 */ /* 0x000fe200078e02ff */
[----:B------:R-:W-:-:S04]  /*2fa0*/  IADD3 R45, P5, R82, R14, RZ ;  /* 0x0000000e522d7210 */ /* 0x000fc80007fbe0ff */
[----:B------:R-:W-:Y:S02]  /*2fb0*/  IADD3.X R46, R39, R15, R46, P5, !PT ;  /* 0x0000000f272e7210 */ /* 0x000fe40002ffe42e */
        /* <DEDUP_REMOVED lines=18> */
.L_x_8219:
[----:B------:R-:W-:Y:S05]  /*30e0*/  BSYNC B1 ;  /* 0x0000000000017941 */ /* 0x000fea0003800000 */
.L_x_8218:
[----:B-----5:R-:W-:Y:S01]  /*30f0*/  IMAD.MOV.U32 R11, RZ, RZ, R52 ;  /* 0x000000ffff0b7224 */ /* 0x020fe200078e0034 */
[----:B------:R-:W-:Y:S01]  /*3100*/  UISETP.NE.AND UP0, UPT, UR39, 0x3, UPT ;  /* 0x000000032700788c */ /* 0x000fe2000bf05270 */
[----:B-1----:R-:W-:Y:S02]  /*3110*/  IMAD.MOV.U32 R12, RZ, RZ, R53 ;  /* 0x000000ffff0c7224 */ /* 0x002fe400078e0035 */
[----:B------:R-:W-:Y:S02]  /*3120*/  IMAD.MOV.U32 R13, RZ, RZ, R56 ;  /* 0x000000ffff0d7224 */ /* 0x000fe400078e0038 */
        /* <DEDUP_REMOVED lines=14> */
[----:B0-----:R-:W-:Y:S01]  /*3210*/  PRMT R78, R11, 0x5410, R12 ;  /* 0x000054100b4e7816 */ /* 0x001fe2000000000c */
        /* <DEDUP_REMOVED lines=9> */
.L_x_8220:
[----:B------:R-:W-:Y:S01]  /*32b0*/  IMAD R91, R19, 0x8, R18 ;  /* 0x00000008135b7824 */ /* 0x000fe200078e0212 */
[----:B------:R-:W-:Y:S01]  /*32c0*/  SHF.L.U32 R102, R192, 0x1f, RZ ;  /* 0x0000001fc0667819 */ /* 0x000fe200000006ff */
[----:B------:R-:W-:Y:S03]  /*32d0*/  BSSY B1, `(.L_x_8221) ;  /* 0x0000003000017945 */ /* 0x000fe60003800000 */
[----:B------:R-:W0:Y:S02]  /*32e0*/  SYNCS.PHASECHK.TRANS64.TRYWAIT P6, [R91+URZ+0x28890], R102 ;  /* 0x028890665b0075a7 */ /* 0x000e2400080c017f */
[----:B0-----:R-:W-:Y:S05]  /*32f0*/  @!P6 BRA `(.L_x_8222) ;  /* 0x0000020400bce947 */ /* 0x001fea0003800000 */
.L_x_8611:
[----:B------:R-:W-:Y:S05]  /*3300*/  BSYNC B1 ;  /* 0x0000000000017941 */ /* 0x000fea0003800000 */
.L_x_8221:
[----:B------:R-:W-:-:S03]  /*3310*/  UMOV UR4, 0xffffffff ;  /* 0xffffffff00047882 */ /* 0x000fc60000000000 */
[----:B------:R-:W-:Y:S05]  /*3320*/  BRA.DIV UR4, `(.L_x_8223) ;  /* 0x0000020604c47947 */ /* 0x000fea000b800000 */
[----:B------:R1:W2:Y:S04]  /*3330*/  SHFL.IDX PT, R79, R103, RZ, 0x181f ;  /* 0x00181fff674f7589 */ /* 0x0002a800000e0000 */
[----:B------:R1:W3:Y:S02]  /*3340*/  SHFL.IDX PT, R105, R108, RZ, 0x181f ;  /* 0x00181fff6c697589 */ /* 0x0002e400000e0000 */
.L_x_8615:
        /* <DEDUP_REMOVED lines=51> */
.L_x_8229:
[----:B------:R-:W-:Y:S05]  /*3680*/  BSYNC B3 ;  /* 0x0000000000037941 */ /* 0x000fea0003800000 */
.L_x_8228:
[----:B0-----:R4:W-:Y:S02]  /*3690*/  ST.E.128 desc[UR54][R76.64], R12 ;  /* 0x0000000c4c007985 */ /* 0x0019e4000c101d36 */
.L_x_8227:
[----:B------:R-:W-:Y:S05]  /*36a0*/  BSYNC B2 ;  /* 0x0000000000027941 */ /* 0x000fea0003800000 */
.L_x_8226:
        /* <DEDUP_REMOVED lines=47> */
.L_x_8231:
[----:B------:R-:W-:Y:S05]  /*39a0*/  BSYNC B2 ;  /* 0x0000000000027941 */ /* 0x000fea0003800000 */
.L_x_8230:
[----:B0-----:R0:W-:Y:S02]  /*39b0*/  ST.E.128 desc[UR54][R72.64], R12 ;  /* 0x0000000c48007985 */ /* 0x0011e4000c101d36 */
.L_x_8225:
[----:B------:R-:W-:Y:S05]  /*39c0*/  BSYNC B1 ;  /* 0x0000000000017941 */ /* 0x000fea0003800000 */
.L_x_8224:
[----:B------:R-:W-:-:S03]  /*39d0*/  UMOV UR4, 0xffffffff ;  /* 0xffffffff00047882 */ /* 0x000fc60000000000 */
[----:B------:R-:W-:Y:S05]  /*39e0*/  BRA.DIV UR4, `(.L_x_8232) ;  /* 0x0000020204607947 */ /* 0x000fea000b800000 */
[----:B------:R1:W1:Y:S04]  /*39f0*/  SHFL.IDX PT, R71, R103, 0x1, 0x181f ;  /* 0x00381f0067477f89 */ /* 0x00026800000e0000 */
[----:B0-----:R0:W0:Y:S02]  /*3a00*/  SHFL.IDX PT, R73, R108, 0x1, 0x181f ;  /* 0x00381f006c497f89 */ /* 0x00102400000e0000 */
.L_x_8619:
        /* <DEDUP_REMOVED lines=51> */
.L_x_8238:
[----:B------:R-:W-:Y:S05]  /*3d40*/  BSYNC B3 ;  /* 0x0000000000037941 */ /* 0x000fea0003800000 */
.L_x_8237:
[----:B--2---:R0:W-:Y:S02]  /*3d50*/  ST.E.128 desc[UR54][R68.64], R12 ;  /* 0x0000000c44007985 */ /* 0x0041e4000c101d36 */
.L_x_8236:
[----:B------:R-:W-:Y:S05]  /*3d60*/  BSYNC B2 ;  /* 0x0000000000027941 */ /* 0x000fea0003800000 */
.L_x_8235:
        /* <DEDUP_REMOVED lines=47> */
.L_x_8240:
[----:B------:R-:W-:Y:S05]  /*4060*/  BSYNC B2 ;  /* 0x0000000000027941 */ /* 0x000fea0003800000 */
.L_x_8239:
[----:B----4-:R0:W-:Y:S02]  /*4070*/  ST.E.128 desc[UR54][R64.64], R12 ;  /* 0x0000000c40007985 */ /* 0x0101e4000c101d36 */
.L_x_8234:
[----:B------:R-:W-:Y:S05]  /*4080*/  BSYNC B1 ;  /* 0x0000000000017941 */ /* 0x000fea0003800000 */
.L_x_8233:
[----:B------:R-:W-:-:S03]  /*4090*/  UMOV UR4, 0xffffffff ;  /* 0xffffffff00047882 */ /* 0x000fc60000000000 */
[----:B------:R-:W-:Y:S05]  /*40a0*/  BRA.DIV UR4, `(.L_x_8241) ;  /* 0x000001fa04fc7947 */ /* 0x000fea000b800000 */
[----:B------:R0:W0:Y:S04]  /*40b0*/  SHFL.IDX PT, R61, R103, 0x2, 0x181f ;  /* 0x00581f00673d7f89 */ /* 0x00002800000e0000 */
[----:B------:R0:W0:Y:S02]  /*40c0*/  SHFL.IDX PT, R63, R108, 0x2, 0x181f ;  /* 0x00581f006c3f7f89 */ /* 0x00002400000e0000 */
.L_x_8623:
[----:B------:R-:W-:Y:S04]  /*40d0*/  BSSY B1, `(.L_x_8242) ;  /* 0x0000066000017945 */ /* 0x000fe80003800000 */
[----:B------:R-:W-:Y:S05]  /*40e0*/  @P3 BRA `(.L_x_8243) ;  /* 0x0000000400903947 */ /* 0x000fea0003800000 */
[----:B------:R-:W-:Y:S04]  /*40f0*/  BSSY B2, `(.L_x_8244) ;  /* 0x0000032000027945 */ /* 0x000fe80003800000 */
[----:B------:R-:W-:Y:S05]  /*4100*/  @P1 BRA `(.L_x_8245) ;  /* 0x0000000000c01947 */ /* 0x000fea0003800000 */
[----:B0---4-:R0:W4:Y:S01]  /*4110*/  LDS.128 R12, [R93+0x1a400] ;  /* 0x01a400005d0c7984 */ /* 0x0111220000000c00 */
[C---:B------:R-:W-:Y:S01]  /*4120*/  LEA R64, P3, R16.reuse, R63, 0x1 ;  /* 0x0000003f10407211 */ /* 0x040fe200078608ff */
[----:B------:R-:W-:Y:S03]  /*4130*/  BSSY B3, `(.L_x_8246) ;  /* 0x000002c000037945 */ /* 0x000fe60003800000 */
[----:B------:R-:W-:Y:S02]  /*4140*/  LEA.HI.X R65, R16, R61, R17, 0x1, P3 ;  /* 0x0000003d10417211 */ /* 0x000fe400018f0c11 */
        /* <DEDUP_REMOVED lines=42> */
.L_x_8247:
[----:B------:R-:W-:Y:S05]  /*43f0*/  BSYNC B3 ;  /* 0x0000000000037941 */ /* 0x000fea0003800000 */
.L_x_8246:
[----:B----4-:R0:W-:Y:S02]  /*4400*/  ST.E.128 desc[UR54][R64.64], R12 ;  /* 0x0000000c40007985 */ /* 0x0101e4000c101d36 */
.L_x_8245:
[----:B------:R-:W-:Y:S05]  /*4410*/  BSYNC B2 ;  /* 0x0000000000027941 */ /* 0x000fea0003800000 */
.L_x_8244:
        /* <DEDUP_REMOVED lines=47> */
.L_x_8249:
[----:B------:R-:W-:Y:S05]  /*4710*/  BSYNC B2 ;  /* 0x0000000000027941 */ /* 0x000fea0003800000 */
.L_x_8248:
[----:B----4-:R0:W-:Y:S02]  /*4720*/  ST.E.128 desc[UR54][R56.64], R12 ;  /* 0x0000000c38007985 */ /* 0x0101e4000c101d36 */
.L_x_8243:
[----:B------:R-:W-:Y:S05]  /*4730*/  BSYNC B1 ;  /* 0x0000000000017941 */ /* 0x000fea0003800000 */
.L_x_8242:
[----:B------:R-:W-:-:S03]  /*4740*/  UMOV UR4, 0xffffffff ;  /* 0xffffffff00047882 */ /* 0x000fc60000000000 */
[----:B------:R-:W-:Y:S05]  /*4750*/  BRA.DIV UR4, `(.L_x_8250) ;  /* 0x000001f6049c7947 */ /* 0x000fea000b800000 */
[----:B01----:R-:W0:Y:S04]  /*4760*/  SHFL.IDX PT, R103, R103, 0x3, 0x181f ;  /* 0x00781f0067677f89 */ /* 0x003e2800000e0000 */
[----:B------:R1:W0:Y:S02]  /*4770*/  SHFL.IDX PT, R53, R108, 0x3, 0x181f ;  /* 0x00781f006c357f89 */ /* 0x00022400000e0000 */
.L_x_8627:
[----:B------:R-:W-:Y:S05]  /*4780*/  @P4 BRA `(.L_x_8251) ;  /* 0x0000003400384947 */ /* 0x000fea0003800000 */
[----:B------:R-:W-:Y:S04]  /*4790*/  BSSY B1, `(.L_x_8252) ;  /* 0x0000032000017945 */ /* 0x000fe80003800000 */
[----:B------:R-:W-:Y:S05]  /*47a0*/  @P1 BRA `(.L_x_8253) ;  /* 0x0000000000c01947 */ /* 0x000fea0003800000 */
[----:B----4-:R4:W1:Y:S01]  /*47b0*/  LDS.128 R12, [R93+0x1b400] ;  /* 0x01b400005d0c7984 */ /* 0x0108620000000c00 */
[C---:B0-----:R-:W-:Y:S01]  /*47c0*/  LEA R54, P3, R16.reuse, R53, 0x1 ;  /* 0x0000003510367211 */ /* 0x041fe200078608ff */
[----:B------:R-:W-:Y:S03]  /*47d0*/  BSSY B2, `(.L_x_8254) ;  /* 0x000002c000027945 */ /* 0x000fe60003800000 */
[----:B------:R-:W-:Y:S02]  /*47e0*/  LEA.HI.X R55, R16, R103, R17, 0x1, P3 ;  /* 0x0000006710377211 */ /* 0x000fe400018f0c11 */
[----:B------:R-:W-:-:S13]  /*47f0*/  ISETP.GE.AND P3, PT, R22, R107, PT ;  /* 0x0000006b1600720c */ /* 0x000fda0003f66270 */
[----:B----4-:R-:W-:Y:S05]  /*4800*/  @P3 BRA `(.L_x_8255) ;  /* 0x0000000000a03947 */ /* 0x010fea0003800000 */
[----:B------:R-:W-:Y:S01]  /*4810*/  SHF.R.U64 R11, R48, 0x10, R49 ;  /* 0x00000010300b7819 */ /* 0x000fe20000001231 */
[--C-:B-1----:R-:W-:Y:S01]  /*4820*/  HADD2.F32 R48, -RZ, R15.reuse.H1_H1 ;  /* 0x3000000fff307230 */ /* 0x102fe20000004100 */
        /* <DEDUP_REMOVED lines=38> */
.L_x_8255:
[----:B------:R-:W-:Y:S05]  /*4a90*/  BSYNC B2 ;  /* 0x0000000000027941 */ /* 0x000fea0003800000 */
.L_x_8254:
[----:B-1----:R0:W-:Y:S02]  /*4aa0*/  ST.E.128 desc[UR54][R54.64], R12 ;  /* 0x0000000c36007985 */ /* 0x0021e4000c101d36 */
.L_x_8253:
[----:B------:R-:W-:Y:S05]  /*4ab0*/  BSYNC B1 ;  /* 0x0000000000017941 */ /* 0x000fea0003800000 */
.L_x_8252:
        /* <DEDUP_REMOVED lines=47> */
.L_x_8257:
[----:B------:R-:W-:Y:S05]  /*4db0*/  BSYNC B1 ;  /* 0x0000000000017941 */ /* 0x000fea0003800000 */
.L_x_8256:
[----:B----4-:R0:W-:Y:S01]  /*4dc0*/  ST.E.128 desc[UR54][R48.64], R12 ;  /* 0x0000000c30007985 */ /* 0x0101e2000c101d36 */
[----:B------:R-:W-:Y:S05]  /*4dd0*/  BRA `(.L_x_8251) ;  /* 0x0000002c00a47947 */ /* 0x000fea0003800000 */
.L_x_8211:
        /* <DEDUP_REMOVED lines=25> */
[----:B------:R-:W-:-:S05]  /*4f70*/  @!P5 IADD3 R48, P6, R88, R12, RZ ;  /* 0x0000000c5830d210 */ /* 0x000fca0007fde0ff */
[----:B------:R-:W-:Y:S01]  /*4f80*/  @!P5 IMAD.X R49, R11, 0x1, R80, P6 ;  /* 0x000000010b31d824 */ /* 0x000fe200030e0650 */
[----:B0-----:R-:W-:-:S04]  /*4f90*/  @!P5 LEA R62, P6, R48, R62, 0x1 ;  /* 0x0000003e303ed211 */ /* 0x001fc800078c08ff */
[----:B------:R-:W-:Y:S02]  /*4fa0*/  @!P5 LEA.HI.X R63, R48, R63, R49, 0x1, P6 ;  /* 0x0000003f303fd211 */ /* 0x000fe400030f0c31 */
[----:B------:R-:W-:Y:S02]  /*4fb0*/  CS2R R54, SRZ ;  /* 0x0000000000367805 */ /* 0x000fe4000001ff00 */
[----:B------:R-:W-:Y:S02]  /*4fc0*/  @!P4 LEA R68, P6, R46, R68, 0x1 ;  /* 0x000000442e44c211 */ /* 0x000fe400078c08ff */
[----:B------:R-:W-:Y:S02]  /*4fd0*/  CS2R R52, SRZ ;  /* 0x0000000000347805 */ /* 0x000fe4000001ff00 */
[----:B------:R-:W-:Y:S02]  /*4fe0*/  CS2R R58, SRZ ;  /* 0x00000000003a7805 */ /* 0x000fe4000001ff00 */
[----:B------:R-:W-:-:S02]  /*4ff0*/  CS2R R56, SRZ ;  /* 0x0000000000387805 */ /* 0x000fc4000001ff00 */
[----:B------:R-:W-:Y:S02]  /*5000*/  @!P4 LEA.HI.X R69, R46, R69, R47, 0x1, P6 ;  /* 0x000000452e45c211 */ /* 0x000fe400030f0c2f */
[----:B------:R-:W-:Y:S02]  /*5010*/  CS2R R46, SRZ ;  /* 0x00000000002e7805 */ /* 0x000fe4000001ff00 */
[C---:B-1----:R-:W-:Y:S02]  /*5020*/  @!P4 LEA R70, P6, R44.reuse, R70, 0x1 ;  /* 0x000000462c46c211 */ /* 0x042fe400078c08ff */
[----:B------:R-:W-:Y:S01]  /*5030*/  CS2R R48, SRZ ;  /* 0x0000000000307805 */ /* 0x000fe2000001ff00 */
[----:B------:R-:W5:Y:S01]  /*5040*/  @!P4 LDG.E.128 R52, desc[UR54][R68.64] ;  /* 0x000000364434c981 */ /* 0x000f62000c1e1d00 */
[----:B------:R-:W-:Y:S02]  /*5050*/  @!P4 LEA.HI.X R71, R44, R71, R45, 0x1, P6 ;  /* 0x000000472c47c211 */ /* 0x000fe400030f0c2d */
[----:B------:R-:W-:-:S02]  /*5060*/  CS2R R44, SRZ ;  /* 0x00000000002c7805 */ /* 0x000fc4000001ff00 */
[----:B------:R0:W5:Y:S04]  /*5070*/  @!P5 LDG.E.128 R48, desc[UR54][R62.64] ;  /* 0x000000363e30d981 */ /* 0x000168000c1e1d00 */
[----:B------:R-:W5:Y:S01]  /*5080*/  @!P4 LDG.E.128 R56, desc[UR54][R70.64] ;  /* 0x000000364638c981 */ /* 0x000f62000c1e1d00 */
[----:B--2---:R-:W-:-:S03]  /*5090*/  @!P3 LEA R76, P4, R66, R76, 0x1 ;  /* 0x0000004c424cb211 */ /* 0x004fc600078808ff */
[----:B------:R1:W5:Y:S01]  /*50a0*/  @!P5 LDG.E.128 R44, desc[UR54][R60.64] ;  /* 0x000000363c2cd981 */ /* 0x000362000c1e1d00 */
        /* <DEDUP_REMOVED lines=12> */
[----:B------:R0:W5:Y:S01]  /*5170*/  @!P3 LDG.E.128 R60, desc[UR54][R76.64] ;  /* 0x000000364c3cb981 */ /* 0x000162000c1e1d00 */
[----:B------:R-:W-:Y:S02]  /*5180*/  CS2R R74, SRZ ;  /* 0x00000000004a7805 */ /* 0x000fe4000001ff00 */
[----:B------:R-:W-:Y:S01]  /*5190*/  CS2R R72, SRZ ;  /* 0x0000000000487805 */ /* 0x000fe2000001ff00 */
[----:B------:R0:W5:Y:S01]  /*51a0*/  @!P3 LDG.E.128 R64, desc[UR54][R78.64] ;  /* 0x000000364e40b981 */ /* 0x000162000c1e1d00 */
[----:B------:R-:W-:Y:S01]  /*51b0*/  ISETP.GE.AND P3, PT, R16, R107, PT ;  /* 0x0000006b1000720c */ /* 0x000fe20003f66270 */
[----:B------:R-:W-:-:S12]  /*51c0*/  @P4 BRA `(.L_x_8259) ;  /* 0x0000000000504947 */ /* 0x000fd80003800000 */
[----:B------:R-:W1:Y:S01]  /*51d0*/  LDC.64 R70, c[0x0][0x3f8] ;  /* 0x0000fe00ff467b82 */ /* 0x000e620000000a00 */
[----:B------:R-:W-:Y:S01]  /*51e0*/  IMAD.MOV.U32 R15, RZ, RZ, R91 ;  /* 0x000000ffff0f7224 */ /* 0x000fe200078e005b */
[----:B------:R-:W-:Y:S01]  /*51f0*/  MOV R13, R11 ;  /* 0x0000000b000d7202 */ /* 0x000fe20000000f00 */
[----:B------:R-:W-:Y:S01]  /*5200*/  ULDC.64 UR4, c[0x0][0x3e8] ;  /* 0x0000fa0000047ab9 */ /* 0x000fe20000000a00 */
[----:B------:R-:W-:-:S04]  /*5210*/  ULDC.64 UR6, c[0x0][0x400] ;  /* 0x0001000000067ab9 */ /* 0x000fc80000000a00 */
[----:B------:R-:W2:Y:S01]  /*5220*/  LDC.64 R68, c[0x0][0x408] ;  /* 0x00010200ff447b82 */ /* 0x000ea20000000a00 */
[----:B-1----:R-:W-:-:S04]  /*5230*/  IMAD.WIDE.U32 R14, R70, 0x60, R14 ;  /* 0x00000060460e7825 */ /* 0x002fc800078e000e */
[----:B------:R-:W-:Y:S01]  /*5240*/  IMAD R71, R71, 0x60, RZ ;  /* 0x0000006047477824 */ /* 0x000fe200078e02ff */
[----:B------:R-:W-:Y:S01]  /*5250*/  IADD3 R14, P4, R84, R14, RZ ;  /* 0x0000000e540e7210 */ /* 0x000fe20007f9e0ff */
[----:B--2---:R-:W-:-:S03]  /*5260*/  IMAD.WIDE.U32 R12, R68, 0x60, R12 ;  /* 0x00000060440c7825 */ /* 0x004fc600078e000c */
        /* <DEDUP_REMOVED lines=10> */
.L_x_8259:
[----:B------:R-:W-:Y:S05]  /*5310*/  BSYNC B1 ;  /* 0x0000000000017941 */ /* 0x000fea0003800000 */
.L_x_8258:
[----:B-----5:R-:W-:Y:S01]  /*5320*/  IMAD.MOV.U32 R11, RZ, RZ, R70 ;  /* 0x000000ffff0b7224 */ /* 0x020fe200078e0046 */
[----:B------:R-:W-:Y:S01]  /*5330*/  UISETP.NE.AND UP0, UPT, UR39, 0x3, UPT ;  /* 0x000000032700788c */ /* 0x000fe2000bf05270 */
[----:B------:R-:W-:Y:S02]  /*5340*/  IMAD.MOV.U32 R12, RZ, RZ, R71 ;  /* 0x000000ffff0c7224 */ /* 0x000fe400078e0047 */
        /* <DEDUP_REMOVED lines=51> */
[----:B------:R-:W-:Y:S06]  /*5680*/  @!P5 BRA `(.L_x_8260) ;  /* 0x000000000004d947 */ /* 0x000fec0003800000 */
[----:B------:R-:W-:Y:S01]  /*5690*/  BPT.TRAP 0x1 ;  /* 0x000000040000795c */ /* 0x000fe20000300000 */
.L_x_8260:
[----:B------:R-:W-:Y:S01]  /*56a0*/  IMAD R91, R19, 0x8, R18 ;  /* 0x00000008135b7824 */ /* 0x000fe200078e0212 */
[----:B------:R-:W-:Y:S01]  /*56b0*/  SHF.L.U32 R102, R192, 0x1f, RZ ;  /* 0x0000001fc0667819 */ /* 0x000fe200000006ff */
[----:B------:R-:W1:Y:S01]  /*56c0*/  LDC R110, c[0x0][0x2f4] ;  /* 0x0000bd00ff6e7b82 */ /* 0x000e620000000800 */
[----:B------:R-:W-:Y:S02]  /*56d0*/  BSSY B1, `(.L_x_8261) ;  /* 0x0000003000017945 */ /* 0x000fe40003800000 */
[----:B------:R-:W2:Y:S02]  /*56e0*/  SYNCS.PHASECHK.TRANS64.TRYWAIT P4, [R91+URZ+0x28890], R102 ;  /* 0x028890665b0075a7 */ /* 0x000ea4000808017f */
[----:B--2---:R-:W-:Y:S05]  /*56f0*/  @!P4 BRA `(.L_x_8262) ;  /* 0x000001e80000c947 */ /* 0x004fea0003800000 */
.L_x_8628:
[----:B------:R-:W-:Y:S05]  /*5700*/  BSYNC B1 ;  /* 0x0000000000017941 */ /* 0x000fea0003800000 */
.L_x_8261:
[----:B------:R-:W-:Y:S01]  /*5710*/  UMOV UR4, 0xffffffff ;  /* 0xffffffff00047882 */ /* 0x000fe20000000000 */
[----:B-1----:R-:W-:Y:S02]  /*5720*/  IMAD.IADD R112, R110, 0x1, -R37 ;  /* 0x000000016e707824 */ /* 0x002fe400078e0a25 */
[----:B------:R-:W-:Y:S05]  /*5730*/  BRA.DIV UR4, `(.L_x_8263) ;  /* 0x000001ea04047947 */ /* 0x000fea000b800000 */
[----:B------:R1:W3:Y:S04]  /*5740*/  SHFL.IDX PT, R107, R103, RZ, 0x181f ;  /* 0x00181fff676b7589 */ /* 0x0002e800000e0000 */
[----:B------:R1:W4:Y:S02]  /*5750*/  SHFL.IDX PT, R106, R108, RZ, 0x181f ;  /* 0x00181fff6c6a7589 */ /* 0x00032400000e0000 */
.L_x_8632:
[----:B------:R-:W-:Y:S01]  /*5760*/  ISETP.GE.OR P4, PT, R188, R97, P1 ;  /* 0x00000061bc00720c */ /* 0x000fe20000f86670 */
[----:B------:R-:W-:-:S12]  /*5770*/  BSSY B1, `(.L_x_8264) ;  /* 0x0000074000017945 */ /* 0x000fd80003800000 */
[----:B------:R-:W-:Y:S05]  /*5780*/  @P4 BRA `(.L_x_8265) ;  /* 0x0000000400c84947 */ /* 0x000fea0003800000 */
[----:B------:R-:W-:Y:S01]  /*5790*/  SEL R11, R37, R112, !P0 ;  /* 0x00000070250b7207 */ /* 0x000fe20004000000 */
[----:B------:R-:W-:Y:S01]  /*57a0*/  BSSY B2, `(.L_x_8266) ;  /* 0x000006c000027945 */ /* 0x000fe20003800000 */
[C---:B----4-:R-:W-:Y:S02]  /*57b0*/  LEA R104, P4, R41.reuse, R106, 0x1 ;  /* 0x0000006a29687211 */ /* 0x050fe400078808ff */
[----:B------:R-:W-:Y:S02]  /*57c0*/  SHF.R.S32.HI R12, RZ, 0x1f, R11 ;  /* 0x0000001fff0c7819 */ /* 0x000fe4000001140b */
[----:B---3--:R-:W-:Y:S02]  /*57d0*/  LEA.HI.X R105, R41, R107, R90, 0x1, P4 ;  /* 0x0000006b29697211 */ /* 0x008fe400020f0c5a */
[----:B------:R-:W-:-:S04]  /*57e0*/  LEA.HI R12, R12, R11, RZ, 0x4 ;  /* 0x0000000b0c0c7211 */ /* 0x000fc800078f20ff */
[----:B------:R-:W-:-:S04]  /*57f0*/  LEA.HI.SX32 R12, R12, R81, 0x1c ;  /* 0x000000510c0c7211 */ /* 0x000fc800078fe2ff */
[----:B------:R-:W-:Y:S02]  /*5800*/  SHF.R.S32.HI R13, RZ, 0x1f, R12 ;  /* 0x0000001fff0d7819 */ /* 0x000fe4000001140c */
[----:B------:R-:W-:Y:S02]  /*5810*/  SHF.L.U32 R11, R12, 0x3, RZ ;  /* 0x000000030c0b7819 */ /* 0x000fe400000006ff */
[----:B------:R-:W-:Y:S02]  /*5820*/  LEA.HI R12, R13, R12, RZ, 0x3 ;  /* 0x0000000c0d0c7211 */ /* 0x000fe400078f18ff */
[----:B------:R-:W-:-:S03]  /*5830*/  LOP3.LUT R13, R11, 0x38, RZ, 0xc0, !PT ;  /* 0x000000380b0d7812 */ /* 0x000fc600078ec0ff */
[----:B------:R-:W-:Y:S01]  /*5840*/  IMAD.SHL.U32 R14, R12, 0x400, RZ ;  /* 0x000004000c0e7824 */ /* 0x000fe200078e00ff */
[----:B------:R-:W-:-:S04]  /*5850*/  LOP3.LUT R12, R13, 0x1c0, R222, 0xf8, !PT ;  /* 0x000001c00d0c7812 */ /* 0x000fc800078ef8de */
[----:B------:R-:W-:Y:S02]  /*5860*/  LOP3.LUT R13, R14, 0x7fffe000, RZ, 0xc0, !PT ;  /* 0x7fffe0000e0d7812 */ /* 0x000fe400078ec0ff */
[----:B------:R-:W-:-:S04]  /*5870*/  LOP3.LUT R12, R12, R203, RZ, 0x3c, !PT ;  /* 0x000000cb0c0c7212 */ /* 0x000fc800078e3cff */
[----:B------:R-:W-:Y:S01]  /*5880*/  IADD3 R12, R12, R13, R204 ;  /* 0x0000000d0c0c7210 */ /* 0x000fe20007ffe0cc */
[----:B------:R-:W-:-:S04]  /*5890*/  IMAD R13, R19, 0x4000, R7 ;  /* 0x00004000130d7824 */ /* 0x000fc800078e0207 */
[----:B------:R-:W-:Y:S02]  /*58a0*/  IMAD R15, R19, 0x4000, R12 ;  /* 0x00004000130f7824 */ /* 0x000fe400078e020c */
[--C-:B------:R-:W-:Y:S02]  /*58b0*/  IMAD R13, R13, 0x2, R18.reuse ;  /* 0x000000020d0d7824 */ /* 0x100fe400078e0212 */
[----:B0-----:R-:W-:-:S04]  /*58c0*/  IMAD R76, R15, 0x2, R18 ;  /* 0x000000020f4c7824 */ /* 0x001fc800078e0212 */
[----:B------:R-:W0:Y:S04]  /*58d0*/  LDS.128 R12, [R13+0x18400] ;  /* 0x018400000d0c7984 */ /* 0x000e280000000c00 */
[----:B------:R-:W3:Y:S01]  /*58e0*/  LDS.128 R76, [R76+0x18400] ;  /* 0x018400004c4c7984 */ /* 0x000ee20000000c00 */
[----:B------:R-:W-:Y:S05]  /*58f0*/  @P3 BRA `(.L_x_8267) ;  /* 0x0000000400583947 */ /* 0x000fea0003800000 */
[----:B------:R-:W-:Y:S02]  /*5900*/  SHF.R.U32.HI R128, RZ, 0x10, R49 ;  /* 0x00000010ff807819 */ /* 0x000fe40000011631 */
[--C-:B------:R-:W-:Y:S02]  /*5910*/  SHF.R.U64 R124, R44, 0x10, R45.reuse ;  /* 0x000000102c7c7819 */ /* 0x100fe4000000122d */
[----:B------:R-:W-:Y:S01]  /*5920*/  SHF.R.U32.HI R130, RZ, 0x10, R45 ;  /* 0x00000010ff827819 */ /* 0x000fe2000001162d */
[----:B------:R-:W-:Y:S01]  /*5930*/  HADD2.F32 R128, -RZ, R128.H0_H0 ;  /* 0x20000080ff807230 */ /* 0x000fe20000004100 */
[--C-:B------:R-:W-:Y:S01]  /*5940*/  SHF.R.U64 R45, R50, 0x10, R51.reuse ;  /* 0x00000010322d7819 */ /* 0x100fe20000001233 */
[----:B------:R-:W-:Y:S01]  /*5950*/  HADD2.F32 R124, -RZ, R124.H0_H0 ;  /* 0x2000007cff7c7230 */ /* 0x000fe20000004100 */
[----:B------:R-:W-:Y:S01]  /*5960*/  SHF.R.U32.HI R129, RZ, 0x10, R51 ;  /* 0x00000010ff817819 */ /* 0x000fe20000011633 */
[--C-:B------:R-:W-:Y:S01]  /*5970*/  HADD2.F32 R51, -RZ, R127.reuse.H0_H0 ;  /* 0x2000007fff337230 */ /* 0x100fe20000004100 */
[--C-:B------:R-:W-:Y:S01]  /*5980*/  SHF.R.U64 R44, R46, 0x10, R47.reuse ;  /* 0x000000102e2c7819 */ /* 0x100fe2000000122f */
[----:B------:R-:W-:Y:S01]  /*5990*/  HADD2.F32 R127, -RZ, R127.H1_H1 ;  /* 0x3000007fff7f7230 */ /* 0x000fe20000004100 */
[----:B------:R-:W-:Y:S01]  /*59a0*/  SHF.R.U32.HI R131, RZ, 0x10, R47 ;  /* 0x00000010ff837819 */ /* 0x000fe2000001162f */
[----:B0-----:R-:W-:Y:S01]  /*59b0*/  IMAD.MOV.U32 R47, RZ, RZ, R12 ;  /* 0x000000ffff2f7224 */ /* 0x001fe200078e000c */
[----:B------:R-:W-:Y:S01]  /*59c0*/  SHF.R.U64 R48, R48, 0x10, R49 ;  /* 0x0000001030307819 */ /* 0x000fe20000001231 */
[--C-:B---3--:R-:W-:Y:S01]  /*59d0*/  HADD2.F32 R46, -RZ, R77.reuse.H0_H0 ;  /* 0x2000004dff2e7230 */ /* 0x108fe20000004100 */
[----:B------:R-:W-:Y:S01]  /*59e0*/  MOV R49, R15 ;  /* 0x0000000f00317202 */ /* 0x000fe20000000f00 */
[----:B------:R-:W-:-:S02]  /*59f0*/  HADD2.F32 R77, -RZ, R77.H1_H1 ;  /* 0x3000004dff4d7230 */ /* 0x000fc40000004100 */
[--C-:B------:R-:W-:Y:S02]  /*5a00*/  HADD2.F32 R12, -RZ, R13.reuse.H0_H0 ;  /* 0x2000000dff0c7230 */ /* 0x100fe40000004100 */
        /* <DEDUP_REMOVED lines=10> */
[----:B------:R-:W-:-:S02]  /*5ab0*/  HADD2.F32 R51, -RZ, R79.H0_H0 ;  /* 0x2000004fff337230 */ /* 0x000fc40000004100 */
[--C-:B------:R-:W-:Y:S01]  /*5ac0*/  HADD2.F32 R127, -RZ, R126.reuse.H1_H1 ;  /* 0x3000007eff7f7230 */ /* 0x100fe20000004100 */
[----:B------:R-:W-:Y:S01]  /*5ad0*/  F2FP.F16.F32.PACK_AB R15, R15, R12 ;  /* 0x0000000c0f0f723e */ /* 0x000fe200000000ff */
[----:B------:R-:W-:Y:S01]  /*5ae0*/  HADD2.F32 R79, -RZ, R79.H1_H1 ;  /* 0x3000004fff4f7230 */ /* 0x000fe20000004100 */
[----:B------:R-:W-:Y:S01]  /*5af0*/  F2FP.F16.F32.PACK_AB R46, R46, R13 ;  /* 0x0000000d2e2e723e */ /* 0x000fe200000000ff */
[----:B------:R-:W-:Y:S02]  /*5b00*/  HADD2.F32 R50, -RZ, R49.H0_H0 ;  /* 0x20000031ff327230 */ /* 0x000fe40000004100 */
[----:B------:R-:W-:Y:S02]  /*5b10*/  HADD2.F32 R128, -RZ, R129.H0_H0 ;  /* 0x20000081ff807230 */ /* 0x000fe40000004100 */
[-C--:B------:R-:W-:Y:S01]  /*5b20*/  FMUL.FTZ R129, R51, R127.reuse ;  /* 0x0000007f33817220 */ /* 0x080fe20000410000 */
[----:B------:R-:W-:Y:S02]  /*5b30*/  HADD2.F32 R77, -RZ, R126.H0_H0 ;  /* 0x2000007eff4d7230 */ /* 0x000fe40000004100 */
[----:B------:R-:W-:Y:S01]  /*5b40*/  FMUL.FTZ R130, R50, R127 ;  /* 0x0000007f32827220 */ /* 0x000fe20000410000 */
[----:B------:R-:W-:-:S02]  /*5b50*/  HADD2.F32 R49, -RZ, R49.H1_H1 ;  /* 0x30000031ff317230 */ /* 0x000fc40000004100 */
[-C--:B------:R-:W-:Y:S01]  /*5b60*/  FMUL.FTZ R132, R79, R128.reuse ;  /* 0x000000804f847220 */ /* 0x080fe20000410000 */
[----:B------:R-:W-:Y:S02]  /*5b70*/  HADD2.F32 R126, -RZ, R131.H0_H0 ;  /* 0x20000083ff7e7230 */ /* 0x000fe40000004100 */
[-C--:B------:R-:W-:Y:S01]  /*5b80*/  FFMA.FTZ R130, R51, R77.reuse, R130 ;  /* 0x0000004d33827223 */ /* 0x080fe20000010082 */
[----:B------:R-:W-:Y:S02]  /*5b90*/  HADD2.F32 R51, -RZ, R48.H0_H0 ;  /* 0x20000030ff337230 */ /* 0x000fe40000004100 */
[C---:B------:R-:W-:Y:S01]  /*5ba0*/  FMUL.FTZ R128, R49.reuse, R128 ;  /* 0x0000008031807220 */ /* 0x040fe20000410000 */
[----:B------:R-:W-:Y:S01]  /*5bb0*/  FFMA.FTZ R129, R50, R77, -R129 ;  /* 0x0000004d32817223 */ /* 0x000fe20000010881 */
[-C--:B------:R-:W-:Y:S01]  /*5bc0*/  FFMA.FTZ R132, R49, R126.reuse, -R132 ;  /* 0x0000007e31847223 */ /* 0x080fe20000010884 */
[----:B------:R-:W-:Y:S02]  /*5bd0*/  HADD2.F32 R49, -RZ, R76.H0_H0 ;  /* 0x2000004cff317230 */ /* 0x000fe40000004100 */
[----:B------:R-:W-:Y:S01]  /*5be0*/  FFMA.FTZ R127, R79, R126, R128 ;  /* 0x0000007e4f7f7223 */ /* 0x000fe20000010080 */
[----:B------:R-:W-:-:S02]  /*5bf0*/  HADD2.F32 R48, -RZ, R47.H0_H0 ;  /* 0x2000002fff307230 */ /* 0x000fc40000004100 */
[----:B------:R-:W-:Y:S01]  /*5c00*/  HADD2.F32 R76, -RZ, R76.H1_H1 ;  /* 0x3000004cff4c7230 */ /* 0x000fe20000004100 */
[----:B------:R-:W-:Y:S01]  /*5c10*/  F2FP.F16.F32.PACK_AB R129, R132, R129 ;  /* 0x000000818481723e */ /* 0x000fe200000000ff */
[----:B------:R-:W-:Y:S01]  /*5c20*/  HADD2.F32 R50, -RZ, R125.H1_H1 ;  /* 0x3000007dff327230 */ /* 0x000fe20000004100 */
[----:B------:R-:W-:Y:S01]  /*5c30*/  F2FP.F16.F32.PACK_AB R127, R127, R130 ;  /* 0x000000827f7f723e */ /* 0x000fe200000000ff */
[----:B------:R-:W-:Y:S02]  /*5c40*/  HADD2.F32 R47, -RZ, R47.H1_H1 ;  /* 0x3000002fff2f7230 */ /* 0x000fe40000004100 */
[-C--:B------:R-:W-:Y:S01]  /*5c50*/  FMUL.FTZ R128, R76, R51.reuse ;  /* 0x000000334c807220 */ /* 0x080fe20000410000 */
[----:B------:R-:W-:Y:S02]  /*5c60*/  HADD2.F32 R125, -RZ, R125.H0_H0 ;  /* 0x2000007dff7d7230 */ /* 0x000fe40000004100 */
[----:B------:R-:W-:Y:S02]  /*5c70*/  IMAD.MOV.U32 R13, RZ, RZ, R15 ;  /* 0x000000ffff0d7224 */ /* 0x000fe400078e000f */
[C---:B------:R-:W-:Y:S01]  /*5c80*/  FMUL.FTZ R51, R47.reuse, R51 ;  /* 0x000000332f337220 */ /* 0x040fe20000410000 */
[-C--:B------:R-:W-:Y:S01]  /*5c90*/  FFMA.FTZ R128, R47, R124.reuse, -R128 ;  /* 0x0000007c2f807223 */ /* 0x080fe20000010880 */
[-C--:B------:R-:W-:Y:S01]  /*5ca0*/  FMUL.FTZ R77, R49, R125.reuse ;  /* 0x0000007d314d7220 */ /* 0x080fe20000410000 */
[----:B------:R-:W-:Y:S01]  /*5cb0*/  FMUL.FTZ R126, R48, R125 ;  /* 0x0000007d307e7220 */ /* 0x000fe20000410000 */
[----:B------:R-:W-:Y:S01]  /*5cc0*/  FFMA.FTZ R79, R76, R124, R51 ;  /* 0x0000007c4c4f7223 */ /* 0x000fe20000010033 */
[----:B------:R-:W-:-:S02]  /*5cd0*/  HADD2.F32 R51, -RZ, R45.H0_H0 ;  /* 0x2000002dff337230 */ /* 0x000fc40000004100 */
[-C--:B------:R-:W-:Y:S01]  /*5ce0*/  FFMA.FTZ R77, R48, R50.reuse, -R77 ;  /* 0x00000032304d7223 */ /* 0x080fe2000001084d */
[----:B------:R-:W-:Y:S01]  /*5cf0*/  FFMA.FTZ R126, R49, R50, R126 ;  /* 0x00000032317e7223 */ /* 0x000fe2000001007e */
[----:B------:R-:W-:Y:S02]  /*5d00*/  HADD2.F32 R47, -RZ, R78.H0_H0 ;  /* 0x2000004eff2f7230 */ /* 0x000fe40000004100 */
[----:B------:R-:W-:Y:S01]  /*5d10*/  HADD2.F32 R50, -RZ, R123.H0_H0 ;  /* 0x2000007bff327230 */ /* 0x000fe20000004100 */
[----:B------:R-:W-:Y:S01]  /*5d20*/  F2FP.F16.F32.PACK_AB R12, R128, R77 ;  /* 0x0000004d800c723e */ /* 0x000fe200000000ff */
[----:B------:R-:W-:Y:S01]  /*5d30*/  HADD2.F32 R45, -RZ, R14.H0_H0 ;  /* 0x2000000eff2d7230 */ /* 0x000fe20000004100 */
[----:B------:R-:W-:Y:S01]  /*5d40*/  F2FP.F16.F32.PACK_AB R76, R79, R126 ;  /* 0x0000007e4f4c723e */ /* 0x000fe200000000ff */
[----:B------:R-:W-:Y:S02]  /*5d50*/  HADD2.F32 R78, -RZ, R78.H1_H1 ;  /* 0x3000004eff4e7230 */ /* 0x000fe40000004100 */
[----:B------:R-:W-:-:S02]  /*5d60*/  HADD2.F32 R14, -RZ, R14.H1_H1 ;  /* 0x3000000eff0e7230 */ /* 0x000fc40000004100 */
[----:B------:R-:W-:Y:S02]  /*5d70*/  HADD2.F32 R48, -RZ, R123.H1_H1 ;  /* 0x3000007bff307230 */ /* 0x000fe40000004100 */
[-C--:B------:R-:W-:Y:S01]  /*5d80*/  FMUL.FTZ R123, R78, R51.reuse ;  /* 0x000000334e7b7220 */ /* 0x080fe20000410000 */
[----:B------:R-:W-:Y:S02]  /*5d90*/  HADD2.F32 R49, -RZ, R44.H0_H0 ;  /* 0x2000002cff317230 */ /* 0x000fe40000004100 */
[-C--:B------:R-:W-:Y:S01]  /*5da0*/  FMUL.FTZ R44, R47, R50.reuse ;  /* 0x000000322f2c7220 */ /* 0x080fe20000410000 */
[C---:B------:R-:W-:Y:S01]  /*5db0*/  FMUL.FTZ R50, R45.reuse, R50 ;  /* 0x000000322d327220 */ /* 0x040fe20000410000 */
[C---:B------:R-:W-:Y:S01]  /*5dc0*/  FMUL.FTZ R51, R14.reuse, R51 ;  /* 0x000000330e337220 */ /* 0x040fe20000410000 */
[----:B------:R-:W-:Y:S02]  /*5dd0*/  IMAD.MOV.U32 R77, RZ, RZ, R46 ;  /* 0x000000ffff4d7224 */ /* 0x000fe400078e002e */
[-C--:B------:R-:W-:Y:S01]  /*5de0*/  FFMA.FTZ R44, R45, R48.reuse, -R44 ;  /* 0x000000302d2c7223 */ /* 0x080fe2000001082c */
[----:B------:R-:W-:Y:S01]  /*5df0*/  FFMA.FTZ R50, R47, R48, R50 ;  /* 0x000000302f327223 */ /* 0x000fe20000010032 */
[-C--:B------:R-:W-:Y:S01]  /*5e00*/  FFMA.FTZ R123, R14, R49.reuse, -R123 ;  /* 0x000000310e7b7223 */ /* 0x080fe2000001087b */
[----:B------:R-:W-:Y:S01]  /*5e10*/  FFMA.FTZ R51, R78, R49, R51 ;  /* 0x000000314e337223 */ /* 0x000fe20000010033 */
[----:B------:R-:W-:-:S02]  /*5e20*/  IMAD.MOV.U32 R15, RZ, RZ, R129 ;  /* 0x000000ffff0f7224 */ /* 0x000fc400078e0081 */
[----:B------:R-:W-:Y:S01]  /*5e30*/  IMAD.MOV.U32 R79, RZ, RZ, R127 ;  /* 0x000000ffff4f7224 */ /* 0x000fe200078e007f */
[----:B------:R-:W-:Y:S02]  /*5e40*/  F2FP.F16.F32.PACK_AB R14, R123, R44 ;  /* 0x0000002c7b0e723e */ /* 0x000fe400000000ff */
[----:B------:R-:W-:-:S07]  /*5e50*/  F2FP.F16.F32.PACK_AB R78, R51, R50 ;  /* 0x00000032334e723e */ /* 0x000fce00000000ff */
.L_x_8267:
[----:B------:R-:W-:Y:S05]  /*5e60*/  BSYNC B2 ;  /* 0x0000000000027941 */ /* 0x000fea0003800000 */
.L_x_8266:
[----:B------:R-:W-:Y:S01]  /*5e70*/  ISETP.GE.AND P4, PT, R11, R110, PT ;  /* 0x0000006e0b00720c */ /* 0x000fe20003f86270 */
[----:B0-----:R0:W-:-:S12]  /*5e80*/  ST.E.128 desc[UR54][R104.64], R12 ;  /* 0x0000000c68007985 */ /* 0x0011d8000c101d36 */
[----:B------:R-:W-:-:S05]  /*5e90*/  @!P4 IMAD.WIDE R106, R11, 0x2, R106 ;  /* 0x000000020b6ac825 */ /* 0x000fca00078e026a */
[----:B---3--:R0:W-:Y:S02]  /*5ea0*/  @!P4 ST.E.128 desc[UR54][R106.64], R76 ;  /* 0x0000004c6a00c985 */ /* 0x0081e4000c101d36 */
.L_x_8265:
[----:B------:R-:W-:Y:S05]  /*5eb0*/  BSYNC B1 ;  /* 0x0000000000017941 */ /* 0x000fea0003800000 */
.L_x_8264:
[----:B------:R-:W-:-:S03]  /*5ec0*/  UMOV UR4, 0xffffffff ;  /* 0xffffffff00047882 */ /* 0x000fc60000000000 */
[----:B------:R-:W-:Y:S05]  /*5ed0*/  BRA.DIV UR4, `(.L_x_8268) ;  /* 0x000001e204687947 */ /* 0x000fea000b800000 */
[----:B------:R0:W0:Y:S04]  /*5ee0*/  SHFL.IDX PT, R51, R103, 0x1, 0x181f ;  /* 0x00381f0067337f89 */ /* 0x00002800000e0000 */
[----:B------:R0:W0:Y:S02]  /*5ef0*/  SHFL.IDX PT, R50, R108, 0x1, 0x181f ;  /* 0x00381f006c327f89 */ /* 0x00002400000e0000 */
.L_x_8636:
[----:B------:R-:W-:Y:S01]  /*5f00*/  ISETP.GE.OR P4, PT, R217, R97, P1 ;  /* 0x00000061d900720c */ /* 0x000fe20000f86670 */
[----:B------:R-:W-:-:S12]  /*5f10*/  BSSY B1, `(.L_x_8269) ;  /* 0x0000075000017945 */ /* 0x000fd80003800000 */
        /* <DEDUP_REMOVED lines=15> */
[----:B------:R-:W-:Y:S02]  /*6010*/  IADD3 R12, R13, R12, R202 ;  /* 0x0000000c0d0c7210 */ /* 0x000fe40007ffe0ca */
[----:B------:R-:W-:-:S03]  /*6020*/  LEA R13, R19, R4, 0xe ;  /* 0x00000004130d7211 */ /* 0x000fc600078e70ff */
[----:B------:R-:W-:Y:S02]  /*6030*/  IMAD R15, R19, 0x4000, R12 ;  /* 0x00004000130f7824 */ /* 0x000fe400078e020c */
[--C-:B------:R-:W-:Y:S02]  /*6040*/  IMAD R13, R13, 0x2, R18.reuse ;  /* 0x000000020d0d7824 */ /* 0x100fe400078e0212 */
[----:B------:R-:W-:-:S04]  /*6050*/  IMAD R44, R15, 0x2, R18 ;  /* 0x000000020f2c7824 */ /* 0x000fc800078e0212 */
[----:B------:R-:W0:Y:S04]  /*6060*/  LDS.128 R12, [R13+0x18400] ;  /* 0x018400000d0c7984 */ /* 0x000e280000000c00 */
[----:B------:R-:W0:Y:S01]  /*6070*/  LDS.128 R44, [R44+0x18400] ;  /* 0x018400002c2c7984 */ /* 0x000e220000000c00 */
[----:B------:R-:W-:Y:S05]  /*6080*/  @P3 BRA `(.L_x_8272) ;  /* 0x0000000400603947 */ /* 0x000fea0003800000 */
[----:B---3--:R-:W-:Y:S02]  /*6090*/  SHF.R.U64 R107, R56, 0x10, R57 ;  /* 0x00000010386b7819 */ /* 0x008fe40000001239 */
[----:B------:R-:W-:Y:S02]  /*60a0*/  SHF.R.U64 R123, R52, 0x10, R53 ;  /* 0x00000010347b7819 */ /* 0x000fe40000001235 */
[----:B------:R-:W-:Y:S01]  /*60b0*/  SHF.R.U32.HI R56, RZ, 0x10, R57 ;  /* 0x00000010ff387819 */ /* 0x000fe20000011639 */
[----:B------:R-:W-:Y:S01]  /*60c0*/  HADD2.F32 R57, -RZ, R122.H1_H1 ;  /* 0x3000007aff397230 */ /* 0x000fe20000004100 */
[----:B------:R-:W-:Y:S01]  /*60d0*/  SHF.R.U32.HI R76, RZ, 0x10, R53 ;  /* 0x00000010ff4c7819 */ /* 0x000fe20000011635 */
[----:B0-----:R-:W-:Y:S01]  /*60e0*/  IMAD.MOV.U32 R53, RZ, RZ, R44 ;  /* 0x000000ffff357224 */ /* 0x001fe200078e002c */
[----:B------:R-:W-:Y:S01]  /*60f0*/  SHF.R.U64 R52, R54, 0x10, R55 ;  /* 0x0000001036347819 */ /* 0x000fe20000001237 */
[----:B------:R-:W-:Y:S01]  /*6100*/  IMAD.MOV.U32 R54, RZ, RZ, R46 ;  /* 0x000000ffff367224 */ /* 0x000fe200078e002e */
[----:B----4-:R-:W-:Y:S01]  /*6110*/  SHF.R.U64 R106, R58, 0x10, R59 ;  /* 0x000000103a6a7819 */ /* 0x010fe2000000123b */
[----:B------:R-:W-:Y:S01]  /*6120*/  IMAD.MOV.U32 R44, RZ, RZ, R14 ;  /* 0x000000ffff2c7224 */ /* 0x000fe200078e000e */
[----:B------:R-:W-:Y:S01]  /*6130*/  SHF.R.U32.HI R78, RZ, 0x10, R55 ;  /* 0x00000010ff4e7819 */ /* 0x000fe20000011637 */
[----:B------:R-:W-:Y:S01]  /*6140*/  HADD2.F32 R46, -RZ, R45.H0_H0 ;  /* 0x2000002dff2e7230 */ /* 0x000fe20000004100 */
[----:B------:R-:W-:Y:S01]  /*6150*/  SHF.R.U32.HI R77, RZ, 0x10, R59 ;  /* 0x00000010ff4d7819 */ /* 0x000fe2000001163b */
[----:B------:R-:W-:-:S02]  /*6160*/  HADD2.F32 R14, -RZ, R13.H0_H0 ;  /* 0x2000000dff0e7230 */ /* 0x000fc40000004100 */
[----:B------:R-:W-:Y:S02]  /*6170*/  HADD2.F32 R45, -RZ, R45.H1_H1 ;  /* 0x3000002dff2d7230 */ /* 0x000fe40000004100 */
[-C--:B------:R-:W-:Y:S01]  /*6180*/  FMUL.FTZ R59, R46, R57.reuse ;  /* 0x000000392e3b7220 */ /* 0x080fe20000410000 */
[----:B------:R-:W-:Y:S02]  /*6190*/  HADD2.F32 R58, -RZ, R56.H0_H0 ;  /* 0x20000038ff3a7230 */ /* 0x000fe40000004100 */
[----:B------:R-:W-:Y:S01]  /*61a0*/  FMUL.FTZ R57, R14, R57 ;  /* 0x000000390e397220 */ /* 0x000fe20000410000 */
[----:B------:R-:W-:Y:S02]  /*61b0*/  HADD2.F32 R55, -RZ, R120.H1_H1 ;  /* 0x30000078ff377230 */ /* 0x000fe40000004100 */
[----:B------:R-:W-:Y:S02]  /*61c0*/  HADD2.F32 R13, -RZ, R13.H1_H1 ;  /* 0x3000000dff0d7230 */ /* 0x000fe40000004100 */
[----:B------:R-:W-:-:S02]  /*61d0*/  HADD2.F32 R56, -RZ, R76.H0_H0 ;  /* 0x2000004cff387230 */ /* 0x000fc40000004100 */
[-C--:B------:R-:W-:Y:S01]  /*61e0*/  FMUL.FTZ R76, R45, R58.reuse ;  /* 0x0000003a2d4c7220 */ /* 0x080fe20000410000 */
[-C--:B------:R-:W-:Y:S01]  /*61f0*/  FFMA.FTZ R59, R14, R55.reuse, -R59 ;  /* 0x000000370e3b7223 */ /* 0x080fe2000001083b */
[----:B------:R-:W-:Y:S01]  /*6200*/  FFMA.FTZ R57, R46, R55, R57 ;  /* 0x000000372e397223 */ /* 0x000fe20000010039 */
[C---:B------:R-:W-:Y:S01]  /*6210*/  FMUL.FTZ R58, R13.reuse, R58 ;  /* 0x0000003a0d3a7220 */ /* 0x040fe20000410000 */
[-C--:B------:R-:W-:Y:S01]  /*6220*/  FFMA.FTZ R76, R13, R56.reuse, -R76 ;  /* 0x000000380d4c7223 */ /* 0x080fe2000001084c */
[----:B------:R-:W-:Y:S02]  /*6230*/  HADD2.F32 R55, -RZ, R121.H1_H1 ;  /* 0x30000079ff377230 */ /* 0x000fe40000004100 */
[----:B------:R-:W-:Y:S02]  /*6240*/  HADD2.F32 R14, -RZ, R47.H0_H0 ;  /* 0x2000002fff0e7230 */ /* 0x000fe40000004100 */
[----:B------:R-:W-:Y:S01]  /*6250*/  FFMA.FTZ R58, R45, R56, R58 ;  /* 0x000000382d3a7223 */ /* 0x000fe2000001003a */
[----:B------:R-:W-:-:S02]  /*6260*/  HADD2.F32 R13, -RZ, R15.H0_H0 ;  /* 0x2000000fff0d7230 */ /* 0x000fc40000004100 */
[----:B------:R-:W-:Y:S02]  /*6270*/  HADD2.F32 R46, -RZ, R78.H0_H0 ;  /* 0x2000004eff2e7230 */ /* 0x000fe40000004100 */
[-C--:B------:R-:W-:Y:S01]  /*6280*/  FMUL.FTZ R78, R14, R55.reuse ;  /* 0x000000370e4e7220 */ /* 0x080fe20000410000 */
[----:B------:R-:W-:Y:S02]  /*6290*/  HADD2.F32 R45, -RZ, R119.H1_H1 ;  /* 0x30000077ff2d7230 */ /* 0x000fe40000004100 */
[----:B------:R-:W-:Y:S01]  /*62a0*/  FMUL.FTZ R55, R13, R55 ;  /* 0x000000370d377220 */ /* 0x000fe20000410000 */
[----:B------:R-:W-:Y:S01]  /*62b0*/  HADD2.F32 R47, -RZ, R47.H1_H1 ;  /* 0x3000002fff2f7230 */ /* 0x000fe20000004100 */
[----:B------:R-:W-:Y:S01]  /*62c0*/  F2FP.F16.F32.PACK_AB R57, R58, R57 ;  /* 0x000000393a39723e */ /* 0x000fe200000000ff */
[----:B------:R-:W-:Y:S02]  /*62d0*/  HADD2.F32 R56, -RZ, R77.H0_H0 ;  /* 0x2000004dff387230 */ /* 0x000fe40000004100 */
[----:B------:R-:W-:Y:S01]  /*62e0*/  FFMA.FTZ R79, R14, R45, R55 ;  /* 0x0000002d0e4f7223 */ /* 0x000fe20000010037 */
[----:B------:R-:W-:-:S02]  /*62f0*/  HADD2.F32 R15, -RZ, R15.H1_H1 ;  /* 0x3000000fff0f7230 */ /* 0x000fc40000004100 */
[----:B------:R-:W-:Y:S01]  /*6300*/  FFMA.FTZ R78, R13, R45, -R78 ;  /* 0x0000002d0d4e7223 */ /* 0x000fe2000001084e */
[----:B------:R-:W-:Y:S02]  /*6310*/  HADD2.F32 R122, -RZ, R122.H0_H0 ;  /* 0x2000007aff7a7230 */ /* 0x000fe40000004100 */
[-C--:B------:R-:W-:Y:S01]  /*6320*/  FMUL.FTZ R104, R47, R56.reuse ;  /* 0x000000382f687220 */ /* 0x080fe20000410000 */
[----:B------:R-:W-:Y:S02]  /*6330*/  HADD2.F32 R14, -RZ, R53.H0_H0 ;  /* 0x20000035ff0e7230 */ /* 0x000fe40000004100 */
[C---:B------:R-:W-:Y:S01]  /*6340*/  FMUL.FTZ R56, R15.reuse, R56 ;  /* 0x000000380f387220 */ /* 0x040fe20000410000 */
[----:B------:R-:W-:Y:S02]  /*6350*/  HADD2.F32 R45, -RZ, R107.H0_H0 ;  /* 0x2000006bff2d7230 */ /* 0x000fe40000004100 */
[----:B------:R-:W-:Y:S01]  /*6360*/  FFMA.FTZ R105, R15, R46, -R104 ;  /* 0x0000002e0f697223 */ /* 0x000fe20000010868 */
[----:B------:R-:W-:-:S02]  /*6370*/  HADD2.F32 R53, -RZ, R53.H1_H1 ;  /* 0x30000035ff357230 */ /* 0x000fc40000004100 */
[----:B------:R-:W-:Y:S01]  /*6380*/  FFMA.FTZ R104, R47, R46, R56 ;  /* 0x0000002e2f687223 */ /* 0x000fe20000010038 */
[----:B------:R-:W-:Y:S02]  /*6390*/  HADD2.F32 R120, -RZ, R120.H0_H0 ;  /* 0x20000078ff787230 */ /* 0x000fe40000004100 */
[-C--:B------:R-:W-:Y:S01]  /*63a0*/  FMUL.FTZ R46, R14, R122.reuse ;  /* 0x0000007a0e2e7220 */ /* 0x080fe20000410000 */
[--C-:B------:R-:W-:Y:S02]  /*63b0*/  HADD2.F32 R13, -RZ, R12.reuse.H0_H0 ;  /* 0x2000000cff0d7230 */ /* 0x100fe40000004100 */
[----:B------:R-:W-:Y:S01]  /*63c0*/  FMUL.FTZ R55, R53, R45 ;  /* 0x0000002d35377220 */ /* 0x000fe20000410000 */
        /* <DEDUP_REMOVED lines=30> */
[----:B------:R-:W-:Y:S01]  /*65b0*/  F2FP.F16.F32.PACK_AB R78, R45, R14 ;  /* 0x0000000e2d4e723e */ /* 0x000fe200000000ff */
[----:B------:R-:W-:Y:S01]  /*65c0*/  IMAD.MOV.U32 R45, RZ, RZ, R57 ;  /* 0x000000ffff2d7224 */ /* 0x000fe200078e0039 */
[----:B------:R-:W-:Y:S01]  /*65d0*/  F2FP.F16.F32.PACK_AB R13, R76, R59 ;  /* 0x0000003b4c0d723e */ /* 0x000fe200000000ff */
[----:B------:R-:W-:Y:S01]  /*65e0*/  IMAD.MOV.U32 R14, RZ, RZ, R46 ;  /* 0x000000ffff0e7224 */ /* 0x000fe200078e002e */
[----:B------:R-:W-:Y:S01]  /*65f0*/  MOV R44, R56 ;  /* 0x00000038002c7202 */ /* 0x000fe20000000f00 */
[----:B------:R-:W-:-:S07]  /*6600*/  IMAD.MOV.U32 R46, RZ, RZ, R78 ;  /* 0x000000ffff2e7224 */ /* 0x000fce00078e004e */
.L_x_8272:
[----:B------:R-:W-:Y:S05]  /*6610*/  BSYNC B2 ;  /* 0x0000000000027941 */ /* 0x000fea0003800000 */
.L_x_8271:
[----:B------:R-:W-:Y:S01]  /*6620*/  ISETP.GE.AND P4, PT, R11, R110, PT ;  /* 0x0000006e0b00720c */ /* 0x000fe20003f86270 */
[----:B0-----:R0:W-:-:S12]  /*6630*/  ST.E.128 desc[UR54][R48.64], R12 ;  /* 0x0000000c30007985 */ /* 0x0011d8000c101d36 */
[----:B------:R-:W-:-:S05]  /*6640*/  @!P4 IMAD.WIDE R50, R11, 0x2, R50 ;  /* 0x000000020b32c825 */ /* 0x000fca00078e0232 */
[----:B------:R0:W-:Y:S02]  /*6650*/  @!P4 ST.E.128 desc[UR54][R50.64], R44 ;  /* 0x0000002c3200c985 */ /* 0x0001e4000c101d36 */
.L_x_8270:
[----:B------:R-:W-:Y:S05]  /*6660*/  BSYNC B1 ;  /* 0x0000000000017941 */ /* 0x000fea0003800000 */
.L_x_8269:
[----:B------:R-:W-:-:S03]  /*6670*/  UMOV UR4, 0xffffffff ;  /* 0xffffffff00047882 */ /* 0x000fc60000000000 */
[----:B------:R-:W-:Y:S05]  /*6680*/  BRA.DIV UR4, `(.L_x_8273) ;  /* 0x000001da04c87947 */ /* 0x000fea000b800000 */
[----:B0-----:R0:W0:Y:S04]  /*6690*/  SHFL.IDX PT, R45, R103, 0x2, 0x181f ;  /* 0x00581f00672d7f89 */ /* 0x00102800000e0000 */
[----:B------:R0:W0:Y:S02]  /*66a0*/  SHFL.IDX PT, R14, R108, 0x2, 0x181f ;  /* 0x00581f006c0e7f89 */ /* 0x00002400000e0000 */
.L_x_8640:
[----:B------:R-:W-:Y:S01]  /*66b0*/  ISETP.GE.OR P4, PT, R216, R97, P1 ;  /* 0x00000061d800720c */ /* 0x000fe20000f86670 */
[----:B------:R-:W-:-:S12]  /*66c0*/  BSSY B1, `(.L_x_8274) ;  /* 0x0000075000017945 */ /* 0x000fd80003800000 */
[----:B------:R-:W-:Y:S05]  /*66d0*/  @P4 BRA `(.L_x_8275) ;  /* 0x0000000400cc4947 */ /* 0x000fea0003800000 */
[----:B------:R-:W-:Y:S01]  /*66e0*/  SEL R11, R37, R112, !P0 ;  /* 0x00000070250b7207 */ /* 0x000fe20004000000 */
[----:B0-----:R-:W-:Y:S01]  /*66f0*/  IMAD.MOV.U32 R50, RZ, RZ, R14 ;  /* 0x000000ffff327224 */ /* 0x001fe200078e000e */
[C---:B------:R-:W-:Y:S01]  /*6700*/  LEA R48, P4, R41.reuse, R14, 0x1 ;  /* 0x0000000e29307211 */ /* 0x040fe200078808ff */
[----:B------:R-:W-:Y:S01]  /*6710*/  IMAD.MOV.U32 R51, RZ, RZ, R45 ;  /* 0x000000ffff337224 */ /* 0x000fe200078e002d */
[----:B------:R-:W-:Y:S01]  /*6720*/  SHF.R.S32.HI R12, RZ, 0x1f, R11 ;  /* 0x0000001fff0c7819 */ /* 0x000fe2000001140b */
[----:B------:R-:W-:Y:S01]  /*6730*/  BSSY B2, `(.L_x_8276) ;  /* 0x0000069000027945 */ /* 0x000fe20003800000 */
        /* <DEDUP_REMOVED lines=8> */
[----:B------:R-:W-:Y:S02]  /*67c0*/  LOP3.LUT R12, R13, R224, RZ, 0x3c, !PT ;  /* 0x000000e00d0c7212 */ /* 0x000fe400078e3cff */
[----:B------:R-:W-:Y:S02]  /*67d0*/  LEA R13, R19, R5, 0xe ;  /* 0x00000005130d7211 */ /* 0x000fe400078e70ff */
[----:B------:R-:W-:-:S03]  /*67e0*/  LOP3.LUT R15, R15, 0x7fffe000, RZ, 0xc0, !PT ;  /* 0x7fffe0000f0f7812 */ /* 0x000fc600078ec0ff */
[----:B------:R-:W-:Y:S01]  /*67f0*/  IMAD R13, R13, 0x2, R18 ;  /* 0x000000020d0d7824 */ /* 0x000fe200078e0212 */
[----:B------:R-:W-:-:S05]  /*6800*/  IADD3 R12, R12, R15, R201 ;  /* 0x0000000f0c0c7210 */ /* 0x000fca0007ffe0c9 */
[----:B------:R-:W-:-:S04]  /*6810*/  IMAD R15, R19, 0x4000, R12 ;  /* 0x00004000130f7824 */ /* 0x000fc800078e020c */
[----:B------:R-:W-:Y:S02]  /*6820*/  IMAD R44, R15, 0x2, R18 ;  /* 0x000000020f2c7824 */ /* 0x000fe400078e0212 */
[----:B------:R-:W0:Y:S04]  /*6830*/  LDS.128 R12, [R13+0x18400] ;  /* 0x018400000d0c7984 */ /* 0x000e280000000c00 */
[----:B------:R-:W0:Y:S01]  /*6840*/  LDS.128 R44, [R44+0x18400] ;  /* 0x018400002c2c7984 */ /* 0x000e220000000c00 */
[----:B------:R-:W-:Y:S05]  /*6850*/  @P3 BRA `(.L_x_8277) ;  /* 0x0000000400583947 */ /* 0x000fea0003800000 */
[----:B------:R-:W-:Y:S01]  /*6860*/  SHF.R.U32.HI R56, RZ, 0x10, R65 ;  /* 0x00000010ff387819 */ /* 0x000fe20000011641 */
[----:B0-----:R-:W-:Y:S01]  /*6870*/  IMAD.MOV.U32 R52, RZ, RZ, R44 ;  /* 0x000000ffff347224 */ /* 0x001fe200078e002c */
[----:B------:R-:W-:Y:S01]  /*6880*/  MOV R44, R14 ;  /* 0x0000000e002c7202 */ /* 0x000fe20000000f00 */
        /* <DEDUP_REMOVED lines=83> */
.L_x_8277:
[----:B------:R-:W-:Y:S05]  /*6dc0*/  BSYNC B2 ;  /* 0x0000000000027941 */ /* 0x000fea0003800000 */
.L_x_8276:
[----:B------:R-:W-:Y:S01]  /*6dd0*/  ISETP.GE.AND P4, PT, R11, R110, PT ;  /* 0x0000006e0b00720c */ /* 0x000fe20003f86270 */
[----:B0-----:R0:W-:-:S12]  /*6de0*/  ST.E.128 desc[UR54][R48.64], R12 ;  /* 0x0000000c30007985 */ /* 0x0011d8000c101d36 */
[----:B------:R-:W-:-:S05]  /*6df0*/  @!P4 IMAD.WIDE R50, R11, 0x2, R50 ;  /* 0x000000020b32c825 */ /* 0x000fca00078e0232 */
[----:B------:R0:W-:Y:S02]  /*6e00*/  @!P4 ST.E.128 desc[UR54][R50.64], R44 ;  /* 0x0000002c3200c985 */ /* 0x0001e4000c101d36 */
.L_x_8275:
[----:B------:R-:W-:Y:S05]  /*6e10*/  BSYNC B1 ;  /* 0x0000000000017941 */ /* 0x000fea0003800000 */
.L_x_8274:
[----:B------:R-:W-:-:S03]  /*6e20*/  UMOV UR4, 0xffffffff ;  /* 0xffffffff00047882 */ /* 0x000fc60000000000 */
[----:B------:R-:W-:Y:S05]  /*6e30*/  BRA.DIV UR4, `(.L_x_8278) ;  /* 0x000001d604247947 */ /* 0x000fea000b800000 */
[----:B01----:R-:W0:Y:S04]  /*6e40*/  SHFL.IDX PT, R103, R103, 0x3, 0x181f ;  /* 0x00781f0067677f89 */ /* 0x003e2800000e0000 */
[----:B------:R-:W1:Y:S02]  /*6e50*/  SHFL.IDX PT, R108, R108, 0x3, 0x181f ;  /* 0x00781f006c6c7f89 */ /* 0x000e6400000e0000 */
.L_x_8644:
[----:B------:R-:W-:-:S13]  /*6e60*/  ISETP.GE.OR P4, PT, R215, R97, P1 ;  /* 0x00000061d700720c */ /* 0x000fda0000f86670 */
[----:B------:R-:W-:Y:S05]  /*6e70*/  @P4 BRA `(.L_x_8251) ;  /* 0x0000000c007c4947 */ /* 0x000fea0003800000 */
[----:B------:R-:W-:Y:S01]  /*6e80*/  SEL R112, R37, R112, !P0 ;  /* 0x0000007025707207 */ /* 0x000fe20004000000 */
[----:B------:R-:W-:Y:S01]  /*6e90*/  BSSY B1, `(.L_x_8279) ;  /* 0x000006b000017945 */ /* 0x000fe20003800000 */
[C---:B-1----:R-:W-:Y:S02]  /*6ea0*/  LEA R48, P4, R41.reuse, R108, 0x1 ;  /* 0x0000006c29307211 */ /* 0x042fe400078808ff */
[----:B------:R-:W-:Y:S02]  /*6eb0*/  SHF.R.S32.HI R11, RZ, 0x1f, R112 ;  /* 0x0000001fff0b7819 */ /* 0x000fe40000011470 */
[----:B0-----:R-:W-:Y:S02]  /*6ec0*/  LEA.HI.X R49, R41, R103, R90, 0x1, P4 ;  /* 0x0000006729317211 */ /* 0x001fe400020f0c5a */
        /* <DEDUP_REMOVED lines=15> */
[----:B------:R-:W1:Y:S01]  /*6fc0*/  LDS.128 R44, [R44+0x18400] ;  /* 0x018400002c2c7984 */ /* 0x000e620000000c00 */
[----:B------:R-:W-:Y:S05]  /*6fd0*/  @P3 BRA `(.L_x_8280) ;  /* 0x0000000400583947 */ /* 0x000fea0003800000 */
[----:B------:R-:W-:Y:S01]  /*6fe0*/  SHF.R.U32.HI R54, RZ, 0x10, R73 ;  /* 0x00000010ff367819 */ /* 0x000fe20000011649 */
[----:B-1----:R-:W-:Y:S01]  /*6ff0*/  IMAD.MOV.U32 R50, RZ, RZ, R44 ;  /* 0x000000ffff327224 */ /* 0x002fe200078e002c */
        /* <DEDUP_REMOVED lines=14> */
[----:B------:R-:W-:Y:S02]  /*70e0*/  HADD2.F32 R55, -RZ, R109.H0_H0 ;  /* 0x2000006dff377230 */ /* 0x000fe40000004100 */
[-C--:B------:R-:W-:Y:S01]  /*70f0*/  FMUL.FTZ R56, R45, R54.reuse ;  /* 0x000000362d387220 */ /* 0x080fe20000410000 */
[----:B------:R-:W-:Y:S02]  /*7100*/  HADD2.F32 R52, -RZ, R52.H0_H0 ;  /* 0x20000034ff347230 */ /* 0x000fe40000004100 */
[C---:B------:R-:W-:Y:S01]  /*7110*/  FMUL.FTZ R54, R13.reuse, R54 ;  /* 0x000000360d367220 */ /* 0x040fe20000410000 */
[----:B------:R-:W-:Y:S02]  /*7120*/  HADD2.F32 R53, -RZ, R113.H0_H0 ;  /* 0x20000071ff357230 */ /* 0x000fe40000004100 */
[-C--:B------:R-:W-:Y:S01]  /*7130*/  FMUL.FTZ R57, R46, R55.reuse ;  /* 0x000000372e397220 */ /* 0x080fe20000410000 */
[C---:B------:R-:W-:Y:S01]  /*7140*/  FMUL.FTZ R55, R14.reuse, R55 ;  /* 0x000000370e377220 */ /* 0x040fe20000410000 */
[-C--:B------:R-:W-:Y:S01]  /*7150*/  FFMA.FTZ R56, R13, R52.reuse, -R56 ;  /* 0x000000340d387223 */ /* 0x080fe20000010838 */
[----:B------:R-:W-:Y:S01]  /*7160*/  FFMA.FTZ R58, R45, R52, R54 ;  /* 0x000000342d3a7223 */ /* 0x000fe20000010036 */
[----:B------:R-:W-:Y:S01]  /*7170*/  FFMA.FTZ R57, R14, R53, -R57 ;  /* 0x000000350e397223 */ /* 0x000fe20000010839 */
[----:B------:R-:W-:-:S02]  /*7180*/  HADD2.F32 R52, -RZ, R111.H0_H0 ;  /* 0x2000006fff347230 */ /* 0x000fc40000004100 */
[----:B------:R-:W-:Y:S01]  /*7190*/  FFMA.FTZ R55, R46, R53, R55 ;  /* 0x000000352e377223 */ /* 0x000fe20000010037 */
[----:B------:R-:W-:Y:S02]  /*71a0*/  HADD2.F32 R13, -RZ, R15.H0_H0 ;  /* 0x2000000fff0d7230 */ /* 0x000fe40000004100 */
[--C-:B------:R-:W-:Y:S02]  /*71b0*/  HADD2.F32 R14, -RZ, R47.reuse.H0_H0 ;  /* 0x2000002fff0e7230 */ /* 0x100fe40000004100 */
[----:B------:R-:W-:Y:S02]  /*71c0*/  HADD2.F32 R45, -RZ, R114.H0_H0 ;  /* 0x20000072ff2d7230 */ /* 0x000fe40000004100 */
[-C--:B------:R-:W-:Y:S01]  /*71d0*/  FMUL.FTZ R53, R13, R52.reuse ;  /* 0x000000340d357220 */ /* 0x080fe20000410000 */
[----:B------:R-:W-:Y:S02]  /*71e0*/  HADD2.F32 R47, -RZ, R47.H1_H1 ;  /* 0x3000002fff2f7230 */ /* 0x000fe40000004100 */
[----:B------:R-:W-:Y:S01]  /*71f0*/  FMUL.FTZ R60, R14, R52 ;  /* 0x000000340e3c7220 */ /* 0x000fe20000410000 */
[----:B------:R-:W-:-:S02]  /*7200*/  HADD2.F32 R54, -RZ, R74.H0_H0 ;  /* 0x2000004aff367230 */ /* 0x000fc40000004100 */
[-C--:B------:R-:W-:Y:S01]  /*7210*/  FFMA.FTZ R59, R14, R45.reuse, R53 ;  /* 0x0000002d0e3b7223 */ /* 0x080fe20000010035 */
[----:B------:R-:W-:Y:S02]  /*7220*/  HADD2.F32 R15, -RZ, R15.H1_H1 ;  /* 0x3000000fff0f7230 */ /* 0x000fe40000004100 */
[----:B------:R-:W-:Y:S01]  /*7230*/  FFMA.FTZ R60, R13, R45, -R60 ;  /* 0x0000002d0d3c7223 */ /* 0x000fe2000001083c */
[----:B------:R-:W-:Y:S02]  /*7240*/  HADD2.F32 R46, -RZ, R70.H0_H0 ;  /* 0x20000046ff2e7230 */ /* 0x000fe40000004100 */
[-C--:B------:R-:W-:Y:S01]  /*7250*/  FMUL.FTZ R52, R47, R54.reuse ;  /* 0x000000362f347220 */ /* 0x080fe20000410000 */
[----:B------:R-:W-:Y:S02]  /*7260*/  HADD2.F32 R14, -RZ, R50.H0_H0 ;  /* 0x20000032ff0e7230 */ /* 0x000fe40000004100 */
[----:B------:R-:W-:Y:S01]  /*7270*/  FMUL.FTZ R54, R15, R54 ;  /* 0x000000360f367220 */ /* 0x000fe20000410000 */
[----:B------:R-:W-:-:S02]  /*7280*/  HADD2.F32 R109, -RZ, R109.H1_H1 ;  /* 0x3000006dff6d7230 */ /* 0x000fc40000004100 */
[-C--:B------:R-:W-:Y:S01]  /*7290*/  FFMA.FTZ R61, R15, R46.reuse, -R52 ;  /* 0x0000002e0f3d7223 */ /* 0x080fe20000010834 */
[----:B------:R-:W-:Y:S02]  /*72a0*/  HADD2.F32 R45, -RZ, R64.H0_H0 ;  /* 0x20000040ff2d7230 */ /* 0x000fe40000004100 */
[----:B------:R-:W-:Y:S01]  /*72b0*/  FFMA.FTZ R62, R47, R46, R54 ;  /* 0x0000002e2f3e7223 */ /* 0x000fe20000010036 */
[----:B------:R-:W-:Y:S02]  /*72c0*/  HADD2.F32 R13, -RZ, R12.H0_H0 ;  /* 0x2000000cff0d7230 */ /* 0x000fe40000004100 */
[----:B------:R-:W-:Y:S01]  /*72d0*/  FMUL.FTZ R46, R14, R109 ;  /* 0x0000006d0e2e7220 */ /* 0x000fe20000410000 */
[----:B------:R-:W-:Y:S01]  /*72e0*/  HADD2.F32 R50, -RZ, R50.H1_H1 ;  /* 0x30000032ff327230 */ /* 0x000fe20000004100 */
[----:B------:R-:W-:Y:S01]  /*72f0*/  F2FP.F16.F32.PACK_AB R55, R58, R55 ;  /* 0x000000373a37723e */ /* 0x000fe200000000ff */
[----:B------:R-:W-:Y:S02]  /*7300*/  HADD2.F32 R12, -RZ, R12.H1_H1 ;  /* 0x3000000cff0c7230 */ /* 0x000fe40000004100 */
[----:B------:R-:W-:Y:S01]  /*7310*/  FMUL.FTZ R109, R13, R109 ;  /* 0x0000006d0d6d7220 */ /* 0x000fe20000410000 */
[----:B------:R-:W-:-:S02]  /*7320*/  HADD2.F32 R113, -RZ, R113.H1_H1 ;  /* 0x30000071ff717230 */ /* 0x000fc40000004100 */
[-C--:B------:R-:W-:Y:S01]  /*7330*/  FMUL.FTZ R47, R50, R45.reuse ;  /* 0x0000002d322f7220 */ /* 0x080fe20000410000 */
[----:B------:R-:W-:Y:S02]  /*7340*/  HADD2.F32 R15, -RZ, R66.H0_H0 ;  /* 0x20000042ff0f7230 */ /* 0x000fe40000004100 */
[C---:B------:R-:W-:Y:S01]  /*7350*/  FMUL.FTZ R45, R12.reuse, R45 ;  /* 0x0000002d0c2d7220 */ /* 0x040fe20000410000 */
[----:B------:R-:W-:Y:S02]  /*7360*/  HADD2.F32 R111, -RZ, R111.H1_H1 ;  /* 0x3000006fff6f7230 */ /* 0x000fe40000004100 */
[----:B------:R-:W-:Y:S01]  /*7370*/  FFMA.FTZ R46, R13, R113, -R46 ;  /* 0x000000710d2e7223 */ /* 0x000fe2000001082e */
[----:B------:R-:W-:Y:S02]  /*7380*/  HADD2.F32 R13, -RZ, R51.H0_H0 ;  /* 0x20000033ff0d7230 */ /* 0x000fe40000004100 */
[-C--:B------:R-:W-:Y:S01]  /*7390*/  FFMA.FTZ R47, R12, R15.reuse, -R47 ;  /* 0x0000000f0c2f7223 */ /* 0x080fe2000001082f */
[----:B------:R-:W-:Y:S01]  /*73a0*/  FFMA.FTZ R50, R50, R15, R45 ;  /* 0x0000000f32327223 */ /* 0x000fe2000001002d */
[----:B------:R-:W-:-:S02]  /*73b0*/  HADD2.F32 R15, -RZ, R63.H0_H0 ;  /* 0x2000003fff0f7230 */ /* 0x000fc40000004100 */
[----:B------:R-:W-:Y:S01]  /*73c0*/  FFMA.FTZ R109, R14, R113, R109 ;  /* 0x000000710e6d7223 */ /* 0x000fe2000001006d */
[--C-:B------:R-:W-:Y:S02]  /*73d0*/  HADD2.F32 R12, -RZ, R44.reuse.H0_H0 ;  /* 0x2000002cff0c7230 */ /* 0x100fe40000004100 */
[----:B------:R-:W-:Y:S01]  /*73e0*/  FMUL.FTZ R45, R13, R111 ;  /* 0x0000006f0d2d7220 */ /* 0x000fe20000410000 */
[----:B------:R-:W-:Y:S01]  /*73f0*/  HADD2.F32 R51, -RZ, R51.H1_H1 ;  /* 0x30000033ff337230 */ /* 0x000fe20000004100 */
[----:B------:R-:W-:Y:S01]  /*7400*/  F2FP.F16.F32.PACK_AB R59, R62, R59 ;  /* 0x0000003b3e3b723e */ /* 0x000fe200000000ff */
[----:B------:R-:W-:Y:S02]  /*7410*/  HADD2.F32 R44, -RZ, R44.H1_H1 ;  /* 0x3000002cff2c7230 */ /* 0x000fe40000004100 */
[----:B------:R-:W-:Y:S01]  /*7420*/  FMUL.FTZ R52, R12, R111 ;  /* 0x0000006f0c347220 */ /* 0x000fe20000410000 */
[----:B------:R-:W-:Y:S02]  /*7430*/  HADD2.F32 R114, -RZ, R114.H1_H1 ;  /* 0x30000072ff727230 */ /* 0x000fe40000004100 */
        /* <DEDUP_REMOVED lines=9> */
[----:B------:R-:W-:Y:S01]  /*74d0*/  F2FP.F16.F32.PACK_AB R12, R47, R46 ;  /* 0x0000002e2f0c723e */ /* 0x000fe200000000ff */
[----:B------:R-:W-:Y:S01]  /*74e0*/  IMAD.MOV.U32 R47, RZ, RZ, R59 ;  /* 0x000000ffff2f7224 */ /* 0x000fe200078e003b */
[----:B------:R-:W-:Y:S01]  /*74f0*/  F2FP.F16.F32.PACK_AB R14, R44, R45 ;  /* 0x0000002d2c0e723e */ /* 0x000fe200000000ff */
[----:B------:R-:W-:Y:S01]  /*7500*/  IMAD.MOV.U32 R45, RZ, RZ, R55 ;  /* 0x000000ffff2d7224 */ /* 0x000fe200078e0037 */
[----:B------:R-:W-:-:S02]  /*7510*/  F2FP.F16.F32.PACK_AB R13, R56, R57 ;  /* 0x00000039380d723e */ /* 0x000fc400000000ff */
[----:B------:R-:W-:Y:S02]  /*7520*/  F2FP.F16.F32.PACK_AB R46, R51, R52 ;  /* 0x00000034332e723e */ /* 0x000fe400000000ff */
[----:B------:R-:W-:-:S07]  /*7530*/  MOV R44, R54 ;  /* 0x00000036002c7202 */ /* 0x000fce0000000f00 */
.L_x_8280:
[----:B------:R-:W-:Y:S05]  /*7540*/  BSYNC B1 ;  /* 0x0000000000017941 */ /* 0x000fea0003800000 */
.L_x_8279:
[----:B0-----:R0:W-:Y:S01]  /*7550*/  ST.E.128 desc[UR54][R48.64], R12 ;  /* 0x0000000c30007985 */ /* 0x0011e2000c101d36 */
[----:B------:R-:W-:Y:S01]  /*7560*/  ISETP.GE.AND P3, PT, R11, R110, PT ;  /* 0x0000006e0b00720c */ /* 0x000fe20003f66270 */
[----:B------:R-:W-:-:S12]  /*7570*/  IMAD.MOV.U32 R109, RZ, RZ, R103 ;  /* 0x000000ffff6d7224 */ /* 0x000fd800078e0067 */
[----:B------:R-:W-:Y:S05]  /*7580*/  @P3 BRA `(.L_x_8251) ;  /* 0x0000000400b83947 */ /* 0x000fea0003800000 */
[----:B0-----:R-:W-:-:S05]  /*7590*/  IMAD.WIDE R12, R11, 0x2, R108 ;  /* 0x000000020b0c7825 */ /* 0x001fca00078e026c */
[----:B-1----:R0:W-:Y:S01]  /*75a0*/  ST.E.128 desc[UR54][R12.64], R44 ;  /* 0x0000002c0c007985 */ /* 0x0021e2000c101d36 */
[----:B------:R-:W-:Y:S05]  /*75b0*/  BRA `(.L_x_8251) ;  /* 0x0000000400ac7947 */ /* 0x000fea0003800000 */
.L_x_8210:
[----:B------:R-:W-:-:S06]  /*75c0*/  UISETP.NE.AND UP0, UPT, UR39, 0x3, UPT ;  /* 0x000000032700788c */ /* 0x000fcc000bf05270 */
[----:B------:R-:W-:-:S13]  /*75d0*/  PLOP3.LUT P5, PT, PT, PT, UP0, 0x80, 0x0 ;  /* 0x000000000000781c */ /* 0x000fda0003faf008 */
[----:B------:R-:W-:Y:S05]  /*75e0*/  @!P5 BRA `(.L_x_8281) ;  /* 0x000000000004d947 */ /* 0x000fea0003800000 */
[----:B------:R-:W-:Y:S01]  /*75f0*/  BPT.TRAP 0x1 ;  /* 0x000000040000795c */ /* 0x000fe20000300000 */
.L_x_8281:
[----:B------:R-:W-:Y:S01]  /*7600*/  IMAD R91, R19, 0x8, R18 ;  /* 0x00000008135b7824 */ /* 0x000fe200078e0212 */
[----:B------:R-:W-:Y:S01]  /*7610*/  SHF.L.U32 R102, R192, 0x1f, RZ ;  /* 0x0000001fc0667819 */ /* 0x000fe200000006ff */
[----:B------:R-:W-:Y:S01]  /*7620*/  BSSY B1, `(.L_x_8282) ;  /* 0x0000004000017945 */ /* 0x000fe20003800000 */
[----:B------:R-:W-:Y:S02]  /*7630*/  SHF.R.S32.HI R99, RZ, 0x1f, R100 ;  /* 0x0000001fff637819 */ /* 0x000fe40000011464 */
[----:B------:R-:W0:Y:S02]  /*7640*/  SYNCS.PHASECHK.TRANS64.TRYWAIT P3, [R91+URZ+0x28890], R102 ;  /* 0x028890665b0075a7 */ /* 0x000e24000806017f */
[----:B0-----:R-:W-:Y:S05]  /*7650*/  @!P3 BRA `(.L_x_8283) ;  /* 0x000001cc0068b947 */ /* 0x001fea0003800000 */
.L_x_8645:
[----:B------:R-:W-:Y:S05]  /*7660*/  BSYNC B1 ;  /* 0x0000000000017941 */ /* 0x000fea0003800000 */
.L_x_8282:
        /* <DEDUP_REMOVED lines=18> */
[----:B------:R-:W-:Y:S01]  /*7790*/  IMAD.IADD R47, R97, 0x1, -R188 ;  /* 0x00000001612f7824 */ /* 0x000fe200078e0abc */
[----:B------:R-:W-:Y:S02]  /*77a0*/  IADD3 R15, R13, R15, RZ ;  /* 0x0000000f0d0f7210 */ /* 0x000fe40007ffe0ff */
[----:B------:R-:W-:Y:S01]  /*77b0*/  LEA R44, P3, R12, UR4, 0x1 ;  /* 0x000000040c2c7c11 */ /* 0x000fe2000f8608ff */
[----:B------:R-:W-:-:S03]  /*77c0*/  UMOV UR4, 0xffffffff ;  /* 0xffffffff00047882 */ /* 0x000fc60000000000 */
[----:B------:R-:W-:Y:S02]  /*77d0*/  LEA.HI.X R46, R12, UR5, R15, 0x1, P3 ;  /* 0x000000050c2e7c11 */ /* 0x000fe400098f0c0f */
[----:B------:R-:W-:Y:S01]  /*77e0*/  ISETP.GE.AND P3, PT, R47, 0x1, PT ;  /* 0x000000012f00780c */ /* 0x000fe20003f66270 */
[----:B------:R-:W-:-:S12]  /*77f0*/  BRA.DIV UR4, `(.L_x_8284) ;  /* 0x000001ce04147947 */ /* 0x000fd8000b800000 */
[----:B------:R1:W2:Y:S04]  /*7800*/  SHFL.IDX PT, R45, R46, RZ, 0x181f ;  /* 0x00181fff2e2d7589 */ /* 0x0002a800000e0000 */
[----:B------:R1:W3:Y:S02]  /*7810*/  SHFL.IDX PT, R14, R44, RZ, 0x181f ;  /* 0x00181fff2c0e7589 */ /* 0x0002e400000e0000 */
.L_x_8649:
        /* <DEDUP_REMOVED lines=13> */
.L_x_8286:
[----:B------:R-:W-:Y:S05]  /*78f0*/  BSYNC B1 ;  /* 0x0000000000017941 */ /* 0x000fea0003800000 */
.L_x_8285:
[----:B------:R-:W-:-:S03]  /*7900*/  UMOV UR4, 0xffffffff ;  /* 0xffffffff00047882 */ /* 0x000fc60000000000 */
[----:B------:R-:W-:Y:S05]  /*7910*/  BRA.DIV UR4, `(.L_x_8287) ;  /* 0x000001ce04147947 */ /* 0x000fea000b800000 */
[----:B--2---:R2:W0:Y:S04]  /*7920*/  SHFL.IDX PT, R45, R46, 0x1, 0x181f ;  /* 0x00381f002e2d7f89 */ /* 0x00442800000e0000 */
[----:B---34-:R2:W3:Y:S02]  /*7930*/  SHFL.IDX PT, R14, R44, 0x1, 0x181f ;  /* 0x00381f002c0e7f89 */ /* 0x0184e400000e0000 */
.L_x_8653:
        /* <DEDUP_REMOVED lines=14> */
.L_x_8289:
[----:B------:R-:W-:Y:S05]  /*7a20*/  BSYNC B1 ;  /* 0x0000000000017941 */ /* 0x000fea0003800000 */
.L_x_8288:
[----:B------:R-:W-:-:S03]  /*7a30*/  UMOV UR4, 0xffffffff ;  /* 0xffffffff00047882 */ /* 0x000fc60000000000 */
[----:B------:R-:W-:Y:S05]  /*7a40*/  BRA.DIV UR4, `(.L_x_8290) ;  /* 0x000001ce04107947 */ /* 0x000fea000b800000 */
[----:B0-----:R0:W0:Y:S04]  /*7a50*/  SHFL.IDX PT, R45, R46, 0x2, 0x181f ;  /* 0x00581f002e2d7f89 */ /* 0x00102800000e0000 */
[----:B---34-:R3:W4:Y:S02]  /*7a60*/  SHFL.IDX PT, R14, R44, 0x2, 0x181f ;  /* 0x00581f002c0e7f89 */ /* 0x01872400000e0000 */
.L_x_8657:
        /* <DEDUP_REMOVED lines=14> */
.L_x_8292:
[----:B------:R-:W-:Y:S05]  /*7b50*/  BSYNC B1 ;  /* 0x0000000000017941 */ /* 0x000fea0003800000 */
.L_x_8291:
[----:B------:R-:W-:-:S03]  /*7b60*/  UMOV UR4, 0xffffffff ;  /* 0xffffffff00047882 */ /* 0x000fc60000000000 */
[----:B------:R-:W-:Y:S05]  /*7b70*/  BRA.DIV UR4, `(.L_x_8293) ;  /* 0x000001ce040c7947 */ /* 0x000fea000b800000 */
[----:B0-----:R0:W0:Y:S04]  /*7b80*/  SHFL.IDX PT, R45, R46, 0x3, 0x181f ;  /* 0x00781f002e2d7f89 */ /* 0x00102800000e0000 */
[----:B----4-:R4:W0:Y:S02]  /*7b90*/  SHFL.IDX PT, R14, R44, 0x3, 0x181f ;  /* 0x00781f002c0e7f89 */ /* 0x01082400000e0000 */
.L_x_8661:
        /* <DEDUP_REMOVED lines=13> */
.L_x_8251:
[----:B------:R-:W-:Y:S05]  /*7c70*/  BSYNC B0 ;  /* 0x0000000000007941 */ /* 0x000fea0003800000 */
.L_x_8209:
        /* <DEDUP_REMOVED lines=17> */
.L_x_8295:
[----:B------:R-:W-:Y:S05]  /*7d90*/  BSYNC B0 ;  /* 0x0000000000007941 */ /* 0x000fea0003800000 */
.L_x_8294:
[----:B------:R-:W5:Y:S01]  /*7da0*/  SYNCS.PHASECHK.TRANS64.TRYWAIT P4, [R91+URZ+0x288b0], R102 ;  /* 0x0288b0665b0075a7 */ /* 0x000f62000808017f */
[----:B------:R-:W-:Y:S01]  /*7db0*/  ULDC UR41, c[0x0][0x2f4] ;  /* 0x0000bd0000297ab9 */ /* 0x000fe20000000800 */
[----:B------:R-:W-:Y:S04]  /*7dc0*/  BSSY B0, `(.L_x_8296) ;  /* 0x0000002000007945 */ /* 0x000fe80003800000 */
[----:B-----5:R-:W-:Y:S05]  /*7dd0*/  @!P4 BRA `(.L_x_8297) ;  /* 0x000001c800bcc947 */ /* 0x020fea0003800000 */
.L_x_8662:
[----:B------:R-:W-:Y:S05]  /*7de0*/  BSYNC B0 ;  /* 0x0000000000007941 */ /* 0x000fea0003800000 */
.L_x_8296:
[----:B------:R-:W-:Y:S01]  /*7df0*/  ULDC.64 UR4, c[0x0][0x328] ;  /* 0x0000ca0000047ab9 */ /* 0x000fe20000000a00 */
[----:B------:R-:W-:Y:S01]  /*7e00*/  IMAD.IADD R97, R97, 0x1, -R188 ;  /* 0x0000000161617824 */ /* 0x000fe200078e0abc */
[----:B------:R-:W-:Y:S01]  /*7e10*/  BSSY B0, `(.L_x_8298) ;  /* 0x0000020000007945 */ /* 0x000fe20003800000 */
[----:B------:R-:W-:Y:S02]  /*7e20*/  IMAD R99, R99, UR4, RZ ;  /* 0x0000000463637c24 */ /* 0x000fe4000f8e02ff */
[----:B0---4-:R-:W-:-:S04]  /*7e30*/  IMAD.WIDE.U32 R12, R100, UR4, RZ ;  /* 0x00000004640c7c25 */ /* 0x011fc8000f8e00ff */
[----:B------:R-:W-:Y:S01]  /*7e40*/  IMAD R99, R100, UR5, R99 ;  /* 0x0000000564637c24 */ /* 0x000fe2000f8e0263 */
[----:B------:R-:W-:Y:S02]  /*7e50*/  ULDC.64 UR4, c[0x0][0x338] ;  /* 0x0000ce0000047ab9 */ /* 0x000fe40000000a00 */
[----:B------:R-:W-:Y:S02]  /*7e60*/  IMAD R98, R98, UR4, RZ ;  /* 0x0000000462627c24 */ /* 0x000fe4000f8e02ff */
[----:B------:R-:W-:Y:S02]  /*7e70*/  IMAD.IADD R13, R13, 0x1, R99 ;  /* 0x000000010d0d7824 */ /* 0x000fe400078e0263 */
[C---:B--2---:R-:W-:Y:S02]  /*7e80*/  IMAD R11, R101.reuse, UR5, R98 ;  /* 0x00000005650b7c24 */ /* 0x044fe4000f8e0262 */
        /* <DEDUP_REMOVED lines=10> */
[----:B-1----:R0:W1:Y:S01]  /*7f30*/  SHFL.IDX PT, R47, R48, RZ, 0x181f ;  /* 0x00181fff302f7589 */ /* 0x00206200000e0000 */
[----:B------:R-:W-:-:S03]  /*7f40*/  ISETP.GE.AND P4, PT, R97, 0x1, PT ;  /* 0x000000016100780c */ /* 0x000fc60003f86270 */
[----:B------:R0:W2:Y:S10]  /*7f50*/  SHFL.IDX PT, R13, R11, RZ, 0x181f ;  /* 0x00181fff0b0d7589 */ /* 0x0000b400000e0000 */
[----:B0-----:R-:W-:Y:S05]  /*7f60*/  @!P4 BRA `(.L_x_8299) ;  /* 0x000000000028c947 */ /* 0x001fea0003800000 */
[----:B------:R-:W-:-:S13]  /*7f70*/  ISETP.GE.AND P4, PT, R16, UR41, PT ;  /* 0x0000002910007c0c */ /* 0x000fda000bf86270 */
[----:B-1-3--:R-:W-:-:S04]  /*7f80*/  @!P4 LEA R44, P5, R16, R47, 0x1 ;  /* 0x0000002f102cc211 */ /* 0x00afc800078a08ff */
[----:B--2---:R-:W-:Y:S02]  /*7f90*/  @!P4 LEA.HI.X R45, R16, R13, R17, 0x1, P5 ;  /* 0x0000000d102dc211 */ /* 0x004fe400028f0c11 */
[----:B------:R-:W-:-:S13]  /*7fa0*/  ISETP.GE.AND P5, PT, R2, UR41, PT ;  /* 0x0000002902007c0c */ /* 0x000fda000bfa6270 */
[----:B------:R-:W-:-:S04]  /*7fb0*/  @!P5 LEA R46, P6, R2, R47, 0x1 ;  /* 0x0000002f022ed211 */ /* 0x000fc800078c08ff */
[----:B------:R-:W-:Y:S02]  /*7fc0*/  @!P5 LEA.HI.X R47, R2, R13, R185, 0x1, P6 ;  /* 0x0000000d022fd211 */ /* 0x000fe400030f0cb9 */
[----:B------:R-:W0:Y:S04]  /*7fd0*/  @!P4 LDS.128 R12, [R93+0x400] ;  /* 0x000400005d0cc984 */ /* 0x000e280000000c00 */
[----:B0-----:R-:W-:Y:S04]  /*7fe0*/  @!P4 ST.E.128 desc[UR54][R44.64], R12 ;  /* 0x0000000c2c00c985 */ /* 0x001fe8000c101d36 */
[----:B------:R-:W0:Y:S04]  /*7ff0*/  @!P5 LDS.128 R12, [R93+0x4400] ;  /* 0x004400005d0cd984 */ /* 0x000e280000000c00 */
[----:B0-----:R0:W-:Y:S02]  /*8000*/  @!P5 ST.E.128 desc[UR54][R46.64], R12 ;  /* 0x0000000c2e00d985 */ /* 0x0011e4000c101d36 */
.L_x_8299:
[----:B------:R-:W-:Y:S05]  /*8010*/  BSYNC B0 ;  /* 0x0000000000007941 */ /* 0x000fea0003800000 */
.L_x_8298:
[----:B------:R-:W-:Y:S01]  /*8020*/  ISETP.GE.AND P4, PT, R97, 0x21, PT ;  /* 0x000000216100780c */ /* 0x000fe20003f86270 */
[----:B0-2---:R0:W2:Y:S01]  /*8030*/  SHFL.IDX PT, R13, R11, 0x1, 0x181f ;  /* 0x00381f000b0d7f89 */ /* 0x0050a200000e0000 */
[----:B------:R-:W-:Y:S03]  /*8040*/  BSSY B0, `(.L_x_8300) ;  /* 0x000000d000007945 */ /* 0x000fe60003800000 */
[----:B-1----:R0:W1:Y:S08]  /*8050*/  SHFL.IDX PT, R47, R48, 0x1, 0x181f ;  /* 0x00381f00302f7f89 */ /* 0x00207000000e0000 */
        /* <DEDUP_REMOVED lines=11> */
.L_x_8301:
[----:B------:R-:W-:Y:S05]  /*8110*/  BSYNC B0 ;  /* 0x0000000000007941 */ /* 0x000fea0003800000 */
.L_x_8300:
        /* <DEDUP_REMOVED lines=15> */
.L_x_8303:
[----:B------:R-:W-:Y:S05]  /*8210*/  BSYNC B0 ;  /* 0x0000000000007941 */ /* 0x000fea0003800000 */
.L_x_8302:
[----:B------:R-:W-:Y:S01]  /*8220*/  ISETP.GE.AND P4, PT, R97, 0x61, PT ;  /* 0x000000616100780c */ /* 0x000fe20003f86270 */
[----:B------:R-:W4:Y:S01]  /*8230*/  SHFL.IDX PT, R11, R11, 0x3, 0x181f ;  /* 0x00781f000b0b7f89 */ /* 0x000f2200000e0000 */
[----:B------:R-:W-:Y:S03]  /*8240*/  BSSY B0, `(.L_x_8304) ;  /* 0x000000d000007945 */ /* 0x000fe60003800000 */
[----:B01----:R0:W1:Y:S08]  /*8250*/  SHFL.IDX PT, R47, R48, 0x3, 0x181f ;  /* 0x00781f00302f7f89 */ /* 0x00307000000e0000 */
[----:B0-----:R-:W-:Y:S05]  /*8260*/  @!P4 BRA `(.L_x_8305) ;  /* 0x000000000028c947 */ /* 0x001fea0003800000 */
[----:B------:R-:W-:-:S13]  /*8270*/  ISETP.GE.AND P4, PT, R16, UR41, PT ;  /* 0x0000002910007c0c */ /* 0x000fda000bf86270 */
[----:B--2---:R-:W0:Y:S01]  /*8280*/  @!P4 LDS.128 R12, [R93+0x3400] ;  /* 0x003400005d0cc984 */ /* 0x004e220000000c00 */
[----:B-1-3--:R-:W-:-:S04]  /*8290*/  @!P4 LEA R44, P5, R16, R47, 0x1 ;  /* 0x0000002f102cc211 */ /* 0x00afc800078a08ff */
[----:B----4-:R-:W-:Y:S02]  /*82a0*/  @!P4 LEA.HI.X R45, R16, R11, R17, 0x1, P5 ;  /* 0x0000000b102dc211 */ /* 0x010fe400028f0c11 */
[----:B------:R-:W-:-:S13]  /*82b0*/  ISETP.GE.AND P5, PT, R2, UR41, PT ;  /* 0x0000002902007c0c */ /* 0x000fda000bfa6270 */
[----:B------:R-:W-:-:S04]  /*82c0*/  @!P5 LEA R46, P6, R2, R47, 0x1 ;  /* 0x0000002f022ed211 */ /* 0x000fc800078c08ff */
[----:B------:R-:W-:Y:S01]  /*82d0*/  @!P5 LEA.HI.X R47, R2, R11, R185, 0x1, P6 ;  /* 0x0000000b022fd211 */ /* 0x000fe200030f0cb9 */
[----:B0-----:R-:W-:Y:S04]  /*82e0*/  @!P4 ST.E.128 desc[UR54][R44.64], R12 ;  /* 0x0000000c2c00c985 */ /* 0x001fe8000c101d36 */
[----:B------:R-:W0:Y:S04]  /*82f0*/  @!P5 LDS.128 R12, [R93+0x7400] ;  /* 0x007400005d0cd984 */ /* 0x000e280000000c00 */
[----:B0-----:R0:W-:Y:S02]  /*8300*/  @!P5 ST.E.128 desc[UR54][R46.64], R12 ;  /* 0x0000000c2e00d985 */ /* 0x0011e4000c101d36 */
.L_x_8305:
[----:B------:R-:W-:Y:S05]  /*8310*/  BSYNC B0 ;  /* 0x0000000000007941 */ /* 0x000fea0003800000 */
.L_x_8304:
        /* <DEDUP_REMOVED lines=22> */
.L_x_8204:
[----:B------:R-:W0:Y:S01]  /*8480*/  LDC R0, c[0x0][0x448] ;  /* 0x00011200ff007b82 */ /* 0x000e220000000800 */
[----:B------:R-:W-:-:S07]  /*8490*/  IADD3 R5, R190, 0x1, -R189 ;  /* 0x00000001be057810 */ /* 0x000fce0007ffe8bd */
[----:B------:R-:W4:Y:S01]  /*84a0*/  LDC.64 R6, c[0x0][0x9e0] ;  /* 0x00027800ff067b82 */ /* 0x000f220000000a00 */
[----:B0-----:R-:W-:Y:S01]  /*84b0*/  ISETP.NE.AND P1, PT, R0, 0x1, PT ;  /* 0x000000010000780c */ /* 0x001fe20003f25270 */
[----:B------:R-:W-:Y:S01]  /*84c0*/  VIADD R0, R193, 0x7f ;  /* 0x0000007fc1007836 */ /* 0x000fe20000000000 */
[----:B----4-:R-:W-:-:S11]  /*84d0*/  ISETP.GE.AND P2, PT, R7, 0x1, PT ;  /* 0x000000010700780c */ /* 0x010fd60003f46270 */
[----:B------:R-:W0:Y:S08]  /*84e0*/  @P1 LDC R3, c[0x0][0x44c] ;  /* 0x00011300ff031b82 */ /* 0x000e300000000800 */
[----:B------:R-:W4:Y:S01]  /*84f0*/  @P1 LDC R4, c[0x0][0x450] ;  /* 0x00011400ff041b82 */ /* 0x000f220000000800 */
[----:B0-----:R-:W-:-:S05]  /*8500*/  @P1 IMAD.HI.U32 R3, R0, R3, RZ ;  /* 0x0000000300031227 */ /* 0x001fca00078e00ff */
[----:B----4-:R-:W-:-:S05]  /*8510*/  @P1 SHF.R.U32.HI R0, RZ, R4, R3 ;  /* 0x00000004ff001219 */ /* 0x010fca0000011603 */
[----:B------:R-:W-:Y:S01]  /*8520*/  IMAD.IADD R5, R5, 0x1, R0 ;  /* 0x0000000105057824 */ /* 0x000fe200078e0200 */
[----:B------:R-:W-:Y:S06]  /*8530*/  @P0 BRA `(.L_x_8307) ;  /* 0x00000000000c0947 */ /* 0x000fec0003800000 */
[----:B------:R-:W0:Y:S01]  /*8540*/  FENCE.VIEW.ASYNC.G ;  /* 0x00000000000073c6 */ /* 0x000e220000000100 */
[----:B------:R-:W-:Y:S05]  /*8550*/  WARPSYNC.ALL ;  /* 0x0000000000007948 */ /* 0x000fea0003800000 */
[----:B0-----:R-:W-:Y:S06]  /*8560*/  BAR.ARV 0xc, 0x180 ;  /* 0x0306000000007b1d */ /* 0x001fec0000002000 */
.L_x_8307:
        /* <DEDUP_REMOVED lines=13> */
.L_x_8310:
[----:B------:R-:W-:-:S13]  /*8640*/  ISETP.NE.AND P0, PT, R7, 0x1, PT ;  /* 0x000000010700780c */ /* 0x000fda0003f05270 */
[----:B------:R-:W0:Y:S02]  /*8650*/  @P0 LDC.64 R4, c[0x0][0x9e8] ;  /* 0x00027a00ff040b82 */ /* 0x000e240000000a00 */
[----:B0-----:R-:W-:-:S05]  /*8660*/  @P0 IMAD.HI.U32 R4, R3, R4, RZ ;  /* 0x0000000403040227 */ /* 0x001fca00078e00ff */
[----:B------:R-:W-:-:S07]  /*8670*/  @P0 SHF.R.U32.HI R3, RZ, R5, R4 ;  /* 0x00000005ff030219 */ /* 0x000fce0000011604 */
.L_x_8311:
[----:B------:R-:W-:Y:S05]  /*8680*/  BSYNC B0 ;  /* 0x0000000000007941 */ /* 0x000fea0003800000 */
.L_x_8309:
[----:B------:R-:W-:-:S05]  /*8690*/  IMAD R3, R3, R7, R7 ;  /* 0x0000000703037224 */ /* 0x000fca00078e0207 */
[----:B------:R-:W-:-:S07]  /*86a0*/  VIMNMX R0, R0, R3, PT ;  /* 0x0000000300007248 */ /* 0x000fce0003fe0100 */
.L_x_8308:
[----:B------:R-:W0:Y:S01]  /*86b0*/  @P1 LDC R4, c[0x0][0x44c] ;  /* 0x00011300ff041b82 */ /* 0x000e220000000800 */
[----:B------:R-:W-:Y:S01]  /*86c0*/  IADD3 R0, R0, 0x7f, RZ ;  /* 0x0000007f00007810 */ /* 0x000fe20007ffe0ff */
[----:B------:R-:W-:-:S03]  /*86d0*/  ULDC UR4, c[0x0][0x9dc] ;  /* 0x0002770000047ab9 */ /* 0x000fc60000000800 */
[----:B------:R-:W-:-:S03]  /*86e0*/  SHF.R.S32.HI R3, RZ, 0x1f, R0 ;  /* 0x0000001fff037819 */ /* 0x000fc60000011400 */
[----:B------:R-:W4:Y:S01]  /*86f0*/  @P1 LDC R6, c[0x0][0x450] ;  /* 0x00011400ff061b82 */ /* 0x000f220000000800 */
[----:B------:R-:W-:-:S04]  /*8700*/  LEA.HI R3, R3, R0, RZ, 0x7 ;  /* 0x0000000003037211 */ /* 0x000fc800078f38ff */
[----:B------:R-:W-:-:S04]  /*8710*/  SHF.R.S32.HI R3, RZ, 0x7, R3 ;  /* 0x00000007ff037819 */ /* 0x000fc80000011403 */
[----:B------:R-:W-:Y:S01]  /*8720*/  VIMNMX R89, R96, R3, PT ;  /* 0x0000000360597248 */ /* 0x000fe20003fe0100 */
[----:B0-----:R-:W-:-:S04]  /*8730*/  @P1 IMAD.HI.U32 R5, R193, R4, RZ ;  /* 0x00000004c1051227 */ /* 0x001fc800078e00ff */
[----:B------:R-:W-:Y:S01]  /*8740*/  IMAD.MOV.U32 R4, RZ, RZ, R193 ;  /* 0x000000ffff047224 */ /* 0x000fe200078e00c1 */
[----:B----4-:R-:W-:-:S05]  /*8750*/  @P1 SHF.R.U32.HI R4, RZ, R6, R5 ;  /* 0x00000006ff041219 */ /* 0x010fca0000011605 */
        /* <DEDUP_REMOVED lines=13> */
.L_x_8314:
[----:B------:R-:W-:-:S13]  /*8830*/  ISETP.NE.AND P0, PT, R7, 0x1, PT ;  /* 0x000000010700780c */ /* 0x000fda0003f05270 */
[----:B------:R-:W0:Y:S02]  /*8840*/  @P0 LDC.64 R4, c[0x0][0x9e8] ;  /* 0x00027a00ff040b82 */ /* 0x000e240000000a00 */
[----:B0-----:R-:W-:-:S05]  /*8850*/  @P0 IMAD.HI.U32 R4, R0, R4, RZ ;  /* 0x0000000400040227 */ /* 0x001fca00078e00ff */
[----:B------:R-:W-:-:S07]  /*8860*/  @P0 SHF.R.U32.HI R0, RZ, R5, R4 ;  /* 0x00000005ff000219 */ /* 0x000fce0000011604 */
.L_x_8315:
[----:B------:R-:W-:Y:S05]  /*8870*/  BSYNC B0 ;  /* 0x0000000000007941 */ /* 0x000fea0003800000 */
.L_x_8313:
[----:B------:R-:W-:-:S05]  /*8880*/  IMAD R0, R0, R7, RZ ;  /* 0x0000000700007224 */ /* 0x000fca00078e02ff */
[----:B------:R-:W-:-:S07]  /*8890*/  VIMNMX R3, R3, R0, !PT ;  /* 0x0000000003037248 */ /* 0x000fce0007fe0100 */
.L_x_8312:
[----:B------:R-:W-:Y:S02]  /*88a0*/  SHF.R.S32.HI R0, RZ, 0x1f, R3 ;  /* 0x0000001fff007819 */ /* 0x000fe40000011403 */
[----:B------:R-:W-:Y:S02]  /*88b0*/  CS2R R20, SRZ ;  /* 0x0000000000147805 */ /* 0x000fe4000001ff00 */
[----:B------:R-:W-:Y:S02]  /*88c0*/  PLOP3.LUT P0, PT, PT, PT, PT, 0x80, 0x0 ;  /* 0x000000000000781c */ /* 0x000fe40003f0f070 */
[----:B------:R-:W-:Y:S02]  /*88d0*/  CS2R R150, SRZ ;  /* 0x0000000000967805 */ /* 0x000fe4000001ff00 */
[----:B------:R-:W-:Y:S02]  /*88e0*/  LEA.HI R0, R0, R3, RZ, 0x7 ;  /* 0x0000000300007211 */ /* 0x000fe400078f38ff */
[----:B------:R-:W-:-:S02]  /*88f0*/  CS2R R148, SRZ ;  /* 0x0000000000947805 */ /* 0x000fc4000001ff00 */
[----:B------:R-:W-:Y:S02]  /*8900*/  CS2R R146, SRZ ;  /* 0x0000000000927805 */ /* 0x000fe4000001ff00 */
[----:B------:R-:W-:Y:S02]  /*8910*/  CS2R R144, SRZ ;  /* 0x0000000000907805 */ /* 0x000fe4000001ff00 */
[----:B------:R-:W-:Y:S02]  /*8920*/  SHF.R.S32.HI R0, RZ, 0x7, R0 ;  /* 0x00000007ff007819 */ /* 0x000fe40000011400 */
[----:B------:R-:W-:Y:S01]  /*8930*/  CS2R R34, SRZ ;  /* 0x0000000000227805 */ /* 0x000fe2000001ff00 */
[----:B------:R-:W-:Y:S01]  /*8940*/  IMAD.MOV.U32 R142, RZ, RZ, RZ ;  /* 0x000000ffff8e7224 */ /* 0x000fe200078e00ff */
[----:B------:R-:W-:Y:S02]  /*8950*/  CS2R R32, SRZ ;  /* 0x0000000000207805 */ /* 0x000fe4000001ff00 */
[----:B------:R-:W-:Y:S01]  /*8960*/  VIMNMX R198, RZ, R0, !PT ;  /* 0x00000000ffc67248 */ /* 0x000fe20007fe0100 */
[----:B------:R-:W-:Y:S01]  /*8970*/  IMAD.MOV.U32 R141, RZ, RZ, RZ ;  /* 0x000000ffff8d7224 */ /* 0x000fe200078e00ff */
[----:B------:R-:W-:Y:S01]  /*8980*/  MOV R137, RZ ;  /* 0x000000ff00897202 */ /* 0x000fe20000000f00 */
[----:B------:R-:W-:Y:S01]  /*8990*/  IMAD.MOV.U32 R138, RZ, RZ, RZ ;  /* 0x000000ffff8a7224 */ /* 0x000fe200078e00ff */
[----:B------:R-:W-:-:S02]  /*89a0*/  ISETP.GT.AND P1, PT, R89, R198, PT ;  /* 0x000000c65900720c */ /* 0x000fc40003f24270 */
[----:B------:R-:W-:Y:S01]  /*89b0*/  CS2R R30, SRZ ;  /* 0x00000000001e7805 */ /* 0x000fe2000001ff00 */
[----:B------:R-:W-:Y:S01]  /*89c0*/  IMAD.MOV.U32 R134, RZ, RZ, RZ ;  /* 0x000000ffff867224 */ /* 0x000fe200078e00ff */
        /* <DEDUP_REMOVED lines=19> */
[----:B------:R-:W-:Y:S01]  /*8b00*/  CS2R R6, SRZ ;  /* 0x0000000000067805 */ /* 0x000fe2000001ff00 */
[----:B------:R-:W-:Y:S01]  /*8b10*/  IMAD.MOV.U32 R94, RZ, RZ, RZ ;  /* 0x000000ffff5e7224 */ /* 0x000fe200078e00ff */
[----:B------:R-:W-:Y:S01]  /*8b20*/  CS2R R90, SRZ ;  /* 0x00000000005a7805 */ /* 0x000fe2000001ff00 */
[----:B------:R-:W-:Y:S02]  /*8b30*/  IMAD.MOV.U32 R93, RZ, RZ, RZ ;  /* 0x000000ffff5d7224 */ /* 0x000fe400078e00ff */
[----:B------:R-:W-:Y:S02]  /*8b40*/  IMAD.MOV.U32 R3, RZ, RZ, RZ ;  /* 0x000000ffff037224 */ /* 0x000fe400078e00ff */
[----:B------:R-:W-:Y:S01]  /*8b50*/  IMAD.MOV.U32 R88, RZ, RZ, RZ ;  /* 0x000000ffff587224 */ /* 0x000fe200078e00ff */
[----:B------:R-:W-:Y:S06]  /*8b60*/  @!P1 BRA `(.L_x_8316) ;  /* 0x0000011800c09947 */ /* 0x000fec0003800000 */
[----:B------:R-:W-:-:S03]  /*8b70*/  UMOV UR4, 0xffffffff ;  /* 0xffffffff00047882 */ /* 0x000fc60000000000 */
[----:B------:R-:W-:Y:S05]  /*8b80*/  BRA.DIV UR4, `(.L_x_8317) ;  /* 0x000001be04647947 */ /* 0x000fea000b800000 */
[----:B------:R0:W3:Y:S02]  /*8b90*/  SHFL.IDX PT, R194, R218, RZ, 0x1f ;  /* 0x00001fffdac27589 */ /* 0x0000e400000e0000 */
.L_x_8665:
[----:B---3--:R-:W-:-:S04]  /*8ba0*/  LEA.HI R0, R194, R194, RZ, 0x1 ;  /* 0x000000c2c2007211 */ /* 0x008fc800078f08ff */
[----:B------:R-:W-:Y:S01]  /*8bb0*/  LOP3.LUT R3, R0, 0x1e, RZ, 0xc0, !PT ;  /* 0x0000001e00037812 */ /* 0x000fe200078ec0ff */
[----:B------:R-:W-:-:S03]  /*8bc0*/  IMAD.U32 R0, RZ, RZ, UR40 ;  /* 0x00000028ff007e24 */ /* 0x000fc6000f8e00ff */
[----:B------:R-:W-:Y:S02]  /*8bd0*/  IADD3 R3, R194, -R3, RZ ;  /* 0x80000003c2037210 */ /* 0x000fe40007ffe0ff */
[----:B------:R-:W-:Y:S02]  /*8be0*/  LOP3.LUT P0, RZ, R0, 0x3ff, RZ, 0xc0, !PT ;  /* 0x000003ff00ff7812 */ /* 0x000fe4000780c0ff */
[----:B------:R-:W-:Y:S02]  /*8bf0*/  LEA R3, R3, UR40, 0xd ;  /* 0x0000002803037c11 */ /* 0x000fe4000f8e68ff */
[----:B------:R-:W-:Y:S02]  /*8c00*/  P2R R25, PR, RZ, 0x1 ;  /* 0x00000001ff197803 */ /* 0x000fe40000000000 */
[----:B------:R-:W-:-:S04]  /*8c10*/  SHF.R.U32.HI R3, RZ, 0x4, R3 ;  /* 0x00000004ff037819 */ /* 0x000fc80000011603 */
[----:B------:R-:W-:-:S03]  /*8c20*/  LOP3.LUT R42, R3, 0x3fff, RZ, 0xc0, !PT ;  /* 0x00003fff032a7812 */ /* 0x000fc600078ec0ff */
[----:B------:R-:W-:Y:S05]  /*8c30*/  @!P0 BRA `(.L_x_8318) ;  /* 0x0000000000408947 */ /* 0x000fea0003800000 */
[----:B------:R-:W-:Y:S01]  /*8c40*/  MOV R0, 0x0 ;  /* 0x0000000000007802 */ /* 0x000fe20000000f00 */
[----:B------:R-:W-:Y:S01]  /*8c50*/  ULDC.64 UR4, c[0x4][0x138] ;  /* 0x01004e0000047ab9 */ /* 0x000fe20000000a00 */
[----:B------:R-:W-:Y:S01]  /*8c60*/  ULDC.64 UR6, c[0x4][0x140] ;  /* 0x0100500000067ab9 */ /* 0x000fe20000000a00 */
[----:B------:R-:W-:Y:S01]  /*8c70*/  IMAD.U32 R4, RZ, RZ, UR4 ;  /* 0x00000004ff047e24 */ /* 0x000fe2000f8e00ff */
[----:B------:R3:W4:Y:S01]  /*8c80*/  LDC.64 R14, c[0x4][R0] ;  /* 0x01000000000e7b82 */ /* 0x0007220000000a00 */
        /* <DEDUP_REMOVED lines=8> */
[----:B--23--:R-:W-:-:S07]  /*8d10*/  IMAD.MOV.U32 R13, RZ, RZ, RZ ;  /* 0x000000ffff0d7224 */ /* 0x00cfce00078e00ff */
[----:B------:R-:W-:-:S07]  /*8d20*/  LEPC R20, `(.L_x_8318) ;  /* 0x000000001014794e */ /* 0x000fce0000000000 */
[----:B01--45:R-:W-:Y:S05]  /*8d30*/  CALL.ABS.NOINC R14 ;  /* 0x000000000e007343 */ /* 0x033fea0003c00000 */
.L_x_8318:
[----:B------:R-:W-:Y:S02]  /*8d40*/  ULDC UR4, c[0x0][0x3f4] ;  /* 0x0000fd0000047ab9 */ /* 0x000fe40000000800 */
[----:B------:R-:W-:-:S13]  /*8d50*/  ISETP.LT.AND P0, PT, RZ, UR4, PT ;  /* 0x00000004ff007c0c */ /* 0x000fda000bf01270 */
[----:B------:R-:W-:Y:S05]  /*8d60*/  @P0 BRA `(.L_x_8319) ;  /* 0x0000000000400947 */ /* 0x000fea0003800000 */
[----:B------:R-:W-:-:S04]  /*8d70*/  ULEA.HI UR4, UR37, UR37, URZ, 0x1 ;  /* 0x0000002525047291 */ /* 0x000fc8000f8f083f */
[----:B------:R-:W-:-:S04]  /*8d80*/  ULOP3.LUT UR4, UR4, 0xfffffffe, URZ, 0xc0, !UPT ;  /* 0xfffffffe04047892 */ /* 0x000fc8000f8ec03f */
[----:B------:R-:W-:-:S06]  /*8d90*/  UIADD3 UR4, UR37, -UR4, URZ ;  /* 0x8000000425047290 */ /* 0x000fcc000fffe03f */
[----:B------:R-:W-:-:S05]  /*8da0*/  IMAD.U32 R3, RZ, RZ, UR4 ;  /* 0x00000004ff037e24 */ /* 0x000fca000f8e00ff */
[----:B------:R-:W-:-:S04]  /*8db0*/  SHF.L.U32 R3, R3, 0x1f, RZ ;  /* 0x0000001f03037819 */ /* 0x000fc800000006ff */
[----:B------:R3:W4:Y:S03]  /*8dc0*/  SYNCS.PHASECHK.TRANS64.TRYWAIT P0, [R18+URZ+0x28800], R3 ;  /* 0x02880003120075a7 */ /* 0x000726000800017f */
[----:B----4-:R-:W-:Y:S05]  /*8dd0*/  @!P0 NANOSLEEP.SYNCS 0x989680 ;  /* 0x009896800000895d */ /* 0x010fea0003900000 */
[----:B------:R-:W4:Y:S01]  /*8de0*/  @!P0 SYNCS.PHASECHK.TRANS64 P0, [R18+URZ+0x28800], R3 ;  /* 0x02880003120085a7 */ /* 0x000f22000800007f */
[----:B------:R-:W-:Y:S04]  /*8df0*/  BSSY B0, `(.L_x_8320) ;  /* 0x0000006000007945 */ /* 0x000fe80003800000 */
[----:B----4-:R-:W-:Y:S05]  /*8e00*/  @P0 BRA `(.L_x_8321) ;  /* 0x0000000000100947 */ /* 0x010fea0003800000 */
.L_x_8322:
[----:B----4-:R4:W0:Y:S02]  /*8e10*/  SYNCS.PHASECHK.TRANS64.TRYWAIT P0, [R18+URZ+0x28800], R3 ;  /* 0x02880003120075a7 */ /* 0x010824000800017f */
[----:B0-----:R-:W-:Y:S05]  /*8e20*/  @!P0 NANOSLEEP.SYNCS 0x989680 ;  /* 0x009896800000895d */ /* 0x001fea0003900000 */
[----:B------:R-:W0:Y:S02]  /*8e30*/  @!P0 SYNCS.PHASECHK.TRANS64 P0, [R18+URZ+0x28800], R3 ;  /* 0x02880003120085a7 */ /* 0x000e24000800007f */
[----:B0-----:R-:W-:Y:S05]  /*8e40*/  @!P0 BRA `(.L_x_8322) ;  /* 0xfffffffc00f08947 */ /* 0x001fea000383ffff */
.L_x_8321:
[----:B------:R-:W-:Y:S05]  /*8e50*/  BSYNC B0 ;  /* 0x0000000000007941 */ /* 0x000fea0003800000 */
.L_x_8320:
[----:B------:R-:W-:Y:S05]  /*8e60*/  BRA `(.L_x_8323) ;  /* 0x0000004c00a07947 */ /* 0x000fea0003800000 */
.L_x_8319:
[----:B------:R-:W-:Y:S01]  /*8e70*/  ISETP.NE.AND P0, PT, R25, RZ, PT ;  /* 0x000000ff1900720c */ /* 0x000fe20003f05270 */
[----:B------:R-:W-:Y:S01]  /*8e80*/  ULDC.64 UR4, c[0x0][0x3f8] ;  /* 0x0000fe0000047ab9 */ /* 0x000fe20000000a00 */
[----:B-----5:R-:W-:Y:S01]  /*8e90*/  SHF.R.S32.HI R0, RZ, 0x1f, R24 ;  /* 0x0000001fff007819 */ /* 0x020fe20000011418 */
[----:B------:R-:W-:Y:S01]  /*8ea0*/  ULDC.64 UR6, c[0x0][0x408] ;  /* 0x0001020000067ab9 */ /* 0x000fe20000000a00 */
[----:B------:R-:W-:-:S04]  /*8eb0*/  IMAD.WIDE.U32 R26, R24, UR4, RZ ;  /* 0x00000004181a7c25 */ /* 0x000fc8000f8e00ff */
[C---:B------:R-:W-:Y:S02]  /*8ec0*/  IMAD R3, R0.reuse, UR4, RZ ;  /* 0x0000000400037c24 */ /* 0x040fe4000f8e02ff */
[----:B------:R-:W-:Y:S02]  /*8ed0*/  IMAD R5, R0, UR6, RZ ;  /* 0x0000000600057c24 */ /* 0x000fe4000f8e02ff */
        /* <DEDUP_REMOVED lines=10> */
[----:B------:R3:W4:Y:S01]  /*8f80*/  LDC.64 R14, c[0x4][R0] ;  /* 0x01000000000e7b82 */ /* 0x0007220000000a00 */
        /* <DEDUP_REMOVED lines=8> */
[----:B--23--:R-:W-:-:S07]  /*9010*/  IMAD.MOV.U32 R13, RZ, RZ, RZ ;  /* 0x000000ffff0d7224 */ /* 0x00cfce00078e00ff */
[----:B------:R-:W-:-:S07]  /*9020*/  LEPC R20, `(.L_x_8324) ;  /* 0x000000001014794e */ /* 0x000fce0000000000 */
[----:B01--4-:R-:W-:Y:S05]  /*9030*/  CALL.ABS.NOINC R14 ;  /* 0x000000000e007343 */ /* 0x013fea0003c00000 */
.L_x_8324:
[----:B------:R-:W-:Y:S01]  /*9040*/  ULDC.U8 UR4, c[0x0][0x410] ;  /* 0x0001040000047ab9 */ /* 0x000fe20000000000 */
[----:B------:R-:W-:Y:S01]  /*9050*/  IMAD.IADD R57, R188, 0x1, R193 ;  /* 0x00000001bc397824 */ /* 0x000fe200078e02c1 */
[----:B------:R-:W-:Y:S01]  /*9060*/  ISETP.NE.AND P0, PT, RZ, UR4, PT ;  /* 0x00000004ff007c0c */ /* 0x000fe2000bf05270 */
[----:B------:R-:W-:Y:S02]  /*9070*/  BSSY B0, `(.L_x_8325) ;  /* 0x00004bf000007945 */ /* 0x000fe40003800000 */
[----:B------:R-:W-:-:S10]  /*9080*/  IMAD R3, R207, 0x20, R57 ;  /* 0x00000020cf037824 */ /* 0x000fd400078e0239 */
[----:B------:R-:W-:Y:S05]  /*9090*/  @!P0 BRA `(.L_x_8326) ;  /* 0x0000002400b88947 */ /* 0x000fea0003800000 */
[----:B------:R-:W3:Y:S01]  /*90a0*/  LDC R64, c[0x0][0x448] ;  /* 0x00011200ff407b82 */ /* 0x000ee20000000800 */
[----:B------:R-:W-:Y:S01]  /*90b0*/  ULDC.64 UR4, c[0x0][0x3f8] ;  /* 0x0000fe0000047ab9 */ /* 0x000fe20000000a00 */
[----:B------:R-:W-:Y:S01]  /*90c0*/  ULDC.64 UR6, c[0x0][0x408] ;  /* 0x0001020000067ab9 */ /* 0x000fe20000000a00 */
[----:B------:R-:W-:Y:S01]  /*90d0*/  MOV R11, R31 ;  /* 0x0000001f000b7202 */ /* 0x000fe20000000f00 */
[----:B------:R-:W-:Y:S02]  /*90e0*/  IMAD.MOV.U32 R8, RZ, RZ, R26 ;  /* 0x000000ffff087224 */ /* 0x000fe400078e001a */
[----:B------:R-:W-:Y:S02]  /*90f0*/  IMAD.MOV.U32 R9, RZ, RZ, R29 ;  /* 0x000000ffff097224 */ /* 0x000fe400078e001d */
[----:B------:R-:W-:Y:S01]  /*9100*/  IMAD.MOV.U32 R10, RZ, RZ, R24 ;  /* 0x000000ffff0a7224 */ /* 0x000fe200078e0018 */
[----:B---3--:R-:W-:-:S13]  /*9110*/  ISETP.NE.AND P0, PT, R64, 0x1, PT ;  /* 0x000000014000780c */ /* 0x008fda0003f05270 */
[----:B------:R-:W3:Y:S08]  /*9120*/  @P0 LDC R0, c[0x0][0x44c] ;  /* 0x00011300ff000b82 */ /* 0x000ef00000000800 */
[----:B------:R-:W4:Y:S01]  /*9130*/  @P0 LDC R5, c[0x0][0x450] ;  /* 0x00011400ff050b82 */ /* 0x000f220000000800 */
[----:B---3--:R-:W-:-:S05]  /*9140*/  @P0 IMAD.HI.U32 R0, R3, R0, RZ ;  /* 0x0000000003000227 */ /* 0x008fca00078e00ff */
[----:B----4-:R-:W-:-:S04]  /*9150*/  @P0 SHF.R.U32.HI R3, RZ, R5, R0 ;  /* 0x00000005ff030219 */ /* 0x010fc80000011600 */
[----:B------:R-:W-:Y:S01]  /*9160*/  SHF.R.S32.HI R0, RZ, 0x1f, R3 ;  /* 0x0000001fff007819 */ /* 0x000fe20000011403 */
[----:B------:R-:W-:-:S04]  /*9170*/  IMAD.WIDE.U32 R8, R3, UR4, R8 ;  /* 0x0000000403087c25 */ /* 0x000fc8000f8e0008 */
[C---:B------:R-:W-:Y:S02]  /*9180*/  IMAD R4, R0.reuse, UR4, RZ ;  /* 0x0000000400047c24 */ /* 0x040fe4000f8e02ff */
[----:B------:R-:W-:Y:S02]  /*9190*/  IMAD R0, R0, UR6, RZ ;  /* 0x0000000600007c24 */ /* 0x000fe4000f8e02ff */
[C---:B--2---:R-:W-:Y:S01]  /*91a0*/  IMAD R13, R3.reuse, UR5, R4 ;  /* 0x00000005030d7c24 */ /* 0x044fe2000f8e0204 */
        /* <DEDUP_REMOVED lines=12> */
[----:B------:R2:W3:Y:S04]  /*9270*/  SHFL.IDX PT, R0, R6, RZ, 0x181f ;  /* 0x00181fff06007589 */ /* 0x0004e800000e0000 */
[----:B------:R2:W4:Y:S04]  /*9280*/  SHFL.IDX PT, R3, R5, RZ, 0x181f ;  /* 0x00181fff05037589 */ /* 0x00052800000e0000 */
[----:B------:R2:W0:Y:S04]  /*9290*/  SHFL.IDX PT, R4, R8, RZ, 0x181f ;  /* 0x00181fff08047589 */ /* 0x00042800000e0000 */
[----:B------:R2:W0:Y:S02]  /*92a0*/  SHFL.IDX PT, R14, R7, RZ, 0x181f ;  /* 0x00181fff070e7589 */ /* 0x00042400000e0000 */
.L_x_8671:
[----:B------:R-:W-:Y:S01]  /*92b0*/  IMAD R64, R189, R64, RZ ;  /* 0x00000040bd407224 */ /* 0x000fe200078e02ff */
[----:B------:R-:W-:Y:S01]  /*92c0*/  BSSY B1, `(.L_x_8328) ;  /* 0x000001e000017945 */ /* 0x000fe20003800000 */
[----:B------:R-:W-:Y:S02]  /*92d0*/  CS2R R48, SRZ ;  /* 0x0000000000307805 */ /* 0x000fe4000001ff00 */
[----:B------:R-:W-:Y:S02]  /*92e0*/  CS2R R44, SRZ ;  /* 0x00000000002c7805 */ /* 0x000fe4000001ff00 */
[----:B-1----:R-:W-:Y:S02]  /*92f0*/  CS2R R46, SRZ ;  /* 0x00000000002e7805 */ /* 0x002fe4000001ff00 */
[----:B------:R-:W-:Y:S02]  /*9300*/  ISETP.GE.AND P0, PT, R57, R64, PT ;  /* 0x000000403900720c */ /* 0x000fe40003f06270 */
[----:B------:R-:W-:-:S11]  /*9310*/  CS2R R40, SRZ ;  /* 0x0000000000287805 */ /* 0x000fd6000001ff00 */
        /* <DEDUP_REMOVED lines=8> */
[C---:B------:R-:W-:Y:S01]  /*93a0*/  @!P5 IMAD.SHL.U32 R15, R186.reuse, 0x2, RZ ;  /* 0x00000002ba0fd824 */ /* 0x040fe200078e00ff */
[----:B------:R-:W-:Y:S02]  /*93b0*/  @!P5 SHF.L.U64.HI R9, R186, 0x1, R210 ;  /* 0x00000001ba09d819 */ /* 0x000fe400000102d2 */
[CC--:B----4-:R-:W-:Y:S02]  /*93c0*/  @!P4 IADD3 R10, P0, R3.reuse, R12.reuse, RZ ;  /* 0x0000000c030ac210 */ /* 0x0d0fe40007f1e0ff */
[----:B0-----:R-:W-:Y:S02]  /*93d0*/  @!P4 IADD3 R12, P1, R14, R12, RZ ;  /* 0x0000000c0e0cc210 */ /* 0x001fe40007f3e0ff */
[-C--:B------:R-:W-:Y:S01]  /*93e0*/  @!P5 IADD3 R20, P2, R3, R15.reuse, RZ ;  /* 0x0000000f0314d210 */ /* 0x080fe20007f5e0ff */
[----:B---3--:R-:W-:Y:S01]  /*93f0*/  @!P4 IMAD.X R11, R0, 0x1, R13, P0 ;  /* 0x00000001000bc824 */ /* 0x008fe200000e060d */
[----:B------:R-:W-:Y:S02]  /*9400*/  @!P5 IADD3 R14, P3, R14, R15, RZ ;  /* 0x0000000f0e0ed210 */ /* 0x000fe40007f7e0ff */
[----:B------:R-:W-:-:S02]  /*9410*/  CS2R R46, SRZ ;  /* 0x00000000002e7805 */ /* 0x000fc4000001ff00 */
[----:B------:R-:W-:Y:S01]  /*9420*/  CS2R R48, SRZ ;  /* 0x0000000000307805 */ /* 0x000fe2000001ff00 */
[--C-:B------:R-:W-:Y:S01]  /*9430*/  @!P5 IMAD.X R21, R0, 0x1, R9.reuse, P2 ;  /* 0x000000010015d824 */ /* 0x100fe200010e0609 */
[C---:B------:R-:W-:Y:S01]  /*9440*/  @!P4 IADD3.X R13, R4.reuse, R13, RZ, P1, !PT ;  /* 0x0000000d040dc210 */ /* 0x040fe20000ffe4ff */
[----:B------:R-:W-:Y:S01]  /*9450*/  @!P5 IMAD.X R15, R4, 0x1, R9, P3 ;  /* 0x00000001040fd824 */ /* 0x000fe200018e0609 */
[----:B------:R1:W5:Y:S04]  /*9460*/  @!P4 LD.E.64 R46, desc[UR54][R10.64] ;  /* 0x000000360a2ec980 */ /* 0x000368000c101b00 */
[----:B------:R1:W5:Y:S04]  /*9470*/  @!P5 LD.E.64 R40, desc[UR54][R20.64] ;  /* 0x000000361428d980 */ /* 0x000368000c101b00 */
[----:B------:R1:W5:Y:S04]  /*9480*/  @!P5 LD.E.64 R44, desc[UR54][R14.64] ;  /* 0x000000360e2cd980 */ /* 0x000368000c101b00 */
[----:B------:R1:W5:Y:S02]  /*9490*/  @!P4 LD.E.64 R48, desc[UR54][R12.64] ;  /* 0x000000360c30c980 */ /* 0x000364000c101b00 */
.L_x_8329:
[----:B------:R-:W-:Y:S05]  /*94a0*/  BSYNC B1 ;  /* 0x0000000000017941 */ /* 0x000fea0003800000 */
.L_x_8328:
[----:B---3-5:R-:W-:Y:S01]  /*94b0*/  IMAD.MOV.U32 R0, RZ, RZ, R48 ;  /* 0x000000ffff007224 */ /* 0x028fe200078e0030 */
[----:B------:R-:W-:Y:S01]  /*94c0*/  UMOV UR4, 0xffffffff ;  /* 0xffffffff00047882 */ /* 0x000fe20000000000 */
[----:B0-----:R-:W-:Y:S01]  /*94d0*/  IMAD.MOV.U32 R4, RZ, RZ, R44 ;  /* 0x000000ffff047224 */ /* 0x001fe200078e002c */
[----:B------:R-:W-:Y:S01]  /*94e0*/  CS2R R38, SRZ ;  /* 0x0000000000267805 */ /* 0x000fe2000001ff00 */
[----:B------:R-:W-:Y:S01]  /*94f0*/  IMAD.MOV.U32 R9, RZ, RZ, R45 ;  /* 0x000000ffff097224 */ /* 0x000fe200078e002d */
[----:B------:R-:W-:Y:S01]  /*9500*/  PRMT R65, R0, 0x7610, R65 ;  /* 0x0000761000417816 */ /* 0x000fe20000000041 */
[----:B----4-:R-:W-:Y:S01]  /*9510*/  IMAD.MOV.U32 R3, RZ, RZ, R49 ;  /* 0x000000ffff037224 */ /* 0x010fe200078e0031 */
        /* <DEDUP_REMOVED lines=12> */
[----:B------:R0:W3:Y:S04]  /*95e0*/  SHFL.IDX PT, R0, R6, 0x1, 0x181f ;  /* 0x00381f0006007f89 */ /* 0x0000e800000e0000 */
[----:B------:R0:W4:Y:S04]  /*95f0*/  SHFL.IDX PT, R3, R5, 0x1, 0x181f ;  /* 0x00381f0005037f89 */ /* 0x00012800000e0000 */
[----:B------:R0:W0:Y:S04]  /*9600*/  SHFL.IDX PT, R4, R8, 0x1, 0x181f ;  /* 0x00381f0008047f89 */ /* 0x00002800000e0000 */
[----:B-1----:R1:W0:Y:S02]  /*9610*/  SHFL.IDX PT, R14, R7, 0x1, 0x181f ;  /* 0x00381f00070e7f89 */ /* 0x00222400000e0000 */
.L_x_8677:
[----:B------:R-:W-:Y:S01]  /*9620*/  VIADD R9, R57, 0x20 ;  /* 0x0000002039097836 */ /* 0x000fe20000000000 */
[----:B------:R-:W-:Y:S01]  /*9630*/  BSSY B1, `(.L_x_8331) ;  /* 0x000001d000017945 */ /* 0x000fe20003800000 */
[----:B------:R-:W-:Y:S02]  /*9640*/  CS2R R34, SRZ ;  /* 0x0000000000227805 */ /* 0x000fe4000001ff00 */
[----:B------:R-:W-:Y:S02]  /*9650*/  CS2R R36, SRZ ;  /* 0x0000000000247805 */ /* 0x000fe4000001ff00 */
[----:B------:R-:W-:Y:S02]  /*9660*/  CS2R R32, SRZ ;  /* 0x0000000000207805 */ /* 0x000fe4000001ff00 */
[----:B------:R-:W-:-:S13]  /*9670*/  ISETP.GE.AND P0, PT, R9, R64, PT ;  /* 0x000000400900720c */ /* 0x000fda0003f06270 */
        /* <DEDUP_REMOVED lines=11> */
[-C--:B------:R-:W-:Y:S02]  /*9730*/  @!P5 IADD3 R20, P2, R3, R11.reuse, RZ ;  /* 0x0000000b0314d210 */ /* 0x080fe40007f5e0ff */
[C---:B0-----:R-:W-:Y:S02]  /*9740*/  @!P4 IADD3 R12, P1, R14.reuse, R12, RZ ;  /* 0x0000000c0e0cc210 */ /* 0x041fe40007f3e0ff */
[----:B------:R-:W-:Y:S01]  /*9750*/  @!P5 IADD3 R14, P3, R14, R11, RZ ;  /* 0x0000000b0e0ed210 */ /* 0x000fe20007f7e0ff */
[----:B---3--:R-:W-:Y:S01]  /*9760*/  @!P5 IMAD.X R21, R0, 0x1, R15, P2 ;  /* 0x000000010015d824 */ /* 0x008fe200010e060f */
[----:B------:R-:W-:-:S02]  /*9770*/  CS2R R36, SRZ ;  /* 0x0000000000247805 */ /* 0x000fc4000001ff00 */
[----:B------:R-:W-:Y:S02]  /*9780*/  CS2R R38, SRZ ;  /* 0x0000000000267805 */ /* 0x000fe4000001ff00 */
[----:B------:R-:W-:Y:S01]  /*9790*/  @!P4 IADD3.X R11, R0, R9, RZ, P0, !PT ;  /* 0x00000009000bc210 */ /* 0x000fe200007fe4ff */
[C---:B------:R-:W-:Y:S01]  /*97a0*/  @!P4 IMAD.X R13, R4.reuse, 0x1, R9, P1 ;  /* 0x00000001040dc824 */ /* 0x040fe200008e0609 */
[----:B------:R0:W5:Y:S01]  /*97b0*/  @!P5 LD.E.64 R32, desc[UR54][R20.64] ;  /* 0x000000361420d980 */ /* 0x000162000c101b00 */
[----:B------:R-:W-:-:S03]  /*97c0*/  @!P5 IMAD.X R15, R4, 0x1, R15, P3 ;  /* 0x00000001040fd824 */ /* 0x000fc600018e060f */
[----:B------:R0:W5:Y:S04]  /*97d0*/  @!P4 LD.E.64 R36, desc[UR54][R10.64] ;  /* 0x000000360a24c980 */ /* 0x000168000c101b00 */
[----:B------:R0:W5:Y:S04]  /*97e0*/  @!P5 LD.E.64 R34, desc[UR54][R14.64] ;  /* 0x000000360e22d980 */ /* 0x000168000c101b00 */
[----:B------:R0:W5:Y:S02]  /*97f0*/  @!P4 LD.E.64 R38, desc[UR54][R12.64] ;  /* 0x000000360c26c980 */ /* 0x000164000c101b00 */
.L_x_8332:
[----:B------:R-:W-:Y:S05]  /*9800*/  BSYNC B1 ;  /* 0x0000000000017941 */ /* 0x000fea0003800000 */
.L_x_8331:
[----:B----45:R-:W-:Y:S01]  /*9810*/  IMAD.MOV.U32 R3, RZ, RZ, R39 ;  /* 0x000000ffff037224 */ /* 0x030fe200078e0027 */
[----:B------:R-:W-:Y:S01]  /*9820*/  UMOV UR4, 0xffffffff ;  /* 0xffffffff00047882 */ /* 0x000fe20000000000 */
[----:B0-----:R-:W-:Y:S02]  /*9830*/  IMAD.MOV.U32 R4, RZ, RZ, R34 ;  /* 0x000000ffff047224 */ /* 0x001fe400078e0022 */
[----:B------:R-:W-:Y:S01]  /*9840*/  IMAD.MOV.U32 R9, RZ, RZ, R35 ;  /* 0x000000ffff097224 */ /* 0x000fe200078e0023 */
[----:B------:R-:W-:Y:S01]  /*9850*/  PRMT R55, R55, 0x5410, R3 ;  /* 0x0000541037377816 */ /* 0x000fe20000000003 */
[----:B---3--:R-:W-:Y:S02]  /*9860*/  IMAD.MOV.U32 R0, RZ, RZ, R38 ;  /* 0x000000ffff007224 */ /* 0x008fe400078e0026 */
        /* <DEDUP_REMOVED lines=8> */
[----:B------:R-:W-:Y:S01]  /*98f0*/  PRMT R52, R4, 0x5410, R9 ;  /* 0x0000541004347816 */ /* 0x000fe20000000009 */
[----:B------:R-:W-:Y:S06]  /*9900*/  BRA.DIV UR4, `(.L_x_8333) ;  /* 0x000001b604107947 */ /* 0x000fec000b800000 */
[----:B------:R0:W3:Y:S04]  /*9910*/  SHFL.IDX PT, R0, R6, 0x2, 0x181f ;  /* 0x00581f0006007f89 */ /* 0x0000e800000e0000 */
[----:B------:R0:W4:Y:S04]  /*9920*/  SHFL.IDX PT, R3, R5, 0x2, 0x181f ;  /* 0x00581f0005037f89 */ /* 0x00012800000e0000 */
[----:B------:R0:W0:Y:S04]  /*9930*/  SHFL.IDX PT, R4, R8, 0x2, 0x181f ;  /* 0x00581f0008047f89 */ /* 0x00002800000e0000 */
[----:B------:R0:W0:Y:S02]  /*9940*/  SHFL.IDX PT, R14, R7, 0x2, 0x181f ;  /* 0x00581f00070e7f89 */ /* 0x00002400000e0000 */
.L_x_8683:
[----:B------:R-:W-:Y:S01]  /*9950*/  VIADD R9, R57, 0x40 ;  /* 0x0000004039097836 */ /* 0x000fe20000000000 */
[----:B------:R-:W-:Y:S01]  /*9960*/  BSSY B1, `(.L_x_8334) ;  /* 0x000001e000017945 */ /* 0x000fe20003800000 */
[----:B------:R-:W-:Y:S02]  /*9970*/  CS2R R30, SRZ ;  /* 0x00000000001e7805 */ /* 0x000fe4000001ff00 */
[----:B------:R-:W-:Y:S02]  /*9980*/  CS2R R20, SRZ ;  /* 0x0000000000147805 */ /* 0x000fe4000001ff00 */
[----:B------:R-:W-:Y:S02]  /*9990*/  CS2R R28, SRZ ;  /* 0x00000000001c7805 */ /* 0x000fe4000001ff00 */
        /* <DEDUP_REMOVED lines=13> */
[C---:B0-----:R-:W-:Y:S02]  /*9a70*/  @!P4 IADD3 R12, P1, R14.reuse, R12, RZ ;  /* 0x0000000c0e0cc210 */ /* 0x041fe40007f3e0ff */
[-C--:B------:R-:W-:Y:S02]  /*9a80*/  @!P5 IADD3 R26, P2, R3, R11.reuse, RZ ;  /* 0x0000000b031ad210 */ /* 0x080fe40007f5e0ff */
[----:B------:R-:W-:Y:S02]  /*9a90*/  @!P5 IADD3 R14, P3, R14, R11, RZ ;  /* 0x0000000b0e0ed210 */ /* 0x000fe40007f7e0ff */
[----:B------:R-:W-:-:S02]  /*9aa0*/  CS2R R28, SRZ ;  /* 0x00000000001c7805 */ /* 0x000fc4000001ff00 */
[C---:B---3--:R-:W-:Y:S02]  /*9ab0*/  @!P5 IADD3.X R27, R0.reuse, R15, RZ, P2, !PT ;  /* 0x0000000f001bd210 */ /* 0x048fe400017fe4ff */
[----:B------:R-:W-:Y:S01]  /*9ac0*/  CS2R R30, SRZ ;  /* 0x00000000001e7805 */ /* 0x000fe2000001ff00 */
[--C-:B------:R-:W-:Y:S02]  /*9ad0*/  @!P4 IMAD.X R11, R0, 0x1, R9.reuse, P0 ;  /* 0x00000001000bc824 */ /* 0x100fe400000e0609 */
[C---:B------:R-:W-:Y:S01]  /*9ae0*/  @!P4 IMAD.X R13, R4.reuse, 0x1, R9, P1 ;  /* 0x00000001040dc824 */ /* 0x040fe200008e0609 */
[----:B------:R0:W5:Y:S01]  /*9af0*/  @!P5 LD.E.64 R24, desc[UR54][R26.64] ;  /* 0x000000361a18d980 */ /* 0x000162000c101b00 */
[----:B------:R-:W-:-:S03]  /*9b00*/  @!P5 IMAD.X R15, R4, 0x1, R15, P3 ;  /* 0x00000001040fd824 */ /* 0x000fc600018e060f */
[----:B------:R0:W5:Y:S04]  /*9b10*/  @!P4 LD.E.64 R28, desc[UR54][R10.64] ;  /* 0x000000360a1cc980 */ /* 0x000168000c101b00 */
[----:B------:R0:W5:Y:S04]  /*9b20*/  @!P5 LD.E.64 R20, desc[UR54][R14.64] ;  /* 0x000000360e14d980 */ /* 0x000168000c101b00 */
[----:B------:R0:W5:Y:S02]  /*9b30*/  @!P4 LD.E.64 R30, desc[UR54][R12.64] ;  /* 0x000000360c1ec980 */ /* 0x000164000c101b00 */
.L_x_8335:
[----:B------:R-:W-:Y:S05]  /*9b40*/  BSYNC B1 ;  /* 0x0000000000017941 */ /* 0x000fea0003800000 */
.L_x_8334:
[----:B---3-5:R-:W-:Y:S01]  /*9b50*/  IMAD.MOV.U32 R0, RZ, RZ, R30 ;  /* 0x000000ffff007224 */ /* 0x028fe200078e001e */
[----:B------:R-:W-:Y:S01]  /*9b60*/  MOV R9, R21 ;  /* 0x0000001500097202 */ /* 0x000fe20000000f00 */
[----:B----4-:R-:W-:Y:S01]  /*9b70*/  IMAD.MOV.U32 R3, RZ, RZ, R31 ;  /* 0x000000ffff037224 */ /* 0x010fe200078e001f */
[----:B------:R-:W-:Y:S01]  /*9b80*/  UMOV UR4, 0xffffffff ;  /* 0xffffffff00047882 */ /* 0x000fe20000000000 */
[----:B0-----:R-:W-:Y:S01]  /*9b90*/  IMAD.MOV.U32 R4, RZ, RZ, R20 ;  /* 0x000000ffff047224 */ /* 0x001fe200078e0014 */
[----:B------:R-:W-:Y:S02]  /*9ba0*/  CS2R R26, SRZ ;  /* 0x00000000001a7805 */ /* 0x000fe4000001ff00 */
[----:B------:R-:W-:Y:S01]  /*9bb0*/  PRMT R53, R0, 0x5410, R3 ;  /* 0x0000541000357816 */ /* 0x000fe20000000003 */
[----:B------:R-:W-:Y:S01]  /*9bc0*/  IMAD.MOV.U32 R0, RZ, RZ, R28 ;  /* 0x000000ffff007224 */ /* 0x000fe200078e001c */
[----:B------:R-:W-:Y:S01]  /*9bd0*/  PRMT R43, R4, 0x5410, R9 ;  /* 0x00005410042b7816 */ /* 0x000fe20000000009 */
[----:B------:R-:W-:-:S02]  /*9be0*/  IMAD.MOV.U32 R3, RZ, RZ, R29 ;  /* 0x000000ffff037224 */ /* 0x000fc400078e001d */
[----:B------:R-:W-:Y:S02]  /*9bf0*/  IMAD.MOV.U32 R4, RZ, RZ, R24 ;  /* 0x000000ffff047224 */ /* 0x000fe400078e0018 */
[----:B------:R-:W-:Y:S01]  /*9c00*/  IMAD.MOV.U32 R9, RZ, RZ, R25 ;  /* 0x000000ffff097224 */ /* 0x000fe200078e0019 */
[----:B------:R-:W-:-:S04]  /*9c10*/  PRMT R54, R0, 0x5410, R3 ;  /* 0x0000541000367816 */ /* 0x000fc80000000003 */
[----:B------:R-:W-:Y:S01]  /*9c20*/  PRMT R50, R4, 0x5410, R9 ;  /* 0x0000541004327816 */ /* 0x000fe20000000009 */
[----:B------:R-:W-:Y:S06]  /*9c30*/  BRA.DIV UR4, `(.L_x_8336) ;  /* 0x000001b204b47947 */ /* 0x000fec000b800000 */
[----:B------:R0:W3:Y:S04]  /*9c40*/  SHFL.IDX PT, R0, R6, 0x3, 0x181f ;  /* 0x00781f0006007f89 */ /* 0x0000e800000e0000 */
[----:B------:R0:W4:Y:S04]  /*9c50*/  SHFL.IDX PT, R3, R5, 0x3, 0x181f ;  /* 0x00781f0005037f89 */ /* 0x00012800000e0000 */
[----:B------:R0:W0:Y:S04]  /*9c60*/  SHFL.IDX PT, R4, R8, 0x3, 0x181f ;  /* 0x00781f0008047f89 */ /* 0x00002800000e0000 */
[----:B------:R0:W0:Y:S02]  /*9c70*/  SHFL.IDX PT, R14, R7, 0x3, 0x181f ;  /* 0x00781f00070e7f89 */ /* 0x00002400000e0000 */
.L_x_8689:
[----:B------:R-:W-:Y:S01]  /*9c80*/  VIADD R57, R57, 0x60 ;  /* 0x0000006039397836 */ /* 0x000fe20000000000 */
[----:B------:R-:W-:Y:S01]  /*9c90*/  BSSY B1, `(.L_x_8337) ;  /* 0x000001d000017945 */ /* 0x000fe20003800000 */
[----:B------:R-:W-:Y:S02]  /*9ca0*/  CS2R R10, SRZ ;  /* 0x00000000000a7805 */ /* 0x000fe4000001ff00 */
[----:B------:R-:W-:Y:S02]  /*9cb0*/  CS2R R12, SRZ ;  /* 0x00000000000c7805 */ /* 0x000fe4000001ff00 */
[----:B0-2---:R-:W-:Y:S02]  /*9cc0*/  CS2R R8, SRZ ;  /* 0x0000000000087805 */ /* 0x005fe4000001ff00 */
[----:B------:R-:W-:-:S13]  /*9cd0*/  ISETP.GE.AND P0, PT, R57, R64, PT ;  /* 0x000000403900720c */ /* 0x000fda0003f06270 */
[----:B------:R-:W-:Y:S05]  /*9ce0*/  @P0 BRA `(.L_x_8338) ;  /* 0x00000000005c0947 */ /* 0x000fea0003800000 */
[----:B------:R-:W-:Y:S01]  /*9cf0*/  ULDC UR4, c[0x0][0x3f4] ;  /* 0x0000fd0000047ab9 */ /* 0x000fe20000000800 */
[----:B------:R-:W-:Y:S02]  /*9d00*/  CS2R R8, SRZ ;  /* 0x0000000000087805 */ /* 0x000fe4000001ff00 */
[----:B------:R-:W-:Y:S02]  /*9d10*/  ISETP.GE.AND P4, PT, R22, UR4, PT ;  /* 0x0000000416007c0c */ /* 0x000fe4000bf86270 */
[----:B------:R-:W-:-:S11]  /*9d20*/  ISETP.GE.AND P5, PT, R186, UR4, PT ;  /* 0x00000004ba007c0c */ /* 0x000fd6000bfa6270 */
[C---:B------:R-:W-:Y:S01]  /*9d30*/  @!P4 IMAD.SHL.U32 R56, R22.reuse, 0x2, RZ ;  /* 0x000000021638c824 */ /* 0x040fe200078e00ff */
[----:B------:R-:W-:Y:S02]  /*9d40*/  @!P4 SHF.L.U64.HI R5, R22, 0x1, R23 ;  /* 0x000000011605c819 */ /* 0x000fe40000010217 */
[----:B------:R-:W-:Y:S02]  /*9d50*/  @!P5 SHF.L.U32 R15, R186, 0x1, RZ ;  /* 0x00000001ba0fd819 */ /* 0x000fe400000006ff */
[-C--:B----4-:R-:W-:Y:S02]  /*9d60*/  @!P4 IADD3 R6, P0, R3, R56.reuse, RZ ;  /* 0x000000380306c210 */ /* 0x090fe40007f1e0ff */
[----:B------:R-:W-:Y:S02]  /*9d70*/  @!P4 IADD3 R56, P1, R14, R56, RZ ;  /* 0x000000380e38c210 */ /* 0x000fe40007f3e0ff */
[----:B------:R-:W-:Y:S02]  /*9d80*/  @!P5 SHF.L.U64.HI R11, R186, 0x1, R210 ;  /* 0x00000001ba0bd819 */ /* 0x000fe400000102d2 */
[----:B------:R-:W-:-:S02]  /*9d90*/  CS2R R12, SRZ ;  /* 0x00000000000c7805 */ /* 0x000fc4000001ff00 */
[-C--:B------:R-:W-:Y:S02]  /*9da0*/  @!P5 IADD3 R62, P2, R3, R15.reuse, RZ ;  /* 0x0000000f033ed210 */ /* 0x080fe40007f5e0ff */
[----:B------:R-:W-:Y:S02]  /*9db0*/  CS2R R26, SRZ ;  /* 0x00000000001a7805 */ /* 0x000fe4000001ff00 */
[----:B------:R-:W-:Y:S01]  /*9dc0*/  @!P5 IADD3 R14, P3, R14, R15, RZ ;  /* 0x0000000f0e0ed210 */ /* 0x000fe20007f7e0ff */
[C---:B-1-3--:R-:W-:Y:S02]  /*9dd0*/  @!P4 IMAD.X R7, R0.reuse, 0x1, R5, P0 ;  /* 0x000000010007c824 */ /* 0x04afe400000e0605 */
[--C-:B------:R-:W-:Y:S02]  /*9de0*/  @!P5 IMAD.X R63, R0, 0x1, R11.reuse, P2 ;  /* 0x00000001003fd824 */ /* 0x100fe400010e060b */
[C---:B------:R-:W-:Y:S01]  /*9df0*/  @!P5 IMAD.X R15, R4.reuse, 0x1, R11, P3 ;  /* 0x00000001040fd824 */ /* 0x040fe200018e060b */
[----:B------:R-:W-:Y:S01]  /*9e00*/  CS2R R10, SRZ ;  /* 0x00000000000a7805 */ /* 0x000fe2000001ff00 */
[----:B------:R-:W-:Y:S01]  /*9e10*/  @!P4 IMAD.X R57, R4, 0x1, R5, P1 ;  /* 0x000000010439c824 */ /* 0x000fe200008e0605 */
[----:B------:R0:W5:Y:S04]  /*9e20*/  @!P5 LD.E.64 R8, desc[UR54][R62.64] ;  /* 0x000000363e08d980 */ /* 0x000168000c101b00 */
[----:B------:R0:W5:Y:S04]  /*9e30*/  @!P5 LD.E.64 R10, desc[UR54][R14.64] ;  /* 0x000000360e0ad980 */ /* 0x000168000c101b00 */
[----:B------:R0:W5:Y:S04]  /*9e40*/  @!P4 LD.E.64 R12, desc[UR54][R6.64] ;  /* 0x00000036060cc980 */ /* 0x000168000c101b00 */
[----:B------:R0:W5:Y:S02]  /*9e50*/  @!P4 LD.E.64 R26, desc[UR54][R56.64] ;  /* 0x00000036381ac980 */ /* 0x000164000c101b00 */
.L_x_8338:
[----:B------:R-:W-:Y:S05]  /*9e60*/  BSYNC B1 ;  /* 0x0000000000017941 */ /* 0x000fea0003800000 */
.L_x_8337:
[----:B------:R-:W-:Y:S01]  /*9e70*/  ULEA.HI UR4, UR37, UR37, URZ, 0x1 ;  /* 0x0000002525047291 */ /* 0x000fe2000f8f083f */
[----:B----45:R-:W-:Y:S01]  /*9e80*/  IMAD.MOV.U32 R3, RZ, RZ, R26 ;  /* 0x000000ffff037224 */ /* 0x030fe200078e001a */
[----:B------:R-:W-:Y:S01]  /*9e90*/  MOV R4, R27 ;  /* 0x0000001b00047202 */ /* 0x000fe20000000f00 */
[----:B0-----:R-:W-:Y:S01]  /*9ea0*/  IMAD.MOV.U32 R6, RZ, RZ, R12 ;  /* 0x000000ffff067224 */ /* 0x001fe200078e000c */
[----:B------:R-:W-:Y:S01]  /*9eb0*/  ULOP3.LUT UR4, UR4, 0xfffffffe, URZ, 0xc0, !UPT ;  /* 0xfffffffe04047892 */ /* 0x000fe2000f8ec03f */
[----:B-1----:R-:W-:Y:S01]  /*9ec0*/  IMAD.MOV.U32 R7, RZ, RZ, R13 ;  /* 0x000000ffff077224 */ /* 0x002fe200078e000d */
[----:B------:R-:W-:Y:S01]  /*9ed0*/  PRMT R15, R3, 0x5410, R4 ;  /* 0x00005410030f7816 */ /* 0x000fe20000000004 */
[----:B------:R-:W-:Y:S01]  /*9ee0*/  IMAD.MOV.U32 R3, RZ, RZ, R10 ;  /* 0x000000ffff037224 */ /* 0x000fe200078e000a */
[----:B------:R-:W-:Y:S01]  /*9ef0*/  UIADD3 UR4, UR37, -UR4, URZ ;  /* 0x8000000425047290 */ /* 0x000fe2000fffe03f */
[----:B------:R-:W-:Y:S01]  /*9f00*/  IMAD.MOV.U32 R4, RZ, RZ, R11 ;  /* 0x000000ffff047224 */ /* 0x000fe200078e000b */
[----:B---3--:R-:W-:Y:S01]  /*9f10*/  VIADDMNMX R0, R64, -R193, 0x80, PT ;  /* 0x0000008040007446 */ /* 0x008fe200038009c1 */
[----:B------:R-:W-:Y:S01]  /*9f20*/  BSSY B1, `(.L_x_8339) ;  /* 0x000000a000017945 */ /* 0x000fe20003800000 */
[----:B------:R-:W-:Y:S01]  /*9f30*/  PRMT R56, R6, 0x5410, R7 ;  /* 0x0000541006387816 */ /* 0x000fe20000000007 */
[----:B------:R-:W-:Y:S01]  /*9f40*/  IMAD.MOV.U32 R6, RZ, RZ, R9 ;  /* 0x000000ffff067224 */ /* 0x000fe200078e0009 */
[----:B------:R-:W-:Y:S01]  /*9f50*/  PRMT R3, R3, 0x5410, R4 ;  /* 0x0000541003037816 */ /* 0x000fe20000000004 */
[----:B------:R-:W-:Y:S01]  /*9f60*/  IMAD.U32 R5, RZ, RZ, UR4 ;  /* 0x00000004ff057e24 */ /* 0x000fe2000f8e00ff */
[----:B------:R-:W-:Y:S01]  /*9f70*/  ISETP.GE.AND P1, PT, R188, R0, PT ;  /* 0x00000000bc00720c */ /* 0x000fe20003f26270 */
[----:B------:R-:W-:-:S03]  /*9f80*/  IMAD.MOV.U32 R4, RZ, RZ, R8 ;  /* 0x000000ffff047224 */ /* 0x000fc600078e0008 */
[----:B------:R-:W-:-:S04]  /*9f90*/  SHF.L.U32 R5, R5, 0x1f, RZ ;  /* 0x0000001f05057819 */ /* 0x000fc800000006ff */
[----:B------:R-:W0:Y:S02]  /*9fa0*/  SYNCS.PHASECHK.TRANS64.TRYWAIT P0, [R18+URZ+0x28800], R5 ;  /* 0x02880005120075a7 */ /* 0x000e24000800017f */
[----:B0-----:R-:W-:Y:S05]  /*9fb0*/  @!P0 BRA `(.L_x_8340) ;  /* 0x000001b000448947 */ /* 0x001fea0003800000 */
.L_x_8690:
[----:B------:R-:W-:Y:S05]  /*9fc0*/  BSYNC B1 ;  /* 0x0000000000017941 */ /* 0x000fea0003800000 */
.L_x_8339:
[----:B------:R-:W-:Y:S01]  /*9fd0*/  BSSY B1, `(.L_x_8341) ;  /* 0x000005e000017945 */ /* 0x000fe20003800000 */
[----:B------:R-:W-:-:S03]  /*9fe0*/  PRMT R14, R4, 0x5410, R6 ;  /* 0x00005410040e7816 */ /* 0x000fc60000000006 */
[----:B------:R-:W-:Y:S05]  /*9ff0*/  @P1 BRA `(.L_x_8342) ;  /* 0x00000004006c1947 */ /* 0x000fea0003800000 */
[----:B0-----:R-:W0:Y:S01]  /*a000*/  LDC R5, c[0x0][0x3f4] ;  /* 0x0000fd00ff057b82 */ /* 0x001e220000000800 */
[----:B------:R-:W-:Y:S01]  /*a010*/  BSSY B2, `(.L_x_8343) ;  /* 0x000002e000027945 */ /* 0x000fe20003800000 */
[-C--:B0-----:R-:W-:Y:S02]  /*a020*/  ISETP.GE.AND P0, PT, R22, R5.reuse, PT ;  /* 0x000000051600720c */ /* 0x081fe40003f06270 */
[----:B------:R-:W-:-:S11]  /*a030*/  ISETP.GE.AND P1, PT, R186, R5, PT ;  /* 0x00000005ba00720c */ /* 0x000fd60003f26270 */
[----:B------:R-:W-:Y:S05]  /*a040*/  @P0 BRA `(.L_x_8344) ;  /* 0x0000000000a80947 */ /* 0x000fea0003800000 */
[----:B------:R-:W0:Y:S01]  /*a050*/  LDS.128 R4, [R205] ;  /* 0x00000000cd047984 */ /* 0x000e220000000c00 */
        /* <DEDUP_REMOVED lines=8> */
[----:B0-----:R-:W-:-:S02]  /*a0e0*/  HADD2.F32 R48, -RZ, R7.H0_H0 ;  /* 0x20000007ff307230 */ /* 0x001fc40000004100 */
[----:B------:R-:W-:Y:S02]  /*a0f0*/  HADD2.F32 R49, -RZ, R7.H1_H1 ;  /* 0x30000007ff317230 */ /* 0x000fe40000004100 */
[--C-:B------:R-:W-:Y:S02]  /*a100*/  HADD2.F32 R7, -RZ, R4.reuse.H0_H0 ;  /* 0x20000004ff077230 */ /* 0x100fe40000004100 */
[----:B------:R-:W-:Y:S02]  /*a110*/  HADD2.F32 R4, -RZ, R4.H1_H1 ;  /* 0x30000004ff047230 */ /* 0x000fe40000004100 */
[C---:B------:R-:W-:Y:S01]  /*a120*/  FMUL.FTZ R66, R49.reuse, R61 ;  /* 0x0000003d31427220 */ /* 0x040fe20000410000 */
[----:B------:R-:W-:Y:S01]  /*a130*/  FMUL.FTZ R65, R49, R63 ;  /* 0x0000003f31417220 */ /* 0x000fe20000410000 */
[--C-:B------:R-:W-:Y:S02]  /*a140*/  HADD2.F32 R46, -RZ, R6.reuse.H0_H0 ;  /* 0x20000006ff2e7230 */ /* 0x100fe40000004100 */
[----:B------:R-:W-:Y:S01]  /*a150*/  FMUL.FTZ R64, R4, R62 ;  /* 0x0000003e04407220 */ /* 0x000fe20000410000 */
[----:B------:R-:W-:-:S02]  /*a160*/  HADD2.F32 R47, -RZ, R6.H1_H1 ;  /* 0x30000006ff2f7230 */ /* 0x000fc40000004100 */
[C---:B------:R-:W-:Y:S01]  /*a170*/  FFMA.FTZ R68, R48.reuse, R63, R66 ;  /* 0x0000003f30447223 */ /* 0x040fe20000010042 */
[--C-:B------:R-:W-:Y:S02]  /*a180*/  HADD2.F32 R6, -RZ, R5.reuse.H0_H0 ;  /* 0x20000005ff067230 */ /* 0x100fe40000004100 */
[----:B------:R-:W-:Y:S01]  /*a190*/  FFMA.FTZ R65, R48, R61, -R65 ;  /* 0x0000003d30417223 */ /* 0x000fe20000010841 */
[-C--:B------:R-:W-:Y:S01]  /*a1a0*/  FMUL.FTZ R66, R4, R57.reuse ;  /* 0x0000003904427220 */ /* 0x080fe20000410000 */
[C---:B------:R-:W-:Y:S01]  /*a1b0*/  FFMA.FTZ R64, R7.reuse, R57, -R64 ;  /* 0x0000003907407223 */ /* 0x040fe20000010840 */
[----:B------:R-:W-:Y:S02]  /*a1c0*/  HADD2.F32 R5, -RZ, R5.H1_H1 ;  /* 0x30000005ff057230 */ /* 0x000fe40000004100 */
[--C-:B------:R-:W-:Y:S02]  /*a1d0*/  HADD2.F32 R57, -RZ, R70.reuse.H0_H0 ;  /* 0x20000046ff397230 */ /* 0x100fe40000004100 */
[----:B------:R-:W-:Y:S01]  /*a1e0*/  FFMA.FTZ R61, R7, R62, R66 ;  /* 0x0000003e073d7223 */ /* 0x000fe20000010042 */
[----:B------:R-:W-:-:S02]  /*a1f0*/  HADD2.F32 R48, -RZ, R70.H1_H1 ;  /* 0x30000046ff307230 */ /* 0x000fc40000004100 */
        /* <DEDUP_REMOVED lines=15> */
.L_x_8344:
[----:B------:R-:W-:Y:S05]  /*a2f0*/  BSYNC B2 ;  /* 0x0000000000027941 */ /* 0x000fea0003800000 */
.L_x_8343:
[----:B------:R-:W-:Y:S05]  /*a300*/  @P1 BRA `(.L_x_8342) ;  /* 0x0000000000a81947 */ /* 0x000fea0003800000 */
[----:B0-----:R-:W0:Y:S01]  /*a310*/  LDS.128 R4, [R205+0x4000] ;  /* 0x00400000cd047984 */ /* 0x001e220000000c00 */
[----:B------:R-:W-:Y:S01]  /*a320*/  SHF.R.U32.HI R48, RZ, 0x10, R45 ;  /* 0x00000010ff307819 */ /* 0x000fe2000001162d */
[--C-:B------:R-:W-:Y:S01]  /*a330*/  HADD2.F32 R46, -RZ, R60.reuse.H1_H1 ;  /* 0x3000003cff2e7230 */ /* 0x100fe20000004100 */
[----:B------:R-:W-:Y:S01]  /*a340*/  SHF.R.U32.HI R47, RZ, 0x10, R41 ;  /* 0x00000010ff2f7819 */ /* 0x000fe20000011629 */
        /* <DEDUP_REMOVED lines=38> */
.L_x_8342:
[----:B------:R-:W-:Y:S05]  /*a5b0*/  BSYNC B1 ;  /* 0x0000000000017941 */ /* 0x000fea0003800000 */
.L_x_8341:
[----:B------:R-:W-:Y:S01]  /*a5c0*/  ISETP.GE.AND P0, PT, R217, R0, PT ;  /* 0x00000000d900720c */ /* 0x000fe20003f06270 */
[----:B------:R-:W-:-:S12]  /*a5d0*/  BSSY B1, `(.L_x_8345) ;  /* 0x000005d000017945 */ /* 0x000fd80003800000 */
[----:B------:R-:W-:Y:S05]  /*a5e0*/  @P0 BRA `(.L_x_8346) ;  /* 0x00000004006c0947 */ /* 0x000fea0003800000 */
[----:B01----:R-:W0:Y:S01]  /*a5f0*/  LDC R5, c[0x0][0x3f4] ;  /* 0x0000fd00ff057b82 */ /* 0x003e220000000800 */
[----:B------:R-:W-:Y:S01]  /*a600*/  BSSY B2, `(.L_x_8347) ;  /* 0x000002e000027945 */ /* 0x000fe20003800000 */
[-C--:B0-----:R-:W-:Y:S02]  /*a610*/  ISETP.GE.AND P0, PT, R22, R5.reuse, PT ;  /* 0x000000051600720c */ /* 0x081fe40003f06270 */
[----:B------:R-:W-:-:S11]  /*a620*/  ISETP.GE.AND P1, PT, R186, R5, PT ;  /* 0x00000005ba00720c */ /* 0x000fd60003f26270 */
[----:B------:R-:W-:Y:S05]  /*a630*/  @P0 BRA `(.L_x_8348) ;  /* 0x0000000000a80947 */ /* 0x000fea0003800000 */
[----:B------:R-:W0:Y:S01]  /*a640*/  LDS.128 R4, [R205+0x1000] ;  /* 0x00100000cd047984 */ /* 0x000e220000000c00 */
        /* <DEDUP_REMOVED lines=41> */
.L_x_8348:
[----:B------:R-:W-:Y:S05]  /*a8e0*/  BSYNC B2 ;  /* 0x0000000000027941 */ /* 0x000fea0003800000 */
.L_x_8347:
[----:B------:R-:W-:Y:S05]  /*a8f0*/  @P1 BRA `(.L_x_8346) ;  /* 0x0000000000a81947 */ /* 0x000fea0003800000 */
[----:B0-----:R-:W0:Y:S01]  /*a900*/  LDS.128 R4, [R205+0x5000] ;  /* 0x00500000cd047984 */ /* 0x001e220000000c00 */
        /* <DEDUP_REMOVED lines=41> */
.L_x_8346:
[----:B------:R-:W-:Y:S05]  /*aba0*/  BSYNC B1 ;  /* 0x0000000000017941 */ /* 0x000fea0003800000 */
.L_x_8345:
[----:B------:R-:W-:Y:S01]  /*abb0*/  ISETP.GE.AND P0, PT, R216, R0, PT ;  /* 0x00000000d800720c */ /* 0x000fe20003f06270 */
[----:B------:R-:W-:-:S12]  /*abc0*/  BSSY B1, `(.L_x_8349) ;  /* 0x000005d000017945 */ /* 0x000fd80003800000 */
[----:B------:R-:W-:Y:S05]  /*abd0*/  @P0 BRA `(.L_x_8350) ;  /* 0x00000004006c0947 */ /* 0x000fea0003800000 */
[----:B012---:R-:W0:Y:S01]  /*abe0*/  LDC R5, c[0x0][0x3f4] ;  /* 0x0000fd00ff057b82 */ /* 0x007e220000000800 */
[----:B------:R-:W-:Y:S01]  /*abf0*/  BSSY B2, `(.L_x_8351) ;  /* 0x000002e000027945 */ /* 0x000fe20003800000 */
[-C--:B0-----:R-:W-:Y:S02]  /*ac00*/  ISETP.GE.AND P0, PT, R22, R5.reuse, PT ;  /* 0x000000051600720c */ /* 0x081fe40003f06270 */
[----:B------:R-:W-:-:S11]  /*ac10*/  ISETP.GE.AND P1, PT, R186, R5, PT ;  /* 0x00000005ba00720c */ /* 0x000fd60003f26270 */
[----:B------:R-:W-:Y:S05]  /*ac20*/  @P0 BRA `(.L_x_8352) ;  /* 0x0000000000a80947 */ /* 0x000fea0003800000 */
        /* <DEDUP_REMOVED lines=42> */
.L_x_8352:
[----:B------:R-:W-:Y:S05]  /*aed0*/  BSYNC B2 ;  /* 0x0000000000027941 */ /* 0x000fea0003800000 */
.L_x_8351:
[----:B------:R-:W-:Y:S05]  /*aee0*/  @P1 BRA `(.L_x_8350) ;  /* 0x0000000000a81947 */ /* 0x000fea0003800000 */
[----:B0-----:R-:W0:Y:S01]  /*aef0*/  LDS.128 R4, [R205+0x6000] ;  /* 0x00600000cd047984 */ /* 0x001e220000000c00 */
        /* <DEDUP_REMOVED lines=41> */
.L_x_8350:
[----:B------:R-:W-:Y:S05]  /*b190*/  BSYNC B1 ;  /* 0x0000000000017941 */ /* 0x000fea0003800000 */
.L_x_8349:
[----:B------:R-:W-:-:S13]  /*b1a0*/  ISETP.GE.AND P0, PT, R215, R0, PT ;  /* 0x00000000d700720c */ /* 0x000fda0003f06270 */
[----:B------:R-:W-:Y:S05]  /*b1b0*/  @P0 BRA `(.L_x_8353) ;  /* 0x0000002800a80947 */ /* 0x000fea0003800000 */
[----:B0123--:R-:W0:Y:S01]  /*b1c0*/  LDC R5, c[0x0][0x3f4] ;  /* 0x0000fd00ff057b82 */ /* 0x00fe220000000800 */
[----:B------:R-:W-:Y:S01]  /*b1d0*/  BSSY B1, `(.L_x_8354) ;  /* 0x000002e000017945 */ /* 0x000fe20003800000 */
[-C--:B0-----:R-:W-:Y:S02]  /*b1e0*/  ISETP.GE.AND P0, PT, R22, R5.reuse, PT ;  /* 0x000000051600720c */ /* 0x081fe40003f06270 */
[----:B------:R-:W-:-:S11]  /*b1f0*/  ISETP.GE.AND P1, PT, R186, R5, PT ;  /* 0x00000005ba00720c */ /* 0x000fd60003f26270 */
[----:B------:R-:W-:Y:S05]  /*b200*/  @P0 BRA `(.L_x_8355) ;  /* 0x0000000000a80947 */ /* 0x000fea0003800000 */
[----:B------:R-:W0:Y:S01]  /*b210*/  LDS.128 R4, [R205+0x3000] ;  /* 0x00300000cd047984 */ /* 0x000e220000000c00 */
[----:B------:R-:W-:Y:S01]  /*b220*/  SHF.R.U32.HI R24, RZ, 0x10, R13 ;  /* 0x00000010ff187819 */ /* 0x000fe2000001160d */
[----:B------:R-:W-:Y:S01]  /*b230*/  HADD2.F32 R21, -RZ, R56.H0_H0 ;  /* 0x20000038ff157230 */ /* 0x000fe20000004100 */
[--C-:B------:R-:W-:Y:S01]  /*b240*/  SHF.R.U64 R30, R26, 0x10, R27.reuse ;  /* 0x000000101a1e7819 */ /* 0x100fe2000000121b */
[--C-:B------:R-:W-:Y:S01]  /*b250*/  HADD2.F32 R25, -RZ, R15.reuse.H0_H0 ;  /* 0x2000000fff197230 */ /* 0x100fe20000004100 */
[----:B------:R-:W-:Y:S01]  /*b260*/  SHF.R.U32.HI R26, RZ, 0x10, R27 ;  /* 0x00000010ff1a7819 */ /* 0x000fe2000001161b */
[----:B------:R-:W-:Y:S01]  /*b270*/  HADD2.F32 R24, -RZ, R24.H0_H0 ;  /* 0x20000018ff187230 */ /* 0x000fe20000004100 */
[----:B------:R-:W-:Y:S01]  /*b280*/  SHF.R.U64 R32, R12, 0x10, R13 ;  /* 0x000000100c207819 */ /* 0x000fe2000000120d */
[----:B------:R-:W-:Y:S02]  /*b290*/  HADD2.F32 R15, -RZ, R15.H1_H1 ;  /* 0x3000000fff0f7230 */ /* 0x000fe40000004100 */
        /* <DEDUP_REMOVED lines=9> */
[C---:B------:R-:W-:Y:S01]  /*b330*/  FFMA.FTZ R31, R13.reuse, R26, R29 ;  /* 0x0000001a0d1f7223 */ /* 0x040fe2000001001d */
[----:B------:R-:W-:Y:S02]  /*b340*/  HADD2.F32 R12, -RZ, R6.H1_H1 ;  /* 0x30000006ff0c7230 */ /* 0x000fe40000004100 */
[C---:B------:R-:W-:Y:S01]  /*b350*/  FMUL.FTZ R27, R4.reuse, R25 ;  /* 0x00000019041b7220 */ /* 0x040fe20000410000 */
[--C-:B------:R-:W-:Y:S02]  /*b360*/  HADD2.F32 R6, -RZ, R5.reuse.H0_H0 ;  /* 0x20000005ff067230 */ /* 0x100fe40000004100 */
[----:B------:R-:W-:Y:S01]  /*b370*/  FFMA.FTZ R28, R13, R24, -R28 ;  /* 0x000000180d1c7223 */ /* 0x000fe2000001081c */
[-C--:B------:R-:W-:Y:S01]  /*b380*/  FMUL.FTZ R29, R4, R21.reuse ;  /* 0x00000015041d7220 */ /* 0x080fe20000410000 */
[----:B------:R-:W-:Y:S02]  /*b390*/  HADD2.F32 R5, -RZ, R5.H1_H1 ;  /* 0x30000005ff057230 */ /* 0x000fe40000004100 */
[----:B------:R-:W-:Y:S01]  /*b3a0*/  FFMA.FTZ R27, R0, R21, -R27 ;  /* 0x00000015001b7223 */ /* 0x000fe2000001081b */
[----:B------:R-:W-:-:S02]  /*b3b0*/  HADD2.F32 R13, -RZ, R30.H0_H0 ;  /* 0x2000001eff0d7230 */ /* 0x000fc40000004100 */
[C---:B------:R-:W-:Y:S01]  /*b3c0*/  FMUL.FTZ R20, R12.reuse, R15 ;  /* 0x0000000f0c147220 */ /* 0x040fe20000410000 */
[----:B------:R-:W-:Y:S02]  /*b3d0*/  HADD2.F32 R4, -RZ, R32.H0_H0 ;  /* 0x20000020ff047230 */ /* 0x000fe40000004100 */
[-C--:B------:R-:W-:Y:S01]  /*b3e0*/  FMUL.FTZ R24, R12, R56.reuse ;  /* 0x000000380c187220 */ /* 0x080fe20000410000 */
[----:B------:R-:W-:Y:S01]  /*b3f0*/  FFMA.FTZ R0, R0, R25, R29 ;  /* 0x0000001900007223 */ /* 0x000fe2000001001d */
[----:B------:R-:W-:Y:S01]  /*b400*/  FMUL.FTZ R21, R5, R13 ;  /* 0x0000000d05157220 */ /* 0x000fe20000410000 */
[----:B------:R-:W-:Y:S01]  /*b410*/  FFMA.FTZ R20, R7, R56, -R20 ;  /* 0x0000003807147223 */ /* 0x000fe20000010814 */
        /* <DEDUP_REMOVED lines=9> */
.L_x_8355:
[----:B------:R-:W-:Y:S05]  /*b4b0*/  BSYNC B1 ;  /* 0x0000000000017941 */ /* 0x000fea0003800000 */
.L_x_8354:
[----:B------:R-:W-:Y:S05]  /*b4c0*/  @P1 BRA `(.L_x_8353) ;  /* 0x0000002400e41947 */ /* 0x000fea0003800000 */
[----:B0-----:R-:W0:Y:S01]  /*b4d0*/  LDS.128 R4, [R205+0x7000] ;  /* 0x00700000cd047984 */ /* 0x001e220000000c00 */
        /* <DEDUP_REMOVED lines=13> */
[----:B------:R-:W-:Y:S01]  /*b5b0*/  FMUL.FTZ R10, R10, R12 ;  /* 0x0000000c0a0a7220 */ /* 0x000fe20000410000 */
[----:B------:R-:W-:-:S02]  /*b5c0*/  HADD2.F32 R4, -RZ, R4.H1_H1 ;  /* 0x30000004ff047230 */ /* 0x000fc40000004100 */
[C---:B------:R-:W-:Y:S01]  /*b5d0*/  FFMA.FTZ R20, R9.reuse, R12, -R20 ;  /* 0x0000000c09147223 */ /* 0x040fe20000010814 */
[----:B------:R-:W-:Y:S01]  /*b5e0*/  FFMA.FTZ R25, R9, R15, R10 ;  /* 0x0000000f09197223 */ /* 0x000fe2000001000a */
[--C-:B------:R-:W-:Y:S02]  /*b5f0*/  HADD2.F32 R7, -RZ, R6.reuse.H0_H0 ;  /* 0x20000006ff077230 */ /* 0x100fe40000004100 */
[C---:B------:R-:W-:Y:S01]  /*b600*/  FMUL.FTZ R21, R4.reuse, R13 ;  /* 0x0000000d04157220 */ /* 0x040fe20000410000 */
[----:B------:R-:W-:Y:S02]  /*b610*/  HADD2.F32 R8, -RZ, R6.H1_H1 ;  /* 0x30000006ff087230 */ /* 0x000fe40000004100 */
[-C--:B------:R-:W-:Y:S01]  /*b620*/  FMUL.FTZ R15, R4, R11.reuse ;  /* 0x0000000b040f7220 */ /* 0x080fe20000410000 */
[----:B------:R-:W-:Y:S02]  /*b630*/  HADD2.F32 R9, -RZ, R3.H1_H1 ;  /* 0x30000003ff097230 */ /* 0x000fe40000004100 */
[----:B------:R-:W-:Y:S01]  /*b640*/  FFMA.FTZ R21, R0, R11, -R21 ;  /* 0x0000000b00157223 */ /* 0x000fe20000010815 */
[----:B------:R-:W-:-:S02]  /*b650*/  HADD2.F32 R6, -RZ, R5.H0_H0 ;  /* 0x20000005ff067230 */ /* 0x000fc40000004100 */
[----:B------:R-:W-:Y:S01]  /*b660*/  FFMA.FTZ R0, R0, R13, R15 ;  /* 0x0000000d00007223 */ /* 0x000fe2000001000f */
[----:B------:R-:W-:Y:S02]  /*b670*/  HADD2.F32 R5, -RZ, R5.H1_H1 ;  /* 0x30000005ff057230 */ /* 0x000fe40000004100 */
[CC--:B------:R-:W-:Y:S01]  /*b680*/  FMUL.FTZ R10, R8.reuse, R9.reuse ;  /* 0x00000009080a7220 */ /* 0x0c0fe20000410000 */
[----:B------:R-:W-:Y:S02]  /*b690*/  HADD2.F32 R4, -RZ, R24.H0_H0 ;  /* 0x20000018ff047230 */ /* 0x000fe40000004100 */
[-C--:B------:R-:W-:Y:S01]  /*b6a0*/  FMUL.FTZ R8, R8, R14.reuse ;  /* 0x0000000e08087220 */ /* 0x080fe20000410000 */
[----:B------:R-:W-:Y:S02]  /*b6b0*/  HADD2.F32 R3, -RZ, R26.H0_H0 ;  /* 0x2000001aff037230 */ /* 0x000fe40000004100 */
[----:B------:R-:W-:Y:S01]  /*b6c0*/  FFMA.FTZ R10, R7, R14, -R10 ;  /* 0x0000000e070a7223 */ /* 0x000fe2000001080a */
[----:B------:R-:W-:Y:S01]  /*b6d0*/  FMUL.FTZ R11, R5, R4 ;  /* 0x00000004050b7220 */ /* 0x000fe20000410000 */
[----:B------:R-:W-:Y:S01]  /*b6e0*/  FFMA.FTZ R9, R7, R9, R8 ;  /* 0x0000000907097223 */ /* 0x000fe20000010008 */
[-C--:B------:R-:W-:Y:S01]  /*b6f0*/  FMUL.FTZ R13, R5, R3.reuse ;  /* 0x00000003050d7220 */ /* 0x080fe20000410000 */
[----:B------:R-:W-:Y:S01]  /*b700*/  F2FP.F16.F32.PACK_AB R7, R25, R20 ;  /* 0x000000141907723e */ /* 0x000fe200000000ff */
[----:B------:R-:W-:-:S02]  /*b710*/  FFMA.FTZ R5, R6, R3, -R11 ;  /* 0x0000000306057223 */ /* 0x000fc4000001080b */
[----:B------:R-:W-:Y:S01]  /*b720*/  FFMA.FTZ R8, R6, R4, R13 ;  /* 0x0000000406087223 */ /* 0x000fe2000001000d */
[----:B------:R-:W-:Y:S02]  /*b730*/  F2FP.F16.F32.PACK_AB R6, R9, R10 ;  /* 0x0000000a0906723e */ /* 0x000fe400000000ff */
[----:B------:R-:W-:Y:S02]  /*b740*/  F2FP.F16.F32.PACK_AB R4, R0, R21 ;  /* 0x000000150004723e */ /* 0x000fe400000000ff */
[----:B------:R-:W-:-:S05]  /*b750*/  F2FP.F16.F32.PACK_AB R5, R8, R5 ;  /* 0x000000050805723e */ /* 0x000fca00000000ff */
[----:B------:R0:W-:Y:S01]  /*b760*/  STS.128 [R205+0x7000], R4 ;  /* 0x00700004cd007388 */ /* 0x0001e20000000c00 */
[----:B------:R-:W-:Y:S05]  /*b770*/  BRA `(.L_x_8353) ;  /* 0x0000002400387947 */ /* 0x000fea0003800000 */
.L_x_8326:
[----:B------:R-:W3:Y:S01]  /*b780*/  LDC R0, c[0x0][0x448] ;  /* 0x00011200ff007b82 */ /* 0x000ee20000000800 */
[----:B------:R-:W-:Y:S01]  /*b790*/  ULDC.64 UR4, c[0x0][0x3f8] ;  /* 0x0000fe0000047ab9 */ /* 0x000fe20000000a00 */
[----:B------:R-:W-:Y:S01]  /*b7a0*/  MOV R27, R29 ;  /* 0x0000001d001b7202 */ /* 0x000fe20000000f00 */
[----:B------:R-:W-:Y:S01]  /*b7b0*/  ULDC.64 UR6, c[0x0][0x408] ;  /* 0x0001020000067ab9 */ /* 0x000fe20000000a00 */
        /* <DEDUP_REMOVED lines=23> */
[----:B------:R-:W3:Y:S01]  /*b930*/  LDC R56, c[0x0][0x3f4] ;  /* 0x0000fd00ff387b82 */ /* 0x000ee20000000800 */
[----:B------:R-:W4:Y:S01]  /*b940*/  SHFL.IDX PT, R4, R10, RZ, 0x181f ;  /* 0x00181fff0a047589 */ /* 0x000f2200000e0000 */
[----:B------:R-:W-:-:S03]  /*b950*/  IMAD R0, R189, R0, RZ ;  /* 0x00000000bd007224 */ /* 0x000fc600078e02ff */
[----:B------:R-:W5:Y:S04]  /*b960*/  SHFL.IDX PT, R3, R43, RZ, 0x181f ;  /* 0x00181fff2b037589 */ /* 0x000f6800000e0000 */
[----:B------:R-:W0:Y:S04]  /*b970*/  SHFL.IDX PT, R14, R44, RZ, 0x181f ;  /* 0x00181fff2c0e7589 */ /* 0x000e2800000e0000 */
[----:B------:R-:W1:Y:S01]  /*b980*/  SHFL.IDX PT, R5, R45, RZ, 0x181f ;  /* 0x00181fff2d057589 */ /* 0x000e6200000e0000 */
[----:B---3--:R-:W-:-:S04]  /*b990*/  ISETP.GE.AND P0, PT, R16, R56, PT ;  /* 0x000000381000720c */ /* 0x008fc80003f06270 */
[----:B------:R-:W-:-:S13]  /*b9a0*/  ISETP.GE.OR P1, PT, R57, R0, P0 ;  /* 0x000000003900720c */ /* 0x000fda0000726670 */
[C---:B------:R-:W-:Y:S01]  /*b9b0*/  @!P1 IMAD.SHL.U32 R7, R16.reuse, 0x2, RZ ;  /* 0x0000000210079824 */ /* 0x040fe200078e00ff */
[----:B------:R-:W-:-:S04]  /*b9c0*/  @!P1 SHF.L.U64.HI R6, R16, 0x1, R17 ;  /* 0x0000000110069819 */ /* 0x000fc80000010211 */
[----:B----4-:R-:W-:-:S05]  /*b9d0*/  @!P1 IADD3 R4, P2, R4, R7, RZ ;  /* 0x0000000704049210 */ /* 0x010fca0007f5e0ff */
[----:B-----5:R-:W-:Y:S02]  /*b9e0*/  @!P1 IMAD.X R3, R3, 0x1, R6, P2 ;  /* 0x0000000103039824 */ /* 0x020fe400010e0606 */
[----:B------:R-:W-:-:S03]  /*b9f0*/  @!P1 IMAD.MOV.U32 R24, RZ, RZ, R4 ;  /* 0x000000ffff189224 */ /* 0x000fc600078e0004 */
[----:B------:R-:W-:-:S06]  /*ba00*/  @!P1 MOV R25, R3 ;  /* 0x0000000300199202 */ /* 0x000fcc0000000f00 */
[----:B------:R-:W3:Y:S01]  /*ba10*/  @!P1 LD.E.128 R24, desc[UR54][R24.64] ;  /* 0x0000003618189980 */ /* 0x000ee2000c101d00 */
[----:B0-----:R-:W-:-:S05]  /*ba20*/  @!P1 IADD3 R14, P2, R14, R7, RZ ;  /* 0x000000070e0e9210 */ /* 0x001fca0007f5e0ff */
[----:B-1----:R-:W-:Y:S02]  /*ba30*/  @!P1 IMAD.X R5, R5, 0x1, R6, P2 ;  /* 0x0000000105059824 */ /* 0x002fe400010e0606 */
[----:B------:R-:W-:-:S06]  /*ba40*/  @!P1 IMAD.MOV.U32 R4, RZ, RZ, R14 ;  /* 0x000000ffff049224 */ /* 0x000fcc00078e000e */
[----:B------:R-:W4:Y:S01]  /*ba50*/  @!P1 LD.E.128 R4, desc[UR54][R4.64] ;  /* 0x0000003604049980 */ /* 0x000f22000c101d00 */
[----:B------:R-:W-:Y:S02]  /*ba60*/  CS2R R48, SRZ ;  /* 0x0000000000307805 */ /* 0x000fe4000001ff00 */
[----:B------:R-:W-:Y:S02]  /*ba70*/  CS2R R50, SRZ ;  /* 0x0000000000327805 */ /* 0x000fe4000001ff00 */
[----:B------:R-:W-:Y:S01]  /*ba80*/  CS2R R36, SRZ ;  /* 0x0000000000247805 */ /* 0x000fe2000001ff00 */
[----:B------:R0:W1:Y:S01]  /*ba90*/  SHFL.IDX PT, R9, R45, 0x1, 0x181f ;  /* 0x00381f002d097f89 */ /* 0x00006200000e0000 */
[----:B------:R-:W-:-:S03]  /*baa0*/  CS2R R20, SRZ ;  /* 0x0000000000147805 */ /* 0x000fc6000001ff00 */
[----:B------:R0:W0:Y:S01]  /*bab0*/  SHFL.IDX PT, R14, R44, 0x1, 0x181f ;  /* 0x00381f002c0e7f89 */ /* 0x00002200000e0000 */
[----:B---3--:R-:W-:Y:S01]  /*bac0*/  @!P1 IMAD.MOV.U32 R48, RZ, RZ, R24 ;  /* 0x000000ffff309224 */ /* 0x008fe200078e0018 */
[----:B------:R-:W-:Y:S01]  /*bad0*/  @!P1 MOV R50, R26 ;  /* 0x0000001a00329202 */ /* 0x000fe20000000f00 */
[----:B------:R-:W-:Y:S01]  /*bae0*/  @!P1 IMAD.MOV.U32 R49, RZ, RZ, R25 ;  /* 0x000000ffff319224 */ /* 0x000fe200078e0019 */
[----:B------:R-:W-:Y:S01]  /*baf0*/  CS2R R24, SRZ ;  /* 0x0000000000187805 */ /* 0x000fe2000001ff00 */
[----:B------:R-:W-:Y:S02]  /*bb00*/  IMAD.MOV.U32 R3, RZ, RZ, R48 ;  /* 0x000000ffff037224 */ /* 0x000fe400078e0030 */
[----:B------:R-:W-:Y:S02]  /*bb10*/  IMAD.MOV.U32 R8, RZ, RZ, R49 ;  /* 0x000000ffff087224 */ /* 0x000fe400078e0031 */
[----:B------:R-:W-:Y:S01]  /*bb20*/  @!P1 IMAD.MOV.U32 R51, RZ, RZ, R27 ;  /* 0x000000ffff339224 */ /* 0x000fe200078e001b */
[----:B------:R-:W-:Y:S01]  /*bb30*/  PRMT R65, R65, 0x5410, R3 ;  /* 0x0000541041417816 */ /* 0x000fe20000000003 */
[----:B------:R-:W-:Y:S01]  /*bb40*/  IMAD.MOV.U32 R11, RZ, RZ, R50 ;  /* 0x000000ffff0b7224 */ /* 0x000fe200078e0032 */
[----:B------:R-:W-:Y:S01]  /*bb50*/  PRMT R67, R8, 0x7610, R67 ;  /* 0x0000761008437816 */ /* 0x000fe20000000043 */
[----:B------:R3:W0:Y:S01]  /*bb60*/  SHFL.IDX PT, R3, R43, 0x1, 0x181f ;  /* 0x00381f002b037f89 */ /* 0x00062200000e0000 */
[----:B------:R-:W-:Y:S01]  /*bb70*/  IMAD.MOV.U32 R12, RZ, RZ, R51 ;  /* 0x000000ffff0c7224 */ /* 0x000fe200078e0033 */
[----:B----4-:R-:W-:Y:S01]  /*bb80*/  @!P1 MOV R37, R7 ;  /* 0x0000000700259202 */ /* 0x010fe20000000f00 */
[----:B------:R-:W-:Y:S01]  /*bb90*/  @!P1 IMAD.MOV.U32 R20, RZ, RZ, R4 ;  /* 0x000000ffff149224 */ /* 0x000fe200078e0004 */
[----:B------:R3:W4:Y:S01]  /*bba0*/  SHFL.IDX PT, R8, R10, 0x1, 0x181f ;  /* 0x00381f000a087f89 */ /* 0x00072200000e0000 */
[----:B------:R-:W-:Y:S01]  /*bbb0*/  @!P1 IMAD.MOV.U32 R21, RZ, RZ, R5 ;  /* 0x000000ffff159224 */ /* 0x000fe200078e0005 */
[----:B------:R-:W-:Y:S01]  /*bbc0*/  PRMT R46, R11, 0x5410, R12 ;  /* 0x000054100b2e7816 */ /* 0x000fe2000000000c */
[----:B------:R-:W-:-:S02]  /*bbd0*/  @!P1 IMAD.MOV.U32 R36, RZ, RZ, R6 ;  /* 0x000000ffff249224 */ /* 0x000fc400078e0006 */
[----:B------:R-:W-:Y:S02]  /*bbe0*/  IMAD.MOV.U32 R4, RZ, RZ, R20 ;  /* 0x000000ffff047224 */ /* 0x000fe400078e0014 */
[----:B------:R-:W-:Y:S02]  /*bbf0*/  IMAD.MOV.U32 R5, RZ, RZ, R21 ;  /* 0x000000ffff057224 */ /* 0x000fe400078e0015 */
[----:B------:R-:W-:Y:S02]  /*bc00*/  IMAD.MOV.U32 R6, RZ, RZ, R36 ;  /* 0x000000ffff067224 */ /* 0x000fe400078e0024 */
[----:B------:R-:W-:Y:S01]  /*bc10*/  IMAD.MOV.U32 R7, RZ, RZ, R37 ;  /* 0x000000ffff077224 */ /* 0x000fe200078e0025 */
[----:B------:R-:W-:Y:S02]  /*bc20*/  PRMT R67, R67, 0x5410, R5 ;  /* 0x0000541043437816 */ /* 0x000fe40000000005 */
[----:B------:R-:W-:Y:S02]  /*bc30*/  PRMT R66, R6, 0x5410, R4 ;  /* 0x0000541006427816 */ /* 0x000fe40000000004 */
[----:B-1-3--:R-:W-:-:S07]  /*bc40*/  PRMT R65, R7, 0x7610, R65 ;  /* 0x0000761007417816 */ /* 0x00afce0000000041 */
.L_x_8700:
[----:B------:R-:W-:Y:S01]  /*bc50*/  VIADD R5, R57, 0x20 ;  /* 0x0000002039057836 */ /* 0x000fe20000000000 */
[----:B------:R-:W-:Y:S01]  /*bc60*/  BSSY B1, `(.L_x_8357) ;  /* 0x0000012000017945 */ /* 0x000fe20003800000 */
[----:B------:R-:W-:Y:S02]  /*bc70*/  CS2R R26, SRZ ;  /* 0x00000000001a7805 */ /* 0x000fe4000001ff00 */
[----:B------:R-:W-:Y:S02]  /*bc80*/  CS2R R6, SRZ ;  /* 0x0000000000067805 */ /* 0x000fe4000001ff00 */
[----:B------:R-:W-:Y:S02]  /*bc90*/  ISETP.GE.AND P1, PT, R5, R0, PT ;  /* 0x000000000500720c */ /* 0x000fe40003f26270 */
[----:B------:R-:W-:-:S11]  /*bca0*/  CS2R R4, SRZ ;  /* 0x0000000000047805 */ /* 0x000fd6000001ff00 */
[----:B------:R-:W-:Y:S05]  /*bcb0*/  @P1 BRA `(.L_x_8358) ;  /* 0x0000000000301947 */ /* 0x000fea0003800000 */
[----:B------:R-:W-:Y:S02]  /*bcc0*/  CS2R R26, SRZ ;  /* 0x00000000001a7805 */ /* 0x000fe4000001ff00 */
[----:B------:R-:W-:Y:S02]  /*bcd0*/  CS2R R4, SRZ ;  /* 0x0000000000047805 */ /* 0x000fe4000001ff00 */
[----:B------:R-:W-:Y:S01]  /*bce0*/  CS2R R6, SRZ ;  /* 0x0000000000067805 */ /* 0x000fe2000001ff00 */
[----:B------:R-:W-:Y:S06]  /*bcf0*/  @P0 BRA `(.L_x_8358) ;  /* 0x0000000000200947 */ /* 0x000fec0003800000 */
[C---:B------:R-:W-:Y:S01]  /*bd00*/  IMAD.SHL.U32 R15, R16.reuse, 0x2, RZ ;  /* 0x00000002100f7824 */ /* 0x040fe200078e00ff */
[----:B------:R-:W-:-:S04]  /*bd10*/  SHF.L.U64.HI R6, R16, 0x1, R17 ;  /* 0x0000000110067819 */ /* 0x000fc80000010211 */
[-C--:B----4-:R-:W-:Y:S02]  /*bd20*/  IADD3 R4, P1, R8, R15.reuse, RZ ;  /* 0x0000000f08047210 */ /* 0x090fe40007f3e0ff */
[----:B0-----:R-:W-:Y:S02]  /*bd30*/  IADD3 R14, P2, R14, R15, RZ ;  /* 0x0000000f0e0e7210 */ /* 0x001fe40007f5e0ff */
[----:B------:R-:W-:-:S03]  /*bd40*/  IADD3.X R5, R3, R6, RZ, P1, !PT ;  /* 0x0000000603057210 */ /* 0x000fc60000ffe4ff */
[----:B------:R-:W-:-:S03]  /*bd50*/  IMAD.X R15, R9, 0x1, R6, P2 ;  /* 0x00000001090f7824 */ /* 0x000fc600010e0606 */
[----:B------:R-:W5:Y:S04]  /*bd60*/  LD.E.128 R4, desc[UR54][R4.64] ;  /* 0x0000003604047980 */ /* 0x000f68000c101d00 */
[----:B------:R1:W5:Y:S02]  /*bd70*/  LD.E.128 R24, desc[UR54][R14.64] ;  /* 0x000000360e187980 */ /* 0x000364000c101d00 */
.L_x_8358:
[----:B------:R-:W-:Y:S05]  /*bd80*/  BSYNC B1 ;  /* 0x0000000000017941 */ /* 0x000fea0003800000 */
.L_x_8357:
[----:B0----5:R-:W-:Y:S01]  /*bd90*/  IMAD.MOV.U32 R3, RZ, RZ, R24 ;  /* 0x000000ffff037224 */ /* 0x021fe200078e0018 */
[----:B------:R-:W-:Y:S01]  /*bda0*/  UMOV UR4, 0xffffffff ;  /* 0xffffffff00047882 */ /* 0x000fe20000000000 */
[----:B----4-:R-:W-:Y:S02]  /*bdb0*/  IMAD.MOV.U32 R8, RZ, RZ, R25 ;  /* 0x000000ffff087224 */ /* 0x010fe400078e0019 */
        /* <DEDUP_REMOVED lines=8> */
[----:B------:R-:W-:-:S05]  /*be40*/  IMAD.MOV.U32 R11, RZ, RZ, R7 ;  /* 0x000000ffff0b7224 */ /* 0x000fca00078e0007 */
[----:B------:R-:W-:Y:S01]  /*be50*/  PRMT R61, R9, 0x5410, R11 ;  /* 0x00005410093d7816 */ /* 0x000fe2000000000b */
[----:B------:R-:W-:Y:S06]  /*be60*/  BRA.DIV UR4, `(.L_x_8359) ;  /* 0x0000019a04147947 */ /* 0x000fec000b800000 */
[----:B------:R-:W0:Y:S01]  /*be70*/  SHFL.IDX PT, R8, R10, 0x2, 0x181f ;  /* 0x00581f000a087f89 */ /* 0x000e2200000e0000 */
[----:B------:R-:W-:-:S03]  /*be80*/  VIADD R9, R57, 0x40 ;  /* 0x0000004039097836 */ /* 0x000fc60000000000 */
[----:B------:R-:W3:Y:S02]  /*be90*/  SHFL.IDX PT, R3, R43, 0x2, 0x181f ;  /* 0x00581f002b037f89 */ /* 0x000ee400000e0000 */
[----:B------:R-:W-:Y:S02]  /*bea0*/  ISETP.GE.OR P1, PT, R9, R0, P0 ;  /* 0x000000000900720c */ /* 0x000fe40000726670 */
[----:B-1----:R-:W1:Y:S04]  /*beb0*/  SHFL.IDX PT, R14, R44, 0x2, 0x181f ;  /* 0x00581f002c0e7f89 */ /* 0x002e6800000e0000 */
[----:B------:R-:W4:Y:S07]  /*bec0*/  SHFL.IDX PT, R9, R45, 0x2, 0x181f ;  /* 0x00581f002d097f89 */ /* 0x000f2e00000e0000 */
[C---:B------:R-:W-:Y:S01]  /*bed0*/  @!P1 IMAD.SHL.U32 R29, R16.reuse, 0x2, RZ ;  /* 0x00000002101d9824 */ /* 0x040fe200078e00ff */
[----:B------:R-:W-:-:S04]  /*bee0*/  @!P1 SHF.L.U64.HI R28, R16, 0x1, R17 ;  /* 0x00000001101c9819 */ /* 0x000fc80000010211 */
[----:B0-----:R-:W-:-:S05]  /*bef0*/  @!P1 IADD3 R8, P2, R8, R29, RZ ;  /* 0x0000001d08089210 */ /* 0x001fca0007f5e0ff */
[----:B---3--:R-:W-:Y:S02]  /*bf00*/  @!P1 IMAD.X R3, R3, 0x1, R28, P2 ;  /* 0x0000000103039824 */ /* 0x008fe400010e061c */
[----:B------:R-:W-:-:S03]  /*bf10*/  @!P1 IMAD.MOV.U32 R32, RZ, RZ, R8 ;  /* 0x000000ffff209224 */ /* 0x000fc600078e0008 */
[----:B------:R-:W-:-:S06]  /*bf20*/  @!P1 MOV R33, R3 ;  /* 0x0000000300219202 */ /* 0x000fcc0000000f00 */
[----:B------:R-:W3:Y:S01]  /*bf30*/  @!P1 LD.E.128 R32, desc[UR54][R32.64] ;  /* 0x0000003620209980 */ /* 0x000ee2000c101d00 */
[----:B-1----:R-:W-:-:S05]  /*bf40*/  @!P1 IADD3 R14, P2, R14, R29, RZ ;  /* 0x0000001d0e0e9210 */ /* 0x002fca0007f5e0ff */
[----:B----4-:R-:W-:-:S04]  /*bf50*/  @!P1 IMAD.X R9, R9, 0x1, R28, P2 ;  /* 0x0000000109099824 */ /* 0x010fc800010e061c */
[----:B------:R-:W-:-:S05]  /*bf60*/  @!P1 IMAD.MOV.U32 R15, RZ, RZ, R9 ;  /* 0x000000ffff0f9224 */ /* 0x000fca00078e0009 */
[----:B------:R-:W4:Y:S01]  /*bf70*/  @!P1 LD.E.128 R28, desc[UR54][R14.64] ;  /* 0x000000360e1c9980 */ /* 0x000f22000c101d00 */
[----:B------:R-:W-:Y:S02]  /*bf80*/  CS2R R52, SRZ ;  /* 0x0000000000347805 */ /* 0x000fe4000001ff00 */
[----:B------:R-:W-:Y:S02]  /*bf90*/  CS2R R54, SRZ ;  /* 0x0000000000367805 */ /* 0x000fe4000001ff00 */
[----:B------:R-:W-:Y:S02]  /*bfa0*/  CS2R R38, SRZ ;  /* 0x0000000000267805 */ /* 0x000fe4000001ff00 */
[----:B------:R-:W-:Y:S01]  /*bfb0*/  CS2R R40, SRZ ;  /* 0x0000000000287805 */ /* 0x000fe2000001ff00 */
[----:B---3--:R-:W-:Y:S01]  /*bfc0*/  @!P1 IMAD.MOV.U32 R52, RZ, RZ, R32 ;  /* 0x000000ffff349224 */ /* 0x008fe200078e0020 */
[----:B------:R-:W-:Y:S01]  /*bfd0*/  @!P1 MOV R54, R34 ;  /* 0x0000002200369202 */ /* 0x000fe20000000f00 */
[----:B------:R-:W-:Y:S01]  /*bfe0*/  @!P1 IMAD.MOV.U32 R53, RZ, RZ, R33 ;  /* 0x000000ffff359224 */ /* 0x000fe200078e0021 */
[----:B------:R-:W0:Y:S01]  /*bff0*/  SHFL.IDX PT, R34, R44, 0x3, 0x181f ;  /* 0x00781f002c227f89 */ /* 0x000e2200000e0000 */
[----:B------:R-:W-:-:S02]  /*c000*/  IMAD.MOV.U32 R3, RZ, RZ, R52 ;  /* 0x000000ffff037224 */ /* 0x000fc400078e0034 */
[----:B------:R-:W-:Y:S01]  /*c010*/  IMAD.MOV.U32 R8, RZ, RZ, R53 ;  /* 0x000000ffff087224 */ /* 0x000fe200078e0035 */
[----:B------:R-:W1:Y:S01]  /*c020*/  SHFL.IDX PT, R33, R45, 0x3, 0x181f ;  /* 0x00781f002d217f89 */ /* 0x000e6200000e0000 */
[----:B------:R-:W-:-:S03]  /*c030*/  @!P1 IMAD.MOV.U32 R55, RZ, RZ, R35 ;  /* 0x000000ffff379224 */ /* 0x000fc600078e0023 */
[----:B------:R-:W-:Y:S01]  /*c040*/  PRMT R62, R3, 0x5410, R8 ;  /* 0x00005410033e7816 */ /* 0x000fe20000000008 */
[----:B------:R-:W-:Y:S01]  /*c050*/  IMAD.MOV.U32 R8, RZ, RZ, R54 ;  /* 0x000000ffff087224 */ /* 0x000fe200078e0036 */
[----:B------:R-:W3:Y:S01]  /*c060*/  SHFL.IDX PT, R3, R43, 0x3, 0x181f ;  /* 0x00781f002b037f89 */ /* 0x000ee200000e0000 */
[----:B------:R-:W-:Y:S01]  /*c070*/  IMAD.MOV.U32 R9, RZ, RZ, R55 ;  /* 0x000000ffff097224 */ /* 0x000fe200078e0037 */
[----:B----4-:R-:W-:Y:S01]  /*c080*/  @!P1 MOV R41, R31 ;  /* 0x0000001f00299202 */ /* 0x010fe20000000f00 */
[----:B------:R-:W-:Y:S01]  /*c090*/  @!P1 IMAD.MOV.U32 R38, RZ, RZ, R28 ;  /* 0x000000ffff269224 */ /* 0x000fe200078e001c */
[----:B------:R4:W0:Y:S01]  /*c0a0*/  SHFL.IDX PT, R32, R10, 0x3, 0x181f ;  /* 0x00781f000a207f89 */ /* 0x00082200000e0000 */
[----:B------:R-:W-:Y:S01]  /*c0b0*/  @!P1 IMAD.MOV.U32 R39, RZ, RZ, R29 ;  /* 0x000000ffff279224 */ /* 0x000fe200078e001d */
[----:B------:R-:W-:Y:S01]  /*c0c0*/  PRMT R47, R8, 0x5410, R9 ;  /* 0x00005410082f7816 */ /* 0x000fe20000000009 */
[----:B------:R-:W-:Y:S02]  /*c0d0*/  @!P1 IMAD.MOV.U32 R40, RZ, RZ, R30 ;  /* 0x000000ffff289224 */ /* 0x000fe400078e001e */
[----:B------:R-:W-:-:S02]  /*c0e0*/  IMAD.MOV.U32 R8, RZ, RZ, R38 ;  /* 0x000000ffff087224 */ /* 0x000fc400078e0026 */
[----:B------:R-:W-:Y:S02]  /*c0f0*/  IMAD.MOV.U32 R9, RZ, RZ, R39 ;  /* 0x000000ffff097224 */ /* 0x000fe400078e0027 */
[----:B----4-:R-:W-:Y:S02]  /*c100*/  IMAD.MOV.U32 R10, RZ, RZ, R40 ;  /* 0x000000ffff0a7224 */ /* 0x010fe400078e0028 */
[----:B------:R-:W-:Y:S01]  /*c110*/  IMAD.MOV.U32 R11, RZ, RZ, R41 ;  /* 0x000000ffff0b7224 */ /* 0x000fe200078e0029 */
[----:B------:R-:W-:Y:S02]  /*c120*/  PRMT R63, R8, 0x5410, R9 ;  /* 0x00005410083f7816 */ /* 0x000fe40000000009 */
[----:B------:R-:W-:Y:S02]  /*c130*/  CS2R R8, SRZ ;  /* 0x0000000000087805 */ /* 0x000fe4000001ff00 */
[----:B-1----:R-:W-:-:S07]  /*c140*/  PRMT R64, R10, 0x5410, R11 ;  /* 0x000054100a407816 */ /* 0x002fce000000000b */
.L_x_8710:
[----:B------:R-:W-:Y:S01]  /*c150*/  VIADD R57, R57, 0x60 ;  /* 0x0000006039397836 */ /* 0x000fe20000000000 */
[----:B------:R-:W-:Y:S01]  /*c160*/  BSSY B1, `(.L_x_8360) ;  /* 0x0000012000017945 */ /* 0x000fe20003800000 */
[----:B------:R-:W-:Y:S02]  /*c170*/  CS2R R10, SRZ ;  /* 0x00000000000a7805 */ /* 0x000fe4000001ff00 */
[----:B--2---:R-:W-:Y:S02]  /*c180*/  CS2R R12, SRZ ;  /* 0x00000000000c7805 */ /* 0x004fe4000001ff00 */
[----:B------:R-:W-:Y:S02]  /*c190*/  CS2R R14, SRZ ;  /* 0x00000000000e7805 */ /* 0x000fe4000001ff00 */
[----:B------:R-:W-:-:S13]  /*c1a0*/  ISETP.GE.AND P1, PT, R57, R0, PT ;  /* 0x000000003900720c */ /* 0x000fda0003f26270 */
[----:B------:R-:W-:Y:S05]  /*c1b0*/  @P1 BRA `(.L_x_8361) ;  /* 0x0000000000301947 */ /* 0x000fea0003800000 */
[----:B------:R-:W-:Y:S02]  /*c1c0*/  CS2R R10, SRZ ;  /* 0x00000000000a7805 */ /* 0x000fe4000001ff00 */
[----:B------:R-:W-:Y:S02]  /*c1d0*/  CS2R R12, SRZ ;  /* 0x00000000000c7805 */ /* 0x000fe4000001ff00 */
[----:B------:R-:W-:Y:S01]  /*c1e0*/  CS2R R14, SRZ ;  /* 0x00000000000e7805 */ /* 0x000fe2000001ff00 */
[----:B------:R-:W-:Y:S06]  /*c1f0*/  @P0 BRA `(.L_x_8361) ;  /* 0x0000000000200947 */ /* 0x000fec0003800000 */
[C---:B------:R-:W-:Y:S01]  /*c200*/  IMAD.SHL.U32 R9, R16.reuse, 0x2, RZ ;  /* 0x0000000210097824 */ /* 0x040fe200078e00ff */
[----:B------:R-:W-:-:S04]  /*c210*/  SHF.L.U64.HI R10, R16, 0x1, R17 ;  /* 0x00000001100a7819 */ /* 0x000fc80000010211 */
[-C--:B0-----:R-:W-:Y:S02]  /*c220*/  IADD3 R8, P2, R34, R9.reuse, RZ ;  /* 0x0000000922087210 */ /* 0x081fe40007f5e0ff */
[----:B------:R-:W-:-:S03]  /*c230*/  IADD3 R12, P1, R32, R9, RZ ;  /* 0x00000009200c7210 */ /* 0x000fc60007f3e0ff */
[----:B------:R-:W-:Y:S01]  /*c240*/  IMAD.X R9, R33, 0x1, R10, P2 ;  /* 0x0000000121097824 */ /* 0x000fe200010e060a */
[----:B---3--:R-:W-:-:S05]  /*c250*/  IADD3.X R13, R3, R10, RZ, P1, !PT ;  /* 0x0000000a030d7210 */ /* 0x008fca0000ffe4ff */
[----:B------:R-:W5:Y:S04]  /*c260*/  LD.E.128 R8, desc[UR54][R8.64] ;  /* 0x0000003608087980 */ /* 0x000f68000c101d00 */
[----:B------:R-:W5:Y:S02]  /*c270*/  LD.E.128 R12, desc[UR54][R12.64] ;  /* 0x000000360c0c7980 */ /* 0x000f64000c101d00 */
.L_x_8361:
[----:B------:R-:W-:Y:S05]  /*c280*/  BSYNC B1 ;  /* 0x0000000000017941 */ /* 0x000fea0003800000 */
.L_x_8360:
[----:B------:R-:W-:Y:S01]  /*c290*/  ULEA.HI UR4, UR37, UR37, URZ, 0x1 ;  /* 0x0000002525047291 */ /* 0x000fe2000f8f083f */
[----:B------:R-:W-:Y:S01]  /*c2a0*/  VIADDMNMX R0, R0, -R193, 0x80, PT ;  /* 0x0000008000007446 */ /* 0x000fe200038009c1 */
[----:B---3-5:R-:W-:Y:S01]  /*c2b0*/  IMAD.MOV.U32 R3, RZ, RZ, R8 ;  /* 0x000000ffff037224 */ /* 0x028fe200078e0008 */
[----:B------:R-:W-:Y:S01]  /*c2c0*/  BSSY B1, `(.L_x_8362) ;  /* 0x0000015000017945 */ /* 0x000fe20003800000 */
[----:B------:R-:W-:Y:S01]  /*c2d0*/  ULOP3.LUT UR4, UR4, 0xfffffffe, URZ, 0xc0, !UPT ;  /* 0xfffffffe04047892 */ /* 0x000fe2000f8ec03f */
[----:B------:R-:W-:Y:S01]  /*c2e0*/  IMAD.MOV.U32 R28, RZ, RZ, R9 ;  /* 0x000000ffff1c7224 */ /* 0x000fe200078e0009 */
[-C--:B------:R-:W-:Y:S01]  /*c2f0*/  ISETP.GE.OR P3, PT, R188, R0.reuse, P0 ;  /* 0x00000000bc00720c */ /* 0x080fe20000766670 */
[----:B------:R-:W-:Y:S01]  /*c300*/  IMAD.MOV.U32 R30, RZ, RZ, R13 ;  /* 0x000000ffff1e7224 */ /* 0x000fe200078e000d */
[----:B------:R-:W-:Y:S01]  /*c310*/  UIADD3 UR4, UR37, -UR4, URZ ;  /* 0x8000000425047290 */ /* 0x000fe2000fffe03f */
[-C--:B------:R-:W-:Y:S02]  /*c320*/  ISETP.GE.OR P2, PT, R217, R0.reuse, P0 ;  /* 0x00000000d900720c */ /* 0x080fe40000746670 */
[----:B------:R-:W-:-:S02]  /*c330*/  ISETP.GE.OR P1, PT, R216, R0, P0 ;  /* 0x00000000d800720c */ /* 0x000fc40000726670 */
[----:B------:R-:W-:Y:S01]  /*c340*/  ISETP.GE.OR P0, PT, R215, R0, P0 ;  /* 0x00000000d700720c */ /* 0x000fe20000706670 */
[----:B------:R-:W-:Y:S01]  /*c350*/  IMAD.U32 R29, RZ, RZ, UR4 ;  /* 0x00000004ff1d7e24 */ /* 0x000fe2000f8e00ff */
[----:B------:R-:W-:Y:S01]  /*c360*/  PRMT R43, R3, 0x5410, R28 ;  /* 0x00005410032b7816 */ /* 0x000fe2000000001c */
[----:B------:R-:W-:Y:S01]  /*c370*/  IMAD.MOV.U32 R0, RZ, RZ, R10 ;  /* 0x000000ffff007224 */ /* 0x000fe200078e000a */
[----:B------:R-:W-:Y:S01]  /*c380*/  MOV R28, R12 ;  /* 0x0000000c001c7202 */ /* 0x000fe20000000f00 */
[----:B------:R-:W-:Y:S01]  /*c390*/  IMAD.MOV.U32 R3, RZ, RZ, R11 ;  /* 0x000000ffff037224 */ /* 0x000fe200078e000b */
[----:B------:R-:W-:Y:S02]  /*c3a0*/  SHF.L.U32 R29, R29, 0x1f, RZ ;  /* 0x0000001f1d1d7819 */ /* 0x000fe400000006ff */
[----:B------:R-:W-:Y:S02]  /*c3b0*/  PRMT R45, R28, 0x5410, R30 ;  /* 0x000054101c2d7816 */ /* 0x000fe4000000001e */
[----:B------:R-:W1:Y:S01]  /*c3c0*/  SYNCS.PHASECHK.TRANS64.TRYWAIT P4, [R18+URZ+0x28800], R29 ;  /* 0x0288001d120075a7 */ /* 0x000e62000808017f */
[----:B------:R-:W-:Y:S01]  /*c3d0*/  PRMT R44, R0, 0x5410, R3 ;  /* 0x00005410002c7816 */ /* 0x000fe20000000003 */
[----:B------:R-:W-:-:S02]  /*c3e0*/  IMAD.MOV.U32 R0, RZ, RZ, R14 ;  /* 0x000000ffff007224 */ /* 0x000fc400078e000e */
[----:B------:R-:W-:Y:S01]  /*c3f0*/  IMAD.MOV.U32 R3, RZ, RZ, R15 ;  /* 0x000000ffff037224 */ /* 0x000fe200078e000f */
[----:B-1----:R-:W-:Y:S06]  /*c400*/  @!P4 BRA `(.L_x_8363) ;  /* 0x00000198000cc947 */ /* 0x002fec0003800000 */
.L_x_8711:
[----:B------:R-:W-:Y:S05]  /*c410*/  BSYNC B1 ;  /* 0x0000000000017941 */ /* 0x000fea0003800000 */
.L_x_8362:
[----:B------:R-:W-:Y:S04]  /*c420*/  BSSY B1, `(.L_x_8364) ;  /* 0x0000061000017945 */ /* 0x000fe80003800000 */
[----:B------:R-:W-:Y:S05]  /*c430*/  @P3 BRA `(.L_x_8365) ;  /* 0x00000004007c3947 */ /* 0x000fea0003800000 */
[----:B------:R-:W-:Y:S01]  /*c440*/  LEA.HI R28, R56, R207, RZ, 0x1d ;  /* 0x000000cf381c7211 */ /* 0x000fe200078fe8ff */
[--C-:B------:R-:W-:Y:S01]  /*c450*/  HADD2.F32 R68, -RZ, R67.reuse.H0_H0 ;  /* 0x20000043ff447230 */ /* 0x100fe20000004100 */
[----:B------:R-:W-:Y:S01]  /*c460*/  SHF.R.U64 R81, R48, 0x10, R49 ;  /* 0x0000001030517819 */ /* 0x000fe20000001231 */
[----:B------:R-:W-:Y:S01]  /*c470*/  HADD2.F32 R69, -RZ, R67.H1_H1 ;  /* 0x30000043ff457230 */ /* 0x000fe20000004100 */
[----:B------:R-:W-:Y:S01]  /*c480*/  SHF.R.S32.HI R31, RZ, 0x1f, R28 ;  /* 0x0000001fff1f7819 */ /* 0x000fe2000001141c */
[----:B-1----:R-:W-:Y:S01]  /*c490*/  IMAD.SHL.U32 R29, R28, 0x8, RZ ;  /* 0x000000081c1d7824 */ /* 0x002fe200078e00ff */
[--C-:B------:R-:W-:Y:S01]  /*c4a0*/  SHF.R.U32.HI R70, RZ, 0x10, R21.reuse ;  /* 0x00000010ff467819 */ /* 0x100fe20000011615 */
[----:B------:R-:W-:Y:S01]  /*c4b0*/  HADD2.F32 R67, -RZ, R66.H1_H1 ;  /* 0x30000042ff437230 */ /* 0x000fe20000004100 */
[----:B------:R-:W-:Y:S02]  /*c4c0*/  LEA.HI R31, R31, R28, RZ, 0x3 ;  /* 0x0000001c1f1f7211 */ /* 0x000fe400078f18ff */
[----:B------:R-:W-:Y:S01]  /*c4d0*/  LOP3.LUT R29, R29, 0x38, RZ, 0xc0, !PT ;  /* 0x000000381d1d7812 */ /* 0x000fe200078ec0ff */
[----:B------:R-:W-:Y:S01]  /*c4e0*/  HADD2.F32 R70, -RZ, R70.H0_H0 ;  /* 0x20000046ff467230 */ /* 0x000fe20000004100 */
[----:B------:R-:W-:Y:S01]  /*c4f0*/  SHF.R.U64 R78, R20, 0x10, R21 ;  /* 0x00000010144e7819 */ /* 0x000fe20000001215 */
[----:B------:R-:W-:Y:S01]  /*c500*/  IMAD.SHL.U32 R31, R31, 0x400, RZ ;  /* 0x000004001f1f7824 */ /* 0x000fe200078e00ff */
[----:B------:R-:W-:-:S02]  /*c510*/  LOP3.LUT R28, R29, 0x1c0, R222, 0xf8, !PT ;  /* 0x000001c01d1c7812 */ /* 0x000fc400078ef8de */
[----:B------:R-:W-:Y:S02]  /*c520*/  SHF.R.U32.HI R71, RZ, 0x10, R49 ;  /* 0x00000010ff477819 */ /* 0x000fe40000011631 */
[----:B0-----:R-:W-:Y:S02]  /*c530*/  LOP3.LUT R32, R28, R203, RZ, 0x3c, !PT ;  /* 0x000000cb1c207212 */ /* 0x001fe400078e3cff */
[----:B------:R-:W-:Y:S02]  /*c540*/  LOP3.LUT R33, R31, 0x7fffe000, RZ, 0xc0, !PT ;  /* 0x7fffe0001f217812 */ /* 0x000fe400078ec0ff */
[----:B------:R-:W0:Y:S01]  /*c550*/  LDS.128 R28, [R205] ;  /* 0x00000000cd1c7984 */ /* 0x000e220000000c00 */
[--C-:B------:R-:W-:Y:S02]  /*c560*/  SHF.R.U64 R80, R50, 0x10, R51.reuse ;  /* 0x0000001032507819 */ /* 0x100fe40000001233 */
[----:B------:R-:W-:Y:S02]  /*c570*/  IADD3 R33, R32, R33, R204 ;  /* 0x0000002120217210 */ /* 0x000fe40007ffe0cc */
[----:B------:R-:W-:-:S02]  /*c580*/  SHF.R.U32.HI R79, RZ, 0x10, R51 ;  /* 0x00000010ff4f7819 */ /* 0x000fc40000011633 */
[--C-:B------:R-:W-:Y:S01]  /*c590*/  SHF.R.U32.HI R75, RZ, 0x10, R37.reuse ;  /* 0x00000010ff4b7819 */ /* 0x100fe20000011625 */
[----:B------:R-:W-:Y:S01]  /*c5a0*/  IMAD R57, R33, 0x2, R18 ;  /* 0x0000000221397824 */ /* 0x000fe200078e0212 */
[----:B------:R-:W-:-:S04]  /*c5b0*/  SHF.R.U64 R77, R36, 0x10, R37 ;  /* 0x00000010244d7819 */ /* 0x000fc80000001225 */
[----:B------:R-:W1:Y:S01]  /*c5c0*/  LDS.128 R32, [R57+0x10400] ;  /* 0x0104000039207984 */ /* 0x000e620000000c00 */
[--C-:B0-----:R-:W-:Y:S02]  /*c5d0*/  HADD2.F32 R21, -RZ, R29.reuse.H0_H0 ;  /* 0x2000001dff157230 */ /* 0x101fe40000004100 */
[----:B------:R-:W-:Y:S02]  /*c5e0*/  HADD2.F32 R29, -RZ, R29.H1_H1 ;  /* 0x3000001dff1d7230 */ /* 0x000fe40000004100 */
[----:B------:R-:W-:Y:S02]  /*c5f0*/  HADD2.F32 R20, -RZ, R28.H0_H0 ;  /* 0x2000001cff147230 */ /* 0x000fe40000004100 */
[----:B------:R-:W-:Y:S02]  /*c600*/  HADD2.F32 R36, -RZ, R30.H0_H0 ;  /* 0x2000001eff247230 */ /* 0x000fe40000004100 */
[--C-:B------:R-:W-:Y:S02]  /*c610*/  HADD2.F32 R37, -RZ, R31.reuse.H0_H0 ;  /* 0x2000001fff257230 */ /* 0x100fe40000004100 */
[----:B------:R-:W-:-:S02]  /*c620*/  HADD2.F32 R31, -RZ, R31.H1_H1 ;  /* 0x3000001fff1f7230 */ /* 0x000fc40000004100 */
[----:B------:R-:W-:Y:S02]  /*c630*/  HADD2.F32 R28, -RZ, R28.H1_H1 ;  /* 0x3000001cff1c7230 */ /* 0x000fe40000004100 */
[--C-:B-1----:R-:W-:Y:S02]  /*c640*/  HADD2.F32 R48, -RZ, R33.reuse.H0_H0 ;  /* 0x20000021ff307230 */ /* 0x102fe40000004100 */
[----:B------:R-:W-:Y:S02]  /*c650*/  HADD2.F32 R49, -RZ, R33.H1_H1 ;  /* 0x30000021ff317230 */ /* 0x000fe40000004100 */
[----:B------:R-:W-:Y:S02]  /*c660*/  HADD2.F32 R33, -RZ, R32.H0_H0 ;  /* 0x20000020ff217230 */ /* 0x000fe40000004100 */
[C---:B------:R-:W-:Y:S01]  /*c670*/  FMUL.FTZ R72, R48.reuse, R69 ;  /* 0x0000004530487220 */ /* 0x040fe20000410000 */
[----:B------:R-:W-:Y:S01]  /*c680*/  FMUL.FTZ R74, R48, R68 ;  /* 0x00000044304a7220 */ /* 0x000fe20000410000 */
[----:B------:R-:W-:-:S02]  /*c690*/  HADD2.F32 R48, -RZ, R71.H0_H0 ;  /* 0x20000047ff307230 */ /* 0x000fc40000004100 */
[C---:B------:R-:W-:Y:S01]  /*c6a0*/  FFMA.FTZ R72, R21.reuse, R68, -R72 ;  /* 0x0000004415487223 */ /* 0x040fe20000010848 */
[----:B------:R-:W-:Y:S01]  /*c6b0*/  FFMA.FTZ R74, R21, R69, R74 ;  /* 0x00000045154a7223 */ /* 0x000fe2000001004a */
[C---:B------:R-:W-:Y:S01]  /*c6c0*/  FMUL.FTZ R68, R49.reuse, R70 ;  /* 0x0000004631447220 */ /* 0x040fe20000410000 */
[----:B------:R-:W-:Y:S02]  /*c6d0*/  HADD2.F32 R21, -RZ, R65.H1_H1 ;  /* 0x30000041ff157230 */ /* 0x000fe40000004100 */
[-C--:B------:R-:W-:Y:S01]  /*c6e0*/  FMUL.FTZ R76, R49, R48.reuse ;  /* 0x00000030314c7220 */ /* 0x080fe20000410000 */
[----:B------:R-:W-:Y:S01]  /*c6f0*/  FMUL.FTZ R69, R33, R67 ;  /* 0x0000004321457220 */ /* 0x000fe20000410000 */
[----:B------:R-:W-:Y:S01]  /*c700*/  FFMA.FTZ R71, R29, R48, -R68 ;  /* 0x000000301d477223 */ /* 0x000fe20000010844 */
[----:B------:R-:W-:Y:S02]  /*c710*/  HADD2.F32 R50, -RZ, R34.H0_H0 ;  /* 0x20000022ff327230 */ /* 0x000fe40000004100 */
[-C--:B------:R-:W-:Y:S01]  /*c720*/  FMUL.FTZ R48, R33, R21.reuse ;  /* 0x0000001521307220 */ /* 0x080fe20000410000 */
[----:B------:R-:W-:Y:S01]  /*c730*/  FFMA.FTZ R69, R20, R21, -R69 ;  /* 0x0000001514457223 */ /* 0x000fe20000010845 */
[----:B------:R-:W-:-:S02]  /*c740*/  HADD2.F32 R49, -RZ, R66.H0_H0 ;  /* 0x20000042ff317230 */ /* 0x000fc40000004100 */
[----:B------:R-:W-:Y:S01]  /*c750*/  FFMA.FTZ R73, R29, R70, R76 ;  /* 0x000000461d497223 */ /* 0x000fe2000001004c */
[--C-:B------:R-:W-:Y:S02]  /*c760*/  HADD2.F32 R21, -RZ, R46.reuse.H0_H0 ;  /* 0x2000002eff157230 */ /* 0x100fe40000004100 */
[----:B------:R-:W-:Y:S01]  /*c770*/  FFMA.FTZ R67, R20, R67, R48 ;  /* 0x0000004314437223 */ /* 0x000fe20000010030 */
[----:B------:R-:W-:Y:S02]  /*c780*/  HADD2.F32 R51, -RZ, R35.H0_H0 ;  /* 0x20000023ff337230 */ /* 0x000fe40000004100 */
[C---:B------:R-:W-:Y:S01]  /*c790*/  FMUL.FTZ R29, R50.reuse, R49 ;  /* 0x00000031321d7220 */ /* 0x040fe20000410000 */
[----:B------:R-:W-:Y:S02]  /*c7a0*/  HADD2.F32 R48, -RZ, R65.H0_H0 ;  /* 0x20000041ff307230 */ /* 0x000fe40000004100 */
[----:B------:R-:W-:Y:S01]  /*c7b0*/  FMUL.FTZ R33, R50, R21 ;  /* 0x0000001532217220 */ /* 0x000fe20000410000 */
[----:B------:R-:W-:-:S02]  /*c7c0*/  HADD2.F32 R46, -RZ, R46.H1_H1 ;  /* 0x3000002eff2e7230 */ /* 0x000fc40000004100 */
[C---:B------:R-:W-:Y:S01]  /*c7d0*/  FFMA.FTZ R65, R36.reuse, R21, -R29 ;  /* 0x0000001524417223 */ /* 0x040fe2000001081d */
[----:B------:R-:W-:Y:S02]  /*c7e0*/  HADD2.F32 R35, -RZ, R35.H1_H1 ;  /* 0x30000023ff237230 */ /* 0x000fe40000004100 */
[C---:B------:R-:W-:Y:S01]  /*c7f0*/  FMUL.FTZ R66, R51.reuse, R48 ;  /* 0x0000003033427220 */ /* 0x040fe20000410000 */
[----:B------:R-:W-:Y:S02]  /*c800*/  HADD2.F32 R50, -RZ, R75.H0_H0 ;  /* 0x2000004bff327230 */ /* 0x000fe40000004100 */
[-C--:B------:R-:W-:Y:S01]  /*c810*/  FMUL.FTZ R51, R51, R46.reuse ;  /* 0x0000002e33337220 */ /* 0x080fe20000410000 */
[----:B------:R-:W-:Y:S02]  /*c820*/  HADD2.F32 R20, -RZ, R79.H0_H0 ;  /* 0x2000004fff147230 */ /* 0x000fe40000004100 */
[----:B------:R-:W-:Y:S01]  /*c830*/  FFMA.FTZ R66, R37, R46, -R66 ;  /* 0x0000002e25427223 */ /* 0x000fe20000010842 */
[----:B------:R-:W-:Y:S01]  /*c840*/  FFMA.FTZ R36, R36, R49, R33 ;  /* 0x0000003124247223 */ /* 0x000fe20000010021 */
[----:B------:R-:W-:Y:S01]  /*c850*/  FMUL.FTZ R68, R35, R50 ;  /* 0x0000003223447220 */ /* 0x000fe20000410000 */
[----:B------:R-:W-:-:S02]  /*c860*/  HADD2.F32 R32, -RZ, R32.H1_H1 ;  /* 0x30000020ff207230 */ /* 0x000fc40000004100 */
[----:B------:R-:W-:Y:S01]  /*c870*/  FMUL.FTZ R46, R35, R20 ;  /* 0x00000014232e7220 */ /* 0x000fe20000410000 */
[----:B------:R-:W-:Y:S02]  /*c880*/  HADD2.F32 R34, -RZ, R34.H1_H1 ;  /* 0x30000022ff227230 */ /* 0x000fe40000004100 */
[----:B------:R-:W-:Y:S01]  /*c890*/  FFMA.FTZ R51, R37, R48, R51 ;  /* 0x0000003025337223 */ /* 0x000fe20000010033 */
        /* <DEDUP_REMOVED lines=9> */
[-C--:B------:R-:W-:Y:S01]  /*c930*/  FMUL.FTZ R32, R32, R21.reuse ;  /* 0x0000001520207220 */ /* 0x080fe20000410000 */
[----:B------:R-:W-:Y:S01]  /*c940*/  FFMA.FTZ R20, R28, R21, -R31 ;  /* 0x000000151c147223 */ /* 0x000fe2000001081f */
[-C--:B------:R-:W-:Y:S01]  /*c950*/  FMUL.FTZ R46, R34, R29.reuse ;  /* 0x0000001d222e7220 */ /* 0x080fe20000410000 */
        /* <DEDUP_REMOVED lines=13> */
.L_x_8365:
[----:B------:R-:W-:Y:S05]  /*ca30*/  BSYNC B1 ;  /* 0x0000000000017941 */ /* 0x000fea0003800000 */
.L_x_8364:
[----:B------:R-:W-:Y:S04]  /*ca40*/  BSSY B1, `(.L_x_8366) ;  /* 0x0000060000017945 */ /* 0x000fe80003800000 */
[----:B------:R-:W-:Y:S05]  /*ca50*/  @P2 BRA `(.L_x_8367) ;  /* 0x0000000400782947 */ /* 0x000fea0003800000 */
[----:B------:R-:W-:Y:S01]  /*ca60*/  LEA.HI R20, R56, R207, RZ, 0x1d ;  /* 0x000000cf38147211 */ /* 0x000fe200078fe8ff */
[----:B------:R-:W-:Y:S01]  /*ca70*/  HADD2.F32 R36, -RZ, R58.H1_H1 ;  /* 0x3000003aff247230 */ /* 0x000fe20000004100 */
[----:B------:R-:W-:Y:S02]  /*ca80*/  SHF.R.U64 R65, R24, 0x10, R25 ;  /* 0x0000001018417819 */ /* 0x000fe40000001219 */
[----:B------:R-:W-:Y:S02]  /*ca90*/  SHF.R.S32.HI R21, RZ, 0x1f, R20 ;  /* 0x0000001fff157819 */ /* 0x000fe40000011414 */
[----:B--2---:R-:W-:Y:S02]  /*caa0*/  SHF.L.U32 R28, R20, 0x3, RZ ;  /* 0x00000003141c7819 */ /* 0x004fe400000006ff */
[----:B------:R-:W-:Y:S02]  /*cab0*/  LEA.HI R21, R21, R20, RZ, 0x3 ;  /* 0x0000001415157211 */ /* 0x000fe400078f18ff */
[----:B------:R-:W-:-:S02]  /*cac0*/  LOP3.LUT R20, R199, 0x38, R28, 0xf8, !PT ;  /* 0x00000038c7147812 */ /* 0x000fc400078ef81c */
[--C-:B------:R-:W-:Y:S01]  /*cad0*/  SHF.R.U64 R57, R26, 0x10, R27.reuse ;  /* 0x000000101a397819 */ /* 0x100fe2000000121b */
[----:B------:R-:W-:Y:S01]  /*cae0*/  IMAD.SHL.U32 R28, R21, 0x400, RZ ;  /* 0x00000400151c7824 */ /* 0x000fe200078e00ff */
[----:B------:R-:W-:Y:S02]  /*caf0*/  LOP3.LUT R21, R20, R225, RZ, 0x3c, !PT ;  /* 0x000000e114157212 */ /* 0x000fe400078e3cff */
[----:B------:R-:W-:Y:S01]  /*cb00*/  SHF.R.U32.HI R51, RZ, 0x10, R27 ;  /* 0x00000010ff337819 */ /* 0x000fe2000001161b */
[----:B------:R-:W-:Y:S01]  /*cb10*/  HADD2.F32 R27, -RZ, R60.H1_H1 ;  /* 0x3000003cff1b7230 */ /* 0x000fe20000004100 */
[----:B------:R-:W-:Y:S02]  /*cb20*/  LOP3.LUT R20, R28, 0x7fffe000, RZ, 0xc0, !PT ;  /* 0x7fffe0001c147812 */ /* 0x000fe400078ec0ff */
[----:B-1----:R-:W1:Y:S01]  /*cb30*/  LDS.128 R28, [R214] ;  /* 0x00000000d61c7984 */ /* 0x002e620000000c00 */
[----:B------:R-:W-:Y:S02]  /*cb40*/  SHF.R.U64 R68, R4, 0x10, R5 ;  /* 0x0000001004447819 */ /* 0x000fe40000001205 */
[----:B------:R-:W-:-:S02]  /*cb50*/  IADD3 R21, R21, R20, R202 ;  /* 0x0000001415157210 */ /* 0x000fc40007ffe0ca */
[----:B------:R-:W-:Y:S02]  /*cb60*/  SHF.R.U32.HI R37, RZ, 0x10, R5 ;  /* 0x00000010ff257819 */ /* 0x000fe40000011605 */
[----:B------:R-:W-:Y:S01]  /*cb70*/  SHF.R.U32.HI R46, RZ, 0x10, R25 ;  /* 0x00000010ff2e7819 */ /* 0x000fe20000011619 */
[----:B------:R-:W-:Y:S01]  /*cb80*/  IMAD R21, R21, 0x2, R18 ;  /* 0x0000000215157824 */ /* 0x000fe200078e0212 */
[--C-:B------:R-:W-:Y:S02]  /*cb90*/  SHF.R.U32.HI R66, RZ, 0x10, R7.reuse ;  /* 0x00000010ff427819 */ /* 0x100fe40000011607 */
[----:B------:R-:W-:Y:S01]  /*cba0*/  SHF.R.U64 R67, R6, 0x10, R7 ;  /* 0x0000001006437819 */ /* 0x000fe20000001207 */
[----:B------:R-:W-:Y:S01]  /*cbb0*/  HADD2.F32 R46, -RZ, R46.H0_H0 ;  /* 0x2000002eff2e7230 */ /* 0x000fe20000004100 */
[----:B0-----:R-:W0:Y:S01]  /*cbc0*/  LDS.128 R32, [R21+0x10400] ;  /* 0x0104000015207984 */ /* 0x001e220000000c00 */
[--C-:B-1----:R-:W-:Y:S02]  /*cbd0*/  HADD2.F32 R5, -RZ, R29.reuse.H0_H0 ;  /* 0x2000001dff057230 */ /* 0x102fe40000004100 */
[----:B------:R-:W-:-:S02]  /*cbe0*/  HADD2.F32 R29, -RZ, R29.H1_H1 ;  /* 0x3000001dff1d7230 */ /* 0x000fc40000004100 */
[----:B------:R-:W-:Y:S02]  /*cbf0*/  HADD2.F32 R4, -RZ, R28.H0_H0 ;  /* 0x2000001cff047230 */ /* 0x000fe40000004100 */
[----:B------:R-:W-:Y:S02]  /*cc00*/  HADD2.F32 R6, -RZ, R30.H0_H0 ;  /* 0x2000001eff067230 */ /* 0x000fe40000004100 */
[--C-:B------:R-:W-:Y:S02]  /*cc10*/  HADD2.F32 R7, -RZ, R31.reuse.H0_H0 ;  /* 0x2000001fff077230 */ /* 0x100fe40000004100 */
[----:B------:R-:W-:Y:S02]  /*cc20*/  HADD2.F32 R31, -RZ, R31.H1_H1 ;  /* 0x3000001fff1f7230 */ /* 0x000fe40000004100 */
[----:B------:R-:W-:Y:S02]  /*cc30*/  HADD2.F32 R28, -RZ, R28.H1_H1 ;  /* 0x3000001cff1c7230 */ /* 0x000fe40000004100 */
[----:B0-----:R-:W-:-:S02]  /*cc40*/  HADD2.F32 R24, -RZ, R33.H0_H0 ;  /* 0x20000021ff187230 */ /* 0x001fc40000004100 */
[----:B------:R-:W-:Y:S02]  /*cc50*/  HADD2.F32 R33, -RZ, R33.H1_H1 ;  /* 0x30000021ff217230 */ /* 0x000fe40000004100 */
[----:B------:R-:W-:Y:S02]  /*cc60*/  HADD2.F32 R20, -RZ, R32.H0_H0 ;  /* 0x20000020ff147230 */ /* 0x000fe40000004100 */
[CC--:B------:R-:W-:Y:S01]  /*cc70*/  FMUL.FTZ R48, R24.reuse, R36.reuse ;  /* 0x0000002418307220 */ /* 0x0c0fe20000410000 */
[-C--:B------:R-:W-:Y:S01]  /*cc80*/  FMUL.FTZ R50, R24, R27.reuse ;  /* 0x0000001b18327220 */ /* 0x080fe20000410000 */
[----:B------:R-:W-:Y:S02]  /*cc90*/  HADD2.F32 R24, -RZ, R37.H0_H0 ;  /* 0x20000025ff187230 */ /* 0x000fe40000004100 */
[C---:B------:R-:W-:Y:S01]  /*cca0*/  FFMA.FTZ R48, R5.reuse, R27, -R48 ;  /* 0x0000001b05307223 */ /* 0x040fe20000010830 */
[----:B------:R-:W-:Y:S02]  /*ccb0*/  HADD2.F32 R27, -RZ, R58.H0_H0 ;  /* 0x2000003aff1b7230 */ /* 0x000fe40000004100 */
[----:B------:R-:W-:Y:S01]  /*ccc0*/  FFMA.FTZ R50, R5, R36, R50 ;  /* 0x0000002405327223 */ /* 0x000fe20000010032 */
[----:B------:R-:W-:Y:S01]  /*ccd0*/  FMUL.FTZ R58, R33, R46 ;  /* 0x0000002e213a7220 */ /* 0x000fe20000410000 */
[----:B------:R-:W-:-:S02]  /*cce0*/  HADD2.F32 R5, -RZ, R60.H0_H0 ;  /* 0x2000003cff057230 */ /* 0x000fc40000004100 */
[-C--:B------:R-:W-:Y:S01]  /*ccf0*/  FMUL.FTZ R36, R33, R24.reuse ;  /* 0x0000001821247220 */ /* 0x080fe20000410000 */
[C---:B------:R-:W-:Y:S01]  /*cd00*/  FMUL.FTZ R33, R20.reuse, R27 ;  /* 0x0000001b14217220 */ /* 0x040fe20000410000 */
[C---:B------:R-:W-:Y:S01]  /*cd10*/  FFMA.FTZ R37, R29.reuse, R24, -R58 ;  /* 0x000000181d257223 */ /* 0x040fe2000001083a */
[----:B------:R-:W-:Y:S02]  /*cd20*/  HADD2.F32 R25, -RZ, R34.H0_H0 ;  /* 0x20000022ff197230 */ /* 0x000fe40000004100 */
[-C--:B------:R-:W-:Y:S01]  /*cd30*/  FMUL.FTZ R20, R20, R5.reuse ;  /* 0x0000000514147220 */ /* 0x080fe20000410000 */
[----:B------:R-:W-:Y:S02]  /*cd40*/  HADD2.F32 R24, -RZ, R59.H0_H0 ;  /* 0x2000003bff187230 */ /* 0x000fe40000004100 */
[----:B------:R-:W-:Y:S01]  /*cd50*/  FFMA.FTZ R33, R4, R5, -R33 ;  /* 0x0000000504217223 */ /* 0x000fe20000010821 */
[----:B------:R-:W-:Y:S02]  /*cd60*/  HADD2.F32 R5, -RZ, R61.H0_H0 ;  /* 0x2000003dff057230 */ /* 0x000fe40000004100 */
[----:B------:R-:W-:Y:S01]  /*cd70*/  FFMA.FTZ R49, R29, R46, R36 ;  /* 0x0000002e1d317223 */ /* 0x000fe20000010024 */
[----:B------:R-:W-:-:S02]  /*cd80*/  HADD2.F32 R26, -RZ, R35.H0_H0 ;  /* 0x20000023ff1a7230 */ /* 0x000fc40000004100 */
[----:B------:R-:W-:Y:S01]  /*cd90*/  FFMA.FTZ R29, R4, R27, R20 ;  /* 0x0000001b041d7223 */ /* 0x000fe20000010014 */
        /* <DEDUP_REMOVED lines=26> */
[-C--:B------:R-:W-:Y:S01]  /*cf40*/  FMUL.FTZ R32, R32, R5.reuse ;  /* 0x0000000520207220 */ /* 0x080fe20000410000 */
[----:B------:R-:W-:Y:S01]  /*cf50*/  FFMA.FTZ R4, R28, R5, -R31 ;  /* 0x000000051c047223 */ /* 0x000fe2000001081f */
[-C--:B------:R-:W-:Y:S01]  /*cf60*/  FMUL.FTZ R34, R34, R7.reuse ;  /* 0x0000000722227220 */ /* 0x080fe20000410000 */
        /* <DEDUP_REMOVED lines=13> */
.L_x_8367:
[----:B------:R-:W-:Y:S05]  /*d040*/  BSYNC B1 ;  /* 0x0000000000017941 */ /* 0x000fea0003800000 */
.L_x_8366:
[----:B------:R-:W-:Y:S04]  /*d050*/  BSSY B1, `(.L_x_8368) ;  /* 0x0000060000017945 */ /* 0x000fe80003800000 */
[----:B------:R-:W-:Y:S05]  /*d060*/  @P1 BRA `(.L_x_8369) ;  /* 0x0000000400781947 */ /* 0x000fea0003800000 */
[----:B---3--:R-:W-:Y:S01]  /*d070*/  LEA.HI R4, R56, R207, RZ, 0x1d ;  /* 0x000000cf38047211 */ /* 0x008fe200078fe8ff */
[--C-:B--2---:R-:W-:Y:S01]  /*d080*/  HADD2.F32 R35, -RZ, R62.reuse.H1_H1 ;  /* 0x3000003eff237230 */ /* 0x104fe20000004100 */
[----:B------:R-:W-:Y:S01]  /*d090*/  SHF.R.U64 R57, R52, 0x10, R53 ;  /* 0x0000001034397819 */ /* 0x000fe20000001235 */
[--C-:B------:R-:W-:Y:S01]  /*d0a0*/  HADD2.F32 R37, -RZ, R63.reuse.H1_H1 ;  /* 0x3000003fff257230 */ /* 0x100fe20000004100 */
[----:B------:R-:W-:Y:S01]  /*d0b0*/  SHF.R.S32.HI R5, RZ, 0x1f, R4 ;  /* 0x0000001fff057819 */ /* 0x000fe20000011404 */
        /* <DEDUP_REMOVED lines=8> */
[----:B------:R-:W-:Y:S02]  /*d140*/  LOP3.LUT R20, R5, R224, RZ, 0x3c, !PT ;  /* 0x000000e005147212 */ /* 0x000fe400078e3cff */
[----:B------:R-:W-:Y:S02]  /*d150*/  SHF.R.U32.HI R39, RZ, 0x10, R39 ;  /* 0x00000010ff277819 */ /* 0x000fe40000011627 */
[----:B------:R-:W-:Y:S02]  /*d160*/  LOP3.LUT R21, R4, 0x7fffe000, RZ, 0xc0, !PT ;  /* 0x7fffe00004157812 */ /* 0x000fe400078ec0ff */
[----:B------:R-:W2:Y:S01]  /*d170*/  LDS.128 R4, [R213] ;  /* 0x00000000d5047984 */ /* 0x000ea20000000c00 */
[----:B------:R-:W-:Y:S01]  /*d180*/  SHF.R.U64 R50, R40, 0x10, R41 ;  /* 0x0000001028327819 */ /* 0x000fe20000001229 */
[----:B------:R-:W-:Y:S01]  /*d190*/  HADD2.F32 R39, -RZ, R39.H0_H0 ;  /* 0x20000027ff277230 */ /* 0x000fe20000004100 */
[----:B------:R-:W-:-:S02]  /*d1a0*/  IADD3 R21, R20, R21, R201 ;  /* 0x0000001514157210 */ /* 0x000fc40007ffe0c9 */
[----:B------:R-:W-:Y:S02]  /*d1b0*/  SHF.R.U32.HI R48, RZ, 0x10, R41 ;  /* 0x00000010ff307819 */ /* 0x000fe40000011629 */
[--C-:B------:R-:W-:Y:S01]  /*d1c0*/  SHF.R.U64 R52, R54, 0x10, R55.reuse ;  /* 0x0000001036347819 */ /* 0x100fe20000001237 */
[----:B------:R-:W-:Y:S01]  /*d1d0*/  IMAD R21, R21, 0x2, R18 ;  /* 0x0000000215157824 */ /* 0x000fe200078e0212 */
[----:B------:R-:W-:-:S04]  /*d1e0*/  SHF.R.U32.HI R54, RZ, 0x10, R55 ;  /* 0x00000010ff367819 */ /* 0x000fc80000011637 */
[----:B------:R-:W3:Y:S01]  /*d1f0*/  LDS.128 R24, [R21+0x10400] ;  /* 0x0104000015187984 */ /* 0x000ee20000000c00 */
[--C-:B--2---:R-:W-:Y:S02]  /*d200*/  HADD2.F32 R20, -RZ, R5.reuse.H0_H0 ;  /* 0x20000005ff147230 */ /* 0x104fe40000004100 */
[----:B------:R-:W-:Y:S02]  /*d210*/  HADD2.F32 R28, -RZ, R5.H1_H1 ;  /* 0x30000005ff1c7230 */ /* 0x000fe40000004100 */
[----:B------:R-:W-:Y:S02]  /*d220*/  HADD2.F32 R5, -RZ, R4.H0_H0 ;  /* 0x20000004ff057230 */ /* 0x000fe40000004100 */
[----:B-1----:R-:W-:Y:S02]  /*d230*/  HADD2.F32 R29, -RZ, R6.H0_H0 ;  /* 0x20000006ff1d7230 */ /* 0x002fe40000004100 */
[--C-:B------:R-:W-:Y:S02]  /*d240*/  HADD2.F32 R30, -RZ, R7.reuse.H0_H0 ;  /* 0x20000007ff1e7230 */ /* 0x100fe40000004100 */
[----:B------:R-:W-:-:S02]  /*d250*/  HADD2.F32 R7, -RZ, R7.H1_H1 ;  /* 0x30000007ff077230 */ /* 0x000fc40000004100 */
[----:B------:R-:W-:Y:S02]  /*d260*/  HADD2.F32 R4, -RZ, R4.H1_H1 ;  /* 0x30000004ff047230 */ /* 0x000fe40000004100 */
[--C-:B---3--:R-:W-:Y:S02]  /*d270*/  HADD2.F32 R31, -RZ, R25.reuse.H0_H0 ;  /* 0x20000019ff1f7230 */ /* 0x108fe40000004100 */
[----:B0-----:R-:W-:Y:S02]  /*d280*/  HADD2.F32 R32, -RZ, R25.H1_H1 ;  /* 0x30000019ff207230 */ /* 0x001fe40000004100 */
[----:B------:R-:W-:Y:S02]  /*d290*/  HADD2.F32 R25, -RZ, R24.H0_H0 ;  /* 0x20000018ff197230 */ /* 0x000fe40000004100 */
[C---:B------:R-:W-:Y:S01]  /*d2a0*/  FMUL.FTZ R41, R31.reuse, R37 ;  /* 0x000000251f297220 */ /* 0x040fe20000410000 */
[----:B------:R-:W-:Y:S01]  /*d2b0*/  FMUL.FTZ R49, R31, R35 ;  /* 0x000000231f317220 */ /* 0x000fe20000410000 */
[----:B------:R-:W-:-:S02]  /*d2c0*/  HADD2.F32 R31, -RZ, R53.H0_H0 ;  /* 0x20000035ff1f7230 */ /* 0x000fc40000004100 */
[C---:B------:R-:W-:Y:S01]  /*d2d0*/  FFMA.FTZ R41, R20.reuse, R35, -R41 ;  /* 0x0000002314297223 */ /* 0x040fe20000010829 */
[----:B------:R-:W-:Y:S01]  /*d2e0*/  FFMA.FTZ R49, R20, R37, R49 ;  /* 0x0000002514317223 */ /* 0x000fe20000010031 */
[C---:B------:R-:W-:Y:S01]  /*d2f0*/  FMUL.FTZ R20, R25.reuse, R36 ;  /* 0x0000002419147220 */ /* 0x040fe20000410000 */
[C---:B------:R-:W-:Y:S01]  /*d300*/  FMUL.FTZ R35, R32.reuse, R39 ;  /* 0x0000002720237220 */ /* 0x040fe20000410000 */
[----:B------:R-:W-:Y:S01]  /*d310*/  FMUL.FTZ R37, R32, R31 ;  /* 0x0000001f20257220 */ /* 0x000fe20000410000 */
[-C--:B------:R-:W-:Y:S01]  /*d320*/  FMUL.FTZ R25, R25, R62.reuse ;  /* 0x0000003e19197220 */ /* 0x080fe20000410000 */
[----:B------:R-:W-:Y:S02]  /*d330*/  HADD2.F32 R33, -RZ, R26.H0_H0 ;  /* 0x2000001aff217230 */ /* 0x000fe40000004100 */
[C---:B------:R-:W-:Y:S01]  /*d340*/  FFMA.FTZ R62, R5.reuse, R62, -R20 ;  /* 0x0000003e053e7223 */ /* 0x040fe20000010814 */
[----:B------:R-:W-:Y:S02]  /*d350*/  HADD2.F32 R32, -RZ, R64.H0_H0 ;  /* 0x20000040ff207230 */ /* 0x000fe40000004100 */
[----:B------:R-:W-:Y:S01]  /*d360*/  FFMA.FTZ R36, R5, R36, R25 ;  /* 0x0000002405247223 */ /* 0x000fe20000010019 */
[----:B------:R-:W-:-:S02]  /*d370*/  HADD2.F32 R34, -RZ, R27.H0_H0 ;  /* 0x2000001bff227230 */ /* 0x000fc40000004100 */
[C---:B------:R-:W-:Y:S01]  /*d380*/  FFMA.FTZ R38, R28.reuse, R31, -R35 ;  /* 0x0000001f1c267223 */ /* 0x040fe20000010823 */
[----:B------:R-:W-:Y:S01]  /*d390*/  FFMA.FTZ R40, R28, R39, R37 ;  /* 0x000000271c287223 */ /* 0x000fe20000010025 */
[--C-:B------:R-:W-:Y:S02]  /*d3a0*/  HADD2.F32 R20, -RZ, R47.reuse.H0_H0 ;  /* 0x2000002fff147230 */ /* 0x100fe40000004100 */
[C---:B------:R-:W-:Y:S01]  /*d3b0*/  FMUL.FTZ R28, R33.reuse, R32 ;  /* 0x00000020211c7220 */ /* 0x040fe20000410000 */
[----:B------:R-:W-:Y:S02]  /*d3c0*/  HADD2.F32 R5, -RZ, R64.H1_H1 ;  /* 0x30000040ff057230 */ /* 0x000fe40000004100 */
[----:B------:R-:W-:Y:S02]  /*d3d0*/  HADD2.F32 R47, -RZ, R47.H1_H1 ;  /* 0x3000002fff2f7230 */ /* 0x000fe40000004100 */
[-C--:B------:R-:W-:Y:S01]  /*d3e0*/  FMUL.FTZ R46, R33, R20.reuse ;  /* 0x00000014212e7220 */ /* 0x080fe20000410000 */
[----:B------:R-:W-:Y:S01]  /*d3f0*/  FFMA.FTZ R35, R29, R20, -R28 ;  /* 0x000000141d237223 */ /* 0x000fe2000001081c */
[----:B------:R-:W-:Y:S01]  /*d400*/  FMUL.FTZ R25, R34, R5 ;  /* 0x0000000522197220 */ /* 0x000fe20000410000 */
[----:B------:R-:W-:-:S02]  /*d410*/  HADD2.F32 R27, -RZ, R27.H1_H1 ;  /* 0x3000001bff1b7230 */ /* 0x000fc40000004100 */
[-C--:B------:R-:W-:Y:S01]  /*d420*/  FMUL.FTZ R34, R34, R47.reuse ;  /* 0x0000002f22227220 */ /* 0x080fe20000410000 */
[----:B------:R-:W-:Y:S02]  /*d430*/  HADD2.F32 R28, -RZ, R48.H0_H0 ;  /* 0x20000030ff1c7230 */ /* 0x000fe40000004100 */
[----:B------:R-:W-:Y:S01]  /*d440*/  FFMA.FTZ R46, R29, R32, R46 ;  /* 0x000000201d2e7223 */ /* 0x000fe2000001002e */
[----:B------:R-:W-:Y:S02]  /*d450*/  HADD2.F32 R20, -RZ, R54.H0_H0 ;  /* 0x20000036ff147230 */ /* 0x000fe40000004100 */
[C---:B------:R-:W-:Y:S01]  /*d460*/  FFMA.FTZ R47, R30.reuse, R47, -R25 ;  /* 0x0000002f1e2f7223 */ /* 0x040fe20000010819 */
[----:B------:R-:W-:Y:S01]  /*d470*/  FFMA.FTZ R34, R30, R5, R34 ;  /* 0x000000051e227223 */ /* 0x000fe20000010022 */
[C---:B------:R-:W-:Y:S01]  /*d480*/  FMUL.FTZ R32, R27.reuse, R28 ;  /* 0x0000001c1b207220 */ /* 0x040fe20000410000 */
[----:B------:R-:W-:Y:S02]  /*d490*/  HADD2.F32 R24, -RZ, R24.H1_H1 ;  /* 0x30000018ff187230 */ /* 0x000fe40000004100 */
[----:B------:R-:W-:Y:S01]  /*d4a0*/  FMUL.FTZ R30, R27, R20 ;  /* 0x000000141b1e7220 */ /* 0x000fe20000410000 */
[----:B------:R-:W-:-:S02]  /*d4b0*/  HADD2.F32 R26, -RZ, R26.H1_H1 ;  /* 0x3000001aff1a7230 */ /* 0x000fc40000004100 */
[C---:B------:R-:W-:Y:S01]  /*d4c0*/  FFMA.FTZ R32, R7.reuse, R20, -R32 ;  /* 0x0000001407207223 */ /* 0x040fe20000010820 */
[----:B------:R-:W-:Y:S02]  /*d4d0*/  HADD2.F32 R27, -RZ, R51.H0_H0 ;  /* 0x20000033ff1b7230 */ /* 0x000fe40000004100 */
[----:B------:R-:W-:Y:S01]  /*d4e0*/  FFMA.FTZ R39, R7, R28, R30 ;  /* 0x0000001c07277223 */ /* 0x000fe2000001001e */
[----:B------:R-:W-:Y:S02]  /*d4f0*/  HADD2.F32 R29, -RZ, R50.H0_H0 ;  /* 0x20000032ff1d7230 */ /* 0x000fe40000004100 */
[----:B------:R-:W-:Y:S02]  /*d500*/  HADD2.F32 R5, -RZ, R57.H0_H0 ;  /* 0x20000039ff057230 */ /* 0x000fe40000004100 */
[----:B------:R-:W-:Y:S01]  /*d510*/  FMUL.FTZ R7, R24, R27 ;  /* 0x0000001b18077220 */ /* 0x000fe20000410000 */
[----:B------:R-:W-:Y:S02]  /*d520*/  HADD2.F32 R25, -RZ, R52.H0_H0 ;  /* 0x20000034ff197230 */ /* 0x000fe40000004100 */
[----:B------:R-:W-:Y:S01]  /*d530*/  FMUL.FTZ R37, R26, R29 ;  /* 0x0000001d1a257220 */ /* 0x000fe20000410000 */
[----:B------:R-:W-:-:S02]  /*d540*/  HADD2.F32 R6, -RZ, R6.H1_H1 ;  /* 0x30000006ff067230 */ /* 0x000fc40000004100 */
[-C--:B------:R-:W-:Y:S01]  /*d550*/  FMUL.FTZ R24, R24, R5.reuse ;  /* 0x0000000518187220 */ /* 0x080fe20000410000 */
[----:B------:R-:W-:Y:S01]  /*d560*/  FFMA.FTZ R31, R4, R5, -R7 ;  /* 0x00000005041f7223 */ /* 0x000fe20000010807 */
[----:B------:R-:W-:Y:S01]  /*d570*/  FMUL.FTZ R26, R26, R25 ;  /* 0x000000191a1a7220 */ /* 0x000fe20000410000 */
        /* <DEDUP_REMOVED lines=13> */
.L_x_8369:
[----:B------:R-:W-:Y:S05]  /*d650*/  BSYNC B1 ;  /* 0x0000000000017941 */ /* 0x000fea0003800000 */
.L_x_8368:
[----:B0-2---:R-:W-:Y:S01]  /*d660*/  PRMT R32, R0, 0x5410, R3 ;  /* 0x0000541000207816 */ /* 0x005fe20000000003 */
[----:B------:R-:W-:Y:S06]  /*d670*/  @P0 BRA `(.L_x_8353) ;  /* 0x0000000400780947 */ /* 0x000fec0003800000 */
[----:B------:R-:W-:Y:S01]  /*d680*/  LEA.HI R56, R56, R207, RZ, 0x1d ;  /* 0x000000cf38387211 */ /* 0x000fe200078fe8ff */
[--C-:B---34-:R-:W-:Y:S01]  /*d690*/  HADD2.F32 R21, -RZ, R43.reuse.H1_H1 ;  /* 0x3000002bff157230 */ /* 0x118fe20000004100 */
[----:B------:R-:W-:Y:S01]  /*d6a0*/  SHF.R.U32.HI R20, RZ, 0x10, R9 ;  /* 0x00000010ff147819 */ /* 0x000fe20000011609 */
[----:B------:R-:W-:Y:S01]  /*d6b0*/  HADD2.F32 R43, -RZ, R43.H0_H0 ;  /* 0x2000002bff2b7230 */ /* 0x000fe20000004100 */
        /* <DEDUP_REMOVED lines=9> */
[----:B------:R-:W0:Y:S01]  /*d750*/  LDS.128 R4, [R212] ;  /* 0x00000000d4047984 */ /* 0x000e220000000c00 */
[--C-:B------:R-:W-:Y:S02]  /*d760*/  SHF.R.U64 R37, R14, 0x10, R15.reuse ;  /* 0x000000100e257819 */ /* 0x100fe4000000120f */
[----:B------:R-:W-:Y:S02]  /*d770*/  IADD3 R3, R3, R0, R200 ;  /* 0x0000000003037210 */ /* 0x000fe40007ffe0c8 */
[----:B------:R-:W-:Y:S01]  /*d780*/  SHF.R.U32.HI R34, RZ, 0x10, R15 ;  /* 0x00000010ff227819 */ /* 0x000fe2000001160f */
[--C-:B------:R-:W-:Y:S01]  /*d790*/  HADD2.F32 R15, -RZ, R45.reuse.H1_H1 ;  /* 0x3000002dff0f7230 */ /* 0x100fe20000004100 */
[----:B------:R-:W-:Y:S01]  /*d7a0*/  SHF.R.U32.HI R28, RZ, 0x10, R13 ;  /* 0x00000010ff1c7819 */ /* 0x000fe2000001160d */
[----:B------:R-:W-:Y:S01]  /*d7b0*/  IMAD R3, R3, 0x2, R18 ;  /* 0x0000000203037824 */ /* 0x000fe200078e0212 */
[----:B------:R-:W-:Y:S01]  /*d7c0*/  SHF.R.U64 R36, R8, 0x10, R9 ;  /* 0x0000001008247819 */ /* 0x000fe20000001209 */
[----:B------:R-:W-:Y:S01]  /*d7d0*/  HADD2.F32 R45, -RZ, R45.H0_H0 ;  /* 0x2000002dff2d7230 */ /* 0x000fe20000004100 */
[----:B------:R-:W-:-:S02]  /*d7e0*/  SHF.R.U64 R35, R10, 0x10, R11 ;  /* 0x000000100a237819 */ /* 0x000fc4000000120b */
[----:B------:R-:W2:Y:S01]  /*d7f0*/  LDS.128 R24, [R3+0x10400] ;  /* 0x0104000003187984 */ /* 0x000ea20000000c00 */
[----:B------:R-:W-:Y:S01]  /*d800*/  SHF.R.U32.HI R33, RZ, 0x10, R11 ;  /* 0x00000010ff217819 */ /* 0x000fe2000001160b */
[--C-:B0-----:R-:W-:Y:S02]  /*d810*/  HADD2.F32 R8, -RZ, R5.reuse.H0_H0 ;  /* 0x20000005ff087230 */ /* 0x101fe40000004100 */
[----:B------:R-:W-:Y:S02]  /*d820*/  HADD2.F32 R5, -RZ, R5.H1_H1 ;  /* 0x30000005ff057230 */ /* 0x000fe40000004100 */
[----:B------:R-:W-:Y:S02]  /*d830*/  HADD2.F32 R0, -RZ, R4.H0_H0 ;  /* 0x20000004ff007230 */ /* 0x000fe40000004100 */
[----:B------:R-:W-:Y:S02]  /*d840*/  HADD2.F32 R9, -RZ, R6.H0_H0 ;  /* 0x20000006ff097230 */ /* 0x000fe40000004100 */
[----:B------:R-:W-:-:S02]  /*d850*/  HADD2.F32 R10, -RZ, R7.H0_H0 ;  /* 0x20000007ff0a7230 */ /* 0x000fc40000004100 */
[----:B------:R-:W-:Y:S02]  /*d860*/  HADD2.F32 R7, -RZ, R7.H1_H1 ;  /* 0x30000007ff077230 */ /* 0x000fe40000004100 */
[----:B------:R-:W-:Y:S02]  /*d870*/  HADD2.F32 R4, -RZ, R4.H1_H1 ;  /* 0x30000004ff047230 */ /* 0x000fe40000004100 */
[--C-:B--2---:R-:W-:Y:S02]  /*d880*/  HADD2.F32 R12, -RZ, R25.reuse.H0_H0 ;  /* 0x20000019ff0c7230 */ /* 0x104fe40000004100 */
[----:B------:R-:W-:Y:S02]  /*d890*/  HADD2.F32 R25, -RZ, R25.H1_H1 ;  /* 0x30000019ff197230 */ /* 0x000fe40000004100 */
[----:B------:R-:W-:Y:S02]  /*d8a0*/  HADD2.F32 R11, -RZ, R24.H0_H0 ;  /* 0x20000018ff0b7230 */ /* 0x000fe40000004100 */
[C---:B-1----:R-:W-:Y:S01]  /*d8b0*/  FMUL.FTZ R29, R12.reuse, R21 ;  /* 0x000000150c1d7220 */ /* 0x042fe20000410000 */
[----:B------:R-:W-:Y:S01]  /*d8c0*/  FMUL.FTZ R31, R12, R15 ;  /* 0x0000000f0c1f7220 */ /* 0x000fe20000410000 */
[----:B------:R-:W-:-:S02]  /*d8d0*/  HADD2.F32 R12, -RZ, R28.H0_H0 ;  /* 0x2000001cff0c7230 */ /* 0x000fc40000004100 */
[C---:B------:R-:W-:Y:S01]  /*d8e0*/  FMUL.FTZ R28, R25.reuse, R20 ;  /* 0x00000014191c7220 */ /* 0x040fe20000410000 */
[C---:B------:R-:W-:Y:S01]  /*d8f0*/  FFMA.FTZ R29, R8.reuse, R15, -R29 ;  /* 0x0000000f081d7223 */ /* 0x040fe2000001081d */
[----:B------:R-:W-:Y:S01]  /*d900*/  FFMA.FTZ R31, R8, R21, R31 ;  /* 0x00000015081f7223 */ /* 0x000fe2000001001f */
[----:B------:R-:W-:Y:S02]  /*d910*/  HADD2.F32 R13, -RZ, R26.H0_H0 ;  /* 0x2000001aff0d7230 */ /* 0x000fe40000004100 */
        /* <DEDUP_REMOVED lines=14> */
[----:B------:R-:W-:-:S02]  /*da00*/  HADD2.F32 R27, -RZ, R27.H1_H1 ;  /* 0x3000001bff1b7230 */ /* 0x000fc40000004100 */
[C---:B------:R-:W-:Y:S01]  /*da10*/  FFMA.FTZ R25, R9.reuse, R8, -R0 ;  /* 0x0000000809197223 */ /* 0x040fe20000010800 */
[C---:B------:R-:W-:Y:S01]  /*da20*/  FMUL.FTZ R13, R14.reuse, R11 ;  /* 0x0000000b0e0d7220 */ /* 0x040fe20000410000 */
[----:B------:R-:W-:Y:S02]  /*da30*/  HADD2.F32 R8, -RZ, R33.H0_H0 ;  /* 0x20000021ff087230 */ /* 0x000fe40000004100 */
[-C--:B------:R-:W-:Y:S01]  /*da40*/  FMUL.FTZ R14, R14, R5.reuse ;  /* 0x000000050e0e7220 */ /* 0x080fe20000410000 */
[----:B------:R-:W-:Y:S02]  /*da50*/  HADD2.F32 R0, -RZ, R34.H0_H0 ;  /* 0x20000022ff007230 */ /* 0x000fe40000004100 */
[----:B------:R-:W-:Y:S01]  /*da60*/  FFMA.FTZ R32, R9, R12, R32 ;  /* 0x0000000c09207223 */ /* 0x000fe20000010020 */
[C---:B------:R-:W-:Y:S01]  /*da70*/  FFMA.FTZ R12, R10.reuse, R5, -R13 ;  /* 0x000000050a0c7223 */ /* 0x040fe2000001080d */
[----:B------:R-:W-:Y:S01]  /*da80*/  FFMA.FTZ R14, R10, R11, R14 ;  /* 0x0000000b0a0e7223 */ /* 0x000fe2000001000e */
[----:B------:R-:W-:-:S02]  /*da90*/  HADD2.F32 R24, -RZ, R24.H1_H1 ;  /* 0x30000018ff187230 */ /* 0x000fc40000004100 */
[C---:B------:R-:W-:Y:S01]  /*daa0*/  FMUL.FTZ R34, R27.reuse, R8 ;  /* 0x000000081b227220 */ /* 0x040fe20000410000 */
[----:B------:R-:W-:Y:S02]  /*dab0*/  HADD2.F32 R26, -RZ, R26.H1_H1 ;  /* 0x3000001aff1a7230 */ /* 0x000fe40000004100 */
        /* <DEDUP_REMOVED lines=26> */
.L_x_8353:
[----:B------:R-:W-:Y:S05]  /*dc60*/  BSYNC B0 ;  /* 0x0000000000007941 */ /* 0x000fea0003800000 */
.L_x_8325:
        /* <DEDUP_REMOVED lines=8> */
.L_x_8323:
[----:B------:R-:W-:-:S05]  /*dcf0*/  IMAD.U32 R0, RZ, RZ, UR39 ;  /* 0x00000027ff007e24 */ /* 0x000fca000f8e00ff */
[----:B------:R-:W-:-:S13]  /*dd00*/  ISETP.NE.AND P0, PT, R0, 0x3, PT ;  /* 0x000000030000780c */ /* 0x000fda0003f05270 */
[----:B------:R-:W-:Y:S05]  /*dd10*/  @!P0 BRA `(.L_x_8370) ;  /* 0x0000000000048947 */ /* 0x000fea0003800000 */
[----:B------:R-:W-:Y:S01]  /*dd20*/  BPT.TRAP 0x1 ;  /* 0x000000040000795c */ /* 0x000fe20000300000 */
.L_x_8370:
[----:B0-----:R-:W-:Y:S01]  /*dd30*/  IMAD R11, R184, 0x8, R18 ;  /* 0x00000008b80b7824 */ /* 0x001fe200078e0212 */
[----:B------:R-:W-:-:S04]  /*dd40*/  SHF.L.U32 R0, R187, 0x1f, RZ ;  /* 0x0000001fbb007819 */ /* 0x000fc800000006ff */
[----:B------:R0:W0:Y:S01]  /*dd50*/  SYNCS.PHASECHK.TRANS64.TRYWAIT P1, [R11+URZ+0x28830], R0 ;  /* 0x028830000b0075a7 */ /* 0x000022000802017f */
[----:B------:R-:W-:Y:S05]  /*dd60*/  @!P0 BRA `(.L_x_8371) ;  /* 0x0000000000048947 */ /* 0x000fea0003800000 */
[----:B------:R-:W-:Y:S01]  /*dd70*/  BPT.TRAP 0x1 ;  /* 0x000000040000795c */ /* 0x000fe20000300000 */
.L_x_8371:
[----:B0-----:R-:W-:Y:S05]  /*dd80*/  @P1 BRA `(.L_x_8372) ;  /* 0x0000000000081947 */ /* 0x001fea0003800000 */
[----:B------:R-:W0:Y:S02]  /*dd90*/  SYNCS.PHASECHK.TRANS64.TRYWAIT P1, [R11+URZ+0x28830], R0 ;  /* 0x028830000b0075a7 */ /* 0x000e24000802017f */
[----:B0-----:R-:W-:Y:S05]  /*dda0*/  @!P1 BRA `(.L_x_8373) ;  /* 0x0000017c00b89947 */ /* 0x001fea0003800000 */
.L_x_8372:
[----:B------:R-:W-:Y:S05]  /*ddb0*/  WARPSYNC.ALL ;  /* 0x0000000000007948 */ /* 0x000fea0003800000 */
[----:B------:R-:W-:Y:S01]  /*ddc0*/  VIADD R0, R18, 0x18400 ;  /* 0x0001840012007836 */ /* 0x000fe20000000000 */
[----:B------:R-:W-:Y:S01]  /*ddd0*/  R2UR UR32, R42 ;  /* 0x000000002a2072ca */ /* 0x000fe200000e0000 */
[----:B-1234-:R-:W-:Y:S01]  /*dde0*/  IMAD.MOV.U32 R5, RZ, RZ, 0x40000040 ;  /* 0x40000040ff057424 */ /* 0x01efe200078e00ff */
[----:B-----5:R-:W-:Y:S01]  /*ddf0*/  WARPGROUP.ARRIVE ;  /* 0x00000000000079c5 */ /* 0x020fe20000000000 */
[----:B------:R-:W-:Y:S01]  /*de00*/  UMOV UR33, 0x40000040 ;  /* 0x4000004000217882 */ /* 0x000fe20000000000 */
[----:B------:R-:W-:Y:S01]  /*de10*/  SHF.R.U32.HI R0, RZ, 0x4, R0 ;  /* 0x00000004ff007819 */ /* 0x000fe20000011600 */
[----:B------:R-:W-:Y:S01]  /*de20*/  IMAD.MOV.U32 R9, RZ, RZ, 0x40000040 ;  /* 0x40000040ff097424 */ /* 0x000fe200078e00ff */
[----:B------:R-:W-:Y:S01]  /*de30*/  R2UR UR35, R5 ;  /* 0x00000000052372ca */ /* 0x000fe200000e0000 */
[----:B------:R-:W-:Y:S01]  /*de40*/  UMOV UR5, 0x40000040 ;  /* 0x4000004000057882 */ /* 0x000fe20000000000 */
[----:B------:R-:W-:Y:S01]  /*de50*/  LOP3.LUT R0, R0, 0x3fff, RZ, 0xc0, !PT ;  /* 0x00003fff00007812 */ /* 0x000fe200078ec0ff */
[----:B------:R-:W-:Y:S01]  /*de60*/  UMOV UR9, 0x40000040 ;  /* 0x4000004000097882 */ /* 0x000fe20000000000 */
[----:B------:R-:W-:Y:S01]  /*de70*/  R2UR UR7, R9 ;  /* 0x00000000090772ca */ /* 0x000fe200000e0000 */
[----:B------:R-:W-:Y:S01]  /*de80*/  IMAD.MOV.U32 R9, RZ, RZ, 0x40000040 ;  /* 0x40000040ff097424 */ /* 0x000fe200078e00ff */
[----:B------:R-:W-:Y:S01]  /*de90*/  LOP3.LUT R7, R0, 0x10000, RZ, 0xfc, !PT ;  /* 0x0001000000077812 */ /* 0x000fe200078efcff */
[----:B------:R-:W-:Y:S01]  /*dea0*/  ULOP3.LUT UR32, UR32, 0x10000, URZ, 0xfc, !UPT ;  /* 0x0001000020207892 */ /* 0x000fe2000f8efc3f */
[----:B------:R-:W-:Y:S01]  /*deb0*/  IMAD.MOV.U32 R5, RZ, RZ, 0x40000040 ;  /* 0x40000040ff057424 */ /* 0x000fe200078e00ff */
[----:B------:R-:W-:Y:S01]  /*dec0*/  UMOV UR13, 0x40000040 ;  /* 0x40000040000d7882 */ /* 0x000fe20000000000 */
[----:B------:R-:W-:Y:S01]  /*ded0*/  R2UR UR11, R9 ;  /* 0x00000000090b72ca */ /* 0x000fe200000e0000 */
[----:B------:R-:W-:Y:S01]  /*dee0*/  IMAD R4, R184, 0x800, R7 ;  /* 0x00000800b8047824 */ /* 0x000fe200078e0207 */
[----:B------:R-:W-:Y:S01]  /*def0*/  UIADD3 UR4, UR32, 0x2, URZ ;  /* 0x0000000220047890 */ /* 0x000fe2000fffe03f */
[----:B------:R-:W-:Y:S01]  /*df00*/  IMAD.MOV.U32 R9, RZ, RZ, 0x40000040 ;  /* 0x40000040ff097424 */ /* 0x000fe200078e00ff */
[----:B------:R-:W-:Y:S01]  /*df10*/  UIADD3 UR8, UR32, 0x4, URZ ;  /* 0x0000000420087890 */ /* 0x000fe2000fffe03f */
[----:B------:R-:W-:Y:S01]  /*df20*/  R2UR UR31, R5 ;  /* 0x00000000051f72ca */ /* 0x000fe200000e0000 */
[----:B------:R-:W-:Y:S01]  /*df30*/  UIADD3 UR12, UR32, 0x6, URZ ;  /* 0x00000006200c7890 */ /* 0x000fe2000fffe03f */
[C---:B------:R-:W-:Y:S01]  /*df40*/  R2UR UR34, R4.reuse ;  /* 0x00000000042272ca */ /* 0x040fe200000e0000 */
[----:B------:R-:W-:Y:S01]  /*df50*/  UIADD3 UR16, UR32, 0x400, URZ ;  /* 0x0000040020107890 */ /* 0x000fe2000fffe03f */
[----:B------:R-:W-:Y:S01]  /*df60*/  IADD3 R8, R4, 0x2, RZ ;  /* 0x0000000204087810 */ /* 0x000fe20007ffe0ff */
[----:B------:R-:W-:Y:S01]  /*df70*/  UMOV UR17, 0x40000040 ;  /* 0x4000004000117882 */ /* 0x000fe20000000000 */
[----:B------:R-:W-:Y:S01]  /*df80*/  R2UR UR15, R9 ;  /* 0x00000000090f72ca */ /* 0x000fe200000e0000 */
[----:B------:R-:W-:Y:S01]  /*df90*/  UIADD3 UR20, UR32, 0x402, URZ ;  /* 0x0000040220147890 */ /* 0x000fe2000fffe03f */
[----:B------:R-:W-:Y:S01]  /*dfa0*/  R2UR UR6, R8 ;  /* 0x00000000080672ca */ /* 0x000fe200000e0000 */
[----:B------:R-:W-:Y:S01]  /*dfb0*/  VIADD R8, R4, 0x4 ;  /* 0x0000000404087836 */ /* 0x000fe20000000000 */
[----:B------:R-:W-:Y:S01]  /*dfc0*/  MOV R9, 0x40000040 ;  /* 0x4000004000097802 */ /* 0x000fe20000000f00 */
[----:B------:R-:W-:Y:S01]  /*dfd0*/  UMOV UR21, 0x40000040 ;  /* 0x4000004000157882 */ /* 0x000fe20000000000 */
[----:B------:R-:W-:-:S02]  /*dfe0*/  UIADD3 UR24, UR32, 0x404, URZ ;  /* 0x0000040420187890 */ /* 0x000fc4000fffe03f */
[----:B------:R-:W-:Y:S01]  /*dff0*/  R2UR UR10, R8 ;  /* 0x00000000080a72ca */ /* 0x000fe200000e0000 */
[----:B------:R-:W-:Y:S01]  /*e000*/  HGMMA.64x128x16.F32 R24, gdesc[UR32], RZ, !UPT, gsb0 ;  /* 0x01e00000201879f0 */ /* 0x000fe2000c0008ff */
[----:B------:R-:W-:Y:S01]  /*e010*/  VIADD R8, R4, 0x6 ;  /* 0x0000000604087836 */ /* 0x000fe20000000000 */
[----:B------:R-:W-:Y:S01]  /*e020*/  R2UR UR19, R9 ;  /* 0x00000000091372ca */ /* 0x000fe200000e0000 */
[----:B------:R-:W-:Y:S01]  /*e030*/  IMAD.MOV.U32 R9, RZ, RZ, 0x40000040 ;  /* 0x40000040ff097424 */ /* 0x000fe200078e00ff */
[----:B------:R-:W-:Y:S01]  /*e040*/  UMOV UR25, 0x40000040 ;  /* 0x4000004000197882 */ /* 0x000fe20000000000 */
[----:B------:R-:W-:Y:S01]  /*e050*/  UIADD3 UR28, UR32, 0x406, URZ ;  /* 0x00000406201c7890 */ /* 0x000fe2000fffe03f */
[----:B------:R-:W-:Y:S01]  /*e060*/  R2UR UR14, R8 ;  /* 0x00000000080e72ca */ /* 0x000fe200000e0000 */
[----:B------:R-:W-:Y:S01]  /*e070*/  VIADD R8, R4, 0x400 ;  /* 0x0000040004087836 */ /* 0x000fe20000000000 */
[----:B------:R-:W-:Y:S01]  /*e080*/  R2UR UR23, R9 ;  /* 0x00000000091772ca */ /* 0x000fe200000e0000 */
[----:B------:R-:W-:Y:S01]  /*e090*/  IMAD.MOV.U32 R9, RZ, RZ, 0x40000040 ;  /* 0x40000040ff097424 */ /* 0x000fe200078e00ff */
[----:B------:R-:W-:-:S02]  /*e0a0*/  UMOV UR29, 0x40000040 ;  /* 0x40000040001d7882 */ /* 0x000fc40000000000 */
[----:B------:R-:W-:Y:S01]  /*e0b0*/  R2UR UR18, R8 ;  /* 0x00000000081272ca */ /* 0x000fe200000e0000 */
[----:B------:R-:W-:Y:S01]  /*e0c0*/  VIADD R8, R4, 0x402 ;  /* 0x0000040204087836 */ /* 0x000fe20000000000 */
[----:B------:R-:W-:-:S04]  /*e0d0*/  R2UR UR27, R9 ;  /* 0x00000000091b72ca */ /* 0x000fc800000e0000 */
        /* <DEDUP_REMOVED lines=29> */
.L_x_8374:
[----:B------:R-:W0:Y:S01]  /*e2b0*/  LDC R0, c[0x0][0x448] ;  /* 0x00011200ff007b82 */ /* 0x000e220000000800 */
[----:B------:R-:W-:Y:S01]  /*e2c0*/  ULDC UR51, c[0x0][0x9dc] ;  /* 0x0002770000337ab9 */ /* 0x000fe20000000800 */
[----:B------:R-:W-:Y:S01]  /*e2d0*/  LEA R12, R89, 0xffffff80, 0x7 ;  /* 0xffffff80590c7811 */ /* 0x000fe200078e38ff */
[----:B------:R-:W-:-:S05]  /*e2e0*/  ULOP3.LUT UR6, URZ, UR51, URZ, 0x33, !UPT ;  /* 0x000000333f067292 */ /* 0x000fca000f8e333f */
[----:B------:R-:W1:Y:S01]  /*e2f0*/  LDC.64 R8, c[0x0][0x9e0] ;  /* 0x00027800ff087b82 */ /* 0x000e620000000a00 */
[----:B0-----:R-:W-:Y:S02]  /*e300*/  ISETP.NE.AND P1, PT, R0, 0x1, PT ;  /* 0x000000010000780c */ /* 0x001fe40003f25270 */
[----:B------:R-:W-:Y:S02]  /*e310*/  IADD3 R0, R195, R193, RZ ;  /* 0x000000c1c3007210 */ /* 0x000fe40007ffe0ff */
[----:B-1----:R-:W-:-:S09]  /*e320*/  ISETP.GE.AND P2, PT, R9, 0x1, PT ;  /* 0x000000010900780c */ /* 0x002fd20003f46270 */
[----:B------:R-:W0:Y:S08]  /*e330*/  @P1 LDC R3, c[0x0][0x44c] ;  /* 0x00011300ff031b82 */ /* 0x000e300000000800 */
[----:B------:R-:W1:Y:S01]  /*e340*/  @P1 LDC R5, c[0x0][0x450] ;  /* 0x00011400ff051b82 */ /* 0x000e620000000800 */
[----:B0-----:R-:W-:-:S04]  /*e350*/  @P1 IMAD.HI.U32 R4, R0, R3, RZ ;  /* 0x0000000300041227 */ /* 0x001fc800078e00ff */
[----:B------:R-:W-:Y:S02]  /*e360*/  IMAD.MOV.U32 R3, RZ, RZ, R0 ;  /* 0x000000ffff037224 */ /* 0x000fe400078e0000 */
[----:B------:R-:W-:Y:S01]  /*e370*/  VIADD R0, R11, 0x28840 ;  /* 0x000288400b007836 */ /* 0x000fe20000000000 */
[----:B-1----:R-:W-:Y:S01]  /*e380*/  @P1 SHF.R.U32.HI R3, RZ, R5, R4 ;  /* 0x00000005ff031219 */ /* 0x002fe20000011604 */
[----:B------:R-:W-:Y:S02]  /*e390*/  IMAD.MOV.U32 R4, RZ, RZ, -0x80 ;  /* 0xffffff80ff047424 */ /* 0x000fe400078e00ff */
[----:B------:R-:W-:Y:S02]  /*e3a0*/  IMAD.U32 R5, RZ, RZ, UR38 ;  /* 0x00000026ff057e24 */ /* 0x000fe4000f8e00ff */
[----:B------:R-:W0:Y:S01]  /*e3b0*/  SHFL.IDX PT, R15, R3, RZ, 0x1c1f ;  /* 0x001c1fff030f7589 */ /* 0x000e2200000e0000 */
[----:B------:R-:W-:Y:S02]  /*e3c0*/  IMAD R11, R89, R4, 0x80 ;  /* 0x00000080590b7424 */ /* 0x000fe400078e0204 */
[----:B------:R-:W-:-:S02]  /*e3d0*/  PRMT R0, R5, 0x654, R0 ;  /* 0x0000065405007816 */ /* 0x000fc40000000000 */
[----:B------:R-:W-:Y:S02]  /*e3e0*/  VIADD R4, R11, 0x1 ;  /* 0x000000010b047836 */ /* 0x000fe40000000000 */
[----:B------:R1:W-:Y:S02]  /*e3f0*/  SYNCS.ARRIVE.TRANS64.RED.A1T0 RZ, [R0+URZ], RZ ;  /* 0x000000ff00ff79a7 */ /* 0x0003e4000810043f */
[----:B------:R-:W-:-:S05]  /*e400*/  IMAD R4, R191, -0x2, R4 ;  /* 0xfffffffebf047824 */ /* 0x000fca00078e0204 */
[----:B------:R-:W-:Y:S01]  /*e410*/  IADD3 R5, -R189, R4, R190 ;  /* 0x00000004bd057210 */ /* 0x000fe20007ffe1be */
[----:B-1----:R-:W-:-:S03]  /*e420*/  IMAD.IADD R0, R190, 0x1, R11 ;  /* 0x00000001be007824 */ /* 0x002fc600078e020b */
[----:B------:R-:W-:Y:S01]  /*e430*/  IADD3 R14, R5, UR6, RZ ;  /* 0x00000006050e7c10 */ /* 0x000fe2000fffe0ff */
[----:B------:R-:W-:Y:S02]  /*e440*/  IMAD R10, R191, -0x2, R0 ;  /* 0xfffffffebf0a7824 */ /* 0x000fe400078e0200 */
[----:B------:R-:W-:Y:S02]  /*e450*/  IMAD.IADD R13, R5, 0x1, R8 ;  /* 0x00000001050d7824 */ /* 0x000fe400078e0208 */
        /* <DEDUP_REMOVED lines=14> */
.L_x_8377:
[----:B------:R-:W-:-:S13]  /*e540*/  ISETP.NE.AND P3, PT, R9, 0x1, PT ;  /* 0x000000010900780c */ /* 0x000fda0003f65270 */
[----:B------:R-:W0:Y:S02]  /*e550*/  @P3 LDC.64 R20, c[0x0][0x9e8] ;  /* 0x00027a00ff143b82 */ /* 0x000e240000000a00 */
[----:B0-----:R-:W-:-:S05]  /*e560*/  @P3 IMAD.HI.U32 R6, R5, R20, RZ ;  /* 0x0000001405063227 */ /* 0x001fca00078e00ff */
[----:B------:R-:W-:-:S07]  /*e570*/  @P3 SHF.R.U32.HI R5, RZ, R21, R6 ;  /* 0x00000015ff053219 */ /* 0x000fce0000011606 */
.L_x_8378:
[----:B------:R-:W-:Y:S05]  /*e580*/  BSYNC B0 ;  /* 0x0000000000007941 */ /* 0x000fea0003800000 */
.L_x_8376:
[----:B------:R-:W-:-:S04]  /*e590*/  IMAD R6, R5, R9, -R12 ;  /* 0x0000000905067224 */ /* 0x000fc800078e0a0c */
[----:B------:R-:W-:-:S05]  /*e5a0*/  IMAD R5, R191, -0x2, R6 ;  /* 0xfffffffebf057824 */ /* 0x000fca00078e0206 */
[----:B------:R-:W-:Y:S02]  /*e5b0*/  VIMNMX R4, R4, R5, !PT ;  /* 0x0000000504047248 */ /* 0x000fe40007fe0100 */
[----:B------:R-:W-:-:S07]  /*e5c0*/  VIADDMNMX R0, R5, R9, R0, PT ;  /* 0x0000000905007246 */ /* 0x000fce0003800100 */
.L_x_8375:
[C---:B------:R-:W-:Y:S01]  /*e5d0*/  ISETP.GE.AND P3, PT, R11.reuse, 0x2, PT ;  /* 0x000000020b00780c */ /* 0x040fe20003f66270 */
[----:B------:R-:W0:Y:S01]  /*e5e0*/  SHFL.IDX PT, R3, R3, 0x1, 0x1c1f ;  /* 0x003c1f0003037f89 */ /* 0x000e2200000e0000 */
[----:B------:R-:W-:Y:S02]  /*e5f0*/  ISETP.GE.AND P5, PT, R11, 0x9, PT ;  /* 0x000000090b00780c */ /* 0x000fe40003fa6270 */
[----:B------:R-:W-:Y:S02]  /*e600*/  ISETP.GT.AND P4, PT, R4, 0x1, !P3 ;  /* 0x000000010400780c */ /* 0x000fe40005f84270 */
[----:B------:R-:W-:Y:S02]  /*e610*/  P2R R20, PR, RZ, 0x20 ;  /* 0x00000020ff147803 */ /* 0x000fe40000000000 */
[----:B------:R-:W-:-:S04]  /*e620*/  ISETP.LT.OR P4, PT, R0, 0x2, P4 ;  /* 0x000000020000780c */ /* 0x000fc80002781670 */
[----:B------:R-:W-:Y:S02]  /*e630*/  FSEL R25, R25, -INF , !P4 ;  /* 0xff80000019197808 */ /* 0x000fe40006000000 */
[----:B------:R-:W-:Y:S02]  /*e640*/  ISETP.GT.AND P4, PT, R4, 0x8, !P5 ;  /* 0x000000080400780c */ /* 0x000fe40006f84270 */
[----:B------:R-:W-:Y:S02]  /*e650*/  ISETP.GE.AND P5, PT, R11, 0xa, PT ;  /* 0x0000000a0b00780c */ /* 0x000fe40003fa6270 */
[----:B------:R-:W-:Y:S02]  /*e660*/  ISETP.LT.OR P4, PT, R0, 0x9, P4 ;  /* 0x000000090000780c */ /* 0x000fe40002781670 */
[----:B------:R-:W-:Y:S02]  /*e670*/  P2R R21, PR, RZ, 0x20 ;  /* 0x00000020ff157803 */ /* 0x000fe40000000000 */
[----:B------:R-:W-:-:S02]  /*e680*/  FSEL R28, R28, -INF , !P4 ;  /* 0xff8000001c1c7808 */ /* 0x000fc40006000000 */
[----:B------:R-:W-:Y:S02]  /*e690*/  ISETP.GT.AND P4, PT, R4, 0x9, !P5 ;  /* 0x000000090400780c */ /* 0x000fe40006f84270 */
[----:B------:R-:W-:Y:S02]  /*e6a0*/  ISETP.GE.AND P5, PT, R11, 0x11, PT ;  /* 0x000000110b00780c */ /* 0x000fe40003fa6270 */
[----:B------:R-:W-:Y:S02]  /*e6b0*/  ISETP.LT.OR P4, PT, R0, 0xa, P4 ;  /* 0x0000000a0000780c */ /* 0x000fe40002781670 */
[----:B------:R-:W-:Y:S02]  /*e6c0*/  P2R R88, PR, RZ, 0x20 ;  /* 0x00000020ff587803 */ /* 0x000fe40000000000 */
[----:B------:R-:W-:Y:S02]  /*e6d0*/  FSEL R29, R29, -INF , !P4 ;  /* 0xff8000001d1d7808 */ /* 0x000fe40006000000 */
[----:B------:R-:W-:-:S02]  /*e6e0*/  ISETP.GT.AND P4, PT, R4, 0x10, !P5 ;  /* 0x000000100400780c */ /* 0x000fc40006f84270 */
[C---:B------:R-:W-:Y:S02]  /*e6f0*/  ISETP.GE.AND P5, PT, R11.reuse, 0x12, PT ;  /* 0x000000120b00780c */ /* 0x040fe40003fa6270 */
[----:B------:R-:W-:Y:S02]  /*e700*/  ISETP.LT.OR P4, PT, R0, 0x11, P4 ;  /* 0x000000110000780c */ /* 0x000fe40002781670 */
[----:B------:R-:W-:Y:S02]  /*e710*/  P2R R90, PR, RZ, 0x20 ;  /* 0x00000020ff5a7803 */ /* 0x000fe40000000000 */
[----:B------:R-:W-:Y:S02]  /*e720*/  FSEL R32, R32, -INF , !P4 ;  /* 0xff80000020207808 */ /* 0x000fe40006000000 */
[----:B------:R-:W-:Y:S02]  /*e730*/  ISETP.GT.AND P4, PT, R4, 0x11, !P5 ;  /* 0x000000110400780c */ /* 0x000fe40006f84270 */
[----:B------:R-:W-:-:S02]  /*e740*/  ISETP.GE.AND P5, PT, R11, 0x19, PT ;  /* 0x000000190b00780c */ /* 0x000fc40003fa6270 */
[----:B------:R-:W-:Y:S02]  /*e750*/  ISETP.LT.OR P4, PT, R0, 0x12, P4 ;  /* 0x000000120000780c */ /* 0x000fe40002781670 */
[----:B------:R-:W-:Y:S02]  /*e760*/  P2R R91, PR, RZ, 0x20 ;  /* 0x00000020ff5b7803 */ /* 0x000fe40000000000 */
[----:B------:R-:W-:Y:S02]  /*e770*/  FSEL R33, R33, -INF , !P4 ;  /* 0xff80000021217808 */ /* 0x000fe40006000000 */
[----:B------:R-:W-:Y:S02]  /*e780*/  ISETP.GT.AND P4, PT, R4, 0x18, !P5 ;  /* 0x000000180400780c */ /* 0x000fe40006f84270 */
[----:B------:R-:W-:Y:S02]  /*e790*/  ISETP.GE.AND P5, PT, R11, 0x1a, PT ;  /* 0x0000001a0b00780c */ /* 0x000fe40003fa6270 */
[----:B------:R-:W-:-:S02]  /*e7a0*/  ISETP.LT.OR P4, PT, R0, 0x19, P4 ;  /* 0x000000190000780c */ /* 0x000fc40002781670 */
[----:B------:R-:W-:Y:S02]  /*e7b0*/  P2R R92, PR, RZ, 0x20 ;  /* 0x00000020ff5c7803 */ /* 0x000fe40000000000 */
[----:B------:R-:W-:Y:S02]  /*e7c0*/  FSEL R36, R36, -INF , !P4 ;  /* 0xff80000024247808 */ /* 0x000fe40006000000 */
[----:B------:R-:W-:Y:S02]  /*e7d0*/  ISETP.GT.AND P4, PT, R4, 0x19, !P5 ;  /* 0x000000190400780c */ /* 0x000fe40006f84270 */
[----:B------:R-:W-:Y:S02]  /*e7e0*/  ISETP.GE.AND P5, PT, R11, 0x21, PT ;  /* 0x000000210b00780c */ /* 0x000fe40003fa6270 */
[----:B------:R-:W-:Y:S02]  /*e7f0*/  ISETP.LT.OR P4, PT, R0, 0x1a, P4 ;  /* 0x0000001a0000780c */ /* 0x000fe40002781670 */
[----:B------:R-:W-:-:S02]  /*e800*/  P2R R93, PR, RZ, 0x20 ;  /* 0x00000020ff5d7803 */ /* 0x000fc40000000000 */
        /* <DEDUP_REMOVED lines=123> */
[----:B------:R-:W-:Y:S01]  /*efc0*/  FSEL R85, R85, -INF , !P6 ;  /* 0xff80000055557808 */ /* 0x000fe20007000000 */
[----:B------:R-:W-:Y:S08]  /*efd0*/  @!P2 BRA `(.L_x_8379) ;  /* 0x000000000050a947 */ /* 0x000ff00003800000 */
        /* <DEDUP_REMOVED lines=11> */
.L_x_8381:
[----:B------:R-:W-:-:S13]  /*f090*/  ISETP.NE.AND P6, PT, R9, 0x1, PT ;  /* 0x000000010900780c */ /* 0x000fda0003fc5270 */
[----:B------:R-:W0:Y:S02]  /*f0a0*/  @P6 LDC.64 R10, c[0x0][0x9e8] ;  /* 0x00027a00ff0a6b82 */ /* 0x000e240000000a00 */
[----:B0-----:R-:W-:-:S05]  /*f0b0*/  @P6 IMAD.HI.U32 R10, R3, R10, RZ ;  /* 0x0000000a030a6227 */ /* 0x001fca00078e00ff */
[----:B------:R-:W-:-:S07]  /*f0c0*/  @P6 SHF.R.U32.HI R3, RZ, R11, R10 ;  /* 0x0000000bff036219 */ /* 0x000fce000001160a */
.L_x_8382:
[----:B------:R-:W-:Y:S05]  /*f0d0*/  BSYNC B0 ;  /* 0x0000000000007941 */ /* 0x000fea0003800000 */
.L_x_8380:
[----:B------:R-:W-:-:S04]  /*f0e0*/  IMAD R6, R3, R9, -R12 ;  /* 0x0000000903067224 */ /* 0x000fc800078e0a0c */
[----:B------:R-:W-:-:S05]  /*f0f0*/  IMAD R3, R191, -0x2, R6 ;  /* 0xfffffffebf037824 */ /* 0x000fca00078e0206 */
[----:B------:R-:W-:Y:S02]  /*f100*/  VIMNMX R4, R4, R3, !PT ;  /* 0x0000000304047248 */ /* 0x000fe40007fe0100 */
[----:B------:R-:W-:-:S07]  /*f110*/  VIADDMNMX R0, R3, R9, R0, PT ;  /* 0x0000000903007246 */ /* 0x000fce0003800100 */
.L_x_8379:
[----:B------:R-:W-:Y:S01]  /*f120*/  ISETP.GT.AND P3, PT, R4, 0x1, !P3 ;  /* 0x000000010400780c */ /* 0x000fe20005f64270 */
[----:B------:R-:W-:Y:S01]  /*f130*/  ULDC UR52, c[0x0][0x988] ;  /* 0x0002620000347ab9 */ /* 0x000fe20000000800 */
        /* <DEDUP_REMOVED lines=77> */
[----:B------:R-:W-:Y:S01]  /*f610*/  ISETP.GT.AND P4, PT, R4, 0x71, !P4 ;  /* 0x000000710400780c */ /* 0x000fe20006784270 */
[----:B------:R-:W0:Y:S01]  /*f620*/  SHFL.BFLY PT, R3, R6, 0x2, 0x1f ;  /* 0x0c401f0006037f89 */ /* 0x000e2200000e0000 */
[----:B------:R-:W-:Y:S02]  /*f630*/  FSEL R50, R50, -INF , !P3 ;  /* 0xff80000032327808 */ /* 0x000fe40005800000 */
[----:B------:R-:W-:Y:S02]  /*f640*/  ISETP.NE.AND P3, PT, R99, RZ, PT ;  /* 0x000000ff6300720c */ /* 0x000fe40003f65270 */
[C---:B------:R-:W-:Y:S02]  /*f650*/  ISETP.GT.AND P5, PT, R4.reuse, 0x78, !P5 ;  /* 0x000000780400780c */ /* 0x040fe40006fa4270 */
[----:B------:R-:W-:Y:S02]  /*f660*/  ISETP.GT.AND P3, PT, R4, 0x31, !P3 ;  /* 0x000000310400780c */ /* 0x000fe40005f64270 */
[----:B------:R-:W-:-:S02]  /*f670*/  ISETP.LT.OR P4, PT, R0, 0x72, P4 ;  /* 0x000000720000780c */ /* 0x000fc40002781670 */
[C---:B------:R-:W-:Y:S02]  /*f680*/  ISETP.LT.OR P3, PT, R0.reuse, 0x32, P3 ;  /* 0x000000320000780c */ /* 0x040fe40001f61670 */
[----:B------:R-:W-:Y:S02]  /*f690*/  ISETP.LT.OR P5, PT, R0, 0x79, P5 ;  /* 0x000000790000780c */ /* 0x000fe40002fa1670 */
[----:B------:R-:W-:Y:S02]  /*f6a0*/  FSEL R51, R51, -INF , !P3 ;  /* 0xff80000033337808 */ /* 0x000fe40005800000 */
[----:B------:R-:W-:Y:S02]  /*f6b0*/  ISETP.NE.AND P3, PT, R100, RZ, PT ;  /* 0x000000ff6400720c */ /* 0x000fe40003f65270 */
[----:B------:R-:W-:Y:S02]  /*f6c0*/  FSEL R83, R83, -INF , !P4 ;  /* 0xff80000053537808 */ /* 0x000fe40006000000 */
[----:B------:R-:W-:-:S02]  /*f6d0*/  ISETP.GT.AND P3, PT, R4, 0x38, !P3 ;  /* 0x000000380400780c */ /* 0x000fc40005f64270 */
        /* <DEDUP_REMOVED lines=57> */
[----:B0-----:R-:W-:Y:S02]  /*fa70*/  FMNMX.FTZ R5, R6, R3, !PT ;  /* 0x0000000306057209 */ /* 0x001fe40007810000 */
[----:B------:R-:W-:-:S03]  /*fa80*/  ISETP.LT.OR P3, PT, R0, 0x71, P3 ;  /* 0x000000710000780c */ /* 0x000fc60001f61670 */
[----:B------:R-:W0:Y:S01]  /*fa90*/  SHFL.BFLY PT, R10, R5, 0x1, 0x1f ;  /* 0x0c201f00050a7f89 */ /* 0x000e2200000e0000 */
[----:B------:R-:W-:Y:S02]  /*faa0*/  FSEL R82, R82, -INF , !P3 ;  /* 0xff80000052527808 */ /* 0x000fe40005800000 */
[----:B0-----:R-:W-:-:S04]  /*fab0*/  FMNMX.FTZ R3, R5, R10, !PT ;  /* 0x0000000a05037209 */ /* 0x001fc80007810000 */
[C---:B------:R-:W-:Y:S01]  /*fac0*/  FSETP.NEU.FTZ.AND P3, PT, R3.reuse, -INF , PT ;  /* 0xff8000000300780b */ /* 0x040fe20003f7d000 */
[----:B------:R-:W-:-:S05]  /*fad0*/  FMUL.FTZ R10, R3, UR52 ;  /* 0x00000034030a7c20 */ /* 0x000fca0008410000 */
[----:B------:R-:W-:Y:S02]  /*fae0*/  FSEL R10, R10, RZ, P3 ;  /* 0x000000ff0a0a7208 */ /* 0x000fe40001800000 */
[----:B------:R-:W-:Y:S02]  /*faf0*/  ISETP.GT.AND P3, PT, R4, RZ, !P6 ;  /* 0x000000ff0400720c */ /* 0x000fe40007764270 */
[----:B------:R-:W-:Y:S01]  /*fb00*/  ISETP.NE.AND P6, PT, R15, RZ, PT ;  /* 0x000000ff0f00720c */ /* 0x000fe20003fc5270 */
[--C-:B------:R-:W-:Y:S01]  /*fb10*/  FFMA.FTZ R5, R25, UR52, -R10.reuse ;  /* 0x0000003419057c23 */ /* 0x100fe2000801080a */
[----:B------:R-:W-:Y:S01]  /*fb20*/  ISETP.LT.OR P3, PT, R0, 0x1, P3 ;  /* 0x000000010000780c */ /* 0x000fe20001f61670 */
[--C-:B------:R-:W-:Y:S01]  /*fb30*/  FFMA.FTZ R11, R29, UR52, -R10.reuse ;  /* 0x000000341d0b7c23 */ /* 0x100fe2000801080a */
[--C-:B------:R-:W-:Y:S01]  /*fb40*/  FFMA.FTZ R33, R33, UR52, -R10.reuse ;  /* 0x0000003421217c23 */ /* 0x100fe2000801080a */
[--C-:B------:R-:W-:Y:S01]  /*fb50*/  FFMA.FTZ R37, R37, UR52, -R10.reuse ;  /* 0x0000003425257c23 */ /* 0x100fe2000801080a */
[----:B------:R-:W-:Y:S01]  /*fb60*/  FSEL R26, R26, -INF , !P3 ;  /* 0xff8000001a1a7808 */ /* 0x000fe20005800000 */
[--C-:B------:R-:W-:Y:S01]  /*fb70*/  FFMA.FTZ R41, R41, UR52, -R10.reuse ;  /* 0x0000003429297c23 */ /* 0x100fe2000801080a */
[----:B------:R-:W-:Y:S01]  /*fb80*/  ISETP.GT.AND P3, PT, R4, 0x79, !P6 ;  /* 0x000000790400780c */ /* 0x000fe20007764270 */
[--C-:B------:R-:W-:Y:S01]  /*fb90*/  FFMA.FTZ R53, R53, UR52, -R10.reuse ;  /* 0x0000003435357c23 */ /* 0x100fe2000801080a */
[----:B------:R-:W-:Y:S01]  /*fba0*/  FMNMX.FTZ R13, R26, R27, !PT ;  /* 0x0000001b1a0d7209 */ /* 0x000fe20007810000 */
[--C-:B------:R-:W-:Y:S01]  /*fbb0*/  FFMA.FTZ R45, R45, UR52, -R10.reuse ;  /* 0x000000342d2d7c23 */ /* 0x100fe2000801080a */
[----:B------:R-:W-:Y:S01]  /*fbc0*/  ISETP.LT.OR P3, PT, R0, 0x7a, P3 ;  /* 0x0000007a0000780c */ /* 0x000fe20001f61670 */
[--C-:B------:R-:W-:Y:S01]  /*fbd0*/  FFMA.FTZ R180, R24, UR52, -R10.reuse ;  /* 0x0000003418b47c23 */ /* 0x100fe2000801080a */
[----:B------:R-:W-:Y:S01]  /*fbe0*/  FMNMX.FTZ R6, R30, R13, !PT ;  /* 0x0000000d1e067209 */ /* 0x000fe20007810000 */
[--C-:B------:R-:W-:Y:S01]  /*fbf0*/  FFMA.FTZ R182, R28, UR52, -R10.reuse ;  /* 0x000000341cb67c23 */ /* 0x100fe2000801080a */
[----:B------:R-:W-:Y:S01]  /*fc00*/  FSEL R87, R87, -INF , !P3 ;  /* 0xff80000057577808 */ /* 0x000fe20005800000 */
[----:B------:R-:W-:Y:S01]  /*fc10*/  MUFU.EX2 R5, R5 ;  /* 0x0000000500057308 */ /* 0x000fe20000000800 */
[----:B------:R-:W-:Y:S01]  /*fc20*/  FMNMX.FTZ R13, R31, R6, !PT ;  /* 0x000000061f0d7209 */ /* 0x000fe20007810000 */
[--C-:B------:R-:W-:Y:S01]  /*fc30*/  FFMA.FTZ R176, R32, UR52, -R10.reuse ;  /* 0x0000003420b07c23 */ /* 0x100fe2000801080a */
[--C-:B------:R-:W-:Y:S01]  /*fc40*/  FFMA.FTZ R178, R36, UR52, -R10.reuse ;  /* 0x0000003424b27c23 */ /* 0x100fe2000801080a */
[--C-:B------:R-:W-:Y:S01]  /*fc50*/  FFMA.FTZ R49, R49, UR52, -R10.reuse ;  /* 0x0000003431317c23 */ /* 0x100fe2000801080a */
[----:B------:R-:W-:Y:S01]  /*fc60*/  FMNMX.FTZ R6, R34, R13, !PT ;  /* 0x0000000d22067209 */ /* 0x000fe20007810000 */
[--C-:B------:R-:W-:Y:S01]  /*fc70*/  FFMA.FTZ R57, R57, UR52, -R10.reuse ;  /* 0x0000003439397c23 */ /* 0x100fe2000801080a */
[--C-:B------:R-:W-:Y:S01]  /*fc80*/  FFMA.FTZ R172, R40, UR52, -R10.reuse ;  /* 0x0000003428ac7c23 */ /* 0x100fe2000801080a */
        /* <DEDUP_REMOVED lines=8> */
[----:B------:R-:W0:Y:S01]  /*fd10*/  MUFU.EX2 R180, R180 ;  /* 0x000000b400b47308 */ /* 0x000e220000000800 */
        /* <DEDUP_REMOVED lines=9> */
[----:B------:R-:W-:Y:S01]  /*fdb0*/  FFMA.FTZ R154, R84, UR52, -R10 ;  /* 0x00000034549a7c23 */ /* 0x000fe2000801080a */
[----:B------:R-:W1:Y:S02]  /*fdc0*/  @P1 LDC R40, c[0x0][0x450] ;  /* 0x00011400ff281b82 */ /* 0x000e640000000800 */
[----:B------:R-:W-:-:S03]  /*fdd0*/  FMNMX.FTZ R6, R46, R21, !PT ;  /* 0x000000152e067209 */ /* 0x000fc60007810000 */
[----:B------:R-:W2:Y:S01]  /*fde0*/  MUFU.EX2 R182, R182 ;  /* 0x000000b600b67308 */ /* 0x000ea20000000800 */
[----:B------:R-:W-:-:S04]  /*fdf0*/  FMNMX.FTZ R21, R47, R6, !PT ;  /* 0x000000062f157209 */ /* 0x000fc80007810000 */
[----:B------:R-:W-:-:S03]  /*fe00*/  FMNMX.FTZ R6, R50, R21, !PT ;  /* 0x0000001532067209 */ /* 0x000fc60007810000 */
[----:B------:R-:W-:Y:S01]  /*fe10*/  MUFU.EX2 R21, R41 ;  /* 0x0000002900157308 */ /* 0x000fe20000000800 */
[----:B------:R-:W-:-:S04]  /*fe20*/  FMNMX.FTZ R25, R51, R6, !PT ;  /* 0x0000000633197209 */ /* 0x000fc80007810000 */
[----:B------:R-:W-:-:S03]  /*fe30*/  FMNMX.FTZ R6, R54, R25, !PT ;  /* 0x0000001936067209 */ /* 0x000fc60007810000 */
[----:B------:R-:W3:Y:S01]  /*fe40*/  MUFU.EX2 R11, R11 ;  /* 0x0000000b000b7308 */ /* 0x000ee20000000800 */
[----:B------:R-:W-:-:S04]  /*fe50*/  FMNMX.FTZ R25, R55, R6, !PT ;  /* 0x0000000637197209 */ /* 0x000fc80007810000 */
[----:B------:R-:W-:-:S03]  /*fe60*/  FMNMX.FTZ R6, R58, R25, !PT ;  /* 0x000000193a067209 */ /* 0x000fc60007810000 */
[----:B------:R4:W-:Y:S01]  /*fe70*/  MUFU.EX2 R25, R45 ;  /* 0x0000002d00197308 */ /* 0x0009e20000000800 */
[----:B------:R-:W-:-:S04]  /*fe80*/  FMNMX.FTZ R29, R59, R6, !PT ;  /* 0x000000063b1d7209 */ /* 0x000fc80007810000 */
[----:B------:R-:W-:-:S03]  /*fe90*/  FMNMX.FTZ R6, R62, R29, !PT ;  /* 0x0000001d3e067209 */ /* 0x000fc60007810000 */
[----:B------:R-:W5:Y:S01]  /*fea0*/  MUFU.EX2 R176, R176 ;  /* 0x000000b000b07308 */ /* 0x000f620000000800 */
[----:B------:R-:W-:Y:S01]  /*feb0*/  FMNMX.FTZ R29, R63, R6, !PT ;  /* 0x000000063f1d7209 */ /* 0x000fe20007810000 */
[----:B----4-:R-:W-:-:S03]  /*fec0*/  FFMA.FTZ R45, R65, UR52, -R10 ;  /* 0x00000034412d7c23 */ /* 0x010fc6000801080a */
[----:B------:R-:W-:-:S03]  /*fed0*/  FMNMX.FTZ R6, R66, R29, !PT ;  /* 0x0000001d42067209 */ /* 0x000fc60007810000 */
[----:B------:R-:W4:Y:S01]  /*fee0*/  MUFU.EX2 R178, R178 ;  /* 0x000000b200b27308 */ /* 0x000f220000000800 */
[----:B------:R-:W-:-:S04]  /*fef0*/  FMNMX.FTZ R33, R67, R6, !PT ;  /* 0x0000000643217209 */ /* 0x000fc80007810000 */
[----:B------:R-:W-:-:S03]  /*ff00*/  FMNMX.FTZ R6, R70, R33, !PT ;  /* 0x0000002146067209 */ /* 0x000fc60007810000 */
[----:B------:R0:W-:Y:S01]  /*ff10*/  MUFU.EX2 R29, R49 ;  /* 0x00000031001d7308 */ /* 0x0001e20000000800 */
[----:B------:R-:W-:-:S04]  /*ff20*/  FMNMX.FTZ R33, R71, R6, !PT ;  /* 0x0000000647217209 */ /* 0x000fc80007810000 */
[----:B------:R-:W-:-:S03]  /*ff30*/  FMNMX.FTZ R6, R74, R33, !PT ;  /* 0x000000214a067209 */ /* 0x000fc60007810000 */
[----:B------:R-:W-:Y:S01]  /*ff40*/  MUFU.EX2 R33, R53 ;  /* 0x0000003500217308 */ /* 0x000fe20000000800 */
[----:B------:R-:W-:Y:S01]  /*ff50*/  FMNMX.FTZ R37, R75, R6, !PT ;  /* 0x000000064b257209 */ /* 0x000fe20007810000 */
[----:B0-----:R-:W-:-:S03]  /*ff60*/  FFMA.FTZ R49, R69, UR52, -R10 ;  /* 0x0000003445317c23 */ /* 0x001fc6000801080a */
[----:B------:R-:W-:-:S03]  /*ff70*/  FMNMX.FTZ R6, R78, R37, !PT ;  /* 0x000000254e067209 */ /* 0x000fc60007810000 */
[----:B------:R-:W0:Y:S01]  /*ff80*/  MUFU.EX2 R172, R172 ;  /* 0x000000ac00ac7308 */ /* 0x000e220000000800 */
[----:B------:R-:W-:-:S04]  /*ff90*/  FMNMX.FTZ R37, R79, R6, !PT ;  /* 0x000000064f257209 */ /* 0x000fc80007810000 */
[----:B------:R-:W-:-:S03]  /*ffa0*/  FMNMX.FTZ R4, R82, R37, !PT ;  /* 0x0000002552047209 */ /* 0x000fc60007810000 */
[----:B------:R2:W-:Y:S01]  /*ffb0*/  MUFU.EX2 R37, R57 ;  /* 0x0000003900257308 */ /* 0x0005e20000000800 */
[----:B------:R-:W-:-:S04]  /*ffc0*/  FMNMX.FTZ R41, R83, R4, !PT ;  /* 0x0000000453297209 */ /* 0x000fc80007810000 */
[----:B------:R-:W-:Y:S01]  /*ffd0*/  FMNMX.FTZ R0, R86, R41, !PT ;  /* 0x0000002956007209 */ /* 0x000fe20007810000 */
[--C-:B------:R-:W-:Y:S01]  /*ffe0*/  FFMA.FTZ R41, R61, UR52, -R10.reuse ;  /* 0x000000343d297c23 */ /* 0x100fe2000801080a */
[--C-:B------:R-:W-:Y:S01]  /*fff0*/  FFMA.FTZ R61, R81, UR52, -R10.reuse ;  /* 0x00000034513d7c23 */ /* 0x100fe2000801080a */
[----:B------:R-:W-:Y:S01]  /*10000*/  MUFU.EX2 R174, R174 ;  /* 0x000000ae00ae7308 */ /* 0x000fe20000000800 */
[----:B------:R-:W-:Y:S01]  /*10010*/  FMNMX.FTZ R0, R87, R0, !PT ;  /* 0x0000000057007209 */ /* 0x000fe20007810000 */
[----:B--2---:R-:W-:-:S04]  /*10020*/  FFMA.FTZ R57, R77, UR52, -R10 ;  /* 0x000000344d397c23 */ /* 0x004fc8000801080a */
[----:B------:R-:W2:Y:S02]  /*10030*/  SHFL.BFLY PT, R53, R0, 0x2, 0x1f ;  /* 0x0c401f0000357f89 */ /* 0x000ea400000e0000 */
[----:B------:R-:W-:Y:S08]  /*10040*/  MUFU.EX2 R168, R168 ;  /* 0x000000a800a87308 */ /* 0x000ff00000000800 */
[----:B------:R-:W-:Y:S08]  /*10050*/  MUFU.EX2 R170, R170 ;  /* 0x000000aa00aa7308 */ /* 0x000ff00000000800 */
[----:B------:R-:W-:Y:S01]  /*10060*/  MUFU.EX2 R164, R164 ;  /* 0x000000a400a47308 */ /* 0x000fe20000000800 */
[----:B--2---:R-:W-:Y:S01]  /*10070*/  FMNMX.FTZ R4, R0, R53, !PT ;  /* 0x0000003500047209 */ /* 0x004fe20007810000 */
[----:B------:R-:W-:-:S06]  /*10080*/  FFMA.FTZ R53, R73, UR52, -R10 ;  /* 0x0000003449357c23 */ /* 0x000fcc000801080a */
[----:B------:R-:W-:Y:S01]  /*10090*/  MUFU.EX2 R166, R166 ;  /* 0x000000a600a67308 */ /* 0x000fe20000000800 */
[----:B------:R-:W2:Y:S07]  /*100a0*/  SHFL.BFLY PT, R65, R4, 0x1, 0x1f ;  /* 0x0c201f0004417f89 */ /* 0x000eae00000e0000 */
[----:B------:R-:W-:Y:S08]  /*100b0*/  MUFU.EX2 R41, R41 ;  /* 0x0000002900297308 */ /* 0x000ff00000000800 */
[----:B------:R-:W-:Y:S08]  /*100c0*/  MUFU.EX2 R160, R160 ;  /* 0x000000a000a07308 */ /* 0x000ff00000000800 */
[----:B------:R-:W-:Y:S01]  /*100d0*/  MUFU.EX2 R45, R45 ;  /* 0x0000002d002d7308 */ /* 0x000fe20000000800 */
[----:B--2---:R-:W-:Y:S01]  /*100e0*/  FMNMX.FTZ R0, R4, R65, !PT ;  /* 0x0000004104007209 */ /* 0x004fe20007810000 */
[----:B------:R-:W-:-:S03]  /*100f0*/  FFMA.FTZ R65, R85, UR52, -R10 ;  /* 0x0000003455417c23 */ /* 0x000fc6000801080a */
[C---:B------:R-:W-:Y:S01]  /*10100*/  FSETP.NEU.FTZ.AND P3, PT, R0.reuse, -INF , PT ;  /* 0xff8000000000780b */ /* 0x040fe20003f7d000 */
[----:B------:R-:W-:Y:S02]  /*10110*/  FMUL.FTZ R4, R0, UR52 ;  /* 0x0000003400047c20 */ /* 0x000fe40008410000 */
[----:B------:R-:W-:Y:S03]  /*10120*/  MUFU.EX2 R162, R162 ;  /* 0x000000a200a27308 */ /* 0x000fe60000000800 */
[----:B------:R-:W-:-:S05]  /*10130*/  FSEL R6, R4, RZ, P3 ;  /* 0x000000ff04067208 */ /* 0x000fca0001800000 */
[----:B------:R-:W-:Y:S01]  /*10140*/  MUFU.EX2 R49, R49 ;  /* 0x0000003100317308 */ /* 0x000fe20000000800 */
[--C-:B------:R-:W-:Y:S01]  /*10150*/  FFMA.FTZ R181, R26, UR52, -R6.reuse ;  /* 0x000000341ab57c23 */ /* 0x100fe20008010806 */
[--C-:B------:R-:W-:Y:S01]  /*10160*/  FFMA.FTZ R4, R27, UR52, -R6.reuse ;  /* 0x000000341b047c23 */ /* 0x100fe20008010806 */
[----:B------:R-:W-:Y:S01]  /*10170*/  FADD.FTZ R27, R180, R5 ;  /* 0x00000005b41b7221 */ /* 0x000fe20000010000 */
[--C-:B------:R-:W-:Y:S01]  /*10180*/  FFMA.FTZ R183, R30, UR52, -R6.reuse ;  /* 0x000000341eb77c23 */ /* 0x100fe20008010806 */
[--C-:B------:R-:W-:Y:S01]  /*10190*/  FFMA.FTZ R10, R31, UR52, -R6.reuse ;  /* 0x000000341f0a7c23 */ /* 0x100fe20008010806 */
[--C-:B------:R-:W-:Y:S01]  /*101a0*/  FFMA.FTZ R177, R34, UR52, -R6.reuse ;  /* 0x0000003422b17c23 */ /* 0x100fe20008010806 */
[----:B------:R-:W-:Y:S01]  /*101b0*/  FADD.FTZ R30, R182, R27 ;  /* 0x0000001bb61e7221 */ /* 0x000fe20000010000 */
[----:B------:R-:W-:Y:S01]  /*101c0*/  MUFU.EX2 R181, R181 ;  /* 0x000000b500b57308 */ /* 0x000fe20000000800 */
[--C-:B------:R-:W-:Y:S01]  /*101d0*/  FFMA.FTZ R12, R35, UR52, -R6.reuse ;  /* 0x00000034230c7c23 */ /* 0x100fe20008010806 */
[----:B------:R-:W-:Y:S01]  /*101e0*/  FFMA.FTZ R179, R38, UR52, -R6 ;  /* 0x0000003426b37c23 */ /* 0x000fe20008010806 */
[----:B---3--:R-:W-:Y:S01]  /*101f0*/  FADD.FTZ R27, R11, R30 ;  /* 0x0000001e0b1b7221 */ /* 0x008fe20000010000 */
[--C-:B------:R-:W-:Y:S01]  /*10200*/  FFMA.FTZ R14, R39, UR52, -R6.reuse ;  /* 0x00000034270e7c23 */ /* 0x100fe20008010806 */
[--C-:B------:R-:W-:Y:S01]  /*10210*/  FFMA.FTZ R173, R42, UR52, -R6.reuse ;  /* 0x000000342aad7c23 */ /* 0x100fe20008010806 */
[--C-:B------:R-:W-:Y:S01]  /*10220*/  FFMA.FTZ R20, R43, UR52, -R6.reuse ;  /* 0x000000342b147c23 */ /* 0x100fe20008010806 */
[----:B-----5:R-:W-:Y:S01]  /*10230*/  FADD.FTZ R32, R176, R27 ;  /* 0x0000001bb0207221 */ /* 0x020fe20000010000 */
[----:B------:R-:W2:Y:S01]  /*10240*/  MUFU.EX2 R4, R4 ;  /* 0x0000000400047308 */ /* 0x000ea20000000800 */
[--C-:B------:R-:W-:Y:S01]  /*10250*/  FFMA.FTZ R175, R46, UR52, -R6.reuse ;  /* 0x000000342eaf7c23 */ /* 0x100fe20008010806 */
[----:B------:R-:W-:Y:S01]  /*10260*/  FFMA.FTZ R24, R47, UR52, -R6 ;  /* 0x000000342f187c23 */ /* 0x000fe20008010806 */
[----:B------:R-:W-:Y:S01]  /*10270*/  FADD.FTZ R27, R13, R32 ;  /* 0x000000200d1b7221 */ /* 0x000fe20000010000 */
[--C-:B------:R-:W-:Y:S01]  /*10280*/  FFMA.FTZ R169, R50, UR52, -R6.reuse ;  /* 0x0000003432a97c23 */ /* 0x100fe20008010806 */
[--C-:B------:R-:W-:Y:S01]  /*10290*/  FFMA.FTZ R26, R51, UR52, -R6.reuse ;  /* 0x00000034331a7c23 */ /* 0x100fe20008010806 */
[--C-:B------:R-:W-:Y:S01]  /*102a0*/  FFMA.FTZ R171, R54, UR52, -R6.reuse ;  /* 0x0000003436ab7c23 */ /* 0x100fe20008010806 */
[----:B----4-:R-:W-:Y:S01]  /*102b0*/  FADD.FTZ R32, R178, R27 ;  /* 0x0000001bb2207221 */ /* 0x010fe20000010000 */
[----:B------:R-:W3:Y:S01]  /*102c0*/  MUFU.EX2 R183, R183 ;  /* 0x000000b700b77308 */ /* 0x000ee20000000800 */
[--C-:B------:R-:W-:Y:S01]  /*102d0*/  FFMA.FTZ R28, R55, UR52, -R6.reuse ;  /* 0x00000034371c7c23 */ /* 0x100fe20008010806 */
[----:B------:R-:W-:Y:S01]  /*102e0*/  FFMA.FTZ R165, R58, UR52, -R6 ;  /* 0x000000343aa57c23 */ /* 0x000fe20008010806 */
[----:B------:R-:W-:Y:S01]  /*102f0*/  FADD.FTZ R31, R15, R32 ;  /* 0x000000200f1f7221 */ /* 0x000fe20000010000 */
[--C-:B------:R-:W-:Y:S01]  /*10300*/  FFMA.FTZ R30, R59, UR52, -R6.reuse ;  /* 0x000000343b1e7c23 */ /* 0x100fe20008010806 */
[--C-:B------:R-:W-:Y:S01]  /*10310*/  FFMA.FTZ R167, R62, UR52, -R6.reuse ;  /* 0x000000343ea77c23 */ /* 0x100fe20008010806 */
[----:B------:R-:W-:Y:S01]  /*10320*/  FFMA.FTZ R32, R63, UR52, -R6 ;  /* 0x000000343f207c23 */ /* 0x000fe20008010806 */
[----:B0-----:R-:W-:Y:S01]  /*10330*/  FADD.FTZ R36, R172, R31 ;  /* 0x0000001fac247221 */ /* 0x001fe20000010000 */
[----:B------:R-:W0:Y:S01]  /*10340*/  MUFU.EX2 R10, R10 ;  /* 0x0000000a000a7308 */ /* 0x000e220000000800 */
[----:B--2---:R-:W-:Y:S01]  /*10350*/  FADD.FTZ R34, R181, R4 ;  /* 0x00000004b5227221 */ /* 0x004fe20000010000 */
[----:B------:R-:W-:Y:S01]  /*10360*/  FFMA.FTZ R66, R66, UR52, -R6 ;  /* 0x0000003442427c23 */ /* 0x000fe20008010806 */
[----:B------:R-:W-:Y:S01]  /*10370*/  FADD.FTZ R31, R21, R36 ;  /* 0x00000024151f7221 */ /* 0x000fe20000010000 */
[--C-:B------:R-:W-:Y:S01]  /*10380*/  FFMA.FTZ R67, R67, UR52, -R6.reuse ;  /* 0x0000003443437c23 */ /* 0x100fe20008010806 */
[--C-:B------:R-:W-:Y:S01]  /*10390*/  FFMA.FTZ R70, R70, UR52, -R6.reuse ;  /* 0x0000003446467c23 */ /* 0x100fe20008010806 */
[----:B------:R-:W-:Y:S01]  /*103a0*/  FFMA.FTZ R71, R71, UR52, -R6 ;  /* 0x0000003447477c23 */ /* 0x000fe20008010806 */
[----:B------:R-:W-:Y:S01]  /*103b0*/  FADD.FTZ R36, R174, R31 ;  /* 0x0000001fae247221 */ /* 0x000fe20000010000 */
[----:B------:R-:W2:Y:S01]  /*103c0*/  MUFU.EX2 R177, R177 ;  /* 0x000000b100b17308 */ /* 0x000ea20000000800 */
[----:B---3--:R-:W-:Y:S01]  /*103d0*/  FADD.FTZ R27, R183, R34 ;  /* 0x00000022b71b7221 */ /* 0x008fe20000010000 */
[----:B------:R-:W-:Y:S01]  /*103e0*/  FFMA.FTZ R74, R74, UR52, -R6 ;  /* 0x000000344a4a7c23 */ /* 0x000fe20008010806 */
[----:B------:R-:W-:Y:S01]  /*103f0*/  FADD.FTZ R31, R25, R36 ;  /* 0x00000024191f7221 */ /* 0x000fe20000010000 */
[--C-:B------:R-:W-:Y:S01]  /*10400*/  FFMA.FTZ R75, R75, UR52, -R6.reuse ;  /* 0x000000344b4b7c23 */ /* 0x100fe20008010806 */
[--C-:B------:R-:W-:Y:S01]  /*10410*/  FFMA.FTZ R78, R78, UR52, -R6.reuse ;  /* 0x000000344e4e7c23 */ /* 0x100fe20008010806 */
[--C-:B------:R-:W-:Y:S01]  /*10420*/  FFMA.FTZ R79, R79, UR52, -R6.reuse ;  /* 0x000000344f4f7c23 */ /* 0x100fe20008010806 */
[----:B------:R-:W-:Y:S01]  /*10430*/  FADD.FTZ R36, R168, R31 ;  /* 0x0000001fa8247221 */ /* 0x000fe20000010000 */
[----:B------:R-:W3:Y:S01]  /*10440*/  MUFU.EX2 R12, R12 ;  /* 0x0000000c000c7308 */ /* 0x000ee20000000800 */
[----:B0-----:R-:W-:Y:S01]  /*10450*/  FADD.FTZ R34, R10, R27 ;  /* 0x0000001b0a227221 */ /* 0x001fe20000010000 */
[----:B------:R-:W-:Y:S01]  /*10460*/  FFMA.FTZ R82, R82, UR52, -R6 ;  /* 0x0000003452527c23 */ /* 0x000fe20008010806 */
[----:B------:R-:W-:Y:S01]  /*10470*/  FADD.FTZ R31, R29, R36 ;  /* 0x000000241d1f7221 */ /* 0x000fe20000010000 */
[--C-:B------:R-:W-:Y:S01]  /*10480*/  FFMA.FTZ R83, R83, UR52, -R6.reuse ;  /* 0x0000003453537c23 */ /* 0x100fe20008010806 */
[--C-:B------:R-:W-:Y:S01]  /*10490*/  FFMA.FTZ R86, R86, UR52, -R6.reuse ;  /* 0x0000003456567c23 */ /* 0x100fe20008010806 */
[----:B------:R-:W-:Y:S01]  /*104a0*/  FFMA.FTZ R87, R87, UR52, -R6 ;  /* 0x0000003457577c23 */ /* 0x000fe20008010806 */
[----:B------:R-:W-:Y:S01]  /*104b0*/  FADD.FTZ R36, R170, R31 ;  /* 0x0000001faa247221 */ /* 0x000fe20000010000 */
[----:B------:R-:W0:Y:S01]  /*104c0*/  MUFU.EX2 R179, R179 ;  /* 0x000000b300b37308 */ /* 0x000e220000000800 */
[----:B--2---:R-:W-:Y:S01]  /*104d0*/  FADD.FTZ R27, R177, R34 ;  /* 0x00000022b11b7221 */ /* 0x004fe20000010000 */
[----:B------:R-:W-:Y:S01]  /*104e0*/  F2FP.F16.F32.PACK_AB R180, R5, R180 ;  /* 0x000000b405b4723e */ /* 0x000fe200000000ff */
[----:B------:R-:W-:Y:S01]  /*104f0*/  FADD.FTZ R31, R33, R36 ;  /* 0x00000024211f7221 */ /* 0x000fe20000010000 */
[----:B------:R-:W-:Y:S01]  /*10500*/  F2FP.F16.F32.PACK_AB R182, R11, R182 ;  /* 0x000000b60bb6723e */ /* 0x000fe200000000ff */
[----:B------:R-:W2:Y:S01]  /*10510*/  @P1 LDC R38, c[0x0][0x44c] ;  /* 0x00011300ff261b82 */ /* 0x000ea20000000800 */
[----:B------:R-:W-:Y:S01]  /*10520*/  F2FP.F16.F32.PACK_AB R181, R4, R181 ;  /* 0x000000b504b5723e */ /* 0x000fe200000000ff */
[----:B------:R-:W-:Y:S01]  /*10530*/  FADD.FTZ R36, R164, R31 ;  /* 0x0000001fa4247221 */ /* 0x000fe20000010000 */
[----:B------:R-:W4:Y:S01]  /*10540*/  MUFU.EX2 R14, R14 ;  /* 0x0000000e000e7308 */ /* 0x000f220000000800 */
[----:B---3--:R-:W-:Y:S01]  /*10550*/  FADD.FTZ R34, R12, R27 ;  /* 0x0000001b0c227221 */ /* 0x008fe20000010000 */
[----:B------:R-:W-:Y:S01]  /*10560*/  F2FP.F16.F32.PACK_AB R176, R13, R176 ;  /* 0x000000b00db0723e */ /* 0x000fe200000000ff */
[----:B------:R-:W-:Y:S01]  /*10570*/  FADD.FTZ R31, R37, R36 ;  /* 0x00000024251f7221 */ /* 0x000fe20000010000 */
[----:B------:R-:W-:-:S02]  /*10580*/  F2FP.F16.F32.PACK_AB R178, R15, R178 ;  /* 0x000000b20fb2723e */ /* 0x000fc400000000ff */
[----:B------:R-:W-:Y:S01]  /*10590*/  F2FP.F16.F32.PACK_AB R172, R21, R172 ;  /* 0x000000ac15ac723e */ /* 0x000fe200000000ff */
[----:B------:R-:W-:Y:S01]  /*105a0*/  FADD.FTZ R36, R166, R31 ;  /* 0x0000001fa6247221 */ /* 0x000fe20000010000 */
[----:B------:R-:W3:Y:S01]  /*105b0*/  MUFU.EX2 R173, R173 ;  /* 0x000000ad00ad7308 */ /* 0x000ee20000000800 */
[----:B0-----:R-:W-:Y:S01]  /*105c0*/  FADD.FTZ R27, R179, R34 ;  /* 0x00000022b31b7221 */ /* 0x001fe20000010000 */
[----:B------:R-:W-:Y:S01]  /*105d0*/  F2FP.F16.F32.PACK_AB R174, R25, R174 ;  /* 0x000000ae19ae723e */ /* 0x000fe200000000ff */
[----:B------:R-:W-:Y:S01]  /*105e0*/  FADD.FTZ R31, R41, R36 ;  /* 0x00000024291f7221 */ /* 0x000fe20000010000 */
[----:B------:R-:W-:Y:S02]  /*105f0*/  F2FP.F16.F32.PACK_AB R168, R29, R168 ;  /* 0x000000a81da8723e */ /* 0x000fe400000000ff */
[----:B------:R-:W-:Y:S02]  /*10600*/  F2FP.F16.F32.PACK_AB R170, R33, R170 ;  /* 0x000000aa21aa723e */ /* 0x000fe400000000ff */
[----:B------:R-:W0:Y:S01]  /*10610*/  MUFU.EX2 R20, R20 ;  /* 0x0000001400147308 */ /* 0x000e220000000800 */
[----:B----4-:R-:W-:Y:S01]  /*10620*/  FADD.FTZ R34, R14, R27 ;  /* 0x0000001b0e227221 */ /* 0x010fe20000010000 */
[----:B------:R-:W-:-:S02]  /*10630*/  F2FP.F16.F32.PACK_AB R164, R37, R164 ;  /* 0x000000a425a4723e */ /* 0x000fc400000000ff */
[----:B------:R-:W-:Y:S01]  /*10640*/  F2FP.F16.F32.PACK_AB R166, R41, R166 ;  /* 0x000000a629a6723e */ /* 0x000fe200000000ff */
[----:B--2---:R-:W-:Y:S01]  /*10650*/  @P1 IMAD.HI.U32 R35, R193, R38, RZ ;  /* 0x00000026c1231227 */ /* 0x004fe200078e00ff */
[----:B------:R-:W-:Y:S02]  /*10660*/  F2FP.F16.F32.PACK_AB R183, R10, R183 ;  /* 0x000000b70ab7723e */ /* 0x000fe400000000ff */
[----:B------:R-:W2:Y:S01]  /*10670*/  MUFU.EX2 R175, R175 ;  /* 0x000000af00af7308 */ /* 0x000ea20000000800 */
[----:B---3--:R-:W-:Y:S01]  /*10680*/  FADD.FTZ R27, R173, R34 ;  /* 0x00000022ad1b7221 */ /* 0x008fe20000010000 */
[----:B------:R-:W-:Y:S01]  /*10690*/  IMAD.MOV.U32 R38, RZ, RZ, R193 ;  /* 0x000000ffff267224 */ /* 0x000fe200078e00c1 */
[----:B-1----:R-:W-:Y:S02]  /*106a0*/  @P1 SHF.R.U32.HI R38, RZ, R40, R35 ;  /* 0x00000028ff261219 */ /* 0x002fe40000011623 */
[----:B------:R-:W-:Y:S02]  /*106b0*/  F2FP.F16.F32.PACK_AB R177, R12, R177 ;  /* 0x000000b10cb1723e */ /* 0x000fe400000000ff */
[----:B------:R-:W-:Y:S01]  /*106c0*/  F2FP.F16.F32.PACK_AB R179, R14, R179 ;  /* 0x000000b30eb3723e */ /* 0x000fe200000000ff */
[----:B------:R-:W1:Y:S01]  /*106d0*/  MUFU.EX2 R24, R24 ;  /* 0x0000001800187308 */ /* 0x000e620000000800 */
[C---:B0-----:R-:W-:Y:S01]  /*106e0*/  FADD.FTZ R34, R20.reuse, R27 ;  /* 0x0000001b14227221 */ /* 0x041fe20000010000 */
[----:B------:R-:W-:Y:S01]  /*106f0*/  IMAD.IADD R95, R95, 0x1, R38 ;  /* 0x000000015f5f7824 */ /* 0x000fe200078e0226 */
[----:B------:R-:W-:-:S04]  /*10700*/  F2FP.F16.F32.PACK_AB R173, R20, R173 ;  /* 0x000000ad14ad723e */ /* 0x000fc800000000ff */
[----:B------:R-:W-:Y:S01]  /*10710*/  IADD3 R8, R95, R8, RZ ;  /* 0x000000085f087210 */ /* 0x000fe20007ffe0ff */
        /* <DEDUP_REMOVED lines=11> */
[----:B-1----:R-:W-:Y:S01]  /*107d0*/  FADD.FTZ R27, R171, R34 ;  /* 0x00000022ab1b7221 */ /* 0x002fe20000010000 */
[----:B------:R-:W-:Y:S01]  /*107e0*/  FADD.FTZ R34, R160, R31 ;  /* 0x0000001fa0227221 */ /* 0x000fe20000010000 */
[----:B------:R-:W-:-:S05]  /*107f0*/  F2FP.F16.F32.PACK_AB R160, R45, R160 ;  /* 0x000000a02da0723e */ /* 0x000fca00000000ff */
[----:B------:R-:W1:Y:S01]  /*10800*/  MUFU.EX2 R30, R30 ;  /* 0x0000001e001e7308 */ /* 0x000e620000000800 */
[C---:B0-----:R-:W-:Y:S01]  /*10810*/  FADD.FTZ R6, R28.reuse, R27 ;  /* 0x0000001b1c067221 */ /* 0x041fe20000010000 */
[----:B------:R-:W-:Y:S01]  /*10820*/  FADD.FTZ R27, R45, R34 ;  /* 0x000000222d1b7221 */ /* 0x000fe20000010000 */
[----:B------:R-:W-:-:S03]  /*10830*/  F2FP.F16.F32.PACK_AB R171, R28, R171 ;  /* 0x000000ab1cab723e */ /* 0x000fc600000000ff */
[----:B------:R-:W-:Y:S01]  /*10840*/  FADD.FTZ R34, R162, R27 ;  /* 0x0000001ba2227221 */ /* 0x000fe20000010000 */
[----:B------:R-:W-:Y:S01]  /*10850*/  F2FP.F16.F32.PACK_AB R162, R49, R162 ;  /* 0x000000a231a2723e */ /* 0x000fe200000000ff */
[----:B------:R-:W0:Y:S01]  /*10860*/  MUFU.EX2 R167, R167 ;  /* 0x000000a700a77308 */ /* 0x000e220000000800 */
[----:B--2---:R-:W-:Y:S01]  /*10870*/  FADD.FTZ R5, R165, R6 ;  /* 0x00000006a5057221 */ /* 0x004fe20000010000 */
[----:B------:R-:W-:-:S06]  /*10880*/  FADD.FTZ R11, R49, R34 ;  /* 0x00000022310b7221 */ /* 0x000fcc0000010000 */
        /* <DEDUP_REMOVED lines=51> */
[----:B--2---:R-:W-:Y:S01]  /*10bc0*/  FADD.FTZ R34, R154, R11 ;  /* 0x0000000b9a227221 */ /* 0x004fe20000010000 */
[C---:B-1----:R-:W-:Y:S01]  /*10bd0*/  FADD.FTZ R5, R87.reuse, R4 ;  /* 0x0000000457057221 */ /* 0x042fe20000010000 */
[----:B------:R-:W-:Y:S01]  /*10be0*/  F2FP.F16.F32.PACK_AB R155, R87, R86 ;  /* 0x00000056579b723e */ /* 0x000fe200000000ff */
[----:B------:R-:W-:Y:S02]  /*10bf0*/  VIADD R4, R89, 0xfffffffe ;  /* 0xfffffffe59047836 */ /* 0x000fe40000000000 */
[C---:B0-----:R-:W-:Y:S01]  /*10c00*/  FADD.FTZ R6, R65.reuse, R34 ;  /* 0x0000002241067221 */ /* 0x041fe20000010000 */
[----:B------:R-:W-:Y:S01]  /*10c10*/  F2FP.F16.F32.PACK_AB R154, R65, R154 ;  /* 0x0000009a419a723e */ /* 0x000fe200000000ff */
        /* <DEDUP_REMOVED lines=12> */
.L_x_8385:
[----:B------:R-:W-:-:S13]  /*10ce0*/  ISETP.NE.AND P3, PT, R9, 0x1, PT ;  /* 0x000000010900780c */ /* 0x000fda0003f65270 */
[----:B------:R-:W0:Y:S02]  /*10cf0*/  @P3 LDC.64 R12, c[0x0][0x9e8] ;  /* 0x00027a00ff0c3b82 */ /* 0x000e240000000a00 */
[----:B0-----:R-:W-:-:S05]  /*10d00*/  @P3 IMAD.HI.U32 R12, R10, R12, RZ ;  /* 0x0000000c0a0c3227 */ /* 0x001fca00078e00ff */
[----:B------:R-:W-:-:S07]  /*10d10*/  @P3 SHF.R.U32.HI R10, RZ, R13, R12 ;  /* 0x0000000dff0a3219 */ /* 0x000fce000001160c */
.L_x_8386:
[----:B------:R-:W-:Y:S05]  /*10d20*/  BSYNC B0 ;  /* 0x0000000000007941 */ /* 0x000fea0003800000 */
.L_x_8384:
[----:B------:R-:W-:-:S05]  /*10d30*/  IMAD R9, R10, R9, R9 ;  /* 0x000000090a097224 */ /* 0x000fca00078e0209 */
[----:B------:R-:W-:-:S07]  /*10d40*/  VIMNMX R8, R8, R9, PT ;  /* 0x0000000908087248 */ /* 0x000fce0003fe0100 */
.L_x_8383:
[----:B------:R-:W-:Y:S01]  /*10d50*/  SHF.R.S32.HI R9, RZ, 0x1f, R8 ;  /* 0x0000001fff097819 */ /* 0x000fe20000011408 */
[----:B------:R-:W-:Y:S01]  /*10d60*/  ULDC UR46, c[0x0][0x9e4] ;  /* 0x00027900002e7ab9 */ /* 0x000fe20000000800 */
[----:B------:R-:W-:Y:S01]  /*10d70*/  ULDC UR43, c[0x0][0x9e4] ;  /* 0x00027900002b7ab9 */ /* 0x000fe20000000800 */
[----:B------:R-:W-:Y:S01]  /*10d80*/  ULDC UR47, c[0x0][0x9dc] ;  /* 0x00027700002f7ab9 */ /* 0x000fe20000000800 */
[----:B------:R-:W-:Y:S01]  /*10d90*/  LEA.HI R9, R9, R8, RZ, 0x7 ;  /* 0x0000000809097211 */ /* 0x000fe200078f38ff */
[----:B------:R-:W-:Y:S01]  /*10da0*/  ULDC UR49, c[0x0][0x9dc] ;  /* 0x0002770000317ab9 */ /* 0x000fe20000000800 */
[----:B------:R-:W-:Y:S01]  /*10db0*/  ULDC UR42, c[0x0][0x988] ;  /* 0x00026200002a7ab9 */ /* 0x000fe20000000800 */
[----:B------:R-:W-:Y:S01]  /*10dc0*/  ULDC UR45, c[0x0][0x988] ;  /* 0x00026200002d7ab9 */ /* 0x000fe20000000800 */
[----:B------:R-:W-:Y:S01]  /*10dd0*/  SHF.R.S32.HI R9, RZ, 0x7, R9 ;  /* 0x00000007ff097819 */ /* 0x000fe20000011409 */
[----:B------:R-:W-:Y:S01]  /*10de0*/  ULDC UR44, c[0x0][0x988] ;  /* 0x00026200002c7ab9 */ /* 0x000fe20000000800 */
[----:B------:R-:W-:Y:S01]  /*10df0*/  ULDC UR50, c[0x0][0x9e0] ;  /* 0x0002780000327ab9 */ /* 0x000fe20000000800 */
[----:B------:R-:W-:Y:S01]  /*10e00*/  ULDC UR48, c[0x0][0x9e0] ;  /* 0x0002780000307ab9 */ /* 0x000fe20000000800 */
[----:B------:R-:W-:-:S02]  /*10e10*/  VIMNMX R12, R198, R9, !PT ;  /* 0x00000009c60c7248 */ /* 0x000fc40007fe0100 */
[----:B------:R-:W-:Y:S02]  /*10e20*/  CS2R R150, SRZ ;  /* 0x0000000000967805 */ /* 0x000fe4000001ff00 */
        /* <DEDUP_REMOVED lines=32> */
[----:B------:R-:W-:Y:S06]  /*11030*/  @!P3 BRA `(.L_x_8387) ;  /* 0x0000003000c0b947 */ /* 0x000fec0003800000 */
[----:B------:R-:W-:-:S07]  /*11040*/  IMAD.MOV.U32 R151, RZ, RZ, RZ ;  /* 0x000000ffff977224 */ /* 0x000fce00078e00ff */
.L_x_8407:
[----:B------:R-:W-:Y:S01]  /*11050*/  ISETP.NE.AND P3, PT, R194, RZ, PT ;  /* 0x000000ffc200720c */ /* 0x000fe20003f65270 */
[----:B------:R-:W-:Y:S01]  /*11060*/  VIADD R13, R184, 0x1 ;  /* 0x00000001b80d7836 */ /* 0x000fe20000000000 */
[----:B------:R-:W-:Y:S05]  /*11070*/  YIELD ;  /* 0x0000000000007946 */ /* 0x000fea0003800000 */
[----:B------:R-:W-:-:S04]  /*11080*/  ISETP.NE.AND P4, PT, R13, 0x2, PT ;  /* 0x000000020d00780c */ /* 0x000fc80003f85270 */
[----:B------:R-:W-:Y:S02]  /*11090*/  SEL R14, RZ, 0x1, P4 ;  /* 0x00000001ff0e7807 */ /* 0x000fe40002000000 */
[----:B------:R-:W-:Y:S02]  /*110a0*/  SEL R13, R13, RZ, P4 ;  /* 0x000000ff0d0d7207 */ /* 0x000fe40002000000 */
[----:B------:R-:W-:Y:S01]  /*110b0*/  LOP3.LUT R14, R187, R14, RZ, 0x3c, !PT ;  /* 0x0000000ebb0e7212 */ /* 0x000fe200078e3cff */
[----:B------:R-:W-:Y:S06]  /*110c0*/  @P3 BRA `(.L_x_8388) ;  /* 0x0000000000303947 */ /* 0x000fec0003800000 */
[----:B------:R-:W-:Y:S05]  /*110d0*/  @!P0 BRA `(.L_x_8389) ;  /* 0x0000000000048947 */ /* 0x000fea0003800000 */
[----:B------:R-:W-:Y:S01]  /*110e0*/  BPT.TRAP 0x1 ;  /* 0x000000040000795c */ /* 0x000fe20000300000 */
.L_x_8389:
[----:B------:R-:W-:Y:S01]  /*110f0*/  IMAD R9, R13, 0x8, R18 ;  /* 0x000000080d097824 */ /* 0x000fe200078e0212 */
[----:B------:R-:W-:-:S04]  /*11100*/  SHF.L.U32 R8, R14, 0x1f, RZ ;  /* 0x0000001f0e087819 */ /* 0x000fc800000006ff */
[----:B------:R0:W1:Y:S01]  /*11110*/  SYNCS.PHASECHK.TRANS64.TRYWAIT P4, [R9+URZ+0x28830], R8 ;  /* 0x02883008090075a7 */ /* 0x000062000808017f */
[----:B------:R-:W-:Y:S05]  /*11120*/  @!P0 BRA `(.L_x_8390) ;  /* 0x0000000000048947 */ /* 0x000fea0003800000 */
[----:B------:R-:W-:Y:S01]  /*11130*/  BPT.TRAP 0x1 ;  /* 0x000000040000795c */ /* 0x000fe20000300000 */
.L_x_8390:
[----:B------:R-:W-:Y:S04]  /*11140*/  BSSY B0, `(.L_x_8388) ;  /* 0x0000004000007945 */ /* 0x000fe80003800000 */
[----:B-1----:R-:W-:Y:S05]  /*11150*/  @P4 BRA `(.L_x_8391) ;  /* 0x0000000000084947 */ /* 0x002fea0003800000 */
[----:B------:R-:W1:Y:S02]  /*11160*/  SYNCS.PHASECHK.TRANS64.TRYWAIT P4, [R9+URZ+0x28830], R8 ;  /* 0x02883008090075a7 */ /* 0x000e64000808017f */
[----:B-1----:R-:W-:Y:S05]  /*11170*/  @!P4 BRA `(.L_x_8392) ;  /* 0x0000014800d8c947 */ /* 0x002fea0003800000 */
.L_x_8391:
[----:B------:R-:W-:Y:S05]  /*11180*/  BSYNC B0 ;  /* 0x0000000000007941 */ /* 0x000fea0003800000 */
.L_x_8388:
[----:B------:R-:W2:Y:S01]  /*11190*/  S2R R10, SR_TID.X ;  /* 0x00000000000a7919 */ /* 0x000ea20000002100 */
[----:B01----:R-:W-:Y:S01]  /*111a0*/  MOV R9, 0x40000040 ;  /* 0x4000004000097802 */ /* 0x003fe20000000f00 */
[----:B------:R-:W-:Y:S05]  /*111b0*/  WARPSYNC.ALL ;  /* 0x0000000000007948 */ /* 0x000fea0003800000 */
[----:B------:R-:W-:Y:S01]  /*111c0*/  R2UR UR35, R9 ;  /* 0x00000000092372ca */ /* 0x000fe200000e0000 */
[----:B------:R-:W-:Y:S02]  /*111d0*/  IMAD R8, R13, 0x800, R7 ;  /* 0x000008000d087824 */ /* 0x000fe400078e0207 */
[----:B------:R-:W-:-:S03]  /*111e0*/  IMAD.MOV.U32 R11, RZ, RZ, 0x40000040 ;  /* 0x40000040ff0b7424 */ /* 0x000fc600078e00ff */
[----:B------:R-:W-:Y:S02]  /*111f0*/  R2UR UR34, R8 ;  /* 0x00000000082272ca */ /* 0x000fe400000e0000 */
[----:B------:R-:W-:Y:S01]  /*11200*/  R2UR UR7, R11 ;  /* 0x000000000b0772ca */ /* 0x000fe200000e0000 */
[----:B------:R-:W-:-:S05]  /*11210*/  IMAD.MOV.U32 R11, RZ, RZ, 0x40000040 ;  /* 0x40000040ff0b7424 */ /* 0x000fca00078e00ff */
[----:B------:R-:W-:Y:S02]  /*11220*/  R2UR UR11, R11 ;  /* 0x000000000b0b72ca */ /* 0x000fe400000e0000 */
[----:B------:R-:W-:-:S04]  /*11230*/  MOV R11, 0x40000040 ;  /* 0x40000040000b7802 */ /* 0x000fc80000000f00 */
[----:B------:R-:W-:Y:S01]  /*11240*/  R2UR UR15, R11 ;  /* 0x000000000b0f72ca */ /* 0x000fe200000e0000 */
[----:B------:R-:W-:Y:S01]  /*11250*/  IMAD.MOV.U32 R11, RZ, RZ, 0x40000040 ;  /* 0x40000040ff0b7424 */ /* 0x000fe200078e00ff */
[----:B--2---:R-:W-:-:S04]  /*11260*/  SHF.R.U32.HI R10, RZ, 0x7, R10 ;  /* 0x00000007ff0a7819 */ /* 0x004fc8000001160a */
[----:B------:R-:W-:Y:S01]  /*11270*/  R2UR UR19, R11 ;  /* 0x000000000b1372ca */ /* 0x000fe200000e0000 */
[----:B------:R-:W-:Y:S02]  /*11280*/  IMAD.MOV.U32 R11, RZ, RZ, 0x40000040 ;  /* 0x40000040ff0b7424 */ /* 0x000fe400078e00ff */
[----:B------:R-:W-:Y:S02]  /*11290*/  VIADD R9, R10, 0x8 ;  /* 0x000000080a097836 */ /* 0x000fe40000000000 */
[----:B------:R-:W-:Y:S01]  /*112a0*/  VIADD R10, R8, 0x2 ;  /* 0x00000002080a7836 */ /* 0x000fe20000000000 */
[----:B------:R-:W-:Y:S01]  /*112b0*/  R2UR UR23, R11 ;  /* 0x000000000b1772ca */ /* 0x000fe200000e0000 */
[----:B------:R-:W-:Y:S01]  /*112c0*/  IMAD.MOV.U32 R11, RZ, RZ, 0x40000040 ;  /* 0x40000040ff0b7424 */ /* 0x000fe200078e00ff */
[----:B------:R0:W-:Y:S02]  /*112d0*/  BAR.SYNC.DEFER_BLOCKING R9, 0x100 ;  /* 0x000400090000751d */ /* 0x0001e40000010000 */
[----:B------:R-:W-:Y:S01]  /*112e0*/  R2UR UR6, R10 ;  /* 0x000000000a0672ca */ /* 0x000fe200000e0000 */
[----:B------:R-:W-:Y:S01]  /*112f0*/  VIADD R10, R8, 0x4 ;  /* 0x00000004080a7836 */ /* 0x000fe20000000000 */
[----:B------:R-:W-:-:S04]  /*11300*/  R2UR UR27, R11 ;  /* 0x000000000b1b72ca */ /* 0x000fc800000e0000 */
[----:B------:R-:W-:Y:S01]  /*11310*/  R2UR UR10, R10 ;  /* 0x000000000a0a72ca */ /* 0x000fe200000e0000 */
[----:B------:R-:W-:Y:S02]  /*11320*/  VIADD R10, R8, 0x6 ;  /* 0x00000006080a7836 */ /* 0x000fe40000000000 */
[----:B0-----:R-:W-:-:S03]  /*11330*/  IMAD.MOV.U32 R9, RZ, RZ, 0x40000040 ;  /* 0x40000040ff097424 */ /* 0x001fc600078e00ff */
[----:B------:R-:W-:Y:S01]  /*11340*/  R2UR UR14, R10 ;  /* 0x000000000a0e72ca */ /* 0x000fe200000e0000 */
[----:B------:R-:W-:Y:S01]  /*11350*/  VIADD R10, R8, 0x400 ;  /* 0x00000400080a7836 */ /* 0x000fe20000000000 */
[----:B------:R-:W-:-:S04]  /*11360*/  R2UR UR31, R9 ;  /* 0x00000000091f72ca */ /* 0x000fc800000e0000 */
[----:B------:R-:W-:Y:S01]  /*11370*/  R2UR UR18, R10 ;  /* 0x000000000a1272ca */ /* 0x000fe200000e0000 */
[----:B------:R-:W-:Y:S01]  /*11380*/  VIADD R10, R8, 0x402 ;  /* 0x00000402080a7836 */ /* 0x000fe20000000000 */
[----:B------:R-:W-:-:S04]  /*11390*/  WARPGROUP.ARRIVE ;  /* 0x00000000000079c5 */ /* 0x000fc80000000000 */
[----:B------:R-:W-:Y:S01]  /*113a0*/  R2UR UR22, R10 ;  /* 0x000000000a1672ca */ /* 0x000fe200000e0000 */
[C---:B------:R-:W-:Y:S01]  /*113b0*/  VIADD R10, R8.reuse, 0x404 ;  /* 0x00000404080a7836 */ /* 0x040fe20000000000 */
[----:B------:R-:W-:Y:S01]  /*113c0*/  IADD3 R8, R8, 0x406, RZ ;  /* 0x0000040608087810 */ /* 0x000fe20007ffe0ff */
[----:B------:R-:W-:Y:S03]  /*113d0*/  HGMMA.64x128x16.F32 R24, gdesc[UR32], RZ, !UPT, gsb0 ;  /* 0x01e00000201879f0 */ /* 0x000fe6000c0008ff */
        /* <DEDUP_REMOVED lines=24> */
[----:B------:R-:W-:Y:S05]  /*11560*/  @P3 BRA `(.L_x_8393) ;  /* 0x0000000000283947 */ /* 0x000fea0003800000 */
[----:B------:R-:W-:Y:S05]  /*11570*/  @!P0 BRA `(.L_x_8394) ;  /* 0x0000000000048947 */ /* 0x000fea0003800000 */
[----:B------:R-:W-:Y:S01]  /*11580*/  BPT.TRAP 0x1 ;  /* 0x000000040000795c */ /* 0x000fe20000300000 */
.L_x_8394:
[----:B------:R-:W-:Y:S01]  /*11590*/  SHF.L.U32 R8, R187, 0x1f, RZ ;  /* 0x0000001fbb087819 */ /* 0x000fe200000006ff */
[----:B------:R-:W-:-:S04]  /*115a0*/  IMAD R9, R184, 0x8, R18 ;  /* 0x00000008b8097824 */ /* 0x000fc800078e0212 */
[----:B------:R0:W1:Y:S01]  /*115b0*/  SYNCS.PHASECHK.TRANS64.TRYWAIT P3, [R9+URZ+0x28850], R8 ;  /* 0x02885008090075a7 */ /* 0x000062000806017f */
[----:B------:R-:W-:Y:S05]  /*115c0*/  @!P0 BRA `(.L_x_8395) ;  /* 0x0000000000048947 */ /* 0x000fea0003800000 */
[----:B------:R-:W-:Y:S01]  /*115d0*/  BPT.TRAP 0x1 ;  /* 0x000000040000795c */ /* 0x000fe20000300000 */
.L_x_8395:
[----:B-1----:R-:W-:Y:S05]  /*115e0*/  @P3 BRA `(.L_x_8393) ;  /* 0x0000000000083947 */ /* 0x002fea0003800000 */
[----:B------:R-:W1:Y:S02]  /*115f0*/  SYNCS.PHASECHK.TRANS64.TRYWAIT P3, [R9+URZ+0x28850], R8 ;  /* 0x02885008090075a7 */ /* 0x000e64000806017f */
[----:B-1----:R-:W-:Y:S05]  /*11600*/  @!P3 BRA `(.L_x_8396) ;  /* 0x0000014400c8b947 */ /* 0x002fea0003800000 */
.L_x_8393:
[----:B01----:R-:W-:Y:S01]  /*11610*/  VIADD R8, R18, 0x400 ;  /* 0x0000040012087836 */ /* 0x003fe20000000000 */
[----:B------:R-:W-:Y:S05]  /*11620*/  WARPSYNC.ALL ;  /* 0x0000000000007948 */ /* 0x000fea0003800000 */
[----:B------:R-:W-:Y:S01]  /*11630*/  SHF.R.U32.HI R8, RZ, 0x4, R8 ;  /* 0x00000004ff087819 */ /* 0x000fe20000011608 */
[----:B------:R-:W-:Y:S01]  /*11640*/  WARPGROUP.ARRIVE ;  /* 0x00000000000079c5 */ /* 0x000fe20000000000 */
[----:B------:R-:W-:-:S05]  /*11650*/  MOV R11, 0x40000040 ;  /* 0x40000040000b7802 */ /* 0x000fca0000000f00 */
[----:B------:R-:W0:Y:S01]  /*11660*/  S2R R15, SR_TID.X ;  /* 0x00000000000f7919 */ /* 0x000e220000002100 */
[----:B------:R-:W-:-:S04]  /*11670*/  LOP3.LUT R8, R8, 0x3fff, RZ, 0xc0, !PT ;  /* 0x00003fff08087812 */ /* 0x000fc800078ec0ff */
[----:B------:R-:W-:-:S05]  /*11680*/  LOP3.LUT R9, R8, 0x4000000, RZ, 0xfc, !PT ;  /* 0x0400000008097812 */ /* 0x000fca00078efcff */
[----:B------:R-:W-:Y:S02]  /*11690*/  IMAD R8, R184, 0x800, R9 ;  /* 0x00000800b8087824 */ /* 0x000fe400078e0209 */
[----:B------:R-:W-:Y:S02]  /*116a0*/  IMAD.MOV.U32 R9, RZ, RZ, 0x40000040 ;  /* 0x40000040ff097424 */ /* 0x000fe400078e00ff */
[C---:B------:R-:W-:Y:S01]  /*116b0*/  VIADD R10, R8.reuse, 0x80 ;  /* 0x00000080080a7836 */ /* 0x040fe20000000000 */
[----:B------:R-:W-:Y:S02]  /*116c0*/  R2UR UR6, R8 ;  /* 0x00000000080672ca */ /* 0x000fe400000e0000 */
[----:B------:R-:W-:Y:S01]  /*116d0*/  R2UR UR7, R9 ;  /* 0x00000000090772ca */ /* 0x000fe200000e0000 */
[----:B------:R-:W-:-:S12]  /*116e0*/  IMAD.MOV.U32 R9, RZ, RZ, 0x40000040 ;  /* 0x40000040ff097424 */ /* 0x000fd800078e00ff */
[----:B------:R-:W-:Y:S01]  /*116f0*/  HGMMA.64x128x16.F32 R88, R180, gdesc[UR4].tnspB, R88, gsb0 ;  /* 0x41e00004b4587df0 */ /* 0x000fe20008000858 */
[----:B------:R-:W-:Y:S01]  /*11700*/  R2UR UR6, R10 ;  /* 0x000000000a0672ca */ /* 0x000fe200000e0000 */
[----:B------:R-:W-:Y:S01]  /*11710*/  VIADD R10, R8, 0x100 ;  /* 0x00000100080a7836 */ /* 0x000fe20000000000 */
[----:B------:R-:W-:Y:S01]  /*11720*/  R2UR UR7, R11 ;  /* 0x000000000b0772ca */ /* 0x000fe200000e0000 */
[----:B------:R-:W-:Y:S01]  /*11730*/  IMAD.MOV.U32 R11, RZ, RZ, 0x40000040 ;  /* 0x40000040ff0b7424 */ /* 0x000fe200078e00ff */
[----:B0-----:R-:W-:Y:S01]  /*11740*/  SHF.R.U32.HI R15, RZ, 0x7, R15 ;  /* 0x00000007ff0f7819 */ /* 0x001fe2000001160f */
        /* <DEDUP_REMOVED lines=27> */
[----:B------:R-:W-:Y:S02]  /*11900*/  IMAD.MOV.U32 R11, RZ, RZ, 0x40000040 ;  /* 0x40000040ff0b7424 */ /* 0x000fe400078e00ff */
[----:B------:R-:W-:Y:S01]  /*11910*/  VIADD R8, R8, 0x380 ;  /* 0x0000038008087836 */ /* 0x000fe20000000000 */
[----:B------:R-:W-:Y:S02]  /*11920*/  WARPGROUP.DEPBAR.LE gsb0, 0x0 ;  /* 0x00008000000079c5 */ /* 0x000fe40000010000 */
[----:B------:R-:W-:-:S07]  /*11930*/  WARPGROUP.ARRIVE ;  /* 0x00000000000079c5 */ /* 0x000fce0000000000 */
        /* <DEDUP_REMOVED lines=16> */
.L_x_8397:
[----:B------:R-:W1:Y:S01]  /*11a40*/  @P1 LDC R9, c[0x0][0x44c] ;  /* 0x00011300ff091b82 */ /* 0x000e620000000800 */
[----:B------:R-:W-:Y:S01]  /*11a50*/  IMAD.IADD R20, R195, 0x1, R193 ;  /* 0x00000001c3147824 */ /* 0x000fe200078e02c1 */
[----:B0-----:R-:W-:Y:S01]  /*11a60*/  LEA R8, R13, R18, 0x3 ;  /* 0x000000120d087211 */ /* 0x001fe200078e18ff */
[----:B------:R-:W-:Y:S02]  /*11a70*/  UMOV UR51, UR47 ;  /* 0x0000002f00337c82 */ /* 0x000fe40008000000 */
[----:B------:R-:W-:Y:S02]  /*11a80*/  ULOP3.LUT UR6, URZ, UR51, URZ, 0x33, !UPT ;  /* 0x000000333f067292 */ /* 0x000fe4000f8e333f */
[----:B------:R-:W-:Y:S01]  /*11a90*/  VIADD R8, R8, 0x28840 ;  /* 0x0002884008087836 */ /* 0x000fe20000000000 */
[----:B------:R-:W0:Y:S01]  /*11aa0*/  @P1 LDC R10, c[0x0][0x450] ;  /* 0x00011400ff0a1b82 */ /* 0x000e220000000800 */
[----:B-1----:R-:W-:-:S05]  /*11ab0*/  @P1 IMAD.HI.U32 R9, R20, R9, RZ ;  /* 0x0000000914091227 */ /* 0x002fca00078e00ff */
[----:B0-----:R-:W-:Y:S01]  /*11ac0*/  @P1 SHF.R.U32.HI R20, RZ, R10, R9 ;  /* 0x0000000aff141219 */ /* 0x001fe20000011609 */
[----:B------:R-:W-:Y:S02]  /*11ad0*/  IMAD.SHL.U32 R10, R4, 0x80, RZ ;  /* 0x00000080040a7824 */ /* 0x000fe400078e00ff */
[----:B------:R-:W-:Y:S02]  /*11ae0*/  IMAD.U32 R9, RZ, RZ, UR38 ;  /* 0x00000026ff097e24 */ /* 0x000fe4000f8e00ff */
[----:B------:R-:W0:Y:S01]  /*11af0*/  SHFL.IDX PT, R154, R20, RZ, 0x1c1f ;  /* 0x001c1fff149a7589 */ /* 0x000e2200000e0000 */
[----:B------:R-:W-:Y:S02]  /*11b00*/  IADD3 R152, -R10, 0x1, RZ ;  /* 0x000000010a987810 */ /* 0x000fe40007ffe1ff */
[----:B------:R-:W-:-:S03]  /*11b10*/  PRMT R8, R9, 0x654, R8 ;  /* 0x0000065409087816 */ /* 0x000fc60000000008 */
[----:B------:R-:W-:Y:S01]  /*11b20*/  IMAD R152, R191, -0x2, R152 ;  /* 0xfffffffebf987824 */ /* 0x000fe200078e0298 */
[----:B------:R1:W-:Y:S04]  /*11b30*/  SYNCS.ARRIVE.TRANS64.RED.A1T0 RZ, [R8+URZ], RZ ;  /* 0x000000ff08ff79a7 */ /* 0x0003e8000810043f */
[----:B------:R-:W-:-:S05]  /*11b40*/  IADD3 R152, -R189, R152, R190 ;  /* 0x00000098bd987210 */ /* 0x000fca0007ffe1be */
[C---:B------:R-:W-:Y:S02]  /*11b50*/  VIADD R11, R152.reuse, UR6 ;  /* 0x00000006980b7c36 */ /* 0x040fe40008000000 */
[----:B------:R-:W-:-:S04]  /*11b60*/  VIADD R15, R152, UR50 ;  /* 0x00000032980f7c36 */ /* 0x000fc80008000000 */
[----:B0-----:R-:W-:Y:S01]  /*11b70*/  IMAD.IADD R21, R15, 0x1, R154 ;  /* 0x000000010f157824 */ /* 0x001fe200078e029a */
[----:B------:R-:W-:Y:S01]  /*11b80*/  IADD3 R152, R11, R154, RZ ;  /* 0x0000009a0b987210 */ /* 0x000fe20007ffe0ff */
[----:B-1----:R-:W-:Y:S06]  /*11b90*/  @!P2 BRA `(.L_x_8398) ;  /* 0x000000000058a947 */ /* 0x002fec0003800000 */
        /* <DEDUP_REMOVED lines=12> */
.L_x_8400:
[----:B------:R-:W-:-:S05]  /*11c60*/  IMAD.U32 R154, RZ, RZ, UR46 ;  /* 0x0000002eff9a7e24 */ /* 0x000fca000f8e00ff */
[----:B------:R-:W-:-:S13]  /*11c70*/  ISETP.NE.AND P3, PT, R154, 0x1, PT ;  /* 0x000000019a00780c */ /* 0x000fda0003f65270 */
[----:B------:R-:W0:Y:S02]  /*11c80*/  @P3 LDC.64 R8, c[0x0][0x9e8] ;  /* 0x00027a00ff083b82 */ /* 0x000e240000000a00 */
[----:B0-----:R-:W-:-:S05]  /*11c90*/  @P3 IMAD.HI.U32 R8, R153, R8, RZ ;  /* 0x0000000899083227 */ /* 0x001fca00078e00ff */
[----:B------:R-:W-:-:S07]  /*11ca0*/  @P3 SHF.R.U32.HI R153, RZ, R9, R8 ;  /* 0x00000009ff993219 */ /* 0x000fce0000011608 */
.L_x_8401:
[----:B------:R-:W-:Y:S05]  /*11cb0*/  BSYNC B0 ;  /* 0x0000000000007941 */ /* 0x000fea0003800000 */
.L_x_8399:
[----:B------:R-:W-:-:S04]  /*11cc0*/  IMAD R8, R153, R154, -R10 ;  /* 0x0000009a99087224 */ /* 0x000fc800078e0a0a */
[----:B------:R-:W-:-:S05]  /*11cd0*/  IMAD R8, R191, -0x2, R8 ;  /* 0xfffffffebf087824 */ /* 0x000fca00078e0208 */
[----:B------:R-:W-:Y:S02]  /*11ce0*/  VIADDMNMX R21, R8, R154, R21, PT ;  /* 0x0000009a08157246 */ /* 0x000fe40003800115 */
[----:B------:R-:W-:-:S07]  /*11cf0*/  VIMNMX R152, R152, R8, !PT ;  /* 0x0000000898987248 */ /* 0x000fce0007fe0100 */
.L_x_8398:
[----:B------:R-:W-:Y:S01]  /*11d00*/  ISETP.GT.AND P3, PT, R4, -0x1, PT ;  /* 0xffffffff0400780c */ /* 0x000fe20003f64270 */
[----:B------:R-:W0:Y:S03]  /*11d10*/  SHFL.IDX PT, R20, R20, 0x1, 0x1c1f ;  /* 0x003c1f0014147f89 */ /* 0x000e2600000e0000 */
[C---:B------:R-:W-:Y:S02]  /*11d20*/  ISETP.GT.AND P5, PT, R152.reuse, RZ, P3 ;  /* 0x000000ff9800720c */ /* 0x040fe40001fa4270 */
[----:B------:R-:W-:Y:S02]  /*11d30*/  ISETP.GT.AND P4, PT, R152, 0x1, P3 ;  /* 0x000000019800780c */ /* 0x000fe40001f84270 */
[C---:B------:R-:W-:Y:S02]  /*11d40*/  ISETP.LT.OR P5, PT, R21.reuse, 0x1, P5 ;  /* 0x000000011500780c */ /* 0x040fe40002fa1670 */
[----:B------:R-:W-:-:S02]  /*11d50*/  ISETP.LT.OR P4, PT, R21, 0x2, P4 ;  /* 0x000000021500780c */ /* 0x000fc40002781670 */
[----:B------:R-:W-:Y:S02]  /*11d60*/  FSEL R24, R24, -INF , !P5 ;  /* 0xff80000018187808 */ /* 0x000fe40006800000 */
[----:B------:R-:W-:Y:S02]  /*11d70*/  FSEL R25, R25, -INF , !P4 ;  /* 0xff80000019197808 */ /* 0x000fe40006000000 */
[C---:B------:R-:W-:Y:S02]  /*11d80*/  ISETP.GT.AND P5, PT, R152.reuse, 0x8, P3 ;  /* 0x000000089800780c */ /* 0x040fe40001fa4270 */
[----:B------:R-:W-:Y:S02]  /*11d90*/  ISETP.GT.AND P4, PT, R152, 0x9, P3 ;  /* 0x000000099800780c */ /* 0x000fe40001f84270 */
[C---:B------:R-:W-:Y:S02]  /*11da0*/  ISETP.LT.OR P5, PT, R21.reuse, 0x9, P5 ;  /* 0x000000091500780c */ /* 0x040fe40002fa1670 */
[----:B------:R-:W-:-:S02]  /*11db0*/  ISETP.LT.OR P4, PT, R21, 0xa, P4 ;  /* 0x0000000a1500780c */ /* 0x000fc40002781670 */
[----:B------:R-:W-:Y:S01]  /*11dc0*/  FSEL R28, R28, -INF , !P5 ;  /* 0xff8000001c1c7808 */ /* 0x000fe20006800000 */
[--C-:B0-----:R-:W-:Y:S01]  /*11dd0*/  IMAD.IADD R15, R15, 0x1, R20.reuse ;  /* 0x000000010f0f7824 */ /* 0x101fe200078e0214 */
[----:B------:R-:W-:Y:S01]  /*11de0*/  FSEL R29, R29, -INF , !P4 ;  /* 0xff8000001d1d7808 */ /* 0x000fe20006000000 */
[----:B------:R-:W-:Y:S01]  /*11df0*/  IMAD.IADD R11, R11, 0x1, R20 ;  /* 0x000000010b0b7824 */ /* 0x000fe200078e0214 */
[C---:B------:R-:W-:Y:S02]  /*11e00*/  ISETP.GT.AND P5, PT, R152.reuse, 0x10, P3 ;  /* 0x000000109800780c */ /* 0x040fe40001fa4270 */
        /* <DEDUP_REMOVED lines=82> */
[----:B------:R-:W-:Y:S01]  /*12330*/  FSEL R85, R85, -INF , !P4 ;  /* 0xff80000055557808 */ /* 0x000fe20006000000 */
[----:B------:R-:W-:Y:S08]  /*12340*/  @!P2 BRA `(.L_x_8402) ;  /* 0x000000000058a947 */ /* 0x000ff00003800000 */
        /* <DEDUP_REMOVED lines=12> */
.L_x_8404:
[----:B------:R-:W-:-:S05]  /*12410*/  IMAD.U32 R20, RZ, RZ, UR46 ;  /* 0x0000002eff147e24 */ /* 0x000fca000f8e00ff */
[----:B------:R-:W-:-:S13]  /*12420*/  ISETP.NE.AND P4, PT, R20, 0x1, PT ;  /* 0x000000011400780c */ /* 0x000fda0003f85270 */
[----:B------:R-:W0:Y:S02]  /*12430*/  @P4 LDC.64 R8, c[0x0][0x9e8] ;  /* 0x00027a00ff084b82 */ /* 0x000e240000000a00 */
[----:B0-----:R-:W-:-:S05]  /*12440*/  @P4 IMAD.HI.U32 R8, R21, R8, RZ ;  /* 0x0000000815084227 */ /* 0x001fca00078e00ff */
[----:B------:R-:W-:-:S07]  /*12450*/  @P4 SHF.R.U32.HI R21, RZ, R9, R8 ;  /* 0x00000009ff154219 */ /* 0x000fce0000011608 */
.L_x_8405:
[----:B------:R-:W-:Y:S05]  /*12460*/  BSYNC B0 ;  /* 0x0000000000007941 */ /* 0x000fea0003800000 */
.L_x_8403:
[----:B------:R-:W-:-:S04]  /*12470*/  IMAD R10, R21, R20, -R10 ;  /* 0x00000014150a7224 */ /* 0x000fc800078e0a0a */
[----:B------:R-:W-:-:S05]  /*12480*/  IMAD R10, R191, -0x2, R10 ;  /* 0xfffffffebf0a7824 */ /* 0x000fca00078e020a */
[----:B------:R-:W-:Y:S02]  /*12490*/  VIADDMNMX R15, R10, R20, R15, PT ;  /* 0x000000140a0f7246 */ /* 0x000fe4000380010f */
[----:B------:R-:W-:-:S07]  /*124a0*/  VIMNMX R11, R11, R10, !PT ;  /* 0x0000000a0b0b7248 */ /* 0x000fce0007fe0100 */
.L_x_8402:
[----:B------:R-:W-:Y:S01]  /*124b0*/  FMNMX.FTZ R8, R24, R3, !PT ;  /* 0x0000000318087209 */ /* 0x000fe20007810000 */
[----:B------:R-:W-:Y:S01]  /*124c0*/  UMOV UR52, UR45 ;  /* 0x0000002d00347c82 */ /* 0x000fe20008000000 */
        /* <DEDUP_REMOVED lines=63> */
[----:B------:R-:W-:Y:S01]  /*128c0*/  ISETP.GT.AND P4, PT, R11, 0x21, P3 ;  /* 0x000000210b00780c */ /* 0x000fe20001f84270 */
[----:B------:R-:W0:Y:S01]  /*128d0*/  SHFL.BFLY PT, R9, R8, 0x2, 0x1f ;  /* 0x0c401f0008097f89 */ /* 0x000e2200000e0000 */
[----:B------:R-:W-:-:S02]  /*128e0*/  FSEL R54, R54, -INF , !P5 ;  /* 0xff80000036367808 */ /* 0x000fc40006800000 */
[----:B------:R-:W-:Y:S02]  /*128f0*/  ISETP.GT.AND P5, PT, R11, 0x40, P3 ;  /* 0x000000400b00780c */ /* 0x000fe40001fa4270 */
[C---:B------:R-:W-:Y:S02]  /*12900*/  ISETP.LT.OR P4, PT, R15.reuse, 0x22, P4 ;  /* 0x000000220f00780c */ /* 0x040fe40002781670 */
[----:B------:R-:W-:Y:S02]  /*12910*/  ISETP.LT.OR P5, PT, R15, 0x41, P5 ;  /* 0x000000410f00780c */ /* 0x000fe40002fa1670 */
[----:B------:R-:W-:Y:S02]  /*12920*/  FSEL R43, R43, -INF , !P4 ;  /* 0xff8000002b2b7808 */ /* 0x000fe40006000000 */
[----:B------:R-:W-:Y:S02]  /*12930*/  ISETP.GT.AND P4, PT, R11, 0x29, P3 ;  /* 0x000000290b00780c */ /* 0x000fe40001f84270 */
[----:B------:R-:W-:-:S02]  /*12940*/  FSEL R58, R58, -INF , !P5 ;  /* 0xff8000003a3a7808 */ /* 0x000fc40006800000 */
[----:B------:R-:W-:Y:S02]  /*12950*/  ISETP.GT.AND P5, PT, R11, 0x41, P3 ;  /* 0x000000410b00780c */ /* 0x000fe40001fa4270 */
[C---:B------:R-:W-:Y:S02]  /*12960*/  ISETP.LT.OR P4, PT, R15.reuse, 0x2a, P4 ;  /* 0x0000002a0f00780c */ /* 0x040fe40002781670 */
[----:B------:R-:W-:Y:S02]  /*12970*/  ISETP.LT.OR P5, PT, R15, 0x42, P5 ;  /* 0x000000420f00780c */ /* 0x000fe40002fa1670 */
[----:B------:R-:W-:Y:S02]  /*12980*/  FSEL R47, R47, -INF , !P4 ;  /* 0xff8000002f2f7808 */ /* 0x000fe40006000000 */
[----:B------:R-:W-:Y:S02]  /*12990*/  ISETP.GT.AND P4, PT, R11, 0x31, P3 ;  /* 0x000000310b00780c */ /* 0x000fe40001f84270 */
[----:B0-----:R-:W-:-:S02]  /*129a0*/  FMNMX.FTZ R8, R8, R9, !PT ;  /* 0x0000000908087209 */ /* 0x001fc40007810000 */
[----:B------:R-:W-:Y:S02]  /*129b0*/  FSEL R59, R59, -INF , !P5 ;  /* 0xff8000003b3b7808 */ /* 0x000fe40006800000 */
[----:B------:R-:W-:Y:S01]  /*129c0*/  ISETP.GT.AND P5, PT, R11, 0x48, P3 ;  /* 0x000000480b00780c */ /* 0x000fe20001fa4270 */
[----:B------:R-:W0:Y:S01]  /*129d0*/  SHFL.BFLY PT, R9, R8, 0x1, 0x1f ;  /* 0x0c201f0008097f89 */ /* 0x000e2200000e0000 */
[C---:B------:R-:W-:Y:S02]  /*129e0*/  ISETP.LT.OR P4, PT, R15.reuse, 0x32, P4 ;  /* 0x000000320f00780c */ /* 0x040fe40002781670 */
[----:B------:R-:W-:Y:S02]  /*129f0*/  ISETP.LT.OR P5, PT, R15, 0x49, P5 ;  /* 0x000000490f00780c */ /* 0x000fe40002fa1670 */
[----:B------:R-:W-:Y:S02]  /*12a00*/  FSEL R51, R51, -INF , !P4 ;  /* 0xff80000033337808 */ /* 0x000fe40006000000 */
[----:B------:R-:W-:-:S02]  /*12a10*/  ISETP.GT.AND P4, PT, R11, 0x39, P3 ;  /* 0x000000390b00780c */ /* 0x000fc40001f84270 */
[----:B------:R-:W-:Y:S02]  /*12a20*/  FSEL R62, R62, -INF , !P5 ;  /* 0xff8000003e3e7808 */ /* 0x000fe40006800000 */
[----:B------:R-:W-:Y:S02]  /*12a30*/  ISETP.GT.AND P5, PT, R11, RZ, P3 ;  /* 0x000000ff0b00720c */ /* 0x000fe40001fa4270 */
[C---:B------:R-:W-:Y:S02]  /*12a40*/  ISETP.LT.OR P4, PT, R15.reuse, 0x3a, P4 ;  /* 0x0000003a0f00780c */ /* 0x040fe40002781670 */
[----:B------:R-:W-:Y:S02]  /*12a50*/  ISETP.LT.OR P5, PT, R15, 0x1, P5 ;  /* 0x000000010f00780c */ /* 0x000fe40002fa1670 */
[----:B------:R-:W-:Y:S02]  /*12a60*/  FSEL R55, R55, -INF , !P4 ;  /* 0xff80000037377808 */ /* 0x000fe40006000000 */
[----:B------:R-:W-:-:S02]  /*12a70*/  FSEL R153, R26, -INF , !P5 ;  /* 0xff8000001a997808 */ /* 0x000fc40006800000 */
[----:B------:R-:W-:Y:S02]  /*12a80*/  ISETP.GT.AND P5, PT, R11, 0x49, P3 ;  /* 0x000000490b00780c */ /* 0x000fe40001fa4270 */
[----:B------:R-:W-:Y:S02]  /*12a90*/  FMNMX.FTZ R20, R153, R0, !PT ;  /* 0x0000000099147209 */ /* 0x000fe40007810000 */
[----:B0-----:R-:W-:Y:S02]  /*12aa0*/  FMNMX.FTZ R8, R8, R9, !PT ;  /* 0x0000000908087209 */ /* 0x001fe40007810000 */
[----:B------:R-:W-:Y:S02]  /*12ab0*/  ISETP.LT.OR P5, PT, R15, 0x4a, P5 ;  /* 0x0000004a0f00780c */ /* 0x000fe40002fa1670 */
[C---:B------:R-:W-:Y:S01]  /*12ac0*/  FSETP.NEU.FTZ.AND P4, PT, R8.reuse, -INF , PT ;  /* 0xff8000000800780b */ /* 0x040fe20003f9d000 */
[----:B------:R-:W-:Y:S01]  /*12ad0*/  FMUL.FTZ R10, R8, UR52 ;  /* 0x00000034080a7c20 */ /* 0x000fe20008410000 */
[----:B------:R-:W-:-:S02]  /*12ae0*/  FSEL R63, R63, -INF , !P5 ;  /* 0xff8000003f3f7808 */ /* 0x000fc40006800000 */
[----:B------:R-:W-:Y:S02]  /*12af0*/  ISETP.GT.AND P5, PT, R11, 0x50, P3 ;  /* 0x000000500b00780c */ /* 0x000fe40001fa4270 */
[----:B------:R-:W-:Y:S02]  /*12b00*/  FSEL R10, R10, RZ, P4 ;  /* 0x000000ff0a0a7208 */ /* 0x000fe40002000000 */
[----:B------:R-:W-:-:S03]  /*12b10*/  ISETP.LT.OR P5, PT, R15, 0x51, P5 ;  /* 0x000000510f00780c */ /* 0x000fc60002fa1670 */
[--C-:B------:R-:W-:Y:S01]  /*12b20*/  FFMA.FTZ R21, R29, UR52, -R10.reuse ;  /* 0x000000341d157c23 */ /* 0x100fe2000801080a */
[----:B------:R-:W-:Y:S01]  /*12b30*/  FMNMX.FTZ R29, R27, R20, !PT ;  /* 0x000000141b1d7209 */ /* 0x000fe20007810000 */
[--C-:B------:R-:W-:Y:S01]  /*12b40*/  FFMA.FTZ R180, R25, UR52, -R10.reuse ;  /* 0x0000003419b47c23 */ /* 0x100fe2000801080a */
[--C-:B------:R-:W-:Y:S01]  /*12b50*/  FFMA.FTZ R25, R33, UR52, -R10.reuse ;  /* 0x0000003421197c23 */ /* 0x100fe2000801080a */
[----:B------:R-:W-:Y:S01]  /*12b60*/  FSEL R66, R66, -INF , !P5 ;  /* 0xff80000042427808 */ /* 0x000fe20006800000 */
[--C-:B------:R-:W-:Y:S01]  /*12b70*/  FFMA.FTZ R9, R24, UR52, -R10.reuse ;  /* 0x0000003418097c23 */ /* 0x100fe2000801080a */
[----:B------:R-:W-:Y:S01]  /*12b80*/  FMNMX.FTZ R20, R30, R29, !PT ;  /* 0x0000001d1e147209 */ /* 0x000fe20007810000 */
[--C-:B------:R-:W-:Y:S01]  /*12b90*/  FFMA.FTZ R57, R57, UR52, -R10.reuse ;  /* 0x0000003439397c23 */ /* 0x100fe2000801080a */
[----:B------:R-:W-:Y:S01]  /*12ba0*/  ISETP.GT.AND P5, PT, R11, 0x51, P3 ;  /* 0x000000510b00780c */ /* 0x000fe20001fa4270 */
        /* <DEDUP_REMOVED lines=36> */
[----:B------:R-:W-:Y:S01]  /*12df0*/  MUFU.EX2 R9, R9 ;  /* 0x0000000900097308 */ /* 0x000fe20000000800 */
[----:B------:R-:W-:Y:S01]  /*12e00*/  FMNMX.FTZ R20, R50, R37, !PT ;  /* 0x0000002532147209 */ /* 0x000fe20007810000 */
[----:B------:R-:W-:Y:S01]  /*12e10*/  FFMA.FTZ R37, R45, UR52, -R10 ;  /* 0x000000342d257c23 */ /* 0x000fe2000801080a */
[----:B------:R-:W-:-:S02]  /*12e20*/  ISETP.LT.OR P5, PT, R15, 0x61, P5 ;  /* 0x000000610f00780c */ /* 0x000fc40002fa1670 */
[----:B------:R-:W-:Y:S02]  /*12e30*/  FMNMX.FTZ R41, R51, R20, !PT ;  /* 0x0000001433297209 */ /* 0x000fe40007810000 */
[----:B------:R-:W-:Y:S01]  /*12e40*/  FSEL R74, R74, -INF , !P5 ;  /* 0xff8000004a4a7808 */ /* 0x000fe20006800000 */
[----:B------:R-:W-:Y:S01]  /*12e50*/  MUFU.EX2 R180, R180 ;  /* 0x000000b400b47308 */ /* 0x000fe20000000800 */
[----:B------:R-:W-:Y:S02]  /*12e60*/  FMNMX.FTZ R20, R54, R41, !PT ;  /* 0x0000002936147209 */ /* 0x000fe40007810000 */
[----:B------:R-:W-:Y:S02]  /*12e70*/  ISETP.GT.AND P5, PT, R11, 0x61, P3 ;  /* 0x000000610b00780c */ /* 0x000fe40001fa4270 */
[----:B------:R-:W-:Y:S02]  /*12e80*/  FMNMX.FTZ R41, R55, R20, !PT ;  /* 0x0000001437297209 */ /* 0x000fe40007810000 */
[----:B------:R-:W-:Y:S01]  /*12e90*/  ISETP.LT.OR P5, PT, R15, 0x62, P5 ;  /* 0x000000620f00780c */ /* 0x000fe20002fa1670 */
[----:B------:R-:W-:Y:S01]  /*12ea0*/  MUFU.EX2 R182, R182 ;  /* 0x000000b600b67308 */ /* 0x000fe20000000800 */
[----:B------:R-:W-:Y:S01]  /*12eb0*/  FMNMX.FTZ R20, R58, R41, !PT ;  /* 0x000000293a147209 */ /* 0x000fe20007810000 */
[--C-:B------:R-:W-:Y:S01]  /*12ec0*/  FFMA.FTZ R41, R49, UR52, -R10.reuse ;  /* 0x0000003431297c23 */ /* 0x100fe2000801080a */
[----:B------:R-:W-:Y:S01]  /*12ed0*/  FSEL R24, R75, -INF , !P5 ;  /* 0xff8000004b187808 */ /* 0x000fe20006800000 */
[--C-:B------:R-:W-:Y:S01]  /*12ee0*/  FFMA.FTZ R75, R61, UR52, -R10.reuse ;  /* 0x000000343d4b7c23 */ /* 0x100fe2000801080a */
[----:B------:R-:W-:Y:S01]  /*12ef0*/  FMNMX.FTZ R45, R59, R20, !PT ;  /* 0x000000143b2d7209 */ /* 0x000fe20007810000 */
[----:B------:R-:W-:Y:S01]  /*12f00*/  FFMA.FTZ R61, R65, UR52, -R10 ;  /* 0x00000034413d7c23 */ /* 0x000fe2000801080a */
[----:B------:R-:W-:Y:S01]  /*12f10*/  ISETP.GT.AND P5, PT, R11, 0x68, P3 ;  /* 0x000000680b00780c */ /* 0x000fe20001fa4270 */
[----:B------:R-:W-:Y:S01]  /*12f20*/  MUFU.EX2 R21, R21 ;  /* 0x0000001500157308 */ /* 0x000fe20000000800 */
[----:B------:R-:W-:-:S02]  /*12f30*/  FMNMX.FTZ R20, R62, R45, !PT ;  /* 0x0000002d3e147209 */ /* 0x000fc40007810000 */
[----:B------:R-:W-:Y:S02]  /*12f40*/  ISETP.LT.OR P5, PT, R15, 0x69, P5 ;  /* 0x000000690f00780c */ /* 0x000fe40002fa1670 */
[----:B------:R-:W-:Y:S02]  /*12f50*/  FMNMX.FTZ R45, R63, R20, !PT ;  /* 0x000000143f2d7209 */ /* 0x000fe40007810000 */
[----:B------:R-:W-:Y:S01]  /*12f60*/  FSEL R78, R78, -INF , !P5 ;  /* 0xff8000004e4e7808 */ /* 0x000fe20006800000 */
[----:B------:R-:W-:Y:S01]  /*12f70*/  MUFU.EX2 R176, R176 ;  /* 0x000000b000b07308 */ /* 0x000fe20000000800 */
[----:B------:R-:W-:Y:S01]  /*12f80*/  FMNMX.FTZ R20, R66, R45, !PT ;  /* 0x0000002d42147209 */ /* 0x000fe20007810000 */
[----:B------:R-:W-:Y:S01]  /*12f90*/  FFMA.FTZ R45, R53, UR52, -R10 ;  /* 0x00000034352d7c23 */ /* 0x000fe2000801080a */
[----:B------:R-:W-:Y:S02]  /*12fa0*/  ISETP.GT.AND P5, PT, R11, 0x69, P3 ;  /* 0x000000690b00780c */ /* 0x000fe40001fa4270 */
[----:B------:R-:W-:-:S02]  /*12fb0*/  FMNMX.FTZ R49, R67, R20, !PT ;  /* 0x0000001443317209 */ /* 0x000fc40007810000 */
[----:B------:R-:W-:Y:S01]  /*12fc0*/  ISETP.LT.OR P5, PT, R15, 0x6a, P5 ;  /* 0x0000006a0f00780c */ /* 0x000fe20002fa1670 */
[----:B------:R-:W-:Y:S01]  /*12fd0*/  MUFU.EX2 R25, R25 ;  /* 0x0000001900197308 */ /* 0x000fe20000000800 */
[----:B------:R-:W-:Y:S02]  /*12fe0*/  FMNMX.FTZ R20, R70, R49, !PT ;  /* 0x0000003146147209 */ /* 0x000fe40007810000 */
[----:B------:R-:W-:Y:S02]  /*12ff0*/  FSEL R79, R79, -INF , !P5 ;  /* 0xff8000004f4f7808 */ /* 0x000fe40006800000 */
[----:B------:R-:W-:Y:S02]  /*13000*/  ISETP.GT.AND P5, PT, R11, 0x70, P3 ;  /* 0x000000700b00780c */ /* 0x000fe40001fa4270 */
[----:B------:R-:W-:Y:S01]  /*13010*/  FMNMX.FTZ R49, R71, R20, !PT ;  /* 0x0000001447317209 */ /* 0x000fe20007810000 */
[----:B------:R-:W-:Y:S01]  /*13020*/  MUFU.EX2 R178, R178 ;  /* 0x000000b200b27308 */ /* 0x000fe20000000800 */
[----:B------:R-:W-:-:S02]  /*13030*/  ISETP.LT.OR P5, PT, R15, 0x71, P5 ;  /* 0x000000710f00780c */ /* 0x000fc40002fa1670 */
[----:B------:R-:W-:Y:S02]  /*13040*/  FMNMX.FTZ R49, R74, R49, !PT ;  /* 0x000000314a317209 */ /* 0x000fe40007810000 */
[----:B------:R-:W-:Y:S02]  /*13050*/  FSEL R82, R82, -INF , !P5 ;  /* 0xff80000052527808 */ /* 0x000fe40006800000 */
[----:B------:R-:W-:Y:S01]  /*13060*/  ISETP.GT.AND P5, PT, R11, 0x71, P3 ;  /* 0x000000710b00780c */ /* 0x000fe20001fa4270 */
[----:B------:R-:W-:Y:S01]  /*13070*/  MUFU.EX2 R29, R29 ;  /* 0x0000001d001d7308 */ /* 0x000fe20000000800 */
[----:B------:R-:W-:Y:S02]  /*13080*/  FMNMX.FTZ R53, R24, R49, !PT ;  /* 0x0000003118357209 */ /* 0x000fe40007810000 */
[----:B------:R-:W-:Y:S02]  /*13090*/  ISETP.LT.OR P5, PT, R15, 0x72, P5 ;  /* 0x000000720f00780c */ /* 0x000fe40002fa1670 */
[----:B------:R-:W-:-:S02]  /*130a0*/  FMNMX.FTZ R20, R78, R53, !PT ;  /* 0x000000354e147209 */ /* 0x000fc40007810000 */
[----:B------:R-:W-:Y:S01]  /*130b0*/  FSEL R83, R83, -INF , !P5 ;  /* 0xff80000053537808 */ /* 0x000fe20006800000 */
[----:B------:R0:W-:Y:S01]  /*130c0*/  MUFU.EX2 R49, R57 ;  /* 0x0000003900317308 */ /* 0x0001e20000000800 */
[----:B------:R-:W-:Y:S02]  /*130d0*/  ISETP.GT.AND P5, PT, R11, 0x78, P3 ;  /* 0x000000780b00780c */ /* 0x000fe40001fa4270 */
[----:B------:R-:W-:Y:S02]  /*130e0*/  FMNMX.FTZ R53, R79, R20, !PT ;  /* 0x000000144f357209 */ /* 0x000fe40007810000 */
[----:B------:R-:W-:Y:S02]  /*130f0*/  ISETP.GT.AND P3, PT, R11, 0x79, P3 ;  /* 0x000000790b00780c */ /* 0x000fe40001f64270 */
[----:B------:R-:W-:Y:S01]  /*13100*/  ISETP.LT.OR P5, PT, R15, 0x79, P5 ;  /* 0x000000790f00780c */ /* 0x000fe20002fa1670 */
[----:B------:R-:W-:Y:S01]  /*13110*/  MUFU.EX2 R172, R172 ;  /* 0x000000ac00ac7308 */ /* 0x000fe20000000800 */
[----:B------:R-:W-:Y:S01]  /*13120*/  FMNMX.FTZ R20, R82, R53, !PT ;  /* 0x0000003552147209 */ /* 0x000fe20007810000 */
[--C-:B0-----:R-:W-:Y:S01]  /*13130*/  FFMA.FTZ R57, R69, UR52, -R10.reuse ;  /* 0x0000003445397c23 */ /* 0x101fe2000801080a */
[----:B------:R-:W-:Y:S01]  /*13140*/  ISETP.LT.OR P3, PT, R15, 0x7a, P3 ;  /* 0x0000007a0f00780c */ /* 0x000fe20001f61670 */
[--C-:B------:R-:W-:Y:S01]  /*13150*/  FFMA.FTZ R53, R73, UR52, -R10.reuse ;  /* 0x0000003449357c23 */ /* 0x100fe2000801080a */
[----:B------:R-:W-:Y:S01]  /*13160*/  FSEL R86, R86, -INF , !P5 ;  /* 0xff80000056567808 */ /* 0x000fe20006800000 */
[----:B------:R-:W-:Y:S01]  /*13170*/  FFMA.FTZ R15, R77, UR52, -R10 ;  /* 0x000000344d0f7c23 */ /* 0x000fe2000801080a */
[----:B------:R-:W-:Y:S01]  /*13180*/  FMNMX.FTZ R11, R83, R20, !PT ;  /* 0x00000014530b7209 */ /* 0x000fe20007810000 */
[----:B------:R-:W-:Y:S01]  /*13190*/  MUFU.EX2 R33, R33 ;  /* 0x0000002100217308 */ /* 0x000fe20000000800 */
[----:B------:R-:W-:-:S02]  /*131a0*/  FSEL R87, R87, -INF , !P3 ;  /* 0xff80000057577808 */ /* 0x000fc40005800000 */
        /* <DEDUP_REMOVED lines=8> */
[----:B------:R-:W-:Y:S01]  /*13230*/  FFMA.FTZ R11, R81, UR52, -R10 ;  /* 0x00000034510b7c23 */ /* 0x000fe2000801080a */
[----:B------:R-:W-:-:S05]  /*13240*/  FSEL R20, R8, RZ, P4 ;  /* 0x000000ff08147208 */ /* 0x000fca0002000000 */
[----:B------:R-:W-:Y:S01]  /*13250*/  MUFU.EX2 R170, R170 ;  /* 0x000000aa00aa7308 */ /* 0x000fe20000000800 */
[----:B------:R-:W0:Y:S01]  /*13260*/  SHFL.BFLY PT, R65, R26, 0x1, 0x1f ;  /* 0x0c201f001a417f89 */ /* 0x000e2200000e0000 */
[----:B------:R-:W-:-:S04]  /*13270*/  FADD.FTZ R20, -R20, R3 ;  /* 0x0000000314147221 */ /* 0x000fc80000010100 */
[----:B------:R-:W-:Y:S02]  /*13280*/  FMUL.FTZ R20, R20, UR52 ;  /* 0x0000003414147c20 */ /* 0x000fe40008410000 */
[----:B------:R-:W-:Y:S08]  /*13290*/  MUFU.EX2 R45, R45 ;  /* 0x0000002d002d7308 */ /* 0x000ff00000000800 */
[----:B------:R-:W1:Y:S08]  /*132a0*/  MUFU.EX2 R20, R20 ;  /* 0x0000001400147308 */ /* 0x000e700000000800 */
[----:B------:R-:W-:Y:S01]  /*132b0*/  MUFU.EX2 R164, R164 ;  /* 0x000000a400a47308 */ /* 0x000fe20000000800 */
[----:B0-----:R-:W-:-:S04]  /*132c0*/  FMNMX.FTZ R10, R26, R65, !PT ;  /* 0x000000411a0a7209 */ /* 0x001fc80007810000 */
[C---:B------:R-:W-:Y:S01]  /*132d0*/  FSETP.NEU.FTZ.AND P3, PT, R10.reuse, -INF , PT ;  /* 0xff8000000a00780b */ /* 0x040fe20003f7d000 */
[----:B------:R-:W-:Y:S02]  /*132e0*/  FMUL.FTZ R26, R10, UR52 ;  /* 0x000000340a1a7c20 */ /* 0x000fe40008410000 */
[----:B------:R-:W-:Y:S03]  /*132f0*/  MUFU.EX2 R166, R166 ;  /* 0x000000a600a67308 */ /* 0x000fe60000000800 */
[----:B------:R-:W-:-:S05]  /*13300*/  FSEL R26, R26, RZ, P3 ;  /* 0x000000ff1a1a7208 */ /* 0x000fca0001800000 */
        /* <DEDUP_REMOVED lines=11> */
[----:B-1----:R-:W-:Y:S01]  /*133c0*/  FFMA.FTZ R27, R20, R6, R9 ;  /* 0x00000006141b7223 */ /* 0x002fe20000010009 */
[--C-:B------:R-:W-:Y:S01]  /*133d0*/  FFMA.FTZ R34, R39, UR52, -R26.reuse ;  /* 0x0000003427227c23 */ /* 0x100fe2000801081a */
[--C-:B------:R-:W-:Y:S01]  /*133e0*/  FFMA.FTZ R173, R42, UR52, -R26.reuse ;  /* 0x000000342aad7c23 */ /* 0x100fe2000801081a */
[--C-:B------:R-:W-:Y:S01]  /*133f0*/  FFMA.FTZ R36, R43, UR52, -R26.reuse ;  /* 0x000000342b247c23 */ /* 0x100fe2000801081a */
        /* <DEDUP_REMOVED lines=18> */
[--C-:B------:R-:W-:Y:S01]  /*13520*/  FFMA.FTZ R161, R66, UR52, -R26.reuse ;  /* 0x0000003442a17c23 */ /* 0x100fe2000801081a */
[--C-:B------:R-:W-:Y:S01]  /*13530*/  FFMA.FTZ R48, R67, UR52, -R26.reuse ;  /* 0x0000003443307c23 */ /* 0x100fe2000801081a */
[--C-:B------:R-:W-:Y:S01]  /*13540*/  FFMA.FTZ R163, R70, UR52, -R26.reuse ;  /* 0x0000003446a37c23 */ /* 0x100fe2000801081a */
[----:B------:R-:W-:Y:S01]  /*13550*/  FADD.FTZ R50, R178, R27 ;  /* 0x0000001bb2327221 */ /* 0x000fe20000010000 */
[--C-:B------:R-:W-:Y:S01]  /*13560*/  FFMA.FTZ R157, R74, UR52, -R26.reuse ;  /* 0x000000344a9d7c23 */ /* 0x100fe2000801081a */
[----:B------:R-:W-:Y:S01]  /*13570*/  FFMA.FTZ R24, R24, UR52, -R26 ;  /* 0x0000003418187c23 */ /* 0x000fe2000801081a */
[----:B------:R-:W2:Y:S01]  /*13580*/  MUFU.EX2 R30, R30 ;  /* 0x0000001e001e7308 */ /* 0x000ea20000000800 */
[----:B0-----:R-:W-:Y:S01]  /*13590*/  FFMA.FTZ R5, R0, R5, R181 ;  /* 0x0000000500057223 */ /* 0x001fe200000100b5 */
[----:B------:R-:W-:Y:S01]  /*135a0*/  FADD.FTZ R27, R29, R50 ;  /* 0x000000321d1b7221 */ /* 0x000fe20000010000 */
[--C-:B------:R-:W-:Y:S01]  /*135b0*/  FFMA.FTZ R159, R78, UR52, -R26.reuse ;  /* 0x000000344e9f7c23 */ /* 0x100fe2000801081a */
[--C-:B------:R-:W-:Y:S01]  /*135c0*/  FFMA.FTZ R153, R82, UR52, -R26.reuse ;  /* 0x0000003452997c23 */ /* 0x100fe2000801081a */
[----:B------:R-:W-:Y:S01]  /*135d0*/  FADD.FTZ R6, R28, R5 ;  /* 0x000000051c067221 */ /* 0x000fe20000010000 */
[----:B------:R-:W-:Y:S01]  /*135e0*/  FADD.FTZ R50, R172, R27 ;  /* 0x0000001bac327221 */ /* 0x000fe20000010000 */
[----:B------:R-:W-:Y:S01]  /*135f0*/  FFMA.FTZ R155, R86, UR52, -R26 ;  /* 0x00000034569b7c23 */ /* 0x000fe2000801081a */
[----:B------:R-:W0:Y:S01]  /*13600*/  MUFU.EX2 R177, R177 ;  /* 0x000000b100b17308 */ /* 0x000e220000000800 */
[----:B-1----:R-:W-:Y:S01]  /*13610*/  FADD.FTZ R5, R183, R6 ;  /* 0x00000006b7057221 */ /* 0x002fe20000010000 */
[----:B------:R-:W-:Y:S01]  /*13620*/  FADD.FTZ R27, R33, R50 ;  /* 0x00000032211b7221 */ /* 0x000fe20000010000 */
[----:B------:R-:W-:-:S03]  /*13630*/  FFMA.FTZ R50, R71, UR52, -R26 ;  /* 0x0000003447327c23 */ /* 0x000fc6000801081a */
        /* <DEDUP_REMOVED lines=16> */
[----:B------:R-:W-:-:S03]  /*13740*/  FFMA.FTZ R52, R79, UR52, -R26 ;  /* 0x000000344f347c23 */ /* 0x000fc6000801081a */
[----:B------:R-:W-:Y:S02]  /*13750*/  FADD.FTZ R54, R166, R27 ;  /* 0x0000001ba6367221 */ /* 0x000fe40000010000 */
        /* <DEDUP_REMOVED lines=78> */
.L_x_8406:
[----:B------:R-:W-:Y:S01]  /*13c40*/  LEA R27, R184, R18, 0x3 ;  /* 0x00000012b81b7211 */ /* 0x000fe200078e18ff */
[----:B------:R-:W-:Y:S01]  /*13c50*/  IMAD.U32 R56, RZ, RZ, UR38 ;  /* 0x00000026ff387e24 */ /* 0x000fe2000f8e00ff */
[----:B------:R-:W-:Y:S01]  /*13c60*/  ISETP.GT.AND P3, PT, R4, R12, PT ;  /* 0x0000000c0400720c */ /* 0x000fe20003f64270 */
[----:B------:R-:W-:Y:S01]  /*13c70*/  FMUL.FTZ R90, R90, R0 ;  /* 0x000000005a5a7220 */ /* 0x000fe20000410000 */
[----:B------:R-:W-:Y:S01]  /*13c80*/  F2FP.F16.F32.PACK_AB R154, R3, R154 ;  /* 0x0000009a039a723e */ /* 0x000fe200000000ff */
[----:B------:R-:W-:Y:S02]  /*13c90*/  VIADD R27, R27, 0x28860 ;  /* 0x000288601b1b7836 */ /* 0x000fe40000000000 */
[-C--:B------:R-:W-:Y:S01]  /*13ca0*/  FMUL.FTZ R91, R91, R0.reuse ;  /* 0x000000005b5b7220 */ /* 0x080fe20000410000 */
[-C--:B------:R-:W-:Y:S01]  /*13cb0*/  FMUL.FTZ R94, R94, R0.reuse ;  /* 0x000000005e5e7220 */ /* 0x080fe20000410000 */
[-C--:B------:R-:W-:Y:S01]  /*13cc0*/  FMUL.FTZ R95, R95, R0.reuse ;  /* 0x000000005f5f7220 */ /* 0x080fe20000410000 */
[-C--:B------:R-:W-:Y:S01]  /*13cd0*/  FMUL.FTZ R98, R98, R0.reuse ;  /* 0x0000000062627220 */ /* 0x080fe20000410000 */
[----:B------:R-:W-:Y:S01]  /*13ce0*/  PRMT R27, R56, 0x654, R27 ;  /* 0x00000654381b7816 */ /* 0x000fe2000000001b */
[-C--:B------:R-:W-:Y:S01]  /*13cf0*/  FMUL.FTZ R99, R99, R0.reuse ;  /* 0x0000000063637220 */ /* 0x080fe20000410000 */
[-C--:B------:R-:W-:Y:S01]  /*13d00*/  FMUL.FTZ R102, R102, R0.reuse ;  /* 0x0000000066667220 */ /* 0x080fe20000410000 */
        /* <DEDUP_REMOVED lines=86> */
[----:B------:R-:W-:Y:S01]  /*14270*/  F2FP.F16.F32.PACK_AB R155, R26, R155 ;  /* 0x0000009b1a9b723e */ /* 0x000fe200000000ff */
[-C--:B------:R-:W-:Y:S01]  /*14280*/  FMUL.FTZ R148, R148, R20.reuse ;  /* 0x0000001494947220 */ /* 0x080fe20000410000 */
[----:B------:R-:W-:Y:S01]  /*14290*/  FMUL.FTZ R149, R149, R20 ;  /* 0x0000001495957220 */ /* 0x000fe20000410000 */
[----:B------:R-:W-:Y:S01]  /*142a0*/  VIADD R4, R4, 0xffffffff ;  /* 0xffffffff04047836 */ /* 0x000fe20000000000 */
[----:B------:R-:W-:Y:S01]  /*142b0*/  MOV R184, R13 ;  /* 0x0000000d00b87202 */ /* 0x000fe20000000f00 */
[----:B------:R-:W-:-:S02]  /*142c0*/  IMAD.MOV.U32 R0, RZ, RZ, R10 ;  /* 0x000000ffff007224 */ /* 0x000fc400078e000a */
[----:B------:R-:W-:Y:S02]  /*142d0*/  IMAD.MOV.U32 R3, RZ, RZ, R8 ;  /* 0x000000ffff037224 */ /* 0x000fe400078e0008 */
[----:B------:R-:W-:Y:S01]  /*142e0*/  IMAD.MOV.U32 R187, RZ, RZ, R14 ;  /* 0x000000ffffbb7224 */ /* 0x000fe200078e000e */
[----:B0-----:R-:W-:Y:S06]  /*142f0*/  @P3 BRA `(.L_x_8407) ;  /* 0xffffffcc00543947 */ /* 0x001fec000383ffff */
[----:B------:R-:W-:Y:S02]  /*14300*/  IMAD.MOV.U32 R0, RZ, RZ, R10 ;  /* 0x000000ffff007224 */ /* 0x000fe400078e000a */
[----:B------:R-:W-:Y:S02]  /*14310*/  IMAD.MOV.U32 R3, RZ, RZ, R8 ;  /* 0x000000ffff037224 */ /* 0x000fe400078e0008 */
[----:B------:R-:W-:Y:S02]  /*14320*/  IMAD.MOV.U32 R184, RZ, RZ, R13 ;  /* 0x000000ffffb87224 */ /* 0x000fe400078e000d */
[----:B------:R-:W-:-:S07]  /*14330*/  IMAD.MOV.U32 R187, RZ, RZ, R14 ;  /* 0x000000ffffbb7224 */ /* 0x000fce00078e000e */
.L_x_8387:
[----:B------:R-:W0:Y:S01]  /*14340*/  LDC R8, c[0x0][0x448] ;  /* 0x00011200ff087b82 */ /* 0x000e220000000800 */
[----:B------:R-:W-:-:S07]  /*14350*/  IADD3 R11, R190, 0x1, -R189 ;  /* 0x00000001be0b7810 */ /* 0x000fce0007ffe8bd */
[----:B------:R-:W1:Y:S01]  /*14360*/  LDC R13, c[0x0][0x9e4] ;  /* 0x00027900ff0d7b82 */ /* 0x000e620000000800 */
[----:B0-----:R-:W-:Y:S01]  /*14370*/  ISETP.NE.AND P4, PT, R8, 0x1, PT ;  /* 0x000000010800780c */ /* 0x001fe20003f85270 */
[----:B------:R-:W-:Y:S01]  /*14380*/  VIADD R8, R193, 0x7f ;  /* 0x0000007fc1087836 */ /* 0x000fe20000000000 */
[----:B-1----:R-:W-:-:S11]  /*14390*/  ISETP.GE.AND P5, PT, R13, 0x1, PT ;  /* 0x000000010d00780c */ /* 0x002fd60003fa6270 */
[----:B------:R-:W0:Y:S08]  /*143a0*/  @P4 LDC R9, c[0x0][0x44c] ;  /* 0x00011300ff094b82 */ /* 0x000e300000000800 */
[----:B------:R-:W1:Y:S01]  /*143b0*/  @P4 LDC R10, c[0x0][0x450] ;  /* 0x00011400ff0a4b82 */ /* 0x000e620000000800 */
[----:B0-----:R-:W-:-:S05]  /*143c0*/  @P4 IMAD.HI.U32 R9, R8, R9, RZ ;  /* 0x0000000908094227 */ /* 0x001fca00078e00ff */
[----:B-1----:R-:W-:-:S05]  /*143d0*/  @P4 SHF.R.U32.HI R8, RZ, R10, R9 ;  /* 0x0000000aff084219 */ /* 0x002fca0000011609 */
        /* <DEDUP_REMOVED lines=13> */
.L_x_8410:
[----:B------:R-:W-:-:S13]  /*144b0*/  ISETP.NE.AND P1, PT, R13, 0x1, PT ;  /* 0x000000010d00780c */ /* 0x000fda0003f25270 */
[----:B------:R-:W0:Y:S02]  /*144c0*/  @P1 LDC.64 R10, c[0x0][0x9e8] ;  /* 0x00027a00ff0a1b82 */ /* 0x000e240000000a00 */
[----:B0-----:R-:W-:-:S05]  /*144d0*/  @P1 IMAD.HI.U32 R10, R8, R10, RZ ;  /* 0x0000000a080a1227 */ /* 0x001fca00078e00ff */
[----:B------:R-:W-:-:S07]  /*144e0*/  @P1 SHF.R.U32.HI R8, RZ, R11, R10 ;  /* 0x0000000bff081219 */ /* 0x000fce000001160a */
.L_x_8411:
[----:B------:R-:W-:Y:S05]  /*144f0*/  BSYNC B0 ;  /* 0x0000000000007941 */ /* 0x000fea0003800000 */
.L_x_8409:
[----:B------:R-:W-:-:S05]  /*14500*/  IMAD R8, R8, R13, RZ ;  /* 0x0000000d08087224 */ /* 0x000fca00078e02ff */
[----:B------:R-:W-:-:S07]  /*14510*/  VIMNMX R9, R9, R8, !PT ;  /* 0x0000000809097248 */ /* 0x000fce0007fe0100 */
.L_x_8408:
[----:B------:R-:W-:-:S05]  /*14520*/  VIADD R9, R9, 0x7f ;  /* 0x0000007f09097836 */ /* 0x000fca0000000000 */
[----:B------:R-:W-:-:S04]  /*14530*/  SHF.R.S32.HI R8, RZ, 0x1f, R9 ;  /* 0x0000001fff087819 */ /* 0x000fc80000011409 */
[----:B------:R-:W-:-:S04]  /*14540*/  LEA.HI R8, R8, R9, RZ, 0x7 ;  /* 0x0000000908087211 */ /* 0x000fc800078f38ff */
[----:B------:R-:W-:-:S04]  /*14550*/  SHF.R.S32.HI R9, RZ, 0x7, R8 ;  /* 0x00000007ff097819 */ /* 0x000fc80000011408 */
[----:B------:R-:W-:-:S04]  /*14560*/  VIMNMX R12, R198, R9, !PT ;  /* 0x00000009c60c7248 */ /* 0x000fc80007fe0100 */
[----:B------:R-:W-:-:S13]  /*14570*/  ISETP.GE.AND P1, PT, R4, R12, PT ;  /* 0x0000000c0400720c */ /* 0x000fda0003f26270 */
[----:B------:R-:W-:Y:S05]  /*14580*/  @!P1 BRA `(.L_x_8412) ;  /* 0x0000002000ac9947 */ /* 0x000fea0003800000 */
[----:B------:R-:W-:Y:S02]  /*14590*/  IMAD.MOV.U32 R13, RZ, RZ, R0 ;  /* 0x000000ffff0d7224 */ /* 0x000fe400078e0000 */
[----:B------:R-:W-:Y:S02]  /*145a0*/  IMAD.MOV.U32 R14, RZ, RZ, R3 ;  /* 0x000000ffff0e7224 */ /* 0x000fe400078e0003 */
[----:B------:R-:W-:Y:S02]  /*145b0*/  IMAD.MOV.U32 R20, RZ, RZ, R187 ;  /* 0x000000ffff147224 */ /* 0x000fe400078e00bb */
[----:B------:R-:W-:-:S07]  /*145c0*/  IMAD.MOV.U32 R15, RZ, RZ, R184 ;  /* 0x000000ffff0f7224 */ /* 0x000fce00078e00b8 */
.L_x_8424:
        /* <DEDUP_REMOVED lines=8> */
.L_x_8414:
        /* <DEDUP_REMOVED lines=8> */
.L_x_8415:
[----:B------:R-:W-:Y:S04]  /*146d0*/  BSSY B0, `(.L_x_8413) ;  /* 0x0000004000007945 */ /* 0x000fe80003800000 */
[----:B-1----:R-:W-:Y:S05]  /*146e0*/  @P2 BRA `(.L_x_8416) ;  /* 0x0000000000082947 */ /* 0x002fea0003800000 */
[----:B------:R-:W1:Y:S02]  /*146f0*/  SYNCS.PHASECHK.TRANS64.TRYWAIT P2, [R3+URZ+0x28830], R0 ;  /* 0x02883000030075a7 */ /* 0x000e64000804017f */
[----:B-1----:R-:W-:Y:S05]  /*14700*/  @!P2 BRA `(.L_x_8417) ;  /* 0x00000114009ca947 */ /* 0x002fea0003800000 */
.L_x_8416:
[----:B------:R-:W-:Y:S05]  /*14710*/  BSYNC B0 ;  /* 0x0000000000007941 */ /* 0x000fea0003800000 */
.L_x_8413:
[----:B01----:R-:W0:Y:S01]  /*14720*/  S2R R0, SR_TID.X ;  /* 0x0000000000007919 */ /* 0x003e220000002100 */
[----:B------:R-:W-:Y:S01]  /*14730*/  VIADD R184, R15, 0x1 ;  /* 0x000000010fb87836 */ /* 0x000fe20000000000 */
[----:B------:R-:W-:Y:S05]  /*14740*/  WARPSYNC.ALL ;  /* 0x0000000000007948 */ /* 0x000fea0003800000 */
[C---:B------:R-:W-:Y:S01]  /*14750*/  ISETP.NE.AND P2, PT, R184.reuse, 0x2, PT ;  /* 0x00000002b800780c */ /* 0x040fe20003f45270 */
[----:B------:R-:W-:Y:S02]  /*14760*/  IMAD.MOV.U32 R9, RZ, RZ, 0x40000040 ;  /* 0x40000040ff097424 */ /* 0x000fe400078e00ff */
[----:B------:R-:W-:Y:S01]  /*14770*/  IMAD.MOV.U32 R11, RZ, RZ, 0x40000040 ;  /* 0x40000040ff0b7424 */ /* 0x000fe200078e00ff */
[----:B------:R-:W-:-:S02]  /*14780*/  SEL R184, R184, RZ, P2 ;  /* 0x000000ffb8b87207 */ /* 0x000fc40001000000 */
[----:B------:R-:W-:Y:S01]  /*14790*/  R2UR UR35, R9 ;  /* 0x00000000092372ca */ /* 0x000fe200000e0000 */
[----:B------:R-:W-:Y:S01]  /*147a0*/  IMAD.MOV.U32 R9, RZ, RZ, 0x40000040 ;  /* 0x40000040ff097424 */ /* 0x000fe200078e00ff */
[----:B------:R-:W-:Y:S01]  /*147b0*/  R2UR UR7, R11 ;  /* 0x000000000b0772ca */ /* 0x000fe200000e0000 */
[----:B------:R-:W-:Y:S02]  /*147c0*/  IMAD R8, R184, 0x800, R7 ;  /* 0x00000800b8087824 */ /* 0x000fe400078e0207 */
[----:B------:R-:W-:Y:S01]  /*147d0*/  IMAD.MOV.U32 R11, RZ, RZ, 0x40000040 ;  /* 0x40000040ff0b7424 */ /* 0x000fe200078e00ff */
[----:B------:R-:W-:Y:S01]  /*147e0*/  R2UR UR31, R9 ;  /* 0x00000000091f72ca */ /* 0x000fe200000e0000 */
[C---:B------:R-:W-:Y:S01]  /*147f0*/  VIADD R10, R8.reuse, 0x2 ;  /* 0x00000002080a7836 */ /* 0x040fe20000000000 */
[----:B------:R-:W-:Y:S02]  /*14800*/  R2UR UR34, R8 ;  /* 0x00000000082272ca */ /* 0x000fe400000e0000 */
[----:B------:R-:W-:Y:S01]  /*14810*/  R2UR UR11, R11 ;  /* 0x000000000b0b72ca */ /* 0x000fe200000e0000 */
[----:B------:R-:W-:Y:S01]  /*14820*/  IMAD.MOV.U32 R11, RZ, RZ, 0x40000040 ;  /* 0x40000040ff0b7424 */ /* 0x000fe200078e00ff */
[----:B------:R-:W-:-:S02]  /*14830*/  R2UR UR6, R10 ;  /* 0x000000000a0672ca */ /* 0x000fc400000e0000 */
[----:B------:R-:W-:Y:S02]  /*14840*/  IADD3 R10, R8, 0x4, RZ ;  /* 0x00000004080a7810 */ /* 0x000fe40007ffe0ff */
[----:B------:R-:W-:Y:S01]  /*14850*/  R2UR UR15, R11 ;  /* 0x000000000b0f72ca */ /* 0x000fe200000e0000 */
[----:B------:R-:W-:Y:S01]  /*14860*/  IMAD.MOV.U32 R11, RZ, RZ, 0x40000040 ;  /* 0x40000040ff0b7424 */ /* 0x000fe200078e00ff */
[----:B------:R-:W-:Y:S01]  /*14870*/  R2UR UR10, R10 ;  /* 0x000000000a0a72ca */ /* 0x000fe200000e0000 */
[----:B------:R-:W-:Y:S01]  /*14880*/  VIADD R10, R8, 0x6 ;  /* 0x00000006080a7836 */ /* 0x000fe20000000000 */
[----:B0-----:R-:W-:Y:S02]  /*14890*/  SHF.R.U32.HI R0, RZ, 0x7, R0 ;  /* 0x00000007ff007819 */ /* 0x001fe40000011600 */
[----:B------:R-:W-:Y:S02]  /*148a0*/  R2UR UR19, R11 ;  /* 0x000000000b1372ca */ /* 0x000fe400000e0000 */
[----:B------:R-:W-:Y:S01]  /*148b0*/  R2UR UR14, R10 ;  /* 0x000000000a0e72ca */ /* 0x000fe200000e0000 */
[----:B------:R-:W-:Y:S01]  /*148c0*/  VIADD R0, R0, 0x8 ;  /* 0x0000000800007836 */ /* 0x000fe20000000000 */
[----:B------:R-:W-:Y:S01]  /*148d0*/  MOV R11, 0x40000040 ;  /* 0x40000040000b7802 */ /* 0x000fe20000000f00 */
[----:B------:R-:W-:-:S03]  /*148e0*/  VIADD R10, R8, 0x400 ;  /* 0x00000400080a7836 */ /* 0x000fc60000000000 */
[----:B------:R0:W-:Y:S01]  /*148f0*/  BAR.SYNC.DEFER_BLOCKING R0, 0x100 ;  /* 0x000400000000751d */ /* 0x0001e20000010000 */
[----:B------:R-:W-:Y:S01]  /*14900*/  R2UR UR23, R11 ;  /* 0x000000000b1772ca */ /* 0x000fe200000e0000 */
[----:B------:R-:W-:Y:S01]  /*14910*/  IMAD.MOV.U32 R11, RZ, RZ, 0x40000040 ;  /* 0x40000040ff0b7424 */ /* 0x000fe200078e00ff */
[----:B------:R-:W-:Y:S01]  /*14920*/  R2UR UR18, R10 ;  /* 0x000000000a1272ca */ /* 0x000fe200000e0000 */
[----:B------:R-:W-:-:S03]  /*14930*/  VIADD R10, R8, 0x402 ;  /* 0x00000402080a7836 */ /* 0x000fc60000000000 */
[----:B------:R-:W-:Y:S02]  /*14940*/  R2UR UR27, R11 ;  /* 0x000000000b1b72ca */ /* 0x000fe400000e0000 */
[----:B------:R-:W-:Y:S01]  /*14950*/  R2UR UR22, R10 ;  /* 0x000000000a1672ca */ /* 0x000fe200000e0000 */
[C---:B------:R-:W-:Y:S02]  /*14960*/  VIADD R10, R8.reuse, 0x404 ;  /* 0x00000404080a7836 */ /* 0x040fe40000000000 */
[----:B------:R-:W-:-:S03]  /*14970*/  VIADD R8, R8, 0x406 ;  /* 0x0000040608087836 */ /* 0x000fc60000000000 */
        /* <DEDUP_REMOVED lines=29> */
.L_x_8419:
[----:B------:R-:W-:Y:S01]  /*14b50*/  SHF.L.U32 R0, R20, 0x1f, RZ ;  /* 0x0000001f14007819 */ /* 0x000fe200000006ff */
[----:B------:R-:W-:-:S04]  /*14b60*/  IMAD R3, R15, 0x8, R18 ;  /* 0x000000080f037824 */ /* 0x000fc800078e0212 */
[----:B------:R0:W1:Y:S01]  /*14b70*/  SYNCS.PHASECHK.TRANS64.TRYWAIT P1, [R3+URZ+0x28850], R0 ;  /* 0x02885000030075a7 */ /* 0x000062000802017f */
[----:B------:R-:W-:Y:S05]  /*14b80*/  @!P0 BRA `(.L_x_8420) ;  /* 0x0000000000048947 */ /* 0x000fea0003800000 */
[----:B------:R-:W-:Y:S01]  /*14b90*/  BPT.TRAP 0x1 ;  /* 0x000000040000795c */ /* 0x000fe20000300000 */
.L_x_8420:
[----:B-1----:R-:W-:Y:S05]  /*14ba0*/  @P1 BRA `(.L_x_8418) ;  /* 0x0000000000081947 */ /* 0x002fea0003800000 */
[----:B------:R-:W1:Y:S02]  /*14bb0*/  SYNCS.PHASECHK.TRANS64.TRYWAIT P1, [R3+URZ+0x28850], R0 ;  /* 0x02885000030075a7 */ /* 0x000e64000802017f */
[----:B-1----:R-:W-:Y:S05]  /*14bc0*/  @!P1 BRA `(.L_x_8421) ;  /* 0x0000011000809947 */ /* 0x002fea0003800000 */
.L_x_8418:
[----:B01----:R-:W-:Y:S01]  /*14bd0*/  VIADD R0, R18, 0x400 ;  /* 0x0000040012007836 */ /* 0x003fe20000000000 */
[----:B------:R-:W-:Y:S05]  /*14be0*/  WARPSYNC.ALL ;  /* 0x0000000000007948 */ /* 0x000fea0003800000 */
[----:B------:R-:W-:Y:S01]  /*14bf0*/  SHF.R.U32.HI R0, RZ, 0x4, R0 ;  /* 0x00000004ff007819 */ /* 0x000fe20000011600 */
[----:B------:R-:W-:Y:S01]  /*14c00*/  IMAD.MOV.U32 R9, RZ, RZ, 0x40000040 ;  /* 0x40000040ff097424 */ /* 0x000fe200078e00ff */
[----:B------:R-:W-:Y:S01]  /*14c10*/  WARPGROUP.ARRIVE ;  /* 0x00000000000079c5 */ /* 0x000fe20000000000 */
[----:B------:R-:W-:Y:S01]  /*14c20*/  IMAD.MOV.U32 R11, RZ, RZ, 0x40000040 ;  /* 0x40000040ff0b7424 */ /* 0x000fe200078e00ff */
[----:B------:R-:W-:-:S04]  /*14c30*/  LOP3.LUT R0, R0, 0x3fff, RZ, 0xc0, !PT ;  /* 0x00003fff00007812 */ /* 0x000fc800078ec0ff */
[----:B------:R-:W0:Y:S01]  /*14c40*/  S2R R20, SR_TID.X ;  /* 0x0000000000147919 */ /* 0x000e220000002100 */
[----:B------:R-:W-:Y:S01]  /*14c50*/  R2UR UR7, R9 ;  /* 0x00000000090772ca */ /* 0x000fe200000e0000 */
[----:B------:R-:W-:Y:S01]  /*14c60*/  IMAD.MOV.U32 R9, RZ, RZ, 0x40000040 ;  /* 0x40000040ff097424 */ /* 0x000fe200078e00ff */
[----:B------:R-:W-:-:S04]  /*14c70*/  LOP3.LUT R0, R0, 0x4000000, RZ, 0xfc, !PT ;  /* 0x0400000000007812 */ /* 0x000fc800078efcff */
[----:B------:R-:W-:-:S04]  /*14c80*/  LEA R8, R15, R0, 0xb ;  /* 0x000000000f087211 */ /* 0x000fc800078e58ff */
[C---:B------:R-:W-:Y:S01]  /*14c90*/  R2UR UR6, R8.reuse ;  /* 0x00000000080672ca */ /* 0x040fe200000e0000 */
[----:B------:R-:W-:-:S12]  /*14ca0*/  VIADD R10, R8, 0x80 ;  /* 0x00000080080a7836 */ /* 0x000fd80000000000 */
[----:B------:R-:W-:Y:S01]  /*14cb0*/  HGMMA.64x128x16.F32 R88, R180, gdesc[UR4].tnspB, R88, gsb0 ;  /* 0x41e00004b4587df0 */ /* 0x000fe20008000858 */
[----:B------:R-:W-:Y:S01]  /*14cc0*/  R2UR UR6, R10 ;  /* 0x000000000a0672ca */ /* 0x000fe200000e0000 */
[----:B------:R-:W-:Y:S01]  /*14cd0*/  VIADD R10, R8, 0x100 ;  /* 0x00000100080a7836 */ /* 0x000fe20000000000 */
[----:B------:R-:W-:Y:S01]  /*14ce0*/  R2UR UR7, R11 ;  /* 0x000000000b0772ca */ /* 0x000fe200000e0000 */
[----:B------:R-:W-:Y:S01]  /*14cf0*/  IMAD.MOV.U32 R11, RZ, RZ, 0x40000040 ;  /* 0x40000040ff0b7424 */ /* 0x000fe200078e00ff */
[----:B0-----:R-:W-:-:S04]  /*14d00*/  SHF.R.U32.HI R20, RZ, 0x7, R20 ;  /* 0x00000007ff147819 */ /* 0x001fc80000011614 */
[----:B------:R-:W-:Y:S01]  /*14d10*/  IADD3 R0, -R20, 0xb, RZ ;  /* 0x0000000b14007810 */ /* 0x000fe20007ffe1ff */
        /* <DEDUP_REMOVED lines=25> */
[C---:B------:R-:W-:Y:S01]  /*14eb0*/  VIADD R10, R8.reuse, 0x300 ;  /* 0x00000300080a7836 */ /* 0x040fe20000000000 */
[----:B------:R-:W-:Y:S01]  /*14ec0*/  R2UR UR7, R11 ;  /* 0x000000000b0772ca */ /* 0x000fe200000e0000 */
[----:B------:R-:W-:Y:S01]  /*14ed0*/  IMAD.MOV.U32 R11, RZ, RZ, 0x40000040 ;  /* 0x40000040ff0b7424 */ /* 0x000fe200078e00ff */
[----:B------:R-:W-:Y:S01]  /*14ee0*/  IADD3 R8, R8, 0x380, RZ ;  /* 0x0000038008087810 */ /* 0x000fe20007ffe0ff */
        /* <DEDUP_REMOVED lines=10> */
[----:B------:R-:W-:Y:S02]  /*14f90*/  WARPGROUP.DEPBAR.LE gsb0, 0x0 ;  /* 0x00008000000079c5 */ /* 0x000fe40000010000 */
[----:B------:R-:W-:-:S10]  /*14fa0*/  WARPGROUP.ARRIVE ;  /* 0x00000000000079c5 */ /* 0x000fd40000000000 */
[----:B------:R-:W-:Y:S03]  /*14fb0*/  HGMMA.64x128x16.F32 R88, R152, gdesc[UR4].tnspB, R88, gsb0 ;  /* 0x41e0000498587df0 */ /* 0x000fe60008000858 */
[----:B------:R-:W-:Y:S02]  /*14fc0*/  WARPGROUP.DEPBAR.LE gsb0, 0x0 ;  /* 0x00008000000079c5 */ /* 0x000fe40000010000 */
[----:B------:R0:W-:Y:S06]  /*14fd0*/  BAR.ARV R0, 0x100 ;  /* 0x000400000000751d */ /* 0x0001ec0000002000 */
[----:B------:R-:W-:Y:S05]  /*14fe0*/  @!P0 BRA `(.L_x_8422) ;  /* 0x0000000000048947 */ /* 0x000fea0003800000 */
[----:B------:R-:W-:Y:S01]  /*14ff0*/  BPT.TRAP 0x1 ;  /* 0x000000040000795c */ /* 0x000fe20000300000 */
.L_x_8422:
[----:B0-----:R-:W-:Y:S01]  /*15000*/  FMNMX.FTZ R0, R24, R14, !PT ;  /* 0x0000000e18007209 */ /* 0x001fe20007810000 */
[----:B------:R-:W-:Y:S01]  /*15010*/  UMOV UR52, UR44 ;  /* 0x0000002c00347c82 */ /* 0x000fe20008000000 */
        /* <DEDUP_REMOVED lines=73> */
[----:B------:R-:W-:-:S03]  /*154b0*/  FADD.FTZ R10, -R0, R13 ;  /* 0x0000000d000a7221 */ /* 0x000fc60000010100 */
[----:B------:R0:W-:Y:S01]  /*154c0*/  MUFU.EX2 R9, R14 ;  /* 0x0000000e00097308 */ /* 0x0001e20000000800 */
[----:B------:R-:W-:Y:S01]  /*154d0*/  FMUL.FTZ R8, R10, UR52 ;  /* 0x000000340a087c20 */ /* 0x000fe20008410000 */
[----:B------:R-:W-:-:S04]  /*154e0*/  FMUL.FTZ R10, R3, UR52 ;  /* 0x00000034030a7c20 */ /* 0x000fc80008410000 */
        /* <DEDUP_REMOVED lines=33> */
[----:B------:R-:W1:Y:S01]  /*15700*/  MUFU.EX2 R180, R180 ;  /* 0x000000b400b47308 */ /* 0x000e620000000800 */
[----:B------:R-:W-:-:S02]  /*15710*/  IMAD R52, R184, 0x8, R18 ;  /* 0x00000008b8347824 */ /* 0x000fc400078e0212 */
        /* <DEDUP_REMOVED lines=23> */
[----:B------:R-:W-:Y:S01]  /*15890*/  FFMA.FTZ R38, R63, UR52, -R10 ;  /* 0x000000343f267c23 */ /* 0x000fe2000801080a */
[----:B------:R-:W-:-:S05]  /*158a0*/  IMAD.U32 R54, RZ, RZ, UR38 ;  /* 0x00000026ff367e24 */ /* 0x000fca000f8e00ff */
[----:B------:R-:W2:Y:S01]  /*158b0*/  MUFU.EX2 R14, R14 ;  /* 0x0000000e000e7308 */ /* 0x000ea20000000800 */
[----:B0-----:R-:W-:-:S07]  /*158c0*/  FFMA.FTZ R5, R8, R5, R181 ;  /* 0x0000000508057223 */ /* 0x001fce00000100b5 */
        /* <DEDUP_REMOVED lines=103> */
[----:B-1----:R-:W-:Y:S01]  /*15f40*/  FADD.FTZ R6, R42, R5 ;  /* 0x000000052a067221 */ /* 0x002fe20000010000 */
[----:B------:R-:W-:-:S05]  /*15f50*/  VIADD R5, R52, 0x28840 ;  /* 0x0002884034057836 */ /* 0x000fca0000000000 */
[----:B------:R-:W-:Y:S01]  /*15f60*/  PRMT R5, R54, 0x654, R5 ;  /* 0x0000065436057816 */ /* 0x000fe20000000005 */
[----:B------:R-:W1:Y:S01]  /*15f70*/  MUFU.EX2 R21, R21 ;  /* 0x0000001500157308 */ /* 0x000e620000000800 */
[----:B--2---:R-:W-:Y:S02]  /*15f80*/  FADD.FTZ R50, R156, R51 ;  /* 0x000000339c327221 */ /* 0x004fe40000010000 */
[----:B------:R2:W-:Y:S05]  /*15f90*/  SYNCS.ARRIVE.TRANS64.RED.A1T0 RZ, [R5+URZ], RZ ;  /* 0x000000ff05ff79a7 */ /* 0x0005ea000810043f */
[----:B------:R-:W3:Y:S01]  /*15fa0*/  MUFU.EX2 R44, R44 ;  /* 0x0000002c002c7308 */ /* 0x000ee20000000800 */
[----:B0-----:R-:W-:-:S07]  /*15fb0*/  FADD.FTZ R51, R35, R6 ;  /* 0x0000000623337221 */ /* 0x001fce0000010000 */
[----:B------:R-:W0:Y:S01]  /*15fc0*/  MUFU.EX2 R158, R158 ;  /* 0x0000009e009e7308 */ /* 0x000e220000000800 */
[----:B-1----:R-:W-:-:S07]  /*15fd0*/  FADD.FTZ R53, R21, R50 ;  /* 0x0000003215357221 */ /* 0x002fce0000010000 */
        /* <DEDUP_REMOVED lines=26> */
.L_x_8423:
[----:B------:R-:W-:Y:S01]  /*16180*/  IMAD R15, R15, 0x8, R18 ;  /* 0x000000080f0f7824 */ /* 0x000fe200078e0212 */
[----:B------:R-:W-:Y:S01]  /*16190*/  ISETP.GT.AND P1, PT, R4, R12, PT ;  /* 0x0000000c0400720c */ /* 0x000fe20003f24270 */
[----:B------:R-:W-:Y:S01]  /*161a0*/  IMAD.U32 R50, RZ, RZ, UR38 ;  /* 0x00000026ff327e24 */ /* 0x000fe2000f8e00ff */
[----:B------:R-:W-:Y:S01]  /*161b0*/  F2FP.F16.F32.PACK_AB R180, R163, R180 ;  /* 0x000000b4a3b4723e */ /* 0x000fe200000000ff */
[-C--:B------:R-:W-:Y:S01]  /*161c0*/  FMUL.FTZ R88, R88, R9.reuse ;  /* 0x0000000958587220 */ /* 0x080fe20000410000 */
[----:B------:R-:W-:Y:S01]  /*161d0*/  IADD3 R15, R15, 0x28860, RZ ;  /* 0x000288600f0f7810 */ /* 0x000fe20007ffe0ff */
[----:B------:R-:W-:Y:S01]  /*161e0*/  FMUL.FTZ R89, R89, R9 ;  /* 0x0000000959597220 */ /* 0x000fe20000410000 */
[----:B------:R-:W-:Y:S01]  /*161f0*/  F2FP.F16.F32.PACK_AB R181, R14, R181 ;  /* 0x000000b50eb5723e */ /* 0x000fe200000000ff */
[-C--:B------:R-:W-:Y:S01]  /*16200*/  FMUL.FTZ R92, R92, R9.reuse ;  /* 0x000000095c5c7220 */ /* 0x080fe20000410000 */
[----:B------:R-:W-:Y:S01]  /*16210*/  PRMT R15, R50, 0x654, R15 ;  /* 0x00000654320f7816 */ /* 0x000fe2000000000f */
[-C--:B------:R-:W-:Y:S01]  /*16220*/  FMUL.FTZ R93, R93, R9.reuse ;  /* 0x000000095d5d7220 */ /* 0x080fe20000410000 */
[----:B------:R-:W-:Y:S01]  /*16230*/  F2FP.F16.F32.PACK_AB R182, R161, R182 ;  /* 0x000000b6a1b6723e */ /* 0x000fe200000000ff */
[----:B------:R-:W-:Y:S01]  /*16240*/  FMUL.FTZ R96, R96, R9 ;  /* 0x0000000960607220 */ /* 0x000fe20000410000 */
        /* <DEDUP_REMOVED lines=89> */
[----:B------:R-:W-:-:S02]  /*167e0*/  VIADD R4, R4, 0xffffffff ;  /* 0xffffffff04047836 */ /* 0x000fc40000000000 */
[----:B------:R-:W-:Y:S02]  /*167f0*/  IMAD.MOV.U32 R13, RZ, RZ, R0 ;  /* 0x000000ffff0d7224 */ /* 0x000fe400078e0000 */
[----:B------:R-:W-:Y:S02]  /*16800*/  IMAD.MOV.U32 R14, RZ, RZ, R3 ;  /* 0x000000ffff0e7224 */ /* 0x000fe400078e0003 */
[----:B------:R-:W-:Y:S02]  /*16810*/  IMAD.MOV.U32 R20, RZ, RZ, R187 ;  /* 0x000000ffff147224 */ /* 0x000fe400078e00bb */
[----:B0-----:R-:W-:Y:S01]  /*16820*/  IMAD.MOV.U32 R15, RZ, RZ, R184 ;  /* 0x000000ffff0f7224 */ /* 0x001fe200078e00b8 */
[----:B------:R-:W-:Y:S06]  /*16830*/  @P1 BRA `(.L_x_8424) ;  /* 0xffffffdc00641947 */ /* 0x000fec000383ffff */
.L_x_8412:
[----:B------:R-:W-:-:S13]  /*16840*/  ISETP.GE.AND P1, PT, R4, R198, PT ;  /* 0x000000c60400720c */ /* 0x000fda0003f26270 */
[----:B------:R-:W-:Y:S05]  /*16850*/  @!P1 BRA `(.L_x_8425) ;  /* 0x0000003000c89947 */ /* 0x000fea0003800000 */
[----:B------:R-:W-:Y:S01]  /*16860*/  IMAD.MOV.U32 R12, RZ, RZ, R0 ;  /* 0x000000ffff0c7224 */ /* 0x000fe200078e0000 */
[----:B------:R-:W-:Y:S01]  /*16870*/  MOV R13, R3 ;  /* 0x00000003000d7202 */ /* 0x000fe20000000f00 */
[----:B------:R-:W-:Y:S02]  /*16880*/  IMAD.MOV.U32 R15, RZ, RZ, R187 ;  /* 0x000000ffff0f7224 */ /* 0x000fe400078e00bb */
[----:B------:R-:W-:-:S07]  /*16890*/  IMAD.MOV.U32 R14, RZ, RZ, R184 ;  /* 0x000000ffff0e7224 */ /* 0x000fce00078e00b8 */
.L_x_8445:
        /* <DEDUP_REMOVED lines=8> */
.L_x_8427:
[----:B------:R-:W-:-:S05]  /*16920*/  VIADD R0, R14, 0x1 ;  /* 0x000000010e007836 */ /* 0x000fca0000000000 */
[----:B------:R-:W-:-:S04]  /*16930*/  ISETP.NE.AND P2, PT, R0, 0x2, PT ;  /* 0x000000020000780c */ /* 0x000fc80003f45270 */
[----:B------:R-:W-:Y:S02]  /*16940*/  SEL R3, R0, RZ, P2 ;  /* 0x000000ff00037207 */ /* 0x000fe40001000000 */
[----:B------:R-:W-:-:S03]  /*16950*/  SHF.L.U32 R0, R187, 0x1f, RZ ;  /* 0x0000001fbb007819 */ /* 0x000fc600000006ff */
[----:B------:R-:W-:-:S04]  /*16960*/  IMAD R3, R3, 0x8, R18 ;  /* 0x0000000803037824 */ /* 0x000fc800078e0212 */
[----:B------:R0:W1:Y:S01]  /*16970*/  SYNCS.PHASECHK.TRANS64.TRYWAIT P2, [R3+URZ+0x28830], R0 ;  /* 0x02883000030075a7 */ /* 0x000062000804017f */
[----:B------:R-:W-:Y:S05]  /*16980*/  @!P0 BRA `(.L_x_8428) ;  /* 0x0000000000048947 */ /* 0x000fea0003800000 */
[----:B------:R-:W-:Y:S01]  /*16990*/  BPT.TRAP 0x1 ;  /* 0x000000040000795c */ /* 0x000fe20000300000 */
.L_x_8428:
[----:B------:R-:W-:Y:S04]  /*169a0*/  BSSY B0, `(.L_x_8426) ;  /* 0x0000004000007945 */ /* 0x000fe80003800000 */
[----:B-1----:R-:W-:Y:S05]  /*169b0*/  @P2 BRA `(.L_x_8429) ;  /* 0x0000000000082947 */ /* 0x002fea0003800000 */
[----:B------:R-:W1:Y:S02]  /*169c0*/  SYNCS.PHASECHK.TRANS64.TRYWAIT P2, [R3+URZ+0x28830], R0 ;  /* 0x02883000030075a7 */ /* 0x000e64000804017f */
[----:B-1----:R-:W-:Y:S05]  /*169d0*/  @!P2 BRA `(.L_x_8430) ;  /* 0x000000f40010a947 */ /* 0x002fea0003800000 */
.L_x_8429:
[----:B------:R-:W-:Y:S05]  /*169e0*/  BSYNC B0 ;  /* 0x0000000000007941 */ /* 0x000fea0003800000 */
.L_x_8426:
[----:B01----:R-:W0:Y:S01]  /*169f0*/  S2R R0, SR_TID.X ;  /* 0x0000000000007919 */ /* 0x003e220000002100 */
[----:B------:R-:W-:Y:S01]  /*16a00*/  VIADD R184, R14, 0x1 ;  /* 0x000000010eb87836 */ /* 0x000fe20000000000 */
[----:B------:R-:W-:Y:S05]  /*16a10*/  WARPSYNC.ALL ;  /* 0x0000000000007948 */ /* 0x000fea0003800000 */
[C---:B------:R-:W-:Y:S01]  /*16a20*/  ISETP.NE.AND P2, PT, R184.reuse, 0x2, PT ;  /* 0x00000002b800780c */ /* 0x040fe20003f45270 */
[----:B------:R-:W-:Y:S01]  /*16a30*/  IMAD.MOV.U32 R11, RZ, RZ, 0x40000040 ;  /* 0x40000040ff0b7424 */ /* 0x000fe200078e00ff */
[----:B------:R-:W-:Y:S02]  /*16a40*/  MOV R9, 0x40000040 ;  /* 0x4000004000097802 */ /* 0x000fe40000000f00 */
        /* <DEDUP_REMOVED lines=9> */
[----:B------:R-:W-:-:S02]  /*16ae0*/  R2UR UR11, R11 ;  /* 0x000000000b0b72ca */ /* 0x000fc400000e0000 */
[----:B------:R-:W-:Y:S01]  /*16af0*/  R2UR UR6, R10 ;  /* 0x000000000a0672ca */ /* 0x000fe200000e0000 */
[----:B------:R-:W-:Y:S01]  /*16b00*/  VIADD R10, R8, 0x4 ;  /* 0x00000004080a7836 */ /* 0x000fe20000000000 */
[----:B------:R-:W-:-:S04]  /*16b10*/  MOV R11, 0x40000040 ;  /* 0x40000040000b7802 */ /* 0x000fc80000000f00 */
[----:B------:R-:W-:Y:S01]  /*16b20*/  R2UR UR10, R10 ;  /* 0x000000000a0a72ca */ /* 0x000fe200000e0000 */
[----:B------:R-:W-:Y:S01]  /*16b30*/  VIADD R10, R8, 0x6 ;  /* 0x00000006080a7836 */ /* 0x000fe20000000000 */
[----:B0-----:R-:W-:Y:S02]  /*16b40*/  SHF.R.U32.HI R0, RZ, 0x7, R0 ;  /* 0x00000007ff007819 */ /* 0x001fe40000011600 */
[----:B------:R-:W-:Y:S01]  /*16b50*/  R2UR UR15, R11 ;  /* 0x000000000b0f72ca */ /* 0x000fe200000e0000 */
[----:B------:R-:W-:Y:S01]  /*16b60*/  IMAD.MOV.U32 R11, RZ, RZ, 0x40000040 ;  /* 0x40000040ff0b7424 */ /* 0x000fe200078e00ff */
[----:B------:R-:W-:Y:S01]  /*16b70*/  R2UR UR14, R10 ;  /* 0x000000000a0e72ca */ /* 0x000fe200000e0000 */
[----:B------:R-:W-:Y:S02]  /*16b80*/  VIADD R0, R0, 0x8 ;  /* 0x0000000800007836 */ /* 0x000fe40000000000 */
[----:B------:R-:W-:Y:S01]  /*16b90*/  VIADD R10, R8, 0x400 ;  /* 0x00000400080a7836 */ /* 0x000fe20000000000 */
[----:B------:R-:W-:Y:S01]  /*16ba0*/  R2UR UR19, R11 ;  /* 0x000000000b1372ca */ /* 0x000fe200000e0000 */
[----:B------:R-:W-:Y:S01]  /*16bb0*/  IMAD.MOV.U32 R11, RZ, RZ, 0x40000040 ;  /* 0x40000040ff0b7424 */ /* 0x000fe200078e00ff */
[----:B------:R0:W-:Y:S02]  /*16bc0*/  BAR.SYNC.DEFER_BLOCKING R0, 0x100 ;  /* 0x000400000000751d */ /* 0x0001e40000010000 */
[----:B------:R-:W-:Y:S01]  /*16bd0*/  R2UR UR18, R10 ;  /* 0x000000000a1272ca */ /* 0x000fe200000e0000 */
[----:B------:R-:W-:Y:S01]  /*16be0*/  VIADD R10, R8, 0x402 ;  /* 0x00000402080a7836 */ /* 0x000fe20000000000 */
[----:B------:R-:W-:Y:S01]  /*16bf0*/  R2UR UR23, R11 ;  /* 0x000000000b1772ca */ /* 0x000fe200000e0000 */
[----:B------:R-:W-:-:S03]  /*16c00*/  IMAD.MOV.U32 R11, RZ, RZ, 0x40000040 ;  /* 0x40000040ff0b7424 */ /* 0x000fc600078e00ff */
[----:B------:R-:W-:Y:S01]  /*16c10*/  R2UR UR22, R10 ;  /* 0x000000000a1672ca */ /* 0x000fe200000e0000 */
[C---:B------:R-:W-:Y:S01]  /*16c20*/  VIADD R10, R8.reuse, 0x404 ;  /* 0x00000404080a7836 */ /* 0x040fe20000000000 */
[----:B------:R-:W-:Y:S02]  /*16c30*/  R2UR UR27, R11 ;  /* 0x000000000b1b72ca */ /* 0x000fe400000e0000 */
[----:B------:R-:W-:Y:S02]  /*16c40*/  IADD3 R8, R8, 0x406, RZ ;  /* 0x0000040608087810 */ /* 0x000fe40007ffe0ff */
        /* <DEDUP_REMOVED lines=29> */
.L_x_8432:
[----:B------:R-:W-:Y:S01]  /*16e20*/  SHF.L.U32 R0, R15, 0x1f, RZ ;  /* 0x0000001f0f007819 */ /* 0x000fe200000006ff */
[----:B------:R-:W-:-:S04]  /*16e30*/  IMAD R3, R14, 0x8, R18 ;  /* 0x000000080e037824 */ /* 0x000fc800078e0212 */
[----:B------:R0:W1:Y:S01]  /*16e40*/  SYNCS.PHASECHK.TRANS64.TRYWAIT P1, [R3+URZ+0x28850], R0 ;  /* 0x02885000030075a7 */ /* 0x000062000802017f */
[----:B------:R-:W-:Y:S05]  /*16e50*/  @!P0 BRA `(.L_x_8433) ;  /* 0x0000000000048947 */ /* 0x000fea0003800000 */
[----:B------:R-:W-:Y:S01]  /*16e60*/  BPT.TRAP 0x1 ;  /* 0x000000040000795c */ /* 0x000fe20000300000 */
.L_x_8433:
[----:B-1----:R-:W-:Y:S05]  /*16e70*/  @P1 BRA `(.L_x_8431) ;  /* 0x0000000000081947 */ /* 0x002fea0003800000 */
[----:B------:R-:W1:Y:S02]  /*16e80*/  SYNCS.PHASECHK.TRANS64.TRYWAIT P1, [R3+URZ+0x28850], R0 ;  /* 0x02885000030075a7 */ /* 0x000e64000802017f */
[----:B-1----:R-:W-:Y:S05]  /*16e90*/  @!P1 BRA `(.L_x_8434) ;  /* 0x000000ec00f49947 */ /* 0x002fea0003800000 */
.L_x_8431:
        /* <DEDUP_REMOVED lines=67> */
.L_x_8435:
[----:B------:R-:W1:Y:S01]  /*172d0*/  @P4 LDC R3, c[0x0][0x44c] ;  /* 0x00011300ff034b82 */ /* 0x000e620000000800 */
[----:B------:R-:W-:Y:S01]  /*172e0*/  IMAD.IADD R20, R195, 0x1, R193 ;  /* 0x00000001c3147824 */ /* 0x000fe200078e02c1 */
[----:B0-----:R-:W-:Y:S01]  /*172f0*/  LEA R0, R184, R18, 0x3 ;  /* 0x00000012b8007211 */ /* 0x001fe200078e18ff */
[----:B------:R-:W-:-:S05]  /*17300*/  ULOP3.LUT UR6, URZ, UR49, URZ, 0x33, !UPT ;  /* 0x000000313f067292 */ /* 0x000fca000f8e333f */
[----:B------:R-:W0:Y:S01]  /*17310*/  @P4 LDC R8, c[0x0][0x450] ;  /* 0x00011400ff084b82 */ /* 0x000e220000000800 */
[----:B-1----:R-:W-:-:S05]  /*17320*/  @P4 IMAD.HI.U32 R3, R20, R3, RZ ;  /* 0x0000000314034227 */ /* 0x002fca00078e00ff */
[----:B0-----:R-:W-:Y:S01]  /*17330*/  @P4 SHF.R.U32.HI R20, RZ, R8, R3 ;  /* 0x00000008ff144219 */ /* 0x001fe20000011603 */
[----:B------:R-:W-:Y:S02]  /*17340*/  IMAD.U32 R8, RZ, RZ, UR38 ;  /* 0x00000026ff087e24 */ /* 0x000fe4000f8e00ff */
[----:B------:R-:W-:Y:S02]  /*17350*/  VIADD R3, R0, 0x28840 ;  /* 0x0002884000037836 */ /* 0x000fe40000000000 */
[----:B------:R-:W-:Y:S01]  /*17360*/  IMAD.SHL.U32 R0, R4, 0x80, RZ ;  /* 0x0000008004007824 */ /* 0x000fe200078e00ff */
[----:B------:R-:W0:Y:S02]  /*17370*/  SHFL.IDX PT, R21, R20, RZ, 0x1c1f ;  /* 0x001c1fff14157589 */ /* 0x000e2400000e0000 */
[----:B------:R-:W-:Y:S02]  /*17380*/  PRMT R3, R8, 0x654, R3 ;  /* 0x0000065408037816 */ /* 0x000fe40000000003 */
[----:B------:R-:W-:-:S02]  /*17390*/  IADD3 R8, -R0, 0x1, RZ ;  /* 0x0000000100087810 */ /* 0x000fc40007ffe1ff */
[----:B------:R1:W-:Y:S03]  /*173a0*/  SYNCS.ARRIVE.TRANS64.RED.A1T0 RZ, [R3+URZ], RZ ;  /* 0x000000ff03ff79a7 */ /* 0x0003e6000810043f */
[----:B------:R-:W-:-:S05]  /*173b0*/  IMAD R8, R191, -0x2, R8 ;  /* 0xfffffffebf087824 */ /* 0x000fca00078e0208 */
[----:B------:R-:W-:-:S05]  /*173c0*/  IADD3 R8, -R189, R8, R190 ;  /* 0x00000008bd087210 */ /* 0x000fca0007ffe1be */
[C---:B------:R-:W-:Y:S02]  /*173d0*/  VIADD R10, R8.reuse, UR6 ;  /* 0x00000006080a7c36 */ /* 0x040fe40008000000 */
[----:B------:R-:W-:-:S03]  /*173e0*/  VIADD R11, R8, UR48 ;  /* 0x00000030080b7c36 */ /* 0x000fc60008000000 */
[----:B0-----:R-:W-:Y:S01]  /*173f0*/  IADD3 R15, R10, R21, RZ ;  /* 0x000000150a0f7210 */ /* 0x001fe20007ffe0ff */
[----:B-1----:R-:W-:Y:S01]  /*17400*/  IMAD.IADD R3, R11, 0x1, R21 ;  /* 0x000000010b037824 */ /* 0x002fe200078e0215 */
        /* <DEDUP_REMOVED lines=13> */
.L_x_8438:
[----:B------:R-:W-:-:S05]  /*174e0*/  IMAD.U32 R152, RZ, RZ, UR43 ;  /* 0x0000002bff987e24 */ /* 0x000fca000f8e00ff */
[----:B------:R-:W-:-:S13]  /*174f0*/  ISETP.NE.AND P1, PT, R152, 0x1, PT ;  /* 0x000000019800780c */ /* 0x000fda0003f25270 */
[----:B------:R-:W0:Y:S02]  /*17500*/  @P1 LDC.64 R8, c[0x0][0x9e8] ;  /* 0x00027a00ff081b82 */ /* 0x000e240000000a00 */
[----:B0-----:R-:W-:-:S05]  /*17510*/  @P1 IMAD.HI.U32 R8, R21, R8, RZ ;  /* 0x0000000815081227 */ /* 0x001fca00078e00ff */
[----:B------:R-:W-:-:S07]  /*17520*/  @P1 SHF.R.U32.HI R21, RZ, R9, R8 ;  /* 0x00000009ff151219 */ /* 0x000fce0000011608 */
.L_x_8439:
[----:B------:R-:W-:Y:S05]  /*17530*/  BSYNC B0 ;  /* 0x0000000000007941 */ /* 0x000fea0003800000 */
.L_x_8437:
[----:B------:R-:W-:-:S04]  /*17540*/  IMAD R8, R21, R152, -R0 ;  /* 0x0000009815087224 */ /* 0x000fc800078e0a00 */
[----:B------:R-:W-:-:S05]  /*17550*/  IMAD R8, R191, -0x2, R8 ;  /* 0xfffffffebf087824 */ /* 0x000fca00078e0208 */
[----:B------:R-:W-:Y:S02]  /*17560*/  VIADDMNMX R3, R8, R152, R3, PT ;  /* 0x0000009808037246 */ /* 0x000fe40003800103 */
[----:B------:R-:W-:-:S07]  /*17570*/  VIMNMX R15, R15, R8, !PT ;  /* 0x000000080f0f7248 */ /* 0x000fce0007fe0100 */
.L_x_8436:
        /* <DEDUP_REMOVED lines=113> */
.L_x_8442:
[----:B------:R-:W-:-:S05]  /*17c90*/  IMAD.U32 R15, RZ, RZ, UR43 ;  /* 0x0000002bff0f7e24 */ /* 0x000fca000f8e00ff */
[----:B------:R-:W-:-:S13]  /*17ca0*/  ISETP.NE.AND P2, PT, R15, 0x1, PT ;  /* 0x000000010f00780c */ /* 0x000fda0003f45270 */
[----:B------:R-:W0:Y:S02]  /*17cb0*/  @P2 LDC.64 R8, c[0x0][0x9e8] ;  /* 0x00027a00ff082b82 */ /* 0x000e240000000a00 */
[----:B0-----:R-:W-:-:S05]  /*17cc0*/  @P2 IMAD.HI.U32 R8, R3, R8, RZ ;  /* 0x0000000803082227 */ /* 0x001fca00078e00ff */
[----:B------:R-:W-:-:S07]  /*17cd0*/  @P2 SHF.R.U32.HI R3, RZ, R9, R8 ;  /* 0x00000009ff032219 */ /* 0x000fce0000011608 */
.L_x_8443:
[----:B------:R-:W-:Y:S05]  /*17ce0*/  BSYNC B0 ;  /* 0x0000000000007941 */ /* 0x000fea0003800000 */
.L_x_8441:
[----:B------:R-:W-:-:S04]  /*17cf0*/  IMAD R0, R3, R15, -R0 ;  /* 0x0000000f03007224 */ /* 0x000fc800078e0a00 */
[----:B------:R-:W-:-:S05]  /*17d00*/  IMAD R0, R191, -0x2, R0 ;  /* 0xfffffffebf007824 */ /* 0x000fca00078e0200 */
[----:B------:R-:W-:Y:S02]  /*17d10*/  VIADDMNMX R11, R0, R15, R11, PT ;  /* 0x0000000f000b7246 */ /* 0x000fe4000380010b */
[----:B------:R-:W-:-:S07]  /*17d20*/  VIMNMX R10, R10, R0, !PT ;  /* 0x000000000a0a7248 */ /* 0x000fce0007fe0100 */
.L_x_8440:
        /* <DEDUP_REMOVED lines=65> */
[C---:B------:R-:W-:Y:S01]  /*18140*/  ISETP.LT.OR P2, PT, R11.reuse, 0x22, P2 ;  /* 0x000000220b00780c */ /* 0x040fe20001741670 */
[----:B------:R-:W0:Y:S01]  /*18150*/  SHFL.BFLY PT, R3, R0, 0x2, 0x1f ;  /* 0x0c401f0000037f89 */ /* 0x000e2200000e0000 */
[----:B------:R-:W-:-:S02]  /*18160*/  ISETP.LT.OR P3, PT, R11, 0x39, P3 ;  /* 0x000000390b00780c */ /* 0x000fc40001f61670 */
[----:B------:R-:W-:Y:S02]  /*18170*/  FSEL R43, R43, -INF , !P2 ;  /* 0xff8000002b2b7808 */ /* 0x000fe40005000000 */
[----:B------:R-:W-:Y:S02]  /*18180*/  ISETP.GT.AND P2, PT, R10, 0x29, P1 ;  /* 0x000000290a00780c */ /* 0x000fe40000f44270 */
[----:B------:R-:W-:Y:S02]  /*18190*/  FSEL R54, R54, -INF , !P3 ;  /* 0xff80000036367808 */ /* 0x000fe40005800000 */
[----:B------:R-:W-:Y:S02]  /*181a0*/  ISETP.GT.AND P3, PT, R10, 0x40, P1 ;  /* 0x000000400a00780c */ /* 0x000fe40000f64270 */
[C---:B------:R-:W-:Y:S02]  /*181b0*/  ISETP.LT.OR P2, PT, R11.reuse, 0x2a, P2 ;  /* 0x0000002a0b00780c */ /* 0x040fe40001741670 */
[----:B------:R-:W-:-:S02]  /*181c0*/  ISETP.LT.OR P3, PT, R11, 0x41, P3 ;  /* 0x000000410b00780c */ /* 0x000fc40001f61670 */
[----:B------:R-:W-:Y:S02]  /*181d0*/  FSEL R47, R47, -INF , !P2 ;  /* 0xff8000002f2f7808 */ /* 0x000fe40005000000 */
[----:B------:R-:W-:Y:S02]  /*181e0*/  ISETP.GT.AND P2, PT, R10, 0x31, P1 ;  /* 0x000000310a00780c */ /* 0x000fe40000f44270 */
[----:B------:R-:W-:Y:S02]  /*181f0*/  FSEL R58, R58, -INF , !P3 ;  /* 0xff8000003a3a7808 */ /* 0x000fe40005800000 */
[----:B------:R-:W-:Y:S02]  /*18200*/  ISETP.GT.AND P3, PT, R10, 0x41, P1 ;  /* 0x000000410a00780c */ /* 0x000fe40000f64270 */
[----:B------:R-:W-:Y:S02]  /*18210*/  ISETP.LT.OR P2, PT, R11, 0x32, P2 ;  /* 0x000000320b00780c */ /* 0x000fe40001741670 */
[----:B0-----:R-:W-:-:S02]  /*18220*/  FMNMX.FTZ R3, R0, R3, !PT ;  /* 0x0000000300037209 */ /* 0x001fc40007810000 */
[----:B------:R-:W-:Y:S02]  /*18230*/  ISETP.LT.OR P3, PT, R11, 0x42, P3 ;  /* 0x000000420b00780c */ /* 0x000fe40001f61670 */
[----:B------:R-:W-:Y:S01]  /*18240*/  FSEL R51, R51, -INF , !P2 ;  /* 0xff80000033337808 */ /* 0x000fe20005000000 */
[----:B------:R-:W0:Y:S01]  /*18250*/  SHFL.BFLY PT, R0, R3, 0x1, 0x1f ;  /* 0x0c201f0003007f89 */ /* 0x000e2200000e0000 */
[C---:B------:R-:W-:Y:S02]  /*18260*/  ISETP.GT.AND P2, PT, R10.reuse, 0x39, P1 ;  /* 0x000000390a00780c */ /* 0x040fe40000f44270 */
[----:B------:R-:W-:Y:S02]  /*18270*/  FSEL R59, R59, -INF , !P3 ;  /* 0xff8000003b3b7808 */ /* 0x000fe40005800000 */
[----:B------:R-:W-:Y:S02]  /*18280*/  ISETP.GT.AND P3, PT, R10, 0x48, P1 ;  /* 0x000000480a00780c */ /* 0x000fe40000f64270 */
[----:B------:R-:W-:-:S02]  /*18290*/  ISETP.LT.OR P2, PT, R11, 0x3a, P2 ;  /* 0x0000003a0b00780c */ /* 0x000fc40001741670 */
[----:B------:R-:W-:Y:S02]  /*182a0*/  ISETP.LT.OR P3, PT, R11, 0x49, P3 ;  /* 0x000000490b00780c */ /* 0x000fe40001f61670 */
[----:B------:R-:W-:Y:S02]  /*182b0*/  FSEL R55, R55, -INF , !P2 ;  /* 0xff80000037377808 */ /* 0x000fe40005000000 */
[----:B------:R-:W-:Y:S02]  /*182c0*/  FSEL R62, R62, -INF , !P3 ;  /* 0xff8000003e3e7808 */ /* 0x000fe40005800000 */
[----:B------:R-:W-:-:S04]  /*182d0*/  ISETP.GT.AND P3, PT, R10, RZ, P1 ;  /* 0x000000ff0a00720c */ /* 0x000fc80000f64270 */
[----:B------:R-:W-:Y:S02]  /*182e0*/  ISETP.LT.OR P3, PT, R11, 0x1, P3 ;  /* 0x000000010b00780c */ /* 0x000fe40001f61670 */
[----:B0-----:R-:W-:-:S04]  /*182f0*/  FMNMX.FTZ R3, R3, R0, !PT ;  /* 0x0000000003037209 */ /* 0x001fc80007810000 */
[C---:B------:R-:W-:Y:S01]  /*18300*/  FSETP.NEU.FTZ.AND P2, PT, R3.reuse, -INF , PT ;  /* 0xff8000000300780b */ /* 0x040fe20003f5d000 */
[----:B------:R-:W-:-:S05]  /*18310*/  FMUL.FTZ R0, R3, UR52 ;  /* 0x0000003403007c20 */ /* 0x000fca0008410000 */
[----:B------:R-:W-:-:S05]  /*18320*/  FSEL R0, R0, RZ, P2 ;  /* 0x000000ff00007208 */ /* 0x000fca0001000000 */
[--C-:B------:R-:W-:Y:S01]  /*18330*/  FFMA.FTZ R15, R29, UR52, -R0.reuse ;  /* 0x000000341d0f7c23 */ /* 0x100fe20008010800 */
[----:B------:R-:W-:Y:S01]  /*18340*/  FSEL R29, R26, -INF , !P3 ;  /* 0xff8000001a1d7808 */ /* 0x000fe20005800000 */
        /* <DEDUP_REMOVED lines=44> */
[----:B------:R-:W-:Y:S01]  /*18610*/  FFMA.FTZ R85, R85, UR52, -R0 ;  /* 0x0000003455557c23 */ /* 0x000fe20008010800 */
[----:B------:R-:W-:Y:S01]  /*18620*/  FSEL R70, R70, -INF , !P3 ;  /* 0xff80000046467808 */ /* 0x000fe20005800000 */
[----:B------:R-:W-:Y:S01]  /*18630*/  MUFU.EX2 R9, R9 ;  /* 0x0000000900097308 */ /* 0x000fe20000000800 */
[----:B------:R-:W-:-:S02]  /*18640*/  FMNMX.FTZ R37, R47, R8, !PT ;  /* 0x000000082f257209 */ /* 0x000fc40007810000 */
[----:B------:R-:W-:Y:S02]  /*18650*/  ISETP.GT.AND P3, PT, R10, 0x59, P1 ;  /* 0x000000590a00780c */ /* 0x000fe40000f64270 */
[----:B------:R-:W-:Y:S01]  /*18660*/  FMNMX.FTZ R8, R50, R37, !PT ;  /* 0x0000002532087209 */ /* 0x000fe20007810000 */
[----:B------:R-:W-:Y:S01]  /*18670*/  FFMA.FTZ R37, R45, UR52, -R0 ;  /* 0x000000342d257c23 */ /* 0x000fe20008010800 */
[----:B------:R-:W-:Y:S01]  /*18680*/  ISETP.LT.OR P3, PT, R11, 0x5a, P3 ;  /* 0x0000005a0b00780c */ /* 0x000fe20001f61670 */
[----:B------:R-:W-:Y:S01]  /*18690*/  MUFU.EX2 R180, R180 ;  /* 0x000000b400b47308 */ /* 0x000fe20000000800 */
[----:B------:R-:W-:Y:S02]  /*186a0*/  FMNMX.FTZ R41, R51, R8, !PT ;  /* 0x0000000833297209 */ /* 0x000fe40007810000 */
[----:B------:R-:W-:Y:S02]  /*186b0*/  FSEL R71, R71, -INF , !P3 ;  /* 0xff80000047477808 */ /* 0x000fe40005800000 */
[----:B------:R-:W-:-:S02]  /*186c0*/  ISETP.GT.AND P3, PT, R10, 0x60, P1 ;  /* 0x000000600a00780c */ /* 0x000fc40000f64270 */
[----:B------:R-:W-:Y:S01]  /*186d0*/  FMNMX.FTZ R8, R54, R41, !PT ;  /* 0x0000002936087209 */ /* 0x000fe20007810000 */
[----:B------:R-:W-:Y:S01]  /*186e0*/  MUFU.EX2 R182, R182 ;  /* 0x000000b600b67308 */ /* 0x000fe20000000800 */
[----:B------:R-:W-:Y:S02]  /*186f0*/  ISETP.LT.OR P3, PT, R11, 0x61, P3 ;  /* 0x000000610b00780c */ /* 0x000fe40001f61670 */
[----:B------:R-:W-:Y:S02]  /*18700*/  FMNMX.FTZ R41, R55, R8, !PT ;  /* 0x0000000837297209 */ /* 0x000fe40007810000 */
[----:B------:R-:W-:Y:S02]  /*18710*/  FSEL R74, R74, -INF , !P3 ;  /* 0xff8000004a4a7808 */ /* 0x000fe40005800000 */
[----:B------:R-:W-:Y:S01]  /*18720*/  ISETP.GT.AND P3, PT, R10, 0x61, P1 ;  /* 0x000000610a00780c */ /* 0x000fe20000f64270 */
[----:B------:R-:W-:Y:S01]  /*18730*/  MUFU.EX2 R15, R15 ;  /* 0x0000000f000f7308 */ /* 0x000fe20000000800 */
[----:B------:R-:W-:Y:S01]  /*18740*/  FMNMX.FTZ R8, R58, R41, !PT ;  /* 0x000000293a087209 */ /* 0x000fe20007810000 */
[----:B------:R-:W-:Y:S01]  /*18750*/  FFMA.FTZ R41, R49, UR52, -R0 ;  /* 0x0000003431297c23 */ /* 0x000fe20008010800 */
[----:B------:R-:W-:-:S02]  /*18760*/  ISETP.LT.OR P3, PT, R11, 0x62, P3 ;  /* 0x000000620b00780c */ /* 0x000fc40001f61670 */
[----:B------:R-:W-:Y:S02]  /*18770*/  FMNMX.FTZ R45, R59, R8, !PT ;  /* 0x000000083b2d7209 */ /* 0x000fe40007810000 */
[----:B------:R-:W-:Y:S01]  /*18780*/  FSEL R20, R75, -INF , !P3 ;  /* 0xff8000004b147808 */ /* 0x000fe20005800000 */
[--C-:B------:R-:W-:Y:S01]  /*18790*/  FFMA.FTZ R75, R61, UR52, -R0.reuse ;  /* 0x000000343d4b7c23 */ /* 0x100fe20008010800 */
[----:B------:R-:W-:Y:S01]  /*187a0*/  ISETP.GT.AND P3, PT, R10, 0x68, P1 ;  /* 0x000000680a00780c */ /* 0x000fe20000f64270 */
[----:B------:R-:W-:Y:S01]  /*187b0*/  FFMA.FTZ R61, R69, UR52, -R0 ;  /* 0x00000034453d7c23 */ /* 0x000fe20008010800 */
[----:B------:R-:W-:Y:S01]  /*187c0*/  FMNMX.FTZ R8, R62, R45, !PT ;  /* 0x0000002d3e087209 */ /* 0x000fe20007810000 */
[----:B------:R-:W-:Y:S01]  /*187d0*/  MUFU.EX2 R176, R176 ;  /* 0x000000b000b07308 */ /* 0x000fe20000000800 */
[----:B------:R-:W-:Y:S02]  /*187e0*/  ISETP.LT.OR P3, PT, R11, 0x69, P3 ;  /* 0x000000690b00780c */ /* 0x000fe40001f61670 */
[----:B------:R-:W-:-:S02]  /*187f0*/  FMNMX.FTZ R45, R63, R8, !PT ;  /* 0x000000083f2d7209 */ /* 0x000fc40007810000 */
[----:B------:R-:W-:Y:S02]  /*18800*/  FSEL R78, R78, -INF , !P3 ;  /* 0xff8000004e4e7808 */ /* 0x000fe40005800000 */
[----:B------:R-:W-:Y:S01]  /*18810*/  FMNMX.FTZ R8, R66, R45, !PT ;  /* 0x0000002d42087209 */ /* 0x000fe20007810000 */
[----:B------:R-:W-:Y:S01]  /*18820*/  FFMA.FTZ R45, R53, UR52, -R0 ;  /* 0x00000034352d7c23 */ /* 0x000fe20008010800 */
[----:B------:R-:W-:Y:S01]  /*18830*/  ISETP.GT.AND P3, PT, R10, 0x69, P1 ;  /* 0x000000690a00780c */ /* 0x000fe20000f64270 */
[----:B------:R-:W-:Y:S01]  /*18840*/  MUFU.EX2 R21, R21 ;  /* 0x0000001500157308 */ /* 0x000fe20000000800 */
[----:B------:R-:W-:Y:S02]  /*18850*/  FMNMX.FTZ R49, R67, R8, !PT ;  /* 0x0000000843317209 */ /* 0x000fe40007810000 */
[----:B------:R-:W-:Y:S02]  /*18860*/  ISETP.LT.OR P3, PT, R11, 0x6a, P3 ;  /* 0x0000006a0b00780c */ /* 0x000fe40001f61670 */
[----:B------:R-:W-:-:S02]  /*18870*/  FMNMX.FTZ R8, R70, R49, !PT ;  /* 0x0000003146087209 */ /* 0x000fc40007810000 */
[----:B------:R-:W-:Y:S01]  /*18880*/  FSEL R79, R79, -INF , !P3 ;  /* 0xff8000004f4f7808 */ /* 0x000fe20005800000 */
[----:B------:R-:W-:Y:S01]  /*18890*/  MUFU.EX2 R178, R178 ;  /* 0x000000b200b27308 */ /* 0x000fe20000000800 */
[----:B------:R-:W-:Y:S02]  /*188a0*/  ISETP.GT.AND P3, PT, R10, 0x70, P1 ;  /* 0x000000700a00780c */ /* 0x000fe40000f64270 */
[----:B------:R-:W-:Y:S02]  /*188b0*/  FMNMX.FTZ R49, R71, R8, !PT ;  /* 0x0000000847317209 */ /* 0x000fe40007810000 */
[----:B------:R-:W-:Y:S02]  /*188c0*/  ISETP.LT.OR P3, PT, R11, 0x71, P3 ;  /* 0x000000710b00780c */ /* 0x000fe40001f61670 */
[----:B------:R-:W-:Y:S01]  /*188d0*/  FMNMX.FTZ R49, R74, R49, !PT ;  /* 0x000000314a317209 */ /* 0x000fe20007810000 */
[----:B------:R-:W-:Y:S01]  /*188e0*/  MUFU.EX2 R25, R25 ;  /* 0x0000001900197308 */ /* 0x000fe20000000800 */
[----:B------:R-:W-:-:S02]  /*188f0*/  FSEL R82, R82, -INF , !P3 ;  /* 0xff80000052527808 */ /* 0x000fc40005800000 */
[----:B------:R-:W-:Y:S02]  /*18900*/  ISETP.GT.AND P3, PT, R10, 0x71, P1 ;  /* 0x000000710a00780c */ /* 0x000fe40000f64270 */
[----:B------:R-:W-:Y:S02]  /*18910*/  FMNMX.FTZ R53, R20, R49, !PT ;  /* 0x0000003114357209 */ /* 0x000fe40007810000 */
[----:B------:R-:W-:Y:S01]  /*18920*/  ISETP.LT.OR P3, PT, R11, 0x72, P3 ;  /* 0x000000720b00780c */ /* 0x000fe20001f61670 */
[----:B------:R0:W-:Y:S01]  /*18930*/  MUFU.EX2 R49, R57 ;  /* 0x0000003900317308 */ /* 0x0001e20000000800 */
[----:B------:R-:W-:Y:S02]  /*18940*/  FMNMX.FTZ R8, R78, R53, !PT ;  /* 0x000000354e087209 */ /* 0x000fe40007810000 */
[----:B------:R-:W-:Y:S02]  /*18950*/  FSEL R83, R83, -INF , !P3 ;  /* 0xff80000053537808 */ /* 0x000fe40005800000 */
[----:B------:R-:W-:-:S02]  /*18960*/  ISETP.GT.AND P3, PT, R10, 0x78, P1 ;  /* 0x000000780a00780c */ /* 0x000fc40000f64270 */
[----:B------:R-:W-:Y:S01]  /*18970*/  FMNMX.FTZ R53, R79, R8, !PT ;  /* 0x000000084f357209 */ /* 0x000fe20007810000 */
[----:B------:R-:W-:Y:S01]  /*18980*/  MUFU.EX2 R172, R172 ;  /* 0x000000ac00ac7308 */ /* 0x000fe20000000800 */
[----:B------:R-:W-:Y:S01]  /*18990*/  ISETP.GT.AND P1, PT, R10, 0x79, P1 ;  /* 0x000000790a00780c */ /* 0x000fe20000f24270 */
[--C-:B0-----:R-:W-:Y:S01]  /*189a0*/  FFMA.FTZ R57, R73, UR52, -R0.reuse ;  /* 0x0000003449397c23 */ /* 0x101fe20008010800 */
[----:B------:R-:W-:Y:S02]  /*189b0*/  ISETP.LT.OR P3, PT, R11, 0x79, P3 ;  /* 0x000000790b00780c */ /* 0x000fe40001f61670 */
[----:B------:R-:W-:Y:S01]  /*189c0*/  FMNMX.FTZ R8, R82, R53, !PT ;  /* 0x0000003552087209 */ /* 0x000fe20007810000 */
[----:B------:R-:W-:Y:S01]  /*189d0*/  FFMA.FTZ R53, R77, UR52, -R0 ;  /* 0x000000344d357c23 */ /* 0x000fe20008010800 */
[----:B------:R-:W-:Y:S01]  /*189e0*/  ISETP.LT.OR P1, PT, R11, 0x7a, P1 ;  /* 0x0000007a0b00780c */ /* 0x000fe20000f21670 */
[----:B------:R-:W-:Y:S01]  /*189f0*/  MUFU.EX2 R33, R33 ;  /* 0x0000002100217308 */ /* 0x000fe20000000800 */
[----:B------:R-:W-:-:S02]  /*18a00*/  FSEL R86, R86, -INF , !P3 ;  /* 0xff80000056567808 */ /* 0x000fc40005800000 */
[----:B------:R-:W-:Y:S02]  /*18a10*/  FMNMX.FTZ R11, R83, R8, !PT ;  /* 0x00000008530b7209 */ /* 0x000fe40007810000 */
[----:B------:R-:W-:Y:S02]  /*18a20*/  FSEL R87, R87, -INF , !P1 ;  /* 0xff80000057577808 */ /* 0x000fe40004800000 */
[----:B------:R-:W-:Y:S01]  /*18a30*/  FMNMX.FTZ R8, R86, R11, !PT ;  /* 0x0000000b56087209 */ /* 0x000fe20007810000 */
[----:B------:R-:W-:Y:S03]  /*18a40*/  MUFU.EX2 R174, R174 ;  /* 0x000000ae00ae7308 */ /* 0x000fe60000000800 */
[----:B------:R-:W-:-:S05]  /*18a50*/  FMNMX.FTZ R8, R87, R8, !PT ;  /* 0x0000000857087209 */ /* 0x000fca0007810000 */
[----:B------:R-:W0:Y:S01]  /*18a60*/  SHFL.BFLY PT, R11, R8, 0x2, 0x1f ;  /* 0x0c401f00080b7f89 */ /* 0x000e2200000e0000 */
        /* <DEDUP_REMOVED lines=165> */
.L_x_8444:
[----:B------:R-:W-:Y:S01]  /*194c0*/  LEA R14, R14, R18, 0x3 ;  /* 0x000000120e0e7211 */ /* 0x000fe200078e18ff */
[----:B------:R-:W-:Y:S01]  /*194d0*/  IMAD.U32 R27, RZ, RZ, UR38 ;  /* 0x00000026ff1b7e24 */ /* 0x000fe2000f8e00ff */
[----:B------:R-:W-:Y:S01]  /*194e0*/  ISETP.GT.AND P1, PT, R4, R198, PT ;  /* 0x000000c60400720c */ /* 0x000fe20003f24270 */
[----:B------:R-:W-:Y:S01]  /*194f0*/  FMUL.FTZ R88, R88, R8 ;  /* 0x0000000858587220 */ /* 0x000fe20000410000 */
[----:B------:R-:W-:Y:S01]  /*19500*/  F2FP.F16.F32.PACK_AB R182, R15, R182 ;  /* 0x000000b60fb6723e */ /* 0x000fe200000000ff */
[----:B------:R-:W-:Y:S01]  /*19510*/  VIADD R14, R14, 0x28860 ;  /* 0x000288600e0e7836 */ /* 0x000fe20000000000 */
[----:B------:R-:W-:Y:S01]  /*19520*/  F2FP.F16.F32.PACK_AB R171, R12, R171 ;  /* 0x000000ab0cab723e */ /* 0x000fe200000000ff */
[----:B------:R-:W-:Y:S01]  /*19530*/  FMUL.FTZ R89, R89, R8 ;  /* 0x0000000859597220 */ /* 0x000fe20000410000 */
        /* <DEDUP_REMOVED lines=94> */
[----:B------:R-:W-:Y:S01]  /*19b20*/  VIADD R4, R4, 0xffffffff ;  /* 0xffffffff04047836 */ /* 0x000fe20000000000 */
[----:B0-----:R-:W-:Y:S01]  /*19b30*/  MOV R14, R184 ;  /* 0x000000b8000e7202 */ /* 0x001fe20000000f00 */
[----:B------:R-:W-:-:S02]  /*19b40*/  IMAD.MOV.U32 R12, RZ, RZ, R0 ;  /* 0x000000ffff0c7224 */ /* 0x000fc400078e0000 */
[----:B------:R-:W-:Y:S02]  /*19b50*/  IMAD.MOV.U32 R13, RZ, RZ, R3 ;  /* 0x000000ffff0d7224 */ /* 0x000fe400078e0003 */
[----:B------:R-:W-:Y:S01]  /*19b60*/  IMAD.MOV.U32 R15, RZ, RZ, R187 ;  /* 0x000000ffff0f7224 */ /* 0x000fe200078e00bb */
[----:B------:R-:W-:Y:S06]  /*19b70*/  @P1 BRA `(.L_x_8445) ;  /* 0xffffffcc00481947 */ /* 0x000fec000383ffff */
.L_x_8425:
[----:B------:R-:W-:Y:S05]  /*19b80*/  WARPSYNC.ALL ;  /* 0x0000000000007948 */ /* 0x000fea0003800000 */
[----:B------:R-:W-:Y:S06]  /*19b90*/  BAR.ARV 0x8, 0x180 ;  /* 0x0206000000007b1d */ /* 0x000fec0000002000 */
[----:B------:R-:W-:Y:S05]  /*19ba0*/  @!P0 BRA `(.L_x_8446) ;  /* 0x0000000000048947 */ /* 0x000fea0003800000 */
[----:B------:R-:W-:Y:S01]  /*19bb0*/  BPT.TRAP 0x1 ;  /* 0x000000040000795c */ /* 0x000fe20000300000 */
.L_x_8446:
[----:B------:R-:W-:Y:S01]  /*19bc0*/  IMAD R11, R184, 0x8, R18 ;  /* 0x00000008b80b7824 */ /* 0x000fe200078e0212 */
[----:B------:R-:W-:-:S04]  /*19bd0*/  SHF.L.U32 R4, R187, 0x1f, RZ ;  /* 0x0000001fbb047819 */ /* 0x000fc800000006ff */
[----:B------:R0:W1:Y:S01]  /*19be0*/  SYNCS.PHASECHK.TRANS64.TRYWAIT P1, [R11+URZ+0x28850], R4 ;  /* 0x028850040b0075a7 */ /* 0x000062000802017f */
[----:B------:R-:W-:Y:S05]  /*19bf0*/  @!P0 BRA `(.L_x_8447) ;  /* 0x0000000000048947 */ /* 0x000fea0003800000 */
[----:B------:R-:W-:Y:S01]  /*19c00*/  BPT.TRAP 0x1 ;  /* 0x000000040000795c */ /* 0x000fe20000300000 */
.L_x_8447:
[----:B------:R-:W-:-:S05]  /*19c10*/  VIADD R18, R18, 0x400 ;  /* 0x0000040012127836 */ /* 0x000fca0000000000 */
[----:B------:R-:W-:-:S04]  /*19c20*/  SHF.R.U32.HI R18, RZ, 0x4, R18 ;  /* 0x00000004ff127819 */ /* 0x000fc80000011612 */
[----:B------:R-:W-:-:S04]  /*19c30*/  LOP3.LUT R18, R18, 0x3fff, RZ, 0xc0, !PT ;  /* 0x00003fff12127812 */ /* 0x000fc800078ec0ff */
[----:B------:R-:W-:Y:S01]  /*19c40*/  LOP3.LUT R9, R18, 0x4000000, RZ, 0xfc, !PT ;  /* 0x0400000012097812 */ /* 0x000fe200078efcff */
[----:B-1----:R-:W-:Y:S06]  /*19c50*/  @P1 BRA `(.L_x_8448) ;  /* 0x0000000000081947 */ /* 0x002fec0003800000 */
[----:B------:R-:W1:Y:S02]  /*19c60*/  SYNCS.PHASECHK.TRANS64.TRYWAIT P1, [R11+URZ+0x28850], R4 ;  /* 0x028850040b0075a7 */ /* 0x000e64000802017f */
[----:B-1----:R-:W-:Y:S05]  /*19c70*/  @!P1 BRA `(.L_x_8449) ;  /* 0x000000c000909947 */ /* 0x002fea0003800000 */
.L_x_8448:
[----:B------:R-:W-:Y:S01]  /*19c80*/  IMAD R8, R184, 0x800, R9 ;  /* 0x00000800b8087824 */ /* 0x000fe200078e0209 */
[----:B------:R-:W-:Y:S05]  /*19c90*/  WARPSYNC.ALL ;  /* 0x0000000000007948 */ /* 0x000fea0003800000 */
[----:B------:R-:W-:Y:S01]  /*19ca0*/  IMAD.MOV.U32 R9, RZ, RZ, 0x40000040 ;  /* 0x40000040ff097424 */ /* 0x000fe200078e00ff */
[C---:B------:R-:W-:Y:S01]  /*19cb0*/  R2UR UR6, R8.reuse ;  /* 0x00000000080672ca */ /* 0x040fe200000e0000 */
[----:B------:R-:W-:Y:S01]  /*19cc0*/  WARPGROUP.ARRIVE ;  /* 0x00000000000079c5 */ /* 0x000fe20000000000 */
[----:B------:R-:W-:Y:S01]  /*19cd0*/  VIADD R12, R8, 0x80 ;  /* 0x00000080080c7836 */ /* 0x000fe20000000000 */
[----:B------:R-:W2:Y:S01]  /*19ce0*/  SHFL.BFLY PT, R7, R6, 0x2, 0x1f ;  /* 0x0c401f0006077f89 */ /* 0x000ea200000e0000 */
[----:B------:R-:W-:Y:S01]  /*19cf0*/  R2UR UR7, R9 ;  /* 0x00000000090772ca */ /* 0x000fe200000e0000 */
[----:B------:R-:W-:Y:S01]  /*19d00*/  IMAD.MOV.U32 R13, RZ, RZ, 0x40000040 ;  /* 0x40000040ff0d7424 */ /* 0x000fe200078e00ff */
[----:B------:R-:W-:Y:S01]  /*19d10*/  MOV R20, 0xff800000 ;  /* 0xff80000000147802 */ /* 0x000fe20000000f00 */
[----:B------:R-:W-:Y:S01]  /*19d20*/  IMAD.MOV.U32 R9, RZ, RZ, 0x40000040 ;  /* 0x40000040ff097424 */ /* 0x000fe200078e00ff */
[----:B01----:R-:W0:Y:S01]  /*19d30*/  SHFL.BFLY PT, R4, R5, 0x2, 0x1f ;  /* 0x0c401f0005047f89 */ /* 0x003e2200000e0000 */
[----:B------:R-:W-:-:S08]  /*19d40*/  IMAD.MOV.U32 R21, RZ, RZ, -0x800000 ;  /* 0xff800000ff157424 */ /* 0x000fd000078e00ff */
[----:B------:R-:W-:Y:S01]  /*19d50*/  HGMMA.64x128x16.F32 R88, R180, gdesc[UR4].tnspB, R88, gsb0 ;  /* 0x41e00004b4587df0 */ /* 0x000fe20008000858 */
[----:B------:R-:W-:Y:S02]  /*19d60*/  R2UR UR6, R12 ;  /* 0x000000000c0672ca */ /* 0x000fe400000e0000 */
[----:B------:R-:W-:Y:S01]  /*19d70*/  R2UR UR7, R13 ;  /* 0x000000000d0772ca */ /* 0x000fe200000e0000 */
[----:B------:R-:W-:Y:S01]  /*19d80*/  IMAD.MOV.U32 R13, RZ, RZ, 0x40000040 ;  /* 0x40000040ff0d7424 */ /* 0x000fe200078e00ff */
[----:B------:R-:W-:Y:S01]  /*19d90*/  IADD3 R12, R8, 0x100, RZ ;  /* 0x00000100080c7810 */ /* 0x000fe20007ffe0ff */
[----:B--2---:R-:W-:Y:S01]  /*19da0*/  FADD.FTZ R7, R7, R6 ;  /* 0x0000000607077221 */ /* 0x004fe20000010000 */
[----:B------:R-:W-:Y:S01]  /*19db0*/  IMAD.U32 R6, RZ, RZ, UR52 ;  /* 0x00000034ff067e24 */ /* 0x000fe2000f8e00ff */
        /* <DEDUP_REMOVED lines=37> */
[----:B------:R-:W-:Y:S01]  /*1a010*/  R2UR UR6, R8 ;  /* 0x00000000080672ca */ /* 0x000fe200000e0000 */
[----:B0-----:R-:W-:Y:S01]  /*1a020*/  FADD.FTZ R8, R4, R5 ;  /* 0x0000000504087221 */ /* 0x001fe20000010000 */
[----:B------:R-:W-:Y:S01]  /*1a030*/  R2UR UR7, R9 ;  /* 0x00000000090772ca */ /* 0x000fe200000e0000 */
[----:B------:R-:W0:Y:S04]  /*1a040*/  SHFL.BFLY PT, R4, R7, 0x1, 0x1f ;  /* 0x0c201f0007047f89 */ /* 0x000e2800000e0000 */
[----:B------:R-:W1:Y:S01]  /*1a050*/  SHFL.BFLY PT, R9, R8, 0x1, 0x1f ;  /* 0x0c201f0008097f89 */ /* 0x000e6200000e0000 */
[----:B0-----:R-:W-:Y:S01]  /*1a060*/  FADD.FTZ R12, R7, R4 ;  /* 0x00000004070c7221 */ /* 0x001fe20000010000 */
[----:B------:R-:W-:Y:S01]  /*1a070*/  CS2R R4, SRZ ;  /* 0x0000000000047805 */ /* 0x000fe2000001ff00 */
[----:B-1----:R-:W-:-:S03]  /*1a080*/  FADD.FTZ R13, R8, R9 ;  /* 0x00000009080d7221 */ /* 0x002fc60000010000 */
[----:B------:R-:W-:Y:S01]  /*1a090*/  FSETP.NE.FTZ.AND P1, PT, R12, RZ, PT ;  /* 0x000000ff0c00720b */ /* 0x000fe20003f35000 */
[----:B------:R-:W-:Y:S01]  /*1a0a0*/  IMAD.U32 R8, RZ, RZ, UR52 ;  /* 0x00000034ff087e24 */ /* 0x000fe2000f8e00ff */
[----:B------:R-:W-:-:S11]  /*1a0b0*/  FSETP.NE.FTZ.AND P2, PT, R13, RZ, PT ;  /* 0x000000ff0d00720b */ /* 0x000fd60003f55000 */
[----:B------:R-:W0:Y:S01]  /*1a0c0*/  @P1 MUFU.LG2 R9, R12 ;  /* 0x0000000c00091308 */ /* 0x000e220000000c00 */
[----:B------:R-:W-:Y:S01]  /*1a0d0*/  @P1 FMUL.FTZ R6, R6, 0.69314718246459960938 ;  /* 0x3f31721806061820 */ /* 0x000fe20000410000 */
        /* <DEDUP_REMOVED lines=10> */
[----:B------:R-:W-:Y:S03]  /*1a180*/  HGMMA.64x128x16.F32 R88, R152, gdesc[UR4].tnspB, R88, gsb0 ;  /* 0x41e0000498587df0 */ /* 0x000fe60008000858 */
[----:B------:R-:W-:Y:S02]  /*1a190*/  WARPGROUP.DEPBAR.LE gsb0, 0x0 ;  /* 0x00008000000079c5 */ /* 0x000fe40000010000 */
[----:B--23--:R-:W-:Y:S05]  /*1a1a0*/  @!P0 BRA `(.L_x_8450) ;  /* 0x0000000000048947 */ /* 0x00cfea0003800000 */
[----:B------:R-:W-:Y:S01]  /*1a1b0*/  BPT.TRAP 0x1 ;  /* 0x000000040000795c */ /* 0x000fe20000300000 */
.L_x_8450:
[----:B------:R-:W-:Y:S02]  /*1a1c0*/  VIADD R0, R11, 0x28860 ;  /* 0x000288600b007836 */ /* 0x000fe40000000000 */
[-C--:B------:R-:W-:Y:S01]  /*1a1d0*/  FMUL.FTZ R88, R88, R4.reuse ;  /* 0x0000000458587220 */ /* 0x080fe20000410000 */
[----:B------:R-:W-:Y:S02]  /*1a1e0*/  IMAD.U32 R7, RZ, RZ, UR38 ;  /* 0x00000026ff077e24 */ /* 0x000fe4000f8e00ff */
        /* <DEDUP_REMOVED lines=16> */
[----:B-1----:R-:W-:Y:S01]  /*1a2f0*/  SEL R0, RZ, 0x1, P1 ;  /* 0x00000001ff007807 */ /* 0x002fe20000800000 */
        /* <DEDUP_REMOVED lines=52> */
[----:B------:R-:W-:Y:S01]  /*1a640*/  LOP3.LUT R187, R187, R0, RZ, 0x3c, !PT ;  /* 0x00000000bbbb7212 */ /* 0x000fe200078e3cff */
[----:B------:R-:W-:Y:S01]  /*1a650*/  UIADD3 UR37, UR37, 0x1, URZ ;  /* 0x0000000125257890 */ /* 0x000fe2000fffe03f */
[----:B------:R-:W-:-:S11]  /*1a660*/  SEL R184, R184, RZ, P1 ;  /* 0x000000ffb8b87207 */ /* 0x000fd60000800000 */
.L_x_8316:
[----:B------:R-:W-:Y:S05]  /*1a670*/  WARPSYNC.ALL ;  /* 0x0000000000007948 */ /* 0x000fea0003800000 */
[----:B------:R-:W0:Y:S08]  /*1a680*/  S2UR UR38, SR_CgaCtaId ;  /* 0x00000000002679c3 */ /* 0x000e300000008800 */
[----:B------:R-:W-:Y:S06]  /*1a690*/  BAR.SYNC.DEFER_BLOCKING 0x5, 0x180 ;  /* 0x0146000000007b1d */ /* 0x000fec0000010000 */
[----:B------:R-:W-:Y:S01]  /*1a6a0*/  UMOV UR4, 0x400 ;  /* 0x0000040000047882 */ /* 0x000fe20000000000 */
[----:B------:R-:W-:Y:S01]  /*1a6b0*/  BSSY B0, `(.L_x_8451) ;  /* 0x00001fc000007945 */ /* 0x000fe20003800000 */
[----:B0-----:R-:W-:-:S06]  /*1a6c0*/  ULEA UR4, UR38, UR4, 0x18 ;  /* 0x0000000426047291 */ /* 0x001fcc000f8ec03f */
[----:B------:R-:W-:-:S05]  /*1a6d0*/  IMAD.U32 R18, RZ, RZ, UR4 ;  /* 0x00000004ff127e24 */ /* 0x000fca000f8e00ff */
[----:B------:R0:W3:Y:S01]  /*1a6e0*/  LDS.128 R40, [R18+0x288d0] ;  /* 0x0288d00012287984 */ /* 0x0000e20000000c00 */
[----:B------:R-:W-:Y:S06]  /*1a6f0*/  BAR.ARV 0x4, 0x180 ;  /* 0x0106000000007b1d */ /* 0x000fec0000002000 */
[----:B------:R-:W-:Y:S05]  /*1a700*/  @P0 BRA `(.L_x_8452) ;  /* 0x0000001400080947 */ /* 0x000fea0003800000 */
[----:B------:R-:W4:Y:S01]  /*1a710*/  S2R R5, SR_SWINHI ;  /* 0x0000000000057919 */ /* 0x000f220000002f00 */
[----:B------:R-:W-:Y:S05]  /*1a720*/  WARPSYNC.ALL ;  /* 0x0000000000007948 */ /* 0x000fea0003800000 */
[----:B------:R-:W-:Y:S01]  /*1a730*/  BAR.SYNC.DEFER_BLOCKING 0x1, 0x100 ;  /* 0x0044000000007b1d */ /* 0x000fe20000010000 */
[----:B------:R-:W-:Y:S01]  /*1a740*/  F2FP.F16.F32.PACK_AB R6, R93, R6 ;  /* 0x000000065d06723e */ /* 0x000fe200000000ff */
[----:B------:R-:W-:Y:S01]  /*1a750*/  IMAD.MOV.U32 R48, RZ, RZ, RZ ;  /* 0x000000ffff307224 */ /* 0x000fe200078e00ff */
        /* <DEDUP_REMOVED lines=8> */
[----:B------:R-:W-:Y:S02]  /*1a7e0*/  MOV R36, R18 ;  /* 0x0000001200247202 */ /* 0x000fe40000000f00 */
[----:B----4-:R-:W-:-:S03]  /*1a7f0*/  MOV R37, R5 ;  /* 0x0000000500257202 */ /* 0x010fc60000000f00 */
[----:B------:R-:W-:-:S03]  /*1a800*/  IMAD.WIDE R4, R220, 0x2, R36 ;  /* 0x00000002dc047825 */ /* 0x000fc600078e0224 */
[C---:B------:R-:W-:Y:S02]  /*1a810*/  IADD3 R39, P5, R4.reuse, 0x20, RZ ;  /* 0x0000002004277810 */ /* 0x040fe40007fbe0ff */
[C---:B------:R-:W-:Y:S02]  /*1a820*/  IADD3 R45, P0, R4.reuse, 0x40, RZ ;  /* 0x00000040042d7810 */ /* 0x040fe40007f1e0ff */
[----:B------:R-:W-:Y:S01]  /*1a830*/  LOP3.LUT R0, R39, 0x380, RZ, 0xc0, !PT ;  /* 0x0000038027007812 */ /* 0x000fe200078ec0ff */
[----:B------:R-:W-:Y:S01]  /*1a840*/  IMAD.X R9, RZ, RZ, R5, P5 ;  /* 0x000000ffff097224 */ /* 0x000fe200028e0605 */
[----:B------:R-:W-:Y:S02]  /*1a850*/  LOP3.LUT R29, R4, 0x380, RZ, 0xc0, !PT ;  /* 0x00000380041d7812 */ /* 0x000fe400078ec0ff */
[----:B------:R-:W-:Y:S02]  /*1a860*/  IADD3.X R11, RZ, R5, RZ, P0, !PT ;  /* 0x00000005ff0b7210 */ /* 0x000fe400007fe4ff */
[----:B------:R-:W-:-:S02]  /*1a870*/  ISETP.NE.U32.AND P0, PT, RZ, UR4, PT ;  /* 0x00000004ff007c0c */ /* 0x000fc4000bf05070 */
[----:B------:R-:W-:Y:S02]  /*1a880*/  IADD3 R49, P2, R4, 0x4000, RZ ;  /* 0x0000400004317810 */ /* 0x000fe40007f5e0ff */
[----:B------:R-:W-:Y:S02]  /*1a890*/  SHF.R.U64 R0, R0, 0x3, RZ ;  /* 0x0000000300007819 */ /* 0x000fe400000012ff */
[C---:B-1----:R-:W-:Y:S01]  /*1a8a0*/  IADD3 R47, P1, R4.reuse, 0x60, RZ ;  /* 0x00000060042f7810 */ /* 0x042fe20007f3e0ff */
[--C-:B------:R-:W-:Y:S01]  /*1a8b0*/  IMAD.X R15, RZ, RZ, R5.reuse, P2 ;  /* 0x000000ffff0f7224 */ /* 0x100fe200010e0605 */
[----:B------:R-:W-:Y:S02]  /*1a8c0*/  SHF.R.U64 R29, R29, 0x3, RZ ;  /* 0x000000031d1d7819 */ /* 0x000fe400000012ff */
[C---:B------:R-:W-:Y:S01]  /*1a8d0*/  IADD3 R51, P3, R4.reuse, 0x4020, RZ ;  /* 0x0000402004337810 */ /* 0x040fe20007f7e0ff */
[----:B--2---:R-:W-:Y:S01]  /*1a8e0*/  IMAD.X R13, RZ, RZ, R5, P1 ;  /* 0x000000ffff0d7224 */ /* 0x004fe200008e0605 */
[----:B------:R-:W-:-:S02]  /*1a8f0*/  IADD3 R53, P4, R4, 0x4040, RZ ;  /* 0x0000404004357810 */ /* 0x000fc40007f9e0ff */
[----:B------:R-:W-:Y:S01]  /*1a900*/  LOP3.LUT R10, R45, 0x380, RZ, 0xc0, !PT ;  /* 0x000003802d0a7812 */ /* 0x000fe200078ec0ff */
[--C-:B------:R-:W-:Y:S01]  /*1a910*/  IMAD.X R25, RZ, RZ, R5.reuse, P3 ;  /* 0x000000ffff197224 */ /* 0x100fe200018e0605 */
[----:B------:R-:W-:Y:S01]  /*1a920*/  IADD3 R55, P5, R4, 0x4060, RZ ;  /* 0x0000406004377810 */ /* 0x000fe20007fbe0ff */
[--C-:B------:R-:W-:Y:S01]  /*1a930*/  IMAD.X R27, RZ, RZ, R5.reuse, P4 ;  /* 0x000000ffff1b7224 */ /* 0x100fe200020e0605 */
[----:B------:R-:W-:Y:S01]  /*1a940*/  ISETP.NE.AND.EX P0, PT, RZ, UR5, PT, P0 ;  /* 0x00000005ff007c0c */ /* 0x000fe2000bf05300 */
[----:B------:R-:W-:Y:S01]  /*1a950*/  ULDC.64 UR4, c[0x0][0xc08] ;  /* 0x0003020000047ab9 */ /* 0x000fe20000000a00 */
[----:B------:R-:W-:Y:S02]  /*1a960*/  LOP3.LUT R8, R0, R39, RZ, 0x3c, !PT ;  /* 0x0000002700087212 */ /* 0x000fe400078e3cff */
[----:B------:R-:W-:Y:S02]  /*1a970*/  LOP3.LUT R12, R47, 0x380, RZ, 0xc0, !PT ;  /* 0x000003802f0c7812 */ /* 0x000fe400078ec0ff */
[----:B------:R-:W-:Y:S01]  /*1a980*/  LOP3.LUT R4, R29, R4, RZ, 0x3c, !PT ;  /* 0x000000041d047212 */ /* 0x000fe200078e3cff */
[----:B------:R-:W-:Y:S01]  /*1a990*/  IMAD.X R29, RZ, RZ, R5, P5 ;  /* 0x000000ffff1d7224 */ /* 0x000fe200028e0605 */
[----:B------:R-:W-:-:S02]  /*1a9a0*/  LOP3.LUT R0, R49, 0x380, RZ, 0xc0, !PT ;  /* 0x0000038031007812 */ /* 0x000fc400078ec0ff */
[----:B------:R-:W-:Y:S02]  /*1a9b0*/  SHF.R.U64 R10, R10, 0x3, RZ ;  /* 0x000000030a0a7819 */ /* 0x000fe400000012ff */
[----:B-----5:R-:W-:Y:S02]  /*1a9c0*/  LOP3.LUT R24, R51, 0x380, RZ, 0xc0, !PT ;  /* 0x0000038033187812 */ /* 0x020fe400078ec0ff */
[----:B------:R-:W-:Y:S02]  /*1a9d0*/  LOP3.LUT R26, R53, 0x380, RZ, 0xc0, !PT ;  /* 0x00000380351a7812 */ /* 0x000fe400078ec0ff */
[----:B------:R-:W-:Y:S02]  /*1a9e0*/  ISETP.NE.U32.AND P2, PT, RZ, UR4, PT ;  /* 0x00000004ff007c0c */ /* 0x000fe4000bf45070 */
[----:B------:R-:W-:Y:S02]  /*1a9f0*/  LOP3.LUT R28, R55, 0x380, RZ, 0xc0, !PT ;  /* 0x00000380371c7812 */ /* 0x000fe400078ec0ff */
[----:B------:R-:W-:-:S02]  /*1aa00*/  SHF.R.U64 R12, R12, 0x3, RZ ;  /* 0x000000030c0c7819 */ /* 0x000fc400000012ff */
[----:B------:R-:W-:Y:S02]  /*1aa10*/  SHF.R.U64 R0, R0, 0x3, RZ ;  /* 0x0000000300007819 */ /* 0x000fe400000012ff */
[----:B------:R-:W-:Y:S02]  /*1aa20*/  MOV R38, R4 ;  /* 0x0000000400267202 */ /* 0x000fe40000000f00 */
[----:B------:R-:W-:Y:S02]  /*1aa30*/  LOP3.LUT R10, R10, R45, RZ, 0x3c, !PT ;  /* 0x0000002d0a0a7212 */ /* 0x000fe400078e3cff */
[----:B------:R-:W-:Y:S02]  /*1aa40*/  SHF.R.U64 R24, R24, 0x3, RZ ;  /* 0x0000000318187819 */ /* 0x000fe400000012ff */
[----:B------:R-:W-:Y:S02]  /*1aa50*/  SHF.R.U64 R26, R26, 0x3, RZ ;  /* 0x000000031a1a7819 */ /* 0x000fe400000012ff */
[----:B------:R-:W-:-:S02]  /*1aa60*/  F2FP.F16.F32.PACK_AB R4, R3, R88 ;  /* 0x000000580304723e */ /* 0x000fc400000000ff */
[----:B------:R-:W-:Y:S02]  /*1aa70*/  F2FP.F16.F32.PACK_AB R5, R91, R90 ;  /* 0x0000005a5b05723e */ /* 0x000fe400000000ff */
[----:B------:R-:W-:Y:S02]  /*1aa80*/  ISETP.NE.AND.EX P2, PT, RZ, UR5, PT, P2 ;  /* 0x00000005ff007c0c */ /* 0x000fe4000bf45320 */
[----:B------:R-:W-:Y:S01]  /*1aa90*/  SHF.R.U64 R28, R28, 0x3, RZ ;  /* 0x000000031c1c7819 */ /* 0x000fe200000012ff */
[----:B------:R1:W-:Y:S01]  /*1aaa0*/  STSM.16.M88.4 [R38], R4 ;  /* 0x0000000426007844 */ /* 0x0003e20000000200 */
[----:B------:R-:W-:Y:S02]  /*1aab0*/  LOP3.LUT R12, R12, R47, RZ, 0x3c, !PT ;  /* 0x0000002f0c0c7212 */ /* 0x000fe400078e3cff */
[----:B------:R-:W-:Y:S02]  /*1aac0*/  LOP3.LUT R14, R0, R49, RZ, 0x3c, !PT ;  /* 0x00000031000e7212 */ /* 0x000fe400078e3cff */
[----:B------:R-:W-:-:S02]  /*1aad0*/  LOP3.LUT R24, R24, R51, RZ, 0x3c, !PT ;  /* 0x0000003318187212 */ /* 0x000fc400078e3cff */
[----:B------:R-:W-:Y:S02]  /*1aae0*/  LOP3.LUT R26, R26, R53, RZ, 0x3c, !PT ;  /* 0x000000351a1a7212 */ /* 0x000fe400078e3cff */
[----:B------:R-:W-:Y:S02]  /*1aaf0*/  MOV R47, R8 ;  /* 0x00000008002f7202 */ /* 0x000fe40000000f00 */
[----:B------:R-:W-:Y:S02]  /*1ab00*/  MOV R46, R10 ;  /* 0x0000000a002e7202 */ /* 0x000fe40000000f00 */
[----:B------:R-:W-:Y:S02]  /*1ab10*/  LOP3.LUT R28, R28, R55, RZ, 0x3c, !PT ;  /* 0x000000371c1c7212 */ /* 0x000fe400078e3cff */
[----:B------:R-:W-:Y:S01]  /*1ab20*/  F2FP.F16.F32.PACK_AB R8, R97, R96 ;  /* 0x000000606108723e */ /* 0x000fe200000000ff */
[----:B-1----:R-:W1:Y:S01]  /*1ab30*/  LDC.64 R38, c[0x0][0xc00] ;  /* 0x00030000ff267b82 */ /* 0x002e620000000a00 */
[----:B------:R-:W-:-:S02]  /*1ab40*/  F2FP.F16.F32.PACK_AB R9, R99, R98 ;  /* 0x000000626309723e */ /* 0x000fc400000000ff */
[----:B------:R-:W-:Y:S02]  /*1ab50*/  F2FP.F16.F32.PACK_AB R10, R101, R100 ;  /* 0x00000064650a723e */ /* 0x000fe400000000ff */
[----:B------:R-:W-:Y:S02]  /*1ab60*/  F2FP.F16.F32.PACK_AB R11, R103, R102 ;  /* 0x00000066670b723e */ /* 0x000fe400000000ff */
[----:B------:R-:W-:Y:S01]  /*1ab70*/  F2FP.F16.F32.PACK_AB R4, R105, R104 ;  /* 0x000000686904723e */ /* 0x000fe200000000ff */
[----:B------:R-:W-:Y:S01]  /*1ab80*/  ULDC UR4, c[0x0][0xa88] ;  /* 0x0002a20000047ab9 */ /* 0x000fe20000000800 */
[----:B------:R-:W-:Y:S01]  /*1ab90*/  F2FP.F16.F32.PACK_AB R5, R107, R106 ;  /* 0x0000006a6b05723e */ /* 0x000fe200000000ff */
[----:B------:R2:W-:Y:S01]  /*1aba0*/  STSM.16.M88.4 [R47], R8 ;  /* 0x000000082f007844 */ /* 0x0005e20000000200 */
[----:B------:R-:W-:Y:S01]  /*1abb0*/  F2FP.F16.F32.PACK_AB R6, R109, R108 ;  /* 0x0000006c6d06723e */ /* 0x000fe200000000ff */
[----:B------:R-:W4:Y:S01]  /*1abc0*/  LDC R55, c[0x0][0xbe8] ;  /* 0x0002fa00ff377b82 */ /* 0x000f220000000800 */
[----:B------:R-:W-:-:S02]  /*1abd0*/  F2FP.F16.F32.PACK_AB R7, R111, R110 ;  /* 0x0000006e6f07723e */ /* 0x000fc400000000ff */
[----:B------:R-:W-:Y:S02]  /*1abe0*/  MOV R45, R12 ;  /* 0x0000000c002d7202 */ /* 0x000fe40000000f00 */
[----:B------:R-:W-:Y:S01]  /*1abf0*/  MOV R44, R14 ;  /* 0x0000000e002c7202 */ /* 0x000fe20000000f00 */
[----:B------:R0:W-:Y:S01]  /*1ac00*/  STSM.16.M88.4 [R46], R4 ;  /* 0x000000042e007844 */ /* 0x0001e20000000200 */
[----:B---3--:R-:W-:Y:S02]  /*1ac10*/  MOV R40, R24 ;  /* 0x0000001800287202 */ /* 0x008fe40000000f00 */
[----:B------:R-:W-:Y:S02]  /*1ac20*/  MOV R3, R26 ;  /* 0x0000001a00037202 */ /* 0x000fe40000000f00 */
[----:B------:R-:W-:Y:S01]  /*1ac30*/  F2FP.F16.F32.PACK_AB R12, R113, R112 ;  /* 0x00000070710c723e */ /* 0x000fe200000000ff */
[----:B-1----:R-:W-:Y:S01]  /*1ac40*/  IMAD.WIDE R38, R209, 0x4, R38 ;  /* 0x00000004d1267825 */ /* 0x002fe200078e0226 */
[----:B------:R-:W-:Y:S01]  /*1ac50*/  F2FP.F16.F32.PACK_AB R13, R115, R114 ;  /* 0x00000072730d723e */ /* 0x000fe200000000ff */
[----:B--2---:R-:W1:Y:S01]  /*1ac60*/  @P2 LDC.64 R8, c[0x0][0xc08] ;  /* 0x00030200ff082b82 */ /* 0x004e620000000a00 */
[----:B------:R-:W-:-:S02]  /*1ac70*/  F2FP.F16.F32.PACK_AB R14, R117, R116 ;  /* 0x00000074750e723e */ /* 0x000fc400000000ff */
[----:B------:R-:W-:Y:S02]  /*1ac80*/  F2FP.F16.F32.PACK_AB R15, R119, R118 ;  /* 0x00000076770f723e */ /* 0x000fe400000000ff */
[----:B------:R-:W-:Y:S02]  /*1ac90*/  MOV R0, R28 ;  /* 0x0000001c00007202 */ /* 0x000fe40000000f00 */
[----:B------:R-:W-:Y:S01]  /*1aca0*/  F2FP.F16.F32.PACK_AB R24, R121, R120 ;  /* 0x000000787918723e */ /* 0x000fe200000000ff */
[----:B------:R-:W-:Y:S01]  /*1acb0*/  STSM.16.M88.4 [R45], R12 ;  /* 0x0000000c2d007844 */ /* 0x000fe20000000200 */
[----:B------:R-:W-:Y:S02]  /*1acc0*/  F2FP.F16.F32.PACK_AB R25, R123, R122 ;  /* 0x0000007a7b19723e */ /* 0x000fe400000000ff */
[----:B------:R-:W-:Y:S02]  /*1acd0*/  F2FP.F16.F32.PACK_AB R26, R125, R124 ;  /* 0x0000007c7d1a723e */ /* 0x000fe400000000ff */
[----:B------:R-:W-:-:S02]  /*1ace0*/  F2FP.F16.F32.PACK_AB R27, R127, R126 ;  /* 0x0000007e7f1b723e */ /* 0x000fc400000000ff */
[----:B------:R-:W-:Y:S02]  /*1acf0*/  F2FP.F16.F32.PACK_AB R28, R129, R128 ;  /* 0x00000080811c723e */ /* 0x000fe400000000ff */
[----:B------:R-:W-:Y:S01]  /*1ad00*/  F2FP.F16.F32.PACK_AB R29, R131, R130 ;  /* 0x00000082831d723e */ /* 0x000fe200000000ff */
[----:B------:R-:W-:Y:S01]  /*1ad10*/  STSM.16.M88.4 [R44], R24 ;  /* 0x000000182c007844 */ /* 0x000fe20000000200 */
[----:B0-----:R-:W-:Y:S02]  /*1ad20*/  F2FP.F16.F32.PACK_AB R4, R145, R144 ;  /* 0x000000909104723e */ /* 0x001fe400000000ff */
[----:B------:R-:W-:Y:S01]  /*1ad30*/  F2FP.F16.F32.PACK_AB R5, R147, R146 ;  /* 0x000000929305723e */ /* 0x000fe200000000ff */
[----:B------:R-:W-:Y:S01]  /*1ad40*/  STSM.16.M88.4 [R40], R28 ;  /* 0x0000001c28007844 */ /* 0x000fe20000000200 */
[----:B------:R-:W-:Y:S02]  /*1ad50*/  F2FP.F16.F32.PACK_AB R6, R149, R148 ;  /* 0x000000949506723e */ /* 0x000fe400000000ff */
[----:B------:R-:W-:Y:S01]  /*1ad60*/  F2FP.F16.F32.PACK_AB R7, R151, R150 ;  /* 0x000000969707723e */ /* 0x000fe200000000ff */
[----:B------:R-:W-:Y:S04]  /*1ad70*/  STSM.16.M88.4 [R3], R32 ;  /* 0x0000002003007844 */ /* 0x000fe80000000200 */
[----:B------:R0:W-:Y:S01]  /*1ad80*/  STSM.16.M88.4 [R0], R4 ;  /* 0x0000000400007844 */ /* 0x0001e20000000200 */
[----:B------:R-:W-:Y:S01]  /*1ad90*/  BAR.SYNC.DEFER_BLOCKING 0x1, 0x100 ;  /* 0x0044000000007b1d */ /* 0x000fe20000010000 */
[----:B0-----:R-:W-:Y:S01]  /*1ada0*/  MOV R0, UR4 ;  /* 0x0000000400007c02 */ /* 0x001fe20008000f00 */
[----:B-1----:R-:W-:-:S04]  /*1adb0*/  @P2 IMAD.WIDE R4, R209, 0x4, R8 ;  /* 0x00000004d1042825 */ /* 0x002fc800078e0208 */
[----:B------:R0:W5:Y:S01]  /*1adc0*/  @P0 LDG.E R48, desc[UR54][R38.64] ;  /* 0x0000003626300981 */ /* 0x000162000c1e1900 */
[----:B----4-:R-:W-:Y:S01]  /*1add0*/  ISETP.NE.AND P1, PT, R55, 0x1, PT ;  /* 0x000000013700780c */ /* 0x010fe20003f25270 */
[----:B------:R-:W-:Y:S02]  /*1ade0*/  IMAD.IADD R13, R195, 0x1, R193 ;  /* 0x00000001c30d7824 */ /* 0x000fe400078e02c1 */
[----:B------:R0:W5:Y:S10]  /*1adf0*/  @P2 LDG.E R0, desc[UR54][R4.64] ;  /* 0x0000003604002981 */ /* 0x000174000c1e1900 */
[----:B------:R-:W1:Y:S08]  /*1ae00*/  @P1 LDC R10, c[0x0][0xbec] ;  /* 0x0002fb00ff0a1b82 */ /* 0x000e700000000800 */
[----:B------:R-:W2:Y:S01]  /*1ae10*/  @P1 LDC R11, c[0x0][0xbf0] ;  /* 0x0002fc00ff0b1b82 */ /* 0x000ea20000000800 */
[----:B0-----:R-:W-:Y:S05]  /*1ae20*/  @P2 BRA `(.L_x_8453) ;  /* 0x0000000000102947 */ /* 0x001fea0003800000 */
[----:B------:R-:W-:Y:S05]  /*1ae30*/  @!P0 BRA `(.L_x_8453) ;  /* 0x00000000000c8947 */ /* 0x000fea0003800000 */
[----:B------:R-:W3:Y:S04]  /*1ae40*/  LDG.E R3, desc[UR54][R38.64] ;  /* 0x0000003626037981 */ /* 0x000ee8000c1e1900 */
[----:B-----5:R-:W3:Y:S02]  /*1ae50*/  LDG.E R0, desc[UR54][R38.64+0x4] ;  /* 0x0000043626007981 */ /* 0x020ee4000c1e1900 */
[----:B---3--:R-:W-:-:S07]  /*1ae60*/  IMAD.IADD R0, R0, 0x1, -R3 ;  /* 0x0000000100007824 */ /* 0x008fce00078e0a03 */
.L_x_8453:
[----:B------:R-:W-:Y:S01]  /*1ae70*/  SHF.R.S32.HI R54, RZ, 0x1f, R208 ;  /* 0x0000001fff367819 */ /* 0x000fe200000114d0 */
[----:B-1----:R-:W-:Y:S01]  /*1ae80*/  @P1 IMAD.HI.U32 R4, R13, R10, RZ ;  /* 0x0000000a0d041227 */ /* 0x002fe200078e00ff */
[----:B------:R-:W-:Y:S01]  /*1ae90*/  ULDC.64 UR4, c[0x0][0xb90] ;  /* 0x0002e40000047ab9 */ /* 0x000fe20000000a00 */
[----:B-----5:R-:W-:Y:S02]  /*1aea0*/  SHF.R.S32.HI R49, RZ, 0x1f, R48 ;  /* 0x0000001fff317819 */ /* 0x020fe40000011430 */
[----:B------:R-:W-:Y:S01]  /*1aeb0*/  IMAD R7, R54, UR4, RZ ;  /* 0x0000000436077c24 */ /* 0x000fe2000f8e02ff */
[----:B------:R-:W-:Y:S01]  /*1aec0*/  SHF.R.S32.HI R6, RZ, 0x1f, R209 ;  /* 0x0000001fff067819 */ /* 0x000fe200000114d1 */
[----:B------:R-:W-:Y:S01]  /*1aed0*/  IMAD.MOV.U32 R3, RZ, RZ, R13 ;  /* 0x000000ffff037224 */ /* 0x000fe200078e000d */
[----:B--2---:R-:W-:Y:S01]  /*1aee0*/  @P1 SHF.R.U32.HI R3, RZ, R11, R4 ;  /* 0x0000000bff031219 */ /* 0x004fe20000011604 */
[----:B------:R-:W-:Y:S01]  /*1aef0*/  IMAD.WIDE.U32 R4, R208, UR4, R48 ;  /* 0x00000004d0047c25 */ /* 0x000fe2000f8e0030 */
[----:B------:R-:W-:-:S02]  /*1af00*/  SEL R40, R6, RZ, !P0 ;  /* 0x000000ff06287207 */ /* 0x000fc40004000000 */
[----:B------:R-:W-:Y:S01]  /*1af10*/  SEL R57, R209, RZ, !P0 ;  /* 0x000000ffd1397207 */ /* 0x000fe20004000000 */
[----:B------:R-:W-:Y:S01]  /*1af20*/  IMAD R7, R208, UR5, R7 ;  /* 0x00000005d0077c24 */ /* 0x000fe2000f8e0207 */
[----:B------:R-:W-:Y:S01]  /*1af30*/  ULDC.64 UR4, c[0x0][0xb98] ;  /* 0x0002e60000047ab9 */ /* 0x000fe20000000a00 */
[----:B------:R-:W-:Y:S02]  /*1af40*/  IMAD.MOV R8, RZ, RZ, -R3 ;  /* 0x000000ffff087224 */ /* 0x000fe400078e0a03 */
[----:B------:R-:W-:Y:S02]  /*1af50*/  IMAD.IADD R5, R5, 0x1, R7 ;  /* 0x0000000105057824 */ /* 0x000fe400078e0207 */
[----:B------:R-:W-:Y:S02]  /*1af60*/  IMAD.IADD R9, R16, 0x1, R222 ;  /* 0x0000000110097824 */ /* 0x000fe400078e02de */
[----:B------:R-:W-:Y:S02]  /*1af70*/  IMAD R7, R55, R8, R13 ;  /* 0x0000000837077224 */ /* 0x000fe400078e020d */
[----:B------:R-:W-:-:S02]  /*1af80*/  IMAD R6, R40, UR4, RZ ;  /* 0x0000000428067c24 */ /* 0x000fc4000f8e02ff */
[----:B------:R-:W-:-:S04]  /*1af90*/  IMAD.WIDE.U32 R4, R57, UR4, R4 ;  /* 0x0000000439047c25 */ /* 0x000fc8000f8e0004 */
[----:B------:R-:W-:Y:S01]  /*1afa0*/  IMAD.WIDE R36, R9, 0x2, R36 ;  /* 0x0000000209247825 */ /* 0x000fe200078e0224 */
[----:B------:R-:W-:Y:S02]  /*1afb0*/  SHF.R.S32.HI R9, RZ, 0x1f, R3 ;  /* 0x0000001fff097819 */ /* 0x000fe40000011403 */
[----:B------:R-:W-:Y:S01]  /*1afc0*/  IADD3 R4, P2, R3, R4, RZ ;  /* 0x0000000403047210 */ /* 0x000fe20007f5e0ff */
[----:B------:R-:W-:Y:S01]  /*1afd0*/  IMAD R8, R57, UR5, R6 ;  /* 0x0000000539087c24 */ /* 0x000fe2000f8e0206 */
[----:B------:R-:W-:Y:S01]  /*1afe0*/  SHF.R.S32.HI R6, RZ, 0x1f, R7 ;  /* 0x0000001fff067819 */ /* 0x000fe20000011407 */
[----:B------:R-:W-:Y:S01]  /*1aff0*/  ULDC.64 UR4, c[0x0][0xb88] ;  /* 0x0002e20000047ab9 */ /* 0x000fe20000000a00 */
[----:B------:R-:W-:Y:S01]  /*1b000*/  IADD3 R3, P0, R36, 0x1000, RZ ;  /* 0x0000100024037810 */ /* 0x000fe20007f1e0ff */
[----:B------:R-:W-:Y:S01]  /*1b010*/  IMAD.IADD R10, R219, 0x1, R193 ;  /* 0x00000001db0a7824 */ /* 0x000fe200078e02c1 */
[----:B------:R-:W-:Y:S01]  /*1b020*/  IADD3.X R5, R9, R5, R8, P2, !PT ;  /* 0x0000000509057210 */ /* 0x000fe200017fe408 */
[----:B------:R-:W-:Y:S01]  /*1b030*/  IMAD R6, R6, UR4, RZ ;  /* 0x0000000406067c24 */ /* 0x000fe2000f8e02ff */
[----:B------:R-:W-:Y:S01]  /*1b040*/  IADD3 R29, P3, R36, 0x4000, RZ ;  /* 0x00004000241d7810 */ /* 0x000fe20007f7e0ff */
[----:B------:R-:W-:Y:S01]  /*1b050*/  IMAD R59, R0, R55, RZ ;  /* 0x00000037003b7224 */ /* 0x000fe200078e02ff */
[----:B------:R-:W-:Y:S01]  /*1b060*/  LOP3.LUT R8, R3, 0x380, RZ, 0xc0, !PT ;  /* 0x0000038003087812 */ /* 0x000fe200078ec0ff */
[----:B------:R-:W-:Y:S01]  /*1b070*/  IMAD R9, R7, UR5, R6 ;  /* 0x0000000507097c24 */ /* 0x000fe2000f8e0206 */
[----:B------:R-:W-:Y:S01]  /*1b080*/  LOP3.LUT R28, R29, 0x380, RZ, 0xc0, !PT ;  /* 0x000003801d1c7812 */ /* 0x000fe200078ec0ff */
[----:B------:R-:W-:Y:S01]  /*1b090*/  IMAD.WIDE.U32 R4, R7, UR4, R4 ;  /* 0x0000000407047c25 */ /* 0x000fe2000f8e0004 */
[----:B------:R-:W-:Y:S01]  /*1b0a0*/  ULDC.64 UR4, c[0x0][0xb50] ;  /* 0x0002d40000047ab9 */ /* 0x000fe20000000a00 */
[----:B------:R-:W-:-:S02]  /*1b0b0*/  SHF.R.U64 R8, R8, 0x3, RZ ;  /* 0x0000000308087819 */ /* 0x000fc400000012ff */
[----:B------:R-:W-:Y:S01]  /*1b0c0*/  SHF.R.U64 R28, R28, 0x3, RZ ;  /* 0x000000031c1c7819 */ /* 0x000fe200000012ff */
[----:B------:R-:W-:Y:S01]  /*1b0d0*/  VIADD R0, R10, 0x8 ;  /* 0x000000080a007836 */ /* 0x000fe20000000000 */
[----:B------:R-:W-:Y:S01]  /*1b0e0*/  IADD3 R5, R5, R9, RZ ;  /* 0x0000000905057210 */ /* 0x000fe20007ffe0ff */
[----:B------:R-:W-:Y:S01]  /*1b0f0*/  IMAD.X R9, RZ, RZ, R37, P0 ;  /* 0x000000ffff097224 */ /* 0x000fe200000e0625 */
[C---:B------:R-:W-:Y:S02]  /*1b100*/  LEA R6, P2, R4.reuse, UR4, 0x2 ;  /* 0x0000000404067c11 */ /* 0x040fe4000f8410ff */
[----:B------:R-:W-:Y:S02]  /*1b110*/  LOP3.LUT P0, RZ, R211, 0x3, RZ, 0xc0, !PT ;  /* 0x00000003d3ff7812 */ /* 0x000fe4000780c0ff */
[----:B------:R-:W-:Y:S01]  /*1b120*/  LEA.HI.X R4, R4, UR5, R5, 0x2, P2 ;  /* 0x0000000504047c11 */ /* 0x000fe200090f1405 */
[----:B------:R-:W-:Y:S01]  /*1b130*/  SHFL.IDX PT, R50, R6, RZ, 0x1c1f ;  /* 0x001c1fff06327589 */ /* 0x000fe200000e0000 */
[----:B------:R-:W-:Y:S01]  /*1b140*/  IADD3 R25, P2, R36, 0x3000, RZ ;  /* 0x0000300024197810 */ /* 0x000fe20007f5e0ff */
[----:B------:R-:W-:Y:S01]  /*1b150*/  ULDC.64 UR4, c[0x0][0xaa0] ;  /* 0x0002a80000047ab9 */ /* 0x000fe20000000a00 */
[----:B------:R-:W-:Y:S01]  /*1b160*/  LOP3.LUT R28, R28, R29, RZ, 0x3c, !PT ;  /* 0x0000001d1c1c7212 */ /* 0x000fe200078e3cff */
[----:B------:R-:W0:Y:S01]  /*1b170*/  SHFL.IDX PT, R51, R4, RZ, 0x1c1f ;  /* 0x001c1fff04337589 */ /* 0x000e2200000e0000 */
[----:B------:R-:W-:Y:S01]  /*1b180*/  LOP3.LUT R24, R25, 0x380, RZ, 0xc0, !PT ;  /* 0x0000038019187812 */ /* 0x000fe200078ec0ff */
[----:B------:R-:W-:Y:S01]  /*1b190*/  IMAD.X R29, RZ, RZ, R37, P3 ;  /* 0x000000ffff1d7224 */ /* 0x000fe200018e0625 */
[----:B------:R-:W-:Y:S01]  /*1b1a0*/  LOP3.LUT R8, R8, R3, RZ, 0x3c, !PT ;  /* 0x0000000308087212 */ /* 0x000fe200078e3cff */
[----:B------:R-:W-:Y:S01]  /*1b1b0*/  SHFL.IDX PT, R52, R6, 0x1, 0x1c1f ;  /* 0x003c1f0006347f89 */ /* 0x000fe200000e0000 */
[----:B------:R-:W-:-:S02]  /*1b1c0*/  SHF.R.U64 R24, R24, 0x3, RZ ;  /* 0x0000000318187819 */ /* 0x000fc400000012ff */
[----:B------:R-:W-:Y:S01]  /*1b1d0*/  IADD3 R3, P3, R36, 0x7000, RZ ;  /* 0x0000700024037810 */ /* 0x000fe20007f7e0ff */
[----:B------:R-:W1:Y:S01]  /*1b1e0*/  SHFL.IDX PT, R53, R4, 0x1, 0x1c1f ;  /* 0x003c1f0004357f89 */ /* 0x000e6200000e0000 */
[----:B------:R-:W-:Y:S01]  /*1b1f0*/  LOP3.LUT R24, R24, R25, RZ, 0x3c, !PT ;  /* 0x0000001918187212 */ /* 0x000fe200078e3cff */
[--C-:B------:R-:W-:Y:S01]  /*1b200*/  IMAD.X R25, RZ, RZ, R37.reuse, P2 ;  /* 0x000000ffff197224 */ /* 0x100fe200010e0625 */
[-C--:B------:R-:W-:Y:S01]  /*1b210*/  ISETP.GE.OR P2, PT, R10, R59.reuse, P0 ;  /* 0x0000003b0a00720c */ /* 0x080fe20000746670 */
[----:B------:R-:W-:Y:S01]  /*1b220*/  IMAD.X R45, RZ, RZ, R37, P3 ;  /* 0x000000ffff2d7224 */ /* 0x000fe200018e0625 */
[----:B------:R-:W-:Y:S02]  /*1b230*/  ISETP.GE.OR P0, PT, R0, R59, P0 ;  /* 0x0000003b0000720c */ /* 0x000fe40000706670 */
[----:B------:R-:W-:Y:S02]  /*1b240*/  LOP3.LUT R0, R3, 0x380, RZ, 0xc0, !PT ;  /* 0x0000038003007812 */ /* 0x000fe400078ec0ff */
[----:B------:R-:W-:-:S02]  /*1b250*/  IADD3 R13, P4, R36, 0x2000, RZ ;  /* 0x00002000240d7810 */ /* 0x000fc40007f9e0ff */
[----:B------:R-:W-:Y:S02]  /*1b260*/  SHF.R.U64 R0, R0, 0x3, RZ ;  /* 0x0000000300007819 */ /* 0x000fe400000012ff */
[----:B------:R-:W-:Y:S02]  /*1b270*/  LOP3.LUT R12, R13, 0x380, RZ, 0xc0, !PT ;  /* 0x000003800d0c7812 */ /* 0x000fe400078ec0ff */
[----:B------:R-:W-:Y:S01]  /*1b280*/  LOP3.LUT R44, R0, R3, RZ, 0x3c, !PT ;  /* 0x00000003002c7212 */ /* 0x000fe200078e3cff */
[----:B0-----:R0:W-:Y:S01]  /*1b290*/  @!P2 ST.E desc[UR54][R50.64], R20 ;  /* 0x000000143200a985 */ /* 0x0011e2000c101936 */
[----:B------:R-:W-:Y:S01]  /*1b2a0*/  IMAD R3, R49, UR4, RZ ;  /* 0x0000000431037c24 */ /* 0x000fe2000f8e02ff */
[----:B------:R-:W-:Y:S01]  /*1b2b0*/  SHF.R.U64 R12, R12, 0x3, RZ ;  /* 0x000000030c0c7819 */ /* 0x000fe200000012ff */
[----:B------:R-:W2:Y:S01]  /*1b2c0*/  @P1 LDC R49, c[0x0][0xbf0] ;  /* 0x0002fc00ff311b82 */ /* 0x000ea20000000800 */
[C---:B------:R-:W-:Y:S02]  /*1b2d0*/  IADD3 R33, P5, R36.reuse, 0x5000, RZ ;  /* 0x0000500024217810 */ /* 0x040fe40007fbe0ff */
[----:B------:R-:W-:-:S05]  /*1b2e0*/  LOP3.LUT R5, R36, 0x380, RZ, 0xc0, !PT ;  /* 0x0000038024057812 */ /* 0x000fca00078ec0ff */
[----:B0-----:R-:W0:Y:S01]  /*1b2f0*/  @P1 LDC R51, c[0x0][0xbec] ;  /* 0x0002fb00ff331b82 */ /* 0x001e220000000800 */
[----:B-1----:R1:W-:Y:S01]  /*1b300*/  @!P0 ST.E desc[UR54][R52.64], R21 ;  /* 0x0000001534008985 */ /* 0x0023e2000c101936 */
[----:B------:R-:W-:Y:S01]  /*1b310*/  IMAD R3, R48, UR5, R3 ;  /* 0x0000000530037c24 */ /* 0x000fe2000f8e0203 */
[----:B------:R-:W-:Y:S01]  /*1b320*/  LOP3.LUT R12, R12, R13, RZ, 0x3c, !PT ;  /* 0x0000000d0c0c7212 */ /* 0x000fe200078e3cff */
[----:B------:R-:W-:Y:S01]  /*1b330*/  IMAD.X R13, RZ, RZ, R37, P4 ;  /* 0x000000ffff0d7224 */ /* 0x000fe200020e0625 */
[----:B------:R-:W-:Y:S01]  /*1b340*/  IADD3 R39, P4, R36, 0x6000, RZ ;  /* 0x0000600024277810 */ /* 0x000fe20007f9e0ff */
[----:B------:R-:W5:Y:S01]  /*1b350*/  LD.E.128 R8, desc[UR54][R8.64] ;  /* 0x0000003608087980 */ /* 0x000f62000c101d00 */
[----:B------:R-:W-:Y:S02]  /*1b360*/  LOP3.LUT R32, R33, 0x380, RZ, 0xc0, !PT ;  /* 0x0000038021207812 */ /* 0x000fe400078ec0ff */
[----:B------:R-:W-:Y:S01]  /*1b370*/  LOP3.LUT R38, R39, 0x380, RZ, 0xc0, !PT ;  /* 0x0000038027267812 */ /* 0x000fe200078ec0ff */
[----:B------:R-:W5:Y:S01]  /*1b380*/  LD.E.128 R12, desc[UR54][R12.64] ;  /* 0x000000360c0c7980 */ /* 0x000f62000c101d00 */
[----:B------:R-:W-:Y:S01]  /*1b390*/  SHF.R.U64 R32, R32, 0x3, RZ ;  /* 0x0000000320207819 */ /* 0x000fe200000012ff */
[----:B-1----:R-:W-:Y:S01]  /*1b3a0*/  IMAD.WIDE.U32 R20, R48, UR4, RZ ;  /* 0x0000000430147c25 */ /* 0x002fe2000f8e00ff */
[----:B------:R-:W-:Y:S01]  /*1b3b0*/  ULDC.64 UR4, c[0x0][0xae8] ;  /* 0x0002ba0000047ab9 */ /* 0x000fe20000000a00 */
[----:B------:R-:W-:Y:S01]  /*1b3c0*/  SHF.R.U64 R38, R38, 0x3, RZ ;  /* 0x0000000326267819 */ /* 0x000fe200000012ff */
[----:B------:R-:W5:Y:S01]  /*1b3d0*/  LD.E.128 R24, desc[UR54][R24.64] ;  /* 0x0000003618187980 */ /* 0x000f62000c101d00 */
[----:B------:R-:W-:Y:S01]  /*1b3e0*/  IMAD R48, R207, 0x20, R188 ;  /* 0x00000020cf307824 */ /* 0x000fe200078e02bc */
[----:B------:R-:W-:Y:S01]  /*1b3f0*/  SHF.R.U64 R5, R5, 0x3, RZ ;  /* 0x0000000305057819 */ /* 0x000fe200000012ff */
[----:B------:R-:W-:Y:S01]  /*1b400*/  IMAD.IADD R21, R21, 0x1, R3 ;  /* 0x0000000115157824 */ /* 0x000fe200078e0203 */
[----:B------:R-:W-:Y:S01]  /*1b410*/  LOP3.LUT R32, R32, R33, RZ, 0x3c, !PT ;  /* 0x0000002120207212 */ /* 0x000fe200078e3cff */
[----:B------:R-:W-:Y:S01]  /*1b420*/  IMAD R3, R54, UR4, RZ ;  /* 0x0000000436037c24 */ /* 0x000fe2000f8e02ff */
[----:B------:R-:W-:Y:S01]  /*1b430*/  LOP3.LUT R38, R38, R39, RZ, 0x3c, !PT ;  /* 0x0000002726267212 */ /* 0x000fe200078e3cff */
[----:B------:R-:W-:Y:S01]  /*1b440*/  IMAD.IADD R48, R193, 0x1, R48 ;  /* 0x00000001c1307824 */ /* 0x000fe200078e0230 */
[----:B------:R-:W-:Y:S01]  /*1b450*/  LOP3.LUT R4, R5, R36, RZ, 0x3c, !PT ;  /* 0x0000002405047212 */ /* 0x000fe200078e3cff */
[C---:B------:R-:W-:Y:S01]  /*1b460*/  IMAD R3, R208.reuse, UR5, R3 ;  /* 0x00000005d0037c24 */ /* 0x040fe2000f8e0203 */
[----:B------:R-:W-:Y:S01]  /*1b470*/  IADD3.X R33, RZ, R37, RZ, P5, !PT ;  /* 0x00000025ff217210 */ /* 0x000fe20002ffe4ff */
[----:B------:R-:W-:Y:S01]  /*1b480*/  IMAD.WIDE.U32 R20, R208, UR4, R20 ;  /* 0x00000004d0147c25 */ /* 0x000fe2000f8e0014 */
[----:B------:R-:W-:Y:S01]  /*1b490*/  ULDC.64 UR4, c[0x0][0xaf0] ;  /* 0x0002bc0000047ab9 */ /* 0x000fe20000000a00 */
[----:B------:R-:W5:Y:S02]  /*1b4a0*/  LD.E.128 R28, desc[UR54][R28.64] ;  /* 0x000000361c1c7980 */ /* 0x000f64000c101d00 */
[----:B0-----:R-:W-:Y:S01]  /*1b4b0*/  @P1 IMAD.HI.U32 R0, R48, R51, RZ ;  /* 0x0000003330001227 */ /* 0x001fe200078e00ff */
[----:B------:R-:W-:Y:S01]  /*1b4c0*/  IADD3 R21, R21, R3, RZ ;  /* 0x0000000315157210 */ /* 0x000fe20007ffe0ff */
[----:B------:R-:W5:Y:S02]  /*1b4d0*/  LD.E.128 R32, desc[UR54][R32.64] ;  /* 0x0000003620207980 */ /* 0x000f64000c101d00 */
[----:B------:R-:W-:Y:S01]  /*1b4e0*/  IMAD.MOV.U32 R3, RZ, RZ, R48 ;  /* 0x000000ffff037224 */ /* 0x000fe200078e0030 */
[----:B--2---:R-:W-:Y:S01]  /*1b4f0*/  @P1 SHF.R.U32.HI R3, RZ, R49, R0 ;  /* 0x00000031ff031219 */ /* 0x004fe20000011600 */
[----:B------:R-:W-:Y:S01]  /*1b500*/  IMAD R40, R40, UR4, RZ ;  /* 0x0000000428287c24 */ /* 0x000fe2000f8e02ff */
[----:B------:R-:W5:Y:S01]  /*1b510*/  LD.E.128 R44, desc[UR54][R44.64] ;  /* 0x000000362c2c7980 */ /* 0x000f62000c101d00 */
[----:B------:R-:W-:Y:S01]  /*1b520*/  IMAD.WIDE.U32 R20, R57, UR4, R20 ;  /* 0x0000000439147c25 */ /* 0x000fe2000f8e0014 */
[----:B------:R-:W-:-:S03]  /*1b530*/  SHF.R.S32.HI R0, RZ, 0x1f, R3 ;  /* 0x0000001fff007819 */ /* 0x000fc60000011403 */
[----:B------:R-:W-:Y:S01]  /*1b540*/  IMAD R49, R57, UR5, R40 ;  /* 0x0000000539317c24 */ /* 0x000fe2000f8e0228 */
[----:B------:R-:W-:Y:S01]  /*1b550*/  ULDC.64 UR4, c[0x0][0xae0] ;  /* 0x0002b80000047ab9 */ /* 0x000fe20000000a00 */
[----:B------:R-:W-:Y:S02]  /*1b560*/  IMAD.MOV R40, RZ, RZ, -R3 ;  /* 0x000000ffff287224 */ /* 0x000fe400078e0a03 */
[--C-:B------:R-:W-:Y:S02]  /*1b570*/  IMAD.X R39, RZ, RZ, R37.reuse, P4 ;  /* 0x000000ffff277224 */ /* 0x100fe400020e0625 */
[----:B------:R-:W-:Y:S02]  /*1b580*/  IMAD.MOV.U32 R5, RZ, RZ, R37 ;  /* 0x000000ffff057224 */ /* 0x000fe400078e0025 */
[----:B------:R-:W-:Y:S02]  /*1b590*/  IMAD.IADD R21, R21, 0x1, R49 ;  /* 0x0000000115157824 */ /* 0x000fe400078e0231 */
        /* <DEDUP_REMOVED lines=44> */
.L_x_8455:
[----:B------:R-:W-:Y:S05]  /*1b860*/  BSYNC B1 ;  /* 0x0000000000017941 */ /* 0x000fea0003800000 */
.L_x_8454:
[----:B---3-5:R3:W4:Y:S01]  /*1b870*/  SHFL.IDX PT, R7, R3, 0x1, 0x181f ;  /* 0x00381f0003077f89 */ /* 0x02872200000e0000 */
        /* <DEDUP_REMOVED lines=8> */
[-C--:B----4-:R-:W-:Y:S02]  /*1b900*/  @!P3 LEA.HI.X R5, R16, R7.reuse, R17, 0x1, P0 ;  /* 0x000000071005b211 */ /* 0x090fe400000f0c11 */
[----:B------:R-:W-:-:S03]  /*1b910*/  @!P4 LEA.HI.X R7, R2, R7, R185, 0x1, P2 ;  /* 0x000000070207c211 */ /* 0x000fc600010f0cb9 */
[----:B------:R0:W-:Y:S04]  /*1b920*/  @!P3 ST.E.128 desc[UR54][R4.64], R8 ;  /* 0x000000080400b985 */ /* 0x0001e8000c101d36 */
[----:B------:R0:W-:Y:S02]  /*1b930*/  @!P4 ST.E.128 desc[UR54][R6.64], R32 ;  /* 0x000000200600c985 */ /* 0x0001e4000c101d36 */
.L_x_8457:
[----:B------:R-:W-:Y:S05]  /*1b940*/  BSYNC B1 ;  /* 0x0000000000017941 */ /* 0x000fea0003800000 */
.L_x_8456:
[----:B0---4-:R0:W4:Y:S01]  /*1b950*/  SHFL.IDX PT, R7, R3, 0x2, 0x181f ;  /* 0x00581f0003077f89 */ /* 0x01112200000e0000 */
        /* <DEDUP_REMOVED lines=12> */
.L_x_8459:
[----:B------:R-:W-:Y:S05]  /*1ba20*/  BSYNC B1 ;  /* 0x0000000000017941 */ /* 0x000fea0003800000 */
.L_x_8458:
[----:B------:R-:W-:Y:S01]  /*1ba30*/  VIADD R0, R50, 0x60 ;  /* 0x0000006032007836 */ /* 0x000fe20000000000 */
[----:B0--3--:R-:W0:Y:S04]  /*1ba40*/  SHFL.IDX PT, R3, R3, 0x3, 0x181f ;  /* 0x00781f0003037f89 */ /* 0x009e2800000e0000 */
[----:B------:R-:W-:Y:S01]  /*1ba50*/  ISETP.GE.AND P0, PT, R0, R59, PT ;  /* 0x0000003b0000720c */ /* 0x000fe20003f06270 */
[----:B----4-:R3:W4:-:S12]  /*1ba60*/  SHFL.IDX PT, R7, R40, 0x3, 0x181f ;  /* 0x00781f0028077f89 */ /* 0x01071800000e0000 */
[----:B---3--:R-:W-:Y:S05]  /*1ba70*/  @P0 BRA `(.L_x_8460) ;  /* 0x0000000800fc0947 */ /* 0x008fea0003800000 */
[----:B------:R-:W-:Y:S02]  /*1ba80*/  ULDC UR4, c[0x0][0xac8] ;  /* 0x0002b20000047ab9 */ /* 0x000fe40000000800 */
[----:B------:R-:W-:-:S13]  /*1ba90*/  ISETP.GE.AND P1, PT, R16, UR4, PT ;  /* 0x0000000410007c0c */ /* 0x000fda000bf26270 */
[----:B----4-:R-:W-:-:S04]  /*1baa0*/  @!P1 LEA R4, P0, R16, R7, 0x1 ;  /* 0x0000000710049211 */ /* 0x010fc800078008ff */
[----:B0-----:R-:W-:Y:S02]  /*1bab0*/  @!P1 LEA.HI.X R5, R16, R3, R17, 0x1, P0 ;  /* 0x0000000310059211 */ /* 0x001fe400000f0c11 */
[----:B------:R-:W-:-:S03]  /*1bac0*/  ISETP.GE.AND P0, PT, R2, UR4, PT ;  /* 0x0000000402007c0c */ /* 0x000fc6000bf06270 */
[----:B------:R3:W-:Y:S10]  /*1bad0*/  @!P1 ST.E.128 desc[UR54][R4.64], R24 ;  /* 0x0000001804009985 */ /* 0x0007f4000c101d36 */
[----:B------:R-:W-:Y:S05]  /*1bae0*/  @P0 BRA `(.L_x_8460) ;  /* 0x0000000800e00947 */ /* 0x000fea0003800000 */
[----:B---3--:R-:W-:-:S04]  /*1baf0*/  LEA R4, P0, R2, R7, 0x1 ;  /* 0x0000000702047211 */ /* 0x008fc800078008ff */
[----:B------:R-:W-:-:S05]  /*1bb00*/  LEA.HI.X R5, R2, R3, R185, 0x1, P0 ;  /* 0x0000000302057211 */ /* 0x000fca00000f0cb9 */
[----:B------:R0:W-:Y:S01]  /*1bb10*/  ST.E.128 desc[UR54][R4.64], R44 ;  /* 0x0000002c04007985 */ /* 0x0001e2000c101d36 */
[----:B------:R-:W-:Y:S05]  /*1bb20*/  BRA `(.L_x_8460) ;  /* 0x0000000800d07947 */ /* 0x000fea0003800000 */
.L_x_8452:
[----:B------:R-:W-:Y:S01]  /*1bb30*/  ULDC.64 UR4, c[0x0][0xc00] ;  /* 0x0003000000047ab9 */ /* 0x000fe20000000a00 */
[----:B------:R-:W4:Y:S01]  /*1bb40*/  LDC.64 R4, c[0x0][0xc00] ;  /* 0x00030000ff047b82 */ /* 0x000f220000000a00 */
[----:B------:R-:W-:Y:S01]  /*1bb50*/  ISETP.NE.U32.AND P0, PT, RZ, UR4, PT ;  /* 0x00000004ff007c0c */ /* 0x000fe2000bf05070 */
[----:B------:R-:W-:-:S03]  /*1bb60*/  IMAD.MOV.U32 R0, RZ, RZ, RZ ;  /* 0x000000ffff007224 */ /* 0x000fc600078e00ff */
[----:B------:R-:W-:Y:S01]  /*1bb70*/  ISETP.NE.AND.EX P0, PT, RZ, UR5, PT, P0 ;  /* 0x00000005ff007c0c */ /* 0x000fe2000bf05300 */
[----:B------:R-:W-:Y:S02]  /*1bb80*/  ULDC.64 UR4, c[0x0][0xc08] ;  /* 0x0003020000047ab9 */ /* 0x000fe40000000a00 */
[----:B------:R-:W-:Y:S01]  /*1bb90*/  ISETP.NE.U32.AND P1, PT, RZ, UR4, PT ;  /* 0x00000004ff007c0c */ /* 0x000fe2000bf25070 */
[----:B------:R-:W1:Y:S03]  /*1bba0*/  LDC R25, c[0x0][0xbe8] ;  /* 0x0002fa00ff197b82 */ /* 0x000e660000000800 */
[----:B------:R-:W-:Y:S01]  /*1bbb0*/  ISETP.NE.AND.EX P1, PT, RZ, UR5, PT, P1 ;  /* 0x00000005ff007c0c */ /* 0x000fe2000bf25310 */
[----:B----4-:R-:W-:-:S12]  /*1bbc0*/  IMAD.WIDE R4, R209, 0x4, R4 ;  /* 0x00000004d1047825 */ /* 0x010fd800078e0204 */
[----:B------:R-:W4:Y:S01]  /*1bbd0*/  @P1 LDC.64 R6, c[0x0][0xc08] ;  /* 0x00030200ff061b82 */ /* 0x000f220000000a00 */
[----:B------:R-:W-:Y:S02]  /*1bbe0*/  ULDC UR4, c[0x0][0xa88] ;  /* 0x0002a20000047ab9 */ /* 0x000fe40000000800 */
[----:B------:R-:W-:Y:S01]  /*1bbf0*/  IMAD.U32 R8, RZ, RZ, UR4 ;  /* 0x00000004ff087e24 */ /* 0x000fe2000f8e00ff */
[----:B------:R0:W5:Y:S01]  /*1bc00*/  @P0 LDG.E R0, desc[UR54][R4.64] ;  /* 0x0000003604000981 */ /* 0x000162000c1e1900 */
[----:B----4-:R-:W-:-:S05]  /*1bc10*/  @P1 IMAD.WIDE R6, R209, 0x4, R6 ;  /* 0x00000004d1061825 */ /* 0x010fca00078e0206 */
[----:B------:R0:W5:Y:S01]  /*1bc20*/  @P1 LDG.E R8, desc[UR54][R6.64] ;  /* 0x0000003606081981 */ /* 0x000162000c1e1900 */
[----:B-1----:R-:W-:Y:S02]  /*1bc30*/  ISETP.NE.AND P2, PT, R25, 0x1, PT ;  /* 0x000000011900780c */ /* 0x002fe40003f45270 */
[----:B------:R-:W-:Y:S02]  /*1bc40*/  ISETP.GE.AND P3, PT, R226, 0x80, PT ;  /* 0x00000080e200780c */ /* 0x000fe40003f66270 */
[----:B------:R-:W-:-:S09]  /*1bc50*/  SHF.R.S32.HI R9, RZ, 0x1f, R209 ;  /* 0x0000001fff097819 */ /* 0x000fd200000114d1 */
[----:B------:R-:W1:Y:S08]  /*1bc60*/  @P2 LDC R20, c[0x0][0xbec] ;  /* 0x0002fb00ff142b82 */ /* 0x000e700000000800 */
[----:B------:R-:W4:Y:S01]  /*1bc70*/  @P2 LDC R27, c[0x0][0xbf0] ;  /* 0x0002fc00ff1b2b82 */ /* 0x000f220000000800 */
[----:B0-----:R-:W-:Y:S05]  /*1bc80*/  @P1 BRA `(.L_x_8461) ;  /* 0x0000000000101947 */ /* 0x001fea0003800000 */
[----:B------:R-:W-:Y:S05]  /*1bc90*/  @!P0 BRA `(.L_x_8461) ;  /* 0x00000000000c8947 */ /* 0x000fea0003800000 */
[----:B------:R-:W2:Y:S04]  /*1bca0*/  LDG.E R3, desc[UR54][R4.64] ;  /* 0x0000003604037981 */ /* 0x000ea8000c1e1900 */
[----:B-----5:R-:W2:Y:S02]  /*1bcb0*/  LDG.E R8, desc[UR54][R4.64+0x4] ;  /* 0x0000043604087981 */ /* 0x020ea4000c1e1900 */
[----:B--2---:R-:W-:-:S07]  /*1bcc0*/  IMAD.IADD R8, R8, 0x1, -R3 ;  /* 0x0000000108087824 */ /* 0x004fce00078e0a03 */
.L_x_8461:
[----:B------:R-:W-:Y:S01]  /*1bcd0*/  BSSY B1, `(.L_x_8462) ;  /* 0x000002d000017945 */ /* 0x000fe20003800000 */
[----:B------:R-:W-:Y:S02]  /*1bce0*/  SHF.R.S32.HI R12, RZ, 0x1f, R208 ;  /* 0x0000001fff0c7819 */ /* 0x000fe400000114d0 */
[----:B--2---:R-:W-:Y:S02]  /*1bcf0*/  SEL R13, R209, RZ, !P0 ;  /* 0x000000ffd10d7207 */ /* 0x004fe40004000000 */
[----:B------:R-:W-:Y:S02]  /*1bd00*/  SEL R14, R9, RZ, !P0 ;  /* 0x000000ff090e7207 */ /* 0x000fe40004000000 */
[----:B-----5:R-:W-:Y:S01]  /*1bd10*/  SHF.R.S32.HI R11, RZ, 0x1f, R0 ;  /* 0x0000001fff0b7819 */ /* 0x020fe20000011400 */
[----:B------:R-:W-:Y:S06]  /*1bd20*/  @P3 BRA `(.L_x_8463) ;  /* 0x00000000009c3947 */ /* 0x000fec0003800000 */
[----:B------:R-:W0:Y:S01]  /*1bd30*/  S2R R10, SR_TID.X ;  /* 0x00000000000a7919 */ /* 0x000e220000002100 */
[----:B------:R-:W2:Y:S02]  /*1bd40*/  LDC R9, c[0x0][0xbe8] ;  /* 0x0002fa00ff097b82 */ /* 0x000ea40000000800 */
[----:B--2---:R-:W-:Y:S01]  /*1bd50*/  IMAD R3, R8, R9, RZ ;  /* 0x0000000908037224 */ /* 0x004fe200078e02ff */
[----:B0-----:R-:W-:-:S04]  /*1bd60*/  IADD3 R10, R193, -0x80, R10 ;  /* 0xffffff80c10a7810 */ /* 0x001fc80007ffe00a */
        /* <DEDUP_REMOVED lines=11> */
[----:B------:R-:W0:Y:S01]  /*1be20*/  @P0 LDC R15, c[0x0][0xbec] ;  /* 0x0002fb00ff0f0b82 */ /* 0x000e220000000800 */
[----:B------:R-:W-:Y:S02]  /*1be30*/  IMAD.IADD R5, R5, 0x1, R7 ;  /* 0x0000000105057824 */ /* 0x000fe400078e0207 */
[----:B------:R-:W-:-:S05]  /*1be40*/  IMAD.WIDE.U32 R4, R13, UR4, R4 ;  /* 0x000000040d047c25 */ /* 0x000fca000f8e0004 */
[----:B------:R-:W2:Y:S01]  /*1be50*/  @P0 LDC R21, c[0x0][0xbf0] ;  /* 0x0002fc00ff150b82 */ /* 0x000ea20000000800 */
[----:B0-----:R-:W-:-:S05]  /*1be60*/  @P0 IMAD.HI.U32 R6, R10, R15, RZ ;  /* 0x0000000f0a060227 */ /* 0x001fca00078e00ff */
[----:B--2---:R-:W-:Y:S01]  /*1be70*/  @P0 SHF.R.U32.HI R3, RZ, R21, R6 ;  /* 0x00000015ff030219 */ /* 0x004fe20000011606 */
[----:B------:R-:W-:-:S03]  /*1be80*/  IMAD R6, R14, UR4, RZ ;  /* 0x000000040e067c24 */ /* 0x000fc6000f8e02ff */
[----:B------:R-:W-:Y:S01]  /*1be90*/  IADD3 R4, P0, R3, R4, RZ ;  /* 0x0000000403047210 */ /* 0x000fe20007f1e0ff */
[--C-:B------:R-:W-:Y:S02]  /*1bea0*/  IMAD.MOV R7, RZ, RZ, -R3.reuse ;  /* 0x000000ffff077224 */ /* 0x100fe400078e0a03 */
        /* <DEDUP_REMOVED lines=15> */
.L_x_8463:
[----:B------:R-:W-:Y:S05]  /*1bfa0*/  BSYNC B1 ;  /* 0x0000000000017941 */ /* 0x000fea0003800000 */
.L_x_8462:
[----:B------:R-:W-:Y:S02]  /*1bfb0*/  ULDC.64 UR4, c[0x0][0xaa0] ;  /* 0x0002a80000047ab9 */ /* 0x000fe40000000a00 */
[----:B0-----:R-:W-:Y:S02]  /*1bfc0*/  IMAD R3, R11, UR4, RZ ;  /* 0x000000040b037c24 */ /* 0x001fe4000f8e02ff */
[----:B------:R-:W-:-:S04]  /*1bfd0*/  IMAD.WIDE.U32 R4, R0, UR4, RZ ;  /* 0x0000000400047c25 */ /* 0x000fc8000f8e00ff */
[----:B------:R-:W-:Y:S01]  /*1bfe0*/  IMAD R3, R0, UR5, R3 ;  /* 0x0000000500037c24 */ /* 0x000fe2000f8e0203 */
[----:B------:R-:W-:Y:S01]  /*1bff0*/  LEA R0, R207, R188, 0x5 ;  /* 0x000000bccf007211 */ /* 0x000fe200078e28ff */
[----:B------:R-:W-:Y:S02]  /*1c000*/  ULDC.64 UR4, c[0x0][0xae8] ;  /* 0x0002ba0000047ab9 */ /* 0x000fe40000000a00 */
[----:B------:R-:W-:Y:S02]  /*1c010*/  IMAD.IADD R5, R5, 0x1, R3 ;  /* 0x0000000105057824 */ /* 0x000fe400078e0203 */
[----:B------:R-:W-:Y:S02]  /*1c020*/  IMAD.IADD R9, R193, 0x1, R0 ;  /* 0x00000001c1097824 */ /* 0x000fe400078e0200 */
[----:B------:R-:W-:Y:S02]  /*1c030*/  IMAD R7, R12, UR4, RZ ;  /* 0x000000040c077c24 */ /* 0x000fe4000f8e02ff */
[----:B-1----:R-:W-:-:S04]  /*1c040*/  @P2 IMAD.HI.U32 R0, R9, R20, RZ ;  /* 0x0000001409002227 */ /* 0x002fc800078e00ff */
        /* <DEDUP_REMOVED lines=19> */
[----:B------:R-:W-:Y:S01]  /*1c180*/  IMAD.IADD R193, R188, 0x1, R193 ;  /* 0x00000001bcc17824 */ /* 0x000fe200078e02c1 */
        /* <DEDUP_REMOVED lines=10> */
[----:B------:R0:W1:Y:S04]  /*1c230*/  SHFL.IDX PT, R3, R4, RZ, 0x181f ;  /* 0x00181fff04037589 */ /* 0x00006800000e0000 */
[----:B------:R0:W2:Y:S02]  /*1c240*/  SHFL.IDX PT, R14, R0, RZ, 0x181f ;  /* 0x00181fff000e7589 */ /* 0x0000a400000e0000 */
.L_x_8714:
[----:B------:R-:W-:Y:S01]  /*1c250*/  IMAD R8, R8, R25, RZ ;  /* 0x0000001908087224 */ /* 0x000fe200078e02ff */
[----:B------:R-:W-:Y:S04]  /*1c260*/  BSSY B1, `(.L_x_8465) ;  /* 0x000000c000017945 */ /* 0x000fe80003800000 */
[----:B------:R-:W-:-:S13]  /*1c270*/  ISETP.GE.AND P0, PT, R193, R8, PT ;  /* 0x00000008c100720c */ /* 0x000fda0003f06270 */
[----:B------:R-:W-:Y:S05]  /*1c280*/  @P0 BRA `(.L_x_8466) ;  /* 0x0000000000240947 */ /* 0x000fea0003800000 */
[----:B------:R-:W-:Y:S02]  /*1c290*/  ULDC UR4, c[0x0][0xac8] ;  /* 0x0002b20000047ab9 */ /* 0x000fe40000000800 */
[----:B------:R-:W-:Y:S02]  /*1c2a0*/  ISETP.GE.AND P2, PT, R16, UR4, PT ;  /* 0x0000000410007c0c */ /* 0x000fe4000bf46270 */
[----:B------:R-:W-:-:S11]  /*1c2b0*/  ISETP.GE.AND P3, PT, R2, UR4, PT ;  /* 0x0000000402007c0c */ /* 0x000fd6000bf66270 */
[-C--:B--2---:R-:W-:Y:S02]  /*1c2c0*/  @!P2 LEA R6, P0, R16, R14.reuse, 0x1 ;  /* 0x0000000e1006a211 */ /* 0x084fe400078008ff */
[----:B------:R-:W-:Y:S02]  /*1c2d0*/  @!P3 LEA R14, P1, R2, R14, 0x1 ;  /* 0x0000000e020eb211 */ /* 0x000fe400078208ff */
[-C--:B-1----:R-:W-:Y:S02]  /*1c2e0*/  @!P2 LEA.HI.X R7, R16, R3.reuse, R17, 0x1, P0 ;  /* 0x000000031007a211 */ /* 0x082fe400000f0c11 */
[----:B------:R-:W-:-:S03]  /*1c2f0*/  @!P3 LEA.HI.X R15, R2, R3, R185, 0x1, P1 ;  /* 0x00000003020fb211 */ /* 0x000fc600008f0cb9 */
[----:B------:R4:W-:Y:S04]  /*1c300*/  @!P2 ST.E.128 desc[UR54][R6.64], RZ ;  /* 0x000000ff0600a985 */ /* 0x0009e8000c101d36 */
[----:B------:R4:W-:Y:S02]  /*1c310*/  @!P3 ST.E.128 desc[UR54][R14.64], RZ ;  /* 0x000000ff0e00b985 */ /* 0x0009e4000c101d36 */
.L_x_8466:
[----:B------:R-:W-:Y:S05]  /*1c320*/  BSYNC B1 ;  /* 0x0000000000017941 */ /* 0x000fea0003800000 */
.L_x_8465:
[----:B------:R-:W-:-:S03]  /*1c330*/  UMOV UR4, 0xffffffff ;  /* 0xffffffff00047882 */ /* 0x000fc60000000000 */
[----:B------:R-:W-:Y:S05]  /*1c340*/  BRA.DIV UR4, `(.L_x_8467) ;  /* 0x0000009e04247947 */ /* 0x000fea000b800000 */
[----:B-1----:R1:W0:Y:S04]  /*1c350*/  SHFL.IDX PT, R3, R4, 0x1, 0x181f ;  /* 0x00381f0004037f89 */ /* 0x00222800000e0000 */
[----:B--2-4-:R1:W2:Y:S02]  /*1c360*/  SHFL.IDX PT, R14, R0, 0x1, 0x181f ;  /* 0x00381f00000e7f89 */ /* 0x0142a400000e0000 */
.L_x_8718:
[----:B------:R-:W-:Y:S01]  /*1c370*/  VIADD R5, R193, 0x20 ;  /* 0x00000020c1057836 */ /* 0x000fe20000000000 */
        /* <DEDUP_REMOVED lines=12> */
.L_x_8469:
[----:B------:R-:W-:Y:S05]  /*1c440*/  BSYNC B1 ;  /* 0x0000000000017941 */ /* 0x000fea0003800000 */
.L_x_8468:
[----:B------:R-:W-:-:S03]  /*1c450*/  UMOV UR4, 0xffffffff ;  /* 0xffffffff00047882 */ /* 0x000fc60000000000 */
[----:B------:R-:W-:Y:S05]  /*1c460*/  BRA.DIV UR4, `(.L_x_8470) ;  /* 0x0000009e04247947 */ /* 0x000fea000b800000 */
[----:B0-----:R0:W0:Y:S04]  /*1c470*/  SHFL.IDX PT, R3, R4, 0x2, 0x181f ;  /* 0x00581f0004037f89 */ /* 0x00102800000e0000 */
[----:B--2-4-:R2:W4:Y:S02]  /*1c480*/  SHFL.IDX PT, R14, R0, 0x2, 0x181f ;  /* 0x00581f00000e7f89 */ /* 0x01452400000e0000 */
.L_x_8722:
        /* <DEDUP_REMOVED lines=13> */
.L_x_8472:
[----:B------:R-:W-:Y:S05]  /*1c560*/  BSYNC B1 ;  /* 0x0000000000017941 */ /* 0x000fea0003800000 */
.L_x_8471:
[----:B------:R-:W-:-:S03]  /*1c570*/  UMOV UR4, 0xffffffff ;  /* 0xffffffff00047882 */ /* 0x000fc60000000000 */
[----:B------:R-:W-:Y:S05]  /*1c580*/  BRA.DIV UR4, `(.L_x_8473) ;  /* 0x0000009e04247947 */ /* 0x000fea000b800000 */
[----:B0-----:R0:W0:Y:S04]  /*1c590*/  SHFL.IDX PT, R3, R4, 0x3, 0x181f ;  /* 0x00781f0004037f89 */ /* 0x00102800000e0000 */
[----:B----4-:R4:W0:Y:S02]  /*1c5a0*/  SHFL.IDX PT, R14, R0, 0x3, 0x181f ;  /* 0x00781f00000e7f89 */ /* 0x01082400000e0000 */
.L_x_8726:
[----:B-12-4-:R-:W-:-:S05]  /*1c5b0*/  VIADD R0, R193, 0x60 ;  /* 0x00000060c1007836 */ /* 0x016fca0000000000 */
        /* <DEDUP_REMOVED lines=11> */
.L_x_8460:
[----:B------:R-:W-:Y:S05]  /*1c670*/  BSYNC B0 ;  /* 0x0000000000007941 */ /* 0x000fea0003800000 */
.L_x_8451:
[----:B------:R-:W-:Y:S02]  /*1c680*/  ULDC UR4, c[0x0][0xc3c] ;  /* 0x00030f0000047ab9 */ /* 0x000fe40000000800 */
[----:B---3--:R-:W-:-:S13]  /*1c690*/  ISETP.GE.AND P0, PT, R43, UR4, PT ;  /* 0x000000042b007c0c */ /* 0x008fda000bf06270 */
[----:B------:R-:W-:Y:S05]  /*1c6a0*/  @!P0 BRA `(.L_x_8474) ;  /* 0xfffffe48009c8947 */ /* 0x000fea000383ffff */
[----:B------:R-:W-:Y:S05]  /*1c6b0*/  BRA `(.L_x_8192) ;  /* 0x0000007000c47947 */ /* 0x000fea0003800000 */
.L_x_8190:
        /* <DEDUP_REMOVED lines=16> */
.L_x_8475:
        /* <DEDUP_REMOVED lines=41> */
.L_x_8481:
[----:B------:R-:W-:Y:S01]  /*1ca50*/  UIADD3 UR4, UR4, 0x1f, URZ ;  /* 0x0000001f04047890 */ /* 0x000fe2000fffe03f */
[----:B------:R-:W-:-:S05]  /*1ca60*/  IMAD.U32 R19, RZ, RZ, UR7 ;  /* 0x00000007ff137e24 */ /* 0x000fca000f8e00ff */
        /* <DEDUP_REMOVED lines=10> */
.L_x_8480:
[----:B------:R-:W-:Y:S05]  /*1cb10*/  BSYNC B0 ;  /* 0x0000000000007941 */ /* 0x000fea0003800000 */
.L_x_8479:
        /* <DEDUP_REMOVED lines=20> */
.L_x_8477:
        /* <DEDUP_REMOVED lines=20> */
.L_x_8482:
[----:B---3--:R-:W-:Y:S01]  /*1cda0*/  IMAD R16, R16, UR5, R13 ;  /* 0x0000000510107c24 */ /* 0x008fe2000f8e020d */
[----:B------:R-:W-:Y:S02]  /*1cdb0*/  IABS R2, R6 ;  /* 0x0000000600027213 */ /* 0x000fe40000000000 */
[----:B01----:R-:W-:Y:S02]  /*1cdc0*/  IADD3 R11, RZ, -R3, RZ ;  /* 0x80000003ff0b7210 */ /* 0x003fe40007ffe0ff */
        /* <DEDUP_REMOVED lines=23> */
[----:B------:R-:W-:Y:S01]  /*1cf40*/  IMAD R6, R6, R2, R9 ;  /* 0x0000000206067224 */ /* 0x000fe200078e0209 */
[----:B------:R-:W-:Y:S02]  /*1cf50*/  MOV R2, RZ ;  /* 0x000000ff00027202 */ /* 0x000fe40000000f00 */
[----:B------:R-:W-:Y:S02]  /*1cf60*/  VIADDMNMX R15, R8, UR5, R7, PT ;  /* 0x00000005080f7c46 */ /* 0x000fe4000b800107 */
[----:B------:R-:W-:-:S02]  /*1cf70*/  IABS R11, R6 ;  /* 0x00000006000b7213 */ /* 0x000fc40000000000 */
[----:B------:R-:W-:Y:S02]  /*1cf80*/  IABS R8, R15 ;  /* 0x0000000f00087213 */ /* 0x000fe40000000000 */
[----:B------:R-:W-:Y:S02]  /*1cf90*/  IADD3 R18, -R15, RZ, RZ ;  /* 0x000000ff0f127210 */ /* 0x000fe40007ffe1ff */
        /* <DEDUP_REMOVED lines=27> */
.L_x_8478:
[----:B------:R-:W-:Y:S02]  /*1d150*/  IMAD.MOV.U32 R17, RZ, RZ, RZ ;  /* 0x000000ffff117224 */ /* 0x000fe400078e00ff */
[----:B------:R-:W-:Y:S02]  /*1d160*/  IMAD.U32 R16, RZ, RZ, UR6 ;  /* 0x00000006ff107e24 */ /* 0x000fe4000f8e00ff */
[----:B------:R-:W-:-:S07]  /*1d170*/  IMAD.MOV.U32 R18, RZ, RZ, RZ ;  /* 0x000000ffff127224 */ /* 0x000fce00078e00ff */
.L_x_8483:
[----:B------:R-:W-:-:S13]  /*1d180*/  ISETP.NE.AND P0, PT, R5, RZ, PT ;  /* 0x000000ff0500720c */ /* 0x000fda0003f05270 */
[----:B------:R-:W0:Y:S01]  /*1d190*/  @!P0 S2R R3, SR_CgaCtaId ;  /* 0x0000000000038919 */ /* 0x000e220000008800 */
[----:B------:R-:W-:-:S04]  /*1d1a0*/  @!P0 MOV R2, 0x400 ;  /* 0x0000040000028802 */ /* 0x000fc80000000f00 */
[----:B0-----:R-:W-:-:S05]  /*1d1b0*/  @!P0 LEA R2, R3, R2, 0x18 ;  /* 0x0000000203028211 */ /* 0x001fca00078ec0ff */
[----:B------:R0:W-:Y:S01]  /*1d1c0*/  @!P0 STS.128 [R2+0x288d0], R16 ;  /* 0x0288d01002008388 */ /* 0x0001e20000000c00 */
[----:B------:R-:W-:Y:S06]  /*1d1d0*/  BAR.ARV 0x5, 0x180 ;  /* 0x0146000000007b1d */ /* 0x000fec0000002000 */
.L_x_8476:
        /* <DEDUP_REMOVED lines=9> */
[----:B0-----:R-:W-:Y:S01]  /*1d270*/  LOP3.LUT R2, R0, 0x7f, RZ, 0xc0, !PT ;  /* 0x0000007f00027812 */ /* 0x001fe200078ec0ff */
[----:B------:R0:W-:Y:S01]  /*1d280*/  STL [R1+0x20], RZ ;  /* 0x000020ff01007387 */ /* 0x0001e20000100800 */
[C---:B------:R-:W-:Y:S01]  /*1d290*/  LOP3.LUT R3, R31.reuse, 0x1f8, RZ, 0xc0, !PT ;  /* 0x000001f81f037812 */ /* 0x040fe200078ec0ff */
[----:B------:R-:W-:Y:S01]  /*1d2a0*/  BSSY B8, `(.L_x_8484) ;  /* 0x000063b000087945 */ /* 0x000fe20003800000 */
[----:B------:R-:W-:Y:S01]  /*1d2b0*/  LOP3.LUT R31, R31, 0x38, RZ, 0xc0, !PT ;  /* 0x000000381f1f7812 */ /* 0x000fe200078ec0ff */
[----:B------:R-:W-:Y:S01]  /*1d2c0*/  IMAD.SHL.U32 R36, R2, 0x8, RZ ;  /* 0x0000000802247824 */ /* 0x000fe200078e00ff */
[----:B------:R-:W-:Y:S01]  /*1d2d0*/  LOP3.LUT R3, R3, 0x38, R0, 0x78, !PT ;  /* 0x0000003803037812 */ /* 0x000fe200078e7800 */
[----:B------:R-:W-:Y:S01]  /*1d2e0*/  IMAD.SHL.U32 R0, R0, 0x10, RZ ;  /* 0x0000001000007824 */ /* 0x000fe200078e00ff */
[----:B------:R-:W-:Y:S01]  /*1d2f0*/  SHF.R.U32.HI R2, RZ, 0x3, R2 ;  /* 0x00000003ff027819 */ /* 0x000fe20000011602 */
[----:B------:R-:W-:Y:S01]  /*1d300*/  IMAD.MOV.U32 R29, RZ, RZ, 0x1 ;  /* 0x00000001ff1d7424 */ /* 0x000fe200078e00ff */
[----:B------:R-:W-:Y:S01]  /*1d310*/  LOP3.LUT R36, R3, 0x200, R36, 0xf8, !PT ;  /* 0x0000020003247812 */ /* 0x000fe200078ef824 */
[----:B------:R-:W-:Y:S01]  /*1d320*/  IMAD.MOV.U32 R26, RZ, RZ, RZ ;  /* 0x000000ffff1a7224 */ /* 0x000fe200078e00ff */
[----:B------:R-:W-:Y:S01]  /*1d330*/  LOP3.LUT R0, R0, 0x70, RZ, 0xc0, !PT ;  /* 0x0000007000007812 */ /* 0x000fe200078ec0ff */
[----:B------:R-:W-:Y:S01]  /*1d340*/  IMAD.MOV.U32 R24, RZ, RZ, RZ ;  /* 0x000000ffff187224 */ /* 0x000fe200078e00ff */
[----:B------:R-:W-:Y:S01]  /*1d350*/  MOV R28, 0x1 ;  /* 0x00000001001c7802 */ /* 0x000fe20000000f00 */
[----:B------:R-:W-:Y:S01]  /*1d360*/  ULOP3.LUT UR38, UR36, 0x2, URZ, 0xfc, !UPT ;  /* 0x0000000224267892 */ /* 0x000fe2000f8efc3f */
[----:B------:R-:W-:Y:S01]  /*1d370*/  LOP3.LUT R2, R2, R0, RZ, 0xfc, !PT ;  /* 0x0000000002027212 */ /* 0x000fe200078efcff */
[----:B------:R-:W-:Y:S01]  /*1d380*/  ULDC.64 UR40, c[0x0][0x198] ;  /* 0x0000660000287ab9 */ /* 0x000fe20000000a00 */
[----:B------:R-:W-:Y:S01]  /*1d390*/  LOP3.LUT R30, R31, 0x40, RZ, 0xfc, !PT ;  /* 0x000000401f1e7812 */ /* 0x000fe200078efcff */
[----:B------:R-:W-:Y:S01]  /*1d3a0*/  ULDC UR37, c[0x0][0xc] ;  /* 0x0000030000257ab9 */ /* 0x000fe20000000800 */
[----:B-1----:R-:W-:-:S06]  /*1d3b0*/  ULEA UR4, UR5, UR4, 0x18 ;  /* 0x0000000405047291 */ /* 0x002fcc000f8ec03f */
[----:B------:R-:W-:-:S04]  /*1d3c0*/  IMAD.U32 R22, RZ, RZ, UR4 ;  /* 0x00000004ff167e24 */ /* 0x000fc8000f8e00ff */
[----:B------:R-:W-:-:S05]  /*1d3d0*/  IMAD R0, R36, 0x2, R22 ;  /* 0x0000000224007824 */ /* 0x000fca00078e0216 */
[----:B------:R0:W-:Y:S02]  /*1d3e0*/  STL [R1+0xc], R0 ;  /* 0x00000c0001007387 */ /* 0x0001e40000100800 */
.L_x_8599:
[----:B------:R-:W-:Y:S05]  /*1d3f0*/  YIELD ;  /* 0x0000000000007946 */ /* 0x000fea0003800000 */
[----:B------:R-:W-:Y:S01]  /*1d400*/  ULDC.64 UR4, c[0x0][0xa28] ;  /* 0x00028a0000047ab9 */ /* 0x000fe20000000a00 */
[----:B------:R-:W-:Y:S01]  /*1d410*/  IMAD.MOV.U32 R11, RZ, RZ, RZ ;  /* 0x000000ffff0b7224 */ /* 0x000fe200078e00ff */
[----:B------:R-:W-:Y:S01]  /*1d420*/  ISETP.NE.U32.AND P0, PT, RZ, UR4, PT ;  /* 0x00000004ff007c0c */ /* 0x000fe2000bf05070 */
[----:B-1----:R-:W1:Y:S01]  /*1d430*/  LDC.64 R4, c[0x0][0xa00] ;  /* 0x00028000ff047b82 */ /* 0x002e620000000a00 */
[----:B------:R-:W-:Y:S01]  /*1d440*/  IMAD.MOV.U32 R8, RZ, RZ, RZ ;  /* 0x000000ffff087224 */ /* 0x000fe200078e00ff */
[----:B------:R-:W-:Y:S01]  /*1d450*/  ULDC.64 UR6, c[0x0][0xa10] ;  /* 0x0002840000067ab9 */ /* 0x000fe20000000a00 */
[----:B------:R-:W-:Y:S01]  /*1d460*/  ISETP.NE.AND.EX P0, PT, RZ, UR5, PT, P0 ;  /* 0x00000005ff007c0c */ /* 0x000fe2000bf05300 */
[----:B------:R-:W-:-:S12]  /*1d470*/  ULDC.64 UR4, c[0x0][0xa18] ;  /* 0x0002860000047ab9 */ /* 0x000fd80000000a00 */
[----:B------:R-:W2:Y:S02]  /*1d480*/  @P0 LDC.64 R2, c[0x0][0xa28] ;  /* 0x00028a00ff020b82 */ /* 0x000ea40000000a00 */
[----:B--2---:R-:W-:-:S05]  /*1d490*/  @P0 IMAD.WIDE R2, R19, 0x4, R2 ;  /* 0x0000000413020825 */ /* 0x004fca00078e0202 */
[----:B---3--:R2:W3:Y:S01]  /*1d4a0*/  @P0 LDG.E R11, desc[UR54][R2.64] ;  /* 0x00000036020b0981 */ /* 0x0084e2000c1e1900 */
[----:B------:R-:W-:Y:S01]  /*1d4b0*/  ISETP.NE.U32.AND P0, PT, RZ, UR4, PT ;  /* 0x00000004ff007c0c */ /* 0x000fe2000bf05070 */
[----:B-1----:R-:W-:Y:S01]  /*1d4c0*/  IMAD.WIDE R4, R19, 0x4, R4 ;  /* 0x0000000413047825 */ /* 0x002fe200078e0204 */
[----:B------:R-:W-:Y:S02]  /*1d4d0*/  ISETP.NE.U32.AND P1, PT, RZ, UR6, PT ;  /* 0x00000006ff007c0c */ /* 0x000fe4000bf25070 */
[----:B------:R-:W-:Y:S01]  /*1d4e0*/  ISETP.NE.AND.EX P2, PT, RZ, UR5, PT, P0 ;  /* 0x00000005ff007c0c */ /* 0x000fe2000bf45300 */
[----:B------:R-:W-:Y:S01]  /*1d4f0*/  ULDC.64 UR4, c[0x0][0xa00] ;  /* 0x0002800000047ab9 */ /* 0x000fe20000000a00 */
[----:B------:R-:W-:Y:S01]  /*1d500*/  ISETP.NE.AND.EX P1, PT, RZ, UR7, PT, P1 ;  /* 0x00000007ff007c0c */ /* 0x000fe2000bf25310 */
[----:B0-----:R-:W-:Y:S01]  /*1d510*/  IMAD.MOV.U32 R0, RZ, RZ, RZ ;  /* 0x000000ffff007224 */ /* 0x001fe200078e00ff */
[----:B------:R-:W-:Y:S01]  /*1d520*/  ISETP.NE.U32.AND P0, PT, RZ, UR4, PT ;  /* 0x00000004ff007c0c */ /* 0x000fe2000bf05070 */
[----:B--2---:R-:W0:Y:S03]  /*1d530*/  LDC.64 R2, c[0x0][0xa10] ;  /* 0x00028400ff027b82 */ /* 0x004e260000000a00 */
[----:B------:R-:W-:-:S05]  /*1d540*/  ISETP.NE.AND.EX P0, PT, RZ, UR5, PT, P0 ;  /* 0x00000005ff007c0c */ /* 0x000fca000bf05300 */
[----:B------:R-:W1:Y:S08]  /*1d550*/  @P2 LDC.64 R6, c[0x0][0xa18] ;  /* 0x00028600ff062b82 */ /* 0x000e700000000a00 */
[----:B------:R-:W2:Y:S01]  /*1d560*/  @P0 LDG.E R8, desc[UR54][R4.64] ;  /* 0x0000003604080981 */ /* 0x000ea2000c1e1900 */
        /* <DEDUP_REMOVED lines=14> */
[----:B------:R-:W-:Y:S01]  /*1d650*/  MOV R10, UR4 ;  /* 0x00000004000a7c02 */ /* 0x000fe20008000f00 */
[----:B0-----:R-:W-:Y:S01]  /*1d660*/  IMAD.U32 R6, RZ, RZ, UR5 ;  /* 0x00000005ff067e24 */ /* 0x001fe2000f8e00ff */
[----:B---3--:R0:W-:Y:S04]  /*1d670*/  STL [R1+0x4], R11 ;  /* 0x0000040b01007387 */ /* 0x0081e80000100800 */
[----:B--2---:R0:W-:Y:S01]  /*1d680*/  STL [R1+0x10], R8 ;  /* 0x0000100801007387 */ /* 0x0041e20000100800 */
[----:B------:R-:W-:Y:S05]  /*1d690*/  @P2 BRA `(.L_x_8485) ;  /* 0x0000000000102947 */ /* 0x000fea0003800000 */
[----:B------:R-:W-:Y:S05]  /*1d6a0*/  @!P0 BRA `(.L_x_8485) ;  /* 0x00000000000c8947 */ /* 0x000fea0003800000 */
[----:B0-----:R-:W2:Y:S04]  /*1d6b0*/  LDG.E R8, desc[UR54][R4.64] ;  /* 0x0000003604087981 */ /* 0x001ea8000c1e1900 */
[----:B-----5:R-:W2:Y:S02]  /*1d6c0*/  LDG.E R33, desc[UR54][R4.64+0x4] ;  /* 0x0000043604217981 */ /* 0x020ea4000c1e1900 */
[----:B--2---:R-:W-:-:S07]  /*1d6d0*/  IMAD.IADD R33, R33, 0x1, -R8 ;  /* 0x0000000121217824 */ /* 0x004fce00078e0a08 */
.L_x_8485:
        /* <DEDUP_REMOVED lines=8> */
.L_x_8486:
        /* <DEDUP_REMOVED lines=9> */
.L_x_8487:
[----:B-1----:R-:W2:Y:S01]  /*1d7f0*/  @P1 LDG.E R5, desc[UR54][R2.64] ;  /* 0x0000003602051981 */ /* 0x002ea2000c1e1900 */
[----:B------:R-:W1:Y:S03]  /*1d800*/  LDC R7, c[0x0][0x448] ;  /* 0x00011200ff077b82 */ /* 0x000e660000000800 */
[----:B------:R3:W2:Y:S01]  /*1d810*/  @P1 LDG.E R4, desc[UR54][R2.64+0x4] ;  /* 0x0000043602041981 */ /* 0x0006a2000c1e1900 */
[----:B------:R-:W-:Y:S02]  /*1d820*/  IMAD.SHL.U32 R27, R17, 0x80, RZ ;  /* 0x00000080111b7824 */ /* 0x000fe400078e00ff */
[----:B-----5:R-:W-:Y:S02]  /*1d830*/  IMAD.IADD R10, R10, 0x1, -R11 ;  /* 0x000000010a0a7824 */ /* 0x020fe400078e0a0b */
[----:B---3--:R-:W3:Y:S01]  /*1d840*/  LDC.64 R2, c[0x0][0x9e0] ;  /* 0x00027800ff027b82 */ /* 0x008ee20000000a00 */
[----:B-1----:R-:W-:Y:S01]  /*1d850*/  ISETP.NE.AND P2, PT, R7, 0x1, PT ;  /* 0x000000010700780c */ /* 0x002fe20003f45270 */
[----:B------:R-:W-:-:S12]  /*1d860*/  VIADD R7, R27, 0x7f ;  /* 0x0000007f1b077836 */ /* 0x000fd80000000000 */
[----:B0-----:R-:W0:Y:S01]  /*1d870*/  @P2 LDC R8, c[0x0][0x44c] ;  /* 0x00011300ff082b82 */ /* 0x001e220000000800 */
[----:B---3--:R-:W-:-:S07]  /*1d880*/  ISETP.GE.AND P3, PT, R3, 0x1, PT ;  /* 0x000000010300780c */ /* 0x008fce0003f66270 */
[----:B------:R-:W1:Y:S01]  /*1d890*/  @P2 LDC R9, c[0x0][0x450] ;  /* 0x00011400ff092b82 */ /* 0x000e620000000800 */
[----:B--2---:R-:W-:Y:S02]  /*1d8a0*/  @P1 IMAD.IADD R6, R4, 0x1, -R5 ;  /* 0x0000000104061824 */ /* 0x004fe400078e0a05 */
[----:B0-----:R-:W-:-:S03]  /*1d8b0*/  @P2 IMAD.HI.U32 R4, R7, R8, RZ ;  /* 0x0000000807042227 */ /* 0x001fc600078e00ff */
[----:B------:R-:W-:Y:S02]  /*1d8c0*/  IADD3 R37, R10, R6, RZ ;  /* 0x000000060a257210 */ /* 0x000fe40007ffe0ff */
[----:B-1----:R-:W-:Y:S02]  /*1d8d0*/  @P2 SHF.R.U32.HI R7, RZ, R9, R4 ;  /* 0x00000009ff072219 */ /* 0x002fe40000011604 */
[C---:B------:R-:W-:Y:S01]  /*1d8e0*/  IADD3 R8, R37.reuse, 0x1, -R33 ;  /* 0x0000000125087810 */ /* 0x040fe20007ffe821 */
[----:B------:R-:W-:-:S04]  /*1d8f0*/  VIADD R4, R37, 0x7f ;  /* 0x0000007f25047836 */ /* 0x000fc80000000000 */
[----:B------:R-:W-:Y:S01]  /*1d900*/  IMAD.IADD R7, R8, 0x1, R7 ;  /* 0x0000000108077824 */ /* 0x000fe200078e0207 */
[----:B------:R-:W-:-:S03]  /*1d910*/  SHF.R.S32.HI R5, RZ, 0x1f, R4 ;  /* 0x0000001fff057819 */ /* 0x000fc60000011404 */
[----:B------:R-:W-:Y:S01]  /*1d920*/  IMAD.IADD R2, R7, 0x1, R2 ;  /* 0x0000000107027824 */ /* 0x000fe200078e0202 */
[----:B------:R-:W-:-:S04]  /*1d930*/  LEA.HI R5, R5, R4, RZ, 0x7 ;  /* 0x0000000405057211 */ /* 0x000fc800078f38ff */
        /* <DEDUP_REMOVED lines=13> */
.L_x_8490:
[----:B------:R-:W-:-:S13]  /*1da10*/  ISETP.NE.AND P0, PT, R3, 0x1, PT ;  /* 0x000000010300780c */ /* 0x000fda0003f05270 */
[----:B------:R-:W0:Y:S02]  /*1da20*/  @P0 LDC.64 R4, c[0x0][0x9e8] ;  /* 0x00027a00ff040b82 */ /* 0x000e240000000a00 */
[----:B0-----:R-:W-:-:S05]  /*1da30*/  @P0 IMAD.HI.U32 R4, R11, R4, RZ ;  /* 0x000000040b040227 */ /* 0x001fca00078e00ff */
[----:B------:R-:W-:-:S07]  /*1da40*/  @P0 SHF.R.U32.HI R11, RZ, R5, R4 ;  /* 0x00000005ff0b0219 */ /* 0x000fce0000011604 */
.L_x_8491:
[----:B------:R-:W-:Y:S05]  /*1da50*/  BSYNC B0 ;  /* 0x0000000000007941 */ /* 0x000fea0003800000 */
.L_x_8489:
[----:B------:R-:W-:-:S05]  /*1da60*/  IMAD R11, R11, R3, R3 ;  /* 0x000000030b0b7224 */ /* 0x000fca00078e0203 */
[----:B------:R-:W-:-:S07]  /*1da70*/  VIMNMX R2, R2, R11, PT ;  /* 0x0000000b02027248 */ /* 0x000fce0003fe0100 */
.L_x_8488:
[----:B------:R-:W0:Y:S01]  /*1da80*/  @P2 LDC R4, c[0x0][0x44c] ;  /* 0x00011300ff042b82 */ /* 0x000e220000000800 */
[----:B------:R-:W-:Y:S01]  /*1da90*/  IADD3 R7, R37, -R33, RZ ;  /* 0x8000002125077210 */ /* 0x000fe20007ffe0ff */
        /* <DEDUP_REMOVED lines=18> */
.L_x_8494:
[----:B------:R-:W-:-:S13]  /*1dbc0*/  ISETP.NE.AND P0, PT, R3, 0x1, PT ;  /* 0x000000010300780c */ /* 0x000fda0003f05270 */
[----:B------:R-:W0:Y:S02]  /*1dbd0*/  @P0 LDC.64 R4, c[0x0][0x9e8] ;  /* 0x00027a00ff040b82 */ /* 0x000e240000000a00 */
[----:B0-----:R-:W-:-:S05]  /*1dbe0*/  @P0 IMAD.HI.U32 R4, R12, R4, RZ ;  /* 0x000000040c040227 */ /* 0x001fca00078e00ff */
[----:B------:R-:W-:-:S07]  /*1dbf0*/  @P0 SHF.R.U32.HI R12, RZ, R5, R4 ;  /* 0x00000005ff0c0219 */ /* 0x000fce0000011604 */
.L_x_8495:
[----:B------:R-:W-:Y:S05]  /*1dc00*/  BSYNC B0 ;  /* 0x0000000000007941 */ /* 0x000fea0003800000 */
.L_x_8493:
[----:B------:R-:W-:-:S05]  /*1dc10*/  IMAD R12, R12, R3, RZ ;  /* 0x000000030c0c7224 */ /* 0x000fca00078e02ff */
[----:B------:R-:W-:-:S07]  /*1dc20*/  VIMNMX R11, R11, R12, !PT ;  /* 0x0000000c0b0b7248 */ /* 0x000fce0007fe0100 */
.L_x_8492:
[----:B------:R-:W-:Y:S01]  /*1dc30*/  VIADD R2, R2, 0x7f ;  /* 0x0000007f02027836 */ /* 0x000fe20000000000 */
[----:B------:R-:W-:Y:S04]  /*1dc40*/  BSSY B0, `(.L_x_8496) ;  /* 0x000011b000007945 */ /* 0x000fe80003800000 */
[----:B------:R-:W-:-:S04]  /*1dc50*/  SHF.R.S32.HI R3, RZ, 0x1f, R2 ;  /* 0x0000001fff037819 */ /* 0x000fc80000011402 */
[----:B------:R-:W-:Y:S02]  /*1dc60*/  LEA.HI R3, R3, R2, RZ, 0x7 ;  /* 0x0000000203037211 */ /* 0x000fe400078f38ff */
[----:B------:R-:W-:-:S04]  /*1dc70*/  SHF.R.S32.HI R2, RZ, 0x1f, R11 ;  /* 0x0000001fff027819 */ /* 0x000fc8000001140b */
[----:B------:R-:W-:Y:S02]  /*1dc80*/  LEA.HI R11, R2, R11, RZ, 0x7 ;  /* 0x0000000b020b7211 */ /* 0x000fe400078f38ff */
[----:B------:R-:W-:Y:S02]  /*1dc90*/  SHF.R.S32.HI R2, RZ, 0x7, R3 ;  /* 0x00000007ff027819 */ /* 0x000fe40000011403 */
[----:B------:R-:W-:Y:S02]  /*1dca0*/  SHF.R.S32.HI R11, RZ, 0x7, R11 ;  /* 0x00000007ff0b7819 */ /* 0x000fe4000001140b */
[----:B------:R-:W-:Y:S02]  /*1dcb0*/  VIMNMX R3, R9, R2, PT ;  /* 0x0000000209037248 */ /* 0x000fe40003fe0100 */
[----:B------:R-:W-:-:S03]  /*1dcc0*/  VIMNMX R11, RZ, R11, !PT ;  /* 0x0000000bff0b7248 */ /* 0x000fc60007fe0100 */
[--C-:B------:R-:W-:Y:S02]  /*1dcd0*/  IMAD R3, R3, 0x80, -R10.reuse ;  /* 0x0000008003037824 */ /* 0x100fe400078e0a0a */
[----:B------:R-:W-:-:S03]  /*1dce0*/  IMAD R11, R11, 0x80, -R10 ;  /* 0x000000800b0b7824 */ /* 0x000fc600078e0a0a */
[----:B------:R-:W-:Y:S02]  /*1dcf0*/  VIMNMX R2, R3, R6, PT ;  /* 0x0000000603027248 */ /* 0x000fe40003fe0100 */
[----:B------:R-:W-:-:S04]  /*1dd00*/  VIMNMX R11, RZ, R11, !PT ;  /* 0x0000000bff0b7248 */ /* 0x000fc80007fe0100 */
[----:B------:R-:W-:Y:S02]  /*1dd10*/  ISETP.GT.AND P0, PT, R2, R11, PT ;  /* 0x0000000b0200720c */ /* 0x000fe40003f04270 */
[----:B------:R-:W-:-:S04]  /*1dd20*/  SHF.R.U32.HI R5, RZ, 0x7, R11 ;  /* 0x00000007ff057819 */ /* 0x000fc8000001160b */
[----:B------:R-:W-:-:S07]  /*1dd30*/  MOV R6, R5 ;  /* 0x0000000500067202 */ /* 0x000fce0000000f00 */
[----:B------:R-:W-:-:S05]  /*1dd40*/  @P0 VIADD R2, R2, 0x7f ;  /* 0x0000007f02020836 */ /* 0x000fca0000000000 */
[----:B------:R-:W-:-:S04]  /*1dd50*/  @P0 SHF.R.S32.HI R3, RZ, 0x1f, R2 ;  /* 0x0000001fff030819 */ /* 0x000fc80000011402 */
[----:B------:R-:W-:-:S04]  /*1dd60*/  @P0 LEA.HI R3, R3, R2, RZ, 0x7 ;  /* 0x0000000203030211 */ /* 0x000fc800078f38ff */
        /* <DEDUP_REMOVED lines=11> */
.L_x_8729:
[----:B-1----:R-:W-:Y:S02]  /*1de20*/  ISETP.NE.AND P0, PT, R14, RZ, PT ;  /* 0x000000ff0e00720c */ /* 0x002fe40003f05270 */
[----:B------:R-:W-:-:S11]  /*1de30*/  PLOP3.LUT P6, PT, PT, PT, PT, 0x8, 0x0 ;  /* 0x000000000000781c */ /* 0x000fd60003fce170 */
[----:B------:R-:W-:Y:S05]  /*1de40*/  @P0 BRA `(.L_x_8499) ;  /* 0x00000000000c0947 */ /* 0x000fea0003800000 */
[----:B------:R-:W-:-:S03]  /*1de50*/  UMOV UR4, 0xffffffff ;  /* 0xffffffff00047882 */ /* 0x000fc60000000000 */
[----:B------:R-:W-:Y:S05]  /*1de60*/  BRA.DIV UR4, `(.L_x_8500) ;  /* 0x0000008604687947 */ /* 0x000fea000b800000 */
[----:B------:R-:W-:-:S13]  /*1de70*/  ELECT P6, URZ, PT ;  /* 0x00000000003f782f */ /* 0x000fda00038c0000 */
.L_x_8499:
        /* <DEDUP_REMOVED lines=9> */
.L_x_8732:
[----:B------:R-:W-:Y:S05]  /*1df10*/  BSYNC B1 ;  /* 0x0000000000017941 */ /* 0x000fea0003800000 */
.L_x_8501:
        /* <DEDUP_REMOVED lines=10> */
.L_x_8733:
[----:B------:R-:W-:Y:S05]  /*1dfc0*/  BSYNC B2 ;  /* 0x0000000000027941 */ /* 0x000fea0003800000 */
.L_x_8505:
        /* <DEDUP_REMOVED lines=9> */
.L_x_8508:
[----:B------:R-:W-:Y:S05]  /*1e060*/  BSYNC B2 ;  /* 0x0000000000027941 */ /* 0x000fea0003800000 */
.L_x_8507:
[----:B------:R-:W-:Y:S01]  /*1e070*/  IMAD.MOV.U32 R15, RZ, RZ, RZ ;  /* 0x000000ffff0f7224 */ /* 0x000fe200078e00ff */
[----:B------:R-:W-:Y:S01]  /*1e080*/  UIADD3 UR4, UP0, UR40, 0x570, URZ ;  /* 0x0000057028047890 */ /* 0x000fe2000ff1e03f */
[----:B------:R-:W-:Y:S01]  /*1e090*/  IMAD R10, R6, 0x80, R0 ;  /* 0x00000080060a7824 */ /* 0x000fe200078e0200 */
[----:B------:R-:W-:Y:S01]  /*1e0a0*/  PLOP3.LUT P0, PT, PT, PT, PT, 0x80, 0x0 ;  /* 0x000000000000781c */ /* 0x000fe20003f0f070 */
[C---:B0-----:R-:W-:Y:S01]  /*1e0b0*/  IMAD R3, R26.reuse, 0x8000, R22 ;  /* 0x000080001a037824 */ /* 0x041fe200078e0216 */
[----:B------:R-:W-:Y:S01]  /*1e0c0*/  R2UR UR10, R15 ;  /* 0x000000000f0a72ca */ /* 0x000fe200000e0000 */
[----:B------:R-:W-:Y:S01]  /*1e0d0*/  IMAD.SHL.U32 R12, R26, 0x4000, RZ ;  /* 0x000040001a0c7824 */ /* 0x000fe200078e00ff */
[----:B------:R-:W-:Y:S01]  /*1e0e0*/  IADD3 R10, R10, -0x80, RZ ;  /* 0xffffff800a0a7810 */ /* 0x000fe20007ffe0ff */
[----:B------:R-:W-:Y:S01]  /*1e0f0*/  VIADD R2, R11, 0x28890 ;  /* 0x000288900b027836 */ /* 0x000fe20000000000 */
[----:B------:R-:W-:Y:S01]  /*1e100*/  UIADD3.X UR5, URZ, UR41, URZ, UP0, !UPT ;  /* 0x000000293f057290 */ /* 0x000fe200087fe43f */
[----:B------:R-:W-:Y:S01]  /*1e110*/  VIADD R13, R3, 0x18400 ;  /* 0x00018400030d7836 */ /* 0x000fe20000000000 */
[----:B------:R-:W-:Y:S01]  /*1e120*/  UMOV UR6, 0x0 ;  /* 0x0000000000067882 */ /* 0x000fe20000000000 */
[----:B------:R-:W-:-:S09]  /*1e130*/  UMOV UR7, 0x12f00000 ;  /* 0x12f0000000077882 */ /* 0x000fd20000000000 */
.L_x_8509:
        /* <DEDUP_REMOVED lines=16> */
.L_x_8510:
        /* <DEDUP_REMOVED lines=13> */
.L_x_8734:
[----:B------:R-:W-:Y:S05]  /*1e310*/  BSYNC B2 ;  /* 0x0000000000027941 */ /* 0x000fea0003800000 */
.L_x_8511:
[----:B------:R-:W-:Y:S01]  /*1e320*/  BSSY B2, `(.L_x_8513) ;  /* 0x000000b000027945 */ /* 0x000fe20003800000 */
[----:B------:R-:W-:Y:S01]  /*1e330*/  MOV R2, 0x0 ;  /* 0x0000000000027802 */ /* 0x000fe20000000f00 */
[----:B------:R-:W-:Y:S02]  /*1e340*/  IMAD.MOV.U32 R3, RZ, RZ, 0x12f00000 ;  /* 0x12f00000ff037424 */ /* 0x000fe400078e00ff */
        /* <DEDUP_REMOVED lines=8> */
.L_x_8514:
[----:B------:R-:W-:Y:S05]  /*1e3d0*/  BSYNC B2 ;  /* 0x0000000000027941 */ /* 0x000fea0003800000 */
.L_x_8513:
[----:B------:R-:W-:Y:S01]  /*1e3e0*/  R2UR UR10, R15 ;  /* 0x000000000f0a72ca */ /* 0x000fe200000e0000 */
[----:B------:R-:W-:Y:S01]  /*1e3f0*/  IMAD R12, R12, 0x2, R22 ;  /* 0x000000020c0c7824 */ /* 0x000fe200078e0216 */
[----:B------:R-:W-:Y:S01]  /*1e400*/  R2UR UR6, R2 ;  /* 0x00000000020672ca */ /* 0x000fe200000e0000 */
[----:B------:R-:W-:Y:S01]  /*1e410*/  UIADD3 UR4, UP0, UR40, 0x670, URZ ;  /* 0x0000067028047890 */ /* 0x000fe2000ff1e03f */
[----:B------:R-:W-:Y:S01]  /*1e420*/  R2UR UR7, R3 ;  /* 0x00000000030772ca */ /* 0x000fe200000e0000 */
[----:B01----:R-:W-:Y:S01]  /*1e430*/  VIADD R11, R11, 0x288b0 ;  /* 0x000288b00b0b7836 */ /* 0x003fe20000000000 */
[----:B------:R-:W-:Y:S01]  /*1e440*/  PLOP3.LUT P0, PT, PT, PT, PT, 0x80, 0x0 ;  /* 0x000000000000781c */ /* 0x000fe20003f0f070 */
[----:B------:R-:W-:Y:S01]  /*1e450*/  VIADD R14, R12, 0x400 ;  /* 0x000004000c0e7836 */ /* 0x000fe20000000000 */
[----:B------:R-:W-:-:S12]  /*1e460*/  UIADD3.X UR5, URZ, UR41, URZ, UP0, !UPT ;  /* 0x000000293f057290 */ /* 0x000fd800087fe43f */
.L_x_8515:
        /* <DEDUP_REMOVED lines=15> */
.L_x_8516:
        /* <DEDUP_REMOVED lines=10> */
.L_x_8504:
[----:B------:R-:W-:Y:S05]  /*1e600*/  BSYNC B1 ;  /* 0x0000000000017941 */ /* 0x000fea0003800000 */
.L_x_8503:
        /* <DEDUP_REMOVED lines=9> */
.L_x_8531:
[----:B------:R-:W-:Y:S05]  /*1e6a0*/  YIELD ;  /* 0x0000000000007946 */ /* 0x000fea0003800000 */
[----:B------:R-:W-:Y:S04]  /*1e6b0*/  BSSY B1, `(.L_x_8517) ;  /* 0x000006b000017945 */ /* 0x000fe80003800000 */
[----:B------:R-:W-:Y:S05]  /*1e6c0*/  @!P6 BRA `(.L_x_8518) ;  /* 0x0000000400a4e947 */ /* 0x000fea0003800000 */
[----:B------:R-:W-:Y:S01]  /*1e6d0*/  IMAD R12, R26, 0x8, R22 ;  /* 0x000000081a0c7824 */ /* 0x000fe200078e0216 */
[----:B------:R-:W-:Y:S01]  /*1e6e0*/  SHF.L.U32 R2, R29, 0x1f, RZ ;  /* 0x0000001f1d027819 */ /* 0x000fe200000006ff */
[----:B0-----:R-:W0:Y:S01]  /*1e6f0*/  S2R R3, SR_TID.X ;  /* 0x0000000000037919 */ /* 0x001e220000002100 */
[----:B------:R-:W-:Y:S02]  /*1e700*/  BSSY B2, `(.L_x_8519) ;  /* 0x0000005000027945 */ /* 0x000fe40003800000 */
[----:B------:R-:W1:Y:S01]  /*1e710*/  SYNCS.PHASECHK.TRANS64.TRYWAIT P1, [R12+URZ+0x288a0], R2 ;  /* 0x0288a0020c0075a7 */ /* 0x000e62000802017f */
[----:B0-----:R-:W-:-:S04]  /*1e720*/  LOP3.LUT R3, R3, 0x7f, RZ, 0xc0, !PT ;  /* 0x0000007f03037812 */ /* 0x001fc800078ec0ff */
[----:B------:R-:W-:Y:S01]  /*1e730*/  ISETP.NE.AND P2, PT, R3, RZ, PT ;  /* 0x000000ff0300720c */ /* 0x000fe20003f45270 */
[----:B-1----:R-:W-:-:S12]  /*1e740*/  @!P1 BRA `(.L_x_8520) ;  /* 0x0000007c008c9947 */ /* 0x002fd80003800000 */
.L_x_8735:
[----:B------:R-:W-:Y:S05]  /*1e750*/  BSYNC B2 ;  /* 0x0000000000027941 */ /* 0x000fea0003800000 */
.L_x_8519:
        /* <DEDUP_REMOVED lines=9> */
.L_x_8522:
[----:B------:R-:W-:Y:S05]  /*1e7f0*/  BSYNC B2 ;  /* 0x0000000000027941 */ /* 0x000fea0003800000 */
.L_x_8521:
        /* <DEDUP_REMOVED lines=11> */
.L_x_8523:
        /* <DEDUP_REMOVED lines=16> */
.L_x_8524:
        /* <DEDUP_REMOVED lines=13> */
.L_x_8736:
[----:B------:R-:W-:Y:S05]  /*1ea80*/  BSYNC B2 ;  /* 0x0000000000027941 */ /* 0x000fea0003800000 */
.L_x_8525:
[----:B------:R-:W-:Y:S01]  /*1ea90*/  BSSY B2, `(.L_x_8527) ;  /* 0x000000b000027945 */ /* 0x000fe20003800000 */
[----:B01----:R-:W-:Y:S02]  /*1eaa0*/  IMAD.MOV.U32 R2, RZ, RZ, 0x0 ;  /* 0x00000000ff027424 */ /* 0x003fe400078e00ff */
[----:B------:R-:W-:Y:S01]  /*1eab0*/  IMAD.MOV.U32 R3, RZ, RZ, 0x12f00000 ;  /* 0x12f00000ff037424 */ /* 0x000fe200078e00ff */
[----:B------:R-:W-:Y:S06]  /*1eac0*/  @P2 BRA `(.L_x_8528) ;  /* 0x00000000001c2947 */ /* 0x000fec0003800000 */
[----:B------:R-:W0:Y:S01]  /*1ead0*/  S2R R17, SR_TID.X ;  /* 0x0000000000117919 */ /* 0x000e220000002100 */
[----:B------:R-:W-:-:S04]  /*1eae0*/  IMAD.MOV.U32 R15, RZ, RZ, 0x8000 ;  /* 0x00008000ff0f7424 */ /* 0x000fc800078e00ff */
[----:B------:R1:W-:Y:S01]  /*1eaf0*/  SYNCS.ARRIVE.TRANS64 RZ, [R12+URZ+0x288b0], R15 ;  /* 0x0288b00f0cff79a7 */ /* 0x0003e2000800003f */
[----:B0-----:R-:W-:-:S04]  /*1eb00*/  LOP3.LUT R17, R17, 0x1f, RZ, 0xc0, !PT ;  /* 0x0000001f11117812 */ /* 0x001fc800078ec0ff */
[----:B------:R-:W-:-:S13]  /*1eb10*/  ISETP.NE.AND P1, PT, R17, RZ, PT ;  /* 0x000000ff1100720c */ /* 0x000fda0003f25270 */
[----:B-1----:R-:W-:Y:S05]  /*1eb20*/  @!P1 BRA `(.L_x_8528) ;  /* 0x0000000000049947 */ /* 0x002fea0003800000 */
[----:B------:R-:W-:Y:S01]  /*1eb30*/  BPT.TRAP 0x1 ;  /* 0x000000040000795c */ /* 0x000fe20000300000 */
.L_x_8528:
[----:B------:R-:W-:Y:S05]  /*1eb40*/  BSYNC B2 ;  /* 0x0000000000027941 */ /* 0x000fea0003800000 */
.L_x_8527:
[----:B------:R-:W-:Y:S01]  /*1eb50*/  R2UR UR6, R2 ;  /* 0x00000000020672ca */ /* 0x000fe200000e0000 */
[----:B------:R-:W-:Y:S01]  /*1eb60*/  UIADD3 UR4, UP0, UR40, 0x670, URZ ;  /* 0x0000067028047890 */ /* 0x000fe2000ff1e03f */
[----:B------:R-:W-:Y:S02]  /*1eb70*/  R2UR UR7, R3 ;  /* 0x00000000030772ca */ /* 0x000fe400000e0000 */
[----:B------:R-:W-:Y:S01]  /*1eb80*/  R2UR UR10, R11 ;  /* 0x000000000b0a72ca */ /* 0x000fe200000e0000 */
[----:B------:R-:W-:Y:S01]  /*1eb90*/  VIADD R11, R10, 0x400 ;  /* 0x000004000a0b7836 */ /* 0x000fe20000000000 */
[----:B------:R-:W-:Y:S01]  /*1eba0*/  PLOP3.LUT P1, PT, PT, PT, PT, 0x80, 0x0 ;  /* 0x000000000000781c */ /* 0x000fe20003f2f070 */
[----:B------:R-:W-:Y:S01]  /*1ebb0*/  UIADD3.X UR5, URZ, UR41, URZ, UP0, !UPT ;  /* 0x000000293f057290 */ /* 0x000fe200087fe43f */
[----:B------:R-:W-:-:S11]  /*1ebc0*/  IADD3 R12, R12, 0x288b0, RZ ;  /* 0x000288b00c0c7810 */ /* 0x000fd60007ffe0ff */
.L_x_8529:
        /* <DEDUP_REMOVED lines=15> */
.L_x_8530:
        /* <DEDUP_REMOVED lines=10> */
.L_x_8518:
[----:B------:R-:W-:Y:S05]  /*1ed60*/  BSYNC B1 ;  /* 0x0000000000017941 */ /* 0x000fea0003800000 */
.L_x_8517:
        /* <DEDUP_REMOVED lines=8> */
.L_x_8497:
[----:B------:R-:W-:Y:S05]  /*1edf0*/  BSYNC B0 ;  /* 0x0000000000007941 */ /* 0x000fea0003800000 */
.L_x_8496:
[----:B------:R-:W1:Y:S01]  /*1ee00*/  LDC R0, c[0x0][0x448] ;  /* 0x00011200ff007b82 */ /* 0x000e620000000800 */
[----:B------:R-:W-:Y:S01]  /*1ee10*/  VIADD R5, R27, 0x7f ;  /* 0x0000007f1b057836 */ /* 0x000fe20000000000 */
[----:B------:R-:W-:Y:S06]  /*1ee20*/  @!P0 WARPSYNC.ALL ;  /* 0x0000000000008948 */ /* 0x000fec0003800000 */
[----:B0-----:R-:W0:Y:S08]  /*1ee30*/  LDC.64 R2, c[0x0][0x9e0] ;  /* 0x00027800ff027b82 */ /* 0x001e300000000a00 */
[----:B------:R-:W-:Y:S01]  /*1ee40*/  @!P0 BAR.SYNC.DEFER_BLOCKING 0xc, 0x180 ;  /* 0x0306000000008b1d */ /* 0x000fe20000010000 */
[----:B-1----:R-:W-:-:S02]  /*1ee50*/  ISETP.NE.AND P1, PT, R0, 0x1, PT ;  /* 0x000000010000780c */ /* 0x002fc40003f25270 */
[----:B0-----:R-:W-:-:S11]  /*1ee60*/  ISETP.GE.AND P2, PT, R3, 0x1, PT ;  /* 0x000000010300780c */ /* 0x001fd60003f46270 */
[----:B------:R-:W0:Y:S08]  /*1ee70*/  @P1 LDC R0, c[0x0][0x44c] ;  /* 0x00011300ff001b82 */ /* 0x000e300000000800 */
[----:B------:R-:W1:Y:S01]  /*1ee80*/  @P1 LDC R11, c[0x0][0x450] ;  /* 0x00011400ff0b1b82 */ /* 0x000e620000000800 */
[----:B0-----:R-:W-:-:S05]  /*1ee90*/  @P1 IMAD.HI.U32 R0, R5, R0, RZ ;  /* 0x0000000005001227 */ /* 0x001fca00078e00ff */
[----:B-1----:R-:W-:-:S05]  /*1eea0*/  @P1 SHF.R.U32.HI R5, RZ, R11, R0 ;  /* 0x0000000bff051219 */ /* 0x002fca0000011600 */
[----:B------:R-:W-:-:S05]  /*1eeb0*/  IMAD.IADD R11, R8, 0x1, R5 ;  /* 0x00000001080b7824 */ /* 0x000fca00078e0205 */
[----:B------:R-:W-:Y:S01]  /*1eec0*/  IADD3 R2, R11, R2, RZ ;  /* 0x000000020b027210 */ /* 0x000fe20007ffe0ff */
        /* <DEDUP_REMOVED lines=12> */
.L_x_8534:
[----:B------:R-:W-:-:S13]  /*1ef90*/  ISETP.NE.AND P0, PT, R3, 0x1, PT ;  /* 0x000000010300780c */ /* 0x000fda0003f05270 */
[----:B------:R-:W0:Y:S02]  /*1efa0*/  @P0 LDC.64 R4, c[0x0][0x9e8] ;  /* 0x00027a00ff040b82 */ /* 0x000e240000000a00 */
[----:B0-----:R-:W-:-:S05]  /*1efb0*/  @P0 IMAD.HI.U32 R4, R0, R4, RZ ;  /* 0x0000000400040227 */ /* 0x001fca00078e00ff */
[----:B------:R-:W-:-:S07]  /*1efc0*/  @P0 SHF.R.U32.HI R0, RZ, R5, R4 ;  /* 0x00000005ff000219 */ /* 0x000fce0000011604 */
.L_x_8535:
[----:B------:R-:W-:Y:S05]  /*1efd0*/  BSYNC B0 ;  /* 0x0000000000007941 */ /* 0x000fea0003800000 */
.L_x_8533:
[----:B------:R-:W-:-:S05]  /*1efe0*/  IMAD R5, R0, R3, R3 ;  /* 0x0000000300057224 */ /* 0x000fca00078e0203 */
[----:B------:R-:W-:-:S07]  /*1eff0*/  VIMNMX R2, R2, R5, PT ;  /* 0x0000000502027248 */ /* 0x000fce0003fe0100 */
.L_x_8532:
[----:B------:R-:W0:Y:S01]  /*1f000*/  @P1 LDC R0, c[0x0][0x44c] ;  /* 0x00011300ff001b82 */ /* 0x000e220000000800 */
[----:B------:R-:W-:Y:S01]  /*1f010*/  VIADD R2, R2, 0x7f ;  /* 0x0000007f02027836 */ /* 0x000fe20000000000 */
[----:B------:R-:W-:-:S04]  /*1f020*/  ULDC UR4, c[0x0][0x9dc] ;  /* 0x0002770000047ab9 */ /* 0x000fc80000000800 */
[----:B------:R-:W-:Y:S02]  /*1f030*/  SHF.R.S32.HI R5, RZ, 0x1f, R2 ;  /* 0x0000001fff057819 */ /* 0x000fe40000011402 */
[----:B------:R-:W1:Y:S02]  /*1f040*/  @P1 LDC R11, c[0x0][0x450] ;  /* 0x00011400ff0b1b82 */ /* 0x000e640000000800 */
[----:B------:R-:W-:Y:S01]  /*1f050*/  LEA.HI R5, R5, R2, RZ, 0x7 ;  /* 0x0000000205057211 */ /* 0x000fe200078f38ff */
[----:B------:R-:W-:Y:S02]  /*1f060*/  IMAD.MOV.U32 R2, RZ, RZ, R27 ;  /* 0x000000ffff027224 */ /* 0x000fe400078e001b */
[----:B0-----:R-:W-:-:S05]  /*1f070*/  @P1 IMAD.HI.U32 R0, R27, R0, RZ ;  /* 0x000000001b001227 */ /* 0x001fca00078e00ff */
[----:B-1----:R-:W-:Y:S02]  /*1f080*/  @P1 SHF.R.U32.HI R2, RZ, R11, R0 ;  /* 0x0000000bff021219 */ /* 0x002fe40000011600 */
[----:B------:R-:W-:-:S03]  /*1f090*/  SHF.R.S32.HI R0, RZ, 0x7, R5 ;  /* 0x00000007ff007819 */ /* 0x000fc60000011405 */
[----:B------:R-:W-:Y:S01]  /*1f0a0*/  IMAD.IADD R7, R7, 0x1, R2 ;  /* 0x0000000107077824 */ /* 0x000fe200078e0202 */
        /* <DEDUP_REMOVED lines=14> */
.L_x_8538:
[----:B------:R-:W-:-:S13]  /*1f190*/  ISETP.NE.AND P0, PT, R3, 0x1, PT ;  /* 0x000000010300780c */ /* 0x000fda0003f05270 */
[----:B------:R-:W1:Y:S02]  /*1f1a0*/  @P0 LDC.64 R4, c[0x0][0x9e8] ;  /* 0x00027a00ff040b82 */ /* 0x000e640000000a00 */
[----:B-1----:R-:W-:-:S05]  /*1f1b0*/  @P0 IMAD.HI.U32 R4, R7, R4, RZ ;  /* 0x0000000407040227 */ /* 0x002fca00078e00ff */
[----:B------:R-:W-:-:S07]  /*1f1c0*/  @P0 SHF.R.U32.HI R7, RZ, R5, R4 ;  /* 0x00000005ff070219 */ /* 0x000fce0000011604 */
.L_x_8539:
[----:B------:R-:W-:Y:S05]  /*1f1d0*/  BSYNC B0 ;  /* 0x0000000000007941 */ /* 0x000fea0003800000 */
.L_x_8537:
[----:B------:R-:W-:-:S05]  /*1f1e0*/  IMAD R3, R7, R3, RZ ;  /* 0x0000000307037224 */ /* 0x000fca00078e02ff */
[----:B------:R-:W-:-:S07]  /*1f1f0*/  VIMNMX R0, R0, R3, !PT ;  /* 0x0000000300007248 */ /* 0x000fce0007fe0100 */
.L_x_8536:
[----:B------:R-:W-:Y:S01]  /*1f200*/  SHF.R.S32.HI R3, RZ, 0x1f, R0 ;  /* 0x0000001fff037819 */ /* 0x000fe20000011400 */
[----:B------:R-:W-:Y:S03]  /*1f210*/  BSSY B7, `(.L_x_8540) ;  /* 0x0000382000077945 */ /* 0x000fe60003800000 */
[----:B------:R-:W-:-:S04]  /*1f220*/  LEA.HI R3, R3, R0, RZ, 0x7 ;  /* 0x0000000003037211 */ /* 0x000fc800078f38ff */
[----:B------:R-:W-:-:S04]  /*1f230*/  SHF.R.S32.HI R3, RZ, 0x7, R3 ;  /* 0x00000007ff037819 */ /* 0x000fc80000011403 */
[----:B------:R-:W-:-:S04]  /*1f240*/  VIMNMX R2, RZ, R3, !PT ;  /* 0x00000003ff027248 */ /* 0x000fc80007fe0100 */
[----:B------:R-:W-:Y:S01]  /*1f250*/  ISETP.GT.AND P0, PT, R23, R2, PT ;  /* 0x000000021700720c */ /* 0x000fe20003f04270 */
[----:B------:R1:W-:-:S12]  /*1f260*/  STL [R1], R2 ;  /* 0x0000000201007387 */ /* 0x0003d80000100800 */
        /* <DEDUP_REMOVED lines=18> */
.L_x_8541:
        /* <DEDUP_REMOVED lines=9> */
[----:B------:R-:W-:Y:S01]  /*1f420*/  MOV R8, 0x70 ;  /* 0x0000007000087802 */ /* 0x000fe20000000f00 */
[----:B------:R-:W1:Y:S01]  /*1f430*/  LDC.64 R2, c[0x4][R2] ;  /* 0x0100000002027b82 */ /* 0x000e620000000a00 */
        /* <DEDUP_REMOVED lines=8> */
[----:B01----:R-:W-:Y:S05]  /*1f4c0*/  CALL.ABS.NOINC R2 ;  /* 0x0000000002007343 */ /* 0x003fea0003c00000 */
.L_x_8544:
[----:B------:R-:W-:Y:S05]  /*1f4d0*/  BSYNC B6 ;  /* 0x0000000000067941 */ /* 0x000fea0003800000 */
.L_x_8543:
        /* <DEDUP_REMOVED lines=20> */
.L_x_8547:
        /* <DEDUP_REMOVED lines=15> */
.L_x_8546:
[----:B------:R-:W-:Y:S05]  /*1f710*/  BSYNC B6 ;  /* 0x0000000000067941 */ /* 0x000fea0003800000 */
.L_x_8545:
[----:B------:R-:W-:Y:S01]  /*1f720*/  ULDC.64 UR4, c[0x0][0x9f8] ;  /* 0x00027e0000047ab9 */ /* 0x000fe20000000a00 */
[----:B------:R-:W2:Y:S01]  /*1f730*/  LDL R17, [R1+0x4] ;  /* 0x0000040001117983 */ /* 0x000ea20000100800 */
[----:B------:R-:W-:Y:S01]  /*1f740*/  ISETP.NE.U32.AND P0, PT, RZ, UR4, PT ;  /* 0x00000004ff007c0c */ /* 0x000fe2000bf05070 */
[----:B------:R-:W-:Y:S01]  /*1f750*/  IMAD.MOV.U32 R35, RZ, RZ, R19 ;  /* 0x000000ffff237224 */ /* 0x000fe200078e0013 */
[----:B------:R-:W1:Y:S01]  /*1f760*/  LDC R0, c[0x0][0x430] ;  /* 0x00010c00ff007b82 */ /* 0x000e620000000800 */
[----:B------:R-:W3:Y:S01]  /*1f770*/  S2R R21, SR_TID.X ;  /* 0x0000000000157919 */ /* 0x000ee20000002100 */
[----:B------:R-:W-:Y:S01]  /*1f780*/  ISETP.NE.AND.EX P0, PT, RZ, UR5, PT, P0 ;  /* 0x00000005ff007c0c */ /* 0x000fe2000bf05300 */
[----:B------:R-:W4:Y:S01]  /*1f790*/  S2R R20, SR_TID.X ;  /* 0x0000000000147919 */ /* 0x000f220000002100 */
[----:B------:R-:W-:Y:S01]  /*1f7a0*/  VIADD R25, R23, 0xffffffff ;  /* 0xffffffff17197836 */ /* 0x000fe20000000000 */
[----:B------:R-:W-:-:S10]  /*1f7b0*/  ULDC UR4, c[0x0][0x2f4] ;  /* 0x0000bd0000047ab9 */ /* 0x000fd40000000800 */
[----:B------:R-:W0:Y:S01]  /*1f7c0*/  @P0 LDC.64 R2, c[0x0][0x9f8] ;  /* 0x00027e00ff020b82 */ /* 0x000e220000000a00 */
[----:B-1----:R-:W-:Y:S01]  /*1f7d0*/  ISETP.NE.AND P1, PT, R0, 0x1, PT ;  /* 0x000000010000780c */ /* 0x002fe20003f25270 */
[----:B------:R-:W-:Y:S02]  /*1f7e0*/  IMAD.SHL.U32 R8, R25, 0x80, RZ ;  /* 0x0000008019087824 */ /* 0x000fe400078e00ff */
[----:B---3--:R-:W-:Y:S01]  /*1f7f0*/  IMAD.SHL.U32 R21, R21, 0x10, RZ ;  /* 0x0000001015157824 */ /* 0x008fe200078e00ff */
[----:B----4-:R-:W-:-:S09]  /*1f800*/  LOP3.LUT R20, R20, 0x7f, RZ, 0xc0, !PT ;  /* 0x0000007f14147812 */ /* 0x010fd200078ec0ff */
[----:B------:R-:W1:Y:S01]  /*1f810*/  @P1 LDC R10, c[0x0][0x434] ;  /* 0x00010d00ff0a1b82 */ /* 0x000e620000000800 */
[----:B0-----:R-:W-:-:S05]  /*1f820*/  @P0 IMAD.WIDE R2, R19, 0x4, R2 ;  /* 0x0000000413020825 */ /* 0x001fca00078e0202 */
[----:B------:R0:W3:Y:S01]  /*1f830*/  @P0 LDG.E R35, desc[UR54][R2.64] ;  /* 0x0000003602230981 */ /* 0x0000e2000c1e1900 */
[----:B------:R-:W-:Y:S01]  /*1f840*/  SHF.R.U32.HI R20, RZ, 0x3, R20 ;  /* 0x00000003ff147819 */ /* 0x000fe20000011614 */
[----:B------:R-:W4:Y:S01]  /*1f850*/  @P1 LDC R6, c[0x0][0x438] ;  /* 0x00010e00ff061b82 */ /* 0x000f220000000800 */
[----:B------:R-:W-:-:S04]  /*1f860*/  LOP3.LUT R21, R21, 0x70, RZ, 0xc0, !PT ;  /* 0x0000007015157812 */ /* 0x000fc800078ec0ff */
[----:B------:R-:W-:-:S04]  /*1f870*/  LOP3.LUT R4, R8, R20, R21, 0xfe, !PT ;  /* 0x0000001408047212 */ /* 0x000fc800078efe15 */
[----:B------:R-:W-:-:S13]  /*1f880*/  ISETP.GE.AND P0, PT, R4, R37, PT ;  /* 0x000000250400720c */ /* 0x000fda0003f06270 */
[----:B0-----:R-:W0:Y:S01]  /*1f890*/  @!P0 LDC.64 R2, c[0x0][0x428] ;  /* 0x00010a00ff028b82 */ /* 0x001e220000000a00 */
[----:B------:R-:W-:Y:S01]  /*1f8a0*/  LOP3.LUT R32, R32, 0xfffffffb, RZ, 0xc0, !PT ;  /* 0xfffffffb20207812 */ /* 0x000fe200078ec0ff */
[----:B------:R-:W-:Y:S01]  /*1f8b0*/  UMOV UR5, 0xffffffff ;  /* 0xffffffff00057882 */ /* 0x000fe20000000000 */
[----:B--2---:R-:W-:-:S04]  /*1f8c0*/  IMAD.IADD R5, R4, 0x1, R17 ;  /* 0x0000000104057824 */ /* 0x004fc800078e0211 */
[----:B-1----:R-:W-:-:S04]  /*1f8d0*/  @P1 IMAD.HI.U32 R7, R5, R10, RZ ;  /* 0x0000000a05071227 */ /* 0x002fc800078e00ff */
[----:B------:R-:W-:Y:S01]  /*1f8e0*/  IMAD.MOV.U32 R4, RZ, RZ, R5 ;  /* 0x000000ffff047224 */ /* 0x000fe200078e0005 */
[----:B----4-:R-:W-:-:S04]  /*1f8f0*/  @P1 SHF.R.U32.HI R4, RZ, R6, R7 ;  /* 0x00000006ff041219 */ /* 0x010fc80000011607 */
[----:B------:R-:W-:-:S05]  /*1f900*/  IADD3 R6, -R4, RZ, RZ ;  /* 0x000000ff04067210 */ /* 0x000fca0007ffe1ff */
[----:B------:R-:W-:Y:S01]  /*1f910*/  IMAD R0, R0, R6, R5 ;  /* 0x0000000600007224 */ /* 0x000fe200078e0205 */
[--C-:B------:R-:W-:Y:S02]  /*1f920*/  @!P0 SHF.R.S32.HI R5, RZ, 0x1f, R4.reuse ;  /* 0x0000001fff058819 */ /* 0x100fe40000011404 */
[----:B---3--:R-:W-:Y:S01]  /*1f930*/  SHF.R.S32.HI R9, RZ, 0x1f, R35 ;  /* 0x0000001fff097819 */ /* 0x008fe20000011423 */
[----:B0-----:R-:W-:-:S04]  /*1f940*/  @!P0 IMAD.WIDE.U32 R4, R35, R2, R4 ;  /* 0x0000000223048225 */ /* 0x001fc800078e0004 */
[----:B------:R-:W-:Y:S01]  /*1f950*/  @!P0 IMAD R6, R9, R2, RZ ;  /* 0x0000000209068224 */ /* 0x000fe200078e02ff */
[----:B------:R0:W-:Y:S03]  /*1f960*/  STL [R1+0x8], R9 ;  /* 0x0000080901007387 */ /* 0x0001e60000100800 */
[----:B------:R-:W-:Y:S02]  /*1f970*/  @!P0 IMAD R7, R35, R3, R6 ;  /* 0x0000000323078224 */ /* 0x000fe400078e0206 */
[----:B------:R-:W1:Y:S02]  /*1f980*/  @!P0 LDC.64 R2, c[0x0][0x418] ;  /* 0x00010600ff028b82 */ /* 0x000e640000000a00 */
[----:B------:R-:W-:Y:S02]  /*1f990*/  @!P0 IMAD.IADD R5, R5, 0x1, R7 ;  /* 0x0000000105058824 */ /* 0x000fe400078e0207 */
[----:B0-----:R-:W-:-:S05]  /*1f9a0*/  IMAD.U32 R9, RZ, RZ, UR38 ;  /* 0x00000026ff097e24 */ /* 0x001fca000f8e00ff */
[----:B------:R-:W-:Y:S02]  /*1f9b0*/  ISETP.NE.AND P2, PT, R9, 0x3, PT ;  /* 0x000000030900780c */ /* 0x000fe40003f45270 */
[----:B-1----:R-:W-:-:S04]  /*1f9c0*/  @!P0 LEA R2, P1, R4, R2, 0x2 ;  /* 0x0000000204028211 */ /* 0x002fc800078210ff */
[----:B------:R-:W-:Y:S01]  /*1f9d0*/  @!P0 LEA.HI.X R3, R4, R3, R5, 0x2, P1 ;  /* 0x0000000304038211 */ /* 0x000fe200008f1405 */
[----:B------:R-:W-:-:S06]  /*1f9e0*/  IMAD.MOV.U32 R4, RZ, RZ, RZ ;  /* 0x000000ffff047224 */ /* 0x000fcc00078e00ff */
        /* <DEDUP_REMOVED lines=8> */
[----:B0-----:R-:W-:Y:S06]  /*1fa70*/  BRA.DIV UR5, `(.L_x_8548) ;  /* 0x0000006a05e87947 */ /* 0x001fec000b800000 */
.L_x_8739:
[----:B------:R-:W-:Y:S01]  /*1fa80*/  SHF.R.S32.HI R34, RZ, 0x1f, R18 ;  /* 0x0000001fff227819 */ /* 0x000fe20000011412 */
[----:B------:R-:W-:Y:S06]  /*1fa90*/  @!P2 BRA `(.L_x_8549) ;  /* 0x000000000004a947 */ /* 0x000fec0003800000 */
[----:B------:R-:W-:Y:S01]  /*1faa0*/  BPT.TRAP 0x1 ;  /* 0x000000040000795c */ /* 0x000fe20000300000 */
.L_x_8549:
        /* <DEDUP_REMOVED lines=25> */
.L_x_8740:
[----:B------:R-:W-:Y:S05]  /*1fc40*/  BSYNC B0 ;  /* 0x0000000000007941 */ /* 0x000fea0003800000 */
.L_x_8550:
        /* <DEDUP_REMOVED lines=32> */
[----:B-1----:R-:W-:-:S05]  /*1fe50*/  @P0 IMAD.X R2, RZ, RZ, R2, P1 ;  /* 0x000000ffff020224 */ /* 0x002fca00008e0602 */
        /* <DEDUP_REMOVED lines=74> */
.L_x_8758:
        /* <DEDUP_REMOVED lines=11> */
.L_x_8553:
        /* <DEDUP_REMOVED lines=11> */
.L_x_8554:
[----:B-1----:R1:W5:Y:S01]  /*20460*/  LDL.LU R3, [R1+0x10] ;  /* 0x0000100001037983 */ /* 0x0023620000300800 */
[----:B------:R1:W-:Y:S02]  /*20470*/  SYNCS.ARRIVE.TRANS64.A1T0 RZ, [R7+URZ+0x28830], RZ ;  /* 0x028830ff07ff79a7 */ /* 0x0003e4000810003f */
        /* <DEDUP_REMOVED lines=8> */
[----:B------:R-:W-:Y:S01]  /*20500*/  BSSY B6, `(.L_x_8555) ;  /* 0x000001e000067945 */ /* 0x000fe20003800000 */
[----:B------:R-:W-:-:S04]  /*20510*/  SHF.R.S32.HI R2, RZ, 0x1f, R19 ;  /* 0x0000001fff027819 */ /* 0x000fc80000011413 */
[----:B------:R-:W-:Y:S02]  /*20520*/  SEL R2, R2, RZ, !P0 ;  /* 0x000000ff02027207 */ /* 0x000fe40004000000 */
[----:B-----5:R-:W-:Y:S01]  /*20530*/  SHF.R.S32.HI R0, RZ, 0x1f, R3 ;  /* 0x0000001fff007819 */ /* 0x020fe20000011403 */
[----:B0-----:R-:W-:-:S04]  /*20540*/  IMAD.WIDE.U32 R4, R3, UR4, RZ ;  /* 0x0000000403047c25 */ /* 0x001fc8000f8e00ff */
[----:B------:R-:W-:Y:S01]  /*20550*/  IMAD R0, R0, UR4, RZ ;  /* 0x0000000400007c24 */ /* 0x000fe2000f8e02ff */
[----:B------:R0:W-:Y:S03]  /*20560*/  STL.64 [R1+0x10], R4 ;  /* 0x0000100401007387 */ /* 0x0001e60000100a00 */
[----:B------:R-:W-:-:S04]  /*20570*/  IMAD R0, R3, UR5, R0 ;  /* 0x0000000503007c24 */ /* 0x000fc8000f8e0200 */
[----:B------:R-:W-:Y:S01]  /*20580*/  IMAD.IADD R3, R5, 0x1, R0 ;  /* 0x0000000105037824 */ /* 0x000fe200078e0200 */
[----:B------:R-:W-:-:S04]  /*20590*/  SEL R0, R19, RZ, !P0 ;  /* 0x000000ff13007207 */ /* 0x000fc80004000000 */
[----:B------:R0:W-:Y:S04]  /*205a0*/  STL [R1+0x24], R3 ;  /* 0x0000240301007387 */ /* 0x0001e80000100800 */
        /* <DEDUP_REMOVED lines=19> */
.L_x_8556:
[----:B------:R-:W-:Y:S05]  /*206e0*/  BSYNC B6 ;  /* 0x0000000000067941 */ /* 0x000fea0003800000 */
.L_x_8555:
[----:B------:R-:W2:Y:S01]  /*206f0*/  LDL.LU R20, [R1+0x24] ;  /* 0x0000240001147983 */ /* 0x000ea20000300800 */
[----:B------:R-:W-:Y:S01]  /*20700*/  ULDC.64 UR4, c[0x0][0x2d8] ;  /* 0x0000b60000047ab9 */ /* 0x000fe20000000a00 */
[----:B-1----:R-:W1:Y:S01]  /*20710*/  LDC R7, c[0x0][0x448] ;  /* 0x00011200ff077b82 */ /* 0x002e620000000800 */
[----:B------:R-:W-:Y:S01]  /*20720*/  ULDC.64 UR6, c[0x0][0x280] ;  /* 0x0000a00000067ab9 */ /* 0x000fe20000000a00 */
[----:B0-----:R-:W2:Y:S04]  /*20730*/  LDL.LU.64 R2, [R1+0x10] ;  /* 0x0000100001027983 */ /* 0x001ea80000300a00 */
[----:B------:R-:W3:Y:S04]  /*20740*/  LDL.LU R4, [R1+0x28] ;  /* 0x0000280001047983 */ /* 0x000ee80000300800 */
[----:B------:R-:W4:Y:S01]  /*20750*/  LDL.LU R21, [R1+0x18] ;  /* 0x0000180001157983 */ /* 0x000f220000300800 */
[----:B------:R-:W-:-:S03]  /*20760*/  IMAD R0, R34, UR4, RZ ;  /* 0x0000000422007c24 */ /* 0x000fc6000f8e02ff */
[----:B------:R0:W5:Y:S01]  /*20770*/  LDL R8, [R1+0xc] ;  /* 0x00000c0001087983 */ /* 0x0001620000100800 */
[----:B------:R-:W-:Y:S01]  /*20780*/  IMAD R0, R18, UR5, R0 ;  /* 0x0000000512007c24 */ /* 0x000fe2000f8e0200 */
[----:B-1----:R-:W-:-:S13]  /*20790*/  ISETP.NE.AND P0, PT, R7, 0x1, PT ;  /* 0x000000010700780c */ /* 0x002fda0003f05270 */
[----:B------:R-:W1:Y:S01]  /*207a0*/  @P0 LDC R6, c[0x0][0x44c] ;  /* 0x00011300ff060b82 */ /* 0x000e620000000800 */
[----:B--2---:R-:W-:Y:S02]  /*207b0*/  IMAD.MOV.U32 R3, RZ, RZ, R20 ;  /* 0x000000ffff037224 */ /* 0x004fe400078e0014 */
[----:B------:R-:W2:Y:S01]  /*207c0*/  S2R R20, SR_TID.X ;  /* 0x0000000000147919 */ /* 0x000ea20000002100 */
[----:B------:R-:W-:Y:S01]  /*207d0*/  IMAD.WIDE.U32 R2, R18, UR4, R2 ;  /* 0x0000000412027c25 */ /* 0x000fe2000f8e0002 */
[----:B------:R-:W-:-:S03]  /*207e0*/  ULDC.64 UR4, c[0x0][0x2e0] ;  /* 0x0000b80000047ab9 */ /* 0x000fc60000000a00 */
[----:B------:R-:W-:Y:S02]  /*207f0*/  IMAD.IADD R3, R3, 0x1, R0 ;  /* 0x0000000103037824 */ /* 0x000fe400078e0200 */
[----:B---3--:R-:W-:Y:S02]  /*20800*/  IMAD R0, R4, UR4, RZ ;  /* 0x0000000404007c24 */ /* 0x008fe4000f8e02ff */
[----:B----4-:R-:W-:-:S04]  /*20810*/  IMAD.WIDE.U32 R2, R21, UR4, R2 ;  /* 0x0000000415027c25 */ /* 0x010fc8000f8e0002 */
[----:B------:R-:W-:Y:S01]  /*20820*/  IMAD R0, R21, UR5, R0 ;  /* 0x0000000515007c24 */ /* 0x000fe2000f8e0200 */
[----:B------:R-:W-:Y:S01]  /*20830*/  ULDC.64 UR4, c[0x0][0x2d0] ;  /* 0x0000b40000047ab9 */ /* 0x000fe20000000a00 */
[----:B------:R-:W3:Y:S02]  /*20840*/  S2R R21, SR_TID.X ;  /* 0x0000000000157919 */ /* 0x000ee40000002100 */
[----:B------:R-:W-:Y:S02]  /*20850*/  IMAD.IADD R3, R3, 0x1, R0 ;  /* 0x0000000103037824 */ /* 0x000fe400078e0200 */
[----:B------:R-:W4:Y:S01]  /*20860*/  @P0 LDC R0, c[0x0][0x450] ;  /* 0x00011400ff000b82 */ /* 0x000f220000000800 */
[----:B--2---:R-:W-:-:S04]  /*20870*/  LOP3.LUT R20, R20, 0x7f, RZ, 0xc0, !PT ;  /* 0x0000007f14147812 */ /* 0x004fc800078ec0ff */
[----:B------:R-:W-:Y:S02]  /*20880*/  SHF.R.U32.HI R20, RZ, 0x3, R20 ;  /* 0x00000003ff147819 */ /* 0x000fe40000011614 */
[----:B---3--:R-:W-:-:S04]  /*20890*/  SHF.L.U32 R21, R21, 0x4, RZ ;  /* 0x0000000415157819 */ /* 0x008fc800000006ff */
[----:B------:R-:W-:-:S04]  /*208a0*/  LOP3.LUT R21, R21, 0x70, RZ, 0xc0, !PT ;  /* 0x0000007015157812 */ /* 0x000fc800078ec0ff */
[----:B------:R-:W-:-:S05]  /*208b0*/  LOP3.LUT R20, R20, R21, RZ, 0xfc, !PT ;  /* 0x0000001514147212 */ /* 0x000fca00078efcff */
[----:B------:R-:W-:-:S04]  /*208c0*/  IMAD.IADD R5, R20, 0x1, R27 ;  /* 0x0000000114057824 */ /* 0x000fc800078e021b */
[----:B-1----:R-:W-:-:S04]  /*208d0*/  @P0 IMAD.HI.U32 R6, R5, R6, RZ ;  /* 0x0000000605060227 */ /* 0x002fc800078e00ff */
[----:B------:R-:W-:Y:S01]  /*208e0*/  IMAD.MOV.U32 R4, RZ, RZ, R5 ;  /* 0x000000ffff047224 */ /* 0x000fe200078e0005 */
[----:B----4-:R-:W-:Y:S01]  /*208f0*/  @P0 SHF.R.U32.HI R4, RZ, R0, R6 ;  /* 0x00000000ff040219 */ /* 0x010fe20000011606 */
        /* <DEDUP_REMOVED lines=19> */
[----:B-1----:R-:W-:Y:S02]  /*20a30*/  LOP3.LUT R20, R20, 0x7f, RZ, 0xc0, !PT ;  /* 0x0000007f14147812 */ /* 0x002fe400078ec0ff */
[----:B------:R-:W-:Y:S02]  /*20a40*/  LEA.HI.X R4, R2, UR7, R4, 0x1, P2 ;  /* 0x0000000702047c11 */ /* 0x000fe400090f0c04 */
[----:B------:R-:W-:Y:S01]  /*20a50*/  SHF.R.U32.HI R9, RZ, 0x3, R20 ;  /* 0x00000003ff097819 */ /* 0x000fe20000011614 */
[----:B0-----:R-:W-:Y:S06]  /*20a60*/  BRA.DIV UR4, `(.L_x_8557) ;  /* 0x0000006a040c7947 */ /* 0x001fec000b800000 */
[----:B------:R-:W0:Y:S01]  /*20a70*/  SHFL.IDX PT, R3, R0, RZ, 0x181f ;  /* 0x00181fff00037589 */ /* 0x000e2200000e0000 */
[----:B------:R-:W-:Y:S01]  /*20a80*/  IMAD R33, R33, R7, RZ ;  /* 0x0000000721217224 */ /* 0x000fe200078e02ff */
[----:B------:R-:W-:Y:S02]  /*20a90*/  IADD3 R27, R9, R27, RZ ;  /* 0x0000001b091b7210 */ /* 0x000fe40007ffe0ff */
[----:B------:R-:W1:Y:S02]  /*20aa0*/  SHFL.IDX PT, R2, R4, RZ, 0x181f ;  /* 0x00181fff04027589 */ /* 0x000e6400000e0000 */
[C---:B------:R-:W-:Y:S01]  /*20ab0*/  ISETP.GE.AND P3, PT, R27.reuse, R33, PT ;  /* 0x000000211b00720c */ /* 0x040fe20003f66270 */
[----:B------:R-:W-:Y:S01]  /*20ac0*/  VIADD R6, R27, 0x10 ;  /* 0x000000101b067836 */ /* 0x000fe20000000000 */
[----:B------:R-:W2:Y:S11]  /*20ad0*/  SHFL.IDX PT, R14, R0, 0x1, 0x181f ;  /* 0x00381f00000e7f89 */ /* 0x000eb600000e0000 */
[----:B0-----:R-:W-:-:S05]  /*20ae0*/  @!P3 LEA R5, P2, R31, R3, 0x1 ;  /* 0x000000031f05b211 */ /* 0x001fca00078408ff */
[----:B-1----:R-:W-:Y:S02]  /*20af0*/  @!P3 IMAD.X R3, RZ, RZ, R2, P2 ;  /* 0x000000ffff03b224 */ /* 0x002fe400010e0602 */
[----:B------:R-:W-:-:S05]  /*20b00*/  @!P3 IMAD.MOV.U32 R2, RZ, RZ, R5 ;  /* 0x000000ffff02b224 */ /* 0x000fca00078e0005 */
[----:B-----5:R-:W-:Y:S04]  /*20b10*/  @!P3 LDGSTS.E.BYPASS.LTC128B.128 [R8+0x10400], desc[UR54][R2.64], !P0 ;  /* 0x104000000208bfae */ /* 0x020fe8000c101d76 */
[----:B------:R0:W-:Y:S01]  /*20b20*/  @!P3 LDGSTS.E.BYPASS.LTC128B.128 [R8+0x14400], desc[UR54][R2.64+0x80], !P1 ;  /* 0x144000800208bfae */ /* 0x0001e2000c901d76 */
[----:B------:R-:W-:-:S03]  /*20b30*/  ISETP.GE.AND P3, PT, R6, R33, PT ;  /* 0x000000210600720c */ /* 0x000fc60003f66270 */
[----:B0-----:R-:W0:Y:S10]  /*20b40*/  SHFL.IDX PT, R2, R4, 0x1, 0x181f ;  /* 0x00381f0004027f89 */ /* 0x001e3400000e0000 */
[----:B--2---:R-:W-:-:S02]  /*20b50*/  @!P3 LEA R5, P2, R31, R14, 0x1 ;  /* 0x0000000e1f05b211 */ /* 0x004fc400078408ff */
[----:B------:R-:W1:Y:S03]  /*20b60*/  SHFL.IDX PT, R14, R0, 0x2, 0x181f ;  /* 0x00581f00000e7f89 */ /* 0x000e6600000e0000 */
[----:B0-----:R-:W-:Y:S02]  /*20b70*/  @!P3 IMAD.X R6, RZ, RZ, R2, P2 ;  /* 0x000000ffff06b224 */ /* 0x001fe400010e0602 */
[----:B------:R-:W-:Y:S02]  /*20b80*/  @!P3 IMAD.MOV.U32 R2, RZ, RZ, R5 ;  /* 0x000000ffff02b224 */ /* 0x000fe400078e0005 */
[----:B------:R-:W-:Y:S01]  /*20b90*/  @!P3 IMAD.MOV.U32 R3, RZ, RZ, R6 ;  /* 0x000000ffff03b224 */ /* 0x000fe200078e0006 */
[----:B------:R-:W-:-:S04]  /*20ba0*/  IADD3 R6, R27, 0x20, RZ ;  /* 0x000000201b067810 */ /* 0x000fc80007ffe0ff */
[----:B------:R-:W-:Y:S04]  /*20bb0*/  @!P3 LDGSTS.E.BYPASS.LTC128B.128 [R8+0x10c00], desc[UR54][R2.64], !P0 ;  /* 0x10c000000208bfae */ /* 0x000fe8000c101d76 */
[----:B------:R0:W-:Y:S01]  /*20bc0*/  @!P3 LDGSTS.E.BYPASS.LTC128B.128 [R8+0x14c00], desc[UR54][R2.64+0x80], !P1 ;  /* 0x14c000800208bfae */ /* 0x0001e2000c901d76 */
[----:B------:R-:W-:-:S03]  /*20bd0*/  ISETP.GE.AND P3, PT, R6, R33, PT ;  /* 0x000000210600720c */ /* 0x000fc60003f66270 */
[----:B0-----:R-:W0:Y:S10]  /*20be0*/  SHFL.IDX PT, R2, R4, 0x2, 0x181f ;  /* 0x00581f0004027f89 */ /* 0x001e3400000e0000 */
[----:B-1----:R-:W-:-:S02]  /*20bf0*/  @!P3 LEA R5, P2, R31, R14, 0x1 ;  /* 0x0000000e1f05b211 */ /* 0x002fc400078408ff */
[----:B------:R-:W1:Y:S03]  /*20c00*/  SHFL.IDX PT, R14, R0, 0x3, 0x181f ;  /* 0x00781f00000e7f89 */ /* 0x000e6600000e0000 */
[----:B0-----:R-:W-:Y:S02]  /*20c10*/  @!P3 IMAD.X R6, RZ, RZ, R2, P2 ;  /* 0x000000ffff06b224 */ /* 0x001fe400010e0602 */
[----:B------:R-:W-:Y:S02]  /*20c20*/  @!P3 IMAD.MOV.U32 R2, RZ, RZ, R5 ;  /* 0x000000ffff02b224 */ /* 0x000fe400078e0005 */
[----:B------:R-:W-:Y:S02]  /*20c30*/  @!P3 IMAD.MOV.U32 R3, RZ, RZ, R6 ;  /* 0x000000ffff03b224 */ /* 0x000fe400078e0006 */
[----:B------:R-:W-:-:S03]  /*20c40*/  VIADD R6, R27, 0x30 ;  /* 0x000000301b067836 */ /* 0x000fc60000000000 */
[----:B------:R-:W-:Y:S04]  /*20c50*/  @!P3 LDGSTS.E.BYPASS.LTC128B.128 [R8+0x11400], desc[UR54][R2.64], !P0 ;  /* 0x114000000208bfae */ /* 0x000fe8000c101d76 */
[----:B------:R0:W-:Y:S01]  /*20c60*/  @!P3 LDGSTS.E.BYPASS.LTC128B.128 [R8+0x15400], desc[UR54][R2.64+0x80], !P1 ;  /* 0x154000800208bfae */ /* 0x0001e2000c901d76 */
[----:B------:R-:W-:-:S03]  /*20c70*/  ISETP.GE.AND P3, PT, R6, R33, PT ;  /* 0x000000210600720c */ /* 0x000fc60003f66270 */
[----:B0-----:R-:W0:Y:S10]  /*20c80*/  SHFL.IDX PT, R2, R4, 0x3, 0x181f ;  /* 0x00781f0004027f89 */ /* 0x001e3400000e0000 */
[----:B-1----:R-:W-:-:S02]  /*20c90*/  @!P3 LEA R5, P2, R31, R14, 0x1 ;  /* 0x0000000e1f05b211 */ /* 0x002fc400078408ff */
[----:B------:R-:W1:Y:S03]  /*20ca0*/  SHFL.IDX PT, R14, R0, 0x4, 0x181f ;  /* 0x00981f00000e7f89 */ /* 0x000e6600000e0000 */
[----:B0-----:R-:W-:Y:S02]  /*20cb0*/  @!P3 IMAD.X R6, RZ, RZ, R2, P2 ;  /* 0x000000ffff06b224 */ /* 0x001fe400010e0602 */
[----:B------:R-:W-:-:S03]  /*20cc0*/  @!P3 IMAD.MOV.U32 R2, RZ, RZ, R5 ;  /* 0x000000ffff02b224 */ /* 0x000fc600078e0005 */
[----:B------:R-:W-:Y:S01]  /*20cd0*/  @!P3 MOV R3, R6 ;  /* 0x000000060003b202 */ /* 0x000fe20000000f00 */
[----:B------:R-:W-:-:S04]  /*20ce0*/  VIADD R6, R27, 0x40 ;  /* 0x000000401b067836 */ /* 0x000fc80000000000 */
        /* <DEDUP_REMOVED lines=15> */
[----:B------:R-:W-:Y:S03]  /*20de0*/  SHFL.IDX PT, R14, R0, 0x7, 0x181f ;  /* 0x00f81f00000e7f89 */ /* 0x000fe600000e0000 */
[----:B0-----:R-:W-:Y:S01]  /*20df0*/  @!P3 IMAD.X R6, RZ, RZ, R2, P2 ;  /* 0x000000ffff06b224 */ /* 0x001fe200010e0602 */
[----:B------:R-:W-:-:S03]  /*20e00*/  @!P3 MOV R2, R5 ;  /* 0x000000050002b202 */ /* 0x000fc60000000f00 */
[----:B------:R-:W-:Y:S02]  /*20e10*/  @!P3 IMAD.MOV.U32 R3, RZ, RZ, R6 ;  /* 0x000000ffff03b224 */ /* 0x000fe400078e0006 */
[----:B------:R-:W-:-:S03]  /*20e20*/  VIADD R6, R27, 0x60 ;  /* 0x000000601b067836 */ /* 0x000fc60000000000 */
        /* <DEDUP_REMOVED lines=11> */
[----:B--2---:R0:W-:Y:S02]  /*20ee0*/  @!P3 LDGSTS.E.BYPASS.LTC128B.128 [R8+0x17400], desc[UR54][R2.64+0x80], !P1 ;  /* 0x174000800208bfae */ /* 0x0041e4000c901d76 */
.L_x_8775:
[----:B------:R-:W-:Y:S01]  /*20ef0*/  VIADD R0, R27, 0x70 ;  /* 0x000000701b007836 */ /* 0x000fe20000000000 */
[----:B------:R-:W-:Y:S04]  /*20f00*/  BSSY B0, `(.L_x_8558) ;  /* 0x000000a000007945 */ /* 0x000fe80003800000 */
[----:B------:R-:W-:-:S13]  /*20f10*/  ISETP.GE.AND P2, PT, R0, R33, PT ;  /* 0x000000210000720c */ /* 0x000fda0003f46270 */
[----:B------:R-:W-:Y:S05]  /*20f20*/  @P2 BRA `(.L_x_8559) ;  /* 0x00000000001c2947 */ /* 0x000fea0003800000 */
[----:B0-----:R-:W-:-:S04]  /*20f30*/  LEA R2, P2, R31, R14, 0x1 ;  /* 0x0000000e1f027211 */ /* 0x001fc800078408ff */
[----:B------:R-:W-:-:S05]  /*20f40*/  IADD3.X R3, RZ, R4, RZ, P2, !PT ;  /* 0x00000004ff037210 */ /* 0x000fca00017fe4ff */
[----:B------:R-:W-:Y:S01]  /*20f50*/  @!PT LDS RZ, [RZ] ;  /* 0x00000000fffff984 */ /* 0x000fe20000000800 */
[----:B------:R-:W-:Y:S01]  /*20f60*/  @!PT LDS RZ, [RZ] ;  /* 0x00000000fffff984 */ /* 0x000fe20000000800 */
[----:B------:R-:W-:Y:S01]  /*20f70*/  @!PT LDS RZ, [RZ] ;  /* 0x00000000fffff984 */ /* 0x000fe20000000800 */
[----:B------:R1:W-:Y:S04]  /*20f80*/  LDGSTS.E.BYPASS.LTC128B.128 [R8+0x13c00], desc[UR54][R2.64], !P0 ;  /* 0x13c0000002087fae */ /* 0x0003e8000c101d76 */
[----:B------:R1:W-:Y:S02]  /*20f90*/  LDGSTS.E.BYPASS.LTC128B.128 [R8+0x17c00], desc[UR54][R2.64+0x80], !P1 ;  /* 0x17c0008002087fae */ /* 0x0003e4000c901d76 */
.L_x_8559:
[----:B------:R-:W-:Y:S05]  /*20fa0*/  BSYNC B0 ;  /* 0x0000000000007941 */ /* 0x000fea0003800000 */
.L_x_8558:
[----:B------:R-:W-:Y:S01]  /*20fb0*/  NOP ;  /* 0x0000000000007918 */ /* 0x000fe20000000000 */
[----:B------:R-:W-:-:S13]  /*20fc0*/  PLOP3.LUT P0, PT, PT, PT, PT, 0x80, 0x0 ;  /* 0x000000000000781c */ /* 0x000fda0003f0f070 */
.L_x_8560:
        /* <DEDUP_REMOVED lines=14> */
[----:B------:R-:W2:Y:S01]  /*210b0*/  LDL.LU R4, [R1+0x1c] ;  /* 0x00001c0001047983 */ /* 0x000ea20000300800 */
[----:B------:R1:W-:Y:S03]  /*210c0*/  SYNCS.ARRIVE.TRANS64.A1T0 RZ, [R22+URZ+0x28800], RZ ;  /* 0x028800ff16ff79a7 */ /* 0x0003e6000810003f */
[----:B0-----:R-:W3:Y:S01]  /*210d0*/  LDL R2, [R1] ;  /* 0x0000000001027983 */ /* 0x001ee20000100800 */
[----:B------:R-:W-:Y:S01]  /*210e0*/  BSSY B0, `(.L_x_8561) ;  /* 0x0000005000007945 */ /* 0x000fe20003800000 */
[----:B------:R-:W0:Y:S01]  /*210f0*/  SYNCS.PHASECHK.TRANS64.TRYWAIT P0, [R22+URZ+0x28820], R3 ;  /* 0x02882003160075a7 */ /* 0x000e22000800017f */
[----:B--2---:R-:W-:-:S05]  /*21100*/  VIADD R6, R4, 0xfffffffe ;  /* 0xfffffffe04067836 */ /* 0x004fca0000000000 */
[----:B---3--:R-:W-:Y:S01]  /*21110*/  ISETP.GE.AND P1, PT, R6, R2, PT ;  /* 0x000000020600720c */ /* 0x008fe20003f26270 */
[----:B01----:R-:W-:-:S12]  /*21120*/  @!P0 BRA `(.L_x_8562) ;  /* 0x0000006800e48947 */ /* 0x003fd80003800000 */
.L_x_8776:
[----:B------:R-:W-:Y:S05]  /*21130*/  BSYNC B0 ;  /* 0x0000000000007941 */ /* 0x000fea0003800000 */
.L_x_8561:
        /* <DEDUP_REMOVED lines=8> */
.L_x_8577:
[----:B------:R-:W2:Y:S01]  /*211c0*/  LDL R8, [R1+0x4] ;  /* 0x0000040001087983 */ /* 0x000ea20000100800 */
[----:B------:R-:W1:Y:S03]  /*211d0*/  LDC R0, c[0x0][0x430] ;  /* 0x00010c00ff007b82 */ /* 0x000e660000000800 */
[----:B------:R-:W3:Y:S01]  /*211e0*/  LDL R7, [R1+0x8] ;  /* 0x0000080001077983 */ /* 0x000ee20000100800 */
[----:B------:R-:W-:Y:S05]  /*211f0*/  YIELD ;  /* 0x0000000000007946 */ /* 0x000fea0003800000 */
[----:B0-----:R-:W0:Y:S01]  /*21200*/  S2R R3, SR_TID.X ;  /* 0x0000000000037919 */ /* 0x001e220000002100 */
[----:B------:R-:W-:Y:S01]  /*21210*/  ULDC.64 UR4, c[0x0][0x428] ;  /* 0x00010a0000047ab9 */ /* 0x000fe20000000a00 */
[----:B------:R-:W4:Y:S01]  /*21220*/  S2R R2, SR_TID.X ;  /* 0x0000000000027919 */ /* 0x000f220000002100 */
[----:B-1----:R-:W-:-:S13]  /*21230*/  ISETP.NE.AND P0, PT, R0, 0x1, PT ;  /* 0x000000010000780c */ /* 0x002fda0003f05270 */
[----:B------:R-:W1:Y:S01]  /*21240*/  @P0 LDC R4, c[0x0][0x434] ;  /* 0x00010d00ff040b82 */ /* 0x000e620000000800 */
[----:B0-----:R-:W-:-:S04]  /*21250*/  LOP3.LUT R3, R3, 0x7f, RZ, 0xc0, !PT ;  /* 0x0000007f03037812 */ /* 0x001fc800078ec0ff */
[----:B------:R-:W-:-:S03]  /*21260*/  SHF.R.U32.HI R5, RZ, 0x3, R3 ;  /* 0x00000003ff057819 */ /* 0x000fc60000011603 */
[----:B------:R-:W0:Y:S01]  /*21270*/  @P0 LDC R3, c[0x0][0x438] ;  /* 0x00010e00ff030b82 */ /* 0x000e220000000800 */
[----:B----4-:R-:W-:Y:S01]  /*21280*/  SHF.L.U32 R2, R2, 0x4, RZ ;  /* 0x0000000402027819 */ /* 0x010fe200000006ff */
[----:B------:R-:W-:-:S03]  /*21290*/  IMAD R5, R6, 0x80, R5 ;  /* 0x0000008006057824 */ /* 0x000fc600078e0205 */
[----:B------:R-:W-:-:S04]  /*212a0*/  LOP3.LUT R2, R2, 0x70, RZ, 0xc0, !PT ;  /* 0x0000007002027812 */ /* 0x000fc800078ec0ff */
[----:B--2---:R-:W-:-:S05]  /*212b0*/  IADD3 R5, R2, R5, R8 ;  /* 0x0000000502057210 */ /* 0x004fca0007ffe008 */
[----:B-1----:R-:W-:-:S04]  /*212c0*/  @P0 IMAD.HI.U32 R4, R5, R4, RZ ;  /* 0x0000000405040227 */ /* 0x002fc800078e00ff */
[----:B------:R-:W-:Y:S01]  /*212d0*/  IMAD.MOV.U32 R2, RZ, RZ, R5 ;  /* 0x000000ffff027224 */ /* 0x000fe200078e0005 */
[----:B0-----:R-:W-:Y:S01]  /*212e0*/  @P0 SHF.R.U32.HI R2, RZ, R3, R4 ;  /* 0x00000003ff020219 */ /* 0x001fe20000011604 */
[----:B---3--:R-:W-:-:S04]  /*212f0*/  IMAD R4, R7, UR4, RZ ;  /* 0x0000000407047c24 */ /* 0x008fc8000f8e02ff */
[----:B------:R-:W-:-:S04]  /*21300*/  IMAD.MOV R3, RZ, RZ, -R2 ;  /* 0x000000ffff037224 */ /* 0x000fc800078e0a02 */
[----:B------:R-:W-:Y:S01]  /*21310*/  IMAD R0, R0, R3, R5 ;  /* 0x0000000300007224 */ /* 0x000fe200078e0205 */
[----:B------:R-:W-:Y:S01]  /*21320*/  SHF.R.S32.HI R3, RZ, 0x1f, R2 ;  /* 0x0000001fff037819 */ /* 0x000fe20000011402 */
[C---:B------:R-:W-:Y:S02]  /*21330*/  IMAD R5, R35.reuse, UR5, R4 ;  /* 0x0000000523057c24 */ /* 0x040fe4000f8e0204 */
[----:B------:R-:W-:Y:S01]  /*21340*/  IMAD.WIDE.U32 R2, R35, UR4, R2 ;  /* 0x0000000423027c25 */ /* 0x000fe2000f8e0002 */
[----:B------:R-:W-:-:S03]  /*21350*/  ULDC.64 UR4, c[0x0][0x418] ;  /* 0x0001060000047ab9 */ /* 0x000fc60000000a00 */
[----:B------:R-:W-:Y:S01]  /*21360*/  IMAD.IADD R5, R5, 0x1, R3 ;  /* 0x0000000105057824 */ /* 0x000fe200078e0203 */
[----:B------:R-:W-:-:S04]  /*21370*/  LEA R4, P0, R2, UR4, 0x2 ;  /* 0x0000000402047c11 */ /* 0x000fc8000f8010ff */
[----:B------:R-:W-:-:S05]  /*21380*/  LEA.HI.X R5, R2, UR5, R5, 0x2, P0 ;  /* 0x0000000502057c11 */ /* 0x000fca00080f1405 */
[----:B------:R-:W2:Y:S01]  /*21390*/  LDG.E R4, desc[UR54][R4.64] ;  /* 0x0000003604047981 */ /* 0x000ea2000c1e1900 */
[----:B------:R-:W-:Y:S01]  /*213a0*/  IMAD.U32 R7, RZ, RZ, UR38 ;  /* 0x00000026ff077e24 */ /* 0x000fe2000f8e00ff */
[----:B------:R-:W-:Y:S01]  /*213b0*/  MOV R25, R6 ;  /* 0x0000000600197202 */ /* 0x000fe20000000f00 */
[----:B------:R-:W-:-:S03]  /*213c0*/  VIADD R24, R10, 0x1 ;  /* 0x000000010a187836 */ /* 0x000fc60000000000 */
[----:B------:R-:W-:Y:S02]  /*213d0*/  ISETP.NE.AND P3, PT, R7, 0x3, PT ;  /* 0x000000030700780c */ /* 0x000fe40003f65270 */
[----:B------:R-:W-:-:S04]  /*213e0*/  ISETP.NE.AND P0, PT, R24, 0x2, PT ;  /* 0x000000021800780c */ /* 0x000fc80003f05270 */
[----:B------:R-:W-:Y:S02]  /*213f0*/  SEL R3, RZ, 0x1, P0 ;  /* 0x00000001ff037807 */ /* 0x000fe40000000000 */
[----:B------:R-:W-:Y:S02]  /*21400*/  SEL R24, R24, RZ, P0 ;  /* 0x000000ff18187207 */ /* 0x000fe40000000000 */
[----:B------:R-:W-:Y:S02]  /*21410*/  LOP3.LUT R28, R20, R3, RZ, 0x3c, !PT ;  /* 0x00000003141c7212 */ /* 0x000fe400078e3cff */
[----:B--2---:R-:W-:Y:S01]  /*21420*/  SHF.R.S32.HI R27, RZ, 0x1f, R4 ;  /* 0x0000001fff1b7819 */ /* 0x004fe20000011404 */
[----:B------:R-:W-:Y:S06]  /*21430*/  @!P3 BRA `(.L_x_8565) ;  /* 0x000000000004b947 */ /* 0x000fec0003800000 */
[----:B------:R-:W-:Y:S01]  /*21440*/  BPT.TRAP 0x1 ;  /* 0x000000040000795c */ /* 0x000fe20000300000 */
.L_x_8565:
[----:B------:R-:W-:Y:S01]  /*21450*/  IMAD R6, R24, 0x8, R22 ;  /* 0x0000000818067824 */ /* 0x000fe200078e0216 */
[----:B------:R-:W-:Y:S01]  /*21460*/  SHF.L.U32 R2, R28, 0x1f, RZ ;  /* 0x0000001f1c027819 */ /* 0x000fe200000006ff */
[----:B------:R-:W-:Y:S03]  /*21470*/  BSSY B1, `(.L_x_8566) ;  /* 0x0000003000017945 */ /* 0x000fe60003800000 */
[----:B------:R-:W0:Y:S02]  /*21480*/  SYNCS.PHASECHK.TRANS64.TRYWAIT P0, [R6+URZ+0x28840], R2 ;  /* 0x02884002060075a7 */ /* 0x000e24000800017f */
[----:B0-----:R-:W-:Y:S05]  /*21490*/  @!P0 BRA `(.L_x_8567) ;  /* 0x00000068001c8947 */ /* 0x001fea0003800000 */
.L_x_8777:
[----:B------:R-:W-:Y:S05]  /*214a0*/  BSYNC B1 ;  /* 0x0000000000017941 */ /* 0x000fea0003800000 */
.L_x_8566:
        /* <DEDUP_REMOVED lines=71> */
.L_x_8795:
        /* <DEDUP_REMOVED lines=9> */
.L_x_8569:
        /* <DEDUP_REMOVED lines=11> */
.L_x_8570:
[----:B------:R1:W-:Y:S01]  /*21a60*/  SYNCS.ARRIVE.TRANS64.A1T0 RZ, [R6+URZ+0x28830], RZ ;  /* 0x028830ff06ff79a7 */ /* 0x0003e2000810003f */
[----:B------:R-:W-:Y:S05]  /*21a70*/  @!P4 BRA `(.L_x_8571) ;  /* 0x000000000004c947 */ /* 0x000fea0003800000 */
[----:B------:R-:W-:Y:S01]  /*21a80*/  BPT.TRAP 0x1 ;  /* 0x000000040000795c */ /* 0x000fe20000300000 */
.L_x_8571:
[----:B------:R-:W-:Y:S01]  /*21a90*/  SHF.L.U32 R2, R20, 0x1f, RZ ;  /* 0x0000001f14027819 */ /* 0x000fe200000006ff */
[----:B-1----:R-:W-:Y:S01]  /*21aa0*/  IMAD R6, R10, 0x8, R22 ;  /* 0x000000080a067824 */ /* 0x002fe200078e0216 */
[----:B------:R-:W-:Y:S03]  /*21ab0*/  BSSY B1, `(.L_x_8572) ;  /* 0x0000003000017945 */ /* 0x000fe60003800000 */
[----:B------:R-:W1:Y:S02]  /*21ac0*/  SYNCS.PHASECHK.TRANS64.TRYWAIT P0, [R6+URZ+0x28860], R2 ;  /* 0x02886002060075a7 */ /* 0x000e64000800017f */
[----:B-1----:R-:W-:Y:S05]  /*21ad0*/  @!P0 BRA `(.L_x_8573) ;  /* 0x0000006800ec8947 */ /* 0x002fea0003800000 */
.L_x_8796:
[----:B------:R-:W-:Y:S05]  /*21ae0*/  BSYNC B1 ;  /* 0x0000000000017941 */ /* 0x000fea0003800000 */
.L_x_8572:
[----:B------:R-:W2:Y:S01]  /*21af0*/  S2R R3, SR_TID.X ;  /* 0x0000000000037919 */ /* 0x000ea20000002100 */
[----:B------:R-:W-:Y:S01]  /*21b00*/  UMOV UR4, 0xffffffff ;  /* 0xffffffff00047882 */ /* 0x000fe20000000000 */
[----:B------:R-:W-:Y:S02]  /*21b10*/  IMAD R8, R33, -0x80, R37 ;  /* 0xffffff8021087824 */ /* 0x000fe400078e0225 */
[----:B0-----:R-:W-:Y:S01]  /*21b20*/  IMAD R7, R10, 0x4000, R36 ;  /* 0x000040000a077824 */ /* 0x001fe200078e0224 */
[----:B--2---:R-:W-:-:S04]  /*21b30*/  LOP3.LUT R3, R3, 0x7f, RZ, 0xc0, !PT ;  /* 0x0000007f03037812 */ /* 0x004fc800078ec0ff */
[----:B------:R-:W-:-:S05]  /*21b40*/  SHF.R.U32.HI R3, RZ, 0x3, R3 ;  /* 0x00000003ff037819 */ /* 0x000fca0000011603 */
        /* <DEDUP_REMOVED lines=60> */
[----:B------:R0:W-:Y:S04]  /*21f10*/  LDGSTS.E.BYPASS.LTC128B.128 [R7+0x7400], desc[UR54][R2.64+0x80], !P0 ;  /* 0x0740008002077fae */ /* 0x0001e8000c101d76 */
[----:B0-2---:R0:W1:Y:S02]  /*21f20*/  SHFL.IDX PT, R2, R17, 0x7, 0x181f ;  /* 0x00f81f0011027f89 */ /* 0x00506400000e0000 */
.L_x_8814:
[----:B-1----:R-:W-:Y:S01]  /*21f30*/  IADD3 R2, P0, R2, R5, RZ ;  /* 0x0000000502027210 */ /* 0x002fe20007f1e0ff */
        /* <DEDUP_REMOVED lines=11> */
[----:B-1----:R-:W-:Y:S01]  /*21ff0*/  IMAD.WIDE.U32 R2, R0, UR4, RZ ;  /* 0x0000000400027c25 */ /* 0x002fe2000f8e00ff */
        /* <DEDUP_REMOVED lines=16> */
.L_x_8575:
        /* <DEDUP_REMOVED lines=11> */
.L_x_8576:
[----:B------:R-:W2:Y:S01]  /*221b0*/  LDL R0, [R1] ;  /* 0x0000000001007983 */ /* 0x000ea20000100800 */
[----:B------:R0:W-:Y:S01]  /*221c0*/  SYNCS.ARRIVE.TRANS64.A1T0 RZ, [R6+URZ+0x28850], RZ ;  /* 0x028850ff06ff79a7 */ /* 0x0001e2000810003f */
[----:B------:R-:W-:Y:S01]  /*221d0*/  IMAD.MOV.U32 R10, RZ, RZ, R24 ;  /* 0x000000ffff0a7224 */ /* 0x000fe200078e0018 */
[----:B------:R-:W-:Y:S01]  /*221e0*/  MOV R20, R28 ;  /* 0x0000001c00147202 */ /* 0x000fe20000000f00 */
[----:B------:R-:W-:Y:S02]  /*221f0*/  IMAD.MOV.U32 R33, RZ, RZ, R25 ;  /* 0x000000ffff217224 */ /* 0x000fe400078e0019 */
[C---:B0-----:R-:W-:Y:S01]  /*22200*/  VIADD R6, R25.reuse, 0xffffffff ;  /* 0xffffffff19067836 */ /* 0x041fe20000000000 */
[----:B--2---:R-:W-:-:S13]  /*22210*/  ISETP.GT.AND P0, PT, R25, R0, PT ;  /* 0x000000001900720c */ /* 0x004fda0003f04270 */
[----:B------:R-:W-:Y:S05]  /*22220*/  @P0 BRA `(.L_x_8577) ;  /* 0xffffffec00e40947 */ /* 0x000fea000383ffff */
.L_x_8564:
[----:B------:R-:W-:Y:S05]  /*22230*/  BSYNC B0 ;  /* 0x0000000000007941 */ /* 0x000fea0003800000 */
.L_x_8563:
        /* <DEDUP_REMOVED lines=11> */
[----:B0-----:R-:W2:Y:S01]  /*222f0*/  @P0 ATOMG.E.ADD.STRONG.GPU PT, R3, desc[UR54][R2.64], R5 ;  /* 0x00000005020309a8 */ /* 0x001ea200081ee1f6 */
[----:B------:R-:W0:Y:S02]  /*22300*/  S2R R4, SR_LTMASK ;  /* 0x0000000000047919 */ /* 0x000e240000003900 */
[----:B0-----:R-:W-:-:S04]  /*22310*/  LOP3.LUT R4, R4, UR4, RZ, 0xc0, !PT ;  /* 0x0000000404047c12 */ /* 0x001fc8000f8ec0ff */
[----:B------:R-:W0:Y:S01]  /*22320*/  POPC R7, R4 ;  /* 0x0000000400077309 */ /* 0x000e220000000000 */
[----:B--2---:R-:W0:Y:S02]  /*22330*/  SHFL.IDX PT, R0, R3, R0, 0x1f ;  /* 0x00001f0003007589 */ /* 0x004e2400000e0000 */
[----:B0-----:R-:W-:-:S07]  /*22340*/  IADD3 R16, R0, UR37, R7 ;  /* 0x0000002500107c10 */ /* 0x001fce000fffe007 */
.L_x_8579:
[----:B------:R-:W-:Y:S05]  /*22350*/  BSYNC B0 ;  /* 0x0000000000007941 */ /* 0x000fea0003800000 */
.L_x_8578:
[----:B------:R-:W-:-:S05]  /*22360*/  IMAD.U32 R0, RZ, RZ, UR38 ;  /* 0x00000026ff007e24 */ /* 0x000fca000f8e00ff */
[----:B------:R-:W-:-:S13]  /*22370*/  ISETP.NE.AND P0, PT, R0, 0x3, PT ;  /* 0x000000030000780c */ /* 0x000fda0003f05270 */
[----:B------:R-:W-:Y:S05]  /*22380*/  @!P0 BRA `(.L_x_8580) ;  /* 0x0000000000048947 */ /* 0x000fea0003800000 */
[----:B------:R-:W-:Y:S01]  /*22390*/  BPT.TRAP 0x1 ;  /* 0x000000040000795c */ /* 0x000fe20000300000 */
.L_x_8580:
[----:B------:R-:W-:Y:S01]  /*223a0*/  IMAD R0, R24, 0x8, R22 ;  /* 0x0000000818007824 */ /* 0x000fe200078e0216 */
[----:B0-----:R-:W-:Y:S01]  /*223b0*/  SHF.L.U32 R3, R28, 0x1f, RZ ;  /* 0x0000001f1c037819 */ /* 0x001fe200000006ff */
[----:B------:R-:W-:Y:S01]  /*223c0*/  BSSY B0, `(.L_x_8581) ;  /* 0x0000004000007945 */ /* 0x000fe20003800000 */
[----:B------:R-:W-:Y:S02]  /*223d0*/  IMAD R6, R25, -0x80, R37 ;  /* 0xffffff8019067824 */ /* 0x000fe400078e0225 */
[----:B------:R-:W0:Y:S02]  /*223e0*/  SYNCS.PHASECHK.TRANS64.TRYWAIT P0, [R0+URZ+0x28860], R3 ;  /* 0x02886003000075a7 */ /* 0x000e24000800017f */
[----:B0-----:R-:W-:Y:S05]  /*223f0*/  @!P0 BRA `(.L_x_8582) ;  /* 0x0000006c00448947 */ /* 0x001fea0003800000 */
.L_x_8815:
[----:B------:R-:W-:Y:S05]  /*22400*/  BSYNC B0 ;  /* 0x0000000000007941 */ /* 0x000fea0003800000 */
.L_x_8581:
        /* <DEDUP_REMOVED lines=12> */
[----:B------:R-:W-:Y:S02]  /*224d0*/  ISETP.GE.AND P0, PT, R30, UR4, PT ;  /* 0x000000041e007c0c */ /* 0x000fe4000bf06270 */
[C---:B------:R-:W-:Y:S01]  /*224e0*/  ISETP.LT.OR P2, PT, R6.reuse, 0x1, P1 ;  /* 0x000000010600780c */ /* 0x040fe20000f41670 */
[----:B------:R-:W2:Y:S01]  /*224f0*/  SHFL.IDX PT, R10, R17, 0x1, 0x181f ;  /* 0x00381f00110a7f89 */ /* 0x000ea200000e0000 */
[----:B------:R-:W-:Y:S02]  /*22500*/  ISETP.LT.OR P3, PT, R6, 0x1, P0 ;  /* 0x000000010600780c */ /* 0x000fe40000761670 */
[----:B------:R-:W-:Y:S01]  /*22510*/  LEA R4, R9, R22, 0x1 ;  /* 0x0000001609047211 */ /* 0x000fe200078e08ff */
        /* <DEDUP_REMOVED lines=49> */
[----:B---3--:R-:W-:-:S04]  /*22830*/  IADD3 R2, P4, R10, R5, RZ ;  /* 0x000000050a027210 */ /* 0x008fc80007f9e0ff */
[----:B-1----:R-:W-:-:S05]  /*22840*/  IADD3.X R3, RZ, R8, RZ, P4, !PT ;  /* 0x00000008ff037210 */ /* 0x002fca00027fe4ff */
[----:B------:R1:W-:Y:S04]  /*22850*/  LDGSTS.E.BYPASS.LTC128B.128 [R4+0x3400], desc[UR54][R2.64], !P2 ;  /* 0x0340000002047fae */ /* 0x0003e8000d101d76 */
[----:B0---4-:R1:W-:Y:S02]  /*22860*/  LDGSTS.E.BYPASS.LTC128B.128 [R4+0x7400], desc[UR54][R2.64+0x80], !P3 ;  /* 0x0740008002047fae */ /* 0x0113e4000d901d76 */
.L_x_8833:
        /* <DEDUP_REMOVED lines=11> */
.L_x_8584:
        /* <DEDUP_REMOVED lines=11> */
.L_x_8585:
[----:B------:R1:W-:Y:S01]  /*229d0*/  SYNCS.ARRIVE.TRANS64.A1T0 RZ, [R0+URZ+0x28850], RZ ;  /* 0x028850ff00ff79a7 */ /* 0x0003e2000810003f */
[----:B------:R-:W-:-:S05]  /*229e0*/  VIADD R24, R24, 0x1 ;  /* 0x0000000118187836 */ /* 0x000fca0000000000 */
[----:B------:R-:W-:-:S04]  /*229f0*/  ISETP.NE.AND P0, PT, R24, 0x2, PT ;  /* 0x000000021800780c */ /* 0x000fc80003f05270 */
[----:B------:R-:W-:Y:S02]  /*22a00*/  SEL R3, RZ, 0x1, P0 ;  /* 0x00000001ff037807 */ /* 0x000fe40000000000 */
[----:B------:R-:W-:Y:S02]  /*22a10*/  SEL R24, R24, RZ, P0 ;  /* 0x000000ff18187207 */ /* 0x000fe40000000000 */
[----:B-1----:R-:W-:-:S07]  /*22a20*/  LOP3.LUT R28, R28, R3, RZ, 0x3c, !PT ;  /* 0x000000031c1c7212 */ /* 0x002fce00078e3cff */
.L_x_8542:
[----:B------:R-:W-:Y:S05]  /*22a30*/  BSYNC B7 ;  /* 0x0000000000077941 */ /* 0x000fea0003800000 */
.L_x_8540:
        /* <DEDUP_REMOVED lines=11> */
.L_x_8586:
        /* <DEDUP_REMOVED lines=16> */
[----:B------:R-:W-:Y:S01]  /*22bf0*/  ISETP.GE.U32.AND P5, PT, R8, 0x10, PT ;  /* 0x000000100800780c */ /* 0x000fe20003fa6070 */
[----:B------:R-:W-:Y:S01]  /*22c00*/  SHFL.IDX PT, R4, R16, 0x1, 0x1f ;  /* 0x00201f0010047f89 */ /* 0x000fe200000e0000 */
[----:B--2---:R-:W-:-:S02]  /*22c10*/  @!P1 MOV R5, R2 ;  /* 0x0000000200059202 */ /* 0x004fc40000000f00 */
[----:B------:R-:W-:-:S03]  /*22c20*/  ISETP.NE.AND P1, PT, R8, RZ, PT ;  /* 0x000000ff0800720c */ /* 0x000fc60003f25270 */
        /* <DEDUP_REMOVED lines=16> */
.L_x_8843:
[----:B------:R-:W-:Y:S02]  /*22d30*/  ULDC UR4, c[0x0][0xc38] ;  /* 0x00030e0000047ab9 */ /* 0x000fe40000000800 */
[----:B------:R-:W-:-:S04]  /*22d40*/  IMAD.U32 R7, RZ, RZ, UR4 ;  /* 0x00000004ff077e24 */ /* 0x000fc8000f8e00ff */
[----:B--2---:R-:W-:-:S05]  /*22d50*/  IMAD R14, R14, R7, RZ ;  /* 0x000000070e0e7224 */ /* 0x004fca00078e02ff */
[----:B------:R-:W-:-:S04]  /*22d60*/  IADD3 R9, R4, R14, RZ ;  /* 0x0000000e04097210 */ /* 0x000fc80007ffe0ff */
[----:B------:R-:W-:-:S13]  /*22d70*/  ISETP.GT.AND P6, PT, R9, R0, PT ;  /* 0x000000000900720c */ /* 0x000fda0003fc4270 */
[----:B------:R-:W-:Y:S05]  /*22d80*/  @P6 BRA `(.L_x_8589) ;  /* 0x00000000009c6947 */ /* 0x000fea0003800000 */
.L_x_8594:
        /* <DEDUP_REMOVED lines=14> */
.L_x_8592:
[----:B------:R-:W-:Y:S05]  /*22e70*/  BSYNC B0 ;  /* 0x0000000000007941 */ /* 0x000fea0003800000 */
.L_x_8591:
        /* <DEDUP_REMOVED lines=18> */
.L_x_8851:
[----:B------:R-:W-:Y:S02]  /*22fa0*/  ULDC UR4, c[0x0][0xc38] ;  /* 0x00030e0000047ab9 */ /* 0x000fe40000000800 */
[----:B------:R-:W-:-:S04]  /*22fb0*/  IMAD.U32 R7, RZ, RZ, UR4 ;  /* 0x00000004ff077e24 */ /* 0x000fc8000f8e00ff */
[----:B--2---:R-:W-:-:S04]  /*22fc0*/  IMAD R14, R14, R7, RZ ;  /* 0x000000070e0e7224 */ /* 0x004fc800078e02ff */
[----:B------:R-:W-:-:S05]  /*22fd0*/  IMAD.IADD R9, R14, 0x1, R9 ;  /* 0x000000010e097824 */ /* 0x000fca00078e0209 */
[----:B------:R-:W-:-:S13]  /*22fe0*/  ISETP.GT.AND P6, PT, R9, R0, PT ;  /* 0x000000000900720c */ /* 0x000fda0003fc4270 */
[----:B------:R-:W-:Y:S05]  /*22ff0*/  @!P6 BRA `(.L_x_8594) ;  /* 0xfffffffc0064e947 */ /* 0x000fea000383ffff */
.L_x_8589:
        /* <DEDUP_REMOVED lines=8> */
.L_x_8855:
[----:B------:R-:W-:Y:S01]  /*23080*/  ISETP.NE.AND P0, PT, R2, RZ, PT ;  /* 0x000000ff0200720c */ /* 0x000fe20003f05270 */
[----:B------:R-:W-:-:S12]  /*23090*/  IMAD.MOV.U32 R14, RZ, RZ, RZ ;  /* 0x000000ffff0e7224 */ /* 0x000fd800078e00ff */
[----:B------:R-:W-:Y:S05]  /*230a0*/  @!P0 BRA `(.L_x_8596) ;  /* 0x0000000000108947 */ /* 0x000fea0003800000 */
[----:B------:R-:W-:Y:S01]  /*230b0*/  UMOV UR4, 0xffffffff ;  /* 0xffffffff00047882 */ /* 0x000fe20000000000 */
[----:B------:R-:W-:Y:S02]  /*230c0*/  VIADD R12, R4, 0xffffffff ;  /* 0xffffffff040c7836 */ /* 0x000fe40000000000 */
[----:B------:R-:W-:Y:S05]  /*230d0*/  BRA.DIV UR4, `(.L_x_8597) ;  /* 0x0000007204c47947 */ /* 0x000fea000b800000 */
[----:B------:R4:W0:Y:S02]  /*230e0*/  SHFL.IDX PT, R14, R6, R12, 0x1f ;  /* 0x00001f0c060e7589 */ /* 0x00082400000e0000 */
.L_x_8596:
[----:B------:R-:W5:Y:S01]  /*230f0*/  LDC.64 R2, c[0x0][0xc90] ;  /* 0x00032400ff027b82 */ /* 0x000f620000000a00 */
[----:B------:R-:W-:-:S05]  /*23100*/  IADD3 R19, R4, R19, RZ ;  /* 0x0000001304137210 */ /* 0x000fca0007ffe0ff */
        /* <DEDUP_REMOVED lines=64> */
.L_x_8590:
[----:B------:R-:W-:Y:S01]  /*23510*/  UMOV UR4, URZ ;  /* 0x0000003f00047c82 */ /* 0x000fe20008000000 */
[----:B------:R-:W-:Y:S01]  /*23520*/  UMOV UR5, URZ ;  /* 0x0000003f00057c82 */ /* 0x000fe20008000000 */
[----:B------:R-:W-:Y:S01]  /*23530*/  ULDC UR6, c[0x0][0xc3c] ;  /* 0x00030f0000067ab9 */ /* 0x000fe20000000800 */
[----:B------:R-:W-:Y:S02]  /*23540*/  IMAD.MOV.U32 R16, RZ, RZ, R0 ;  /* 0x000000ffff107224 */ /* 0x000fe400078e0000 */
[----:B------:R-:W-:Y:S02]  /*23550*/  IMAD.U32 R17, RZ, RZ, UR4 ;  /* 0x00000004ff117e24 */ /* 0x000fe4000f8e00ff */
[----:B------:R-:W-:Y:S02]  /*23560*/  IMAD.U32 R18, RZ, RZ, UR5 ;  /* 0x00000005ff127e24 */ /* 0x000fe4000f8e00ff */
[----:B------:R-:W-:-:S07]  /*23570*/  IMAD.U32 R19, RZ, RZ, UR6 ;  /* 0x00000006ff137e24 */ /* 0x000fce000f8e00ff */
.L_x_8598:
        /* <DEDUP_REMOVED lines=10> */
.L_x_8587:
[----:B------:R-:W-:Y:S02]  /*23620*/  ULDC UR4, c[0x0][0xc3c] ;  /* 0x00030f0000047ab9 */ /* 0x000fe40000000800 */
[----:B--2---:R-:W-:-:S13]  /*23630*/  ISETP.GE.AND P0, PT, R19, UR4, PT ;  /* 0x0000000413007c0c */ /* 0x004fda000bf06270 */
[----:B------:R-:W-:Y:S05]  /*23640*/  @!P0 BRA `(.L_x_8599) ;  /* 0xffffff9c00688947 */ /* 0x000fea000383ffff */
[----:B------:R-:W-:Y:S05]  /*23650*/  BSYNC B8 ;  /* 0x0000000000087941 */ /* 0x000fea0003800000 */
.L_x_8484:
[----:B------:R-:W2:Y:S01]  /*23660*/  LDL.LU R0, [R1+0x20] ;  /* 0x0000200001007983 */ /* 0x000ea20000300800 */
[----:B------:R-:W-:Y:S01]  /*23670*/  BSSY B0, `(.L_x_8600) ;  /* 0x000000b000007945 */ /* 0x000fe20003800000 */
[----:B------:R-:W4:Y:S01]  /*23680*/  S2R R5, SR_CgaCtaId ;  /* 0x0000000000057919 */ /* 0x000f220000008800 */
[----:B--2---:R-:W-:-:S05]  /*23690*/  VIADD R0, R0, 0x1 ;  /* 0x0000000100007836 */ /* 0x004fca0000000000 */
[----:B0-----:R-:W-:-:S04]  /*236a0*/  LEA.HI R2, R0, R0, RZ, 0x1 ;  /* 0x0000000000027211 */ /* 0x001fc800078f08ff */
[----:B------:R-:W-:Y:S02]  /*236b0*/  LOP3.LUT R3, R2, 0xfffffffe, RZ, 0xc0, !PT ;  /* 0xfffffffe02037812 */ /* 0x000fe400078ec0ff */
[----:B------:R-:W-:Y:S02]  /*236c0*/  MOV R2, 0x400 ;  /* 0x0000040000027802 */ /* 0x000fe40000000f00 */
[----:B------:R-:W-:Y:S02]  /*236d0*/  IADD3 R0, R0, -R3, RZ ;  /* 0x8000000300007210 */ /* 0x000fe40007ffe0ff */
[----:B----4-:R-:W-:Y:S02]  /*236e0*/  LEA R7, R5, R2, 0x18 ;  /* 0x0000000205077211 */ /* 0x010fe400078ec0ff */
[----:B------:R-:W-:-:S04]  /*236f0*/  SHF.L.U32 R0, R0, 0x1f, RZ ;  /* 0x0000001f00007819 */ /* 0x000fc800000006ff */
[----:B------:R-:W0:Y:S02]  /*23700*/  SYNCS.PHASECHK.TRANS64.TRYWAIT P0, [R7+URZ+0x28820], R0 ;  /* 0x02882000070075a7 */ /* 0x000e24000800017f */
[----:B0-----:R-:W-:Y:S05]  /*23710*/  @!P0 BRA `(.L_x_8601) ;  /* 0x0000006c00588947 */ /* 0x001fea0003800000 */
.L_x_8858:
[----:B------:R-:W-:Y:S05]  /*23720*/  BSYNC B0 ;  /* 0x0000000000007941 */ /* 0x000fea0003800000 */
.L_x_8600:
[----:B------:R-:W-:-:S03]  /*23730*/  UMOV UR4, 0xffffffff ;  /* 0xffffffff00047882 */ /* 0x000fc60000000000 */
[----:B------:R-:W-:Y:S05]  /*23740*/  BRA.DIV UR4, `(.L_x_8602) ;  /* 0x0000006e04607947 */ /* 0x000fea000b800000 */
[----:B0-----:R-:W0:Y:S02]  /*23750*/  S2R R0, SR_TID.X ;  /* 0x0000000000007919 */ /* 0x001e240000002100 */
[----:B0-----:R-:W-:-:S04]  /*23760*/  SHF.R.U32.HI R0, RZ, 0x5, R0 ;  /* 0x00000005ff007819 */ /* 0x001fc80000011600 */
[----:B------:R-:W-:-:S05]  /*23770*/  LOP3.LUT R0, R0, 0x3, RZ, 0xc0, !PT ;  /* 0x0000000300007812 */ /* 0x000fca00078ec0ff */
[----:B------:R0:W2:Y:S02]  /*23780*/  SHFL.IDX PT, R14, R0, RZ, 0x1f ;  /* 0x00001fff000e7589 */ /* 0x0000a400000e0000 */
.L_x_8861:
[----:B--2---:R-:W-:-:S13]  /*23790*/  ISETP.NE.AND P0, PT, R14, RZ, PT ;  /* 0x000000ff0e00720c */ /* 0x004fda0003f05270 */
[----:B------:R-:W-:Y:S05]  /*237a0*/  @P0 BRA `(.L_x_8192) ;  /* 0x0000000000880947 */ /* 0x000fea0003800000 */
[----:B------:R-:W-:-:S03]  /*237b0*/  UMOV UR4, 0xffffffff ;  /* 0xffffffff00047882 */ /* 0x000fc60000000000 */
[----:B------:R-:W-:Y:S05]  /*237c0*/  BRA.DIV UR4, `(.L_x_8603) ;  /* 0x0000006e04747947 */ /* 0x000fea000b800000 */
[----:B------:R-:W-:-:S13]  /*237d0*/  ELECT P6, URZ, PT ;  /* 0x00000000003f782f */ /* 0x000fda00038c0000 */
.L_x_8864:
[----:B------:R-:W-:Y:S05]  /*237e0*/  @!P6 BRA `(.L_x_8192) ;  /* 0x000000000078e947 */ /* 0x000fea0003800000 */
[----:B------:R-:W-:-:S06]  /*237f0*/  ULOP3.LUT UR4, UR36, 0x2, URZ, 0xfc, !UPT ;  /* 0x0000000224047892 */ /* 0x000fcc000f8efc3f */
[----:B0-----:R-:W-:-:S05]  /*23800*/  IMAD.U32 R0, RZ, RZ, UR4 ;  /* 0x00000004ff007e24 */ /* 0x001fca000f8e00ff */
[----:B------:R-:W-:-:S13]  /*23810*/  ISETP.NE.AND P0, PT, R0, 0x3, PT ;  /* 0x000000030000780c */ /* 0x000fda0003f05270 */
[----:B------:R-:W-:Y:S05]  /*23820*/  @!P0 BRA `(.L_x_8604) ;  /* 0x0000000000048947 */ /* 0x000fea0003800000 */
[----:B------:R-:W-:Y:S01]  /*23830*/  BPT.TRAP 0x1 ;  /* 0x000000040000795c */ /* 0x000fe20000300000 */
.L_x_8604:
[----:B------:R-:W-:Y:S01]  /*23840*/  IMAD R5, R24, 0x8, R7 ;  /* 0x0000000818057824 */ /* 0x000fe200078e0207 */
[----:B------:R-:W-:Y:S01]  /*23850*/  SHF.L.U32 R0, R28, 0x1f, RZ ;  /* 0x0000001f1c007819 */ /* 0x000fe200000006ff */
[----:B------:R-:W-:-:S03]  /*23860*/  VIADD R24, R24, 0x1 ;  /* 0x0000000118187836 */ /* 0x000fc60000000000 */
[----:B------:R-:W0:Y:S02]  /*23870*/  SYNCS.PHASECHK.TRANS64.TRYWAIT P1, [R5+URZ+0x28840], R0 ;  /* 0x02884000050075a7 */ /* 0x000e24000802017f */
[----:B------:R-:W-:-:S04]  /*23880*/  ISETP.NE.AND P2, PT, R24, 0x2, PT ;  /* 0x000000021800780c */ /* 0x000fc80003f45270 */
[----:B------:R-:W-:Y:S01]  /*23890*/  SEL R3, RZ, 0x1, P2 ;  /* 0x00000001ff037807 */ /* 0x000fe20001000000 */
[----:B0-----:R-:W-:Y:S08]  /*238a0*/  @!P1 BRA `(.L_x_8605) ;  /* 0x0000006c005c9947 */ /* 0x001ff00003800000 */
.L_x_8865:
[----:B------:R-:W-:Y:S02]  /*238b0*/  SEL R24, R24, RZ, P2 ;  /* 0x000000ff18187207 */ /* 0x000fe40001000000 */
[----:B------:R-:W-:Y:S01]  /*238c0*/  LOP3.LUT R2, R28, R3, RZ, 0x3c, !PT ;  /* 0x000000031c027212 */ /* 0x000fe200078e3cff */
[----:B------:R-:W-:Y:S06]  /*238d0*/  @!P0 BRA `(.L_x_8606) ;  /* 0x0000000000048947 */ /* 0x000fec0003800000 */
[----:B------:R-:W-:Y:S01]  /*238e0*/  BPT.TRAP 0x1 ;  /* 0x000000040000795c */ /* 0x000fe20000300000 */
.L_x_8606:
[----:B------:R-:W-:Y:S01]  /*238f0*/  IMAD R3, R24, 0x8, R7 ;  /* 0x0000000818037824 */ /* 0x000fe200078e0207 */
[----:B------:R-:W-:-:S04]  /*23900*/  SHF.L.U32 R2, R2, 0x1f, RZ ;  /* 0x0000001f02027819 */ /* 0x000fc800000006ff */
[----:B------:R-:W2:Y:S02]  /*23910*/  SYNCS.PHASECHK.TRANS64.TRYWAIT P1, [R3+URZ+0x28840], R2 ;  /* 0x02884002030075a7 */ /* 0x000ea4000802017f */
[----:B--2---:R-:W-:Y:S05]  /*23920*/  @!P1 BRA `(.L_x_8607) ;  /* 0x0000006c00509947 */ /* 0x004fea0003800000 */
.L_x_8866:
[----:B------:R-:W-:Y:S05]  /*23930*/  @!P0 BRA `(.L_x_8608) ;  /* 0x0000000000048947 */ /* 0x000fea0003800000 */
[----:B------:R-:W-:Y:S01]  /*23940*/  BPT.TRAP 0x1 ;  /* 0x000000040000795c */ /* 0x000fe20000300000 */
.L_x_8608:
[----:B------:R-:W4:Y:S02]  /*23950*/  SYNCS.PHASECHK.TRANS64.TRYWAIT P1, [R5+URZ+0x28860], R0 ;  /* 0x02886000050075a7 */ /* 0x000f24000802017f */
[----:B----4-:R-:W-:Y:S05]  /*23960*/  @!P1 BRA `(.L_x_8609) ;  /* 0x0000006c00549947 */ /* 0x010fea0003800000 */
.L_x_8867:
[----:B------:R-:W-:Y:S05]  /*23970*/  @!P0 BRA `(.L_x_8610) ;  /* 0x0000000000048947 */ /* 0x000fea0003800000 */
[----:B------:R-:W-:Y:S01]  /*23980*/  BPT.TRAP 0x1 ;  /* 0x000000040000795c */ /* 0x000fe20000300000 */
.L_x_8610:
[----:B------:R0:W0:Y:S02]  /*23990*/  SYNCS.PHASECHK.TRANS64.TRYWAIT P0, [R3+URZ+0x28860], R2 ;  /* 0x02886002030075a7 */ /* 0x000024000800017f */
[----:B0-----:R-:W-:Y:S05]  /*239a0*/  @!P0 NANOSLEEP.SYNCS 0x989680 ;  /* 0x009896800000895d */ /* 0x001fea0003900000 */
[----:B------:R-:W0:Y:S02]  /*239b0*/  @!P0 SYNCS.PHASECHK.TRANS64 P0, [R3+URZ+0x28860], R2 ;  /* 0x02886002030085a7 */ /* 0x000e24000800007f */
[----:B0-----:R-:W-:Y:S05]  /*239c0*/  @!P0 BRA `(.L_x_8610) ;  /* 0xfffffffc00f08947 */ /* 0x001fea000383ffff */
.L_x_8192:
[----:B------:R-:W-:Y:S05]  /*239d0*/  BSYNC B9 ;  /* 0x0000000000097941 */ /* 0x000fea0003800000 */
.L_x_8189:
[----:B------:R-:W-:Y:S05]  /*239e0*/  EXIT ;  /* 0x000000000000794d */ /* 0x000fea0003800000 */
.L_x_8222:
[----:B0-----:R0:W1:Y:S02]  /*239f0*/  SYNCS.PHASECHK.TRANS64.TRYWAIT P6, [R91+URZ+0x28890], R102 ;  /* 0x028890665b0075a7 */ /* 0x00106400080c017f */
[----:B-1----:R-:W-:Y:S05]  /*23a00*/  @!P6 NANOSLEEP.SYNCS 0x989680 ;  /* 0x009896800000e95d */ /* 0x002fea0003900000 */
[----:B------:R-:W1:Y:S02]  /*23a10*/  @!P6 SYNCS.PHASECHK.TRANS64 P6, [R91+URZ+0x28890], R102 ;  /* 0x028890665b00e5a7 */ /* 0x000e6400080c007f */
[----:B-1----:R-:W-:Y:S05]  /*23a20*/  @!P6 BRA `(.L_x_8222) ;  /* 0xfffffffc00f0e947 */ /* 0x002fea000383ffff */
[----:B------:R-:W-:Y:S05]  /*23a30*/  BRA `(.L_x_8611) ;  /* 0xfffffdf800307947 */ /* 0x000fea000383ffff */
.L_x_8223:
        /* <DEDUP_REMOVED lines=8> */
.L_x_8613:
[----:B------:R-:W-:Y:S05]  /*23ac0*/  BSYNC B1 ;  /* 0x0000000000017941 */ /* 0x000fea0003800000 */
.L_x_8612:
        /* <DEDUP_REMOVED lines=8> */
.L_x_8614:
[----:B------:R-:W-:Y:S01]  /*23b50*/  MOV R105, R14 ;  /* 0x0000000e00697202 */ /* 0x000fe20000000f00 */
[----:B------:R-:W-:Y:S06]  /*23b60*/  BRA `(.L_x_8615) ;  /* 0xfffffdf400f87947 */ /* 0x000fec000383ffff */
.L_x_8232:
[----:B------:R-:W-:Y:S01]  /*23b70*/  BSSY B1, `(.L_x_8616) ;  /* 0x0000008000017945 */ /* 0x000fe20003800000 */
[----:B0---4-:R-:W-:Y:S02]  /*23b80*/  IMAD.MOV.U32 R13, RZ, RZ, R103 ;  /* 0x000000ffff0d7224 */ /* 0x011fe400078e0067 */
[----:B------:R-:W-:Y:S02]  /*23b90*/  IMAD.MOV.U32 R12, RZ, RZ, 0x1 ;  /* 0x00000001ff0c7424 */ /* 0x000fe400078e00ff */
[----:B------:R-:W-:Y:S02]  /*23ba0*/  IMAD.MOV.U32 R11, RZ, RZ, 0x181f ;  /* 0x0000181fff0b7424 */ /* 0x000fe400078e00ff */
[----:B------:R-:W-:-:S07]  /*23bb0*/  IMAD.MOV.U32 R15, RZ, RZ, -0x1 ;  /* 0xffffffffff0f7424 */ /* 0x000fce00078e00ff */
[----:B-123--:R-:W-:Y:S05]  /*23bc0*/  WARPSYNC.COLLECTIVE R15, `(.L_x_8617) ;  /* 0x000000000f087348 */ /* 0x00efea0003c00000 */
[----:B------:R0:W4:Y:S02]  /*23bd0*/  SHFL.IDX P6, R14, R13, R12, R11 ;  /* 0x0000000c0d0e7389 */ /* 0x00012400000c000b */
[----:B01234-:R-:W-:Y:S01]  /*23be0*/  ENDCOLLECTIVE ;  /* 0x000000000000791b */ /* 0x01ffe20003800000 */
.L_x_8617:
[----:B------:R-:W-:Y:S05]  /*23bf0*/  BSYNC B1 ;  /* 0x0000000000017941 */ /* 0x000fea0003800000 */
.L_x_8616:
        /* <DEDUP_REMOVED lines=8> */
.L_x_8618:
[----:B------:R-:W-:Y:S01]  /*23c80*/  IMAD.MOV.U32 R73, RZ, RZ, R14 ;  /* 0x000000ffff497224 */ /* 0x000fe200078e000e */
[----:B------:R-:W-:Y:S06]  /*23c90*/  BRA `(.L_x_8619) ;  /* 0xfffffdfc005c7947 */ /* 0x000fec000383ffff */
.L_x_8241:
[----:B------:R-:W-:Y:S01]  /*23ca0*/  BSSY B1, `(.L_x_8620) ;  /* 0x0000008000017945 */ /* 0x000fe20003800000 */
[----:B0---4-:R-:W-:Y:S01]  /*23cb0*/  IMAD.MOV.U32 R13, RZ, RZ, R103 ;  /* 0x000000ffff0d7224 */ /* 0x011fe200078e0067 */
[----:B------:R-:W-:Y:S01]  /*23cc0*/  MOV R15, 0xffffffff ;  /* 0xffffffff000f7802 */ /* 0x000fe20000000f00 */
[----:B------:R-:W-:Y:S02]  /*23cd0*/  IMAD.MOV.U32 R12, RZ, RZ, 0x2 ;  /* 0x00000002ff0c7424 */ /* 0x000fe400078e00ff */
[----:B------:R-:W-:-:S07]  /*23ce0*/  IMAD.MOV.U32 R11, RZ, RZ, 0x181f ;  /* 0x0000181fff0b7424 */ /* 0x000fce00078e00ff */
[----:B-123--:R-:W-:Y:S05]  /*23cf0*/  WARPSYNC.COLLECTIVE R15, `(.L_x_8621) ;  /* 0x000000000f087348 */ /* 0x00efea0003c00000 */
[----:B------:R0:W4:Y:S02]  /*23d00*/  SHFL.IDX P6, R14, R13, R12, R11 ;  /* 0x0000000c0d0e7389 */ /* 0x00012400000c000b */
[----:B01234-:R-:W-:Y:S01]  /*23d10*/  ENDCOLLECTIVE ;  /* 0x000000000000791b */ /* 0x01ffe20003800000 */
.L_x_8621:
[----:B------:R-:W-:Y:S05]  /*23d20*/  BSYNC B1 ;  /* 0x0000000000017941 */ /* 0x000fea0003800000 */
.L_x_8620:
        /* <DEDUP_REMOVED lines=8> */
.L_x_8622:
[----:B------:R-:W-:Y:S01]  /*23db0*/  IMAD.MOV.U32 R63, RZ, RZ, R14 ;  /* 0x000000ffff3f7224 */ /* 0x000fe200078e000e */
[----:B------:R-:W-:Y:S06]  /*23dc0*/  BRA `(.L_x_8623) ;  /* 0xfffffe0000c07947 */ /* 0x000fec000383ffff */
.L_x_8250:
        /* <DEDUP_REMOVED lines=8> */
.L_x_8625:
[----:B------:R-:W-:Y:S05]  /*23e50*/  BSYNC B1 ;  /* 0x0000000000017941 */ /* 0x000fea0003800000 */
.L_x_8624:
        /* <DEDUP_REMOVED lines=8> */
.L_x_8626:
[----:B------:R-:W-:Y:S01]  /*23ee0*/  IMAD.MOV.U32 R53, RZ, RZ, R14 ;  /* 0x000000ffff357224 */ /* 0x000fe200078e000e */
[----:B------:R-:W-:Y:S06]  /*23ef0*/  BRA `(.L_x_8627) ;  /* 0xfffffe0800207947 */ /* 0x000fec000383ffff */
.L_x_8262:
[----:B--2---:R2:W3:Y:S02]  /*23f00*/  SYNCS.PHASECHK.TRANS64.TRYWAIT P4, [R91+URZ+0x28890], R102 ;  /* 0x028890665b0075a7 */ /* 0x0044e4000808017f */
[----:B---3--:R-:W-:Y:S05]  /*23f10*/  @!P4 NANOSLEEP.SYNCS 0x989680 ;  /* 0x009896800000c95d */ /* 0x008fea0003900000 */
[----:B------:R-:W3:Y:S02]  /*23f20*/  @!P4 SYNCS.PHASECHK.TRANS64 P4, [R91+URZ+0x28890], R102 ;  /* 0x028890665b00c5a7 */ /* 0x000ee4000808007f */
[----:B---3--:R-:W-:Y:S05]  /*23f30*/  @!P4 BRA `(.L_x_8262) ;  /* 0xfffffffc00f0c947 */ /* 0x008fea000383ffff */
[----:B------:R-:W-:Y:S05]  /*23f40*/  BRA `(.L_x_8628) ;  /* 0xfffffe1400ec7947 */ /* 0x000fea000383ffff */
.L_x_8263:
[----:B------:R-:W-:Y:S01]  /*23f50*/  BSSY B1, `(.L_x_8629) ;  /* 0x0000008000017945 */ /* 0x000fe20003800000 */
[----:B------:R-:W-:Y:S02]  /*23f60*/  IMAD.MOV.U32 R13, RZ, RZ, R103 ;  /* 0x000000ffff0d7224 */ /* 0x000fe400078e0067 */
[----:B------:R-:W-:Y:S02]  /*23f70*/  IMAD.MOV.U32 R12, RZ, RZ, RZ ;  /* 0x000000ffff0c7224 */ /* 0x000fe400078e00ff */
[----:B------:R-:W-:Y:S02]  /*23f80*/  IMAD.MOV.U32 R11, RZ, RZ, 0x181f ;  /* 0x0000181fff0b7424 */ /* 0x000fe400078e00ff */
[----:B------:R-:W-:-:S07]  /*23f90*/  IMAD.MOV.U32 R15, RZ, RZ, -0x1 ;  /* 0xffffffffff0f7424 */ /* 0x000fce00078e00ff */
[----:B0-2---:R-:W-:Y:S05]  /*23fa0*/  WARPSYNC.COLLECTIVE R15, `(.L_x_8630) ;  /* 0x000000000f087348 */ /* 0x005fea0003c00000 */
[----:B------:R1:W3:Y:S02]  /*23fb0*/  SHFL.IDX P6, R14, R13, R12, R11 ;  /* 0x0000000c0d0e7389 */ /* 0x0002e400000c000b */
[----:B0123--:R-:W-:Y:S01]  /*23fc0*/  ENDCOLLECTIVE ;  /* 0x000000000000791b */ /* 0x00ffe20003800000 */
.L_x_8630:
[----:B------:R-:W-:Y:S05]  /*23fd0*/  BSYNC B1 ;  /* 0x0000000000017941 */ /* 0x000fea0003800000 */
.L_x_8629:
[----:B------:R-:W-:Y:S01]  /*23fe0*/  IMAD.MOV.U32 R13, RZ, RZ, R108 ;  /* 0x000000ffff0d7224 */ /* 0x000fe200078e006c */
[----:B------:R-:W-:Y:S01]  /*23ff0*/  MOV R107, R14 ;  /* 0x0000000e006b7202 */ /* 0x000fe20000000f00 */
[----:B------:R-:W-:Y:S02]  /*24000*/  IMAD.MOV.U32 R12, RZ, RZ, RZ ;  /* 0x000000ffff0c7224 */ /* 0x000fe400078e00ff */
[----:B------:R-:W-:Y:S02]  /*24010*/  IMAD.MOV.U32 R11, RZ, RZ, 0x181f ;  /* 0x0000181fff0b7424 */ /* 0x000fe400078e00ff */
[----:B------:R-:W-:-:S07]  /*24020*/  IMAD.MOV.U32 R15, RZ, RZ, -0x1 ;  /* 0xffffffffff0f7424 */ /* 0x000fce00078e00ff */
[----:B------:R-:W-:Y:S05]  /*24030*/  WARPSYNC.COLLECTIVE R15, `(.L_x_8631) ;  /* 0x000000000f087348 */ /* 0x000fea0003c00000 */
[----:B------:R0:W1:Y:S02]  /*24040*/  SHFL.IDX P6, R14, R13, R12, R11 ;  /* 0x0000000c0d0e7389 */ /* 0x00006400000c000b */
[----:B01----:R-:W-:Y:S01]  /*24050*/  ENDCOLLECTIVE ;  /* 0x000000000000791b */ /* 0x003fe20003800000 */
.L_x_8631:
[----:B------:R-:W-:Y:S01]  /*24060*/  IMAD.MOV.U32 R106, RZ, RZ, R14 ;  /* 0x000000ffff6a7224 */ /* 0x000fe200078e000e */
[----:B------:R-:W-:Y:S06]  /*24070*/  BRA `(.L_x_8632) ;  /* 0xfffffe1400b87947 */ /* 0x000fec000383ffff */
.L_x_8268:
[----:B------:R-:W-:Y:S01]  /*24080*/  BSSY B1, `(.L_x_8633) ;  /* 0x0000008000017945 */ /* 0x000fe20003800000 */
[----:B0-----:R-:W-:Y:S01]  /*24090*/  IMAD.MOV.U32 R13, RZ, RZ, R103 ;  /* 0x000000ffff0d7224 */ /* 0x001fe200078e0067 */
[----:B------:R-:W-:Y:S01]  /*240a0*/  MOV R12, 0x1 ;  /* 0x00000001000c7802 */ /* 0x000fe20000000f00 */
[----:B------:R-:W-:Y:S02]  /*240b0*/  IMAD.MOV.U32 R11, RZ, RZ, 0x181f ;  /* 0x0000181fff0b7424 */ /* 0x000fe400078e00ff */
[----:B------:R-:W-:-:S07]  /*240c0*/  IMAD.MOV.U32 R15, RZ, RZ, -0x1 ;  /* 0xffffffffff0f7424 */ /* 0x000fce00078e00ff */
[----:B-1234-:R-:W-:Y:S05]  /*240d0*/  WARPSYNC.COLLECTIVE R15, `(.L_x_8634) ;  /* 0x000000000f087348 */ /* 0x01efea0003c00000 */
[----:B------:R0:W0:Y:S02]  /*240e0*/  SHFL.IDX P6, R14, R13, R12, R11 ;  /* 0x0000000c0d0e7389 */ /* 0x00002400000c000b */
[----:B01234-:R-:W-:Y:S01]  /*240f0*/  ENDCOLLECTIVE ;  /* 0x000000000000791b */ /* 0x01ffe20003800000 */
.L_x_8634:
[----:B------:R-:W-:Y:S05]  /*24100*/  BSYNC B1 ;  /* 0x0000000000017941 */ /* 0x000fea0003800000 */
.L_x_8633:
        /* <DEDUP_REMOVED lines=8> */
.L_x_8635:
[----:B------:R-:W-:Y:S01]  /*24190*/  IMAD.MOV.U32 R50, RZ, RZ, R14 ;  /* 0x000000ffff327224 */ /* 0x000fe200078e000e */
[----:B------:R-:W-:Y:S06]  /*241a0*/  BRA `(.L_x_8636) ;  /* 0xfffffe1c00547947 */ /* 0x000fec000383ffff */
.L_x_8273:
[----:B------:R-:W-:Y:S01]  /*241b0*/  BSSY B1, `(.L_x_8637) ;  /* 0x0000008000017945 */ /* 0x000fe20003800000 */
[----:B0-----:R-:W-:Y:S02]  /*241c0*/  IMAD.MOV.U32 R13, RZ, RZ, R103 ;  /* 0x000000ffff0d7224 */ /* 0x001fe400078e0067 */
[----:B------:R-:W-:Y:S02]  /*241d0*/  IMAD.MOV.U32 R12, RZ, RZ, 0x2 ;  /* 0x00000002ff0c7424 */ /* 0x000fe400078e00ff */
[----:B------:R-:W-:Y:S02]  /*241e0*/  IMAD.MOV.U32 R11, RZ, RZ, 0x181f ;  /* 0x0000181fff0b7424 */ /* 0x000fe400078e00ff */
[----:B------:R-:W-:-:S07]  /*241f0*/  IMAD.MOV.U32 R15, RZ, RZ, -0x1 ;  /* 0xffffffffff0f7424 */ /* 0x000fce00078e00ff */
[----:B-1234-:R-:W-:Y:S05]  /*24200*/  WARPSYNC.COLLECTIVE R15, `(.L_x_8638) ;  /* 0x000000000f087348 */ /* 0x01efea0003c00000 */
[----:B------:R0:W0:Y:S02]  /*24210*/  SHFL.IDX P6, R14, R13, R12, R11 ;  /* 0x0000000c0d0e7389 */ /* 0x00002400000c000b */
[----:B01234-:R-:W-:Y:S01]  /*24220*/  ENDCOLLECTIVE ;  /* 0x000000000000791b */ /* 0x01ffe20003800000 */
.L_x_8638:
[----:B------:R-:W-:Y:S05]  /*24230*/  BSYNC B1 ;  /* 0x0000000000017941 */ /* 0x000fea0003800000 */
.L_x_8637:
        /* <DEDUP_REMOVED lines=8> */
.L_x_8639:
[----:B------:R-:W-:Y:S05]  /*242c0*/  BRA `(.L_x_8640) ;  /* 0xfffffe2000f87947 */ /* 0x000fea000383ffff */
.L_x_8278:
[----:B------:R-:W-:Y:S01]  /*242d0*/  BSSY B1, `(.L_x_8641) ;  /* 0x0000008000017945 */ /* 0x000fe20003800000 */
[----:B0-----:R-:W-:Y:S01]  /*242e0*/  IMAD.MOV.U32 R13, RZ, RZ, R103 ;  /* 0x000000ffff0d7224 */ /* 0x001fe200078e0067 */
[----:B------:R-:W-:Y:S01]  /*242f0*/  MOV R15, 0xffffffff ;  /* 0xffffffff000f7802 */ /* 0x000fe20000000f00 */
[----:B------:R-:W-:Y:S02]  /*24300*/  IMAD.MOV.U32 R12, RZ, RZ, 0x3 ;  /* 0x00000003ff0c7424 */ /* 0x000fe400078e00ff */
[----:B------:R-:W-:-:S07]  /*24310*/  IMAD.MOV.U32 R11, RZ, RZ, 0x181f ;  /* 0x0000181fff0b7424 */ /* 0x000fce00078e00ff */
[----:B-1234-:R-:W-:Y:S05]  /*24320*/  WARPSYNC.COLLECTIVE R15, `(.L_x_8642) ;  /* 0x000000000f087348 */ /* 0x01efea0003c00000 */
[----:B------:R0:W0:Y:S02]  /*24330*/  SHFL.IDX P6, R14, R13, R12, R11 ;  /* 0x0000000c0d0e7389 */ /* 0x00002400000c000b */
[----:B01234-:R-:W-:Y:S01]  /*24340*/  ENDCOLLECTIVE ;  /* 0x000000000000791b */ /* 0x01ffe20003800000 */
.L_x_8642:
[----:B------:R-:W-:Y:S05]  /*24350*/  BSYNC B1 ;  /* 0x0000000000017941 */ /* 0x000fea0003800000 */
.L_x_8641:
        /* <DEDUP_REMOVED lines=8> */
.L_x_8643:
[----:B------:R-:W-:Y:S01]  /*243e0*/  IMAD.MOV.U32 R108, RZ, RZ, R14 ;  /* 0x000000ffff6c7224 */ /* 0x000fe200078e000e */
[----:B------:R-:W-:Y:S06]  /*243f0*/  BRA `(.L_x_8644) ;  /* 0xfffffe2800987947 */ /* 0x000fec000383ffff */
.L_x_8283:
[----:B0-----:R0:W1:Y:S02]  /*24400*/  SYNCS.PHASECHK.TRANS64.TRYWAIT P3, [R91+URZ+0x28890], R102 ;  /* 0x028890665b0075a7 */ /* 0x001064000806017f */
[----:B-1----:R-:W-:Y:S05]  /*24410*/  @!P3 NANOSLEEP.SYNCS 0x989680 ;  /* 0x009896800000b95d */ /* 0x002fea0003900000 */
[----:B------:R-:W1:Y:S02]  /*24420*/  @!P3 SYNCS.PHASECHK.TRANS64 P3, [R91+URZ+0x28890], R102 ;  /* 0x028890665b00b5a7 */ /* 0x000e64000806007f */
[----:B-1----:R-:W-:Y:S05]  /*24430*/  @!P3 BRA `(.L_x_8283) ;  /* 0xfffffffc00f0b947 */ /* 0x002fea000383ffff */
[----:B------:R-:W-:Y:S05]  /*24440*/  BRA `(.L_x_8645) ;  /* 0xfffffe3000847947 */ /* 0x000fea000383ffff */
.L_x_8284:
        /* <DEDUP_REMOVED lines=8> */
.L_x_8647:
[----:B------:R-:W-:Y:S05]  /*244d0*/  BSYNC B1 ;  /* 0x0000000000017941 */ /* 0x000fea0003800000 */
.L_x_8646:
        /* <DEDUP_REMOVED lines=8> */
.L_x_8648:
[----:B------:R-:W-:Y:S05]  /*24560*/  BRA `(.L_x_8649) ;  /* 0xfffffe3000ac7947 */ /* 0x000fea000383ffff */
.L_x_8287:
[----:B------:R-:W-:Y:S01]  /*24570*/  BSSY B1, `(.L_x_8650) ;  /* 0x0000008000017945 */ /* 0x000fe20003800000 */
[----:B----4-:R-:W-:Y:S02]  /*24580*/  IMAD.MOV.U32 R13, RZ, RZ, R46 ;  /* 0x000000ffff0d7224 */ /* 0x010fe400078e002e */
[----:B------:R-:W-:Y:S02]  /*24590*/  IMAD.MOV.U32 R12, RZ, RZ, 0x1 ;  /* 0x00000001ff0c7424 */ /* 0x000fe400078e00ff */
[----:B------:R-:W-:Y:S02]  /*245a0*/  IMAD.MOV.U32 R11, RZ, RZ, 0x181f ;  /* 0x0000181fff0b7424 */ /* 0x000fe400078e00ff */
[----:B------:R-:W-:-:S07]  /*245b0*/  IMAD.MOV.U32 R15, RZ, RZ, -0x1 ;  /* 0xffffffffff0f7424 */ /* 0x000fce00078e00ff */
[----:B0123--:R-:W-:Y:S05]  /*245c0*/  WARPSYNC.COLLECTIVE R15, `(.L_x_8651) ;  /* 0x000000000f087348 */ /* 0x00ffea0003c00000 */
[----:B---3--:R3:W4:Y:S02]  /*245d0*/  SHFL.IDX P6, R14, R13, R12, R11 ;  /* 0x0000000c0d0e7389 */ /* 0x00872400000c000b */
[----:B01234-:R-:W-:Y:S01]  /*245e0*/  ENDCOLLECTIVE ;  /* 0x000000000000791b */ /* 0x01ffe20003800000 */
.L_x_8651:
[----:B------:R-:W-:Y:S05]  /*245f0*/  BSYNC B1 ;  /* 0x0000000000017941 */ /* 0x000fea0003800000 */
.L_x_8650:
        /* <DEDUP_REMOVED lines=8> */
.L_x_8652:
[----:B------:R-:W-:Y:S05]  /*24680*/  BRA `(.L_x_8653) ;  /* 0xfffffe3000ac7947 */ /* 0x000fea000383ffff */
.L_x_8290:
[----:B------:R-:W-:Y:S01]  /*24690*/  BSSY B1, `(.L_x_8654) ;  /* 0x0000008000017945 */ /* 0x000fe20003800000 */
[----:B----4-:R-:W-:Y:S01]  /*246a0*/  IMAD.MOV.U32 R13, RZ, RZ, R46 ;  /* 0x000000ffff0d7224 */ /* 0x010fe200078e002e */
[----:B------:R-:W-:Y:S01]  /*246b0*/  MOV R15, 0xffffffff ;  /* 0xffffffff000f7802 */ /* 0x000fe20000000f00 */
[----:B------:R-:W-:Y:S02]  /*246c0*/  IMAD.MOV.U32 R12, RZ, RZ, 0x2 ;  /* 0x00000002ff0c7424 */ /* 0x000fe400078e00ff */
[----:B------:R-:W-:-:S07]  /*246d0*/  IMAD.MOV.U32 R11, RZ, RZ, 0x181f ;  /* 0x0000181fff0b7424 */ /* 0x000fce00078e00ff */
[----:B0123--:R-:W-:Y:S05]  /*246e0*/  WARPSYNC.COLLECTIVE R15, `(.L_x_8655) ;  /* 0x000000000f087348 */ /* 0x00ffea0003c00000 */
[----:B---3--:R3:W4:Y:S02]  /*246f0*/  SHFL.IDX P6, R14, R13, R12, R11 ;  /* 0x0000000c0d0e7389 */ /* 0x00872400000c000b */
[----:B01234-:R-:W-:Y:S01]  /*24700*/  ENDCOLLECTIVE ;  /* 0x000000000000791b */ /* 0x01ffe20003800000 */
.L_x_8655:
[----:B------:R-:W-:Y:S05]  /*24710*/  BSYNC B1 ;  /* 0x0000000000017941 */ /* 0x000fea0003800000 */
.L_x_8654:
        /* <DEDUP_REMOVED lines=8> */
.L_x_8656:
[----:B------:R-:W-:Y:S05]  /*247a0*/  BRA `(.L_x_8657) ;  /* 0xfffffe3000b07947 */ /* 0x000fea000383ffff */
.L_x_8293:
        /* <DEDUP_REMOVED lines=8> */
.L_x_8659:
[----:B------:R-:W-:Y:S05]  /*24830*/  BSYNC B1 ;  /* 0x0000000000017941 */ /* 0x000fea0003800000 */
.L_x_8658:
        /* <DEDUP_REMOVED lines=8> */
.L_x_8660:
[----:B------:R-:W-:Y:S05]  /*248c0*/  BRA `(.L_x_8661) ;  /* 0xfffffe3000b47947 */ /* 0x000fea000383ffff */
.L_x_8297:
[----:B------:R0:W0:Y:S02]  /*248d0*/  SYNCS.PHASECHK.TRANS64.TRYWAIT P4, [R91+URZ+0x288b0], R102 ;  /* 0x0288b0665b0075a7 */ /* 0x000024000808017f */
[----:B0-----:R-:W-:Y:S05]  /*248e0*/  @!P4 NANOSLEEP.SYNCS 0x989680 ;  /* 0x009896800000c95d */ /* 0x001fea0003900000 */
[----:B------:R-:W0:Y:S02]  /*248f0*/  @!P4 SYNCS.PHASECHK.TRANS64 P4, [R91+URZ+0x288b0], R102 ;  /* 0x0288b0665b00c5a7 */ /* 0x000e24000808007f */
[----:B0-----:R-:W-:Y:S05]  /*24900*/  @!P4 BRA `(.L_x_8297) ;  /* 0xfffffffc00f0c947 */ /* 0x001fea000383ffff */
[----:B------:R-:W-:Y:S05]  /*24910*/  BRA `(.L_x_8662) ;  /* 0xfffffe3400307947 */ /* 0x000fea000383ffff */
.L_x_8317:
[----:B------:R-:W-:Y:S01]  /*24920*/  BSSY B0, `(.L_x_8663) ;  /* 0x0000008000007945 */ /* 0x000fe20003800000 */
[----:B--2---:R-:W-:Y:S02]  /*24930*/  IMAD.MOV.U32 R13, RZ, RZ, R218 ;  /* 0x000000ffff0d7224 */ /* 0x004fe400078e00da */
[----:B------:R-:W-:Y:S02]  /*24940*/  IMAD.MOV.U32 R12, RZ, RZ, RZ ;  /* 0x000000ffff0c7224 */ /* 0x000fe400078e00ff */
[----:B------:R-:W-:Y:S02]  /*24950*/  IMAD.MOV.U32 R11, RZ, RZ, 0x1f ;  /* 0x0000001fff0b7424 */ /* 0x000fe400078e00ff */
[----:B------:R-:W-:-:S07]  /*24960*/  IMAD.MOV.U32 R15, RZ, RZ, -0x1 ;  /* 0xffffffffff0f7424 */ /* 0x000fce00078e00ff */
[----:B-1---5:R-:W-:Y:S05]  /*24970*/  WARPSYNC.COLLECTIVE R15, `(.L_x_8664) ;  /* 0x000000000f087348 */ /* 0x022fea0003c00000 */
[----:B------:R0:W2:Y:S02]  /*24980*/  SHFL.IDX P6, R14, R13, R12, R11 ;  /* 0x0000000c0d0e7389 */ /* 0x0000a400000c000b */
[----:B012--5:R-:W-:Y:S01]  /*24990*/  ENDCOLLECTIVE ;  /* 0x000000000000791b */ /* 0x027fe20003800000 */
.L_x_8664:
[----:B------:R-:W-:Y:S05]  /*249a0*/  BSYNC B0 ;  /* 0x0000000000007941 */ /* 0x000fea0003800000 */
.L_x_8663:
[----:B------:R-:W-:Y:S01]  /*249b0*/  IMAD.MOV.U32 R194, RZ, RZ, R14 ;  /* 0x000000ffffc27224 */ /* 0x000fe200078e000e */
[----:B------:R-:W-:Y:S06]  /*249c0*/  BRA `(.L_x_8665) ;  /* 0xfffffe4000747947 */ /* 0x000fec000383ffff */
.L_x_8327:
[----:B------:R-:W-:Y:S01]  /*249d0*/  BSSY B1, `(.L_x_8666) ;  /* 0x0000008000017945 */ /* 0x000fe20003800000 */
[----:B------:R-:W-:Y:S01]  /*249e0*/  IMAD.MOV.U32 R13, RZ, RZ, R6 ;  /* 0x000000ffff0d7224 */ /* 0x000fe200078e0006 */
[----:B------:R-:W-:Y:S01]  /*249f0*/  MOV R12, RZ ;  /* 0x000000ff000c7202 */ /* 0x000fe20000000f00 */
[----:B------:R-:W-:Y:S02]  /*24a00*/  IMAD.MOV.U32 R11, RZ, RZ, 0x181f ;  /* 0x0000181fff0b7424 */ /* 0x000fe400078e00ff */
[----:B------:R-:W-:-:S07]  /*24a10*/  IMAD.MOV.U32 R15, RZ, RZ, -0x1 ;  /* 0xffffffffff0f7424 */ /* 0x000fce00078e00ff */
[----:B01----:R-:W-:Y:S05]  /*24a20*/  WARPSYNC.COLLECTIVE R15, `(.L_x_8667) ;  /* 0x000000000f087348 */ /* 0x003fea0003c00000 */
[----:B------:R2:W3:Y:S02]  /*24a30*/  SHFL.IDX P6, R14, R13, R12, R11 ;  /* 0x0000000c0d0e7389 */ /* 0x0004e400000c000b */
[----:B0123--:R-:W-:Y:S01]  /*24a40*/  ENDCOLLECTIVE ;  /* 0x000000000000791b */ /* 0x00ffe20003800000 */
.L_x_8667:
[----:B------:R-:W-:Y:S05]  /*24a50*/  BSYNC B1 ;  /* 0x0000000000017941 */ /* 0x000fea0003800000 */
.L_x_8666:
[----:B------:R-:W-:Y:S01]  /*24a60*/  IMAD.MOV.U32 R13, RZ, RZ, R5 ;  /* 0x000000ffff0d7224 */ /* 0x000fe200078e0005 */
[----:B------:R-:W-:Y:S01]  /*24a70*/  MOV R15, 0xffffffff ;  /* 0xffffffff000f7802 */ /* 0x000fe20000000f00 */
[----:B------:R-:W-:Y:S02]  /*24a80*/  IMAD.MOV.U32 R12, RZ, RZ, RZ ;  /* 0x000000ffff0c7224 */ /* 0x000fe400078e00ff */
[----:B------:R-:W-:Y:S02]  /*24a90*/  IMAD.MOV.U32 R11, RZ, RZ, 0x181f ;  /* 0x0000181fff0b7424 */ /* 0x000fe400078e00ff */
[----:B------:R-:W-:-:S07]  /*24aa0*/  IMAD.MOV.U32 R0, RZ, RZ, R14 ;  /* 0x000000ffff007224 */ /* 0x000fce00078e000e */
[----:B------:R-:W-:Y:S05]  /*24ab0*/  WARPSYNC.COLLECTIVE R15, `(.L_x_8668) ;  /* 0x000000000f087348 */ /* 0x000fea0003c00000 */
[----:B------:R0:W1:Y:S02]  /*24ac0*/  SHFL.IDX P6, R14, R13, R12, R11 ;  /* 0x0000000c0d0e7389 */ /* 0x00006400000c000b */
[----:B01----:R-:W-:Y:S01]  /*24ad0*/  ENDCOLLECTIVE ;  /* 0x000000000000791b */ /* 0x003fe20003800000 */
.L_x_8668:
[----:B------:R-:W-:Y:S02]  /*24ae0*/  IMAD.MOV.U32 R13, RZ, RZ, R8 ;  /* 0x000000ffff0d7224 */ /* 0x000fe400078e0008 */
[----:B------:R-:W-:-:S07]  /*24af0*/  IMAD.MOV.U32 R3, RZ, RZ, R14 ;  /* 0x000000ffff037224 */ /* 0x000fce00078e000e */
[----:B------:R-:W-:Y:S05]  /*24b00*/  WARPSYNC.COLLECTIVE R15, `(.L_x_8669) ;  /* 0x000000000f087348 */ /* 0x000fea0003c00000 */
[----:B------:R0:W1:Y:S02]  /*24b10*/  SHFL.IDX P6, R14, R13, R12, R11 ;  /* 0x0000000c0d0e7389 */ /* 0x00006400000c000b */
[----:B01----:R-:W-:Y:S01]  /*24b20*/  ENDCOLLECTIVE ;  /* 0x000000000000791b */ /* 0x003fe20003800000 */
.L_x_8669:
[----:B------:R-:W-:Y:S02]  /*24b30*/  IMAD.MOV.U32 R13, RZ, RZ, R7 ;  /* 0x000000ffff0d7224 */ /* 0x000fe400078e0007 */
[----:B------:R-:W-:-:S07]  /*24b40*/  IMAD.MOV.U32 R4, RZ, RZ, R14 ;  /* 0x000000ffff047224 */ /* 0x000fce00078e000e */
[----:B------:R-:W-:Y:S05]  /*24b50*/  WARPSYNC.COLLECTIVE R15, `(.L_x_8670) ;  /* 0x000000000f087348 */ /* 0x000fea0003c00000 */
[----:B------:R0:W1:Y:S02]  /*24b60*/  SHFL.IDX P6, R14, R13, R12, R11 ;  /* 0x0000000c0d0e7389 */ /* 0x00006400000c000b */
[----:B01----:R-:W-:Y:S01]  /*24b70*/  ENDCOLLECTIVE ;  /* 0x000000000000791b */ /* 0x003fe20003800000 */
.L_x_8670:
[----:B------:R-:W-:Y:S05]  /*24b80*/  BRA `(.L_x_8671) ;  /* 0xfffffe4400c87947 */ /* 0x000fea000383ffff */
.L_x_8330:
[----:B------:R-:W-:Y:S01]  /*24b90*/  BSSY B1, `(.L_x_8672) ;  /* 0x0000008000017945 */ /* 0x000fe20003800000 */
[----:B-1----:R-:W-:Y:S01]  /*24ba0*/  IMAD.MOV.U32 R13, RZ, RZ, R6 ;  /* 0x000000ffff0d7224 */ /* 0x002fe200078e0006 */
[----:B------:R-:W-:Y:S01]  /*24bb0*/  MOV R11, 0x181f ;  /* 0x0000181f000b7802 */ /* 0x000fe20000000f00 */
[----:B------:R-:W-:Y:S02]  /*24bc0*/  IMAD.MOV.U32 R12, RZ, RZ, 0x1 ;  /* 0x00000001ff0c7424 */ /* 0x000fe400078e00ff */
[----:B------:R-:W-:-:S07]  /*24bd0*/  IMAD.MOV.U32 R15, RZ, RZ, -0x1 ;  /* 0xffffffffff0f7424 */ /* 0x000fce00078e00ff */
[----:B--2---:R-:W-:Y:S05]  /*24be0*/  WARPSYNC.COLLECTIVE R15, `(.L_x_8673) ;  /* 0x000000000f087348 */ /* 0x004fea0003c00000 */
[----:B------:R0:W1:Y:S02]  /*24bf0*/  SHFL.IDX P6, R14, R13, R12, R11 ;  /* 0x0000000c0d0e7389 */ /* 0x00006400000c000b */
[----:B012---:R-:W-:Y:S01]  /*24c00*/  ENDCOLLECTIVE ;  /* 0x000000000000791b */ /* 0x007fe20003800000 */
.L_x_8673:
[----:B------:R-:W-:Y:S05]  /*24c10*/  BSYNC B1 ;  /* 0x0000000000017941 */ /* 0x000fea0003800000 */
.L_x_8672:
        /* <DEDUP_REMOVED lines=8> */
.L_x_8674:
[----:B------:R-:W-:Y:S01]  /*24ca0*/  IMAD.MOV.U32 R13, RZ, RZ, R8 ;  /* 0x000000ffff0d7224 */ /* 0x000fe200078e0008 */
[----:B------:R-:W-:-:S07]  /*24cb0*/  MOV R3, R14 ;  /* 0x0000000e00037202 */ /* 0x000fce0000000f00 */
[----:B------:R-:W-:Y:S05]  /*24cc0*/  WARPSYNC.COLLECTIVE R15, `(.L_x_8675) ;  /* 0x000000000f087348 */ /* 0x000fea0003c00000 */
[----:B------:R0:W1:Y:S02]  /*24cd0*/  SHFL.IDX P6, R14, R13, R12, R11 ;  /* 0x0000000c0d0e7389 */ /* 0x00006400000c000b */
[----:B01----:R-:W-:Y:S01]  /*24ce0*/  ENDCOLLECTIVE ;  /* 0x000000000000791b */ /* 0x003fe20003800000 */
.L_x_8675:
[----:B------:R-:W-:Y:S02]  /*24cf0*/  IMAD.MOV.U32 R13, RZ, RZ, R7 ;  /* 0x000000ffff0d7224 */ /* 0x000fe400078e0007 */
[----:B------:R-:W-:-:S07]  /*24d00*/  IMAD.MOV.U32 R4, RZ, RZ, R14 ;  /* 0x000000ffff047224 */ /* 0x000fce00078e000e */
[----:B------:R-:W-:Y:S05]  /*24d10*/  WARPSYNC.COLLECTIVE R15, `(.L_x_8676) ;  /* 0x000000000f087348 */ /* 0x000fea0003c00000 */
[----:B------:R0:W1:Y:S02]  /*24d20*/  SHFL.IDX P6, R14, R13, R12, R11 ;  /* 0x0000000c0d0e7389 */ /* 0x00006400000c000b */
[----:B01----:R-:W-:Y:S01]  /*24d30*/  ENDCOLLECTIVE ;  /* 0x000000000000791b */ /* 0x003fe20003800000 */
.L_x_8676:
[----:B------:R-:W-:Y:S05]  /*24d40*/  BRA `(.L_x_8677) ;  /* 0xfffffe4800347947 */ /* 0x000fea000383ffff */
.L_x_8333:
[----:B------:R-:W-:Y:S01]  /*24d50*/  BSSY B1, `(.L_x_8678) ;  /* 0x0000008000017945 */ /* 0x000fe20003800000 */
[----:B------:R-:W-:Y:S01]  /*24d60*/  IMAD.MOV.U32 R13, RZ, RZ, R6 ;  /* 0x000000ffff0d7224 */ /* 0x000fe200078e0006 */
[----:B------:R-:W-:Y:S01]  /*24d70*/  MOV R15, 0xffffffff ;  /* 0xffffffff000f7802 */ /* 0x000fe20000000f00 */
[----:B------:R-:W-:Y:S02]  /*24d80*/  IMAD.MOV.U32 R12, RZ, RZ, 0x2 ;  /* 0x00000002ff0c7424 */ /* 0x000fe400078e00ff */
[----:B------:R-:W-:-:S07]  /*24d90*/  IMAD.MOV.U32 R11, RZ, RZ, 0x181f ;  /* 0x0000181fff0b7424 */ /* 0x000fce00078e00ff */
[----:B-12---:R-:W-:Y:S05]  /*24da0*/  WARPSYNC.COLLECTIVE R15, `(.L_x_8679) ;  /* 0x000000000f087348 */ /* 0x006fea0003c00000 */
[----:B------:R0:W3:Y:S02]  /*24db0*/  SHFL.IDX P6, R14, R13, R12, R11 ;  /* 0x0000000c0d0e7389 */ /* 0x0000e400000c000b */
[----:B0123--:R-:W-:Y:S01]  /*24dc0*/  ENDCOLLECTIVE ;  /* 0x000000000000791b */ /* 0x00ffe20003800000 */
.L_x_8679:
[----:B------:R-:W-:Y:S05]  /*24dd0*/  BSYNC B1 ;  /* 0x0000000000017941 */ /* 0x000fea0003800000 */
.L_x_8678:
        /* <DEDUP_REMOVED lines=8> */
.L_x_8680:
[----:B------:R-:W-:Y:S01]  /*24e60*/  MOV R13, R8 ;  /* 0x00000008000d7202 */ /* 0x000fe20000000f00 */
[----:B------:R-:W-:-:S07]  /*24e70*/  IMAD.MOV.U32 R3, RZ, RZ, R14 ;  /* 0x000000ffff037224 */ /* 0x000fce00078e000e */
[----:B------:R-:W-:Y:S05]  /*24e80*/  WARPSYNC.COLLECTIVE R15, `(.L_x_8681) ;  /* 0x000000000f087348 */ /* 0x000fea0003c00000 */
[----:B------:R0:W1:Y:S02]  /*24e90*/  SHFL.IDX P6, R14, R13, R12, R11 ;  /* 0x0000000c0d0e7389 */ /* 0x00006400000c000b */
[----:B01----:R-:W-:Y:S01]  /*24ea0*/  ENDCOLLECTIVE ;  /* 0x000000000000791b */ /* 0x003fe20003800000 */
.L_x_8681:
[----:B------:R-:W-:Y:S02]  /*24eb0*/  IMAD.MOV.U32 R13, RZ, RZ, R7 ;  /* 0x000000ffff0d7224 */ /* 0x000fe400078e0007 */
[----:B------:R-:W-:-:S07]  /*24ec0*/  IMAD.MOV.U32 R4, RZ, RZ, R14 ;  /* 0x000000ffff047224 */ /* 0x000fce00078e000e */
[----:B------:R-:W-:Y:S05]  /*24ed0*/  WARPSYNC.COLLECTIVE R15, `(.L_x_8682) ;  /* 0x000000000f087348 */ /* 0x000fea0003c00000 */
[----:B------:R0:W1:Y:S02]  /*24ee0*/  SHFL.IDX P6, R14, R13, R12, R11 ;  /* 0x0000000c0d0e7389 */ /* 0x00006400000c000b */
[----:B01----:R-:W-:Y:S01]  /*24ef0*/  ENDCOLLECTIVE ;  /* 0x000000000000791b */ /* 0x003fe20003800000 */
.L_x_8682:
[----:B------:R-:W-:Y:S05]  /*24f00*/  BRA `(.L_x_8683) ;  /* 0xfffffe4800907947 */ /* 0x000fea000383ffff */
.L_x_8336:
[----:B------:R-:W-:Y:S01]  /*24f10*/  BSSY B1, `(.L_x_8684) ;  /* 0x0000008000017945 */ /* 0x000fe20003800000 */
[----:B------:R-:W-:Y:S02]  /*24f20*/  IMAD.MOV.U32 R13, RZ, RZ, R6 ;  /* 0x000000ffff0d7224 */ /* 0x000fe400078e0006 */
[----:B------:R-:W-:Y:S02]  /*24f30*/  IMAD.MOV.U32 R12, RZ, RZ, 0x3 ;  /* 0x00000003ff0c7424 */ /* 0x000fe400078e00ff */
[----:B------:R-:W-:Y:S02]  /*24f40*/  IMAD.MOV.U32 R11, RZ, RZ, 0x181f ;  /* 0x0000181fff0b7424 */ /* 0x000fe400078e00ff */
[----:B------:R-:W-:-:S07]  /*24f50*/  IMAD.MOV.U32 R15, RZ, RZ, -0x1 ;  /* 0xffffffffff0f7424 */ /* 0x000fce00078e00ff */
[----:B-12---:R-:W-:Y:S05]  /*24f60*/  WARPSYNC.COLLECTIVE R15, `(.L_x_8685) ;  /* 0x000000000f087348 */ /* 0x006fea0003c00000 */
[----:B------:R0:W3:Y:S02]  /*24f70*/  SHFL.IDX P6, R14, R13, R12, R11 ;  /* 0x0000000c0d0e7389 */ /* 0x0000e400000c000b */
[----:B0123--:R-:W-:Y:S01]  /*24f80*/  ENDCOLLECTIVE ;  /* 0x000000000000791b */ /* 0x00ffe20003800000 */
.L_x_8685:
[----:B------:R-:W-:Y:S05]  /*24f90*/  BSYNC B1 ;  /* 0x0000000000017941 */ /* 0x000fea0003800000 */
.L_x_8684:
        /* <DEDUP_REMOVED lines=8> */
.L_x_8686:
[----:B------:R-:W-:Y:S02]  /*25020*/  IMAD.MOV.U32 R13, RZ, RZ, R8 ;  /* 0x000000ffff0d7224 */ /* 0x000fe400078e0008 */
[----:B------:R-:W-:-:S07]  /*25030*/  IMAD.MOV.U32 R3, RZ, RZ, R14 ;  /* 0x000000ffff037224 */ /* 0x000fce00078e000e */
[----:B------:R-:W-:Y:S05]  /*25040*/  WARPSYNC.COLLECTIVE R15, `(.L_x_8687) ;  /* 0x000000000f087348 */ /* 0x000fea0003c00000 */
[----:B------:R0:W1:Y:S02]  /*25050*/  SHFL.IDX P6, R14, R13, R12, R11 ;  /* 0x0000000c0d0e7389 */ /* 0x00006400000c000b */
[----:B01----:R-:W-:Y:S01]  /*25060*/  ENDCOLLECTIVE ;  /* 0x000000000000791b */ /* 0x003fe20003800000 */
.L_x_8687:
[----:B------:R-:W-:Y:S01]  /*25070*/  IMAD.MOV.U32 R13, RZ, RZ, R7 ;  /* 0x000000ffff0d7224 */ /* 0x000fe200078e0007 */
[----:B------:R-:W-:-:S07]  /*25080*/  MOV R4, R14 ;  /* 0x0000000e00047202 */ /* 0x000fce0000000f00 */
[----:B------:R-:W-:Y:S05]  /*25090*/  WARPSYNC.COLLECTIVE R15, `(.L_x_8688) ;  /* 0x000000000f087348 */ /* 0x000fea0003c00000 */
[----:B------:R0:W1:Y:S02]  /*250a0*/  SHFL.IDX P6, R14, R13, R12, R11 ;  /* 0x0000000c0d0e7389 */ /* 0x00006400000c000b */
[----:B01----:R-:W-:Y:S01]  /*250b0*/  ENDCOLLECTIVE ;  /* 0x000000000000791b */ /* 0x003fe20003800000 */
.L_x_8688:
[----:B------:R-:W-:Y:S05]  /*250c0*/  BRA `(.L_x_8689) ;  /* 0xfffffe4800ec7947 */ /* 0x000fea000383ffff */
.L_x_8340:
[----:B0-----:R0:W1:Y:S02]  /*250d0*/  SYNCS.PHASECHK.TRANS64.TRYWAIT P0, [R18+URZ+0x28800], R5 ;  /* 0x02880005120075a7 */ /* 0x001064000800017f */
[----:B-1----:R-:W-:Y:S05]  /*250e0*/  @!P0 NANOSLEEP.SYNCS 0x989680 ;  /* 0x009896800000895d */ /* 0x002fea0003900000 */
[----:B------:R-:W1:Y:S02]  /*250f0*/  @!P0 SYNCS.PHASECHK.TRANS64 P0, [R18+URZ+0x28800], R5 ;  /* 0x02880005120085a7 */ /* 0x000e64000800007f */
[----:B-1----:R-:W-:Y:S05]  /*25100*/  @!P0 BRA `(.L_x_8340) ;  /* 0xfffffffc00f08947 */ /* 0x002fea000383ffff */
[----:B------:R-:W-:Y:S05]  /*25110*/  BRA `(.L_x_8690) ;  /* 0xfffffe4c00a87947 */ /* 0x000fea000383ffff */
.L_x_8356:
[----:B------:R-:W3:Y:S01]  /*25120*/  LDC R56, c[0x0][0x3f4] ;  /* 0x0000fd00ff387b82 */ /* 0x000ee20000000800 */
[----:B------:R-:W-:Y:S01]  /*25130*/  BSSY B1, `(.L_x_8691) ;  /* 0x0000008000017945 */ /* 0x000fe20003800000 */
[----:B--2---:R-:W-:Y:S02]  /*25140*/  IMAD.MOV.U32 R13, RZ, RZ, R43 ;  /* 0x000000ffff0d7224 */ /* 0x004fe400078e002b */
[----:B------:R-:W-:Y:S02]  /*25150*/  IMAD.MOV.U32 R12, RZ, RZ, RZ ;  /* 0x000000ffff0c7224 */ /* 0x000fe400078e00ff */
[----:B------:R-:W-:Y:S02]  /*25160*/  IMAD.MOV.U32 R11, RZ, RZ, 0x181f ;  /* 0x0000181fff0b7424 */ /* 0x000fe400078e00ff */
[----:B------:R-:W-:-:S07]  /*25170*/  IMAD.MOV.U32 R15, RZ, RZ, -0x1 ;  /* 0xffffffffff0f7424 */ /* 0x000fce00078e00ff */
[----:B01-3--:R-:W-:Y:S05]  /*25180*/  WARPSYNC.COLLECTIVE R15, `(.L_x_8692) ;  /* 0x000000000f087348 */ /* 0x00bfea0003c00000 */
[----:B------:R2:W4:Y:S02]  /*25190*/  SHFL.IDX P6, R14, R13, R12, R11 ;  /* 0x0000000c0d0e7389 */ /* 0x00052400000c000b */
[----:B01234-:R-:W-:Y:S01]  /*251a0*/  ENDCOLLECTIVE ;  /* 0x000000000000791b */ /* 0x01ffe20003800000 */
.L_x_8692:
[----:B------:R-:W-:Y:S05]  /*251b0*/  BSYNC B1 ;  /* 0x0000000000017941 */ /* 0x000fea0003800000 */
.L_x_8691:
[----:B------:R-:W-:Y:S01]  /*251c0*/  MOV R13, R10 ;  /* 0x0000000a000d7202 */ /* 0x000fe20000000f00 */
[----:B------:R-:W-:Y:S01]  /*251d0*/  IMAD.MOV.U32 R12, RZ, RZ, RZ ;  /* 0x000000ffff0c7224 */ /* 0x000fe200078e00ff */
[----:B------:R-:W-:Y:S01]  /*251e0*/  ISETP.GE.AND P0, PT, R16, R56, PT ;  /* 0x000000381000720c */ /* 0x000fe20003f06270 */
[----:B------:R-:W-:Y:S02]  /*251f0*/  IMAD.MOV.U32 R11, RZ, RZ, 0x181f ;  /* 0x0000181fff0b7424 */ /* 0x000fe400078e00ff */
[----:B------:R-:W-:Y:S02]  /*25200*/  IMAD.MOV.U32 R15, RZ, RZ, -0x1 ;  /* 0xffffffffff0f7424 */ /* 0x000fe400078e00ff */
[----:B------:R-:W-:Y:S02]  /*25210*/  IMAD.MOV.U32 R3, RZ, RZ, R14 ;  /* 0x000000ffff037224 */ /* 0x000fe400078e000e */
[----:B------:R-:W-:-:S07]  /*25220*/  IMAD R0, R189, R0, RZ ;  /* 0x00000000bd007224 */ /* 0x000fce00078e02ff */
[----:B------:R-:W-:Y:S05]  /*25230*/  WARPSYNC.COLLECTIVE R15, `(.L_x_8693) ;  /* 0x000000000f087348 */ /* 0x000fea0003c00000 */
[----:B------:R0:W1:Y:S02]  /*25240*/  SHFL.IDX P6, R14, R13, R12, R11 ;  /* 0x0000000c0d0e7389 */ /* 0x00006400000c000b */
[----:B01----:R-:W-:Y:S01]  /*25250*/  ENDCOLLECTIVE ;  /* 0x000000000000791b */ /* 0x003fe20003800000 */
.L_x_8693:
[----:B------:R-:W-:Y:S01]  /*25260*/  ISETP.GE.OR P1, PT, R57, R0, P0 ;  /* 0x000000003900720c */ /* 0x000fe20000726670 */
[----:B------:R-:W-:-:S12]  /*25270*/  IMAD.MOV.U32 R13, RZ, RZ, R45 ;  /* 0x000000ffff0d7224 */ /* 0x000fd800078e002d */
[C---:B------:R-:W-:Y:S01]  /*25280*/  @!P1 IMAD.SHL.U32 R7, R16.reuse, 0x2, RZ ;  /* 0x0000000210079824 */ /* 0x040fe200078e00ff */
[----:B------:R-:W-:Y:S01]  /*25290*/  @!P1 SHF.L.U64.HI R6, R16, 0x1, R17 ;  /* 0x0000000110069819 */ /* 0x000fe20000010211 */
[----:B------:R-:W-:-:S07]  /*252a0*/  IMAD.MOV.U32 R4, RZ, RZ, R14 ;  /* 0x000000ffff047224 */ /* 0x000fce00078e000e */
[----:B------:R-:W-:Y:S05]  /*252b0*/  WARPSYNC.COLLECTIVE R15, `(.L_x_8694) ;  /* 0x000000000f087348 */ /* 0x000fea0003c00000 */
[----:B------:R0:W1:Y:S02]  /*252c0*/  SHFL.IDX P6, R14, R13, R12, R11 ;  /* 0x0000000c0d0e7389 */ /* 0x00006400000c000b */
[----:B01----:R-:W-:Y:S01]  /*252d0*/  ENDCOLLECTIVE ;  /* 0x000000000000791b */ /* 0x003fe20003800000 */
.L_x_8694:
[----:B------:R-:W-:-:S05]  /*252e0*/  @!P1 IADD3 R4, P2, R4, R7, RZ ;  /* 0x0000000704049210 */ /* 0x000fca0007f5e0ff */
[----:B------:R-:W-:Y:S02]  /*252f0*/  @!P1 IMAD.X R3, R3, 0x1, R6, P2 ;  /* 0x0000000103039824 */ /* 0x000fe400010e0606 */
[----:B------:R-:W-:Y:S02]  /*25300*/  @!P1 IMAD.MOV.U32 R24, RZ, RZ, R4 ;  /* 0x000000ffff189224 */ /* 0x000fe400078e0004 */
[----:B------:R-:W-:Y:S01]  /*25310*/  @!P1 IMAD.MOV.U32 R25, RZ, RZ, R3 ;  /* 0x000000ffff199224 */ /* 0x000fe200078e0003 */
[----:B------:R-:W-:-:S05]  /*25320*/  MOV R13, R44 ;  /* 0x0000002c000d7202 */ /* 0x000fca0000000f00 */
[----:B------:R-:W5:Y:S01]  /*25330*/  @!P1 LD.E.128 R24, desc[UR54][R24.64] ;  /* 0x0000003618189980 */ /* 0x000f62000c101d00 */
[----:B------:R-:W-:-:S07]  /*25340*/  IMAD.MOV.U32 R5, RZ, RZ, R14 ;  /* 0x000000ffff057224 */ /* 0x000fce00078e000e */
[----:B-----5:R-:W-:Y:S05]  /*25350*/  WARPSYNC.COLLECTIVE R15, `(.L_x_8695) ;  /* 0x000000000f087348 */ /* 0x020fea0003c00000 */
[----:B------:R0:W1:Y:S02]  /*25360*/  SHFL.IDX P6, R14, R13, R12, R11 ;  /* 0x0000000c0d0e7389 */ /* 0x00006400000c000b */
[----:B01---5:R-:W-:Y:S01]  /*25370*/  ENDCOLLECTIVE ;  /* 0x000000000000791b */ /* 0x023fe20003800000 */
.L_x_8695:
[----:B------:R-:W-:-:S05]  /*25380*/  @!P1 IADD3 R14, P2, R14, R7, RZ ;  /* 0x000000070e0e9210 */ /* 0x000fca0007f5e0ff */
[----:B------:R-:W-:Y:S02]  /*25390*/  @!P1 IMAD.X R5, R5, 0x1, R6, P2 ;  /* 0x0000000105059824 */ /* 0x000fe400010e0606 */
[----:B------:R-:W-:-:S06]  /*253a0*/  @!P1 IMAD.MOV.U32 R4, RZ, RZ, R14 ;  /* 0x000000ffff049224 */ /* 0x000fcc00078e000e */
[----:B------:R-:W5:Y:S01]  /*253b0*/  @!P1 LD.E.128 R4, desc[UR54][R4.64] ;  /* 0x0000003604049980 */ /* 0x000f62000c101d00 */
[----:B------:R-:W-:Y:S01]  /*253c0*/  IMAD.MOV.U32 R13, RZ, RZ, R43 ;  /* 0x000000ffff0d7224 */ /* 0x000fe200078e002b */
[----:B------:R-:W-:-:S07]  /*253d0*/  MOV R12, 0x1 ;  /* 0x00000001000c7802 */ /* 0x000fce0000000f00 */
[----:B-----5:R-:W-:Y:S05]  /*253e0*/  WARPSYNC.COLLECTIVE R15, `(.L_x_8696) ;  /* 0x000000000f087348 */ /* 0x020fea0003c00000 */
[----:B------:R0:W1:Y:S02]  /*253f0*/  SHFL.IDX P6, R14, R13, R12, R11 ;  /* 0x0000000c0d0e7389 */ /* 0x00006400000c000b */
[----:B01---5:R-:W-:Y:S01]  /*25400*/  ENDCOLLECTIVE ;  /* 0x000000000000791b */ /* 0x023fe20003800000 */
.L_x_8696:
[----:B------:R-:W-:Y:S01]  /*25410*/  CS2R R48, SRZ ;  /* 0x0000000000307805 */ /* 0x000fe2000001ff00 */
[----:B------:R-:W-:Y:S01]  /*25420*/  IMAD.MOV.U32 R13, RZ, RZ, R10 ;  /* 0x000000ffff0d7224 */ /* 0x000fe200078e000a */
[----:B------:R-:W-:Y:S02]  /*25430*/  CS2R R50, SRZ ;  /* 0x0000000000327805 */ /* 0x000fe4000001ff00 */
[----:B------:R-:W-:Y:S02]  /*25440*/  CS2R R20, SRZ ;  /* 0x0000000000147805 */ /* 0x000fe4000001ff00 */
[----:B------:R-:W-:Y:S02]  /*25450*/  CS2R R36, SRZ ;  /* 0x0000000000247805 */ /* 0x000fe4000001ff00 */
[----:B------:R-:W-:-:S05]  /*25460*/  @!P1 MOV R48, R24 ;  /* 0x0000001800309202 */ /* 0x000fca0000000f00 */
[----:B------:R-:W-:-:S05]  /*25470*/  IMAD.MOV.U32 R3, RZ, RZ, R48 ;  /* 0x000000ffff037224 */ /* 0x000fca00078e0030 */
[----:B------:R-:W-:Y:S01]  /*25480*/  PRMT R65, R65, 0x5410, R3 ;  /* 0x0000541041417816 */ /* 0x000fe20000000003 */
[----:B------:R-:W-:-:S07]  /*25490*/  IMAD.MOV.U32 R3, RZ, RZ, R14 ;  /* 0x000000ffff037224 */ /* 0x000fce00078e000e */
[----:B------:R-:W-:Y:S05]  /*254a0*/  WARPSYNC.COLLECTIVE R15, `(.L_x_8697) ;  /* 0x000000000f087348 */ /* 0x000fea0003c00000 */
[----:B------:R0:W1:Y:S02]  /*254b0*/  SHFL.IDX P6, R14, R13, R12, R11 ;  /* 0x0000000c0d0e7389 */ /* 0x00006400000c000b */
[----:B01----:R-:W-:Y:S01]  /*254c0*/  ENDCOLLECTIVE ;  /* 0x000000000000791b */ /* 0x003fe20003800000 */
.L_x_8697:
[----:B------:R-:W-:-:S04]  /*254d0*/  @!P1 IMAD.MOV.U32 R49, RZ, RZ, R25 ;  /* 0x000000ffff319224 */ /* 0x000fc800078e0019 */
[----:B------:R-:W-:-:S05]  /*254e0*/  IMAD.MOV.U32 R8, RZ, RZ, R49 ;  /* 0x000000ffff087224 */ /* 0x000fca00078e0031 */
[----:B------:R-:W-:Y:S01]  /*254f0*/  PRMT R67, R8, 0x7610, R67 ;  /* 0x0000761008437816 */ /* 0x000fe20000000043 */
[----:B------:R-:W-:Y:S02]  /*25500*/  IMAD.MOV.U32 R13, RZ, RZ, R45 ;  /* 0x000000ffff0d7224 */ /* 0x000fe400078e002d */
[----:B------:R-:W-:-:S07]  /*25510*/  IMAD.MOV.U32 R8, RZ, RZ, R14 ;  /* 0x000000ffff087224 */ /* 0x000fce00078e000e */
[----:B------:R-:W-:Y:S05]  /*25520*/  WARPSYNC.COLLECTIVE R15, `(.L_x_8698) ;  /* 0x000000000f087348 */ /* 0x000fea0003c00000 */
[----:B------:R0:W1:Y:S02]  /*25530*/  SHFL.IDX P6, R14, R13, R12, R11 ;  /* 0x0000000c0d0e7389 */ /* 0x00006400000c000b */
[----:B01----:R-:W-:Y:S01]  /*25540*/  ENDCOLLECTIVE ;  /* 0x000000000000791b */ /* 0x003fe20003800000 */
.L_x_8698:
[----:B------:R-:W-:Y:S02]  /*25550*/  IMAD.MOV.U32 R13, RZ, RZ, R44 ;  /* 0x000000ffff0d7224 */ /* 0x000fe400078e002c */
[----:B------:R-:W-:-:S07]  /*25560*/  IMAD.MOV.U32 R9, RZ, RZ, R14 ;  /* 0x000000ffff097224 */ /* 0x000fce00078e000e */
[----:B------:R-:W-:Y:S05]  /*25570*/  WARPSYNC.COLLECTIVE R15, `(.L_x_8699) ;  /* 0x000000000f087348 */ /* 0x000fea0003c00000 */
[----:B------:R0:W1:Y:S02]  /*25580*/  SHFL.IDX P6, R14, R13, R12, R11 ;  /* 0x0000000c0d0e7389 */ /* 0x00006400000c000b */
[----:B01----:R-:W-:Y:S01]  /*25590*/  ENDCOLLECTIVE ;  /* 0x000000000000791b */ /* 0x003fe20003800000 */
.L_x_8699:
[----:B------:R-:W-:Y:S02]  /*255a0*/  @!P1 IMAD.MOV.U32 R50, RZ, RZ, R26 ;  /* 0x000000ffff329224 */ /* 0x000fe400078e001a */
[----:B------:R-:W-:Y:S02]  /*255b0*/  @!P1 IMAD.MOV.U32 R51, RZ, RZ, R27 ;  /* 0x000000ffff339224 */ /* 0x000fe400078e001b */
[----:B------:R-:W-:Y:S02]  /*255c0*/  @!P1 IMAD.MOV.U32 R20, RZ, RZ, R4 ;  /* 0x000000ffff149224 */ /* 0x000fe400078e0004 */
[----:B------:R-:W-:Y:S02]  /*255d0*/  @!P1 IMAD.MOV.U32 R21, RZ, RZ, R5 ;  /* 0x000000ffff159224 */ /* 0x000fe400078e0005 */
[----:B------:R-:W-:Y:S02]  /*255e0*/  @!P1 IMAD.MOV.U32 R36, RZ, RZ, R6 ;  /* 0x000000ffff249224 */ /* 0x000fe400078e0006 */
[----:B------:R-:W-:Y:S01]  /*255f0*/  @!P1 IMAD.MOV.U32 R37, RZ, RZ, R7 ;  /* 0x000000ffff259224 */ /* 0x000fe200078e0007 */
[----:B------:R-:W-:Y:S01]  /*25600*/  MOV R24, R50 ;  /* 0x0000003200187202 */ /* 0x000fe20000000f00 */
[----:B------:R-:W-:Y:S01]  /*25610*/  IMAD.MOV.U32 R25, RZ, RZ, R51 ;  /* 0x000000ffff197224 */ /* 0x000fe200078e0033 */
[----:B------:R-:W-:Y:S01]  /*25620*/  MOV R5, R21 ;  /* 0x0000001500057202 */ /* 0x000fe20000000f00 */
[----:B------:R-:W-:-:S02]  /*25630*/  IMAD.MOV.U32 R4, RZ, RZ, R20 ;  /* 0x000000ffff047224 */ /* 0x000fc400078e0014 */
[----:B------:R-:W-:Y:S02]  /*25640*/  IMAD.MOV.U32 R6, RZ, RZ, R36 ;  /* 0x000000ffff067224 */ /* 0x000fe400078e0024 */
[----:B------:R-:W-:Y:S01]  /*25650*/  IMAD.MOV.U32 R7, RZ, RZ, R37 ;  /* 0x000000ffff077224 */ /* 0x000fe200078e0025 */
[----:B------:R-:W-:Y:S02]  /*25660*/  PRMT R46, R24, 0x5410, R25 ;  /* 0x00005410182e7816 */ /* 0x000fe40000000019 */
[----:B------:R-:W-:Y:S02]  /*25670*/  CS2R R24, SRZ ;  /* 0x0000000000187805 */ /* 0x000fe4000001ff00 */
[----:B------:R-:W-:Y:S02]  /*25680*/  PRMT R66, R6, 0x5410, R4 ;  /* 0x0000541006427816 */ /* 0x000fe40000000004 */
[----:B------:R-:W-:Y:S02]  /*25690*/  PRMT R67, R67, 0x5410, R5 ;  /* 0x0000541043437816 */ /* 0x000fe40000000005 */
[----:B------:R-:W-:Y:S01]  /*256a0*/  PRMT R65, R7, 0x7610, R65 ;  /* 0x0000761007417816 */ /* 0x000fe20000000041 */
[----:B------:R-:W-:Y:S06]  /*256b0*/  BRA `(.L_x_8700) ;  /* 0xfffffe6400647947 */ /* 0x000fec000383ffff */
.L_x_8359:
[----:B------:R-:W-:Y:S01]  /*256c0*/  BSSY B1, `(.L_x_8701) ;  /* 0x0000008000017945 */ /* 0x000fe20003800000 */
[----:B--2---:R-:W-:Y:S02]  /*256d0*/  IMAD.MOV.U32 R13, RZ, RZ, R43 ;  /* 0x000000ffff0d7224 */ /* 0x004fe400078e002b */
[----:B------:R-:W-:Y:S02]  /*256e0*/  IMAD.MOV.U32 R12, RZ, RZ, 0x2 ;  /* 0x00000002ff0c7424 */ /* 0x000fe400078e00ff */
[----:B------:R-:W-:Y:S02]  /*256f0*/  IMAD.MOV.U32 R11, RZ, RZ, 0x181f ;  /* 0x0000181fff0b7424 */ /* 0x000fe400078e00ff */
[----:B-1----:R-:W-:-:S07]  /*25700*/  IMAD.MOV.U32 R15, RZ, RZ, -0x1 ;  /* 0xffffffffff0f7424 */ /* 0x002fce00078e00ff */
[----:B------:R-:W-:Y:S05]  /*25710*/  WARPSYNC.COLLECTIVE R15, `(.L_x_8702) ;  /* 0x000000000f087348 */ /* 0x000fea0003c00000 */
[----:B------:R0:W1:Y:S02]  /*25720*/  SHFL.IDX P6, R14, R13, R12, R11 ;  /* 0x0000000c0d0e7389 */ /* 0x00006400000c000b */
[----:B01----:R-:W-:Y:S01]  /*25730*/  ENDCOLLECTIVE ;  /* 0x000000000000791b */ /* 0x003fe20003800000 */
.L_x_8702:
[----:B------:R-:W-:Y:S05]  /*25740*/  BSYNC B1 ;  /* 0x0000000000017941 */ /* 0x000fea0003800000 */
.L_x_8701:
[----:B------:R-:W-:Y:S01]  /*25750*/  IMAD.MOV.U32 R13, RZ, RZ, R10 ;  /* 0x000000ffff0d7224 */ /* 0x000fe200078e000a */
[----:B------:R-:W-:Y:S01]  /*25760*/  MOV R3, R14 ;  /* 0x0000000e00037202 */ /* 0x000fe20000000f00 */
[----:B------:R-:W-:Y:S02]  /*25770*/  IMAD.MOV.U32 R12, RZ, RZ, 0x2 ;  /* 0x00000002ff0c7424 */ /* 0x000fe400078e00ff */
[----:B------:R-:W-:Y:S02]  /*25780*/  IMAD.MOV.U32 R11, RZ, RZ, 0x181f ;  /* 0x0000181fff0b7424 */ /* 0x000fe400078e00ff */
[----:B------:R-:W-:Y:S02]  /*25790*/  IMAD.MOV.U32 R15, RZ, RZ, -0x1 ;  /* 0xffffffffff0f7424 */ /* 0x000fe400078e00ff */
[----:B------:R-:W-:-:S07]  /*257a0*/  VIADD R9, R57, 0x40 ;  /* 0x0000004039097836 */ /* 0x000fce0000000000 */
[----:B------:R-:W-:Y:S05]  /*257b0*/  WARPSYNC.COLLECTIVE R15, `(.L_x_8703) ;  /* 0x000000000f087348 */ /* 0x000fea0003c00000 */
[----:B------:R0:W1:Y:S02]  /*257c0*/  SHFL.IDX P6, R14, R13, R12, R11 ;  /* 0x0000000c0d0e7389 */ /* 0x00006400000c000b */
[----:B01----:R-:W-:Y:S01]  /*257d0*/  ENDCOLLECTIVE ;  /* 0x000000000000791b */ /* 0x003fe20003800000 */
.L_x_8703:
[----:B------:R-:W-:Y:S02]  /*257e0*/  ISETP.GE.OR P1, PT, R9, R0, P0 ;  /* 0x000000000900720c */ /* 0x000fe40000726670 */
[----:B------:R-:W-:-:S11]  /*257f0*/  MOV R13, R45 ;  /* 0x0000002d000d7202 */ /* 0x000fd60000000f00 */
[C---:B------:R-:W-:Y:S01]  /*25800*/  @!P1 IMAD.SHL.U32 R29, R16.reuse, 0x2, RZ ;  /* 0x00000002101d9824 */ /* 0x040fe200078e00ff */
[----:B------:R-:W-:Y:S01]  /*25810*/  @!P1 SHF.L.U64.HI R28, R16, 0x1, R17 ;  /* 0x00000001101c9819 */ /* 0x000fe20000010211 */
[----:B------:R-:W-:-:S07]  /*25820*/  IMAD.MOV.U32 R8, RZ, RZ, R14 ;  /* 0x000000ffff087224 */ /* 0x000fce00078e000e */
[----:B------:R-:W-:Y:S05]  /*25830*/  WARPSYNC.COLLECTIVE R15, `(.L_x_8704) ;  /* 0x000000000f087348 */ /* 0x000fea0003c00000 */
[----:B------:R0:W1:Y:S02]  /*25840*/  SHFL.IDX P6, R14, R13, R12, R11 ;  /* 0x0000000c0d0e7389 */ /* 0x00006400000c000b */
[----:B01----:R-:W-:Y:S01]  /*25850*/  ENDCOLLECTIVE ;  /* 0x000000000000791b */ /* 0x003fe20003800000 */
.L_x_8704:
[----:B------:R-:W-:-:S05]  /*25860*/  @!P1 IADD3 R8, P2, R8, R29, RZ ;  /* 0x0000001d08089210 */ /* 0x000fca0007f5e0ff */
[----:B------:R-:W-:Y:S02]  /*25870*/  @!P1 IMAD.X R3, R3, 0x1, R28, P2 ;  /* 0x0000000103039824 */ /* 0x000fe400010e061c */
[----:B------:R-:W-:Y:S02]  /*25880*/  @!P1 IMAD.MOV.U32 R32, RZ, RZ, R8 ;  /* 0x000000ffff209224 */ /* 0x000fe400078e0008 */
[----:B------:R-:W-:Y:S02]  /*25890*/  @!P1 IMAD.MOV.U32 R33, RZ, RZ, R3 ;  /* 0x000000ffff219224 */ /* 0x000fe400078e0003 */
[----:B------:R-:W-:-:S04]  /*258a0*/  IMAD.MOV.U32 R13, RZ, RZ, R44 ;  /* 0x000000ffff0d7224 */ /* 0x000fc800078e002c */
[----:B------:R-:W5:Y:S01]  /*258b0*/  @!P1 LD.E.128 R32, desc[UR54][R32.64] ;  /* 0x0000003620209980 */ /* 0x000f62000c101d00 */
[----:B------:R-:W-:-:S07]  /*258c0*/  IMAD.MOV.U32 R9, RZ, RZ, R14 ;  /* 0x000000ffff097224 */ /* 0x000fce00078e000e */
[----:B-----5:R-:W-:Y:S05]  /*258d0*/  WARPSYNC.COLLECTIVE R15, `(.L_x_8705) ;  /* 0x000000000f087348 */ /* 0x020fea0003c00000 */
[----:B------:R0:W1:Y:S02]  /*258e0*/  SHFL.IDX P6, R14, R13, R12, R11 ;  /* 0x0000000c0d0e7389 */ /* 0x00006400000c000b */
[----:B01---5:R-:W-:Y:S01]  /*258f0*/  ENDCOLLECTIVE ;  /* 0x000000000000791b */ /* 0x023fe20003800000 */
.L_x_8705:
[----:B------:R-:W-:-:S04]  /*25900*/  @!P1 IADD3 R14, P2, R14, R29, RZ ;  /* 0x0000001d0e0e9210 */ /* 0x000fc80007f5e0ff */
[----:B------:R-:W-:-:S05]  /*25910*/  @!P1 IADD3.X R9, R9, R28, RZ, P2, !PT ;  /* 0x0000001c09099210 */ /* 0x000fca00017fe4ff */
[----:B------:R-:W-:-:S05]  /*25920*/  @!P1 IMAD.MOV.U32 R15, RZ, RZ, R9 ;  /* 0x000000ffff0f9224 */ /* 0x000fca00078e0009 */
[----:B------:R0:W5:Y:S01]  /*25930*/  @!P1 LD.E.128 R28, desc[UR54][R14.64] ;  /* 0x000000360e1c9980 */ /* 0x000162000c101d00 */
[----:B------:R-:W-:Y:S02]  /*25940*/  IMAD.MOV.U32 R13, RZ, RZ, R43 ;  /* 0x000000ffff0d7224 */ /* 0x000fe400078e002b */
[----:B------:R-:W-:Y:S02]  /*25950*/  IMAD.MOV.U32 R12, RZ, RZ, 0x3 ;  /* 0x00000003ff0c7424 */ /* 0x000fe400078e00ff */
[----:B0-----:R-:W-:-:S07]  /*25960*/  IMAD.MOV.U32 R15, RZ, RZ, -0x1 ;  /* 0xffffffffff0f7424 */ /* 0x001fce00078e00ff */
[----:B-----5:R-:W-:Y:S05]  /*25970*/  WARPSYNC.COLLECTIVE R15, `(.L_x_8706) ;  /* 0x000000000f087348 */ /* 0x020fea0003c00000 */
[----:B------:R0:W1:Y:S02]  /*25980*/  SHFL.IDX P6, R14, R13, R12, R11 ;  /* 0x0000000c0d0e7389 */ /* 0x00006400000c000b */
[----:B01---5:R-:W-:Y:S01]  /*25990*/  ENDCOLLECTIVE ;  /* 0x000000000000791b */ /* 0x023fe20003800000 */
.L_x_8706:
[----:B------:R-:W-:Y:S01]  /*259a0*/  CS2R R52, SRZ ;  /* 0x0000000000347805 */ /* 0x000fe2000001ff00 */
[----:B------:R-:W-:Y:S01]  /*259b0*/  IMAD.MOV.U32 R13, RZ, RZ, R10 ;  /* 0x000000ffff0d7224 */ /* 0x000fe200078e000a */
[----:B------:R-:W-:Y:S02]  /*259c0*/  CS2R R54, SRZ ;  /* 0x0000000000367805 */ /* 0x000fe4000001ff00 */
[----:B------:R-:W-:Y:S02]  /*259d0*/  CS2R R38, SRZ ;  /* 0x0000000000267805 */ /* 0x000fe4000001ff00 */
[----:B------:R-:W-:Y:S01]  /*259e0*/  CS2R R40, SRZ ;  /* 0x0000000000287805 */ /* 0x000fe2000001ff00 */
[----:B------:R-:W-:Y:S02]  /*259f0*/  @!P1 IMAD.MOV.U32 R52, RZ, RZ, R32 ;  /* 0x000000ffff349224 */ /* 0x000fe400078e0020 */
[----:B------:R-:W-:Y:S02]  /*25a00*/  @!P1 IMAD.MOV.U32 R53, RZ, RZ, R33 ;  /* 0x000000ffff359224 */ /* 0x000fe400078e0021 */
[----:B------:R-:W-:-:S02]  /*25a10*/  IMAD.MOV.U32 R3, RZ, RZ, R52 ;  /* 0x000000ffff037224 */ /* 0x000fc400078e0034 */
[----:B------:R-:W-:-:S05]  /*25a20*/  IMAD.MOV.U32 R8, RZ, RZ, R53 ;  /* 0x000000ffff087224 */ /* 0x000fca00078e0035 */
[----:B------:R-:W-:Y:S01]  /*25a30*/  PRMT R62, R3, 0x5410, R8 ;  /* 0x00005410033e7816 */ /* 0x000fe20000000008 */
[----:B------:R-:W-:-:S07]  /*25a40*/  IMAD.MOV.U32 R3, RZ, RZ, R14 ;  /* 0x000000ffff037224 */ /* 0x000fce00078e000e */
[----:B------:R-:W-:Y:S05]  /*25a50*/  WARPSYNC.COLLECTIVE R15, `(.L_x_8707) ;  /* 0x000000000f087348 */ /* 0x000fea0003c00000 */
[----:B------:R0:W1:Y:S02]  /*25a60*/  SHFL.IDX P6, R14, R13, R12, R11 ;  /* 0x0000000c0d0e7389 */ /* 0x00006400000c000b */
[----:B01----:R-:W-:Y:S01]  /*25a70*/  ENDCOLLECTIVE ;  /* 0x000000000000791b */ /* 0x003fe20003800000 */
.L_x_8707:
[----:B------:R-:W-:Y:S01]  /*25a80*/  MOV R13, R45 ;  /* 0x0000002d000d7202 */ /* 0x000fe20000000f00 */
[----:B------:R-:W-:-:S07]  /*25a90*/  IMAD.MOV.U32 R32, RZ, RZ, R14 ;  /* 0x000000ffff207224 */ /* 0x000fce00078e000e */
[----:B------:R-:W-:Y:S05]  /*25aa0*/  WARPSYNC.COLLECTIVE R15, `(.L_x_8708) ;  /* 0x000000000f087348 */ /* 0x000fea0003c00000 */
[----:B------:R0:W1:Y:S02]  /*25ab0*/  SHFL.IDX P6, R14, R13, R12, R11 ;  /* 0x0000000c0d0e7389 */ /* 0x00006400000c000b */
[----:B01----:R-:W-:Y:S01]  /*25ac0*/  ENDCOLLECTIVE ;  /* 0x000000000000791b */ /* 0x003fe20003800000 */
.L_x_8708:
[----:B------:R-:W-:Y:S01]  /*25ad0*/  @!P1 MOV R55, R35 ;  /* 0x0000002300379202 */ /* 0x000fe20000000f00 */
[----:B------:R-:W-:Y:S02]  /*25ae0*/  IMAD.MOV.U32 R13, RZ, RZ, R44 ;  /* 0x000000ffff0d7224 */ /* 0x000fe400078e002c */
[----:B------:R-:W-:-:S07]  /*25af0*/  IMAD.MOV.U32 R33, RZ, RZ, R14 ;  /* 0x000000ffff217224 */ /* 0x000fce00078e000e */
[----:B------:R-:W-:Y:S05]  /*25b00*/  WARPSYNC.COLLECTIVE R15, `(.L_x_8709) ;  /* 0x000000000f087348 */ /* 0x000fea0003c00000 */
[----:B------:R0:W1:Y:S02]  /*25b10*/  SHFL.IDX P6, R14, R13, R12, R11 ;  /* 0x0000000c0d0e7389 */ /* 0x00006400000c000b */
[----:B01----:R-:W-:Y:S01]  /*25b20*/  ENDCOLLECTIVE ;  /* 0x000000000000791b */ /* 0x003fe20003800000 */
.L_x_8709:
[----:B------:R-:W-:Y:S01]  /*25b30*/  @!P1 IMAD.MOV.U32 R54, RZ, RZ, R34 ;  /* 0x000000ffff369224 */ /* 0x000fe200078e0022 */
[----:B------:R-:W-:Y:S01]  /*25b40*/  @!P1 MOV R39, R29 ;  /* 0x0000001d00279202 */ /* 0x000fe20000000f00 */
[----:B------:R-:W-:Y:S02]  /*25b50*/  IMAD.MOV.U32 R9, RZ, RZ, R55 ;  /* 0x000000ffff097224 */ /* 0x000fe400078e0037 */
[----:B------:R-:W-:Y:S02]  /*25b60*/  IMAD.MOV.U32 R8, RZ, RZ, R54 ;  /* 0x000000ffff087224 */ /* 0x000fe400078e0036 */
[----:B------:R-:W-:Y:S02]  /*25b70*/  @!P1 IMAD.MOV.U32 R38, RZ, RZ, R28 ;  /* 0x000000ffff269224 */ /* 0x000fe400078e001c */
[----:B------:R-:W-:Y:S02]  /*25b80*/  @!P1 IMAD.MOV.U32 R40, RZ, RZ, R30 ;  /* 0x000000ffff289224 */ /* 0x000fe400078e001e */
[----:B------:R-:W-:Y:S01]  /*25b90*/  @!P1 IMAD.MOV.U32 R41, RZ, RZ, R31 ;  /* 0x000000ffff299224 */ /* 0x000fe200078e001f */
[----:B------:R-:W-:Y:S01]  /*25ba0*/  PRMT R47, R8, 0x5410, R9 ;  /* 0x00005410082f7816 */ /* 0x000fe20000000009 */
[----:B------:R-:W-:-:S02]  /*25bb0*/  IMAD.MOV.U32 R8, RZ, RZ, R38 ;  /* 0x000000ffff087224 */ /* 0x000fc400078e0026 */
[----:B------:R-:W-:Y:S02]  /*25bc0*/  IMAD.MOV.U32 R9, RZ, RZ, R39 ;  /* 0x000000ffff097224 */ /* 0x000fe400078e0027 */
[----:B------:R-:W-:Y:S02]  /*25bd0*/  IMAD.MOV.U32 R10, RZ, RZ, R40 ;  /* 0x000000ffff0a7224 */ /* 0x000fe400078e0028 */
[----:B------:R-:W-:Y:S01]  /*25be0*/  IMAD.MOV.U32 R11, RZ, RZ, R41 ;  /* 0x000000ffff0b7224 */ /* 0x000fe200078e0029 */
[----:B------:R-:W-:Y:S02]  /*25bf0*/  PRMT R63, R8, 0x5410, R9 ;  /* 0x00005410083f7816 */ /* 0x000fe40000000009 */
[----:B------:R-:W-:Y:S01]  /*25c00*/  CS2R R8, SRZ ;  /* 0x0000000000087805 */ /* 0x000fe2000001ff00 */
[----:B------:R-:W-:Y:S01]  /*25c10*/  IMAD.MOV.U32 R34, RZ, RZ, R14 ;  /* 0x000000ffff227224 */ /* 0x000fe200078e000e */
[----:B------:R-:W-:Y:S01]  /*25c20*/  PRMT R64, R10, 0x5410, R11 ;  /* 0x000054100a407816 */ /* 0x000fe2000000000b */
[----:B------:R-:W-:Y:S06]  /*25c30*/  BRA `(.L_x_8710) ;  /* 0xfffffe6400447947 */ /* 0x000fec000383ffff */
.L_x_8363:
[----:B-1----:R1:W2:Y:S02]  /*25c40*/  SYNCS.PHASECHK.TRANS64.TRYWAIT P4, [R18+URZ+0x28800], R29 ;  /* 0x0288001d120075a7 */ /* 0x0022a4000808017f */
[----:B--2---:R-:W-:Y:S05]  /*25c50*/  @!P4 NANOSLEEP.SYNCS 0x989680 ;  /* 0x009896800000c95d */ /* 0x004fea0003900000 */
[----:B------:R-:W2:Y:S02]  /*25c60*/  @!P4 SYNCS.PHASECHK.TRANS64 P4, [R18+URZ+0x28800], R29 ;  /* 0x0288001d1200c5a7 */ /* 0x000ea4000808007f */
[----:B--2---:R-:W-:Y:S05]  /*25c70*/  @!P4 BRA `(.L_x_8363) ;  /* 0xfffffffc00f0c947 */ /* 0x004fea000383ffff */
[----:B------:R-:W-:Y:S05]  /*25c80*/  BRA `(.L_x_8711) ;  /* 0xfffffe6400e07947 */ /* 0x000fea000383ffff */
.L_x_8373:
[----:B------:R0:W0:Y:S02]  /*25c90*/  SYNCS.PHASECHK.TRANS64.TRYWAIT P1, [R11+URZ+0x28830], R0 ;  /* 0x028830000b0075a7 */ /* 0x000024000802017f */
[----:B0-----:R-:W-:Y:S05]  /*25ca0*/  @!P1 NANOSLEEP.SYNCS 0x989680 ;  /* 0x009896800000995d */ /* 0x001fea0003900000 */
[----:B------:R-:W0:Y:S02]  /*25cb0*/  @!P1 SYNCS.PHASECHK.TRANS64 P1, [R11+URZ+0x28830], R0 ;  /* 0x028830000b0095a7 */ /* 0x000e24000802007f */
[----:B0-----:R-:W-:Y:S05]  /*25cc0*/  @!P1 BRA `(.L_x_8373) ;  /* 0xfffffffc00f09947 */ /* 0x001fea000383ffff */
[----:B------:R-:W-:Y:S05]  /*25cd0*/  BRA `(.L_x_8372) ;  /* 0xfffffe8000347947 */ /* 0x000fea000383ffff */
.L_x_8392:
[----:B-1----:R1:W2:Y:S02]  /*25ce0*/  SYNCS.PHASECHK.TRANS64.TRYWAIT P4, [R9+URZ+0x28830], R8 ;  /* 0x02883008090075a7 */ /* 0x0022a4000808017f */
[----:B--2---:R-:W-:Y:S05]  /*25cf0*/  @!P4 NANOSLEEP.SYNCS 0x989680 ;  /* 0x009896800000c95d */ /* 0x004fea0003900000 */
[----:B------:R-:W2:Y:S02]  /*25d00*/  @!P4 SYNCS.PHASECHK.TRANS64 P4, [R9+URZ+0x28830], R8 ;  /* 0x028830080900c5a7 */ /* 0x000ea4000808007f */
[----:B--2---:R-:W-:Y:S05]  /*25d10*/  @!P4 BRA `(.L_x_8392) ;  /* 0xfffffffc00f0c947 */ /* 0x004fea000383ffff */
[----:B------:R-:W-:Y:S05]  /*25d20*/  BRA `(.L_x_8391) ;  /* 0xfffffeb400147947 */ /* 0x000fea000383ffff */
.L_x_8396:
[----:B-1----:R1:W2:Y:S02]  /*25d30*/  SYNCS.PHASECHK.TRANS64.TRYWAIT P3, [R9+URZ+0x28850], R8 ;  /* 0x02885008090075a7 */ /* 0x0022a4000806017f */
[----:B--2---:R-:W-:Y:S05]  /*25d40*/  @!P3 NANOSLEEP.SYNCS 0x989680 ;  /* 0x009896800000b95d */ /* 0x004fea0003900000 */
[----:B------:R-:W2:Y:S02]  /*25d50*/  @!P3 SYNCS.PHASECHK.TRANS64 P3, [R9+URZ+0x28850], R8 ;  /* 0x028850080900b5a7 */ /* 0x000ea4000806007f */
[----:B--2---:R-:W-:Y:S05]  /*25d60*/  @!P3 BRA `(.L_x_8396) ;  /* 0xfffffffc00f0b947 */ /* 0x004fea000383ffff */
[----:B------:R-:W-:Y:S05]  /*25d70*/  BRA `(.L_x_8393) ;  /* 0xfffffeb800247947 */ /* 0x000fea000383ffff */
.L_x_8417:
[----:B-1----:R1:W2:Y:S02]  /*25d80*/  SYNCS.PHASECHK.TRANS64.TRYWAIT P2, [R3+URZ+0x28830], R0 ;  /* 0x02883000030075a7 */ /* 0x0022a4000804017f */
[----:B--2---:R-:W-:Y:S05]  /*25d90*/  @!P2 NANOSLEEP.SYNCS 0x989680 ;  /* 0x009896800000a95d */ /* 0x004fea0003900000 */
[----:B------:R-:W2:Y:S02]  /*25da0*/  @!P2 SYNCS.PHASECHK.TRANS64 P2, [R3+URZ+0x28830], R0 ;  /* 0x028830000300a5a7 */ /* 0x000ea4000804007f */
[----:B--2---:R-:W-:Y:S05]  /*25db0*/  @!P2 BRA `(.L_x_8417) ;  /* 0xfffffffc00f0a947 */ /* 0x004fea000383ffff */
[----:B------:R-:W-:Y:S05]  /*25dc0*/  BRA `(.L_x_8416) ;  /* 0xfffffee800507947 */ /* 0x000fea000383ffff */
.L_x_8421:
[----:B-1----:R1:W2:Y:S02]  /*25dd0*/  SYNCS.PHASECHK.TRANS64.TRYWAIT P1, [R3+URZ+0x28850], R0 ;  /* 0x02885000030075a7 */ /* 0x0022a4000802017f */
[----:B--2---:R-:W-:Y:S05]  /*25de0*/  @!P1 NANOSLEEP.SYNCS 0x989680 ;  /* 0x009896800000995d */ /* 0x004fea0003900000 */
[----:B------:R-:W2:Y:S02]  /*25df0*/  @!P1 SYNCS.PHASECHK.TRANS64 P1, [R3+URZ+0x28850], R0 ;  /* 0x02885000030095a7 */ /* 0x000ea4000802007f */
[----:B--2---:R-:W-:Y:S05]  /*25e00*/  @!P1 BRA `(.L_x_8421) ;  /* 0xfffffffc00f09947 */ /* 0x004fea000383ffff */
[----:B------:R-:W-:Y:S05]  /*25e10*/  BRA `(.L_x_8418) ;  /* 0xfffffeec006c7947 */ /* 0x000fea000383ffff */
.L_x_8430:
[----:B-1----:R1:W2:Y:S02]  /*25e20*/  SYNCS.PHASECHK.TRANS64.TRYWAIT P2, [R3+URZ+0x28830], R0 ;  /* 0x02883000030075a7 */ /* 0x0022a4000804017f */
[----:B--2---:R-:W-:Y:S05]  /*25e30*/  @!P2 NANOSLEEP.SYNCS 0x989680 ;  /* 0x009896800000a95d */ /* 0x004fea0003900000 */
[----:B------:R-:W2:Y:S02]  /*25e40*/  @!P2 SYNCS.PHASECHK.TRANS64 P2, [R3+URZ+0x28830], R0 ;  /* 0x028830000300a5a7 */ /* 0x000ea4000804007f */
[----:B--2---:R-:W-:Y:S05]  /*25e50*/  @!P2 BRA `(.L_x_8430) ;  /* 0xfffffffc00f0a947 */ /* 0x004fea000383ffff */
[----:B------:R-:W-:Y:S05]  /*25e60*/  BRA `(.L_x_8429) ;  /* 0xffffff0800dc7947 */ /* 0x000fea000383ffff */
.L_x_8434:
[----:B-1----:R1:W2:Y:S02]  /*25e70*/  SYNCS.PHASECHK.TRANS64.TRYWAIT P1, [R3+URZ+0x28850], R0 ;  /* 0x02885000030075a7 */ /* 0x0022a4000802017f */
[----:B--2---:R-:W-:Y:S05]  /*25e80*/  @!P1 NANOSLEEP.SYNCS 0x989680 ;  /* 0x009896800000995d */ /* 0x004fea0003900000 */
[----:B------:R-:W2:Y:S02]  /*25e90*/  @!P1 SYNCS.PHASECHK.TRANS64 P1, [R3+URZ+0x28850], R0 ;  /* 0x02885000030095a7 */ /* 0x000ea4000802007f */
[----:B--2---:R-:W-:Y:S05]  /*25ea0*/  @!P1 BRA `(.L_x_8434) ;  /* 0xfffffffc00f09947 */ /* 0x004fea000383ffff */
[----:B------:R-:W-:Y:S05]  /*25eb0*/  BRA `(.L_x_8431) ;  /* 0xffffff0c00f87947 */ /* 0x000fea000383ffff */
.L_x_8449:
[----:B-1----:R1:W2:Y:S02]  /*25ec0*/  SYNCS.PHASECHK.TRANS64.TRYWAIT P1, [R11+URZ+0x28850], R4 ;  /* 0x028850040b0075a7 */ /* 0x0022a4000802017f */
[----:B--2---:R-:W-:Y:S05]  /*25ed0*/  @!P1 NANOSLEEP.SYNCS 0x989680 ;  /* 0x009896800000995d */ /* 0x004fea0003900000 */
[----:B------:R-:W2:Y:S02]  /*25ee0*/  @!P1 SYNCS.PHASECHK.TRANS64 P1, [R11+URZ+0x28850], R4 ;  /* 0x028850040b0095a7 */ /* 0x000ea4000802007f */
[----:B--2---:R-:W-:Y:S05]  /*25ef0*/  @!P1 BRA `(.L_x_8449) ;  /* 0xfffffffc00f09947 */ /* 0x004fea000383ffff */
[----:B------:R-:W-:Y:S05]  /*25f00*/  BRA `(.L_x_8448) ;  /* 0xffffff3c005c7947 */ /* 0x000fea000383ffff */
.L_x_8464:
[----:B------:R-:W-:Y:S01]  /*25f10*/  MOV R13, R4 ;  /* 0x00000004000d7202 */ /* 0x000fe20000000f00 */
[----:B------:R-:W-:Y:S02]  /*25f20*/  IMAD.MOV.U32 R12, RZ, RZ, RZ ;  /* 0x000000ffff0c7224 */ /* 0x000fe400078e00ff */
[----:B------:R-:W-:Y:S02]  /*25f30*/  IMAD.MOV.U32 R11, RZ, RZ, 0x181f ;  /* 0x0000181fff0b7424 */ /* 0x000fe400078e00ff */
[----:B------:R-:W-:-:S07]  /*25f40*/  IMAD.MOV.U32 R15, RZ, RZ, -0x1 ;  /* 0xffffffffff0f7424 */ /* 0x000fce00078e00ff */
[----:B---3--:R-:W-:Y:S05]  /*25f50*/  WARPSYNC.COLLECTIVE R15, `(.L_x_8712) ;  /* 0x000000000f087348 */ /* 0x008fea0003c00000 */
[----:B------:R0:W1:Y:S02]  /*25f60*/  SHFL.IDX P6, R14, R13, R12, R11 ;  /* 0x0000000c0d0e7389 */ /* 0x00006400000c000b */
[----:B01-3--:R-:W-:Y:S01]  /*25f70*/  ENDCOLLECTIVE ;  /* 0x000000000000791b */ /* 0x00bfe20003800000 */
.L_x_8712:
[----:B------:R-:W-:Y:S02]  /*25f80*/  IMAD.MOV.U32 R13, RZ, RZ, R0 ;  /* 0x000000ffff0d7224 */ /* 0x000fe400078e0000 */
[----:B------:R-:W-:-:S07]  /*25f90*/  IMAD.MOV.U32 R3, RZ, RZ, R14 ;  /* 0x000000ffff037224 */ /* 0x000fce00078e000e */
[----:B------:R-:W-:Y:S05]  /*25fa0*/  WARPSYNC.COLLECTIVE R15, `(.L_x_8713) ;  /* 0x000000000f087348 */ /* 0x000fea0003c00000 */
[----:B------:R0:W1:Y:S02]  /*25fb0*/  SHFL.IDX P6, R14, R13, R12, R11 ;  /* 0x0000000c0d0e7389 */ /* 0x00006400000c000b */
[----:B01----:R-:W-:Y:S01]  /*25fc0*/  ENDCOLLECTIVE ;  /* 0x000000000000791b */ /* 0x003fe20003800000 */
.L_x_8713:
[----:B------:R-:W-:Y:S05]  /*25fd0*/  BRA `(.L_x_8714) ;  /* 0xffffff60009c7947 */ /* 0x000fea000383ffff */
.L_x_8467:
[----:B------:R-:W-:Y:S01]  /*25fe0*/  BSSY B1, `(.L_x_8715) ;  /* 0x0000008000017945 */ /* 0x000fe20003800000 */
[----:B------:R-:W-:Y:S01]  /*25ff0*/  IMAD.MOV.U32 R13, RZ, RZ, R4 ;  /* 0x000000ffff0d7224 */ /* 0x000fe200078e0004 */
[----:B------:R-:W-:Y:S01]  /*26000*/  MOV R12, 0x1 ;  /* 0x00000001000c7802 */ /* 0x000fe20000000f00 */
[----:B------:R-:W-:Y:S02]  /*26010*/  IMAD.MOV.U32 R11, RZ, RZ, 0x181f ;  /* 0x0000181fff0b7424 */ /* 0x000fe400078e00ff */
[----:B----4-:R-:W-:-:S07]  /*26020*/  IMAD.MOV.U32 R15, RZ, RZ, -0x1 ;  /* 0xffffffffff0f7424 */ /* 0x010fce00078e00ff */
[----:B0123--:R-:W-:Y:S05]  /*26030*/  WARPSYNC.COLLECTIVE R15, `(.L_x_8716) ;  /* 0x000000000f087348 */ /* 0x00ffea0003c00000 */
[----:B--2---:R2:W4:Y:S02]  /*26040*/  SHFL.IDX P6, R14, R13, R12, R11 ;  /* 0x0000000c0d0e7389 */ /* 0x00452400000c000b */
[----:B01234-:R-:W-:Y:S01]  /*26050*/  ENDCOLLECTIVE ;  /* 0x000000000000791b */ /* 0x01ffe20003800000 */
.L_x_8716:
[----:B------:R-:W-:Y:S05]  /*26060*/  BSYNC B1 ;  /* 0x0000000000017941 */ /* 0x000fea0003800000 */
.L_x_8715:
        /* <DEDUP_REMOVED lines=8> */
.L_x_8717:
[----:B------:R-:W-:Y:S05]  /*260f0*/  BRA `(.L_x_8718) ;  /* 0xffffff60009c7947 */ /* 0x000fea000383ffff */
.L_x_8470:
[----:B------:R-:W-:Y:S01]  /*26100*/  BSSY B1, `(.L_x_8719) ;  /* 0x0000008000017945 */ /* 0x000fe20003800000 */
[----:B------:R-:W-:Y:S02]  /*26110*/  IMAD.MOV.U32 R13, RZ, RZ, R4 ;  /* 0x000000ffff0d7224 */ /* 0x000fe400078e0004 */
[----:B------:R-:W-:Y:S02]  /*26120*/  IMAD.MOV.U32 R12, RZ, RZ, 0x2 ;  /* 0x00000002ff0c7424 */ /* 0x000fe400078e00ff */
[----:B------:R-:W-:Y:S02]  /*26130*/  IMAD.MOV.U32 R11, RZ, RZ, 0x181f ;  /* 0x0000181fff0b7424 */ /* 0x000fe400078e00ff */
[----:B----4-:R-:W-:-:S07]  /*26140*/  IMAD.MOV.U32 R15, RZ, RZ, -0x1 ;  /* 0xffffffffff0f7424 */ /* 0x010fce00078e00ff */
[----:B0123--:R-:W-:Y:S05]  /*26150*/  WARPSYNC.COLLECTIVE R15, `(.L_x_8720) ;  /* 0x000000000f087348 */ /* 0x00ffea0003c00000 */
[----:B--2---:R2:W4:Y:S02]  /*26160*/  SHFL.IDX P6, R14, R13, R12, R11 ;  /* 0x0000000c0d0e7389 */ /* 0x00452400000c000b */
[----:B01234-:R-:W-:Y:S01]  /*26170*/  ENDCOLLECTIVE ;  /* 0x000000000000791b */ /* 0x01ffe20003800000 */
.L_x_8720:
[----:B------:R-:W-:Y:S05]  /*26180*/  BSYNC B1 ;  /* 0x0000000000017941 */ /* 0x000fea0003800000 */
.L_x_8719:
        /* <DEDUP_REMOVED lines=8> */
.L_x_8721:
[----:B------:R-:W-:Y:S05]  /*26210*/  BRA `(.L_x_8722) ;  /* 0xffffff60009c7947 */ /* 0x000fea000383ffff */
.L_x_8473:
[----:B------:R-:W-:Y:S01]  /*26220*/  BSSY B1, `(.L_x_8723) ;  /* 0x0000008000017945 */ /* 0x000fe20003800000 */
[----:B------:R-:W-:Y:S02]  /*26230*/  IMAD.MOV.U32 R13, RZ, RZ, R4 ;  /* 0x000000ffff0d7224 */ /* 0x000fe400078e0004 */
[----:B------:R-:W-:Y:S02]  /*26240*/  IMAD.MOV.U32 R12, RZ, RZ, 0x3 ;  /* 0x00000003ff0c7424 */ /* 0x000fe400078e00ff */
[----:B------:R-:W-:Y:S02]  /*26250*/  IMAD.MOV.U32 R11, RZ, RZ, 0x181f ;  /* 0x0000181fff0b7424 */ /* 0x000fe400078e00ff */
[----:B0-----:R-:W-:-:S07]  /*26260*/  IMAD.MOV.U32 R15, RZ, RZ, -0x1 ;  /* 0xffffffffff0f7424 */ /* 0x001fce00078e00ff */
[----:B-1234-:R-:W-:Y:S05]  /*26270*/  WARPSYNC.COLLECTIVE R15, `(.L_x_8724) ;  /* 0x000000000f087348 */ /* 0x01efea0003c00000 */
[----:B----4-:R0:W4:Y:S02]  /*26280*/  SHFL.IDX P6, R14, R13, R12, R11 ;  /* 0x0000000c0d0e7389 */ /* 0x01012400000c000b */
[----:B01234-:R-:W-:Y:S01]  /*26290*/  ENDCOLLECTIVE ;  /* 0x000000000000791b */ /* 0x01ffe20003800000 */
.L_x_8724:
[----:B------:R-:W-:Y:S05]  /*262a0*/  BSYNC B1 ;  /* 0x0000000000017941 */ /* 0x000fea0003800000 */
.L_x_8723:
        /* <DEDUP_REMOVED lines=8> */
.L_x_8725:
[----:B------:R-:W-:Y:S05]  /*26330*/  BRA `(.L_x_8726) ;  /* 0xffffff60009c7947 */ /* 0x000fea000383ffff */
.L_x_8498:
[----:B------:R-:W0:Y:S01]  /*26340*/  S2R R12, SR_TID.X ;  /* 0x00000000000c7919 */ /* 0x000e220000002100 */
[----:B------:R-:W-:Y:S01]  /*26350*/  BSSY B1, `(.L_x_8727) ;  /* 0x000000a000017945 */ /* 0x000fe20003800000 */
[----:B------:R-:W-:Y:S01]  /*26360*/  MOV R11, 0x1f ;  /* 0x0000001f000b7802 */ /* 0x000fe20000000f00 */
        /* <DEDUP_REMOVED lines=8> */
.L_x_8728:
[----:B------:R-:W-:Y:S05]  /*263f0*/  BSYNC B1 ;  /* 0x0000000000017941 */ /* 0x000fea0003800000 */
.L_x_8727:
[----:B------:R-:W-:Y:S05]  /*26400*/  BRA `(.L_x_8729) ;  /* 0xffffff7800847947 */ /* 0x000fea000383ffff */
.L_x_8500:
[----:B------:R-:W-:Y:S01]  /*26410*/  BSSY B1, `(.L_x_8730) ;  /* 0x0000006000017945 */ /* 0x000fe20003800000 */
[----:B------:R-:W-:-:S07]  /*26420*/  IMAD.MOV.U32 R15, RZ, RZ, -0x1 ;  /* 0xffffffffff0f7424 */ /* 0x000fce00078e00ff */
[----:B0-----:R-:W-:Y:S05]  /*26430*/  WARPSYNC.COLLECTIVE R15, `(.L_x_8731) ;  /* 0x000000000f0c7348 */ /* 0x001fea0003c00000 */
[----:B------:R-:W-:Y:S02]  /*26440*/  ELECT P6, UR62, PT ;  /* 0x00000000003e782f */ /* 0x000fe400038c0000 */
[----:B------:R-:W-:Y:S01]  /*26450*/  MOV R14, UR62 ;  /* 0x0000003e000e7c02 */ /* 0x000fe20008000f00 */
[----:B0-----:R-:W-:Y:S10]  /*26460*/  ENDCOLLECTIVE ;  /* 0x000000000000791b */ /* 0x001ff40003800000 */
.L_x_8731:
[----:B------:R-:W-:Y:S05]  /*26470*/  BSYNC B1 ;  /* 0x0000000000017941 */ /* 0x000fea0003800000 */
.L_x_8730:
[----:B------:R-:W-:Y:S05]  /*26480*/  BRA `(.L_x_8499) ;  /* 0xffffff78007c7947 */ /* 0x000fea000383ffff */
.L_x_8502:
[----:B0-----:R0:W1:Y:S02]  /*26490*/  SYNCS.PHASECHK.TRANS64.TRYWAIT P0, [R22+URZ+0x28820], R3 ;  /* 0x02882003160075a7 */ /* 0x001064000800017f */
[----:B-1----:R-:W-:Y:S05]  /*264a0*/  @!P0 NANOSLEEP.SYNCS 0x989680 ;  /* 0x009896800000895d */ /* 0x002fea0003900000 */
[----:B------:R-:W1:Y:S02]  /*264b0*/  @!P0 SYNCS.PHASECHK.TRANS64 P0, [R22+URZ+0x28820], R3 ;  /* 0x02882003160085a7 */ /* 0x000e64000800007f */
[----:B-1----:R-:W-:Y:S05]  /*264c0*/  @!P0 BRA `(.L_x_8502) ;  /* 0xfffffffc00f08947 */ /* 0x002fea000383ffff */
[----:B------:R-:W-:Y:S05]  /*264d0*/  BRA `(.L_x_8732) ;  /* 0xffffff78008c7947 */ /* 0x000fea000383ffff */
.L_x_8506:
[----:B-1----:R1:W2:Y:S02]  /*264e0*/  SYNCS.PHASECHK.TRANS64.TRYWAIT P0, [R11+URZ+0x288a0], R14 ;  /* 0x0288a00e0b0075a7 */ /* 0x0022a4000800017f */
[----:B--2---:R-:W-:Y:S05]  /*264f0*/  @!P0 NANOSLEEP.SYNCS 0x989680 ;  /* 0x009896800000895d */ /* 0x004fea0003900000 */
[----:B------:R-:W2:Y:S02]  /*26500*/  @!P0 SYNCS.PHASECHK.TRANS64 P0, [R11+URZ+0x288a0], R14 ;  /* 0x0288a00e0b0085a7 */ /* 0x000ea4000800007f */
[----:B--2---:R-:W-:Y:S05]  /*26510*/  @!P0 BRA `(.L_x_8506) ;  /* 0xfffffffc00f08947 */ /* 0x004fea000383ffff */
[----:B------:R-:W-:Y:S05]  /*26520*/  BRA `(.L_x_8733) ;  /* 0xffffff7800a47947 */ /* 0x000fea000383ffff */
.L_x_8512:
[----:B0-----:R0:W2:Y:S02]  /*26530*/  SYNCS.PHASECHK.TRANS64.TRYWAIT P0, [R11+URZ+0x288c0], R14 ;  /* 0x0288c00e0b0075a7 */ /* 0x0010a4000800017f */
[----:B--2---:R-:W-:Y:S05]  /*26540*/  @!P0 NANOSLEEP.SYNCS 0x989680 ;  /* 0x009896800000895d */ /* 0x004fea0003900000 */
[----:B------:R-:W2:Y:S02]  /*26550*/  @!P0 SYNCS.PHASECHK.TRANS64 P0, [R11+URZ+0x288c0], R14 ;  /* 0x0288c00e0b0085a7 */ /* 0x000ea4000800007f */
[----:B--2---:R-:W-:Y:S05]  /*26560*/  @!P0 BRA `(.L_x_8512) ;  /* 0xfffffffc00f08947 */ /* 0x004fea000383ffff */
[----:B------:R-:W-:Y:S05]  /*26570*/  BRA `(.L_x_8734) ;  /* 0xffffff7c00647947 */ /* 0x000fea000383ffff */
.L_x_8520:
[----:B0-----:R0:W1:Y:S02]  /*26580*/  SYNCS.PHASECHK.TRANS64.TRYWAIT P1, [R12+URZ+0x288a0], R2 ;  /* 0x0288a0020c0075a7 */ /* 0x001064000802017f */
[----:B-1----:R-:W-:Y:S05]  /*26590*/  @!P1 NANOSLEEP.SYNCS 0x989680 ;  /* 0x009896800000995d */ /* 0x002fea0003900000 */
[----:B------:R-:W1:Y:S02]  /*265a0*/  @!P1 SYNCS.PHASECHK.TRANS64 P1, [R12+URZ+0x288a0], R2 ;  /* 0x0288a0020c0095a7 */ /* 0x000e64000802007f */
[----:B-1----:R-:W-:Y:S05]  /*265b0*/  @!P1 BRA `(.L_x_8520) ;  /* 0xfffffffc00f09947 */ /* 0x002fea000383ffff */
[----:B------:R-:W-:Y:S05]  /*265c0*/  BRA `(.L_x_8735) ;  /* 0xffffff8000607947 */ /* 0x000fea000383ffff */
.L_x_8526:
[----:B-1----:R1:W2:Y:S02]  /*265d0*/  SYNCS.PHASECHK.TRANS64.TRYWAIT P1, [R12+URZ+0x288c0], R2 ;  /* 0x0288c0020c0075a7 */ /* 0x0022a4000802017f */
[----:B--2---:R-:W-:Y:S05]  /*265e0*/  @!P1 NANOSLEEP.SYNCS 0x989680 ;  /* 0x009896800000995d */ /* 0x004fea0003900000 */
[----:B------:R-:W2:Y:S02]  /*265f0*/  @!P1 SYNCS.PHASECHK.TRANS64 P1, [R12+URZ+0x288c0], R2 ;  /* 0x0288c0020c0095a7 */ /* 0x000ea4000802007f */
[----:B--2---:R-:W-:Y:S05]  /*26600*/  @!P1 BRA `(.L_x_8526) ;  /* 0xfffffffc00f09947 */ /* 0x004fea000383ffff */
[----:B------:R-:W-:Y:S05]  /*26610*/  BRA `(.L_x_8736) ;  /* 0xffffff8400187947 */ /* 0x000fea000383ffff */
.L_x_8548:
        /* <DEDUP_REMOVED lines=11> */
.L_x_8738:
[----:B------:R-:W-:Y:S05]  /*266d0*/  BSYNC B0 ;  /* 0x0000000000007941 */ /* 0x000fea0003800000 */
.L_x_8737:
[----:B------:R-:W-:Y:S05]  /*266e0*/  BRA `(.L_x_8739) ;  /* 0xffffff9000e47947 */ /* 0x000fea000383ffff */
.L_x_8551:
[----:B0-----:R0:W1:Y:S02]  /*266f0*/  SYNCS.PHASECHK.TRANS64.TRYWAIT P0, [R7+URZ+0x28840], R2 ;  /* 0x02884002070075a7 */ /* 0x001064000800017f */
[----:B-1----:R-:W-:Y:S05]  /*26700*/  @!P0 NANOSLEEP.SYNCS 0x989680 ;  /* 0x009896800000895d */ /* 0x002fea0003900000 */
[----:B------:R-:W1:Y:S02]  /*26710*/  @!P0 SYNCS.PHASECHK.TRANS64 P0, [R7+URZ+0x28840], R2 ;  /* 0x02884002070085a7 */ /* 0x000e64000800007f */
[----:B-1----:R-:W-:Y:S05]  /*26720*/  @!P0 BRA `(.L_x_8551) ;  /* 0xfffffffc00f08947 */ /* 0x002fea000383ffff */
[----:B------:R-:W-:Y:S05]  /*26730*/  BRA `(.L_x_8740) ;  /* 0xffffff9400407947 */ /* 0x000fea000383ffff */
.L_x_8552:
        /* <DEDUP_REMOVED lines=8> */
.L_x_8742:
[----:B------:R-:W-:Y:S05]  /*267c0*/  BSYNC B0 ;  /* 0x0000000000007941 */ /* 0x000fea0003800000 */
.L_x_8741:
[----:B------:R-:W-:Y:S01]  /*267d0*/  IMAD.MOV.U32 R13, RZ, RZ, R4 ;  /* 0x000000ffff0d7224 */ /* 0x000fe200078e0004 */
[----:B------:R-:W-:Y:S01]  /*267e0*/  MOV R11, 0x181f ;  /* 0x0000181f000b7802 */ /* 0x000fe20000000f00 */
[----:B------:R-:W-:Y:S02]  /*267f0*/  IMAD.MOV.U32 R12, RZ, RZ, RZ ;  /* 0x000000ffff0c7224 */ /* 0x000fe400078e00ff */
[----:B------:R-:W-:Y:S02]  /*26800*/  IMAD.MOV.U32 R15, RZ, RZ, -0x1 ;  /* 0xffffffffff0f7424 */ /* 0x000fe400078e00ff */
[----:B------:R-:W-:Y:S02]  /*26810*/  IMAD.MOV.U32 R2, RZ, RZ, R14 ;  /* 0x000000ffff027224 */ /* 0x000fe400078e000e */
[----:B------:R-:W-:-:S07]  /*26820*/  @P0 IMAD R8, R5, 0x2, R22 ;  /* 0x0000000205080824 */ /* 0x000fce00078e0216 */
[----:B------:R-:W-:Y:S05]  /*26830*/  WARPSYNC.COLLECTIVE R15, `(.L_x_8743) ;  /* 0x000000000f087348 */ /* 0x000fea0003c00000 */
[----:B------:R0:W1:Y:S02]  /*26840*/  SHFL.IDX P6, R14, R13, R12, R11 ;  /* 0x0000000c0d0e7389 */ /* 0x00006400000c000b */
[----:B01----:R-:W-:Y:S01]  /*26850*/  ENDCOLLECTIVE ;  /* 0x000000000000791b */ /* 0x003fe20003800000 */
.L_x_8743:
[----:B------:R-:W-:Y:S02]  /*26860*/  IMAD.MOV.U32 R13, RZ, RZ, R0 ;  /* 0x000000ffff0d7224 */ /* 0x000fe400078e0000 */
[----:B------:R-:W-:Y:S02]  /*26870*/  IMAD.MOV.U32 R12, RZ, RZ, 0x1 ;  /* 0x00000001ff0c7424 */ /* 0x000fe400078e00ff */
[----:B------:R-:W-:-:S07]  /*26880*/  IMAD.MOV.U32 R3, RZ, RZ, R14 ;  /* 0x000000ffff037224 */ /* 0x000fce00078e000e */
[----:B------:R-:W-:Y:S05]  /*26890*/  WARPSYNC.COLLECTIVE R15, `(.L_x_8744) ;  /* 0x000000000f087348 */ /* 0x000fea0003c00000 */
[----:B------:R0:W1:Y:S02]  /*268a0*/  SHFL.IDX P6, R14, R13, R12, R11 ;  /* 0x0000000c0d0e7389 */ /* 0x00006400000c000b */
[----:B01----:R-:W-:Y:S01]  /*268b0*/  ENDCOLLECTIVE ;  /* 0x000000000000791b */ /* 0x003fe20003800000 */
.L_x_8744:
        /* <DEDUP_REMOVED lines=16> */
.L_x_8745:
[----:B------:R-:W-:Y:S02]  /*269c0*/  @P0 IMAD R8, R5, 0x2, R22 ;  /* 0x0000000205080824 */ /* 0x000fe400078e0216 */
[----:B------:R-:W-:Y:S02]  /*269d0*/  IMAD.MOV.U32 R13, RZ, RZ, R0 ;  /* 0x000000ffff0d7224 */ /* 0x000fe400078e0000 */
[----:B------:R-:W-:Y:S02]  /*269e0*/  IMAD.MOV.U32 R12, RZ, RZ, 0x2 ;  /* 0x00000002ff0c7424 */ /* 0x000fe400078e00ff */
[----:B------:R-:W-:-:S07]  /*269f0*/  IMAD.MOV.U32 R3, RZ, RZ, R14 ;  /* 0x000000ffff037224 */ /* 0x000fce00078e000e */
[----:B------:R-:W-:Y:S05]  /*26a00*/  WARPSYNC.COLLECTIVE R15, `(.L_x_8746) ;  /* 0x000000000f087348 */ /* 0x000fea0003c00000 */
[----:B------:R0:W1:Y:S02]  /*26a10*/  SHFL.IDX P6, R14, R13, R12, R11 ;  /* 0x0000000c0d0e7389 */ /* 0x00006400000c000b */
[----:B01----:R-:W-:Y:S01]  /*26a20*/  ENDCOLLECTIVE ;  /* 0x000000000000791b */ /* 0x003fe20003800000 */
.L_x_8746:
        /* <DEDUP_REMOVED lines=16> */
.L_x_8747:
[----:B------:R-:W-:Y:S02]  /*26b30*/  @P0 IMAD R8, R5, 0x2, R22 ;  /* 0x0000000205080824 */ /* 0x000fe400078e0216 */
[----:B------:R-:W-:Y:S02]  /*26b40*/  IMAD.MOV.U32 R13, RZ, RZ, R0 ;  /* 0x000000ffff0d7224 */ /* 0x000fe400078e0000 */
[----:B------:R-:W-:Y:S02]  /*26b50*/  IMAD.MOV.U32 R12, RZ, RZ, 0x3 ;  /* 0x00000003ff0c7424 */ /* 0x000fe400078e00ff */
[----:B------:R-:W-:-:S07]  /*26b60*/  IMAD.MOV.U32 R3, RZ, RZ, R14 ;  /* 0x000000ffff037224 */ /* 0x000fce00078e000e */
[----:B------:R-:W-:Y:S05]  /*26b70*/  WARPSYNC.COLLECTIVE R15, `(.L_x_8748) ;  /* 0x000000000f087348 */ /* 0x000fea0003c00000 */
[----:B------:R0:W1:Y:S02]  /*26b80*/  SHFL.IDX P6, R14, R13, R12, R11 ;  /* 0x0000000c0d0e7389 */ /* 0x00006400000c000b */
[----:B01----:R-:W-:Y:S01]  /*26b90*/  ENDCOLLECTIVE ;  /* 0x000000000000791b */ /* 0x003fe20003800000 */
.L_x_8748:
        /* <DEDUP_REMOVED lines=16> */
.L_x_8749:
[----:B------:R-:W-:Y:S02]  /*26ca0*/  @P0 IMAD R8, R5, 0x2, R22 ;  /* 0x0000000205080824 */ /* 0x000fe400078e0216 */
[----:B------:R-:W-:Y:S01]  /*26cb0*/  IMAD.MOV.U32 R13, RZ, RZ, R0 ;  /* 0x000000ffff0d7224 */ /* 0x000fe200078e0000 */
[----:B------:R-:W-:Y:S01]  /*26cc0*/  MOV R12, 0x4 ;  /* 0x00000004000c7802 */ /* 0x000fe20000000f00 */
[----:B------:R-:W-:-:S07]  /*26cd0*/  IMAD.MOV.U32 R3, RZ, RZ, R14 ;  /* 0x000000ffff037224 */ /* 0x000fce00078e000e */
[----:B------:R-:W-:Y:S05]  /*26ce0*/  WARPSYNC.COLLECTIVE R15, `(.L_x_8750) ;  /* 0x000000000f087348 */ /* 0x000fea0003c00000 */
[----:B------:R0:W1:Y:S02]  /*26cf0*/  SHFL.IDX P6, R14, R13, R12, R11 ;  /* 0x0000000c0d0e7389 */ /* 0x00006400000c000b */
[----:B01----:R-:W-:Y:S01]  /*26d00*/  ENDCOLLECTIVE ;  /* 0x000000000000791b */ /* 0x003fe20003800000 */
.L_x_8750:
        /* <DEDUP_REMOVED lines=16> */
.L_x_8751:
[----:B------:R-:W-:Y:S01]  /*26e10*/  @P0 IMAD R8, R5, 0x2, R22 ;  /* 0x0000000205080824 */ /* 0x000fe200078e0216 */
[----:B------:R-:W-:Y:S01]  /*26e20*/  MOV R13, R0 ;  /* 0x00000000000d7202 */ /* 0x000fe20000000f00 */
[----:B------:R-:W-:Y:S02]  /*26e30*/  IMAD.MOV.U32 R12, RZ, RZ, 0x5 ;  /* 0x00000005ff0c7424 */ /* 0x000fe400078e00ff */
[----:B------:R-:W-:-:S07]  /*26e40*/  IMAD.MOV.U32 R3, RZ, RZ, R14 ;  /* 0x000000ffff037224 */ /* 0x000fce00078e000e */
[----:B------:R-:W-:Y:S05]  /*26e50*/  WARPSYNC.COLLECTIVE R15, `(.L_x_8752) ;  /* 0x000000000f087348 */ /* 0x000fea0003c00000 */
[----:B------:R0:W1:Y:S02]  /*26e60*/  SHFL.IDX P6, R14, R13, R12, R11 ;  /* 0x0000000c0d0e7389 */ /* 0x00006400000c000b */
[----:B01----:R-:W-:Y:S01]  /*26e70*/  ENDCOLLECTIVE ;  /* 0x000000000000791b */ /* 0x003fe20003800000 */
.L_x_8752:
        /* <DEDUP_REMOVED lines=16> */
.L_x_8753:
[----:B------:R-:W-:Y:S01]  /*26f80*/  @P0 LEA R8, R5, R22, 0x1 ;  /* 0x0000001605080211 */ /* 0x000fe200078e08ff */
[----:B------:R-:W-:Y:S02]  /*26f90*/  IMAD.MOV.U32 R13, RZ, RZ, R0 ;  /* 0x000000ffff0d7224 */ /* 0x000fe400078e0000 */
[----:B------:R-:W-:Y:S02]  /*26fa0*/  IMAD.MOV.U32 R12, RZ, RZ, 0x6 ;  /* 0x00000006ff0c7424 */ /* 0x000fe400078e00ff */
[----:B------:R-:W-:-:S07]  /*26fb0*/  IMAD.MOV.U32 R3, RZ, RZ, R14 ;  /* 0x000000ffff037224 */ /* 0x000fce00078e000e */
[----:B------:R-:W-:Y:S05]  /*26fc0*/  WARPSYNC.COLLECTIVE R15, `(.L_x_8754) ;  /* 0x000000000f087348 */ /* 0x000fea0003c00000 */
[----:B------:R0:W1:Y:S02]  /*26fd0*/  SHFL.IDX P6, R14, R13, R12, R11 ;  /* 0x0000000c0d0e7389 */ /* 0x00006400000c000b */
[----:B01----:R-:W-:Y:S01]  /*26fe0*/  ENDCOLLECTIVE ;  /* 0x000000000000791b */ /* 0x003fe20003800000 */
.L_x_8754:
        /* <DEDUP_REMOVED lines=16> */
.L_x_8755:
[----:B------:R-:W-:Y:S02]  /*270f0*/  @P0 IMAD R8, R5, 0x2, R22 ;  /* 0x0000000205080824 */ /* 0x000fe400078e0216 */
[----:B------:R-:W-:Y:S02]  /*27100*/  IMAD.MOV.U32 R13, RZ, RZ, R0 ;  /* 0x000000ffff0d7224 */ /* 0x000fe400078e0000 */
[----:B------:R-:W-:Y:S02]  /*27110*/  IMAD.MOV.U32 R12, RZ, RZ, 0x7 ;  /* 0x00000007ff0c7424 */ /* 0x000fe400078e00ff */
[----:B------:R-:W-:-:S07]  /*27120*/  IMAD.MOV.U32 R3, RZ, RZ, R14 ;  /* 0x000000ffff037224 */ /* 0x000fce00078e000e */
[----:B------:R-:W-:Y:S05]  /*27130*/  WARPSYNC.COLLECTIVE R15, `(.L_x_8756) ;  /* 0x000000000f087348 */ /* 0x000fea0003c00000 */
[----:B------:R0:W1:Y:S02]  /*27140*/  SHFL.IDX P6, R14, R13, R12, R11 ;  /* 0x0000000c0d0e7389 */ /* 0x00006400000c000b */
[----:B01----:R-:W-:Y:S01]  /*27150*/  ENDCOLLECTIVE ;  /* 0x000000000000791b */ /* 0x003fe20003800000 */
.L_x_8756:
        /* <DEDUP_REMOVED lines=14> */
.L_x_8757:
[----:B------:R-:W-:Y:S01]  /*27240*/  @!PT LDS RZ, [RZ] ;  /* 0x00000000fffff984 */ /* 0x000fe20000000800 */
[----:B------:R-:W-:Y:S01]  /*27250*/  @!PT LDS RZ, [RZ] ;  /* 0x00000000fffff984 */ /* 0x000fe20000000800 */
[----:B------:R-:W-:Y:S01]  /*27260*/  @!PT LDS RZ, [RZ] ;  /* 0x00000000fffff984 */ /* 0x000fe20000000800 */
[----:B------:R0:W-:Y:S02]  /*27270*/  @P0 LDGSTS.E.BYPASS.LTC128B.128 [R8+0x1f400], desc[UR54][R2.64+0x80], !P2 ;  /* 0x1f40008002080fae */ /* 0x0001e4000d101d76 */
[----:B0-----:R-:W-:Y:S01]  /*27280*/  MOV R2, R14 ;  /* 0x0000000e00027202 */ /* 0x001fe20000000f00 */
[----:B------:R-:W-:Y:S06]  /*27290*/  BRA `(.L_x_8758) ;  /* 0xffffff9000187947 */ /* 0x000fec000383ffff */
.L_x_8557:
        /* <DEDUP_REMOVED lines=9> */
.L_x_8759:
[C---:B------:R-:W-:Y:S01]  /*27330*/  VIADD R6, R27.reuse, 0x10 ;  /* 0x000000101b067836 */ /* 0x040fe20000000000 */
[----:B------:R-:W-:Y:S02]  /*27340*/  ISETP.GE.AND P3, PT, R27, R33, PT ;  /* 0x000000211b00720c */ /* 0x000fe40003f66270 */
[----:B------:R-:W-:Y:S01]  /*27350*/  MOV R13, R0 ;  /* 0x00000000000d7202 */ /* 0x000fe20000000f00 */
[----:B------:R-:W-:-:S10]  /*27360*/  IMAD.MOV.U32 R2, RZ, RZ, R14 ;  /* 0x000000ffff027224 */ /* 0x000fd400078e000e */
[----:B------:R-:W-:Y:S05]  /*27370*/  WARPSYNC.COLLECTIVE R15, `(.L_x_8760) ;  /* 0x000000000f087348 */ /* 0x000fea0003c00000 */
[----:B------:R0:W1:Y:S02]  /*27380*/  SHFL.IDX P6, R14, R13, R12, R11 ;  /* 0x0000000c0d0e7389 */ /* 0x00006400000c000b */
[----:B01----:R-:W-:Y:S01]  /*27390*/  ENDCOLLECTIVE ;  /* 0x000000000000791b */ /* 0x003fe20003800000 */
.L_x_8760:
[----:B------:R-:W-:Y:S01]  /*273a0*/  MOV R13, R4 ;  /* 0x00000004000d7202 */ /* 0x000fe20000000f00 */
[----:B------:R-:W-:Y:S02]  /*273b0*/  IMAD.MOV.U32 R12, RZ, RZ, 0x1 ;  /* 0x00000001ff0c7424 */ /* 0x000fe400078e00ff */
[----:B------:R-:W-:-:S07]  /*273c0*/  IMAD.MOV.U32 R3, RZ, RZ, R14 ;  /* 0x000000ffff037224 */ /* 0x000fce00078e000e */
[----:B------:R-:W-:Y:S05]  /*273d0*/  WARPSYNC.COLLECTIVE R15, `(.L_x_8761) ;  /* 0x000000000f087348 */ /* 0x000fea0003c00000 */
[----:B------:R0:W1:Y:S02]  /*273e0*/  SHFL.IDX P6, R14, R13, R12, R11 ;  /* 0x0000000c0d0e7389 */ /* 0x00006400000c000b */
[----:B01----:R-:W-:Y:S01]  /*273f0*/  ENDCOLLECTIVE ;  /* 0x000000000000791b */ /* 0x003fe20003800000 */
.L_x_8761:
        /* <DEDUP_REMOVED lines=8> */
[----:B------:R0:W-:Y:S01]  /*27480*/  @!P3 LDGSTS.E.BYPASS.LTC128B.128 [R8+0x14400], desc[UR54][R2.64+0x80], !P1 ;  /* 0x144000800208bfae */ /* 0x0001e2000c901d76 */
[----:B------:R-:W-:Y:S01]  /*27490*/  ISETP.GE.AND P3, PT, R6, R33, PT ;  /* 0x000000210600720c */ /* 0x000fe20003f66270 */
[----:B0-----:R-:W-:-:S12]  /*274a0*/  IMAD.MOV.U32 R2, RZ, RZ, R14 ;  /* 0x000000ffff027224 */ /* 0x001fd800078e000e */
[----:B------:R-:W-:Y:S05]  /*274b0*/  WARPSYNC.COLLECTIVE R15, `(.L_x_8762) ;  /* 0x000000000f087348 */ /* 0x000fea0003c00000 */
[----:B------:R0:W1:Y:S02]  /*274c0*/  SHFL.IDX P6, R14, R13, R12, R11 ;  /* 0x0000000c0d0e7389 */ /* 0x00006400000c000b */
[----:B01----:R-:W-:Y:S01]  /*274d0*/  ENDCOLLECTIVE ;  /* 0x000000000000791b */ /* 0x003fe20003800000 */
.L_x_8762:
[----:B------:R-:W-:Y:S02]  /*274e0*/  IMAD.MOV.U32 R13, RZ, RZ, R4 ;  /* 0x000000ffff0d7224 */ /* 0x000fe400078e0004 */
[----:B------:R-:W-:Y:S01]  /*274f0*/  IMAD.MOV.U32 R12, RZ, RZ, 0x2 ;  /* 0x00000002ff0c7424 */ /* 0x000fe200078e00ff */
[----:B------:R-:W-:-:S13]  /*27500*/  @!P3 LEA R5, P2, R31, R14, 0x1 ;  /* 0x0000000e1f05b211 */ /* 0x000fda00078408ff */
[----:B------:R-:W-:Y:S05]  /*27510*/  WARPSYNC.COLLECTIVE R15, `(.L_x_8763) ;  /* 0x000000000f087348 */ /* 0x000fea0003c00000 */
[----:B------:R0:W1:Y:S02]  /*27520*/  SHFL.IDX P6, R14, R13, R12, R11 ;  /* 0x0000000c0d0e7389 */ /* 0x00006400000c000b */
[----:B01----:R-:W-:Y:S01]  /*27530*/  ENDCOLLECTIVE ;  /* 0x000000000000791b */ /* 0x003fe20003800000 */
.L_x_8763:
[----:B------:R-:W-:Y:S02]  /*27540*/  @!P3 IMAD.X R6, RZ, RZ, R2, P2 ;  /* 0x000000ffff06b224 */ /* 0x000fe400010e0602 */
[----:B------:R-:W-:-:S03]  /*27550*/  @!P3 IMAD.MOV.U32 R2, RZ, RZ, R5 ;  /* 0x000000ffff02b224 */ /* 0x000fc600078e0005 */
[----:B------:R-:W-:Y:S01]  /*27560*/  @!P3 MOV R3, R6 ;  /* 0x000000060003b202 */ /* 0x000fe20000000f00 */
[----:B------:R-:W-:-:S04]  /*27570*/  VIADD R6, R27, 0x20 ;  /* 0x000000201b067836 */ /* 0x000fc80000000000 */
[----:B------:R-:W-:Y:S01]  /*27580*/  @!PT LDS RZ, [RZ] ;  /* 0x00000000fffff984 */ /* 0x000fe20000000800 */
[----:B------:R-:W-:Y:S01]  /*27590*/  @!PT LDS RZ, [RZ] ;  /* 0x00000000fffff984 */ /* 0x000fe20000000800 */
[----:B------:R-:W-:Y:S01]  /*275a0*/  @!PT LDS RZ, [RZ] ;  /* 0x00000000fffff984 */ /* 0x000fe20000000800 */
        /* <DEDUP_REMOVED lines=8> */
.L_x_8764:
[----:B------:R-:W-:Y:S02]  /*27630*/  IMAD.MOV.U32 R13, RZ, RZ, R4 ;  /* 0x000000ffff0d7224 */ /* 0x000fe400078e0004 */
[----:B------:R-:W-:Y:S01]  /*27640*/  IMAD.MOV.U32 R12, RZ, RZ, 0x3 ;  /* 0x00000003ff0c7424 */ /* 0x000fe200078e00ff */
[----:B------:R-:W-:-:S13]  /*27650*/  @!P3 LEA R5, P2, R31, R14, 0x1 ;  /* 0x0000000e1f05b211 */ /* 0x000fda00078408ff */
[----:B------:R-:W-:Y:S05]  /*27660*/  WARPSYNC.COLLECTIVE R15, `(.L_x_8765) ;  /* 0x000000000f087348 */ /* 0x000fea0003c00000 */
[----:B------:R0:W1:Y:S02]  /*27670*/  SHFL.IDX P6, R14, R13, R12, R11 ;  /* 0x0000000c0d0e7389 */ /* 0x00006400000c000b */
[----:B01----:R-:W-:Y:S01]  /*27680*/  ENDCOLLECTIVE ;  /* 0x000000000000791b */ /* 0x003fe20003800000 */
.L_x_8765:
[----:B------:R-:W-:Y:S01]  /*27690*/  @!P3 IADD3.X R6, RZ, R2, RZ, P2, !PT ;  /* 0x00000002ff06b210 */ /* 0x000fe200017fe4ff */
[----:B------:R-:W-:-:S04]  /*276a0*/  @!P3 IMAD.MOV.U32 R2, RZ, RZ, R5 ;  /* 0x000000ffff02b224 */ /* 0x000fc800078e0005 */
[----:B------:R-:W-:Y:S02]  /*276b0*/  @!P3 IMAD.MOV.U32 R3, RZ, RZ, R6 ;  /* 0x000000ffff03b224 */ /* 0x000fe400078e0006 */
[----:B------:R-:W-:-:S03]  /*276c0*/  VIADD R6, R27, 0x30 ;  /* 0x000000301b067836 */ /* 0x000fc60000000000 */
[----:B------:R-:W-:Y:S01]  /*276d0*/  @!PT LDS RZ, [RZ] ;  /* 0x00000000fffff984 */ /* 0x000fe20000000800 */
[----:B------:R-:W-:Y:S01]  /*276e0*/  @!PT LDS RZ, [RZ] ;  /* 0x00000000fffff984 */ /* 0x000fe20000000800 */
[----:B------:R-:W-:Y:S01]  /*276f0*/  @!PT LDS RZ, [RZ] ;  /* 0x00000000fffff984 */ /* 0x000fe20000000800 */
[----:B------:R-:W-:Y:S01]  /*27700*/  @!P3 LDGSTS.E.BYPASS.LTC128B.128 [R8+0x11400], desc[UR54][R2.64], !P0 ;  /* 0x114000000208bfae */ /* 0x000fe2000c101d76 */
[----:B------:R-:W-:-:S03]  /*27710*/  IMAD.MOV.U32 R13, RZ, RZ, R0 ;  /* 0x000000ffff0d7224 */ /* 0x000fc600078e0000 */
[----:B------:R0:W-:Y:S01]  /*27720*/  @!P3 LDGSTS.E.BYPASS.LTC128B.128 [R8+0x15400], desc[UR54][R2.64+0x80], !P1 ;  /* 0x154000800208bfae */ /* 0x0001e2000c901d76 */
[----:B------:R-:W-:Y:S02]  /*27730*/  ISETP.GE.AND P3, PT, R6, R33, PT ;  /* 0x000000210600720c */ /* 0x000fe40003f66270 */
[----:B0-----:R-:W-:-:S11]  /*27740*/  MOV R2, R14 ;  /* 0x0000000e00027202 */ /* 0x001fd60000000f00 */
[----:B------:R-:W-:Y:S05]  /*27750*/  WARPSYNC.COLLECTIVE R15, `(.L_x_8766) ;  /* 0x000000000f087348 */ /* 0x000fea0003c00000 */
[----:B------:R0:W1:Y:S02]  /*27760*/  SHFL.IDX P6, R14, R13, R12, R11 ;  /* 0x0000000c0d0e7389 */ /* 0x00006400000c000b */
[----:B01----:R-:W-:Y:S01]  /*27770*/  ENDCOLLECTIVE ;  /* 0x000000000000791b */ /* 0x003fe20003800000 */
.L_x_8766:
[----:B------:R-:W-:Y:S01]  /*27780*/  MOV R13, R4 ;  /* 0x00000004000d7202 */ /* 0x000fe20000000f00 */
[----:B------:R-:W-:Y:S01]  /*27790*/  IMAD.MOV.U32 R12, RZ, RZ, 0x4 ;  /* 0x00000004ff0c7424 */ /* 0x000fe200078e00ff */
[----:B------:R-:W-:-:S13]  /*277a0*/  @!P3 LEA R5, P2, R31, R14, 0x1 ;  /* 0x0000000e1f05b211 */ /* 0x000fda00078408ff */
[----:B------:R-:W-:Y:S05]  /*277b0*/  WARPSYNC.COLLECTIVE R15, `(.L_x_8767) ;  /* 0x000000000f087348 */ /* 0x000fea0003c00000 */
[----:B------:R0:W1:Y:S02]  /*277c0*/  SHFL.IDX P6, R14, R13, R12, R11 ;  /* 0x0000000c0d0e7389 */ /* 0x00006400000c000b */
[----:B01----:R-:W-:Y:S01]  /*277d0*/  ENDCOLLECTIVE ;  /* 0x000000000000791b */ /* 0x003fe20003800000 */
.L_x_8767:
[----:B------:R-:W-:Y:S02]  /*277e0*/  @!P3 IMAD.X R6, RZ, RZ, R2, P2 ;  /* 0x000000ffff06b224 */ /* 0x000fe400010e0602 */
[----:B------:R-:W-:Y:S02]  /*277f0*/  @!P3 IMAD.MOV.U32 R2, RZ, RZ, R5 ;  /* 0x000000ffff02b224 */ /* 0x000fe400078e0005 */
        /* <DEDUP_REMOVED lines=13> */
.L_x_8768:
[----:B------:R-:W-:Y:S02]  /*278d0*/  IMAD.MOV.U32 R13, RZ, RZ, R4 ;  /* 0x000000ffff0d7224 */ /* 0x000fe400078e0004 */
[----:B------:R-:W-:Y:S01]  /*278e0*/  IMAD.MOV.U32 R12, RZ, RZ, 0x5 ;  /* 0x00000005ff0c7424 */ /* 0x000fe200078e00ff */
[----:B------:R-:W-:-:S13]  /*278f0*/  @!P3 LEA R5, P2, R31, R14, 0x1 ;  /* 0x0000000e1f05b211 */ /* 0x000fda00078408ff */
[----:B------:R-:W-:Y:S05]  /*27900*/  WARPSYNC.COLLECTIVE R15, `(.L_x_8769) ;  /* 0x000000000f087348 */ /* 0x000fea0003c00000 */
[----:B------:R0:W1:Y:S02]  /*27910*/  SHFL.IDX P6, R14, R13, R12, R11 ;  /* 0x0000000c0d0e7389 */ /* 0x00006400000c000b */
[----:B01----:R-:W-:Y:S01]  /*27920*/  ENDCOLLECTIVE ;  /* 0x000000000000791b */ /* 0x003fe20003800000 */
.L_x_8769:
        /* <DEDUP_REMOVED lines=15> */
.L_x_8770:
[----:B------:R-:W-:Y:S02]  /*27a20*/  IMAD.MOV.U32 R13, RZ, RZ, R4 ;  /* 0x000000ffff0d7224 */ /* 0x000fe400078e0004 */
[----:B------:R-:W-:Y:S01]  /*27a30*/  IMAD.MOV.U32 R12, RZ, RZ, 0x6 ;  /* 0x00000006ff0c7424 */ /* 0x000fe200078e00ff */
[----:B------:R-:W-:-:S13]  /*27a40*/  @!P3 LEA R5, P2, R31, R14, 0x1 ;  /* 0x0000000e1f05b211 */ /* 0x000fda00078408ff */
[----:B------:R-:W-:Y:S05]  /*27a50*/  WARPSYNC.COLLECTIVE R15, `(.L_x_8771) ;  /* 0x000000000f087348 */ /* 0x000fea0003c00000 */
[----:B------:R0:W1:Y:S02]  /*27a60*/  SHFL.IDX P6, R14, R13, R12, R11 ;  /* 0x0000000c0d0e7389 */ /* 0x00006400000c000b */
[----:B01----:R-:W-:Y:S01]  /*27a70*/  ENDCOLLECTIVE ;  /* 0x000000000000791b */ /* 0x003fe20003800000 */
.L_x_8771:
        /* <DEDUP_REMOVED lines=15> */
.L_x_8772:
[----:B------:R-:W-:Y:S01]  /*27b70*/  MOV R13, R4 ;  /* 0x00000004000d7202 */ /* 0x000fe20000000f00 */
[----:B------:R-:W-:Y:S02]  /*27b80*/  IMAD.MOV.U32 R12, RZ, RZ, 0x7 ;  /* 0x00000007ff0c7424 */ /* 0x000fe400078e00ff */
[----:B------:R-:W-:-:S07]  /*27b90*/  IMAD.MOV.U32 R3, RZ, RZ, R14 ;  /* 0x000000ffff037224 */ /* 0x000fce00078e000e */
[----:B------:R-:W-:Y:S05]  /*27ba0*/  WARPSYNC.COLLECTIVE R15, `(.L_x_8773) ;  /* 0x000000000f087348 */ /* 0x000fea0003c00000 */
[----:B------:R0:W1:Y:S02]  /*27bb0*/  SHFL.IDX P6, R14, R13, R12, R11 ;  /* 0x0000000c0d0e7389 */ /* 0x00006400000c000b */
[----:B01----:R-:W-:Y:S01]  /*27bc0*/  ENDCOLLECTIVE ;  /* 0x000000000000791b */ /* 0x003fe20003800000 */
.L_x_8773:
        /* <DEDUP_REMOVED lines=10> */
[----:B------:R-:W-:-:S07]  /*27c70*/  IMAD.MOV.U32 R4, RZ, RZ, R14 ;  /* 0x000000ffff047224 */ /* 0x000fce00078e000e */
[----:B0-----:R-:W-:Y:S05]  /*27c80*/  WARPSYNC.COLLECTIVE R15, `(.L_x_8774) ;  /* 0x000000000f087348 */ /* 0x001fea0003c00000 */
[----:B------:R1:W2:Y:S02]  /*27c90*/  SHFL.IDX P6, R14, R13, R12, R11 ;  /* 0x0000000c0d0e7389 */ /* 0x0002a400000c000b */
[----:B012---:R-:W-:Y:S01]  /*27ca0*/  ENDCOLLECTIVE ;  /* 0x000000000000791b */ /* 0x007fe20003800000 */
.L_x_8774:
[----:B------:R-:W-:Y:S05]  /*27cb0*/  BRA `(.L_x_8775) ;  /* 0xffffff90008c7947 */ /* 0x000fea000383ffff */
.L_x_8562:
[----:B0-----:R0:W1:Y:S02]  /*27cc0*/  SYNCS.PHASECHK.TRANS64.TRYWAIT P0, [R22+URZ+0x28820], R3 ;  /* 0x02882003160075a7 */ /* 0x001064000800017f */
[----:B-1----:R-:W-:Y:S05]  /*27cd0*/  @!P0 NANOSLEEP.SYNCS 0x989680 ;  /* 0x009896800000895d */ /* 0x002fea0003900000 */
[----:B------:R-:W1:Y:S02]  /*27ce0*/  @!P0 SYNCS.PHASECHK.TRANS64 P0, [R22+URZ+0x28820], R3 ;  /* 0x02882003160085a7 */ /* 0x000e64000800007f */
[----:B-1----:R-:W-:Y:S05]  /*27cf0*/  @!P0 BRA `(.L_x_8562) ;  /* 0xfffffffc00f08947 */ /* 0x002fea000383ffff */
[----:B------:R-:W-:Y:S05]  /*27d00*/  BRA `(.L_x_8776) ;  /* 0xffffff9400087947 */ /* 0x000fea000383ffff */
.L_x_8567:
[----:B0-----:R0:W1:Y:S02]  /*27d10*/  SYNCS.PHASECHK.TRANS64.TRYWAIT P0, [R6+URZ+0x28840], R2 ;  /* 0x02884002060075a7 */ /* 0x001064000800017f */
[----:B-1----:R-:W-:Y:S05]  /*27d20*/  @!P0 NANOSLEEP.SYNCS 0x989680 ;  /* 0x009896800000895d */ /* 0x002fea0003900000 */
[----:B------:R-:W1:Y:S02]  /*27d30*/  @!P0 SYNCS.PHASECHK.TRANS64 P0, [R6+URZ+0x28840], R2 ;  /* 0x02884002060085a7 */ /* 0x000e64000800007f */
[----:B-1----:R-:W-:Y:S05]  /*27d40*/  @!P0 BRA `(.L_x_8567) ;  /* 0xfffffffc00f08947 */ /* 0x002fea000383ffff */
[----:B------:R-:W-:Y:S05]  /*27d50*/  BRA `(.L_x_8777) ;  /* 0xffffff9400d07947 */ /* 0x000fea000383ffff */
.L_x_8568:
        /* <DEDUP_REMOVED lines=8> */
.L_x_8779:
[----:B------:R-:W-:Y:S05]  /*27de0*/  BSYNC B1 ;  /* 0x0000000000017941 */ /* 0x000fea0003800000 */
.L_x_8778:
        /* <DEDUP_REMOVED lines=9> */
.L_x_8780:
[----:B------:R-:W-:Y:S02]  /*27e80*/  IMAD R8, R8, 0x2, R22 ;  /* 0x0000000208087824 */ /* 0x000fe400078e0216 */
[----:B------:R-:W-:Y:S01]  /*27e90*/  IMAD.MOV.U32 R13, RZ, RZ, R9 ;  /* 0x000000ffff0d7224 */ /* 0x000fe200078e0009 */
[----:B------:R-:W-:Y:S01]  /*27ea0*/  MOV R12, 0x1 ;  /* 0x00000001000c7802 */ /* 0x000fe20000000f00 */
[----:B------:R-:W-:-:S07]  /*27eb0*/  IMAD.MOV.U32 R2, RZ, RZ, R14 ;  /* 0x000000ffff027224 */ /* 0x000fce00078e000e */
[----:B------:R-:W-:Y:S05]  /*27ec0*/  WARPSYNC.COLLECTIVE R15, `(.L_x_8781) ;  /* 0x000000000f087348 */ /* 0x000fea0003c00000 */
[----:B------:R0:W1:Y:S02]  /*27ed0*/  SHFL.IDX P6, R14, R13, R12, R11 ;  /* 0x0000000c0d0e7389 */ /* 0x00006400000c000b */
[----:B01----:R-:W-:Y:S01]  /*27ee0*/  ENDCOLLECTIVE ;  /* 0x000000000000791b */ /* 0x003fe20003800000 */
.L_x_8781:
        /* <DEDUP_REMOVED lines=12> */
.L_x_8782:
[----:B------:R-:W-:Y:S01]  /*27fb0*/  IMAD.MOV.U32 R13, RZ, RZ, R9 ;  /* 0x000000ffff0d7224 */ /* 0x000fe200078e0009 */
[----:B------:R-:W-:Y:S01]  /*27fc0*/  MOV R12, 0x2 ;  /* 0x00000002000c7802 */ /* 0x000fe20000000f00 */
[----:B------:R-:W-:-:S07]  /*27fd0*/  IMAD.MOV.U32 R2, RZ, RZ, R14 ;  /* 0x000000ffff027224 */ /* 0x000fce00078e000e */
[----:B------:R-:W-:Y:S05]  /*27fe0*/  WARPSYNC.COLLECTIVE R15, `(.L_x_8783) ;  /* 0x000000000f087348 */ /* 0x000fea0003c00000 */
[----:B------:R0:W1:Y:S02]  /*27ff0*/  SHFL.IDX P6, R14, R13, R12, R11 ;  /* 0x0000000c0d0e7389 */ /* 0x00006400000c000b */
[----:B01----:R-:W-:Y:S01]  /*28000*/  ENDCOLLECTIVE ;  /* 0x000000000000791b */ /* 0x003fe20003800000 */
.L_x_8783:
        /* <DEDUP_REMOVED lines=12> */
.L_x_8784:
[----:B------:R-:W-:Y:S01]  /*280d0*/  IMAD.MOV.U32 R13, RZ, RZ, R9 ;  /* 0x000000ffff0d7224 */ /* 0x000fe200078e0009 */
[----:B------:R-:W-:Y:S01]  /*280e0*/  MOV R12, 0x3 ;  /* 0x00000003000c7802 */ /* 0x000fe20000000f00 */
[----:B------:R-:W-:-:S07]  /*280f0*/  IMAD.MOV.U32 R2, RZ, RZ, R14 ;  /* 0x000000ffff027224 */ /* 0x000fce00078e000e */
[----:B------:R-:W-:Y:S05]  /*28100*/  WARPSYNC.COLLECTIVE R15, `(.L_x_8785) ;  /* 0x000000000f087348 */ /* 0x000fea0003c00000 */
[----:B------:R0:W1:Y:S02]  /*28110*/  SHFL.IDX P6, R14, R13, R12, R11 ;  /* 0x0000000c0d0e7389 */ /* 0x00006400000c000b */
[----:B01----:R-:W-:Y:S01]  /*28120*/  ENDCOLLECTIVE ;  /* 0x000000000000791b */ /* 0x003fe20003800000 */
.L_x_8785:
        /* <DEDUP_REMOVED lines=12> */
.L_x_8786:
[----:B------:R-:W-:Y:S01]  /*281f0*/  IMAD.MOV.U32 R13, RZ, RZ, R9 ;  /* 0x000000ffff0d7224 */ /* 0x000fe200078e0009 */
[----:B------:R-:W-:Y:S01]  /*28200*/  MOV R12, 0x4 ;  /* 0x00000004000c7802 */ /* 0x000fe20000000f00 */
[----:B------:R-:W-:-:S07]  /*28210*/  IMAD.MOV.U32 R2, RZ, RZ, R14 ;  /* 0x000000ffff027224 */ /* 0x000fce00078e000e */
[----:B------:R-:W-:Y:S05]  /*28220*/  WARPSYNC.COLLECTIVE R15, `(.L_x_8787) ;  /* 0x000000000f087348 */ /* 0x000fea0003c00000 */
[----:B------:R0:W1:Y:S02]  /*28230*/  SHFL.IDX P6, R14, R13, R12, R11 ;  /* 0x0000000c0d0e7389 */ /* 0x00006400000c000b */
[----:B01----:R-:W-:Y:S01]  /*28240*/  ENDCOLLECTIVE ;  /* 0x000000000000791b */ /* 0x003fe20003800000 */
.L_x_8787:
        /* <DEDUP_REMOVED lines=12> */
.L_x_8788:
[----:B------:R-:W-:Y:S01]  /*28310*/  IMAD.MOV.U32 R13, RZ, RZ, R9 ;  /* 0x000000ffff0d7224 */ /* 0x000fe200078e0009 */
[----:B------:R-:W-:Y:S01]  /*28320*/  MOV R12, 0x5 ;  /* 0x00000005000c7802 */ /* 0x000fe20000000f00 */
[----:B------:R-:W-:-:S07]  /*28330*/  IMAD.MOV.U32 R2, RZ, RZ, R14 ;  /* 0x000000ffff027224 */ /* 0x000fce00078e000e */
[----:B------:R-:W-:Y:S05]  /*28340*/  WARPSYNC.COLLECTIVE R15, `(.L_x_8789) ;  /* 0x000000000f087348 */ /* 0x000fea0003c00000 */
[----:B------:R0:W1:Y:S02]  /*28350*/  SHFL.IDX P6, R14, R13, R12, R11 ;  /* 0x0000000c0d0e7389 */ /* 0x00006400000c000b */
[----:B01----:R-:W-:Y:S01]  /*28360*/  ENDCOLLECTIVE ;  /* 0x000000000000791b */ /* 0x003fe20003800000 */
.L_x_8789:
        /* <DEDUP_REMOVED lines=12> */
.L_x_8790:
[----:B------:R-:W-:Y:S01]  /*28430*/  IMAD.MOV.U32 R13, RZ, RZ, R9 ;  /* 0x000000ffff0d7224 */ /* 0x000fe200078e0009 */
[----:B------:R-:W-:Y:S01]  /*28440*/  MOV R12, 0x6 ;  /* 0x00000006000c7802 */ /* 0x000fe20000000f00 */
[----:B------:R-:W-:-:S07]  /*28450*/  IMAD.MOV.U32 R2, RZ, RZ, R14 ;  /* 0x000000ffff027224 */ /* 0x000fce00078e000e */
[----:B------:R-:W-:Y:S05]  /*28460*/  WARPSYNC.COLLECTIVE R15, `(.L_x_8791) ;  /* 0x000000000f087348 */ /* 0x000fea0003c00000 */
[----:B------:R0:W1:Y:S02]  /*28470*/  SHFL.IDX P6, R14, R13, R12, R11 ;  /* 0x0000000c0d0e7389 */ /* 0x00006400000c000b */
[----:B01----:R-:W-:Y:S01]  /*28480*/  ENDCOLLECTIVE ;  /* 0x000000000000791b */ /* 0x003fe20003800000 */
.L_x_8791:
        /* <DEDUP_REMOVED lines=12> */
.L_x_8792:
[----:B------:R-:W-:Y:S01]  /*28550*/  IMAD.MOV.U32 R13, RZ, RZ, R9 ;  /* 0x000000ffff0d7224 */ /* 0x000fe200078e0009 */
[----:B------:R-:W-:Y:S01]  /*28560*/  MOV R12, 0x7 ;  /* 0x00000007000c7802 */ /* 0x000fe20000000f00 */
[----:B------:R-:W-:-:S07]  /*28570*/  IMAD.MOV.U32 R2, RZ, RZ, R14 ;  /* 0x000000ffff027224 */ /* 0x000fce00078e000e */
[----:B------:R-:W-:Y:S05]  /*28580*/  WARPSYNC.COLLECTIVE R15, `(.L_x_8793) ;  /* 0x000000000f087348 */ /* 0x000fea0003c00000 */
[----:B------:R0:W1:Y:S02]  /*28590*/  SHFL.IDX P6, R14, R13, R12, R11 ;  /* 0x0000000c0d0e7389 */ /* 0x00006400000c000b */
[----:B01----:R-:W-:Y:S01]  /*285a0*/  ENDCOLLECTIVE ;  /* 0x000000000000791b */ /* 0x003fe20003800000 */
.L_x_8793:
        /* <DEDUP_REMOVED lines=12> */
.L_x_8794:
[----:B------:R-:W-:Y:S01]  /*28670*/  IMAD.MOV.U32 R2, RZ, RZ, R14 ;  /* 0x000000ffff027224 */ /* 0x000fe200078e000e */
[----:B------:R-:W-:Y:S06]  /*28680*/  BRA `(.L_x_8795) ;  /* 0xffffff9000a47947 */ /* 0x000fec000383ffff */
.L_x_8573:
[----:B-1----:R1:W2:Y:S02]  /*28690*/  SYNCS.PHASECHK.TRANS64.TRYWAIT P0, [R6+URZ+0x28860], R2 ;  /* 0x02886002060075a7 */ /* 0x0022a4000800017f */
[----:B--2---:R-:W-:Y:S05]  /*286a0*/  @!P0 NANOSLEEP.SYNCS 0x989680 ;  /* 0x009896800000895d */ /* 0x004fea0003900000 */
[----:B------:R-:W2:Y:S02]  /*286b0*/  @!P0 SYNCS.PHASECHK.TRANS64 P0, [R6+URZ+0x28860], R2 ;  /* 0x02886002060085a7 */ /* 0x000ea4000800007f */
[----:B--2---:R-:W-:Y:S05]  /*286c0*/  @!P0 BRA `(.L_x_8573) ;  /* 0xfffffffc00f08947 */ /* 0x004fea000383ffff */
[----:B------:R-:W-:Y:S05]  /*286d0*/  BRA `(.L_x_8796) ;  /* 0xffffff9400007947 */ /* 0x000fea000383ffff */
.L_x_8574:
        /* <DEDUP_REMOVED lines=8> */
.L_x_8798:
[----:B------:R-:W-:Y:S05]  /*28760*/  BSYNC B1 ;  /* 0x0000000000017941 */ /* 0x000fea0003800000 */
.L_x_8797:
[----:B------:R-:W-:Y:S01]  /*28770*/  IMAD.MOV.U32 R13, RZ, RZ, R17 ;  /* 0x000000ffff0d7224 */ /* 0x000fe200078e0011 */
[----:B------:R-:W-:Y:S01]  /*28780*/  MOV R15, 0xffffffff ;  /* 0xffffffff000f7802 */ /* 0x000fe20000000f00 */
[----:B------:R-:W-:Y:S02]  /*28790*/  IMAD.MOV.U32 R12, RZ, RZ, RZ ;  /* 0x000000ffff0c7224 */ /* 0x000fe400078e00ff */
[----:B------:R-:W-:Y:S02]  /*287a0*/  IMAD.MOV.U32 R11, RZ, RZ, 0x181f ;  /* 0x0000181fff0b7424 */ /* 0x000fe400078e00ff */
[----:B------:R-:W-:Y:S02]  /*287b0*/  IMAD.MOV.U32 R3, RZ, RZ, R14 ;  /* 0x000000ffff037224 */ /* 0x000fe400078e000e */
[----:B------:R-:W-:-:S07]  /*287c0*/  IMAD R7, R7, 0x2, R22 ;  /* 0x0000000207077824 */ /* 0x000fce00078e0216 */
[----:B------:R-:W-:Y:S05]  /*287d0*/  WARPSYNC.COLLECTIVE R15, `(.L_x_8799) ;  /* 0x000000000f087348 */ /* 0x000fea0003c00000 */
[----:B------:R0:W1:Y:S02]  /*287e0*/  SHFL.IDX P6, R14, R13, R12, R11 ;  /* 0x0000000c0d0e7389 */ /* 0x00006400000c000b */
[----:B01----:R-:W-:Y:S01]  /*287f0*/  ENDCOLLECTIVE ;  /* 0x000000000000791b */ /* 0x003fe20003800000 */
.L_x_8799:
[----:B------:R-:W-:Y:S02]  /*28800*/  IMAD.MOV.U32 R13, RZ, RZ, R23 ;  /* 0x000000ffff0d7224 */ /* 0x000fe400078e0017 */
[----:B------:R-:W-:Y:S02]  /*28810*/  IMAD.MOV.U32 R12, RZ, RZ, 0x1 ;  /* 0x00000001ff0c7424 */ /* 0x000fe400078e00ff */
[----:B------:R-:W-:-:S07]  /*28820*/  IMAD.MOV.U32 R2, RZ, RZ, R14 ;  /* 0x000000ffff027224 */ /* 0x000fce00078e000e */
[----:B------:R-:W-:Y:S05]  /*28830*/  WARPSYNC.COLLECTIVE R15, `(.L_x_8800) ;  /* 0x000000000f087348 */ /* 0x000fea0003c00000 */
[----:B------:R0:W1:Y:S02]  /*28840*/  SHFL.IDX P6, R14, R13, R12, R11 ;  /* 0x0000000c0d0e7389 */ /* 0x00006400000c000b */
[----:B01----:R-:W-:Y:S01]  /*28850*/  ENDCOLLECTIVE ;  /* 0x000000000000791b */ /* 0x003fe20003800000 */
.L_x_8800:
        /* <DEDUP_REMOVED lines=14> */
.L_x_8801:
[----:B------:R-:W-:Y:S02]  /*28940*/  IMAD.MOV.U32 R13, RZ, RZ, R23 ;  /* 0x000000ffff0d7224 */ /* 0x000fe400078e0017 */
[----:B------:R-:W-:Y:S02]  /*28950*/  IMAD.MOV.U32 R12, RZ, RZ, 0x2 ;  /* 0x00000002ff0c7424 */ /* 0x000fe400078e00ff */
[----:B------:R-:W-:-:S07]  /*28960*/  IMAD.MOV.U32 R2, RZ, RZ, R14 ;  /* 0x000000ffff027224 */ /* 0x000fce00078e000e */
[----:B------:R-:W-:Y:S05]  /*28970*/  WARPSYNC.COLLECTIVE R15, `(.L_x_8802) ;  /* 0x000000000f087348 */ /* 0x000fea0003c00000 */
[----:B------:R0:W1:Y:S02]  /*28980*/  SHFL.IDX P6, R14, R13, R12, R11 ;  /* 0x0000000c0d0e7389 */ /* 0x00006400000c000b */
[----:B01----:R-:W-:Y:S01]  /*28990*/  ENDCOLLECTIVE ;  /* 0x000000000000791b */ /* 0x003fe20003800000 */
.L_x_8802:
        /* <DEDUP_REMOVED lines=14> */
.L_x_8803:
[----:B------:R-:W-:Y:S02]  /*28a80*/  IMAD.MOV.U32 R13, RZ, RZ, R23 ;  /* 0x000000ffff0d7224 */ /* 0x000fe400078e0017 */
[----:B------:R-:W-:Y:S02]  /*28a90*/  IMAD.MOV.U32 R12, RZ, RZ, 0x3 ;  /* 0x00000003ff0c7424 */ /* 0x000fe400078e00ff */
[----:B------:R-:W-:-:S07]  /*28aa0*/  IMAD.MOV.U32 R2, RZ, RZ, R14 ;  /* 0x000000ffff027224 */ /* 0x000fce00078e000e */
[----:B------:R-:W-:Y:S05]  /*28ab0*/  WARPSYNC.COLLECTIVE R15, `(.L_x_8804) ;  /* 0x000000000f087348 */ /* 0x000fea0003c00000 */
[----:B------:R0:W1:Y:S02]  /*28ac0*/  SHFL.IDX P6, R14, R13, R12, R11 ;  /* 0x0000000c0d0e7389 */ /* 0x00006400000c000b */
[----:B01----:R-:W-:Y:S01]  /*28ad0*/  ENDCOLLECTIVE ;  /* 0x000000000000791b */ /* 0x003fe20003800000 */
.L_x_8804:
        /* <DEDUP_REMOVED lines=14> */
.L_x_8805:
[----:B------:R-:W-:Y:S02]  /*28bc0*/  IMAD.MOV.U32 R13, RZ, RZ, R23 ;  /* 0x000000ffff0d7224 */ /* 0x000fe400078e0017 */
[----:B------:R-:W-:Y:S02]  /*28bd0*/  IMAD.MOV.U32 R12, RZ, RZ, 0x4 ;  /* 0x00000004ff0c7424 */ /* 0x000fe400078e00ff */
[----:B------:R-:W-:-:S07]  /*28be0*/  IMAD.MOV.U32 R2, RZ, RZ, R14 ;  /* 0x000000ffff027224 */ /* 0x000fce00078e000e */
[----:B------:R-:W-:Y:S05]  /*28bf0*/  WARPSYNC.COLLECTIVE R15, `(.L_x_8806) ;  /* 0x000000000f087348 */ /* 0x000fea0003c00000 */
[----:B------:R0:W1:Y:S02]  /*28c00*/  SHFL.IDX P6, R14, R13, R12, R11 ;  /* 0x0000000c0d0e7389 */ /* 0x00006400000c000b */
[----:B01----:R-:W-:Y:S01]  /*28c10*/  ENDCOLLECTIVE ;  /* 0x000000000000791b */ /* 0x003fe20003800000 */
.L_x_8806:
        /* <DEDUP_REMOVED lines=14> */
.L_x_8807:
[----:B------:R-:W-:Y:S02]  /*28d00*/  IMAD.MOV.U32 R13, RZ, RZ, R23 ;  /* 0x000000ffff0d7224 */ /* 0x000fe400078e0017 */
[----:B------:R-:W-:Y:S02]  /*28d10*/  IMAD.MOV.U32 R12, RZ, RZ, 0x5 ;  /* 0x00000005ff0c7424 */ /* 0x000fe400078e00ff */
[----:B------:R-:W-:-:S07]  /*28d20*/  IMAD.MOV.U32 R2, RZ, RZ, R14 ;  /* 0x000000ffff027224 */ /* 0x000fce00078e000e */
[----:B------:R-:W-:Y:S05]  /*28d30*/  WARPSYNC.COLLECTIVE R15, `(.L_x_8808) ;  /* 0x000000000f087348 */ /* 0x000fea0003c00000 */
[----:B------:R0:W1:Y:S02]  /*28d40*/  SHFL.IDX P6, R14, R13, R12, R11 ;  /* 0x0000000c0d0e7389 */ /* 0x00006400000c000b */
[----:B01----:R-:W-:Y:S01]  /*28d50*/  ENDCOLLECTIVE ;  /* 0x000000000000791b */ /* 0x003fe20003800000 */
.L_x_8808:
        /* <DEDUP_REMOVED lines=14> */
.L_x_8809:
[----:B------:R-:W-:Y:S02]  /*28e40*/  IMAD.MOV.U32 R13, RZ, RZ, R23 ;  /* 0x000000ffff0d7224 */ /* 0x000fe400078e0017 */
[----:B------:R-:W-:Y:S02]  /*28e50*/  IMAD.MOV.U32 R12, RZ, RZ, 0x6 ;  /* 0x00000006ff0c7424 */ /* 0x000fe400078e00ff */
[----:B------:R-:W-:-:S07]  /*28e60*/  IMAD.MOV.U32 R2, RZ, RZ, R14 ;  /* 0x000000ffff027224 */ /* 0x000fce00078e000e */
[----:B------:R-:W-:Y:S05]  /*28e70*/  WARPSYNC.COLLECTIVE R15, `(.L_x_8810) ;  /* 0x000000000f087348 */ /* 0x000fea0003c00000 */
[----:B------:R0:W1:Y:S02]  /*28e80*/  SHFL.IDX P6, R14, R13, R12, R11 ;  /* 0x0000000c0d0e7389 */ /* 0x00006400000c000b */
[----:B01----:R-:W-:Y:S01]  /*28e90*/  ENDCOLLECTIVE ;  /* 0x000000000000791b */ /* 0x003fe20003800000 */
.L_x_8810:
        /* <DEDUP_REMOVED lines=14> */
.L_x_8811:
[----:B------:R-:W-:Y:S02]  /*28f80*/  IMAD.MOV.U32 R13, RZ, RZ, R23 ;  /* 0x000000ffff0d7224 */ /* 0x000fe400078e0017 */
[----:B------:R-:W-:Y:S02]  /*28f90*/  IMAD.MOV.U32 R12, RZ, RZ, 0x7 ;  /* 0x00000007ff0c7424 */ /* 0x000fe400078e00ff */
[----:B------:R-:W-:-:S07]  /*28fa0*/  IMAD.MOV.U32 R2, RZ, RZ, R14 ;  /* 0x000000ffff027224 */ /* 0x000fce00078e000e */
[----:B------:R-:W-:Y:S05]  /*28fb0*/  WARPSYNC.COLLECTIVE R15, `(.L_x_8812) ;  /* 0x000000000f087348 */ /* 0x000fea0003c00000 */
[----:B------:R0:W1:Y:S02]  /*28fc0*/  SHFL.IDX P6, R14, R13, R12, R11 ;  /* 0x0000000c0d0e7389 */ /* 0x00006400000c000b */
[----:B01----:R-:W-:Y:S01]  /*28fd0*/  ENDCOLLECTIVE ;  /* 0x000000000000791b */ /* 0x003fe20003800000 */
.L_x_8812:
        /* <DEDUP_REMOVED lines=13> */
.L_x_8813:
[----:B------:R-:W-:Y:S01]  /*290b0*/  @!PT LDS RZ, [RZ] ;  /* 0x00000000fffff984 */ /* 0x000fe20000000800 */
[----:B------:R-:W-:Y:S01]  /*290c0*/  @!PT LDS RZ, [RZ] ;  /* 0x00000000fffff984 */ /* 0x000fe20000000800 */
[----:B------:R-:W-:Y:S01]  /*290d0*/  @!PT LDS RZ, [RZ] ;  /* 0x00000000fffff984 */ /* 0x000fe20000000800 */
[----:B------:R0:W-:Y:S02]  /*290e0*/  LDGSTS.E.BYPASS.LTC128B.128 [R7+0x7400], desc[UR54][R2.64+0x80], !P0 ;  /* 0x0740008002077fae */ /* 0x0001e4000c101d76 */
[----:B0-----:R-:W-:Y:S01]  /*290f0*/  IMAD.MOV.U32 R2, RZ, RZ, R14 ;  /* 0x000000ffff027224 */ /* 0x001fe200078e000e */
[----:B------:R-:W-:Y:S06]  /*29100*/  BRA `(.L_x_8814) ;  /* 0xffffff8c00887947 */ /* 0x000fec000383ffff */
.L_x_8582:
[----:B0-----:R0:W1:Y:S02]  /*29110*/  SYNCS.PHASECHK.TRANS64.TRYWAIT P0, [R0+URZ+0x28860], R3 ;  /* 0x02886003000075a7 */ /* 0x001064000800017f */
[----:B-1----:R-:W-:Y:S05]  /*29120*/  @!P0 NANOSLEEP.SYNCS 0x989680 ;  /* 0x009896800000895d */ /* 0x002fea0003900000 */
[----:B------:R-:W1:Y:S02]  /*29130*/  @!P0 SYNCS.PHASECHK.TRANS64 P0, [R0+URZ+0x28860], R3 ;  /* 0x02886003000085a7 */ /* 0x000e64000800007f */
[----:B-1----:R-:W-:Y:S05]  /*29140*/  @!P0 BRA `(.L_x_8582) ;  /* 0xfffffffc00f08947 */ /* 0x002fea000383ffff */
[----:B------:R-:W-:Y:S05]  /*29150*/  BRA `(.L_x_8815) ;  /* 0xffffff9000a87947 */ /* 0x000fea000383ffff */
.L_x_8583:
        /* <DEDUP_REMOVED lines=8> */
.L_x_8817:
[----:B------:R-:W-:Y:S05]  /*291e0*/  BSYNC B0 ;  /* 0x0000000000007941 */ /* 0x000fea0003800000 */
.L_x_8816:
[----:B------:R-:W-:Y:S01]  /*291f0*/  IMAD.MOV.U32 R13, RZ, RZ, R17 ;  /* 0x000000ffff0d7224 */ /* 0x000fe200078e0011 */
[----:B------:R-:W-:Y:S01]  /*29200*/  SHF.L.U32 R5, R31, 0x1, RZ ;  /* 0x000000011f057819 */ /* 0x000fe200000006ff */
        /* <DEDUP_REMOVED lines=8> */
.L_x_8818:
[----:B------:R-:W-:Y:S02]  /*29290*/  ULDC UR4, c[0x0][0x2f4] ;  /* 0x0000bd0000047ab9 */ /* 0x000fe40000000800 */
        /* <DEDUP_REMOVED lines=10> */
.L_x_8819:
        /* <DEDUP_REMOVED lines=13> */
.L_x_8820:
[----:B------:R-:W-:Y:S02]  /*29410*/  IMAD.MOV.U32 R13, RZ, RZ, R23 ;  /* 0x000000ffff0d7224 */ /* 0x000fe400078e0017 */
[----:B------:R-:W-:Y:S02]  /*29420*/  IMAD.MOV.U32 R12, RZ, RZ, 0x2 ;  /* 0x00000002ff0c7424 */ /* 0x000fe400078e00ff */
[----:B------:R-:W-:-:S07]  /*29430*/  IMAD.MOV.U32 R10, RZ, RZ, R14 ;  /* 0x000000ffff0a7224 */ /* 0x000fce00078e000e */
[----:B------:R-:W-:Y:S05]  /*29440*/  WARPSYNC.COLLECTIVE R15, `(.L_x_8821) ;  /* 0x000000000f087348 */ /* 0x000fea0003c00000 */
[----:B------:R0:W1:Y:S02]  /*29450*/  SHFL.IDX P6, R14, R13, R12, R11 ;  /* 0x0000000c0d0e7389 */ /* 0x00006400000c000b */
[----:B01----:R-:W-:Y:S01]  /*29460*/  ENDCOLLECTIVE ;  /* 0x000000000000791b */ /* 0x003fe20003800000 */
.L_x_8821:
        /* <DEDUP_REMOVED lines=14> */
.L_x_8822:
[----:B------:R-:W-:Y:S02]  /*29550*/  IMAD.MOV.U32 R13, RZ, RZ, R23 ;  /* 0x000000ffff0d7224 */ /* 0x000fe400078e0017 */
[----:B------:R-:W-:Y:S01]  /*29560*/  IMAD.MOV.U32 R12, RZ, RZ, 0x3 ;  /* 0x00000003ff0c7424 */ /* 0x000fe200078e00ff */
[----:B------:R-:W-:-:S13]  /*29570*/  IADD3 R2, P2, R14, R5, RZ ;  /* 0x000000050e027210 */ /* 0x000fda0007f5e0ff */
[----:B------:R-:W-:Y:S05]  /*29580*/  WARPSYNC.COLLECTIVE R15, `(.L_x_8823) ;  /* 0x000000000f087348 */ /* 0x000fea0003c00000 */
[----:B------:R0:W1:Y:S02]  /*29590*/  SHFL.IDX P6, R14, R13, R12, R11 ;  /* 0x0000000c0d0e7389 */ /* 0x00006400000c000b */
[----:B01----:R-:W-:Y:S01]  /*295a0*/  ENDCOLLECTIVE ;  /* 0x000000000000791b */ /* 0x003fe20003800000 */
.L_x_8823:
        /* <DEDUP_REMOVED lines=13> */
.L_x_8824:
[----:B------:R-:W-:Y:S02]  /*29680*/  IMAD.MOV.U32 R13, RZ, RZ, R23 ;  /* 0x000000ffff0d7224 */ /* 0x000fe400078e0017 */
[----:B------:R-:W-:Y:S01]  /*29690*/  IMAD.MOV.U32 R12, RZ, RZ, 0x4 ;  /* 0x00000004ff0c7424 */ /* 0x000fe200078e00ff */
[----:B------:R-:W-:-:S13]  /*296a0*/  IADD3 R2, P2, R14, R5, RZ ;  /* 0x000000050e027210 */ /* 0x000fda0007f5e0ff */
[----:B------:R-:W-:Y:S05]  /*296b0*/  WARPSYNC.COLLECTIVE R15, `(.L_x_8825) ;  /* 0x000000000f087348 */ /* 0x000fea0003c00000 */
[----:B------:R0:W1:Y:S02]  /*296c0*/  SHFL.IDX P6, R14, R13, R12, R11 ;  /* 0x0000000c0d0e7389 */ /* 0x00006400000c000b */
[----:B01----:R-:W-:Y:S01]  /*296d0*/  ENDCOLLECTIVE ;  /* 0x000000000000791b */ /* 0x003fe20003800000 */
.L_x_8825:
        /* <DEDUP_REMOVED lines=13> */
.L_x_8826:
[----:B------:R-:W-:Y:S02]  /*297b0*/  IMAD.MOV.U32 R13, RZ, RZ, R23 ;  /* 0x000000ffff0d7224 */ /* 0x000fe400078e0017 */
[----:B------:R-:W-:Y:S02]  /*297c0*/  IMAD.MOV.U32 R12, RZ, RZ, 0x5 ;  /* 0x00000005ff0c7424 */ /* 0x000fe400078e00ff */
[----:B------:R-:W-:-:S07]  /*297d0*/  IMAD.MOV.U32 R10, RZ, RZ, R14 ;  /* 0x000000ffff0a7224 */ /* 0x000fce00078e000e */
[----:B------:R-:W-:Y:S05]  /*297e0*/  WARPSYNC.COLLECTIVE R15, `(.L_x_8827) ;  /* 0x000000000f087348 */ /* 0x000fea0003c00000 */
[----:B------:R0:W1:Y:S02]  /*297f0*/  SHFL.IDX P6, R14, R13, R12, R11 ;  /* 0x0000000c0d0e7389 */ /* 0x00006400000c000b */
[----:B01----:R-:W-:Y:S01]  /*29800*/  ENDCOLLECTIVE ;  /* 0x000000000000791b */ /* 0x003fe20003800000 */
.L_x_8827:
        /* <DEDUP_REMOVED lines=9> */
[----:B------:R-:W-:Y:S01]  /*298a0*/  ISETP.LT.OR P4, PT, R6, 0x51, P0 ;  /* 0x000000510600780c */ /* 0x000fe20000781670 */
[----:B------:R-:W-:-:S12]  /*298b0*/  IMAD.MOV.U32 R7, RZ, RZ, R14 ;  /* 0x000000ffff077224 */ /* 0x000fd800078e000e */
[----:B0-----:R-:W-:Y:S05]  /*298c0*/  WARPSYNC.COLLECTIVE R15, `(.L_x_8828) ;  /* 0x000000000f087348 */ /* 0x001fea0003c00000 */
[----:B------:R1:W2:Y:S02]  /*298d0*/  SHFL.IDX P6, R14, R13, R12, R11 ;  /* 0x0000000c0d0e7389 */ /* 0x0002a400000c000b */
[----:B012---:R-:W-:Y:S01]  /*298e0*/  ENDCOLLECTIVE ;  /* 0x000000000000791b */ /* 0x007fe20003800000 */
.L_x_8828:
[----:B------:R-:W-:Y:S01]  /*298f0*/  MOV R13, R23 ;  /* 0x00000017000d7202 */ /* 0x000fe20000000f00 */
[----:B------:R-:W-:Y:S01]  /*29900*/  IMAD.MOV.U32 R12, RZ, RZ, 0x6 ;  /* 0x00000006ff0c7424 */ /* 0x000fe200078e00ff */
[----:B------:R-:W-:-:S13]  /*29910*/  IADD3 R2, P2, R14, R5, RZ ;  /* 0x000000050e027210 */ /* 0x000fda0007f5e0ff */
[----:B------:R-:W-:Y:S05]  /*29920*/  WARPSYNC.COLLECTIVE R15, `(.L_x_8829) ;  /* 0x000000000f087348 */ /* 0x000fea0003c00000 */
[----:B------:R0:W1:Y:S02]  /*29930*/  SHFL.IDX P6, R14, R13, R12, R11 ;  /* 0x0000000c0d0e7389 */ /* 0x00006400000c000b */
[----:B01----:R-:W-:Y:S01]  /*29940*/  ENDCOLLECTIVE ;  /* 0x000000000000791b */ /* 0x003fe20003800000 */
.L_x_8829:
        /* <DEDUP_REMOVED lines=13> */
.L_x_8830:
[----:B------:R-:W-:Y:S01]  /*29a20*/  MOV R13, R23 ;  /* 0x00000017000d7202 */ /* 0x000fe20000000f00 */
[----:B------:R-:W-:Y:S02]  /*29a30*/  IMAD.MOV.U32 R12, RZ, RZ, 0x7 ;  /* 0x00000007ff0c7424 */ /* 0x000fe400078e00ff */
[----:B------:R-:W-:-:S07]  /*29a40*/  IMAD.MOV.U32 R10, RZ, RZ, R14 ;  /* 0x000000ffff0a7224 */ /* 0x000fce00078e000e */
[----:B------:R-:W-:Y:S05]  /*29a50*/  WARPSYNC.COLLECTIVE R15, `(.L_x_8831) ;  /* 0x000000000f087348 */ /* 0x000fea0003c00000 */
[----:B------:R0:W1:Y:S02]  /*29a60*/  SHFL.IDX P6, R14, R13, R12, R11 ;  /* 0x0000000c0d0e7389 */ /* 0x00006400000c000b */
[----:B01----:R-:W-:Y:S01]  /*29a70*/  ENDCOLLECTIVE ;  /* 0x000000000000791b */ /* 0x003fe20003800000 */
.L_x_8831:
        /* <DEDUP_REMOVED lines=12> */
.L_x_8832:
[----:B------:R-:W-:Y:S05]  /*29b40*/  BRA `(.L_x_8833) ;  /* 0xffffff8c00487947 */ /* 0x000fea000383ffff */
.L_x_8588:
        /* <DEDUP_REMOVED lines=8> */
.L_x_8835:
[----:B------:R-:W-:Y:S05]  /*29bd0*/  BSYNC B0 ;  /* 0x0000000000007941 */ /* 0x000fea0003800000 */
.L_x_8834:
        /* <DEDUP_REMOVED lines=9> */
.L_x_8836:
[----:B------:R-:W-:Y:S02]  /*29c70*/  ULDC UR4, c[0x0][0xc3c] ;  /* 0x00030f0000047ab9 */ /* 0x000fe40000000800 */
[----:B------:R-:W-:-:S13]  /*29c80*/  ISETP.GE.OR P1, PT, R5, UR4, !P0 ;  /* 0x0000000405007c0c */ /* 0x000fda000c726670 */
[----:B------:R-:W0:Y:S01]  /*29c90*/  @!P1 LDC.64 R2, c[0x0][0xc80] ;  /* 0x00032000ff029b82 */ /* 0x000e220000000a00 */
[----:B------:R-:W-:Y:S01]  /*29ca0*/  MOV R11, RZ ;  /* 0x000000ff000b7202 */ /* 0x000fe20000000f00 */
        /* <DEDUP_REMOVED lines=14> */
.L_x_8837:
[----:B------:R-:W-:Y:S01]  /*29d90*/  IMAD.MOV.U32 R12, RZ, RZ, 0x2 ;  /* 0x00000002ff0c7424 */ /* 0x000fe200078e00ff */
[----:B------:R-:W-:-:S05]  /*29da0*/  SEL R6, R14, RZ, P1 ;  /* 0x000000ff0e067207 */ /* 0x000fca0000800000 */
[----:B------:R-:W-:-:S04]  /*29db0*/  IMAD.IADD R6, R5, 0x1, R6 ;  /* 0x0000000105067824 */ /* 0x000fc800078e0206 */
[----:B------:R-:W-:-:S07]  /*29dc0*/  IMAD.MOV.U32 R13, RZ, RZ, R6 ;  /* 0x000000ffff0d7224 */ /* 0x000fce00078e0006 */
[----:B------:R-:W-:Y:S05]  /*29dd0*/  WARPSYNC.COLLECTIVE R15, `(.L_x_8838) ;  /* 0x000000000f087348 */ /* 0x000fea0003c00000 */
[----:B------:R0:W1:Y:S02]  /*29de0*/  SHFL.UP P6, R14, R13, R12, R11 ;  /* 0x0400000c0d0e7389 */ /* 0x00006400000c000b */
[----:B01----:R-:W-:Y:S01]  /*29df0*/  ENDCOLLECTIVE ;  /* 0x000000000000791b */ /* 0x003fe20003800000 */
.L_x_8838:
[----:B------:R-:W-:Y:S02]  /*29e00*/  MOV R12, 0x4 ;  /* 0x00000004000c7802 */ /* 0x000fe40000000f00 */
[----:B------:R-:W-:-:S05]  /*29e10*/  SEL R7, R14, RZ, P2 ;  /* 0x000000ff0e077207 */ /* 0x000fca0001000000 */
[----:B------:R-:W-:-:S04]  /*29e20*/  IMAD.IADD R7, R6, 0x1, R7 ;  /* 0x0000000106077824 */ /* 0x000fc800078e0207 */
[----:B------:R-:W-:-:S07]  /*29e30*/  IMAD.MOV.U32 R13, RZ, RZ, R7 ;  /* 0x000000ffff0d7224 */ /* 0x000fce00078e0007 */
[----:B------:R-:W-:Y:S05]  /*29e40*/  WARPSYNC.COLLECTIVE R15, `(.L_x_8839) ;  /* 0x000000000f087348 */ /* 0x000fea0003c00000 */
[----:B------:R0:W1:Y:S02]  /*29e50*/  SHFL.UP P6, R14, R13, R12, R11 ;  /* 0x0400000c0d0e7389 */ /* 0x00006400000c000b */
[----:B01----:R-:W-:Y:S01]  /*29e60*/  ENDCOLLECTIVE ;  /* 0x000000000000791b */ /* 0x003fe20003800000 */
.L_x_8839:
[----:B------:R-:W-:Y:S01]  /*29e70*/  IMAD.MOV.U32 R12, RZ, RZ, 0x8 ;  /* 0x00000008ff0c7424 */ /* 0x000fe200078e00ff */
[----:B------:R-:W-:-:S05]  /*29e80*/  SEL R2, R14, RZ, P3 ;  /* 0x000000ff0e027207 */ /* 0x000fca0001800000 */
[----:B------:R-:W-:-:S04]  /*29e90*/  IMAD.IADD R2, R7, 0x1, R2 ;  /* 0x0000000107027824 */ /* 0x000fc800078e0202 */
[----:B------:R-:W-:-:S07]  /*29ea0*/  IMAD.MOV.U32 R13, RZ, RZ, R2 ;  /* 0x000000ffff0d7224 */ /* 0x000fce00078e0002 */
[----:B------:R-:W-:Y:S05]  /*29eb0*/  WARPSYNC.COLLECTIVE R15, `(.L_x_8840) ;  /* 0x000000000f087348 */ /* 0x000fea0003c00000 */
[----:B------:R0:W1:Y:S02]  /*29ec0*/  SHFL.UP P6, R14, R13, R12, R11 ;  /* 0x0400000c0d0e7389 */ /* 0x00006400000c000b */
[----:B01----:R-:W-:Y:S01]  /*29ed0*/  ENDCOLLECTIVE ;  /* 0x000000000000791b */ /* 0x003fe20003800000 */
.L_x_8840:
[----:B------:R-:W-:Y:S02]  /*29ee0*/  MOV R12, 0x10 ;  /* 0x00000010000c7802 */ /* 0x000fe40000000f00 */
[----:B------:R-:W-:-:S05]  /*29ef0*/  SEL R3, R14, RZ, P4 ;  /* 0x000000ff0e037207 */ /* 0x000fca0002000000 */
[----:B------:R-:W-:-:S04]  /*29f00*/  IMAD.IADD R3, R2, 0x1, R3 ;  /* 0x0000000102037824 */ /* 0x000fc800078e0203 */
[----:B------:R-:W-:-:S07]  /*29f10*/  IMAD.MOV.U32 R13, RZ, RZ, R3 ;  /* 0x000000ffff0d7224 */ /* 0x000fce00078e0003 */
[----:B------:R-:W-:Y:S05]  /*29f20*/  WARPSYNC.COLLECTIVE R15, `(.L_x_8841) ;  /* 0x000000000f087348 */ /* 0x000fea0003c00000 */
[----:B------:R0:W1:Y:S02]  /*29f30*/  SHFL.UP P6, R14, R13, R12, R11 ;  /* 0x0400000c0d0e7389 */ /* 0x00006400000c000b */
[----:B01----:R-:W-:Y:S01]  /*29f40*/  ENDCOLLECTIVE ;  /* 0x000000000000791b */ /* 0x003fe20003800000 */
.L_x_8841:
        /* <DEDUP_REMOVED lines=8> */
.L_x_8842:
[----:B------:R-:W-:Y:S05]  /*29fd0*/  BRA `(.L_x_8843) ;  /* 0xffffff8c00547947 */ /* 0x000fea000383ffff */
.L_x_8593:
[----:B------:R-:W-:Y:S01]  /*29fe0*/  BSSY B0, `(.L_x_8844) ;  /* 0x0000008000007945 */ /* 0x000fe20003800000 */
[----:B-----5:R-:W-:Y:S01]  /*29ff0*/  IMAD.MOV.U32 R13, RZ, RZ, R5 ;  /* 0x000000ffff0d7224 */ /* 0x020fe200078e0005 */
[----:B------:R-:W-:Y:S01]  /*2a000*/  MOV R12, 0x1 ;  /* 0x00000001000c7802 */ /* 0x000fe20000000f00 */
[----:B------:R-:W-:Y:S02]  /*2a010*/  IMAD.MOV.U32 R11, RZ, RZ, RZ ;  /* 0x000000ffff0b7224 */ /* 0x000fe400078e00ff */
[----:B------:R-:W-:-:S07]  /*2a020*/  IMAD.MOV.U32 R15, RZ, RZ, -0x1 ;  /* 0xffffffffff0f7424 */ /* 0x000fce00078e00ff */
[----:B012---:R-:W-:Y:S05]  /*2a030*/  WARPSYNC.COLLECTIVE R15, `(.L_x_8845) ;  /* 0x000000000f087348 */ /* 0x007fea0003c00000 */
[----:B------:R3:W4:Y:S02]  /*2a040*/  SHFL.UP P6, R14, R13, R12, R11 ;  /* 0x0400000c0d0e7389 */ /* 0x00072400000c000b */
[----:B01234-:R-:W-:Y:S01]  /*2a050*/  ENDCOLLECTIVE ;  /* 0x000000000000791b */ /* 0x01ffe20003800000 */
.L_x_8845:
[----:B------:R-:W-:Y:S05]  /*2a060*/  BSYNC B0 ;  /* 0x0000000000007941 */ /* 0x000fea0003800000 */
.L_x_8844:
        /* <DEDUP_REMOVED lines=8> */
.L_x_8846:
[----:B------:R-:W-:Y:S01]  /*2a0f0*/  IMAD.MOV.U32 R12, RZ, RZ, 0x4 ;  /* 0x00000004ff0c7424 */ /* 0x000fe200078e00ff */
[----:B------:R-:W-:-:S05]  /*2a100*/  SEL R2, R14, RZ, P2 ;  /* 0x000000ff0e027207 */ /* 0x000fca0001000000 */
[----:B------:R-:W-:-:S04]  /*2a110*/  IMAD.IADD R2, R13, 0x1, R2 ;  /* 0x000000010d027824 */ /* 0x000fc800078e0202 */
[----:B------:R-:W-:-:S07]  /*2a120*/  IMAD.MOV.U32 R13, RZ, RZ, R2 ;  /* 0x000000ffff0d7224 */ /* 0x000fce00078e0002 */
[----:B------:R-:W-:Y:S05]  /*2a130*/  WARPSYNC.COLLECTIVE R15, `(.L_x_8847) ;  /* 0x000000000f087348 */ /* 0x000fea0003c00000 */
[----:B------:R0:W1:Y:S02]  /*2a140*/  SHFL.UP P6, R14, R13, R12, R11 ;  /* 0x0400000c0d0e7389 */ /* 0x00006400000c000b */
[----:B01----:R-:W-:Y:S01]  /*2a150*/  ENDCOLLECTIVE ;  /* 0x000000000000791b */ /* 0x003fe20003800000 */
.L_x_8847:
[----:B------:R-:W-:Y:S02]  /*2a160*/  MOV R12, 0x8 ;  /* 0x00000008000c7802 */ /* 0x000fe40000000f00 */
[----:B------:R-:W-:-:S05]  /*2a170*/  SEL R3, R14, RZ, P3 ;  /* 0x000000ff0e037207 */ /* 0x000fca0001800000 */
[----:B------:R-:W-:-:S04]  /*2a180*/  IMAD.IADD R3, R2, 0x1, R3 ;  /* 0x0000000102037824 */ /* 0x000fc800078e0203 */
[----:B------:R-:W-:-:S07]  /*2a190*/  IMAD.MOV.U32 R13, RZ, RZ, R3 ;  /* 0x000000ffff0d7224 */ /* 0x000fce00078e0003 */
[----:B------:R-:W-:Y:S05]  /*2a1a0*/  WARPSYNC.COLLECTIVE R15, `(.L_x_8848) ;  /* 0x000000000f087348 */ /* 0x000fea0003c00000 */
[----:B------:R0:W1:Y:S02]  /*2a1b0*/  SHFL.UP P6, R14, R13, R12, R11 ;  /* 0x0400000c0d0e7389 */ /* 0x00006400000c000b */
[----:B01----:R-:W-:Y:S01]  /*2a1c0*/  ENDCOLLECTIVE ;  /* 0x000000000000791b */ /* 0x003fe20003800000 */
.L_x_8848:
[----:B------:R-:W-:Y:S01]  /*2a1d0*/  IMAD.MOV.U32 R12, RZ, RZ, 0x10 ;  /* 0x00000010ff0c7424 */ /* 0x000fe200078e00ff */
[----:B------:R-:W-:-:S05]  /*2a1e0*/  SEL R4, R14, RZ, P4 ;  /* 0x000000ff0e047207 */ /* 0x000fca0002000000 */
[----:B------:R-:W-:-:S04]  /*2a1f0*/  IMAD.IADD R4, R3, 0x1, R4 ;  /* 0x0000000103047824 */ /* 0x000fc800078e0204 */
[----:B------:R-:W-:-:S07]  /*2a200*/  IMAD.MOV.U32 R13, RZ, RZ, R4 ;  /* 0x000000ffff0d7224 */ /* 0x000fce00078e0004 */
[----:B------:R-:W-:Y:S05]  /*2a210*/  WARPSYNC.COLLECTIVE R15, `(.L_x_8849) ;  /* 0x000000000f087348 */ /* 0x000fea0003c00000 */
[----:B------:R0:W1:Y:S02]  /*2a220*/  SHFL.UP P6, R14, R13, R12, R11 ;  /* 0x0400000c0d0e7389 */ /* 0x00006400000c000b */
[----:B01----:R-:W-:Y:S01]  /*2a230*/  ENDCOLLECTIVE ;  /* 0x000000000000791b */ /* 0x003fe20003800000 */
.L_x_8849:
        /* <DEDUP_REMOVED lines=8> */
.L_x_8850:
[----:B------:R-:W-:Y:S05]  /*2a2c0*/  BRA `(.L_x_8851) ;  /* 0xffffff8c00347947 */ /* 0x000fea000383ffff */
.L_x_8595:
[----:B------:R-:W-:Y:S01]  /*2a2d0*/  BSSY B0, `(.L_x_8852) ;  /* 0x0000006000007945 */ /* 0x000fe20003800000 */
[----:B------:R-:W-:Y:S01]  /*2a2e0*/  PLOP3.LUT P6, PT, P6, PT, PT, 0x8, 0x0 ;  /* 0x000000000000781c */ /* 0x000fe200037ce170 */
[----:B------:R-:W-:-:S12]  /*2a2f0*/  IMAD.MOV.U32 R15, RZ, RZ, -0x1 ;  /* 0xffffffffff0f7424 */ /* 0x000fd800078e00ff */
[----:B01----:R-:W-:Y:S05]  /*2a300*/  WARPSYNC.COLLECTIVE R15, `(.L_x_8853) ;  /* 0x000000000f087348 */ /* 0x003fea0003c00000 */
[----:B------:R-:W-:Y:S01]  /*2a310*/  VOTE.ANY R14, PT, P6 ;  /* 0x00000000000e7806 */ /* 0x000fe200030e0100 */
[----:B01----:R-:W-:Y:S06]  /*2a320*/  ENDCOLLECTIVE ;  /* 0x000000000000791b */ /* 0x003fec0003800000 */
.L_x_8853:
[----:B------:R-:W-:Y:S05]  /*2a330*/  BSYNC B0 ;  /* 0x0000000000007941 */ /* 0x000fea0003800000 */
.L_x_8852:
        /* <DEDUP_REMOVED lines=9> */
.L_x_8854:
[----:B------:R-:W-:Y:S01]  /*2a3d0*/  IMAD.MOV.U32 R5, RZ, RZ, R14 ;  /* 0x000000ffff057224 */ /* 0x000fe200078e000e */
[----:B------:R-:W-:Y:S06]  /*2a3e0*/  BRA `(.L_x_8855) ;  /* 0xffffff8c00247947 */ /* 0x000fec000383ffff */
.L_x_8597:
[----:B------:R-:W-:Y:S01]  /*2a3f0*/  BSSY B0, `(.L_x_8856) ;  /* 0x0000007000007945 */ /* 0x000fe20003800000 */
[----:B------:R-:W-:Y:S02]  /*2a400*/  IMAD.MOV.U32 R13, RZ, RZ, R6 ;  /* 0x000000ffff0d7224 */ /* 0x000fe400078e0006 */
[----:B------:R-:W-:Y:S02]  /*2a410*/  IMAD.MOV.U32 R11, RZ, RZ, 0x1f ;  /* 0x0000001fff0b7424 */ /* 0x000fe400078e00ff */
[----:B------:R-:W-:-:S07]  /*2a420*/  IMAD.MOV.U32 R15, RZ, RZ, -0x1 ;  /* 0xffffffffff0f7424 */ /* 0x000fce00078e00ff */
[----:B0123--:R-:W-:Y:S05]  /*2a430*/  WARPSYNC.COLLECTIVE R15, `(.L_x_8857) ;  /* 0x000000000f087348 */ /* 0x00ffea0003c00000 */
[----:B------:R4:W0:Y:S02]  /*2a440*/  SHFL.IDX P6, R14, R13, R12, R11 ;  /* 0x0000000c0d0e7389 */ /* 0x00082400000c000b */
[----:B01234-:R-:W-:Y:S01]  /*2a450*/  ENDCOLLECTIVE ;  /* 0x000000000000791b */ /* 0x01ffe20003800000 */
.L_x_8857:
[----:B------:R-:W-:Y:S05]  /*2a460*/  BSYNC B0 ;  /* 0x0000000000007941 */ /* 0x000fea0003800000 */
.L_x_8856:
[----:B------:R-:W-:Y:S05]  /*2a470*/  BRA `(.L_x_8596) ;  /* 0xffffff8c001c7947 */ /* 0x000fea000383ffff */
.L_x_8601:
[----:B0-----:R0:W2:Y:S02]  /*2a480*/  SYNCS.PHASECHK.TRANS64.TRYWAIT P0, [R7+URZ+0x28820], R0 ;  /* 0x02882000070075a7 */ /* 0x0010a4000800017f */
[----:B--2---:R-:W-:Y:S05]  /*2a490*/  @!P0 NANOSLEEP.SYNCS 0x989680 ;  /* 0x009896800000895d */ /* 0x004fea0003900000 */
[----:B------:R-:W2:Y:S02]  /*2a4a0*/  @!P0 SYNCS.PHASECHK.TRANS64 P0, [R7+URZ+0x28820], R0 ;  /* 0x02882000070085a7 */ /* 0x000ea4000800007f */
[----:B--2---:R-:W-:Y:S05]  /*2a4b0*/  @!P0 BRA `(.L_x_8601) ;  /* 0xfffffffc00f08947 */ /* 0x004fea000383ffff */
[----:B------:R-:W-:Y:S05]  /*2a4c0*/  BRA `(.L_x_8858) ;  /* 0xffffff9000947947 */ /* 0x000fea000383ffff */
.L_x_8602:
        /* <DEDUP_REMOVED lines=11> */
.L_x_8860:
[----:B------:R-:W-:Y:S05]  /*2a580*/  BSYNC B0 ;  /* 0x0000000000007941 */ /* 0x000fea0003800000 */
.L_x_8859:
[----:B------:R-:W-:Y:S05]  /*2a590*/  BRA `(.L_x_8861) ;  /* 0xffffff90007c7947 */ /* 0x000fea000383ffff */
.L_x_8603:
[----:B------:R-:W-:Y:S01]  /*2a5a0*/  BSSY B0, `(.L_x_8862) ;  /* 0x0000006000007945 */ /* 0x000fe20003800000 */
[----:B------:R-:W-:-:S07]  /*2a5b0*/  IMAD.MOV.U32 R15, RZ, RZ, -0x1 ;  /* 0xffffffffff0f7424 */ /* 0x000fce00078e00ff */
[----:B01-3--:R-:W-:Y:S05]  /*2a5c0*/  WARPSYNC.COLLECTIVE R15, `(.L_x_8863) ;  /* 0x000000000f0c7348 */ /* 0x00bfea0003c00000 */
[----:B------:R-:W-:Y:S02]  /*2a5d0*/  ELECT P6, UR62, PT ;  /* 0x00000000003e782f */ /* 0x000fe400038c0000 */
[----:B------:R-:W-:Y:S01]  /*2a5e0*/  MOV R14, UR62 ;  /* 0x0000003e000e7c02 */ /* 0x000fe20008000f00 */
[----:B01-3--:R-:W-:Y:S10]  /*2a5f0*/  ENDCOLLECTIVE ;  /* 0x000000000000791b */ /* 0x00bff40003800000 */
.L_x_8863:
[----:B------:R-:W-:Y:S05]  /*2a600*/  BSYNC B0 ;  /* 0x0000000000007941 */ /* 0x000fea0003800000 */
.L_x_8862:
[----:B------:R-:W-:Y:S05]  /*2a610*/  BRA `(.L_x_8864) ;  /* 0xffffff9000707947 */ /* 0x000fea000383ffff */
.L_x_8605:
[----:B0-----:R0:W2:Y:S02]  /*2a620*/  SYNCS.PHASECHK.TRANS64.TRYWAIT P1, [R5+URZ+0x28840], R0 ;  /* 0x02884000050075a7 */ /* 0x0010a4000802017f */
[----:B--2---:R-:W-:Y:S05]  /*2a630*/  @!P1 NANOSLEEP.SYNCS 0x989680 ;  /* 0x009896800000995d */ /* 0x004fea0003900000 */
[----:B------:R-:W2:Y:S02]  /*2a640*/  @!P1 SYNCS.PHASECHK.TRANS64 P1, [R5+URZ+0x28840], R0 ;  /* 0x02884000050095a7 */ /* 0x000ea4000802007f */
[----:B--2---:R-:W-:Y:S05]  /*2a650*/  @!P1 BRA `(.L_x_8605) ;  /* 0xfffffffc00f09947 */ /* 0x004fea000383ffff */
[----:B------:R-:W-:Y:S05]  /*2a660*/  BRA `(.L_x_8865) ;  /* 0xffffff9000907947 */ /* 0x000fea000383ffff */
.L_x_8607:
[----:B--2---:R2:W4:Y:S02]  /*2a670*/  SYNCS.PHASECHK.TRANS64.TRYWAIT P1, [R3+URZ+0x28840], R2 ;  /* 0x02884002030075a7 */ /* 0x004524000802017f */
[----:B----4-:R-:W-:Y:S05]  /*2a680*/  @!P1 NANOSLEEP.SYNCS 0x989680 ;  /* 0x009896800000995d */ /* 0x010fea0003900000 */
[----:B------:R-:W4:Y:S02]  /*2a690*/  @!P1 SYNCS.PHASECHK.TRANS64 P1, [R3+URZ+0x28840], R2 ;  /* 0x02884002030095a7 */ /* 0x000f24000802007f */
[----:B----4-:R-:W-:Y:S05]  /*2a6a0*/  @!P1 BRA `(.L_x_8607) ;  /* 0xfffffffc00f09947 */ /* 0x010fea000383ffff */
[----:B------:R-:W-:Y:S05]  /*2a6b0*/  BRA `(.L_x_8866) ;  /* 0xffffff90009c7947 */ /* 0x000fea000383ffff */
.L_x_8609:
[----:B----4-:R4:W0:Y:S02]  /*2a6c0*/  SYNCS.PHASECHK.TRANS64.TRYWAIT P1, [R5+URZ+0x28860], R0 ;  /* 0x02886000050075a7 */ /* 0x010824000802017f */
[----:B0-----:R-:W-:Y:S05]  /*2a6d0*/  @!P1 NANOSLEEP.SYNCS 0x989680 ;  /* 0x009896800000995d */ /* 0x001fea0003900000 */
[----:B------:R-:W0:Y:S02]  /*2a6e0*/  @!P1 SYNCS.PHASECHK.TRANS64 P1, [R5+URZ+0x28860], R0 ;  /* 0x02886000050095a7 */ /* 0x000e24000802007f */
[----:B0-----:R-:W-:Y:S05]  /*2a6f0*/  @!P1 BRA `(.L_x_8609) ;  /* 0xfffffffc00f09947 */ /* 0x001fea000383ffff */
[----:B------:R-:W-:Y:S05]  /*2a700*/  BRA `(.L_x_8867) ;  /* 0xffffff9000987947 */ /* 0x000fea000383ffff */
.L_x_8868:
        /* <DEDUP_REMOVED lines=15> */
.L_x_15859:


//--------------------- .text._ZN7cutlass13device_kernelIN5flash11enable_sm90INS1_16FlashAttnFwdSm90INS1_25CollectiveMainloopFwdSm90ILi2EN4cute5tupleIJNS5_1CILi1EEES8_S8_EEENS6_IJNS7_ILi128EEESA_SA_EEELi128ENS_6half_tEfNS_4arch4Sm90ELb1ELb0ELb0ELb0ELb1ELb0ELb0ELb1ELb1ELb1ELb0ELb0EEENS1_21CollectiveEpilogueFwdISB_S9_SC_SE_Li256ELb0ELb1ELb0ELb0EEENS1_30DynamicPersistentTileSchedulerILi256ELi128ELb0ELb1ELb1EEEEEEEEEvNT_6ParamsE --------------------------
	.section	.text._ZN7cutlass13device_kernelIN5flash11enable_sm90INS1_16FlashAttnFwdSm90INS1_25CollectiveMainloopFwdSm90ILi2EN4cute5tupleIJNS5_1CILi1EEES8_S8_EEENS6_IJNS7_ILi128EEESA_SA_EEELi128ENS_6half_tEfNS_4arch4Sm90ELb1ELb0ELb0ELb0ELb1ELb0ELb0ELb1ELb1ELb1ELb0ELb0EEENS1_21CollectiveEpilogueFwdISB_S9_SC_SE_Li256ELb0ELb1ELb0ELb0EEENS1_30DynamicPersistentTileSchedulerILi256ELi128ELb0ELb1ELb1EEEEEEEEEvNT_6ParamsE,"ax",@progbits
	.align	128
.text._ZN7cutlass13device_kernelIN5flash11enable_sm90INS1_16FlashAttnFwdSm90INS1_25CollectiveMainloopFwdSm90ILi2EN4cute5tupleIJNS5_1CILi1EEES8_S8_EEENS6_IJNS7_ILi128EEESA_SA_EEELi128ENS_6half_tEfNS_4arch4Sm90ELb1ELb0ELb0ELb0ELb1ELb0ELb0ELb1ELb1ELb1ELb0ELb0EEENS1_21CollectiveEpilogueFwdISB_S9_SC_SE_Li256ELb0ELb1ELb0ELb0EEENS1_30DynamicPersistentTileSchedulerILi256ELi128ELb0ELb1ELb1EEEEEEEEEvNT_6ParamsE:
        .type           _ZN7cutlass13device_kernelIN5flash11enable_sm90INS1_16FlashAttnFwdSm90INS1_25CollectiveMainloopFwdSm90ILi2EN4cute5tupleIJNS5_1CILi1EEES8_S8_EEENS6_IJNS7_ILi128EEESA_SA_EEELi128ENS_6half_tEfNS_4arch4Sm90ELb1ELb0ELb0ELb0ELb1ELb0ELb0ELb1ELb1ELb1ELb0ELb0EEENS1_21CollectiveEpilogueFwdISB_S9_SC_SE_Li256ELb0ELb1ELb0ELb0EEENS1_30DynamicPersistentTileSchedulerILi256ELi128ELb0ELb1ELb1EEEEEEEEEvNT_6ParamsE,@function
        .size           _ZN7cutlass13device_kernelIN5flash11enable_sm90INS1_16FlashAttnFwdSm90INS1_25CollectiveMainloopFwdSm90ILi2EN4cute5tupleIJNS5_1CILi1EEES8_S8_EEENS6_IJNS7_ILi128EEESA_SA_EEELi128ENS_6half_tEfNS_4arch4Sm90ELb1ELb0ELb0ELb0ELb1ELb0ELb0ELb1ELb1ELb1ELb0ELb0EEENS1_21CollectiveEpilogueFwdISB_S9_SC_SE_Li256ELb0ELb1ELb0ELb0EEENS1_30DynamicPersistentTileSchedulerILi256ELi128ELb0ELb1ELb1EEEEEEEEEvNT_6ParamsE,(.L_x_15860 - _ZN7cutlass13device_kernelIN5flash11enable_sm90INS1_16FlashAttnFwdSm90INS1_25CollectiveMainloopFwdSm90ILi2EN4cute5tupleIJNS5_1CILi1EEES8_S8_EEENS6_IJNS7_ILi128EEESA_SA_EEELi128ENS_6half_tEfNS_4arch4Sm90ELb1ELb0ELb0ELb0ELb1ELb0ELb0ELb1ELb1ELb1ELb0ELb0EEENS1_21CollectiveEpilogueFwdISB_S9_SC_SE_Li256ELb0ELb1ELb0ELb0EEENS1_30DynamicPersistentTileSchedulerILi256ELi128ELb0ELb1ELb1EEEEEEEEEvNT_6ParamsE)
        .other          _ZN7cutlass13device_kernelIN5flash11enable_sm90INS1_16FlashAttnFwdSm90INS1_25CollectiveMainloopFwdSm90ILi2EN4cute5tupleIJNS5_1CILi1EEES8_S8_EEENS6_IJNS7_ILi128EEESA_SA_EEELi128ENS_6half_tEfNS_4arch4Sm90ELb1ELb0ELb0ELb0ELb1ELb0ELb0ELb1ELb1ELb1ELb0ELb0EEENS1_21CollectiveEpilogueFwdISB_S9_SC_SE_Li256ELb0ELb1ELb0ELb0EEENS1_30DynamicPersistentTileSchedulerILi256ELi128ELb0ELb1ELb1EEEEEEEEEvNT_6ParamsE,@"STO_CUDA_ENTRY STV_DEFAULT"
_ZN7cutlass13device_kernelIN5flash11enable_sm90INS1_16FlashAttnFwdSm90INS1_25CollectiveMainloopFwdSm90ILi2EN4cute5tupleIJNS5_1CILi1EEES8_S8_EEENS6_IJNS7_ILi128EEESA_SA_EEELi128ENS_6half_tEfNS_4arch4Sm90ELb1ELb0ELb0ELb0ELb1ELb0ELb0ELb1ELb1ELb1ELb0ELb0EEENS1_21CollectiveEpilogueFwdISB_S9_SC_SE_Li256ELb0ELb1ELb0ELb0EEENS1_30DynamicPersistentTileSchedulerILi256ELi128ELb0ELb1ELb1EEEEEEEEEvNT_6ParamsE:
        /* <DEDUP_REMOVED lines=44> */
.L_x_8869:
        /* <DEDUP_REMOVED lines=22> */
.L_x_8870:
        /* <DEDUP_REMOVED lines=18> */
.L_x_8871:
        /* <DEDUP_REMOVED lines=22> */
.L_x_8872:
        /* <DEDUP_REMOVED lines=23> */
.L_x_8873:
        /* <DEDUP_REMOVED lines=8> */
.L_x_8875:
        /* <DEDUP_REMOVED lines=21> */
[CC--:B------:R-:W-:Y:S02]  /*09e0*/  LEA.HI R4, R3.reuse, R190.reuse, RZ, 0x5 ;  /* 0x000000be03047211 */ /* 0x0c0fe400078f28ff */
[----:B------:R-:W-:Y:S02]  /*09f0*/  LOP3.LUT R5, R0, 0xffffff80, RZ, 0xc0, !PT ;  /* 0xffffff8000057812 */ /* 0x000fe400078ec0ff */
[----:B------:R-:W-:Y:S01]  /*0a00*/  LEA.HI R2, R3, R190, RZ, 0x4 ;  /* 0x000000be03027211 */ /* 0x000fe200078f20ff */
[----:B------:R-:W-:Y:S01]  /*0a10*/  IMAD.SHL.U32 R4, R4, 0x20, RZ ;  /* 0x0000002004047824 */ /* 0x000fe200078e00ff */
[----:B------:R-:W-:Y:S01]  /*0a20*/  SHF.R.S32.HI R185, RZ, 0x7, R0 ;  /* 0x00000007ffb97819 */ /* 0x000fe20000011400 */
[----:B------:R-:W-:Y:S01]  /*0a30*/  IMAD.IADD R184, R190, 0x1, -R5 ;  /* 0x00000001beb87824 */ /* 0x000fe200078e0a05 */
[----:B------:R-:W-:-:S02]  /*0a40*/  SHF.R.S32.HI R7, RZ, 0x4, R2 ;  /* 0x00000004ff077819 */ /* 0x000fc40000011402 */
[----:B------:R-:W-:Y:S02]  /*0a50*/  LOP3.LUT R5, R2, 0x3fffff0, RZ, 0xc0, !PT ;  /* 0x03fffff002057812 */ /* 0x000fe400078ec0ff */
[----:B------:R-:W-:Y:S02]  /*0a60*/  LOP3.LUT R4, R4, 0xfffffc00, RZ, 0xc0, !PT ;  /* 0xfffffc0004047812 */ /* 0x000fe400078ec0ff */
[----:B------:R-:W-:Y:S01]  /*0a70*/  LEA.HI R2, R2, R7, RZ, 0x1 ;  /* 0x0000000702027211 */ /* 0x000fe200078f08ff */
[----:B------:R-:W-:Y:S01]  /*0a80*/  IMAD.IADD R5, R190, 0x1, -R5 ;  /* 0x00000001be057824 */ /* 0x000fe200078e0a05 */
[----:B------:R-:W-:Y:S02]  /*0a90*/  SHF.R.S32.HI R9, RZ, 0x1f, R184 ;  /* 0x0000001fff097819 */ /* 0x000fe400000114b8 */
[----:B------:R-:W-:Y:S01]  /*0aa0*/  LOP3.LUT R2, R2, 0x1ffffffe, RZ, 0xc0, !PT ;  /* 0x1ffffffe02027812 */ /* 0x000fe200078ec0ff */
[----:B------:R-:W-:Y:S01]  /*0ab0*/  IMAD R5, R5, 0x40, R4 ;  /* 0x0000004005057824 */ /* 0x000fe200078e0204 */
[----:B------:R-:W-:-:S02]  /*0ac0*/  LEA.HI R4, R3, R190, RZ, 0x2 ;  /* 0x000000be03047211 */ /* 0x000fc400078f10ff */
[----:B------:R-:W-:Y:S01]  /*0ad0*/  LEA.HI R6, R9, R184, RZ, 0x2 ;  /* 0x000000b809067211 */ /* 0x000fe200078f10ff */
[----:B------:R-:W-:Y:S01]  /*0ae0*/  IMAD.IADD R2, R7, 0x1, -R2 ;  /* 0x0000000107027824 */ /* 0x000fe200078e0a02 */
[----:B------:R-:W-:Y:S02]  /*0af0*/  LOP3.LUT R7, R4, 0xfffffffc, RZ, 0xc0, !PT ;  /* 0xfffffffc04077812 */ /* 0x000fe400078ec0ff */
[--C-:B------:R-:W-:Y:S01]  /*0b00*/  SHF.R.S32.HI R8, RZ, 0x2, R6.reuse ;  /* 0x00000002ff087819 */ /* 0x100fe20000011406 */
[----:B------:R-:W-:Y:S01]  /*0b10*/  IMAD R187, R2, 0x8, R5 ;  /* 0x0000000802bb7824 */ /* 0x000fe200078e0205 */
[----:B------:R-:W-:Y:S01]  /*0b20*/  SHF.R.S32.HI R11, RZ, 0x1f, R6 ;  /* 0x0000001fff0b7819 */ /* 0x000fe20000011406 */
[----:B------:R-:W-:Y:S01]  /*0b30*/  IMAD.IADD R7, R190, 0x1, -R7 ;  /* 0x00000001be077824 */ /* 0x000fe200078e0a07 */
[----:B------:R-:W-:Y:S02]  /*0b40*/  LEA.HI R3, R3, R190, RZ, 0x3 ;  /* 0x000000be03037211 */ /* 0x000fe400078f18ff */
[----:B------:R-:W-:-:S02]  /*0b50*/  LEA.HI R11, R11, R8, RZ, 0x3 ;  /* 0x000000080b0b7211 */ /* 0x000fc400078f18ff */
[----:B------:R-:W-:Y:S02]  /*0b60*/  LEA.HI R2, R7, R7, RZ, 0x1 ;  /* 0x0000000707027211 */ /* 0x000fe400078f08ff */
[----:B------:R-:W-:Y:S02]  /*0b70*/  LOP3.LUT R19, R3, 0xfffffff8, RZ, 0xc0, !PT ;  /* 0xfffffff803137812 */ /* 0x000fe400078ec0ff */
[----:B------:R-:W-:Y:S02]  /*0b80*/  LOP3.LUT R11, R11, 0xfffffff8, RZ, 0xc0, !PT ;  /* 0xfffffff80b0b7812 */ /* 0x000fe400078ec0ff */
[----:B------:R-:W-:Y:S01]  /*0b90*/  LEA.HI R9, R9, R184, RZ, 0x5 ;  /* 0x000000b809097211 */ /* 0x000fe200078f28ff */
[----:B------:R-:W-:Y:S01]  /*0ba0*/  IMAD.IADD R19, R190, 0x1, -R19 ;  /* 0x00000001be137824 */ /* 0x000fe200078e0a13 */
[----:B------:R-:W-:Y:S01]  /*0bb0*/  LEA.HI R0, R0, R185, RZ, 0x1 ;  /* 0x000000b900007211 */ /* 0x000fe200078f08ff */
[----:B------:R-:W-:Y:S01]  /*0bc0*/  IMAD.IADD R8, R8, 0x1, -R11 ;  /* 0x0000000108087824 */ /* 0x000fe200078e0a0b */
[----:B------:R-:W-:-:S02]  /*0bd0*/  LOP3.LUT R2, R2, 0x1ffffffe, RZ, 0xc0, !PT ;  /* 0x1ffffffe02027812 */ /* 0x000fc400078ec0ff */
[----:B------:R-:W-:Y:S02]  /*0be0*/  SHF.R.S32.HI R9, RZ, 0x5, R9 ;  /* 0x00000005ff097819 */ /* 0x000fe40000011409 */
[----:B------:R-:W-:Y:S01]  /*0bf0*/  LOP3.LUT R0, R0, 0x3fffffe, RZ, 0xc0, !PT ;  /* 0x03fffffe00007812 */ /* 0x000fe200078ec0ff */
[----:B------:R-:W-:Y:S01]  /*0c00*/  IMAD.IADD R17, R7, 0x1, -R2 ;  /* 0x0000000107117824 */ /* 0x000fe200078e0a02 */
[----:B------:R-:W-:Y:S01]  /*0c10*/  LOP3.LUT R5, R6, 0x7ffffffc, RZ, 0xc0, !PT ;  /* 0x7ffffffc06057812 */ /* 0x000fe200078ec0ff */
[----:B------:R-:W-:Y:S01]  /*0c20*/  IMAD.SHL.U32 R2, R19, 0x8, RZ ;  /* 0x0000000813027824 */ /* 0x000fe200078e00ff */
[----:B------:R-:W-:Y:S01]  /*0c30*/  SHF.R.S32.HI R22, RZ, 0x3, R3 ;  /* 0x00000003ff167819 */ /* 0x000fe20000011403 */
[----:B------:R-:W-:Y:S02]  /*0c40*/  IMAD R9, R9, 0x10, R8 ;  /* 0x0000001009097824 */ /* 0x000fe400078e0208 */
[----:B------:R-:W-:Y:S01]  /*0c50*/  IMAD.IADD R0, R185, 0x1, -R0 ;  /* 0x00000001b9007824 */ /* 0x000fe200078e0a00 */
[----:B------:R-:W-:Y:S01]  /*0c60*/  SHF.R.S32.HI R189, RZ, 0x1f, R2 ;  /* 0x0000001fffbd7819 */ /* 0x000fe20000011402 */
[----:B------:R-:W-:-:S02]  /*0c70*/  VIADD R18, R2, 0x40 ;  /* 0x0000004002127836 */ /* 0x000fc40000000000 */
[----:B------:R-:W-:Y:S02]  /*0c80*/  IMAD R186, R0, 0x40, R9 ;  /* 0x0000004000ba7824 */ /* 0x000fe400078e0209 */
[----:B------:R-:W-:Y:S01]  /*0c90*/  IMAD.IADD R16, R184, 0x1, -R5 ;  /* 0x00000001b8107824 */ /* 0x000fe200078e0a05 */
[----:B------:R-:W-:Y:S01]  /*0ca0*/  SHF.R.S32.HI R188, RZ, 0x1f, R18 ;  /* 0x0000001fffbc7819 */ /* 0x000fe20000011412 */
[----:B------:R-:W-:-:S07]  /*0cb0*/  IMAD R17, R17, 0x8, R186 ;  /* 0x0000000811117824 */ /* 0x000fce00078e02ba */
.L_x_8932:
        /* <DEDUP_REMOVED lines=21> */
.L_x_8876:
[----:B------:R-:W-:Y:S01]  /*0e10*/  ULDC UR7, c[0x0][0xc54] ;  /* 0x0003150000077ab9 */ /* 0x000fe20000000800 */
[----:B------:R-:W-:Y:S01]  /*0e20*/  UMOV UR6, UR9 ;  /* 0x0000000900067c82 */ /* 0x000fe20008000000 */
[----:B------:R-:W-:-:S11]  /*0e30*/  UISETP.NE.AND UP0, UPT, UR7, 0x1, UPT ;  /* 0x000000010700788c */ /* 0x000fd6000bf05270 */
[----:B------:R-:W-:Y:S02]  /*0e40*/  @UP0 ULDC.64 UR10, c[0x0][0xc58] ;  /* 0x00031600000a0ab9 */ /* 0x000fe40000000a00 */
[----:B------:R-:W-:-:S04]  /*0e50*/  UIMAD.WIDE.U32 UR4, UR9, UR10, URZ ;  /* 0x0000000a090472a5 */ /* 0x000fc8000f8e003f */
[----:B------:R-:W-:-:S04]  /*0e60*/  @UP0 USHF.R.U32.HI UR6, URZ, UR11, UR5 ;  /* 0x0000000b3f060299 */ /* 0x000fc80008011605 */
[----:B------:R-:W-:-:S12]  /*0e70*/  UIMAD UR4, UR6, UR7, URZ ;  /* 0x00000007060472a4 */ /* 0x000fd8000f8e023f */
.L_x_8877:
[----:B------:R-:W-:Y:S01]  /*0e80*/  ULDC.64 UR10, c[0x0][0x418] ;  /* 0x00010600000a7ab9 */ /* 0x000fe20000000a00 */
[----:B------:R-:W-:Y:S01]  /*0e90*/  ULOP3.LUT UR6, URZ, UR6, URZ, 0x33, !UPT ;  /* 0x000000063f067292 */ /* 0x000fe2000f8e333f */
[----:B------:R-:W-:Y:S01]  /*0ea0*/  PLOP3.LUT P0, PT, PT, PT, PT, 0x80, 0x0 ;  /* 0x000000000000781c */ /* 0x000fe20003f0f070 */
[----:B------:R-:W-:Y:S01]  /*0eb0*/  UISETP.NE.U32.AND UP0, UPT, UR10, URZ, UPT ;  /* 0x0000003f0a00728c */ /* 0x000fe2000bf05070 */
[----:B------:R-:W-:Y:S01]  /*0ec0*/  MOV R3, RZ ;  /* 0x000000ff00037202 */ /* 0x000fe20000000f00 */
[----:B------:R-:W-:Y:S01]  /*0ed0*/  ULDC UR5, c[0x0][0xc3c] ;  /* 0x00030f0000057ab9 */ /* 0x000fe20000000800 */
[----:B------:R-:W-:Y:S01]  /*0ee0*/  UIADD3 UR4, UR9, -UR4, URZ ;  /* 0x8000000409047290 */ /* 0x000fe2000fffe03f */
[----:B------:R-:W-:Y:S01]  /*0ef0*/  IMAD.MOV.U32 R38, RZ, RZ, RZ ;  /* 0x000000ffff267224 */ /* 0x000fe200078e00ff */
[----:B------:R-:W-:Y:S01]  /*0f00*/  UISETP.NE.AND.EX UP0, UPT, UR11, URZ, UPT, UP0 ;  /* 0x0000003f0b00728c */ /* 0x000fe2000bf05300 */
[----:B------:R-:W-:Y:S01]  /*0f10*/  CS2R R150, SRZ ;  /* 0x0000000000967805 */ /* 0x000fe2000001ff00 */
[----:B------:R-:W-:Y:S01]  /*0f20*/  UIADD3 UR6, UR6, UR5, URZ ;  /* 0x0000000506067290 */ /* 0x000fe2000fffe03f */
[----:B------:R-:W-:Y:S01]  /*0f30*/  CS2R R148, SRZ ;  /* 0x0000000000947805 */ /* 0x000fe2000001ff00 */
[----:B------:R-:W-:Y:S01]  /*0f40*/  ULDC UR11, c[0x0][0x448] ;  /* 0x00011200000b7ab9 */ /* 0x000fe20000000800 */
[----:B------:R-:W-:Y:S01]  /*0f50*/  ULDC UR10, c[0x0][0xc54] ;  /* 0x00031500000a7ab9 */ /* 0x000fe20000000800 */
[----:B------:R-:W-:Y:S01]  /*0f60*/  UISETP.NE.AND UP2, UPT, UR11, 0x1, UPT ;  /* 0x000000010b00788c */ /* 0x000fe2000bf45270 */
[----:B------:R-:W-:Y:S01]  /*0f70*/  CS2R R146, SRZ ;  /* 0x0000000000927805 */ /* 0x000fe2000001ff00 */
[----:B------:R-:W-:Y:S01]  /*0f80*/  USHF.L.U32 UR37, UR6, 0x7, URZ ;  /* 0x0000000706257899 */ /* 0x000fe2000800063f */
[----:B------:R-:W-:Y:S01]  /*0f90*/  CS2R R144, SRZ ;  /* 0x0000000000907805 */ /* 0x000fe2000001ff00 */
[----:B------:R-:W-:Y:S01]  /*0fa0*/  UIMAD UR10, UR8, UR10, UR4 ;  /* 0x0000000a080a72a4 */ /* 0x000fe2000f8e0204 */
[----:B------:R-:W-:Y:S01]  /*0fb0*/  CS2R R142, SRZ ;  /* 0x00000000008e7805 */ /* 0x000fe2000001ff00 */
[----:B------:R-:W-:Y:S01]  /*0fc0*/  UIADD3 UR6, UR37, 0x7f, URZ ;  /* 0x0000007f25067890 */ /* 0x000fe2000fffe03f */
[----:B------:R-:W-:Y:S01]  /*0fd0*/  CS2R R140, SRZ ;  /* 0x00000000008c7805 */ /* 0x000fe2000001ff00 */
[----:B------:R-:W-:Y:S01]  /*0fe0*/  ULDC UR48, c[0x0][0x424] ;  /* 0x0001090000307ab9 */ /* 0x000fe20000000800 */
[----:B------:R-:W-:Y:S01]  /*0ff0*/  ULDC UR7, c[0x0][0x288] ;  /* 0x0000a20000077ab9 */ /* 0x000fe20000000800 */
[----:B------:R-:W-:Y:S01]  /*1000*/  USEL UR48, UR48, 0x1, UP0 ;  /* 0x0000000130307887 */ /* 0x000fe20008000000 */
[----:B------:R-:W-:Y:S01]  /*1010*/  CS2R R138, SRZ ;  /* 0x00000000008a7805 */ /* 0x000fe2000001ff00 */
[----:B------:R-:W-:Y:S01]  /*1020*/  @UP2 ULDC UR4, c[0x0][0x44c] ;  /* 0x0001130000042ab9 */ /* 0x000fe20000000800 */
[----:B------:R-:W-:Y:S01]  /*1030*/  UIADD3 UR7, -UR7, 0x80, URZ ;  /* 0x0000008007077890 */ /* 0x000fe2000fffe13f */
[----:B------:R-:W-:Y:S01]  /*1040*/  CS2R R136, SRZ ;  /* 0x0000000000887805 */ /* 0x000fe2000001ff00 */
[----:B------:R-:W-:Y:S01]  /*1050*/  UIMAD.WIDE.U32 UR4, UR6, UR4, URZ ;  /* 0x00000004060472a5 */ /* 0x000fe2000f8e003f */
        /* <DEDUP_REMOVED lines=11> */
[----:B------:R-:W-:Y:S01]  /*1110*/  USHF.R.S32.HI UR5, URZ, 0x1f, UR4 ;  /* 0x0000001f3f057899 */ /* 0x000fe20008011404 */
[----:B------:R-:W-:Y:S01]  /*1120*/  CS2R R124, SRZ ;  /* 0x00000000007c7805 */ /* 0x000fe2000001ff00 */
[----:B------:R-:W-:Y:S01]  /*1130*/  USHF.R.S32.HI UR7, URZ, 0x1f, UR6 ;  /* 0x0000001f3f077899 */ /* 0x000fe20008011406 */
[----:B------:R-:W-:Y:S01]  /*1140*/  CS2R R122, SRZ ;  /* 0x00000000007a7805 */ /* 0x000fe2000001ff00 */
[----:B------:R-:W-:Y:S01]  /*1150*/  ULEA.HI UR5, UR5, UR4, URZ, 0x7 ;  /* 0x0000000405057291 */ /* 0x000fe2000f8f383f */
[----:B------:R-:W-:Y:S01]  /*1160*/  CS2R R120, SRZ ;  /* 0x0000000000787805 */ /* 0x000fe2000001ff00 */
[----:B------:R-:W-:Y:S01]  /*1170*/  ULEA.HI UR7, UR7, UR6, URZ, 0x7 ;  /* 0x0000000607077291 */ /* 0x000fe2000f8f383f */
[----:B------:R-:W-:Y:S01]  /*1180*/  CS2R R118, SRZ ;  /* 0x0000000000767805 */ /* 0x000fe2000001ff00 */
[----:B------:R-:W-:Y:S01]  /*1190*/  USHF.R.S32.HI UR55, URZ, 0x7, UR5 ;  /* 0x000000073f377899 */ /* 0x000fe20008011405 */
[----:B------:R-:W-:Y:S01]  /*11a0*/  CS2R R116, SRZ ;  /* 0x0000000000747805 */ /* 0x000fe2000001ff00 */
[----:B------:R-:W-:Y:S01]  /*11b0*/  USHF.R.S32.HI UR7, URZ, 0x7, UR7 ;  /* 0x000000073f077899 */ /* 0x000fe20008011407 */
[----:B------:R-:W-:Y:S01]  /*11c0*/  CS2R R114, SRZ ;  /* 0x0000000000727805 */ /* 0x000fe2000001ff00 */
[----:B------:R-:W-:Y:S01]  /*11d0*/  ULDC UR38, c[0x0][0xc48] ;  /* 0x0003120000267ab9 */ /* 0x000fe20000000800 */
[----:B------:R-:W-:Y:S01]  /*11e0*/  UMOV UR42, UR10 ;  /* 0x0000000a002a7c82 */ /* 0x000fe20008000000 */
[----:B------:R-:W-:Y:S01]  /*11f0*/  UISETP.LT.AND UP0, UPT, UR55, UR7, UPT ;  /* 0x000000073700728c */ /* 0x000fe2000bf01270 */
[----:B------:R-:W-:Y:S01]  /*1200*/  CS2R R112, SRZ ;  /* 0x0000000000707805 */ /* 0x000fe2000001ff00 */
[----:B------:R-:W-:Y:S01]  /*1210*/  UISETP.NE.AND UP1, UPT, UR38, 0x1, UPT ;  /* 0x000000012600788c */ /* 0x000fe2000bf25270 */
[----:B------:R-:W-:Y:S01]  /*1220*/  CS2R R110, SRZ ;  /* 0x00000000006e7805 */ /* 0x000fe2000001ff00 */
[----:B------:R-:W-:Y:S01]  /*1230*/  USEL UR55, UR55, UR7, UP0 ;  /* 0x0000000737377287 */ /* 0x000fe20008000000 */
[----:B------:R-:W-:Y:S01]  /*1240*/  CS2R R108, SRZ ;  /* 0x00000000006c7805 */ /* 0x000fe2000001ff00 */
[----:B------:R-:W-:Y:S01]  /*1250*/  UP2UR UR49, UPR, URZ, 0x4 ;  /* 0x000000043f317883 */ /* 0x000fe20008000000 */
[----:B------:R-:W-:Y:S01]  /*1260*/  CS2R R106, SRZ ;  /* 0x00000000006a7805 */ /* 0x000fe2000001ff00 */
[----:B------:R-:W-:Y:S01]  /*1270*/  UISETP.GE.AND UP0, UPT, UR55, 0x1, UPT ;  /* 0x000000013700788c */ /* 0x000fe2000bf06270 */
[----:B------:R-:W-:-:S02]  /*1280*/  CS2R R104, SRZ ;  /* 0x0000000000687805 */ /* 0x000fc4000001ff00 */
[----:B------:R-:W-:Y:S02]  /*1290*/  CS2R R102, SRZ ;  /* 0x0000000000667805 */ /* 0x000fe4000001ff00 */
[----:B------:R-:W-:Y:S02]  /*12a0*/  CS2R R100, SRZ ;  /* 0x0000000000647805 */ /* 0x000fe4000001ff00 */
[----:B------:R-:W-:Y:S01]  /*12b0*/  CS2R R98, SRZ ;  /* 0x0000000000627805 */ /* 0x000fe2000001ff00 */
[----:B------:R-:W-:Y:S01]  /*12c0*/  @UP1 ULDC UR8, c[0x0][0xc4c] ;  /* 0x0003130000081ab9 */ /* 0x000fe20000000800 */
[----:B------:R-:W-:Y:S01]  /*12d0*/  PLOP3.LUT P1, PT, PT, PT, UP0, 0x80, 0x0 ;  /* 0x000000000000781c */ /* 0x000fe20003f2f008 */
[----:B------:R-:W-:Y:S01]  /*12e0*/  UIMAD.WIDE.U32 UR4, UR10, UR8, URZ ;  /* 0x000000080a0472a5 */ /* 0x000fe2000f8e003f */
[----:B------:R-:W-:Y:S01]  /*12f0*/  CS2R R96, SRZ ;  /* 0x0000000000607805 */ /* 0x000fe2000001ff00 */
[----:B------:R-:W-:Y:S01]  /*1300*/  @UP1 ULDC UR6, c[0x0][0xc50] ;  /* 0x0003140000061ab9 */ /* 0x000fe20000000800 */
[----:B------:R-:W-:Y:S01]  /*1310*/  CS2R R6, SRZ ;  /* 0x0000000000067805 */ /* 0x000fe2000001ff00 */
[----:B------:R-:W-:Y:S01]  /*1320*/  @UP1 USHF.R.U32.HI UR42, URZ, UR6, UR5 ;  /* 0x000000063f2a1299 */ /* 0x000fe20008011605 */
[----:B------:R-:W-:Y:S01]  /*1330*/  IMAD.MOV.U32 R94, RZ, RZ, RZ ;  /* 0x000000ffff5e7224 */ /* 0x000fe200078e00ff */
[----:B------:R-:W-:Y:S01]  /*1340*/  CS2R R90, SRZ ;  /* 0x00000000005a7805 */ /* 0x000fe2000001ff00 */
[----:B------:R-:W-:Y:S01]  /*1350*/  IMAD.MOV.U32 R93, RZ, RZ, RZ ;  /* 0x000000ffff5d7224 */ /* 0x000fe200078e00ff */
[----:B------:R-:W-:Y:S01]  /*1360*/  UIADD3 UR4, -UR42, URZ, URZ ;  /* 0x0000003f2a047290 */ /* 0x000fe2000fffe13f */
[----:B------:R-:W-:-:S03]  /*1370*/  CS2R R88, SRZ ;  /* 0x0000000000587805 */ /* 0x000fc6000001ff00 */
[----:B------:R-:W-:Y:S01]  /*1380*/  UIMAD UR38, UR38, UR4, UR10 ;  /* 0x00000004262672a4 */ /* 0x000fe2000f8e020a */
[----:B------:R-:W-:Y:S11]  /*1390*/  @!P1 BRA `(.L_x_8878) ;  /* 0x0000007800c49947 */ /* 0x000ff60003800000 */
        /* <DEDUP_REMOVED lines=31> */
.L_x_8879:
        /* <DEDUP_REMOVED lines=9> */
.L_x_8996:
[----:B------:R-:W-:Y:S05]  /*1620*/  @!P0 BRA `(.L_x_8881) ;  /* 0x0000000000048947 */ /* 0x000fea0003800000 */
[----:B------:R-:W-:Y:S01]  /*1630*/  BPT.TRAP 0x1 ;  /* 0x000000040000795c */ /* 0x000fe20000300000 */
.L_x_8881:
[----:B0-----:R-:W-:Y:S02]  /*1640*/  IMAD.U32 R3, RZ, RZ, UR43 ;  /* 0x0000002bff037e24 */ /* 0x001fe4000f8e00ff */
[----:B------:R-:W-:-:S03]  /*1650*/  IMAD.U32 R0, RZ, RZ, UR44 ;  /* 0x0000002cff007e24 */ /* 0x000fc6000f8e00ff */
[----:B------:R-:W-:Y:S02]  /*1660*/  LEA R3, R3, UR41, 0x3 ;  /* 0x0000002903037c11 */ /* 0x000fe4000f8e18ff */
[----:B------:R-:W-:-:S04]  /*1670*/  SHF.L.U32 R0, R0, 0x1f, RZ ;  /* 0x0000001f00007819 */ /* 0x000fc800000006ff */
[----:B------:R0:W1:Y:S01]  /*1680*/  SYNCS.PHASECHK.TRANS64.TRYWAIT P1, [R3+URZ+0x28830], R0 ;  /* 0x02883000030075a7 */ /* 0x000062000802017f */
[----:B------:R-:W-:Y:S05]  /*1690*/  @!P0 BRA `(.L_x_8882) ;  /* 0x0000000000048947 */ /* 0x000fea0003800000 */
[----:B------:R-:W-:Y:S01]  /*16a0*/  BPT.TRAP 0x1 ;  /* 0x000000040000795c */ /* 0x000fe20000300000 */
.L_x_8882:
[----:B-1----:R-:W-:Y:S05]  /*16b0*/  @P1 BRA `(.L_x_8883) ;  /* 0x0000000000081947 */ /* 0x002fea0003800000 */
[----:B------:R-:W1:Y:S02]  /*16c0*/  SYNCS.PHASECHK.TRANS64.TRYWAIT P1, [R3+URZ+0x28830], R0 ;  /* 0x02883000030075a7 */ /* 0x000e64000802017f */
[----:B-1----:R-:W-:Y:S05]  /*16d0*/  @!P1 BRA `(.L_x_8884) ;  /* 0x000000d400e49947 */ /* 0x002fea0003800000 */
.L_x_8883:
        /* <DEDUP_REMOVED lines=63> */
.L_x_8885:
[----:B------:R-:W-:Y:S01]  /*1ad0*/  UISETP.NE.AND UP0, UPT, UR49, URZ, UPT ;  /* 0x0000003f3100728c */ /* 0x000fe2000bf05270 */
[----:B------:R-:W-:Y:S01]  /*1ae0*/  VIADD R4, R17, UR37 ;  /* 0x0000002511047c36 */ /* 0x000fe20008000000 */
[----:B------:R-:W-:Y:S01]  /*1af0*/  ULDC UR11, c[0x0][0x2f0] ;  /* 0x0000bc00000b7ab9 */ /* 0x000fe20000000800 */
[----:B------:R-:W-:Y:S01]  /*1b00*/  ULDC UR14, c[0x0][0x288] ;  /* 0x0000a200000e7ab9 */ /* 0x000fe20000000800 */
[----:B------:R-:W-:Y:S01]  /*1b10*/  IMAD.U32 R9, RZ, RZ, UR11 ;  /* 0x0000000bff097e24 */ /* 0x000fe2000f8e00ff */
[----:B------:R-:W-:Y:S01]  /*1b20*/  R2UR UR15, R3 ;  /* 0x00000000030f72ca */ /* 0x000fe200000e0000 */
[----:B------:R-:W-:Y:S01]  /*1b30*/  UMOV UR10, UR37 ;  /* 0x00000025000a7c82 */ /* 0x000fe20008000000 */
[----:B------:R-:W-:Y:S02]  /*1b40*/  PLOP3.LUT P1, PT, PT, PT, UP0, 0x80, 0x0 ;  /* 0x000000000000781c */ /* 0x000fe40003f2f008 */
[----:B------:R-:W-:Y:S02]  /*1b50*/  CS2R R150, SRZ ;  /* 0x0000000000967805 */ /* 0x000fe4000001ff00 */
[----:B------:R-:W-:-:S02]  /*1b60*/  PLOP3.LUT P2, PT, PT, PT, UP0, 0x80, 0x0 ;  /* 0x000000000000781c */ /* 0x000fc40003f4f008 */
[----:B------:R-:W-:Y:S01]  /*1b70*/  CS2R R148, SRZ ;  /* 0x0000000000947805 */ /* 0x000fe2000001ff00 */
[----:B------:R-:W-:Y:S01]  /*1b80*/  @UP0 ULDC UR6, c[0x0][0x44c] ;  /* 0x0001130000060ab9 */ /* 0x000fe20000000800 */
[----:B------:R-:W-:Y:S01]  /*1b90*/  @UP0 ULDC UR18, c[0x0][0x450] ;  /* 0x0001140000120ab9 */ /* 0x000fe20000000800 */
[----:B------:R-:W-:Y:S02]  /*1ba0*/  CS2R R146, SRZ ;  /* 0x0000000000927805 */ /* 0x000fe4000001ff00 */
[----:B------:R-:W-:Y:S02]  /*1bb0*/  CS2R R144, SRZ ;  /* 0x0000000000907805 */ /* 0x000fe4000001ff00 */
[----:B------:R-:W-:Y:S02]  /*1bc0*/  CS2R R142, SRZ ;  /* 0x00000000008e7805 */ /* 0x000fe4000001ff00 */
[----:B------:R-:W-:Y:S02]  /*1bd0*/  CS2R R140, SRZ ;  /* 0x00000000008c7805 */ /* 0x000fe4000001ff00 */
[----:B------:R-:W-:-:S02]  /*1be0*/  CS2R R138, SRZ ;  /* 0x00000000008a7805 */ /* 0x000fc4000001ff00 */
[----:B------:R-:W-:Y:S02]  /*1bf0*/  CS2R R136, SRZ ;  /* 0x0000000000887805 */ /* 0x000fe4000001ff00 */
[----:B------:R-:W-:Y:S01]  /*1c00*/  CS2R R134, SRZ ;  /* 0x0000000000867805 */ /* 0x000fe2000001ff00 */
[----:B01----:R-:W-:Y:S01]  /*1c10*/  @P1 IMAD.HI.U32 R0, R4, UR6, RZ ;  /* 0x0000000604001c27 */ /* 0x003fe2000f8e00ff */
[----:B------:R-:W-:Y:S01]  /*1c20*/  @UP0 ULDC UR6, c[0x0][0x450] ;  /* 0x0001140000060ab9 */ /* 0x000fe20000000800 */
[----:B------:R-:W-:Y:S02]  /*1c30*/  CS2R R132, SRZ ;  /* 0x0000000000847805 */ /* 0x000fe4000001ff00 */
[----:B------:R-:W-:Y:S02]  /*1c40*/  CS2R R130, SRZ ;  /* 0x0000000000827805 */ /* 0x000fe4000001ff00 */
[----:B------:R-:W-:Y:S02]  /*1c50*/  CS2R R128, SRZ ;  /* 0x0000000000807805 */ /* 0x000fe4000001ff00 */
[----:B------:R-:W-:Y:S01]  /*1c60*/  @P2 SHF.R.U32.HI R4, RZ, UR6, R0 ;  /* 0x00000006ff042c19 */ /* 0x000fe20008011600 */
[----:B------:R-:W-:Y:S01]  /*1c70*/  UMOV UR6, 0xffffff80 ;  /* 0xffffff8000067882 */ /* 0x000fe20000000000 */
[----:B------:R-:W-:Y:S01]  /*1c80*/  CS2R R126, SRZ ;  /* 0x00000000007e7805 */ /* 0x000fe2000001ff00 */
[----:B------:R-:W-:Y:S01]  /*1c90*/  UIMAD UR6, UR55, UR6, 0x80 ;  /* 0x00000080370674a4 */ /* 0x000fe2000f8e0206 */
[----:B------:R-:W-:Y:S01]  /*1ca0*/  CS2R R124, SRZ ;  /* 0x00000000007c7805 */ /* 0x000fe2000001ff00 */
[----:B------:R-:W0:Y:S01]  /*1cb0*/  SHFL.IDX PT, R7, R4, 0x1, 0x1c1f ;  /* 0x003c1f0004077f89 */ /* 0x000e2200000e0000 */
[----:B------:R-:W-:Y:S01]  /*1cc0*/  UIADD3 UR55, UR55, -0x2, URZ ;  /* 0xfffffffe37377890 */ /* 0x000fe2000fffe03f */
[----:B------:R-:W-:Y:S01]  /*1cd0*/  CS2R R122, SRZ ;  /* 0x00000000007a7805 */ /* 0x000fe2000001ff00 */
[----:B------:R-:W-:Y:S01]  /*1ce0*/  UIADD3 UR7, UR6, 0x1, URZ ;  /* 0x0000000106077890 */ /* 0x000fe2000fffe03f */
[----:B------:R-:W1:Y:S01]  /*1cf0*/  SHFL.IDX PT, R4, R4, RZ, 0x1c1f ;  /* 0x001c1fff04047589 */ /* 0x000e6200000e0000 */
[----:B------:R-:W-:Y:S01]  /*1d00*/  UIMAD UR6, UR48, UR11, UR6 ;  /* 0x0000000b300672a4 */ /* 0x000fe2000f8e0206 */
[----:B------:R-:W-:Y:S01]  /*1d10*/  CS2R R120, SRZ ;  /* 0x0000000000787805 */ /* 0x000fe2000001ff00 */
[----:B------:R-:W-:Y:S01]  /*1d20*/  UIMAD UR11, UR48, UR11, -UR14 ;  /* 0x0000000b300b72a4 */ /* 0x000fe2000f8e0a0e */
[----:B------:R-:W-:-:S02]  /*1d30*/  CS2R R118, SRZ ;  /* 0x0000000000767805 */ /* 0x000fc4000001ff00 */
[----:B------:R-:W-:Y:S02]  /*1d40*/  MOV R5, UR7 ;  /* 0x0000000700057c02 */ /* 0x000fe40008000f00 */
[----:B------:R-:W-:Y:S02]  /*1d50*/  CS2R R116, SRZ ;  /* 0x0000000000747805 */ /* 0x000fe4000001ff00 */
[----:B------:R-:W-:Y:S02]  /*1d60*/  CS2R R114, SRZ ;  /* 0x0000000000727805 */ /* 0x000fe4000001ff00 */
[----:B------:R-:W-:Y:S02]  /*1d70*/  CS2R R112, SRZ ;  /* 0x0000000000707805 */ /* 0x000fe4000001ff00 */
[----:B------:R-:W-:Y:S01]  /*1d80*/  CS2R R110, SRZ ;  /* 0x00000000006e7805 */ /* 0x000fe2000001ff00 */
[----:B------:R-:W-:Y:S02]  /*1d90*/  IMAD R0, R16, -0x2, R5 ;  /* 0xfffffffe10007824 */ /* 0x000fe400078e0205 */
[----:B------:R-:W-:Y:S01]  /*1da0*/  IMAD.U32 R5, RZ, RZ, UR6 ;  /* 0x00000006ff057e24 */ /* 0x000fe2000f8e00ff */
[----:B------:R-:W-:Y:S01]  /*1db0*/  ULDC UR6, c[0x0][0x988] ;  /* 0x0002620000067ab9 */ /* 0x000fe20000000800 */
[----:B------:R-:W-:-:S02]  /*1dc0*/  IMAD R6, R9, UR48, R0 ;  /* 0x0000003009067c24 */ /* 0x000fc4000f8e0200 */
[----:B------:R-:W-:-:S03]  /*1dd0*/  IMAD R5, R16, -0x2, R5 ;  /* 0xfffffffe10057824 */ /* 0x000fc600078e0205 */
[----:B0-----:R-:W-:Y:S01]  /*1de0*/  IADD3 R0, R7, -UR14, R6 ;  /* 0x8000000e07007c10 */ /* 0x001fe2000fffe006 */
[----:B------:R-:W-:-:S03]  /*1df0*/  VIADD R6, R6, -UR14 ;  /* 0x8000000e06067c36 */ /* 0x000fc60008000000 */
[----:B------:R-:W-:Y:S02]  /*1e00*/  VIMNMX R0, R5, R0, PT ;  /* 0x0000000005007248 */ /* 0x000fe40003fe0100 */
[----:B-1----:R-:W-:Y:S02]  /*1e10*/  VIADDMNMX R5, R4, R6, R5, PT ;  /* 0x0000000604057246 */ /* 0x002fe40003800105 */
[C---:B------:R-:W-:Y:S02]  /*1e20*/  ISETP.GT.AND P1, PT, R0.reuse, RZ, PT ;  /* 0x000000ff0000720c */ /* 0x040fe40003f24270 */
[C---:B------:R-:W-:Y:S02]  /*1e30*/  ISETP.GT.AND P2, PT, R0.reuse, 0x1, PT ;  /* 0x000000010000780c */ /* 0x040fe40003f44270 */
[----:B------:R-:W-:Y:S02]  /*1e40*/  ISETP.GT.AND P3, PT, R0, 0x8, PT ;  /* 0x000000080000780c */ /* 0x000fe40003f64270 */
[----:B------:R-:W-:-:S02]  /*1e50*/  FSEL R26, R26, -INF , P1 ;  /* 0xff8000001a1a7808 */ /* 0x000fc40000800000 */
[----:B------:R-:W-:Y:S02]  /*1e60*/  FSEL R8, R27, -INF , P2 ;  /* 0xff8000001b087808 */ /* 0x000fe40001000000 */
        /* <DEDUP_REMOVED lines=88> */
[----:B------:R-:W-:-:S02]  /*23f0*/  FMNMX.FTZ R0, R86, R7, !PT ;  /* 0x0000000756007209 */ /* 0x000fc40007810000 */
[----:B------:R-:W-:Y:S02]  /*2400*/  ISETP.GT.AND P2, PT, R5, 0x1, PT ;  /* 0x000000010500780c */ /* 0x000fe40003f44270 */
[----:B------:R-:W-:Y:S02]  /*2410*/  FMNMX.FTZ R11, R87, R0, !PT ;  /* 0x00000000570b7209 */ /* 0x000fe40007810000 */
[----:B------:R-:W-:Y:S02]  /*2420*/  ISETP.GT.AND P3, PT, R5, 0x8, PT ;  /* 0x000000080500780c */ /* 0x000fe40003f64270 */
[----:B------:R-:W-:Y:S01]  /*2430*/  FSEL R25, R25, -INF , P2 ;  /* 0xff80000019197808 */ /* 0x000fe20001000000 */
[----:B------:R-:W0:Y:S01]  /*2440*/  SHFL.BFLY PT, R0, R11, 0x2, 0x1f ;  /* 0x0c401f000b007f89 */ /* 0x000e2200000e0000 */
[----:B------:R-:W-:-:S04]  /*2450*/  ISETP.GT.AND P2, PT, R5, 0x10, PT ;  /* 0x000000100500780c */ /* 0x000fc80003f44270 */
[----:B------:R-:W-:Y:S02]  /*2460*/  FSEL R15, R32, -INF , P2 ;  /* 0xff800000200f7808 */ /* 0x000fe40001000000 */
[----:B------:R-:W-:-:S04]  /*2470*/  ISETP.GT.AND P2, PT, R5, 0x18, PT ;  /* 0x000000180500780c */ /* 0x000fc80003f44270 */
[----:B------:R-:W-:Y:S02]  /*2480*/  FSEL R21, R36, -INF , P2 ;  /* 0xff80000024157808 */ /* 0x000fe40001000000 */
[----:B------:R-:W-:-:S04]  /*2490*/  ISETP.GT.AND P2, PT, R5, 0x20, PT ;  /* 0x000000200500780c */ /* 0x000fc80003f44270 */
[----:B------:R-:W-:Y:S02]  /*24a0*/  FSEL R27, R40, -INF , P2 ;  /* 0xff800000281b7808 */ /* 0x000fe40001000000 */
[----:B------:R-:W-:-:S04]  /*24b0*/  ISETP.GT.AND P2, PT, R5, 0x28, PT ;  /* 0x000000280500780c */ /* 0x000fc80003f44270 */
[----:B------:R-:W-:Y:S02]  /*24c0*/  FSEL R31, R44, -INF , P2 ;  /* 0xff8000002c1f7808 */ /* 0x000fe40001000000 */
[----:B0-----:R-:W-:Y:S01]  /*24d0*/  FMNMX.FTZ R13, R11, R0, !PT ;  /* 0x000000000b0d7209 */ /* 0x001fe20007810000 */
[----:B------:R-:W-:Y:S01]  /*24e0*/  IMAD.U32 R0, RZ, RZ, UR6 ;  /* 0x00000006ff007e24 */ /* 0x000fe2000f8e00ff */
[C---:B------:R-:W-:Y:S01]  /*24f0*/  ISETP.GT.AND P2, PT, R5.reuse, 0x30, PT ;  /* 0x000000300500780c */ /* 0x040fe20003f44270 */
[----:B------:R-:W-:Y:S02]  /*2500*/  @UP0 ULDC UR6, c[0x0][0x44c] ;  /* 0x0001130000060ab9 */ /* 0x000fe40000000800 */
[----:B------:R-:W0:Y:S01]  /*2510*/  SHFL.BFLY PT, R108, R13, 0x1, 0x1f ;  /* 0x0c201f000d6c7f89 */ /* 0x000e2200000e0000 */
[----:B------:R-:W-:Y:S01]  /*2520*/  FSEL R35, R48, -INF , P2 ;  /* 0xff80000030237808 */ /* 0x000fe20001000000 */
[----:B------:R-:W-:Y:S01]  /*2530*/  UIMAD.WIDE.U32 UR6, UR37, UR6, URZ ;  /* 0x00000006250672a5 */ /* 0x000fe2000f8e003f */
[----:B------:R-:W-:Y:S01]  /*2540*/  ISETP.GT.AND P2, PT, R5, 0x38, PT ;  /* 0x000000380500780c */ /* 0x000fe20003f44270 */
[----:B------:R-:W-:-:S02]  /*2550*/  UIADD3 UR6, UR15, 0x28840, URZ ;  /* 0x000288400f067890 */ /* 0x000fc4000fffe03f */
[----:B------:R-:W-:Y:S01]  /*2560*/  @UP0 USHF.R.U32.HI UR10, URZ, UR18, UR7 ;  /* 0x000000123f0a0299 */ /* 0x000fe20008011607 */
[----:B------:R-:W-:Y:S01]  /*2570*/  FSEL R39, R52, -INF , P2 ;  /* 0xff80000034277808 */ /* 0x000fe20001000000 */
[----:B------:R-:W-:Y:S01]  /*2580*/  UPRMT UR6, UR39, 0x654, UR6 ;  /* 0x0000065427067896 */ /* 0x000fe20008000006 */
[----:B------:R-:W-:Y:S01]  /*2590*/  ISETP.GT.AND P2, PT, R5, 0x40, PT ;  /* 0x000000400500780c */ /* 0x000fe20003f44270 */
[----:B------:R-:W-:-:S03]  /*25a0*/  UIADD3 UR11, UR11, UR10, URZ ;  /* 0x0000000a0b0b7290 */ /* 0x000fc6000fffe03f */
[----:B------:R-:W-:Y:S01]  /*25b0*/  FSEL R43, R56, -INF , P2 ;  /* 0xff800000382b7808 */ /* 0x000fe20001000000 */
[----:B------:R-:W-:Y:S01]  /*25c0*/  USHF.R.S32.HI UR7, URZ, 0x1f, UR11 ;  /* 0x0000001f3f077899 */ /* 0x000fe2000801140b */
[C---:B------:R-:W-:Y:S02]  /*25d0*/  ISETP.GT.AND P2, PT, R5.reuse, 0x48, PT ;  /* 0x000000480500780c */ /* 0x040fe40003f44270 */
[----:B------:R-:W-:Y:S01]  /*25e0*/  SYNCS.ARRIVE.TRANS64.RED.A1T0 RZ, [UR6], RZ ;  /* 0x000000ffffff79a7 */ /* 0x000fe20008100406 */
[----:B------:R-:W-:Y:S01]  /*25f0*/  ULEA.HI UR7, UR7, UR11, URZ, 0x7 ;  /* 0x0000000b07077291 */ /* 0x000fe2000f8f383f */
[----:B------:R-:W-:Y:S02]  /*2600*/  FSEL R47, R60, -INF , P2 ;  /* 0xff8000003c2f7808 */ /* 0x000fe40001000000 */
[----:B------:R-:W-:Y:S01]  /*2610*/  ISETP.GT.AND P2, PT, R5, 0x50, PT ;  /* 0x000000500500780c */ /* 0x000fe20003f44270 */
[----:B------:R-:W-:Y:S01]  /*2620*/  USHF.R.S32.HI UR7, URZ, 0x7, UR7 ;  /* 0x000000073f077899 */ /* 0x000fe20008011407 */
[----:B0-----:R-:W-:-:S02]  /*2630*/  FMNMX.FTZ R7, R13, R108, !PT ;  /* 0x0000006c0d077209 */ /* 0x001fc40007810000 */
[----:B------:R-:W-:Y:S02]  /*2640*/  CS2R R108, SRZ ;  /* 0x00000000006c7805 */ /* 0x000fe4000001ff00 */
[----:B------:R-:W-:Y:S01]  /*2650*/  FSEL R13, R28, -INF , P3 ;  /* 0xff8000001c0d7808 */ /* 0x000fe20001800000 */
[----:B------:R-:W-:Y:S01]  /*2660*/  UISETP.LT.AND UP0, UPT, URZ, UR7, UPT ;  /* 0x000000073f00728c */ /* 0x000fe2000bf01270 */
[C---:B------:R-:W-:Y:S01]  /*2670*/  FSETP.NEU.FTZ.AND P1, PT, R7.reuse, -INF , PT ;  /* 0xff8000000700780b */ /* 0x040fe20003f3d000 */
[----:B------:R-:W-:Y:S01]  /*2680*/  FMUL.FTZ R9, R7, R0 ;  /* 0x0000000007097220 */ /* 0x000fe20000410000 */
[----:B------:R-:W-:Y:S01]  /*2690*/  FSEL R51, R64, -INF , P2 ;  /* 0xff80000040337808 */ /* 0x000fe20001000000 */
[----:B------:R-:W-:Y:S01]  /*26a0*/  USEL UR53, URZ, UR7, !UP0 ;  /* 0x000000073f357287 */ /* 0x000fe2000c000000 */
[----:B------:R-:W-:Y:S02]  /*26b0*/  ISETP.GT.AND P2, PT, R5, 0x58, PT ;  /* 0x000000580500780c */ /* 0x000fe40003f44270 */
[----:B------:R-:W-:Y:S01]  /*26c0*/  FSEL R9, R9, RZ, P1 ;  /* 0x000000ff09097208 */ /* 0x000fe20000800000 */
[----:B------:R-:W-:Y:S01]  /*26d0*/  UISETP.GE.AND UP0, UPT, UR55, UR53, UPT ;  /* 0x000000353700728c */ /* 0x000fe2000bf06270 */
[----:B------:R-:W-:-:S02]  /*26e0*/  ISETP.GT.AND P1, PT, R5, RZ, PT ;  /* 0x000000ff0500720c */ /* 0x000fc40003f24270 */
[----:B------:R-:W-:Y:S01]  /*26f0*/  FSEL R55, R68, -INF , P2 ;  /* 0xff80000044377808 */ /* 0x000fe20001000000 */
[-CC-:B------:R-:W-:Y:S01]  /*2700*/  FFMA.FTZ R4, R8, R0.reuse, -R9.reuse ;  /* 0x0000000008047223 */ /* 0x180fe20000010809 */
[----:B------:R-:W-:Y:S01]  /*2710*/  FSEL R11, R24, -INF , P1 ;  /* 0xff800000180b7808 */ /* 0x000fe20000800000 */
[-CC-:B------:R-:W-:Y:S01]  /*2720*/  FFMA.FTZ R10, R10, R0.reuse, -R9.reuse ;  /* 0x000000000a0a7223 */ /* 0x180fe20000010809 */
[----:B------:R-:W-:Y:S01]  /*2730*/  ISETP.GT.AND P1, PT, R5, 0x9, PT ;  /* 0x000000090500780c */ /* 0x000fe20003f24270 */
[-CC-:B------:R-:W-:Y:S01]  /*2740*/  FFMA.FTZ R12, R12, R0.reuse, -R9.reuse ;  /* 0x000000000c0c7223 */ /* 0x180fe20000010809 */
[----:B------:R-:W-:Y:S01]  /*2750*/  FMNMX.FTZ R6, R11, R25, !PT ;  /* 0x000000190b067209 */ /* 0x000fe20007810000 */
[-CC-:B------:R-:W-:Y:S01]  /*2760*/  FFMA.FTZ R14, R14, R0.reuse, -R9.reuse ;  /* 0x000000000e0e7223 */ /* 0x180fe20000010809 */
[----:B------:R-:W-:Y:S01]  /*2770*/  FSEL R29, R29, -INF , P1 ;  /* 0xff8000001d1d7808 */ /* 0x000fe20000800000 */
[--C-:B------:R-:W-:Y:S01]  /*2780*/  FFMA.FTZ R20, R20, R0, -R9.reuse ;  /* 0x0000000014147223 */ /* 0x100fe20000010809 */
[----:B------:R-:W-:Y:S01]  /*2790*/  FMNMX.FTZ R6, R13, R6, !PT ;  /* 0x000000060d067209 */ /* 0x000fe20007810000 */
[-CC-:B------:R-:W-:Y:S01]  /*27a0*/  FFMA.FTZ R181, R26, R0.reuse, -R9.reuse ;  /* 0x000000001ab57223 */ /* 0x180fe20000010809 */
[----:B------:R-:W-:Y:S01]  /*27b0*/  ISETP.GT.AND P1, PT, R5, 0x11, PT ;  /* 0x000000110500780c */ /* 0x000fe20003f24270 */
[--C-:B------:R-:W-:Y:S01]  /*27c0*/  FFMA.FTZ R179, R38, R0, -R9.reuse ;  /* 0x0000000026b37223 */ /* 0x100fe20000010809 */
[----:B------:R-:W-:Y:S01]  /*27d0*/  FMNMX.FTZ R6, R29, R6, !PT ;  /* 0x000000061d067209 */ /* 0x000fe20007810000 */
[--C-:B------:R-:W-:Y:S01]  /*27e0*/  FFMA.FTZ R183, R30, R0, -R9.reuse ;  /* 0x000000001eb77223 */ /* 0x100fe20000010809 */
[----:B------:R-:W-:Y:S01]  /*27f0*/  FSEL R33, R33, -INF , P1 ;  /* 0xff80000021217808 */ /* 0x000fe20000800000 */
[----:B------:R-:W-:Y:S01]  /*2800*/  MUFU.EX2 R181, R181 ;  /* 0x000000b500b57308 */ /* 0x000fe20000000800 */
[----:B------:R-:W-:Y:S01]  /*2810*/  FMNMX.FTZ R8, R15, R6, !PT ;  /* 0x000000060f087209 */ /* 0x000fe20007810000 */
[-CC-:B------:R-:W-:Y:S01]  /*2820*/  FFMA.FTZ R177, R34, R0.reuse, -R9.reuse ;  /* 0x0000000022b17223 */ /* 0x180fe20000010809 */
[----:B------:R-:W-:Y:S01]  /*2830*/  ISETP.GT.AND P1, PT, R5, 0x19, PT ;  /* 0x000000190500780c */ /* 0x000fe20003f24270 */
[--C-:B------:R-:W-:Y:S01]  /*2840*/  FFMA.FTZ R173, R42, R0, -R9.reuse ;  /* 0x000000002aad7223 */ /* 0x100fe20000010809 */
[----:B------:R-:W-:Y:S01]  /*2850*/  FMNMX.FTZ R8, R33, R8, !PT ;  /* 0x0000000821087209 */ /* 0x000fe20007810000 */
[--C-:B------:R-:W-:Y:S01]  /*2860*/  FFMA.FTZ R175, R46, R0, -R9.reuse ;  /* 0x000000002eaf7223 */ /* 0x100fe20000010809 */
[----:B------:R-:W-:Y:S01]  /*2870*/  FSEL R37, R37, -INF , P1 ;  /* 0xff80000025257808 */ /* 0x000fe20000800000 */
[----:B------:R0:W-:Y:S01]  /*2880*/  MUFU.EX2 R6, R10 ;  /* 0x0000000a00067308 */ /* 0x0001e20000000800 */
[----:B------:R-:W-:Y:S01]  /*2890*/  FMNMX.FTZ R8, R21, R8, !PT ;  /* 0x0000000815087209 */ /* 0x000fe20007810000 */
[-CC-:B------:R-:W-:Y:S01]  /*28a0*/  FFMA.FTZ R88, R88, R0.reuse, -R9.reuse ;  /* 0x0000000058587223 */ /* 0x180fe20000010809 */
[----:B------:R-:W-:Y:S01]  /*28b0*/  ISETP.GT.AND P1, PT, R5, 0x21, PT ;  /* 0x000000210500780c */ /* 0x000fe20003f24270 */
[--C-:B------:R-:W-:Y:S01]  /*28c0*/  FFMA.FTZ R169, R50, R0, -R9.reuse ;  /* 0x0000000032a97223 */ /* 0x100fe20000010809 */
[----:B------:R-:W-:Y:S01]  /*28d0*/  FMNMX.FTZ R8, R37, R8, !PT ;  /* 0x0000000825087209 */ /* 0x000fe20007810000 */
[--C-:B------:R-:W-:Y:S01]  /*28e0*/  FFMA.FTZ R90, R90, R0, -R9.reuse ;  /* 0x000000005a5a7223 */ /* 0x100fe20000010809 */
[----:B------:R-:W-:Y:S01]  /*28f0*/  FSEL R41, R41, -INF , P1 ;  /* 0xff80000029297808 */ /* 0x000fe20000800000 */
[----:B------:R-:W1:Y:S01]  /*2900*/  MUFU.EX2 R4, R4 ;  /* 0x0000000400047308 */ /* 0x000e620000000800 */
[----:B0-----:R-:W-:Y:S01]  /*2910*/  FMNMX.FTZ R10, R27, R8, !PT ;  /* 0x000000081b0a7209 */ /* 0x001fe20007810000 */
        /* <DEDUP_REMOVED lines=15> */
[----:B0-----:R-:W-:Y:S01]  /*2a10*/  FMNMX.FTZ R12, R35, R10, !PT ;  /* 0x0000000a230c7209 */ /* 0x001fe20007810000 */
[----:B-1----:R-:W-:Y:S01]  /*2a20*/  FADD.FTZ R44, R181, R4 ;  /* 0x00000004b52c7221 */ /* 0x002fe20000010000 */
        /* <DEDUP_REMOVED lines=15> */
[-CC-:B------:R-:W-:Y:S01]  /*2b20*/  FFMA.FTZ R36, R104, R0.reuse, -R9.reuse ;  /* 0x0000000068247223 */ /* 0x180fe20000010809 */
[----:B------:R-:W-:Y:S01]  /*2b30*/  ISETP.GT.AND P1, PT, R5, 0x49, PT ;  /* 0x000000490500780c */ /* 0x000fe20003f24270 */
[--C-:B------:R-:W-:Y:S01]  /*2b40*/  FFMA.FTZ R157, R82, R0, -R9.reuse ;  /* 0x00000000529d7223 */ /* 0x100fe20000010809 */
[----:B------:R-:W-:Y:S01]  /*2b50*/  FMNMX.FTZ R14, R57, R14, !PT ;  /* 0x0000000e390e7209 */ /* 0x000fe20007810000 */
[----:B------:R-:W-:Y:S01]  /*2b60*/  FFMA.FTZ R159, R86, R0, -R9 ;  /* 0x00000000569f7223 */ /* 0x000fe20000010809 */
[----:B------:R-:W-:Y:S01]  /*2b70*/  FSEL R61, R61, -INF , P1 ;  /* 0xff8000003d3d7808 */ /* 0x000fe20000800000 */
[----:B------:R0:W-:Y:S01]  /*2b80*/  MUFU.EX2 R12, R20 ;  /* 0x00000014000c7308 */ /* 0x0001e20000000800 */
[----:B------:R-:W-:-:S02]  /*2b90*/  FMNMX.FTZ R14, R47, R14, !PT ;  /* 0x0000000e2f0e7209 */ /* 0x000fc40007810000 */
[----:B------:R-:W-:Y:S02]  /*2ba0*/  CS2R R104, SRZ ;  /* 0x0000000000687805 */ /* 0x000fe4000001ff00 */
[----:B------:R-:W-:Y:S02]  /*2bb0*/  ISETP.GT.AND P1, PT, R5, 0x51, PT ;  /* 0x000000510500780c */ /* 0x000fe40003f24270 */
[----:B------:R-:W-:Y:S02]  /*2bc0*/  CS2R R102, SRZ ;  /* 0x0000000000667805 */ /* 0x000fe4000001ff00 */
[----:B------:R-:W-:Y:S02]  /*2bd0*/  FMNMX.FTZ R14, R61, R14, !PT ;  /* 0x0000000e3d0e7209 */ /* 0x000fe40007810000 */
[----:B------:R-:W-:Y:S02]  /*2be0*/  CS2R R98, SRZ ;  /* 0x0000000000627805 */ /* 0x000fe4000001ff00 */
[----:B------:R-:W-:Y:S01]  /*2bf0*/  FSEL R65, R65, -INF , P1 ;  /* 0xff80000041417808 */ /* 0x000fe20000800000 */
[----:B------:R-:W-:Y:S01]  /*2c00*/  MUFU.EX2 R179, R179 ;  /* 0x000000b300b37308 */ /* 0x000fe20000000800 */
[----:B0-----:R-:W-:-:S02]  /*2c10*/  FMNMX.FTZ R20, R51, R14, !PT ;  /* 0x0000000e33147209 */ /* 0x001fc40007810000 */
[----:B------:R-:W-:Y:S02]  /*2c20*/  CS2R R96, SRZ ;  /* 0x0000000000607805 */ /* 0x000fe4000001ff00 */
[----:B------:R-:W-:Y:S02]  /*2c30*/  ISETP.GT.AND P1, PT, R5, 0x59, PT ;  /* 0x000000590500780c */ /* 0x000fe40003f24270 */
[----:B------:R-:W-:Y:S02]  /*2c40*/  FMNMX.FTZ R20, R65, R20, !PT ;  /* 0x0000001441147209 */ /* 0x000fe40007810000 */
[----:B------:R-:W-:Y:S01]  /*2c50*/  ISETP.GT.AND P2, PT, R5, 0x60, PT ;  /* 0x000000600500780c */ /* 0x000fe20003f44270 */
[----:B------:R-:W-:Y:S01]  /*2c60*/  MUFU.EX2 R173, R173 ;  /* 0x000000ad00ad7308 */ /* 0x000fe20000000800 */
[----:B------:R-:W-:Y:S02]  /*2c70*/  FSEL R69, R69, -INF , P1 ;  /* 0xff80000045457808 */ /* 0x000fe40000800000 */
[----:B------:R-:W-:-:S02]  /*2c80*/  FMNMX.FTZ R20, R55, R20, !PT ;  /* 0x0000001437147209 */ /* 0x000fc40007810000 */
[----:B------:R-:W-:Y:S02]  /*2c90*/  ISETP.GT.AND P1, PT, R5, 0x61, PT ;  /* 0x000000610500780c */ /* 0x000fe40003f24270 */
[----:B------:R-:W-:Y:S01]  /*2ca0*/  FSEL R59, R72, -INF , P2 ;  /* 0xff800000483b7808 */ /* 0x000fe20001000000 */
[----:B------:R-:W-:Y:S01]  /*2cb0*/  MUFU.EX2 R175, R175 ;  /* 0x000000af00af7308 */ /* 0x000fe20000000800 */
[----:B------:R-:W-:Y:S02]  /*2cc0*/  FMNMX.FTZ R20, R69, R20, !PT ;  /* 0x0000001445147209 */ /* 0x000fe40007810000 */
[----:B------:R-:W-:Y:S02]  /*2cd0*/  ISETP.GT.AND P2, PT, R5, 0x68, PT ;  /* 0x000000680500780c */ /* 0x000fe40003f44270 */
[----:B------:R-:W-:Y:S02]  /*2ce0*/  FSEL R73, R73, -INF , P1 ;  /* 0xff80000049497808 */ /* 0x000fe40000800000 */
[----:B------:R-:W-:Y:S01]  /*2cf0*/  FMNMX.FTZ R24, R59, R20, !PT ;  /* 0x000000143b187209 */ /* 0x000fe20007810000 */
[----:B------:R0:W-:Y:S01]  /*2d00*/  MUFU.EX2 R14, R88 ;  /* 0x00000058000e7308 */ /* 0x0001e20000000800 */
[----:B------:R-:W-:-:S02]  /*2d10*/  ISETP.GT.AND P1, PT, R5, 0x69, PT ;  /* 0x000000690500780c */ /* 0x000fc40003f24270 */
[----:B------:R-:W-:Y:S02]  /*2d20*/  FSEL R63, R76, -INF , P2 ;  /* 0xff8000004c3f7808 */ /* 0x000fe40001000000 */
[----:B------:R-:W-:Y:S02]  /*2d30*/  FMNMX.FTZ R24, R73, R24, !PT ;  /* 0x0000001849187209 */ /* 0x000fe40007810000 */
[----:B------:R-:W-:Y:S01]  /*2d40*/  ISETP.GT.AND P2, PT, R5, 0x70, PT ;  /* 0x000000700500780c */ /* 0x000fe20003f44270 */
[----:B------:R-:W-:Y:S01]  /*2d50*/  MUFU.EX2 R169, R169 ;  /* 0x000000a900a97308 */ /* 0x000fe20000000800 */
[----:B------:R-:W-:Y:S02]  /*2d60*/  FSEL R77, R77, -INF , P1 ;  /* 0xff8000004d4d7808 */ /* 0x000fe40000800000 */
[----:B0-----:R-:W-:Y:S02]  /*2d70*/  CS2R R88, SRZ ;  /* 0x0000000000587805 */ /* 0x001fe4000001ff00 */
[----:B------:R-:W-:-:S02]  /*2d80*/  FMNMX.FTZ R24, R63, R24, !PT ;  /* 0x000000183f187209 */ /* 0x000fc40007810000 */
[----:B------:R-:W-:Y:S02]  /*2d90*/  ISETP.GT.AND P1, PT, R5, 0x71, PT ;  /* 0x000000710500780c */ /* 0x000fe40003f24270 */
[----:B------:R-:W-:Y:S01]  /*2da0*/  FSEL R67, R80, -INF , P2 ;  /* 0xff80000050437808 */ /* 0x000fe20001000000 */
[----:B------:R0:W-:Y:S01]  /*2db0*/  MUFU.EX2 R20, R90 ;  /* 0x0000005a00147308 */ /* 0x0001e20000000800 */
[----:B------:R-:W-:Y:S02]  /*2dc0*/  FMNMX.FTZ R24, R77, R24, !PT ;  /* 0x000000184d187209 */ /* 0x000fe40007810000 */
[----:B------:R-:W-:Y:S02]  /*2dd0*/  ISETP.GT.AND P2, PT, R5, 0x78, PT ;  /* 0x000000780500780c */ /* 0x000fe40003f44270 */
[----:B------:R-:W-:Y:S02]  /*2de0*/  FSEL R81, R81, -INF , P1 ;  /* 0xff80000051517808 */ /* 0x000fe40000800000 */
[----:B------:R-:W-:Y:S01]  /*2df0*/  FMNMX.FTZ R26, R67, R24, !PT ;  /* 0x00000018431a7209 */ /* 0x000fe20007810000 */
[----:B------:R-:W-:Y:S01]  /*2e00*/  MUFU.EX2 R171, R171 ;  /* 0x000000ab00ab7308 */ /* 0x000fe20000000800 */
[----:B------:R-:W-:-:S02]  /*2e10*/  ISETP.GT.AND P1, PT, R5, 0x79, PT ;  /* 0x000000790500780c */ /* 0x000fc40003f24270 */
[----:B0-----:R-:W-:Y:S02]  /*2e20*/  CS2R R90, SRZ ;  /* 0x00000000005a7805 */ /* 0x001fe4000001ff00 */
[----:B------:R-:W-:Y:S02]  /*2e30*/  FSEL R71, R84, -INF , P2 ;  /* 0xff80000054477808 */ /* 0x000fe40001000000 */
[----:B------:R-:W-:Y:S02]  /*2e40*/  FMNMX.FTZ R26, R81, R26, !PT ;  /* 0x0000001a511a7209 */ /* 0x000fe40007810000 */
[----:B------:R-:W-:Y:S01]  /*2e50*/  FSEL R85, R85, -INF , P1 ;  /* 0xff80000055557808 */ /* 0x000fe20000800000 */
[----:B------:R0:W-:Y:S01]  /*2e60*/  MUFU.EX2 R24, R92 ;  /* 0x0000005c00187308 */ /* 0x0001e20000000800 */
[----:B------:R-:W-:Y:S02]  /*2e70*/  FMNMX.FTZ R26, R71, R26, !PT ;  /* 0x0000001a471a7209 */ /* 0x000fe40007810000 */
[----:B------:R-:W-:-:S02]  /*2e80*/  F2FP.F16.F32.PACK_AB R181, R4, R181 ;  /* 0x000000b504b5723e */ /* 0x000fc400000000ff */
[----:B------:R-:W-:Y:S01]  /*2e90*/  FMNMX.FTZ R5, R85, R26, !PT ;  /* 0x0000001a55057209 */ /* 0x000fe20007810000 */
[--C-:B------:R-:W-:Y:S01]  /*2ea0*/  FFMA.FTZ R26, R94, R0, -R9.reuse ;  /* 0x000000005e1a7223 */ /* 0x100fe20000010809 */
[----:B------:R-:W-:Y:S01]  /*2eb0*/  CS2R R94, SRZ ;  /* 0x00000000005e7805 */ /* 0x000fe2000001ff00 */
[----:B------:R-:W-:Y:S01]  /*2ec0*/  MUFU.EX2 R165, R165 ;  /* 0x000000a500a57308 */ /* 0x000fe20000000800 */
[----:B0-----:R-:W-:Y:S01]  /*2ed0*/  CS2R R92, SRZ ;  /* 0x00000000005c7805 */ /* 0x001fe2000001ff00 */
[----:B------:R-:W0:Y:S06]  /*2ee0*/  SHFL.BFLY PT, R32, R5, 0x2, 0x1f ;  /* 0x0c401f0005207f89 */ /* 0x000e2c00000e0000 */
[----:B------:R-:W-:Y:S08]  /*2ef0*/  MUFU.EX2 R26, R26 ;  /* 0x0000001a001a7308 */ /* 0x000ff00000000800 */
[----:B------:R-:W-:Y:S08]  /*2f00*/  MUFU.EX2 R167, R167 ;  /* 0x000000a700a77308 */ /* 0x000ff00000000800 */
[----:B------:R-:W-:Y:S01]  /*2f10*/  MUFU.EX2 R28, R28 ;  /* 0x0000001c001c7308 */ /* 0x000fe20000000800 */
[----:B0-----:R-:W-:Y:S01]  /*2f20*/  FMNMX.FTZ R38, R5, R32, !PT ;  /* 0x0000002005267209 */ /* 0x001fe20007810000 */
[----:B------:R-:W-:Y:S01]  /*2f30*/  FFMA.FTZ R32, R100, R0, -R9 ;  /* 0x0000000064207223 */ /* 0x000fe20000010809 */
[----:B------:R-:W-:-:S03]  /*2f40*/  CS2R R100, SRZ ;  /* 0x0000000000647805 */ /* 0x000fc6000001ff00 */
[----:B------:R-:W0:Y:S02]  /*2f50*/  SHFL.BFLY PT, R5, R38, 0x1, 0x1f ;  /* 0x0c201f0026057f89 */ /* 0x000e2400000e0000 */
[----:B------:R-:W-:Y:S08]  /*2f60*/  MUFU.EX2 R161, R161 ;  /* 0x000000a100a17308 */ /* 0x000ff00000000800 */
[----:B------:R-:W-:Y:S08]  /*2f70*/  MUFU.EX2 R30, R30 ;  /* 0x0000001e001e7308 */ /* 0x000ff00000000800 */
[----:B------:R-:W-:Y:S01]  /*2f80*/  MUFU.EX2 R163, R163 ;  /* 0x000000a300a37308 */ /* 0x000fe20000000800 */
[----:B0-----:R-:W-:-:S07]  /*2f90*/  FMNMX.FTZ R5, R38, R5, !PT ;  /* 0x0000000526057209 */ /* 0x001fce0007810000 */
[----:B------:R-:W-:Y:S01]  /*2fa0*/  MUFU.EX2 R32, R32 ;  /* 0x0000002000207308 */ /* 0x000fe20000000800 */
[-CC-:B------:R-:W-:Y:S01]  /*2fb0*/  FFMA.FTZ R38, R106, R0.reuse, -R9.reuse ;  /* 0x000000006a267223 */ /* 0x180fe20000010809 */
[-C--:B------:R-:W-:Y:S01]  /*2fc0*/  FFMA.FTZ R9, R87, R0.reuse, -R9 ;  /* 0x0000000057097223 */ /* 0x080fe20000010809 */
[C---:B------:R-:W-:Y:S01]  /*2fd0*/  FSETP.NEU.FTZ.AND P1, PT, R5.reuse, -INF , PT ;  /* 0xff8000000500780b */ /* 0x040fe20003f3d000 */
[----:B------:R-:W-:Y:S01]  /*2fe0*/  FMUL.FTZ R40, R5, R0 ;  /* 0x0000000005287220 */ /* 0x000fe20000410000 */
[----:B------:R-:W-:-:S03]  /*2ff0*/  CS2R R106, SRZ ;  /* 0x00000000006a7805 */ /* 0x000fc6000001ff00 */
[----:B------:R-:W-:Y:S01]  /*3000*/  MUFU.EX2 R153, R153 ;  /* 0x0000009900997308 */ /* 0x000fe20000000800 */
[----:B------:R-:W-:Y:S02]  /*3010*/  FSEL R40, R40, RZ, P1 ;  /* 0x000000ff28287208 */ /* 0x000fe40000800000 */
[----:B------:R-:W-:-:S03]  /*3020*/  PLOP3.LUT P1, PT, PT, PT, UP0, 0x80, 0x0 ;  /* 0x000000000000781c */ /* 0x000fc60003f2f008 */
        /* <DEDUP_REMOVED lines=29> */
[----:B------:R2:W3:Y:S01]  /*3200*/  MUFU.EX2 R182, R29 ;  /* 0x0000001d00b67308 */ /* 0x0004e20000000800 */
[----:B0-----:R-:W-:Y:S01]  /*3210*/  FADD.FTZ R42, R11, R180 ;  /* 0x000000b40b2a7221 */ /* 0x001fe20000010000 */
[----:B------:R-:W-:Y:S01]  /*3220*/  F2FP.F16.F32.PACK_AB R180, R180, R11 ;  /* 0x0000000bb4b4723e */ /* 0x000fe200000000ff */
[-CC-:B------:R-:W-:Y:S01]  /*3230*/  FFMA.FTZ R63, R63, R0.reuse, -R40.reuse ;  /* 0x000000003f3f7223 */ /* 0x180fe20000010828 */
[-CC-:B------:R-:W-:Y:S01]  /*3240*/  FFMA.FTZ R77, R77, R0.reuse, -R40.reuse ;  /* 0x000000004d4d7223 */ /* 0x180fe20000010828 */
[-CC-:B------:R-:W-:Y:S01]  /*3250*/  FFMA.FTZ R67, R67, R0.reuse, -R40.reuse ;  /* 0x0000000043437223 */ /* 0x180fe20000010828 */
[-CC-:B------:R-:W-:Y:S01]  /*3260*/  FFMA.FTZ R81, R81, R0.reuse, -R40.reuse ;  /* 0x0000000051517223 */ /* 0x180fe20000010828 */
[-C--:B------:R-:W-:Y:S01]  /*3270*/  FFMA.FTZ R71, R71, R0.reuse, -R40 ;  /* 0x0000000047477223 */ /* 0x080fe20000010828 */
[----:B------:R-:W0:Y:S01]  /*3280*/  MUFU.EX2 R15, R15 ;  /* 0x0000000f000f7308 */ /* 0x000e220000000800 */
[----:B-1----:R-:W-:Y:S01]  /*3290*/  FADD.FTZ R25, R13, R42 ;  /* 0x0000002a0d197221 */ /* 0x002fe20000010000 */
[----:B--2---:R-:W-:Y:S01]  /*32a0*/  FADD.FTZ R29, R183, R44 ;  /* 0x0000002cb71d7221 */ /* 0x004fe20000010000 */
[----:B------:R-:W-:Y:S01]  /*32b0*/  F2FP.F16.F32.PACK_AB R183, R6, R183 ;  /* 0x000000b706b7723e */ /* 0x000fe200000000ff */
[----:B------:R-:W-:-:S02]  /*32c0*/  FFMA.FTZ R40, R85, R0, -R40 ;  /* 0x0000000055287223 */ /* 0x000fc40000010828 */
[----:B------:R-:W-:Y:S02]  /*32d0*/  FADD.FTZ R44, R6, R29 ;  /* 0x0000001d062c7221 */ /* 0x000fe40000010000 */
[----:B------:R-:W1:Y:S01]  /*32e0*/  MUFU.EX2 R176, R33 ;  /* 0x0000002100b07308 */ /* 0x000e620000000800 */
[----:B---3--:R-:W-:Y:S01]  /*32f0*/  FADD.FTZ R42, R182, R25 ;  /* 0x00000019b62a7221 */ /* 0x008fe20000010000 */
[----:B------:R-:W-:Y:S01]  /*3300*/  FADD.FTZ R25, R177, R44 ;  /* 0x0000002cb1197221 */ /* 0x000fe20000010000 */
[----:B------:R-:W-:Y:S02]  /*3310*/  F2FP.F16.F32.PACK_AB R177, R8, R177 ;  /* 0x000000b108b1723e */ /* 0x000fe400000000ff */
[----:B------:R-:W-:Y:S01]  /*3320*/  F2FP.F16.F32.PACK_AB R182, R182, R13 ;  /* 0x0000000db6b6723e */ /* 0x000fe200000000ff */
[----:B------:R-:W-:Y:S02]  /*3330*/  FADD.FTZ R44, R8, R25 ;  /* 0x00000019082c7221 */ /* 0x000fe40000010000 */
        /* <DEDUP_REMOVED lines=9> */
[----:B------:R-:W-:Y:S01]  /*33d0*/  F2FP.F16.F32.PACK_AB R176, R176, R15 ;  /* 0x0000000fb0b0723e */ /* 0x000fe200000000ff */
[----:B------:R-:W-:Y:S02]  /*33e0*/  FADD.FTZ R44, R12, R25 ;  /* 0x000000190c2c7221 */ /* 0x000fe40000010000 */
[----:B------:R-:W1:Y:S01]  /*33f0*/  MUFU.EX2 R27, R27 ;  /* 0x0000001b001b7308 */ /* 0x000e620000000800 */
[----:B--2---:R-:W-:Y:S01]  /*3400*/  FADD.FTZ R3, R21, R42 ;  /* 0x0000002a15037221 */ /* 0x004fe20000010000 */
[----:B------:R-:W-:Y:S01]  /*3410*/  FADD.FTZ R25, R175, R44 ;  /* 0x0000002caf197221 */ /* 0x000fe20000010000 */
[----:B------:R-:W-:-:S03]  /*3420*/  F2FP.F16.F32.PACK_AB R175, R14, R175 ;  /* 0x000000af0eaf723e */ /* 0x000fc600000000ff */
[----:B------:R-:W-:Y:S02]  /*3430*/  FADD.FTZ R44, R14, R25 ;  /* 0x000000190e2c7221 */ /* 0x000fe40000010000 */
[----:B------:R-:W2:Y:S01]  /*3440*/  MUFU.EX2 R172, R41 ;  /* 0x0000002900ac7308 */ /* 0x000ea20000000800 */
[----:B0-----:R-:W-:Y:S01]  /*3450*/  FADD.FTZ R42, R178, R3 ;  /* 0x00000003b22a7221 */ /* 0x001fe20000010000 */
[----:B------:R-:W-:Y:S01]  /*3460*/  FADD.FTZ R25, R169, R44 ;  /* 0x0000002ca9197221 */ /* 0x000fe20000010000 */
[----:B------:R-:W-:Y:S02]  /*3470*/  F2FP.F16.F32.PACK_AB R169, R20, R169 ;  /* 0x000000a914a9723e */ /* 0x000fe400000000ff */
[----:B------:R-:W-:Y:S01]  /*3480*/  F2FP.F16.F32.PACK_AB R178, R178, R21 ;  /* 0x00000015b2b2723e */ /* 0x000fe200000000ff */
[----:B------:R-:W-:Y:S02]  /*3490*/  FADD.FTZ R6, R20, R25 ;  /* 0x0000001914067221 */ /* 0x000fe40000010000 */
[----:B------:R-:W0:Y:S01]  /*34a0*/  MUFU.EX2 R31, R31 ;  /* 0x0000001f001f7308 */ /* 0x000e220000000800 */
[----:B-1----:R-:W-:Y:S01]  /*34b0*/  FADD.FTZ R3, R27, R42 ;  /* 0x0000002a1b037221 */ /* 0x002fe20000010000 */
[----:B------:R-:W-:Y:S01]  /*34c0*/  FADD.FTZ R25, R171, R6 ;  /* 0x00000006ab197221 */ /* 0x000fe20000010000 */
[----:B------:R-:W-:-:S03]  /*34d0*/  F2FP.F16.F32.PACK_AB R171, R24, R171 ;  /* 0x000000ab18ab723e */ /* 0x000fc600000000ff */
[----:B------:R-:W-:Y:S02]  /*34e0*/  FADD.FTZ R6, R24, R25 ;  /* 0x0000001918067221 */ /* 0x000fe40000010000 */
[----:B------:R-:W1:Y:S01]  /*34f0*/  MUFU.EX2 R174, R45 ;  /* 0x0000002d00ae7308 */ /* 0x000e620000000800 */
[C---:B--2---:R-:W-:Y:S01]  /*3500*/  FADD.FTZ R42, R172.reuse, R3 ;  /* 0x00000003ac2a7221 */ /* 0x044fe20000010000 */
[----:B------:R-:W-:Y:S01]  /*3510*/  FADD.FTZ R25, R165, R6 ;  /* 0x00000006a5197221 */ /* 0x000fe20000010000 */
[----:B------:R-:W-:Y:S02]  /*3520*/  F2FP.F16.F32.PACK_AB R172, R172, R27 ;  /* 0x0000001bacac723e */ /* 0x000fe400000000ff */
[C---:B------:R-:W-:Y:S01]  /*3530*/  F2FP.F16.F32.PACK_AB R165, R26.reuse, R165 ;  /* 0x000000a51aa5723e */ /* 0x040fe200000000ff */
[----:B------:R-:W-:Y:S02]  /*3540*/  FADD.FTZ R6, R26, R25 ;  /* 0x000000191a067221 */ /* 0x000fe40000010000 */
[----:B------:R-:W2:Y:S01]  /*3550*/  MUFU.EX2 R35, R35 ;  /* 0x0000002300237308 */ /* 0x000ea20000000800 */
[----:B0-----:R-:W-:Y:S01]  /*3560*/  FADD.FTZ R3, R31, R42 ;  /* 0x0000002a1f037221 */ /* 0x001fe20000010000 */
[----:B------:R-:W-:Y:S01]  /*3570*/  FADD.FTZ R11, R167, R6 ;  /* 0x00000006a70b7221 */ /* 0x000fe20000010000 */
[----:B------:R-:W-:-:S03]  /*3580*/  F2FP.F16.F32.PACK_AB R167, R28, R167 ;  /* 0x000000a71ca7723e */ /* 0x000fc600000000ff */
[----:B------:R-:W-:Y:S02]  /*3590*/  FADD.FTZ R6, R28, R11 ;  /* 0x0000000b1c067221 */ /* 0x000fe40000010000 */
[----:B------:R-:W0:Y:S01]  /*35a0*/  MUFU.EX2 R168, R49 ;  /* 0x0000003100a87308 */ /* 0x000e220000000800 */
[C---:B-1----:R-:W-:Y:S01]  /*35b0*/  FADD.FTZ R42, R174.reuse, R3 ;  /* 0x00000003ae2a7221 */ /* 0x042fe20000010000 */
[----:B------:R-:W-:Y:S01]  /*35c0*/  FADD.FTZ R11, R161, R6 ;  /* 0x00000006a10b7221 */ /* 0x000fe20000010000 */
[----:B------:R-:W-:Y:S02]  /*35d0*/  F2FP.F16.F32.PACK_AB R174, R174, R31 ;  /* 0x0000001faeae723e */ /* 0x000fe400000000ff */
[C---:B------:R-:W-:Y:S01]  /*35e0*/  F2FP.F16.F32.PACK_AB R161, R30.reuse, R161 ;  /* 0x000000a11ea1723e */ /* 0x040fe200000000ff */
[----:B------:R-:W-:Y:S02]  /*35f0*/  FADD.FTZ R6, R30, R11 ;  /* 0x0000000b1e067221 */ /* 0x000fe40000010000 */
[----:B------:R-:W1:Y:S01]  /*3600*/  MUFU.EX2 R39, R39 ;  /* 0x0000002700277308 */ /* 0x000e620000000800 */
[----:B--2---:R-:W-:Y:S01]  /*3610*/  FADD.FTZ R3, R35, R42 ;  /* 0x0000002a23037221 */ /* 0x004fe20000010000 */
[----:B------:R-:W-:Y:S01]  /*3620*/  FADD.FTZ R11, R163, R6 ;  /* 0x00000006a30b7221 */ /* 0x000fe20000010000 */
[----:B------:R-:W-:-:S03]  /*3630*/  F2FP.F16.F32.PACK_AB R163, R32, R163 ;  /* 0x000000a320a3723e */ /* 0x000fc600000000ff */
[----:B------:R-:W-:Y:S02]  /*3640*/  FADD.FTZ R6, R32, R11 ;  /* 0x0000000b20067221 */ /* 0x000fe40000010000 */
[----:B------:R-:W2:Y:S01]  /*3650*/  MUFU.EX2 R170, R53 ;  /* 0x0000003500aa7308 */ /* 0x000ea20000000800 */
[C---:B0-----:R-:W-:Y:S01]  /*3660*/  FADD.FTZ R4, R168.reuse, R3 ;  /* 0x00000003a8047221 */ /* 0x041fe20000010000 */
[----:B------:R-:W-:Y:S01]  /*3670*/  FADD.FTZ R11, R153, R6 ;  /* 0x00000006990b7221 */ /* 0x000fe20000010000 */
[----:B------:R-:W-:-:S05]  /*3680*/  F2FP.F16.F32.PACK_AB R168, R168, R35 ;  /* 0x00000023a8a8723e */ /* 0x000fca00000000ff */
        /* <DEDUP_REMOVED lines=47> */
[----:B------:R-:W-:Y:S01]  /*3980*/  MUFU.EX2 R159, R159 ;  /* 0x0000009f009f7308 */ /* 0x000fe20000000800 */
[C---:B--2---:R-:W-:Y:S01]  /*3990*/  FADD.FTZ R8, R38.reuse, R11 ;  /* 0x0000000b26087221 */ /* 0x044fe20000010000 */
[----:B------:R-:W-:-:S06]  /*39a0*/  F2FP.F16.F32.PACK_AB R157, R38, R157 ;  /* 0x0000009d269d723e */ /* 0x000fcc00000000ff */
[----:B------:R-:W1:Y:S01]  /*39b0*/  MUFU.EX2 R71, R71 ;  /* 0x0000004700477308 */ /* 0x000e620000000800 */
[C---:B0-----:R-:W-:Y:S01]  /*39c0*/  FADD.FTZ R4, R156.reuse, R3 ;  /* 0x000000039c047221 */ /* 0x041fe20000010000 */
[----:B------:R-:W-:-:S06]  /*39d0*/  F2FP.F16.F32.PACK_AB R156, R156, R67 ;  /* 0x000000439c9c723e */ /* 0x000fcc00000000ff */
[----:B------:R-:W0:Y:S08]  /*39e0*/  MUFU.EX2 R40, R40 ;  /* 0x0000002800287308 */ /* 0x000e300000000800 */
[----:B------:R2:W3:Y:S01]  /*39f0*/  MUFU.EX2 R6, R9 ;  /* 0x0000000900067308 */ /* 0x0004e20000000800 */
[----:B-1----:R-:W-:Y:S01]  /*3a00*/  FADD.FTZ R3, R71, R4 ;  /* 0x0000000447037221 */ /* 0x002fe20000010000 */
[----:B--2---:R-:W-:-:S03]  /*3a10*/  FADD.FTZ R9, R159, R8 ;  /* 0x000000089f097221 */ /* 0x004fc60000010000 */
[C---:B0-----:R-:W-:Y:S01]  /*3a20*/  FADD.FTZ R3, R40.reuse, R3 ;  /* 0x0000000328037221 */ /* 0x041fe20000010000 */
[----:B------:R-:W-:Y:S01]  /*3a30*/  F2FP.F16.F32.PACK_AB R158, R40, R71 ;  /* 0x00000047289e723e */ /* 0x000fe200000000ff */
[C---:B---3--:R-:W-:Y:S01]  /*3a40*/  FADD.FTZ R4, R6.reuse, R9 ;  /* 0x0000000906047221 */ /* 0x048fe20000010000 */
[----:B------:R-:W-:Y:S01]  /*3a50*/  F2FP.F16.F32.PACK_AB R159, R6, R159 ;  /* 0x0000009f069f723e */ /* 0x000fe200000000ff */
[----:B------:R-:W-:Y:S06]  /*3a60*/  @!P1 BRA `(.L_x_8886) ;  /* 0x0000002800809947 */ /* 0x000fec0003800000 */
[----:B------:R-:W-:Y:S01]  /*3a70*/  IMAD.MOV.U32 R8, RZ, RZ, R7 ;  /* 0x000000ffff087224 */ /* 0x000fe200078e0007 */
[----:B------:R-:W-:Y:S01]  /*3a80*/  UMOV UR56, UR44 ;  /* 0x0000002c00387c82 */ /* 0x000fe20008000000 */
[----:B------:R-:W-:Y:S01]  /*3a90*/  IMAD.MOV.U32 R6, RZ, RZ, R5 ;  /* 0x000000ffff067224 */ /* 0x000fe200078e0005 */
[----:B------:R-:W-:Y:S01]  /*3aa0*/  UMOV UR54, UR43 ;  /* 0x0000002b00367c82 */ /* 0x000fe20008000000 */
[----:B------:R-:W-:Y:S01]  /*3ab0*/  IMAD.MOV.U32 R151, RZ, RZ, RZ ;  /* 0x000000ffff977224 */ /* 0x000fe200078e00ff */
[----:B------:R-:W-:-:S06]  /*3ac0*/  ULDC UR52, c[0x0][0x288] ;  /* 0x0000a20000347ab9 */ /* 0x000fcc0000000800 */
.L_x_8897:
[----:B------:R-:W-:Y:S01]  /*3ad0*/  ISETP.NE.AND P2, PT, RZ, UR40, PT ;  /* 0x00000028ff007c0c */ /* 0x000fe2000bf45270 */
[----:B------:R-:W-:-:S04]  /*3ae0*/  UISETP.NE.AND UP0, UPT, UR54, 0x1, UPT ;  /* 0x000000013600788c */ /* 0x000fc8000bf05270 */
[----:B------:R-:W-:-:S04]  /*3af0*/  USEL UR44, URZ, 0x1, UP0 ;  /* 0x000000013f2c7887 */ /* 0x000fc80008000000 */
[----:B------:R-:W-:-:S04]  /*3b00*/  ULOP3.LUT UR44, UR56, UR44, URZ, 0x3c, !UPT ;  /* 0x0000002c382c7292 */ /* 0x000fc8000f8e3c3f */
[----:B------:R-:W-:Y:S08]  /*3b10*/  @P2 BRA `(.L_x_8887) ;  /* 0x0000000000382947 */ /* 0x000ff00003800000 */
[----:B------:R-:W-:Y:S05]  /*3b20*/  @!P0 BRA `(.L_x_8888) ;  /* 0x0000000000048947 */ /* 0x000fea0003800000 */
[----:B------:R-:W-:Y:S01]  /*3b30*/  BPT.TRAP 0x1 ;  /* 0x000000040000795c */ /* 0x000fe20000300000 */
.L_x_8888:
        /* <DEDUP_REMOVED lines=9> */
.L_x_8889:
[----:B-1----:R-:W-:Y:S05]  /*3bd0*/  @P1 BRA `(.L_x_8887) ;  /* 0x0000000000081947 */ /* 0x002fea0003800000 */
[----:B------:R-:W1:Y:S02]  /*3be0*/  SYNCS.PHASECHK.TRANS64.TRYWAIT P1, [UR6+0x28830], R0 ;  /* 0x02883000ff0075a7 */ /* 0x000e640008020146 */
[----:B-1----:R-:W-:Y:S05]  /*3bf0*/  @!P1 BRA `(.L_x_8890) ;  /* 0x000000b000b09947 */ /* 0x002fea0003800000 */
.L_x_8887:
        /* <DEDUP_REMOVED lines=48> */
.L_x_8892:
[----:B------:R-:W-:Y:S01]  /*3f00*/  ULEA UR6, UR54, UR41, 0x3 ;  /* 0x0000002936067291 */ /* 0x000fe2000f8e183f */
[----:B------:R-:W-:-:S05]  /*3f10*/  IMAD.U32 R0, RZ, RZ, UR56 ;  /* 0x00000038ff007e24 */ /* 0x000fca000f8e00ff */
[----:B------:R-:W-:-:S04]  /*3f20*/  SHF.L.U32 R0, R0, 0x1f, RZ ;  /* 0x0000001f00007819 */ /* 0x000fc800000006ff */
[----:B------:R0:W1:Y:S01]  /*3f30*/  SYNCS.PHASECHK.TRANS64.TRYWAIT P1, [UR6+0x28850], R0 ;  /* 0x02885000ff0075a7 */ /* 0x0000620008020146 */
[----:B------:R-:W-:Y:S05]  /*3f40*/  @!P0 BRA `(.L_x_8893) ;  /* 0x0000000000048947 */ /* 0x000fea0003800000 */
[----:B------:R-:W-:Y:S01]  /*3f50*/  BPT.TRAP 0x1 ;  /* 0x000000040000795c */ /* 0x000fe20000300000 */
.L_x_8893:
[----:B-1----:R-:W-:Y:S05]  /*3f60*/  @P1 BRA `(.L_x_8891) ;  /* 0x0000000000081947 */ /* 0x002fea0003800000 */
[----:B------:R-:W1:Y:S02]  /*3f70*/  SYNCS.PHASECHK.TRANS64.TRYWAIT P1, [UR6+0x28850], R0 ;  /* 0x02885000ff0075a7 */ /* 0x000e640008020146 */
[----:B-1----:R-:W-:Y:S05]  /*3f80*/  @!P1 BRA `(.L_x_8894) ;  /* 0x000000ac00e49947 */ /* 0x002fea0003800000 */
.L_x_8891:
        /* <DEDUP_REMOVED lines=49> */
.L_x_8895:
[----:B------:R-:W-:Y:S01]  /*42a0*/  UISETP.NE.AND UP0, UPT, UR49, URZ, UPT ;  /* 0x0000003f3100728c */ /* 0x000fe2000bf05270 */
[----:B------:R-:W-:Y:S01]  /*42b0*/  VIADD R11, R17, UR37 ;  /* 0x00000025110b7c36 */ /* 0x000fe20008000000 */
[----:B------:R-:W1:Y:S04]  /*42c0*/  LDC R7, c[0x0][0x2f0] ;  /* 0x0000bc00ff077b82 */ /* 0x000e680000000800 */
[----:B------:R-:W-:Y:S02]  /*42d0*/  PLOP3.LUT P1, PT, PT, PT, UP0, 0x80, 0x0 ;  /* 0x000000000000781c */ /* 0x000fe40003f2f008 */
[----:B------:R-:W-:-:S03]  /*42e0*/  PLOP3.LUT P2, PT, PT, PT, UP0, 0x80, 0x0 ;  /* 0x000000000000781c */ /* 0x000fc60003f4f008 */
[----:B------:R-:W-:-:S08]  /*42f0*/  @UP0 ULDC UR6, c[0x0][0x44c] ;  /* 0x0001130000060ab9 */ /* 0x000fd00000000800 */
[----:B0-----:R-:W-:Y:S01]  /*4300*/  @P1 IMAD.HI.U32 R0, R11, UR6, RZ ;  /* 0x000000060b001c27 */ /* 0x001fe2000f8e00ff */
[----:B------:R-:W-:-:S04]  /*4310*/  @UP0 ULDC UR6, c[0x0][0x450] ;  /* 0x0001140000060ab9 */ /* 0x000fc80000000800 */
[----:B------:R-:W-:Y:S01]  /*4320*/  @P2 SHF.R.U32.HI R11, RZ, UR6, R0 ;  /* 0x00000006ff0b2c19 */ /* 0x000fe20008011600 */
[----:B------:R-:W-:Y:S02]  /*4330*/  UMOV UR6, 0xffffff80 ;  /* 0xffffff8000067882 */ /* 0x000fe40000000000 */
[----:B------:R-:W-:Y:S02]  /*4340*/  UIMAD UR6, UR55, UR6, 0x1 ;  /* 0x00000001370674a4 */ /* 0x000fe4000f8e0206 */
[----:B------:R-:W0:Y:S04]  /*4350*/  SHFL.IDX PT, R5, R11, RZ, 0x1c1f ;  /* 0x001c1fff0b057589 */ /* 0x000e2800000e0000 */
[----:B------:R-:W-:Y:S01]  /*4360*/  IMAD.U32 R9, RZ, RZ, UR6 ;  /* 0x00000006ff097e24 */ /* 0x000fe2000f8e00ff */
[----:B------:R-:W2:Y:S01]  /*4370*/  SHFL.IDX PT, R11, R11, 0x1, 0x1c1f ;  /* 0x003c1f000b0b7f89 */ /* 0x000ea200000e0000 */
[----:B------:R-:W-:-:S02]  /*4380*/  ULEA UR6, UR43, UR41, 0x3 ;  /* 0x000000292b067291 */ /* 0x000fc4000f8e183f */
[----:B------:R-:W-:Y:S02]  /*4390*/  IMAD R0, R16, -0x2, R9 ;  /* 0xfffffffe10007824 */ /* 0x000fe400078e0209 */
[----:B------:R-:W-:Y:S02]  /*43a0*/  UIADD3 UR6, UR6, 0x28840, URZ ;  /* 0x0002884006067890 */ /* 0x000fe4000fffe03f */
[----:B-1----:R-:W-:Y:S02]  /*43b0*/  IMAD R12, R7, UR48, R0 ;  /* 0x00000030070c7c24 */ /* 0x002fe4000f8e0200 */
[----:B------:R-:W-:-:S09]  /*43c0*/  UPRMT UR6, UR39, 0x654, UR6 ;  /* 0x0000065427067896 */ /* 0x000fd20008000006 */
[----:B------:R-:W-:Y:S01]  /*43d0*/  SYNCS.ARRIVE.TRANS64.RED.A1T0 RZ, [UR6], RZ ;  /* 0x000000ffffff79a7 */ /* 0x000fe20008100406 */
        /* <DEDUP_REMOVED lines=96> */
[----:B--2---:R-:W-:-:S02]  /*49e0*/  IADD3 R12, R11, -UR52, R12 ;  /* 0x800000340b0c7c10 */ /* 0x004fc4000fffe00c */
[----:B------:R-:W-:Y:S02]  /*49f0*/  FMNMX.FTZ R14, R85, R0, !PT ;  /* 0x00000000550e7209 */ /* 0x000fe40007810000 */
[----:B------:R-:W0:Y:S01]  /*4a00*/  LDC R0, c[0x0][0x988] ;  /* 0x00026200ff007b82 */ /* 0x000e220000000800 */
[C---:B------:R-:W-:Y:S02]  /*4a10*/  ISETP.GT.AND P2, PT, R12.reuse, RZ, PT ;  /* 0x000000ff0c00720c */ /* 0x040fe40003f44270 */
[----:B------:R-:W1:Y:S01]  /*4a20*/  SHFL.BFLY PT, R5, R14, 0x2, 0x1f ;  /* 0x0c401f000e057f89 */ /* 0x000e6200000e0000 */
[----:B------:R-:W-:-:S04]  /*4a30*/  ISETP.GT.AND P3, PT, R12, 0x1, PT ;  /* 0x000000010c00780c */ /* 0x000fc80003f64270 */
[----:B------:R-:W-:Y:S02]  /*4a40*/  FSEL R27, R27, -INF , P3 ;  /* 0xff8000001b1b7808 */ /* 0x000fe40001800000 */
[----:B------:R-:W-:Y:S02]  /*4a50*/  ISETP.GT.AND P3, PT, R12, 0x9, PT ;  /* 0x000000090c00780c */ /* 0x000fe40003f64270 */
[----:B-1----:R-:W-:-:S05]  /*4a60*/  FMNMX.FTZ R20, R14, R5, !PT ;  /* 0x000000050e147209 */ /* 0x002fca0007810000 */
[----:B------:R-:W1:Y:S02]  /*4a70*/  SHFL.BFLY PT, R5, R20, 0x1, 0x1f ;  /* 0x0c201f0014057f89 */ /* 0x000e6400000e0000 */
[----:B-1----:R-:W-:-:S04]  /*4a80*/  FMNMX.FTZ R5, R20, R5, !PT ;  /* 0x0000000514057209 */ /* 0x002fc80007810000 */
[C---:B------:R-:W-:Y:S01]  /*4a90*/  FSETP.NEU.FTZ.AND P1, PT, R5.reuse, -INF , PT ;  /* 0xff8000000500780b */ /* 0x040fe20003f3d000 */
[----:B0-----:R-:W-:-:S05]  /*4aa0*/  FMUL.FTZ R10, R5, R0 ;  /* 0x00000000050a7220 */ /* 0x001fca0000410000 */
[----:B------:R-:W-:-:S05]  /*4ab0*/  FSEL R10, R10, RZ, P1 ;  /* 0x000000ff0a0a7208 */ /* 0x000fca0000800000 */
[-CC-:B------:R-:W-:Y:S01]  /*4ac0*/  FFMA.FTZ R180, R157, R0.reuse, -R10.reuse ;  /* 0x000000009db47223 */ /* 0x180fe2000001080a */
[----:B------:R-:W-:Y:S01]  /*4ad0*/  FSEL R157, R26, -INF , P2 ;  /* 0xff8000001a9d7808 */ /* 0x000fe20001000000 */
[-CC-:B------:R-:W-:Y:S01]  /*4ae0*/  FFMA.FTZ R182, R159, R0.reuse, -R10.reuse ;  /* 0x000000009fb67223 */ /* 0x180fe2000001080a */
[----:B------:R-:W-:Y:S01]  /*4af0*/  ISETP.GT.AND P2, PT, R12, 0x8, PT ;  /* 0x000000080c00780c */ /* 0x000fe20003f44270 */
[--C-:B------:R-:W-:Y:S01]  /*4b00*/  FFMA.FTZ R11, R163, R0, -R10.reuse ;  /* 0x00000000a30b7223 */ /* 0x100fe2000001080a */
[----:B------:R-:W-:Y:S01]  /*4b10*/  FMNMX.FTZ R14, R157, R8, !PT ;  /* 0x000000089d0e7209 */ /* 0x000fe20007810000 */
[-CC-:B------:R-:W-:Y:S01]  /*4b20*/  FFMA.FTZ R176, R171, R0.reuse, -R10.reuse ;  /* 0x00000000abb07223 */ /* 0x180fe2000001080a */
[----:B------:R-:W-:Y:S01]  /*4b30*/  FSEL R159, R30, -INF , P2 ;  /* 0xff8000001e9f7808 */ /* 0x000fe20001000000 */
[--C-:B------:R-:W-:Y:S01]  /*4b40*/  FFMA.FTZ R178, R177, R0, -R10.reuse ;  /* 0x00000000b1b27223 */ /* 0x100fe2000001080a */
[----:B------:R-:W-:Y:S01]  /*4b50*/  FMNMX.FTZ R14, R27, R14, !PT ;  /* 0x0000000e1b0e7209 */ /* 0x000fe20007810000 */
[-CC-:B------:R-:W-:Y:S01]  /*4b60*/  FFMA.FTZ R172, R173, R0.reuse, -R10.reuse ;  /* 0x00000000adac7223 */ /* 0x180fe2000001080a */
[C---:B------:R-:W-:Y:S01]  /*4b70*/  ISETP.GT.AND P2, PT, R12.reuse, 0x10, PT ;  /* 0x000000100c00780c */ /* 0x040fe20003f44270 */
[-CC-:B------:R-:W-:Y:S01]  /*4b80*/  FFMA.FTZ R174, R165, R0.reuse, -R10.reuse ;  /* 0x00000000a5ae7223 */ /* 0x180fe2000001080a */
        /* <DEDUP_REMOVED lines=47> */
[----:B------:R-:W-:Y:S01]  /*4e80*/  FFMA.FTZ R41, R85, R0, -R10 ;  /* 0x0000000055297223 */ /* 0x000fe2000001080a */
        /* <DEDUP_REMOVED lines=8> */
[----:B------:R-:W-:Y:S01]  /*4f10*/  FSEL R173, R51, -INF , P3 ;  /* 0xff80000033ad7808 */ /* 0x000fe20001800000 */
[----:B------:R-:W-:Y:S01]  /*4f20*/  FFMA.FTZ R51, R153, R0, -R10 ;  /* 0x0000000099337223 */ /* 0x000fe2000001080a */
        /* <DEDUP_REMOVED lines=65> */
[----:B------:R-:W-:Y:S02]  /*5340*/  FSEL R87, R87, -INF , P3 ;  /* 0xff80000057577808 */ /* 0x000fe40001800000 */
[----:B------:R-:W-:Y:S01]  /*5350*/  FMNMX.FTZ R14, R193, R14, !PT ;  /* 0x0000000ec10e7209 */ /* 0x000fe20007810000 */
[----:B------:R-:W-:Y:S01]  /*5360*/  MUFU.EX2 R49, R49 ;  /* 0x0000003100317308 */ /* 0x000fe20000000800 */
[----:B------:R-:W-:-:S02]  /*5370*/  FSEL R69, R5, RZ, P1 ;  /* 0x000000ff05457208 */ /* 0x000fc40000800000 */
[----:B------:R-:W-:-:S03]  /*5380*/  FMNMX.FTZ R14, R87, R14, !PT ;  /* 0x0000000e570e7209 */ /* 0x000fc60007810000 */
[----:B------:R-:W-:Y:S02]  /*5390*/  FADD.FTZ R69, -R69, R6 ;  /* 0x0000000645457221 */ /* 0x000fe40000010100 */
[----:B------:R-:W0:Y:S01]  /*53a0*/  SHFL.BFLY PT, R61, R14, 0x2, 0x1f ;  /* 0x0c401f000e3d7f89 */ /* 0x000e2200000e0000 */
[----:B------:R-:W-:Y:S01]  /*53b0*/  MUFU.EX2 R164, R164 ;  /* 0x000000a400a47308 */ /* 0x000fe20000000800 */
[----:B------:R-:W-:-:S07]  /*53c0*/  FMUL.FTZ R6, R69, R0 ;  /* 0x0000000045067220 */ /* 0x000fce0000410000 */
[----:B------:R-:W1:Y:S08]  /*53d0*/  MUFU.EX2 R6, R6 ;  /* 0x0000000600067308 */ /* 0x000e700000000800 */
[----:B------:R-:W-:Y:S01]  /*53e0*/  MUFU.EX2 R45, R45 ;  /* 0x0000002d002d7308 */ /* 0x000fe20000000800 */
[----:B0-----:R-:W-:-:S07]  /*53f0*/  FMNMX.FTZ R61, R14, R61, !PT ;  /* 0x0000003d0e3d7209 */ /* 0x001fce0007810000 */
[----:B------:R-:W-:Y:S01]  /*5400*/  MUFU.EX2 R166, R166 ;  /* 0x000000a600a67308 */ /* 0x000fe20000000800 */
[----:B-1----:R-:W-:Y:S01]  /*5410*/  FFMA.FTZ R3, R6, R3, R9 ;  /* 0x0000000306037223 */ /* 0x002fe20000010009 */
[----:B------:R-:W0:Y:S03]  /*5420*/  SHFL.BFLY PT, R12, R61, 0x1, 0x1f ;  /* 0x0c201f003d0c7f89 */ /* 0x000e2600000e0000 */
[----:B------:R-:W-:-:S03]  /*5430*/  FADD.FTZ R3, R180, R3 ;  /* 0x00000003b4037221 */ /* 0x000fc60000010000 */
        /* <DEDUP_REMOVED lines=41> */
[--C-:B------:R-:W-:Y:S01]  /*56d0*/  FFMA.FTZ R53, R53, R0, -R10.reuse ;  /* 0x0000000035357223 */ /* 0x100fe2000001080a */
[----:B------:R-:W2:Y:S01]  /*56e0*/  MUFU.EX2 R14, R14 ;  /* 0x0000000e000e7308 */ /* 0x000ea20000000800 */
[----:B0-----:R-:W-:Y:S01]  /*56f0*/  FFMA.FTZ R59, R8, R4, R61 ;  /* 0x00000004083b7223 */ /* 0x001fe2000001003d */
[----:B------:R-:W-:Y:S01]  /*5700*/  FADD.FTZ R4, R182, R3 ;  /* 0x00000003b6047221 */ /* 0x000fe20000010000 */
[-CC-:B------:R-:W-:Y:S01]  /*5710*/  FFMA.FTZ R83, R83, R0.reuse, -R10.reuse ;  /* 0x0000000053537223 */ /* 0x180fe2000001080a */
[----:B------:R-:W-:-:S02]  /*5720*/  FFMA.FTZ R193, R193, R0, -R10 ;  /* 0x00000000c1c17223 */ /* 0x000fc4000001080a */
        /* <DEDUP_REMOVED lines=24> */
[----:B--2---:R-:W-:Y:S01]  /*58b0*/  FADD.FTZ R40, R26, R59 ;  /* 0x0000003b1a287221 */ /* 0x004fe20000010000 */
[----:B------:R-:W-:-:S06]  /*58c0*/  FADD.FTZ R59, R43, R42 ;  /* 0x0000002a2b3b7221 */ /* 0x000fcc0000010000 */
[----:B------:R-:W2:Y:S01]  /*58d0*/  MUFU.EX2 R28, R28 ;  /* 0x0000001c001c7308 */ /* 0x000ea20000000800 */
[----:B0-----:R-:W-:Y:S01]  /*58e0*/  FADD.FTZ R4, R65, R40 ;  /* 0x0000002841047221 */ /* 0x001fe20000010000 */
[-CC-:B------:R-:W-:Y:S01]  /*58f0*/  FFMA.FTZ R40, R71, R0.reuse, -R10.reuse ;  /* 0x0000000047287223 */ /* 0x180fe2000001080a */
[----:B------:R-:W-:-:S05]  /*5900*/  FFMA.FTZ R10, R87, R0, -R10 ;  /* 0x00000000570a7223 */ /* 0x000fca000001080a */
        /* <DEDUP_REMOVED lines=40> */
[----:B------:R-:W-:Y:S01]  /*5b90*/  MUFU.EX2 R29, R29 ;  /* 0x0000001d001d7308 */ /* 0x000fe20000000800 */
[----:B0-----:R-:W-:-:S07]  /*5ba0*/  FADD.FTZ R4, R152, R59 ;  /* 0x0000003b98047221 */ /* 0x001fce0000010000 */
[----:B------:R-:W0:Y:S01]  /*5bb0*/  MUFU.EX2 R75, R75 ;  /* 0x0000004b004b7308 */ /* 0x000e220000000800 */
[----:B-1----:R-:W-:-:S07]  /*5bc0*/  FADD.FTZ R3, R44, R3 ;  /* 0x000000032c037221 */ /* 0x002fce0000010000 */
[----:B------:R-:W-:Y:S08]  /*5bd0*/  MUFU.EX2 R154, R154 ;  /* 0x0000009a009a7308 */ /* 0x000ff00000000800 */
[----:B------:R-:W1:Y:S01]  /*5be0*/  MUFU.EX2 R46, R191 ;  /* 0x000000bf002e7308 */ /* 0x000e620000000800 */
[----:B0-----:R-:W-:-:S07]  /*5bf0*/  FADD.FTZ R3, R75, R3 ;  /* 0x000000034b037221 */ /* 0x001fce0000010000 */
[----:B------:R-:W-:Y:S08]  /*5c00*/  MUFU.EX2 R33, R33 ;  /* 0x0000002100217308 */ /* 0x000ff00000000800 */
[----:B------:R-:W0:Y:S01]  /*5c10*/  MUFU.EX2 R79, R79 ;  /* 0x0000004f004f7308 */ /* 0x000e220000000800 */
[----:B-1----:R-:W-:-:S07]  /*5c20*/  FADD.FTZ R3, R46, R3 ;  /* 0x000000032e037221 */ /* 0x002fce0000010000 */
[----:B------:R-:W-:Y:S08]  /*5c30*/  MUFU.EX2 R156, R156 ;  /* 0x0000009c009c7308 */ /* 0x000ff00000000800 */
[----:B------:R1:W2:Y:S01]  /*5c40*/  MUFU.EX2 R48, R53 ;  /* 0x0000003500307308 */ /* 0x0002a20000000800 */
[----:B0-----:R-:W-:-:S07]  /*5c50*/  FADD.FTZ R3, R79, R3 ;  /* 0x000000034f037221 */ /* 0x001fce0000010000 */
[----:B------:R-:W0:Y:S01]  /*5c60*/  MUFU.EX2 R37, R37 ;  /* 0x0000002500257308 */ /* 0x000e220000000800 */
[----:B-1----:R-:W-:-:S04]  /*5c70*/  FADD.FTZ R53, R29, R4 ;  /* 0x000000041d357221 */ /* 0x002fc80000010000 */
[----:B------:R-:W-:-:S03]  /*5c80*/  FADD.FTZ R4, R154, R53 ;  /* 0x000000359a047221 */ /* 0x000fc60000010000 */
[----:B------:R-:W1:Y:S01]  /*5c90*/  MUFU.EX2 R83, R83 ;  /* 0x0000005300537308 */ /* 0x000e620000000800 */
[----:B------:R-:W-:Y:S01]  /*5ca0*/  FADD.FTZ R53, R33, R4 ;  /* 0x0000000421357221 */ /* 0x000fe20000010000 */
[----:B--2---:R-:W-:-:S03]  /*5cb0*/  FADD.FTZ R3, R48, R3 ;  /* 0x0000000330037221 */ /* 0x004fc60000010000 */
[----:B------:R-:W-:-:S03]  /*5cc0*/  FADD.FTZ R4, R156, R53 ;  /* 0x000000359c047221 */ /* 0x000fc60000010000 */
        /* <DEDUP_REMOVED lines=12> */
.L_x_8896:
[----:B------:R-:W-:Y:S01]  /*5d90*/  UISETP.GT.AND UP0, UPT, UR55, UR53, UPT ;  /* 0x000000353700728c */ /* 0x000fe2000bf04270 */
[-C--:B------:R-:W-:Y:S01]  /*5da0*/  FMUL.FTZ R88, R88, R6.reuse ;  /* 0x0000000658587220 */ /* 0x080fe20000410000 */
[----:B------:R-:W-:Y:S01]  /*5db0*/  ULEA UR6, UR54, UR41, 0x3 ;  /* 0x0000002936067291 */ /* 0x000fe2000f8e183f */
[-C--:B------:R-:W-:Y:S01]  /*5dc0*/  FMUL.FTZ R89, R89, R6.reuse ;  /* 0x0000000659597220 */ /* 0x080fe20000410000 */
[----:B------:R-:W-:Y:S01]  /*5dd0*/  UIADD3 UR7, UR55, -0x1, URZ ;  /* 0xffffffff37077890 */ /* 0x000fe2000fffe03f */
[-C--:B------:R-:W-:Y:S01]  /*5de0*/  FMUL.FTZ R92, R92, R6.reuse ;  /* 0x000000065c5c7220 */ /* 0x080fe20000410000 */
[----:B------:R-:W-:Y:S01]  /*5df0*/  UIADD3 UR6, UR6, 0x28860, URZ ;  /* 0x0002886006067890 */ /* 0x000fe2000fffe03f */
[----:B------:R-:W-:Y:S01]  /*5e00*/  PLOP3.LUT P1, PT, PT, PT, UP0, 0x80, 0x0 ;  /* 0x000000000000781c */ /* 0x000fe20003f2f008 */
        /* <DEDUP_REMOVED lines=100> */
[----:B------:R-:W-:Y:S06]  /*6450*/  @P1 BRA `(.L_x_8897) ;  /* 0xffffffd4009c1947 */ /* 0x000fec000383ffff */
[----:B------:R-:W-:-:S05]  /*6460*/  UMOV UR55, UR7 ;  /* 0x0000000700377c82 */ /* 0x000fca0008000000 */
.L_x_8886:
[----:B------:R-:W-:-:S13]  /*6470*/  ISETP.LE.AND P1, PT, RZ, UR55, PT ;  /* 0x00000037ff007c0c */ /* 0x000fda000bf23270 */
[----:B------:R-:W-:Y:S05]  /*6480*/  @!P1 BRA `(.L_x_8898) ;  /* 0x0000002000109947 */ /* 0x000fea0003800000 */
[----:B------:R-:W-:Y:S01]  /*6490*/  IMAD.MOV.U32 R8, RZ, RZ, R7 ;  /* 0x000000ffff087224 */ /* 0x000fe200078e0007 */
[----:B------:R-:W-:Y:S01]  /*64a0*/  UMOV UR49, UR44 ;  /* 0x0000002c00317c82 */ /* 0x000fe20008000000 */
[----:B------:R-:W-:Y:S01]  /*64b0*/  IMAD.MOV.U32 R6, RZ, RZ, R5 ;  /* 0x000000ffff067224 */ /* 0x000fe200078e0005 */
[----:B------:R-:W-:-:S06]  /*64c0*/  UMOV UR48, UR43 ;  /* 0x0000002b00307c82 */ /* 0x000fcc0008000000 */
.L_x_8909:
[----:B------:R-:W-:Y:S01]  /*64d0*/  ISETP.NE.AND P2, PT, RZ, UR40, PT ;  /* 0x00000028ff007c0c */ /* 0x000fe2000bf45270 */
[----:B------:R-:W-:-:S04]  /*64e0*/  UISETP.NE.AND UP0, UPT, UR48, 0x1, UPT ;  /* 0x000000013000788c */ /* 0x000fc8000bf05270 */
[----:B------:R-:W-:-:S04]  /*64f0*/  USEL UR44, URZ, 0x1, UP0 ;  /* 0x000000013f2c7887 */ /* 0x000fc80008000000 */
[----:B------:R-:W-:-:S04]  /*6500*/  ULOP3.LUT UR44, UR49, UR44, URZ, 0x3c, !UPT ;  /* 0x0000002c312c7292 */ /* 0x000fc8000f8e3c3f */
[----:B------:R-:W-:Y:S08]  /*6510*/  @P2 BRA `(.L_x_8899) ;  /* 0x0000000000382947 */ /* 0x000ff00003800000 */
[----:B------:R-:W-:Y:S05]  /*6520*/  @!P0 BRA `(.L_x_8900) ;  /* 0x0000000000048947 */ /* 0x000fea0003800000 */
[----:B------:R-:W-:Y:S01]  /*6530*/  BPT.TRAP 0x1 ;  /* 0x000000040000795c */ /* 0x000fe20000300000 */
.L_x_8900:
        /* <DEDUP_REMOVED lines=9> */
.L_x_8901:
[----:B-1----:R-:W-:Y:S05]  /*65d0*/  @P1 BRA `(.L_x_8899) ;  /* 0x0000000000081947 */ /* 0x002fea0003800000 */
[----:B------:R-:W1:Y:S02]  /*65e0*/  SYNCS.PHASECHK.TRANS64.TRYWAIT P1, [UR6+0x28830], R0 ;  /* 0x02883000ff0075a7 */ /* 0x000e640008020146 */
[----:B-1----:R-:W-:Y:S05]  /*65f0*/  @!P1 BRA `(.L_x_8902) ;  /* 0x0000008800609947 */ /* 0x002fea0003800000 */
.L_x_8899:
[----:B01----:R-:W-:Y:S01]  /*6600*/  IADD3 R0, R23, 0x8, RZ ;  /* 0x0000000817007810 */ /* 0x003fe20007ffe0ff */
        /* <DEDUP_REMOVED lines=47> */
.L_x_8904:
[----:B------:R-:W-:Y:S01]  /*6900*/  ULEA UR6, UR48, UR41, 0x3 ;  /* 0x0000002930067291 */ /* 0x000fe2000f8e183f */
[----:B------:R-:W-:-:S05]  /*6910*/  IMAD.U32 R0, RZ, RZ, UR49 ;  /* 0x00000031ff007e24 */ /* 0x000fca000f8e00ff */
[----:B------:R-:W-:-:S04]  /*6920*/  SHF.L.U32 R0, R0, 0x1f, RZ ;  /* 0x0000001f00007819 */ /* 0x000fc800000006ff */
[----:B------:R0:W1:Y:S01]  /*6930*/  SYNCS.PHASECHK.TRANS64.TRYWAIT P1, [UR6+0x28850], R0 ;  /* 0x02885000ff0075a7 */ /* 0x0000620008020146 */
[----:B------:R-:W-:Y:S05]  /*6940*/  @!P0 BRA `(.L_x_8905) ;  /* 0x0000000000048947 */ /* 0x000fea0003800000 */
[----:B------:R-:W-:Y:S01]  /*6950*/  BPT.TRAP 0x1 ;  /* 0x000000040000795c */ /* 0x000fe20000300000 */
.L_x_8905:
[----:B-1----:R-:W-:Y:S05]  /*6960*/  @P1 BRA `(.L_x_8903) ;  /* 0x0000000000081947 */ /* 0x002fea0003800000 */
[----:B------:R-:W1:Y:S02]  /*6970*/  SYNCS.PHASECHK.TRANS64.TRYWAIT P1, [UR6+0x28850], R0 ;  /* 0x02885000ff0075a7 */ /* 0x000e640008020146 */
[----:B-1----:R-:W-:Y:S05]  /*6980*/  @!P1 BRA `(.L_x_8906) ;  /* 0x0000008400949947 */ /* 0x002fea0003800000 */
.L_x_8903:
        /* <DEDUP_REMOVED lines=49> */
.L_x_8907:
        /* <DEDUP_REMOVED lines=130> */
[----:B------:R-:W-:Y:S01]  /*74c0*/  FFMA.FTZ R160, R64, R0, -R153 ;  /* 0x0000000040a07223 */ /* 0x000fe20000010899 */
        /* <DEDUP_REMOVED lines=148> */
.L_x_8908:
        /* <DEDUP_REMOVED lines=108> */
.L_x_8898:
[----:B------:R-:W-:Y:S06]  /*84d0*/  BAR.ARV 0x8, 0x180 ;  /* 0x0206000000007b1d */ /* 0x000fec0000002000 */
[----:B------:R-:W-:Y:S05]  /*84e0*/  @!P0 BRA `(.L_x_8910) ;  /* 0x0000000000048947 */ /* 0x000fea0003800000 */
[----:B------:R-:W-:Y:S01]  /*84f0*/  BPT.TRAP 0x1 ;  /* 0x000000040000795c */ /* 0x000fe20000300000 */
.L_x_8910:
[----:B------:R-:W-:Y:S01]  /*8500*/  ULEA UR5, UR43, UR41, 0x3 ;  /* 0x000000292b057291 */ /* 0x000fe2000f8e183f */
[----:B------:R-:W-:-:S05]  /*8510*/  IMAD.U32 R6, RZ, RZ, UR44 ;  /* 0x0000002cff067e24 */ /* 0x000fca000f8e00ff */
[----:B------:R-:W-:-:S04]  /*8520*/  SHF.L.U32 R6, R6, 0x1f, RZ ;  /* 0x0000001f06067819 */ /* 0x000fc800000006ff */
[----:B------:R0:W1:Y:S01]  /*8530*/  SYNCS.PHASECHK.TRANS64.TRYWAIT P1, [UR5+0x28850], R6 ;  /* 0x02885006ff0075a7 */ /* 0x0000620008020145 */
[----:B------:R-:W-:Y:S05]  /*8540*/  @!P0 BRA `(.L_x_8911) ;  /* 0x0000000000048947 */ /* 0x000fea0003800000 */
[----:B------:R-:W-:Y:S01]  /*8550*/  BPT.TRAP 0x1 ;  /* 0x000000040000795c */ /* 0x000fe20000300000 */
.L_x_8911:
[----:B-1----:R-:W-:Y:S05]  /*8560*/  @P1 BRA `(.L_x_8912) ;  /* 0x0000000000081947 */ /* 0x002fea0003800000 */
[----:B------:R-:W1:Y:S02]  /*8570*/  SYNCS.PHASECHK.TRANS64.TRYWAIT P1, [UR5+0x28850], R6 ;  /* 0x02885006ff0075a7 */ /* 0x000e640008020145 */
[----:B-1----:R-:W-:Y:S05]  /*8580*/  @!P1 BRA `(.L_x_8913) ;  /* 0x0000006800ac9947 */ /* 0x002fea0003800000 */
.L_x_8912:
        /* <DEDUP_REMOVED lines=16> */
[----:B------:R-:W-:Y:S02]  /*8690*/  IMAD.MOV.U32 R3, RZ, RZ, -0x800000 ;  /* 0xff800000ff037424 */ /* 0x000fe400078e00ff */
[----:B-1----:R-:W-:Y:S01]  /*86a0*/  FADD.FTZ R8, R9, R4 ;  /* 0x0000000409087221 */ /* 0x002fe20000010000 */
[----:B------:R-:W-:Y:S01]  /*86b0*/  IMAD.MOV.U32 R4, RZ, RZ, RZ ;  /* 0x000000ffff047224 */ /* 0x000fe200078e00ff */
        /* <DEDUP_REMOVED lines=53> */
.L_x_8914:
        /* <DEDUP_REMOVED lines=74> */
.L_x_8878:
        /* <DEDUP_REMOVED lines=11> */
[----:B------:R-:W-:Y:S01]  /*8f60*/  IMAD R9, R22, 0x40, R2 ;  /* 0x0000004016097824 */ /* 0x000fe200078e0202 */
        /* <DEDUP_REMOVED lines=18> */
[----:B------:R-:W-:Y:S01]  /*9090*/  UIMAD UR8, UR42, UR11, UR8 ;  /* 0x0000000b2a0872a4 */ /* 0x000fe2000f8e0208 */
[----:B------:R-:W-:Y:S01]  /*90a0*/  F2FP.F16.F32.PACK_AB R147, R151, R150 ;  /* 0x000000969793723e */ /* 0x000fe200000000ff */
[----:B------:R-:W-:Y:S01]  /*90b0*/  UIMAD.WIDE.U32 UR6, UR42, UR10, UR6 ;  /* 0x0000000a2a0672a5 */ /* 0x000fe2000f8e0006 */
[----:B------:R-:W-:-:S02]  /*90c0*/  ULDC UR5, c[0x0][0xa88] ;  /* 0x0002a20000057ab9 */ /* 0x000fc40000000800 */
[----:B------:R-:W-:Y:S01]  /*90d0*/  ULDC.64 UR10, c[0x0][0xaf0] ;  /* 0x0002bc00000a7ab9 */ /* 0x000fe20000000a00 */
[----:B-1----:R-:W-:Y:S01]  /*90e0*/  IMAD R64, R39, UR5, RZ ;  /* 0x0000000527407c24 */ /* 0x002fe2000f8e02ff */
[----:B------:R-:W-:Y:S02]  /*90f0*/  MOV R36, R0 ;  /* 0x0000000000247202 */ /* 0x000fe40000000f00 */
[----:B0-----:R-:W-:-:S03]  /*9100*/  MOV R37, R5 ;  /* 0x0000000500257202 */ /* 0x001fc60000000f00 */
[----:B------:R-:W-:-:S04]  /*9110*/  IMAD.WIDE R4, R187, 0x2, R36 ;  /* 0x00000002bb047825 */ /* 0x000fc800078e0224 */
[----:B------:R-:W-:Y:S01]  /*9120*/  IMAD.WIDE R36, R9, 0x2, R36 ;  /* 0x0000000209247825 */ /* 0x000fe200078e0224 */
[C---:B------:R-:W-:Y:S02]  /*9130*/  IADD3 R21, P6, R4.reuse, 0x20, RZ ;  /* 0x0000002004157810 */ /* 0x040fe40007fde0ff */
[C---:B------:R-:W-:Y:S02]  /*9140*/  IADD3 R33, P1, R4.reuse, 0x4040, RZ ;  /* 0x0000404004217810 */ /* 0x040fe40007f3e0ff */
[----:B------:R-:W-:Y:S01]  /*9150*/  IADD3 R45, P0, R4, 0x4060, RZ ;  /* 0x00004060042d7810 */ /* 0x000fe20007f1e0ff */
[--C-:B------:R-:W-:Y:S01]  /*9160*/  IMAD.X R13, RZ, RZ, R5.reuse, P6 ;  /* 0x000000ffff0d7224 */ /* 0x100fe200030e0605 */
[----:B------:R-:W-:Y:S01]  /*9170*/  IADD3 R35, P6, R36, 0x1000, RZ ;  /* 0x0000100024237810 */ /* 0x000fe20007fde0ff */
[----:B------:R-:W-:Y:S01]  /*9180*/  IMAD.X R43, RZ, RZ, R5, P1 ;  /* 0x000000ffff2b7224 */ /* 0x000fe200008e0605 */
[----:B------:R-:W-:Y:S02]  /*9190*/  ISETP.NE.AND P1, PT, R39, 0x1, PT ;  /* 0x000000012700780c */ /* 0x000fe40003f25270 */
[----:B------:R-:W-:-:S02]  /*91a0*/  LOP3.LUT R34, R35, 0x380, RZ, 0xc0, !PT ;  /* 0x0000038023227812 */ /* 0x000fc400078ec0ff */
[----:B------:R-:W-:Y:S02]  /*91b0*/  IADD3 R31, P2, R4, 0x4020, RZ ;  /* 0x00004020041f7810 */ /* 0x000fe40007f5e0ff */
[----:B------:R-:W-:Y:S02]  /*91c0*/  SHF.R.U64 R34, R34, 0x3, RZ ;  /* 0x0000000322227819 */ /* 0x000fe400000012ff */
[----:B------:R-:W-:Y:S01]  /*91d0*/  LOP3.LUT R9, R4, 0x380, RZ, 0xc0, !PT ;  /* 0x0000038004097812 */ /* 0x000fe200078ec0ff */
[----:B------:R-:W-:Y:S01]  /*91e0*/  IMAD.X R41, RZ, RZ, R5, P2 ;  /* 0x000000ffff297224 */ /* 0x000fe200010e0605 */
[----:B------:R-:W-:Y:S01]  /*91f0*/  LOP3.LUT R34, R34, R35, RZ, 0x3c, !PT ;  /* 0x0000002322227212 */ /* 0x000fe200078e3cff */
[----:B------:R-:W-:Y:S01]  /*9200*/  IMAD.X R35, RZ, RZ, R37, P6 ;  /* 0x000000ffff237224 */ /* 0x000fe200030e0625 */
[----:B------:R-:W-:Y:S01]  /*9210*/  IADD3 R47, P6, R36, 0x7000, RZ ;  /* 0x00007000242f7810 */ /* 0x000fe20007fde0ff */
[----:B------:R-:W0:Y:S01]  /*9220*/  @P1 LDC R48, c[0x0][0xbf0] ;  /* 0x0002fc00ff301b82 */ /* 0x000e220000000800 */
[----:B------:R-:W-:-:S02]  /*9230*/  LOP3.LUT R14, R33, 0x380, RZ, 0xc0, !PT ;  /* 0x00000380210e7812 */ /* 0x000fc400078ec0ff */
[----:B------:R-:W-:Y:S02]  /*9240*/  LOP3.LUT R20, R47, 0x380, RZ, 0xc0, !PT ;  /* 0x000003802f147812 */ /* 0x000fe400078ec0ff */
[----:B------:R-:W-:Y:S02]  /*9250*/  LOP3.LUT R44, R45, 0x380, RZ, 0xc0, !PT ;  /* 0x000003802d2c7812 */ /* 0x000fe400078ec0ff */
[----:B------:R-:W-:Y:S02]  /*9260*/  SHF.R.U64 R20, R20, 0x3, RZ ;  /* 0x0000000314147819 */ /* 0x000fe400000012ff */
[----:B------:R-:W-:Y:S02]  /*9270*/  LOP3.LUT R12, R31, 0x380, RZ, 0xc0, !PT ;  /* 0x000003801f0c7812 */ /* 0x000fe400078ec0ff */
[----:B------:R-:W-:Y:S02]  /*9280*/  LOP3.LUT R20, R20, R47, RZ, 0x3c, !PT ;  /* 0x0000002f14147212 */ /* 0x000fe400078e3cff */
[----:B------:R-:W1:Y:S01]  /*9290*/  @P1 LDC R47, c[0x0][0xbec] ;  /* 0x0002fb00ff2f1b82 */ /* 0x000e620000000800 */
[----:B------:R-:W-:-:S02]  /*92a0*/  SHF.R.U64 R9, R9, 0x3, RZ ;  /* 0x0000000309097819 */ /* 0x000fc400000012ff */
[----:B------:R-:W-:Y:S02]  /*92b0*/  LOP3.LUT R8, R21, 0x380, RZ, 0xc0, !PT ;  /* 0x0000038015087812 */ /* 0x000fe400078ec0ff */
[----:B------:R-:W-:Y:S02]  /*92c0*/  SHF.R.U64 R14, R14, 0x3, RZ ;  /* 0x000000030e0e7819 */ /* 0x000fe400000012ff */
[----:B------:R-:W-:Y:S02]  /*92d0*/  SHF.R.U64 R44, R44, 0x3, RZ ;  /* 0x000000032c2c7819 */ /* 0x000fe400000012ff */
[C---:B------:R-:W-:Y:S02]  /*92e0*/  IADD3 R29, P3, R4.reuse, 0x4000, RZ ;  /* 0x00004000041d7810 */ /* 0x040fe40007f7e0ff */
[C---:B------:R-:W-:Y:S02]  /*92f0*/  IADD3 R27, P4, R4.reuse, 0x60, RZ ;  /* 0x00000060041b7810 */ /* 0x040fe40007f9e0ff */
[----:B------:R-:W-:Y:S01]  /*9300*/  IADD3 R25, P5, R4, 0x40, RZ ;  /* 0x0000004004197810 */ /* 0x000fe20007fbe0ff */
[--C-:B------:R-:W-:Y:S01]  /*9310*/  IMAD.X R15, RZ, RZ, R5.reuse, P3 ;  /* 0x000000ffff0f7224 */ /* 0x100fe200018e0605 */
[----:B------:R-:W-:Y:S01]  /*9320*/  SHF.R.U64 R12, R12, 0x3, RZ ;  /* 0x000000030c0c7819 */ /* 0x000fe200000012ff */
[--C-:B------:R-:W-:Y:S01]  /*9330*/  IMAD.X R11, RZ, RZ, R5.reuse, P4 ;  /* 0x000000ffff0b7224 */ /* 0x100fe200020e0605 */
[----:B------:R-:W-:Y:S01]  /*9340*/  LOP3.LUT R4, R9, R4, RZ, 0x3c, !PT ;  /* 0x0000000409047212 */ /* 0x000fe200078e3cff */
[----:B------:R-:W-:Y:S01]  /*9350*/  IMAD.X R9, RZ, RZ, R5, P5 ;  /* 0x000000ffff097224 */ /* 0x000fe200028e0605 */
[----:B------:R-:W-:-:S02]  /*9360*/  SHF.R.U64 R8, R8, 0x3, RZ ;  /* 0x0000000308087819 */ /* 0x000fc400000012ff */
[----:B------:R-:W-:Y:S02]  /*9370*/  LOP3.LUT R42, R14, R33, RZ, 0x3c, !PT ;  /* 0x000000210e2a7212 */ /* 0x000fe400078e3cff */
[----:B------:R-:W-:Y:S01]  /*9380*/  LOP3.LUT R44, R44, R45, RZ, 0x3c, !PT ;  /* 0x0000002d2c2c7212 */ /* 0x000fe200078e3cff */
[----:B------:R-:W-:Y:S01]  /*9390*/  IMAD.X R45, RZ, RZ, R5, P0 ;  /* 0x000000ffff2d7224 */ /* 0x000fe200000e0605 */
[----:B------:R-:W-:Y:S02]  /*93a0*/  LOP3.LUT R10, R29, 0x380, RZ, 0xc0, !PT ;  /* 0x000003801d0a7812 */ /* 0x000fe400078ec0ff */
[----:B------:R-:W-:Y:S02]  /*93b0*/  LOP3.LUT R40, R12, R31, RZ, 0x3c, !PT ;  /* 0x0000001f0c287212 */ /* 0x000fe400078e3cff */
[----:B------:R-:W-:Y:S02]  /*93c0*/  LOP3.LUT R12, R8, R21, RZ, 0x3c, !PT ;  /* 0x00000015080c7212 */ /* 0x000fe400078e3cff */
[----:B------:R-:W-:-:S02]  /*93d0*/  MOV R46, R4 ;  /* 0x00000004002e7202 */ /* 0x000fc40000000f00 */
[----:B------:R-:W-:Y:S02]  /*93e0*/  LOP3.LUT R8, R25, 0x380, RZ, 0xc0, !PT ;  /* 0x0000038019087812 */ /* 0x000fe400078ec0ff */
[----:B------:R-:W-:Y:S02]  /*93f0*/  F2FP.F16.F32.PACK_AB R4, R89, R88 ;  /* 0x000000585904723e */ /* 0x000fe400000000ff */
[----:B------:R-:W-:Y:S01]  /*9400*/  F2FP.F16.F32.PACK_AB R5, R91, R90 ;  /* 0x0000005a5b05723e */ /* 0x000fe200000000ff */
[----:B------:R-:W-:Y:S01]  /*9410*/  BAR.SYNC.DEFER_BLOCKING 0x1, 0x100 ;  /* 0x0044000000007b1d */ /* 0x000fe20000010000 */
[----:B------:R-:W-:Y:S01]  /*9420*/  MOV R66, R42 ;  /* 0x0000002a00427202 */ /* 0x000fe20000000f00 */
[----:B------:R-:W-:Y:S01]  /*9430*/  VIADD R42, R17, UR37 ;  /* 0x00000025112a7c36 */ /* 0x000fe20008000000 */
[----:B------:R-:W-:Y:S01]  /*9440*/  SHF.R.U64 R10, R10, 0x3, RZ ;  /* 0x000000030a0a7819 */ /* 0x000fe200000012ff */
[----:B------:R-:W-:Y:S01]  /*9450*/  VIADD R43, R186, UR37 ;  /* 0x00000025ba2b7c36 */ /* 0x000fe20008000000 */
[----:B------:R-:W-:-:S02]  /*9460*/  SHF.R.U64 R8, R8, 0x3, RZ ;  /* 0x0000000308087819 */ /* 0x000fc400000012ff */
[----:B------:R-:W-:Y:S02]  /*9470*/  LOP3.LUT R14, R10, R29, RZ, 0x3c, !PT ;  /* 0x0000001d0a0e7212 */ /* 0x000fe400078e3cff */
[----:B------:R-:W-:Y:S02]  /*9480*/  LOP3.LUT R10, R27, 0x380, RZ, 0xc0, !PT ;  /* 0x000003801b0a7812 */ /* 0x000fe400078ec0ff */
[----:B------:R-:W-:Y:S02]  /*9490*/  LOP3.LUT R8, R8, R25, RZ, 0x3c, !PT ;  /* 0x0000001908087212 */ /* 0x000fe400078e3cff */
[----:B------:R-:W-:Y:S02]  /*94a0*/  IADD3 R25, P0, R36, 0x6000, RZ ;  /* 0x0000600024197810 */ /* 0x000fe40007f1e0ff */
[----:B------:R-:W-:Y:S02]  /*94b0*/  SHF.R.U64 R10, R10, 0x3, RZ ;  /* 0x000000030a0a7819 */ /* 0x000fe400000012ff */
[----:B------:R-:W-:-:S02]  /*94c0*/  LOP3.LUT R24, R25, 0x380, RZ, 0xc0, !PT ;  /* 0x0000038019187812 */ /* 0x000fc400078ec0ff */
[----:B------:R-:W-:Y:S02]  /*94d0*/  LOP3.LUT R10, R10, R27, RZ, 0x3c, !PT ;  /* 0x0000001b0a0a7212 */ /* 0x000fe400078e3cff */
[----:B------:R-:W-:Y:S02]  /*94e0*/  SHF.R.U64 R24, R24, 0x3, RZ ;  /* 0x0000000318187819 */ /* 0x000fe400000012ff */
[----:B------:R-:W-:Y:S01]  /*94f0*/  MOV R54, R10 ;  /* 0x0000000a00367202 */ /* 0x000fe20000000f00 */
[----:B------:R1:W-:Y:S01]  /*9500*/  STSM.16.M88.4 [R46], R4 ;  /* 0x000000042e007844 */ /* 0x0003e20000000200 */
[----:B------:R-:W-:Y:S01]  /*9510*/  LOP3.LUT R24, R24, R25, RZ, 0x3c, !PT ;  /* 0x0000001918187212 */ /* 0x000fe200078e3cff */
[----:B------:R-:W-:Y:S01]  /*9520*/  IMAD.X R25, RZ, RZ, R37, P0 ;  /* 0x000000ffff197224 */ /* 0x000fe200000e0625 */
[----:B------:R-:W-:Y:S01]  /*9530*/  MOV R53, R14 ;  /* 0x0000000e00357202 */ /* 0x000fe20000000f00 */
[----:B------:R-:W-:Y:S01]  /*9540*/  IMAD.U32 R14, RZ, RZ, UR8 ;  /* 0x00000008ff0e7e24 */ /* 0x000fe2000f8e00ff */
[----:B------:R-:W-:Y:S01]  /*9550*/  MOV R15, R12 ;  /* 0x0000000c000f7202 */ /* 0x000fe20000000f00 */
[----:B------:R-:W-:Y:S01]  /*9560*/  ULDC.64 UR8, c[0x0][0xae8] ;  /* 0x0002ba0000087ab9 */ /* 0x000fe20000000a00 */
[----:B------:R-:W-:-:S02]  /*9570*/  IADD3 R29, P3, R36, 0x4000, RZ ;  /* 0x00004000241d7810 */ /* 0x000fc40007f7e0ff */
[----:B------:R-:W-:Y:S02]  /*9580*/  IADD3 R27, P2, R36, 0x5000, RZ ;  /* 0x00005000241b7810 */ /* 0x000fe40007f5e0ff */
[----:B------:R-:W-:Y:S02]  /*9590*/  LOP3.LUT R28, R29, 0x380, RZ, 0xc0, !PT ;  /* 0x000003801d1c7812 */ /* 0x000fe400078ec0ff */
[----:B------:R-:W-:Y:S02]  /*95a0*/  LOP3.LUT R26, R27, 0x380, RZ, 0xc0, !PT ;  /* 0x000003801b1a7812 */ /* 0x000fe400078ec0ff */
[----:B------:R-:W-:Y:S01]  /*95b0*/  SHF.R.U64 R28, R28, 0x3, RZ ;  /* 0x000000031c1c7819 */ /* 0x000fe200000012ff */
[----:B-1----:R-:W-:Y:S01]  /*95c0*/  @P1 IMAD.HI.U32 R5, R42, R47, RZ ;  /* 0x0000002f2a051227 */ /* 0x002fe200078e00ff */
[----:B------:R-:W-:Y:S02]  /*95d0*/  F2FP.F16.F32.PACK_AB R7, R103, R102 ;  /* 0x000000666707723e */ /* 0x000fe400000000ff */
[----:B------:R-:W-:Y:S01]  /*95e0*/  MOV R52, R40 ;  /* 0x0000002800347202 */ /* 0x000fe20000000f00 */
[----:B------:R-:W-:Y:S01]  /*95f0*/  IMAD.MOV.U32 R4, RZ, RZ, R42 ;  /* 0x000000ffff047224 */ /* 0x000fe200078e002a */
[----:B0-----:R-:W-:-:S02]  /*9600*/  @P1 SHF.R.U32.HI R4, RZ, R48, R5 ;  /* 0x00000030ff041219 */ /* 0x001fc40000011605 */
[----:B------:R-:W-:Y:S02]  /*9610*/  SHF.R.U64 R26, R26, 0x3, RZ ;  /* 0x000000031a1a7819 */ /* 0x000fe400000012ff */
[--C-:B------:R-:W-:Y:S01]  /*9620*/  SHF.R.S32.HI R5, RZ, 0x1f, R4.reuse ;  /* 0x0000001fff057819 */ /* 0x100fe20000011404 */
[----:B------:R-:W-:Y:S01]  /*9630*/  IMAD.MOV R6, RZ, RZ, -R4 ;  /* 0x000000ffff067224 */ /* 0x000fe200078e0a04 */
[----:B------:R-:W-:Y:S02]  /*9640*/  IADD3 R12, P0, R4, UR6, RZ ;  /* 0x00000006040c7c10 */ /* 0x000fe4000ff1e0ff */
[----:B------:R-:W-:Y:S01]  /*9650*/  F2FP.F16.F32.PACK_AB R4, R97, R96 ;  /* 0x000000606104723e */ /* 0x000fe200000000ff */
[----:B------:R-:W-:Y:S01]  /*9660*/  IMAD R11, R39, R6, R42 ;  /* 0x00000006270b7224 */ /* 0x000fe200078e022a */
[----:B------:R-:W-:Y:S01]  /*9670*/  IADD3.X R13, R5, UR7, R14, P0, !PT ;  /* 0x00000007050d7c10 */ /* 0x000fe200087fe40e */
[----:B------:R-:W-:Y:S01]  /*9680*/  ULDC.64 UR6, c[0x0][0xb88] ;  /* 0x0002e20000067ab9 */ /* 0x000fe20000000a00 */
[----:B------:R-:W-:-:S02]  /*9690*/  F2FP.F16.F32.PACK_AB R5, R99, R98 ;  /* 0x000000626305723e */ /* 0x000fc400000000ff */
[----:B------:R-:W-:Y:S01]  /*96a0*/  SHF.R.S32.HI R10, RZ, 0x1f, R11 ;  /* 0x0000001fff0a7819 */ /* 0x000fe2000001140b */
[----:B------:R-:W-:Y:S01]  /*96b0*/  IMAD.WIDE.U32 R12, R11, UR6, R12 ;  /* 0x000000060b0c7c25 */ /* 0x000fe2000f8e000c */
[----:B------:R-:W-:Y:S02]  /*96c0*/  F2FP.F16.F32.PACK_AB R6, R101, R100 ;  /* 0x000000646506723e */ /* 0x000fe400000000ff */
[----:B------:R-:W-:Y:S01]  /*96d0*/  LOP3.LUT R28, R28, R29, RZ, 0x3c, !PT ;  /* 0x0000001d1c1c7212 */ /* 0x000fe200078e3cff */
[----:B------:R-:W-:Y:S01]  /*96e0*/  IMAD R10, R10, UR6, RZ ;  /* 0x000000060a0a7c24 */ /* 0x000fe2000f8e02ff */
[----:B------:R-:W-:Y:S01]  /*96f0*/  MOV R14, R8 ;  /* 0x00000008000e7202 */ /* 0x000fe20000000f00 */
[----:B------:R0:W-:Y:S01]  /*9700*/  STSM.16.M88.4 [R15], R4 ;  /* 0x000000040f007844 */ /* 0x0001e20000000200 */
[----:B------:R-:W-:Y:S01]  /*9710*/  IMAD.X R29, RZ, RZ, R37, P3 ;  /* 0x000000ffff1d7224 */ /* 0x000fe200018e0625 */
[----:B------:R-:W-:Y:S01]  /*9720*/  LOP3.LUT P0, RZ, R184, 0x3, RZ, 0xc0, !PT ;  /* 0x00000003b8ff7812 */ /* 0x000fe2000780c0ff */
[----:B------:R-:W-:Y:S01]  /*9730*/  IMAD R41, R11, UR7, R10 ;  /* 0x000000070b297c24 */ /* 0x000fe2000f8e020a */
[----:B------:R-:W-:Y:S01]  /*9740*/  ULDC.64 UR6, c[0x0][0xb50] ;  /* 0x0002d40000067ab9 */ /* 0x000fe20000000a00 */
[----:B------:R-:W-:-:S02]  /*9750*/  F2FP.F16.F32.PACK_AB R8, R105, R104 ;  /* 0x000000686908723e */ /* 0x000fc400000000ff */
[----:B------:R-:W-:Y:S02]  /*9760*/  F2FP.F16.F32.PACK_AB R9, R107, R106 ;  /* 0x0000006a6b09723e */ /* 0x000fe400000000ff */
[----:B------:R-:W-:Y:S02]  /*9770*/  F2FP.F16.F32.PACK_AB R10, R109, R108 ;  /* 0x0000006c6d0a723e */ /* 0x000fe400000000ff */
[----:B------:R-:W-:Y:S02]  /*9780*/  F2FP.F16.F32.PACK_AB R11, R111, R110 ;  /* 0x0000006e6f0b723e */ /* 0x000fe400000000ff */
[----:B------:R-:W-:Y:S02]  /*9790*/  LEA R40, P3, R12, UR6, 0x2 ;  /* 0x000000060c287c11 */ /* 0x000fe4000f8610ff */
[----:B------:R-:W-:Y:S01]  /*97a0*/  LOP3.LUT R26, R26, R27, RZ, 0x3c, !PT ;  /* 0x0000001b1a1a7212 */ /* 0x000fe200078e3cff */
[----:B0-----:R-:W-:Y:S01]  /*97b0*/  VIADD R5, R43, 0x8 ;  /* 0x000000082b057836 */ /* 0x001fe20000000000 */
[----:B------:R0:W-:Y:S01]  /*97c0*/  STSM.16.M88.4 [R14], R8 ;  /* 0x000000080e007844 */ /* 0x0001e20000000200 */
[----:B------:R-:W-:Y:S01]  /*97d0*/  IMAD.IADD R7, R13, 0x1, R41 ;  /* 0x000000010d077824 */ /* 0x000fe200078e0229 */
[----:B------:R-:W-:Y:S01]  /*97e0*/  F2FP.F16.F32.PACK_AB R4, R113, R112 ;  /* 0x000000707104723e */ /* 0x000fe200000000ff */
[----:B------:R-:W-:Y:S01]  /*97f0*/  IMAD.X R27, RZ, RZ, R37, P2 ;  /* 0x000000ffff1b7224 */ /* 0x000fe200010e0625 */
[-C--:B------:R-:W-:Y:S01]  /*9800*/  ISETP.GE.OR P2, PT, R43, R64.reuse, P0 ;  /* 0x000000402b00720c */ /* 0x080fe20000746670 */
[----:B------:R-:W-:Y:S01]  /*9810*/  SHFL.IDX PT, R60, R40, RZ, 0x1c1f ;  /* 0x001c1fff283c7589 */ /* 0x000fe200000e0000 */
[----:B------:R-:W-:-:S02]  /*9820*/  ISETP.GE.OR P0, PT, R5, R64, P0 ;  /* 0x000000400500720c */ /* 0x000fc40000706670 */
[----:B------:R-:W-:Y:S01]  /*9830*/  LEA.HI.X R41, R12, UR7, R7, 0x2, P3 ;  /* 0x000000070c297c11 */ /* 0x000fe200098f1407 */
[----:B------:R-:W-:Y:S01]  /*9840*/  SHFL.IDX PT, R62, R40, 0x1, 0x1c1f ;  /* 0x003c1f00283e7f89 */ /* 0x000fe200000e0000 */
[----:B------:R-:W-:Y:S02]  /*9850*/  F2FP.F16.F32.PACK_AB R5, R115, R114 ;  /* 0x000000727305723e */ /* 0x000fe400000000ff */
[----:B------:R-:W-:Y:S01]  /*9860*/  F2FP.F16.F32.PACK_AB R6, R117, R116 ;  /* 0x000000747506723e */ /* 0x000fe200000000ff */
[----:B------:R-:W1:Y:S01]  /*9870*/  SHFL.IDX PT, R61, R41, RZ, 0x1c1f ;  /* 0x001c1fff293d7589 */ /* 0x000e6200000e0000 */
[----:B------:R-:W-:Y:S02]  /*9880*/  F2FP.F16.F32.PACK_AB R7, R119, R118 ;  /* 0x000000767707723e */ /* 0x000fe400000000ff */
[----:B------:R-:W-:Y:S01]  /*9890*/  F2FP.F16.F32.PACK_AB R12, R121, R120 ;  /* 0x00000078790c723e */ /* 0x000fe200000000ff */
[----:B------:R-:W2:Y:S01]  /*98a0*/  SHFL.IDX PT, R63, R41, 0x1, 0x1c1f ;  /* 0x003c1f00293f7f89 */ /* 0x000ea200000e0000 */
[----:B------:R-:W-:-:S02]  /*98b0*/  F2FP.F16.F32.PACK_AB R13, R123, R122 ;  /* 0x0000007a7b0d723e */ /* 0x000fc400000000ff */
[----:B0-----:R-:W-:Y:S01]  /*98c0*/  F2FP.F16.F32.PACK_AB R14, R125, R124 ;  /* 0x0000007c7d0e723e */ /* 0x001fe200000000ff */
[----:B------:R-:W-:Y:S01]  /*98d0*/  STSM.16.M88.4 [R54], R4 ;  /* 0x0000000436007844 */ /* 0x000fe20000000200 */
[----:B------:R-:W-:Y:S02]  /*98e0*/  F2FP.F16.F32.PACK_AB R15, R127, R126 ;  /* 0x0000007e7f0f723e */ /* 0x000fe400000000ff */
[----:B------:R-:W-:Y:S02]  /*98f0*/  F2FP.F16.F32.PACK_AB R8, R129, R128 ;  /* 0x000000808108723e */ /* 0x000fe400000000ff */
[----:B------:R-:W-:Y:S01]  /*9900*/  F2FP.F16.F32.PACK_AB R9, R131, R130 ;  /* 0x000000828309723e */ /* 0x000fe200000000ff */
[----:B------:R-:W-:Y:S01]  /*9910*/  STSM.16.M88.4 [R53], R12 ;  /* 0x0000000c35007844 */ /* 0x000fe20000000200 */
[----:B------:R-:W-:Y:S02]  /*9920*/  F2FP.F16.F32.PACK_AB R10, R133, R132 ;  /* 0x00000084850a723e */ /* 0x000fe400000000ff */
[----:B------:R-:W-:-:S02]  /*9930*/  F2FP.F16.F32.PACK_AB R11, R135, R134 ;  /* 0x00000086870b723e */ /* 0x000fc400000000ff */
[----:B------:R-:W-:Y:S02]  /*9940*/  MOV R65, R44 ;  /* 0x0000002c00417202 */ /* 0x000fe40000000f00 */
[C---:B------:R-:W-:Y:S01]  /*9950*/  LOP3.LUT R21, R36.reuse, 0x380, RZ, 0xc0, !PT ;  /* 0x0000038024157812 */ /* 0x040fe200078ec0ff */
[----:B------:R-:W-:Y:S01]  /*9960*/  STSM.16.M88.4 [R52], R8 ;  /* 0x0000000834007844 */ /* 0x000fe20000000200 */
[C---:B------:R-:W-:Y:S02]  /*9970*/  IADD3 R33, P5, R36.reuse, 0x2000, RZ ;  /* 0x0000200024217810 */ /* 0x040fe40007fbe0ff */
[----:B------:R-:W-:Y:S01]  /*9980*/  SHF.R.U64 R21, R21, 0x3, RZ ;  /* 0x0000000315157819 */ /* 0x000fe200000012ff */
[----:B------:R0:W-:Y:S01]  /*9990*/  STSM.16.M88.4 [R66], R136 ;  /* 0x0000008842007844 */ /* 0x0001e20000000200 */
[----:B------:R-:W-:Y:S01]  /*99a0*/  IADD3 R31, P4, R36, 0x3000, RZ ;  /* 0x00003000241f7810 */ /* 0x000fe20007f9e0ff */
[----:B------:R-:W-:Y:S01]  /*99b0*/  UIMAD UR5, UR12, UR8, URZ ;  /* 0x000000080c0572a4 */ /* 0x000fe2000f8e023f */
[----:B------:R-:W-:Y:S01]  /*99c0*/  LOP3.LUT R36, R21, R36, RZ, 0x3c, !PT ;  /* 0x0000002415247212 */ /* 0x000fe200078e3cff */
[----:B------:R-:W-:Y:S01]  /*99d0*/  STSM.16.M88.4 [R65], R144 ;  /* 0x0000009041007844 */ /* 0x000fe20000000200 */
[----:B------:R-:W-:Y:S01]  /*99e0*/  IMAD.X R21, RZ, RZ, R37, P6 ;  /* 0x000000ffff157224 */ /* 0x000fe200030e0625 */
[----:B------:R-:W-:Y:S01]  /*99f0*/  UIMAD.WIDE.U32 UR6, UR38, UR8, URZ ;  /* 0x00000008260672a5 */ /* 0x000fe2000f8e003f */
[----:B------:R-:W-:Y:S01]  /*9a00*/  LOP3.LUT R32, R33, 0x380, RZ, 0xc0, !PT ;  /* 0x0000038021207812 */ /* 0x000fe200078ec0ff */
[----:B------:R-:W-:Y:S08]  /*9a10*/  BAR.SYNC.DEFER_BLOCKING 0x1, 0x100 ;  /* 0x0044000000007b1d */ /* 0x000ff00000010000 */
[----:B0-----:R-:W0:Y:S01]  /*9a20*/  @P1 LDC R66, c[0x0][0xbec] ;  /* 0x0002fb00ff421b82 */ /* 0x001e220000000800 */
[----:B------:R-:W-:Y:S01]  /*9a30*/  UIMAD UR5, UR38, UR9, UR5 ;  /* 0x00000009260572a4 */ /* 0x000fe2000f8e0205 */
[----:B------:R-:W-:Y:S01]  /*9a40*/  LOP3.LUT R30, R31, 0x380, RZ, 0xc0, !PT ;  /* 0x000003801f1e7812 */ /* 0x000fe200078ec0ff */
[----:B------:R-:W-:Y:S01]  /*9a50*/  UIMAD UR8, UR13, UR10, URZ ;  /* 0x0000000a0d0872a4 */ /* 0x000fe2000f8e023f */
[----:B------:R-:W-:Y:S01]  /*9a60*/  SHF.R.U64 R32, R32, 0x3, RZ ;  /* 0x0000000320207819 */ /* 0x000fe200000012ff */
[----:B-1----:R1:W-:Y:S01]  /*9a70*/  @!P2 ST.E desc[UR50][R60.64], R38 ;  /* 0x000000263c00a985 */ /* 0x0023e2000c101932 */
[----:B------:R-:W-:Y:S01]  /*9a80*/  UIADD3 UR7, UR7, UR5, URZ ;  /* 0x0000000507077290 */ /* 0x000fe2000fffe03f */
[----:B------:R-:W-:-:S02]  /*9a90*/  SHF.R.U64 R30, R30, 0x3, RZ ;  /* 0x000000031e1e7819 */ /* 0x000fc400000012ff */
[----:B--2---:R2:W-:Y:S01]  /*9aa0*/  @!P0 ST.E desc[UR50][R62.64], R3 ;  /* 0x000000033e008985 */ /* 0x0045e2000c101932 */
[----:B------:R-:W-:Y:S01]  /*9ab0*/  LOP3.LUT R32, R32, R33, RZ, 0x3c, !PT ;  /* 0x0000002120207212 */ /* 0x000fe200078e3cff */
[----:B-1----:R-:W1:Y:S02]  /*9ac0*/  @P1 LDC R61, c[0x0][0xbf0] ;  /* 0x0002fc00ff3d1b82 */ /* 0x002e640000000800 */
[----:B------:R3:W5:Y:S01]  /*9ad0*/  LD.E.128 R12, desc[UR50][R24.64] ;  /* 0x00000032180c7980 */ /* 0x000762000c101d00 */
[----:B------:R-:W-:Y:S01]  /*9ae0*/  UIMAD UR5, UR42, UR11, UR8 ;  /* 0x0000000b2a0572a4 */ /* 0x000fe2000f8e0208 */
[----:B------:R-:W-:Y:S01]  /*9af0*/  LOP3.LUT R30, R30, R31, RZ, 0x3c, !PT ;  /* 0x0000001f1e1e7212 */ /* 0x000fe200078e3cff */
[----:B--2---:R-:W-:Y:S01]  /*9b00*/  IMAD R3, R19, 0x20, R22 ;  /* 0x0000002013037824 */ /* 0x004fe200078e0216 */
[----:B------:R0:W5:Y:S01]  /*9b10*/  LD.E.128 R8, desc[UR50][R20.64] ;  /* 0x0000003214087980 */ /* 0x000162000c101d00 */
[----:B------:R-:W-:Y:S01]  /*9b20*/  UIMAD.WIDE.U32 UR6, UR42, UR10, UR6 ;  /* 0x0000000a2a0672a5 */ /* 0x000fe2000f8e0006 */
[----:B------:R-:W-:Y:S01]  /*9b30*/  IADD3.X R33, RZ, R37, RZ, P5, !PT ;  /* 0x00000025ff217210 */ /* 0x000fe20002ffe4ff */
[----:B------:R-:W-:Y:S01]  /*9b40*/  IMAD.X R31, RZ, RZ, R37, P4 ;  /* 0x000000ffff1f7224 */ /* 0x000fe200020e0625 */
[----:B------:R2:W5:Y:S01]  /*9b50*/  LD.E.128 R52, desc[UR50][R26.64] ;  /* 0x000000321a347980 */ /* 0x000562000c101d00 */
[----:B------:R-:W-:Y:S01]  /*9b60*/  ULDC.64 UR8, c[0x0][0xae0] ;  /* 0x0002b80000087ab9 */ /* 0x000fe20000000a00 */
[----:B---3--:R-:W-:Y:S01]  /*9b70*/  VIADD R25, R3, UR37 ;  /* 0x0000002503197c36 */ /* 0x008fe20008000000 */
[----:B------:R-:W-:Y:S01]  /*9b80*/  UIADD3 UR5, UR7, UR5, URZ ;  /* 0x0000000507057290 */ /* 0x000fe2000fffe03f */
[----:B------:R-:W5:Y:S02]  /*9b90*/  LD.E.128 R48, desc[UR50][R36.64] ;  /* 0x0000003224307980 */ /* 0x000f64000c101d00 */
[----:B0-----:R-:W-:Y:S01]  /*9ba0*/  @P1 IMAD.HI.U32 R20, R25, R66, RZ ;  /* 0x0000004219141227 */ /* 0x001fe200078e00ff */
[----:B------:R-:W-:Y:S01]  /*9bb0*/  MOV R21, UR7 ;  /* 0x0000000700157c02 */ /* 0x000fe20008000f00 */
[----:B------:R-:W5:Y:S02]  /*9bc0*/  LD.E.128 R44, desc[UR50][R34.64] ;  /* 0x00000032222c7980 */ /* 0x000f64000c101d00 */
[----:B------:R-:W-:-:S02]  /*9bd0*/  IMAD.MOV.U32 R3, RZ, RZ, R25 ;  /* 0x000000ffff037224 */ /* 0x000fc400078e0019 */
[----:B------:R-:W5:Y:S01]  /*9be0*/  LD.E.128 R40, desc[UR50][R32.64] ;  /* 0x0000003220287980 */ /* 0x000f62000c101d00 */
[----:B-1----:R-:W-:-:S03]  /*9bf0*/  @P1 SHF.R.U32.HI R3, RZ, R61, R20 ;  /* 0x0000003dff031219 */ /* 0x002fc60000011614 */
[----:B------:R-:W5:Y:S01]  /*9c00*/  LD.E.128 R4, desc[UR50][R30.64] ;  /* 0x000000321e047980 */ /* 0x000f62000c101d00 */
[--C-:B------:R-:W-:Y:S01]  /*9c10*/  SHF.R.S32.HI R24, RZ, 0x1f, R3.reuse ;  /* 0x0000001fff187819 */ /* 0x100fe20000011403 */
[----:B--2---:R-:W-:Y:S02]  /*9c20*/  IMAD.MOV R26, RZ, RZ, -R3 ;  /* 0x000000ffff1a7224 */ /* 0x004fe400078e0a03 */
[----:B------:R0:W5:Y:S01]  /*9c30*/  LD.E.128 R56, desc[UR50][R28.64] ;  /* 0x000000321c387980 */ /* 0x000162000c101d00 */
[----:B------:R-:W-:Y:S01]  /*9c40*/  IMAD.U32 R20, RZ, RZ, UR6 ;  /* 0x00000006ff147e24 */ /* 0x000fe2000f8e00ff */
[----:B------:R-:W-:Y:S01]  /*9c50*/  ULDC.64 UR6, c[0x0][0xad8] ;  /* 0x0002b60000067ab9 */ /* 0x000fe20000000a00 */
[----:B------:R-:W-:Y:S01]  /*9c60*/  IMAD.U32 R21, RZ, RZ, UR5 ;  /* 0x00000005ff157e24 */ /* 0x000fe2000f8e00ff */
[----:B------:R-:W-:Y:S01]  /*9c70*/  @!PT LDS RZ, [RZ] ;  /* 0x00000000fffff984 */ /* 0x000fe20000000800 */
[----:B------:R-:W-:Y:S01]  /*9c80*/  @!PT LDS RZ, [RZ] ;  /* 0x00000000fffff984 */ /* 0x000fe20000000800 */
[----:B------:R-:W-:Y:S01]  /*9c90*/  @!PT LDS RZ, [RZ] ;  /* 0x00000000fffff984 */ /* 0x000fe20000000800 */
[----:B------:R-:W-:Y:S01]  /*9ca0*/  @!PT LDS RZ, [RZ] ;  /* 0x00000000fffff984 */ /* 0x000fe20000000800 */
[----:B------:R1:W-:Y:S06]  /*9cb0*/  MEMBAR.ALL.CTA ;  /* 0x0000000000007992 */ /* 0x0003ec0000008000 */
[----:B-1----:R-:W1:Y:S01]  /*9cc0*/  FENCE.VIEW.ASYNC.S ;  /* 0x00000000000073c6 */ /* 0x002e620000000000 */
[----:B------:R-:W-:-:S02]  /*9cd0*/  IMAD R24, R24, UR8, RZ ;  /* 0x0000000818187c24 */ /* 0x000fc4000f8e02ff */
[----:B------:R-:W-:Y:S02]  /*9ce0*/  IMAD R39, R39, R26, R25 ;  /* 0x0000001a27277224 */ /* 0x000fe400078e0219 */
[C---:B------:R-:W-:Y:S02]  /*9cf0*/  IMAD R25, R3.reuse, UR9, R24 ;  /* 0x0000000903197c24 */ /* 0x040fe4000f8e0218 */
[----:B------:R-:W-:Y:S01]  /*9d00*/  IMAD.WIDE.U32 R20, R3, UR8, R20 ;  /* 0x0000000803147c25 */ /* 0x000fe2000f8e0014 */
[----:B------:R-:W-:-:S03]  /*9d10*/  SHF.R.S32.HI R3, RZ, 0x1f, R39 ;  /* 0x0000001fff037819 */ /* 0x000fc60000011427 */
[----:B------:R-:W-:Y:S02]  /*9d20*/  IMAD.IADD R21, R21, 0x1, R25 ;  /* 0x0000000115157824 */ /* 0x000fe400078e0219 */
[----:B------:R-:W-:Y:S02]  /*9d30*/  IMAD R24, R3, UR6, RZ ;  /* 0x0000000603187c24 */ /* 0x000fe4000f8e02ff */
[----:B0-----:R-:W-:Y:S02]  /*9d40*/  VIADD R29, R22, UR37 ;  /* 0x00000025161d7c36 */ /* 0x001fe40008000000 */
        /* <DEDUP_REMOVED lines=8> */
[-C--:B------:R-:W-:Y:S01]  /*9dd0*/  ISETP.GE.AND P0, PT, R3, R64.reuse, PT ;  /* 0x000000400300720c */ /* 0x080fe20003f06270 */
[----:B------:R-:W-:Y:S01]  /*9de0*/  VIADD R3, R29, 0x40 ;  /* 0x000000401d037836 */ /* 0x000fe20000000000 */
[----:B------:R-:W-:Y:S02]  /*9df0*/  LEA.HI.X R27, R20, UR7, R21, 0x1, P3 ;  /* 0x00000007141b7c11 */ /* 0x000fe400098f0c15 */
[----:B------:R-:W-:Y:S01]  /*9e00*/  PRMT R0, RZ, 0x654, R0 ;  /* 0x00000654ff007816 */ /* 0x000fe20000000000 */
[----:B-1----:R0:W1:Y:S01]  /*9e10*/  SHFL.IDX PT, R25, R26, RZ, 0x181f ;  /* 0x00181fff1a197589 */ /* 0x00206200000e0000 */
[----:B------:R-:W-:Y:S01]  /*9e20*/  ISETP.GE.AND P1, PT, R3, R64, PT ;  /* 0x000000400300720c */ /* 0x000fe20003f26270 */
[----:B------:R-:W-:Y:S01]  /*9e30*/  BSSY B1, `(.L_x_8917) ;  /* 0x000000d000017945 */ /* 0x000fe20003800000 */
[----:B------:R0:W-:Y:S01]  /*9e40*/  SYNCS.ARRIVE.TRANS64.RED.A1T0 RZ, [R0+URZ], RZ ;  /* 0x000000ff00ff79a7 */ /* 0x0001e2000810043f */
[----:B------:R0:W2:Y:S02]  /*9e50*/  SHFL.IDX PT, R3, R27, RZ, 0x181f ;  /* 0x00181fff1b037589 */ /* 0x0000a400000e0000 */
[----:B------:R-:W-:Y:S08]  /*9e60*/  @P2 BRA `(.L_x_8918) ;  /* 0x0000000000242947 */ /* 0x000ff00003800000 */
        /* <DEDUP_REMOVED lines=9> */
.L_x_8918:
[----:B------:R-:W-:Y:S05]  /*9f00*/  BSYNC B1 ;  /* 0x0000000000017941 */ /* 0x000fea0003800000 */
.L_x_8917:
[----:B--2---:R2:W4:Y:S01]  /*9f10*/  SHFL.IDX PT, R3, R27, 0x1, 0x181f ;  /* 0x00381f001b037f89 */ /* 0x00452200000e0000 */
[----:B------:R-:W-:Y:S03]  /*9f20*/  BSSY B1, `(.L_x_8919) ;  /* 0x000000c000017945 */ /* 0x000fe60003800000 */
[----:B-1-3--:R2:W1:Y:S01]  /*9f30*/  SHFL.IDX PT, R25, R26, 0x1, 0x181f ;  /* 0x00381f001a197f89 */ /* 0x00a46200000e0000 */
        /* <DEDUP_REMOVED lines=8> */
[----:B-----5:R3:W-:Y:S04]  /*9fc0*/  @!P3 ST.E.128 desc[UR50][R20.64], R44 ;  /* 0x0000002c1400b985 */ /* 0x0207e8000c101d32 */
[----:B------:R3:W-:Y:S02]  /*9fd0*/  @!P4 ST.E.128 desc[UR50][R24.64], R52 ;  /* 0x000000341800c985 */ /* 0x0007e4000c101d32 */
.L_x_8920:
[----:B------:R-:W-:Y:S05]  /*9fe0*/  BSYNC B1 ;  /* 0x0000000000017941 */ /* 0x000fea0003800000 */
.L_x_8919:
[----:B----4-:R4:W0:Y:S01]  /*9ff0*/  SHFL.IDX PT, R3, R27, 0x2, 0x181f ;  /* 0x00581f001b037f89 */ /* 0x01082200000e0000 */
        /* <DEDUP_REMOVED lines=8> */
[-C--:B0-----:R-:W-:Y:S02]  /*a080*/  @!P2 LEA.HI.X R21, R2, R3.reuse, R189, 0x1, P0 ;  /* 0x000000030215a211 */ /* 0x081fe400000f0cbd */
[----:B------:R-:W-:-:S03]  /*a090*/  @!P3 LEA.HI.X R25, R18, R3, R188, 0x1, P1 ;  /* 0x000000031219b211 */ /* 0x000fc600008f0cbc */
[----:B-----5:R3:W-:Y:S04]  /*a0a0*/  @!P2 ST.E.128 desc[UR50][R20.64], R40 ;  /* 0x000000281400a985 */ /* 0x0207e8000c101d32 */
[----:B------:R3:W-:Y:S02]  /*a0b0*/  @!P3 ST.E.128 desc[UR50][R24.64], R12 ;  /* 0x0000000c1800b985 */ /* 0x0007e4000c101d32 */
.L_x_8922:
[----:B------:R-:W-:Y:S05]  /*a0c0*/  BSYNC B1 ;  /* 0x0000000000017941 */ /* 0x000fea0003800000 */
.L_x_8921:
[----:B0-----:R-:W-:Y:S01]  /*a0d0*/  VIADD R3, R29, 0x60 ;  /* 0x000000601d037836 */ /* 0x001fe20000000000 */
[----:B--2-4-:R-:W0:Y:S04]  /*a0e0*/  SHFL.IDX PT, R27, R27, 0x3, 0x181f ;  /* 0x00781f001b1b7f89 */ /* 0x014e2800000e0000 */
[----:B------:R-:W-:Y:S01]  /*a0f0*/  ISETP.GE.AND P0, PT, R3, R64, PT ;  /* 0x000000400300720c */ /* 0x000fe20003f06270 */
[----:B---3-5:R2:W3:-:S12]  /*a100*/  SHFL.IDX PT, R15, R26, 0x3, 0x181f ;  /* 0x00781f001a0f7f89 */ /* 0x0284d800000e0000 */
[----:B--2---:R-:W-:Y:S05]  /*a110*/  @P0 BRA `(.L_x_8923) ;  /* 0x0000000800800947 */ /* 0x004fea0003800000 */
[----:B------:R-:W-:Y:S02]  /*a120*/  ULDC UR5, c[0x0][0xac8] ;  /* 0x0002b20000057ab9 */ /* 0x000fe40000000800 */
[----:B------:R-:W-:-:S13]  /*a130*/  ISETP.GE.AND P1, PT, R2, UR5, PT ;  /* 0x0000000502007c0c */ /* 0x000fda000bf26270 */
[----:B---3--:R-:W-:-:S04]  /*a140*/  @!P1 LEA R12, P0, R2, R15, 0x1 ;  /* 0x0000000f020c9211 */ /* 0x008fc800078008ff */
[----:B0-----:R-:W-:Y:S02]  /*a150*/  @!P1 LEA.HI.X R13, R2, R27, R189, 0x1, P0 ;  /* 0x0000001b020d9211 */ /* 0x001fe400000f0cbd */
[----:B------:R-:W-:-:S03]  /*a160*/  ISETP.GE.AND P0, PT, R18, UR5, PT ;  /* 0x0000000512007c0c */ /* 0x000fc6000bf06270 */
[----:B------:R0:W-:Y:S10]  /*a170*/  @!P1 ST.E.128 desc[UR50][R12.64], R4 ;  /* 0x000000040c009985 */ /* 0x0001f4000c101d32 */
[----:B------:R-:W-:Y:S05]  /*a180*/  @P0 BRA `(.L_x_8923) ;  /* 0x0000000800640947 */ /* 0x000fea0003800000 */
[----:B0-----:R-:W-:-:S04]  /*a190*/  LEA R4, P0, R18, R15, 0x1 ;  /* 0x0000000f12047211 */ /* 0x001fc800078008ff */
[----:B------:R-:W-:-:S05]  /*a1a0*/  LEA.HI.X R5, R18, R27, R188, 0x1, P0 ;  /* 0x0000001b12057211 */ /* 0x000fca00000f0cbc */
[----:B------:R0:W-:Y:S01]  /*a1b0*/  ST.E.128 desc[UR50][R4.64], R8 ;  /* 0x0000000804007985 */ /* 0x0001e2000c101d32 */
[----:B------:R-:W-:Y:S05]  /*a1c0*/  BRA `(.L_x_8923) ;  /* 0x0000000800547947 */ /* 0x000fea0003800000 */
.L_x_8916:
        /* <DEDUP_REMOVED lines=50> */
.L_x_8925:
[----:B------:R-:W-:Y:S05]  /*a4f0*/  BSYNC B1 ;  /* 0x0000000000017941 */ /* 0x000fea0003800000 */
.L_x_8924:
        /* <DEDUP_REMOVED lines=14> */
[----:B------:R-:W-:Y:S01]  /*a5e0*/  SHF.R.S32.HI R0, RZ, 0x1f, R3 ;  /* 0x0000001fff007819 */ /* 0x000fe20000011403 */
[----:B------:R-:W-:Y:S01]  /*a5f0*/  ULDC.64 UR8, c[0x0][0xae0] ;  /* 0x0002b80000087ab9 */ /* 0x000fe20000000a00 */
[----:B------:R-:W-:Y:S01]  /*a600*/  IADD3 R7, -R3, RZ, RZ ;  /* 0x000000ff03077210 */ /* 0x000fe20007ffe1ff */
        /* <DEDUP_REMOVED lines=38> */
.L_x_8927:
[----:B------:R-:W-:Y:S05]  /*a870*/  BSYNC B1 ;  /* 0x0000000000017941 */ /* 0x000fea0003800000 */
.L_x_8926:
        /* <DEDUP_REMOVED lines=13> */
.L_x_8929:
[----:B------:R-:W-:Y:S05]  /*a950*/  BSYNC B1 ;  /* 0x0000000000017941 */ /* 0x000fea0003800000 */
.L_x_8928:
        /* <DEDUP_REMOVED lines=11> */
[----:B------:R3:W-:Y:S04]  /*aa10*/  @!P2 ST.E.128 desc[UR50][R10.64], RZ ;  /* 0x000000ff0a00a985 */ /* 0x0007e8000c101d32 */
[----:B------:R3:W-:Y:S02]  /*aa20*/  @!P3 ST.E.128 desc[UR50][R4.64], RZ ;  /* 0x000000ff0400b985 */ /* 0x0007e4000c101d32 */
.L_x_8931:
[----:B------:R-:W-:Y:S05]  /*aa30*/  BSYNC B1 ;  /* 0x0000000000017941 */ /* 0x000fea0003800000 */
.L_x_8930:
[----:B------:R-:W-:Y:S01]  /*aa40*/  VIADD R0, R8, 0x60 ;  /* 0x0000006008007836 */ /* 0x000fe20000000000 */
[----:B0-----:R0:W0:Y:S04]  /*aa50*/  SHFL.IDX PT, R3, R7, 0x3, 0x181f ;  /* 0x00781f0007037f89 */ /* 0x00102800000e0000 */
[----:B------:R-:W-:Y:S01]  /*aa60*/  ISETP.GE.AND P0, PT, R0, R9, PT ;  /* 0x000000090000720c */ /* 0x000fe20003f06270 */
[----:B-1-3--:R1:W3:-:S12]  /*aa70*/  SHFL.IDX PT, R5, R6, 0x3, 0x181f ;  /* 0x00781f0006057f89 */ /* 0x00a2d800000e0000 */
[----:B-1----:R-:W-:Y:S05]  /*aa80*/  @P0 BRA `(.L_x_8923) ;  /* 0x0000000000240947 */ /* 0x002fea0003800000 */
[----:B------:R-:W-:Y:S02]  /*aa90*/  ULDC UR5, c[0x0][0xac8] ;  /* 0x0002b20000057ab9 */ /* 0x000fe40000000800 */
[----:B------:R-:W-:Y:S02]  /*aaa0*/  ISETP.GE.AND P2, PT, R2, UR5, PT ;  /* 0x0000000502007c0c */ /* 0x000fe4000bf46270 */
[----:B------:R-:W-:-:S11]  /*aab0*/  ISETP.GE.AND P3, PT, R18, UR5, PT ;  /* 0x0000000512007c0c */ /* 0x000fd6000bf66270 */
[-C--:B--234-:R-:W-:Y:S02]  /*aac0*/  @!P2 LEA R6, P0, R2, R5.reuse, 0x1 ;  /* 0x000000050206a211 */ /* 0x09cfe400078008ff */
[----:B------:R-:W-:Y:S02]  /*aad0*/  @!P3 LEA R4, P1, R18, R5, 0x1 ;  /* 0x000000051204b211 */ /* 0x000fe400078208ff */
[-C--:B0-----:R-:W-:Y:S02]  /*aae0*/  @!P2 LEA.HI.X R7, R2, R3.reuse, R189, 0x1, P0 ;  /* 0x000000030207a211 */ /* 0x081fe400000f0cbd */
[----:B------:R-:W-:-:S03]  /*aaf0*/  @!P3 LEA.HI.X R5, R18, R3, R188, 0x1, P1 ;  /* 0x000000031205b211 */ /* 0x000fc600008f0cbc */
[----:B------:R1:W-:Y:S04]  /*ab00*/  @!P2 ST.E.128 desc[UR50][R6.64], RZ ;  /* 0x000000ff0600a985 */ /* 0x0003e8000c101d32 */
[----:B------:R1:W-:Y:S02]  /*ab10*/  @!P3 ST.E.128 desc[UR50][R4.64], RZ ;  /* 0x000000ff0400b985 */ /* 0x0003e4000c101d32 */
.L_x_8923:
[----:B------:R-:W-:Y:S05]  /*ab20*/  BSYNC B0 ;  /* 0x0000000000007941 */ /* 0x000fea0003800000 */
.L_x_8915:
[----:B------:R-:W-:Y:S02]  /*ab30*/  ULDC UR5, c[0x0][0xc38] ;  /* 0x00030e0000057ab9 */ /* 0x000fe40000000800 */
[----:B------:R-:W-:-:S06]  /*ab40*/  UISETP.GE.AND UP0, UPT, UR4, UR5, UPT ;  /* 0x000000050400728c */ /* 0x000fcc000bf06270 */
[----:B------:R-:W-:-:S13]  /*ab50*/  PLOP3.LUT P0, PT, PT, PT, UP0, 0x80, 0x0 ;  /* 0x000000000000781c */ /* 0x000fda0003f0f008 */
[----:B------:R-:W-:Y:S05]  /*ab60*/  @!P0 BRA `(.L_x_8932) ;  /* 0xffffff6000548947 */ /* 0x000fea000383ffff */
[----:B------:R-:W-:Y:S05]  /*ab70*/  EXIT ;  /* 0x000000000000794d */ /* 0x000fea0003800000 */
.L_x_8874:
        /* <DEDUP_REMOVED lines=18> */
[----:B------:R-:W-:Y:S01]  /*aca0*/  UISETP.NE.U32.AND UP0, UPT, UR6, URZ, UPT ;  /* 0x0000003f0600728c */ /* 0x000fe2000bf05070 */
[----:B------:R-:W-:Y:S01]  /*acb0*/  LOP3.LUT R19, R19, 0xfffffffe, RZ, 0xc0, !PT ;  /* 0xfffffffe13137812 */ /* 0x000fe200078ec0ff */
[----:B------:R-:W1:Y:S01]  /*acc0*/  S2UR UR8, SR_CgaCtaId ;  /* 0x00000000000879c3 */ /* 0x000e620000008800 */
[----:B------:R-:W-:Y:S01]  /*acd0*/  ULDC UR4, c[0x0][0x424] ;  /* 0x0001090000047ab9 */ /* 0x000fe20000000800 */
[----:B------:R-:W-:Y:S01]  /*ace0*/  UISETP.NE.AND.EX UP0, UPT, UR7, URZ, UPT, UP0 ;  /* 0x0000003f0700728c */ /* 0x000fe2000bf05300 */
[----:B------:R-:W-:Y:S01]  /*acf0*/  IMAD.U32 R34, RZ, RZ, UR5 ;  /* 0x00000005ff227e24 */ /* 0x000fe2000f8e00ff */
[----:B------:R-:W-:Y:S01]  /*ad00*/  ULDC UR39, c[0x0][0x288] ;  /* 0x0000a20000277ab9 */ /* 0x000fe20000000800 */
[----:B------:R-:W-:Y:S01]  /*ad10*/  ULDC.64 UR6, c[0x0][0x2f0] ;  /* 0x0000bc0000067ab9 */ /* 0x000fe20000000a00 */
[----:B------:R-:W-:Y:S01]  /*ad20*/  USEL UR4, UR4, 0x1, UP0 ;  /* 0x0000000104047887 */ /* 0x000fe20008000000 */
[----:B------:R-:W-:Y:S01]  /*ad30*/  IMAD.MOV.U32 R26, RZ, RZ, 0x1 ;  /* 0x00000001ff1a7424 */ /* 0x000fe200078e00ff */
[----:B------:R-:W-:Y:S01]  /*ad40*/  ULDC UR38, c[0x0][0x448] ;  /* 0x0001120000267ab9 */ /* 0x000fe20000000800 */
[----:B------:R-:W-:Y:S01]  /*ad50*/  MOV R36, RZ ;  /* 0x000000ff00247202 */ /* 0x000fe20000000f00 */
[----:B------:R-:W-:Y:S01]  /*ad60*/  UIMAD UR37, UR4, UR6, URZ ;  /* 0x00000006042572a4 */ /* 0x000fe2000f8e023f */
[----:B------:R-:W-:Y:S01]  /*ad70*/  IMAD.MOV.U32 R23, RZ, RZ, RZ ;  /* 0x000000ffff177224 */ /* 0x000fe200078e00ff */
[----:B------:R-:W-:Y:S01]  /*ad80*/  UIMAD UR38, UR38, UR39, URZ ;  /* 0x00000027262672a4 */ /* 0x000fe2000f8e023f */
[----:B------:R-:W-:Y:S01]  /*ad90*/  UMOV UR6, 0x400 ;  /* 0x0000040000067882 */ /* 0x000fe20000000000 */
[----:B------:R-:W-:-:S02]  /*ada0*/  UIADD3 UR4, UR37, 0x7f, URZ ;  /* 0x0000007f25047890 */ /* 0x000fc4000fffe03f */
[----:B------:R-:W-:Y:S02]  /*adb0*/  ULOP3.LUT UR45, UR36, 0x2, URZ, 0xfc, !UPT ;  /* 0x00000002242d7892 */ /* 0x000fe4000f8efc3f */
[----:B------:R-:W-:Y:S02]  /*adc0*/  USHF.R.S32.HI UR5, URZ, 0x1f, UR4 ;  /* 0x0000001f3f057899 */ /* 0x000fe40008011404 */
[----:B------:R-:W-:Y:S02]  /*add0*/  UIADD3 UR39, UR37, 0x80, -UR39 ;  /* 0x0000008025277890 */ /* 0x000fe4000fffe827 */
[----:B------:R-:W-:Y:S02]  /*ade0*/  ULEA.HI UR5, UR5, UR4, URZ, 0x7 ;  /* 0x0000000405057291 */ /* 0x000fe4000f8f383f */
[----:B-1----:R-:W-:Y:S01]  /*adf0*/  ULEA UR6, UR8, UR6, 0x18 ;  /* 0x0000000608067291 */ /* 0x002fe2000f8ec03f */
[C---:B0-----:R-:W-:Y:S01]  /*ae00*/  IMAD.SHL.U32 R30, R5.reuse, 0x8, RZ ;  /* 0x00000008051e7824 */ /* 0x041fe200078e00ff */
[----:B------:R-:W-:Y:S01]  /*ae10*/  LOP3.LUT R4, R5, 0x7f, RZ, 0xc0, !PT ;  /* 0x0000007f05047812 */ /* 0x000fe200078ec0ff */
[----:B------:R-:W-:-:S03]  /*ae20*/  USHF.R.S32.HI UR40, URZ, 0x7, UR5 ;  /* 0x000000073f287899 */ /* 0x000fc60008011405 */
[----:B------:R-:W-:Y:S01]  /*ae30*/  IMAD.U32 R16, RZ, RZ, UR6 ;  /* 0x00000006ff107e24 */ /* 0x000fe2000f8e00ff */
[C---:B------:R-:W-:Y:S01]  /*ae40*/  LOP3.LUT R0, R30.reuse, 0x1f8, RZ, 0xc0, !PT ;  /* 0x000001f81e007812 */ /* 0x040fe200078ec0ff */
[----:B------:R-:W-:Y:S01]  /*ae50*/  ULDC UR46, c[0x0][0xc] ;  /* 0x00000300002e7ab9 */ /* 0x000fe20000000800 */
[----:B------:R-:W-:Y:S02]  /*ae60*/  LOP3.LUT R35, R30, 0x38, RZ, 0xc0, !PT ;  /* 0x000000381e237812 */ /* 0x000fe400078ec0ff */
[----:B------:R-:W-:Y:S02]  /*ae70*/  LOP3.LUT R3, R0, 0x38, R5, 0x78, !PT ;  /* 0x0000003800037812 */ /* 0x000fe400078e7805 */
[----:B------:R-:W-:Y:S02]  /*ae80*/  LOP3.LUT R0, R35, 0x40, RZ, 0xfc, !PT ;  /* 0x0000004023007812 */ /* 0x000fe400078efcff */
[----:B------:R-:W-:Y:S02]  /*ae90*/  LOP3.LUT R30, R3, 0x200, R30, 0xf8, !PT ;  /* 0x00000200031e7812 */ /* 0x000fe400078ef81e */
[----:B------:R-:W-:-:S02]  /*aea0*/  ISETP.GE.AND P1, PT, R0, UR7, PT ;  /* 0x0000000700007c0c */ /* 0x000fc4000bf26270 */
[----:B------:R-:W-:Y:S01]  /*aeb0*/  ISETP.GE.AND P2, PT, R0, UR9, PT ;  /* 0x0000000900007c0c */ /* 0x000fe2000bf46270 */
[----:B------:R-:W-:Y:S01]  /*aec0*/  IMAD R33, R30, 0x2, R16 ;  /* 0x000000021e217824 */ /* 0x000fe200078e0210 */
[----:B------:R-:W-:Y:S01]  /*aed0*/  ISETP.GE.AND P0, PT, R0, UR7, PT ;  /* 0x0000000700007c0c */ /* 0x000fe2000bf06270 */
[----:B------:R-:W-:Y:S01]  /*aee0*/  IMAD.SHL.U32 R0, R5, 0x10, RZ ;  /* 0x0000001005007824 */ /* 0x000fe200078e00ff */
[----:B------:R-:W-:-:S04]  /*aef0*/  SHF.R.U32.HI R37, RZ, 0x3, R4 ;  /* 0x00000003ff257819 */ /* 0x000fc80000011604 */
[----:B------:R-:W-:-:S03]  /*af00*/  LOP3.LUT R2, R0, 0x70, RZ, 0xc0, !PT ;  /* 0x0000007000027812 */ /* 0x000fc600078ec0ff */
[----:B------:R-:W-:Y:S02]  /*af10*/  @P1 LOP3.LUT R19, R19, 0x1, RZ, 0xfc, !PT ;  /* 0x0000000113131812 */ /* 0x000fe400078efcff */
[----:B------:R-:W-:Y:S02]  /*af20*/  ISETP.GE.AND P1, PT, R35, UR7, PT ;  /* 0x0000000723007c0c */ /* 0x000fe4000bf26270 */
[----:B------:R-:W-:Y:S02]  /*af30*/  LOP3.LUT R19, R19, 0xffffffbf, RZ, 0xc0, !PT ;  /* 0xffffffbf13137812 */ /* 0x000fe400078ec0ff */
[----:B------:R-:W-:Y:S02]  /*af40*/  LOP3.LUT R0, R37, R2, RZ, 0xfc, !PT ;  /* 0x0000000225007212 */ /* 0x000fe400078efcff */
[----:B------:R-:W-:-:S04]  /*af50*/  @P2 LOP3.LUT R19, R19, 0x40, RZ, 0xfc, !PT ;  /* 0x0000004013132812 */ /* 0x000fc800078efcff */
        /* <DEDUP_REMOVED lines=10> */
.L_x_8982:
        /* <DEDUP_REMOVED lines=22> */
.L_x_8934:
[----:B------:R-:W-:Y:S01]  /*b160*/  ULDC UR8, c[0x0][0xc54] ;  /* 0x0003150000087ab9 */ /* 0x000fe20000000800 */
[----:B------:R-:W-:Y:S01]  /*b170*/  UMOV UR6, UR7 ;  /* 0x0000000700067c82 */ /* 0x000fe20008000000 */
[----:B------:R-:W-:-:S11]  /*b180*/  UISETP.NE.AND UP0, UPT, UR8, 0x1, UPT ;  /* 0x000000010800788c */ /* 0x000fd6000bf05270 */
[----:B------:R-:W-:Y:S02]  /*b190*/  @UP0 ULDC.64 UR10, c[0x0][0xc58] ;  /* 0x00031600000a0ab9 */ /* 0x000fe40000000a00 */
[----:B------:R-:W-:-:S04]  /*b1a0*/  UIMAD.WIDE.U32 UR4, UR7, UR10, URZ ;  /* 0x0000000a070472a5 */ /* 0x000fc8000f8e003f */
[----:B------:R-:W-:-:S04]  /*b1b0*/  @UP0 USHF.R.U32.HI UR6, URZ, UR11, UR5 ;  /* 0x0000000b3f060299 */ /* 0x000fc80008011605 */
[----:B------:R-:W-:-:S12]  /*b1c0*/  UIMAD UR4, UR6, UR8, URZ ;  /* 0x00000008060472a4 */ /* 0x000fd8000f8e023f */
.L_x_8935:
        /* <DEDUP_REMOVED lines=34> */
[----:B------:R-:W-:-:S04]  /*b3f0*/  USHF.R.S32.HI UR4, URZ, 0x1f, UR6 ;  /* 0x0000001f3f047899 */ /* 0x000fc80008011406 */
[----:B------:R-:W-:-:S04]  /*b400*/  ULEA.HI UR4, UR4, UR6, URZ, 0x7 ;  /* 0x0000000604047291 */ /* 0x000fc8000f8f383f */
[----:B------:R-:W-:-:S04]  /*b410*/  USHF.R.S32.HI UR4, URZ, 0x7, UR4 ;  /* 0x000000073f047899 */ /* 0x000fc80008011404 */
        /* <DEDUP_REMOVED lines=21> */
.L_x_8937:
        /* <DEDUP_REMOVED lines=20> */
.L_x_8940:
[----:B------:R-:W-:Y:S05]  /*b6b0*/  BSYNC B6 ;  /* 0x0000000000067941 */ /* 0x000fea0003800000 */
.L_x_8939:
        /* <DEDUP_REMOVED lines=20> */
.L_x_8943:
        /* <DEDUP_REMOVED lines=15> */
.L_x_8942:
[----:B------:R-:W-:Y:S05]  /*b8f0*/  BSYNC B6 ;  /* 0x0000000000067941 */ /* 0x000fea0003800000 */
.L_x_8941:
        /* <DEDUP_REMOVED lines=8> */
[----:B------:R-:W-:Y:S01]  /*b980*/  MOV R2, UR4 ;  /* 0x0000000400027c02 */ /* 0x000fe20008000f00 */
[----:B------:R-:W-:Y:S01]  /*b990*/  IMAD.U32 R3, RZ, RZ, UR5 ;  /* 0x00000005ff037e24 */ /* 0x000fe2000f8e00ff */
[----:B------:R-:W-:-:S04]  /*b9a0*/  ULDC UR4, c[0x0][0xc48] ;  /* 0x0003120000047ab9 */ /* 0x000fc80000000800 */
[----:B------:R1:W5:Y:S01]  /*b9b0*/  @P0 LDG.E R29, desc[UR50][R2.64] ;  /* 0x00000032021d0981 */ /* 0x000362000c1e1900 */
[----:B------:R-:W-:Y:S01]  /*b9c0*/  UMOV UR5, 0xffffffff ;  /* 0xffffffff00057882 */ /* 0x000fe20000000000 */
[----:B------:R-:W-:Y:S02]  /*b9d0*/  IMAD.U32 R22, RZ, RZ, UR4 ;  /* 0x00000004ff167e24 */ /* 0x000fe4000f8e00ff */
[----:B------:R-:W-:Y:S05]  /*b9e0*/  BRA.DIV UR5, `(.L_x_8944) ;  /* 0x0000003605ac7947 */ /* 0x000fea000b800000 */
.L_x_8998:
        /* <DEDUP_REMOVED lines=42> */
.L_x_8945:
        /* <DEDUP_REMOVED lines=20> */
[----:B------:R-:W-:-:S04]  /*bdd0*/  LEA R7, R23, R16, 0x3 ;  /* 0x0000001017077211 */ /* 0x000fc800078e18ff */
[----:B------:R-:W-:Y:S02]  /*bde0*/  LEA.HI.X R18, R2, UR5, R3, 0x1, P0 ;  /* 0x0000000502127c11 */ /* 0x000fe400080f0c03 */
[----:B------:R-:W-:-:S04]  /*bdf0*/  SHF.L.U32 R2, R26, 0x1f, RZ ;  /* 0x0000001f1a027819 */ /* 0x000fc800000006ff */
[----:B------:R-:W0:Y:S02]  /*be00*/  SYNCS.PHASECHK.TRANS64.TRYWAIT P0, [R7+URZ+0x28840], R2 ;  /* 0x02884002070075a7 */ /* 0x000e24000800017f */
[----:B0-----:R-:W-:Y:S05]  /*be10*/  @!P0 BRA `(.L_x_8947) ;  /* 0x0000003000cc8947 */ /* 0x001fea0003800000 */
.L_x_8999:
[----:B------:R-:W-:Y:S05]  /*be20*/  BSYNC B0 ;  /* 0x0000000000007941 */ /* 0x000fea0003800000 */
.L_x_8946:
        /* <DEDUP_REMOVED lines=57> */
[----:B------:R-:W-:-:S03]  /*c1c0*/  @P0 IMAD R25, R5, 0x2, R16 ;  /* 0x0000000205190824 */ /* 0x000fc600078e0210 */
[----:B--2---:R-:W-:Y:S01]  /*c1d0*/  @P0 MOV R2, R14 ;  /* 0x0000000e00020202 */ /* 0x004fe20000000f00 */
        /* <DEDUP_REMOVED lines=36> */
.L_x_9017:
        /* <DEDUP_REMOVED lines=11> */
.L_x_8949:
        /* <DEDUP_REMOVED lines=11> */
.L_x_8950:
        /* <DEDUP_REMOVED lines=14> */
[----:B------:R-:W-:Y:S02]  /*c660*/  IMAD.U32 R6, RZ, RZ, UR6 ;  /* 0x00000006ff067e24 */ /* 0x000fe4000f8e00ff */
[----:B-1----:R-:W-:Y:S02]  /*c670*/  IMAD.U32 R7, RZ, RZ, UR7 ;  /* 0x00000007ff077e24 */ /* 0x002fe4000f8e00ff */
[----:B------:R-:W-:-:S02]  /*c680*/  IMAD.U32 R10, RZ, RZ, UR8 ;  /* 0x00000008ff0a7e24 */ /* 0x000fc4000f8e00ff */
[----:B------:R-:W-:Y:S02]  /*c690*/  IMAD.U32 R11, RZ, RZ, UR9 ;  /* 0x00000009ff0b7e24 */ /* 0x000fe4000f8e00ff */
[----:B------:R-:W-:Y:S02]  /*c6a0*/  IMAD.MOV.U32 R8, RZ, RZ, 0x70 ;  /* 0x00000070ff087424 */ /* 0x000fe400078e00ff */
[----:B------:R-:W-:Y:S02]  /*c6b0*/  IMAD.MOV.U32 R12, RZ, RZ, 0x1 ;  /* 0x00000001ff0c7424 */ /* 0x000fe400078e00ff */
[----:B------:R-:W-:-:S07]  /*c6c0*/  IMAD.MOV.U32 R13, RZ, RZ, RZ ;  /* 0x000000ffff0d7224 */ /* 0x000fce00078e00ff */
[----:B------:R-:W-:-:S07]  /*c6d0*/  LEPC R20, `(.L_x_8952) ;  /* 0x000000001014794e */ /* 0x000fce0000000000 */
[----:B0-----:R-:W-:Y:S05]  /*c6e0*/  CALL.ABS.NOINC R2 ;  /* 0x0000000002007343 */ /* 0x001fea0003c00000 */
.L_x_8952:
[----:B------:R-:W-:Y:S05]  /*c6f0*/  BSYNC B6 ;  /* 0x0000000000067941 */ /* 0x000fea0003800000 */
.L_x_8951:
        /* <DEDUP_REMOVED lines=8> */
[----:B------:R-:W-:Y:S01]  /*c780*/  LOP3.LUT P5, RZ, R19, 0x40, RZ, 0xc0, !PT ;  /* 0x0000004013ff7812 */ /* 0x000fe200078ac0ff */
[----:B------:R-:W-:-:S04]  /*c790*/  @UP0 ULDC UR4, c[0x0][0x44c] ;  /* 0x0001130000040ab9 */ /* 0x000fc80000000800 */
[----:B------:R-:W-:-:S04]  /*c7a0*/  UIMAD UR6, UR6, UR8, URZ ;  /* 0x00000008060672a4 */ /* 0x000fc8000f8e023f */
[----:B------:R-:W-:Y:S02]  /*c7b0*/  UIMAD UR7, UR7, UR9, UR6 ;  /* 0x00000009070772a4 */ /* 0x000fe4000f8e0206 */
[----:B------:R-:W-:Y:S01]  /*c7c0*/  USHF.R.S32.HI UR6, URZ, 0x1f, UR42 ;  /* 0x0000001f3f067899 */ /* 0x000fe2000801142a */
[----:B0-----:R-:W-:-:S05]  /*c7d0*/  IMAD.SHL.U32 R2, R2, 0x10, RZ ;  /* 0x0000001002027824 */ /* 0x001fca00078e00ff */
[----:B------:R-:W-:-:S04]  /*c7e0*/  LOP3.LUT R2, R2, 0x70, RZ, 0xc0, !PT ;  /* 0x0000007002027812 */ /* 0x000fc800078ec0ff */
[----:B------:R-:W-:-:S05]  /*c7f0*/  LOP3.LUT R2, R37, R2, RZ, 0xfc, !PT ;  /* 0x0000000225027212 */ /* 0x000fca00078efcff */
[----:B------:R-:W-:-:S04]  /*c800*/  IMAD R0, R0, 0x80, R2 ;  /* 0x0000008000007824 */ /* 0x000fc800078e0202 */
        /* <DEDUP_REMOVED lines=36> */
[----:B------:R-:W1:Y:S02]  /*ca50*/  SHFL.IDX PT, R2, R4, RZ, 0x181f ;  /* 0x00181fff04027589 */ /* 0x000e6400000e0000 */
[----:B------:R-:W-:Y:S02]  /*ca60*/  LEA R5, R6, R37, 0x7 ;  /* 0x0000002506057211 */ /* 0x000fe400078e38ff */
[----:B------:R-:W-:Y:S02]  /*ca70*/  SHFL.IDX PT, R6, R4, 0x1, 0x181f ;  /* 0x00381f0004067f89 */ /* 0x000fe400000e0000 */
[C---:B------:R-:W-:Y:S01]  /*ca80*/  ISETP.GE.AND P0, PT, R5.reuse, UR38, PT ;  /* 0x0000002605007c0c */ /* 0x040fe2000bf06270 */
[----:B------:R-:W-:-:S12]  /*ca90*/  VIADD R7, R5, 0x10 ;  /* 0x0000001005077836 */ /* 0x000fd80000000000 */
        /* <DEDUP_REMOVED lines=40> */
[----:B------:R-:W-:Y:S02]  /*cd20*/  SHFL.IDX PT, R6, R4, 0x5, 0x181f ;  /* 0x00b81f0004067f89 */ /* 0x000fe400000e0000 */
[----:B------:R-:W-:Y:S01]  /*cd30*/  @!P0 MOV R3, R7 ;  /* 0x0000000700038202 */ /* 0x000fe20000000f00 */
[----:B------:R-:W-:Y:S01]  /*cd40*/  VIADD R7, R5, 0x50 ;  /* 0x0000005005077836 */ /* 0x000fe20000000000 */
        /* <DEDUP_REMOVED lines=22> */
.L_x_9034:
        /* <DEDUP_REMOVED lines=11> */
.L_x_8954:
        /* <DEDUP_REMOVED lines=16> */
.L_x_9035:
[----:B------:R-:W-:Y:S05]  /*d060*/  BSYNC B0 ;  /* 0x0000000000007941 */ /* 0x000fea0003800000 */
.L_x_8955:
        /* <DEDUP_REMOVED lines=8> */
[----:B------:R-:W-:-:S07]  /*d0f0*/  IMAD.U32 R6, RZ, RZ, UR4 ;  /* 0x00000004ff067e24 */ /* 0x000fce000f8e00ff */
.L_x_8970:
[----:B0-----:R-:W0:Y:S01]  /*d100*/  LDC R3, c[0x0][0x430] ;  /* 0x00010c00ff037b82 */ /* 0x001e220000000800 */
[----:B------:R-:W1:Y:S01]  /*d110*/  S2R R0, SR_TID.X ;  /* 0x0000000000007919 */ /* 0x000e620000002100 */
[----:B------:R-:W-:Y:S01]  /*d120*/  LEA R7, R6, R37, 0x7 ;  /* 0x0000002506077211 */ /* 0x000fe200078e38ff */
        /* <DEDUP_REMOVED lines=35> */
.L_x_8958:
[----:B------:R-:W-:Y:S01]  /*d360*/  IMAD R6, R23, 0x8, R16 ;  /* 0x0000000817067824 */ /* 0x000fe200078e0210 */
[----:B------:R-:W-:Y:S01]  /*d370*/  SHF.L.U32 R3, R26, 0x1f, RZ ;  /* 0x0000001f1a037819 */ /* 0x000fe200000006ff */
[----:B------:R-:W-:Y:S03]  /*d380*/  BSSY B1, `(.L_x_8959) ;  /* 0x0000003000017945 */ /* 0x000fe60003800000 */
[----:B------:R-:W0:Y:S02]  /*d390*/  SYNCS.PHASECHK.TRANS64.TRYWAIT P0, [R6+URZ+0x28840], R3 ;  /* 0x02884003060075a7 */ /* 0x000e24000800017f */
[----:B0-----:R-:W-:Y:S05]  /*d3a0*/  @!P0 BRA `(.L_x_8960) ;  /* 0x00000030009c8947 */ /* 0x001fea0003800000 */
.L_x_9036:
[----:B------:R-:W-:Y:S05]  /*d3b0*/  BSYNC B1 ;  /* 0x0000000000017941 */ /* 0x000fea0003800000 */
.L_x_8959:
        /* <DEDUP_REMOVED lines=70> */
.L_x_9054:
        /* <DEDUP_REMOVED lines=9> */
.L_x_8962:
        /* <DEDUP_REMOVED lines=11> */
.L_x_8963:
[----:B------:R0:W-:Y:S01]  /*d960*/  SYNCS.ARRIVE.TRANS64.A1T0 RZ, [R6+URZ+0x28830], RZ ;  /* 0x028830ff06ff79a7 */ /* 0x0001e2000810003f */
[----:B------:R-:W-:Y:S05]  /*d970*/  @!P2 BRA `(.L_x_8964) ;  /* 0x000000000004a947 */ /* 0x000fea0003800000 */
[----:B------:R-:W-:Y:S01]  /*d980*/  BPT.TRAP 0x1 ;  /* 0x000000040000795c */ /* 0x000fe20000300000 */
.L_x_8964:
[----:B------:R-:W-:Y:S01]  /*d990*/  SHF.L.U32 R3, R20, 0x1f, RZ ;  /* 0x0000001f14037819 */ /* 0x000fe200000006ff */
[----:B0-----:R-:W-:Y:S01]  /*d9a0*/  IMAD R6, R10, 0x8, R16 ;  /* 0x000000080a067824 */ /* 0x001fe200078e0210 */
[----:B------:R-:W-:Y:S03]  /*d9b0*/  BSSY B1, `(.L_x_8965) ;  /* 0x0000003000017945 */ /* 0x000fe60003800000 */
[----:B------:R-:W0:Y:S02]  /*d9c0*/  SYNCS.PHASECHK.TRANS64.TRYWAIT P0, [R6+URZ+0x28860], R3 ;  /* 0x02886003060075a7 */ /* 0x000e24000800017f */
[----:B0-----:R-:W-:Y:S05]  /*d9d0*/  @!P0 BRA `(.L_x_8966) ;  /* 0x00000034006c8947 */ /* 0x001fea0003800000 */
.L_x_9055:
[----:B------:R-:W-:Y:S05]  /*d9e0*/  BSYNC B1 ;  /* 0x0000000000017941 */ /* 0x000fea0003800000 */
.L_x_8965:
        /* <DEDUP_REMOVED lines=67> */
.L_x_9073:
        /* <DEDUP_REMOVED lines=29> */
.L_x_8968:
        /* <DEDUP_REMOVED lines=11> */
.L_x_8969:
[C---:B------:R-:W-:Y:S01]  /*e0a0*/  ISETP.GT.AND P0, PT, R24.reuse, RZ, PT ;  /* 0x000000ff1800720c */ /* 0x040fe20003f04270 */
[----:B------:R0:W-:Y:S01]  /*e0b0*/  SYNCS.ARRIVE.TRANS64.A1T0 RZ, [R6+URZ+0x28850], RZ ;  /* 0x028850ff06ff79a7 */ /* 0x0001e2000810003f */
[----:B------:R-:W-:Y:S02]  /*e0c0*/  IMAD.MOV.U32 R20, RZ, RZ, R26 ;  /* 0x000000ffff147224 */ /* 0x000fe400078e001a */
[----:B------:R-:W-:Y:S02]  /*e0d0*/  IMAD.MOV.U32 R10, RZ, RZ, R23 ;  /* 0x000000ffff0a7224 */ /* 0x000fe400078e0017 */
[----:B------:R-:W-:Y:S02]  /*e0e0*/  IMAD.MOV.U32 R27, RZ, RZ, R24 ;  /* 0x000000ffff1b7224 */ /* 0x000fe400078e0018 */
[----:B0-----:R-:W-:-:S05]  /*e0f0*/  VIADD R6, R24, 0xffffffff ;  /* 0xffffffff18067836 */ /* 0x001fca0000000000 */
[----:B------:R-:W-:Y:S05]  /*e100*/  @P0 BRA `(.L_x_8970) ;  /* 0xffffffec00fc0947 */ /* 0x000fea000383ffff */
[----:B------:R-:W-:Y:S05]  /*e110*/  BSYNC B0 ;  /* 0x0000000000007941 */ /* 0x000fea0003800000 */
.L_x_8957:
        /* <DEDUP_REMOVED lines=17> */
.L_x_8972:
[----:B------:R-:W-:Y:S05]  /*e230*/  BSYNC B0 ;  /* 0x0000000000007941 */ /* 0x000fea0003800000 */
.L_x_8971:
[----:B------:R-:W-:-:S05]  /*e240*/  IMAD.U32 R0, RZ, RZ, UR45 ;  /* 0x0000002dff007e24 */ /* 0x000fca000f8e00ff */
[----:B------:R-:W-:-:S13]  /*e250*/  ISETP.NE.AND P0, PT, R0, 0x3, PT ;  /* 0x000000030000780c */ /* 0x000fda0003f05270 */
[----:B------:R-:W-:Y:S05]  /*e260*/  @!P0 BRA `(.L_x_8973) ;  /* 0x0000000000048947 */ /* 0x000fea0003800000 */
[----:B------:R-:W-:Y:S01]  /*e270*/  BPT.TRAP 0x1 ;  /* 0x000000040000795c */ /* 0x000fe20000300000 */
.L_x_8973:
[----:B------:R-:W-:Y:S01]  /*e280*/  IMAD R4, R23, 0x8, R16 ;  /* 0x0000000817047824 */ /* 0x000fe200078e0210 */
[----:B0-----:R-:W-:Y:S01]  /*e290*/  SHF.L.U32 R3, R26, 0x1f, RZ ;  /* 0x0000001f1a037819 */ /* 0x001fe200000006ff */
[----:B------:R-:W-:Y:S01]  /*e2a0*/  IMAD.MOV.U32 R5, RZ, RZ, -0x80 ;  /* 0xffffff80ff057424 */ /* 0x000fe200078e00ff */
[----:B------:R-:W-:Y:S02]  /*e2b0*/  BSSY B0, `(.L_x_8974) ;  /* 0x0000004000007945 */ /* 0x000fe40003800000 */
[----:B------:R-:W0:Y:S01]  /*e2c0*/  SYNCS.PHASECHK.TRANS64.TRYWAIT P0, [R4+URZ+0x28860], R3 ;  /* 0x02886003040075a7 */ /* 0x000e22000800017f */
[----:B------:R-:W-:Y:S01]  /*e2d0*/  IMAD R24, R24, R5, UR37 ;  /* 0x0000002518187e24 */ /* 0x000fe2000f8e0205 */
[----:B0-----:R-:W-:Y:S06]  /*e2e0*/  @!P0 BRA `(.L_x_8975) ;  /* 0x0000003400a88947 */ /* 0x001fec0003800000 */
.L_x_9074:
[----:B------:R-:W-:Y:S05]  /*e2f0*/  BSYNC B0 ;  /* 0x0000000000007941 */ /* 0x000fea0003800000 */
.L_x_8974:
        /* <DEDUP_REMOVED lines=62> */
[----:B------:R1:W0:-:S12]  /*e6e0*/  SHFL.IDX PT, R7, R18, 0x7, 0x181f ;  /* 0x00f81f0012077f89 */ /* 0x00021800000e0000 */
[----:B------:R1:W-:Y:S01]  /*e6f0*/  LDGSTS.E.BYPASS.LTC128B.128 [R0+0x3400], desc[UR50][R2.64], !P0 ;  /* 0x0340000002007fae */ /* 0x0003e2000c101d72 */
[----:B------:R-:W-:-:S13]  /*e700*/  ISETP.LT.OR P0, PT, R5, 0x61, P1 ;  /* 0x000000610500780c */ /* 0x000fda0000f01670 */
[----:B0-2---:R1:W-:Y:S02]  /*e710*/  LDGSTS.E.BYPASS.LTC128B.128 [R0+0x7400], desc[UR50][R2.64+0x80], !P0 ;  /* 0x0740008002007fae */ /* 0x0053e4000c101d72 */
.L_x_9092:
        /* <DEDUP_REMOVED lines=11> */
.L_x_8977:
        /* <DEDUP_REMOVED lines=11> */
.L_x_8978:
[----:B------:R0:W-:Y:S01]  /*e880*/  SYNCS.ARRIVE.TRANS64.A1T0 RZ, [R4+URZ+0x28850], RZ ;  /* 0x028850ff04ff79a7 */ /* 0x0001e2000810003f */
[----:B------:R-:W-:-:S05]  /*e890*/  VIADD R23, R23, 0x1 ;  /* 0x0000000117177836 */ /* 0x000fca0000000000 */
[----:B------:R-:W-:-:S04]  /*e8a0*/  ISETP.NE.AND P0, PT, R23, 0x2, PT ;  /* 0x000000021700780c */ /* 0x000fc80003f05270 */
[----:B------:R-:W-:Y:S02]  /*e8b0*/  SEL R3, RZ, 0x1, P0 ;  /* 0x00000001ff037807 */ /* 0x000fe40000000000 */
[----:B------:R-:W-:Y:S02]  /*e8c0*/  SEL R23, R23, RZ, P0 ;  /* 0x000000ff17177207 */ /* 0x000fe40000000000 */
[----:B0-----:R-:W-:-:S07]  /*e8d0*/  LOP3.LUT R26, R26, R3, RZ, 0x3c, !PT ;  /* 0x000000031a1a7212 */ /* 0x001fce00078e3cff */
.L_x_8938:
[----:B------:R-:W-:Y:S05]  /*e8e0*/  BSYNC B7 ;  /* 0x0000000000077941 */ /* 0x000fea0003800000 */
.L_x_8936:
        /* <DEDUP_REMOVED lines=11> */
.L_x_8979:
[----:B------:R-:W-:-:S03]  /*e9a0*/  UMOV UR4, 0xffffffff ;  /* 0xffffffff00047882 */ /* 0x000fc60000000000 */
[----:B------:R-:W-:Y:S05]  /*e9b0*/  BRA.DIV UR4, `(.L_x_8981) ;  /* 0x0000003a04c07947 */ /* 0x000fea000b800000 */
[----:B------:R0:W1:Y:S02]  /*e9c0*/  SHFL.IDX PT, R14, R34, RZ, 0x1f ;  /* 0x00001fff220e7589 */ /* 0x00006400000e0000 */
.L_x_9095:
        /* <DEDUP_REMOVED lines=8> */
.L_x_8980:
[----:B------:R-:W-:Y:S02]  /*ea50*/  ULDC UR4, c[0x0][0xc38] ;  /* 0x00030e0000047ab9 */ /* 0x000fe40000000800 */
[----:B-1----:R-:W-:-:S13]  /*ea60*/  ISETP.GE.AND P0, PT, R34, UR4, PT ;  /* 0x0000000422007c0c */ /* 0x002fda000bf06270 */
[----:B------:R-:W-:Y:S05]  /*ea70*/  @!P0 BRA `(.L_x_8982) ;  /* 0xffffffc400608947 */ /* 0x000fea000383ffff */
.L_x_8933:
        /* <DEDUP_REMOVED lines=11> */
.L_x_9096:
[----:B------:R-:W-:Y:S05]  /*eb30*/  BSYNC B0 ;  /* 0x0000000000007941 */ /* 0x000fea0003800000 */
.L_x_8983:
[----:B------:R-:W-:-:S03]  /*eb40*/  UMOV UR4, 0xffffffff ;  /* 0xffffffff00047882 */ /* 0x000fc60000000000 */
[----:B------:R-:W-:Y:S05]  /*eb50*/  BRA.DIV UR4, `(.L_x_8985) ;  /* 0x0000003a04947947 */ /* 0x000fea000b800000 */
[----:B-1----:R-:W1:Y:S02]  /*eb60*/  S2R R0, SR_TID.X ;  /* 0x0000000000007919 */ /* 0x002e640000002100 */
[----:B-1----:R-:W-:-:S04]  /*eb70*/  SHF.R.U32.HI R0, RZ, 0x5, R0 ;  /* 0x00000005ff007819 */ /* 0x002fc80000011600 */
[----:B------:R-:W-:-:S05]  /*eb80*/  LOP3.LUT R0, R0, 0x3, RZ, 0xc0, !PT ;  /* 0x0000000300007812 */ /* 0x000fca00078ec0ff */
[----:B------:R1:W2:Y:S02]  /*eb90*/  SHFL.IDX PT, R14, R0, RZ, 0x1f ;  /* 0x00001fff000e7589 */ /* 0x0002a400000e0000 */
.L_x_9099:
[----:B--2---:R-:W-:Y:S01]  /*eba0*/  ISETP.NE.AND P0, PT, R14, RZ, PT ;  /* 0x000000ff0e00720c */ /* 0x004fe20003f05270 */
[----:B------:R-:W-:-:S12]  /*ebb0*/  BSSY B0, `(.L_x_8986) ;  /* 0x0000024000007945 */ /* 0x000fd80003800000 */
[----:B------:R-:W-:Y:S05]  /*ebc0*/  @P0 BRA `(.L_x_8987) ;  /* 0x0000000000880947 */ /* 0x000fea0003800000 */
[----:B------:R-:W-:-:S03]  /*ebd0*/  UMOV UR4, 0xffffffff ;  /* 0xffffffff00047882 */ /* 0x000fc60000000000 */
[----:B------:R-:W-:Y:S05]  /*ebe0*/  BRA.DIV UR4, `(.L_x_8988) ;  /* 0x0000003a04a47947 */ /* 0x000fea000b800000 */
[----:B------:R-:W-:-:S13]  /*ebf0*/  ELECT P6, URZ, PT ;  /* 0x00000000003f782f */ /* 0x000fda00038c0000 */
.L_x_9102:
[----:B------:R-:W-:Y:S05]  /*ec00*/  @!P6 BRA `(.L_x_8987) ;  /* 0x000000000078e947 */ /* 0x000fea0003800000 */
[----:B------:R-:W-:-:S06]  /*ec10*/  ULOP3.LUT UR4, UR36, 0x2, URZ, 0xfc, !UPT ;  /* 0x0000000224047892 */ /* 0x000fcc000f8efc3f */
[----:B-1----:R-:W-:-:S05]  /*ec20*/  IMAD.U32 R0, RZ, RZ, UR4 ;  /* 0x00000004ff007e24 */ /* 0x002fca000f8e00ff */
[----:B------:R-:W-:-:S13]  /*ec30*/  ISETP.NE.AND P0, PT, R0, 0x3, PT ;  /* 0x000000030000780c */ /* 0x000fda0003f05270 */
[----:B------:R-:W-:Y:S05]  /*ec40*/  @!P0 BRA `(.L_x_8989) ;  /* 0x0000000000048947 */ /* 0x000fea0003800000 */
[----:B------:R-:W-:Y:S01]  /*ec50*/  BPT.TRAP 0x1 ;  /* 0x000000040000795c */ /* 0x000fe20000300000 */
.L_x_8989:
[C---:B------:R-:W-:Y:S01]  /*ec60*/  IMAD R5, R23.reuse, 0x8, R4 ;  /* 0x0000000817057824 */ /* 0x040fe200078e0204 */
[----:B------:R-:W-:Y:S01]  /*ec70*/  SHF.L.U32 R0, R26, 0x1f, RZ ;  /* 0x0000001f1a007819 */ /* 0x000fe200000006ff */
[----:B------:R-:W-:-:S03]  /*ec80*/  VIADD R23, R23, 0x1 ;  /* 0x0000000117177836 */ /* 0x000fc60000000000 */
[----:B------:R-:W1:Y:S02]  /*ec90*/  SYNCS.PHASECHK.TRANS64.TRYWAIT P1, [R5+URZ+0x28840], R0 ;  /* 0x02884000050075a7 */ /* 0x000e64000802017f */
[----:B------:R-:W-:-:S04]  /*eca0*/  ISETP.NE.AND P2, PT, R23, 0x2, PT ;  /* 0x000000021700780c */ /* 0x000fc80003f45270 */
[----:B------:R-:W-:Y:S01]  /*ecb0*/  SEL R3, RZ, 0x1, P2 ;  /* 0x00000001ff037807 */ /* 0x000fe20001000000 */
[----:B-1----:R-:W-:Y:S08]  /*ecc0*/  @!P1 BRA `(.L_x_8990) ;  /* 0x00000038008c9947 */ /* 0x002ff00003800000 */
.L_x_9103:
[----:B------:R-:W-:Y:S02]  /*ecd0*/  SEL R23, R23, RZ, P2 ;  /* 0x000000ff17177207 */ /* 0x000fe40001000000 */
[----:B------:R-:W-:Y:S01]  /*ece0*/  LOP3.LUT R2, R26, R3, RZ, 0x3c, !PT ;  /* 0x000000031a027212 */ /* 0x000fe200078e3cff */
[----:B------:R-:W-:Y:S06]  /*ecf0*/  @!P0 BRA `(.L_x_8991) ;  /* 0x0000000000048947 */ /* 0x000fec0003800000 */
[----:B------:R-:W-:Y:S01]  /*ed00*/  BPT.TRAP 0x1 ;  /* 0x000000040000795c */ /* 0x000fe20000300000 */
.L_x_8991:
[----:B------:R-:W-:Y:S01]  /*ed10*/  IMAD R23, R23, 0x8, R4 ;  /* 0x0000000817177824 */ /* 0x000fe200078e0204 */
[----:B------:R-:W-:-:S04]  /*ed20*/  SHF.L.U32 R2, R2, 0x1f, RZ ;  /* 0x0000001f02027819 */ /* 0x000fc800000006ff */
[----:B------:R-:W2:Y:S02]  /*ed30*/  SYNCS.PHASECHK.TRANS64.TRYWAIT P1, [R23+URZ+0x28840], R2 ;  /* 0x02884002170075a7 */ /* 0x000ea4000802017f */
[----:B--2---:R-:W-:Y:S05]  /*ed40*/  @!P1 BRA `(.L_x_8992) ;  /* 0x0000003800809947 */ /* 0x004fea0003800000 */
.L_x_9104:
[----:B------:R-:W-:Y:S05]  /*ed50*/  @!P0 BRA `(.L_x_8993) ;  /* 0x0000000000048947 */ /* 0x000fea0003800000 */
[----:B------:R-:W-:Y:S01]  /*ed60*/  BPT.TRAP 0x1 ;  /* 0x000000040000795c */ /* 0x000fe20000300000 */
.L_x_8993:
[----:B------:R-:W3:Y:S02]  /*ed70*/  SYNCS.PHASECHK.TRANS64.TRYWAIT P1, [R5+URZ+0x28860], R0 ;  /* 0x02886000050075a7 */ /* 0x000ee4000802017f */
[----:B---3--:R-:W-:Y:S05]  /*ed80*/  @!P1 BRA `(.L_x_8994) ;  /* 0x0000003800849947 */ /* 0x008fea0003800000 */
.L_x_9105:
[----:B------:R-:W-:Y:S05]  /*ed90*/  @!P0 BRA `(.L_x_8995) ;  /* 0x0000000000048947 */ /* 0x000fea0003800000 */
[----:B------:R-:W-:Y:S01]  /*eda0*/  BPT.TRAP 0x1 ;  /* 0x000000040000795c */ /* 0x000fe20000300000 */
.L_x_8995:
[----:B----4-:R4:W0:Y:S02]  /*edb0*/  SYNCS.PHASECHK.TRANS64.TRYWAIT P0, [R23+URZ+0x28860], R2 ;  /* 0x02886002170075a7 */ /* 0x010824000800017f */
[----:B0-----:R-:W-:Y:S05]  /*edc0*/  @!P0 NANOSLEEP.SYNCS 0x989680 ;  /* 0x009896800000895d */ /* 0x001fea0003900000 */
[----:B------:R-:W0:Y:S02]  /*edd0*/  @!P0 SYNCS.PHASECHK.TRANS64 P0, [R23+URZ+0x28860], R2 ;  /* 0x02886002170085a7 */ /* 0x000e24000800007f */
[----:B0-----:R-:W-:Y:S05]  /*ede0*/  @!P0 BRA `(.L_x_8995) ;  /* 0xfffffffc00f08947 */ /* 0x001fea000383ffff */
.L_x_8987:
[----:B------:R-:W-:Y:S05]  /*edf0*/  BSYNC B0 ;  /* 0x0000000000007941 */ /* 0x000fea0003800000 */
.L_x_8986:
[----:B------:R-:W-:Y:S05]  /*ee00*/  EXIT ;  /* 0x000000000000794d */ /* 0x000fea0003800000 */
.L_x_8880:
[----:B0-----:R-:W-:-:S04]  /*ee10*/  IMAD.U32 R3, RZ, RZ, UR41 ;  /* 0x00000029ff037e24 */ /* 0x001fc8000f8e00ff */
[----:B------:R0:W1:Y:S03]  /*ee20*/  SYNCS.PHASECHK.TRANS64.TRYWAIT P1, [R3+URZ+0x28800], R0 ;  /* 0x02880000030075a7 */ /* 0x000066000802017f */
[----:B-1----:R-:W-:Y:S05]  /*ee30*/  @!P1 NANOSLEEP.SYNCS 0x989680 ;  /* 0x009896800000995d */ /* 0x002fea0003900000 */
[----:B------:R-:W1:Y:S02]  /*ee40*/  @!P1 SYNCS.PHASECHK.TRANS64 P1, [R3+URZ+0x28800], R0 ;  /* 0x02880000030095a7 */ /* 0x000e64000802007f */
[----:B-1----:R-:W-:Y:S05]  /*ee50*/  @!P1 BRA `(.L_x_8880) ;  /* 0xfffffffc00ec9947 */ /* 0x002fea000383ffff */
[----:B------:R-:W-:Y:S05]  /*ee60*/  BRA `(.L_x_8996) ;  /* 0xffffff2400ec7947 */ /* 0x000fea000383ffff */
.L_x_8884:
[----:B-1----:R1:W2:Y:S02]  /*ee70*/  SYNCS.PHASECHK.TRANS64.TRYWAIT P1, [R3+URZ+0x28830], R0 ;  /* 0x02883000030075a7 */ /* 0x0022a4000802017f */
[----:B--2---:R-:W-:Y:S05]  /*ee80*/  @!P1 NANOSLEEP.SYNCS 0x989680 ;  /* 0x009896800000995d */ /* 0x004fea0003900000 */
[----:B------:R-:W2:Y:S02]  /*ee90*/  @!P1 SYNCS.PHASECHK.TRANS64 P1, [R3+URZ+0x28830], R0 ;  /* 0x02883000030095a7 */ /* 0x000ea4000802007f */
[----:B--2---:R-:W-:Y:S05]  /*eea0*/  @!P1 BRA `(.L_x_8884) ;  /* 0xfffffffc00f09947 */ /* 0x004fea000383ffff */
[----:B------:R-:W-:Y:S05]  /*eeb0*/  BRA `(.L_x_8883) ;  /* 0xffffff2800087947 */ /* 0x000fea000383ffff */
.L_x_8890:
[----:B-1----:R-:W-:-:S04]  /*eec0*/  IMAD.U32 R5, RZ, RZ, UR6 ;  /* 0x00000006ff057e24 */ /* 0x002fc8000f8e00ff */
[----:B------:R1:W2:Y:S03]  /*eed0*/  SYNCS.PHASECHK.TRANS64.TRYWAIT P1, [R5+URZ+0x28830], R0 ;  /* 0x02883000050075a7 */ /* 0x0002a6000802017f */
[----:B--2---:R-:W-:Y:S05]  /*eee0*/  @!P1 NANOSLEEP.SYNCS 0x989680 ;  /* 0x009896800000995d */ /* 0x004fea0003900000 */
[----:B------:R-:W2:Y:S02]  /*eef0*/  @!P1 SYNCS.PHASECHK.TRANS64 P1, [R5+URZ+0x28830], R0 ;  /* 0x02883000050095a7 */ /* 0x000ea4000802007f */
[----:B--2---:R-:W-:Y:S05]  /*ef00*/  @!P1 BRA `(.L_x_8890) ;  /* 0xfffffffc00ec9947 */ /* 0x004fea000383ffff */
[----:B------:R-:W-:Y:S05]  /*ef10*/  BRA `(.L_x_8887) ;  /* 0xffffff4c00387947 */ /* 0x000fea000383ffff */
.L_x_8894:
[----:B-1----:R-:W-:-:S04]  /*ef20*/  MOV R5, UR6 ;  /* 0x0000000600057c02 */ /* 0x002fc80008000f00 */
[----:B------:R1:W2:Y:S03]  /*ef30*/  SYNCS.PHASECHK.TRANS64.TRYWAIT P1, [R5+URZ+0x28850], R0 ;  /* 0x02885000050075a7 */ /* 0x0002a6000802017f */
[----:B--2---:R-:W-:Y:S05]  /*ef40*/  @!P1 NANOSLEEP.SYNCS 0x989680 ;  /* 0x009896800000995d */ /* 0x004fea0003900000 */
[----:B------:R-:W2:Y:S02]  /*ef50*/  @!P1 SYNCS.PHASECHK.TRANS64 P1, [R5+URZ+0x28850], R0 ;  /* 0x02885000050095a7 */ /* 0x000ea4000802007f */
[----:B--2---:R-:W-:Y:S05]  /*ef60*/  @!P1 BRA `(.L_x_8894) ;  /* 0xfffffffc00ec9947 */ /* 0x004fea000383ffff */
[----:B------:R-:W-:Y:S05]  /*ef70*/  BRA `(.L_x_8891) ;  /* 0xffffff5000047947 */ /* 0x000fea000383ffff */
.L_x_8902:
[----:B-1----:R-:W-:-:S04]  /*ef80*/  IMAD.U32 R5, RZ, RZ, UR6 ;  /* 0x00000006ff057e24 */ /* 0x002fc8000f8e00ff */
[----:B------:R1:W2:Y:S03]  /*ef90*/  SYNCS.PHASECHK.TRANS64.TRYWAIT P1, [R5+URZ+0x28830], R0 ;  /* 0x02883000050075a7 */ /* 0x0002a6000802017f */
[----:B--2---:R-:W-:Y:S05]  /*efa0*/  @!P1 NANOSLEEP.SYNCS 0x989680 ;  /* 0x009896800000995d */ /* 0x004fea0003900000 */
[----:B------:R-:W2:Y:S02]  /*efb0*/  @!P1 SYNCS.PHASECHK.TRANS64 P1, [R5+URZ+0x28830], R0 ;  /* 0x02883000050095a7 */ /* 0x000ea4000802007f */
[----:B--2---:R-:W-:Y:S05]  /*efc0*/  @!P1 BRA `(.L_x_8902) ;  /* 0xfffffffc00ec9947 */ /* 0x004fea000383ffff */
[----:B------:R-:W-:Y:S05]  /*efd0*/  BRA `(.L_x_8899) ;  /* 0xffffff7400887947 */ /* 0x000fea000383ffff */
.L_x_8906:
[----:B-1----:R-:W-:-:S04]  /*efe0*/  IMAD.U32 R5, RZ, RZ, UR6 ;  /* 0x00000006ff057e24 */ /* 0x002fc8000f8e00ff */
[----:B------:R1:W2:Y:S03]  /*eff0*/  SYNCS.PHASECHK.TRANS64.TRYWAIT P1, [R5+URZ+0x28850], R0 ;  /* 0x02885000050075a7 */ /* 0x0002a6000802017f */
[----:B--2---:R-:W-:Y:S05]  /*f000*/  @!P1 NANOSLEEP.SYNCS 0x989680 ;  /* 0x009896800000995d */ /* 0x004fea0003900000 */
[----:B------:R-:W2:Y:S02]  /*f010*/  @!P1 SYNCS.PHASECHK.TRANS64 P1, [R5+URZ+0x28850], R0 ;  /* 0x02885000050095a7 */ /* 0x000ea4000802007f */
[----:B--2---:R-:W-:Y:S05]  /*f020*/  @!P1 BRA `(.L_x_8906) ;  /* 0xfffffffc00ec9947 */ /* 0x004fea000383ffff */
[----:B------:R-:W-:Y:S05]  /*f030*/  BRA `(.L_x_8903) ;  /* 0xffffff7800547947 */ /* 0x000fea000383ffff */
.L_x_8913:
[----:B-1----:R-:W-:-:S04]  /*f040*/  IMAD.U32 R9, RZ, RZ, UR5 ;  /* 0x00000005ff097e24 */ /* 0x002fc8000f8e00ff */
[----:B------:R1:W2:Y:S03]  /*f050*/  SYNCS.PHASECHK.TRANS64.TRYWAIT P1, [R9+URZ+0x28850], R6 ;  /* 0x02885006090075a7 */ /* 0x0002a6000802017f */
[----:B--2---:R-:W-:Y:S05]  /*f060*/  @!P1 NANOSLEEP.SYNCS 0x989680 ;  /* 0x009896800000995d */ /* 0x004fea0003900000 */
[----:B------:R-:W2:Y:S02]  /*f070*/  @!P1 SYNCS.PHASECHK.TRANS64 P1, [R9+URZ+0x28850], R6 ;  /* 0x02885006090095a7 */ /* 0x000ea4000802007f */
[----:B--2---:R-:W-:Y:S05]  /*f080*/  @!P1 BRA `(.L_x_8913) ;  /* 0xfffffffc00ec9947 */ /* 0x004fea000383ffff */
[----:B------:R-:W-:Y:S05]  /*f090*/  BRA `(.L_x_8912) ;  /* 0xffffff94003c7947 */ /* 0x000fea000383ffff */
.L_x_8944:
        /* <DEDUP_REMOVED lines=10> */
.L_x_8997:
[----:B------:R-:W-:Y:S05]  /*f140*/  BRA `(.L_x_8998) ;  /* 0xffffffc800287947 */ /* 0x000fea000383ffff */
.L_x_8947:
[----:B0-----:R0:W1:Y:S02]  /*f150*/  SYNCS.PHASECHK.TRANS64.TRYWAIT P0, [R7+URZ+0x28840], R2 ;  /* 0x02884002070075a7 */ /* 0x001064000800017f */
[----:B-1----:R-:W-:Y:S05]  /*f160*/  @!P0 NANOSLEEP.SYNCS 0x989680 ;  /* 0x009896800000895d */ /* 0x002fea0003900000 */
[----:B------:R-:W1:Y:S02]  /*f170*/  @!P0 SYNCS.PHASECHK.TRANS64 P0, [R7+URZ+0x28840], R2 ;  /* 0x02884002070085a7 */ /* 0x000e64000800007f */
[----:B-1----:R-:W-:Y:S05]  /*f180*/  @!P0 BRA `(.L_x_8947) ;  /* 0xfffffffc00f08947 */ /* 0x002fea000383ffff */
[----:B------:R-:W-:Y:S05]  /*f190*/  BRA `(.L_x_8999) ;  /* 0xffffffcc00207947 */ /* 0x000fea000383ffff */
.L_x_8948:
        /* <DEDUP_REMOVED lines=8> */
.L_x_9001:
[----:B------:R-:W-:Y:S05]  /*f220*/  BSYNC B0 ;  /* 0x0000000000007941 */ /* 0x000fea0003800000 */
.L_x_9000:
[----:B------:R-:W-:Y:S01]  /*f230*/  IMAD.MOV.U32 R13, RZ, RZ, R4 ;  /* 0x000000ffff0d7224 */ /* 0x000fe200078e0004 */
[----:B------:R-:W-:Y:S01]  /*f240*/  @P0 LEA R9, R5, R16, 0x1 ;  /* 0x0000001005090211 */ /* 0x000fe200078e08ff */
[----:B------:R-:W-:Y:S02]  /*f250*/  IMAD.MOV.U32 R12, RZ, RZ, RZ ;  /* 0x000000ffff0c7224 */ /* 0x000fe400078e00ff */
[----:B------:R-:W-:Y:S02]  /*f260*/  IMAD.MOV.U32 R11, RZ, RZ, 0x181f ;  /* 0x0000181fff0b7424 */ /* 0x000fe400078e00ff */
[----:B------:R-:W-:Y:S02]  /*f270*/  IMAD.MOV.U32 R15, RZ, RZ, -0x1 ;  /* 0xffffffffff0f7424 */ /* 0x000fe400078e00ff */
[----:B------:R-:W-:-:S07]  /*f280*/  IMAD.MOV.U32 R2, RZ, RZ, R14 ;  /* 0x000000ffff027224 */ /* 0x000fce00078e000e */
[----:B------:R-:W-:Y:S05]  /*f290*/  WARPSYNC.COLLECTIVE R15, `(.L_x_9002) ;  /* 0x000000000f087348 */ /* 0x000fea0003c00000 */
[----:B------:R0:W1:Y:S02]  /*f2a0*/  SHFL.IDX P6, R14, R13, R12, R11 ;  /* 0x0000000c0d0e7389 */ /* 0x00006400000c000b */
[----:B01----:R-:W-:Y:S01]  /*f2b0*/  ENDCOLLECTIVE ;  /* 0x000000000000791b */ /* 0x003fe20003800000 */
.L_x_9002:
        /* <DEDUP_REMOVED lines=8> */
.L_x_9003:
        /* <DEDUP_REMOVED lines=12> */
.L_x_9004:
[----:B------:R-:W-:Y:S02]  /*f400*/  IMAD.MOV.U32 R13, RZ, RZ, R0 ;  /* 0x000000ffff0d7224 */ /* 0x000fe400078e0000 */
[----:B------:R-:W-:Y:S01]  /*f410*/  IMAD.MOV.U32 R12, RZ, RZ, 0x2 ;  /* 0x00000002ff0c7424 */ /* 0x000fe200078e00ff */
[----:B------:R-:W-:-:S05]  /*f420*/  @P0 LEA R14, P1, R35, R14, 0x1 ;  /* 0x0000000e230e0211 */ /* 0x000fca00078208ff */
[----:B------:R-:W-:-:S08]  /*f430*/  @P0 IMAD.MOV.U32 R2, RZ, RZ, R14 ;  /* 0x000000ffff020224 */ /* 0x000fd000078e000e */
[----:B------:R-:W-:Y:S05]  /*f440*/  WARPSYNC.COLLECTIVE R15, `(.L_x_9005) ;  /* 0x000000000f087348 */ /* 0x000fea0003c00000 */
[----:B------:R0:W1:Y:S02]  /*f450*/  SHFL.IDX P6, R14, R13, R12, R11 ;  /* 0x0000000c0d0e7389 */ /* 0x00006400000c000b */
[----:B01----:R-:W-:Y:S01]  /*f460*/  ENDCOLLECTIVE ;  /* 0x000000000000791b */ /* 0x003fe20003800000 */
.L_x_9005:
        /* <DEDUP_REMOVED lines=13> */
.L_x_9006:
[----:B------:R-:W-:Y:S01]  /*f540*/  @P0 IMAD R21, R5, 0x2, R16 ;  /* 0x0000000205150824 */ /* 0x000fe200078e0210 */
[----:B------:R-:W-:Y:S01]  /*f550*/  MOV R13, R0 ;  /* 0x00000000000d7202 */ /* 0x000fe20000000f00 */
[----:B------:R-:W-:Y:S01]  /*f560*/  IMAD.MOV.U32 R12, RZ, RZ, 0x3 ;  /* 0x00000003ff0c7424 */ /* 0x000fe200078e00ff */
[----:B------:R-:W-:-:S05]  /*f570*/  @P0 LEA R14, P1, R35, R14, 0x1 ;  /* 0x0000000e230e0211 */ /* 0x000fca00078208ff */
[----:B------:R-:W-:-:S08]  /*f580*/  @P0 IMAD.MOV.U32 R2, RZ, RZ, R14 ;  /* 0x000000ffff020224 */ /* 0x000fd000078e000e */
[----:B------:R-:W-:Y:S05]  /*f590*/  WARPSYNC.COLLECTIVE R15, `(.L_x_9007) ;  /* 0x000000000f087348 */ /* 0x000fea0003c00000 */
[----:B------:R0:W1:Y:S02]  /*f5a0*/  SHFL.IDX P6, R14, R13, R12, R11 ;  /* 0x0000000c0d0e7389 */ /* 0x00006400000c000b */
[----:B01----:R-:W-:Y:S01]  /*f5b0*/  ENDCOLLECTIVE ;  /* 0x000000000000791b */ /* 0x003fe20003800000 */
.L_x_9007:
        /* <DEDUP_REMOVED lines=13> */
.L_x_9008:
        /* <DEDUP_REMOVED lines=8> */
.L_x_9009:
        /* <DEDUP_REMOVED lines=13> */
.L_x_9010:
        /* <DEDUP_REMOVED lines=8> */
.L_x_9011:
        /* <DEDUP_REMOVED lines=13> */
.L_x_9012:
        /* <DEDUP_REMOVED lines=8> */
.L_x_9013:
        /* <DEDUP_REMOVED lines=13> */
.L_x_9014:
        /* <DEDUP_REMOVED lines=8> */
.L_x_9015:
        /* <DEDUP_REMOVED lines=12> */
.L_x_9016:
[----:B------:R-:W-:Y:S05]  /*fbc0*/  BRA `(.L_x_9017) ;  /* 0xffffffc800147947 */ /* 0x000fea000383ffff */
.L_x_8953:
[----:B------:R-:W-:Y:S01]  /*fbd0*/  MOV R13, R4 ;  /* 0x00000004000d7202 */ /* 0x000fe20000000f00 */
[----:B------:R-:W-:Y:S02]  /*fbe0*/  IMAD.MOV.U32 R12, RZ, RZ, RZ ;  /* 0x000000ffff0c7224 */ /* 0x000fe400078e00ff */
[----:B------:R-:W-:Y:S02]  /*fbf0*/  IMAD.MOV.U32 R11, RZ, RZ, 0x181f ;  /* 0x0000181fff0b7424 */ /* 0x000fe400078e00ff */
[----:B------:R-:W-:Y:S02]  /*fc00*/  IMAD.MOV.U32 R15, RZ, RZ, -0x1 ;  /* 0xffffffffff0f7424 */ /* 0x000fe400078e00ff */
[----:B------:R-:W-:-:S07]  /*fc10*/  IMAD.U32 R6, RZ, RZ, UR43 ;  /* 0x0000002bff067e24 */ /* 0x000fce000f8e00ff */
[----:B------:R-:W-:Y:S05]  /*fc20*/  WARPSYNC.COLLECTIVE R15, `(.L_x_9018) ;  /* 0x000000000f087348 */ /* 0x000fea0003c00000 */
[----:B------:R0:W1:Y:S02]  /*fc30*/  SHFL.IDX P6, R14, R13, R12, R11 ;  /* 0x0000000c0d0e7389 */ /* 0x00006400000c000b */
[----:B01----:R-:W-:Y:S01]  /*fc40*/  ENDCOLLECTIVE ;  /* 0x000000000000791b */ /* 0x003fe20003800000 */
.L_x_9018:
        /* <DEDUP_REMOVED lines=8> */
.L_x_9019:
        /* <DEDUP_REMOVED lines=8> */
.L_x_9020:
        /* <DEDUP_REMOVED lines=11> */
.L_x_9021:
[----:B------:R-:W-:Y:S02]  /*fe00*/  IMAD.MOV.U32 R13, RZ, RZ, R4 ;  /* 0x000000ffff0d7224 */ /* 0x000fe400078e0004 */
[----:B------:R-:W-:Y:S01]  /*fe10*/  IMAD.MOV.U32 R12, RZ, RZ, 0x2 ;  /* 0x00000002ff0c7424 */ /* 0x000fe200078e00ff */
[----:B------:R-:W-:-:S05]  /*fe20*/  @!P0 LEA R14, P1, R35, R14, 0x1 ;  /* 0x0000000e230e8211 */ /* 0x000fca00078208ff */
[----:B------:R-:W-:-:S08]  /*fe30*/  @!P0 IMAD.MOV.U32 R2, RZ, RZ, R14 ;  /* 0x000000ffff028224 */ /* 0x000fd000078e000e */
[----:B------:R-:W-:Y:S05]  /*fe40*/  WARPSYNC.COLLECTIVE R15, `(.L_x_9022) ;  /* 0x000000000f087348 */ /* 0x000fea0003c00000 */
[----:B------:R0:W1:Y:S02]  /*fe50*/  SHFL.IDX P6, R14, R13, R12, R11 ;  /* 0x0000000c0d0e7389 */ /* 0x00006400000c000b */
[----:B01----:R-:W-:Y:S01]  /*fe60*/  ENDCOLLECTIVE ;  /* 0x000000000000791b */ /* 0x003fe20003800000 */
.L_x_9022:
        /* <DEDUP_REMOVED lines=14> */
.L_x_9023:
[----:B------:R-:W-:Y:S02]  /*ff50*/  IMAD.MOV.U32 R13, RZ, RZ, R4 ;  /* 0x000000ffff0d7224 */ /* 0x000fe400078e0004 */
[----:B------:R-:W-:Y:S01]  /*ff60*/  IMAD.MOV.U32 R12, RZ, RZ, 0x3 ;  /* 0x00000003ff0c7424 */ /* 0x000fe200078e00ff */
[----:B------:R-:W-:-:S05]  /*ff70*/  @!P0 LEA R14, P1, R35, R14, 0x1 ;  /* 0x0000000e230e8211 */ /* 0x000fca00078208ff */
[----:B------:R-:W-:-:S08]  /*ff80*/  @!P0 IMAD.MOV.U32 R2, RZ, RZ, R14 ;  /* 0x000000ffff028224 */ /* 0x000fd000078e000e */
[----:B------:R-:W-:Y:S05]  /*ff90*/  WARPSYNC.COLLECTIVE R15, `(.L_x_9024) ;  /* 0x000000000f087348 */ /* 0x000fea0003c00000 */
[----:B------:R0:W1:Y:S02]  /*ffa0*/  SHFL.IDX P6, R14, R13, R12, R11 ;  /* 0x0000000c0d0e7389 */ /* 0x00006400000c000b */
[----:B01----:R-:W-:Y:S01]  /*ffb0*/  ENDCOLLECTIVE ;  /* 0x000000000000791b */ /* 0x003fe20003800000 */
.L_x_9024:
        /* <DEDUP_REMOVED lines=14> */
.L_x_9025:
[----:B------:R-:W-:Y:S01]  /*100a0*/  IMAD.MOV.U32 R13, RZ, RZ, R4 ;  /* 0x000000ffff0d7224 */ /* 0x000fe200078e0004 */
[----:B------:R-:W-:Y:S02]  /*100b0*/  MOV R12, 0x4 ;  /* 0x00000004000c7802 */ /* 0x000fe40000000f00 */
[----:B------:R-:W-:-:S05]  /*100c0*/  @!P0 LEA R14, P1, R35, R14, 0x1 ;  /* 0x0000000e230e8211 */ /* 0x000fca00078208ff */
[----:B------:R-:W-:-:S08]  /*100d0*/  @!P0 IMAD.MOV.U32 R2, RZ, RZ, R14 ;  /* 0x000000ffff028224 */ /* 0x000fd000078e000e */
[----:B------:R-:W-:Y:S05]  /*100e0*/  WARPSYNC.COLLECTIVE R15, `(.L_x_9026) ;  /* 0x000000000f087348 */ /* 0x000fea0003c00000 */
[----:B------:R0:W1:Y:S02]  /*100f0*/  SHFL.IDX P6, R14, R13, R12, R11 ;  /* 0x0000000c0d0e7389 */ /* 0x00006400000c000b */
[----:B01----:R-:W-:Y:S01]  /*10100*/  ENDCOLLECTIVE ;  /* 0x000000000000791b */ /* 0x003fe20003800000 */
.L_x_9026:
        /* <DEDUP_REMOVED lines=14> */
.L_x_9027:
[----:B------:R-:W-:Y:S02]  /*101f0*/  IMAD.MOV.U32 R13, RZ, RZ, R4 ;  /* 0x000000ffff0d7224 */ /* 0x000fe400078e0004 */
[----:B------:R-:W-:Y:S01]  /*10200*/  IMAD.MOV.U32 R12, RZ, RZ, 0x5 ;  /* 0x00000005ff0c7424 */ /* 0x000fe200078e00ff */
[----:B------:R-:W-:-:S05]  /*10210*/  @!P0 LEA R14, P1, R35, R14, 0x1 ;  /* 0x0000000e230e8211 */ /* 0x000fca00078208ff */
[----:B------:R-:W-:-:S08]  /*10220*/  @!P0 IMAD.MOV.U32 R2, RZ, RZ, R14 ;  /* 0x000000ffff028224 */ /* 0x000fd000078e000e */
[----:B------:R-:W-:Y:S05]  /*10230*/  WARPSYNC.COLLECTIVE R15, `(.L_x_9028) ;  /* 0x000000000f087348 */ /* 0x000fea0003c00000 */
[----:B------:R0:W1:Y:S02]  /*10240*/  SHFL.IDX P6, R14, R13, R12, R11 ;  /* 0x0000000c0d0e7389 */ /* 0x00006400000c000b */
[----:B01----:R-:W-:Y:S01]  /*10250*/  ENDCOLLECTIVE ;  /* 0x000000000000791b */ /* 0x003fe20003800000 */
.L_x_9028:
        /* <DEDUP_REMOVED lines=14> */
.L_x_9029:
[----:B------:R-:W-:Y:S02]  /*10340*/  IMAD.MOV.U32 R13, RZ, RZ, R4 ;  /* 0x000000ffff0d7224 */ /* 0x000fe400078e0004 */
[----:B------:R-:W-:Y:S01]  /*10350*/  IMAD.MOV.U32 R12, RZ, RZ, 0x6 ;  /* 0x00000006ff0c7424 */ /* 0x000fe200078e00ff */
[----:B------:R-:W-:-:S05]  /*10360*/  @!P0 LEA R14, P1, R35, R14, 0x1 ;  /* 0x0000000e230e8211 */ /* 0x000fca00078208ff */
[----:B------:R-:W-:-:S08]  /*10370*/  @!P0 IMAD.MOV.U32 R2, RZ, RZ, R14 ;  /* 0x000000ffff028224 */ /* 0x000fd000078e000e */
[----:B------:R-:W-:Y:S05]  /*10380*/  WARPSYNC.COLLECTIVE R15, `(.L_x_9030) ;  /* 0x000000000f087348 */ /* 0x000fea0003c00000 */
[----:B------:R0:W1:Y:S02]  /*10390*/  SHFL.IDX P6, R14, R13, R12, R11 ;  /* 0x0000000c0d0e7389 */ /* 0x00006400000c000b */
[----:B01----:R-:W-:Y:S01]  /*103a0*/  ENDCOLLECTIVE ;  /* 0x000000000000791b */ /* 0x003fe20003800000 */
.L_x_9030:
[----:B------:R-:W-:Y:S02]  /*103b0*/  @!P0 IMAD.X R7, RZ, RZ, R6, P1 ;  /* 0x000000ffff078224 */ /* 0x000fe400008e0606 */
[----:B------:R-:W-:Y:S02]  /*103c0*/  VIADD R6, R5, 0x60 ;  /* 0x0000006005067836 */ /* 0x000fe40000000000 */
[----:B------:R-:W-:-:S05]  /*103d0*/  @!P0 IMAD.MOV.U32 R3, RZ, RZ, R7 ;  /* 0x000000ffff038224 */ /* 0x000fca00078e0007 */
[----:B------:R-:W-:Y:S01]  /*103e0*/  @!PT LDS RZ, [RZ] ;  /* 0x00000000fffff984 */ /* 0x000fe20000000800 */
[----:B------:R-:W-:Y:S01]  /*103f0*/  @!PT LDS RZ, [RZ] ;  /* 0x00000000fffff984 */ /* 0x000fe20000000800 */
[----:B------:R-:W-:Y:S01]  /*10400*/  @!PT LDS RZ, [RZ] ;  /* 0x00000000fffff984 */ /* 0x000fe20000000800 */
        /* <DEDUP_REMOVED lines=8> */
.L_x_9031:
[----:B------:R-:W-:Y:S02]  /*10490*/  IMAD.MOV.U32 R13, RZ, RZ, R4 ;  /* 0x000000ffff0d7224 */ /* 0x000fe400078e0004 */
[----:B------:R-:W-:Y:S01]  /*104a0*/  IMAD.MOV.U32 R12, RZ, RZ, 0x7 ;  /* 0x00000007ff0c7424 */ /* 0x000fe200078e00ff */
[----:B------:R-:W-:-:S05]  /*104b0*/  @!P0 LEA R14, P1, R35, R14, 0x1 ;  /* 0x0000000e230e8211 */ /* 0x000fca00078208ff */
[----:B------:R-:W-:-:S08]  /*104c0*/  @!P0 IMAD.MOV.U32 R2, RZ, RZ, R14 ;  /* 0x000000ffff028224 */ /* 0x000fd000078e000e */
[----:B------:R-:W-:Y:S05]  /*104d0*/  WARPSYNC.COLLECTIVE R15, `(.L_x_9032) ;  /* 0x000000000f087348 */ /* 0x000fea0003c00000 */
[----:B------:R0:W1:Y:S02]  /*104e0*/  SHFL.IDX P6, R14, R13, R12, R11 ;  /* 0x0000000c0d0e7389 */ /* 0x00006400000c000b */
[----:B01----:R-:W-:Y:S01]  /*104f0*/  ENDCOLLECTIVE ;  /* 0x000000000000791b */ /* 0x003fe20003800000 */
.L_x_9032:
        /* <DEDUP_REMOVED lines=12> */
.L_x_9033:
[----:B------:R-:W-:Y:S05]  /*105c0*/  BRA `(.L_x_9034) ;  /* 0xffffffc800387947 */ /* 0x000fea000383ffff */
.L_x_8956:
[----:B0-----:R0:W1:Y:S02]  /*105d0*/  SYNCS.PHASECHK.TRANS64.TRYWAIT P0, [R16+URZ+0x28820], R3 ;  /* 0x02882003100075a7 */ /* 0x001064000800017f */
[----:B-1----:R-:W-:Y:S05]  /*105e0*/  @!P0 NANOSLEEP.SYNCS 0x989680 ;  /* 0x009896800000895d */ /* 0x002fea0003900000 */
[----:B------:R-:W1:Y:S02]  /*105f0*/  @!P0 SYNCS.PHASECHK.TRANS64 P0, [R16+URZ+0x28820], R3 ;  /* 0x02882003100085a7 */ /* 0x000e64000800007f */
[----:B-1----:R-:W-:Y:S05]  /*10600*/  @!P0 BRA `(.L_x_8956) ;  /* 0xfffffffc00f08947 */ /* 0x002fea000383ffff */
[----:B------:R-:W-:Y:S05]  /*10610*/  BRA `(.L_x_9035) ;  /* 0xffffffc800907947 */ /* 0x000fea000383ffff */
.L_x_8960:
[----:B0-----:R0:W1:Y:S02]  /*10620*/  SYNCS.PHASECHK.TRANS64.TRYWAIT P0, [R6+URZ+0x28840], R3 ;  /* 0x02884003060075a7 */ /* 0x001064000800017f */
[----:B-1----:R-:W-:Y:S05]  /*10630*/  @!P0 NANOSLEEP.SYNCS 0x989680 ;  /* 0x009896800000895d */ /* 0x002fea0003900000 */
[----:B------:R-:W1:Y:S02]  /*10640*/  @!P0 SYNCS.PHASECHK.TRANS64 P0, [R6+URZ+0x28840], R3 ;  /* 0x02884003060085a7 */ /* 0x000e64000800007f */
[----:B-1----:R-:W-:Y:S05]  /*10650*/  @!P0 BRA `(.L_x_8960) ;  /* 0xfffffffc00f08947 */ /* 0x002fea000383ffff */
[----:B------:R-:W-:Y:S05]  /*10660*/  BRA `(.L_x_9036) ;  /* 0xffffffcc00507947 */ /* 0x000fea000383ffff */
.L_x_8961:
        /* <DEDUP_REMOVED lines=8> */
.L_x_9038:
[----:B------:R-:W-:Y:S05]  /*106f0*/  BSYNC B1 ;  /* 0x0000000000017941 */ /* 0x000fea0003800000 */
.L_x_9037:
        /* <DEDUP_REMOVED lines=10> */
.L_x_9039:
[----:B------:R-:W-:Y:S02]  /*107a0*/  IMAD.MOV.U32 R13, RZ, RZ, R9 ;  /* 0x000000ffff0d7224 */ /* 0x000fe400078e0009 */
[----:B------:R-:W-:Y:S02]  /*107b0*/  IMAD.MOV.U32 R12, RZ, RZ, 0x1 ;  /* 0x00000001ff0c7424 */ /* 0x000fe400078e00ff */
[----:B------:R-:W-:-:S07]  /*107c0*/  IMAD.MOV.U32 R2, RZ, RZ, R14 ;  /* 0x000000ffff027224 */ /* 0x000fce00078e000e */
[----:B------:R-:W-:Y:S05]  /*107d0*/  WARPSYNC.COLLECTIVE R15, `(.L_x_9040) ;  /* 0x000000000f087348 */ /* 0x000fea0003c00000 */
[----:B------:R0:W1:Y:S02]  /*107e0*/  SHFL.IDX P6, R14, R13, R12, R11 ;  /* 0x0000000c0d0e7389 */ /* 0x00006400000c000b */
[----:B01----:R-:W-:Y:S01]  /*107f0*/  ENDCOLLECTIVE ;  /* 0x000000000000791b */ /* 0x003fe20003800000 */
.L_x_9040:
        /* <DEDUP_REMOVED lines=12> */
.L_x_9041:
[----:B------:R-:W-:Y:S02]  /*108c0*/  IMAD.MOV.U32 R13, RZ, RZ, R9 ;  /* 0x000000ffff0d7224 */ /* 0x000fe400078e0009 */
[----:B------:R-:W-:Y:S02]  /*108d0*/  IMAD.MOV.U32 R12, RZ, RZ, 0x2 ;  /* 0x00000002ff0c7424 */ /* 0x000fe400078e00ff */
[----:B------:R-:W-:-:S07]  /*108e0*/  IMAD.MOV.U32 R2, RZ, RZ, R14 ;  /* 0x000000ffff027224 */ /* 0x000fce00078e000e */
[----:B------:R-:W-:Y:S05]  /*108f0*/  WARPSYNC.COLLECTIVE R15, `(.L_x_9042) ;  /* 0x000000000f087348 */ /* 0x000fea0003c00000 */
[----:B------:R0:W1:Y:S02]  /*10900*/  SHFL.IDX P6, R14, R13, R12, R11 ;  /* 0x0000000c0d0e7389 */ /* 0x00006400000c000b */
[----:B01----:R-:W-:Y:S01]  /*10910*/  ENDCOLLECTIVE ;  /* 0x000000000000791b */ /* 0x003fe20003800000 */
.L_x_9042:
        /* <DEDUP_REMOVED lines=12> */
.L_x_9043:
[----:B------:R-:W-:Y:S02]  /*109e0*/  IMAD.MOV.U32 R13, RZ, RZ, R9 ;  /* 0x000000ffff0d7224 */ /* 0x000fe400078e0009 */
[----:B------:R-:W-:Y:S02]  /*109f0*/  IMAD.MOV.U32 R12, RZ, RZ, 0x3 ;  /* 0x00000003ff0c7424 */ /* 0x000fe400078e00ff */
[----:B------:R-:W-:-:S07]  /*10a00*/  IMAD.MOV.U32 R2, RZ, RZ, R14 ;  /* 0x000000ffff027224 */ /* 0x000fce00078e000e */
[----:B------:R-:W-:Y:S05]  /*10a10*/  WARPSYNC.COLLECTIVE R15, `(.L_x_9044) ;  /* 0x000000000f087348 */ /* 0x000fea0003c00000 */
[----:B------:R0:W1:Y:S02]  /*10a20*/  SHFL.IDX P6, R14, R13, R12, R11 ;  /* 0x0000000c0d0e7389 */ /* 0x00006400000c000b */
[----:B01----:R-:W-:Y:S01]  /*10a30*/  ENDCOLLECTIVE ;  /* 0x000000000000791b */ /* 0x003fe20003800000 */
.L_x_9044:
        /* <DEDUP_REMOVED lines=12> */
.L_x_9045:
[----:B------:R-:W-:Y:S02]  /*10b00*/  IMAD.MOV.U32 R13, RZ, RZ, R9 ;  /* 0x000000ffff0d7224 */ /* 0x000fe400078e0009 */
[----:B------:R-:W-:Y:S02]  /*10b10*/  IMAD.MOV.U32 R12, RZ, RZ, 0x4 ;  /* 0x00000004ff0c7424 */ /* 0x000fe400078e00ff */
[----:B------:R-:W-:-:S07]  /*10b20*/  IMAD.MOV.U32 R2, RZ, RZ, R14 ;  /* 0x000000ffff027224 */ /* 0x000fce00078e000e */
[----:B------:R-:W-:Y:S05]  /*10b30*/  WARPSYNC.COLLECTIVE R15, `(.L_x_9046) ;  /* 0x000000000f087348 */ /* 0x000fea0003c00000 */
[----:B------:R0:W1:Y:S02]  /*10b40*/  SHFL.IDX P6, R14, R13, R12, R11 ;  /* 0x0000000c0d0e7389 */ /* 0x00006400000c000b */
[----:B01----:R-:W-:Y:S01]  /*10b50*/  ENDCOLLECTIVE ;  /* 0x000000000000791b */ /* 0x003fe20003800000 */
.L_x_9046:
        /* <DEDUP_REMOVED lines=12> */
.L_x_9047:
[----:B------:R-:W-:Y:S02]  /*10c20*/  IMAD.MOV.U32 R13, RZ, RZ, R9 ;  /* 0x000000ffff0d7224 */ /* 0x000fe400078e0009 */
[----:B------:R-:W-:Y:S02]  /*10c30*/  IMAD.MOV.U32 R12, RZ, RZ, 0x5 ;  /* 0x00000005ff0c7424 */ /* 0x000fe400078e00ff */
[----:B------:R-:W-:-:S07]  /*10c40*/  IMAD.MOV.U32 R2, RZ, RZ, R14 ;  /* 0x000000ffff027224 */ /* 0x000fce00078e000e */
[----:B------:R-:W-:Y:S05]  /*10c50*/  WARPSYNC.COLLECTIVE R15, `(.L_x_9048) ;  /* 0x000000000f087348 */ /* 0x000fea0003c00000 */
[----:B------:R0:W1:Y:S02]  /*10c60*/  SHFL.IDX P6, R14, R13, R12, R11 ;  /* 0x0000000c0d0e7389 */ /* 0x00006400000c000b */
[----:B01----:R-:W-:Y:S01]  /*10c70*/  ENDCOLLECTIVE ;  /* 0x000000000000791b */ /* 0x003fe20003800000 */
.L_x_9048:
        /* <DEDUP_REMOVED lines=12> */
.L_x_9049:
[----:B------:R-:W-:Y:S02]  /*10d40*/  IMAD.MOV.U32 R13, RZ, RZ, R9 ;  /* 0x000000ffff0d7224 */ /* 0x000fe400078e0009 */
[----:B------:R-:W-:Y:S02]  /*10d50*/  IMAD.MOV.U32 R12, RZ, RZ, 0x6 ;  /* 0x00000006ff0c7424 */ /* 0x000fe400078e00ff */
[----:B------:R-:W-:-:S07]  /*10d60*/  IMAD.MOV.U32 R2, RZ, RZ, R14 ;  /* 0x000000ffff027224 */ /* 0x000fce00078e000e */
[----:B------:R-:W-:Y:S05]  /*10d70*/  WARPSYNC.COLLECTIVE R15, `(.L_x_9050) ;  /* 0x000000000f087348 */ /* 0x000fea0003c00000 */
[----:B------:R0:W1:Y:S02]  /*10d80*/  SHFL.IDX P6, R14, R13, R12, R11 ;  /* 0x0000000c0d0e7389 */ /* 0x00006400000c000b */
[----:B01----:R-:W-:Y:S01]  /*10d90*/  ENDCOLLECTIVE ;  /* 0x000000000000791b */ /* 0x003fe20003800000 */
.L_x_9050:
        /* <DEDUP_REMOVED lines=12> */
.L_x_9051:
[----:B------:R-:W-:Y:S02]  /*10e60*/  IMAD.MOV.U32 R13, RZ, RZ, R9 ;  /* 0x000000ffff0d7224 */ /* 0x000fe400078e0009 */
[----:B------:R-:W-:Y:S02]  /*10e70*/  IMAD.MOV.U32 R12, RZ, RZ, 0x7 ;  /* 0x00000007ff0c7424 */ /* 0x000fe400078e00ff */
[----:B------:R-:W-:-:S07]  /*10e80*/  IMAD.MOV.U32 R2, RZ, RZ, R14 ;  /* 0x000000ffff027224 */ /* 0x000fce00078e000e */
[----:B------:R-:W-:Y:S05]  /*10e90*/  WARPSYNC.COLLECTIVE R15, `(.L_x_9052) ;  /* 0x000000000f087348 */ /* 0x000fea0003c00000 */
[----:B------:R0:W1:Y:S02]  /*10ea0*/  SHFL.IDX P6, R14, R13, R12, R11 ;  /* 0x0000000c0d0e7389 */ /* 0x00006400000c000b */
[----:B01----:R-:W-:Y:S01]  /*10eb0*/  ENDCOLLECTIVE ;  /* 0x000000000000791b */ /* 0x003fe20003800000 */
.L_x_9052:
        /* <DEDUP_REMOVED lines=12> */
.L_x_9053:
[----:B------:R-:W-:Y:S05]  /*10f80*/  BRA `(.L_x_9054) ;  /* 0xffffffc800247947 */ /* 0x000fea000383ffff */
.L_x_8966:
[----:B0-----:R0:W1:Y:S02]  /*10f90*/  SYNCS.PHASECHK.TRANS64.TRYWAIT P0, [R6+URZ+0x28860], R3 ;  /* 0x02886003060075a7 */ /* 0x001064000800017f */
[----:B-1----:R-:W-:Y:S05]  /*10fa0*/  @!P0 NANOSLEEP.SYNCS 0x989680 ;  /* 0x009896800000895d */ /* 0x002fea0003900000 */
[----:B------:R-:W1:Y:S02]  /*10fb0*/  @!P0 SYNCS.PHASECHK.TRANS64 P0, [R6+URZ+0x28860], R3 ;  /* 0x02886003060085a7 */ /* 0x000e64000800007f */
[----:B-1----:R-:W-:Y:S05]  /*10fc0*/  @!P0 BRA `(.L_x_8966) ;  /* 0xfffffffc00f08947 */ /* 0x002fea000383ffff */
[----:B------:R-:W-:Y:S05]  /*10fd0*/  BRA `(.L_x_9055) ;  /* 0xffffffc800807947 */ /* 0x000fea000383ffff */
.L_x_8967:
        /* <DEDUP_REMOVED lines=8> */
.L_x_9057:
[----:B------:R-:W-:Y:S05]  /*11060*/  BSYNC B1 ;  /* 0x0000000000017941 */ /* 0x000fea0003800000 */
.L_x_9056:
        /* <DEDUP_REMOVED lines=9> */
.L_x_9058:
[----:B------:R-:W-:Y:S01]  /*11100*/  MOV R13, R18 ;  /* 0x00000012000d7202 */ /* 0x000fe20000000f00 */
[----:B------:R-:W-:Y:S01]  /*11110*/  IMAD.MOV.U32 R12, RZ, RZ, 0x1 ;  /* 0x00000001ff0c7424 */ /* 0x000fe200078e00ff */
[----:B------:R-:W-:-:S13]  /*11120*/  IADD3 R2, P0, R14, R5, RZ ;  /* 0x000000050e027210 */ /* 0x000fda0007f1e0ff */
[----:B------:R-:W-:Y:S05]  /*11130*/  WARPSYNC.COLLECTIVE R15, `(.L_x_9059) ;  /* 0x000000000f087348 */ /* 0x000fea0003c00000 */
[----:B------:R0:W1:Y:S02]  /*11140*/  SHFL.IDX P6, R14, R13, R12, R11 ;  /* 0x0000000c0d0e7389 */ /* 0x00006400000c000b */
[----:B01----:R-:W-:Y:S01]  /*11150*/  ENDCOLLECTIVE ;  /* 0x000000000000791b */ /* 0x003fe20003800000 */
.L_x_9059:
        /* <DEDUP_REMOVED lines=13> */
.L_x_9060:
[----:B------:R-:W-:Y:S02]  /*11230*/  IMAD.MOV.U32 R13, RZ, RZ, R18 ;  /* 0x000000ffff0d7224 */ /* 0x000fe400078e0012 */
[----:B------:R-:W-:Y:S01]  /*11240*/  IMAD.MOV.U32 R12, RZ, RZ, 0x2 ;  /* 0x00000002ff0c7424 */ /* 0x000fe200078e00ff */
[----:B------:R-:W-:-:S13]  /*11250*/  IADD3 R2, P0, R14, R5, RZ ;  /* 0x000000050e027210 */ /* 0x000fda0007f1e0ff */
[----:B------:R-:W-:Y:S05]  /*11260*/  WARPSYNC.COLLECTIVE R15, `(.L_x_9061) ;  /* 0x000000000f087348 */ /* 0x000fea0003c00000 */
[----:B------:R0:W1:Y:S02]  /*11270*/  SHFL.IDX P6, R14, R13, R12, R11 ;  /* 0x0000000c0d0e7389 */ /* 0x00006400000c000b */
[----:B01----:R-:W-:Y:S01]  /*11280*/  ENDCOLLECTIVE ;  /* 0x000000000000791b */ /* 0x003fe20003800000 */
.L_x_9061:
        /* <DEDUP_REMOVED lines=13> */
.L_x_9062:
[----:B------:R-:W-:Y:S02]  /*11360*/  IMAD.MOV.U32 R13, RZ, RZ, R18 ;  /* 0x000000ffff0d7224 */ /* 0x000fe400078e0012 */
[----:B------:R-:W-:Y:S01]  /*11370*/  IMAD.MOV.U32 R12, RZ, RZ, 0x3 ;  /* 0x00000003ff0c7424 */ /* 0x000fe200078e00ff */
[----:B------:R-:W-:-:S13]  /*11380*/  IADD3 R2, P0, R14, R5, RZ ;  /* 0x000000050e027210 */ /* 0x000fda0007f1e0ff */
[----:B------:R-:W-:Y:S05]  /*11390*/  WARPSYNC.COLLECTIVE R15, `(.L_x_9063) ;  /* 0x000000000f087348 */ /* 0x000fea0003c00000 */
[----:B------:R0:W1:Y:S02]  /*113a0*/  SHFL.IDX P6, R14, R13, R12, R11 ;  /* 0x0000000c0d0e7389 */ /* 0x00006400000c000b */
[----:B01----:R-:W-:Y:S01]  /*113b0*/  ENDCOLLECTIVE ;  /* 0x000000000000791b */ /* 0x003fe20003800000 */
.L_x_9063:
        /* <DEDUP_REMOVED lines=13> */
.L_x_9064:
[----:B------:R-:W-:Y:S02]  /*11490*/  IMAD.MOV.U32 R13, RZ, RZ, R18 ;  /* 0x000000ffff0d7224 */ /* 0x000fe400078e0012 */
[----:B------:R-:W-:Y:S01]  /*114a0*/  IMAD.MOV.U32 R12, RZ, RZ, 0x4 ;  /* 0x00000004ff0c7424 */ /* 0x000fe200078e00ff */
[----:B------:R-:W-:-:S13]  /*114b0*/  IADD3 R2, P0, R14, R5, RZ ;  /* 0x000000050e027210 */ /* 0x000fda0007f1e0ff */
[----:B------:R-:W-:Y:S05]  /*114c0*/  WARPSYNC.COLLECTIVE R15, `(.L_x_9065) ;  /* 0x000000000f087348 */ /* 0x000fea0003c00000 */
[----:B------:R0:W1:Y:S02]  /*114d0*/  SHFL.IDX P6, R14, R13, R12, R11 ;  /* 0x0000000c0d0e7389 */ /* 0x00006400000c000b */
[----:B01----:R-:W-:Y:S01]  /*114e0*/  ENDCOLLECTIVE ;  /* 0x000000000000791b */ /* 0x003fe20003800000 */
.L_x_9065:
        /* <DEDUP_REMOVED lines=13> */
.L_x_9066:
[----:B------:R-:W-:Y:S02]  /*115c0*/  IMAD.MOV.U32 R13, RZ, RZ, R18 ;  /* 0x000000ffff0d7224 */ /* 0x000fe400078e0012 */
[----:B------:R-:W-:Y:S01]  /*115d0*/  IMAD.MOV.U32 R12, RZ, RZ, 0x5 ;  /* 0x00000005ff0c7424 */ /* 0x000fe200078e00ff */
[----:B------:R-:W-:-:S13]  /*115e0*/  IADD3 R2, P0, R14, R5, RZ ;  /* 0x000000050e027210 */ /* 0x000fda0007f1e0ff */
[----:B------:R-:W-:Y:S05]  /*115f0*/  WARPSYNC.COLLECTIVE R15, `(.L_x_9067) ;  /* 0x000000000f087348 */ /* 0x000fea0003c00000 */
[----:B------:R0:W1:Y:S02]  /*11600*/  SHFL.IDX P6, R14, R13, R12, R11 ;  /* 0x0000000c0d0e7389 */ /* 0x00006400000c000b */
[----:B01----:R-:W-:Y:S01]  /*11610*/  ENDCOLLECTIVE ;  /* 0x000000000000791b */ /* 0x003fe20003800000 */
.L_x_9067:
        /* <DEDUP_REMOVED lines=13> */
.L_x_9068:
[----:B------:R-:W-:Y:S02]  /*116f0*/  IMAD.MOV.U32 R13, RZ, RZ, R18 ;  /* 0x000000ffff0d7224 */ /* 0x000fe400078e0012 */
[----:B------:R-:W-:Y:S01]  /*11700*/  IMAD.MOV.U32 R12, RZ, RZ, 0x6 ;  /* 0x00000006ff0c7424 */ /* 0x000fe200078e00ff */
[----:B------:R-:W-:-:S13]  /*11710*/  IADD3 R2, P0, R14, R5, RZ ;  /* 0x000000050e027210 */ /* 0x000fda0007f1e0ff */
[----:B------:R-:W-:Y:S05]  /*11720*/  WARPSYNC.COLLECTIVE R15, `(.L_x_9069) ;  /* 0x000000000f087348 */ /* 0x000fea0003c00000 */
[----:B------:R0:W1:Y:S02]  /*11730*/  SHFL.IDX P6, R14, R13, R12, R11 ;  /* 0x0000000c0d0e7389 */ /* 0x00006400000c000b */
[----:B01----:R-:W-:Y:S01]  /*11740*/  ENDCOLLECTIVE ;  /* 0x000000000000791b */ /* 0x003fe20003800000 */
.L_x_9069:
        /* <DEDUP_REMOVED lines=13> */
.L_x_9070:
[----:B------:R-:W-:Y:S02]  /*11820*/  IMAD.MOV.U32 R13, RZ, RZ, R18 ;  /* 0x000000ffff0d7224 */ /* 0x000fe400078e0012 */
[----:B------:R-:W-:Y:S01]  /*11830*/  IMAD.MOV.U32 R12, RZ, RZ, 0x7 ;  /* 0x00000007ff0c7424 */ /* 0x000fe200078e00ff */
[----:B------:R-:W-:-:S13]  /*11840*/  IADD3 R2, P0, R14, R5, RZ ;  /* 0x000000050e027210 */ /* 0x000fda0007f1e0ff */
[----:B------:R-:W-:Y:S05]  /*11850*/  WARPSYNC.COLLECTIVE R15, `(.L_x_9071) ;  /* 0x000000000f087348 */ /* 0x000fea0003c00000 */
[----:B------:R0:W1:Y:S02]  /*11860*/  SHFL.IDX P6, R14, R13, R12, R11 ;  /* 0x0000000c0d0e7389 */ /* 0x00006400000c000b */
[----:B01----:R-:W-:Y:S01]  /*11870*/  ENDCOLLECTIVE ;  /* 0x000000000000791b */ /* 0x003fe20003800000 */
.L_x_9071:
        /* <DEDUP_REMOVED lines=12> */
.L_x_9072:
[----:B------:R-:W-:Y:S01]  /*11940*/  @!PT LDS RZ, [RZ] ;  /* 0x00000000fffff984 */ /* 0x000fe20000000800 */
[----:B------:R-:W-:Y:S01]  /*11950*/  @!PT LDS RZ, [RZ] ;  /* 0x00000000fffff984 */ /* 0x000fe20000000800 */
[----:B------:R-:W-:Y:S01]  /*11960*/  @!PT LDS RZ, [RZ] ;  /* 0x00000000fffff984 */ /* 0x000fe20000000800 */
[----:B------:R0:W-:Y:S01]  /*11970*/  LDGSTS.E.BYPASS.LTC128B.128 [R7+0x7400], desc[UR50][R2.64+0x80], !P0 ;  /* 0x0740008002077fae */ /* 0x0001e2000c101d72 */
[----:B------:R-:W-:Y:S05]  /*11980*/  BRA `(.L_x_9073) ;  /* 0xffffffc400247947 */ /* 0x000fea000383ffff */
.L_x_8975:
[----:B0-----:R0:W1:Y:S02]  /*11990*/  SYNCS.PHASECHK.TRANS64.TRYWAIT P0, [R4+URZ+0x28860], R3 ;  /* 0x02886003040075a7 */ /* 0x001064000800017f */
[----:B-1----:R-:W-:Y:S05]  /*119a0*/  @!P0 NANOSLEEP.SYNCS 0x989680 ;  /* 0x009896800000895d */ /* 0x002fea0003900000 */
[----:B------:R-:W1:Y:S02]  /*119b0*/  @!P0 SYNCS.PHASECHK.TRANS64 P0, [R4+URZ+0x28860], R3 ;  /* 0x02886003040085a7 */ /* 0x000e64000800007f */
[----:B-1----:R-:W-:Y:S05]  /*119c0*/  @!P0 BRA `(.L_x_8975) ;  /* 0xfffffffc00f08947 */ /* 0x002fea000383ffff */
[----:B------:R-:W-:Y:S05]  /*119d0*/  BRA `(.L_x_9074) ;  /* 0xffffffc800447947 */ /* 0x000fea000383ffff */
.L_x_8976:
        /* <DEDUP_REMOVED lines=8> */
.L_x_9076:
[----:B------:R-:W-:Y:S05]  /*11a60*/  BSYNC B0 ;  /* 0x0000000000007941 */ /* 0x000fea0003800000 */
.L_x_9075:
        /* <DEDUP_REMOVED lines=9> */
.L_x_9077:
[----:B------:R-:W-:Y:S02]  /*11b00*/  IMAD.MOV.U32 R13, RZ, RZ, R18 ;  /* 0x000000ffff0d7224 */ /* 0x000fe400078e0012 */
[----:B------:R-:W-:Y:S01]  /*11b10*/  IMAD.MOV.U32 R12, RZ, RZ, 0x1 ;  /* 0x00000001ff0c7424 */ /* 0x000fe200078e00ff */
[----:B------:R-:W-:-:S13]  /*11b20*/  IADD3 R2, P0, R14, R6, RZ ;  /* 0x000000060e027210 */ /* 0x000fda0007f1e0ff */
[----:B------:R-:W-:Y:S05]  /*11b30*/  WARPSYNC.COLLECTIVE R15, `(.L_x_9078) ;  /* 0x000000000f087348 */ /* 0x000fea0003c00000 */
[----:B------:R0:W1:Y:S02]  /*11b40*/  SHFL.IDX P6, R14, R13, R12, R11 ;  /* 0x0000000c0d0e7389 */ /* 0x00006400000c000b */
[----:B01----:R-:W-:Y:S01]  /*11b50*/  ENDCOLLECTIVE ;  /* 0x000000000000791b */ /* 0x003fe20003800000 */
.L_x_9078:
        /* <DEDUP_REMOVED lines=13> */
.L_x_9079:
        /* <DEDUP_REMOVED lines=10> */
.L_x_9080:
        /* <DEDUP_REMOVED lines=12> */
.L_x_9081:
        /* <DEDUP_REMOVED lines=10> */
.L_x_9082:
        /* <DEDUP_REMOVED lines=12> */
.L_x_9083:
        /* <DEDUP_REMOVED lines=10> */
.L_x_9084:
        /* <DEDUP_REMOVED lines=12> */
.L_x_9085:
        /* <DEDUP_REMOVED lines=10> */
.L_x_9086:
        /* <DEDUP_REMOVED lines=12> */
.L_x_9087:
[----:B------:R-:W-:Y:S01]  /*121b0*/  @!PT LDS RZ, [RZ] ;  /* 0x00000000fffff984 */ /* 0x000fe20000000800 */
[----:B------:R-:W-:Y:S01]  /*121c0*/  @!PT LDS RZ, [RZ] ;  /* 0x00000000fffff984 */ /* 0x000fe20000000800 */
[----:B------:R-:W-:Y:S01]  /*121d0*/  @!PT LDS RZ, [RZ] ;  /* 0x00000000fffff984 */ /* 0x000fe20000000800 */
[----:B------:R0:W-:Y:S01]  /*121e0*/  LDGSTS.E.BYPASS.LTC128B.128 [R0+0x6400], desc[UR50][R2.64+0x80], !P0 ;  /* 0x0640008002007fae */ /* 0x0001e2000c101d72 */
[----:B------:R-:W-:Y:S01]  /*121f0*/  IMAD.MOV.U32 R13, RZ, RZ, R18 ;  /* 0x000000ffff0d7224 */ /* 0x000fe200078e0012 */
[----:B------:R-:W-:Y:S02]  /*12200*/  MOV R12, 0x6 ;  /* 0x00000006000c7802 */ /* 0x000fe40000000f00 */
[----:B0-----:R-:W-:-:S13]  /*12210*/  IADD3 R2, P0, R14, R6, RZ ;  /* 0x000000060e027210 */ /* 0x001fda0007f1e0ff */
[----:B------:R-:W-:Y:S05]  /*12220*/  WARPSYNC.COLLECTIVE R15, `(.L_x_9088) ;  /* 0x000000000f087348 */ /* 0x000fea0003c00000 */
[----:B------:R0:W1:Y:S02]  /*12230*/  SHFL.IDX P6, R14, R13, R12, R11 ;  /* 0x0000000c0d0e7389 */ /* 0x00006400000c000b */
[----:B01----:R-:W-:Y:S01]  /*12240*/  ENDCOLLECTIVE ;  /* 0x000000000000791b */ /* 0x003fe20003800000 */
.L_x_9088:
        /* <DEDUP_REMOVED lines=12> */
.L_x_9089:
        /* <DEDUP_REMOVED lines=10> */
.L_x_9090:
        /* <DEDUP_REMOVED lines=12> */
.L_x_9091:
[----:B------:R-:W-:Y:S01]  /*12470*/  @!PT LDS RZ, [RZ] ;  /* 0x00000000fffff984 */ /* 0x000fe20000000800 */
[----:B------:R-:W-:Y:S01]  /*12480*/  @!PT LDS RZ, [RZ] ;  /* 0x00000000fffff984 */ /* 0x000fe20000000800 */
[----:B------:R-:W-:Y:S01]  /*12490*/  @!PT LDS RZ, [RZ] ;  /* 0x00000000fffff984 */ /* 0x000fe20000000800 */
[----:B------:R0:W-:Y:S01]  /*124a0*/  LDGSTS.E.BYPASS.LTC128B.128 [R0+0x7400], desc[UR50][R2.64+0x80], !P0 ;  /* 0x0740008002007fae */ /* 0x0001e2000c101d72 */
[----:B------:R-:W-:Y:S05]  /*124b0*/  BRA `(.L_x_9092) ;  /* 0xffffffc000987947 */ /* 0x000fea000383ffff */
.L_x_8981:
        /* <DEDUP_REMOVED lines=8> */
.L_x_9094:
[----:B------:R-:W-:Y:S05]  /*12540*/  BSYNC B0 ;  /* 0x0000000000007941 */ /* 0x000fea0003800000 */
.L_x_9093:
[----:B------:R-:W-:Y:S05]  /*12550*/  BRA `(.L_x_9095) ;  /* 0xffffffc4001c7947 */ /* 0x000fea000383ffff */
.L_x_8984:
[----:B-1----:R1:W2:Y:S02]  /*12560*/  SYNCS.PHASECHK.TRANS64.TRYWAIT P0, [R4+URZ+0x28820], R0 ;  /* 0x02882000040075a7 */ /* 0x0022a4000800017f */
[----:B--2---:R-:W-:Y:S05]  /*12570*/  @!P0 NANOSLEEP.SYNCS 0x989680 ;  /* 0x009896800000895d */ /* 0x004fea0003900000 */
[----:B------:R-:W2:Y:S02]  /*12580*/  @!P0 SYNCS.PHASECHK.TRANS64 P0, [R4+URZ+0x28820], R0 ;  /* 0x02882000040085a7 */ /* 0x000ea4000800007f */
[----:B--2---:R-:W-:Y:S05]  /*12590*/  @!P0 BRA `(.L_x_8984) ;  /* 0xfffffffc00f08947 */ /* 0x004fea000383ffff */
[----:B------:R-:W-:Y:S05]  /*125a0*/  BRA `(.L_x_9096) ;  /* 0xffffffc400607947 */ /* 0x000fea000383ffff */
.L_x_8985:
        /* <DEDUP_REMOVED lines=11> */
.L_x_9098:
[----:B------:R-:W-:Y:S05]  /*12660*/  BSYNC B0 ;  /* 0x0000000000007941 */ /* 0x000fea0003800000 */
.L_x_9097:
[----:B------:R-:W-:Y:S05]  /*12670*/  BRA `(.L_x_9099) ;  /* 0xffffffc400487947 */ /* 0x000fea000383ffff */
.L_x_8988:
[----:B------:R-:W-:Y:S01]  /*12680*/  BSSY B1, `(.L_x_9100) ;  /* 0x0000006000017945 */ /* 0x000fe20003800000 */
[----:B------:R-:W-:-:S07]  /*12690*/  IMAD.MOV.U32 R15, RZ, RZ, -0x1 ;  /* 0xffffffffff0f7424 */ /* 0x000fce00078e00ff */
[----:B01---5:R-:W-:Y:S05]  /*126a0*/  WARPSYNC.COLLECTIVE R15, `(.L_x_9101) ;  /* 0x000000000f0c7348 */ /* 0x023fea0003c00000 */
[----:B------:R-:W-:Y:S02]  /*126b0*/  ELECT P6, UR62, PT ;  /* 0x00000000003e782f */ /* 0x000fe400038c0000 */
[----:B------:R-:W-:Y:S01]  /*126c0*/  MOV R14, UR62 ;  /* 0x0000003e000e7c02 */ /* 0x000fe20008000f00 */
[----:B01---5:R-:W-:Y:S10]  /*126d0*/  ENDCOLLECTIVE ;  /* 0x000000000000791b */ /* 0x023ff40003800000 */
.L_x_9101:
[----:B------:R-:W-:Y:S05]  /*126e0*/  BSYNC B1 ;  /* 0x0000000000017941 */ /* 0x000fea0003800000 */
.L_x_9100:
[----:B------:R-:W-:Y:S05]  /*126f0*/  BRA `(.L_x_9102) ;  /* 0xffffffc400407947 */ /* 0x000fea000383ffff */
.L_x_8990:
[----:B-1----:R1:W2:Y:S02]  /*12700*/  SYNCS.PHASECHK.TRANS64.TRYWAIT P1, [R5+URZ+0x28840], R0 ;  /* 0x02884000050075a7 */ /* 0x0022a4000802017f */
[----:B--2---:R-:W-:Y:S05]  /*12710*/  @!P1 NANOSLEEP.SYNCS 0x989680 ;  /* 0x009896800000995d */ /* 0x004fea0003900000 */
[----:B------:R-:W2:Y:S02]  /*12720*/  @!P1 SYNCS.PHASECHK.TRANS64 P1, [R5+URZ+0x28840], R0 ;  /* 0x02884000050095a7 */ /* 0x000ea4000802007f */
[----:B--2---:R-:W-:Y:S05]  /*12730*/  @!P1 BRA `(.L_x_8990) ;  /* 0xfffffffc00f09947 */ /* 0x004fea000383ffff */
[----:B------:R-:W-:Y:S05]  /*12740*/  BRA `(.L_x_9103) ;  /* 0xffffffc400607947 */ /* 0x000fea000383ffff */
.L_x_8992:
[----:B--2---:R2:W3:Y:S02]  /*12750*/  SYNCS.PHASECHK.TRANS64.TRYWAIT P1, [R23+URZ+0x28840], R2 ;  /* 0x02884002170075a7 */ /* 0x0044e4000802017f */
[----:B---3--:R-:W-:Y:S05]  /*12760*/  @!P1 NANOSLEEP.SYNCS 0x989680 ;  /* 0x009896800000995d */ /* 0x008fea0003900000 */
[----:B------:R-:W3:Y:S02]  /*12770*/  @!P1 SYNCS.PHASECHK.TRANS64 P1, [R23+URZ+0x28840], R2 ;  /* 0x02884002170095a7 */ /* 0x000ee4000802007f */
[----:B---3--:R-:W-:Y:S05]  /*12780*/  @!P1 BRA `(.L_x_8992) ;  /* 0xfffffffc00f09947 */ /* 0x008fea000383ffff */
[----:B------:R-:W-:Y:S05]  /*12790*/  BRA `(.L_x_9104) ;  /* 0xffffffc4006c7947 */ /* 0x000fea000383ffff */
.L_x_8994:
[----:B---3--:R3:W4:Y:S02]  /*127a0*/  SYNCS.PHASECHK.TRANS64.TRYWAIT P1, [R5+URZ+0x28860], R0 ;  /* 0x02886000050075a7 */ /* 0x008724000802017f */
[----:B----4-:R-:W-:Y:S05]  /*127b0*/  @!P1 NANOSLEEP.SYNCS 0x989680 ;  /* 0x009896800000995d */ /* 0x010fea0003900000 */
[----:B------:R-:W4:Y:S02]  /*127c0*/  @!P1 SYNCS.PHASECHK.TRANS64 P1, [R5+URZ+0x28860], R0 ;  /* 0x02886000050095a7 */ /* 0x000f24000802007f */
[----:B----4-:R-:W-:Y:S05]  /*127d0*/  @!P1 BRA `(.L_x_8994) ;  /* 0xfffffffc00f09947 */ /* 0x010fea000383ffff */
[----:B------:R-:W-:Y:S05]  /*127e0*/  BRA `(.L_x_9105) ;  /* 0xffffffc400687947 */ /* 0x000fea000383ffff */
.L_x_9106:
        /* <DEDUP_REMOVED lines=9> */
.L_x_15860:


//--------------------- .text._ZN7cutlass13device_kernelIN5flash11enable_sm90INS1_16FlashAttnFwdSm90INS1_25CollectiveMainloopFwdSm90ILi2EN4cute5tupleIJNS5_1CILi1EEES8_S8_EEENS6_IJNS7_ILi128EEESA_SA_EEELi128ENS_6half_tEfNS_4arch4Sm90ELb1ELb0ELb0ELb1ELb1ELb0ELb0ELb1ELb1ELb1ELb0ELb0EEENS1_21CollectiveEpilogueFwdISB_S9_SC_SE_Li256ELb1ELb1ELb0ELb0EEENS1_36VarlenDynamicPersistentTileSchedulerILi128ELi128ELi256ELi128ELb0ELb1ELb1ELb1ELb1ELb1EEEEEEEEEvNT_6ParamsE --------------------------
	.section	.text._ZN7cutlass13device_kernelIN5flash11enable_sm90INS1_16FlashAttnFwdSm90INS1_25CollectiveMainloopFwdSm90ILi2EN4cute5tupleIJNS5_1CILi1EEES8_S8_EEENS6_IJNS7_ILi128EEESA_SA_EEELi128ENS_6half_tEfNS_4arch4Sm90ELb1ELb0ELb0ELb1ELb1ELb0ELb0ELb1ELb1ELb1ELb0ELb0EEENS1_21CollectiveEpilogueFwdISB_S9_SC_SE_Li256ELb1ELb1ELb0ELb0EEENS1_36VarlenDynamicPersistentTileSchedulerILi128ELi128ELi256ELi128ELb0ELb1ELb1ELb1ELb1ELb1EEEEEEEEEvNT_6ParamsE,"ax",@progbits
	.align	128
.text._ZN7cutlass13device_kernelIN5flash11enable_sm90INS1_16FlashAttnFwdSm90INS1_25CollectiveMainloopFwdSm90ILi2EN4cute5tupleIJNS5_1CILi1EEES8_S8_EEENS6_IJNS7_ILi128EEESA_SA_EEELi128ENS_6half_tEfNS_4arch4Sm90ELb1ELb0ELb0ELb1ELb1ELb0ELb0ELb1ELb1ELb1ELb0ELb0EEENS1_21CollectiveEpilogueFwdISB_S9_SC_SE_Li256ELb1ELb1ELb0ELb0EEENS1_36VarlenDynamicPersistentTileSchedulerILi128ELi128ELi256ELi128ELb0ELb1ELb1ELb1ELb1ELb1EEEEEEEEEvNT_6ParamsE:
        .type           _ZN7cutlass13device_kernelIN5flash11enable_sm90INS1_16FlashAttnFwdSm90INS1_25CollectiveMainloopFwdSm90ILi2EN4cute5tupleIJNS5_1CILi1EEES8_S8_EEENS6_IJNS7_ILi128EEESA_SA_EEELi128ENS_6half_tEfNS_4arch4Sm90ELb1ELb0ELb0ELb1ELb1ELb0ELb0ELb1ELb1ELb1ELb0ELb0EEENS1_21CollectiveEpilogueFwdISB_S9_SC_SE_Li256ELb1ELb1ELb0ELb0EEENS1_36VarlenDynamicPersistentTileSchedulerILi128ELi128ELi256ELi128ELb0ELb1ELb1ELb1ELb1ELb1EEEEEEEEEvNT_6ParamsE,@function
        .size           _ZN7cutlass13device_kernelIN5flash11enable_sm90INS1_16FlashAttnFwdSm90INS1_25CollectiveMainloopFwdSm90ILi2EN4cute5tupleIJNS5_1CILi1EEES8_S8_EEENS6_IJNS7_ILi128EEESA_SA_EEELi128ENS_6half_tEfNS_4arch4Sm90ELb1ELb0ELb0ELb1ELb1ELb0ELb0ELb1ELb1ELb1ELb0ELb0EEENS1_21CollectiveEpilogueFwdISB_S9_SC_SE_Li256ELb1ELb1ELb0ELb0EEENS1_36VarlenDynamicPersistentTileSchedulerILi128ELi128ELi256ELi128ELb0ELb1ELb1ELb1ELb1ELb1EEEEEEEEEvNT_6ParamsE,(.L_x_15861 - _ZN7cutlass13device_kernelIN5flash11enable_sm90INS1_16FlashAttnFwdSm90INS1_25CollectiveMainloopFwdSm90ILi2EN4cute5tupleIJNS5_1CILi1EEES8_S8_EEENS6_IJNS7_ILi128EEESA_SA_EEELi128ENS_6half_tEfNS_4arch4Sm90ELb1ELb0ELb0ELb1ELb1ELb0ELb0ELb1ELb1ELb1ELb0ELb0EEENS1_21CollectiveEpilogueFwdISB_S9_SC_SE_Li256ELb1ELb1ELb0ELb0EEENS1_36VarlenDynamicPersistentTileSchedulerILi128ELi128ELi256ELi128ELb0ELb1ELb1ELb1ELb1ELb1EEEEEEEEEvNT_6ParamsE)
        .other          _ZN7cutlass13device_kernelIN5flash11enable_sm90INS1_16FlashAttnFwdSm90INS1_25CollectiveMainloopFwdSm90ILi2EN4cute5tupleIJNS5_1CILi1EEES8_S8_EEENS6_IJNS7_ILi128EEESA_SA_EEELi128ENS_6half_tEfNS_4arch4Sm90ELb1ELb0ELb0ELb1ELb1ELb0ELb0ELb1ELb1ELb1ELb0ELb0EEENS1_21CollectiveEpilogueFwdISB_S9_SC_SE_Li256ELb1ELb1ELb0ELb0EEENS1_36VarlenDynamicPersistentTileSchedulerILi128ELi128ELi256ELi128ELb0ELb1ELb1ELb1ELb1ELb1EEEEEEEEEvNT_6ParamsE,@"STO_CUDA_ENTRY STV_DEFAULT"
_ZN7cutlass13device_kernelIN5flash11enable_sm90INS1_16FlashAttnFwdSm90INS1_25CollectiveMainloopFwdSm90ILi2EN4cute5tupleIJNS5_1CILi1EEES8_S8_EEENS6_IJNS7_ILi128EEESA_SA_EEELi128ENS_6half_tEfNS_4arch4Sm90ELb1ELb0ELb0ELb1ELb1ELb0ELb0ELb1ELb1ELb1ELb0ELb0EEENS1_21CollectiveEpilogueFwdISB_S9_SC_SE_Li256ELb1ELb1ELb0ELb0EEENS1_36VarlenDynamicPersistentTileSchedulerILi128ELi128ELi256ELi128ELb0ELb1ELb1ELb1ELb1ELb1EEEEEEEEEvNT_6ParamsE:
        /* <DEDUP_REMOVED lines=45> */
.L_x_9107:
        /* <DEDUP_REMOVED lines=22> */
.L_x_9108:
        /* <DEDUP_REMOVED lines=18> */
.L_x_9109:
        /* <DEDUP_REMOVED lines=22> */
.L_x_9110:
        /* <DEDUP_REMOVED lines=23> */
.L_x_9111:
        /* <DEDUP_REMOVED lines=8> */
.L_x_9113:
        /* <DEDUP_REMOVED lines=25> */
[----:B------:R-:W-:Y:S02]  /*0a30*/  UMOV UR44, URZ ;  /* 0x0000003f002c7c82 */ /* 0x000fe40008000000 */
[CC--:B------:R-:W-:Y:S02]  /*0a40*/  LEA.HI R0, R3.reuse, R190.reuse, RZ, 0x7 ;  /* 0x000000be03007211 */ /* 0x0c0fe400078f38ff */
[----:B------:R-:W-:-:S02]  /*0a50*/  LEA.HI R2, R3, R190, RZ, 0x4 ;  /* 0x000000be03027211 */ /* 0x000fc400078f20ff */
[----:B------:R-:W-:Y:S02]  /*0a60*/  LOP3.LUT R5, R0, 0xffffff80, RZ, 0xc0, !PT ;  /* 0xffffff8000057812 */ /* 0x000fe400078ec0ff */
[----:B------:R-:W-:Y:S02]  /*0a70*/  SHF.R.S32.HI R7, RZ, 0x4, R2 ;  /* 0x00000004ff077819 */ /* 0x000fe40000011402 */
[----:B------:R-:W-:Y:S01]  /*0a80*/  LEA.HI R4, R3, R190, RZ, 0x5 ;  /* 0x000000be03047211 */ /* 0x000fe200078f28ff */
[----:B------:R-:W-:Y:S01]  /*0a90*/  IMAD.IADD R184, R190, 0x1, -R5 ;  /* 0x00000001beb87824 */ /* 0x000fe200078e0a05 */
[C---:B------:R-:W-:Y:S02]  /*0aa0*/  LOP3.LUT R5, R2.reuse, 0x3fffff0, RZ, 0xc0, !PT ;  /* 0x03fffff002057812 */ /* 0x040fe400078ec0ff */
[----:B------:R-:W-:Y:S01]  /*0ab0*/  LEA.HI R2, R2, R7, RZ, 0x1 ;  /* 0x0000000702027211 */ /* 0x000fe200078f08ff */
[----:B------:R-:W-:Y:S01]  /*0ac0*/  IMAD.SHL.U32 R4, R4, 0x20, RZ ;  /* 0x0000002004047824 */ /* 0x000fe200078e00ff */
[----:B------:R-:W-:Y:S01]  /*0ad0*/  SHF.R.S32.HI R9, RZ, 0x1f, R184 ;  /* 0x0000001fff097819 */ /* 0x000fe200000114b8 */
[----:B------:R-:W-:Y:S01]  /*0ae0*/  IMAD.IADD R5, R190, 0x1, -R5 ;  /* 0x00000001be057824 */ /* 0x000fe200078e0a05 */
[----:B------:R-:W-:-:S02]  /*0af0*/  LOP3.LUT R2, R2, 0x1ffffffe, RZ, 0xc0, !PT ;  /* 0x1ffffffe02027812 */ /* 0x000fc400078ec0ff */
[----:B------:R-:W-:Y:S02]  /*0b00*/  LEA.HI R6, R9, R184, RZ, 0x2 ;  /* 0x000000b809067211 */ /* 0x000fe400078f10ff */
[-C--:B------:R-:W-:Y:S01]  /*0b10*/  LEA.HI R10, R3, R190.reuse, RZ, 0x2 ;  /* 0x000000be030a7211 */ /* 0x080fe200078f10ff */
[----:B------:R-:W-:Y:S01]  /*0b20*/  IMAD.IADD R2, R7, 0x1, -R2 ;  /* 0x0000000107027824 */ /* 0x000fe200078e0a02 */
[--C-:B------:R-:W-:Y:S02]  /*0b30*/  SHF.R.S32.HI R8, RZ, 0x2, R6.reuse ;  /* 0x00000002ff087819 */ /* 0x100fe40000011406 */
[----:B------:R-:W-:Y:S02]  /*0b40*/  SHF.R.S32.HI R11, RZ, 0x1f, R6 ;  /* 0x0000001fff0b7819 */ /* 0x000fe40000011406 */
[----:B------:R-:W-:Y:S02]  /*0b50*/  LOP3.LUT R7, R10, 0xfffffffc, RZ, 0xc0, !PT ;  /* 0xfffffffc0a077812 */ /* 0x000fe400078ec0ff */
[----:B------:R-:W-:-:S02]  /*0b60*/  LEA.HI R3, R3, R190, RZ, 0x3 ;  /* 0x000000be03037211 */ /* 0x000fc400078f18ff */
[----:B------:R-:W-:Y:S01]  /*0b70*/  LEA.HI R11, R11, R8, RZ, 0x3 ;  /* 0x000000080b0b7211 */ /* 0x000fe200078f18ff */
[----:B------:R-:W-:Y:S01]  /*0b80*/  IMAD.IADD R7, R190, 0x1, -R7 ;  /* 0x00000001be077824 */ /* 0x000fe200078e0a07 */
[----:B------:R-:W-:Y:S02]  /*0b90*/  SHF.R.S32.HI R185, RZ, 0x7, R0 ;  /* 0x00000007ffb97819 */ /* 0x000fe40000011400 */
[----:B------:R-:W-:Y:S02]  /*0ba0*/  LOP3.LUT R4, R4, 0xfffffc00, RZ, 0xc0, !PT ;  /* 0xfffffc0004047812 */ /* 0x000fe400078ec0ff */
        /* <DEDUP_REMOVED lines=8> */
[----:B------:R-:W-:Y:S01]  /*0c30*/  IMAD R187, R2, 0x8, R5 ;  /* 0x0000000802bb7824 */ /* 0x000fe200078e0205 */
[----:B------:R-:W-:Y:S01]  /*0c40*/  LEA.HI R4, R7, R7, RZ, 0x1 ;  /* 0x0000000707047211 */ /* 0x000fe200078f08ff */
[----:B------:R-:W-:Y:S01]  /*0c50*/  IMAD.SHL.U32 R2, R19, 0x8, RZ ;  /* 0x0000000813027824 */ /* 0x000fe200078e00ff */
        /* <DEDUP_REMOVED lines=13> */
.L_x_9173:
[----:B012---:R-:W0:Y:S01]  /*0d30*/  LDC.64 R4, c[0x0][0xc88] ;  /* 0x00032200ff047b82 */ /* 0x007e220000000a00 */
[----:B------:R-:W-:Y:S01]  /*0d40*/  ULDC.64 UR8, c[0x0][0xa28] ;  /* 0x00028a0000087ab9 */ /* 0x000fe20000000a00 */
[----:B------:R-:W-:Y:S01]  /*0d50*/  ULDC.64 UR10, c[0x0][0xa18] ;  /* 0x00028600000a7ab9 */ /* 0x000fe20000000a00 */
[----:B------:R-:W-:Y:S01]  /*0d60*/  ULDC UR4, c[0x0][0x424] ;  /* 0x0001090000047ab9 */ /* 0x000fe20000000800 */
        /* <DEDUP_REMOVED lines=11> */
[----:B------:R-:W-:-:S04]  /*0e20*/  @UP0 ULEA UR8, UP2, UR36, UR8, 0x2 ;  /* 0x0000000824080291 */ /* 0x000fc8000f84103f */
[----:B------:R-:W-:Y:S02]  /*0e30*/  @UP0 ULEA.HI.X UR9, UR36, UR9, UR37, 0x2, UP2 ;  /* 0x0000000924090291 */ /* 0x000fe400090f1425 */
[----:B------:R-:W-:Y:S01]  /*0e40*/  @UP1 ULEA UR10, UP0, UR36, UR10, 0x2 ;  /* 0x0000000a240a1291 */ /* 0x000fe2000f80103f */
[----:B------:R-:W-:-:S03]  /*0e50*/  IMAD.U32 R4, RZ, RZ, UR8 ;  /* 0x00000008ff047e24 */ /* 0x000fc6000f8e00ff */
[----:B------:R-:W-:Y:S01]  /*0e60*/  @UP1 ULEA.HI.X UR11, UR36, UR11, UR37, 0x2, UP0 ;  /* 0x0000000b240b1291 */ /* 0x000fe200080f1425 */
[----:B------:R-:W-:Y:S01]  /*0e70*/  IMAD.U32 R5, RZ, RZ, UR9 ;  /* 0x00000009ff057e24 */ /* 0x000fe2000f8e00ff */
[----:B------:R-:W-:Y:S01]  /*0e80*/  ULDC.64 UR8, c[0x0][0x418] ;  /* 0x0001060000087ab9 */ /* 0x000fe20000000a00 */
[----:B------:R-:W-:-:S03]  /*0e90*/  IMAD.U32 R6, RZ, RZ, UR10 ;  /* 0x0000000aff067e24 */ /* 0x000fc6000f8e00ff */
[----:B------:R-:W-:Y:S01]  /*0ea0*/  MOV R7, UR11 ;  /* 0x0000000b00077c02 */ /* 0x000fe20008000f00 */
[----:B------:R-:W2:Y:S04]  /*0eb0*/  @P0 LDG.E R4, desc[UR52][R4.64] ;  /* 0x0000003404040981 */ /* 0x000ea8000c1e1900 */
[----:B---3--:R-:W3:Y:S01]  /*0ec0*/  @P2 LDG.E R6, desc[UR52][R6.64] ;  /* 0x0000003406062981 */ /* 0x008ee2000c1e1900 */
[----:B------:R-:W-:Y:S01]  /*0ed0*/  UISETP.NE.U32.AND UP0, UPT, UR8, URZ, UPT ;  /* 0x0000003f0800728c */ /* 0x000fe2000bf05070 */
[----:B------:R-:W-:Y:S01]  /*0ee0*/  UMOV UR48, URZ ;  /* 0x0000003f00307c82 */ /* 0x000fe20008000000 */
[----:B------:R-:W-:Y:S02]  /*0ef0*/  UMOV UR38, UR6 ;  /* 0x0000000600267c82 */ /* 0x000fe40008000000 */
        /* <DEDUP_REMOVED lines=23> */
.L_x_9114:
[----:B------:R-:W-:Y:S05]  /*1070*/  @!P1 BRA `(.L_x_9115) ;  /* 0x00000000001c9947 */ /* 0x000fea0003800000 */
[----:B------:R-:W-:-:S04]  /*1080*/  ULEA UR4, UP0, UR36, UR8, 0x2 ;  /* 0x0000000824047291 */ /* 0x000fc8000f80103f */
[----:B------:R-:W-:Y:S02]  /*1090*/  ULEA.HI.X UR6, UR36, UR9, UR37, 0x2, UP0 ;  /* 0x0000000924067291 */ /* 0x000fe400080f1425 */
[----:B------:R-:W-:-:S04]  /*10a0*/  IMAD.U32 R4, RZ, RZ, UR4 ;  /* 0x00000004ff047e24 */ /* 0x000fc8000f8e00ff */
[----:B------:R-:W-:-:S05]  /*10b0*/  IMAD.U32 R5, RZ, RZ, UR6 ;  /* 0x00000006ff057e24 */ /* 0x000fca000f8e00ff */
[----:B------:R-:W2:Y:S02]  /*10c0*/  LDG.E R4, desc[UR52][R4.64] ;  /* 0x0000003404047981 */ /* 0x000ea4000c1e1900 */
[----:B--2---:R-:W-:Y:S01]  /*10d0*/  R2UR UR4, R4 ;  /* 0x00000000040472ca */ /* 0x004fe200000e0000 */
[----:B------:R-:W-:-:S14]  /*10e0*/  BRA `(.L_x_9116) ;  /* 0x0000000000347947 */ /* 0x000fdc0003800000 */
.L_x_9115:
        /* <DEDUP_REMOVED lines=13> */
.L_x_9116:
[----:B------:R-:W-:Y:S01]  /*11c0*/  UIADD3 UR48, -UR48, UR4, URZ ;  /* 0x0000000430307290 */ /* 0x000fe2000fffe13f */
[----:B------:R-:W-:Y:S01]  /*11d0*/  PLOP3.LUT P0, PT, PT, PT, PT, 0x80, 0x0 ;  /* 0x000000000000781c */ /* 0x000fe20003f0f070 */
[----:B------:R-:W-:Y:S01]  /*11e0*/  USHF.L.U32 UR39, UR5, 0x7, URZ ;  /* 0x0000000705277899 */ /* 0x000fe2000800063f */
[----:B------:R-:W-:Y:S01]  /*11f0*/  IMAD.MOV.U32 R3, RZ, RZ, RZ ;  /* 0x000000ffff037224 */ /* 0x000fe200078e00ff */
[----:B------:R-:W-:Y:S01]  /*1200*/  ULDC UR4, c[0x0][0x448] ;  /* 0x0001120000047ab9 */ /* 0x000fe20000000800 */
[----:B------:R-:W-:Y:S01]  /*1210*/  UIADD3 UR7, UR48, 0x80, -UR50 ;  /* 0x0000008030077890 */ /* 0x000fe2000fffe832 */
[----:B------:R-:W-:Y:S01]  /*1220*/  CS2R R20, SRZ ;  /* 0x0000000000147805 */ /* 0x000fe2000001ff00 */
        /* <DEDUP_REMOVED lines=19> */
[----:B------:R-:W-:Y:S01]  /*1360*/  USHF.R.S32.HI UR5, URZ, 0x1f, UR4 ;  /* 0x0000001f3f057899 */ /* 0x000fe20008011404 */
[----:B------:R-:W-:Y:S01]  /*1370*/  CS2R R128, SRZ ;  /* 0x0000000000807805 */ /* 0x000fe2000001ff00 */
[----:B------:R-:W-:Y:S01]  /*1380*/  UIADD3 UR6, UR7, UR6, URZ ;  /* 0x0000000607067290 */ /* 0x000fe2000fffe03f */
[----:B------:R-:W-:Y:S01]  /*1390*/  CS2R R126, SRZ ;  /* 0x00000000007e7805 */ /* 0x000fe2000001ff00 */
[----:B------:R-:W-:Y:S01]  /*13a0*/  ULEA.HI UR5, UR5, UR4, URZ, 0x7 ;  /* 0x0000000405057291 */ /* 0x000fe2000f8f383f */
[----:B------:R-:W-:Y:S01]  /*13b0*/  CS2R R124, SRZ ;  /* 0x00000000007c7805 */ /* 0x000fe2000001ff00 */
[----:B------:R-:W-:Y:S01]  /*13c0*/  USHF.R.S32.HI UR7, URZ, 0x1f, UR6 ;  /* 0x0000001f3f077899 */ /* 0x000fe20008011406 */
[----:B------:R-:W-:Y:S01]  /*13d0*/  CS2R R122, SRZ ;  /* 0x00000000007a7805 */ /* 0x000fe2000001ff00 */
[----:B------:R-:W-:Y:S01]  /*13e0*/  USHF.R.S32.HI UR5, URZ, 0x7, UR5 ;  /* 0x000000073f057899 */ /* 0x000fe20008011405 */
[----:B------:R-:W-:Y:S01]  /*13f0*/  CS2R R120, SRZ ;  /* 0x0000000000787805 */ /* 0x000fe2000001ff00 */
[----:B------:R-:W-:Y:S01]  /*1400*/  ULEA.HI UR7, UR7, UR6, URZ, 0x7 ;  /* 0x0000000607077291 */ /* 0x000fe2000f8f383f */
[----:B------:R-:W-:-:S02]  /*1410*/  CS2R R118, SRZ ;  /* 0x0000000000767805 */ /* 0x000fc4000001ff00 */
[----:B------:R-:W-:Y:S02]  /*1420*/  CS2R R116, SRZ ;  /* 0x0000000000747805 */ /* 0x000fe4000001ff00 */
[----:B------:R-:W-:Y:S01]  /*1430*/  CS2R R114, SRZ ;  /* 0x0000000000727805 */ /* 0x000fe2000001ff00 */
[----:B------:R-:W-:Y:S01]  /*1440*/  USHF.R.S32.HI UR7, URZ, 0x7, UR7 ;  /* 0x000000073f077899 */ /* 0x000fe20008011407 */
        /* <DEDUP_REMOVED lines=13> */
[----:B------:R-:W-:Y:S01]  /*1520*/  IMAD.MOV.U32 R94, RZ, RZ, RZ ;  /* 0x000000ffff5e7224 */ /* 0x000fe200078e00ff */
[----:B------:R-:W-:-:S02]  /*1530*/  CS2R R90, SRZ ;  /* 0x00000000005a7805 */ /* 0x000fc4000001ff00 */
[----:B------:R-:W-:Y:S02]  /*1540*/  CS2R R88, SRZ ;  /* 0x0000000000587805 */ /* 0x000fe4000001ff00 */
[----:B------:R-:W-:-:S13]  /*1550*/  PLOP3.LUT P1, PT, PT, PT, UP0, 0x80, 0x0 ;  /* 0x000000000000781c */ /* 0x000fda0003f2f008 */
[----:B------:R-:W-:Y:S05]  /*1560*/  @!P1 BRA `(.L_x_9117) ;  /* 0x00000078009c9947 */ /* 0x000fea0003800000 */
        /* <DEDUP_REMOVED lines=31> */
.L_x_9118:
        /* <DEDUP_REMOVED lines=9> */
.L_x_9260:
[----:B------:R-:W-:Y:S05]  /*17f0*/  @!P0 BRA `(.L_x_9120) ;  /* 0x0000000000048947 */ /* 0x000fea0003800000 */
[----:B------:R-:W-:Y:S01]  /*1800*/  BPT.TRAP 0x1 ;  /* 0x000000040000795c */ /* 0x000fe20000300000 */
.L_x_9120:
[----:B0-----:R-:W-:Y:S02]  /*1810*/  IMAD.U32 R3, RZ, RZ, UR44 ;  /* 0x0000002cff037e24 */ /* 0x001fe4000f8e00ff */
[----:B------:R-:W-:-:S03]  /*1820*/  IMAD.U32 R0, RZ, RZ, UR45 ;  /* 0x0000002dff007e24 */ /* 0x000fc6000f8e00ff */
[----:B------:R-:W-:Y:S02]  /*1830*/  LEA R3, R3, UR41, 0x3 ;  /* 0x0000002903037c11 */ /* 0x000fe4000f8e18ff */
[----:B------:R-:W-:-:S04]  /*1840*/  SHF.L.U32 R0, R0, 0x1f, RZ ;  /* 0x0000001f00007819 */ /* 0x000fc800000006ff */
[----:B------:R0:W1:Y:S01]  /*1850*/  SYNCS.PHASECHK.TRANS64.TRYWAIT P1, [R3+URZ+0x28830], R0 ;  /* 0x02883000030075a7 */ /* 0x000062000802017f */
[----:B------:R-:W-:Y:S05]  /*1860*/  @!P0 BRA `(.L_x_9121) ;  /* 0x0000000000048947 */ /* 0x000fea0003800000 */
[----:B------:R-:W-:Y:S01]  /*1870*/  BPT.TRAP 0x1 ;  /* 0x000000040000795c */ /* 0x000fe20000300000 */
.L_x_9121:
[----:B-1----:R-:W-:Y:S05]  /*1880*/  @P1 BRA `(.L_x_9122) ;  /* 0x0000000000081947 */ /* 0x002fea0003800000 */
[----:B------:R-:W1:Y:S02]  /*1890*/  SYNCS.PHASECHK.TRANS64.TRYWAIT P1, [R3+URZ+0x28830], R0 ;  /* 0x02883000030075a7 */ /* 0x000e64000802017f */
[----:B-1----:R-:W-:Y:S05]  /*18a0*/  @!P1 BRA `(.L_x_9123) ;  /* 0x000000f000b09947 */ /* 0x002fea0003800000 */
.L_x_9122:
        /* <DEDUP_REMOVED lines=63> */
.L_x_9124:
[----:B------:R-:W-:Y:S01]  /*1ca0*/  UISETP.NE.AND UP0, UPT, UR51, URZ, UPT ;  /* 0x0000003f3300728c */ /* 0x000fe2000bf05270 */
[----:B------:R-:W-:Y:S01]  /*1cb0*/  VIADD R4, R17, UR39 ;  /* 0x0000002711047c36 */ /* 0x000fe20008000000 */
[----:B------:R-:W-:Y:S01]  /*1cc0*/  R2UR UR11, R3 ;  /* 0x00000000030b72ca */ /* 0x000fe200000e0000 */
[----:B------:R-:W-:Y:S01]  /*1cd0*/  UMOV UR10, UR39 ;  /* 0x00000027000a7c82 */ /* 0x000fe20008000000 */
[----:B------:R-:W-:Y:S02]  /*1ce0*/  CS2R R150, SRZ ;  /* 0x0000000000967805 */ /* 0x000fe4000001ff00 */
[----:B------:R-:W-:Y:S02]  /*1cf0*/  CS2R R148, SRZ ;  /* 0x0000000000947805 */ /* 0x000fe4000001ff00 */
[----:B------:R-:W-:Y:S02]  /*1d00*/  PLOP3.LUT P1, PT, PT, PT, UP0, 0x80, 0x0 ;  /* 0x000000000000781c */ /* 0x000fe40003f2f008 */
[----:B------:R-:W-:-:S02]  /*1d10*/  CS2R R146, SRZ ;  /* 0x0000000000927805 */ /* 0x000fc4000001ff00 */
[----:B------:R-:W-:Y:S02]  /*1d20*/  PLOP3.LUT P2, PT, PT, PT, UP0, 0x80, 0x0 ;  /* 0x000000000000781c */ /* 0x000fe40003f4f008 */
[----:B------:R-:W-:Y:S02]  /*1d30*/  CS2R R144, SRZ ;  /* 0x0000000000907805 */ /* 0x000fe4000001ff00 */
[----:B------:R-:W-:Y:S01]  /*1d40*/  CS2R R142, SRZ ;  /* 0x00000000008e7805 */ /* 0x000fe2000001ff00 */
[----:B------:R-:W-:Y:S01]  /*1d50*/  @UP0 ULDC UR6, c[0x0][0x44c] ;  /* 0x0001130000060ab9 */ /* 0x000fe20000000800 */
[----:B------:R-:W-:Y:S01]  /*1d60*/  @UP0 ULDC UR14, c[0x0][0x450] ;  /* 0x00011400000e0ab9 */ /* 0x000fe20000000800 */
[----:B------:R-:W-:Y:S02]  /*1d70*/  CS2R R140, SRZ ;  /* 0x00000000008c7805 */ /* 0x000fe4000001ff00 */
[----:B------:R-:W-:Y:S02]  /*1d80*/  CS2R R138, SRZ ;  /* 0x00000000008a7805 */ /* 0x000fe4000001ff00 */
[----:B------:R-:W-:-:S02]  /*1d90*/  CS2R R136, SRZ ;  /* 0x0000000000887805 */ /* 0x000fc4000001ff00 */
[----:B------:R-:W-:Y:S02]  /*1da0*/  CS2R R134, SRZ ;  /* 0x0000000000867805 */ /* 0x000fe4000001ff00 */
[----:B------:R-:W-:Y:S02]  /*1db0*/  CS2R R132, SRZ ;  /* 0x0000000000847805 */ /* 0x000fe4000001ff00 */
[----:B------:R-:W-:Y:S01]  /*1dc0*/  CS2R R130, SRZ ;  /* 0x0000000000827805 */ /* 0x000fe2000001ff00 */
[----:B01----:R-:W-:Y:S01]  /*1dd0*/  @P1 IMAD.HI.U32 R0, R4, UR6, RZ ;  /* 0x0000000604001c27 */ /* 0x003fe2000f8e00ff */
[----:B------:R-:W-:Y:S01]  /*1de0*/  @UP0 ULDC UR6, c[0x0][0x450] ;  /* 0x0001140000060ab9 */ /* 0x000fe20000000800 */
[----:B------:R-:W-:Y:S02]  /*1df0*/  CS2R R128, SRZ ;  /* 0x0000000000807805 */ /* 0x000fe4000001ff00 */
[----:B------:R-:W-:Y:S02]  /*1e00*/  CS2R R126, SRZ ;  /* 0x00000000007e7805 */ /* 0x000fe4000001ff00 */
[----:B------:R-:W-:-:S02]  /*1e10*/  CS2R R124, SRZ ;  /* 0x00000000007c7805 */ /* 0x000fc4000001ff00 */
        /* <DEDUP_REMOVED lines=10> */
[----:B------:R-:W-:Y:S01]  /*1ec0*/  UIADD3 UR6, UR48, UR6, URZ ;  /* 0x0000000630067290 */ /* 0x000fe2000fffe03f */
[----:B------:R-:W-:-:S02]  /*1ed0*/  CS2R R116, SRZ ;  /* 0x0000000000747805 */ /* 0x000fc4000001ff00 */
[----:B------:R-:W-:Y:S02]  /*1ee0*/  CS2R R114, SRZ ;  /* 0x0000000000727805 */ /* 0x000fe4000001ff00 */
[----:B------:R-:W-:Y:S02]  /*1ef0*/  CS2R R112, SRZ ;  /* 0x0000000000707805 */ /* 0x000fe4000001ff00 */
[----:B------:R-:W-:Y:S02]  /*1f00*/  MOV R9, UR7 ;  /* 0x0000000700097c02 */ /* 0x000fe40008000f00 */
[----:B------:R-:W-:Y:S01]  /*1f10*/  CS2R R110, SRZ ;  /* 0x00000000006e7805 */ /* 0x000fe2000001ff00 */
[----:B------:R-:W-:Y:S01]  /*1f20*/  IMAD.U32 R5, RZ, RZ, UR6 ;  /* 0x00000006ff057e24 */ /* 0x000fe2000f8e00ff */
[----:B------:R-:W-:Y:S01]  /*1f30*/  ULDC UR6, c[0x0][0x988] ;  /* 0x0002620000067ab9 */ /* 0x000fe20000000800 */
[----:B------:R-:W-:Y:S02]  /*1f40*/  IMAD R0, R16, -0x2, R9 ;  /* 0xfffffffe10007824 */ /* 0x000fe400078e0209 */
[----:B------:R-:W-:-:S02]  /*1f50*/  IMAD.U32 R9, RZ, RZ, UR50 ;  /* 0x00000032ff097e24 */ /* 0x000fc4000f8e00ff */
[----:B------:R-:W-:-:S03]  /*1f60*/  IMAD R5, R16, -0x2, R5 ;  /* 0xfffffffe10057824 */ /* 0x000fc600078e0205 */
[----:B------:R-:W-:-:S04]  /*1f70*/  IADD3 R6, -R9, UR48, R0 ;  /* 0x0000003009067c10 */ /* 0x000fc8000fffe100 */
[-CC-:B0-----:R-:W-:Y:S02]  /*1f80*/  VIADDMNMX R7, R7, R6.reuse, R5.reuse, PT ;  /* 0x0000000607077246 */ /* 0x181fe40003800105 */
[----:B-1----:R-:W-:Y:S02]  /*1f90*/  VIADDMNMX R5, R4, R6, R5, PT ;  /* 0x0000000604057246 */ /* 0x002fe40003800105 */
[C---:B------:R-:W-:Y:S02]  /*1fa0*/  ISETP.GT.AND P1, PT, R7.reuse, RZ, PT ;  /* 0x000000ff0700720c */ /* 0x040fe40003f24270 */
[C---:B------:R-:W-:Y:S02]  /*1fb0*/  ISETP.GT.AND P2, PT, R7.reuse, 0x1, PT ;  /* 0x000000010700780c */ /* 0x040fe40003f44270 */
[----:B------:R-:W-:Y:S02]  /*1fc0*/  ISETP.GT.AND P3, PT, R7, 0x8, PT ;  /* 0x000000080700780c */ /* 0x000fe40003f64270 */
[----:B------:R-:W-:-:S02]  /*1fd0*/  FSEL R26, R26, -INF , P1 ;  /* 0xff8000001a1a7808 */ /* 0x000fc40000800000 */
[----:B------:R-:W-:Y:S02]  /*1fe0*/  FSEL R8, R27, -INF , P2 ;  /* 0xff8000001b087808 */ /* 0x000fe40001000000 */
[C---:B------:R-:W-:Y:S02]  /*1ff0*/  ISETP.GT.AND P1, PT, R7.reuse, 0x9, PT ;  /* 0x000000090700780c */ /* 0x040fe40003f24270 */
[----:B------:R-:W-:Y:S02]  /*2000*/  FSEL R30, R30, -INF , P3 ;  /* 0xff8000001e1e7808 */ /* 0x000fe40001800000 */
[----:B------:R-:W-:Y:S02]  /*2010*/  FMNMX.FTZ R9, R26, R8, !PT ;  /* 0x000000081a097209 */ /* 0x000fe40007810000 */
[----:B------:R-:W-:Y:S02]  /*2020*/  ISETP.GT.AND P2, PT, R7, 0x10, PT ;  /* 0x000000100700780c */ /* 0x000fe40003f44270 */
[----:B------:R-:W-:-:S02]  /*2030*/  FSEL R10, R31, -INF , P1 ;  /* 0xff8000001f0a7808 */ /* 0x000fc40000800000 */
[----:B------:R-:W-:Y:S02]  /*2040*/  FMNMX.FTZ R9, R30, R9, !PT ;  /* 0x000000091e097209 */ /* 0x000fe40007810000 */
        /* <DEDUP_REMOVED lines=109> */
[----:B------:R-:W-:-:S03]  /*2720*/  UIADD3 UR7, UR10, UR48, -UR50 ;  /* 0x000000300a077290 */ /* 0x000fc6000fffe832 */
        /* <DEDUP_REMOVED lines=336> */
[----:B------:R-:W-:-:S07]  /*3c30*/  IMAD.MOV.U32 R151, RZ, RZ, RZ ;  /* 0x000000ffff977224 */ /* 0x000fce00078e00ff */
.L_x_9136:
[----:B------:R-:W-:Y:S01]  /*3c40*/  ISETP.NE.AND P2, PT, RZ, UR43, PT ;  /* 0x0000002bff007c0c */ /* 0x000fe2000bf45270 */
[----:B------:R-:W-:-:S04]  /*3c50*/  UISETP.NE.AND UP0, UPT, UR55, 0x1, UPT ;  /* 0x000000013700788c */ /* 0x000fc8000bf05270 */
[----:B------:R-:W-:-:S04]  /*3c60*/  USEL UR45, URZ, 0x1, UP0 ;  /* 0x000000013f2d7887 */ /* 0x000fc80008000000 */
[----:B------:R-:W-:-:S04]  /*3c70*/  ULOP3.LUT UR45, UR57, UR45, URZ, 0x3c, !UPT ;  /* 0x0000002d392d7292 */ /* 0x000fc8000f8e3c3f */
[----:B------:R-:W-:Y:S08]  /*3c80*/  @P2 BRA `(.L_x_9126) ;  /* 0x0000000000382947 */ /* 0x000ff00003800000 */
[----:B------:R-:W-:Y:S05]  /*3c90*/  @!P0 BRA `(.L_x_9127) ;  /* 0x0000000000048947 */ /* 0x000fea0003800000 */
[----:B------:R-:W-:Y:S01]  /*3ca0*/  BPT.TRAP 0x1 ;  /* 0x000000040000795c */ /* 0x000fe20000300000 */
.L_x_9127:
        /* <DEDUP_REMOVED lines=9> */
.L_x_9128:
[----:B-1----:R-:W-:Y:S05]  /*3d40*/  @P1 BRA `(.L_x_9126) ;  /* 0x0000000000081947 */ /* 0x002fea0003800000 */
[----:B------:R-:W1:Y:S02]  /*3d50*/  SYNCS.PHASECHK.TRANS64.TRYWAIT P1, [UR6+0x28830], R0 ;  /* 0x02883000ff0075a7 */ /* 0x000e640008020146 */
[----:B-1----:R-:W-:Y:S05]  /*3d60*/  @!P1 BRA `(.L_x_9129) ;  /* 0x000000cc00949947 */ /* 0x002fea0003800000 */
.L_x_9126:
        /* <DEDUP_REMOVED lines=48> */
.L_x_9131:
[----:B------:R-:W-:Y:S01]  /*4070*/  ULEA UR6, UR55, UR41, 0x3 ;  /* 0x0000002937067291 */ /* 0x000fe2000f8e183f */
[----:B------:R-:W-:-:S05]  /*4080*/  IMAD.U32 R0, RZ, RZ, UR57 ;  /* 0x00000039ff007e24 */ /* 0x000fca000f8e00ff */
[----:B------:R-:W-:-:S04]  /*4090*/  SHF.L.U32 R0, R0, 0x1f, RZ ;  /* 0x0000001f00007819 */ /* 0x000fc800000006ff */
[----:B------:R0:W1:Y:S01]  /*40a0*/  SYNCS.PHASECHK.TRANS64.TRYWAIT P1, [UR6+0x28850], R0 ;  /* 0x02885000ff0075a7 */ /* 0x0000620008020146 */
[----:B------:R-:W-:Y:S05]  /*40b0*/  @!P0 BRA `(.L_x_9132) ;  /* 0x0000000000048947 */ /* 0x000fea0003800000 */
[----:B------:R-:W-:Y:S01]  /*40c0*/  BPT.TRAP 0x1 ;  /* 0x000000040000795c */ /* 0x000fe20000300000 */
.L_x_9132:
[----:B-1----:R-:W-:Y:S05]  /*40d0*/  @P1 BRA `(.L_x_9130) ;  /* 0x0000000000081947 */ /* 0x002fea0003800000 */
[----:B------:R-:W1:Y:S02]  /*40e0*/  SYNCS.PHASECHK.TRANS64.TRYWAIT P1, [UR6+0x28850], R0 ;  /* 0x02885000ff0075a7 */ /* 0x000e640008020146 */
[----:B-1----:R-:W-:Y:S05]  /*40f0*/  @!P1 BRA `(.L_x_9133) ;  /* 0x000000c800c89947 */ /* 0x002fea0003800000 */
.L_x_9130:
        /* <DEDUP_REMOVED lines=49> */
.L_x_9134:
[----:B------:R-:W-:Y:S01]  /*4410*/  UISETP.NE.AND UP0, UPT, UR51, URZ, UPT ;  /* 0x0000003f3300728c */ /* 0x000fe2000bf05270 */
[----:B------:R-:W-:-:S05]  /*4420*/  VIADD R11, R17, UR39 ;  /* 0x00000027110b7c36 */ /* 0x000fca0008000000 */
        /* <DEDUP_REMOVED lines=10> */
[----:B------:R-:W1:Y:S01]  /*44d0*/  SHFL.IDX PT, R11, R11, 0x1, 0x1c1f ;  /* 0x003c1f000b0b7f89 */ /* 0x000e6200000e0000 */
[----:B------:R-:W-:-:S02]  /*44e0*/  ULEA UR6, UR44, UR41, 0x3 ;  /* 0x000000292c067291 */ /* 0x000fc4000f8e183f */
[----:B------:R-:W-:Y:S02]  /*44f0*/  IMAD R0, R16, -0x2, R7 ;  /* 0xfffffffe10007824 */ /* 0x000fe400078e0207 */
[----:B------:R-:W-:Y:S01]  /*4500*/  IMAD.U32 R7, RZ, RZ, UR50 ;  /* 0x00000032ff077e24 */ /* 0x000fe2000f8e00ff */
[----:B------:R-:W-:-:S04]  /*4510*/  UIADD3 UR6, UR6, 0x28840, URZ ;  /* 0x0002884006067890 */ /* 0x000fc8000fffe03f */
[----:B------:R-:W-:Y:S01]  /*4520*/  IADD3 R12, -R7, UR48, R0 ;  /* 0x00000030070c7c10 */ /* 0x000fe2000fffe100 */
[----:B------:R-:W-:-:S04]  /*4530*/  UPRMT UR6, UR40, 0x654, UR6 ;  /* 0x0000065428067896 */ /* 0x000fc80008000006 */
[----:B0-----:R-:W-:-:S05]  /*4540*/  IMAD.IADD R5, R12, 0x1, R5 ;  /* 0x000000010c057824 */ /* 0x001fca00078e0205 */
[----:B------:R-:W-:Y:S01]  /*4550*/  SYNCS.ARRIVE.TRANS64.RED.A1T0 RZ, [UR6], RZ ;  /* 0x000000ffffff79a7 */ /* 0x000fe20008100406 */
[C---:B------:R-:W-:Y:S01]  /*4560*/  ISETP.GT.AND P1, PT, R5.reuse, RZ, PT ;  /* 0x000000ff0500720c */ /* 0x040fe20003f24270 */
[----:B-1----:R-:W-:Y:S01]  /*4570*/  IMAD.IADD R12, R12, 0x1, R11 ;  /* 0x000000010c0c7824 */ /* 0x002fe200078e020b */
        /* <DEDUP_REMOVED lines=96> */
[----:B------:R-:W0:Y:S01]  /*4b80*/  LDC R0, c[0x0][0x988] ;  /* 0x00026200ff007b82 */ /* 0x000e220000000800 */
[C---:B------:R-:W-:Y:S02]  /*4b90*/  ISETP.GT.AND P3, PT, R12.reuse, 0x1, PT ;  /* 0x000000010c00780c */ /* 0x040fe40003f64270 */
[----:B------:R-:W1:Y:S02]  /*4ba0*/  SHFL.BFLY PT, R5, R14, 0x2, 0x1f ;  /* 0x0c401f000e057f89 */ /* 0x000e6400000e0000 */
        /* <DEDUP_REMOVED lines=309> */
.L_x_9135:
        /* <DEDUP_REMOVED lines=110> */
.L_x_9125:
[----:B------:R-:W-:-:S13]  /*65e0*/  ISETP.LE.AND P1, PT, RZ, UR56, PT ;  /* 0x00000038ff007c0c */ /* 0x000fda000bf23270 */
[----:B------:R-:W-:Y:S05]  /*65f0*/  @!P1 BRA `(.L_x_9137) ;  /* 0x0000002000009947 */ /* 0x000fea0003800000 */
[----:B------:R-:W-:Y:S01]  /*6600*/  IMAD.MOV.U32 R8, RZ, RZ, R7 ;  /* 0x000000ffff087224 */ /* 0x000fe200078e0007 */
[----:B------:R-:W-:Y:S01]  /*6610*/  UMOV UR50, UR45 ;  /* 0x0000002d00327c82 */ /* 0x000fe20008000000 */
[----:B------:R-:W-:Y:S01]  /*6620*/  IMAD.MOV.U32 R6, RZ, RZ, R5 ;  /* 0x000000ffff067224 */ /* 0x000fe200078e0005 */
[----:B------:R-:W-:-:S06]  /*6630*/  UMOV UR48, UR44 ;  /* 0x0000002c00307c82 */ /* 0x000fcc0008000000 */
.L_x_9148:
        /* <DEDUP_REMOVED lines=9> */
.L_x_9139:
[----:B------:R-:W-:Y:S01]  /*66d0*/  ULEA UR6, UR44, UR41, 0x3 ;  /* 0x000000292c067291 */ /* 0x000fe2000f8e183f */
[----:B------:R-:W-:-:S05]  /*66e0*/  IMAD.U32 R0, RZ, RZ, UR45 ;  /* 0x0000002dff007e24 */ /* 0x000fca000f8e00ff */
[----:B------:R-:W-:-:S04]  /*66f0*/  SHF.L.U32 R0, R0, 0x1f, RZ ;  /* 0x0000001f00007819 */ /* 0x000fc800000006ff */
[----:B------:R0:W1:Y:S01]  /*6700*/  SYNCS.PHASECHK.TRANS64.TRYWAIT P1, [UR6+0x28830], R0 ;  /* 0x02883000ff0075a7 */ /* 0x0000620008020146 */
[----:B------:R-:W-:Y:S05]  /*6710*/  @!P0 BRA `(.L_x_9140) ;  /* 0x0000000000048947 */ /* 0x000fea0003800000 */
[----:B------:R-:W-:Y:S01]  /*6720*/  BPT.TRAP 0x1 ;  /* 0x000000040000795c */ /* 0x000fe20000300000 */
.L_x_9140:
[----:B-1----:R-:W-:Y:S05]  /*6730*/  @P1 BRA `(.L_x_9138) ;  /* 0x0000000000081947 */ /* 0x002fea0003800000 */
[----:B------:R-:W1:Y:S02]  /*6740*/  SYNCS.PHASECHK.TRANS64.TRYWAIT P1, [UR6+0x28830], R0 ;  /* 0x02883000ff0075a7 */ /* 0x000e640008020146 */
[----:B-1----:R-:W-:Y:S05]  /*6750*/  @!P1 BRA `(.L_x_9141) ;  /* 0x000000a400489947 */ /* 0x002fea0003800000 */
.L_x_9138:
        /* <DEDUP_REMOVED lines=45> */
.L_x_9143:
[----:B------:R-:W-:Y:S01]  /*6a30*/  ULEA UR6, UR48, UR41, 0x3 ;  /* 0x0000002930067291 */ /* 0x000fe2000f8e183f */
[----:B------:R-:W-:-:S05]  /*6a40*/  IMAD.U32 R0, RZ, RZ, UR50 ;  /* 0x00000032ff007e24 */ /* 0x000fca000f8e00ff */
[----:B------:R-:W-:-:S04]  /*6a50*/  SHF.L.U32 R0, R0, 0x1f, RZ ;  /* 0x0000001f00007819 */ /* 0x000fc800000006ff */
[----:B------:R0:W1:Y:S01]  /*6a60*/  SYNCS.PHASECHK.TRANS64.TRYWAIT P1, [UR6+0x28850], R0 ;  /* 0x02885000ff0075a7 */ /* 0x0000620008020146 */
[----:B------:R-:W-:Y:S05]  /*6a70*/  @!P0 BRA `(.L_x_9144) ;  /* 0x0000000000048947 */ /* 0x000fea0003800000 */
[----:B------:R-:W-:Y:S01]  /*6a80*/  BPT.TRAP 0x1 ;  /* 0x000000040000795c */ /* 0x000fe20000300000 */
.L_x_9144:
[----:B-1----:R-:W-:Y:S05]  /*6a90*/  @P1 BRA `(.L_x_9142) ;  /* 0x0000000000081947 */ /* 0x002fea0003800000 */
[----:B------:R-:W1:Y:S02]  /*6aa0*/  SYNCS.PHASECHK.TRANS64.TRYWAIT P1, [UR6+0x28850], R0 ;  /* 0x02885000ff0075a7 */ /* 0x000e640008020146 */
[----:B-1----:R-:W-:Y:S05]  /*6ab0*/  @!P1 BRA `(.L_x_9145) ;  /* 0x000000a000889947 */ /* 0x002fea0003800000 */
.L_x_9142:
        /* <DEDUP_REMOVED lines=49> */
.L_x_9146:
        /* <DEDUP_REMOVED lines=279> */
.L_x_9147:
        /* <DEDUP_REMOVED lines=105> */
[----:B------:R-:W-:Y:S01]  /*85d0*/  IMAD.MOV.U32 R8, RZ, RZ, R7 ;  /* 0x000000ffff087224 */ /* 0x000fe200078e0007 */
[----:B------:R-:W-:Y:S01]  /*85e0*/  MOV R6, R5 ;  /* 0x0000000500067202 */ /* 0x000fe20000000f00 */
[----:B------:R-:W-:Y:S06]  /*85f0*/  @P1 BRA `(.L_x_9148) ;  /* 0xffffffe000101947 */ /* 0x000fec000383ffff */
.L_x_9137:
[----:B------:R-:W-:Y:S06]  /*8600*/  BAR.ARV 0x8, 0x180 ;  /* 0x0206000000007b1d */ /* 0x000fec0000002000 */
[----:B------:R-:W-:Y:S05]  /*8610*/  @!P0 BRA `(.L_x_9149) ;  /* 0x0000000000048947 */ /* 0x000fea0003800000 */
[----:B------:R-:W-:Y:S01]  /*8620*/  BPT.TRAP 0x1 ;  /* 0x000000040000795c */ /* 0x000fe20000300000 */
.L_x_9149:
[----:B------:R-:W-:Y:S01]  /*8630*/  ULEA UR5, UR44, UR41, 0x3 ;  /* 0x000000292c057291 */ /* 0x000fe2000f8e183f */
[----:B------:R-:W-:-:S05]  /*8640*/  IMAD.U32 R6, RZ, RZ, UR45 ;  /* 0x0000002dff067e24 */ /* 0x000fca000f8e00ff */
[----:B------:R-:W-:-:S04]  /*8650*/  SHF.L.U32 R6, R6, 0x1f, RZ ;  /* 0x0000001f06067819 */ /* 0x000fc800000006ff */
[----:B------:R0:W1:Y:S01]  /*8660*/  SYNCS.PHASECHK.TRANS64.TRYWAIT P1, [UR5+0x28850], R6 ;  /* 0x02885006ff0075a7 */ /* 0x0000620008020145 */
[----:B------:R-:W-:Y:S05]  /*8670*/  @!P0 BRA `(.L_x_9150) ;  /* 0x0000000000048947 */ /* 0x000fea0003800000 */
[----:B------:R-:W-:Y:S01]  /*8680*/  BPT.TRAP 0x1 ;  /* 0x000000040000795c */ /* 0x000fe20000300000 */
.L_x_9150:
[----:B-1----:R-:W-:Y:S05]  /*8690*/  @P1 BRA `(.L_x_9151) ;  /* 0x0000000000081947 */ /* 0x002fea0003800000 */
[----:B------:R-:W1:Y:S02]  /*86a0*/  SYNCS.PHASECHK.TRANS64.TRYWAIT P1, [UR5+0x28850], R6 ;  /* 0x02885006ff0075a7 */ /* 0x000e640008020145 */
[----:B-1----:R-:W-:Y:S05]  /*86b0*/  @!P1 BRA `(.L_x_9152) ;  /* 0x0000008400a09947 */ /* 0x002fea0003800000 */
.L_x_9151:
        /* <DEDUP_REMOVED lines=72> */
.L_x_9153:
        /* <DEDUP_REMOVED lines=74> */
.L_x_9117:
        /* <DEDUP_REMOVED lines=32> */
[----:B0-----:R-:W-:-:S03]  /*91e0*/  MOV R25, R5 ;  /* 0x0000000500197202 */ /* 0x001fc60000000f00 */
[----:B------:R-:W-:-:S03]  /*91f0*/  IMAD.WIDE R4, R187, 0x2, R24 ;  /* 0x00000002bb047825 */ /* 0x000fc600078e0218 */
[C---:B------:R-:W-:Y:S02]  /*9200*/  IADD3 R33, P6, R4.reuse, 0x20, RZ ;  /* 0x0000002004217810 */ /* 0x040fe40007fde0ff */
[C---:B------:R-:W-:Y:S02]  /*9210*/  IADD3 R35, P5, R4.reuse, 0x40, RZ ;  /* 0x0000004004237810 */ /* 0x040fe40007fbe0ff */
[----:B------:R-:W-:Y:S01]  /*9220*/  LOP3.LUT R8, R33, 0x380, RZ, 0xc0, !PT ;  /* 0x0000038021087812 */ /* 0x000fe200078ec0ff */
[--C-:B------:R-:W-:Y:S01]  /*9230*/  IMAD.X R31, RZ, RZ, R5.reuse, P6 ;  /* 0x000000ffff1f7224 */ /* 0x100fe200030e0605 */
[----:B------:R-:W-:Y:S01]  /*9240*/  LOP3.LUT R10, R35, 0x380, RZ, 0xc0, !PT ;  /* 0x00000380230a7812 */ /* 0x000fe200078ec0ff */
[----:B------:R-:W-:Y:S01]  /*9250*/  IMAD.X R29, RZ, RZ, R5, P5 ;  /* 0x000000ffff1d7224 */ /* 0x000fe200028e0605 */
[C---:B------:R-:W-:Y:S02]  /*9260*/  IADD3 R37, P4, R4.reuse, 0x60, RZ ;  /* 0x0000006004257810 */ /* 0x040fe40007f9e0ff */
[----:B------:R-:W-:-:S02]  /*9270*/  IADD3 R39, P3, R4, 0x4000, RZ ;  /* 0x0000400004277810 */ /* 0x000fc40007f7e0ff */
[----:B------:R-:W-:Y:S01]  /*9280*/  SHF.R.U64 R8, R8, 0x3, RZ ;  /* 0x0000000308087819 */ /* 0x000fe200000012ff */
[--C-:B------:R-:W-:Y:S01]  /*9290*/  IMAD.X R15, RZ, RZ, R5.reuse, P4 ;  /* 0x000000ffff0f7224 */ /* 0x100fe200020e0605 */
[C---:B------:R-:W-:Y:S01]  /*92a0*/  LOP3.LUT R9, R4.reuse, 0x380, RZ, 0xc0, !PT ;  /* 0x0000038004097812 */ /* 0x040fe200078ec0ff */
[--C-:B------:R-:W-:Y:S01]  /*92b0*/  IMAD.X R13, RZ, RZ, R5.reuse, P3 ;  /* 0x000000ffff0d7224 */ /* 0x100fe200018e0605 */
[----:B------:R-:W-:Y:S02]  /*92c0*/  IADD3 R41, P2, R4, 0x4020, RZ ;  /* 0x0000402004297810 */ /* 0x000fe40007f5e0ff */
[----:B------:R-:W-:Y:S02]  /*92d0*/  SHF.R.U64 R10, R10, 0x3, RZ ;  /* 0x000000030a0a7819 */ /* 0x000fe400000012ff */
[----:B------:R-:W-:Y:S01]  /*92e0*/  IADD3 R32, P1, R4, 0x4040, RZ ;  /* 0x0000404004207810 */ /* 0x000fe20007f3e0ff */
[----:B------:R-:W-:Y:S01]  /*92f0*/  IMAD.X R11, RZ, RZ, R5, P2 ;  /* 0x000000ffff0b7224 */ /* 0x000fe200010e0605 */
[----:B------:R-:W-:-:S02]  /*9300*/  LOP3.LUT R12, R37, 0x380, RZ, 0xc0, !PT ;  /* 0x00000380250c7812 */ /* 0x000fc400078ec0ff */
[----:B------:R-:W-:Y:S02]  /*9310*/  LOP3.LUT R26, R39, 0x380, RZ, 0xc0, !PT ;  /* 0x00000380271a7812 */ /* 0x000fe400078ec0ff */
[----:B------:R-:W-:Y:S02]  /*9320*/  LOP3.LUT R30, R8, R33, RZ, 0x3c, !PT ;  /* 0x00000021081e7212 */ /* 0x000fe400078e3cff */
[----:B------:R-:W-:Y:S02]  /*9330*/  SHF.R.U64 R9, R9, 0x3, RZ ;  /* 0x0000000309097819 */ /* 0x000fe400000012ff */
[----:B------:R-:W-:Y:S02]  /*9340*/  LOP3.LUT R28, R10, R35, RZ, 0x3c, !PT ;  /* 0x000000230a1c7212 */ /* 0x000fe400078e3cff */
[----:B------:R-:W-:Y:S02]  /*9350*/  LOP3.LUT R8, R41, 0x380, RZ, 0xc0, !PT ;  /* 0x0000038029087812 */ /* 0x000fe400078ec0ff */
[----:B------:R-:W-:-:S02]  /*9360*/  LOP3.LUT R10, R32, 0x380, RZ, 0xc0, !PT ;  /* 0x00000380200a7812 */ /* 0x000fc400078ec0ff */
[----:B------:R-:W-:Y:S02]  /*9370*/  SHF.R.U64 R12, R12, 0x3, RZ ;  /* 0x000000030c0c7819 */ /* 0x000fe400000012ff */
[----:B------:R-:W-:Y:S02]  /*9380*/  IADD3 R43, P0, R4, 0x4060, RZ ;  /* 0x00004060042b7810 */ /* 0x000fe40007f1e0ff */
[----:B------:R-:W-:Y:S02]  /*9390*/  SHF.R.U64 R26, R26, 0x3, RZ ;  /* 0x000000031a1a7819 */ /* 0x000fe400000012ff */
[----:B------:R-:W-:Y:S01]  /*93a0*/  LOP3.LUT R4, R9, R4, RZ, 0x3c, !PT ;  /* 0x0000000409047212 */ /* 0x000fe200078e3cff */
[--C-:B------:R-:W-:Y:S01]  /*93b0*/  IMAD.X R9, RZ, RZ, R5.reuse, P1 ;  /* 0x000000ffff097224 */ /* 0x100fe200008e0605 */
[----:B------:R-:W-:Y:S01]  /*93c0*/  SHF.R.U64 R8, R8, 0x3, RZ ;  /* 0x0000000308087819 */ /* 0x000fe200000012ff */
[----:B------:R-:W-:Y:S01]  /*93d0*/  IMAD.X R27, RZ, RZ, R5, P0 ;  /* 0x000000ffff1b7224 */ /* 0x000fe200000e0605 */
[----:B------:R-:W-:-:S02]  /*93e0*/  SHF.R.U64 R21, R10, 0x3, RZ ;  /* 0x000000030a157819 */ /* 0x000fc400000012ff */
[----:B------:R-:W-:Y:S02]  /*93f0*/  LOP3.LUT R14, R12, R37, RZ, 0x3c, !PT ;  /* 0x000000250c0e7212 */ /* 0x000fe400078e3cff */
[----:B------:R-:W-:Y:S02]  /*9400*/  LOP3.LUT R12, R26, R39, RZ, 0x3c, !PT ;  /* 0x000000271a0c7212 */ /* 0x000fe400078e3cff */
[----:B------:R-:W-:Y:S02]  /*9410*/  MOV R37, R4 ;  /* 0x0000000400257202 */ /* 0x000fe40000000f00 */
[----:B------:R-:W-:Y:S02]  /*9420*/  LOP3.LUT R26, R43, 0x380, RZ, 0xc0, !PT ;  /* 0x000003802b1a7812 */ /* 0x000fe400078ec0ff */
[----:B------:R-:W-:Y:S02]  /*9430*/  LOP3.LUT R10, R8, R41, RZ, 0x3c, !PT ;  /* 0x00000029080a7212 */ /* 0x000fe400078e3cff */
[----:B------:R-:W-:-:S02]  /*9440*/  F2FP.F16.F32.PACK_AB R4, R89, R88 ;  /* 0x000000585904723e */ /* 0x000fc400000000ff */
[----:B------:R-:W-:Y:S01]  /*9450*/  F2FP.F16.F32.PACK_AB R5, R91, R90 ;  /* 0x0000005a5b05723e */ /* 0x000fe200000000ff */
[----:B------:R-:W-:Y:S01]  /*9460*/  BAR.SYNC.DEFER_BLOCKING 0x1, 0x100 ;  /* 0x0044000000007b1d */ /* 0x000fe20000010000 */
[----:B------:R-:W-:Y:S02]  /*9470*/  LOP3.LUT R8, R21, R32, RZ, 0x3c, !PT ;  /* 0x0000002015087212 */ /* 0x000fe400078e3cff */
[----:B------:R-:W-:Y:S02]  /*9480*/  SHF.R.U64 R26, R26, 0x3, RZ ;  /* 0x000000031a1a7819 */ /* 0x000fe400000012ff */
        /* <DEDUP_REMOVED lines=8> */
[----:B------:R-:W-:-:S02]  /*9510*/  MOV R34, R14 ;  /* 0x0000000e00227202 */ /* 0x000fc40000000f00 */
[----:B------:R-:W-:Y:S01]  /*9520*/  MOV R33, R12 ;  /* 0x0000000c00217202 */ /* 0x000fe20000000f00 */
[----:B------:R0:W-:Y:S01]  /*9530*/  STSM.16.M88.4 [R37], R4 ;  /* 0x0000000425007844 */ /* 0x0001e20000000200 */
[----:B------:R-:W-:Y:S02]  /*9540*/  LOP3.LUT R26, R26, R43, RZ, 0x3c, !PT ;  /* 0x0000002b1a1a7212 */ /* 0x000fe400078e3cff */
[----:B------:R-:W-:Y:S01]  /*9550*/  F2FP.F16.F32.PACK_AB R12, R113, R112 ;  /* 0x00000070710c723e */ /* 0x000fe200000000ff */
[----:B------:R-:W-:Y:S01]  /*9560*/  STSM.16.M88.4 [R36], R8 ;  /* 0x0000000824007844 */ /* 0x000fe20000000200 */
[----:B------:R-:W-:Y:S02]  /*9570*/  F2FP.F16.F32.PACK_AB R13, R115, R114 ;  /* 0x00000072730d723e */ /* 0x000fe400000000ff */
[----:B------:R-:W-:Y:S02]  /*9580*/  F2FP.F16.F32.PACK_AB R14, R117, R116 ;  /* 0x00000074750e723e */ /* 0x000fe400000000ff */
[----:B------:R-:W-:-:S02]  /*9590*/  F2FP.F16.F32.PACK_AB R15, R119, R118 ;  /* 0x00000076770f723e */ /* 0x000fc400000000ff */
[----:B------:R-:W-:Y:S02]  /*95a0*/  F2FP.F16.F32.PACK_AB R28, R121, R120 ;  /* 0x00000078791c723e */ /* 0x000fe400000000ff */
[----:B------:R-:W-:Y:S02]  /*95b0*/  F2FP.F16.F32.PACK_AB R29, R123, R122 ;  /* 0x0000007a7b1d723e */ /* 0x000fe400000000ff */
[----:B------:R-:W-:Y:S02]  /*95c0*/  F2FP.F16.F32.PACK_AB R30, R125, R124 ;  /* 0x0000007c7d1e723e */ /* 0x000fe400000000ff */
[----:B0-----:R-:W-:Y:S02]  /*95d0*/  F2FP.F16.F32.PACK_AB R4, R105, R104 ;  /* 0x000000686904723e */ /* 0x001fe400000000ff */
[----:B------:R-:W-:Y:S02]  /*95e0*/  F2FP.F16.F32.PACK_AB R5, R107, R106 ;  /* 0x0000006a6b05723e */ /* 0x000fe400000000ff */
[----:B------:R-:W-:-:S02]  /*95f0*/  F2FP.F16.F32.PACK_AB R6, R109, R108 ;  /* 0x0000006c6d06723e */ /* 0x000fc400000000ff */
[----:B------:R-:W-:Y:S02]  /*9600*/  F2FP.F16.F32.PACK_AB R7, R111, R110 ;  /* 0x0000006e6f07723e */ /* 0x000fe400000000ff */
[----:B------:R-:W-:Y:S02]  /*9610*/  F2FP.F16.F32.PACK_AB R31, R127, R126 ;  /* 0x0000007e7f1f723e */ /* 0x000fe400000000ff */
[----:B------:R-:W-:Y:S01]  /*9620*/  MOV R26, R26 ;  /* 0x0000001a001a7202 */ /* 0x000fe20000000f00 */
[----:B------:R0:W-:Y:S01]  /*9630*/  STSM.16.M88.4 [R35], R4 ;  /* 0x0000000423007844 */ /* 0x0001e20000000200 */
[----:B------:R-:W-:-:S03]  /*9640*/  PLOP3.LUT P0, PT, PT, PT, UP0, 0x80, 0x0 ;  /* 0x000000000000781c */ /* 0x000fc60003f0f008 */
        /* <DEDUP_REMOVED lines=9> */
[----:B------:R-:W3:Y:S01]  /*96e0*/  @P0 LDG.E R6, desc[UR52][R4.64] ;  /* 0x0000003404060981 */ /* 0x000ee2000c1e1900 */
[----:B------:R-:W-:Y:S01]  /*96f0*/  UISETP.NE.U32.AND UP1, UPT, UR8, URZ, UPT ;  /* 0x0000003f0800728c */ /* 0x000fe2000bf25070 */
[----:B-1----:R-:W-:Y:S01]  /*9700*/  ISETP.NE.AND P1, PT, R51, 0x1, PT ;  /* 0x000000013300780c */ /* 0x002fe20003f25270 */
[----:B------:R-:W-:Y:S01]  /*9710*/  ULDC UR7, c[0x0][0xa88] ;  /* 0x0002a20000077ab9 */ /* 0x000fe20000000800 */
[----:B------:R-:W-:Y:S01]  /*9720*/  UMOV UR4, URZ ;  /* 0x0000003f00047c82 */ /* 0x000fe20008000000 */
        /* <DEDUP_REMOVED lines=16> */
.L_x_9156:
[----:B------:R-:W-:Y:S01]  /*9830*/  USHF.R.S32.HI UR14, URZ, 0x1f, UR38 ;  /* 0x0000001f3f0e7899 */ /* 0x000fe20008011426 */
[----:B--2---:R-:W-:Y:S01]  /*9840*/  VIADD R10, R17, UR39 ;  /* 0x00000027110a7c36 */ /* 0x004fe20008000000 */
[----:B------:R-:W-:Y:S01]  /*9850*/  ULDC.64 UR12, c[0x0][0xb90] ;  /* 0x0002e400000c7ab9 */ /* 0x000fe20000000a00 */
[----:B------:R-:W-:Y:S01]  /*9860*/  USHF.R.S32.HI UR11, URZ, 0x1f, UR4 ;  /* 0x0000001f3f0b7899 */ /* 0x000fe20008011404 */
[----:B------:R-:W-:Y:S01]  /*9870*/  VIADD R21, R186, UR39 ;  /* 0x00000027ba157c36 */ /* 0x000fe20008000000 */
        /* <DEDUP_REMOVED lines=12> */
[----:B------:R-:W-:Y:S01]  /*9940*/  IMAD.MOV R8, RZ, RZ, -R4 ;  /* 0x000000ffff087224 */ /* 0x000fe200078e0a04 */
[----:B------:R-:W-:Y:S01]  /*9950*/  UIMAD UR7, UR37, UR12, URZ ;  /* 0x0000000c250772a4 */ /* 0x000fe2000f8e023f */
[----:B------:R-:W-:Y:S01]  /*9960*/  IMAD.WIDE R24, R5, 0x2, R24 ;  /* 0x0000000205187825 */ /* 0x000fe200078e0218 */
[----:B------:R-:W-:Y:S01]  /*9970*/  UIMAD.WIDE.U32 UR8, UR36, UR12, UR8 ;  /* 0x0000000c240872a5 */ /* 0x000fe2000f8e0008 */
[----:B------:R-:W-:Y:S01]  /*9980*/  SHF.R.S32.HI R5, RZ, 0x1f, R4 ;  /* 0x0000001fff057819 */ /* 0x000fe20000011404 */
[----:B------:R-:W-:Y:S01]  /*9990*/  UIMAD UR7, UR36, UR13, UR7 ;  /* 0x0000000d240772a4 */ /* 0x000fe2000f8e0207 */
[----:B------:R-:W-:Y:S01]  /*99a0*/  IMAD R7, R51, R8, R10 ;  /* 0x0000000833077224 */ /* 0x000fe200078e020a */
[----:B------:R-:W-:Y:S01]  /*99b0*/  IADD3 R11, P3, R24, 0x2000, RZ ;  /* 0x00002000180b7810 */ /* 0x000fe20007f7e0ff */
[----:B-----5:R-:W-:Y:S01]  /*99c0*/  IMAD R50, R6, R51, RZ ;  /* 0x0000003306327224 */ /* 0x020fe200078e02ff */
[----:B------:R-:W-:Y:S01]  /*99d0*/  IADD3 R4, P2, R4, UR8, RZ ;  /* 0x0000000804047c10 */ /* 0x000fe2000ff5e0ff */
[----:B------:R-:W-:Y:S01]  /*99e0*/  ULDC.64 UR12, c[0x0][0xaa0] ;  /* 0x0002a800000c7ab9 */ /* 0x000fe20000000a00 */
[----:B------:R-:W-:-:S02]  /*99f0*/  MOV R10, UR7 ;  /* 0x00000007000a7c02 */ /* 0x000fc40008000f00 */
[----:B------:R-:W-:Y:S02]  /*9a00*/  SHF.R.S32.HI R8, RZ, 0x1f, R7 ;  /* 0x0000001fff087819 */ /* 0x000fe40000011407 */
[----:B------:R-:W-:Y:S01]  /*9a10*/  IADD3.X R5, R5, UR9, R10, P2, !PT ;  /* 0x0000000905057c10 */ /* 0x000fe200097fe40a */
[----:B------:R-:W-:Y:S01]  /*9a20*/  ULDC.64 UR8, c[0x0][0xb88] ;  /* 0x0002e20000087ab9 */ /* 0x000fe20000000a00 */
[----:B------:R-:W-:Y:S01]  /*9a30*/  LOP3.LUT R9, R11, 0x380, RZ, 0xc0, !PT ;  /* 0x000003800b097812 */ /* 0x000fe200078ec0ff */
[----:B------:R-:W-:Y:S01]  /*9a40*/  IMAD R10, R8, UR8, RZ ;  /* 0x00000008080a7c24 */ /* 0x000fe2000f8e02ff */
[C---:B------:R-:W-:Y:S01]  /*9a50*/  IADD3 R13, P0, R24.reuse, 0x1000, RZ ;  /* 0x00001000180d7810 */ /* 0x040fe20007f1e0ff */
[----:B------:R-:W-:Y:S01]  /*9a60*/  IMAD.WIDE.U32 R4, R7, UR8, R4 ;  /* 0x0000000807047c25 */ /* 0x000fe2000f8e0004 */
[----:B------:R-:W-:Y:S02]  /*9a70*/  SHF.R.U64 R8, R9, 0x3, RZ ;  /* 0x0000000309087819 */ /* 0x000fe400000012ff */
[----:B------:R-:W-:Y:S01]  /*9a80*/  LOP3.LUT R12, R13, 0x380, RZ, 0xc0, !PT ;  /* 0x000003800d0c7812 */ /* 0x000fe200078ec0ff */
[----:B------:R-:W-:Y:S01]  /*9a90*/  IMAD R9, R7, UR9, R10 ;  /* 0x0000000907097c24 */ /* 0x000fe2000f8e020a */
[----:B------:R-:W-:Y:S01]  /*9aa0*/  ULDC.64 UR8, c[0x0][0xb50] ;  /* 0x0002d40000087ab9 */ /* 0x000fe20000000a00 */
[----:B------:R-:W-:-:S02]  /*9ab0*/  IADD3 R7, P2, R24, 0x3000, RZ ;  /* 0x0000300018077810 */ /* 0x000fc40007f5e0ff */
[----:B------:R-:W-:Y:S01]  /*9ac0*/  IMAD.IADD R9, R5, 0x1, R9 ;  /* 0x0000000105097824 */ /* 0x000fe200078e0209 */
[----:B------:R-:W-:Y:S02]  /*9ad0*/  LEA R10, P4, R4, UR8, 0x2 ;  /* 0x00000008040a7c11 */ /* 0x000fe4000f8810ff */
[----:B------:R-:W-:Y:S02]  /*9ae0*/  SHF.R.U64 R12, R12, 0x3, RZ ;  /* 0x000000030c0c7819 */ /* 0x000fe400000012ff */
[----:B------:R-:W-:Y:S01]  /*9af0*/  LEA.HI.X R14, R4, UR9, R9, 0x2, P4 ;  /* 0x00000009040e7c11 */ /* 0x000fe2000a0f1409 */
[----:B------:R-:W-:Y:S01]  /*9b00*/  SHFL.IDX PT, R44, R10, RZ, 0x1c1f ;  /* 0x001c1fff0a2c7589 */ /* 0x000fe200000e0000 */
[----:B------:R-:W-:Y:S01]  /*9b10*/  LOP3.LUT R12, R12, R13, RZ, 0x3c, !PT ;  /* 0x0000000d0c0c7212 */ /* 0x000fe200078e3cff */
[--C-:B------:R-:W-:Y:S01]  /*9b20*/  IMAD.X R13, RZ, RZ, R25.reuse, P0 ;  /* 0x000000ffff0d7224 */ /* 0x100fe200000e0619 */
[----:B------:R-:W-:Y:S01]  /*9b30*/  LOP3.LUT R5, R7, 0x380, RZ, 0xc0, !PT ;  /* 0x0000038007057812 */ /* 0x000fe200078ec0ff */
[----:B------:R-:W0:Y:S01]  /*9b40*/  SHFL.IDX PT, R45, R14, RZ, 0x1c1f ;  /* 0x001c1fff0e2d7589 */ /* 0x000e2200000e0000 */
[----:B------:R-:W-:Y:S01]  /*9b50*/  LOP3.LUT P0, RZ, R184, 0x3, RZ, 0xc0, !PT ;  /* 0x00000003b8ff7812 */ /* 0x000fe2000780c0ff */
[----:B------:R-:W-:Y:S01]  /*9b60*/  UIMAD UR7, UR11, UR12, URZ ;  /* 0x0000000c0b0772a4 */ /* 0x000fe2000f8e023f */
[----:B------:R-:W-:Y:S01]  /*9b70*/  SHF.R.U64 R4, R5, 0x3, RZ ;  /* 0x0000000305047819 */ /* 0x000fe200000012ff */
[--C-:B------:R-:W-:Y:S01]  /*9b80*/  IMAD.X R5, RZ, RZ, R25.reuse, P2 ;  /* 0x000000ffff057224 */ /* 0x100fe200010e0619 */
[CC--:B------:R-:W-:Y:S01]  /*9b90*/  ISETP.GE.OR P2, PT, R21.reuse, R50.reuse, P0 ;  /* 0x000000321500720c */ /* 0x0c0fe20000746670 */
[----:B------:R-:W-:Y:S01]  /*9ba0*/  SHFL.IDX PT, R48, R10, 0x1, 0x1c1f ;  /* 0x003c1f000a307f89 */ /* 0x000fe200000e0000 */
[----:B------:R-:W-:Y:S01]  /*9bb0*/  LOP3.LUT R4, R4, R7, RZ, 0x3c, !PT ;  /* 0x0000000704047212 */ /* 0x000fe200078e3cff */
[----:B------:R-:W-:Y:S01]  /*9bc0*/  VIADD R7, R21, 0x8 ;  /* 0x0000000815077836 */ /* 0x000fe20000000000 */
[----:B------:R-:W-:Y:S01]  /*9bd0*/  UIMAD.WIDE.U32 UR8, UR4, UR12, URZ ;  /* 0x0000000c040872a5 */ /* 0x000fe2000f8e003f */
[----:B------:R-:W1:Y:S01]  /*9be0*/  SHFL.IDX PT, R49, R14, 0x1, 0x1c1f ;  /* 0x003c1f000e317f89 */ /* 0x000e6200000e0000 */
[----:B------:R-:W2:Y:S01]  /*9bf0*/  @P1 LDC R21, c[0x0][0xbf0] ;  /* 0x0002fc00ff151b82 */ /* 0x000ea20000000800 */
[----:B------:R-:W-:Y:S01]  /*9c00*/  ULDC.64 UR10, c[0x0][0xae8] ;  /* 0x0002ba00000a7ab9 */ /* 0x000fe20000000a00 */
[----:B------:R-:W-:Y:S01]  /*9c10*/  ISETP.GE.OR P0, PT, R7, R50, P0 ;  /* 0x000000320700720c */ /* 0x000fe20000706670 */
[----:B------:R-:W-:Y:S01]  /*9c20*/  IMAD.X R9, RZ, RZ, R25, P3 ;  /* 0x000000ffff097224 */ /* 0x000fe200018e0619 */
[----:B------:R-:W-:Y:S01]  /*9c30*/  LOP3.LUT R8, R8, R11, RZ, 0x3c, !PT ;  /* 0x0000000b08087212 */ /* 0x000fe200078e3cff */
[----:B------:R-:W-:Y:S01]  /*9c40*/  UIMAD UR7, UR4, UR13, UR7 ;  /* 0x0000000d040772a4 */ /* 0x000fe2000f8e0207 */
[----:B------:R-:W-:-:S02]  /*9c50*/  IADD3 R41, P6, R24, 0x4000, RZ ;  /* 0x0000400018297810 */ /* 0x000fc40007fde0ff */
[C---:B------:R-:W-:Y:S02]  /*9c60*/  IADD3 R37, P5, R24.reuse, 0x5000, RZ ;  /* 0x0000500018257810 */ /* 0x040fe40007fbe0ff */
[C---:B------:R-:W-:Y:S02]  /*9c70*/  IADD3 R33, P4, R24.reuse, 0x6000, RZ ;  /* 0x0000600018217810 */ /* 0x040fe40007f9e0ff */
[C---:B------:R-:W-:Y:S01]  /*9c80*/  LOP3.LUT R15, R24.reuse, 0x380, RZ, 0xc0, !PT ;  /* 0x00000380180f7812 */ /* 0x040fe200078ec0ff */
[----:B0-----:R0:W-:Y:S01]  /*9c90*/  @!P2 ST.E desc[UR52][R44.64], R20 ;  /* 0x000000142c00a985 */ /* 0x0011e2000c101934 */
[----:B------:R-:W-:Y:S01]  /*9ca0*/  UIADD3 UR9, UR9, UR7, URZ ;  /* 0x0000000709097290 */ /* 0x000fe2000fffe03f */
[----:B------:R-:W-:Y:S01]  /*9cb0*/  IADD3 R11, P3, R24, 0x7000, RZ ;  /* 0x00007000180b7810 */ /* 0x000fe20007f7e0ff */
[----:B------:R-:W-:Y:S01]  /*9cc0*/  UIMAD UR4, UR14, UR10, URZ ;  /* 0x0000000a0e0472a4 */ /* 0x000fe2000f8e023f */
[----:B------:R-:W-:Y:S02]  /*9cd0*/  LOP3.LUT R40, R41, 0x380, RZ, 0xc0, !PT ;  /* 0x0000038029287812 */ /* 0x000fe400078ec0ff */
[----:B------:R-:W-:-:S02]  /*9ce0*/  LOP3.LUT R36, R37, 0x380, RZ, 0xc0, !PT ;  /* 0x0000038025247812 */ /* 0x000fc400078ec0ff */
[----:B------:R-:W-:Y:S01]  /*9cf0*/  LOP3.LUT R32, R33, 0x380, RZ, 0xc0, !PT ;  /* 0x0000038021207812 */ /* 0x000fe200078ec0ff */
[----:B-1----:R1:W-:Y:S01]  /*9d00*/  @!P0 ST.E desc[UR52][R48.64], R3 ;  /* 0x0000000330008985 */ /* 0x0023e2000c101934 */
[----:B------:R-:W-:Y:S01]  /*9d10*/  SHF.R.U64 R15, R15, 0x3, RZ ;  /* 0x000000030f0f7819 */ /* 0x000fe200000012ff */
[----:B0-----:R-:W0:Y:S01]  /*9d20*/  @P1 LDC R20, c[0x0][0xbec] ;  /* 0x0002fb00ff141b82 */ /* 0x001e220000000800 */
[----:B------:R-:W-:Y:S01]  /*9d30*/  UIMAD UR4, UR38, UR11, UR4 ;  /* 0x0000000b260472a4 */ /* 0x000fe2000f8e0204 */
[----:B------:R-:W-:Y:S01]  /*9d40*/  LOP3.LUT R6, R11, 0x380, RZ, 0xc0, !PT ;  /* 0x000003800b067812 */ /* 0x000fe200078ec0ff */
[----:B------:R-:W-:Y:S01]  /*9d50*/  UIMAD.WIDE.U32 UR8, UR38, UR10, UR8 ;  /* 0x0000000a260872a5 */ /* 0x000fe2000f8e0008 */
[----:B------:R-:W-:Y:S01]  /*9d60*/  SHF.R.U64 R40, R40, 0x3, RZ ;  /* 0x0000000328287819 */ /* 0x000fe200000012ff */
[----:B------:R-:W-:Y:S01]  /*9d70*/  IMAD.X R29, RZ, RZ, R25, P3 ;  /* 0x000000ffff1d7224 */ /* 0x000fe200018e0619 */
[----:B------:R-:W-:Y:S01]  /*9d80*/  ULDC.64 UR10, c[0x0][0xaf0] ;  /* 0x0002bc00000a7ab9 */ /* 0x000fe20000000a00 */
[----:B------:R-:W-:-:S02]  /*9d90*/  SHF.R.U64 R36, R36, 0x3, RZ ;  /* 0x0000000324247819 */ /* 0x000fc400000012ff */
[----:B------:R-:W-:Y:S01]  /*9da0*/  SHF.R.U64 R32, R32, 0x3, RZ ;  /* 0x0000000320207819 */ /* 0x000fe200000012ff */
[----:B-1----:R-:W-:Y:S01]  /*9db0*/  IMAD R3, R19, 0x20, R22 ;  /* 0x0000002013037824 */ /* 0x002fe200078e0216 */
[----:B------:R-:W-:Y:S01]  /*9dc0*/  UIADD3 UR9, UR9, UR4, URZ ;  /* 0x0000000409097290 */ /* 0x000fe2000fffe03f */
[----:B------:R-:W-:Y:S02]  /*9dd0*/  SHF.R.U64 R6, R6, 0x3, RZ ;  /* 0x0000000306067819 */ /* 0x000fe400000012ff */
[----:B------:R-:W-:Y:S01]  /*9de0*/  VIADD R45, R3, UR39 ;  /* 0x00000027032d7c36 */ /* 0x000fe20008000000 */
[----:B------:R-:W-:Y:S01]  /*9df0*/  UIMAD UR4, UR37, UR10, URZ ;  /* 0x0000000a250472a4 */ /* 0x000fe2000f8e023f */
[----:B------:R-:W-:Y:S01]  /*9e00*/  LOP3.LUT R40, R40, R41, RZ, 0x3c, !PT ;  /* 0x0000002928287212 */ /* 0x000fe200078e3cff */
[----:B------:R-:W-:Y:S01]  /*9e10*/  UIMAD.WIDE.U32 UR8, UR36, UR10, UR8 ;  /* 0x0000000a240872a5 */ /* 0x000fe2000f8e0008 */
[----:B------:R-:W-:Y:S01]  /*9e20*/  IMAD.MOV.U32 R3, RZ, RZ, R45 ;  /* 0x000000ffff037224 */ /* 0x000fe200078e002d */
[----:B------:R-:W-:Y:S01]  /*9e30*/  UIMAD UR4, UR36, UR11, UR4 ;  /* 0x0000000b240472a4 */ /* 0x000fe2000f8e0204 */
[----:B------:R-:W-:Y:S01]  /*9e40*/  LOP3.LUT R36, R36, R37, RZ, 0x3c, !PT ;  /* 0x0000002524247212 */ /* 0x000fe200078e3cff */
[--C-:B------:R-:W-:Y:S01]  /*9e50*/  IMAD.X R41, RZ, RZ, R25.reuse, P6 ;  /* 0x000000ffff297224 */ /* 0x100fe200030e0619 */
[----:B------:R-:W-:Y:S01]  /*9e60*/  LOP3.LUT R32, R32, R33, RZ, 0x3c, !PT ;  /* 0x0000002120207212 */ /* 0x000fe200078e3cff */
[----:B0-----:R-:W-:Y:S01]  /*9e70*/  @P1 IMAD.HI.U32 R20, R45, R20, RZ ;  /* 0x000000142d141227 */ /* 0x001fe200078e00ff */
[----:B------:R-:W-:Y:S01]  /*9e80*/  UIADD3 UR4, UR9, UR4, URZ ;  /* 0x0000000409047290 */ /* 0x000fe2000fffe03f */
[----:B------:R-:W-:Y:S01]  /*9e90*/  LOP3.LUT R24, R15, R24, RZ, 0x3c, !PT ;  /* 0x000000180f187212 */ /* 0x000fe200078e3cff */
[----:B------:R-:W-:Y:S01]  /*9ea0*/  ULDC.64 UR10, c[0x0][0xae0] ;  /* 0x0002b800000a7ab9 */ /* 0x000fe20000000a00 */
[--C-:B------:R-:W-:Y:S01]  /*9eb0*/  IMAD.X R37, RZ, RZ, R25.reuse, P5 ;  /* 0x000000ffff257224 */ /* 0x100fe200028e0619 */
[----:B--2---:R-:W-:Y:S01]  /*9ec0*/  @P1 SHF.R.U32.HI R3, RZ, R21, R20 ;  /* 0x00000015ff031219 */ /* 0x004fe20000011614 */
[----:B------:R-:W-:Y:S01]  /*9ed0*/  IMAD.X R33, RZ, RZ, R25, P4 ;  /* 0x000000ffff217224 */ /* 0x000fe200020e0619 */
[----:B------:R-:W-:Y:S01]  /*9ee0*/  LOP3.LUT R28, R6, R11, RZ, 0x3c, !PT ;  /* 0x0000000b061c7212 */ /* 0x000fe200078e3cff */
[----:B------:R-:W-:Y:S01]  /*9ef0*/  IMAD.U32 R21, RZ, RZ, UR9 ;  /* 0x00000009ff157e24 */ /* 0x000fe2000f8e00ff */
[--C-:B------:R-:W-:Y:S01]  /*9f00*/  SHF.R.S32.HI R44, RZ, 0x1f, R3.reuse ;  /* 0x0000001fff2c7819 */ /* 0x100fe20000011403 */
[----:B------:R-:W-:Y:S01]  /*9f10*/  IMAD.MOV R46, RZ, RZ, -R3 ;  /* 0x000000ffff2e7224 */ /* 0x000fe200078e0a03 */
[----:B------:R-:W5:Y:S01]  /*9f20*/  LD.E.128 R24, desc[UR52][R24.64] ;  /* 0x0000003418187980 */ /* 0x000f62000c101d00 */
[----:B------:R-:W-:Y:S01]  /*9f30*/  IMAD.U32 R20, RZ, RZ, UR8 ;  /* 0x00000008ff147e24 */ /* 0x000fe2000f8e00ff */
[----:B------:R-:W-:Y:S01]  /*9f40*/  ULDC.64 UR8, c[0x0][0xad8] ;  /* 0x0002b60000087ab9 */ /* 0x000fe20000000a00 */
[----:B------:R-:W-:Y:S01]  /*9f50*/  IMAD.U32 R21, RZ, RZ, UR4 ;  /* 0x00000004ff157e24 */ /* 0x000fe2000f8e00ff */
[----:B------:R-:W5:Y:S01]  /*9f60*/  LD.E.128 R12, desc[UR52][R12.64] ;  /* 0x000000340c0c7980 */ /* 0x000f62000c101d00 */
[----:B------:R-:W-:-:S02]  /*9f70*/  IMAD R44, R44, UR10, RZ ;  /* 0x0000000a2c2c7c24 */ /* 0x000fc4000f8e02ff */
        /* <DEDUP_REMOVED lines=9> */
[----:B------:R-:W5:Y:S01]  /*a010*/  LD.E.128 R28, desc[UR52][R28.64] ;  /* 0x000000341c1c7980 */ /* 0x000f62000c101d00 */
[----:B------:R-:W-:Y:S01]  /*a020*/  VIADD R51, R22, UR39 ;  /* 0x0000002716337c36 */ /* 0x000fe20008000000 */
[----:B------:R-:W-:Y:S01]  /*a030*/  BSSY B1, `(.L_x_9157) ;  /* 0x0000023000017945 */ /* 0x000fe20003800000 */
[----:B------:R-:W-:Y:S01]  /*a040*/  IMAD.IADD R21, R21, 0x1, R49 ;  /* 0x0000000115157824 */ /* 0x000fe200078e0231 */
[----:B------:R-:W-:Y:S01]  /*a050*/  @!PT LDS RZ, [RZ] ;  /* 0x00000000fffff984 */ /* 0x000fe20000000800 */
[----:B------:R-:W-:Y:S01]  /*a060*/  @!PT LDS RZ, [RZ] ;  /* 0x00000000fffff984 */ /* 0x000fe20000000800 */
[----:B------:R-:W-:Y:S01]  /*a070*/  @!PT LDS RZ, [RZ] ;  /* 0x00000000fffff984 */ /* 0x000fe20000000800 */
[----:B------:R-:W-:Y:S01]  /*a080*/  @!PT LDS RZ, [RZ] ;  /* 0x00000000fffff984 */ /* 0x000fe20000000800 */
[----:B------:R0:W-:Y:S06]  /*a090*/  MEMBAR.ALL.CTA ;  /* 0x0000000000007992 */ /* 0x0001ec0000008000 */
[----:B0-----:R-:W0:Y:S01]  /*a0a0*/  FENCE.VIEW.ASYNC.S ;  /* 0x00000000000073c6 */ /* 0x001e220000000000 */
[----:B------:R-:W-:Y:S01]  /*a0b0*/  IMAD R44, R3, UR8, RZ ;  /* 0x00000008032c7c24 */ /* 0x000fe2000f8e02ff */
[C---:B------:R-:W-:Y:S01]  /*a0c0*/  ISETP.GE.AND P2, PT, R51.reuse, R50, PT ;  /* 0x000000323300720c */ /* 0x040fe20003f46270 */
[----:B------:R-:W-:-:S02]  /*a0d0*/  VIADD R3, R51, 0x20 ;  /* 0x0000002033037836 */ /* 0x000fc40000000000 */
[C---:B------:R-:W-:Y:S02]  /*a0e0*/  IMAD R49, R45.reuse, UR9, R44 ;  /* 0x000000092d317c24 */ /* 0x040fe4000f8e022c */
[----:B------:R-:W-:Y:S01]  /*a0f0*/  IMAD.WIDE.U32 R20, R45, UR8, R20 ;  /* 0x000000082d147c25 */ /* 0x000fe2000f8e0014 */
[-C--:B------:R-:W-:Y:S01]  /*a100*/  ISETP.GE.AND P0, PT, R3, R50.reuse, PT ;  /* 0x000000320300720c */ /* 0x080fe20003f06270 */
[----:B------:R-:W-:Y:S02]  /*a110*/  ULDC.64 UR8, c[0x0][0xa80] ;  /* 0x0002a00000087ab9 */ /* 0x000fe40000000a00 */
[----:B------:R-:W-:Y:S01]  /*a120*/  VIADD R3, R51, 0x40 ;  /* 0x0000004033037836 */ /* 0x000fe20000000000 */
[----:B------:R-:W-:Y:S01]  /*a130*/  IADD3 R21, R21, R49, RZ ;  /* 0x0000003115157210 */ /* 0x000fe20007ffe0ff */
[----:B------:R-:W-:Y:S01]  /*a140*/  VIADD R0, R0, 0x28820 ;  /* 0x0002882000007836 */ /* 0x000fe20000000000 */
[----:B------:R-:W-:Y:S02]  /*a150*/  LEA R46, P3, R20, UR8, 0x1 ;  /* 0x00000008142e7c11 */ /* 0x000fe4000f8608ff */
[----:B------:R-:W-:-:S02]  /*a160*/  ISETP.GE.AND P1, PT, R3, R50, PT ;  /* 0x000000320300720c */ /* 0x000fc40003f26270 */
[----:B------:R-:W-:Y:S02]  /*a170*/  LEA.HI.X R3, R20, UR9, R21, 0x1, P3 ;  /* 0x0000000914037c11 */ /* 0x000fe400098f0c15 */
[----:B------:R-:W-:Y:S01]  /*a180*/  PRMT R0, RZ, 0x654, R0 ;  /* 0x00000654ff007816 */ /* 0x000fe20000000000 */
[----:B0-----:R0:W1:Y:S03]  /*a190*/  SHFL.IDX PT, R21, R46, RZ, 0x181f ;  /* 0x00181fff2e157589 */ /* 0x00106600000e0000 */
        /* <DEDUP_REMOVED lines=12> */
.L_x_9158:
[----:B------:R-:W-:Y:S05]  /*a260*/  BSYNC B1 ;  /* 0x0000000000017941 */ /* 0x000fea0003800000 */
.L_x_9157:
        /* <DEDUP_REMOVED lines=13> */
.L_x_9160:
[----:B------:R-:W-:Y:S05]  /*a340*/  BSYNC B1 ;  /* 0x0000000000017941 */ /* 0x000fea0003800000 */
.L_x_9159:
        /* <DEDUP_REMOVED lines=13> */
.L_x_9162:
[----:B------:R-:W-:Y:S05]  /*a420*/  BSYNC B1 ;  /* 0x0000000000017941 */ /* 0x000fea0003800000 */
.L_x_9161:
        /* <DEDUP_REMOVED lines=16> */
.L_x_9155:
        /* <DEDUP_REMOVED lines=35> */
.L_x_9164:
[----:B------:R-:W-:Y:S01]  /*a760*/  USEL UR36, UR36, URZ, !UP0 ;  /* 0x0000003f24247287 */ /* 0x000fe2000c000000 */
[----:B------:R-:W-:Y:S01]  /*a770*/  BSSY B1, `(.L_x_9165) ;  /* 0x000002c000017945 */ /* 0x000fe20003800000 */
[----:B------:R-:W-:-:S03]  /*a780*/  USEL UR37, UR37, URZ, !UP0 ;  /* 0x0000003f25257287 */ /* 0x000fc6000c000000 */
[----:B------:R-:W-:Y:S09]  /*a790*/  @P1 BRA `(.L_x_9166) ;  /* 0x0000000000a41947 */ /* 0x000ff20003800000 */
        /* <DEDUP_REMOVED lines=41> */
.L_x_9166:
[----:B------:R-:W-:Y:S05]  /*aa30*/  BSYNC B1 ;  /* 0x0000000000017941 */ /* 0x000fea0003800000 */
.L_x_9165:
[----:B------:R-:W1:Y:S01]  /*aa40*/  @P0 LDC R5, c[0x0][0xbf0] ;  /* 0x0002fc00ff050b82 */ /* 0x000e620000000800 */
[----:B------:R-:W-:Y:S01]  /*aa50*/  ULDC.64 UR12, c[0x0][0xaa0] ;  /* 0x0002a800000c7ab9 */ /* 0x000fe20000000a00 */
[----:B0-----:R-:W-:Y:S01]  /*aa60*/  IMAD R3, R19, 0x20, R22 ;  /* 0x0000002013037824 */ /* 0x001fe200078e0216 */
        /* <DEDUP_REMOVED lines=24> */
[----:B------:R-:W-:Y:S01]  /*abf0*/  IMAD.U32 R4, RZ, RZ, UR8 ;  /* 0x00000008ff047e24 */ /* 0x000fe2000f8e00ff */
[----:B------:R-:W-:Y:S01]  /*ac00*/  ULDC.64 UR8, c[0x0][0xad8] ;  /* 0x0002b60000087ab9 */ /* 0x000fe20000000a00 */
[----:B------:R-:W-:Y:S02]  /*ac10*/  IMAD.U32 R5, RZ, RZ, UR4 ;  /* 0x00000004ff057e24 */ /* 0x000fe4000f8e00ff */
[----:B------:R-:W-:Y:S02]  /*ac20*/  IMAD R7, R11, R7, R8 ;  /* 0x000000070b077224 */ /* 0x000fe400078e0208 */
[----:B------:R-:W-:-:S02]  /*ac30*/  IMAD R9, R3, UR11, R6 ;  /* 0x0000000b03097c24 */ /* 0x000fc4000f8e0206 */
[----:B------:R-:W-:Y:S01]  /*ac40*/  IMAD.WIDE.U32 R4, R3, UR10, R4 ;  /* 0x0000000a03047c25 */ /* 0x000fe2000f8e0004 */
[----:B------:R-:W-:-:S03]  /*ac50*/  SHF.R.S32.HI R3, RZ, 0x1f, R7 ;  /* 0x0000001fff037819 */ /* 0x000fc60000011407 */
[----:B------:R-:W-:Y:S02]  /*ac60*/  IMAD.IADD R5, R5, 0x1, R9 ;  /* 0x0000000105057824 */ /* 0x000fe400078e0209 */
[----:B------:R-:W-:Y:S02]  /*ac70*/  IMAD R6, R3, UR8, RZ ;  /* 0x0000000803067c24 */ /* 0x000fe4000f8e02ff */
[----:B------:R-:W-:Y:S02]  /*ac80*/  VIADD R8, R22, UR39 ;  /* 0x0000002716087c36 */ /* 0x000fe40008000000 */
        /* <DEDUP_REMOVED lines=24> */
.L_x_9168:
[----:B------:R-:W-:Y:S05]  /*ae10*/  BSYNC B1 ;  /* 0x0000000000017941 */ /* 0x000fea0003800000 */
.L_x_9167:
        /* <DEDUP_REMOVED lines=13> */
.L_x_9170:
[----:B------:R-:W-:Y:S05]  /*aef0*/  BSYNC B1 ;  /* 0x0000000000017941 */ /* 0x000fea0003800000 */
.L_x_9169:
        /* <DEDUP_REMOVED lines=13> */
.L_x_9172:
[----:B------:R-:W-:Y:S05]  /*afd0*/  BSYNC B1 ;  /* 0x0000000000017941 */ /* 0x000fea0003800000 */
.L_x_9171:
        /* <DEDUP_REMOVED lines=14> */
.L_x_9163:
[----:B------:R-:W-:Y:S05]  /*b0c0*/  BSYNC B0 ;  /* 0x0000000000007941 */ /* 0x000fea0003800000 */
.L_x_9154:
[----:B------:R-:W-:Y:S02]  /*b0d0*/  ULDC UR4, c[0x0][0xc3c] ;  /* 0x00030f0000047ab9 */ /* 0x000fe40000000800 */
[----:B------:R-:W-:-:S13]  /*b0e0*/  ISETP.GE.AND P0, PT, R47, UR4, PT ;  /* 0x000000042f007c0c */ /* 0x000fda000bf06270 */
[----:B------:R-:W-:Y:S05]  /*b0f0*/  @!P0 BRA `(.L_x_9173) ;  /* 0xffffff5c000c8947 */ /* 0x000fea000383ffff */
[----:B------:R-:W-:Y:S05]  /*b100*/  EXIT ;  /* 0x000000000000794d */ /* 0x000fea0003800000 */
.L_x_9112:
        /* <DEDUP_REMOVED lines=13> */
[----:B------:R-:W1:Y:S01]  /*b1e0*/  LDS.128 R16, [UR4+0x288d0] ;  /* 0x0288d004ff107984 */ /* 0x000e620008000c00 */
[----:B------:R-:W-:Y:S06]  /*b1f0*/  BAR.ARV 0x4, 0x180 ;  /* 0x0106000000007b1d */ /* 0x000fec0000002000 */
[----:B------:R-:W-:Y:S05]  /*b200*/  BRA `(.L_x_9175) ;  /* 0x00000008008c7947 */ /* 0x000fea0003800000 */
.L_x_9174:
        /* <DEDUP_REMOVED lines=40> */
.L_x_9180:
        /* <DEDUP_REMOVED lines=12> */
.L_x_9179:
[----:B------:R-:W-:Y:S05]  /*b550*/  BSYNC B0 ;  /* 0x0000000000007941 */ /* 0x000fea0003800000 */
.L_x_9178:
        /* <DEDUP_REMOVED lines=20> */
.L_x_9176:
        /* <DEDUP_REMOVED lines=20> */
.L_x_9181:
        /* <DEDUP_REMOVED lines=29> */
[----:B0-----:R-:W-:Y:S02]  /*b9b0*/  IABS R10, R15 ;  /* 0x0000000f000a7213 */ /* 0x001fe40000000000 */
[----:B------:R-:W0:Y:S01]  /*b9c0*/  I2F.RP R6, R8 ;  /* 0x0000000800067306 */ /* 0x000e220000209400 */
[----:B------:R-:W-:Y:S02]  /*b9d0*/  IADD3 R18, -R15, RZ, RZ ;  /* 0x000000ff0f127210 */ /* 0x000fe40007ffe1ff */
[----:B------:R-:W-:-:S05]  /*b9e0*/  IABS R9, R4 ;  /* 0x0000000400097213 */ /* 0x000fca0000000000 */
        /* <DEDUP_REMOVED lines=26> */
.L_x_9177:
[----:B------:R-:W-:Y:S01]  /*bb90*/  ULDC UR4, c[0x0][0xc3c] ;  /* 0x00030f0000047ab9 */ /* 0x000fe20000000800 */
[----:B------:R-:W-:Y:S02]  /*bba0*/  IMAD.MOV.U32 R17, RZ, RZ, RZ ;  /* 0x000000ffff117224 */ /* 0x000fe400078e00ff */
[----:B------:R-:W-:Y:S02]  /*bbb0*/  IMAD.U32 R16, RZ, RZ, UR6 ;  /* 0x00000006ff107e24 */ /* 0x000fe4000f8e00ff */
[----:B------:R-:W-:Y:S02]  /*bbc0*/  IMAD.MOV.U32 R18, RZ, RZ, RZ ;  /* 0x000000ffff127224 */ /* 0x000fe400078e00ff */
[----:B------:R-:W-:-:S07]  /*bbd0*/  IMAD.U32 R19, RZ, RZ, UR4 ;  /* 0x00000004ff137e24 */ /* 0x000fce000f8e00ff */
.L_x_9182:
[----:B------:R-:W-:-:S13]  /*bbe0*/  ISETP.NE.AND P0, PT, R5, RZ, PT ;  /* 0x000000ff0500720c */ /* 0x000fda0003f05270 */
[----:B------:R-:W0:Y:S01]  /*bbf0*/  @!P0 S2R R3, SR_CgaCtaId ;  /* 0x0000000000038919 */ /* 0x000e220000008800 */
[----:B------:R-:W-:-:S04]  /*bc00*/  @!P0 MOV R0, 0x400 ;  /* 0x0000040000008802 */ /* 0x000fc80000000f00 */
[----:B0-----:R-:W-:-:S05]  /*bc10*/  @!P0 LEA R0, R3, R0, 0x18 ;  /* 0x0000000003008211 */ /* 0x001fca00078ec0ff */
[----:B------:R0:W-:Y:S01]  /*bc20*/  @!P0 STS.128 [R0+0x288d0], R16 ;  /* 0x0288d01000008388 */ /* 0x0001e20000000c00 */
[----:B------:R-:W-:Y:S06]  /*bc30*/  BAR.ARV 0x5, 0x180 ;  /* 0x0146000000007b1d */ /* 0x000fec0000002000 */
.L_x_9175:
[----:B------:R2:W-:Y:S01]  /*bc40*/  STL [R1+0x18], RZ ;  /* 0x000018ff01007387 */ /* 0x0005e20000100800 */
[----:B------:R-:W-:Y:S01]  /*bc50*/  ULDC UR4, c[0x0][0xc3c] ;  /* 0x00030f0000047ab9 */ /* 0x000fe20000000800 */
[----:B------:R-:W-:Y:S01]  /*bc60*/  IMAD.MOV.U32 R28, RZ, RZ, 0x1 ;  /* 0x00000001ff1c7424 */ /* 0x000fe200078e00ff */
[----:B-1----:R-:W-:Y:S01]  /*bc70*/  ISETP.GE.AND P0, PT, R19, UR4, PT ;  /* 0x0000000413007c0c */ /* 0x002fe2000bf06270 */
[----:B------:R-:W-:-:S12]  /*bc80*/  IMAD.MOV.U32 R25, RZ, RZ, RZ ;  /* 0x000000ffff197224 */ /* 0x000fd800078e00ff */
[----:B--2---:R-:W-:Y:S05]  /*bc90*/  @P0 BRA `(.L_x_9183) ;  /* 0x0000004800b40947 */ /* 0x004fea0003800000 */
[----:B------:R-:W1:Y:S01]  /*bca0*/  S2R R3, SR_TID.X ;  /* 0x0000000000037919 */ /* 0x000e620000002100 */
        /* <DEDUP_REMOVED lines=10> */
[C---:B-1----:R-:W-:Y:S01]  /*bd50*/  LOP3.LUT R4, R3.reuse, 0x7f, RZ, 0xc0, !PT ;  /* 0x0000007f03047812 */ /* 0x042fe200078ec0ff */
[C---:B------:R-:W-:Y:S02]  /*bd60*/  IMAD.SHL.U32 R30, R3.reuse, 0x8, RZ ;  /* 0x00000008031e7824 */ /* 0x040fe400078e00ff */
[----:B------:R-:W-:-:S03]  /*bd70*/  IMAD.SHL.U32 R2, R3, 0x10, RZ ;  /* 0x0000001003027824 */ /* 0x000fc600078e00ff */
[----:B0-----:R-:W-:Y:S02]  /*bd80*/  LOP3.LUT R0, R30, 0x1f8, RZ, 0xc0, !PT ;  /* 0x000001f81e007812 */ /* 0x001fe400078ec0ff */
        /* <DEDUP_REMOVED lines=8> */
[----:B------:R3:W-:Y:S05]  /*be10*/  STL [R1], R0 ;  /* 0x0000000001007387 */ /* 0x0007ea0000100800 */
.L_x_9246:
[----:B0-----:R-:W0:Y:S02]  /*be20*/  LDC.64 R2, c[0x0][0xc88] ;  /* 0x00032200ff027b82 */ /* 0x001e240000000a00 */
[----:B0-----:R-:W-:-:S05]  /*be30*/  IMAD.WIDE R2, R19, 0x4, R2 ;  /* 0x0000000413027825 */ /* 0x001fca00078e0202 */
[----:B------:R-:W3:Y:S01]  /*be40*/  LDG.E R31, desc[UR52][R2.64] ;  /* 0x00000034021f7981 */ /* 0x000ee2000c1e1900 */
        /* <DEDUP_REMOVED lines=24> */
[----:B--2---:R-:W2:Y:S05]  /*bfd0*/  @P2 LDG.E R0, desc[UR52][R2.64] ;  /* 0x0000003402002981 */ /* 0x004eaa000c1e1900 */
        /* <DEDUP_REMOVED lines=21> */
.L_x_9184:
[----:B------:R-:W-:Y:S01]  /*c130*/  ULDC.64 UR4, c[0x0][0xa20] ;  /* 0x0002880000047ab9 */ /* 0x000fe20000000a00 */
        /* <DEDUP_REMOVED lines=8> */
.L_x_9185:
        /* <DEDUP_REMOVED lines=9> */
.L_x_9186:
[----:B------:R-:W4:Y:S01]  /*c250*/  LDL R4, [R1+0x8] ;  /* 0x0000080001047983 */ /* 0x000f220000100800 */
[----:B012---:R-:W0:Y:S01]  /*c260*/  LDC R0, c[0x0][0x448] ;  /* 0x00011200ff007b82 */ /* 0x007e220000000800 */
[----:B-----5:R-:W-:Y:S01]  /*c270*/  IMAD.IADD R35, R35, 0x1, -R36 ;  /* 0x0000000123237824 */ /* 0x020fe200078e0a24 */
[----:B------:R-:W-:Y:S01]  /*c280*/  LOP3.LUT R27, R27, 0xffffffdf, RZ, 0xc0, !PT ;  /* 0xffffffdf1b1b7812 */ /* 0x000fe200078ec0ff */
[----:B------:R-:W-:Y:S01]  /*c290*/  BSSY B7, `(.L_x_9187) ;  /* 0x000038b000077945 */ /* 0x000fe20003800000 */
[----:B0-----:R-:W-:Y:S02]  /*c2a0*/  ISETP.NE.AND P0, PT, R0, 0x1, PT ;  /* 0x000000010000780c */ /* 0x001fe40003f05270 */
[----:B------:R-:W-:-:S05]  /*c2b0*/  SHF.L.U32 R0, R17, 0x7, RZ ;  /* 0x0000000711007819 */ /* 0x000fca00000006ff */
[----:B------:R-:W-:-:S06]  /*c2c0*/  VIADD R0, R0, 0x7f ;  /* 0x0000007f00007836 */ /* 0x000fcc0000000000 */
[----:B---3--:R-:W0:Y:S01]  /*c2d0*/  @P0 LDC R3, c[0x0][0x44c] ;  /* 0x00011300ff030b82 */ /* 0x008e220000000800 */
[----:B------:R-:W-:-:S07]  /*c2e0*/  @P0 LOP3.LUT R27, R27, 0x20, RZ, 0xfc, !PT ;  /* 0x000000201b1b0812 */ /* 0x000fce00078efcff */
[----:B------:R-:W1:Y:S01]  /*c2f0*/  @P0 LDC R5, c[0x0][0x450] ;  /* 0x00011400ff050b82 */ /* 0x000e620000000800 */
[----:B0-----:R-:W-:-:S05]  /*c300*/  @P0 IMAD.HI.U32 R2, R0, R3, RZ ;  /* 0x0000000300020227 */ /* 0x001fca00078e00ff */
[----:B-1----:R-:W-:Y:S02]  /*c310*/  @P0 SHF.R.U32.HI R0, RZ, R5, R2 ;  /* 0x00000005ff000219 */ /* 0x002fe40000011602 */
[----:B----4-:R-:W-:-:S05]  /*c320*/  IADD3 R3, R35, 0x80, -R4 ;  /* 0x0000008023037810 */ /* 0x010fca0007ffe804 */
[----:B------:R-:W-:Y:S02]  /*c330*/  IMAD.IADD R2, R3, 0x1, R0 ;  /* 0x0000000103027824 */ /* 0x000fe400078e0200 */
[----:B------:R-:W-:-:S03]  /*c340*/  VIADD R0, R35, 0x7f ;  /* 0x0000007f23007836 */ /* 0x000fc60000000000 */
[----:B------:R-:W-:Y:S02]  /*c350*/  SHF.R.S32.HI R5, RZ, 0x1f, R2 ;  /* 0x0000001fff057819 */ /* 0x000fe40000011402 */
[----:B------:R-:W-:Y:S02]  /*c360*/  SHF.R.S32.HI R3, RZ, 0x1f, R0 ;  /* 0x0000001fff037819 */ /* 0x000fe40000011400 */
[----:B------:R-:W-:Y:S02]  /*c370*/  LEA.HI R5, R5, R2, RZ, 0x7 ;  /* 0x0000000205057211 */ /* 0x000fe400078f38ff */
[----:B------:R-:W-:Y:S02]  /*c380*/  LEA.HI R3, R3, R0, RZ, 0x7 ;  /* 0x0000000003037211 */ /* 0x000fe400078f38ff */
[----:B------:R-:W-:Y:S02]  /*c390*/  SHF.R.S32.HI R0, RZ, 0x7, R5 ;  /* 0x00000007ff007819 */ /* 0x000fe40000011405 */
[----:B------:R-:W-:-:S04]  /*c3a0*/  SHF.R.S32.HI R3, RZ, 0x7, R3 ;  /* 0x00000007ff037819 */ /* 0x000fc80000011403 */
        /* <DEDUP_REMOVED lines=21> */
.L_x_9188:
        /* <DEDUP_REMOVED lines=20> */
.L_x_9191:
[----:B------:R-:W-:Y:S05]  /*c640*/  BSYNC B6 ;  /* 0x0000000000067941 */ /* 0x000fea0003800000 */
.L_x_9190:
        /* <DEDUP_REMOVED lines=17> */
[----:B0-----:R-:W-:-:S07]  /*c760*/  IMAD.MOV.U32 R13, RZ, RZ, RZ ;  /* 0x000000ffff0d7224 */ /* 0x001fce00078e00ff */
[----:B------:R-:W-:-:S07]  /*c770*/  LEPC R20, `(.L_x_9194) ;  /* 0x000000001014794e */ /* 0x000fce0000000000 */
[----:B-1----:R-:W-:Y:S05]  /*c780*/  CALL.ABS.NOINC R2 ;  /* 0x0000000002007343 */ /* 0x002fea0003c00000 */
.L_x_9194:
        /* <DEDUP_REMOVED lines=15> */
.L_x_9193:
[----:B------:R-:W-:Y:S05]  /*c880*/  BSYNC B6 ;  /* 0x0000000000067941 */ /* 0x000fea0003800000 */
.L_x_9192:
[----:B------:R-:W-:Y:S01]  /*c890*/  ULDC.64 UR4, c[0x0][0x9f8] ;  /* 0x00027e0000047ab9 */ /* 0x000fe20000000a00 */
[----:B------:R-:W0:Y:S01]  /*c8a0*/  S2R R20, SR_TID.X ;  /* 0x0000000000147919 */ /* 0x000e220000002100 */
[----:B------:R-:W-:Y:S01]  /*c8b0*/  ISETP.NE.U32.AND P0, PT, RZ, UR4, PT ;  /* 0x00000004ff007c0c */ /* 0x000fe2000bf05070 */
[----:B------:R-:W1:Y:S03]  /*c8c0*/  LDC R9, c[0x0][0x430] ;  /* 0x00010c00ff097b82 */ /* 0x000e660000000800 */
[----:B------:R-:W-:-:S13]  /*c8d0*/  ISETP.NE.AND.EX P0, PT, RZ, UR5, PT, P0 ;  /* 0x00000005ff007c0c */ /* 0x000fda000bf05300 */
[----:B------:R-:W-:Y:S01]  /*c8e0*/  @P0 IADD3 R2, P1, R23, UR4, RZ ;  /* 0x0000000417020c10 */ /* 0x000fe2000ff3e0ff */
[----:B------:R-:W2:Y:S01]  /*c8f0*/  S2R R21, SR_TID.X ;  /* 0x0000000000157919 */ /* 0x000ea20000002100 */
[----:B------:R-:W-:Y:S01]  /*c900*/  VIADD R26, R32, 0xffffffff ;  /* 0xffffffff201a7836 */ /* 0x000fe20000000000 */
[----:B------:R-:W-:Y:S01]  /*c910*/  LOP3.LUT R27, R27, 0xfffffff7, RZ, 0xc0, !PT ;  /* 0xfffffff71b1b7812 */ /* 0x000fe200078ec0ff */
[----:B------:R-:W-:Y:S01]  /*c920*/  IMAD.U32 R10, RZ, RZ, UR36 ;  /* 0x00000024ff0a7e24 */ /* 0x000fe2000f8e00ff */
[----:B------:R-:W-:Y:S01]  /*c930*/  @P0 IADD3.X R3, R24, UR5, RZ, P1, !PT ;  /* 0x0000000518030c10 */ /* 0x000fe20008ffe4ff */
[----:B------:R-:W-:-:S04]  /*c940*/  ULDC UR4, c[0x0][0x2f4] ;  /* 0x0000bd0000047ab9 */ /* 0x000fc80000000800 */
[----:B------:R3:W4:Y:S01]  /*c950*/  @P0 LDG.E R33, desc[UR52][R2.64] ;  /* 0x0000003402210981 */ /* 0x000722000c1e1900 */
[----:B-1----:R-:W-:Y:S01]  /*c960*/  ISETP.NE.AND P2, PT, R9, 0x1, PT ;  /* 0x000000010900780c */ /* 0x002fe20003f45270 */
[----:B------:R-:W-:Y:S01]  /*c970*/  IMAD.SHL.U32 R8, R26, 0x80, RZ ;  /* 0x000000801a087824 */ /* 0x000fe200078e00ff */
[----:B0-----:R-:W-:-:S04]  /*c980*/  LOP3.LUT R20, R20, 0x7f, RZ, 0xc0, !PT ;  /* 0x0000007f14147812 */ /* 0x001fc800078ec0ff */
[----:B------:R-:W-:-:S07]  /*c990*/  SHF.R.U32.HI R20, RZ, 0x3, R20 ;  /* 0x00000003ff147819 */ /* 0x000fce0000011614 */
[----:B------:R-:W3:Y:S01]  /*c9a0*/  @P2 LDC R7, c[0x0][0x434] ;  /* 0x00010d00ff072b82 */ /* 0x000ee20000000800 */
[----:B------:R-:W-:-:S07]  /*c9b0*/  @P2 LOP3.LUT R27, R27, 0x8, RZ, 0xfc, !PT ;  /* 0x000000081b1b2812 */ /* 0x000fce00078efcff */
[----:B------:R-:W0:Y:S01]  /*c9c0*/  @P2 LDC R0, c[0x0][0x438] ;  /* 0x00010e00ff002b82 */ /* 0x000e220000000800 */
[----:B--2---:R-:W-:-:S05]  /*c9d0*/  IMAD.SHL.U32 R21, R21, 0x10, RZ ;  /* 0x0000001015157824 */ /* 0x004fca00078e00ff */
[----:B------:R-:W-:-:S04]  /*c9e0*/  LOP3.LUT R21, R21, 0x70, RZ, 0xc0, !PT ;  /* 0x0000007015157812 */ /* 0x000fc800078ec0ff */
[----:B------:R-:W-:-:S04]  /*c9f0*/  LOP3.LUT R6, R8, R20, R21, 0xfe, !PT ;  /* 0x0000001408067212 */ /* 0x000fc800078efe15 */
[C---:B------:R-:W-:Y:S01]  /*ca00*/  ISETP.GE.AND P0, PT, R6.reuse, R35, PT ;  /* 0x000000230600720c */ /* 0x040fe20003f06270 */
[----:B------:R-:W-:-:S04]  /*ca10*/  IMAD.IADD R6, R6, 0x1, R36 ;  /* 0x0000000106067824 */ /* 0x000fc800078e0224 */
[----:B---3--:R-:W-:-:S04]  /*ca20*/  @P2 IMAD.HI.U32 R3, R6, R7, RZ ;  /* 0x0000000706032227 */ /* 0x008fc800078e00ff */
[----:B------:R-:W-:Y:S01]  /*ca30*/  IMAD.MOV.U32 R2, RZ, RZ, R6 ;  /* 0x000000ffff027224 */ /* 0x000fe200078e0006 */
[----:B0-----:R-:W-:-:S03]  /*ca40*/  @P2 SHF.R.U32.HI R2, RZ, R0, R3 ;  /* 0x00000000ff022219 */ /* 0x001fc60000011603 */
[----:B------:R-:W4:Y:S02]  /*ca50*/  @!P0 LDC.64 R4, c[0x0][0x428] ;  /* 0x00010a00ff048b82 */ /* 0x000f240000000a00 */
[----:B------:R-:W-:-:S04]  /*ca60*/  IMAD.MOV R3, RZ, RZ, -R2 ;  /* 0x000000ffff037224 */ /* 0x000fc800078e0a02 */
[----:B------:R-:W-:Y:S01]  /*ca70*/  IMAD R0, R9, R3, R6 ;  /* 0x0000000309007224 */ /* 0x000fe200078e0206 */
[----:B------:R-:W-:Y:S02]  /*ca80*/  @!P0 SHF.R.S32.HI R3, RZ, 0x1f, R2 ;  /* 0x0000001fff038819 */ /* 0x000fe40000011402 */
[----:B------:R-:W-:Y:S02]  /*ca90*/  ISETP.NE.AND P2, PT, R10, 0x3, PT ;  /* 0x000000030a00780c */ /* 0x000fe40003f45270 */
[----:B------:R-:W-:-:S11]  /*caa0*/  LOP3.LUT R27, R27, 0xfffffffb, RZ, 0xc0, !PT ;  /* 0xfffffffb1b1b7812 */ /* 0x000fd600078ec0ff */
[----:B------:R-:W-:-:S04]  /*cab0*/  @P2 LOP3.LUT R27, R27, 0x4, RZ, 0xfc, !PT ;  /* 0x000000041b1b2812 */ /* 0x000fc800078efcff */
[----:B------:R-:W-:Y:S01]  /*cac0*/  LOP3.LUT R27, R27, 0xfffffffd, RZ, 0xc0, !PT ;  /* 0xfffffffd1b1b7812 */ /* 0x000fe200078ec0ff */
[----:B------:R-:W-:Y:S01]  /*cad0*/  UMOV UR5, 0xffffffff ;  /* 0xffffffff00057882 */ /* 0x000fe20000000000 */
[-C--:B----4-:R-:W-:Y:S01]  /*cae0*/  @!P0 IMAD.WIDE.U32 R6, R33, R4.reuse, R2 ;  /* 0x0000000421068225 */ /* 0x090fe200078e0002 */
[----:B------:R-:W-:Y:S01]  /*caf0*/  SHF.R.S32.HI R37, RZ, 0x1f, R33 ;  /* 0x0000001fff257819 */ /* 0x000fe20000011421 */
[----:B------:R-:W0:Y:S04]  /*cb00*/  @!P0 LDC.64 R2, c[0x0][0x418] ;  /* 0x00010600ff028b82 */ /* 0x000e280000000a00 */
[----:B------:R-:W-:Y:S02]  /*cb10*/  @!P0 IMAD R9, R37, R4, RZ ;  /* 0x0000000425098224 */ /* 0x000fe400078e02ff */
[----:B------:R-:W-:-:S02]  /*cb20*/  IMAD.MOV.U32 R4, RZ, RZ, RZ ;  /* 0x000000ffff047224 */ /* 0x000fc400078e00ff */
[----:B------:R-:W-:-:S04]  /*cb30*/  @!P0 IMAD R5, R33, R5, R9 ;  /* 0x0000000521058224 */ /* 0x000fc800078e0209 */
[----:B------:R-:W-:Y:S01]  /*cb40*/  @!P0 IMAD.IADD R5, R7, 0x1, R5 ;  /* 0x0000000107058824 */ /* 0x000fe200078e0205 */
[----:B0-----:R-:W-:-:S04]  /*cb50*/  @!P0 LEA R2, P1, R6, R2, 0x2 ;  /* 0x0000000206028211 */ /* 0x001fc800078210ff */
[----:B------:R-:W-:-:S05]  /*cb60*/  @!P0 LEA.HI.X R3, R6, R3, R5, 0x2, P1 ;  /* 0x0000000306038211 */ /* 0x000fca00008f1405 */
[----:B------:R0:W5:Y:S01]  /*cb70*/  @!P0 LDG.E R4, desc[UR52][R2.64] ;  /* 0x0000003402048981 */ /* 0x000162000c1e1900 */
[----:B------:R-:W-:-:S13]  /*cb80*/  ISETP.GE.AND P0, PT, R30, UR4, PT ;  /* 0x000000041e007c0c */ /* 0x000fda000bf06270 */
[----:B------:R-:W-:Y:S02]  /*cb90*/  @P0 LOP3.LUT R27, R27, 0x2, RZ, 0xfc, !PT ;  /* 0x000000021b1b0812 */ /* 0x000fe400078efcff */
[----:B------:R-:W-:Y:S02]  /*cba0*/  ISETP.GE.AND P0, PT, R29, UR4, PT ;  /* 0x000000041d007c0c */ /* 0x000fe4000bf06270 */
[----:B------:R-:W-:-:S11]  /*cbb0*/  LOP3.LUT R27, R27, 0xfffffffe, RZ, 0xc0, !PT ;  /* 0xfffffffe1b1b7812 */ /* 0x000fd600078ec0ff */
[----:B------:R-:W-:Y:S01]  /*cbc0*/  @P0 LOP3.LUT R27, R27, 0x1, RZ, 0xfc, !PT ;  /* 0x000000011b1b0812 */ /* 0x000fe200078efcff */
[----:B0-----:R-:W-:Y:S06]  /*cbd0*/  BRA.DIV UR5, `(.L_x_9195) ;  /* 0x0000004205707947 */ /* 0x001fec000b800000 */
.L_x_9263:
[----:B------:R-:W-:Y:S01]  /*cbe0*/  SHF.R.S32.HI R32, RZ, 0x1f, R18 ;  /* 0x0000001fff207819 */ /* 0x000fe20000011412 */
[----:B------:R-:W-:Y:S06]  /*cbf0*/  @!P2 BRA `(.L_x_9196) ;  /* 0x000000000004a947 */ /* 0x000fec0003800000 */
[----:B------:R-:W-:Y:S01]  /*cc00*/  BPT.TRAP 0x1 ;  /* 0x000000040000795c */ /* 0x000fe20000300000 */
.L_x_9196:
        /* <DEDUP_REMOVED lines=25> */
.L_x_9264:
[----:B------:R-:W-:Y:S05]  /*cda0*/  BSYNC B0 ;  /* 0x0000000000007941 */ /* 0x000fea0003800000 */
.L_x_9197:
[----:B------:R-:W1:Y:S01]  /*cdb0*/  S2R R9, SR_TID.X ;  /* 0x0000000000097919 */ /* 0x000e620000002100 */
[----:B------:R-:W-:Y:S01]  /*cdc0*/  ULDC.64 UR4, c[0x0][0x300] ;  /* 0x0000c00000047ab9 */ /* 0x000fe20000000a00 */
[----:B------:R-:W-:Y:S01]  /*cdd0*/  LOP3.LUT P3, RZ, R27, 0x2, RZ, 0xc0, !PT ;  /* 0x000000021bff7812 */ /* 0x000fe2000786c0ff */
        /* <DEDUP_REMOVED lines=104> */
.L_x_9282:
        /* <DEDUP_REMOVED lines=11> */
.L_x_9200:
        /* <DEDUP_REMOVED lines=11> */
.L_x_9201:
[----:B0-----:R0:W5:Y:S01]  /*d5c0*/  LDL.LU R4, [R1+0x10] ;  /* 0x0000100001047983 */ /* 0x0011620000300800 */
[----:B------:R0:W-:Y:S03]  /*d5d0*/  SYNCS.ARRIVE.TRANS64.A1T0 RZ, [R7+URZ+0x28830], RZ ;  /* 0x028830ff07ff79a7 */ /* 0x0001e6000810003f */
[----:B-1----:R0:W5:Y:S02]  /*d5e0*/  LDL.LU R3, [R1+0x4] ;  /* 0x0000040001037983 */ /* 0x0021640000300800 */
[----:B------:R-:W-:Y:S05]  /*d5f0*/  WARPSYNC.ALL ;  /* 0x0000000000007948 */ /* 0x000fea0003800000 */
[----:B------:R-:W-:Y:S01]  /*d600*/  ULDC.64 UR4, c[0x0][0x298] ;  /* 0x0000a60000047ab9 */ /* 0x000fe20000000a00 */
[----:B------:R-:W-:Y:S01]  /*d610*/  BAR.SYNC.DEFER_BLOCKING 0x8, 0x180 ;  /* 0x0206000000007b1d */ /* 0x000fe20000010000 */
[----:B------:R-:W-:Y:S01]  /*d620*/  LOP3.LUT P0, RZ, R27, 0x10, RZ, 0xc0, !PT ;  /* 0x000000101bff7812 */ /* 0x000fe2000780c0ff */
[----:B------:R-:W-:-:S03]  /*d630*/  VIADD R2, R22, 0x10400 ;  /* 0x0001040016027836 */ /* 0x000fc60000000000 */
[----:B------:R-:W-:Y:S01]  /*d640*/  SEL R31, R31, RZ, !P0 ;  /* 0x000000ff1f1f7207 */ /* 0x000fe20004000000 */
[----:B------:R-:W-:Y:S01]  /*d650*/  BSSY B6, `(.L_x_9202) ;  /* 0x000001c000067945 */ /* 0x000fe20003800000 */
[----:B-----5:R-:W-:Y:S02]  /*d660*/  SEL R4, R4, RZ, !P0 ;  /* 0x000000ff04047207 */ /* 0x020fe40004000000 */
[----:B------:R-:W-:Y:S02]  /*d670*/  LOP3.LUT P0, RZ, R2, 0x3ff, RZ, 0xc0, !PT ;  /* 0x000003ff02ff7812 */ /* 0x000fe4000780c0ff */
[----:B------:R-:W-:Y:S01]  /*d680*/  SHF.R.S32.HI R0, RZ, 0x1f, R3 ;  /* 0x0000001fff007819 */ /* 0x000fe20000011403 */
[----:B------:R1:W-:Y:S04]  /*d690*/  STL [R1+0x1c], R4 ;  /* 0x00001c0401007387 */ /* 0x0003e80000100800 */
[----:B------:R-:W-:-:S04]  /*d6a0*/  IMAD R0, R0, UR4, RZ ;  /* 0x0000000400007c24 */ /* 0x000fc8000f8e02ff */
[C---:B------:R-:W-:Y:S02]  /*d6b0*/  IMAD R0, R3.reuse, UR5, R0 ;  /* 0x0000000503007c24 */ /* 0x040fe4000f8e0200 */
[----:B------:R-:W-:-:S04]  /*d6c0*/  IMAD.WIDE.U32 R2, R3, UR4, RZ ;  /* 0x0000000403027c25 */ /* 0x000fc8000f8e00ff */
[----:B------:R-:W-:Y:S01]  /*d6d0*/  IMAD.IADD R0, R3, 0x1, R0 ;  /* 0x0000000103007824 */ /* 0x000fe200078e0200 */
[----:B------:R1:W-:Y:S04]  /*d6e0*/  STL.64 [R1+0x10], R2 ;  /* 0x0000100201007387 */ /* 0x0003e80000100a00 */
[----:B------:R1:W-:Y:S01]  /*d6f0*/  STL [R1+0x4], R0 ;  /* 0x0000040001007387 */ /* 0x0003e20000100800 */
[----:B------:R-:W-:Y:S05]  /*d700*/  @!P0 BRA `(.L_x_9203) ;  /* 0x0000000000408947 */ /* 0x000fea0003800000 */
[----:B-1----:R-:W-:Y:S01]  /*d710*/  MOV R2, 0x0 ;  /* 0x0000000000027802 */ /* 0x002fe20000000f00 */
[----:B------:R-:W-:Y:S01]  /*d720*/  ULDC.64 UR4, c[0x4][0x138] ;  /* 0x01004e0000047ab9 */ /* 0x000fe20000000a00 */
[----:B------:R-:W-:Y:S01]  /*d730*/  ULDC.64 UR6, c[0x4][0x140] ;  /* 0x0100500000067ab9 */ /* 0x000fe20000000a00 */
[----:B------:R-:W-:Y:S01]  /*d740*/  ULDC.64 UR8, c[0x4][0x68] ;  /* 0x01001a0000087ab9 */ /* 0x000fe20000000a00 */
[----:B------:R-:W-:Y:S02]  /*d750*/  IMAD.U32 R4, RZ, RZ, UR4 ;  /* 0x00000004ff047e24 */ /* 0x000fe4000f8e00ff */
[----:B------:R-:W1:Y:S01]  /*d760*/  LDC.64 R2, c[0x4][R2] ;  /* 0x0100000002027b82 */ /* 0x000e620000000a00 */
[----:B------:R-:W-:Y:S02]  /*d770*/  IMAD.U32 R5, RZ, RZ, UR5 ;  /* 0x00000005ff057e24 */ /* 0x000fe4000f8e00ff */
[----:B------:R-:W-:Y:S02]  /*d780*/  IMAD.U32 R6, RZ, RZ, UR6 ;  /* 0x00000006ff067e24 */ /* 0x000fe4000f8e00ff */
[----:B0-----:R-:W-:-:S02]  /*d790*/  IMAD.U32 R7, RZ, RZ, UR7 ;  /* 0x00000007ff077e24 */ /* 0x001fc4000f8e00ff */
[----:B------:R-:W-:Y:S02]  /*d7a0*/  IMAD.U32 R10, RZ, RZ, UR8 ;  /* 0x00000008ff0a7e24 */ /* 0x000fe4000f8e00ff */
[----:B------:R-:W-:Y:S02]  /*d7b0*/  IMAD.U32 R11, RZ, RZ, UR9 ;  /* 0x00000009ff0b7e24 */ /* 0x000fe4000f8e00ff */
[----:B------:R-:W-:Y:S02]  /*d7c0*/  IMAD.MOV.U32 R8, RZ, RZ, 0x70 ;  /* 0x00000070ff087424 */ /* 0x000fe400078e00ff */
[----:B------:R-:W-:Y:S02]  /*d7d0*/  IMAD.MOV.U32 R12, RZ, RZ, 0x1 ;  /* 0x00000001ff0c7424 */ /* 0x000fe400078e00ff */
[----:B------:R-:W-:-:S07]  /*d7e0*/  IMAD.MOV.U32 R13, RZ, RZ, RZ ;  /* 0x000000ffff0d7224 */ /* 0x000fce00078e00ff */
[----:B------:R-:W-:-:S07]  /*d7f0*/  LEPC R20, `(.L_x_9203) ;  /* 0x000000001014794e */ /* 0x000fce0000000000 */
[----:B-1----:R-:W-:Y:S05]  /*d800*/  CALL.ABS.NOINC R2 ;  /* 0x0000000002007343 */ /* 0x002fea0003c00000 */
.L_x_9203:
[----:B------:R-:W-:Y:S05]  /*d810*/  BSYNC B6 ;  /* 0x0000000000067941 */ /* 0x000fea0003800000 */
.L_x_9202:
[----:B------:R-:W2:Y:S01]  /*d820*/  LDL.LU R21, [R1+0x1c] ;  /* 0x00001c0001157983 */ /* 0x000ea20000300800 */
[----:B-1----:R-:W1:Y:S01]  /*d830*/  LDC R4, c[0x0][0x448] ;  /* 0x00011200ff047b82 */ /* 0x002e620000000800 */
[----:B------:R-:W-:Y:S02]  /*d840*/  ULDC.64 UR4, c[0x0][0x2d8] ;  /* 0x0000b60000047ab9 */ /* 0x000fe40000000a00 */
[----:B------:R-:W3:Y:S04]  /*d850*/  LDL.LU R20, [R1+0x4] ;  /* 0x0000040001147983 */ /* 0x000ee80000300800 */
[----:B------:R-:W3:Y:S01]  /*d860*/  LDL.LU.64 R2, [R1+0x10] ;  /* 0x0000100001027983 */ /* 0x000ee20000300a00 */
[----:B------:R-:W-:-:S03]  /*d870*/  IMAD R0, R32, UR4, RZ ;  /* 0x0000000420007c24 */ /* 0x000fc6000f8e02ff */
[----:B------:R4:W5:Y:S01]  /*d880*/  LDL R10, [R1+0x8] ;  /* 0x00000800010a7983 */ /* 0x0009620000100800 */
[----:B------:R-:W-:-:S03]  /*d890*/  IMAD R5, R18, UR5, R0 ;  /* 0x0000000512057c24 */ /* 0x000fc6000f8e0200 */
[----:B------:R4:W5:Y:S01]  /*d8a0*/  LDL R8, [R1] ;  /* 0x0000000001087983 */ /* 0x0009620000100800 */
[----:B-1----:R-:W-:-:S13]  /*d8b0*/  ISETP.NE.AND P6, PT, R4, 0x1, PT ;  /* 0x000000010400780c */ /* 0x002fda0003fc5270 */
[----:B------:R-:W1:Y:S01]  /*d8c0*/  @P6 LDC R4, c[0x0][0x450] ;  /* 0x00011400ff046b82 */ /* 0x000e620000000800 */
[----:B---3--:R-:W-:Y:S02]  /*d8d0*/  IMAD.MOV.U32 R3, RZ, RZ, R20 ;  /* 0x000000ffff037224 */ /* 0x008fe400078e0014 */
[----:B------:R-:W3:Y:S01]  /*d8e0*/  S2R R20, SR_TID.X ;  /* 0x0000000000147919 */ /* 0x000ee20000002100 */
[----:B------:R-:W-:Y:S01]  /*d8f0*/  IMAD.WIDE.U32 R2, R18, UR4, R2 ;  /* 0x0000000412027c25 */ /* 0x000fe2000f8e0002 */
[----:B------:R-:W-:-:S03]  /*d900*/  ULDC.64 UR4, c[0x0][0x2e0] ;  /* 0x0000b80000047ab9 */ /* 0x000fc60000000a00 */
[----:B--2---:R-:W-:Y:S02]  /*d910*/  IMAD R0, R21, UR4, RZ ;  /* 0x0000000415007c24 */ /* 0x004fe4000f8e02ff */
[----:B------:R-:W2:Y:S01]  /*d920*/  S2R R21, SR_TID.X ;  /* 0x0000000000157919 */ /* 0x000ea20000002100 */
[----:B------:R-:W-:Y:S02]  /*d930*/  IMAD.IADD R3, R3, 0x1, R5 ;  /* 0x0000000103037824 */ /* 0x000fe400078e0205 */
[----:B------:R-:W0:Y:S01]  /*d940*/  @P6 LDC R5, c[0x0][0x44c] ;  /* 0x00011300ff056b82 */ /* 0x000e220000000800 */
[C---:B------:R-:W-:Y:S02]  /*d950*/  IMAD R0, R31.reuse, UR5, R0 ;  /* 0x000000051f007c24 */ /* 0x040fe4000f8e0200 */
[----:B------:R-:W-:Y:S01]  /*d960*/  IMAD.WIDE.U32 R2, R31, UR4, R2 ;  /* 0x000000041f027c25 */ /* 0x000fe2000f8e0002 */
[----:B------:R-:W-:-:S03]  /*d970*/  ULDC.64 UR4, c[0x0][0x2d0] ;  /* 0x0000b40000047ab9 */ /* 0x000fc60000000a00 */
[----:B------:R-:W-:Y:S01]  /*d980*/  IMAD.IADD R3, R3, 0x1, R0 ;  /* 0x0000000103037824 */ /* 0x000fe200078e0200 */
[----:B---3--:R-:W-:-:S04]  /*d990*/  LOP3.LUT R20, R20, 0x7f, RZ, 0xc0, !PT ;  /* 0x0000007f14147812 */ /* 0x008fc800078ec0ff */
[----:B------:R-:W-:Y:S01]  /*d9a0*/  SHF.R.U32.HI R20, RZ, 0x3, R20 ;  /* 0x00000003ff147819 */ /* 0x000fe20000011614 */
[----:B--2---:R-:W-:-:S05]  /*d9b0*/  IMAD.SHL.U32 R21, R21, 0x10, RZ ;  /* 0x0000001015157824 */ /* 0x004fca00078e00ff */
[----:B------:R-:W-:-:S04]  /*d9c0*/  LOP3.LUT R21, R21, 0x70, RZ, 0xc0, !PT ;  /* 0x0000007015157812 */ /* 0x000fc800078ec0ff */
[----:B------:R-:W-:-:S05]  /*d9d0*/  LOP3.LUT R20, R20, R21, RZ, 0xfc, !PT ;  /* 0x0000001514147212 */ /* 0x000fca00078efcff */
[----:B------:R-:W-:-:S04]  /*d9e0*/  IMAD R0, R17, 0x80, R20 ;  /* 0x0000008011007824 */ /* 0x000fc800078e0214 */
[----:B0-----:R-:W-:-:S04]  /*d9f0*/  @P6 IMAD.HI.U32 R5, R0, R5, RZ ;  /* 0x0000000500056227 */ /* 0x001fc800078e00ff */
[----:B------:R-:W-:Y:S01]  /*da00*/  IMAD.MOV.U32 R6, RZ, RZ, R0 ;  /* 0x000000ffff067224 */ /* 0x000fe200078e0000 */
[----:B-1----:R-:W-:Y:S02]  /*da10*/  @P6 SHF.R.U32.HI R6, RZ, R4, R5 ;  /* 0x00000004ff066219 */ /* 0x002fe40000011605 */
        /* <DEDUP_REMOVED lines=26> */
[----:B-----5:R-:W-:Y:S01]  /*dbc0*/  IMAD R5, R10, R5, RZ ;  /* 0x000000050a057224 */ /* 0x020fe200078e02ff */
[----:B------:R-:W-:Y:S02]  /*dbd0*/  LEA R17, R17, R9, 0x7 ;  /* 0x0000000911117211 */ /* 0x000fe400078e38ff */
[----:B------:R-:W1:Y:S02]  /*dbe0*/  SHFL.IDX PT, R2, R4, RZ, 0x181f ;  /* 0x00181fff04027589 */ /* 0x000e6400000e0000 */
[C---:B------:R-:W-:Y:S01]  /*dbf0*/  ISETP.GE.AND P2, PT, R17.reuse, R5, PT ;  /* 0x000000051100720c */ /* 0x040fe20003f46270 */
[----:B------:R-:W-:-:S12]  /*dc00*/  VIADD R6, R17, 0x10 ;  /* 0x0000001011067836 */ /* 0x000fd80000000000 */
[----:B0-----:R-:W-:-:S05]  /*dc10*/  @!P2 LEA R14, P3, R30, R14, 0x1 ;  /* 0x0000000e1e0ea211 */ /* 0x001fca00078608ff */
[----:B-1----:R-:W-:Y:S02]  /*dc20*/  @!P2 IMAD.X R3, RZ, RZ, R2, P3 ;  /* 0x000000ffff03a224 */ /* 0x002fe400018e0602 */
[----:B------:R-:W-:Y:S02]  /*dc30*/  @!P2 IMAD.MOV.U32 R2, RZ, RZ, R14 ;  /* 0x000000ffff02a224 */ /* 0x000fe400078e000e */
        /* <DEDUP_REMOVED lines=63> */
.L_x_9299:
        /* <DEDUP_REMOVED lines=11> */
.L_x_9206:
[----:B------:R-:W-:Y:S05]  /*e0e0*/  BSYNC B0 ;  /* 0x0000000000007941 */ /* 0x000fea0003800000 */
.L_x_9205:
[----:B------:R-:W-:Y:S01]  /*e0f0*/  NOP ;  /* 0x0000000000007918 */ /* 0x000fe20000000000 */
[----:B------:R-:W-:-:S13]  /*e100*/  PLOP3.LUT P0, PT, PT, PT, PT, 0x80, 0x0 ;  /* 0x000000000000781c */ /* 0x000fda0003f0f070 */
.L_x_9207:
        /* <DEDUP_REMOVED lines=14> */
[----:B0-----:R-:W3:Y:S01]  /*e1f0*/  LDL R2, [R1+0xc] ;  /* 0x00000c0001027983 */ /* 0x001ee20000100800 */
[----:B------:R0:W-:Y:S01]  /*e200*/  SYNCS.ARRIVE.TRANS64.A1T0 RZ, [R22+URZ+0x28800], RZ ;  /* 0x028800ff16ff79a7 */ /* 0x0001e2000810003f */
[----:B------:R-:W-:Y:S01]  /*e210*/  BSSY B0, `(.L_x_9208) ;  /* 0x0000004000007945 */ /* 0x000fe20003800000 */
[----:B------:R-:W1:Y:S01]  /*e220*/  SYNCS.PHASECHK.TRANS64.TRYWAIT P1, [R22+URZ+0x28820], R3 ;  /* 0x02882003160075a7 */ /* 0x000e62000802017f */
[----:B---3--:R-:W-:Y:S02]  /*e230*/  ISETP.GE.AND P0, PT, R2, 0x2, PT ;  /* 0x000000020200780c */ /* 0x008fe40003f06270 */
[----:B01----:R-:W-:Y:S11]  /*e240*/  @!P1 BRA `(.L_x_9209) ;  /* 0x0000004000689947 */ /* 0x003ff60003800000 */
.L_x_9300:
[----:B------:R-:W-:Y:S05]  /*e250*/  BSYNC B0 ;  /* 0x0000000000007941 */ /* 0x000fea0003800000 */
.L_x_9208:
[----:B------:R-:W-:Y:S04]  /*e260*/  BSSY B0, `(.L_x_9210) ;  /* 0x000010e000007945 */ /* 0x000fe80003800000 */
[----:B------:R-:W-:Y:S05]  /*e270*/  @!P0 BRA `(.L_x_9211) ;  /* 0x0000001000308947 */ /* 0x000fea0003800000 */
[----:B------:R-:W3:Y:S01]  /*e280*/  LDL.LU R0, [R1+0xc] ;  /* 0x00000c0001007983 */ /* 0x000ee20000300800 */
[----:B------:R-:W-:Y:S01]  /*e290*/  ULDC UR4, c[0x0][0x2f4] ;  /* 0x0000bd0000047ab9 */ /* 0x000fe20000000800 */
[----:B------:R-:W-:Y:S01]  /*e2a0*/  IMAD.MOV.U32 R17, RZ, RZ, R28 ;  /* 0x000000ffff117224 */ /* 0x000fe200078e001c */
[----:B------:R-:W-:Y:S01]  /*e2b0*/  ISETP.GE.AND P2, PT, R30, UR4, PT ;  /* 0x000000041e007c0c */ /* 0x000fe2000bf46270 */
[----:B------:R-:W-:Y:S01]  /*e2c0*/  IMAD.MOV.U32 R10, RZ, RZ, R25 ;  /* 0x000000ffff0a7224 */ /* 0x000fe200078e0019 */
[----:B------:R-:W-:Y:S01]  /*e2d0*/  ISETP.GE.AND P1, PT, R29, UR4, PT ;  /* 0x000000041d007c0c */ /* 0x000fe2000bf26270 */
[----:B------:R-:W-:Y:S02]  /*e2e0*/  IMAD.MOV.U32 R31, RZ, RZ, R26 ;  /* 0x000000ffff1f7224 */ /* 0x000fe400078e001a */
[----:B---3--:R-:W-:-:S10]  /*e2f0*/  VIADD R6, R0, 0xfffffffe ;  /* 0xfffffffe00067836 */ /* 0x008fd40000000000 */
.L_x_9224:
        /* <DEDUP_REMOVED lines=31> */
[----:B------:R0:W3:Y:S03]  /*e4f0*/  LDG.E R0, desc[UR52][R4.64] ;  /* 0x0000003404007981 */ /* 0x0000e6000c1e1900 */
[----:B------:R-:W-:Y:S01]  /*e500*/  SEL R28, RZ, 0x1, P0 ;  /* 0x00000001ff1c7807 */ /* 0x000fe20000000000 */
[----:B------:R-:W-:Y:S01]  /*e510*/  IMAD.MOV.U32 R26, RZ, RZ, R6 ;  /* 0x000000ffff1a7224 */ /* 0x000fe200078e0006 */
[----:B------:R-:W-:-:S02]  /*e520*/  SEL R25, R25, RZ, P0 ;  /* 0x000000ff19197207 */ /* 0x000fc40000000000 */
[----:B------:R-:W-:Y:S01]  /*e530*/  LOP3.LUT R28, R17, R28, RZ, 0x3c, !PT ;  /* 0x0000001c111c7212 */ /* 0x000fe200078e3cff */
[----:B0-----:R-:W-:Y:S01]  /*e540*/  IMAD R4, R2, UR4, R7 ;  /* 0x0000000402047c24 */ /* 0x001fe2000f8e0207 */
[----:B---3--:R-:W-:Y:S01]  /*e550*/  SHF.R.S32.HI R21, RZ, 0x1f, R0 ;  /* 0x0000001fff157819 */ /* 0x008fe20000011400 */
[----:B------:R-:W-:Y:S06]  /*e560*/  @!P3 BRA `(.L_x_9212) ;  /* 0x000000000004b947 */ /* 0x000fec0003800000 */
[----:B------:R-:W-:Y:S01]  /*e570*/  BPT.TRAP 0x1 ;  /* 0x000000040000795c */ /* 0x000fe20000300000 */
.L_x_9212:
[----:B------:R-:W-:Y:S01]  /*e580*/  LEA R6, R25, R22, 0x3 ;  /* 0x0000001619067211 */ /* 0x000fe200078e18ff */
[----:B------:R-:W-:Y:S01]  /*e590*/  BSSY B1, `(.L_x_9213) ;  /* 0x0000004000017945 */ /* 0x000fe20003800000 */
[----:B------:R-:W-:-:S04]  /*e5a0*/  SHF.L.U32 R3, R28, 0x1f, RZ ;  /* 0x0000001f1c037819 */ /* 0x000fc800000006ff */
[----:B------:R-:W0:Y:S02]  /*e5b0*/  SYNCS.PHASECHK.TRANS64.TRYWAIT P0, [R6+URZ+0x28840], R3 ;  /* 0x02884003060075a7 */ /* 0x000e24000800017f */
[----:B0-----:R-:W-:Y:S05]  /*e5c0*/  @!P0 BRA `(.L_x_9214) ;  /* 0x0000003c009c8947 */ /* 0x001fea0003800000 */
.L_x_9301:
[----:B------:R-:W-:Y:S05]  /*e5d0*/  BSYNC B1 ;  /* 0x0000000000017941 */ /* 0x000fea0003800000 */
.L_x_9213:
        /* <DEDUP_REMOVED lines=71> */
.L_x_9319:
        /* <DEDUP_REMOVED lines=9> */
.L_x_9216:
        /* <DEDUP_REMOVED lines=11> */
.L_x_9217:
[----:B------:R1:W-:Y:S01]  /*eb90*/  SYNCS.ARRIVE.TRANS64.A1T0 RZ, [R6+URZ+0x28830], RZ ;  /* 0x028830ff06ff79a7 */ /* 0x0003e2000810003f */
[----:B------:R-:W-:Y:S05]  /*eba0*/  @!P4 BRA `(.L_x_9218) ;  /* 0x000000000004c947 */ /* 0x000fea0003800000 */
[----:B------:R-:W-:Y:S01]  /*ebb0*/  BPT.TRAP 0x1 ;  /* 0x000000040000795c */ /* 0x000fe20000300000 */
.L_x_9218:
[----:B------:R-:W-:Y:S01]  /*ebc0*/  SHF.L.U32 R2, R17, 0x1f, RZ ;  /* 0x0000001f11027819 */ /* 0x000fe200000006ff */
[----:B-1----:R-:W-:Y:S01]  /*ebd0*/  IMAD R6, R10, 0x8, R22 ;  /* 0x000000080a067824 */ /* 0x002fe200078e0216 */
[----:B------:R-:W-:Y:S01]  /*ebe0*/  BSSY B1, `(.L_x_9219) ;  /* 0x0000004000017945 */ /* 0x000fe20003800000 */
[----:B------:R-:W-:Y:S02]  /*ebf0*/  IMAD R8, R31, -0x80, R35 ;  /* 0xffffff801f087824 */ /* 0x000fe400078e0223 */
[----:B------:R-:W1:Y:S02]  /*ec00*/  SYNCS.PHASECHK.TRANS64.TRYWAIT P0, [R6+URZ+0x28860], R2 ;  /* 0x02886002060075a7 */ /* 0x000e64000800017f */
[----:B-1----:R-:W-:Y:S05]  /*ec10*/  @!P0 BRA `(.L_x_9220) ;  /* 0x0000004000688947 */ /* 0x002fea0003800000 */
.L_x_9320:
[----:B------:R-:W-:Y:S05]  /*ec20*/  BSYNC B1 ;  /* 0x0000000000017941 */ /* 0x000fea0003800000 */
.L_x_9219:
[----:B------:R-:W3:Y:S01]  /*ec30*/  S2R R3, SR_TID.X ;  /* 0x0000000000037919 */ /* 0x000ee20000002100 */
[----:B------:R-:W-:Y:S01]  /*ec40*/  UMOV UR4, 0xffffffff ;  /* 0xffffffff00047882 */ /* 0x000fe20000000000 */
        /* <DEDUP_REMOVED lines=64> */
.L_x_9338:
        /* <DEDUP_REMOVED lines=29> */
.L_x_9222:
        /* <DEDUP_REMOVED lines=11> */
.L_x_9223:
[C---:B------:R-:W-:Y:S01]  /*f2d0*/  ISETP.GT.AND P0, PT, R26.reuse, RZ, PT ;  /* 0x000000ff1a00720c */ /* 0x040fe20003f04270 */
[----:B------:R0:W-:Y:S01]  /*f2e0*/  SYNCS.ARRIVE.TRANS64.A1T0 RZ, [R6+URZ+0x28850], RZ ;  /* 0x028850ff06ff79a7 */ /* 0x0001e2000810003f */
[----:B------:R-:W-:Y:S02]  /*f2f0*/  IMAD.MOV.U32 R17, RZ, RZ, R28 ;  /* 0x000000ffff117224 */ /* 0x000fe400078e001c */
[----:B------:R-:W-:Y:S02]  /*f300*/  IMAD.MOV.U32 R10, RZ, RZ, R25 ;  /* 0x000000ffff0a7224 */ /* 0x000fe400078e0019 */
[----:B------:R-:W-:Y:S02]  /*f310*/  IMAD.MOV.U32 R31, RZ, RZ, R26 ;  /* 0x000000ffff1f7224 */ /* 0x000fe400078e001a */
[----:B0-----:R-:W-:-:S05]  /*f320*/  VIADD R6, R26, 0xffffffff ;  /* 0xffffffff1a067836 */ /* 0x001fca0000000000 */
[----:B------:R-:W-:Y:S05]  /*f330*/  @P0 BRA `(.L_x_9224) ;  /* 0xffffffec00f00947 */ /* 0x000fea000383ffff */
.L_x_9211:
[----:B------:R-:W-:Y:S05]  /*f340*/  BSYNC B0 ;  /* 0x0000000000007941 */ /* 0x000fea0003800000 */
.L_x_9210:
        /* <DEDUP_REMOVED lines=17> */
.L_x_9226:
[----:B------:R-:W-:Y:S05]  /*f460*/  BSYNC B0 ;  /* 0x0000000000007941 */ /* 0x000fea0003800000 */
.L_x_9225:
[----:B------:R-:W-:-:S05]  /*f470*/  IMAD.U32 R0, RZ, RZ, UR36 ;  /* 0x00000024ff007e24 */ /* 0x000fca000f8e00ff */
[----:B------:R-:W-:-:S13]  /*f480*/  ISETP.NE.AND P0, PT, R0, 0x3, PT ;  /* 0x000000030000780c */ /* 0x000fda0003f05270 */
[----:B------:R-:W-:Y:S05]  /*f490*/  @!P0 BRA `(.L_x_9227) ;  /* 0x0000000000048947 */ /* 0x000fea0003800000 */
[----:B------:R-:W-:Y:S01]  /*f4a0*/  BPT.TRAP 0x1 ;  /* 0x000000040000795c */ /* 0x000fe20000300000 */
.L_x_9227:
[----:B------:R-:W-:Y:S01]  /*f4b0*/  IMAD R0, R25, 0x8, R22 ;  /* 0x0000000819007824 */ /* 0x000fe200078e0216 */
[----:B0-----:R-:W-:Y:S01]  /*f4c0*/  SHF.L.U32 R3, R28, 0x1f, RZ ;  /* 0x0000001f1c037819 */ /* 0x001fe200000006ff */
[----:B------:R-:W-:Y:S01]  /*f4d0*/  BSSY B0, `(.L_x_9228) ;  /* 0x0000004000007945 */ /* 0x000fe20003800000 */
[----:B------:R-:W-:Y:S02]  /*f4e0*/  IMAD R6, R26, -0x80, R35 ;  /* 0xffffff801a067824 */ /* 0x000fe400078e0223 */
[----:B------:R-:W0:Y:S02]  /*f4f0*/  SYNCS.PHASECHK.TRANS64.TRYWAIT P0, [R0+URZ+0x28860], R3 ;  /* 0x02886003000075a7 */ /* 0x000e24000800017f */
[----:B0-----:R-:W-:Y:S05]  /*f500*/  @!P0 BRA `(.L_x_9229) ;  /* 0x0000004000c88947 */ /* 0x001fea0003800000 */
.L_x_9339:
[----:B------:R-:W-:Y:S05]  /*f510*/  BSYNC B0 ;  /* 0x0000000000007941 */ /* 0x000fea0003800000 */
.L_x_9228:
        /* <DEDUP_REMOVED lines=35> */
[----:B------:R-:W0:Y:S02]  /*f750*/  SHFL.IDX PT, R14, R23, 0x3, 0x181f ;  /* 0x00781f00170e7f89 */ /* 0x000e2400000e0000 */
[----:B------:R-:W-:Y:S02]  /*f760*/  IADD3.X R3, RZ, R8, RZ, P4, !PT ;  /* 0x00000008ff037210 */ /* 0x000fe400027fe4ff */
        /* <DEDUP_REMOVED lines=33> */
.L_x_9357:
        /* <DEDUP_REMOVED lines=11> */
.L_x_9231:
        /* <DEDUP_REMOVED lines=11> */
.L_x_9232:
[----:B------:R0:W-:Y:S01]  /*fae0*/  SYNCS.ARRIVE.TRANS64.A1T0 RZ, [R0+URZ+0x28850], RZ ;  /* 0x028850ff00ff79a7 */ /* 0x0001e2000810003f */
[----:B------:R-:W-:-:S05]  /*faf0*/  VIADD R25, R25, 0x1 ;  /* 0x0000000119197836 */ /* 0x000fca0000000000 */
[----:B------:R-:W-:-:S04]  /*fb00*/  ISETP.NE.AND P0, PT, R25, 0x2, PT ;  /* 0x000000021900780c */ /* 0x000fc80003f05270 */
[----:B------:R-:W-:Y:S02]  /*fb10*/  SEL R3, RZ, 0x1, P0 ;  /* 0x00000001ff037807 */ /* 0x000fe40000000000 */
[----:B------:R-:W-:Y:S02]  /*fb20*/  SEL R25, R25, RZ, P0 ;  /* 0x000000ff19197207 */ /* 0x000fe40000000000 */
[----:B0-----:R-:W-:-:S07]  /*fb30*/  LOP3.LUT R28, R28, R3, RZ, 0x3c, !PT ;  /* 0x000000031c1c7212 */ /* 0x001fce00078e3cff */
.L_x_9189:
[----:B------:R-:W-:Y:S05]  /*fb40*/  BSYNC B7 ;  /* 0x0000000000077941 */ /* 0x000fea0003800000 */
.L_x_9187:
        /* <DEDUP_REMOVED lines=11> */
.L_x_9233:
        /* <DEDUP_REMOVED lines=20> */
[----:B0-----:R-:W-:-:S05]  /*fd40*/  SEL R5, R14, RZ, P1 ;  /* 0x000000ff0e057207 */ /* 0x001fca0000800000 */
[----:B------:R-:W-:Y:S02]  /*fd50*/  IMAD.IADD R6, R4, 0x1, R5 ;  /* 0x0000000104067824 */ /* 0x000fe400078e0205 */
        /* <DEDUP_REMOVED lines=14> */
.L_x_9367:
[----:B------:R-:W-:Y:S02]  /*fe40*/  ULDC UR4, c[0x0][0xc38] ;  /* 0x00030e0000047ab9 */ /* 0x000fe40000000800 */
[----:B------:R-:W-:-:S04]  /*fe50*/  IMAD.U32 R7, RZ, RZ, UR4 ;  /* 0x00000004ff077e24 */ /* 0x000fc8000f8e00ff */
[----:B-1----:R-:W-:-:S04]  /*fe60*/  IMAD R3, R14, R7, RZ ;  /* 0x000000070e037224 */ /* 0x002fc800078e02ff */
[----:B------:R-:W-:-:S05]  /*fe70*/  IMAD.IADD R8, R0, 0x1, R3 ;  /* 0x0000000100087824 */ /* 0x000fca00078e0203 */
[----:B------:R-:W-:-:S13]  /*fe80*/  ISETP.GT.AND P6, PT, R8, R5, PT ;  /* 0x000000050800720c */ /* 0x000fda0003fc4270 */
[----:B------:R-:W-:Y:S05]  /*fe90*/  @P6 BRA `(.L_x_9236) ;  /* 0x00000000009c6947 */ /* 0x000fea0003800000 */
.L_x_9241:
        /* <DEDUP_REMOVED lines=14> */
.L_x_9239:
[----:B------:R-:W-:Y:S05]  /*ff80*/  BSYNC B0 ;  /* 0x0000000000007941 */ /* 0x000fea0003800000 */
.L_x_9238:
        /* <DEDUP_REMOVED lines=18> */
.L_x_9375:
[----:B------:R-:W-:Y:S02]  /*100b0*/  ULDC UR4, c[0x0][0xc38] ;  /* 0x00030e0000047ab9 */ /* 0x000fe40000000800 */
[----:B------:R-:W-:-:S04]  /*100c0*/  IMAD.U32 R7, RZ, RZ, UR4 ;  /* 0x00000004ff077e24 */ /* 0x000fc8000f8e00ff */
[----:B-1----:R-:W-:-:S04]  /*100d0*/  IMAD R3, R14, R7, RZ ;  /* 0x000000070e037224 */ /* 0x002fc800078e02ff */
[----:B------:R-:W-:-:S05]  /*100e0*/  IMAD.IADD R8, R3, 0x1, R8 ;  /* 0x0000000103087824 */ /* 0x000fca00078e0208 */
[----:B------:R-:W-:-:S13]  /*100f0*/  ISETP.GT.AND P6, PT, R8, R5, PT ;  /* 0x000000050800720c */ /* 0x000fda0003fc4270 */
[----:B------:R-:W-:Y:S05]  /*10100*/  @!P6 BRA `(.L_x_9241) ;  /* 0xfffffffc0064e947 */ /* 0x000fea000383ffff */
.L_x_9236:
        /* <DEDUP_REMOVED lines=8> */
.L_x_9379:
[----:B------:R-:W-:Y:S01]  /*10190*/  ISETP.NE.AND P0, PT, R0, RZ, PT ;  /* 0x000000ff0000720c */ /* 0x000fe20003f05270 */
[----:B------:R-:W-:-:S12]  /*101a0*/  IMAD.MOV.U32 R14, RZ, RZ, RZ ;  /* 0x000000ffff0e7224 */ /* 0x000fd800078e00ff */
[----:B------:R-:W-:Y:S05]  /*101b0*/  @!P0 BRA `(.L_x_9243) ;  /* 0x0000000000108947 */ /* 0x000fea0003800000 */
[----:B------:R-:W-:Y:S01]  /*101c0*/  UMOV UR4, 0xffffffff ;  /* 0xffffffff00047882 */ /* 0x000fe20000000000 */
[----:B------:R-:W-:Y:S02]  /*101d0*/  VIADD R12, R8, 0xffffffff ;  /* 0xffffffff080c7836 */ /* 0x000fe40000000000 */
[----:B------:R-:W-:Y:S05]  /*101e0*/  BRA.DIV UR4, `(.L_x_9244) ;  /* 0x0000004a04487947 */ /* 0x000fea000b800000 */
[----:B------:R3:W4:Y:S02]  /*101f0*/  SHFL.IDX PT, R14, R6, R12, 0x1f ;  /* 0x00001f0c060e7589 */ /* 0x00072400000e0000 */
.L_x_9243:
[----:B------:R-:W5:Y:S01]  /*10200*/  LDC.64 R2, c[0x0][0xc90] ;  /* 0x00032400ff027b82 */ /* 0x000f620000000a00 */
[----:B------:R-:W-:-:S04]  /*10210*/  IMAD.IADD R19, R8, 0x1, R19 ;  /* 0x0000000108137824 */ /* 0x000fc800078e0213 */
[----:B-----5:R-:W-:-:S05]  /*10220*/  IMAD.WIDE R2, R19, 0x4, R2 ;  /* 0x0000000413027825 */ /* 0x020fca00078e0202 */
[----:B0--3--:R0:W2:Y:S01]  /*10230*/  LDG.E R6, desc[UR52][R2.64] ;  /* 0x0000003402067981 */ /* 0x0090a2000c1e1900 */
[----:B----4-:R-:W-:-:S04]  /*10240*/  IMAD R16, R14, R7, R16 ;  /* 0x000000070e107224 */ /* 0x010fc800078e0210 */
[----:B------:R-:W-:Y:S02]  /*10250*/  IMAD.IADD R5, R5, 0x1, -R16 ;  /* 0x0000000105057824 */ /* 0x000fe400078e0a10 */
[----:B0-----:R-:W-:Y:S02]  /*10260*/  IMAD.MOV.U32 R2, RZ, RZ, RZ ;  /* 0x000000ffff027224 */ /* 0x001fe400078e00ff */
[----:B--2---:R-:W-:-:S05]  /*10270*/  IMAD R0, R4, R6, RZ ;  /* 0x0000000604007224 */ /* 0x004fca00078e02ff */
[----:B-1----:R-:W-:-:S04]  /*10280*/  IABS R8, R0 ;  /* 0x0000000000087213 */ /* 0x002fc80000000000 */
        /* <DEDUP_REMOVED lines=22> */
[----:B------:R-:W-:Y:S01]  /*103f0*/  IMAD R8, R6, R2, RZ ;  /* 0x0000000206087224 */ /* 0x000fe200078e02ff */
[----:B------:R-:W-:-:S03]  /*10400*/  IADD3 R2, -R2, RZ, RZ ;  /* 0x000000ff02027210 */ /* 0x000fc60007ffe1ff */
        /* <DEDUP_REMOVED lines=33> */
.L_x_9237:
[----:B------:R-:W-:Y:S01]  /*10620*/  UMOV UR4, URZ ;  /* 0x0000003f00047c82 */ /* 0x000fe20008000000 */
[----:B------:R-:W-:Y:S01]  /*10630*/  UMOV UR5, URZ ;  /* 0x0000003f00057c82 */ /* 0x000fe20008000000 */
[----:B------:R-:W-:Y:S01]  /*10640*/  ULDC UR6, c[0x0][0xc3c] ;  /* 0x00030f0000067ab9 */ /* 0x000fe20000000800 */
[----:B------:R-:W-:Y:S02]  /*10650*/  IMAD.MOV.U32 R16, RZ, RZ, R5 ;  /* 0x000000ffff107224 */ /* 0x000fe400078e0005 */
[----:B------:R-:W-:Y:S02]  /*10660*/  IMAD.U32 R17, RZ, RZ, UR4 ;  /* 0x00000004ff117e24 */ /* 0x000fe4000f8e00ff */
[----:B------:R-:W-:Y:S02]  /*10670*/  IMAD.U32 R18, RZ, RZ, UR5 ;  /* 0x00000005ff127e24 */ /* 0x000fe4000f8e00ff */
[----:B------:R-:W-:-:S07]  /*10680*/  IMAD.U32 R19, RZ, RZ, UR6 ;  /* 0x00000006ff137e24 */ /* 0x000fce000f8e00ff */
.L_x_9245:
        /* <DEDUP_REMOVED lines=10> */
.L_x_9234:
[----:B------:R-:W-:Y:S02]  /*10730*/  ULDC UR4, c[0x0][0xc3c] ;  /* 0x00030f0000047ab9 */ /* 0x000fe40000000800 */
[----:B---3--:R-:W-:-:S13]  /*10740*/  ISETP.GE.AND P0, PT, R19, UR4, PT ;  /* 0x0000000413007c0c */ /* 0x008fda000bf06270 */
[----:B------:R-:W-:Y:S05]  /*10750*/  @!P0 BRA `(.L_x_9246) ;  /* 0xffffffb400b08947 */ /* 0x000fea000383ffff */
[----:B------:R-:W-:Y:S05]  /*10760*/  BSYNC B8 ;  /* 0x0000000000087941 */ /* 0x000fea0003800000 */
.L_x_9183:
        /* <DEDUP_REMOVED lines=12> */
.L_x_9382:
[----:B------:R-:W-:Y:S05]  /*10830*/  BSYNC B0 ;  /* 0x0000000000007941 */ /* 0x000fea0003800000 */
.L_x_9247:
[----:B------:R-:W-:-:S03]  /*10840*/  UMOV UR4, 0xffffffff ;  /* 0xffffffff00047882 */ /* 0x000fc60000000000 */
[----:B------:R-:W-:Y:S05]  /*10850*/  BRA.DIV UR4, `(.L_x_9249) ;  /* 0x0000004204e47947 */ /* 0x000fea000b800000 */
[----:B0-----:R-:W0:Y:S02]  /*10860*/  S2R R0, SR_TID.X ;  /* 0x0000000000007919 */ /* 0x001e240000002100 */
[----:B0-----:R-:W-:-:S04]  /*10870*/  SHF.R.U32.HI R0, RZ, 0x5, R0 ;  /* 0x00000005ff007819 */ /* 0x001fc80000011600 */
[----:B------:R-:W-:-:S05]  /*10880*/  LOP3.LUT R0, R0, 0x3, RZ, 0xc0, !PT ;  /* 0x0000000300007812 */ /* 0x000fca00078ec0ff */
[----:B------:R0:W3:Y:S02]  /*10890*/  SHFL.IDX PT, R14, R0, RZ, 0x1f ;  /* 0x00001fff000e7589 */ /* 0x0000e400000e0000 */
.L_x_9385:
[----:B---3--:R-:W-:Y:S01]  /*108a0*/  ISETP.NE.AND P0, PT, R14, RZ, PT ;  /* 0x000000ff0e00720c */ /* 0x008fe20003f05270 */
[----:B------:R-:W-:-:S12]  /*108b0*/  BSSY B0, `(.L_x_9250) ;  /* 0x0000024000007945 */ /* 0x000fd80003800000 */
[----:B------:R-:W-:Y:S05]  /*108c0*/  @P0 BRA `(.L_x_9251) ;  /* 0x0000000000880947 */ /* 0x000fea0003800000 */
[----:B------:R-:W-:-:S03]  /*108d0*/  UMOV UR4, 0xffffffff ;  /* 0xffffffff00047882 */ /* 0x000fc60000000000 */
[----:B------:R-:W-:Y:S05]  /*108e0*/  BRA.DIV UR4, `(.L_x_9252) ;  /* 0x0000004204f47947 */ /* 0x000fea000b800000 */
[----:B------:R-:W-:-:S13]  /*108f0*/  ELECT P6, URZ, PT ;  /* 0x00000000003f782f */ /* 0x000fda00038c0000 */
.L_x_9388:
[----:B------:R-:W-:Y:S05]  /*10900*/  @!P6 BRA `(.L_x_9251) ;  /* 0x000000000078e947 */ /* 0x000fea0003800000 */
[----:B------:R-:W-:-:S06]  /*10910*/  ULOP3.LUT UR4, UR42, 0x2, URZ, 0xfc, !UPT ;  /* 0x000000022a047892 */ /* 0x000fcc000f8efc3f */
[----:B0-----:R-:W-:-:S05]  /*10920*/  IMAD.U32 R0, RZ, RZ, UR4 ;  /* 0x00000004ff007e24 */ /* 0x001fca000f8e00ff */
[----:B------:R-:W-:-:S13]  /*10930*/  ISETP.NE.AND P0, PT, R0, 0x3, PT ;  /* 0x000000030000780c */ /* 0x000fda0003f05270 */
[----:B------:R-:W-:Y:S05]  /*10940*/  @!P0 BRA `(.L_x_9253) ;  /* 0x0000000000048947 */ /* 0x000fea0003800000 */
[----:B------:R-:W-:Y:S01]  /*10950*/  BPT.TRAP 0x1 ;  /* 0x000000040000795c */ /* 0x000fe20000300000 */
.L_x_9253:
[C---:B------:R-:W-:Y:S01]  /*10960*/  IMAD R5, R25.reuse, 0x8, R4 ;  /* 0x0000000819057824 */ /* 0x040fe200078e0204 */
[----:B------:R-:W-:Y:S01]  /*10970*/  SHF.L.U32 R0, R28, 0x1f, RZ ;  /* 0x0000001f1c007819 */ /* 0x000fe200000006ff */
[----:B------:R-:W-:-:S03]  /*10980*/  VIADD R25, R25, 0x1 ;  /* 0x0000000119197836 */ /* 0x000fc60000000000 */
[----:B------:R-:W0:Y:S02]  /*10990*/  SYNCS.PHASECHK.TRANS64.TRYWAIT P1, [R5+URZ+0x28840], R0 ;  /* 0x02884000050075a7 */ /* 0x000e24000802017f */
[----:B------:R-:W-:-:S04]  /*109a0*/  ISETP.NE.AND P2, PT, R25, 0x2, PT ;  /* 0x000000021900780c */ /* 0x000fc80003f45270 */
[----:B------:R-:W-:Y:S01]  /*109b0*/  SEL R3, RZ, 0x1, P2 ;  /* 0x00000001ff037807 */ /* 0x000fe20001000000 */
[----:B0-----:R-:W-:Y:S08]  /*109c0*/  @!P1 BRA `(.L_x_9254) ;  /* 0x0000004000dc9947 */ /* 0x001ff00003800000 */
.L_x_9389:
[----:B------:R-:W-:Y:S02]  /*109d0*/  SEL R25, R25, RZ, P2 ;  /* 0x000000ff19197207 */ /* 0x000fe40001000000 */
[----:B------:R-:W-:Y:S01]  /*109e0*/  LOP3.LUT R2, R28, R3, RZ, 0x3c, !PT ;  /* 0x000000031c027212 */ /* 0x000fe200078e3cff */
[----:B------:R-:W-:Y:S06]  /*109f0*/  @!P0 BRA `(.L_x_9255) ;  /* 0x0000000000048947 */ /* 0x000fec0003800000 */
[----:B------:R-:W-:Y:S01]  /*10a00*/  BPT.TRAP 0x1 ;  /* 0x000000040000795c */ /* 0x000fe20000300000 */
.L_x_9255:
[----:B------:R-:W-:Y:S01]  /*10a10*/  IMAD R25, R25, 0x8, R4 ;  /* 0x0000000819197824 */ /* 0x000fe200078e0204 */
[----:B------:R-:W-:-:S04]  /*10a20*/  SHF.L.U32 R2, R2, 0x1f, RZ ;  /* 0x0000001f02027819 */ /* 0x000fc800000006ff */
[----:B------:R-:W3:Y:S02]  /*10a30*/  SYNCS.PHASECHK.TRANS64.TRYWAIT P1, [R25+URZ+0x28840], R2 ;  /* 0x02884002190075a7 */ /* 0x000ee4000802017f */
[----:B---3--:R-:W-:Y:S05]  /*10a40*/  @!P1 BRA `(.L_x_9256) ;  /* 0x0000004000d09947 */ /* 0x008fea0003800000 */
.L_x_9390:
[----:B------:R-:W-:Y:S05]  /*10a50*/  @!P0 BRA `(.L_x_9257) ;  /* 0x0000000000048947 */ /* 0x000fea0003800000 */
[----:B------:R-:W-:Y:S01]  /*10a60*/  BPT.TRAP 0x1 ;  /* 0x000000040000795c */ /* 0x000fe20000300000 */
.L_x_9257:
[----:B------:R-:W4:Y:S02]  /*10a70*/  SYNCS.PHASECHK.TRANS64.TRYWAIT P1, [R5+URZ+0x28860], R0 ;  /* 0x02886000050075a7 */ /* 0x000f24000802017f */
[----:B----4-:R-:W-:Y:S05]  /*10a80*/  @!P1 BRA `(.L_x_9258) ;  /* 0x0000004000d49947 */ /* 0x010fea0003800000 */
.L_x_9391:
[----:B------:R-:W-:Y:S05]  /*10a90*/  @!P0 BRA `(.L_x_9259) ;  /* 0x0000000000048947 */ /* 0x000fea0003800000 */
[----:B------:R-:W-:Y:S01]  /*10aa0*/  BPT.TRAP 0x1 ;  /* 0x000000040000795c */ /* 0x000fe20000300000 */
.L_x_9259:
[----:B------:R0:W0:Y:S02]  /*10ab0*/  SYNCS.PHASECHK.TRANS64.TRYWAIT P0, [R25+URZ+0x28860], R2 ;  /* 0x02886002190075a7 */ /* 0x000024000800017f */
[----:B0-----:R-:W-:Y:S05]  /*10ac0*/  @!P0 NANOSLEEP.SYNCS 0x989680 ;  /* 0x009896800000895d */ /* 0x001fea0003900000 */
[----:B------:R-:W0:Y:S02]  /*10ad0*/  @!P0 SYNCS.PHASECHK.TRANS64 P0, [R25+URZ+0x28860], R2 ;  /* 0x02886002190085a7 */ /* 0x000e24000800007f */
[----:B0-----:R-:W-:Y:S05]  /*10ae0*/  @!P0 BRA `(.L_x_9259) ;  /* 0xfffffffc00f08947 */ /* 0x001fea000383ffff */
.L_x_9251:
[----:B------:R-:W-:Y:S05]  /*10af0*/  BSYNC B0 ;  /* 0x0000000000007941 */ /* 0x000fea0003800000 */
.L_x_9250:
[----:B------:R-:W-:Y:S05]  /*10b00*/  EXIT ;  /* 0x000000000000794d */ /* 0x000fea0003800000 */
.L_x_9119:
[----:B0-----:R-:W-:-:S04]  /*10b10*/  IMAD.U32 R3, RZ, RZ, UR41 ;  /* 0x00000029ff037e24 */ /* 0x001fc8000f8e00ff */
[----:B------:R0:W1:Y:S03]  /*10b20*/  SYNCS.PHASECHK.TRANS64.TRYWAIT P1, [R3+URZ+0x28800], R0 ;  /* 0x02880000030075a7 */ /* 0x000066000802017f */
[----:B-1----:R-:W-:Y:S05]  /*10b30*/  @!P1 NANOSLEEP.SYNCS 0x989680 ;  /* 0x009896800000995d */ /* 0x002fea0003900000 */
[----:B------:R-:W1:Y:S02]  /*10b40*/  @!P1 SYNCS.PHASECHK.TRANS64 P1, [R3+URZ+0x28800], R0 ;  /* 0x02880000030095a7 */ /* 0x000e64000802007f */
[----:B-1----:R-:W-:Y:S05]  /*10b50*/  @!P1 BRA `(.L_x_9119) ;  /* 0xfffffffc00ec9947 */ /* 0x002fea000383ffff */
[----:B------:R-:W-:Y:S05]  /*10b60*/  BRA `(.L_x_9260) ;  /* 0xffffff0c00207947 */ /* 0x000fea000383ffff */
.L_x_9123:
[----:B-1----:R1:W2:Y:S02]  /*10b70*/  SYNCS.PHASECHK.TRANS64.TRYWAIT P1, [R3+URZ+0x28830], R0 ;  /* 0x02883000030075a7 */ /* 0x0022a4000802017f */
[----:B--2---:R-:W-:Y:S05]  /*10b80*/  @!P1 NANOSLEEP.SYNCS 0x989680 ;  /* 0x009896800000995d */ /* 0x004fea0003900000 */
[----:B------:R-:W2:Y:S02]  /*10b90*/  @!P1 SYNCS.PHASECHK.TRANS64 P1, [R3+URZ+0x28830], R0 ;  /* 0x02883000030095a7 */ /* 0x000ea4000802007f */
[----:B--2---:R-:W-:Y:S05]  /*10ba0*/  @!P1 BRA `(.L_x_9123) ;  /* 0xfffffffc00f09947 */ /* 0x004fea000383ffff */
[----:B------:R-:W-:Y:S05]  /*10bb0*/  BRA `(.L_x_9122) ;  /* 0xffffff0c003c7947 */ /* 0x000fea000383ffff */
.L_x_9129:
[----:B-1----:R-:W-:-:S04]  /*10bc0*/  MOV R5, UR6 ;  /* 0x0000000600057c02 */ /* 0x002fc80008000f00 */
[----:B------:R1:W2:Y:S03]  /*10bd0*/  SYNCS.PHASECHK.TRANS64.TRYWAIT P1, [R5+URZ+0x28830], R0 ;  /* 0x02883000050075a7 */ /* 0x0002a6000802017f */
[----:B--2---:R-:W-:Y:S05]  /*10be0*/  @!P1 NANOSLEEP.SYNCS 0x989680 ;  /* 0x009896800000995d */ /* 0x004fea0003900000 */
[----:B------:R-:W2:Y:S02]  /*10bf0*/  @!P1 SYNCS.PHASECHK.TRANS64 P1, [R5+URZ+0x28830], R0 ;  /* 0x02883000050095a7 */ /* 0x000ea4000802007f */
[----:B--2---:R-:W-:Y:S05]  /*10c00*/  @!P1 BRA `(.L_x_9129) ;  /* 0xfffffffc00ec9947 */ /* 0x004fea000383ffff */
[----:B------:R-:W-:Y:S05]  /*10c10*/  BRA `(.L_x_9126) ;  /* 0xffffff3000547947 */ /* 0x000fea000383ffff */
.L_x_9133:
[----:B-1----:R-:W-:-:S04]  /*10c20*/  IMAD.U32 R5, RZ, RZ, UR6 ;  /* 0x00000006ff057e24 */ /* 0x002fc8000f8e00ff */
[----:B------:R1:W2:Y:S03]  /*10c30*/  SYNCS.PHASECHK.TRANS64.TRYWAIT P1, [R5+URZ+0x28850], R0 ;  /* 0x02885000050075a7 */ /* 0x0002a6000802017f */
[----:B--2---:R-:W-:Y:S05]  /*10c40*/  @!P1 NANOSLEEP.SYNCS 0x989680 ;  /* 0x009896800000995d */ /* 0x004fea0003900000 */
[----:B------:R-:W2:Y:S02]  /*10c50*/  @!P1 SYNCS.PHASECHK.TRANS64 P1, [R5+URZ+0x28850], R0 ;  /* 0x02885000050095a7 */ /* 0x000ea4000802007f */
[----:B--2---:R-:W-:Y:S05]  /*10c60*/  @!P1 BRA `(.L_x_9133) ;  /* 0xfffffffc00ec9947 */ /* 0x004fea000383ffff */
[----:B------:R-:W-:Y:S05]  /*10c70*/  BRA `(.L_x_9130) ;  /* 0xffffff3400207947 */ /* 0x000fea000383ffff */
.L_x_9141:
[----:B-1----:R-:W-:-:S04]  /*10c80*/  IMAD.U32 R5, RZ, RZ, UR6 ;  /* 0x00000006ff057e24 */ /* 0x002fc8000f8e00ff */
[----:B------:R1:W2:Y:S03]  /*10c90*/  SYNCS.PHASECHK.TRANS64.TRYWAIT P1, [R5+URZ+0x28830], R0 ;  /* 0x02883000050075a7 */ /* 0x0002a6000802017f */
[----:B--2---:R-:W-:Y:S05]  /*10ca0*/  @!P1 NANOSLEEP.SYNCS 0x989680 ;  /* 0x009896800000995d */ /* 0x004fea0003900000 */
[----:B------:R-:W2:Y:S02]  /*10cb0*/  @!P1 SYNCS.PHASECHK.TRANS64 P1, [R5+URZ+0x28830], R0 ;  /* 0x02883000050095a7 */ /* 0x000ea4000802007f */
[----:B--2---:R-:W-:Y:S05]  /*10cc0*/  @!P1 BRA `(.L_x_9141) ;  /* 0xfffffffc00ec9947 */ /* 0x004fea000383ffff */
[----:B------:R-:W-:Y:S05]  /*10cd0*/  BRA `(.L_x_9138) ;  /* 0xffffff5800a07947 */ /* 0x000fea000383ffff */
.L_x_9145:
[----:B-1----:R-:W-:-:S04]  /*10ce0*/  IMAD.U32 R5, RZ, RZ, UR6 ;  /* 0x00000006ff057e24 */ /* 0x002fc8000f8e00ff */
[----:B------:R1:W2:Y:S03]  /*10cf0*/  SYNCS.PHASECHK.TRANS64.TRYWAIT P1, [R5+URZ+0x28850], R0 ;  /* 0x02885000050075a7 */ /* 0x0002a6000802017f */
[----:B--2---:R-:W-:Y:S05]  /*10d00*/  @!P1 NANOSLEEP.SYNCS 0x989680 ;  /* 0x009896800000995d */ /* 0x004fea0003900000 */
[----:B------:R-:W2:Y:S02]  /*10d10*/  @!P1 SYNCS.PHASECHK.TRANS64 P1, [R5+URZ+0x28850], R0 ;  /* 0x02885000050095a7 */ /* 0x000ea4000802007f */
[----:B--2---:R-:W-:Y:S05]  /*10d20*/  @!P1 BRA `(.L_x_9145) ;  /* 0xfffffffc00ec9947 */ /* 0x004fea000383ffff */
[----:B------:R-:W-:Y:S05]  /*10d30*/  BRA `(.L_x_9142) ;  /* 0xffffff5c00607947 */ /* 0x000fea000383ffff */
.L_x_9152:
[----:B-1----:R-:W-:-:S04]  /*10d40*/  IMAD.U32 R9, RZ, RZ, UR5 ;  /* 0x00000005ff097e24 */ /* 0x002fc8000f8e00ff */
[----:B------:R1:W2:Y:S03]  /*10d50*/  SYNCS.PHASECHK.TRANS64.TRYWAIT P1, [R9+URZ+0x28850], R6 ;  /* 0x02885006090075a7 */ /* 0x0002a6000802017f */
[----:B--2---:R-:W-:Y:S05]  /*10d60*/  @!P1 NANOSLEEP.SYNCS 0x989680 ;  /* 0x009896800000995d */ /* 0x004fea0003900000 */
[----:B------:R-:W2:Y:S02]  /*10d70*/  @!P1 SYNCS.PHASECHK.TRANS64 P1, [R9+URZ+0x28850], R6 ;  /* 0x02885006090095a7 */ /* 0x000ea4000802007f */
[----:B--2---:R-:W-:Y:S05]  /*10d80*/  @!P1 BRA `(.L_x_9152) ;  /* 0xfffffffc00ec9947 */ /* 0x004fea000383ffff */
[----:B------:R-:W-:Y:S05]  /*10d90*/  BRA `(.L_x_9151) ;  /* 0xffffff7800487947 */ /* 0x000fea000383ffff */
.L_x_9195:
        /* <DEDUP_REMOVED lines=11> */
.L_x_9262:
[----:B------:R-:W-:Y:S05]  /*10e50*/  BSYNC B0 ;  /* 0x0000000000007941 */ /* 0x000fea0003800000 */
.L_x_9261:
[----:B------:R-:W-:Y:S05]  /*10e60*/  BRA `(.L_x_9263) ;  /* 0xffffffbc005c7947 */ /* 0x000fea000383ffff */
.L_x_9198:
[----:B0-----:R0:W1:Y:S02]  /*10e70*/  SYNCS.PHASECHK.TRANS64.TRYWAIT P0, [R7+URZ+0x28840], R2 ;  /* 0x02884002070075a7 */ /* 0x001064000800017f */
[----:B-1----:R-:W-:Y:S05]  /*10e80*/  @!P0 NANOSLEEP.SYNCS 0x989680 ;  /* 0x009896800000895d */ /* 0x002fea0003900000 */
[----:B------:R-:W1:Y:S02]  /*10e90*/  @!P0 SYNCS.PHASECHK.TRANS64 P0, [R7+URZ+0x28840], R2 ;  /* 0x02884002070085a7 */ /* 0x000e64000800007f */
[----:B-1----:R-:W-:Y:S05]  /*10ea0*/  @!P0 BRA `(.L_x_9198) ;  /* 0xfffffffc00f08947 */ /* 0x002fea000383ffff */
[----:B------:R-:W-:Y:S05]  /*10eb0*/  BRA `(.L_x_9264) ;  /* 0xffffffbc00b87947 */ /* 0x000fea000383ffff */
.L_x_9199:
        /* <DEDUP_REMOVED lines=8> */
.L_x_9266:
[----:B------:R-:W-:Y:S05]  /*10f40*/  BSYNC B0 ;  /* 0x0000000000007941 */ /* 0x000fea0003800000 */
.L_x_9265:
        /* <DEDUP_REMOVED lines=9> */
.L_x_9267:
[----:B------:R-:W-:Y:S01]  /*10fe0*/  IMAD.MOV.U32 R13, RZ, RZ, R0 ;  /* 0x000000ffff0d7224 */ /* 0x000fe200078e0000 */
[----:B------:R-:W-:Y:S01]  /*10ff0*/  MOV R12, 0x1 ;  /* 0x00000001000c7802 */ /* 0x000fe20000000f00 */
[----:B------:R-:W-:-:S07]  /*11000*/  IMAD.MOV.U32 R3, RZ, RZ, R14 ;  /* 0x000000ffff037224 */ /* 0x000fce00078e000e */
[----:B------:R-:W-:Y:S05]  /*11010*/  WARPSYNC.COLLECTIVE R15, `(.L_x_9268) ;  /* 0x000000000f087348 */ /* 0x000fea0003c00000 */
[----:B------:R0:W1:Y:S02]  /*11020*/  SHFL.IDX P6, R14, R13, R12, R11 ;  /* 0x0000000c0d0e7389 */ /* 0x00006400000c000b */
[----:B01----:R-:W-:Y:S01]  /*11030*/  ENDCOLLECTIVE ;  /* 0x000000000000791b */ /* 0x003fe20003800000 */
.L_x_9268:
        /* <DEDUP_REMOVED lines=16> */
.L_x_9269:
[----:B------:R-:W-:Y:S02]  /*11140*/  @P1 IMAD R8, R5, 0x2, R22 ;  /* 0x0000000205081824 */ /* 0x000fe400078e0216 */
[----:B------:R-:W-:Y:S02]  /*11150*/  IMAD.MOV.U32 R13, RZ, RZ, R0 ;  /* 0x000000ffff0d7224 */ /* 0x000fe400078e0000 */
[----:B------:R-:W-:Y:S02]  /*11160*/  IMAD.MOV.U32 R12, RZ, RZ, 0x2 ;  /* 0x00000002ff0c7424 */ /* 0x000fe400078e00ff */
[----:B------:R-:W-:-:S07]  /*11170*/  IMAD.MOV.U32 R3, RZ, RZ, R14 ;  /* 0x000000ffff037224 */ /* 0x000fce00078e000e */
[----:B------:R-:W-:Y:S05]  /*11180*/  WARPSYNC.COLLECTIVE R15, `(.L_x_9270) ;  /* 0x000000000f087348 */ /* 0x000fea0003c00000 */
[----:B------:R0:W1:Y:S02]  /*11190*/  SHFL.IDX P6, R14, R13, R12, R11 ;  /* 0x0000000c0d0e7389 */ /* 0x00006400000c000b */
[----:B01----:R-:W-:Y:S01]  /*111a0*/  ENDCOLLECTIVE ;  /* 0x000000000000791b */ /* 0x003fe20003800000 */
.L_x_9270:
        /* <DEDUP_REMOVED lines=16> */
.L_x_9271:
[----:B------:R-:W-:Y:S02]  /*112b0*/  @P1 IMAD R8, R5, 0x2, R22 ;  /* 0x0000000205081824 */ /* 0x000fe400078e0216 */
[----:B------:R-:W-:Y:S02]  /*112c0*/  IMAD.MOV.U32 R13, RZ, RZ, R0 ;  /* 0x000000ffff0d7224 */ /* 0x000fe400078e0000 */
[----:B------:R-:W-:Y:S02]  /*112d0*/  IMAD.MOV.U32 R12, RZ, RZ, 0x3 ;  /* 0x00000003ff0c7424 */ /* 0x000fe400078e00ff */
[----:B------:R-:W-:-:S07]  /*112e0*/  IMAD.MOV.U32 R3, RZ, RZ, R14 ;  /* 0x000000ffff037224 */ /* 0x000fce00078e000e */
[----:B------:R-:W-:Y:S05]  /*112f0*/  WARPSYNC.COLLECTIVE R15, `(.L_x_9272) ;  /* 0x000000000f087348 */ /* 0x000fea0003c00000 */
[----:B------:R0:W1:Y:S02]  /*11300*/  SHFL.IDX P6, R14, R13, R12, R11 ;  /* 0x0000000c0d0e7389 */ /* 0x00006400000c000b */
[----:B01----:R-:W-:Y:S01]  /*11310*/  ENDCOLLECTIVE ;  /* 0x000000000000791b */ /* 0x003fe20003800000 */
.L_x_9272:
        /* <DEDUP_REMOVED lines=16> */
.L_x_9273:
[----:B------:R-:W-:Y:S02]  /*11420*/  @P1 IMAD R8, R5, 0x2, R22 ;  /* 0x0000000205081824 */ /* 0x000fe400078e0216 */
[----:B------:R-:W-:Y:S02]  /*11430*/  IMAD.MOV.U32 R13, RZ, RZ, R0 ;  /* 0x000000ffff0d7224 */ /* 0x000fe400078e0000 */
[----:B------:R-:W-:Y:S02]  /*11440*/  IMAD.MOV.U32 R12, RZ, RZ, 0x4 ;  /* 0x00000004ff0c7424 */ /* 0x000fe400078e00ff */
[----:B------:R-:W-:-:S07]  /*11450*/  IMAD.MOV.U32 R3, RZ, RZ, R14 ;  /* 0x000000ffff037224 */ /* 0x000fce00078e000e */
[----:B------:R-:W-:Y:S05]  /*11460*/  WARPSYNC.COLLECTIVE R15, `(.L_x_9274) ;  /* 0x000000000f087348 */ /* 0x000fea0003c00000 */
[----:B------:R0:W1:Y:S02]  /*11470*/  SHFL.IDX P6, R14, R13, R12, R11 ;  /* 0x0000000c0d0e7389 */ /* 0x00006400000c000b */
[----:B01----:R-:W-:Y:S01]  /*11480*/  ENDCOLLECTIVE ;  /* 0x000000000000791b */ /* 0x003fe20003800000 */
.L_x_9274:
        /* <DEDUP_REMOVED lines=16> */
.L_x_9275:
[----:B------:R-:W-:Y:S02]  /*11590*/  @P1 IMAD R8, R5, 0x2, R22 ;  /* 0x0000000205081824 */ /* 0x000fe400078e0216 */
[----:B------:R-:W-:Y:S02]  /*115a0*/  IMAD.MOV.U32 R13, RZ, RZ, R0 ;  /* 0x000000ffff0d7224 */ /* 0x000fe400078e0000 */
[----:B------:R-:W-:Y:S02]  /*115b0*/  IMAD.MOV.U32 R12, RZ, RZ, 0x5 ;  /* 0x00000005ff0c7424 */ /* 0x000fe400078e00ff */
[----:B------:R-:W-:-:S07]  /*115c0*/  IMAD.MOV.U32 R3, RZ, RZ, R14 ;  /* 0x000000ffff037224 */ /* 0x000fce00078e000e */
[----:B------:R-:W-:Y:S05]  /*115d0*/  WARPSYNC.COLLECTIVE R15, `(.L_x_9276) ;  /* 0x000000000f087348 */ /* 0x000fea0003c00000 */
[----:B------:R0:W1:Y:S02]  /*115e0*/  SHFL.IDX P6, R14, R13, R12, R11 ;  /* 0x0000000c0d0e7389 */ /* 0x00006400000c000b */
[----:B01----:R-:W-:Y:S01]  /*115f0*/  ENDCOLLECTIVE ;  /* 0x000000000000791b */ /* 0x003fe20003800000 */
.L_x_9276:
        /* <DEDUP_REMOVED lines=16> */
.L_x_9277:
[----:B------:R-:W-:Y:S02]  /*11700*/  @P1 IMAD R8, R5, 0x2, R22 ;  /* 0x0000000205081824 */ /* 0x000fe400078e0216 */
[----:B------:R-:W-:Y:S02]  /*11710*/  IMAD.MOV.U32 R13, RZ, RZ, R0 ;  /* 0x000000ffff0d7224 */ /* 0x000fe400078e0000 */
[----:B------:R-:W-:Y:S02]  /*11720*/  IMAD.MOV.U32 R12, RZ, RZ, 0x6 ;  /* 0x00000006ff0c7424 */ /* 0x000fe400078e00ff */
[----:B------:R-:W-:-:S07]  /*11730*/  IMAD.MOV.U32 R3, RZ, RZ, R14 ;  /* 0x000000ffff037224 */ /* 0x000fce00078e000e */
[----:B------:R-:W-:Y:S05]  /*11740*/  WARPSYNC.COLLECTIVE R15, `(.L_x_9278) ;  /* 0x000000000f087348 */ /* 0x000fea0003c00000 */
[----:B------:R0:W1:Y:S02]  /*11750*/  SHFL.IDX P6, R14, R13, R12, R11 ;  /* 0x0000000c0d0e7389 */ /* 0x00006400000c000b */
[----:B01----:R-:W-:Y:S01]  /*11760*/  ENDCOLLECTIVE ;  /* 0x000000000000791b */ /* 0x003fe20003800000 */
.L_x_9278:
        /* <DEDUP_REMOVED lines=16> */
.L_x_9279:
[----:B------:R-:W-:Y:S02]  /*11870*/  @P1 IMAD R8, R5, 0x2, R22 ;  /* 0x0000000205081824 */ /* 0x000fe400078e0216 */
[----:B------:R-:W-:Y:S02]  /*11880*/  IMAD.MOV.U32 R13, RZ, RZ, R0 ;  /* 0x000000ffff0d7224 */ /* 0x000fe400078e0000 */
[----:B------:R-:W-:Y:S02]  /*11890*/  IMAD.MOV.U32 R12, RZ, RZ, 0x7 ;  /* 0x00000007ff0c7424 */ /* 0x000fe400078e00ff */
[----:B------:R-:W-:-:S07]  /*118a0*/  IMAD.MOV.U32 R3, RZ, RZ, R14 ;  /* 0x000000ffff037224 */ /* 0x000fce00078e000e */
[----:B------:R-:W-:Y:S05]  /*118b0*/  WARPSYNC.COLLECTIVE R15, `(.L_x_9280) ;  /* 0x000000000f087348 */ /* 0x000fea0003c00000 */
[----:B------:R0:W1:Y:S02]  /*118c0*/  SHFL.IDX P6, R14, R13, R12, R11 ;  /* 0x0000000c0d0e7389 */ /* 0x00006400000c000b */
[----:B01----:R-:W-:Y:S01]  /*118d0*/  ENDCOLLECTIVE ;  /* 0x000000000000791b */ /* 0x003fe20003800000 */
.L_x_9280:
        /* <DEDUP_REMOVED lines=10> */
.L_x_9281:
[----:B------:R-:W-:Y:S01]  /*11980*/  @!PT LDS RZ, [RZ] ;  /* 0x00000000fffff984 */ /* 0x000fe20000000800 */
[----:B------:R-:W-:Y:S01]  /*11990*/  @!PT LDS RZ, [RZ] ;  /* 0x00000000fffff984 */ /* 0x000fe20000000800 */
[----:B------:R-:W-:Y:S01]  /*119a0*/  @!PT LDS RZ, [RZ] ;  /* 0x00000000fffff984 */ /* 0x000fe20000000800 */
[----:B------:R-:W-:Y:S04]  /*119b0*/  @P1 LDGSTS.E.BYPASS.LTC128B.128 [R8+0x1b400], desc[UR52][R2.64], !P3 ;  /* 0x1b40000002081fae */ /* 0x000fe8000d901d74 */
[----:B------:R0:W-:Y:S02]  /*119c0*/  @P1 LDGSTS.E.BYPASS.LTC128B.128 [R8+0x1f400], desc[UR52][R2.64+0x80], !P2 ;  /* 0x1f40008002081fae */ /* 0x0001e4000d101d74 */
[----:B0-----:R-:W-:Y:S01]  /*119d0*/  IMAD.MOV.U32 R2, RZ, RZ, R14 ;  /* 0x000000ffff027224 */ /* 0x001fe200078e000e */
[----:B------:R-:W-:Y:S06]  /*119e0*/  BRA `(.L_x_9282) ;  /* 0xffffffb8009c7947 */ /* 0x000fec000383ffff */
.L_x_9204:
        /* <DEDUP_REMOVED lines=9> */
.L_x_9283:
[C---:B------:R-:W-:Y:S01]  /*11a80*/  VIADD R6, R17.reuse, 0x10 ;  /* 0x0000001011067836 */ /* 0x040fe20000000000 */
[----:B------:R-:W-:Y:S01]  /*11a90*/  ISETP.GE.AND P2, PT, R17, R5, PT ;  /* 0x000000051100720c */ /* 0x000fe20003f46270 */
[----:B------:R-:W-:Y:S02]  /*11aa0*/  IMAD.MOV.U32 R13, RZ, RZ, R0 ;  /* 0x000000ffff0d7224 */ /* 0x000fe400078e0000 */
[----:B------:R-:W-:-:S10]  /*11ab0*/  IMAD.MOV.U32 R2, RZ, RZ, R14 ;  /* 0x000000ffff027224 */ /* 0x000fd400078e000e */
[----:B------:R-:W-:Y:S05]  /*11ac0*/  WARPSYNC.COLLECTIVE R15, `(.L_x_9284) ;  /* 0x000000000f087348 */ /* 0x000fea0003c00000 */
[----:B------:R0:W1:Y:S02]  /*11ad0*/  SHFL.IDX P6, R14, R13, R12, R11 ;  /* 0x0000000c0d0e7389 */ /* 0x00006400000c000b */
[----:B01----:R-:W-:Y:S01]  /*11ae0*/  ENDCOLLECTIVE ;  /* 0x000000000000791b */ /* 0x003fe20003800000 */
.L_x_9284:
        /* <DEDUP_REMOVED lines=8> */
.L_x_9285:
        /* <DEDUP_REMOVED lines=12> */
.L_x_9286:
        /* <DEDUP_REMOVED lines=8> */
.L_x_9287:
        /* <DEDUP_REMOVED lines=8> */
[----:B------:R-:W-:Y:S01]  /*11d30*/  IMAD.MOV.U32 R13, RZ, RZ, R0 ;  /* 0x000000ffff0d7224 */ /* 0x000fe200078e0000 */
[----:B0-----:R-:W-:-:S09]  /*11d40*/  MOV R2, R14 ;  /* 0x0000000e00027202 */ /* 0x001fd20000000f00 */
[----:B------:R-:W-:Y:S05]  /*11d50*/  WARPSYNC.COLLECTIVE R15, `(.L_x_9288) ;  /* 0x000000000f087348 */ /* 0x000fea0003c00000 */
[----:B------:R0:W1:Y:S02]  /*11d60*/  SHFL.IDX P6, R14, R13, R12, R11 ;  /* 0x0000000c0d0e7389 */ /* 0x00006400000c000b */
[----:B01----:R-:W-:Y:S01]  /*11d70*/  ENDCOLLECTIVE ;  /* 0x000000000000791b */ /* 0x003fe20003800000 */
.L_x_9288:
        /* <DEDUP_REMOVED lines=8> */
.L_x_9289:
        /* <DEDUP_REMOVED lines=13> */
.L_x_9290:
        /* <DEDUP_REMOVED lines=8> */
.L_x_9291:
        /* <DEDUP_REMOVED lines=13> */
.L_x_9292:
        /* <DEDUP_REMOVED lines=8> */
.L_x_9293:
        /* <DEDUP_REMOVED lines=13> */
.L_x_9294:
        /* <DEDUP_REMOVED lines=8> */
.L_x_9295:
        /* <DEDUP_REMOVED lines=12> */
.L_x_9296:
        /* <DEDUP_REMOVED lines=8> */
.L_x_9297:
        /* <DEDUP_REMOVED lines=11> */
.L_x_9298:
[----:B------:R-:W-:Y:S05]  /*123e0*/  BRA `(.L_x_9299) ;  /* 0xffffffbc00107947 */ /* 0x000fea000383ffff */
.L_x_9209:
[----:B0-----:R0:W1:Y:S02]  /*123f0*/  SYNCS.PHASECHK.TRANS64.TRYWAIT P1, [R22+URZ+0x28820], R3 ;  /* 0x02882003160075a7 */ /* 0x001064000802017f */
[----:B-1----:R-:W-:Y:S05]  /*12400*/  @!P1 NANOSLEEP.SYNCS 0x989680 ;  /* 0x009896800000995d */ /* 0x002fea0003900000 */
[----:B------:R-:W1:Y:S02]  /*12410*/  @!P1 SYNCS.PHASECHK.TRANS64 P1, [R22+URZ+0x28820], R3 ;  /* 0x02882003160095a7 */ /* 0x000e64000802007f */
[----:B-1----:R-:W-:Y:S05]  /*12420*/  @!P1 BRA `(.L_x_9209) ;  /* 0xfffffffc00f09947 */ /* 0x002fea000383ffff */
[----:B------:R-:W-:Y:S05]  /*12430*/  BRA `(.L_x_9300) ;  /* 0xffffffbc00847947 */ /* 0x000fea000383ffff */
.L_x_9214:
[----:B0-----:R0:W1:Y:S02]  /*12440*/  SYNCS.PHASECHK.TRANS64.TRYWAIT P0, [R6+URZ+0x28840], R3 ;  /* 0x02884003060075a7 */ /* 0x001064000800017f */
[----:B-1----:R-:W-:Y:S05]  /*12450*/  @!P0 NANOSLEEP.SYNCS 0x989680 ;  /* 0x009896800000895d */ /* 0x002fea0003900000 */
[----:B------:R-:W1:Y:S02]  /*12460*/  @!P0 SYNCS.PHASECHK.TRANS64 P0, [R6+URZ+0x28840], R3 ;  /* 0x02884003060085a7 */ /* 0x000e64000800007f */
[----:B-1----:R-:W-:Y:S05]  /*12470*/  @!P0 BRA `(.L_x_9214) ;  /* 0xfffffffc00f08947 */ /* 0x002fea000383ffff */
[----:B------:R-:W-:Y:S05]  /*12480*/  BRA `(.L_x_9301) ;  /* 0xffffffc000507947 */ /* 0x000fea000383ffff */
.L_x_9215:
[----:B------:R-:W-:Y:S01]  /*12490*/  BSSY B1, `(.L_x_9302) ;  /* 0x0000008000017945 */ /* 0x000fe20003800000 */
[----:B------:R-:W-:Y:S01]  /*124a0*/  IMAD.MOV.U32 R13, RZ, RZ, R9 ;  /* 0x000000ffff0d7224 */ /* 0x000fe200078e0009 */
[----:B------:R-:W-:Y:S01]  /*124b0*/  MOV R15, 0xffffffff ;  /* 0xffffffff000f7802 */ /* 0x000fe20000000f00 */
[----:B------:R-:W-:Y:S02]  /*124c0*/  IMAD.MOV.U32 R12, RZ, RZ, RZ ;  /* 0x000000ffff0c7224 */ /* 0x000fe400078e00ff */
[----:B------:R-:W-:-:S07]  /*124d0*/  IMAD.MOV.U32 R11, RZ, RZ, 0x181f ;  /* 0x0000181fff0b7424 */ /* 0x000fce00078e00ff */
[----:B--2---:R-:W-:Y:S05]  /*124e0*/  WARPSYNC.COLLECTIVE R15, `(.L_x_9303) ;  /* 0x000000000f087348 */ /* 0x004fea0003c00000 */
[----:B--2---:R0:W1:Y:S02]  /*124f0*/  SHFL.IDX P6, R14, R13, R12, R11 ;  /* 0x0000000c0d0e7389 */ /* 0x00406400000c000b */
[----:B01----:R-:W-:Y:S01]  /*12500*/  ENDCOLLECTIVE ;  /* 0x000000000000791b */ /* 0x003fe20003800000 */
.L_x_9303:
[----:B------:R-:W-:Y:S05]  /*12510*/  BSYNC B1 ;  /* 0x0000000000017941 */ /* 0x000fea0003800000 */
.L_x_9302:
        /* <DEDUP_REMOVED lines=9> */
.L_x_9304:
[----:B------:R-:W-:Y:S02]  /*125b0*/  IMAD R8, R8, 0x2, R22 ;  /* 0x0000000208087824 */ /* 0x000fe400078e0216 */
[----:B------:R-:W-:Y:S02]  /*125c0*/  IMAD.MOV.U32 R13, RZ, RZ, R9 ;  /* 0x000000ffff0d7224 */ /* 0x000fe400078e0009 */
[----:B------:R-:W-:Y:S02]  /*125d0*/  IMAD.MOV.U32 R12, RZ, RZ, 0x1 ;  /* 0x00000001ff0c7424 */ /* 0x000fe400078e00ff */
[----:B------:R-:W-:-:S07]  /*125e0*/  IMAD.MOV.U32 R2, RZ, RZ, R14 ;  /* 0x000000ffff027224 */ /* 0x000fce00078e000e */
[----:B------:R-:W-:Y:S05]  /*125f0*/  WARPSYNC.COLLECTIVE R15, `(.L_x_9305) ;  /* 0x000000000f087348 */ /* 0x000fea0003c00000 */
[----:B------:R0:W1:Y:S02]  /*12600*/  SHFL.IDX P6, R14, R13, R12, R11 ;  /* 0x0000000c0d0e7389 */ /* 0x00006400000c000b */
[----:B01----:R-:W-:Y:S01]  /*12610*/  ENDCOLLECTIVE ;  /* 0x000000000000791b */ /* 0x003fe20003800000 */
.L_x_9305:
        /* <DEDUP_REMOVED lines=12> */
.L_x_9306:
[----:B------:R-:W-:Y:S02]  /*126e0*/  IMAD.MOV.U32 R13, RZ, RZ, R9 ;  /* 0x000000ffff0d7224 */ /* 0x000fe400078e0009 */
[----:B------:R-:W-:Y:S02]  /*126f0*/  IMAD.MOV.U32 R12, RZ, RZ, 0x2 ;  /* 0x00000002ff0c7424 */ /* 0x000fe400078e00ff */
[----:B------:R-:W-:-:S07]  /*12700*/  IMAD.MOV.U32 R2, RZ, RZ, R14 ;  /* 0x000000ffff027224 */ /* 0x000fce00078e000e */
[----:B------:R-:W-:Y:S05]  /*12710*/  WARPSYNC.COLLECTIVE R15, `(.L_x_9307) ;  /* 0x000000000f087348 */ /* 0x000fea0003c00000 */
[----:B------:R0:W1:Y:S02]  /*12720*/  SHFL.IDX P6, R14, R13, R12, R11 ;  /* 0x0000000c0d0e7389 */ /* 0x00006400000c000b */
[----:B01----:R-:W-:Y:S01]  /*12730*/  ENDCOLLECTIVE ;  /* 0x000000000000791b */ /* 0x003fe20003800000 */
.L_x_9307:
        /* <DEDUP_REMOVED lines=12> */
.L_x_9308:
[----:B------:R-:W-:Y:S01]  /*12800*/  MOV R13, R9 ;  /* 0x00000009000d7202 */ /* 0x000fe20000000f00 */
[----:B------:R-:W-:Y:S02]  /*12810*/  IMAD.MOV.U32 R12, RZ, RZ, 0x3 ;  /* 0x00000003ff0c7424 */ /* 0x000fe400078e00ff */
[----:B------:R-:W-:-:S07]  /*12820*/  IMAD.MOV.U32 R2, RZ, RZ, R14 ;  /* 0x000000ffff027224 */ /* 0x000fce00078e000e */
[----:B------:R-:W-:Y:S05]  /*12830*/  WARPSYNC.COLLECTIVE R15, `(.L_x_9309) ;  /* 0x000000000f087348 */ /* 0x000fea0003c00000 */
[----:B------:R0:W1:Y:S02]  /*12840*/  SHFL.IDX P6, R14, R13, R12, R11 ;  /* 0x0000000c0d0e7389 */ /* 0x00006400000c000b */
[----:B01----:R-:W-:Y:S01]  /*12850*/  ENDCOLLECTIVE ;  /* 0x000000000000791b */ /* 0x003fe20003800000 */
.L_x_9309:
        /* <DEDUP_REMOVED lines=12> */
.L_x_9310:
[----:B------:R-:W-:Y:S02]  /*12920*/  IMAD.MOV.U32 R13, RZ, RZ, R9 ;  /* 0x000000ffff0d7224 */ /* 0x000fe400078e0009 */
[----:B------:R-:W-:Y:S02]  /*12930*/  IMAD.MOV.U32 R12, RZ, RZ, 0x4 ;  /* 0x00000004ff0c7424 */ /* 0x000fe400078e00ff */
[----:B------:R-:W-:-:S07]  /*12940*/  IMAD.MOV.U32 R2, RZ, RZ, R14 ;  /* 0x000000ffff027224 */ /* 0x000fce00078e000e */
[----:B------:R-:W-:Y:S05]  /*12950*/  WARPSYNC.COLLECTIVE R15, `(.L_x_9311) ;  /* 0x000000000f087348 */ /* 0x000fea0003c00000 */
[----:B------:R0:W1:Y:S02]  /*12960*/  SHFL.IDX P6, R14, R13, R12, R11 ;  /* 0x0000000c0d0e7389 */ /* 0x00006400000c000b */
[----:B01----:R-:W-:Y:S01]  /*12970*/  ENDCOLLECTIVE ;  /* 0x000000000000791b */ /* 0x003fe20003800000 */
.L_x_9311:
        /* <DEDUP_REMOVED lines=12> */
.L_x_9312:
[----:B------:R-:W-:Y:S02]  /*12a40*/  IMAD.MOV.U32 R13, RZ, RZ, R9 ;  /* 0x000000ffff0d7224 */ /* 0x000fe400078e0009 */
[----:B------:R-:W-:Y:S02]  /*12a50*/  IMAD.MOV.U32 R12, RZ, RZ, 0x5 ;  /* 0x00000005ff0c7424 */ /* 0x000fe400078e00ff */
[----:B------:R-:W-:-:S07]  /*12a60*/  IMAD.MOV.U32 R2, RZ, RZ, R14 ;  /* 0x000000ffff027224 */ /* 0x000fce00078e000e */
[----:B------:R-:W-:Y:S05]  /*12a70*/  WARPSYNC.COLLECTIVE R15, `(.L_x_9313) ;  /* 0x000000000f087348 */ /* 0x000fea0003c00000 */
[----:B------:R0:W1:Y:S02]  /*12a80*/  SHFL.IDX P6, R14, R13, R12, R11 ;  /* 0x0000000c0d0e7389 */ /* 0x00006400000c000b */
[----:B01----:R-:W-:Y:S01]  /*12a90*/  ENDCOLLECTIVE ;  /* 0x000000000000791b */ /* 0x003fe20003800000 */
.L_x_9313:
        /* <DEDUP_REMOVED lines=12> */
.L_x_9314:
[----:B------:R-:W-:Y:S02]  /*12b60*/  IMAD.MOV.U32 R13, RZ, RZ, R9 ;  /* 0x000000ffff0d7224 */ /* 0x000fe400078e0009 */
[----:B------:R-:W-:Y:S02]  /*12b70*/  IMAD.MOV.U32 R12, RZ, RZ, 0x6 ;  /* 0x00000006ff0c7424 */ /* 0x000fe400078e00ff */
[----:B------:R-:W-:-:S07]  /*12b80*/  IMAD.MOV.U32 R2, RZ, RZ, R14 ;  /* 0x000000ffff027224 */ /* 0x000fce00078e000e */
[----:B------:R-:W-:Y:S05]  /*12b90*/  WARPSYNC.COLLECTIVE R15, `(.L_x_9315) ;  /* 0x000000000f087348 */ /* 0x000fea0003c00000 */
[----:B------:R0:W1:Y:S02]  /*12ba0*/  SHFL.IDX P6, R14, R13, R12, R11 ;  /* 0x0000000c0d0e7389 */ /* 0x00006400000c000b */
[----:B01----:R-:W-:Y:S01]  /*12bb0*/  ENDCOLLECTIVE ;  /* 0x000000000000791b */ /* 0x003fe20003800000 */
.L_x_9315:
        /* <DEDUP_REMOVED lines=12> */
.L_x_9316:
[----:B------:R-:W-:Y:S02]  /*12c80*/  IMAD.MOV.U32 R13, RZ, RZ, R9 ;  /* 0x000000ffff0d7224 */ /* 0x000fe400078e0009 */
[----:B------:R-:W-:Y:S01]  /*12c90*/  IMAD.MOV.U32 R12, RZ, RZ, 0x7 ;  /* 0x00000007ff0c7424 */ /* 0x000fe200078e00ff */
[----:B------:R-:W-:-:S07]  /*12ca0*/  MOV R2, R14 ;  /* 0x0000000e00027202 */ /* 0x000fce0000000f00 */
[----:B------:R-:W-:Y:S05]  /*12cb0*/  WARPSYNC.COLLECTIVE R15, `(.L_x_9317) ;  /* 0x000000000f087348 */ /* 0x000fea0003c00000 */
[----:B------:R0:W1:Y:S02]  /*12cc0*/  SHFL.IDX P6, R14, R13, R12, R11 ;  /* 0x0000000c0d0e7389 */ /* 0x00006400000c000b */
[----:B01----:R-:W-:Y:S01]  /*12cd0*/  ENDCOLLECTIVE ;  /* 0x000000000000791b */ /* 0x003fe20003800000 */
.L_x_9317:
        /* <DEDUP_REMOVED lines=12> */
.L_x_9318:
[----:B------:R-:W-:Y:S01]  /*12da0*/  IMAD.MOV.U32 R2, RZ, RZ, R14 ;  /* 0x000000ffff027224 */ /* 0x000fe200078e000e */
[----:B------:R-:W-:Y:S06]  /*12db0*/  BRA `(.L_x_9319) ;  /* 0xffffffbc00247947 */ /* 0x000fec000383ffff */
.L_x_9220:
[----:B-1----:R1:W3:Y:S02]  /*12dc0*/  SYNCS.PHASECHK.TRANS64.TRYWAIT P0, [R6+URZ+0x28860], R2 ;  /* 0x02886002060075a7 */ /* 0x0022e4000800017f */
[----:B---3--:R-:W-:Y:S05]  /*12dd0*/  @!P0 NANOSLEEP.SYNCS 0x989680 ;  /* 0x009896800000895d */ /* 0x008fea0003900000 */
[----:B------:R-:W3:Y:S02]  /*12de0*/  @!P0 SYNCS.PHASECHK.TRANS64 P0, [R6+URZ+0x28860], R2 ;  /* 0x02886002060085a7 */ /* 0x000ee4000800007f */
[----:B---3--:R-:W-:Y:S05]  /*12df0*/  @!P0 BRA `(.L_x_9220) ;  /* 0xfffffffc00f08947 */ /* 0x008fea000383ffff */
[----:B------:R-:W-:Y:S05]  /*12e00*/  BRA `(.L_x_9320) ;  /* 0xffffffbc00847947 */ /* 0x000fea000383ffff */
.L_x_9221:
        /* <DEDUP_REMOVED lines=8> */
.L_x_9322:
[----:B------:R-:W-:Y:S05]  /*12e90*/  BSYNC B1 ;  /* 0x0000000000017941 */ /* 0x000fea0003800000 */
.L_x_9321:
        /* <DEDUP_REMOVED lines=9> */
.L_x_9323:
[----:B------:R-:W-:Y:S02]  /*12f30*/  IMAD.MOV.U32 R13, RZ, RZ, R24 ;  /* 0x000000ffff0d7224 */ /* 0x000fe400078e0018 */
[----:B------:R-:W-:Y:S02]  /*12f40*/  IMAD.MOV.U32 R12, RZ, RZ, 0x1 ;  /* 0x00000001ff0c7424 */ /* 0x000fe400078e00ff */
[----:B------:R-:W-:-:S07]  /*12f50*/  IMAD.MOV.U32 R2, RZ, RZ, R14 ;  /* 0x000000ffff027224 */ /* 0x000fce00078e000e */
[----:B------:R-:W-:Y:S05]  /*12f60*/  WARPSYNC.COLLECTIVE R15, `(.L_x_9324) ;  /* 0x000000000f087348 */ /* 0x000fea0003c00000 */
[----:B------:R0:W1:Y:S02]  /*12f70*/  SHFL.IDX P6, R14, R13, R12, R11 ;  /* 0x0000000c0d0e7389 */ /* 0x00006400000c000b */
[----:B01----:R-:W-:Y:S01]  /*12f80*/  ENDCOLLECTIVE ;  /* 0x000000000000791b */ /* 0x003fe20003800000 */
.L_x_9324:
        /* <DEDUP_REMOVED lines=14> */
.L_x_9325:
[----:B------:R-:W-:Y:S02]  /*13070*/  IMAD.MOV.U32 R13, RZ, RZ, R24 ;  /* 0x000000ffff0d7224 */ /* 0x000fe400078e0018 */
[----:B------:R-:W-:Y:S02]  /*13080*/  IMAD.MOV.U32 R12, RZ, RZ, 0x2 ;  /* 0x00000002ff0c7424 */ /* 0x000fe400078e00ff */
[----:B------:R-:W-:-:S07]  /*13090*/  IMAD.MOV.U32 R2, RZ, RZ, R14 ;  /* 0x000000ffff027224 */ /* 0x000fce00078e000e */
[----:B------:R-:W-:Y:S05]  /*130a0*/  WARPSYNC.COLLECTIVE R15, `(.L_x_9326) ;  /* 0x000000000f087348 */ /* 0x000fea0003c00000 */
[----:B------:R0:W1:Y:S02]  /*130b0*/  SHFL.IDX P6, R14, R13, R12, R11 ;  /* 0x0000000c0d0e7389 */ /* 0x00006400000c000b */
[----:B01----:R-:W-:Y:S01]  /*130c0*/  ENDCOLLECTIVE ;  /* 0x000000000000791b */ /* 0x003fe20003800000 */
.L_x_9326:
        /* <DEDUP_REMOVED lines=14> */
.L_x_9327:
[----:B------:R-:W-:Y:S02]  /*131b0*/  IMAD.MOV.U32 R13, RZ, RZ, R24 ;  /* 0x000000ffff0d7224 */ /* 0x000fe400078e0018 */
[----:B------:R-:W-:Y:S02]  /*131c0*/  IMAD.MOV.U32 R12, RZ, RZ, 0x3 ;  /* 0x00000003ff0c7424 */ /* 0x000fe400078e00ff */
[----:B------:R-:W-:-:S07]  /*131d0*/  IMAD.MOV.U32 R2, RZ, RZ, R14 ;  /* 0x000000ffff027224 */ /* 0x000fce00078e000e */
[----:B------:R-:W-:Y:S05]  /*131e0*/  WARPSYNC.COLLECTIVE R15, `(.L_x_9328) ;  /* 0x000000000f087348 */ /* 0x000fea0003c00000 */
[----:B------:R0:W1:Y:S02]  /*131f0*/  SHFL.IDX P6, R14, R13, R12, R11 ;  /* 0x0000000c0d0e7389 */ /* 0x00006400000c000b */
[----:B01----:R-:W-:Y:S01]  /*13200*/  ENDCOLLECTIVE ;  /* 0x000000000000791b */ /* 0x003fe20003800000 */
.L_x_9328:
        /* <DEDUP_REMOVED lines=14> */
.L_x_9329:
[----:B------:R-:W-:Y:S02]  /*132f0*/  IMAD.MOV.U32 R13, RZ, RZ, R24 ;  /* 0x000000ffff0d7224 */ /* 0x000fe400078e0018 */
[----:B------:R-:W-:Y:S02]  /*13300*/  IMAD.MOV.U32 R12, RZ, RZ, 0x4 ;  /* 0x00000004ff0c7424 */ /* 0x000fe400078e00ff */
[----:B------:R-:W-:-:S07]  /*13310*/  IMAD.MOV.U32 R2, RZ, RZ, R14 ;  /* 0x000000ffff027224 */ /* 0x000fce00078e000e */
[----:B------:R-:W-:Y:S05]  /*13320*/  WARPSYNC.COLLECTIVE R15, `(.L_x_9330) ;  /* 0x000000000f087348 */ /* 0x000fea0003c00000 */
[----:B------:R0:W1:Y:S02]  /*13330*/  SHFL.IDX P6, R14, R13, R12, R11 ;  /* 0x0000000c0d0e7389 */ /* 0x00006400000c000b */
[----:B01----:R-:W-:Y:S01]  /*13340*/  ENDCOLLECTIVE ;  /* 0x000000000000791b */ /* 0x003fe20003800000 */
.L_x_9330:
        /* <DEDUP_REMOVED lines=14> */
.L_x_9331:
[----:B------:R-:W-:Y:S01]  /*13430*/  IMAD.MOV.U32 R13, RZ, RZ, R24 ;  /* 0x000000ffff0d7224 */ /* 0x000fe200078e0018 */
[----:B------:R-:W-:Y:S01]  /*13440*/  MOV R12, 0x5 ;  /* 0x00000005000c7802 */ /* 0x000fe20000000f00 */
[----:B------:R-:W-:-:S07]  /*13450*/  IMAD.MOV.U32 R2, RZ, RZ, R14 ;  /* 0x000000ffff027224 */ /* 0x000fce00078e000e */
[----:B------:R-:W-:Y:S05]  /*13460*/  WARPSYNC.COLLECTIVE R15, `(.L_x_9332) ;  /* 0x000000000f087348 */ /* 0x000fea0003c00000 */
[----:B------:R0:W1:Y:S02]  /*13470*/  SHFL.IDX P6, R14, R13, R12, R11 ;  /* 0x0000000c0d0e7389 */ /* 0x00006400000c000b */
[----:B01----:R-:W-:Y:S01]  /*13480*/  ENDCOLLECTIVE ;  /* 0x000000000000791b */ /* 0x003fe20003800000 */
.L_x_9332:
        /* <DEDUP_REMOVED lines=14> */
.L_x_9333:
[----:B------:R-:W-:Y:S02]  /*13570*/  IMAD.MOV.U32 R13, RZ, RZ, R24 ;  /* 0x000000ffff0d7224 */ /* 0x000fe400078e0018 */
[----:B------:R-:W-:Y:S02]  /*13580*/  IMAD.MOV.U32 R12, RZ, RZ, 0x6 ;  /* 0x00000006ff0c7424 */ /* 0x000fe400078e00ff */
[----:B------:R-:W-:-:S07]  /*13590*/  IMAD.MOV.U32 R2, RZ, RZ, R14 ;  /* 0x000000ffff027224 */ /* 0x000fce00078e000e */
[----:B------:R-:W-:Y:S05]  /*135a0*/  WARPSYNC.COLLECTIVE R15, `(.L_x_9334) ;  /* 0x000000000f087348 */ /* 0x000fea0003c00000 */
[----:B------:R0:W1:Y:S02]  /*135b0*/  SHFL.IDX P6, R14, R13, R12, R11 ;  /* 0x0000000c0d0e7389 */ /* 0x00006400000c000b */
[----:B01----:R-:W-:Y:S01]  /*135c0*/  ENDCOLLECTIVE ;  /* 0x000000000000791b */ /* 0x003fe20003800000 */
.L_x_9334:
        /* <DEDUP_REMOVED lines=14> */
.L_x_9335:
[----:B------:R-:W-:Y:S02]  /*136b0*/  IMAD.MOV.U32 R13, RZ, RZ, R24 ;  /* 0x000000ffff0d7224 */ /* 0x000fe400078e0018 */
[----:B------:R-:W-:Y:S02]  /*136c0*/  IMAD.MOV.U32 R12, RZ, RZ, 0x7 ;  /* 0x00000007ff0c7424 */ /* 0x000fe400078e00ff */
[----:B------:R-:W-:-:S07]  /*136d0*/  IMAD.MOV.U32 R2, RZ, RZ, R14 ;  /* 0x000000ffff027224 */ /* 0x000fce00078e000e */
[----:B------:R-:W-:Y:S05]  /*136e0*/  WARPSYNC.COLLECTIVE R15, `(.L_x_9336) ;  /* 0x000000000f087348 */ /* 0x000fea0003c00000 */
[----:B------:R0:W1:Y:S02]  /*136f0*/  SHFL.IDX P6, R14, R13, R12, R11 ;  /* 0x0000000c0d0e7389 */ /* 0x00006400000c000b */
[----:B01----:R-:W-:Y:S01]  /*13700*/  ENDCOLLECTIVE ;  /* 0x000000000000791b */ /* 0x003fe20003800000 */
.L_x_9336:
        /* <DEDUP_REMOVED lines=13> */
.L_x_9337:
[----:B------:R-:W-:Y:S01]  /*137e0*/  @!PT LDS RZ, [RZ] ;  /* 0x00000000fffff984 */ /* 0x000fe20000000800 */
[----:B------:R-:W-:Y:S01]  /*137f0*/  @!PT LDS RZ, [RZ] ;  /* 0x00000000fffff984 */ /* 0x000fe20000000800 */
[----:B------:R-:W-:Y:S01]  /*13800*/  @!PT LDS RZ, [RZ] ;  /* 0x00000000fffff984 */ /* 0x000fe20000000800 */
[----:B------:R1:W-:Y:S01]  /*13810*/  LDGSTS.E.BYPASS.LTC128B.128 [R7+0x7400], desc[UR52][R2.64+0x80], !P0 ;  /* 0x0740008002077fae */ /* 0x0003e2000c101d74 */
[----:B------:R-:W-:Y:S05]  /*13820*/  BRA `(.L_x_9338) ;  /* 0xffffffb800087947 */ /* 0x000fea000383ffff */
.L_x_9229:
[----:B0-----:R0:W1:Y:S02]  /*13830*/  SYNCS.PHASECHK.TRANS64.TRYWAIT P0, [R0+URZ+0x28860], R3 ;  /* 0x02886003000075a7 */ /* 0x001064000800017f */
[----:B-1----:R-:W-:Y:S05]  /*13840*/  @!P0 NANOSLEEP.SYNCS 0x989680 ;  /* 0x009896800000895d */ /* 0x002fea0003900000 */
[----:B------:R-:W1:Y:S02]  /*13850*/  @!P0 SYNCS.PHASECHK.TRANS64 P0, [R0+URZ+0x28860], R3 ;  /* 0x02886003000085a7 */ /* 0x000e64000800007f */
[----:B-1----:R-:W-:Y:S05]  /*13860*/  @!P0 BRA `(.L_x_9229) ;  /* 0xfffffffc00f08947 */ /* 0x002fea000383ffff */
[----:B------:R-:W-:Y:S05]  /*13870*/  BRA `(.L_x_9339) ;  /* 0xffffffbc00247947 */ /* 0x000fea000383ffff */
.L_x_9230:
        /* <DEDUP_REMOVED lines=8> */
.L_x_9341:
[----:B------:R-:W-:Y:S05]  /*13900*/  BSYNC B0 ;  /* 0x0000000000007941 */ /* 0x000fea0003800000 */
.L_x_9340:
[----:B------:R-:W-:Y:S01]  /*13910*/  IMAD.MOV.U32 R13, RZ, RZ, R23 ;  /* 0x000000ffff0d7224 */ /* 0x000fe200078e0017 */
[----:B------:R-:W-:Y:S01]  /*13920*/  MOV R11, 0x181f ;  /* 0x0000181f000b7802 */ /* 0x000fe20000000f00 */
[----:B------:R-:W-:Y:S02]  /*13930*/  IMAD.MOV.U32 R12, RZ, RZ, RZ ;  /* 0x000000ffff0c7224 */ /* 0x000fe400078e00ff */
[----:B------:R-:W-:Y:S02]  /*13940*/  IMAD.MOV.U32 R15, RZ, RZ, -0x1 ;  /* 0xffffffffff0f7424 */ /* 0x000fe400078e00ff */
[----:B------:R-:W-:Y:S02]  /*13950*/  IMAD.MOV.U32 R3, RZ, RZ, R14 ;  /* 0x000000ffff037224 */ /* 0x000fe400078e000e */
[----:B------:R-:W-:-:S07]  /*13960*/  IMAD.SHL.U32 R5, R30, 0x2, RZ ;  /* 0x000000021e057824 */ /* 0x000fce00078e00ff */
[----:B------:R-:W-:Y:S05]  /*13970*/  WARPSYNC.COLLECTIVE R15, `(.L_x_9342) ;  /* 0x000000000f087348 */ /* 0x000fea0003c00000 */
[----:B------:R0:W1:Y:S02]  /*13980*/  SHFL.IDX P6, R14, R13, R12, R11 ;  /* 0x0000000c0d0e7389 */ /* 0x00006400000c000b */
[----:B01----:R-:W-:Y:S01]  /*13990*/  ENDCOLLECTIVE ;  /* 0x000000000000791b */ /* 0x003fe20003800000 */
.L_x_9342:
        /* <DEDUP_REMOVED lines=12> */
.L_x_9343:
        /* <DEDUP_REMOVED lines=13> */
.L_x_9344:
[----:B------:R-:W-:Y:S02]  /*13b30*/  IMAD.MOV.U32 R13, RZ, RZ, R24 ;  /* 0x000000ffff0d7224 */ /* 0x000fe400078e0018 */
[----:B------:R-:W-:Y:S02]  /*13b40*/  IMAD.MOV.U32 R12, RZ, RZ, 0x2 ;  /* 0x00000002ff0c7424 */ /* 0x000fe400078e00ff */
[----:B------:R-:W-:-:S07]  /*13b50*/  IMAD.MOV.U32 R10, RZ, RZ, R14 ;  /* 0x000000ffff0a7224 */ /* 0x000fce00078e000e */
[----:B------:R-:W-:Y:S05]  /*13b60*/  WARPSYNC.COLLECTIVE R15, `(.L_x_9345) ;  /* 0x000000000f087348 */ /* 0x000fea0003c00000 */
[----:B------:R0:W1:Y:S02]  /*13b70*/  SHFL.IDX P6, R14, R13, R12, R11 ;  /* 0x0000000c0d0e7389 */ /* 0x00006400000c000b */
[----:B01----:R-:W-:Y:S01]  /*13b80*/  ENDCOLLECTIVE ;  /* 0x000000000000791b */ /* 0x003fe20003800000 */
.L_x_9345:
        /* <DEDUP_REMOVED lines=14> */
.L_x_9346:
[----:B------:R-:W-:Y:S02]  /*13c70*/  IMAD.MOV.U32 R13, RZ, RZ, R24 ;  /* 0x000000ffff0d7224 */ /* 0x000fe400078e0018 */
[----:B------:R-:W-:Y:S01]  /*13c80*/  IMAD.MOV.U32 R12, RZ, RZ, 0x3 ;  /* 0x00000003ff0c7424 */ /* 0x000fe200078e00ff */
[----:B------:R-:W-:-:S13]  /*13c90*/  IADD3 R2, P2, R14, R5, RZ ;  /* 0x000000050e027210 */ /* 0x000fda0007f5e0ff */
[----:B------:R-:W-:Y:S05]  /*13ca0*/  WARPSYNC.COLLECTIVE R15, `(.L_x_9347) ;  /* 0x000000000f087348 */ /* 0x000fea0003c00000 */
[----:B------:R0:W1:Y:S02]  /*13cb0*/  SHFL.IDX P6, R14, R13, R12, R11 ;  /* 0x0000000c0d0e7389 */ /* 0x00006400000c000b */
[----:B01----:R-:W-:Y:S01]  /*13cc0*/  ENDCOLLECTIVE ;  /* 0x000000000000791b */ /* 0x003fe20003800000 */
.L_x_9347:
        /* <DEDUP_REMOVED lines=13> */
.L_x_9348:
[----:B------:R-:W-:Y:S01]  /*13da0*/  IMAD.MOV.U32 R13, RZ, RZ, R24 ;  /* 0x000000ffff0d7224 */ /* 0x000fe200078e0018 */
[----:B------:R-:W-:Y:S02]  /*13db0*/  MOV R12, 0x4 ;  /* 0x00000004000c7802 */ /* 0x000fe40000000f00 */
[----:B------:R-:W-:-:S13]  /*13dc0*/  IADD3 R2, P2, R14, R5, RZ ;  /* 0x000000050e027210 */ /* 0x000fda0007f5e0ff */
[----:B------:R-:W-:Y:S05]  /*13dd0*/  WARPSYNC.COLLECTIVE R15, `(.L_x_9349) ;  /* 0x000000000f087348 */ /* 0x000fea0003c00000 */
[----:B------:R0:W1:Y:S02]  /*13de0*/  SHFL.IDX P6, R14, R13, R12, R11 ;  /* 0x0000000c0d0e7389 */ /* 0x00006400000c000b */
[----:B01----:R-:W-:Y:S01]  /*13df0*/  ENDCOLLECTIVE ;  /* 0x000000000000791b */ /* 0x003fe20003800000 */
.L_x_9349:
        /* <DEDUP_REMOVED lines=13> */
.L_x_9350:
[----:B------:R-:W-:Y:S02]  /*13ed0*/  IMAD.MOV.U32 R13, RZ, RZ, R24 ;  /* 0x000000ffff0d7224 */ /* 0x000fe400078e0018 */
[----:B------:R-:W-:Y:S02]  /*13ee0*/  IMAD.MOV.U32 R12, RZ, RZ, 0x5 ;  /* 0x00000005ff0c7424 */ /* 0x000fe400078e00ff */
[----:B------:R-:W-:-:S07]  /*13ef0*/  IMAD.MOV.U32 R10, RZ, RZ, R14 ;  /* 0x000000ffff0a7224 */ /* 0x000fce00078e000e */
[----:B------:R-:W-:Y:S05]  /*13f00*/  WARPSYNC.COLLECTIVE R15, `(.L_x_9351) ;  /* 0x000000000f087348 */ /* 0x000fea0003c00000 */
[----:B------:R0:W1:Y:S02]  /*13f10*/  SHFL.IDX P6, R14, R13, R12, R11 ;  /* 0x0000000c0d0e7389 */ /* 0x00006400000c000b */
[----:B01----:R-:W-:Y:S01]  /*13f20*/  ENDCOLLECTIVE ;  /* 0x000000000000791b */ /* 0x003fe20003800000 */
.L_x_9351:
        /* <DEDUP_REMOVED lines=14> */
.L_x_9352:
[----:B------:R-:W-:Y:S02]  /*14010*/  IMAD.MOV.U32 R13, RZ, RZ, R24 ;  /* 0x000000ffff0d7224 */ /* 0x000fe400078e0018 */
[----:B------:R-:W-:Y:S01]  /*14020*/  IMAD.MOV.U32 R12, RZ, RZ, 0x6 ;  /* 0x00000006ff0c7424 */ /* 0x000fe200078e00ff */
[----:B------:R-:W-:-:S13]  /*14030*/  IADD3 R2, P2, R14, R5, RZ ;  /* 0x000000050e027210 */ /* 0x000fda0007f5e0ff */
[----:B------:R-:W-:Y:S05]  /*14040*/  WARPSYNC.COLLECTIVE R15, `(.L_x_9353) ;  /* 0x000000000f087348 */ /* 0x000fea0003c00000 */
[----:B------:R0:W1:Y:S02]  /*14050*/  SHFL.IDX P6, R14, R13, R12, R11 ;  /* 0x0000000c0d0e7389 */ /* 0x00006400000c000b */
[----:B01----:R-:W-:Y:S01]  /*14060*/  ENDCOLLECTIVE ;  /* 0x000000000000791b */ /* 0x003fe20003800000 */
.L_x_9353:
        /* <DEDUP_REMOVED lines=13> */
.L_x_9354:
[----:B------:R-:W-:Y:S02]  /*14140*/  IMAD.MOV.U32 R13, RZ, RZ, R24 ;  /* 0x000000ffff0d7224 */ /* 0x000fe400078e0018 */
[----:B------:R-:W-:Y:S02]  /*14150*/  IMAD.MOV.U32 R12, RZ, RZ, 0x7 ;  /* 0x00000007ff0c7424 */ /* 0x000fe400078e00ff */
[----:B------:R-:W-:-:S07]  /*14160*/  IMAD.MOV.U32 R10, RZ, RZ, R14 ;  /* 0x000000ffff0a7224 */ /* 0x000fce00078e000e */
[----:B------:R-:W-:Y:S05]  /*14170*/  WARPSYNC.COLLECTIVE R15, `(.L_x_9355) ;  /* 0x000000000f087348 */ /* 0x000fea0003c00000 */
[----:B------:R0:W1:Y:S02]  /*14180*/  SHFL.IDX P6, R14, R13, R12, R11 ;  /* 0x0000000c0d0e7389 */ /* 0x00006400000c000b */
[----:B01----:R-:W-:Y:S01]  /*14190*/  ENDCOLLECTIVE ;  /* 0x000000000000791b */ /* 0x003fe20003800000 */
.L_x_9355:
        /* <DEDUP_REMOVED lines=12> */
.L_x_9356:
[----:B------:R-:W-:Y:S05]  /*14260*/  BRA `(.L_x_9357) ;  /* 0xffffffb400c47947 */ /* 0x000fea000383ffff */
.L_x_9235:
        /* <DEDUP_REMOVED lines=8> */
.L_x_9359:
[----:B------:R-:W-:Y:S05]  /*142f0*/  BSYNC B0 ;  /* 0x0000000000007941 */ /* 0x000fea0003800000 */
.L_x_9358:
        /* <DEDUP_REMOVED lines=9> */
.L_x_9360:
        /* <DEDUP_REMOVED lines=18> */
.L_x_9361:
[----:B------:R-:W-:Y:S01]  /*144b0*/  IMAD.MOV.U32 R12, RZ, RZ, 0x2 ;  /* 0x00000002ff0c7424 */ /* 0x000fe200078e00ff */
[----:B------:R-:W-:-:S05]  /*144c0*/  SEL R7, R14, RZ, P1 ;  /* 0x000000ff0e077207 */ /* 0x000fca0000800000 */
[----:B------:R-:W-:-:S04]  /*144d0*/  IMAD.IADD R6, R4, 0x1, R7 ;  /* 0x0000000104067824 */ /* 0x000fc800078e0207 */
[----:B------:R-:W-:-:S07]  /*144e0*/  IMAD.MOV.U32 R13, RZ, RZ, R6 ;  /* 0x000000ffff0d7224 */ /* 0x000fce00078e0006 */
[----:B------:R-:W-:Y:S05]  /*144f0*/  WARPSYNC.COLLECTIVE R15, `(.L_x_9362) ;  /* 0x000000000f087348 */ /* 0x000fea0003c00000 */
[----:B------:R0:W1:Y:S02]  /*14500*/  SHFL.UP P6, R14, R13, R12, R11 ;  /* 0x0400000c0d0e7389 */ /* 0x00006400000c000b */
[----:B01----:R-:W-:Y:S01]  /*14510*/  ENDCOLLECTIVE ;  /* 0x000000000000791b */ /* 0x003fe20003800000 */
.L_x_9362:
[----:B------:R-:W-:Y:S01]  /*14520*/  IMAD.MOV.U32 R12, RZ, RZ, 0x4 ;  /* 0x00000004ff0c7424 */ /* 0x000fe200078e00ff */
[----:B------:R-:W-:-:S05]  /*14530*/  SEL R7, R14, RZ, P2 ;  /* 0x000000ff0e077207 */ /* 0x000fca0001000000 */
[----:B------:R-:W-:-:S04]  /*14540*/  IMAD.IADD R7, R6, 0x1, R7 ;  /* 0x0000000106077824 */ /* 0x000fc800078e0207 */
[----:B------:R-:W-:-:S07]  /*14550*/  IMAD.MOV.U32 R13, RZ, RZ, R7 ;  /* 0x000000ffff0d7224 */ /* 0x000fce00078e0007 */
[----:B------:R-:W-:Y:S05]  /*14560*/  WARPSYNC.COLLECTIVE R15, `(.L_x_9363) ;  /* 0x000000000f087348 */ /* 0x000fea0003c00000 */
[----:B------:R0:W1:Y:S02]  /*14570*/  SHFL.UP P6, R14, R13, R12, R11 ;  /* 0x0400000c0d0e7389 */ /* 0x00006400000c000b */
[----:B01----:R-:W-:Y:S01]  /*14580*/  ENDCOLLECTIVE ;  /* 0x000000000000791b */ /* 0x003fe20003800000 */
.L_x_9363:
[----:B------:R-:W-:Y:S01]  /*14590*/  IMAD.MOV.U32 R12, RZ, RZ, 0x8 ;  /* 0x00000008ff0c7424 */ /* 0x000fe200078e00ff */
[----:B------:R-:W-:-:S05]  /*145a0*/  SEL R2, R14, RZ, P3 ;  /* 0x000000ff0e027207 */ /* 0x000fca0001800000 */
[----:B------:R-:W-:-:S04]  /*145b0*/  IMAD.IADD R2, R7, 0x1, R2 ;  /* 0x0000000107027824 */ /* 0x000fc800078e0202 */
[----:B------:R-:W-:-:S07]  /*145c0*/  IMAD.MOV.U32 R13, RZ, RZ, R2 ;  /* 0x000000ffff0d7224 */ /* 0x000fce00078e0002 */
[----:B------:R-:W-:Y:S05]  /*145d0*/  WARPSYNC.COLLECTIVE R15, `(.L_x_9364) ;  /* 0x000000000f087348 */ /* 0x000fea0003c00000 */
[----:B------:R0:W1:Y:S02]  /*145e0*/  SHFL.UP P6, R14, R13, R12, R11 ;  /* 0x0400000c0d0e7389 */ /* 0x00006400000c000b */
[----:B01----:R-:W-:Y:S01]  /*145f0*/  ENDCOLLECTIVE ;  /* 0x000000000000791b */ /* 0x003fe20003800000 */
.L_x_9364:
[----:B------:R-:W-:Y:S01]  /*14600*/  IMAD.MOV.U32 R12, RZ, RZ, 0x10 ;  /* 0x00000010ff0c7424 */ /* 0x000fe200078e00ff */
[----:B------:R-:W-:-:S04]  /*14610*/  SEL R3, R14, RZ, P4 ;  /* 0x000000ff0e037207 */ /* 0x000fc80002000000 */
[----:B------:R-:W-:-:S05]  /*14620*/  IADD3 R3, R2, R3, RZ ;  /* 0x0000000302037210 */ /* 0x000fca0007ffe0ff */
[----:B------:R-:W-:-:S07]  /*14630*/  IMAD.MOV.U32 R13, RZ, RZ, R3 ;  /* 0x000000ffff0d7224 */ /* 0x000fce00078e0003 */
[----:B------:R-:W-:Y:S05]  /*14640*/  WARPSYNC.COLLECTIVE R15, `(.L_x_9365) ;  /* 0x000000000f087348 */ /* 0x000fea0003c00000 */
[----:B------:R0:W1:Y:S02]  /*14650*/  SHFL.UP P6, R14, R13, R12, R11 ;  /* 0x0400000c0d0e7389 */ /* 0x00006400000c000b */
[----:B01----:R-:W-:Y:S01]  /*14660*/  ENDCOLLECTIVE ;  /* 0x000000000000791b */ /* 0x003fe20003800000 */
.L_x_9365:
        /* <DEDUP_REMOVED lines=8> */
.L_x_9366:
[----:B------:R-:W-:Y:S05]  /*146f0*/  BRA `(.L_x_9367) ;  /* 0xffffffb400d07947 */ /* 0x000fea000383ffff */
.L_x_9240:
        /* <DEDUP_REMOVED lines=8> */
.L_x_9369:
[----:B------:R-:W-:Y:S05]  /*14780*/  BSYNC B0 ;  /* 0x0000000000007941 */ /* 0x000fea0003800000 */
.L_x_9368:
        /* <DEDUP_REMOVED lines=8> */
.L_x_9370:
[----:B------:R-:W-:Y:S01]  /*14810*/  IMAD.MOV.U32 R12, RZ, RZ, 0x4 ;  /* 0x00000004ff0c7424 */ /* 0x000fe200078e00ff */
[----:B------:R-:W-:-:S05]  /*14820*/  SEL R0, R14, RZ, P2 ;  /* 0x000000ff0e007207 */ /* 0x000fca0001000000 */
[----:B------:R-:W-:-:S04]  /*14830*/  IMAD.IADD R0, R13, 0x1, R0 ;  /* 0x000000010d007824 */ /* 0x000fc800078e0200 */
[----:B------:R-:W-:-:S07]  /*14840*/  IMAD.MOV.U32 R13, RZ, RZ, R0 ;  /* 0x000000ffff0d7224 */ /* 0x000fce00078e0000 */
[----:B------:R-:W-:Y:S05]  /*14850*/  WARPSYNC.COLLECTIVE R15, `(.L_x_9371) ;  /* 0x000000000f087348 */ /* 0x000fea0003c00000 */
[----:B------:R0:W1:Y:S02]  /*14860*/  SHFL.UP P6, R14, R13, R12, R11 ;  /* 0x0400000c0d0e7389 */ /* 0x00006400000c000b */
[----:B01----:R-:W-:Y:S01]  /*14870*/  ENDCOLLECTIVE ;  /* 0x000000000000791b */ /* 0x003fe20003800000 */
.L_x_9371:
[----:B------:R-:W-:Y:S01]  /*14880*/  IMAD.MOV.U32 R12, RZ, RZ, 0x8 ;  /* 0x00000008ff0c7424 */ /* 0x000fe200078e00ff */
[----:B------:R-:W-:-:S05]  /*14890*/  SEL R3, R14, RZ, P3 ;  /* 0x000000ff0e037207 */ /* 0x000fca0001800000 */
[----:B------:R-:W-:-:S04]  /*148a0*/  IMAD.IADD R2, R0, 0x1, R3 ;  /* 0x0000000100027824 */ /* 0x000fc800078e0203 */
[----:B------:R-:W-:-:S07]  /*148b0*/  IMAD.MOV.U32 R13, RZ, RZ, R2 ;  /* 0x000000ffff0d7224 */ /* 0x000fce00078e0002 */
[----:B------:R-:W-:Y:S05]  /*148c0*/  WARPSYNC.COLLECTIVE R15, `(.L_x_9372) ;  /* 0x000000000f087348 */ /* 0x000fea0003c00000 */
[----:B------:R0:W1:Y:S02]  /*148d0*/  SHFL.UP P6, R14, R13, R12, R11 ;  /* 0x0400000c0d0e7389 */ /* 0x00006400000c000b */
[----:B01----:R-:W-:Y:S01]  /*148e0*/  ENDCOLLECTIVE ;  /* 0x000000000000791b */ /* 0x003fe20003800000 */
.L_x_9372:
[----:B------:R-:W-:Y:S01]  /*148f0*/  IMAD.MOV.U32 R12, RZ, RZ, 0x10 ;  /* 0x00000010ff0c7424 */ /* 0x000fe200078e00ff */
[----:B------:R-:W-:-:S05]  /*14900*/  SEL R3, R14, RZ, P4 ;  /* 0x000000ff0e037207 */ /* 0x000fca0002000000 */
[----:B------:R-:W-:-:S05]  /*14910*/  IMAD.IADD R3, R2, 0x1, R3 ;  /* 0x0000000102037824 */ /* 0x000fca00078e0203 */
[----:B------:R-:W-:-:S07]  /*14920*/  MOV R13, R3 ;  /* 0x00000003000d7202 */ /* 0x000fce0000000f00 */
[----:B------:R-:W-:Y:S05]  /*14930*/  WARPSYNC.COLLECTIVE R15, `(.L_x_9373) ;  /* 0x000000000f087348 */ /* 0x000fea0003c00000 */
[----:B------:R0:W1:Y:S02]  /*14940*/  SHFL.UP P6, R14, R13, R12, R11 ;  /* 0x0400000c0d0e7389 */ /* 0x00006400000c000b */
[----:B01----:R-:W-:Y:S01]  /*14950*/  ENDCOLLECTIVE ;  /* 0x000000000000791b */ /* 0x003fe20003800000 */
.L_x_9373:
        /* <DEDUP_REMOVED lines=8> */
.L_x_9374:
[----:B------:R-:W-:Y:S05]  /*149e0*/  BRA `(.L_x_9375) ;  /* 0xffffffb400b07947 */ /* 0x000fea000383ffff */
.L_x_9242:
[----:B------:R-:W-:Y:S01]  /*149f0*/  BSSY B0, `(.L_x_9376) ;  /* 0x0000006000007945 */ /* 0x000fe20003800000 */
[----:B------:R-:W-:Y:S01]  /*14a00*/  PLOP3.LUT P6, PT, P6, PT, PT, 0x8, 0x0 ;  /* 0x000000000000781c */ /* 0x000fe200037ce170 */
[----:B------:R-:W-:-:S12]  /*14a10*/  IMAD.MOV.U32 R15, RZ, RZ, -0x1 ;  /* 0xffffffffff0f7424 */ /* 0x000fd800078e00ff */
[----:B0-----:R-:W-:Y:S05]  /*14a20*/  WARPSYNC.COLLECTIVE R15, `(.L_x_9377) ;  /* 0x000000000f087348 */ /* 0x001fea0003c00000 */
[----:B------:R-:W-:Y:S01]  /*14a30*/  VOTE.ANY R14, PT, P6 ;  /* 0x00000000000e7806 */ /* 0x000fe200030e0100 */
[----:B0-----:R-:W-:Y:S06]  /*14a40*/  ENDCOLLECTIVE ;  /* 0x000000000000791b */ /* 0x001fec0003800000 */
.L_x_9377:
[----:B------:R-:W-:Y:S05]  /*14a50*/  BSYNC B0 ;  /* 0x0000000000007941 */ /* 0x000fea0003800000 */
.L_x_9376:
        /* <DEDUP_REMOVED lines=9> */
.L_x_9378:
[----:B------:R-:W-:Y:S01]  /*14af0*/  IMAD.MOV.U32 R4, RZ, RZ, R14 ;  /* 0x000000ffff047224 */ /* 0x000fe200078e000e */
[----:B------:R-:W-:Y:S06]  /*14b00*/  BRA `(.L_x_9379) ;  /* 0xffffffb400a07947 */ /* 0x000fec000383ffff */
.L_x_9244:
[----:B------:R-:W-:Y:S01]  /*14b10*/  BSSY B0, `(.L_x_9380) ;  /* 0x0000007000007945 */ /* 0x000fe20003800000 */
[----:B------:R-:W-:Y:S02]  /*14b20*/  IMAD.MOV.U32 R13, RZ, RZ, R6 ;  /* 0x000000ffff0d7224 */ /* 0x000fe400078e0006 */
[----:B------:R-:W-:Y:S02]  /*14b30*/  IMAD.MOV.U32 R11, RZ, RZ, 0x1f ;  /* 0x0000001fff0b7424 */ /* 0x000fe400078e00ff */
[----:B------:R-:W-:-:S07]  /*14b40*/  IMAD.MOV.U32 R15, RZ, RZ, -0x1 ;  /* 0xffffffffff0f7424 */ /* 0x000fce00078e00ff */
[----:B012---:R-:W-:Y:S05]  /*14b50*/  WARPSYNC.COLLECTIVE R15, `(.L_x_9381) ;  /* 0x000000000f087348 */ /* 0x007fea0003c00000 */
[----:B------:R3:W4:Y:S02]  /*14b60*/  SHFL.IDX P6, R14, R13, R12, R11 ;  /* 0x0000000c0d0e7389 */ /* 0x00072400000c000b */
[----:B01234-:R-:W-:Y:S01]  /*14b70*/  ENDCOLLECTIVE ;  /* 0x000000000000791b */ /* 0x01ffe20003800000 */
.L_x_9381:
[----:B------:R-:W-:Y:S05]  /*14b80*/  BSYNC B0 ;  /* 0x0000000000007941 */ /* 0x000fea0003800000 */
.L_x_9380:
[----:B------:R-:W-:Y:S05]  /*14b90*/  BRA `(.L_x_9243) ;  /* 0xffffffb400987947 */ /* 0x000fea000383ffff */
.L_x_9248:
[----:B0-----:R0:W3:Y:S02]  /*14ba0*/  SYNCS.PHASECHK.TRANS64.TRYWAIT P0, [R4+URZ+0x28820], R0 ;  /* 0x02882000040075a7 */ /* 0x0010e4000800017f */
[----:B---3--:R-:W-:Y:S05]  /*14bb0*/  @!P0 NANOSLEEP.SYNCS 0x989680 ;  /* 0x009896800000895d */ /* 0x008fea0003900000 */
[----:B------:R-:W3:Y:S02]  /*14bc0*/  @!P0 SYNCS.PHASECHK.TRANS64 P0, [R4+URZ+0x28820], R0 ;  /* 0x02882000040085a7 */ /* 0x000ee4000800007f */
[----:B---3--:R-:W-:Y:S05]  /*14bd0*/  @!P0 BRA `(.L_x_9248) ;  /* 0xfffffffc00f08947 */ /* 0x008fea000383ffff */
[----:B------:R-:W-:Y:S05]  /*14be0*/  BRA `(.L_x_9382) ;  /* 0xffffffbc00107947 */ /* 0x000fea000383ffff */
.L_x_9249:
        /* <DEDUP_REMOVED lines=11> */
.L_x_9384:
[----:B------:R-:W-:Y:S05]  /*14ca0*/  BSYNC B0 ;  /* 0x0000000000007941 */ /* 0x000fea0003800000 */
.L_x_9383:
[----:B------:R-:W-:Y:S05]  /*14cb0*/  BRA `(.L_x_9385) ;  /* 0xffffffb800f87947 */ /* 0x000fea000383ffff */
.L_x_9252:
[----:B------:R-:W-:Y:S01]  /*14cc0*/  BSSY B1, `(.L_x_9386) ;  /* 0x0000006000017945 */ /* 0x000fe20003800000 */
[----:B------:R-:W-:-:S07]  /*14cd0*/  IMAD.MOV.U32 R15, RZ, RZ, -0x1 ;  /* 0xffffffffff0f7424 */ /* 0x000fce00078e00ff */
[----:B012---:R-:W-:Y:S05]  /*14ce0*/  WARPSYNC.COLLECTIVE R15, `(.L_x_9387) ;  /* 0x000000000f0c7348 */ /* 0x007fea0003c00000 */
[----:B------:R-:W-:Y:S02]  /*14cf0*/  ELECT P6, UR62, PT ;  /* 0x00000000003e782f */ /* 0x000fe400038c0000 */
[----:B------:R-:W-:Y:S01]  /*14d00*/  MOV R14, UR62 ;  /* 0x0000003e000e7c02 */ /* 0x000fe20008000f00 */
[----:B012---:R-:W-:Y:S10]  /*14d10*/  ENDCOLLECTIVE ;  /* 0x000000000000791b */ /* 0x007ff40003800000 */
.L_x_9387:
[----:B------:R-:W-:Y:S05]  /*14d20*/  BSYNC B1 ;  /* 0x0000000000017941 */ /* 0x000fea0003800000 */
.L_x_9386:
[----:B------:R-:W-:Y:S05]  /*14d30*/  BRA `(.L_x_9388) ;  /* 0xffffffb800f07947 */ /* 0x000fea000383ffff */
.L_x_9254:
[----:B0-----:R0:W3:Y:S02]  /*14d40*/  SYNCS.PHASECHK.TRANS64.TRYWAIT P1, [R5+URZ+0x28840], R0 ;  /* 0x02884000050075a7 */ /* 0x0010e4000802017f */
[----:B---3--:R-:W-:Y:S05]  /*14d50*/  @!P1 NANOSLEEP.SYNCS 0x989680 ;  /* 0x009896800000995d */ /* 0x008fea0003900000 */
[----:B------:R-:W3:Y:S02]  /*14d60*/  @!P1 SYNCS.PHASECHK.TRANS64 P1, [R5+URZ+0x28840], R0 ;  /* 0x02884000050095a7 */ /* 0x000ee4000802007f */
[----:B---3--:R-:W-:Y:S05]  /*14d70*/  @!P1 BRA `(.L_x_9254) ;  /* 0xfffffffc00f09947 */ /* 0x008fea000383ffff */
[----:B------:R-:W-:Y:S05]  /*14d80*/  BRA `(.L_x_9389) ;  /* 0xffffffbc00107947 */ /* 0x000fea000383ffff */
.L_x_9256:
[----:B---3--:R3:W4:Y:S02]  /*14d90*/  SYNCS.PHASECHK.TRANS64.TRYWAIT P1, [R25+URZ+0x28840], R2 ;  /* 0x02884002190075a7 */ /* 0x008724000802017f */
[----:B----4-:R-:W-:Y:S05]  /*14da0*/  @!P1 NANOSLEEP.SYNCS 0x989680 ;  /* 0x009896800000995d */ /* 0x010fea0003900000 */
[----:B------:R-:W4:Y:S02]  /*14db0*/  @!P1 SYNCS.PHASECHK.TRANS64 P1, [R25+URZ+0x28840], R2 ;  /* 0x02884002190095a7 */ /* 0x000f24000802007f */
[----:B----4-:R-:W-:Y:S05]  /*14dc0*/  @!P1 BRA `(.L_x_9256) ;  /* 0xfffffffc00f09947 */ /* 0x010fea000383ffff */
[----:B------:R-:W-:Y:S05]  /*14dd0*/  BRA `(.L_x_9390) ;  /* 0xffffffbc001c7947 */ /* 0x000fea000383ffff */
.L_x_9258:
[----:B----4-:R4:W0:Y:S02]  /*14de0*/  SYNCS.PHASECHK.TRANS64.TRYWAIT P1, [R5+URZ+0x28860], R0 ;  /* 0x02886000050075a7 */ /* 0x010824000802017f */
[----:B0-----:R-:W-:Y:S05]  /*14df0*/  @!P1 NANOSLEEP.SYNCS 0x989680 ;  /* 0x009896800000995d */ /* 0x001fea0003900000 */
[----:B------:R-:W0:Y:S02]  /*14e00*/  @!P1 SYNCS.PHASECHK.TRANS64 P1, [R5+URZ+0x28860], R0 ;  /* 0x02886000050095a7 */ /* 0x000e24000802007f */
[----:B0-----:R-:W-:Y:S05]  /*14e10*/  @!P1 BRA `(.L_x_9258) ;  /* 0xfffffffc00f09947 */ /* 0x001fea000383ffff */
[----:B------:R-:W-:Y:S05]  /*14e20*/  BRA `(.L_x_9391) ;  /* 0xffffffbc00187947 */ /* 0x000fea000383ffff */
.L_x_9392:
        /* <DEDUP_REMOVED lines=13> */
.L_x_15861:


//--------------------- .text._ZN7cutlass13device_kernelIN5flash11enable_sm90INS1_16FlashAttnFwdSm90INS1_25CollectiveMainloopFwdSm90ILi2EN4cute5tupleIJNS5_1CILi1EEES8_S8_EEENS6_IJNS7_ILi128EEESA_SA_EEELi128ENS_6half_tEfNS_4arch4Sm90ELb1ELb0ELb0ELb1ELb1ELb1ELb0ELb1ELb1ELb1ELb0ELb0EEENS1_21CollectiveEpilogueFwdISB_S9_SC_SE_Li256ELb1ELb1ELb0ELb0EEENS1_36VarlenDynamicPersistentTileSchedulerILi128ELi128ELi256ELi128ELb0ELb1ELb1ELb1ELb1ELb1EEEEEEEEEvNT_6ParamsE --------------------------
	.section	.text._ZN7cutlass13device_kernelIN5flash11enable_sm90INS1_16FlashAttnFwdSm90INS1_25CollectiveMainloopFwdSm90ILi2EN4cute5tupleIJNS5_1CILi1EEES8_S8_EEENS6_IJNS7_ILi128EEESA_SA_EEELi128ENS_6half_tEfNS_4arch4Sm90ELb1ELb0ELb0ELb1ELb1ELb1ELb0ELb1ELb1ELb1ELb0ELb0EEENS1_21CollectiveEpilogueFwdISB_S9_SC_SE_Li256ELb1ELb1ELb0ELb0EEENS1_36VarlenDynamicPersistentTileSchedulerILi128ELi128ELi256ELi128ELb0ELb1ELb1ELb1ELb1ELb1EEEEEEEEEvNT_6ParamsE,"ax",@progbits
	.align	128
.text._ZN7cutlass13device_kernelIN5flash11enable_sm90INS1_16FlashAttnFwdSm90INS1_25CollectiveMainloopFwdSm90ILi2EN4cute5tupleIJNS5_1CILi1EEES8_S8_EEENS6_IJNS7_ILi128EEESA_SA_EEELi128ENS_6half_tEfNS_4arch4Sm90ELb1ELb0ELb0ELb1ELb1ELb1ELb0ELb1ELb1ELb1ELb0ELb0EEENS1_21CollectiveEpilogueFwdISB_S9_SC_SE_Li256ELb1ELb1ELb0ELb0EEENS1_36VarlenDynamicPersistentTileSchedulerILi128ELi128ELi256ELi128ELb0ELb1ELb1ELb1ELb1ELb1EEEEEEEEEvNT_6ParamsE:
        .type           _ZN7cutlass13device_kernelIN5flash11enable_sm90INS1_16FlashAttnFwdSm90INS1_25CollectiveMainloopFwdSm90ILi2EN4cute5tupleIJNS5_1CILi1EEES8_S8_EEENS6_IJNS7_ILi128EEESA_SA_EEELi128ENS_6half_tEfNS_4arch4Sm90ELb1ELb0ELb0ELb1ELb1ELb1ELb0ELb1ELb1ELb1ELb0ELb0EEENS1_21CollectiveEpilogueFwdISB_S9_SC_SE_Li256ELb1ELb1ELb0ELb0EEENS1_36VarlenDynamicPersistentTileSchedulerILi128ELi128ELi256ELi128ELb0ELb1ELb1ELb1ELb1ELb1EEEEEEEEEvNT_6ParamsE,@function
        .size           _ZN7cutlass13device_kernelIN5flash11enable_sm90INS1_16FlashAttnFwdSm90INS1_25CollectiveMainloopFwdSm90ILi2EN4cute5tupleIJNS5_1CILi1EEES8_S8_EEENS6_IJNS7_ILi128EEESA_SA_EEELi128ENS_6half_tEfNS_4arch4Sm90ELb1ELb0ELb0ELb1ELb1ELb1ELb0ELb1ELb1ELb1ELb0ELb0EEENS1_21CollectiveEpilogueFwdISB_S9_SC_SE_Li256ELb1ELb1ELb0ELb0EEENS1_36VarlenDynamicPersistentTileSchedulerILi128ELi128ELi256ELi128ELb0ELb1ELb1ELb1ELb1ELb1EEEEEEEEEvNT_6ParamsE,(.L_x_15862 - _ZN7cutlass13device_kernelIN5flash11enable_sm90INS1_16FlashAttnFwdSm90INS1_25CollectiveMainloopFwdSm90ILi2EN4cute5tupleIJNS5_1CILi1EEES8_S8_EEENS6_IJNS7_ILi128EEESA_SA_EEELi128ENS_6half_tEfNS_4arch4Sm90ELb1ELb0ELb0ELb1ELb1ELb1ELb0ELb1ELb1ELb1ELb0ELb0EEENS1_21CollectiveEpilogueFwdISB_S9_SC_SE_Li256ELb1ELb1ELb0ELb0EEENS1_36VarlenDynamicPersistentTileSchedulerILi128ELi128ELi256ELi128ELb0ELb1ELb1ELb1ELb1ELb1EEEEEEEEEvNT_6ParamsE)
        .other          _ZN7cutlass13device_kernelIN5flash11enable_sm90INS1_16FlashAttnFwdSm90INS1_25CollectiveMainloopFwdSm90ILi2EN4cute5tupleIJNS5_1CILi1EEES8_S8_EEENS6_IJNS7_ILi128EEESA_SA_EEELi128ENS_6half_tEfNS_4arch4Sm90ELb1ELb0ELb0ELb1ELb1ELb1ELb0ELb1ELb1ELb1ELb0ELb0EEENS1_21CollectiveEpilogueFwdISB_S9_SC_SE_Li256ELb1ELb1ELb0ELb0EEENS1_36VarlenDynamicPersistentTileSchedulerILi128ELi128ELi256ELi128ELb0ELb1ELb1ELb1ELb1ELb1EEEEEEEEEvNT_6ParamsE,@"STO_CUDA_ENTRY STV_DEFAULT"
_ZN7cutlass13device_kernelIN5flash11enable_sm90INS1_16FlashAttnFwdSm90INS1_25CollectiveMainloopFwdSm90ILi2EN4cute5tupleIJNS5_1CILi1EEES8_S8_EEENS6_IJNS7_ILi128EEESA_SA_EEELi128ENS_6half_tEfNS_4arch4Sm90ELb1ELb0ELb0ELb1ELb1ELb1ELb0ELb1ELb1ELb1ELb0ELb0EEENS1_21CollectiveEpilogueFwdISB_S9_SC_SE_Li256ELb1ELb1ELb0ELb0EEENS1_36VarlenDynamicPersistentTileSchedulerILi128ELi128ELi256ELi128ELb0ELb1ELb1ELb1ELb1ELb1EEEEEEEEEvNT_6ParamsE:
        /* <DEDUP_REMOVED lines=18> */
.L_x_9394:
[----:B------:R-:W-:Y:S05]  /*0120*/  BSYNC B0 ;  /* 0x0000000000007941 */ /* 0x000fea0003800000 */
.L_x_9393:
        /* <DEDUP_REMOVED lines=41> */
.L_x_9395:
        /* <DEDUP_REMOVED lines=22> */
.L_x_9396:
        /* <DEDUP_REMOVED lines=18> */
.L_x_9397:
        /* <DEDUP_REMOVED lines=22> */
.L_x_9398:
        /* <DEDUP_REMOVED lines=22> */
.L_x_9399:
        /* <DEDUP_REMOVED lines=8> */
.L_x_9402:
        /* <DEDUP_REMOVED lines=19> */
[----:B------:R-:W-:Y:S02]  /*0ab0*/  R2UR UR40, R18 ;  /* 0x00000000122872ca */ /* 0x000fe400000e0000 */
[----:B------:R-:W-:Y:S02]  /*0ac0*/  CS2R R188, SRZ ;  /* 0x0000000000bc7805 */ /* 0x000fe4000001ff00 */
[----:B------:R-:W-:Y:S01]  /*0ad0*/  MOV R19, RZ ;  /* 0x000000ff00137202 */ /* 0x000fe20000000f00 */
[----:B------:R-:W-:Y:S01]  /*0ae0*/  IMAD.MOV.U32 R186, RZ, RZ, RZ ;  /* 0x000000ffffba7224 */ /* 0x000fe200078e00ff */
[----:B------:R-:W-:Y:S01]  /*0af0*/  SHF.R.S32.HI R3, RZ, 0x1f, R228 ;  /* 0x0000001fff037819 */ /* 0x000fe200000114e4 */
[----:B------:R-:W-:Y:S01]  /*0b00*/  ULOP3.LUT UR39, UR36, 0x1, URZ, 0xfc, !UPT ;  /* 0x0000000124277892 */ /* 0x000fe2000f8efc3f */
[----:B------:R-:W-:Y:S02]  /*0b10*/  UMOV UR37, URZ ;  /* 0x0000003f00257c82 */ /* 0x000fe40008000000 */
[----:B------:R-:W-:-:S02]  /*0b20*/  LEA.HI R5, R3, R228, RZ, 0x7 ;  /* 0x000000e403057211 */ /* 0x000fc400078f38ff */
[-C--:B------:R-:W-:Y:S02]  /*0b30*/  LEA.HI R2, R3, R228.reuse, RZ, 0x5 ;  /* 0x000000e403027211 */ /* 0x080fe400078f28ff */
[----:B------:R-:W-:Y:S01]  /*0b40*/  LOP3.LUT R213, R5, 0xffffff80, RZ, 0xc0, !PT ;  /* 0xffffff8005d57812 */ /* 0x000fe200078ec0ff */
[----:B------:R-:W-:Y:S01]  /*0b50*/  UIADD3 UR40, UR40, 0x10400, URZ ;  /* 0x0001040028287890 */ /* 0x000fe2000fffe03f */
[----:B------:R-:W-:Y:S01]  /*0b60*/  LEA.HI R0, R3, R228, RZ, 0x4 ;  /* 0x000000e403007211 */ /* 0x000fe200078f20ff */
[----:B------:R-:W-:Y:S01]  /*0b70*/  IMAD.SHL.U32 R2, R2, 0x20, RZ ;  /* 0x0000002002027824 */ /* 0x000fe200078e00ff */
[----:B------:R-:W-:Y:S02]  /*0b80*/  IADD3 R213, R228, -R213, RZ ;  /* 0x800000d5e4d57210 */ /* 0x000fe40007ffe0ff */
[----:B------:R-:W-:Y:S02]  /*0b90*/  LOP3.LUT R7, R0, 0x3fffff0, RZ, 0xc0, !PT ;  /* 0x03fffff000077812 */ /* 0x000fe400078ec0ff */
[----:B------:R-:W-:-:S02]  /*0ba0*/  SHF.R.S32.HI R4, RZ, 0x1f, R213 ;  /* 0x0000001fff047819 */ /* 0x000fc400000114d5 */
[----:B------:R-:W-:Y:S01]  /*0bb0*/  LOP3.LUT R2, R2, 0xfffffc00, RZ, 0xc0, !PT ;  /* 0xfffffc0002027812 */ /* 0x000fe200078ec0ff */
[----:B------:R-:W-:Y:S01]  /*0bc0*/  IMAD.IADD R7, R228, 0x1, -R7 ;  /* 0x00000001e4077824 */ /* 0x000fe200078e0a07 */
[----:B------:R-:W-:Y:S02]  /*0bd0*/  LEA.HI R6, R4, R213, RZ, 0x2 ;  /* 0x000000d504067211 */ /* 0x000fe400078f10ff */
[----:B------:R-:W-:Y:S02]  /*0be0*/  LEA.HI R10, R3, R228, RZ, 0x2 ;  /* 0x000000e4030a7211 */ /* 0x000fe400078f10ff */
[--C-:B------:R-:W-:Y:S02]  /*0bf0*/  SHF.R.S32.HI R8, RZ, 0x2, R6.reuse ;  /* 0x00000002ff087819 */ /* 0x100fe40000011406 */
[----:B------:R-:W-:Y:S02]  /*0c00*/  SHF.R.S32.HI R9, RZ, 0x1f, R6 ;  /* 0x0000001fff097819 */ /* 0x000fe40000011406 */
[----:B------:R-:W-:-:S02]  /*0c10*/  LOP3.LUT R13, R10, 0xfffffffc, RZ, 0xc0, !PT ;  /* 0xfffffffc0a0d7812 */ /* 0x000fc400078ec0ff */
[----:B------:R-:W-:Y:S02]  /*0c20*/  LEA.HI R9, R9, R8, RZ, 0x3 ;  /* 0x0000000809097211 */ /* 0x000fe400078f18ff */
[----:B------:R-:W-:Y:S01]  /*0c30*/  SHF.R.S32.HI R220, RZ, 0x7, R5 ;  /* 0x00000007ffdc7819 */ /* 0x000fe20000011405 */
[----:B------:R-:W-:Y:S01]  /*0c40*/  IMAD.IADD R13, R228, 0x1, -R13 ;  /* 0x00000001e40d7824 */ /* 0x000fe200078e0a0d */
[----:B------:R-:W-:Y:S01]  /*0c50*/  LOP3.LUT R11, R9, 0xfffffff8, RZ, 0xc0, !PT ;  /* 0xfffffff8090b7812 */ /* 0x000fe200078ec0ff */
[----:B------:R-:W-:Y:S01]  /*0c60*/  IMAD R9, R7, 0x40, R2 ;  /* 0x0000004007097824 */ /* 0x000fe200078e0202 */
[----:B------:R-:W-:Y:S02]  /*0c70*/  SHF.R.S32.HI R7, RZ, 0x4, R0 ;  /* 0x00000004ff077819 */ /* 0x000fe40000011400 */
[----:B------:R-:W-:Y:S02]  /*0c80*/  LEA.HI R187, R3, R228, RZ, 0x3 ;  /* 0x000000e403bb7211 */ /* 0x000fe400078f18ff */
[----:B------:R-:W-:-:S02]  /*0c90*/  LEA.HI R0, R0, R7, RZ, 0x1 ;  /* 0x0000000700007211 */ /* 0x000fc400078f08ff */
[----:B------:R-:W-:Y:S02]  /*0ca0*/  LEA.HI R4, R4, R213, RZ, 0x5 ;  /* 0x000000d504047211 */ /* 0x000fe400078f28ff */
[----:B------:R-:W-:Y:S02]  /*0cb0*/  LOP3.LUT R0, R0, 0x1ffffffe, RZ, 0xc0, !PT ;  /* 0x1ffffffe00007812 */ /* 0x000fe400078ec0ff */
[----:B------:R-:W-:Y:S02]  /*0cc0*/  LEA.HI R5, R5, R220, RZ, 0x1 ;  /* 0x000000dc05057211 */ /* 0x000fe400078f08ff */
[----:B------:R-:W-:Y:S01]  /*0cd0*/  LEA.HI R2, R13, R13, RZ, 0x1 ;  /* 0x0000000d0d027211 */ /* 0x000fe200078f08ff */
[----:B------:R-:W-:Y:S01]  /*0ce0*/  IMAD.IADD R0, R7, 0x1, -R0 ;  /* 0x0000000107007824 */ /* 0x000fe200078e0a00 */
[----:B------:R-:W-:Y:S02]  /*0cf0*/  IADD3 R11, R8, -R11, RZ ;  /* 0x8000000b080b7210 */ /* 0x000fe40007ffe0ff */
[----:B------:R-:W-:Y:S01]  /*0d00*/  SHF.R.S32.HI R4, RZ, 0x5, R4 ;  /* 0x00000005ff047819 */ /* 0x000fe20000011404 */
[----:B------:R-:W-:Y:S01]  /*0d10*/  IMAD R222, R0, 0x8, R9 ;  /* 0x0000000800de7824 */ /* 0x000fe200078e0209 */
[----:B------:R-:W-:-:S02]  /*0d20*/  LEA.HI R0, R3, R228, RZ, 0x6 ;  /* 0x000000e403007211 */ /* 0x000fc400078f30ff */
[----:B------:R-:W-:Y:S01]  /*0d30*/  LOP3.LUT R3, R187, 0xfffffff8, RZ, 0xc0, !PT ;  /* 0xfffffff8bb037812 */ /* 0x000fe200078ec0ff */
[----:B------:R-:W-:Y:S01]  /*0d40*/  IMAD R4, R4, 0x10, R11 ;  /* 0x0000001004047824 */ /* 0x000fe200078e020b */
[----:B------:R-:W-:Y:S01]  /*0d50*/  SHF.R.S32.HI R187, RZ, 0x3, R187 ;  /* 0x00000003ffbb7819 */ /* 0x000fe200000114bb */
[----:B------:R-:W-:Y:S01]  /*0d60*/  IMAD.SHL.U32 R0, R0, 0x8, RZ ;  /* 0x0000000800007824 */ /* 0x000fe200078e00ff */
[----:B------:R-:W-:Y:S01]  /*0d70*/  LOP3.LUT R5, R5, 0x3fffffe, RZ, 0xc0, !PT ;  /* 0x03fffffe05057812 */ /* 0x000fe200078ec0ff */
[----:B------:R-:W-:Y:S01]  /*0d80*/  IMAD.IADD R206, R228, 0x1, -R3 ;  /* 0x00000001e4ce7824 */ /* 0x000fe200078e0a03 */
[----:B------:R-:W-:Y:S01]  /*0d90*/  LOP3.LUT R2, R2, 0x1ffffffe, RZ, 0xc0, !PT ;  /* 0x1ffffffe02027812 */ /* 0x000fe200078ec0ff */
[C---:B------:R-:W-:Y:S01]  /*0da0*/  VIADD R219, R187.reuse, 0x20 ;  /* 0x00000020bbdb7836 */ /* 0x040fe20000000000 */
[C---:B------:R-:W-:Y:S01]  /*0db0*/  SHF.L.U32 R224, R187.reuse, 0x6, RZ ;  /* 0x00000006bbe07819 */ /* 0x040fe200000006ff */
[C---:B------:R-:W-:Y:S01]  /*0dc0*/  VIADD R217, R187.reuse, 0x60 ;  /* 0x00000060bbd97836 */ /* 0x040fe20000000000 */
[----:B------:R-:W-:Y:S01]  /*0dd0*/  IADD3 R5, R220, -R5, RZ ;  /* 0x80000005dc057210 */ /* 0x000fe20007ffe0ff */
[----:B------:R-:W-:Y:S01]  /*0de0*/  VIADD R218, R187, 0x40 ;  /* 0x00000040bbda7836 */ /* 0x000fe20000000000 */
[----:B------:R-:W-:Y:S01]  /*0df0*/  LOP3.LUT R201, R0, 0xfffffe00, RZ, 0xc0, !PT ;  /* 0xfffffe0000c97812 */ /* 0x000fe200078ec0ff */
[----:B------:R-:W-:Y:S01]  /*0e00*/  IMAD.IADD R204, R13, 0x1, -R2 ;  /* 0x000000010dcc7824 */ /* 0x000fe200078e0a02 */
[----:B------:R-:W-:Y:S01]  /*0e10*/  SHF.L.U32 R16, R206, 0x3, RZ ;  /* 0x00000003ce107819 */ /* 0x000fe200000006ff */
[----:B------:R-:W-:Y:S01]  /*0e20*/  IMAD R221, R5, 0x40, R4 ;  /* 0x0000004005dd7824 */ /* 0x000fe200078e0204 */
[----:B------:R-:W-:Y:S01]  /*0e30*/  LOP3.LUT R3, R224, 0x1c0, RZ, 0xc0, !PT ;  /* 0x000001c0e0037812 */ /* 0x000fe200078ec0ff */
[----:B------:R-:W-:Y:S01]  /*0e40*/  IMAD.SHL.U32 R196, R219, 0x40, RZ ;  /* 0x00000040dbc47824 */ /* 0x000fe200078e00ff */
[----:B------:R-:W-:Y:S01]  /*0e50*/  SHF.R.S32.HI R0, RZ, 0x1f, R219 ;  /* 0x0000001fff007819 */ /* 0x000fe200000114db */
[----:B------:R-:W-:Y:S01]  /*0e60*/  IMAD.SHL.U32 R195, R218, 0x40, RZ ;  /* 0x00000040dac37824 */ /* 0x000fe200078e00ff */
[----:B------:R-:W-:Y:S01]  /*0e70*/  SHF.R.S32.HI R2, RZ, 0x1f, R217 ;  /* 0x0000001fff027819 */ /* 0x000fe200000114d9 */
[----:B------:R-:W-:Y:S01]  /*0e80*/  IMAD.SHL.U32 R194, R217, 0x40, RZ ;  /* 0x00000040d9c27824 */ /* 0x000fe200078e00ff */
[----:B------:R-:W-:Y:S01]  /*0e90*/  SHF.R.S32.HI R5, RZ, 0x1f, R218 ;  /* 0x0000001fff057819 */ /* 0x000fe200000114da */
[----:B------:R-:W-:Y:S01]  /*0ea0*/  IMAD R204, R204, 0x8, R221 ;  /* 0x00000008cccc7824 */ /* 0x000fe200078e02dd */
[----:B------:R-:W-:-:S02]  /*0eb0*/  SHF.R.U32.HI R200, RZ, 0x3, R3 ;  /* 0x00000003ffc87819 */ /* 0x000fc40000011603 */
[----:B------:R-:W-:Y:S02]  /*0ec0*/  LOP3.LUT R205, R3, 0x38, R16, 0xf8, !PT ;  /* 0x0000003803cd7812 */ /* 0x000fe400078ef810 */
[----:B------:R-:W-:Y:S02]  /*0ed0*/  LEA.HI R0, R0, R219, RZ, 0x3 ;  /* 0x000000db00007211 */ /* 0x000fe400078f18ff */
[----:B------:R-:W-:Y:S01]  /*0ee0*/  LEA.HI R3, R2, R217, RZ, 0x3 ;  /* 0x000000d902037211 */ /* 0x000fe200078f18ff */
[----:B------:R-:W-:Y:S01]  /*0ef0*/  VIADD R2, R16, 0x40 ;  /* 0x0000004010027836 */ /* 0x000fe20000000000 */
[----:B------:R-:W-:Y:S01]  /*0f00*/  LEA.HI R5, R5, R218, RZ, 0x3 ;  /* 0x000000da05057211 */ /* 0x000fe200078f18ff */
[----:B------:R-:W-:Y:S01]  /*0f10*/  IMAD.SHL.U32 R0, R0, 0x40, RZ ;  /* 0x0000004000007824 */ /* 0x000fe200078e00ff */
[----:B------:R-:W-:Y:S01]  /*0f20*/  LOP3.LUT R196, R196, 0x1c0, RZ, 0xc0, !PT ;  /* 0x000001c0c4c47812 */ /* 0x000fe200078ec0ff */
[----:B------:R-:W-:Y:S01]  /*0f30*/  IMAD.SHL.U32 R3, R3, 0x40, RZ ;  /* 0x0000004003037824 */ /* 0x000fe200078e00ff */
[----:B------:R-:W-:-:S02]  /*0f40*/  LOP3.LUT R195, R195, 0x1c0, RZ, 0xc0, !PT ;  /* 0x000001c0c3c37812 */ /* 0x000fc400078ec0ff */
[----:B------:R-:W-:Y:S02]  /*0f50*/  LOP3.LUT R194, R194, 0x1c0, RZ, 0xc0, !PT ;  /* 0x000001c0c2c27812 */ /* 0x000fe400078ec0ff */
[----:B------:R-:W-:Y:S02]  /*0f60*/  SHF.L.U32 R5, R5, 0x6, RZ ;  /* 0x0000000605057819 */ /* 0x000fe400000006ff */
[----:B------:R-:W-:Y:S02]  /*0f70*/  SHF.L.U32 R22, R206, 0x2, RZ ;  /* 0x00000002ce167819 */ /* 0x000fe400000006ff */
[----:B------:R-:W-:Y:S02]  /*0f80*/  SHF.R.U32.HI R227, RZ, 0x3, R196 ;  /* 0x00000003ffe37819 */ /* 0x000fe400000116c4 */
[----:B------:R-:W-:Y:S01]  /*0f90*/  LOP3.LUT R4, R196, 0x38, R16, 0xf8, !PT ;  /* 0x00000038c4047812 */ /* 0x000fe200078ef810 */
[----:B------:R-:W-:Y:S01]  /*0fa0*/  VIADD R185, R22, 0x20 ;  /* 0x0000002016b97836 */ /* 0x000fe20000000000 */
[----:B------:R-:W-:-:S02]  /*0fb0*/  SHF.R.U32.HI R226, RZ, 0x3, R195 ;  /* 0x00000003ffe27819 */ /* 0x000fc400000116c3 */
[----:B------:R-:W-:Y:S02]  /*0fc0*/  LOP3.LUT R7, R195, 0x38, R16, 0xf8, !PT ;  /* 0x00000038c3077812 */ /* 0x000fe400078ef810 */
[----:B------:R-:W-:Y:S02]  /*0fd0*/  SHF.R.U32.HI R225, RZ, 0x3, R194 ;  /* 0x00000003ffe17819 */ /* 0x000fe400000116c2 */
[----:B------:R-:W-:Y:S02]  /*0fe0*/  LOP3.LUT R8, R194, 0x38, R16, 0xf8, !PT ;  /* 0x00000038c2087812 */ /* 0x000fe400078ef810 */
[----:B------:R-:W-:Y:S02]  /*0ff0*/  LOP3.LUT R199, R0, 0xfffffe00, RZ, 0xc0, !PT ;  /* 0xfffffe0000c77812 */ /* 0x000fe400078ec0ff */
[----:B------:R-:W-:Y:S02]  /*1000*/  LOP3.LUT R198, R5, 0xfffffe00, RZ, 0xc0, !PT ;  /* 0xfffffe0005c67812 */ /* 0x000fe400078ec0ff */
[----:B------:R-:W-:-:S02]  /*1010*/  LOP3.LUT R197, R3, 0xfffffe00, RZ, 0xc0, !PT ;  /* 0xfffffe0003c57812 */ /* 0x000fc400078ec0ff */
[----:B------:R-:W-:Y:S02]  /*1020*/  LOP3.LUT R6, R6, 0x7ffffffc, RZ, 0xc0, !PT ;  /* 0x7ffffffc06067812 */ /* 0x000fe400078ec0ff */
[----:B------:R-:W-:Y:S02]  /*1030*/  LOP3.LUT R205, R201, R205, R200, 0xf6, !PT ;  /* 0x000000cdc9cd7212 */ /* 0x000fe400078ef6c8 */
[----:B------:R-:W-:Y:S01]  /*1040*/  LOP3.LUT R4, R199, R4, R227, 0xf6, !PT ;  /* 0x00000004c7047212 */ /* 0x000fe200078ef6e3 */
[----:B------:R-:W-:Y:S01]  /*1050*/  IMAD.IADD R203, R213, 0x1, -R6 ;  /* 0x00000001d5cb7824 */ /* 0x000fe200078e0a06 */
[----:B------:R-:W-:Y:S02]  /*1060*/  LOP3.LUT R7, R198, R7, R226, 0xf6, !PT ;  /* 0x00000007c6077212 */ /* 0x000fe400078ef6e2 */
[----:B------:R-:W-:Y:S02]  /*1070*/  LOP3.LUT R8, R197, R8, R225, 0xf6, !PT ;  /* 0x00000008c5087212 */ /* 0x000fe400078ef6e1 */
[----:B------:R-:W-:-:S02]  /*1080*/  SHF.R.S32.HI R223, RZ, 0x1f, R187 ;  /* 0x0000001fffdf7819 */ /* 0x000fc400000114bb */
[----:B------:R-:W-:Y:S02]  /*1090*/  SHF.R.S32.HI R23, RZ, 0x1f, R22 ;  /* 0x0000001fff177819 */ /* 0x000fe40000011416 */
[----:B------:R-:W-:Y:S02]  /*10a0*/  SHF.R.S32.HI R17, RZ, 0x1f, R16 ;  /* 0x0000001fff117819 */ /* 0x000fe40000011410 */
[----:B------:R-:W-:Y:S02]  /*10b0*/  SHF.R.S32.HI R184, RZ, 0x1f, R2 ;  /* 0x0000001fffb87819 */ /* 0x000fe40000011402 */
[----:B------:R-:W-:Y:S02]  /*10c0*/  SHF.R.S32.HI R212, RZ, 0x1f, R185 ;  /* 0x0000001fffd47819 */ /* 0x000fe400000114b9 */
[----:B------:R-:W-:Y:S02]  /*10d0*/  LEA R202, R205, UR40, 0x1 ;  /* 0x00000028cdca7c11 */ /* 0x000fe4000f8e08ff */
[----:B------:R-:W-:-:S02]  /*10e0*/  LEA R216, R4, UR40, 0x1 ;  /* 0x0000002804d87c11 */ /* 0x000fc4000f8e08ff */
[----:B------:R-:W-:Y:S02]  /*10f0*/  LEA R215, R7, UR40, 0x1 ;  /* 0x0000002807d77c11 */ /* 0x000fe4000f8e08ff */
[----:B------:R-:W-:-:S07]  /*1100*/  LEA R214, R8, UR40, 0x1 ;  /* 0x0000002808d67c11 */ /* 0x000fce000f8e08ff */
.L_x_9624:
[----:B0---4-:R-:W0:Y:S02]  /*1110*/  LDC.64 R4, c[0x0][0xc88] ;  /* 0x00032200ff047b82 */ /* 0x011e240000000a00 */
        /* <DEDUP_REMOVED lines=15> */
[C-C-:B------:R-:W-:Y:S02]  /*1210*/  @P1 LEA.HI.X R7, R210.reuse, UR5, R211.reuse, 0x2, P2 ;  /* 0x00000005d2071c11 */ /* 0x140fe400090f14d3 */
        /* <DEDUP_REMOVED lines=33> */
.L_x_9404:
        /* <DEDUP_REMOVED lines=9> */
.L_x_9405:
[----:B------:R-:W-:Y:S05]  /*14c0*/  @!P0 BRA `(.L_x_9406) ;  /* 0x00000000000c8947 */ /* 0x000fea0003800000 */
[----:B------:R-:W2:Y:S04]  /*14d0*/  LDG.E R4, desc[UR42][R8.64] ;  /* 0x0000002a08047981 */ /* 0x000ea8000c1e1900 */
[----:B------:R-:W2:Y:S02]  /*14e0*/  LDG.E R29, desc[UR42][R8.64+0x4] ;  /* 0x0000042a081d7981 */ /* 0x000ea4000c1e1900 */
[----:B--2---:R-:W-:-:S07]  /*14f0*/  IMAD.IADD R29, R29, 0x1, -R4 ;  /* 0x000000011d1d7824 */ /* 0x004fce00078e0a04 */
.L_x_9406:
[----:B------:R-:W-:Y:S01]  /*1500*/  ULDC.64 UR4, c[0x0][0xa10] ;  /* 0x0002840000047ab9 */ /* 0x000fe20000000a00 */
[----:B------:R-:W1:Y:S01]  /*1510*/  LDC R9, c[0x0][0x448] ;  /* 0x00011200ff097b82 */ /* 0x000e620000000800 */
[----:B------:R-:W-:-:S04]  /*1520*/  ISETP.NE.U32.AND P0, PT, RZ, UR4, PT ;  /* 0x00000004ff007c0c */ /* 0x000fc8000bf05070 */
        /* <DEDUP_REMOVED lines=13> */
[----:B------:R-:W-:-:S05]  /*1600*/  IMAD.SHL.U32 R191, R41, 0x80, RZ ;  /* 0x0000008029bf7824 */ /* 0x000fca00078e00ff */
[----:B0-----:R-:W-:-:S07]  /*1610*/  IADD3 R4, R191, 0x7f, RZ ;  /* 0x0000007fbf047810 */ /* 0x001fce0007ffe0ff */
[----:B------:R-:W0:Y:S08]  /*1620*/  @P1 LDC R9, c[0x0][0x44c] ;  /* 0x00011300ff091b82 */ /* 0x000e300000000800 */
[----:B------:R-:W1:Y:S01]  /*1630*/  @P1 LDC R5, c[0x0][0x450] ;  /* 0x00011400ff051b82 */ /* 0x000e620000000800 */
[----:B--2---:R-:W-:Y:S02]  /*1640*/  @P0 IMAD.IADD R25, R8, 0x1, -R3 ;  /* 0x0000000108190824 */ /* 0x004fe400078e0a03 */
[----:B------:R-:W-:-:S02]  /*1650*/  IMAD.IADD R8, R29, 0x1, -R0 ;  /* 0x000000011d087824 */ /* 0x000fc400078e0a00 */
[----:B0-----:R-:W-:-:S04]  /*1660*/  @P1 IMAD.HI.U32 R0, R4, R9, RZ ;  /* 0x0000000904001227 */ /* 0x001fc800078e00ff */
[----:B------:R-:W-:Y:S01]  /*1670*/  IMAD.IADD R193, R8, 0x1, R25 ;  /* 0x0000000108c17824 */ /* 0x000fe200078e0219 */
[----:B-1----:R-:W-:Y:S01]  /*1680*/  @P1 SHF.R.U32.HI R4, RZ, R5, R0 ;  /* 0x00000005ff041219 */ /* 0x002fe20000011600 */
[----:B------:R-:W-:-:S03]  /*1690*/  IMAD.MOV R27, RZ, RZ, -R8 ;  /* 0x000000ffff1b7224 */ /* 0x000fc600078e0a08 */
[C---:B------:R-:W-:Y:S02]  /*16a0*/  IADD3 R95, R193.reuse, 0x80, -R192 ;  /* 0x00000080c15f7810 */ /* 0x040fe40007ffe8c0 */
[----:B------:R-:W-:Y:S02]  /*16b0*/  IADD3 R0, R193, 0x7f, RZ ;  /* 0x0000007fc1007810 */ /* 0x000fe40007ffe0ff */
[----:B------:R-:W-:Y:S01]  /*16c0*/  VIMNMX R27, RZ, R27, !PT ;  /* 0x0000001bff1b7248 */ /* 0x000fe20007fe0100 */
[----:B------:R-:W-:Y:S01]  /*16d0*/  IMAD.IADD R4, R95, 0x1, R4 ;  /* 0x000000015f047824 */ /* 0x000fe200078e0204 */
[----:B------:R-:W-:-:S04]  /*16e0*/  SHF.R.S32.HI R3, RZ, 0x1f, R0 ;  /* 0x0000001fff037819 */ /* 0x000fc80000011400 */
[----:B------:R-:W-:Y:S02]  /*16f0*/  SHF.R.S32.HI R5, RZ, 0x1f, R4 ;  /* 0x0000001fff057819 */ /* 0x000fe40000011404 */
[----:B------:R-:W-:Y:S02]  /*1700*/  LEA.HI R3, R3, R0, RZ, 0x7 ;  /* 0x0000000003037211 */ /* 0x000fe400078f38ff */
[----:B------:R-:W-:Y:S02]  /*1710*/  LEA.HI R5, R5, R4, RZ, 0x7 ;  /* 0x0000000405057211 */ /* 0x000fe400078f38ff */
[----:B------:R-:W-:Y:S02]  /*1720*/  SHF.R.S32.HI R96, RZ, 0x7, R3 ;  /* 0x00000007ff607819 */ /* 0x000fe40000011403 */
[----:B------:R-:W-:-:S04]  /*1730*/  SHF.R.S32.HI R5, RZ, 0x7, R5 ;  /* 0x00000007ff057819 */ /* 0x000fc80000011405 */
[----:B------:R-:W-:-:S05]  /*1740*/  VIMNMX R5, R96, R5, PT ;  /* 0x0000000560057248 */ /* 0x000fca0003fe0100 */
[----:B------:R-:W-:-:S05]  /*1750*/  IMAD R0, R5, 0x80, -R8 ;  /* 0x0000008005007824 */ /* 0x000fca00078e0a08 */
[----:B------:R-:W-:-:S04]  /*1760*/  VIMNMX R0, R0, R25, PT ;  /* 0x0000001900007248 */ /* 0x000fc80003fe0100 */
[----:B------:R-:W-:Y:S02]  /*1770*/  ISETP.GT.AND P0, PT, R0, R27, PT ;  /* 0x0000001b0000720c */ /* 0x000fe40003f04270 */
[----:B------:R-:W-:-:S05]  /*1780*/  SHF.R.U32.HI R27, RZ, 0x7, R27 ;  /* 0x00000007ff1b7819 */ /* 0x000fca000001161b */
[----:B------:R-:W-:-:S06]  /*1790*/  IMAD.MOV.U32 R28, RZ, RZ, R27 ;  /* 0x000000ffff1c7224 */ /* 0x000fcc00078e001b */
[----:B------:R-:W-:-:S04]  /*17a0*/  @P0 IADD3 R0, R0, 0x7f, RZ ;  /* 0x0000007f00000810 */ /* 0x000fc80007ffe0ff */
[----:B------:R-:W-:-:S04]  /*17b0*/  @P0 SHF.R.S32.HI R3, RZ, 0x1f, R0 ;  /* 0x0000001fff030819 */ /* 0x000fc80000011400 */
[----:B------:R-:W-:-:S04]  /*17c0*/  @P0 LEA.HI R3, R3, R0, RZ, 0x7 ;  /* 0x0000000003030211 */ /* 0x000fc800078f38ff */
[----:B------:R-:W-:Y:S02]  /*17d0*/  @P0 SHF.R.S32.HI R28, RZ, 0x7, R3 ;  /* 0x00000007ff1c0819 */ /* 0x000fe40000011403 */
[----:B------:R-:W-:Y:S02]  /*17e0*/  PLOP3.LUT P0, PT, PT, PT, PT, 0x80, 0x0 ;  /* 0x000000000000781c */ /* 0x000fe40003f0f070 */
[----:B------:R-:W-:-:S13]  /*17f0*/  ISETP.GT.AND P1, PT, R28, R27, PT ;  /* 0x0000001b1c00720c */ /* 0x000fda0003f24270 */
[----:B---3--:R-:W-:Y:S05]  /*1800*/  @!P1 BRA `(.L_x_9407) ;  /* 0x0000006800449947 */ /* 0x008fea0003800000 */
        /* <DEDUP_REMOVED lines=20> */
.L_x_9409:
[----:B------:R-:W-:Y:S05]  /*1950*/  BSYNC B6 ;  /* 0x0000000000067941 */ /* 0x000fea0003800000 */
.L_x_9408:
        /* <DEDUP_REMOVED lines=20> */
.L_x_9411:
[----:B------:R-:W-:Y:S05]  /*1aa0*/  BSYNC B6 ;  /* 0x0000000000067941 */ /* 0x000fea0003800000 */
.L_x_9410:
        /* <DEDUP_REMOVED lines=11> */
[----:B-----5:R-:W-:Y:S01]  /*1b60*/  SHF.R.S32.HI R13, RZ, 0x1f, R24 ;  /* 0x0000001fff0d7819 */ /* 0x020fe20000011418 */
[----:B------:R-:W0:Y:S01]  /*1b70*/  S2R R38, SR_TID.X ;  /* 0x0000000000267919 */ /* 0x000e220000002100 */
[----:B------:R-:W-:Y:S01]  /*1b80*/  SEL R3, R37, RZ, P0 ;  /* 0x000000ff25037207 */ /* 0x000fe20000000000 */
[-C--:B-1----:R-:W-:Y:S01]  /*1b90*/  IMAD R10, R223, R34.reuse, RZ ;  /* 0x00000022df0a7224 */ /* 0x082fe200078e02ff */
[C-C-:B------:R-:W-:Y:S01]  /*1ba0*/  SHF.L.U64.HI R29, R34.reuse, 0x5, R35.reuse ;  /* 0x00000005221d7819 */ /* 0x140fe20000010223 */
[C---:B------:R-:W-:Y:S01]  /*1bb0*/  IMAD.SHL.U32 R33, R34.reuse, 0x40, RZ ;  /* 0x0000004022217824 */ /* 0x040fe200078e00ff */
[----:B------:R-:W-:Y:S01]  /*1bc0*/  SHF.L.U64.HI R30, R34, 0x6, R35 ;  /* 0x00000006221e7819 */ /* 0x000fe20000010223 */
[----:B------:R-:W-:Y:S01]  /*1bd0*/  IMAD.IADD R3, R16, 0x1, R3 ;  /* 0x0000000110037824 */ /* 0x000fe200078e0203 */
[C---:B------:R-:W-:Y:S01]  /*1be0*/  SHF.L.U64.HI R31, R34.reuse, 0x7, R35 ;  /* 0x00000007221f7819 */ /* 0x040fe20000010223 */
[----:B---3--:R-:W-:Y:S01]  /*1bf0*/  IMAD.WIDE.U32 R4, R187, R34, R22 ;  /* 0x00000022bb047225 */ /* 0x008fe200078e0016 */
[----:B------:R-:W-:-:S03]  /*1c00*/  SHF.L.U32 R32, R34, 0x5, RZ ;  /* 0x0000000522207819 */ /* 0x000fc600000006ff */
[----:B--2---:R-:W-:-:S04]  /*1c10*/  IMAD.WIDE.U32 R6, R187, R14, R22 ;  /* 0x0000000ebb067225 */ /* 0x004fc800078e0016 */
[C---:B------:R-:W-:Y:S02]  /*1c20*/  IMAD R89, R187.reuse, R35, R10 ;  /* 0x00000023bb597224 */ /* 0x040fe400078e020a */
[----:B------:R-:W-:-:S04]  /*1c30*/  IMAD.WIDE.U32 R10, R187, R34, R16 ;  /* 0x00000022bb0a7225 */ /* 0x000fc800078e0010 */
[----:B------:R-:W-:Y:S01]  /*1c40*/  IMAD.MOV.U32 R82, RZ, RZ, R6 ;  /* 0x000000ffff527224 */ /* 0x000fe200078e0006 */
[----:B------:R-:W-:Y:S01]  /*1c50*/  SHF.R.S32.HI R6, RZ, 0x1f, R3 ;  /* 0x0000001fff067819 */ /* 0x000fe20000011403 */
[-C--:B------:R-:W-:Y:S02]  /*1c60*/  IMAD R8, R223, R14.reuse, RZ ;  /* 0x0000000edf087224 */ /* 0x080fe400078e02ff */
[----:B------:R-:W-:Y:S02]  /*1c70*/  IMAD.IADD R87, R5, 0x1, R89 ;  /* 0x0000000105577824 */ /* 0x000fe400078e0259 */
[----:B------:R-:W-:Y:S01]  /*1c80*/  IMAD.IADD R89, R89, 0x1, R11 ;  /* 0x0000000159597824 */ /* 0x000fe200078e020b */
[----:B------:R-:W-:Y:S01]  /*1c90*/  LEA.HI R11, R6, R3, RZ, 0x3 ;  /* 0x00000003060b7211 */ /* 0x000fe200078f18ff */
[C---:B------:R-:W-:Y:S01]  /*1ca0*/  IMAD R85, R187.reuse, R15, R8 ;  /* 0x0000000fbb557224 */ /* 0x040fe200078e0208 */
[----:B0-----:R-:W-:Y:S01]  /*1cb0*/  SHF.R.U32.HI R38, RZ, 0x7, R38 ;  /* 0x00000007ff267819 */ /* 0x001fe20000011626 */
[----:B------:R-:W-:Y:S01]  /*1cc0*/  IMAD.WIDE.U32 R8, R187, R14, R16 ;  /* 0x0000000ebb087225 */ /* 0x000fe200078e0010 */
[----:B------:R-:W-:-:S02]  /*1cd0*/  LOP3.LUT R5, R195, 0x38, R11, 0xf8, !PT ;  /* 0x00000038c3057812 */ /* 0x000fc400078ef80b */
[----:B------:R-:W-:Y:S01]  /*1ce0*/  ISETP.NE.AND P6, PT, R38, 0x1, PT ;  /* 0x000000012600780c */ /* 0x000fe20003fc5270 */
[----:B------:R-:W-:Y:S01]  /*1cf0*/  IMAD.MOV.U32 R86, RZ, RZ, R4 ;  /* 0x000000ffff567224 */ /* 0x000fe200078e0004 */
[----:B------:R-:W-:Y:S01]  /*1d00*/  LEA.HI R4, R6, R3, RZ, 0x6 ;  /* 0x0000000306047211 */ /* 0x000fe200078f30ff */
[----:B------:R-:W-:Y:S01]  /*1d10*/  IMAD.IADD R83, R7, 0x1, R85 ;  /* 0x0000000107537824 */ /* 0x000fe200078e0255 */
[----:B------:R-:W-:Y:S01]  /*1d20*/  LOP3.LUT R3, R11, 0x38, RZ, 0xc0, !PT ;  /* 0x000000380b037812 */ /* 0x000fe200078ec0ff */
[----:B------:R-:W-:Y:S01]  /*1d30*/  IMAD.MOV.U32 R88, RZ, RZ, R10 ;  /* 0x000000ffff587224 */ /* 0x000fe200078e000a */
[----:B------:R-:W-:Y:S01]  /*1d40*/  IADD3 R85, R85, R9, RZ ;  /* 0x0000000955557210 */ /* 0x000fe20007ffe0ff */
[C---:B------:R-:W-:Y:S01]  /*1d50*/  IMAD R9, R13.reuse, R14, RZ ;  /* 0x0000000e0d097224 */ /* 0x040fe200078e02ff */
[----:B------:R-:W-:Y:S01]  /*1d60*/  MOV R84, R8 ;  /* 0x0000000800547202 */ /* 0x000fe20000000f00 */
[----:B------:R-:W-:Y:S01]  /*1d70*/  IMAD R13, R13, R34, RZ ;  /* 0x000000220d0d7224 */ /* 0x000fe200078e02ff */
[----:B------:R-:W-:Y:S01]  /*1d80*/  SHF.L.U32 R4, R4, 0x7, RZ ;  /* 0x0000000704047819 */ /* 0x000fe200000006ff */
[----:B------:R-:W-:Y:S01]  /*1d90*/  IMAD R39, R24, R15, R9 ;  /* 0x0000000f18277224 */ /* 0x000fe200078e0209 */
[--C-:B------:R-:W-:Y:S01]  /*1da0*/  LOP3.LUT R8, R196, 0x38, R11.reuse, 0xf8, !PT ;  /* 0x00000038c4087812 */ /* 0x100fe200078ef80b */
[----:B------:R-:W-:Y:S05]  /*1db0*/  @!P6 WARPSYNC.ALL ;  /* 0x000000000000e948 */ /* 0x000fea0003800000 */
[----:B------:R-:W-:Y:S01]  /*1dc0*/  LOP3.LUT R10, R194, 0x38, R11, 0xf8, !PT ;  /* 0x00000038c20a7812 */ /* 0x000fe200078ef80b */
[----:B------:R-:W-:Y:S01]  /*1dd0*/  IMAD.WIDE.U32 R82, R24, R14, R82 ;  /* 0x0000000e18527225 */ /* 0x000fe200078e0052 */
[----:B------:R-:W-:Y:S01]  /*1de0*/  LOP3.LUT R3, R3, 0x1c0, R224, 0xf8, !PT ;  /* 0x000001c003037812 */ /* 0x000fe200078ef8e0 */
[----:B------:R-:W-:Y:S01]  /*1df0*/  ULDC UR4, c[0x0][0x2f4] ;  /* 0x0000bd0000047ab9 */ /* 0x000fe20000000800 */
[----:B------:R-:W-:Y:S01]  /*1e00*/  LOP3.LUT R6, R4, 0xffffe000, RZ, 0xc0, !PT ;  /* 0xffffe00004067812 */ /* 0x000fe200078ec0ff */
[C---:B------:R-:W-:Y:S01]  /*1e10*/  IMAD R13, R24.reuse, R35, R13 ;  /* 0x00000023180d7224 */ /* 0x040fe200078e020d */
[----:B------:R-:W-:Y:S01]  /*1e20*/  LOP3.LUT R5, R5, R226, RZ, 0x3c, !PT ;  /* 0x000000e205057212 */ /* 0x000fe200078e3cff */
[----:B------:R-:W-:Y:S01]  /*1e30*/  IMAD.WIDE.U32 R86, R24, R34, R86 ;  /* 0x0000002218567225 */ /* 0x000fe200078e0056 */
[----:B------:R-:W-:-:S02]  /*1e40*/  LOP3.LUT R8, R8, R227, RZ, 0x3c, !PT ;  /* 0x000000e308087212 */ /* 0x000fc400078e3cff */
[----:B------:R-:W-:Y:S01]  /*1e50*/  LOP3.LUT R10, R10, R225, RZ, 0x3c, !PT ;  /* 0x000000e10a0a7212 */ /* 0x000fe200078e3cff */
[C---:B------:R-:W-:Y:S01]  /*1e60*/  IMAD.WIDE.U32 R84, R24.reuse, R14, R84 ;  /* 0x0000000e18547225 */ /* 0x040fe200078e0054 */
[----:B------:R-:W-:Y:S02]  /*1e70*/  LOP3.LUT R7, R3, R200, RZ, 0x3c, !PT ;  /* 0x000000c803077212 */ /* 0x000fe400078e3cff */
[----:B------:R-:W-:Y:S01]  /*1e80*/  LOP3.LUT R41, R11, 0xfffffff8, RZ, 0xc0, !PT ;  /* 0xfffffff80b297812 */ /* 0x000fe200078ec0ff */
[----:B------:R-:W-:Y:S01]  /*1e90*/  IMAD.WIDE.U32 R88, R24, R34, R88 ;  /* 0x0000002218587225 */ /* 0x000fe200078e0058 */
[-C--:B------:R-:W-:Y:S02]  /*1ea0*/  IADD3 R4, R5, R6.reuse, R198 ;  /* 0x0000000605047210 */ /* 0x080fe40007ffe0c6 */
[-C--:B------:R-:W-:Y:S01]  /*1eb0*/  IADD3 R3, R8, R6.reuse, R199 ;  /* 0x0000000608037210 */ /* 0x080fe20007ffe0c7 */
[----:B------:R-:W-:Y:S01]  /*1ec0*/  IMAD.SHL.U32 R20, R14, 0x40, RZ ;  /* 0x000000400e147824 */ /* 0x000fe200078e00ff */
[-C--:B------:R-:W-:Y:S01]  /*1ed0*/  IADD3 R5, R10, R6.reuse, R197 ;  /* 0x000000060a057210 */ /* 0x080fe20007ffe0c5 */
[----:B------:R-:W-:Y:S01]  /*1ee0*/  IMAD.SHL.U32 R10, R14, 0x20, RZ ;  /* 0x000000200e0a7824 */ /* 0x000fe200078e00ff */
[----:B------:R-:W-:Y:S01]  /*1ef0*/  IADD3 R94, R38, 0x8, RZ ;  /* 0x00000008265e7810 */ /* 0x000fe20007ffe0ff */
[----:B------:R-:W-:Y:S01]  /*1f00*/  IMAD.IADD R38, R83, 0x1, R39 ;  /* 0x0000000153267824 */ /* 0x000fe200078e0227 */
[----:B------:R-:W-:Y:S01]  /*1f10*/  IADD3 R6, R7, R6, R201 ;  /* 0x0000000607067210 */ /* 0x000fe20007ffe0c9 */
[C---:B------:R-:W-:Y:S01]  /*1f20*/  IMAD.SHL.U32 R21, R14.reuse, 0x80, RZ ;  /* 0x000000800e157824 */ /* 0x040fe200078e00ff */
[--C-:B------:R-:W-:Y:S01]  /*1f30*/  SHF.L.U64.HI R7, R14, 0x5, R15.reuse ;  /* 0x000000050e077819 */ /* 0x100fe2000001020f */
[----:B------:R-:W-:Y:S01]  /*1f40*/  IMAD.SHL.U32 R34, R34, 0x80, RZ ;  /* 0x0000008022227824 */ /* 0x000fe200078e00ff */
[----:B------:R-:W-:Y:S01]  /*1f50*/  SHF.L.U64.HI R8, R14, 0x6, R15 ;  /* 0x000000060e087819 */ /* 0x000fe2000001020f */
[----:B------:R-:W-:Y:S01]  /*1f60*/  IMAD R36, R206, 0x20, R187 ;  /* 0x00000020ce247824 */ /* 0x000fe200078e02bb */
[----:B------:R-:W-:Y:S01]  /*1f70*/  SHF.L.U64.HI R9, R14, 0x7, R15 ;  /* 0x000000070e097819 */ /* 0x000fe2000001020f */
[----:B------:R-:W-:Y:S01]  /*1f80*/  IMAD.SHL.U32 R37, R37, 0x2, RZ ;  /* 0x0000000225257824 */ /* 0x000fe200078e00ff */
[----:B------:R-:W-:Y:S01]  /*1f90*/  SHF.R.S32.HI R35, RZ, 0x1f, R42 ;  /* 0x0000001fff237819 */ /* 0x000fe2000001142a */
[----:B------:R-:W-:Y:S01]  /*1fa0*/  IMAD.IADD R39, R39, 0x1, R85 ;  /* 0x0000000127277824 */ /* 0x000fe200078e0255 */
[----:B------:R-:W-:Y:S01]  /*1fb0*/  @!P6 BAR.SYNC.DEFER_BLOCKING 0x9, 0x100 ;  /* 0x024400000000eb1d */ /* 0x000fe20000010000 */
[----:B------:R-:W-:Y:S01]  /*1fc0*/  ISETP.GE.AND P1, PT, R16, UR4, PT ;  /* 0x0000000410007c0c */ /* 0x000fe2000bf26270 */
[----:B------:R-:W-:Y:S01]  /*1fd0*/  IMAD.IADD R43, R13, 0x1, R89 ;  /* 0x000000010d2b7824 */ /* 0x000fe200078e0259 */
[----:B------:R-:W-:-:S02]  /*1fe0*/  ISETP.GE.AND P2, PT, R2, UR4, PT ;  /* 0x0000000402007c0c */ /* 0x000fc4000bf46270 */
[----:B------:R-:W-:Y:S02]  /*1ff0*/  IADD3 R40, R87, R13, RZ ;  /* 0x0000000d57287210 */ /* 0x000fe40007ffe0ff */
[----:B------:R-:W-:Y:S02]  /*2000*/  SHF.R.S32.HI R80, RZ, 0x3, R11 ;  /* 0x00000003ff507819 */ /* 0x000fe4000001140b */
[----:B------:R-:W-:Y:S02]  /*2010*/  SHF.R.S32.HI R90, RZ, 0x1f, R41 ;  /* 0x0000001fff5a7819 */ /* 0x000fe40000011429 */
[----:B----4-:R-:W-:-:S07]  /*2020*/  SHF.R.S32.HI R81, RZ, 0x1f, R26 ;  /* 0x0000001fff517819 */ /* 0x010fce000001141a */
.L_x_9509:
[----:B------:R-:W0:Y:S01]  /*2030*/  LDC R100, c[0x0][0x430] ;  /* 0x00010c00ff647b82 */ /* 0x000e220000000800 */
[----:B------:R-:W-:Y:S01]  /*2040*/  VIADD R28, R28, 0xffffffff ;  /* 0xffffffff1c1c7836 */ /* 0x000fe20000000000 */
[----:B------:R-:W-:-:S03]  /*2050*/  MOV R101, RZ ;  /* 0x000000ff00657202 */ /* 0x000fc60000000f00 */
        /* <DEDUP_REMOVED lines=8> */
[----:B--2---:R-:W2:Y:S08]  /*20e0*/  @!P3 LDC.64 R46, c[0x0][0x418] ;  /* 0x00010600ff2ebb82 */ /* 0x004eb00000000a00 */
[----:B---3--:R-:W3:Y:S08]  /*20f0*/  @P4 LDC R12, c[0x0][0x434] ;  /* 0x00010d00ff0c4b82 */ /* 0x008ef00000000800 */
[----:B----4-:R-:W4:Y:S01]  /*2100*/  @P4 LDC R13, c[0x0][0x438] ;  /* 0x00010e00ff0d4b82 */ /* 0x010f220000000800 */
        /* <DEDUP_REMOVED lines=32> */
[----:B------:R-:W-:Y:S01]  /*2310*/  IMAD R14, R98, UR4, RZ ;  /* 0x00000004620e7c24 */ /* 0x000fe2000f8e02ff */
[----:B------:R-:W-:Y:S02]  /*2320*/  IADD3 R13, R13, R11, RZ ;  /* 0x0000000b0d0d7210 */ /* 0x000fe40007ffe0ff */
        /* <DEDUP_REMOVED lines=50> */
.L_x_9416:
[----:B------:R-:W-:Y:S05]  /*2650*/  BSYNC B1 ;  /* 0x0000000000017941 */ /* 0x000fea0003800000 */
.L_x_9415:
        /* <DEDUP_REMOVED lines=41> */
.L_x_9418:
[----:B------:R-:W-:Y:S05]  /*28f0*/  BSYNC B1 ;  /* 0x0000000000017941 */ /* 0x000fea0003800000 */
.L_x_9417:
        /* <DEDUP_REMOVED lines=43> */
.L_x_9420:
[----:B------:R-:W-:Y:S05]  /*2bb0*/  BSYNC B1 ;  /* 0x0000000000017941 */ /* 0x000fea0003800000 */
.L_x_9419:
[----:B------:R-:W-:Y:S01]  /*2bc0*/  ISETP.GE.AND P4, PT, R217, R97, PT ;  /* 0x00000061d900720c */ /* 0x000fe20003f86270 */
[----:B------:R-:W-:-:S12]  /*2bd0*/  BSSY B1, `(.L_x_9421) ;  /* 0x000001e000017945 */ /* 0x000fd80003800000 */
[----:B------:R-:W-:Y:S05]  /*2be0*/  @P4 BRA `(.L_x_9422) ;  /* 0x0000000000704947 */ /* 0x000fea0003800000 */
[----:B------:R-:W1:Y:S01]  /*2bf0*/  LDC.64 R44, c[0x0][0x3f8] ;  /* 0x0000fe00ff2c7b82 */ /* 0x000e620000000a00 */
[----:B------:R-:W-:Y:S01]  /*2c00*/  IMAD.MOV.U32 R15, RZ, RZ, R91 ;  /* 0x000000ffff0f7224 */ /* 0x000fe200078e005b */
[----:B------:R-:W-:Y:S01]  /*2c10*/  ULDC.64 UR4, c[0x0][0x3e8] ;  /* 0x0000fa0000047ab9 */ /* 0x000fe20000000a00 */
[----:B------:R-:W-:Y:S02]  /*2c20*/  CS2R R48, SRZ ;  /* 0x0000000000307805 */ /* 0x000fe4000001ff00 */
[----:B------:R-:W-:Y:S01]  /*2c30*/  CS2R R50, SRZ ;  /* 0x0000000000327805 */ /* 0x000fe2000001ff00 */
[----:B-1----:R-:W-:-:S04]  /*2c40*/  IMAD.WIDE.U32 R14, R44, 0x60, R14 ;  /* 0x000000602c0e7825 */ /* 0x002fc800078e000e */
[----:B------:R-:W-:Y:S01]  /*2c50*/  IMAD R13, R45, 0x60, RZ ;  /* 0x000000602d0d7824 */ /* 0x000fe200078e02ff */
[----:B------:R-:W-:-:S04]  /*2c60*/  IADD3 R45, P5, R82, R14, RZ ;  /* 0x0000000e522d7210 */ /* 0x000fc80007fbe0ff */
[----:B------:R-:W-:Y:S02]  /*2c70*/  IADD3.X R46, R38, R15, R13, P5, !PT ;  /* 0x0000000f262e7210 */ /* 0x000fe40002ffe40d */
[----:B------:R-:W1:Y:S01]  /*2c80*/  LDC.64 R14, c[0x0][0x408] ;  /* 0x00010200ff0e7b82 */ /* 0x000e620000000a00 */
[----:B------:R-:W-:-:S03]  /*2c90*/  MOV R13, R11 ;  /* 0x0000000b000d7202 */ /* 0x000fc60000000f00 */
        /* <DEDUP_REMOVED lines=17> */
.L_x_9422:
[----:B------:R-:W-:Y:S05]  /*2db0*/  BSYNC B1 ;  /* 0x0000000000017941 */ /* 0x000fea0003800000 */
.L_x_9421:
[----:B-----5:R-:W-:Y:S01]  /*2dc0*/  IMAD.MOV.U32 R11, RZ, RZ, R52 ;  /* 0x000000ffff0b7224 */ /* 0x020fe200078e0034 */
[----:B-1----:R-:W-:Y:S01]  /*2dd0*/  MOV R14, R57 ;  /* 0x00000039000e7202 */ /* 0x002fe20000000f00 */
[----:B------:R-:W-:Y:S01]  /*2de0*/  IMAD.MOV.U32 R12, RZ, RZ, R53 ;  /* 0x000000ffff0c7224 */ /* 0x000fe200078e0035 */
[----:B------:R-:W-:Y:S01]  /*2df0*/  UISETP.NE.AND UP0, UPT, UR39, 0x3, UPT ;  /* 0x000000032700788c */ /* 0x000fe2000bf05270 */
[----:B------:R-:W-:-:S03]  /*2e00*/  IMAD.MOV.U32 R13, RZ, RZ, R56 ;  /* 0x000000ffff0d7224 */ /* 0x000fc600078e0038 */
        /* <DEDUP_REMOVED lines=23> */
.L_x_9423:
[----:B------:R-:W-:Y:S01]  /*2f80*/  IMAD R91, R19, 0x8, R18 ;  /* 0x00000008135b7824 */ /* 0x000fe200078e0212 */
[----:B------:R-:W-:Y:S01]  /*2f90*/  SHF.L.U32 R102, R189, 0x1f, RZ ;  /* 0x0000001fbd667819 */ /* 0x000fe200000006ff */
[----:B------:R-:W-:Y:S03]  /*2fa0*/  BSSY B1, `(.L_x_9424) ;  /* 0x0000003000017945 */ /* 0x000fe60003800000 */
[----:B------:R-:W0:Y:S02]  /*2fb0*/  SYNCS.PHASECHK.TRANS64.TRYWAIT P6, [R91+URZ+0x28890], R102 ;  /* 0x028890665b0075a7 */ /* 0x000e2400080c017f */
[----:B0-----:R-:W-:Y:S05]  /*2fc0*/  @!P6 BRA `(.L_x_9425) ;  /* 0x000001b0006ce947 */ /* 0x001fea0003800000 */
.L_x_9745:
[----:B------:R-:W-:Y:S05]  /*2fd0*/  BSYNC B1 ;  /* 0x0000000000017941 */ /* 0x000fea0003800000 */
.L_x_9424:
[----:B------:R-:W-:-:S03]  /*2fe0*/  UMOV UR4, 0xffffffff ;  /* 0xffffffff00047882 */ /* 0x000fc60000000000 */
[----:B------:R-:W-:Y:S05]  /*2ff0*/  BRA.DIV UR4, `(.L_x_9426) ;  /* 0x000001b204747947 */ /* 0x000fea000b800000 */
[----:B------:R1:W2:Y:S04]  /*3000*/  SHFL.IDX PT, R79, R103, RZ, 0x181f ;  /* 0x00181fff674f7589 */ /* 0x0002a800000e0000 */
[----:B------:R1:W3:Y:S02]  /*3010*/  SHFL.IDX PT, R105, R108, RZ, 0x181f ;  /* 0x00181fff6c697589 */ /* 0x0002e400000e0000 */
.L_x_9749:
        /* <DEDUP_REMOVED lines=51> */
.L_x_9432:
[----:B------:R-:W-:Y:S05]  /*3350*/  BSYNC B3 ;  /* 0x0000000000037941 */ /* 0x000fea0003800000 */
.L_x_9431:
[----:B0-----:R4:W-:Y:S02]  /*3360*/  ST.E.128 desc[UR42][R76.64], R12 ;  /* 0x0000000c4c007985 */ /* 0x0019e4000c101d2a */
.L_x_9430:
[----:B------:R-:W-:Y:S05]  /*3370*/  BSYNC B2 ;  /* 0x0000000000027941 */ /* 0x000fea0003800000 */
.L_x_9429:
        /* <DEDUP_REMOVED lines=47> */
.L_x_9434:
[----:B------:R-:W-:Y:S05]  /*3670*/  BSYNC B2 ;  /* 0x0000000000027941 */ /* 0x000fea0003800000 */
.L_x_9433:
[----:B0-----:R0:W-:Y:S02]  /*3680*/  ST.E.128 desc[UR42][R72.64], R12 ;  /* 0x0000000c48007985 */ /* 0x0011e4000c101d2a */
.L_x_9428:
[----:B------:R-:W-:Y:S05]  /*3690*/  BSYNC B1 ;  /* 0x0000000000017941 */ /* 0x000fea0003800000 */
.L_x_9427:
[----:B------:R-:W-:-:S03]  /*36a0*/  UMOV UR4, 0xffffffff ;  /* 0xffffffff00047882 */ /* 0x000fc60000000000 */
[----:B------:R-:W-:Y:S05]  /*36b0*/  BRA.DIV UR4, `(.L_x_9435) ;  /* 0x000001ae04107947 */ /* 0x000fea000b800000 */
[----:B------:R1:W1:Y:S04]  /*36c0*/  SHFL.IDX PT, R71, R103, 0x1, 0x181f ;  /* 0x00381f0067477f89 */ /* 0x00026800000e0000 */
[----:B0-----:R0:W0:Y:S02]  /*36d0*/  SHFL.IDX PT, R73, R108, 0x1, 0x181f ;  /* 0x00381f006c497f89 */ /* 0x00102400000e0000 */
.L_x_9753:
        /* <DEDUP_REMOVED lines=51> */
.L_x_9441:
[----:B------:R-:W-:Y:S05]  /*3a10*/  BSYNC B3 ;  /* 0x0000000000037941 */ /* 0x000fea0003800000 */
.L_x_9440:
[----:B--2---:R0:W-:Y:S02]  /*3a20*/  ST.E.128 desc[UR42][R68.64], R12 ;  /* 0x0000000c44007985 */ /* 0x0041e4000c101d2a */
.L_x_9439:
[----:B------:R-:W-:Y:S05]  /*3a30*/  BSYNC B2 ;  /* 0x0000000000027941 */ /* 0x000fea0003800000 */
.L_x_9438:
        /* <DEDUP_REMOVED lines=47> */
.L_x_9443:
[----:B------:R-:W-:Y:S05]  /*3d30*/  BSYNC B2 ;  /* 0x0000000000027941 */ /* 0x000fea0003800000 */
.L_x_9442:
[----:B----4-:R0:W-:Y:S02]  /*3d40*/  ST.E.128 desc[UR42][R64.64], R12 ;  /* 0x0000000c40007985 */ /* 0x0101e4000c101d2a */
.L_x_9437:
[----:B------:R-:W-:Y:S05]  /*3d50*/  BSYNC B1 ;  /* 0x0000000000017941 */ /* 0x000fea0003800000 */
.L_x_9436:
[----:B------:R-:W-:-:S03]  /*3d60*/  UMOV UR4, 0xffffffff ;  /* 0xffffffff00047882 */ /* 0x000fc60000000000 */
[----:B------:R-:W-:Y:S05]  /*3d70*/  BRA.DIV UR4, `(.L_x_9444) ;  /* 0x000001a604ac7947 */ /* 0x000fea000b800000 */
[----:B------:R1:W1:Y:S04]  /*3d80*/  SHFL.IDX PT, R63, R103, 0x2, 0x181f ;  /* 0x00581f00673f7f89 */ /* 0x00026800000e0000 */
[----:B0-----:R0:W0:Y:S02]  /*3d90*/  SHFL.IDX PT, R65, R108, 0x2, 0x181f ;  /* 0x00581f006c417f89 */ /* 0x00102400000e0000 */
.L_x_9757:
        /* <DEDUP_REMOVED lines=50> */
.L_x_9450:
[----:B------:R-:W-:Y:S05]  /*40c0*/  BSYNC B3 ;  /* 0x0000000000037941 */ /* 0x000fea0003800000 */
.L_x_9449:
[----:B--2---:R0:W-:Y:S02]  /*40d0*/  ST.E.128 desc[UR42][R60.64], R12 ;  /* 0x0000000c3c007985 */ /* 0x0041e4000c101d2a */
.L_x_9448:
[----:B------:R-:W-:Y:S05]  /*40e0*/  BSYNC B2 ;  /* 0x0000000000027941 */ /* 0x000fea0003800000 */
.L_x_9447:
        /* <DEDUP_REMOVED lines=47> */
.L_x_9452:
[----:B------:R-:W-:Y:S05]  /*43e0*/  BSYNC B2 ;  /* 0x0000000000027941 */ /* 0x000fea0003800000 */
.L_x_9451:
[----:B----4-:R0:W-:Y:S02]  /*43f0*/  ST.E.128 desc[UR42][R56.64], R12 ;  /* 0x0000000c38007985 */ /* 0x0101e4000c101d2a */
.L_x_9446:
[----:B------:R-:W-:Y:S05]  /*4400*/  BSYNC B1 ;  /* 0x0000000000017941 */ /* 0x000fea0003800000 */
.L_x_9445:
[----:B------:R-:W-:-:S03]  /*4410*/  UMOV UR4, 0xffffffff ;  /* 0xffffffff00047882 */ /* 0x000fc60000000000 */
[----:B------:R-:W-:Y:S05]  /*4420*/  BRA.DIV UR4, `(.L_x_9453) ;  /* 0x000001a2044c7947 */ /* 0x000fea000b800000 */
[----:B-1----:R-:W1:Y:S04]  /*4430*/  SHFL.IDX PT, R103, R103, 0x3, 0x181f ;  /* 0x00781f0067677f89 */ /* 0x002e6800000e0000 */
[----:B------:R0:W0:Y:S02]  /*4440*/  SHFL.IDX PT, R53, R108, 0x3, 0x181f ;  /* 0x00781f006c357f89 */ /* 0x00002400000e0000 */
.L_x_9761:
[----:B------:R-:W-:Y:S05]  /*4450*/  @P4 BRA `(.L_x_9454) ;  /* 0x00000034002c4947 */ /* 0x000fea0003800000 */
[----:B------:R-:W-:Y:S04]  /*4460*/  BSSY B1, `(.L_x_9455) ;  /* 0x0000032000017945 */ /* 0x000fe80003800000 */
        /* <DEDUP_REMOVED lines=47> */
.L_x_9458:
[----:B------:R-:W-:Y:S05]  /*4760*/  BSYNC B2 ;  /* 0x0000000000027941 */ /* 0x000fea0003800000 */
.L_x_9457:
[----:B----4-:R0:W-:Y:S02]  /*4770*/  ST.E.128 desc[UR42][R54.64], R12 ;  /* 0x0000000c36007985 */ /* 0x0101e4000c101d2a */
.L_x_9456:
[----:B------:R-:W-:Y:S05]  /*4780*/  BSYNC B1 ;  /* 0x0000000000017941 */ /* 0x000fea0003800000 */
.L_x_9455:
        /* <DEDUP_REMOVED lines=47> */
.L_x_9460:
[----:B------:R-:W-:Y:S05]  /*4a80*/  BSYNC B1 ;  /* 0x0000000000017941 */ /* 0x000fea0003800000 */
.L_x_9459:
[----:B----4-:R0:W-:Y:S01]  /*4a90*/  ST.E.128 desc[UR42][R48.64], R12 ;  /* 0x0000000c30007985 */ /* 0x0101e2000c101d2a */
[----:B------:R-:W-:Y:S05]  /*4aa0*/  BRA `(.L_x_9454) ;  /* 0x0000002c00987947 */ /* 0x000fea0003800000 */
.L_x_9414:
        /* <DEDUP_REMOVED lines=38> */
[----:B------:R0:W5:Y:S01]  /*4d10*/  @!P4 LDG.E.128 R52, desc[UR42][R60.64] ;  /* 0x0000002a3c34c981 */ /* 0x000162000c1e1d00 */
[----:B------:R-:W-:Y:S02]  /*4d20*/  @!P4 LEA.HI.X R63, R44, R63, R45, 0x1, P6 ;  /* 0x0000003f2c3fc211 */ /* 0x000fe400030f0c2d */
[----:B------:R-:W-:-:S02]  /*4d30*/  CS2R R44, SRZ ;  /* 0x00000000002c7805 */ /* 0x000fc4000001ff00 */
[----:B------:R-:W5:Y:S04]  /*4d40*/  @!P5 LDG.E.128 R48, desc[UR42][R64.64] ;  /* 0x0000002a4030d981 */ /* 0x000f68000c1e1d00 */
[----:B------:R1:W5:Y:S01]  /*4d50*/  @!P4 LDG.E.128 R56, desc[UR42][R62.64] ;  /* 0x0000002a3e38c981 */ /* 0x000362000c1e1d00 */
[C---:B--2---:R-:W-:Y:S02]  /*4d60*/  @!P3 LEA R68, P4, R74.reuse, R68, 0x1 ;  /* 0x000000444a44b211 */ /* 0x044fe400078808ff */
[----:B0-----:R-:W-:Y:S01]  /*4d70*/  CS2R R60, SRZ ;  /* 0x00000000003c7805 */ /* 0x001fe2000001ff00 */
[----:B------:R0:W5:Y:S01]  /*4d80*/  @!P5 LDG.E.128 R44, desc[UR42][R66.64] ;  /* 0x0000002a422cd981 */ /* 0x000162000c1e1d00 */
[----:B------:R-:W-:Y:S02]  /*4d90*/  @!P3 LEA.HI.X R69, R74, R69, R75, 0x1, P4 ;  /* 0x000000454a45b211 */ /* 0x000fe400020f0c4b */
[----:B---3--:R-:W-:-:S04]  /*4da0*/  @!P3 LEA R70, P4, R72, R70, 0x1 ;  /* 0x000000464846b211 */ /* 0x008fc800078808ff */
[----:B------:R-:W-:Y:S02]  /*4db0*/  @!P3 LEA.HI.X R71, R72, R71, R73, 0x1, P4 ;  /* 0x000000474847b211 */ /* 0x000fe400020f0c49 */
[----:B------:R-:W-:-:S04]  /*4dc0*/  ISETP.GE.AND P4, PT, R217, R97, PT ;  /* 0x00000061d900720c */ /* 0x000fc80003f86270 */
[CC--:B------:R-:W-:Y:S02]  /*4dd0*/  ISETP.GE.OR P4, PT, R16.reuse, R104.reuse, P4 ;  /* 0x000000681000720c */ /* 0x0c0fe40002786670 */
[----:B-1----:R-:W-:Y:S02]  /*4de0*/  CS2R R62, SRZ ;  /* 0x00000000003e7805 */ /* 0x002fe4000001ff00 */
[----:B0-----:R-:W-:Y:S02]  /*4df0*/  CS2R R66, SRZ ;  /* 0x0000000000427805 */ /* 0x001fe4000001ff00 */
[----:B------:R-:W-:Y:S01]  /*4e00*/  CS2R R64, SRZ ;  /* 0x0000000000407805 */ /* 0x000fe2000001ff00 */
[----:B------:R-:W-:Y:S01]  /*4e10*/  BSSY B1, `(.L_x_9461) ;  /* 0x000001d000017945 */ /* 0x000fe20003800000 */
[----:B------:R-:W-:Y:S02]  /*4e20*/  CS2R R74, SRZ ;  /* 0x00000000004a7805 */ /* 0x000fe4000001ff00 */
[----:B------:R-:W-:Y:S01]  /*4e30*/  CS2R R72, SRZ ;  /* 0x0000000000487805 */ /* 0x000fe2000001ff00 */
[----:B------:R0:W5:Y:S04]  /*4e40*/  @!P3 LDG.E.128 R60, desc[UR42][R68.64] ;  /* 0x0000002a443cb981 */ /* 0x000168000c1e1d00 */
[----:B------:R1:W5:Y:S01]  /*4e50*/  @!P3 LDG.E.128 R64, desc[UR42][R70.64] ;  /* 0x0000002a4640b981 */ /* 0x000362000c1e1d00 */
[----:B------:R-:W-:-:S02]  /*4e60*/  ISETP.GE.AND P3, PT, R16, R104, PT ;  /* 0x000000681000720c */ /* 0x000fc40003f66270 */
[----:B0-----:R-:W-:Y:S02]  /*4e70*/  CS2R R68, SRZ ;  /* 0x0000000000447805 */ /* 0x001fe4000001ff00 */
[----:B-1----:R-:W-:Y:S01]  /*4e80*/  CS2R R70, SRZ ;  /* 0x0000000000467805 */ /* 0x002fe2000001ff00 */
[----:B------:R-:W-:Y:S08]  /*4e90*/  @P4 BRA `(.L_x_9462) ;  /* 0x0000000000504947 */ /* 0x000ff00003800000 */
[----:B------:R-:W0:Y:S01]  /*4ea0*/  LDC.64 R68, c[0x0][0x3f8] ;  /* 0x0000fe00ff447b82 */ /* 0x000e220000000a00 */
[----:B------:R-:W-:Y:S01]  /*4eb0*/  MOV R15, R91 ;  /* 0x0000005b000f7202 */ /* 0x000fe20000000f00 */
[----:B------:R-:W-:Y:S01]  /*4ec0*/  IMAD.MOV.U32 R13, RZ, RZ, R11 ;  /* 0x000000ffff0d7224 */ /* 0x000fe200078e000b */
[----:B------:R-:W-:Y:S01]  /*4ed0*/  ULDC.64 UR4, c[0x0][0x3e8] ;  /* 0x0000fa0000047ab9 */ /* 0x000fe20000000a00 */
        /* <DEDUP_REMOVED lines=16> */
.L_x_9462:
[----:B------:R-:W-:Y:S05]  /*4fe0*/  BSYNC B1 ;  /* 0x0000000000017941 */ /* 0x000fea0003800000 */
.L_x_9461:
[----:B-----5:R-:W-:Y:S01]  /*4ff0*/  IMAD.MOV.U32 R11, RZ, RZ, R70 ;  /* 0x000000ffff0b7224 */ /* 0x020fe200078e0046 */
[----:B------:R-:W-:Y:S01]  /*5000*/  MOV R13, R68 ;  /* 0x00000044000d7202 */ /* 0x000fe20000000f00 */
        /* <DEDUP_REMOVED lines=30> */
[----:B------:R-:W-:Y:S02]  /*51f0*/  PRMT R124, R13, 0x7610, R124 ;  /* 0x000076100d7c7816 */ /* 0x000fe4000000007c */
        /* <DEDUP_REMOVED lines=23> */
.L_x_9463:
[----:B------:R-:W-:Y:S01]  /*5370*/  IMAD R91, R19, 0x8, R18 ;  /* 0x00000008135b7824 */ /* 0x000fe200078e0212 */
[----:B------:R-:W-:Y:S01]  /*5380*/  SHF.L.U32 R102, R189, 0x1f, RZ ;  /* 0x0000001fbd667819 */ /* 0x000fe200000006ff */
[----:B------:R-:W0:Y:S01]  /*5390*/  LDC R110, c[0x0][0x2f4] ;  /* 0x0000bd00ff6e7b82 */ /* 0x000e220000000800 */
[----:B------:R-:W-:Y:S02]  /*53a0*/  BSSY B1, `(.L_x_9464) ;  /* 0x0000003000017945 */ /* 0x000fe40003800000 */
[----:B------:R-:W1:Y:S02]  /*53b0*/  SYNCS.PHASECHK.TRANS64.TRYWAIT P4, [R91+URZ+0x28890], R102 ;  /* 0x028890665b0075a7 */ /* 0x000e64000808017f */
[----:B-1----:R-:W-:Y:S05]  /*53c0*/  @!P4 BRA `(.L_x_9465) ;  /* 0x0000019000b0c947 */ /* 0x002fea0003800000 */
.L_x_9762:
[----:B------:R-:W-:Y:S05]  /*53d0*/  BSYNC B1 ;  /* 0x0000000000017941 */ /* 0x000fea0003800000 */
.L_x_9464:
[----:B------:R-:W-:Y:S01]  /*53e0*/  UMOV UR4, 0xffffffff ;  /* 0xffffffff00047882 */ /* 0x000fe20000000000 */
[----:B0-----:R-:W-:Y:S02]  /*53f0*/  IMAD.IADD R112, R110, 0x1, -R37 ;  /* 0x000000016e707824 */ /* 0x001fe400078e0a25 */
[----:B------:R-:W-:Y:S05]  /*5400*/  BRA.DIV UR4, `(.L_x_9466) ;  /* 0x0000019204b47947 */ /* 0x000fea000b800000 */
[----:B------:R0:W2:Y:S04]  /*5410*/  SHFL.IDX PT, R107, R103, RZ, 0x181f ;  /* 0x00181fff676b7589 */ /* 0x0000a800000e0000 */
[----:B------:R0:W3:Y:S02]  /*5420*/  SHFL.IDX PT, R106, R108, RZ, 0x181f ;  /* 0x00181fff6c6a7589 */ /* 0x0000e400000e0000 */
.L_x_9766:
        /* <DEDUP_REMOVED lines=20> */
[----:B------:R-:W-:Y:S01]  /*5570*/  IMAD R15, R19, 0x4000, R12 ;  /* 0x00004000130f7824 */ /* 0x000fe200078e020c */
[----:B------:R-:W-:-:S03]  /*5580*/  LEA R13, R13, R18, 0x1 ;  /* 0x000000120d0d7211 */ /* 0x000fc600078e08ff */
[----:B------:R-:W-:-:S03]  /*5590*/  IMAD R76, R15, 0x2, R18 ;  /* 0x000000020f4c7824 */ /* 0x000fc600078e0212 */
[----:B------:R-:W2:Y:S04]  /*55a0*/  LDS.128 R12, [R13+0x18400] ;  /* 0x018400000d0c7984 */ /* 0x000ea80000000c00 */
        /* <DEDUP_REMOVED lines=13> */
[----:B--2---:R-:W-:Y:S01]  /*5680*/  IMAD.MOV.U32 R47, RZ, RZ, R12 ;  /* 0x000000ffff2f7224 */ /* 0x004fe200078e000c */
[----:B------:R-:W-:Y:S01]  /*5690*/  SHF.R.U64 R48, R48, 0x10, R49 ;  /* 0x0000001030307819 */ /* 0x000fe20000001231 */
[----:B---3--:R-:W-:-:S02]  /*56a0*/  HADD2.F32 R46, -RZ, R77.H0_H0 ;  /* 0x2000004dff2e7230 */ /* 0x008fc40000004100 */
[----:B------:R-:W-:Y:S02]  /*56b0*/  IMAD.MOV.U32 R49, RZ, RZ, R15 ;  /* 0x000000ffff317224 */ /* 0x000fe400078e000f */
[----:B------:R-:W-:Y:S02]  /*56c0*/  HADD2.F32 R77, -RZ, R77.H1_H1 ;  /* 0x3000004dff4d7230 */ /* 0x000fe40000004100 */
        /* <DEDUP_REMOVED lines=16> */
[----:B------:R-:W-:Y:S01]  /*57d0*/  HADD2.F32 R50, -RZ, R49.H0_H0 ;  /* 0x20000031ff327230 */ /* 0x000fe20000004100 */
[----:B------:R-:W-:Y:S01]  /*57e0*/  MOV R13, R15 ;  /* 0x0000000f000d7202 */ /* 0x000fe20000000f00 */
[----:B------:R-:W-:Y:S02]  /*57f0*/  HADD2.F32 R128, -RZ, R129.H0_H0 ;  /* 0x20000081ff807230 */ /* 0x000fe40000004100 */
[-C--:B------:R-:W-:Y:S01]  /*5800*/  FMUL.FTZ R129, R51, R127.reuse ;  /* 0x0000007f33817220 */ /* 0x080fe20000410000 */
[----:B------:R-:W-:Y:S02]  /*5810*/  HADD2.F32 R77, -RZ, R126.H1_H1 ;  /* 0x3000007eff4d7230 */ /* 0x000fe40000004100 */
[----:B------:R-:W-:Y:S01]  /*5820*/  FMUL.FTZ R130, R50, R127 ;  /* 0x0000007f32827220 */ /* 0x000fe20000410000 */
[----:B------:R-:W-:-:S02]  /*5830*/  HADD2.F32 R49, -RZ, R49.H1_H1 ;  /* 0x30000031ff317230 */ /* 0x000fc40000004100 */
[-C--:B------:R-:W-:Y:S01]  /*5840*/  FMUL.FTZ R132, R79, R128.reuse ;  /* 0x000000804f847220 */ /* 0x080fe20000410000 */
[----:B------:R-:W-:Y:S02]  /*5850*/  HADD2.F32 R126, -RZ, R131.H0_H0 ;  /* 0x20000083ff7e7230 */ /* 0x000fe40000004100 */
[-C--:B------:R-:W-:Y:S01]  /*5860*/  FFMA.FTZ R130, R51, R77.reuse, R130 ;  /* 0x0000004d33827223 */ /* 0x080fe20000010082 */
[----:B------:R-:W-:Y:S01]  /*5870*/  FFMA.FTZ R129, R50, R77, -R129 ;  /* 0x0000004d32817223 */ /* 0x000fe20000010881 */
[C---:B------:R-:W-:Y:S01]  /*5880*/  FMUL.FTZ R128, R49.reuse, R128 ;  /* 0x0000008031807220 */ /* 0x040fe20000410000 */
[----:B------:R-:W-:Y:S02]  /*5890*/  HADD2.F32 R51, -RZ, R48.H0_H0 ;  /* 0x20000030ff337230 */ /* 0x000fe40000004100 */
[-C--:B------:R-:W-:Y:S01]  /*58a0*/  FFMA.FTZ R132, R49, R126.reuse, -R132 ;  /* 0x0000007e31847223 */ /* 0x080fe20000010884 */
[----:B------:R-:W-:Y:S02]  /*58b0*/  HADD2.F32 R49, -RZ, R76.H0_H0 ;  /* 0x2000004cff317230 */ /* 0x000fe40000004100 */
[----:B------:R-:W-:Y:S01]  /*58c0*/  FFMA.FTZ R127, R79, R126, R128 ;  /* 0x0000007e4f7f7223 */ /* 0x000fe20000010080 */
[----:B------:R-:W-:-:S02]  /*58d0*/  HADD2.F32 R50, -RZ, R124.H1_H1 ;  /* 0x3000007cff327230 */ /* 0x000fc40000004100 */
[--C-:B------:R-:W-:Y:S01]  /*58e0*/  HADD2.F32 R48, -RZ, R47.reuse.H0_H0 ;  /* 0x2000002fff307230 */ /* 0x100fe20000004100 */
[----:B------:R-:W-:Y:S01]  /*58f0*/  F2FP.F16.F32.PACK_AB R129, R132, R129 ;  /* 0x000000818481723e */ /* 0x000fe200000000ff */
[----:B------:R-:W-:Y:S01]  /*5900*/  HADD2.F32 R76, -RZ, R76.H1_H1 ;  /* 0x3000004cff4c7230 */ /* 0x000fe20000004100 */
[----:B------:R-:W-:Y:S01]  /*5910*/  F2FP.F16.F32.PACK_AB R127, R127, R130 ;  /* 0x000000827f7f723e */ /* 0x000fe200000000ff */
[----:B------:R-:W-:Y:S02]  /*5920*/  HADD2.F32 R124, -RZ, R124.H0_H0 ;  /* 0x2000007cff7c7230 */ /* 0x000fe40000004100 */
[----:B------:R-:W-:Y:S02]  /*5930*/  HADD2.F32 R47, -RZ, R47.H1_H1 ;  /* 0x3000002fff2f7230 */ /* 0x000fe40000004100 */
[-C--:B------:R-:W-:Y:S01]  /*5940*/  FMUL.FTZ R126, R76, R51.reuse ;  /* 0x000000334c7e7220 */ /* 0x080fe20000410000 */
[----:B------:R-:W-:Y:S02]  /*5950*/  IMAD.MOV.U32 R15, RZ, RZ, R129 ;  /* 0x000000ffff0f7224 */ /* 0x000fe400078e0081 */
[-C--:B------:R-:W-:Y:S01]  /*5960*/  FMUL.FTZ R77, R49, R124.reuse ;  /* 0x0000007c314d7220 */ /* 0x080fe20000410000 */
[C---:B------:R-:W-:Y:S01]  /*5970*/  FMUL.FTZ R124, R48.reuse, R124 ;  /* 0x0000007c307c7220 */ /* 0x040fe20000410000 */
[C---:B------:R-:W-:Y:S01]  /*5980*/  FMUL.FTZ R51, R47.reuse, R51 ;  /* 0x000000332f337220 */ /* 0x040fe20000410000 */
[-C--:B------:R-:W-:Y:S01]  /*5990*/  FFMA.FTZ R126, R47, R125.reuse, -R126 ;  /* 0x0000007d2f7e7223 */ /* 0x080fe2000001087e */
[-C--:B------:R-:W-:Y:S01]  /*59a0*/  FFMA.FTZ R77, R48, R50.reuse, -R77 ;  /* 0x00000032304d7223 */ /* 0x080fe2000001084d */
[----:B------:R-:W-:Y:S01]  /*59b0*/  FFMA.FTZ R124, R49, R50, R124 ;  /* 0x00000032317c7223 */ /* 0x000fe2000001007c */
[----:B------:R-:W-:Y:S01]  /*59c0*/  FFMA.FTZ R125, R76, R125, R51 ;  /* 0x0000007d4c7d7223 */ /* 0x000fe20000010033 */
[----:B------:R-:W-:-:S02]  /*59d0*/  HADD2.F32 R51, -RZ, R45.H0_H0 ;  /* 0x2000002dff337230 */ /* 0x000fc40000004100 */
[----:B------:R-:W-:Y:S01]  /*59e0*/  HADD2.F32 R47, -RZ, R78.H0_H0 ;  /* 0x2000004eff2f7230 */ /* 0x000fe20000004100 */
[----:B------:R-:W-:Y:S01]  /*59f0*/  F2FP.F16.F32.PACK_AB R12, R126, R77 ;  /* 0x0000004d7e0c723e */ /* 0x000fe200000000ff */
[--C-:B------:R-:W-:Y:S01]  /*5a00*/  HADD2.F32 R50, -RZ, R123.reuse.H0_H0 ;  /* 0x2000007bff327230 */ /* 0x100fe20000004100 */
[----:B------:R-:W-:Y:S01]  /*5a10*/  F2FP.F16.F32.PACK_AB R76, R125, R124 ;  /* 0x0000007c7d4c723e */ /* 0x000fe200000000ff */
[----:B------:R-:W-:Y:S02]  /*5a20*/  HADD2.F32 R45, -RZ, R14.H0_H0 ;  /* 0x2000000eff2d7230 */ /* 0x000fe40000004100 */
[----:B------:R-:W-:Y:S02]  /*5a30*/  HADD2.F32 R78, -RZ, R78.H1_H1 ;  /* 0x3000004eff4e7230 */ /* 0x000fe40000004100 */
[----:B------:R-:W-:Y:S02]  /*5a40*/  HADD2.F32 R14, -RZ, R14.H1_H1 ;  /* 0x3000000eff0e7230 */ /* 0x000fe40000004100 */
[----:B------:R-:W-:-:S02]  /*5a50*/  HADD2.F32 R48, -RZ, R123.H1_H1 ;  /* 0x3000007bff307230 */ /* 0x000fc40000004100 */
[-C--:B------:R-:W-:Y:S01]  /*5a60*/  FMUL.FTZ R79, R78, R51.reuse ;  /* 0x000000334e4f7220 */ /* 0x080fe20000410000 */
[----:B------:R-:W-:Y:S02]  /*5a70*/  HADD2.F32 R49, -RZ, R44.H0_H0 ;  /* 0x2000002cff317230 */ /* 0x000fe40000004100 */
[-C--:B------:R-:W-:Y:S01]  /*5a80*/  FMUL.FTZ R44, R47, R50.reuse ;  /* 0x000000322f2c7220 */ /* 0x080fe20000410000 */
[C---:B------:R-:W-:Y:S01]  /*5a90*/  FMUL.FTZ R50, R45.reuse, R50 ;  /* 0x000000322d327220 */ /* 0x040fe20000410000 */
[C---:B------:R-:W-:Y:S01]  /*5aa0*/  FMUL.FTZ R51, R14.reuse, R51 ;  /* 0x000000330e337220 */ /* 0x040fe20000410000 */
[----:B------:R-:W-:Y:S02]  /*5ab0*/  IMAD.MOV.U32 R77, RZ, RZ, R46 ;  /* 0x000000ffff4d7224 */ /* 0x000fe400078e002e */
[-C--:B------:R-:W-:Y:S01]  /*5ac0*/  FFMA.FTZ R44, R45, R48.reuse, -R44 ;  /* 0x000000302d2c7223 */ /* 0x080fe2000001082c */
[-C--:B------:R-:W-:Y:S01]  /*5ad0*/  FFMA.FTZ R79, R14, R49.reuse, -R79 ;  /* 0x000000310e4f7223 */ /* 0x080fe2000001084f */
[----:B------:R-:W-:Y:S01]  /*5ae0*/  FFMA.FTZ R50, R47, R48, R50 ;  /* 0x000000302f327223 */ /* 0x000fe20000010032 */
[----:B------:R-:W-:-:S03]  /*5af0*/  FFMA.FTZ R51, R78, R49, R51 ;  /* 0x000000314e337223 */ /* 0x000fc60000010033 */
[----:B------:R-:W-:Y:S01]  /*5b00*/  F2FP.F16.F32.PACK_AB R14, R79, R44 ;  /* 0x0000002c4f0e723e */ /* 0x000fe200000000ff */
[----:B------:R-:W-:Y:S01]  /*5b10*/  IMAD.MOV.U32 R79, RZ, RZ, R127 ;  /* 0x000000ffff4f7224 */ /* 0x000fe200078e007f */
[----:B------:R-:W-:-:S07]  /*5b20*/  F2FP.F16.F32.PACK_AB R78, R51, R50 ;  /* 0x00000032334e723e */ /* 0x000fce00000000ff */
.L_x_9470:
[----:B------:R-:W-:Y:S05]  /*5b30*/  BSYNC B2 ;  /* 0x0000000000027941 */ /* 0x000fea0003800000 */
.L_x_9469:
[----:B------:R-:W-:Y:S01]  /*5b40*/  ISETP.GE.AND P4, PT, R11, R110, PT ;  /* 0x0000006e0b00720c */ /* 0x000fe20003f86270 */
[----:B--2---:R4:W-:-:S12]  /*5b50*/  ST.E.128 desc[UR42][R104.64], R12 ;  /* 0x0000000c68007985 */ /* 0x0049d8000c101d2a */
[----:B------:R-:W-:-:S05]  /*5b60*/  @!P4 IMAD.WIDE R106, R11, 0x2, R106 ;  /* 0x000000020b6ac825 */ /* 0x000fca00078e026a */
[----:B---3--:R4:W-:Y:S02]  /*5b70*/  @!P4 ST.E.128 desc[UR42][R106.64], R76 ;  /* 0x0000004c6a00c985 */ /* 0x0089e4000c101d2a */
.L_x_9468:
[----:B------:R-:W-:Y:S05]  /*5b80*/  BSYNC B1 ;  /* 0x0000000000017941 */ /* 0x000fea0003800000 */
.L_x_9467:
[----:B------:R-:W-:-:S03]  /*5b90*/  UMOV UR4, 0xffffffff ;  /* 0xffffffff00047882 */ /* 0x000fc60000000000 */
[----:B------:R-:W-:Y:S05]  /*5ba0*/  BRA.DIV UR4, `(.L_x_9471) ;  /* 0x0000018e04187947 */ /* 0x000fea000b800000 */
[----:B------:R0:W0:Y:S04]  /*5bb0*/  SHFL.IDX PT, R51, R103, 0x1, 0x181f ;  /* 0x00381f0067337f89 */ /* 0x00002800000e0000 */
[----:B------:R0:W0:Y:S02]  /*5bc0*/  SHFL.IDX PT, R50, R108, 0x1, 0x181f ;  /* 0x00381f006c327f89 */ /* 0x00002400000e0000 */
.L_x_9770:
[----:B------:R-:W-:Y:S01]  /*5bd0*/  ISETP.GE.OR P4, PT, R219, R97, P1 ;  /* 0x00000061db00720c */ /* 0x000fe20000f86670 */
[----:B------:R-:W-:-:S12]  /*5be0*/  BSSY B1, `(.L_x_9472) ;  /* 0x0000074000017945 */ /* 0x000fd80003800000 */
[----:B------:R-:W-:Y:S05]  /*5bf0*/  @P4 BRA `(.L_x_9473) ;  /* 0x0000000400c84947 */ /* 0x000fea0003800000 */
[----:B------:R-:W-:Y:S01]  /*5c00*/  SEL R11, R37, R112, !P0 ;  /* 0x00000070250b7207 */ /* 0x000fe20004000000 */
[----:B------:R-:W-:Y:S01]  /*5c10*/  BSSY B2, `(.L_x_9474) ;  /* 0x000006c000027945 */ /* 0x000fe20003800000 */
[C---:B0-----:R-:W-:Y:S02]  /*5c20*/  LEA R48, P4, R41.reuse, R50, 0x1 ;  /* 0x0000003229307211 */ /* 0x041fe400078808ff */
[----:B----4-:R-:W-:Y:S02]  /*5c30*/  SHF.R.S32.HI R12, RZ, 0x1f, R11 ;  /* 0x0000001fff0c7819 */ /* 0x010fe4000001140b */
[----:B------:R-:W-:Y:S02]  /*5c40*/  LEA.HI.X R49, R41, R51, R90, 0x1, P4 ;  /* 0x0000003329317211 */ /* 0x000fe400020f0c5a */
[----:B------:R-:W-:-:S04]  /*5c50*/  LEA.HI R11, R12, R11, RZ, 0x4 ;  /* 0x0000000b0c0b7211 */ /* 0x000fc800078f20ff */
[----:B------:R-:W-:-:S04]  /*5c60*/  LEA.HI.SX32 R12, R11, R80, 0x1c ;  /* 0x000000500b0c7211 */ /* 0x000fc800078fe2ff */
[----:B------:R-:W-:Y:S02]  /*5c70*/  SHF.R.S32.HI R13, RZ, 0x1f, R12 ;  /* 0x0000001fff0d7819 */ /* 0x000fe4000001140c */
[----:B------:R-:W-:Y:S02]  /*5c80*/  SHF.L.U32 R11, R12, 0x3, RZ ;  /* 0x000000030c0b7819 */ /* 0x000fe400000006ff */
[----:B------:R-:W-:Y:S02]  /*5c90*/  LEA.HI R13, R13, R12, RZ, 0x3 ;  /* 0x0000000c0d0d7211 */ /* 0x000fe400078f18ff */
[----:B------:R-:W-:-:S03]  /*5ca0*/  LOP3.LUT R12, R196, 0x38, R11, 0xf8, !PT ;  /* 0x00000038c40c7812 */ /* 0x000fc600078ef80b */
[----:B------:R-:W-:Y:S01]  /*5cb0*/  IMAD.SHL.U32 R13, R13, 0x400, RZ ;  /* 0x000004000d0d7824 */ /* 0x000fe200078e00ff */
[----:B------:R-:W-:-:S04]  /*5cc0*/  LOP3.LUT R12, R12, R227, RZ, 0x3c, !PT ;  /* 0x000000e30c0c7212 */ /* 0x000fc800078e3cff */
[----:B------:R-:W-:-:S04]  /*5cd0*/  LOP3.LUT R13, R13, 0x7fffe000, RZ, 0xc0, !PT ;  /* 0x7fffe0000d0d7812 */ /* 0x000fc800078ec0ff */
[----:B------:R-:W-:Y:S01]  /*5ce0*/  IADD3 R12, R12, R13, R199 ;  /* 0x0000000d0c0c7210 */ /* 0x000fe20007ffe0c7 */
[----:B------:R-:W-:-:S04]  /*5cf0*/  IMAD R13, R19, 0x4000, R3 ;  /* 0x00004000130d7824 */ /* 0x000fc800078e0203 */
[----:B------:R-:W-:Y:S01]  /*5d00*/  IMAD R15, R19, 0x4000, R12 ;  /* 0x00004000130f7824 */ /* 0x000fe200078e020c */
[----:B------:R-:W-:-:S03]  /*5d10*/  LEA R13, R13, R18, 0x1 ;  /* 0x000000120d0d7211 */ /* 0x000fc600078e08ff */
[----:B------:R-:W-:-:S03]  /*5d20*/  IMAD R44, R15, 0x2, R18 ;  /* 0x000000020f2c7824 */ /* 0x000fc600078e0212 */
[----:B------:R-:W0:Y:S04]  /*5d30*/  LDS.128 R12, [R13+0x18400] ;  /* 0x018400000d0c7984 */ /* 0x000e280000000c00 */
[----:B------:R-:W4:Y:S01]  /*5d40*/  LDS.128 R44, [R44+0x18400] ;  /* 0x018400002c2c7984 */ /* 0x000f220000000c00 */
[----:B------:R-:W-:Y:S05]  /*5d50*/  @P3 BRA `(.L_x_9475) ;  /* 0x00000004005c3947 */ /* 0x000fea0003800000 */
[--C-:B--2---:R-:W-:Y:S02]  /*5d60*/  SHF.R.U64 R107, R56, 0x10, R57.reuse ;  /* 0x00000010386b7819 */ /* 0x104fe40000001239 */
[----:B------:R-:W-:Y:S01]  /*5d70*/  SHF.R.U32.HI R56, RZ, 0x10, R57 ;  /* 0x00000010ff387819 */ /* 0x000fe20000011639 */
[--C-:B------:R-:W-:Y:S01]  /*5d80*/  HADD2.F32 R57, -RZ, R120.reuse.H1_H1 ;  /* 0x30000078ff397230 */ /* 0x100fe20000004100 */
[----:B------:R-:W-:Y:S01]  /*5d90*/  SHF.R.U64 R123, R52, 0x10, R53 ;  /* 0x00000010347b7819 */ /* 0x000fe20000001235 */
[----:B------:R-:W-:Y:S01]  /*5da0*/  HADD2.F32 R120, -RZ, R120.H0_H0 ;  /* 0x20000078ff787230 */ /* 0x000fe20000004100 */
[--C-:B------:R-:W-:Y:S01]  /*5db0*/  SHF.R.U64 R52, R54, 0x10, R55.reuse ;  /* 0x0000001036347819 */ /* 0x100fe20000001237 */
[----:B----4-:R-:W-:Y:S01]  /*5dc0*/  IMAD.MOV.U32 R54, RZ, RZ, R44 ;  /* 0x000000ffff367224 */ /* 0x010fe200078e002c */
[----:B------:R-:W-:Y:S01]  /*5dd0*/  SHF.R.U32.HI R104, RZ, 0x10, R55 ;  /* 0x00000010ff687819 */ /* 0x000fe20000011637 */
[----:B0-----:R-:W-:Y:S01]  /*5de0*/  IMAD.MOV.U32 R44, RZ, RZ, R14 ;  /* 0x000000ffff2c7224 */ /* 0x001fe200078e000e */
[----:B------:R-:W-:Y:S01]  /*5df0*/  SHF.R.U32.HI R76, RZ, 0x10, R53 ;  /* 0x00000010ff4c7819 */ /* 0x000fe20000011635 */
[----:B------:R-:W-:Y:S01]  /*5e00*/  HADD2.F32 R14, -RZ, R13.H0_H0 ;  /* 0x2000000dff0e7230 */ /* 0x000fe20000004100 */
[----:B------:R-:W-:Y:S01]  /*5e10*/  MOV R55, R46 ;  /* 0x0000002e00377202 */ /* 0x000fe20000000f00 */
[--C-:B------:R-:W-:Y:S01]  /*5e20*/  HADD2.F32 R46, -RZ, R45.reuse.H0_H0 ;  /* 0x2000002dff2e7230 */ /* 0x100fe20000004100 */
[--C-:B------:R-:W-:Y:S01]  /*5e30*/  SHF.R.U64 R53, R58, 0x10, R59.reuse ;  /* 0x000000103a357819 */ /* 0x100fe2000000123b */
[----:B------:R-:W-:Y:S01]  /*5e40*/  HADD2.F32 R45, -RZ, R45.H1_H1 ;  /* 0x3000002dff2d7230 */ /* 0x000fe20000004100 */
[----:B------:R-:W-:Y:S01]  /*5e50*/  SHF.R.U32.HI R79, RZ, 0x10, R59 ;  /* 0x00000010ff4f7819 */ /* 0x000fe2000001163b */
[----:B------:R-:W-:-:S02]  /*5e60*/  HADD2.F32 R58, -RZ, R56.H0_H0 ;  /* 0x20000038ff3a7230 */ /* 0x000fc40000004100 */
[----:B------:R-:W-:Y:S02]  /*5e70*/  HADD2.F32 R13, -RZ, R13.H1_H1 ;  /* 0x3000000dff0d7230 */ /* 0x000fe40000004100 */
[----:B------:R-:W-:Y:S02]  /*5e80*/  HADD2.F32 R59, -RZ, R122.H1_H1 ;  /* 0x3000007aff3b7230 */ /* 0x000fe40000004100 */
        /* <DEDUP_REMOVED lines=11> */
[--C-:B------:R-:W-:Y:S02]  /*5f40*/  HADD2.F32 R14, -RZ, R47.reuse.H0_H0 ;  /* 0x2000002fff0e7230 */ /* 0x100fe40000004100 */
[----:B------:R-:W-:Y:S02]  /*5f50*/  HADD2.F32 R47, -RZ, R47.H1_H1 ;  /* 0x3000002fff2f7230 */ /* 0x000fe40000004100 */
[----:B------:R-:W-:Y:S01]  /*5f60*/  FMUL.FTZ R57, R13, R56 ;  /* 0x000000380d397220 */ /* 0x000fe20000410000 */
[----:B------:R-:W-:Y:S02]  /*5f70*/  HADD2.F32 R58, -RZ, R79.H0_H0 ;  /* 0x2000004fff3a7230 */ /* 0x000fe40000004100 */
[----:B------:R-:W-:-:S02]  /*5f80*/  HADD2.F32 R15, -RZ, R15.H1_H1 ;  /* 0x3000000fff0f7230 */ /* 0x000fc40000004100 */
[----:B------:R-:W-:Y:S02]  /*5f90*/  HADD2.F32 R45, -RZ, R119.H1_H1 ;  /* 0x30000077ff2d7230 */ /* 0x000fe40000004100 */
[----:B------:R-:W-:Y:S02]  /*5fa0*/  HADD2.F32 R46, -RZ, R104.H0_H0 ;  /* 0x20000068ff2e7230 */ /* 0x000fe40000004100 */
[C---:B------:R-:W-:Y:S01]  /*5fb0*/  FMUL.FTZ R104, R14.reuse, R56 ;  /* 0x000000380e687220 */ /* 0x040fe20000410000 */
[-C--:B------:R-:W-:Y:S01]  /*5fc0*/  FMUL.FTZ R56, R47, R58.reuse ;  /* 0x0000003a2f387220 */ /* 0x080fe20000410000 */
[----:B---3--:R-:W-:Y:S01]  /*5fd0*/  FMUL.FTZ R106, R15, R58 ;  /* 0x0000003a0f6a7220 */ /* 0x008fe20000410000 */
[-C--:B------:R-:W-:Y:S01]  /*5fe0*/  FFMA.FTZ R58, R14, R45.reuse, R57 ;  /* 0x0000002d0e3a7223 */ /* 0x080fe20000010039 */
[----:B------:R-:W-:Y:S02]  /*5ff0*/  HADD2.F32 R122, -RZ, R122.H0_H0 ;  /* 0x2000007aff7a7230 */ /* 0x000fe40000004100 */
[----:B------:R-:W-:Y:S01]  /*6000*/  FFMA.FTZ R104, R13, R45, -R104 ;  /* 0x0000002d0d687223 */ /* 0x000fe20000010868 */
[----:B------:R-:W-:-:S02]  /*6010*/  HADD2.F32 R14, -RZ, R54.H0_H0 ;  /* 0x20000036ff0e7230 */ /* 0x000fc40000004100 */
[-C--:B------:R-:W-:Y:S01]  /*6020*/  FFMA.FTZ R79, R15, R46.reuse, -R56 ;  /* 0x0000002e0f4f7223 */ /* 0x080fe20000010838 */
[----:B------:R-:W-:Y:S02]  /*6030*/  HADD2.F32 R45, -RZ, R107.H0_H0 ;  /* 0x2000006bff2d7230 */ /* 0x000fe40000004100 */
[----:B------:R-:W-:Y:S01]  /*6040*/  FFMA.FTZ R105, R47, R46, R106 ;  /* 0x0000002e2f697223 */ /* 0x000fe2000001006a */
[----:B------:R-:W-:Y:S02]  /*6050*/  HADD2.F32 R54, -RZ, R54.H1_H1 ;  /* 0x30000036ff367230 */ /* 0x000fe40000004100 */
[----:B------:R-:W-:Y:S01]  /*6060*/  FMUL.FTZ R46, R14, R122 ;  /* 0x0000007a0e2e7220 */ /* 0x000fe20000410000 */
[--C-:B------:R-:W-:Y:S01]  /*6070*/  HADD2.F32 R13, -RZ, R12.reuse.H0_H0 ;  /* 0x2000000cff0d7230 */ /* 0x100fe20000004100 */
[----:B------:R-:W-:Y:S01]  /*6080*/  F2FP.F16.F32.PACK_AB R79, R79, R104 ;  /* 0x000000684f4f723e */ /* 0x000fe200000000ff */
        /* <DEDUP_REMOVED lines=12> */
[----:B------:R-:W-:Y:S01]  /*6150*/  FMUL.FTZ R15, R13, R121 ;  /* 0x000000790d0f7220 */ /* 0x000fe20000410000 */
        /* <DEDUP_REMOVED lines=23> */
.L_x_9475:
[----:B------:R-:W-:Y:S05]  /*62d0*/  BSYNC B2 ;  /* 0x0000000000027941 */ /* 0x000fea0003800000 */
.L_x_9474:
[----:B------:R-:W-:Y:S01]  /*62e0*/  ISETP.GE.AND P4, PT, R11, R110, PT ;  /* 0x0000006e0b00720c */ /* 0x000fe20003f86270 */
[----:B0-----:R0:W-:-:S12]  /*62f0*/  ST.E.128 desc[UR42][R48.64], R12 ;  /* 0x0000000c30007985 */ /* 0x0011d8000c101d2a */
[----:B------:R-:W-:-:S05]  /*6300*/  @!P4 IMAD.WIDE R50, R11, 0x2, R50 ;  /* 0x000000020b32c825 */ /* 0x000fca00078e0232 */
[----:B----4-:R0:W-:Y:S02]  /*6310*/  @!P4 ST.E.128 desc[UR42][R50.64], R44 ;  /* 0x0000002c3200c985 */ /* 0x0101e4000c101d2a */
.L_x_9473:
[----:B------:R-:W-:Y:S05]  /*6320*/  BSYNC B1 ;  /* 0x0000000000017941 */ /* 0x000fea0003800000 */
.L_x_9472:
[----:B------:R-:W-:-:S03]  /*6330*/  UMOV UR4, 0xffffffff ;  /* 0xffffffff00047882 */ /* 0x000fc60000000000 */
[----:B------:R-:W-:Y:S05]  /*6340*/  BRA.DIV UR4, `(.L_x_9476) ;  /* 0x00000186047c7947 */ /* 0x000fea000b800000 */
[----:B0-----:R0:W0:Y:S04]  /*6350*/  SHFL.IDX PT, R51, R103, 0x2, 0x181f ;  /* 0x00581f0067337f89 */ /* 0x00102800000e0000 */
[----:B------:R0:W0:Y:S02]  /*6360*/  SHFL.IDX PT, R50, R108, 0x2, 0x181f ;  /* 0x00581f006c327f89 */ /* 0x00002400000e0000 */
.L_x_9774:
        /* <DEDUP_REMOVED lines=103> */
[----:B------:R-:W-:Y:S02]  /*69e0*/  F2FP.F16.F32.PACK_AB R56, R52, R47 ;  /* 0x0000002f3438723e */ /* 0x000fe400000000ff */
[----:B------:R-:W-:-:S02]  /*69f0*/  F2FP.F16.F32.PACK_AB R12, R55, R46 ;  /* 0x0000002e370c723e */ /* 0x000fc400000000ff */
[----:B------:R-:W-:Y:S01]  /*6a00*/  F2FP.F16.F32.PACK_AB R14, R44, R45 ;  /* 0x0000002d2c0e723e */ /* 0x000fe200000000ff */
[----:B------:R-:W-:Y:S01]  /*6a10*/  IMAD.MOV.U32 R44, RZ, RZ, R56 ;  /* 0x000000ffff2c7224 */ /* 0x000fe200078e0038 */
[----:B------:R-:W-:Y:S01]  /*6a20*/  F2FP.F16.F32.PACK_AB R13, R58, R59 ;  /* 0x0000003b3a0d723e */ /* 0x000fe200000000ff */
[----:B------:R-:W-:Y:S01]  /*6a30*/  IMAD.MOV.U32 R45, RZ, RZ, R57 ;  /* 0x000000ffff2d7224 */ /* 0x000fe200078e0039 */
[----:B------:R-:W-:Y:S02]  /*6a40*/  F2FP.F16.F32.PACK_AB R46, R53, R54 ;  /* 0x00000036352e723e */ /* 0x000fe400000000ff */
[----:B------:R-:W-:-:S07]  /*6a50*/  MOV R47, R63 ;  /* 0x0000003f002f7202 */ /* 0x000fce0000000f00 */
.L_x_9480:
[----:B------:R-:W-:Y:S05]  /*6a60*/  BSYNC B2 ;  /* 0x0000000000027941 */ /* 0x000fea0003800000 */
.L_x_9479:
[----:B------:R-:W-:Y:S01]  /*6a70*/  ISETP.GE.AND P4, PT, R11, R110, PT ;  /* 0x0000006e0b00720c */ /* 0x000fe20003f86270 */
[----:B0-----:R0:W-:-:S12]  /*6a80*/  ST.E.128 desc[UR42][R48.64], R12 ;  /* 0x0000000c30007985 */ /* 0x0011d8000c101d2a */
[----:B------:R-:W-:-:S05]  /*6a90*/  @!P4 IMAD.WIDE R50, R11, 0x2, R50 ;  /* 0x000000020b32c825 */ /* 0x000fca00078e0232 */
[----:B----4-:R0:W-:Y:S02]  /*6aa0*/  @!P4 ST.E.128 desc[UR42][R50.64], R44 ;  /* 0x0000002c3200c985 */ /* 0x0101e4000c101d2a */
.L_x_9478:
[----:B------:R-:W-:Y:S05]  /*6ab0*/  BSYNC B1 ;  /* 0x0000000000017941 */ /* 0x000fea0003800000 */
.L_x_9477:
[----:B------:R-:W-:-:S03]  /*6ac0*/  UMOV UR4, 0xffffffff ;  /* 0xffffffff00047882 */ /* 0x000fc60000000000 */
[----:B------:R-:W-:Y:S05]  /*6ad0*/  BRA.DIV UR4, `(.L_x_9481) ;  /* 0x0000017e04e47947 */ /* 0x000fea000b800000 */
[----:B0-----:R-:W0:Y:S04]  /*6ae0*/  SHFL.IDX PT, R103, R103, 0x3, 0x181f ;  /* 0x00781f0067677f89 */ /* 0x001e2800000e0000 */
[----:B------:R-:W0:Y:S02]  /*6af0*/  SHFL.IDX PT, R108, R108, 0x3, 0x181f ;  /* 0x00781f006c6c7f89 */ /* 0x000e2400000e0000 */
.L_x_9778:
        /* <DEDUP_REMOVED lines=8> */
[----:B----4-:R-:W-:-:S04]  /*6b80*/  LEA.HI.SX32 R12, R11, R80, 0x1c ;  /* 0x000000500b0c7211 */ /* 0x010fc800078fe2ff */
        /* <DEDUP_REMOVED lines=78> */
[----:B------:R-:W-:Y:S02]  /*7070*/  HADD2.F32 R15, -RZ, R59.H0_H0 ;  /* 0x2000003bff0f7230 */ /* 0x000fe40000004100 */
[-C--:B------:R-:W-:Y:S01]  /*7080*/  FMUL.FTZ R45, R13, R113.reuse ;  /* 0x000000710d2d7220 */ /* 0x080fe20000410000 */
[----:B------:R-:W-:Y:S02]  /*7090*/  HADD2.F32 R51, -RZ, R51.H1_H1 ;  /* 0x30000033ff337230 */ /* 0x000fe40000004100 */
[----:B------:R-:W-:Y:S01]  /*70a0*/  FMUL.FTZ R52, R12, R113 ;  /* 0x000000710c347220 */ /* 0x000fe20000410000 */
[----:B------:R-:W-:Y:S01]  /*70b0*/  HADD2.F32 R44, -RZ, R44.H1_H1 ;  /* 0x3000002cff2c7230 */ /* 0x000fe20000004100 */
[----:B------:R-:W-:Y:S01]  /*70c0*/  F2FP.F16.F32.PACK_AB R61, R62, R61 ;  /* 0x0000003d3e3d723e */ /* 0x000fe200000000ff */
        /* <DEDUP_REMOVED lines=17> */
.L_x_9483:
[----:B------:R-:W-:Y:S05]  /*71e0*/  BSYNC B1 ;  /* 0x0000000000017941 */ /* 0x000fea0003800000 */
.L_x_9482:
[----:B0-----:R0:W-:Y:S01]  /*71f0*/  ST.E.128 desc[UR42][R48.64], R12 ;  /* 0x0000000c30007985 */ /* 0x0011e2000c101d2a */
[----:B------:R-:W-:Y:S01]  /*7200*/  ISETP.GE.AND P3, PT, R11, R110, PT ;  /* 0x0000006e0b00720c */ /* 0x000fe20003f66270 */
[----:B------:R-:W-:-:S12]  /*7210*/  IMAD.MOV.U32 R109, RZ, RZ, R103 ;  /* 0x000000ffff6d7224 */ /* 0x000fd800078e0067 */
[----:B------:R-:W-:Y:S05]  /*7220*/  @P3 BRA `(.L_x_9454) ;  /* 0x0000000400b83947 */ /* 0x000fea0003800000 */
[----:B0-----:R-:W-:-:S05]  /*7230*/  IMAD.WIDE R12, R11, 0x2, R108 ;  /* 0x000000020b0c7825 */ /* 0x001fca00078e026c */
[----:B----4-:R0:W-:Y:S01]  /*7240*/  ST.E.128 desc[UR42][R12.64], R44 ;  /* 0x0000002c0c007985 */ /* 0x0101e2000c101d2a */
[----:B------:R-:W-:Y:S05]  /*7250*/  BRA `(.L_x_9454) ;  /* 0x0000000400ac7947 */ /* 0x000fea0003800000 */
.L_x_9413:
[----:B------:R-:W-:-:S06]  /*7260*/  UISETP.NE.AND UP0, UPT, UR39, 0x3, UPT ;  /* 0x000000032700788c */ /* 0x000fcc000bf05270 */
[----:B------:R-:W-:-:S13]  /*7270*/  PLOP3.LUT P5, PT, PT, PT, UP0, 0x80, 0x0 ;  /* 0x000000000000781c */ /* 0x000fda0003faf008 */
[----:B------:R-:W-:Y:S05]  /*7280*/  @!P5 BRA `(.L_x_9484) ;  /* 0x000000000004d947 */ /* 0x000fea0003800000 */
[----:B------:R-:W-:Y:S01]  /*7290*/  BPT.TRAP 0x1 ;  /* 0x000000040000795c */ /* 0x000fe20000300000 */
.L_x_9484:
[----:B------:R-:W-:Y:S01]  /*72a0*/  IMAD R91, R19, 0x8, R18 ;  /* 0x00000008135b7824 */ /* 0x000fe200078e0212 */
[----:B------:R-:W-:Y:S01]  /*72b0*/  SHF.L.U32 R102, R189, 0x1f, RZ ;  /* 0x0000001fbd667819 */ /* 0x000fe200000006ff */
[----:B------:R-:W-:Y:S01]  /*72c0*/  BSSY B1, `(.L_x_9485) ;  /* 0x0000004000017945 */ /* 0x000fe20003800000 */
[----:B------:R-:W-:Y:S02]  /*72d0*/  SHF.R.S32.HI R99, RZ, 0x1f, R100 ;  /* 0x0000001fff637819 */ /* 0x000fe40000011464 */
[----:B------:R-:W0:Y:S02]  /*72e0*/  SYNCS.PHASECHK.TRANS64.TRYWAIT P3, [R91+URZ+0x28890], R102 ;  /* 0x028890665b0075a7 */ /* 0x000e24000806017f */
[----:B0-----:R-:W-:Y:S05]  /*72f0*/  @!P3 BRA `(.L_x_9486) ;  /* 0x000001780028b947 */ /* 0x001fea0003800000 */
.L_x_9779:
[----:B------:R-:W-:Y:S05]  /*7300*/  BSYNC B1 ;  /* 0x0000000000017941 */ /* 0x000fea0003800000 */
.L_x_9485:
        /* <DEDUP_REMOVED lines=27> */
.L_x_9783:
        /* <DEDUP_REMOVED lines=13> */
.L_x_9489:
[----:B------:R-:W-:Y:S05]  /*7590*/  BSYNC B1 ;  /* 0x0000000000017941 */ /* 0x000fea0003800000 */
.L_x_9488:
[----:B------:R-:W-:-:S03]  /*75a0*/  UMOV UR4, 0xffffffff ;  /* 0xffffffff00047882 */ /* 0x000fc60000000000 */
[----:B------:R-:W-:Y:S05]  /*75b0*/  BRA.DIV UR4, `(.L_x_9490) ;  /* 0x0000017604d47947 */ /* 0x000fea000b800000 */
[----:B--2---:R2:W0:Y:S04]  /*75c0*/  SHFL.IDX PT, R45, R46, 0x1, 0x181f ;  /* 0x00381f002e2d7f89 */ /* 0x00442800000e0000 */
[----:B---34-:R2:W3:Y:S02]  /*75d0*/  SHFL.IDX PT, R14, R44, 0x1, 0x181f ;  /* 0x00381f002c0e7f89 */ /* 0x0184e400000e0000 */
.L_x_9787:
        /* <DEDUP_REMOVED lines=14> */
.L_x_9492:
[----:B------:R-:W-:Y:S05]  /*76c0*/  BSYNC B1 ;  /* 0x0000000000017941 */ /* 0x000fea0003800000 */
.L_x_9491:
[----:B------:R-:W-:-:S03]  /*76d0*/  UMOV UR4, 0xffffffff ;  /* 0xffffffff00047882 */ /* 0x000fc60000000000 */
[----:B------:R-:W-:Y:S05]  /*76e0*/  BRA.DIV UR4, `(.L_x_9493) ;  /* 0x0000017604d07947 */ /* 0x000fea000b800000 */
[----:B0-----:R0:W0:Y:S04]  /*76f0*/  SHFL.IDX PT, R45, R46, 0x2, 0x181f ;  /* 0x00581f002e2d7f89 */ /* 0x00102800000e0000 */
[----:B---34-:R3:W4:Y:S02]  /*7700*/  SHFL.IDX PT, R14, R44, 0x2, 0x181f ;  /* 0x00581f002c0e7f89 */ /* 0x01872400000e0000 */
.L_x_9791:
        /* <DEDUP_REMOVED lines=14> */
.L_x_9495:
[----:B------:R-:W-:Y:S05]  /*77f0*/  BSYNC B1 ;  /* 0x0000000000017941 */ /* 0x000fea0003800000 */
.L_x_9494:
[----:B------:R-:W-:-:S03]  /*7800*/  UMOV UR4, 0xffffffff ;  /* 0xffffffff00047882 */ /* 0x000fc60000000000 */
[----:B------:R-:W-:Y:S05]  /*7810*/  BRA.DIV UR4, `(.L_x_9496) ;  /* 0x0000017604cc7947 */ /* 0x000fea000b800000 */
[----:B0-----:R0:W0:Y:S04]  /*7820*/  SHFL.IDX PT, R45, R46, 0x3, 0x181f ;  /* 0x00781f002e2d7f89 */ /* 0x00102800000e0000 */
[----:B----4-:R4:W0:Y:S02]  /*7830*/  SHFL.IDX PT, R14, R44, 0x3, 0x181f ;  /* 0x00781f002c0e7f89 */ /* 0x01082400000e0000 */
.L_x_9795:
        /* <DEDUP_REMOVED lines=13> */
.L_x_9454:
[----:B------:R-:W-:Y:S05]  /*7910*/  BSYNC B0 ;  /* 0x0000000000007941 */ /* 0x000fea0003800000 */
.L_x_9412:
        /* <DEDUP_REMOVED lines=17> */
.L_x_9498:
[----:B------:R-:W-:Y:S05]  /*7a30*/  BSYNC B0 ;  /* 0x0000000000007941 */ /* 0x000fea0003800000 */
.L_x_9497:
[----:B------:R-:W5:Y:S01]  /*7a40*/  SYNCS.PHASECHK.TRANS64.TRYWAIT P4, [R91+URZ+0x288b0], R102 ;  /* 0x0288b0665b0075a7 */ /* 0x000f62000808017f */
[----:B------:R-:W-:Y:S01]  /*7a50*/  ULDC UR41, c[0x0][0x2f4] ;  /* 0x0000bd0000297ab9 */ /* 0x000fe20000000800 */
[----:B------:R-:W-:Y:S04]  /*7a60*/  BSSY B0, `(.L_x_9499) ;  /* 0x0000002000007945 */ /* 0x000fe80003800000 */
[----:B-----5:R-:W-:Y:S05]  /*7a70*/  @!P4 BRA `(.L_x_9500) ;  /* 0x00000174007cc947 */ /* 0x020fea0003800000 */
.L_x_9796:
[----:B------:R-:W-:Y:S05]  /*7a80*/  BSYNC B0 ;  /* 0x0000000000007941 */ /* 0x000fea0003800000 */
.L_x_9499:
        /* <DEDUP_REMOVED lines=8> */
[----:B------:R-:W-:Y:S02]  /*7b10*/  IADD3 R13, R13, R99, RZ ;  /* 0x000000630d0d7210 */ /* 0x000fe40007ffe0ff */
        /* <DEDUP_REMOVED lines=15> */
[----:B------:R-:W-:-:S13]  /*7c10*/  ISETP.GE.AND P4, PT, R16, UR41, PT ;  /* 0x0000002910007c0c */ /* 0x000fda000bf86270 */
[----:B-123--:R-:W-:-:S04]  /*7c20*/  @!P4 LEA R44, P5, R16, R47, 0x1 ;  /* 0x0000002f102cc211 */ /* 0x00efc800078a08ff */
[----:B----4-:R-:W-:Y:S02]  /*7c30*/  @!P4 LEA.HI.X R45, R16, R13, R17, 0x1, P5 ;  /* 0x0000000d102dc211 */ /* 0x010fe400028f0c11 */
[----:B------:R-:W-:-:S13]  /*7c40*/  ISETP.GE.AND P5, PT, R2, UR41, PT ;  /* 0x0000002902007c0c */ /* 0x000fda000bfa6270 */
[----:B------:R-:W-:-:S04]  /*7c50*/  @!P5 LEA R46, P6, R2, R47, 0x1 ;  /* 0x0000002f022ed211 */ /* 0x000fc800078c08ff */
[----:B------:R-:W-:Y:S02]  /*7c60*/  @!P5 LEA.HI.X R47, R2, R13, R184, 0x1, P6 ;  /* 0x0000000d022fd211 */ /* 0x000fe400030f0cb8 */
[----:B------:R-:W0:Y:S04]  /*7c70*/  @!P4 LDS.128 R12, [R93+0x400] ;  /* 0x000400005d0cc984 */ /* 0x000e280000000c00 */
[----:B0-----:R-:W-:Y:S04]  /*7c80*/  @!P4 ST.E.128 desc[UR42][R44.64], R12 ;  /* 0x0000000c2c00c985 */ /* 0x001fe8000c101d2a */
[----:B------:R-:W0:Y:S04]  /*7c90*/  @!P5 LDS.128 R12, [R93+0x4400] ;  /* 0x004400005d0cd984 */ /* 0x000e280000000c00 */
[----:B0-----:R0:W-:Y:S02]  /*7ca0*/  @!P5 ST.E.128 desc[UR42][R46.64], R12 ;  /* 0x0000000c2e00d985 */ /* 0x0011e4000c101d2a */
.L_x_9502:
[----:B------:R-:W-:Y:S05]  /*7cb0*/  BSYNC B0 ;  /* 0x0000000000007941 */ /* 0x000fea0003800000 */
.L_x_9501:
[----:B------:R-:W-:Y:S01]  /*7cc0*/  ISETP.GE.AND P4, PT, R97, 0x21, PT ;  /* 0x000000216100780c */ /* 0x000fe20003f86270 */
[----:B0---4-:R0:W4:Y:S01]  /*7cd0*/  SHFL.IDX PT, R13, R11, 0x1, 0x181f ;  /* 0x00381f000b0d7f89 */ /* 0x01112200000e0000 */
[----:B------:R-:W-:Y:S03]  /*7ce0*/  BSSY B0, `(.L_x_9503) ;  /* 0x000000d000007945 */ /* 0x000fe60003800000 */
[----:B--2---:R0:W2:Y:S08]  /*7cf0*/  SHFL.IDX PT, R47, R48, 0x1, 0x181f ;  /* 0x00381f00302f7f89 */ /* 0x0040b000000e0000 */
        /* <DEDUP_REMOVED lines=11> */
.L_x_9504:
[----:B------:R-:W-:Y:S05]  /*7db0*/  BSYNC B0 ;  /* 0x0000000000007941 */ /* 0x000fea0003800000 */
.L_x_9503:
        /* <DEDUP_REMOVED lines=15> */
.L_x_9506:
[----:B------:R-:W-:Y:S05]  /*7eb0*/  BSYNC B0 ;  /* 0x0000000000007941 */ /* 0x000fea0003800000 */
.L_x_9505:
[----:B------:R-:W-:Y:S01]  /*7ec0*/  ISETP.GE.AND P4, PT, R97, 0x61, PT ;  /* 0x000000616100780c */ /* 0x000fe20003f86270 */
[----:B------:R-:W1:Y:S01]  /*7ed0*/  SHFL.IDX PT, R11, R11, 0x3, 0x181f ;  /* 0x00781f000b0b7f89 */ /* 0x000e6200000e0000 */
[----:B------:R-:W-:Y:S03]  /*7ee0*/  BSSY B0, `(.L_x_9507) ;  /* 0x000000d000007945 */ /* 0x000fe60003800000 */
[----:B0-2---:R0:W2:Y:S08]  /*7ef0*/  SHFL.IDX PT, R47, R48, 0x3, 0x181f ;  /* 0x00781f00302f7f89 */ /* 0x0050b000000e0000 */
[----:B0-----:R-:W-:Y:S05]  /*7f00*/  @!P4 BRA `(.L_x_9508) ;  /* 0x000000000028c947 */ /* 0x001fea0003800000 */
[----:B------:R-:W-:-:S13]  /*7f10*/  ISETP.GE.AND P4, PT, R16, UR41, PT ;  /* 0x0000002910007c0c */ /* 0x000fda000bf86270 */
[----:B----4-:R-:W0:Y:S01]  /*7f20*/  @!P4 LDS.128 R12, [R93+0x3400] ;  /* 0x003400005d0cc984 */ /* 0x010e220000000c00 */
[----:B-123--:R-:W-:-:S04]  /*7f30*/  @!P4 LEA R44, P5, R16, R47, 0x1 ;  /* 0x0000002f102cc211 */ /* 0x00efc800078a08ff */
[----:B------:R-:W-:Y:S02]  /*7f40*/  @!P4 LEA.HI.X R45, R16, R11, R17, 0x1, P5 ;  /* 0x0000000b102dc211 */ /* 0x000fe400028f0c11 */
[----:B------:R-:W-:-:S13]  /*7f50*/  ISETP.GE.AND P5, PT, R2, UR41, PT ;  /* 0x0000002902007c0c */ /* 0x000fda000bfa6270 */
[----:B------:R-:W-:-:S04]  /*7f60*/  @!P5 LEA R46, P6, R2, R47, 0x1 ;  /* 0x0000002f022ed211 */ /* 0x000fc800078c08ff */
[----:B------:R-:W-:Y:S01]  /*7f70*/  @!P5 LEA.HI.X R47, R2, R11, R184, 0x1, P6 ;  /* 0x0000000b022fd211 */ /* 0x000fe200030f0cb8 */
[----:B0-----:R-:W-:Y:S04]  /*7f80*/  @!P4 ST.E.128 desc[UR42][R44.64], R12 ;  /* 0x0000000c2c00c985 */ /* 0x001fe8000c101d2a */
[----:B------:R-:W0:Y:S04]  /*7f90*/  @!P5 LDS.128 R12, [R93+0x7400] ;  /* 0x007400005d0cd984 */ /* 0x000e280000000c00 */
[----:B0-----:R0:W-:Y:S02]  /*7fa0*/  @!P5 ST.E.128 desc[UR42][R46.64], R12 ;  /* 0x0000000c2e00d985 */ /* 0x0011e4000c101d2a */
.L_x_9508:
[----:B------:R-:W-:Y:S05]  /*7fb0*/  BSYNC B0 ;  /* 0x0000000000007941 */ /* 0x000fea0003800000 */
.L_x_9507:
        /* <DEDUP_REMOVED lines=9> */
[----:B------:R-:W-:-:S02]  /*8050*/  ISETP.NE.AND P4, PT, R92, RZ, PT ;  /* 0x000000ff5c00720c */ /* 0x000fc40003f85270 */
[----:B------:R-:W-:-:S04]  /*8060*/  @!P3 PRMT R91, RZ, 0x654, R91 ;  /* 0x00000654ff5bb816 */ /* 0x000fc8000000005b */
[----:B------:R1:W-:Y:S01]  /*8070*/  @!P3 SYNCS.ARRIVE.TRANS64.RED.A1T0 RZ, [R91+URZ], RZ ;  /* 0x000000ff5bffb9a7 */ /* 0x0003e2000810043f */
[----:B------:R-:W-:-:S04]  /*8080*/  ISETP.NE.AND P3, PT, R19, 0x2, PT ;  /* 0x000000021300780c */ /* 0x000fc80003f65270 */
[----:B0-----:R-:W-:Y:S02]  /*8090*/  SEL R12, RZ, 0x1, P3 ;  /* 0x00000001ff0c7807 */ /* 0x001fe40001800000 */
[----:B------:R-:W-:Y:S02]  /*80a0*/  SEL R19, R19, RZ, P3 ;  /* 0x000000ff13137207 */ /* 0x000fe40001800000 */
[----:B------:R-:W-:Y:S01]  /*80b0*/  LOP3.LUT R189, R189, R12, RZ, 0x3c, !PT ;  /* 0x0000000cbdbd7212 */ /* 0x000fe200078e3cff */
[----:B-1----:R-:W-:Y:S06]  /*80c0*/  @P4 BRA `(.L_x_9509) ;  /* 0xffffff9c00d84947 */ /* 0x002fec000383ffff */
[----:B------:R-:W0:Y:S01]  /*80d0*/  S2R R11, SR_TID.X ;  /* 0x00000000000b7919 */ /* 0x000e220000002100 */
[----:B------:R-:W-:Y:S02]  /*80e0*/  PLOP3.LUT P0, PT, PT, PT, PT, 0x8, 0x0 ;  /* 0x000000000000781c */ /* 0x000fe40003f0e170 */
[----:B0-----:R-:W-:-:S04]  /*80f0*/  SHF.R.U32.HI R11, RZ, 0x7, R11 ;  /* 0x00000007ff0b7819 */ /* 0x001fc8000001160b */
[----:B------:R-:W-:-:S13]  /*8100*/  ISETP.NE.AND P4, PT, R11, 0x1, PT ;  /* 0x000000010b00780c */ /* 0x000fda0003f85270 */
[----:B------:R-:W-:Y:S06]  /*8110*/  @!P4 BAR.ARV 0x9, 0x100 ;  /* 0x024400000000cb1d */ /* 0x000fec0000002000 */
.L_x_9407:
[----:B------:R-:W0:Y:S01]  /*8120*/  LDC R0, c[0x0][0x448] ;  /* 0x00011200ff007b82 */ /* 0x000e220000000800 */
        /* <DEDUP_REMOVED lines=8> */
[----:B------:R-:W-:Y:S01]  /*81b0*/  MOV R138, RZ ;  /* 0x000000ff008a7202 */ /* 0x000fe20000000f00 */
        /* <DEDUP_REMOVED lines=14> */
[----:B0-----:R-:W-:Y:S01]  /*82a0*/  ISETP.NE.AND P1, PT, R0, 0x1, PT ;  /* 0x000000010000780c */ /* 0x001fe20003f25270 */
[----:B------:R-:W-:Y:S01]  /*82b0*/  VIADD R0, R191, 0x7f ;  /* 0x0000007fbf007836 */ /* 0x000fe20000000000 */
[----:B------:R-:W-:-:S02]  /*82c0*/  CS2R R110, SRZ ;  /* 0x00000000006e7805 */ /* 0x000fc4000001ff00 */
[----:B------:R-:W-:Y:S02]  /*82d0*/  CS2R R108, SRZ ;  /* 0x00000000006c7805 */ /* 0x000fe4000001ff00 */
[----:B---3--:R-:W-:Y:S02]  /*82e0*/  CS2R R106, SRZ ;  /* 0x00000000006a7805 */ /* 0x008fe4000001ff00 */
[----:B------:R-:W-:Y:S02]  /*82f0*/  CS2R R104, SRZ ;  /* 0x0000000000687805 */ /* 0x000fe4000001ff00 */
[----:B------:R-:W-:Y:S02]  /*8300*/  CS2R R102, SRZ ;  /* 0x0000000000667805 */ /* 0x000fe4000001ff00 */
[----:B------:R-:W-:Y:S02]  /*8310*/  CS2R R100, SRZ ;  /* 0x0000000000647805 */ /* 0x000fe4000001ff00 */
[----:B------:R-:W-:Y:S01]  /*8320*/  CS2R R98, SRZ ;  /* 0x0000000000627805 */ /* 0x000fe2000001ff00 */
[----:B------:R-:W-:Y:S01]  /*8330*/  IMAD.MOV.U32 R36, RZ, RZ, RZ ;  /* 0x000000ffff247224 */ /* 0x000fe200078e00ff */
[----:B------:R-:W-:-:S02]  /*8340*/  CS2R R10, SRZ ;  /* 0x00000000000a7805 */ /* 0x000fc4000001ff00 */
[----:B------:R-:W-:Y:S01]  /*8350*/  MOV R94, RZ ;  /* 0x000000ff005e7202 */ /* 0x000fe20000000f00 */
[----:B------:R-:W-:Y:S01]  /*8360*/  IMAD.MOV.U32 R93, RZ, RZ, RZ ;  /* 0x000000ffff5d7224 */ /* 0x000fe200078e00ff */
[----:B------:R-:W0:Y:S01]  /*8370*/  @P1 LDC R3, c[0x0][0x44c] ;  /* 0x00011300ff031b82 */ /* 0x000e220000000800 */
[----:B------:R-:W-:-:S07]  /*8380*/  CS2R R90, SRZ ;  /* 0x00000000005a7805 */ /* 0x000fce000001ff00 */
[----:B------:R-:W1:Y:S01]  /*8390*/  @P1 LDC R4, c[0x0][0x450] ;  /* 0x00011400ff041b82 */ /* 0x000e620000000800 */
[----:B0-----:R-:W-:-:S05]  /*83a0*/  @P1 IMAD.HI.U32 R3, R0, R3, RZ ;  /* 0x0000000300031227 */ /* 0x001fca00078e00ff */
[----:B-1----:R-:W-:Y:S02]  /*83b0*/  @P1 SHF.R.U32.HI R0, RZ, R4, R3 ;  /* 0x00000004ff001219 */ /* 0x002fe40000011603 */
[----:B------:R-:W-:-:S03]  /*83c0*/  PLOP3.LUT P1, PT, PT, PT, PT, 0x80, 0x0 ;  /* 0x000000000000781c */ /* 0x000fc60003f2f070 */
[----:B------:R-:W-:-:S05]  /*83d0*/  IMAD.IADD R0, R95, 0x1, R0 ;  /* 0x000000015f007824 */ /* 0x000fca00078e0200 */
[----:B------:R-:W-:-:S04]  /*83e0*/  SHF.R.S32.HI R3, RZ, 0x1f, R0 ;  /* 0x0000001fff037819 */ /* 0x000fc80000011400 */
[----:B------:R-:W-:Y:S02]  /*83f0*/  LEA.HI R3, R3, R0, RZ, 0x7 ;  /* 0x0000000003037211 */ /* 0x000fe400078f38ff */
[----:B------:R-:W-:Y:S02]  /*8400*/  MOV R0, RZ ;  /* 0x000000ff00007202 */ /* 0x000fe40000000f00 */
[----:B------:R-:W-:-:S04]  /*8410*/  SHF.R.S32.HI R3, RZ, 0x7, R3 ;  /* 0x00000007ff037819 */ /* 0x000fc80000011403 */
[----:B------:R-:W-:Y:S01]  /*8420*/  VIMNMX R96, R96, R3, PT ;  /* 0x0000000360607248 */ /* 0x000fe20003fe0100 */
[----:B------:R-:W-:-:S03]  /*8430*/  IMAD.MOV.U32 R3, RZ, RZ, RZ ;  /* 0x000000ffff037224 */ /* 0x000fc600078e00ff */
[----:B------:R-:W-:Y:S01]  /*8440*/  ISETP.GE.AND P2, PT, R96, 0x1, PT ;  /* 0x000000016000780c */ /* 0x000fe20003f46270 */
[----:B------:R-:W-:-:S12]  /*8450*/  @P0 BRA `(.L_x_9510) ;  /* 0x00000000000c0947 */ /* 0x000fd80003800000 */
[----:B------:R-:W0:Y:S01]  /*8460*/  FENCE.VIEW.ASYNC.G ;  /* 0x00000000000073c6 */ /* 0x000e220000000100 */
[----:B------:R-:W-:Y:S05]  /*8470*/  WARPSYNC.ALL ;  /* 0x0000000000007948 */ /* 0x000fea0003800000 */
[----:B0-----:R-:W-:Y:S06]  /*8480*/  BAR.ARV 0xc, 0x180 ;  /* 0x0306000000007b1d */ /* 0x001fec0000002000 */
.L_x_9510:
[----:B------:R-:W-:Y:S01]  /*8490*/  CS2R R88, SRZ ;  /* 0x0000000000587805 */ /* 0x000fe2000001ff00 */
[----:B------:R-:W-:Y:S06]  /*84a0*/  @!P2 BRA `(.L_x_9511) ;  /* 0x000000cc00eca947 */ /* 0x000fec0003800000 */
[----:B------:R-:W-:-:S03]  /*84b0*/  UMOV UR4, 0xffffffff ;  /* 0xffffffff00047882 */ /* 0x000fc60000000000 */
[----:B------:R-:W-:Y:S05]  /*84c0*/  BRA.DIV UR4, `(.L_x_9512) ;  /* 0x0000016a04fc7947 */ /* 0x000fea000b800000 */
[----:B------:R0:W1:Y:S02]  /*84d0*/  SHFL.IDX PT, R190, R220, RZ, 0x1f ;  /* 0x00001fffdcbe7589 */ /* 0x00006400000e0000 */
.L_x_9799:
[----:B-1----:R-:W-:-:S04]  /*84e0*/  LEA.HI R0, R190, R190, RZ, 0x1 ;  /* 0x000000bebe007211 */ /* 0x002fc800078f08ff */
[----:B------:R-:W-:Y:S01]  /*84f0*/  LOP3.LUT R3, R0, 0x1e, RZ, 0xc0, !PT ;  /* 0x0000001e00037812 */ /* 0x000fe200078ec0ff */
[----:B------:R-:W-:-:S04]  /*8500*/  IMAD.U32 R0, RZ, RZ, UR40 ;  /* 0x00000028ff007e24 */ /* 0x000fc8000f8e00ff */
[----:B------:R-:W-:Y:S01]  /*8510*/  IMAD.IADD R3, R190, 0x1, -R3 ;  /* 0x00000001be037824 */ /* 0x000fe200078e0a03 */
[----:B------:R-:W-:-:S04]  /*8520*/  LOP3.LUT P0, RZ, R0, 0x3ff, RZ, 0xc0, !PT ;  /* 0x000003ff00ff7812 */ /* 0x000fc8000780c0ff */
[----:B------:R-:W-:Y:S02]  /*8530*/  LEA R3, R3, UR40, 0xd ;  /* 0x0000002803037c11 */ /* 0x000fe4000f8e68ff */
[----:B------:R-:W-:Y:S02]  /*8540*/  P2R R25, PR, RZ, 0x1 ;  /* 0x00000001ff197803 */ /* 0x000fe40000000000 */
[----:B------:R-:W-:-:S04]  /*8550*/  SHF.R.U32.HI R3, RZ, 0x4, R3 ;  /* 0x00000004ff037819 */ /* 0x000fc80000011603 */
[----:B------:R-:W-:Y:S01]  /*8560*/  LOP3.LUT R42, R3, 0x3fff, RZ, 0xc0, !PT ;  /* 0x00003fff032a7812 */ /* 0x000fe200078ec0ff */
[----:B------:R-:W-:Y:S06]  /*8570*/  @!P0 BRA `(.L_x_9513) ;  /* 0x0000000000408947 */ /* 0x000fec0003800000 */
[----:B------:R-:W-:Y:S01]  /*8580*/  MOV R0, 0x0 ;  /* 0x0000000000007802 */ /* 0x000fe20000000f00 */
[----:B------:R-:W-:Y:S01]  /*8590*/  ULDC.64 UR4, c[0x4][0x138] ;  /* 0x01004e0000047ab9 */ /* 0x000fe20000000a00 */
[----:B------:R-:W-:Y:S01]  /*85a0*/  ULDC.64 UR6, c[0x4][0x140] ;  /* 0x0100500000067ab9 */ /* 0x000fe20000000a00 */
[----:B------:R-:W-:Y:S01]  /*85b0*/  MOV R4, UR4 ;  /* 0x0000000400047c02 */ /* 0x000fe20008000f00 */
[----:B------:R1:W3:Y:S01]  /*85c0*/  LDC.64 R14, c[0x4][R0] ;  /* 0x01000000000e7b82 */ /* 0x0002e20000000a00 */
[----:B------:R-:W-:Y:S01]  /*85d0*/  IMAD.U32 R5, RZ, RZ, UR5 ;  /* 0x00000005ff057e24 */ /* 0x000fe2000f8e00ff */
[----:B------:R-:W-:Y:S01]  /*85e0*/  ULDC.64 UR4, c[0x4][0x68] ;  /* 0x01001a0000047ab9 */ /* 0x000fe20000000a00 */
[----:B------:R-:W-:Y:S01]  /*85f0*/  IMAD.U32 R6, RZ, RZ, UR6 ;  /* 0x00000006ff067e24 */ /* 0x000fe2000f8e00ff */
[----:B------:R-:W-:Y:S01]  /*8600*/  MOV R10, UR4 ;  /* 0x00000004000a7c02 */ /* 0x000fe20008000f00 */
[----:B------:R-:W-:Y:S01]  /*8610*/  IMAD.U32 R7, RZ, RZ, UR7 ;  /* 0x00000007ff077e24 */ /* 0x000fe2000f8e00ff */
[----:B----4-:R-:W-:Y:S01]  /*8620*/  MOV R13, RZ ;  /* 0x000000ff000d7202 */ /* 0x010fe20000000f00 */
[----:B------:R-:W-:-:S02]  /*8630*/  IMAD.U32 R11, RZ, RZ, UR5 ;  /* 0x00000005ff0b7e24 */ /* 0x000fc4000f8e00ff */
[----:B------:R-:W-:Y:S02]  /*8640*/  IMAD.MOV.U32 R8, RZ, RZ, 0x70 ;  /* 0x00000070ff087424 */ /* 0x000fe400078e00ff */
[----:B-1----:R-:W-:-:S07]  /*8650*/  IMAD.MOV.U32 R12, RZ, RZ, 0x1 ;  /* 0x00000001ff0c7424 */ /* 0x002fce00078e00ff */
[----:B------:R-:W-:-:S07]  /*8660*/  LEPC R20, `(.L_x_9513) ;  /* 0x000000001014794e */ /* 0x000fce0000000000 */
[----:B0-23-5:R-:W-:Y:S05]  /*8670*/  CALL.ABS.NOINC R14 ;  /* 0x000000000e007343 */ /* 0x02dfea0003c00000 */
.L_x_9513:
        /* <DEDUP_REMOVED lines=8> */
[----:B------:R1:W3:Y:S03]  /*8700*/  SYNCS.PHASECHK.TRANS64.TRYWAIT P0, [R18+URZ+0x28800], R3 ;  /* 0x02880003120075a7 */ /* 0x0002e6000800017f */
[----:B---3--:R-:W-:Y:S05]  /*8710*/  @!P0 NANOSLEEP.SYNCS 0x989680 ;  /* 0x009896800000895d */ /* 0x008fea0003900000 */
[----:B------:R-:W3:Y:S01]  /*8720*/  @!P0 SYNCS.PHASECHK.TRANS64 P0, [R18+URZ+0x28800], R3 ;  /* 0x02880003120085a7 */ /* 0x000ee2000800007f */
[----:B------:R-:W-:Y:S04]  /*8730*/  BSSY B0, `(.L_x_9515) ;  /* 0x0000006000007945 */ /* 0x000fe80003800000 */
[----:B---3--:R-:W-:Y:S05]  /*8740*/  @P0 BRA `(.L_x_9516) ;  /* 0x0000000000100947 */ /* 0x008fea0003800000 */
.L_x_9517:
[----:B---3--:R3:W0:Y:S02]  /*8750*/  SYNCS.PHASECHK.TRANS64.TRYWAIT P0, [R18+URZ+0x28800], R3 ;  /* 0x02880003120075a7 */ /* 0x008624000800017f */
[----:B0-----:R-:W-:Y:S05]  /*8760*/  @!P0 NANOSLEEP.SYNCS 0x989680 ;  /* 0x009896800000895d */ /* 0x001fea0003900000 */
[----:B------:R-:W0:Y:S02]  /*8770*/  @!P0 SYNCS.PHASECHK.TRANS64 P0, [R18+URZ+0x28800], R3 ;  /* 0x02880003120085a7 */ /* 0x000e24000800007f */
[----:B0-----:R-:W-:Y:S05]  /*8780*/  @!P0 BRA `(.L_x_9517) ;  /* 0xfffffffc00f08947 */ /* 0x001fea000383ffff */
.L_x_9516:
[----:B------:R-:W-:Y:S05]  /*8790*/  BSYNC B0 ;  /* 0x0000000000007941 */ /* 0x000fea0003800000 */
.L_x_9515:
[----:B------:R-:W-:Y:S05]  /*87a0*/  BRA `(.L_x_9518) ;  /* 0x0000004c00987947 */ /* 0x000fea0003800000 */
.L_x_9514:
        /* <DEDUP_REMOVED lines=20> */
[----:B------:R-:W-:Y:S01]  /*88f0*/  MOV R10, UR6 ;  /* 0x00000006000a7c02 */ /* 0x000fe20008000f00 */
[----:B------:R-:W-:Y:S01]  /*8900*/  IMAD.U32 R6, RZ, RZ, UR4 ;  /* 0x00000004ff067e24 */ /* 0x000fe2000f8e00ff */
[----:B----4-:R-:W-:Y:S01]  /*8910*/  MOV R13, RZ ;  /* 0x000000ff000d7202 */ /* 0x010fe20000000f00 */
[----:B------:R-:W-:-:S02]  /*8920*/  IMAD.U32 R7, RZ, RZ, UR5 ;  /* 0x00000005ff077e24 */ /* 0x000fc4000f8e00ff */
[----:B------:R-:W-:Y:S02]  /*8930*/  IMAD.U32 R11, RZ, RZ, UR7 ;  /* 0x00000007ff0b7e24 */ /* 0x000fe4000f8e00ff */
[----:B------:R-:W-:Y:S02]  /*8940*/  IMAD.MOV.U32 R8, RZ, RZ, 0x70 ;  /* 0x00000070ff087424 */ /* 0x000fe400078e00ff */
[----:B-1----:R-:W-:-:S07]  /*8950*/  IMAD.MOV.U32 R12, RZ, RZ, 0x1 ;  /* 0x00000001ff0c7424 */ /* 0x002fce00078e00ff */
[----:B------:R-:W-:-:S07]  /*8960*/  LEPC R20, `(.L_x_9519) ;  /* 0x000000001014794e */ /* 0x000fce0000000000 */
[----:B0-23--:R-:W-:Y:S05]  /*8970*/  CALL.ABS.NOINC R14 ;  /* 0x000000000e007343 */ /* 0x00dfea0003c00000 */
.L_x_9519:
[----:B------:R-:W-:Y:S01]  /*8980*/  ULDC.U8 UR4, c[0x0][0x410] ;  /* 0x0001040000047ab9 */ /* 0x000fe20000000000 */
[----:B------:R-:W-:Y:S01]  /*8990*/  IMAD.IADD R55, R187, 0x1, R191 ;  /* 0x00000001bb377824 */ /* 0x000fe200078e02bf */
[----:B------:R-:W-:Y:S01]  /*89a0*/  ISETP.NE.AND P0, PT, RZ, UR4, PT ;  /* 0x00000004ff007c0c */ /* 0x000fe2000bf05270 */
[----:B------:R-:W-:Y:S02]  /*89b0*/  BSSY B0, `(.L_x_9520) ;  /* 0x00004bd000007945 */ /* 0x000fe40003800000 */
[----:B------:R-:W-:-:S10]  /*89c0*/  IMAD R3, R206, 0x20, R55 ;  /* 0x00000020ce037824 */ /* 0x000fd400078e0237 */
[----:B------:R-:W-:Y:S05]  /*89d0*/  @!P0 BRA `(.L_x_9521) ;  /* 0x0000002400b88947 */ /* 0x000fea0003800000 */
[----:B------:R-:W1:Y:S01]  /*89e0*/  LDC R21, c[0x0][0x448] ;  /* 0x00011200ff157b82 */ /* 0x000e620000000800 */
[----:B------:R-:W-:Y:S01]  /*89f0*/  ULDC.64 UR4, c[0x0][0x3f8] ;  /* 0x0000fe0000047ab9 */ /* 0x000fe20000000a00 */
[----:B------:R-:W-:Y:S01]  /*8a00*/  MOV R9, R29 ;  /* 0x0000001d00097202 */ /* 0x000fe20000000f00 */
[----:B------:R-:W-:Y:S01]  /*8a10*/  ULDC.64 UR6, c[0x0][0x408] ;  /* 0x0001020000067ab9 */ /* 0x000fe20000000a00 */
[----:B------:R-:W-:Y:S02]  /*8a20*/  IMAD.MOV.U32 R8, RZ, RZ, R26 ;  /* 0x000000ffff087224 */ /* 0x000fe400078e001a */
[----:B------:R-:W-:Y:S02]  /*8a30*/  IMAD.MOV.U32 R10, RZ, RZ, R24 ;  /* 0x000000ffff0a7224 */ /* 0x000fe400078e0018 */
[----:B------:R-:W-:Y:S01]  /*8a40*/  IMAD.MOV.U32 R11, RZ, RZ, R31 ;  /* 0x000000ffff0b7224 */ /* 0x000fe200078e001f */
[----:B-1----:R-:W-:-:S13]  /*8a50*/  ISETP.NE.AND P0, PT, R21, 0x1, PT ;  /* 0x000000011500780c */ /* 0x002fda0003f05270 */
[----:B------:R-:W1:Y:S08]  /*8a60*/  @P0 LDC R0, c[0x0][0x44c] ;  /* 0x00011300ff000b82 */ /* 0x000e700000000800 */
[----:B------:R-:W3:Y:S01]  /*8a70*/  @P0 LDC R5, c[0x0][0x450] ;  /* 0x00011400ff050b82 */ /* 0x000ee20000000800 */
[----:B-1----:R-:W-:-:S05]  /*8a80*/  @P0 IMAD.HI.U32 R0, R3, R0, RZ ;  /* 0x0000000003000227 */ /* 0x002fca00078e00ff */
[----:B---3--:R-:W-:-:S04]  /*8a90*/  @P0 SHF.R.U32.HI R3, RZ, R5, R0 ;  /* 0x00000005ff030219 */ /* 0x008fc80000011600 */
[----:B------:R-:W-:Y:S01]  /*8aa0*/  SHF.R.S32.HI R0, RZ, 0x1f, R3 ;  /* 0x0000001fff007819 */ /* 0x000fe20000011403 */
[----:B------:R-:W-:-:S04]  /*8ab0*/  IMAD.WIDE.U32 R8, R3, UR4, R8 ;  /* 0x0000000403087c25 */ /* 0x000fc8000f8e0008 */
[C---:B------:R-:W-:Y:S02]  /*8ac0*/  IMAD R4, R0.reuse, UR4, RZ ;  /* 0x0000000400047c24 */ /* 0x040fe4000f8e02ff */
[----:B------:R-:W-:Y:S02]  /*8ad0*/  IMAD R0, R0, UR6, RZ ;  /* 0x0000000600007c24 */ /* 0x000fe4000f8e02ff */
[C---:B----4-:R-:W-:Y:S01]  /*8ae0*/  IMAD R13, R3.reuse, UR5, R4 ;  /* 0x00000005030d7c24 */ /* 0x050fe2000f8e0204 */
        /* <DEDUP_REMOVED lines=12> */
[----:B------:R1:W3:Y:S04]  /*8bb0*/  SHFL.IDX PT, R0, R6, RZ, 0x181f ;  /* 0x00181fff06007589 */ /* 0x0002e800000e0000 */
[----:B------:R1:W4:Y:S04]  /*8bc0*/  SHFL.IDX PT, R3, R5, RZ, 0x181f ;  /* 0x00181fff05037589 */ /* 0x00032800000e0000 */
[----:B------:R1:W0:Y:S04]  /*8bd0*/  SHFL.IDX PT, R4, R8, RZ, 0x181f ;  /* 0x00181fff08047589 */ /* 0x00022800000e0000 */
[----:B------:R1:W0:Y:S02]  /*8be0*/  SHFL.IDX PT, R14, R7, RZ, 0x181f ;  /* 0x00181fff070e7589 */ /* 0x00022400000e0000 */
.L_x_9805:
[----:B------:R-:W-:Y:S01]  /*8bf0*/  IMAD R64, R192, R21, RZ ;  /* 0x00000015c0407224 */ /* 0x000fe200078e02ff */
[----:B------:R-:W-:Y:S01]  /*8c00*/  BSSY B1, `(.L_x_9523) ;  /* 0x000001e000017945 */ /* 0x000fe20003800000 */
[----:B------:R-:W-:Y:S02]  /*8c10*/  CS2R R48, SRZ ;  /* 0x0000000000307805 */ /* 0x000fe4000001ff00 */
[----:B------:R-:W-:Y:S02]  /*8c20*/  CS2R R44, SRZ ;  /* 0x00000000002c7805 */ /* 0x000fe4000001ff00 */
[----:B--2---:R-:W-:Y:S02]  /*8c30*/  CS2R R46, SRZ ;  /* 0x00000000002e7805 */ /* 0x004fe4000001ff00 */
        /* <DEDUP_REMOVED lines=19> */
[----:B------:R-:W-:Y:S02]  /*8d70*/  @!P5 IMAD.X R21, R0, 0x1, R9, P2 ;  /* 0x000000010015d824 */ /* 0x000fe400010e0609 */
[C---:B------:R-:W-:Y:S01]  /*8d80*/  @!P4 IMAD.X R13, R4.reuse, 0x1, R13, P1 ;  /* 0x00000001040dc824 */ /* 0x040fe200008e060d */
[----:B------:R2:W5:Y:S01]  /*8d90*/  @!P4 LD.E.64 R46, desc[UR42][R10.64] ;  /* 0x0000002a0a2ec980 */ /* 0x000562000c101b00 */
[----:B------:R-:W-:-:S03]  /*8da0*/  @!P5 IMAD.X R15, R4, 0x1, R9, P3 ;  /* 0x00000001040fd824 */ /* 0x000fc600018e0609 */
[----:B------:R2:W5:Y:S04]  /*8db0*/  @!P5 LD.E.64 R40, desc[UR42][R20.64] ;  /* 0x0000002a1428d980 */ /* 0x000568000c101b00 */
[----:B------:R2:W5:Y:S04]  /*8dc0*/  @!P5 LD.E.64 R44, desc[UR42][R14.64] ;  /* 0x0000002a0e2cd980 */ /* 0x000568000c101b00 */
[----:B------:R2:W5:Y:S02]  /*8dd0*/  @!P4 LD.E.64 R48, desc[UR42][R12.64] ;  /* 0x0000002a0c30c980 */ /* 0x000564000c101b00 */
.L_x_9524:
[----:B------:R-:W-:Y:S05]  /*8de0*/  BSYNC B1 ;  /* 0x0000000000017941 */ /* 0x000fea0003800000 */
.L_x_9523:
[----:B---3-5:R-:W-:Y:S01]  /*8df0*/  IMAD.MOV.U32 R0, RZ, RZ, R48 ;  /* 0x000000ffff007224 */ /* 0x028fe200078e0030 */
[----:B----4-:R-:W-:Y:S01]  /*8e00*/  MOV R3, R49 ;  /* 0x0000003100037202 */ /* 0x010fe20000000f00 */
[----:B0-----:R-:W-:Y:S01]  /*8e10*/  IMAD.MOV.U32 R4, RZ, RZ, R44 ;  /* 0x000000ffff047224 */ /* 0x001fe200078e002c */
[----:B------:R-:W-:Y:S01]  /*8e20*/  UMOV UR4, 0xffffffff ;  /* 0xffffffff00047882 */ /* 0x000fe20000000000 */
        /* <DEDUP_REMOVED lines=8> */
[----:B------:R-:W-:Y:S02]  /*8eb0*/  CS2R R38, SRZ ;  /* 0x0000000000267805 */ /* 0x000fe4000001ff00 */
[----:B------:R-:W-:Y:S02]  /*8ec0*/  MOV R3, R47 ;  /* 0x0000002f00037202 */ /* 0x000fe40000000f00 */
        /* <DEDUP_REMOVED lines=8> */
[----:B--2---:R2:W0:Y:S02]  /*8f50*/  SHFL.IDX PT, R14, R7, 0x1, 0x181f ;  /* 0x00381f00070e7f89 */ /* 0x00442400000e0000 */
.L_x_9811:
        /* <DEDUP_REMOVED lines=11> */
[----:B------:R-:W-:Y:S02]  /*9010*/  ISETP.GE.AND P5, PT, R185, UR4, PT ;  /* 0x00000004b9007c0c */ /* 0x000fe4000bfa6270 */
[----:B------:R-:W-:-:S07]  /*9020*/  CS2R R36, SRZ ;  /* 0x0000000000247805 */ /* 0x000fce000001ff00 */
[----:B------:R-:W-:-:S04]  /*9030*/  @!P4 SHF.L.U32 R12, R22, 0x1, RZ ;  /* 0x00000001160cc819 */ /* 0x000fc800000006ff */
[C---:B------:R-:W-:Y:S01]  /*9040*/  @!P5 IMAD.SHL.U32 R11, R185.reuse, 0x2, RZ ;  /* 0x00000002b90bd824 */ /* 0x040fe200078e00ff */
[----:B------:R-:W-:Y:S02]  /*9050*/  @!P5 SHF.L.U64.HI R15, R185, 0x1, R212 ;  /* 0x00000001b90fd819 */ /* 0x000fe400000102d4 */
[CC--:B----4-:R-:W-:Y:S02]  /*9060*/  @!P4 IADD3 R10, P0, R3.reuse, R12.reuse, RZ ;  /* 0x0000000c030ac210 */ /* 0x0d0fe40007f1e0ff */
[-C--:B------:R-:W-:Y:S02]  /*9070*/  @!P5 IADD3 R20, P2, R3, R11.reuse, RZ ;  /* 0x0000000b0314d210 */ /* 0x080fe40007f5e0ff */
[----:B0-----:R-:W-:Y:S02]  /*9080*/  @!P4 IADD3 R12, P1, R14, R12, RZ ;  /* 0x0000000c0e0cc210 */ /* 0x001fe40007f3e0ff */
[----:B------:R-:W-:Y:S01]  /*9090*/  @!P4 SHF.L.U64.HI R9, R22, 0x1, R23 ;  /* 0x000000011609c819 */ /* 0x000fe20000010217 */
[----:B---3--:R-:W-:Y:S01]  /*90a0*/  @!P5 IMAD.X R21, R0, 0x1, R15, P2 ;  /* 0x000000010015d824 */ /* 0x008fe200010e060f */
[----:B------:R-:W-:-:S02]  /*90b0*/  @!P5 IADD3 R14, P3, R14, R11, RZ ;  /* 0x0000000b0e0ed210 */ /* 0x000fc40007f7e0ff */
[----:B------:R-:W-:Y:S02]  /*90c0*/  CS2R R38, SRZ ;  /* 0x0000000000267805 */ /* 0x000fe4000001ff00 */
[----:B------:R-:W-:Y:S01]  /*90d0*/  @!P4 IADD3.X R13, R4, R9, RZ, P1, !PT ;  /* 0x00000009040dc210 */ /* 0x000fe20000ffe4ff */
[----:B------:R-:W-:Y:S01]  /*90e0*/  @!P4 IMAD.X R11, R0, 0x1, R9, P0 ;  /* 0x00000001000bc824 */ /* 0x000fe200000e0609 */
[----:B------:R0:W5:Y:S01]  /*90f0*/  @!P5 LD.E.64 R32, desc[UR42][R20.64] ;  /* 0x0000002a1420d980 */ /* 0x000162000c101b00 */
[----:B------:R-:W-:-:S03]  /*9100*/  @!P5 IMAD.X R15, R4, 0x1, R15, P3 ;  /* 0x00000001040fd824 */ /* 0x000fc600018e060f */
[----:B------:R0:W5:Y:S04]  /*9110*/  @!P4 LD.E.64 R36, desc[UR42][R10.64] ;  /* 0x0000002a0a24c980 */ /* 0x000168000c101b00 */
[----:B------:R0:W5:Y:S04]  /*9120*/  @!P5 LD.E.64 R34, desc[UR42][R14.64] ;  /* 0x0000002a0e22d980 */ /* 0x000168000c101b00 */
[----:B------:R0:W5:Y:S02]  /*9130*/  @!P4 LD.E.64 R38, desc[UR42][R12.64] ;  /* 0x0000002a0c26c980 */ /* 0x000164000c101b00 */
.L_x_9527:
[----:B------:R-:W-:Y:S05]  /*9140*/  BSYNC B1 ;  /* 0x0000000000017941 */ /* 0x000fea0003800000 */
.L_x_9526:
[----:B---3-5:R-:W-:Y:S01]  /*9150*/  IMAD.MOV.U32 R0, RZ, RZ, R38 ;  /* 0x000000ffff007224 */ /* 0x028fe200078e0026 */
[----:B0-----:R-:W-:Y:S01]  /*9160*/  MOV R4, R34 ;  /* 0x0000002200047202 */ /* 0x001fe20000000f00 */
[----:B----4-:R-:W-:Y:S01]  /*9170*/  IMAD.MOV.U32 R3, RZ, RZ, R39 ;  /* 0x000000ffff037224 */ /* 0x010fe200078e0027 */
        /* <DEDUP_REMOVED lines=17> */
.L_x_9817:
        /* <DEDUP_REMOVED lines=12> */
[----:B------:R-:W-:Y:S02]  /*9350*/  ISETP.GE.AND P5, PT, R185, UR4, PT ;  /* 0x00000004b9007c0c */ /* 0x000fe4000bfa6270 */
[----:B------:R-:W-:-:S07]  /*9360*/  CS2R R28, SRZ ;  /* 0x00000000001c7805 */ /* 0x000fce000001ff00 */
[C---:B------:R-:W-:Y:S01]  /*9370*/  @!P4 IMAD.SHL.U32 R12, R22.reuse, 0x2, RZ ;  /* 0x00000002160cc824 */ /* 0x040fe200078e00ff */
[----:B------:R-:W-:-:S03]  /*9380*/  @!P4 SHF.L.U64.HI R9, R22, 0x1, R23 ;  /* 0x000000011609c819 */ /* 0x000fc60000010217 */
[C---:B------:R-:W-:Y:S02]  /*9390*/  @!P5 SHF.L.U32 R11, R185.reuse, 0x1, RZ ;  /* 0x00000001b90bd819 */ /* 0x040fe400000006ff */
[----:B------:R-:W-:Y:S02]  /*93a0*/  @!P5 SHF.L.U64.HI R15, R185, 0x1, R212 ;  /* 0x00000001b90fd819 */ /* 0x000fe400000102d4 */
[CC--:B----4-:R-:W-:Y:S02]  /*93b0*/  @!P4 IADD3 R10, P0, R3.reuse, R12.reuse, RZ ;  /* 0x0000000c030ac210 */ /* 0x0d0fe40007f1e0ff */
[-C--:B------:R-:W-:Y:S02]  /*93c0*/  @!P5 IADD3 R26, P2, R3, R11.reuse, RZ ;  /* 0x0000000b031ad210 */ /* 0x080fe40007f5e0ff */
[C---:B0-----:R-:W-:Y:S02]  /*93d0*/  @!P4 IADD3 R12, P1, R14.reuse, R12, RZ ;  /* 0x0000000c0e0cc210 */ /* 0x041fe40007f3e0ff */
[----:B------:R-:W-:Y:S01]  /*93e0*/  @!P5 IADD3 R14, P3, R14, R11, RZ ;  /* 0x0000000b0e0ed210 */ /* 0x000fe20007f7e0ff */
[C---:B---3--:R-:W-:Y:S01]  /*93f0*/  @!P5 IMAD.X R27, R0.reuse, 0x1, R15, P2 ;  /* 0x00000001001bd824 */ /* 0x048fe200010e060f */
        /* <DEDUP_REMOVED lines=8> */
.L_x_9530:
[----:B------:R-:W-:Y:S05]  /*9480*/  BSYNC B1 ;  /* 0x0000000000017941 */ /* 0x000fea0003800000 */
.L_x_9529:
        /* <DEDUP_REMOVED lines=15> */
[----:B------:R0:W3:Y:S04]  /*9580*/  SHFL.IDX PT, R0, R6, 0x3, 0x181f ;  /* 0x00781f0006007f89 */ /* 0x0000e800000e0000 */
[----:B------:R0:W4:Y:S04]  /*9590*/  SHFL.IDX PT, R3, R5, 0x3, 0x181f ;  /* 0x00781f0005037f89 */ /* 0x00012800000e0000 */
[----:B------:R0:W0:Y:S04]  /*95a0*/  SHFL.IDX PT, R4, R8, 0x3, 0x181f ;  /* 0x00781f0008047f89 */ /* 0x00002800000e0000 */
[----:B------:R0:W0:Y:S02]  /*95b0*/  SHFL.IDX PT, R14, R7, 0x3, 0x181f ;  /* 0x00781f00070e7f89 */ /* 0x00002400000e0000 */
.L_x_9823:
[----:B------:R-:W-:Y:S01]  /*95c0*/  VIADD R55, R55, 0x60 ;  /* 0x0000006037377836 */ /* 0x000fe20000000000 */
[----:B------:R-:W-:Y:S01]  /*95d0*/  BSSY B1, `(.L_x_9532) ;  /* 0x000001d000017945 */ /* 0x000fe20003800000 */
[----:B------:R-:W-:Y:S02]  /*95e0*/  CS2R R10, SRZ ;  /* 0x00000000000a7805 */ /* 0x000fe4000001ff00 */
[----:B------:R-:W-:Y:S02]  /*95f0*/  CS2R R12, SRZ ;  /* 0x00000000000c7805 */ /* 0x000fe4000001ff00 */
[----:B01----:R-:W-:Y:S02]  /*9600*/  CS2R R8, SRZ ;  /* 0x0000000000087805 */ /* 0x003fe4000001ff00 */
[----:B------:R-:W-:-:S13]  /*9610*/  ISETP.GE.AND P0, PT, R55, R64, PT ;  /* 0x000000403700720c */ /* 0x000fda0003f06270 */
[----:B------:R-:W-:Y:S05]  /*9620*/  @P0 BRA `(.L_x_9533) ;  /* 0x00000000005c0947 */ /* 0x000fea0003800000 */
[----:B------:R-:W-:Y:S01]  /*9630*/  ULDC UR4, c[0x0][0x3f4] ;  /* 0x0000fd0000047ab9 */ /* 0x000fe20000000800 */
[----:B------:R-:W-:Y:S02]  /*9640*/  CS2R R8, SRZ ;  /* 0x0000000000087805 */ /* 0x000fe4000001ff00 */
[----:B------:R-:W-:Y:S02]  /*9650*/  ISETP.GE.AND P4, PT, R22, UR4, PT ;  /* 0x0000000416007c0c */ /* 0x000fe4000bf86270 */
[----:B------:R-:W-:-:S11]  /*9660*/  ISETP.GE.AND P5, PT, R185, UR4, PT ;  /* 0x00000004b9007c0c */ /* 0x000fd6000bfa6270 */
[C---:B------:R-:W-:Y:S01]  /*9670*/  @!P4 IMAD.SHL.U32 R60, R22.reuse, 0x2, RZ ;  /* 0x00000002163cc824 */ /* 0x040fe200078e00ff */
[----:B------:R-:W-:Y:S01]  /*9680*/  @!P4 SHF.L.U64.HI R5, R22, 0x1, R23 ;  /* 0x000000011605c819 */ /* 0x000fe20000010217 */
[C---:B------:R-:W-:Y:S01]  /*9690*/  @!P5 IMAD.SHL.U32 R15, R185.reuse, 0x2, RZ ;  /* 0x00000002b90fd824 */ /* 0x040fe200078e00ff */
[----:B------:R-:W-:Y:S02]  /*96a0*/  @!P5 SHF.L.U64.HI R11, R185, 0x1, R212 ;  /* 0x00000001b90bd819 */ /* 0x000fe400000102d4 */
[-C--:B----4-:R-:W-:Y:S02]  /*96b0*/  @!P4 IADD3 R6, P0, R3, R60.reuse, RZ ;  /* 0x0000003c0306c210 */ /* 0x090fe40007f1e0ff */
[C---:B------:R-:W-:Y:S02]  /*96c0*/  @!P4 IADD3 R60, P1, R14.reuse, R60, RZ ;  /* 0x0000003c0e3cc210 */ /* 0x040fe40007f3e0ff */
[----:B------:R-:W-:Y:S02]  /*96d0*/  @!P5 IADD3 R14, P3, R14, R15, RZ ;  /* 0x0000000f0e0ed210 */ /* 0x000fe40007f7e0ff */
[----:B------:R-:W-:-:S02]  /*96e0*/  CS2R R12, SRZ ;  /* 0x00000000000c7805 */ /* 0x000fc4000001ff00 */
[----:B------:R-:W-:Y:S02]  /*96f0*/  @!P5 IADD3 R62, P2, R3, R15, RZ ;  /* 0x0000000f033ed210 */ /* 0x000fe40007f5e0ff */
[----:B------:R-:W-:Y:S01]  /*9700*/  CS2R R26, SRZ ;  /* 0x00000000001a7805 */ /* 0x000fe2000001ff00 */
[C---:B--23--:R-:W-:Y:S01]  /*9710*/  @!P4 IMAD.X R7, R0.reuse, 0x1, R5, P0 ;  /* 0x000000010007c824 */ /* 0x04cfe200000e0605 */
[----:B------:R-:W-:Y:S01]  /*9720*/  @!P5 IADD3.X R63, R0, R11, RZ, P2, !PT ;  /* 0x0000000b003fd210 */ /* 0x000fe200017fe4ff */
[C---:B------:R-:W-:Y:S01]  /*9730*/  @!P5 IMAD.X R15, R4.reuse, 0x1, R11, P3 ;  /* 0x00000001040fd824 */ /* 0x040fe200018e060b */
[----:B------:R-:W-:Y:S01]  /*9740*/  CS2R R10, SRZ ;  /* 0x00000000000a7805 */ /* 0x000fe2000001ff00 */
[----:B------:R-:W-:Y:S01]  /*9750*/  @!P4 IMAD.X R61, R4, 0x1, R5, P1 ;  /* 0x00000001043dc824 */ /* 0x000fe200008e0605 */
[----:B------:R0:W5:Y:S04]  /*9760*/  @!P4 LD.E.64 R12, desc[UR42][R6.64] ;  /* 0x0000002a060cc980 */ /* 0x000168000c101b00 */
[----:B------:R0:W5:Y:S04]  /*9770*/  @!P5 LD.E.64 R8, desc[UR42][R62.64] ;  /* 0x0000002a3e08d980 */ /* 0x000168000c101b00 */
[----:B------:R0:W5:Y:S04]  /*9780*/  @!P5 LD.E.64 R10, desc[UR42][R14.64] ;  /* 0x0000002a0e0ad980 */ /* 0x000168000c101b00 */
[----:B------:R0:W5:Y:S02]  /*9790*/  @!P4 LD.E.64 R26, desc[UR42][R60.64] ;  /* 0x0000002a3c1ac980 */ /* 0x000164000c101b00 */
.L_x_9533:
[----:B------:R-:W-:Y:S05]  /*97a0*/  BSYNC B1 ;  /* 0x0000000000017941 */ /* 0x000fea0003800000 */
.L_x_9532:
[----:B------:R-:W-:Y:S01]  /*97b0*/  ULEA.HI UR4, UR37, UR37, URZ, 0x1 ;  /* 0x0000002525047291 */ /* 0x000fe2000f8f083f */
[----:B----45:R-:W-:Y:S01]  /*97c0*/  IMAD.MOV.U32 R3, RZ, RZ, R26 ;  /* 0x000000ffff037224 */ /* 0x030fe200078e001a */
[----:B---3--:R-:W-:Y:S01]  /*97d0*/  VIADDMNMX R0, R64, -R191, 0x80, PT ;  /* 0x0000008040007446 */ /* 0x008fe200038009bf */
[----:B------:R-:W-:Y:S01]  /*97e0*/  IMAD.MOV.U32 R4, RZ, RZ, R27 ;  /* 0x000000ffff047224 */ /* 0x000fe200078e001b */
[----:B------:R-:W-:Y:S01]  /*97f0*/  ULOP3.LUT UR4, UR4, 0xfffffffe, URZ, 0xc0, !UPT ;  /* 0xfffffffe04047892 */ /* 0x000fe2000f8ec03f */
[----:B0-----:R-:W-:Y:S01]  /*9800*/  IMAD.MOV.U32 R6, RZ, RZ, R12 ;  /* 0x000000ffff067224 */ /* 0x001fe200078e000c */
[----:B------:R-:W-:Y:S01]  /*9810*/  BSSY B1, `(.L_x_9534) ;  /* 0x000000f000017945 */ /* 0x000fe20003800000 */
[----:B--2---:R-:W-:Y:S01]  /*9820*/  IMAD.MOV.U32 R7, RZ, RZ, R13 ;  /* 0x000000ffff077224 */ /* 0x004fe200078e000d */
[----:B------:R-:W-:Y:S01]  /*9830*/  UIADD3 UR4, UR37, -UR4, URZ ;  /* 0x8000000425047290 */ /* 0x000fe2000fffe03f */
[----:B------:R-:W-:Y:S01]  /*9840*/  PRMT R15, R3, 0x5410, R4 ;  /* 0x00005410030f7816 */ /* 0x000fe20000000004 */
[----:B------:R-:W-:Y:S01]  /*9850*/  IMAD.MOV.U32 R3, RZ, RZ, R10 ;  /* 0x000000ffff037224 */ /* 0x000fe200078e000a */
[----:B------:R-:W-:-:S02]  /*9860*/  MOV R4, R11 ;  /* 0x0000000b00047202 */ /* 0x000fc40000000f00 */
[----:B------:R-:W-:Y:S02]  /*9870*/  PRMT R55, R6, 0x5410, R7 ;  /* 0x0000541006377816 */ /* 0x000fe40000000007 */
[----:B------:R-:W-:Y:S02]  /*9880*/  MOV R5, UR4 ;  /* 0x0000000400057c02 */ /* 0x000fe40008000f00 */
[----:B------:R-:W-:Y:S01]  /*9890*/  PRMT R3, R3, 0x5410, R4 ;  /* 0x0000541003037816 */ /* 0x000fe20000000004 */
[----:B------:R-:W-:Y:S01]  /*98a0*/  IMAD.MOV.U32 R4, RZ, RZ, R8 ;  /* 0x000000ffff047224 */ /* 0x000fe200078e0008 */
[----:B------:R-:W-:Y:S02]  /*98b0*/  SHF.L.U32 R5, R5, 0x1f, RZ ;  /* 0x0000001f05057819 */ /* 0x000fe400000006ff */
[----:B------:R-:W-:Y:S02]  /*98c0*/  ISETP.GE.AND P1, PT, R187, R0, PT ;  /* 0x00000000bb00720c */ /* 0x000fe40003f26270 */
[----:B------:R-:W0:Y:S01]  /*98d0*/  SYNCS.PHASECHK.TRANS64.TRYWAIT P0, [R18+URZ+0x28800], R5 ;  /* 0x02880005120075a7 */ /* 0x000e22000800017f */
[----:B------:R-:W-:Y:S01]  /*98e0*/  MOV R6, R9 ;  /* 0x0000000900067202 */ /* 0x000fe20000000f00 */
[----:B0-----:R-:W-:Y:S09]  /*98f0*/  @!P0 BRA `(.L_x_9535) ;  /* 0x0000015c00dc8947 */ /* 0x001ff20003800000 */
.L_x_9824:
[----:B------:R-:W-:Y:S05]  /*9900*/  BSYNC B1 ;  /* 0x0000000000017941 */ /* 0x000fea0003800000 */
.L_x_9534:
        /* <DEDUP_REMOVED lines=22> */
[-C--:B------:R-:W-:Y:S01]  /*9a70*/  FMUL.FTZ R65, R49, R63.reuse ;  /* 0x0000003f31417220 */ /* 0x080fe20000410000 */
[--C-:B------:R-:W-:Y:S02]  /*9a80*/  HADD2.F32 R46, -RZ, R6.reuse.H0_H0 ;  /* 0x20000006ff2e7230 */ /* 0x100fe40000004100 */
[----:B------:R-:W-:Y:S01]  /*9a90*/  FMUL.FTZ R64, R4, R62 ;  /* 0x0000003e04407220 */ /* 0x000fe20000410000 */
[----:B------:R-:W-:Y:S01]  /*9aa0*/  FFMA.FTZ R68, R48, R63, R66 ;  /* 0x0000003f30447223 */ /* 0x000fe20000010042 */
[----:B------:R-:W-:-:S02]  /*9ab0*/  HADD2.F32 R47, -RZ, R6.H1_H1 ;  /* 0x30000006ff2f7230 */ /* 0x000fc40000004100 */
[-C--:B------:R-:W-:Y:S01]  /*9ac0*/  FMUL.FTZ R66, R4, R60.reuse ;  /* 0x0000003c04427220 */ /* 0x080fe20000410000 */
[C---:B------:R-:W-:Y:S01]  /*9ad0*/  FFMA.FTZ R64, R7.reuse, R60, -R64 ;  /* 0x0000003c07407223 */ /* 0x040fe20000010840 */
[--C-:B------:R-:W-:Y:S02]  /*9ae0*/  HADD2.F32 R6, -RZ, R5.reuse.H0_H0 ;  /* 0x20000005ff067230 */ /* 0x100fe40000004100 */
[----:B------:R-:W-:Y:S01]  /*9af0*/  FFMA.FTZ R65, R48, R61, -R65 ;  /* 0x0000003d30417223 */ /* 0x000fe20000010841 */
[--C-:B------:R-:W-:Y:S02]  /*9b00*/  HADD2.F32 R60, -RZ, R70.reuse.H0_H0 ;  /* 0x20000046ff3c7230 */ /* 0x100fe40000004100 */
[----:B------:R-:W-:Y:S01]  /*9b10*/  FFMA.FTZ R61, R7, R62, R66 ;  /* 0x0000003e073d7223 */ /* 0x000fe20000010042 */
[----:B------:R-:W-:Y:S02]  /*9b20*/  HADD2.F32 R5, -RZ, R5.H1_H1 ;  /* 0x30000005ff057230 */ /* 0x000fe40000004100 */
[----:B------:R-:W-:-:S02]  /*9b30*/  HADD2.F32 R48, -RZ, R70.H1_H1 ;  /* 0x30000046ff307230 */ /* 0x000fc40000004100 */
[C---:B------:R-:W-:Y:S01]  /*9b40*/  FMUL.FTZ R63, R47.reuse, R60 ;  /* 0x0000003c2f3f7220 */ /* 0x040fe20000410000 */
[----:B------:R-:W-:Y:S02]  /*9b50*/  HADD2.F32 R49, -RZ, R67.H0_H0 ;  /* 0x20000043ff317230 */ /* 0x000fe40000004100 */
[----:B------:R-:W-:Y:S02]  /*9b60*/  HADD2.F32 R4, -RZ, R69.H0_H0 ;  /* 0x20000045ff047230 */ /* 0x000fe40000004100 */
[-C--:B------:R-:W-:Y:S01]  /*9b70*/  FMUL.FTZ R47, R47, R48.reuse ;  /* 0x000000302f2f7220 */ /* 0x080fe20000410000 */
[C---:B------:R-:W-:Y:S01]  /*9b80*/  FFMA.FTZ R63, R46.reuse, R48, -R63 ;  /* 0x000000302e3f7223 */ /* 0x040fe2000001083f */
[C---:B------:R-:W-:Y:S01]  /*9b90*/  FMUL.FTZ R7, R5.reuse, R49 ;  /* 0x0000003105077220 */ /* 0x040fe20000410000 */
[----:B------:R-:W-:Y:S01]  /*9ba0*/  FMUL.FTZ R62, R5, R4 ;  /* 0x00000004053e7220 */ /* 0x000fe20000410000 */
[----:B------:R-:W-:Y:S02]  /*9bb0*/  FFMA.FTZ R46, R46, R60, R47 ;  /* 0x0000003c2e2e7223 */ /* 0x000fe4000001002f */
[----:B------:R-:W-:Y:S01]  /*9bc0*/  FFMA.FTZ R5, R6, R4, -R7 ;  /* 0x0000000406057223 */ /* 0x000fe20000010807 */
[----:B------:R-:W-:Y:S01]  /*9bd0*/  F2FP.F16.F32.PACK_AB R7, R68, R65 ;  /* 0x000000414407723e */ /* 0x000fe200000000ff */
[----:B------:R-:W-:Y:S01]  /*9be0*/  FFMA.FTZ R62, R6, R49, R62 ;  /* 0x00000031063e7223 */ /* 0x000fe2000001003e */
[----:B------:R-:W-:-:S02]  /*9bf0*/  F2FP.F16.F32.PACK_AB R4, R61, R64 ;  /* 0x000000403d04723e */ /* 0x000fc400000000ff */
[----:B------:R-:W-:Y:S02]  /*9c00*/  F2FP.F16.F32.PACK_AB R6, R46, R63 ;  /* 0x0000003f2e06723e */ /* 0x000fe400000000ff */
[----:B------:R-:W-:-:S05]  /*9c10*/  F2FP.F16.F32.PACK_AB R5, R62, R5 ;  /* 0x000000053e05723e */ /* 0x000fca00000000ff */
[----:B------:R1:W-:Y:S02]  /*9c20*/  STS.128 [R202], R4 ;  /* 0x00000004ca007388 */ /* 0x0003e40000000c00 */
.L_x_9539:
[----:B------:R-:W-:Y:S05]  /*9c30*/  BSYNC B2 ;  /* 0x0000000000027941 */ /* 0x000fea0003800000 */
.L_x_9538:
[----:B------:R-:W-:Y:S05]  /*9c40*/  @P1 BRA `(.L_x_9537) ;  /* 0x0000000000a81947 */ /* 0x000fea0003800000 */
[----:B01----:R-:W0:Y:S01]  /*9c50*/  LDS.128 R4, [R202+0x4000] ;  /* 0x00400000ca047984 */ /* 0x003e220000000c00 */
        /* <DEDUP_REMOVED lines=41> */
.L_x_9537:
[----:B------:R-:W-:Y:S05]  /*9ef0*/  BSYNC B1 ;  /* 0x0000000000017941 */ /* 0x000fea0003800000 */
.L_x_9536:
        /* <DEDUP_REMOVED lines=50> */
.L_x_9543:
[----:B------:R-:W-:Y:S05]  /*a220*/  BSYNC B2 ;  /* 0x0000000000027941 */ /* 0x000fea0003800000 */
.L_x_9542:
        /* <DEDUP_REMOVED lines=43> */
.L_x_9541:
[----:B------:R-:W-:Y:S05]  /*a4e0*/  BSYNC B1 ;  /* 0x0000000000017941 */ /* 0x000fea0003800000 */
.L_x_9540:
        /* <DEDUP_REMOVED lines=50> */
.L_x_9547:
[----:B------:R-:W-:Y:S05]  /*a810*/  BSYNC B2 ;  /* 0x0000000000027941 */ /* 0x000fea0003800000 */
.L_x_9546:
[----:B------:R-:W-:Y:S05]  /*a820*/  @P1 BRA `(.L_x_9545) ;  /* 0x0000000000a81947 */ /* 0x000fea0003800000 */
[----:B01----:R-:W0:Y:S01]  /*a830*/  LDS.128 R4, [R202+0x6000] ;  /* 0x00600000ca047984 */ /* 0x003e220000000c00 */
        /* <DEDUP_REMOVED lines=41> */
.L_x_9545:
[----:B------:R-:W-:Y:S05]  /*aad0*/  BSYNC B1 ;  /* 0x0000000000017941 */ /* 0x000fea0003800000 */
.L_x_9544:
        /* <DEDUP_REMOVED lines=49> */
.L_x_9550:
[----:B------:R-:W-:Y:S05]  /*adf0*/  BSYNC B1 ;  /* 0x0000000000017941 */ /* 0x000fea0003800000 */
.L_x_9549:
[----:B------:R-:W-:Y:S05]  /*ae00*/  @P1 BRA `(.L_x_9548) ;  /* 0x0000002400dc1947 */ /* 0x000fea0003800000 */
[----:B01234-:R-:W0:Y:S01]  /*ae10*/  LDS.128 R4, [R202+0x7000] ;  /* 0x00700000ca047984 */ /* 0x01fe220000000c00 */
        /* <DEDUP_REMOVED lines=42> */
.L_x_9521:
[----:B------:R-:W1:Y:S01]  /*b0c0*/  LDC R5, c[0x0][0x448] ;  /* 0x00011200ff057b82 */ /* 0x000e620000000800 */
[----:B------:R-:W-:Y:S01]  /*b0d0*/  ULDC.64 UR4, c[0x0][0x3f8] ;  /* 0x0000fe0000047ab9 */ /* 0x000fe20000000a00 */
[----:B------:R-:W-:Y:S01]  /*b0e0*/  ULDC.64 UR6, c[0x0][0x408] ;  /* 0x0001020000067ab9 */ /* 0x000fe20000000a00 */
        /* <DEDUP_REMOVED lines=24> */
[----:B------:R-:W1:Y:S01]  /*b270*/  LDC R45, c[0x0][0x3f4] ;  /* 0x0000fd00ff2d7b82 */ /* 0x000e620000000800 */
[----:B------:R-:W3:Y:S01]  /*b280*/  SHFL.IDX PT, R4, R32, RZ, 0x181f ;  /* 0x00181fff20047589 */ /* 0x000ee200000e0000 */
[----:B------:R-:W-:-:S03]  /*b290*/  IMAD R0, R192, R5, RZ ;  /* 0x00000005c0007224 */ /* 0x000fc600078e02ff */
[----:B------:R-:W5:Y:S04]  /*b2a0*/  SHFL.IDX PT, R3, R35, RZ, 0x181f ;  /* 0x00181fff23037589 */ /* 0x000f6800000e0000 */
[----:B------:R-:W0:Y:S04]  /*b2b0*/  SHFL.IDX PT, R14, R34, RZ, 0x181f ;  /* 0x00181fff220e7589 */ /* 0x000e2800000e0000 */
[----:B------:R-:W2:Y:S01]  /*b2c0*/  SHFL.IDX PT, R5, R33, RZ, 0x181f ;  /* 0x00181fff21057589 */ /* 0x000ea200000e0000 */
[----:B-1----:R-:W-:-:S04]  /*b2d0*/  ISETP.GE.AND P0, PT, R16, R45, PT ;  /* 0x0000002d1000720c */ /* 0x002fc80003f06270 */
[----:B------:R-:W-:-:S13]  /*b2e0*/  ISETP.GE.OR P1, PT, R55, R0, P0 ;  /* 0x000000003700720c */ /* 0x000fda0000726670 */
[C---:B------:R-:W-:Y:S01]  /*b2f0*/  @!P1 IMAD.SHL.U32 R7, R16.reuse, 0x2, RZ ;  /* 0x0000000210079824 */ /* 0x040fe200078e00ff */
[----:B------:R-:W-:-:S04]  /*b300*/  @!P1 SHF.L.U64.HI R6, R16, 0x1, R17 ;  /* 0x0000000110069819 */ /* 0x000fc80000010211 */
[----:B---3--:R-:W-:-:S05]  /*b310*/  @!P1 IADD3 R4, P2, R4, R7, RZ ;  /* 0x0000000704049210 */ /* 0x008fca0007f5e0ff */
[----:B-----5:R-:W-:Y:S02]  /*b320*/  @!P1 IMAD.X R3, R3, 0x1, R6, P2 ;  /* 0x0000000103039824 */ /* 0x020fe400010e0606 */
[----:B------:R-:W-:-:S03]  /*b330*/  @!P1 IMAD.MOV.U32 R24, RZ, RZ, R4 ;  /* 0x000000ffff189224 */ /* 0x000fc600078e0004 */
[----:B------:R-:W-:-:S06]  /*b340*/  @!P1 MOV R25, R3 ;  /* 0x0000000300199202 */ /* 0x000fcc0000000f00 */
[----:B------:R-:W3:Y:S01]  /*b350*/  @!P1 LD.E.128 R24, desc[UR42][R24.64] ;  /* 0x0000002a18189980 */ /* 0x000ee2000c101d00 */
[----:B0-----:R-:W-:-:S05]  /*b360*/  @!P1 IADD3 R14, P2, R14, R7, RZ ;  /* 0x000000070e0e9210 */ /* 0x001fca0007f5e0ff */
[----:B--2---:R-:W-:Y:S02]  /*b370*/  @!P1 IMAD.X R5, R5, 0x1, R6, P2 ;  /* 0x0000000105059824 */ /* 0x004fe400010e0606 */
[----:B------:R-:W-:-:S06]  /*b380*/  @!P1 IMAD.MOV.U32 R4, RZ, RZ, R14 ;  /* 0x000000ffff049224 */ /* 0x000fcc00078e000e */
[----:B------:R-:W2:Y:S01]  /*b390*/  @!P1 LD.E.128 R4, desc[UR42][R4.64] ;  /* 0x0000002a04049980 */ /* 0x000ea2000c101d00 */
[----:B------:R-:W-:Y:S02]  /*b3a0*/  CS2R R46, SRZ ;  /* 0x00000000002e7805 */ /* 0x000fe4000001ff00 */
[----:B------:R-:W-:Y:S02]  /*b3b0*/  CS2R R48, SRZ ;  /* 0x0000000000307805 */ /* 0x000fe4000001ff00 */
[----:B------:R-:W-:Y:S01]  /*b3c0*/  CS2R R20, SRZ ;  /* 0x0000000000147805 */ /* 0x000fe2000001ff00 */
[----:B------:R0:W1:Y:S01]  /*b3d0*/  SHFL.IDX PT, R9, R33, 0x1, 0x181f ;  /* 0x00381f0021097f89 */ /* 0x00006200000e0000 */
[----:B------:R-:W-:-:S03]  /*b3e0*/  CS2R R36, SRZ ;  /* 0x0000000000247805 */ /* 0x000fc6000001ff00 */
[----:B------:R0:W0:Y:S01]  /*b3f0*/  SHFL.IDX PT, R14, R34, 0x1, 0x181f ;  /* 0x00381f00220e7f89 */ /* 0x00002200000e0000 */
[----:B---3--:R-:W-:Y:S01]  /*b400*/  @!P1 MOV R47, R25 ;  /* 0x00000019002f9202 */ /* 0x008fe20000000f00 */
[----:B------:R-:W-:Y:S01]  /*b410*/  @!P1 IMAD.MOV.U32 R46, RZ, RZ, R24 ;  /* 0x000000ffff2e9224 */ /* 0x000fe200078e0018 */
[----:B------:R-:W-:Y:S01]  /*b420*/  @!P1 MOV R49, R27 ;  /* 0x0000001b00319202 */ /* 0x000fe20000000f00 */
[----:B------:R-:W-:Y:S01]  /*b430*/  @!P1 IMAD.MOV.U32 R48, RZ, RZ, R26 ;  /* 0x000000ffff309224 */ /* 0x000fe200078e001a */
[----:B------:R-:W-:Y:S01]  /*b440*/  CS2R R24, SRZ ;  /* 0x0000000000187805 */ /* 0x000fe2000001ff00 */
[----:B------:R-:W-:Y:S02]  /*b450*/  IMAD.MOV.U32 R3, RZ, RZ, R46 ;  /* 0x000000ffff037224 */ /* 0x000fe400078e002e */
[----:B------:R-:W-:Y:S02]  /*b460*/  IMAD.MOV.U32 R8, RZ, RZ, R47 ;  /* 0x000000ffff087224 */ /* 0x000fe400078e002f */
[----:B------:R-:W-:Y:S01]  /*b470*/  IMAD.MOV.U32 R10, RZ, RZ, R48 ;  /* 0x000000ffff0a7224 */ /* 0x000fe200078e0030 */
[----:B------:R-:W-:Y:S01]  /*b480*/  PRMT R64, R64, 0x5410, R3 ;  /* 0x0000541040407816 */ /* 0x000fe20000000003 */
[----:B------:R-:W-:Y:S01]  /*b490*/  IMAD.MOV.U32 R11, RZ, RZ, R49 ;  /* 0x000000ffff0b7224 */ /* 0x000fe200078e0031 */
[----:B------:R-:W-:Y:S01]  /*b4a0*/  PRMT R66, R8, 0x7610, R66 ;  /* 0x0000761008427816 */ /* 0x000fe20000000042 */
[----:B------:R3:W0:Y:S01]  /*b4b0*/  SHFL.IDX PT, R3, R35, 0x1, 0x181f ;  /* 0x00381f0023037f89 */ /* 0x00062200000e0000 */
[----:B--2---:R-:W-:Y:S01]  /*b4c0*/  @!P1 IMAD.MOV.U32 R20, RZ, RZ, R4 ;  /* 0x000000ffff149224 */ /* 0x004fe200078e0004 */
[----:B------:R-:W-:Y:S01]  /*b4d0*/  @!P1 MOV R21, R5 ;  /* 0x0000000500159202 */ /* 0x000fe20000000f00 */
[----:B------:R-:W-:Y:S01]  /*b4e0*/  @!P1 IMAD.MOV.U32 R36, RZ, RZ, R6 ;  /* 0x000000ffff249224 */ /* 0x000fe200078e0006 */
[----:B------:R3:W2:Y:S01]  /*b4f0*/  SHFL.IDX PT, R8, R32, 0x1, 0x181f ;  /* 0x00381f0020087f89 */ /* 0x0006a200000e0000 */
[----:B------:R-:W-:Y:S01]  /*b500*/  @!P1 IMAD.MOV.U32 R37, RZ, RZ, R7 ;  /* 0x000000ffff259224 */ /* 0x000fe200078e0007 */
[----:B------:R-:W-:Y:S01]  /*b510*/  MOV R5, R21 ;  /* 0x0000001500057202 */ /* 0x000fe20000000f00 */
[----:B------:R-:W-:Y:S01]  /*b520*/  IMAD.MOV.U32 R4, RZ, RZ, R20 ;  /* 0x000000ffff047224 */ /* 0x000fe200078e0014 */
[----:B------:R-:W-:Y:S01]  /*b530*/  PRMT R43, R10, 0x5410, R11 ;  /* 0x000054100a2b7816 */ /* 0x000fe2000000000b */
[----:B------:R-:W-:Y:S01]  /*b540*/  IMAD.MOV.U32 R6, RZ, RZ, R36 ;  /* 0x000000ffff067224 */ /* 0x000fe200078e0024 */
[----:B------:R-:W-:Y:S01]  /*b550*/  PRMT R66, R66, 0x5410, R5 ;  /* 0x0000541042427816 */ /* 0x000fe20000000005 */
[----:B------:R-:W-:-:S03]  /*b560*/  IMAD.MOV.U32 R7, RZ, RZ, R37 ;  /* 0x000000ffff077224 */ /* 0x000fc600078e0025 */
[----:B------:R-:W-:Y:S02]  /*b570*/  PRMT R65, R6, 0x5410, R4 ;  /* 0x0000541006417816 */ /* 0x000fe40000000004 */
[----:B-1-3--:R-:W-:-:S07]  /*b580*/  PRMT R64, R7, 0x7610, R64 ;  /* 0x0000761007407816 */ /* 0x00afce0000000040 */
.L_x_9834:
        /* <DEDUP_REMOVED lines=11> */
[C---:B------:R-:W-:Y:S02]  /*b640*/  SHF.L.U32 R15, R16.reuse, 0x1, RZ ;  /* 0x00000001100f7819 */ /* 0x040fe400000006ff */
[----:B------:R-:W-:Y:S02]  /*b650*/  SHF.L.U64.HI R6, R16, 0x1, R17 ;  /* 0x0000000110067819 */ /* 0x000fe40000010211 */
[-C--:B--2---:R-:W-:Y:S02]  /*b660*/  IADD3 R4, P1, R8, R15.reuse, RZ ;  /* 0x0000000f08047210 */ /* 0x084fe40007f3e0ff */
[----:B0-----:R-:W-:-:S03]  /*b670*/  IADD3 R14, P2, R14, R15, RZ ;  /* 0x0000000f0e0e7210 */ /* 0x001fc60007f5e0ff */
[--C-:B------:R-:W-:Y:S02]  /*b680*/  IMAD.X R5, R3, 0x1, R6.reuse, P1 ;  /* 0x0000000103057824 */ /* 0x100fe400008e0606 */
[----:B------:R-:W-:-:S04]  /*b690*/  IMAD.X R15, R9, 0x1, R6, P2 ;  /* 0x00000001090f7824 */ /* 0x000fc800010e0606 */
[----:B------:R-:W5:Y:S04]  /*b6a0*/  LD.E.128 R4, desc[UR42][R4.64] ;  /* 0x0000002a04047980 */ /* 0x000f68000c101d00 */
[----:B------:R1:W5:Y:S02]  /*b6b0*/  LD.E.128 R24, desc[UR42][R14.64] ;  /* 0x0000002a0e187980 */ /* 0x000364000c101d00 */
.L_x_9553:
[----:B------:R-:W-:Y:S05]  /*b6c0*/  BSYNC B1 ;  /* 0x0000000000017941 */ /* 0x000fea0003800000 */
.L_x_9552:
[----:B0----5:R-:W-:Y:S01]  /*b6d0*/  IMAD.MOV.U32 R3, RZ, RZ, R24 ;  /* 0x000000ffff037224 */ /* 0x021fe200078e0018 */
[----:B--2---:R-:W-:Y:S01]  /*b6e0*/  MOV R8, R25 ;  /* 0x0000001900087202 */ /* 0x004fe20000000f00 */
[----:B------:R-:W-:Y:S01]  /*b6f0*/  IMAD.MOV.U32 R9, RZ, RZ, R26 ;  /* 0x000000ffff097224 */ /* 0x000fe200078e001a */
        /* <DEDUP_REMOVED lines=13> */
[----:B------:R-:W2:Y:S02]  /*b7d0*/  SHFL.IDX PT, R3, R35, 0x2, 0x181f ;  /* 0x00581f0023037f89 */ /* 0x000ea400000e0000 */
[----:B------:R-:W-:Y:S02]  /*b7e0*/  ISETP.GE.OR P1, PT, R9, R0, P0 ;  /* 0x000000000900720c */ /* 0x000fe40000726670 */
[----:B-1----:R-:W1:Y:S04]  /*b7f0*/  SHFL.IDX PT, R14, R34, 0x2, 0x181f ;  /* 0x00581f00220e7f89 */ /* 0x002e6800000e0000 */
[----:B------:R-:W3:Y:S07]  /*b800*/  SHFL.IDX PT, R28, R33, 0x2, 0x181f ;  /* 0x00581f00211c7f89 */ /* 0x000eee00000e0000 */
[----:B------:R-:W-:-:S02]  /*b810*/  @!P1 SHF.L.U32 R31, R16, 0x1, RZ ;  /* 0x00000001101f9819 */ /* 0x000fc400000006ff */
[----:B------:R-:W-:Y:S02]  /*b820*/  @!P1 SHF.L.U64.HI R29, R16, 0x1, R17 ;  /* 0x00000001101d9819 */ /* 0x000fe40000010211 */
[----:B0-----:R-:W-:-:S05]  /*b830*/  @!P1 IADD3 R8, P2, R8, R31, RZ ;  /* 0x0000001f08089210 */ /* 0x001fca0007f5e0ff */
[----:B--2---:R-:W-:-:S06]  /*b840*/  @!P1 IMAD.X R9, R3, 0x1, R29, P2 ;  /* 0x0000000103099824 */ /* 0x004fcc00010e061d */
[----:B------:R-:W2:Y:S01]  /*b850*/  @!P1 LD.E.128 R8, desc[UR42][R8.64] ;  /* 0x0000002a08089980 */ /* 0x000ea2000c101d00 */
[----:B-1----:R-:W-:-:S05]  /*b860*/  @!P1 IADD3 R14, P2, R14, R31, RZ ;  /* 0x0000001f0e0e9210 */ /* 0x002fca0007f5e0ff */
[----:B---3--:R-:W-:-:S04]  /*b870*/  @!P1 IMAD.X R3, R28, 0x1, R29, P2 ;  /* 0x000000011c039824 */ /* 0x008fc800010e061d */
[----:B------:R-:W-:-:S05]  /*b880*/  @!P1 IMAD.MOV.U32 R15, RZ, RZ, R3 ;  /* 0x000000ffff0f9224 */ /* 0x000fca00078e0003 */
[----:B------:R-:W3:Y:S01]  /*b890*/  @!P1 LD.E.128 R28, desc[UR42][R14.64] ;  /* 0x0000002a0e1c9980 */ /* 0x000ee2000c101d00 */
[----:B------:R-:W-:Y:S02]  /*b8a0*/  CS2R R50, SRZ ;  /* 0x0000000000327805 */ /* 0x000fe4000001ff00 */
[----:B------:R-:W-:Y:S02]  /*b8b0*/  CS2R R52, SRZ ;  /* 0x0000000000347805 */ /* 0x000fe4000001ff00 */
[----:B------:R-:W-:Y:S01]  /*b8c0*/  CS2R R38, SRZ ;  /* 0x0000000000267805 */ /* 0x000fe2000001ff00 */
[----:B------:R-:W0:Y:S01]  /*b8d0*/  SHFL.IDX PT, R32, R32, 0x3, 0x181f ;  /* 0x00781f0020207f89 */ /* 0x000e2200000e0000 */
[----:B------:R-:W-:-:S03]  /*b8e0*/  CS2R R40, SRZ ;  /* 0x0000000000287805 */ /* 0x000fc6000001ff00 */
[----:B------:R-:W1:Y:S04]  /*b8f0*/  SHFL.IDX PT, R34, R34, 0x3, 0x181f ;  /* 0x00781f0022227f89 */ /* 0x000e6800000e0000 */
[----:B------:R-:W0:Y:S01]  /*b900*/  SHFL.IDX PT, R33, R33, 0x3, 0x181f ;  /* 0x00781f0021217f89 */ /* 0x000e2200000e0000 */
[----:B--2---:R-:W-:Y:S01]  /*b910*/  @!P1 MOV R50, R8 ;  /* 0x0000000800329202 */ /* 0x004fe20000000f00 */
[----:B------:R-:W-:Y:S01]  /*b920*/  @!P1 IMAD.MOV.U32 R51, RZ, RZ, R9 ;  /* 0x000000ffff339224 */ /* 0x000fe200078e0009 */
[----:B------:R-:W-:Y:S01]  /*b930*/  @!P1 MOV R52, R10 ;  /* 0x0000000a00349202 */ /* 0x000fe20000000f00 */
[----:B------:R-:W-:Y:S02]  /*b940*/  @!P1 IMAD.MOV.U32 R53, RZ, RZ, R11 ;  /* 0x000000ffff359224 */ /* 0x000fe400078e000b */
[----:B------:R-:W-:-:S02]  /*b950*/  IMAD.MOV.U32 R3, RZ, RZ, R50 ;  /* 0x000000ffff037224 */ /* 0x000fc400078e0032 */
[----:B------:R-:W-:Y:S02]  /*b960*/  IMAD.MOV.U32 R12, RZ, RZ, R51 ;  /* 0x000000ffff0c7224 */ /* 0x000fe400078e0033 */
[----:B------:R-:W-:Y:S02]  /*b970*/  IMAD.MOV.U32 R8, RZ, RZ, R52 ;  /* 0x000000ffff087224 */ /* 0x000fe400078e0034 */
[----:B------:R-:W-:Y:S01]  /*b980*/  IMAD.MOV.U32 R9, RZ, RZ, R53 ;  /* 0x000000ffff097224 */ /* 0x000fe200078e0035 */
[----:B------:R-:W-:Y:S02]  /*b990*/  PRMT R59, R3, 0x5410, R12 ;  /* 0x00005410033b7816 */ /* 0x000fe4000000000c */
[----:B------:R2:W0:Y:S01]  /*b9a0*/  SHFL.IDX PT, R3, R35, 0x3, 0x181f ;  /* 0x00781f0023037f89 */ /* 0x00042200000e0000 */
[----:B---3--:R-:W-:Y:S01]  /*b9b0*/  @!P1 IMAD.MOV.U32 R39, RZ, RZ, R29 ;  /* 0x000000ffff279224 */ /* 0x008fe200078e001d */
[----:B------:R-:W-:Y:S01]  /*b9c0*/  @!P1 MOV R38, R28 ;  /* 0x0000001c00269202 */ /* 0x000fe20000000f00 */
[----:B------:R-:W-:Y:S01]  /*b9d0*/  @!P1 IMAD.MOV.U32 R40, RZ, RZ, R30 ;  /* 0x000000ffff289224 */ /* 0x000fe200078e001e */
[----:B------:R-:W-:Y:S01]  /*b9e0*/  PRMT R44, R8, 0x5410, R9 ;  /* 0x00005410082c7816 */ /* 0x000fe20000000009 */
[----:B------:R-:W-:Y:S01]  /*b9f0*/  @!P1 IMAD.MOV.U32 R41, RZ, RZ, R31 ;  /* 0x000000ffff299224 */ /* 0x000fe200078e001f */
[----:B------:R-:W-:Y:S01]  /*ba00*/  MOV R8, R38 ;  /* 0x0000002600087202 */ /* 0x000fe20000000f00 */
[----:B------:R-:W-:-:S02]  /*ba10*/  IMAD.MOV.U32 R9, RZ, RZ, R39 ;  /* 0x000000ffff097224 */ /* 0x000fc400078e0027 */
[----:B------:R-:W-:Y:S02]  /*ba20*/  IMAD.MOV.U32 R10, RZ, RZ, R40 ;  /* 0x000000ffff0a7224 */ /* 0x000fe400078e0028 */
[----:B------:R-:W-:Y:S01]  /*ba30*/  IMAD.MOV.U32 R11, RZ, RZ, R41 ;  /* 0x000000ffff0b7224 */ /* 0x000fe200078e0029 */
[----:B------:R-:W-:Y:S02]  /*ba40*/  PRMT R62, R8, 0x5410, R9 ;  /* 0x00005410083e7816 */ /* 0x000fe40000000009 */
[----:B------:R-:W-:Y:S02]  /*ba50*/  CS2R R8, SRZ ;  /* 0x0000000000087805 */ /* 0x000fe4000001ff00 */
[----:B-12---:R-:W-:-:S07]  /*ba60*/  PRMT R63, R10, 0x5410, R11 ;  /* 0x000054100a3f7816 */ /* 0x006fce000000000b */
.L_x_9844:
[----:B------:R-:W-:Y:S01]  /*ba70*/  IADD3 R55, R55, 0x60, RZ ;  /* 0x0000006037377810 */ /* 0x000fe20007ffe0ff */
[----:B------:R-:W-:Y:S01]  /*ba80*/  BSSY B1, `(.L_x_9555) ;  /* 0x0000012000017945 */ /* 0x000fe20003800000 */
[----:B------:R-:W-:Y:S02]  /*ba90*/  CS2R R10, SRZ ;  /* 0x00000000000a7805 */ /* 0x000fe4000001ff00 */
[----:B----4-:R-:W-:Y:S02]  /*baa0*/  CS2R R12, SRZ ;  /* 0x00000000000c7805 */ /* 0x010fe4000001ff00 */
        /* <DEDUP_REMOVED lines=11> */
[--C-:B------:R-:W-:Y:S02]  /*bb60*/  IMAD.X R13, R3, 0x1, R10.reuse, P1 ;  /* 0x00000001030d7824 */ /* 0x100fe400008e060a */
[----:B------:R-:W-:-:S04]  /*bb70*/  IMAD.X R9, R33, 0x1, R10, P2 ;  /* 0x0000000121097824 */ /* 0x000fc800010e060a */
[----:B------:R-:W5:Y:S04]  /*bb80*/  LD.E.128 R12, desc[UR42][R12.64] ;  /* 0x0000002a0c0c7980 */ /* 0x000f68000c101d00 */
[----:B------:R-:W5:Y:S02]  /*bb90*/  LD.E.128 R8, desc[UR42][R8.64] ;  /* 0x0000002a08087980 */ /* 0x000f64000c101d00 */
.L_x_9556:
[----:B------:R-:W-:Y:S05]  /*bba0*/  BSYNC B1 ;  /* 0x0000000000017941 */ /* 0x000fea0003800000 */
.L_x_9555:
[----:B------:R-:W-:Y:S01]  /*bbb0*/  ULEA.HI UR4, UR37, UR37, URZ, 0x1 ;  /* 0x0000002525047291 */ /* 0x000fe2000f8f083f */
[----:B------:R-:W-:Y:S01]  /*bbc0*/  VIADDMNMX R0, R0, -R191, 0x80, PT ;  /* 0x0000008000007446 */ /* 0x000fe200038009bf */
[----:B0----5:R-:W-:Y:S01]  /*bbd0*/  IMAD.MOV.U32 R3, RZ, RZ, R8 ;  /* 0x000000ffff037224 */ /* 0x021fe200078e0008 */
        /* <DEDUP_REMOVED lines=9> */
[----:B------:R-:W-:Y:S01]  /*bc70*/  IMAD.MOV.U32 R0, RZ, RZ, R10 ;  /* 0x000000ffff007224 */ /* 0x000fe200078e000a */
[----:B------:R-:W-:Y:S02]  /*bc80*/  MOV R29, UR4 ;  /* 0x00000004001d7c02 */ /* 0x000fe40008000f00 */
[----:B------:R-:W-:Y:S01]  /*bc90*/  PRMT R55, R3, 0x5410, R28 ;  /* 0x0000541003377816 */ /* 0x000fe2000000001c */
[----:B------:R-:W-:Y:S01]  /*bca0*/  IMAD.MOV.U32 R28, RZ, RZ, R12 ;  /* 0x000000ffff1c7224 */ /* 0x000fe200078e000c */
[----:B------:R-:W-:Y:S02]  /*bcb0*/  SHF.L.U32 R29, R29, 0x1f, RZ ;  /* 0x0000001f1d1d7819 */ /* 0x000fe400000006ff */
[----:B------:R-:W-:Y:S02]  /*bcc0*/  MOV R3, R11 ;  /* 0x0000000b00037202 */ /* 0x000fe40000000f00 */
[----:B------:R-:W0:Y:S01]  /*bcd0*/  SYNCS.PHASECHK.TRANS64.TRYWAIT P4, [R18+URZ+0x28800], R29 ;  /* 0x0288001d120075a7 */ /* 0x000e22000808017f */
[----:B------:R-:W-:-:S02]  /*bce0*/  PRMT R61, R28, 0x5410, R30 ;  /* 0x000054101c3d7816 */ /* 0x000fc4000000001e */
[----:B------:R-:W-:Y:S01]  /*bcf0*/  PRMT R60, R0, 0x5410, R3 ;  /* 0x00005410003c7816 */ /* 0x000fe20000000003 */
[----:B------:R-:W-:Y:S01]  /*bd00*/  IMAD.MOV.U32 R0, RZ, RZ, R14 ;  /* 0x000000ffff007224 */ /* 0x000fe200078e000e */
[----:B------:R-:W-:Y:S01]  /*bd10*/  MOV R3, R15 ;  /* 0x0000000f00037202 */ /* 0x000fe20000000f00 */
[----:B0-----:R-:W-:Y:S06]  /*bd20*/  @!P4 BRA `(.L_x_9558) ;  /* 0x0000014400a8c947 */ /* 0x001fec0003800000 */
.L_x_9845:
[----:B------:R-:W-:Y:S05]  /*bd30*/  BSYNC B1 ;  /* 0x0000000000017941 */ /* 0x000fea0003800000 */
.L_x_9557:
[----:B------:R-:W-:Y:S04]  /*bd40*/  BSSY B1, `(.L_x_9559) ;  /* 0x0000061000017945 */ /* 0x000fe80003800000 */
[----:B------:R-:W-:Y:S05]  /*bd50*/  @P3 BRA `(.L_x_9560) ;  /* 0x00000004007c3947 */ /* 0x000fea0003800000 */
[----:B------:R-:W-:Y:S01]  /*bd60*/  LEA.HI R28, R45, R206, RZ, 0x1d ;  /* 0x000000ce2d1c7211 */ /* 0x000fe200078fe8ff */
[--C-:B------:R-:W-:Y:S01]  /*bd70*/  HADD2.F32 R69, -RZ, R66.reuse.H1_H1 ;  /* 0x30000042ff457230 */ /* 0x100fe20000004100 */
[----:B------:R-:W-:Y:S01]  /*bd80*/  SHF.R.U64 R80, R46, 0x10, R47 ;  /* 0x000000102e507819 */ /* 0x000fe2000000122f */
[----:B------:R-:W-:Y:S01]  /*bd90*/  HADD2.F32 R68, -RZ, R66.H0_H0 ;  /* 0x20000042ff447230 */ /* 0x000fe20000004100 */
[----:B------:R-:W-:Y:S01]  /*bda0*/  SHF.R.S32.HI R31, RZ, 0x1f, R28 ;  /* 0x0000001fff1f7819 */ /* 0x000fe2000001141c */
[----:B0-----:R-:W-:Y:S01]  /*bdb0*/  IMAD.SHL.U32 R29, R28, 0x8, RZ ;  /* 0x000000081c1d7824 */ /* 0x001fe200078e00ff */
[----:B------:R-:W-:Y:S02]  /*bdc0*/  SHF.R.U64 R77, R20, 0x10, R21 ;  /* 0x00000010144d7819 */ /* 0x000fe40000001215 */
[----:B------:R-:W-:Y:S02]  /*bdd0*/  LEA.HI R31, R31, R28, RZ, 0x3 ;  /* 0x0000001c1f1f7211 */ /* 0x000fe400078f18ff */
[----:B------:R-:W-:-:S02]  /*bde0*/  LOP3.LUT R29, R29, 0x38, RZ, 0xc0, !PT ;  /* 0x000000381d1d7812 */ /* 0x000fc400078ec0ff */
[----:B------:R-:W-:Y:S01]  /*bdf0*/  SHF.R.U32.HI R70, RZ, 0x10, R21 ;  /* 0x00000010ff467819 */ /* 0x000fe20000011615 */
[----:B------:R-:W-:Y:S01]  /*be00*/  IMAD.SHL.U32 R31, R31, 0x400, RZ ;  /* 0x000004001f1f7824 */ /* 0x000fe200078e00ff */
[----:B------:R-:W-:Y:S02]  /*be10*/  LOP3.LUT R29, R29, 0x1c0, R224, 0xf8, !PT ;  /* 0x000001c01d1d7812 */ /* 0x000fe400078ef8e0 */
[----:B------:R-:W-:Y:S01]  /*be20*/  SHF.R.U32.HI R71, RZ, 0x10, R47 ;  /* 0x00000010ff477819 */ /* 0x000fe2000001162f */
[----:B------:R-:W-:Y:S01]  /*be30*/  HADD2.F32 R70, -RZ, R70.H0_H0 ;  /* 0x20000046ff467230 */ /* 0x000fe20000004100 */
[----:B------:R-:W-:Y:S02]  /*be40*/  LOP3.LUT R33, R29, R200, RZ, 0x3c, !PT ;  /* 0x000000c81d217212 */ /* 0x000fe400078e3cff */
[----:B------:R-:W-:Y:S02]  /*be50*/  LOP3.LUT R32, R31, 0x7fffe000, RZ, 0xc0, !PT ;  /* 0x7fffe0001f207812 */ /* 0x000fe400078ec0ff */
[----:B------:R-:W0:Y:S01]  /*be60*/  LDS.128 R28, [R202] ;  /* 0x00000000ca1c7984 */ /* 0x000e220000000c00 */
[----:B------:R-:W-:-:S02]  /*be70*/  SHF.R.U64 R79, R48, 0x10, R49 ;  /* 0x00000010304f7819 */ /* 0x000fc40000001231 */
[----:B------:R-:W-:Y:S02]  /*be80*/  IADD3 R33, R33, R32, R201 ;  /* 0x0000002021217210 */ /* 0x000fe40007ffe0c9 */
[----:B------:R-:W-:Y:S02]  /*be90*/  SHF.R.U32.HI R78, RZ, 0x10, R49 ;  /* 0x00000010ff4e7819 */ /* 0x000fe40000011631 */
[--C-:B------:R-:W-:Y:S01]  /*bea0*/  SHF.R.U32.HI R73, RZ, 0x10, R37.reuse ;  /* 0x00000010ff497819 */ /* 0x100fe20000011625 */
[----:B------:R-:W-:Y:S01]  /*beb0*/  IMAD R67, R33, 0x2, R18 ;  /* 0x0000000221437824 */ /* 0x000fe200078e0212 */
[----:B------:R-:W-:-:S04]  /*bec0*/  SHF.R.U64 R75, R36, 0x10, R37 ;  /* 0x00000010244b7819 */ /* 0x000fc80000001225 */
[----:B------:R-:W1:Y:S01]  /*bed0*/  LDS.128 R32, [R67+0x10400] ;  /* 0x0104000043207984 */ /* 0x000e620000000c00 */
[--C-:B0-----:R-:W-:Y:S02]  /*bee0*/  HADD2.F32 R21, -RZ, R29.reuse.H0_H0 ;  /* 0x2000001dff157230 */ /* 0x101fe40000004100 */
[----:B------:R-:W-:Y:S02]  /*bef0*/  HADD2.F32 R20, -RZ, R28.H0_H0 ;  /* 0x2000001cff147230 */ /* 0x000fe40000004100 */
[----:B------:R-:W-:Y:S02]  /*bf00*/  HADD2.F32 R29, -RZ, R29.H1_H1 ;  /* 0x3000001dff1d7230 */ /* 0x000fe40000004100 */
        /* <DEDUP_REMOVED lines=12> */
[--C-:B------:R-:W-:Y:S02]  /*bfd0*/  HADD2.F32 R66, -RZ, R65.reuse.H1_H1 ;  /* 0x30000041ff427230 */ /* 0x100fe40000004100 */
[----:B------:R-:W-:Y:S01]  /*bfe0*/  FFMA.FTZ R72, R21, R69, R72 ;  /* 0x0000004515487223 */ /* 0x000fe20000010048 */
        /* <DEDUP_REMOVED lines=8> */
[--C-:B------:R-:W-:Y:S02]  /*c070*/  HADD2.F32 R21, -RZ, R43.reuse.H0_H0 ;  /* 0x2000002bff157230 */ /* 0x100fe40000004100 */
[C---:B------:R-:W-:Y:S01]  /*c080*/  FFMA.FTZ R69, R29.reuse, R46, -R74 ;  /* 0x0000002e1d457223 */ /* 0x040fe2000001084a */
[----:B------:R-:W-:Y:S02]  /*c090*/  HADD2.F32 R64, -RZ, R64.H0_H0 ;  /* 0x20000040ff407230 */ /* 0x000fe40000004100 */
[----:B------:R-:W-:Y:S01]  /*c0a0*/  FFMA.FTZ R71, R29, R70, R76 ;  /* 0x000000461d477223 */ /* 0x000fe2000001004c */
[----:B------:R-:W-:Y:S01]  /*c0b0*/  FFMA.FTZ R66, R20, R66, R33 ;  /* 0x0000004214427223 */ /* 0x000fe20000010021 */
[----:B------:R-:W-:Y:S01]  /*c0c0*/  FMUL.FTZ R29, R48, R65 ;  /* 0x00000041301d7220 */ /* 0x000fe20000410000 */
[----:B------:R-:W-:-:S02]  /*c0d0*/  HADD2.F32 R20, -RZ, R43.H1_H1 ;  /* 0x3000002bff147230 */ /* 0x000fc40000004100 */
[-C--:B------:R-:W-:Y:S01]  /*c0e0*/  FMUL.FTZ R33, R48, R21.reuse ;  /* 0x0000001530217220 */ /* 0x080fe20000410000 */
[----:B------:R-:W-:Y:S02]  /*c0f0*/  HADD2.F32 R35, -RZ, R35.H1_H1 ;  /* 0x30000023ff237230 */ /* 0x000fe40000004100 */
[C---:B------:R-:W-:Y:S01]  /*c100*/  FMUL.FTZ R70, R49.reuse, R64 ;  /* 0x0000004031467220 */ /* 0x040fe20000410000 */
[----:B------:R-:W-:Y:S02]  /*c110*/  HADD2.F32 R48, -RZ, R73.H0_H0 ;  /* 0x20000049ff307230 */ /* 0x000fe40000004100 */
[C---:B------:R-:W-:Y:S01]  /*c120*/  FFMA.FTZ R43, R36.reuse, R21, -R29 ;  /* 0x00000015242b7223 */ /* 0x040fe2000001081d */
[----:B------:R-:W-:Y:S02]  /*c130*/  HADD2.F32 R46, -RZ, R78.H0_H0 ;  /* 0x2000004eff2e7230 */ /* 0x000fe40000004100 */
[-C--:B------:R-:W-:Y:S01]  /*c140*/  FMUL.FTZ R49, R49, R20.reuse ;  /* 0x0000001431317220 */ /* 0x080fe20000410000 */
[----:B------:R-:W-:Y:S01]  /*c150*/  FFMA.FTZ R70, R37, R20, -R70 ;  /* 0x0000001425467223 */ /* 0x000fe20000010846 */
[----:B------:R-:W-:Y:S01]  /*c160*/  FFMA.FTZ R36, R36, R65, R33 ;  /* 0x0000004124247223 */ /* 0x000fe20000010021 */
[C---:B------:R-:W-:Y:S01]  /*c170*/  FMUL.FTZ R74, R35.reuse, R48 ;  /* 0x00000030234a7220 */ /* 0x040fe20000410000 */
[----:B------:R-:W-:Y:S01]  /*c180*/  FMUL.FTZ R20, R35, R46 ;  /* 0x0000002e23147220 */ /* 0x000fe20000410000 */
[----:B------:R-:W-:-:S02]  /*c190*/  HADD2.F32 R32, -RZ, R32.H1_H1 ;  /* 0x30000020ff207230 */ /* 0x000fc40000004100 */
[----:B------:R-:W-:Y:S01]  /*c1a0*/  FFMA.FTZ R49, R37, R64, R49 ;  /* 0x0000004025317223 */ /* 0x000fe20000010031 */
[----:B------:R-:W-:Y:S02]  /*c1b0*/  HADD2.F32 R34, -RZ, R34.H1_H1 ;  /* 0x30000022ff227230 */ /* 0x000fe40000004100 */
[C---:B------:R-:W-:Y:S01]  /*c1c0*/  FFMA.FTZ R65, R31.reuse, R46, -R74 ;  /* 0x0000002e1f417223 */ /* 0x040fe2000001084a */
[----:B------:R-:W-:Y:S02]  /*c1d0*/  HADD2.F32 R33, -RZ, R77.H0_H0 ;  /* 0x2000004dff217230 */ /* 0x000fe40000004100 */
[----:B------:R-:W-:Y:S01]  /*c1e0*/  FFMA.FTZ R48, R31, R48, R20 ;  /* 0x000000301f307223 */ /* 0x000fe20000010014 */
[----:B------:R-:W-:Y:S02]  /*c1f0*/  HADD2.F32 R35, -RZ, R75.H0_H0 ;  /* 0x2000004bff237230 */ /* 0x000fe40000004100 */
[----:B------:R-:W-:Y:S02]  /*c200*/  HADD2.F32 R21, -RZ, R80.H0_H0 ;  /* 0x20000050ff157230 */ /* 0x000fe40000004100 */
[----:B------:R-:W-:Y:S01]  /*c210*/  FMUL.FTZ R31, R32, R33 ;  /* 0x00000021201f7220 */ /* 0x000fe20000410000 */
[----:B------:R-:W-:-:S02]  /*c220*/  HADD2.F32 R29, -RZ, R79.H0_H0 ;  /* 0x2000004fff1d7230 */ /* 0x000fc40000004100 */
        /* <DEDUP_REMOVED lines=18> */
.L_x_9560:
[----:B------:R-:W-:Y:S05]  /*c350*/  BSYNC B1 ;  /* 0x0000000000017941 */ /* 0x000fea0003800000 */
.L_x_9559:
[----:B------:R-:W-:Y:S04]  /*c360*/  BSSY B1, `(.L_x_9561) ;  /* 0x0000060000017945 */ /* 0x000fe80003800000 */
[----:B------:R-:W-:Y:S05]  /*c370*/  @P2 BRA `(.L_x_9562) ;  /* 0x0000000400782947 */ /* 0x000fea0003800000 */
[----:B------:R-:W-:Y:S01]  /*c380*/  LEA.HI R20, R45, R206, RZ, 0x1d ;  /* 0x000000ce2d147211 */ /* 0x000fe200078fe8ff */
[----:B------:R-:W-:Y:S01]  /*c390*/  HADD2.F32 R36, -RZ, R54.H1_H1 ;  /* 0x30000036ff247230 */ /* 0x000fe20000004100 */
[----:B------:R-:W-:Y:S02]  /*c3a0*/  SHF.R.U64 R49, R24, 0x10, R25 ;  /* 0x0000001018317819 */ /* 0x000fe40000001219 */
[----:B01----:R-:W-:Y:S02]  /*c3b0*/  SHF.R.S32.HI R29, RZ, 0x1f, R20 ;  /* 0x0000001fff1d7819 */ /* 0x003fe40000011414 */
[----:B------:R-:W-:Y:S02]  /*c3c0*/  SHF.L.U32 R21, R20, 0x3, RZ ;  /* 0x0000000314157819 */ /* 0x000fe400000006ff */
[----:B------:R-:W-:Y:S02]  /*c3d0*/  LEA.HI R29, R29, R20, RZ, 0x3 ;  /* 0x000000141d1d7211 */ /* 0x000fe400078f18ff */
[----:B------:R-:W-:-:S02]  /*c3e0*/  LOP3.LUT R20, R196, 0x38, R21, 0xf8, !PT ;  /* 0x00000038c4147812 */ /* 0x000fc400078ef815 */
[----:B------:R-:W-:Y:S01]  /*c3f0*/  SHF.R.U32.HI R46, RZ, 0x10, R25 ;  /* 0x00000010ff2e7819 */ /* 0x000fe20000011619 */
[----:B------:R-:W-:Y:S01]  /*c400*/  IMAD.SHL.U32 R29, R29, 0x400, RZ ;  /* 0x000004001d1d7824 */ /* 0x000fe200078e00ff */
[----:B------:R-:W-:Y:S02]  /*c410*/  LOP3.LUT R20, R20, R227, RZ, 0x3c, !PT ;  /* 0x000000e314147212 */ /* 0x000fe400078e3cff */
[--C-:B------:R-:W-:Y:S01]  /*c420*/  SHF.R.U64 R47, R26, 0x10, R27.reuse ;  /* 0x000000101a2f7819 */ /* 0x100fe2000000121b */
[----:B------:R-:W-:Y:S01]  /*c430*/  HADD2.F32 R46, -RZ, R46.H0_H0 ;  /* 0x2000002eff2e7230 */ /* 0x000fe20000004100 */
[----:B------:R-:W-:Y:S02]  /*c440*/  LOP3.LUT R21, R29, 0x7fffe000, RZ, 0xc0, !PT ;  /* 0x7fffe0001d157812 */ /* 0x000fe400078ec0ff */
[----:B------:R-:W0:Y:S01]  /*c450*/  LDS.128 R28, [R216] ;  /* 0x00000000d81c7984 */ /* 0x000e220000000c00 */
[----:B------:R-:W-:Y:S01]  /*c460*/  SHF.R.U32.HI R43, RZ, 0x10, R27 ;  /* 0x00000010ff2b7819 */ /* 0x000fe2000001161b */
[--C-:B------:R-:W-:Y:S01]  /*c470*/  HADD2.F32 R27, -RZ, R57.reuse.H1_H1 ;  /* 0x30000039ff1b7230 */ /* 0x100fe20000004100 */
[----:B------:R-:W-:Y:S01]  /*c480*/  IADD3 R21, R20, R21, R199 ;  /* 0x0000001514157210 */ /* 0x000fe20007ffe0c7 */
[----:B------:R-:W-:Y:S01]  /*c490*/  HADD2.F32 R57, -RZ, R57.H0_H0 ;  /* 0x20000039ff397230 */ /* 0x000fe20000004100 */
[----:B------:R-:W-:-:S02]  /*c4a0*/  SHF.R.U64 R67, R4, 0x10, R5 ;  /* 0x0000001004437819 */ /* 0x000fc40000001205 */
[----:B------:R-:W-:Y:S01]  /*c4b0*/  SHF.R.U32.HI R37, RZ, 0x10, R5 ;  /* 0x00000010ff257819 */ /* 0x000fe20000011605 */
[----:B------:R-:W-:Y:S01]  /*c4c0*/  IMAD R21, R21, 0x2, R18 ;  /* 0x0000000215157824 */ /* 0x000fe200078e0212 */
[--C-:B------:R-:W-:Y:S02]  /*c4d0*/  SHF.R.U64 R66, R6, 0x10, R7.reuse ;  /* 0x0000001006427819 */ /* 0x100fe40000001207 */
[----:B------:R-:W-:Y:S02]  /*c4e0*/  SHF.R.U32.HI R65, RZ, 0x10, R7 ;  /* 0x00000010ff417819 */ /* 0x000fe40000011607 */
[----:B------:R-:W1:Y:S01]  /*c4f0*/  LDS.128 R32, [R21+0x10400] ;  /* 0x0104000015207984 */ /* 0x000e620000000c00 */
[--C-:B0-----:R-:W-:Y:S02]  /*c500*/  HADD2.F32 R5, -RZ, R29.reuse.H0_H0 ;  /* 0x2000001dff057230 */ /* 0x101fe40000004100 */
[----:B------:R-:W-:Y:S02]  /*c510*/  HADD2.F32 R29, -RZ, R29.H1_H1 ;  /* 0x3000001dff1d7230 */ /* 0x000fe40000004100 */
[----:B------:R-:W-:-:S02]  /*c520*/  HADD2.F32 R4, -RZ, R28.H0_H0 ;  /* 0x2000001cff047230 */ /* 0x000fc40000004100 */
[----:B------:R-:W-:Y:S02]  /*c530*/  HADD2.F32 R6, -RZ, R30.H0_H0 ;  /* 0x2000001eff067230 */ /* 0x000fe40000004100 */
[--C-:B------:R-:W-:Y:S02]  /*c540*/  HADD2.F32 R7, -RZ, R31.reuse.H0_H0 ;  /* 0x2000001fff077230 */ /* 0x100fe40000004100 */
[----:B------:R-:W-:Y:S02]  /*c550*/  HADD2.F32 R31, -RZ, R31.H1_H1 ;  /* 0x3000001fff1f7230 */ /* 0x000fe40000004100 */
[----:B------:R-:W-:Y:S02]  /*c560*/  HADD2.F32 R28, -RZ, R28.H1_H1 ;  /* 0x3000001cff1c7230 */ /* 0x000fe40000004100 */
[--C-:B-1----:R-:W-:Y:S02]  /*c570*/  HADD2.F32 R24, -RZ, R33.reuse.H0_H0 ;  /* 0x20000021ff187230 */ /* 0x102fe40000004100 */
[----:B------:R-:W-:-:S02]  /*c580*/  HADD2.F32 R33, -RZ, R33.H1_H1 ;  /* 0x30000021ff217230 */ /* 0x000fc40000004100 */
[----:B------:R-:W-:Y:S02]  /*c590*/  HADD2.F32 R20, -RZ, R32.H0_H0 ;  /* 0x20000020ff147230 */ /* 0x000fe40000004100 */
[C---:B------:R-:W-:Y:S01]  /*c5a0*/  FMUL.FTZ R48, R24.reuse, R36 ;  /* 0x0000002418307220 */ /* 0x040fe20000410000 */
[-C--:B------:R-:W-:Y:S01]  /*c5b0*/  FMUL.FTZ R64, R24, R27.reuse ;  /* 0x0000001b18407220 */ /* 0x080fe20000410000 */
[----:B------:R-:W-:Y:S02]  /*c5c0*/  HADD2.F32 R24, -RZ, R37.H0_H0 ;  /* 0x20000025ff187230 */ /* 0x000fe40000004100 */
[----:B------:R-:W-:Y:S01]  /*c5d0*/  FFMA.FTZ R48, R5, R27, -R48 ;  /* 0x0000001b05307223 */ /* 0x000fe20000010830 */
[----:B------:R-:W-:Y:S02]  /*c5e0*/  HADD2.F32 R27, -RZ, R54.H0_H0 ;  /* 0x20000036ff1b7230 */ /* 0x000fe40000004100 */
[----:B------:R-:W-:Y:S01]  /*c5f0*/  FMUL.FTZ R54, R33, R46 ;  /* 0x0000002e21367220 */ /* 0x000fe20000410000 */
[----:B------:R-:W-:Y:S01]  /*c600*/  FFMA.FTZ R64, R5, R36, R64 ;  /* 0x0000002405407223 */ /* 0x000fe20000010040 */
[----:B------:R-:W-:Y:S01]  /*c610*/  FMUL.FTZ R36, R33, R24 ;  /* 0x0000001821247220 */ /* 0x000fe20000410000 */
[----:B------:R-:W-:-:S02]  /*c620*/  HADD2.F32 R25, -RZ, R34.H0_H0 ;  /* 0x20000022ff197230 */ /* 0x000fc40000004100 */
[C---:B------:R-:W-:Y:S01]  /*c630*/  FFMA.FTZ R33, R29.reuse, R24, -R54 ;  /* 0x000000181d217223 */ /* 0x040fe20000010836 */
[C---:B------:R-:W-:Y:S01]  /*c640*/  FMUL.FTZ R5, R20.reuse, R27 ;  /* 0x0000001b14057220 */ /* 0x040fe20000410000 */
[----:B------:R-:W-:Y:S02]  /*c650*/  HADD2.F32 R24, -RZ, R56.H0_H0 ;  /* 0x20000038ff187230 */ /* 0x000fe40000004100 */
[-C--:B------:R-:W-:Y:S01]  /*c660*/  FMUL.FTZ R20, R20, R57.reuse ;  /* 0x0000003914147220 */ /* 0x080fe20000410000 */
[----:B------:R-:W-:Y:S01]  /*c670*/  FFMA.FTZ R37, R29, R46, R36 ;  /* 0x0000002e1d257223 */ /* 0x000fe20000010024 */
[C---:B------:R-:W-:Y:S01]  /*c680*/  FFMA.FTZ R57, R4.reuse, R57, -R5 ;  /* 0x0000003904397223 */ /* 0x040fe20000010805 */
[----:B------:R-:W-:Y:S02]  /*c690*/  HADD2.F32 R5, -RZ, R58.H0_H0 ;  /* 0x2000003aff057230 */ /* 0x000fe40000004100 */
[----:B------:R-:W-:Y:S01]  /*c6a0*/  FFMA.FTZ R29, R4, R27, R20 ;  /* 0x0000001b041d7223 */ /* 0x000fe20000010014 */
[----:B------:R-:W-:-:S02]  /*c6b0*/  HADD2.F32 R26, -RZ, R35.H0_H0 ;  /* 0x20000023ff1a7230 */ /* 0x000fc40000004100 */
[C---:B------:R-:W-:Y:S01]  /*c6c0*/  FMUL.FTZ R27, R25.reuse, R24 ;  /* 0x00000018191b7220 */ /* 0x040fe20000410000 */
[----:B------:R-:W-:Y:S02]  /*c6d0*/  HADD2.F32 R58, -RZ, R58.H1_H1 ;  /* 0x3000003aff3a7230 */ /* 0x000fe40000004100 */
[-C--:B------:R-:W-:Y:S01]  /*c6e0*/  FMUL.FTZ R25, R25, R5.reuse ;  /* 0x0000000519197220 */ /* 0x080fe20000410000 */
[----:B------:R-:W-:Y:S02]  /*c6f0*/  HADD2.F32 R56, -RZ, R56.H1_H1 ;  /* 0x30000038ff387230 */ /* 0x000fe40000004100 */
[----:B------:R-:W-:Y:S01]  /*c700*/  FFMA.FTZ R36, R6, R5, -R27 ;  /* 0x0000000506247223 */ /* 0x000fe2000001081b */
[----:B------:R-:W-:Y:S02]  /*c710*/  HADD2.F32 R35, -RZ, R35.H1_H1 ;  /* 0x30000023ff237230 */ /* 0x000fe40000004100 */
[----:B------:R-:W-:Y:S01]  /*c720*/  FMUL.FTZ R5, R26, R58 ;  /* 0x0000003a1a057220 */ /* 0x000fe20000410000 */
[----:B------:R-:W-:-:S02]  /*c730*/  HADD2.F32 R20, -RZ, R43.H0_H0 ;  /* 0x2000002bff147230 */ /* 0x000fc40000004100 */
[----:B------:R-:W-:Y:S01]  /*c740*/  FMUL.FTZ R46, R26, R56 ;  /* 0x000000381a2e7220 */ /* 0x000fe20000410000 */
[----:B------:R-:W-:Y:S02]  /*c750*/  HADD2.F32 R4, -RZ, R65.H0_H0 ;  /* 0x20000041ff047230 */ /* 0x000fe40000004100 */
        /* <DEDUP_REMOVED lines=32> */
.L_x_9562:
[----:B------:R-:W-:Y:S05]  /*c960*/  BSYNC B1 ;  /* 0x0000000000017941 */ /* 0x000fea0003800000 */
.L_x_9561:
[----:B------:R-:W-:Y:S04]  /*c970*/  BSSY B1, `(.L_x_9563) ;  /* 0x0000060000017945 */ /* 0x000fe80003800000 */
[----:B------:R-:W-:Y:S05]  /*c980*/  @P1 BRA `(.L_x_9564) ;  /* 0x0000000400781947 */ /* 0x000fea0003800000 */
[----:B--2---:R-:W-:Y:S01]  /*c990*/  LEA.HI R4, R45, R206, RZ, 0x1d ;  /* 0x000000ce2d047211 */ /* 0x004fe200078fe8ff */
[----:B-1----:R-:W-:Y:S01]  /*c9a0*/  HADD2.F32 R35, -RZ, R59.H1_H1 ;  /* 0x3000003bff237230 */ /* 0x002fe20000004100 */
[--C-:B------:R-:W-:Y:S01]  /*c9b0*/  SHF.R.U64 R54, R50, 0x10, R51.reuse ;  /* 0x0000001032367819 */ /* 0x100fe20000001233 */
[--C-:B------:R-:W-:Y:S01]  /*c9c0*/  HADD2.F32 R36, -RZ, R62.reuse.H1_H1 ;  /* 0x3000003eff247230 */ /* 0x100fe20000004100 */
[----:B------:R-:W-:Y:S01]  /*c9d0*/  SHF.R.S32.HI R5, RZ, 0x1f, R4 ;  /* 0x0000001fff057819 */ /* 0x000fe20000011404 */
[----:B------:R-:W-:Y:S01]  /*c9e0*/  IMAD.SHL.U32 R6, R4, 0x8, RZ ;  /* 0x0000000804067824 */ /* 0x000fe200078e00ff */
[----:B------:R-:W-:Y:S01]  /*c9f0*/  SHF.R.U32.HI R50, RZ, 0x10, R51 ;  /* 0x00000010ff327819 */ /* 0x000fe20000011633 */
[----:B------:R-:W-:Y:S01]  /*ca00*/  HADD2.F32 R62, -RZ, R62.H0_H0 ;  /* 0x2000003eff3e7230 */ /* 0x000fe20000004100 */
[----:B------:R-:W-:Y:S02]  /*ca10*/  LEA.HI R4, R5, R4, RZ, 0x3 ;  /* 0x0000000405047211 */ /* 0x000fe400078f18ff */
[----:B------:R-:W-:-:S02]  /*ca20*/  LOP3.LUT R5, R195, 0x38, R6, 0xf8, !PT ;  /* 0x00000038c3057812 */ /* 0x000fc400078ef806 */
[----:B------:R-:W-:Y:S02]  /*ca30*/  SHF.L.U32 R4, R4, 0xa, RZ ;  /* 0x0000000a04047819 */ /* 0x000fe400000006ff */
[----:B------:R-:W-:Y:S02]  /*ca40*/  LOP3.LUT R21, R5, R226, RZ, 0x3c, !PT ;  /* 0x000000e205157212 */ /* 0x000fe400078e3cff */
[----:B------:R-:W-:Y:S02]  /*ca50*/  LOP3.LUT R20, R4, 0x7fffe000, RZ, 0xc0, !PT ;  /* 0x7fffe00004147812 */ /* 0x000fe400078ec0ff */
[----:B------:R-:W1:Y:S01]  /*ca60*/  LDS.128 R4, [R215] ;  /* 0x00000000d7047984 */ /* 0x000e620000000c00 */
[--C-:B------:R-:W-:Y:S02]  /*ca70*/  SHF.R.U64 R48, R38, 0x10, R39.reuse ;  /* 0x0000001026307819 */ /* 0x100fe40000001227 */
[----:B------:R-:W-:Y:S02]  /*ca80*/  IADD3 R21, R21, R20, R198 ;  /* 0x0000001415157210 */ /* 0x000fe40007ffe0c6 */
[----:B------:R-:W-:-:S02]  /*ca90*/  SHF.R.U32.HI R37, RZ, 0x10, R39 ;  /* 0x00000010ff257819 */ /* 0x000fc40000011627 */
[--C-:B------:R-:W-:Y:S01]  /*caa0*/  SHF.R.U64 R47, R40, 0x10, R41.reuse ;  /* 0x00000010282f7819 */ /* 0x100fe20000001229 */
[----:B------:R-:W-:Y:S01]  /*cab0*/  IMAD R21, R21, 0x2, R18 ;  /* 0x0000000215157824 */ /* 0x000fe200078e0212 */
[----:B------:R-:W-:Y:S01]  /*cac0*/  SHF.R.U32.HI R46, RZ, 0x10, R41 ;  /* 0x00000010ff2e7819 */ /* 0x000fe20000011629 */
[----:B------:R-:W-:Y:S01]  /*cad0*/  HADD2.F32 R37, -RZ, R37.H0_H0 ;  /* 0x20000025ff257230 */ /* 0x000fe20000004100 */
[--C-:B------:R-:W-:Y:S02]  /*cae0*/  SHF.R.U64 R49, R52, 0x10, R53.reuse ;  /* 0x0000001034317819 */ /* 0x100fe40000001235 */
[----:B------:R-:W2:Y:S01]  /*caf0*/  LDS.128 R24, [R21+0x10400] ;  /* 0x0104000015187984 */ /* 0x000ea20000000c00 */
[----:B------:R-:W-:Y:S01]  /*cb00*/  SHF.R.U32.HI R52, RZ, 0x10, R53 ;  /* 0x00000010ff347819 */ /* 0x000fe20000011635 */
[--C-:B-1----:R-:W-:Y:S02]  /*cb10*/  HADD2.F32 R20, -RZ, R5.reuse.H0_H0 ;  /* 0x20000005ff147230 */ /* 0x102fe40000004100 */
[----:B------:R-:W-:-:S02]  /*cb20*/  HADD2.F32 R28, -RZ, R5.H1_H1 ;  /* 0x30000005ff1c7230 */ /* 0x000fc40000004100 */
[----:B------:R-:W-:Y:S02]  /*cb30*/  HADD2.F32 R5, -RZ, R4.H0_H0 ;  /* 0x20000004ff057230 */ /* 0x000fe40000004100 */
[----:B0-----:R-:W-:Y:S02]  /*cb40*/  HADD2.F32 R29, -RZ, R6.H0_H0 ;  /* 0x20000006ff1d7230 */ /* 0x001fe40000004100 */
[--C-:B------:R-:W-:Y:S02]  /*cb50*/  HADD2.F32 R30, -RZ, R7.reuse.H0_H0 ;  /* 0x20000007ff1e7230 */ /* 0x100fe40000004100 */
[----:B------:R-:W-:Y:S02]  /*cb60*/  HADD2.F32 R7, -RZ, R7.H1_H1 ;  /* 0x30000007ff077230 */ /* 0x000fe40000004100 */
[----:B------:R-:W-:Y:S02]  /*cb70*/  HADD2.F32 R4, -RZ, R4.H1_H1 ;  /* 0x30000004ff047230 */ /* 0x000fe40000004100 */
[----:B--2---:R-:W-:-:S02]  /*cb80*/  HADD2.F32 R31, -RZ, R25.H0_H0 ;  /* 0x20000019ff1f7230 */ /* 0x004fc40000004100 */
[----:B------:R-:W-:Y:S02]  /*cb90*/  HADD2.F32 R32, -RZ, R25.H1_H1 ;  /* 0x30000019ff207230 */ /* 0x000fe40000004100 */
[----:B------:R-:W-:Y:S02]  /*cba0*/  HADD2.F32 R25, -RZ, R24.H0_H0 ;  /* 0x20000018ff197230 */ /* 0x000fe40000004100 */
[CC--:B------:R-:W-:Y:S01]  /*cbb0*/  FMUL.FTZ R39, R31.reuse, R36.reuse ;  /* 0x000000241f277220 */ /* 0x0c0fe20000410000 */
[-C--:B------:R-:W-:Y:S01]  /*cbc0*/  FMUL.FTZ R41, R31, R35.reuse ;  /* 0x000000231f297220 */ /* 0x080fe20000410000 */
[----:B------:R-:W-:Y:S02]  /*cbd0*/  HADD2.F32 R31, -RZ, R50.H0_H0 ;  /* 0x20000032ff1f7230 */ /* 0x000fe40000004100 */
[C---:B------:R-:W-:Y:S01]  /*cbe0*/  FFMA.FTZ R39, R20.reuse, R35, -R39 ;  /* 0x0000002314277223 */ /* 0x040fe20000010827 */
[----:B------:R-:W-:Y:S01]  /*cbf0*/  FFMA.FTZ R41, R20, R36, R41 ;  /* 0x0000002414297223 */ /* 0x000fe20000010029 */
[----:B------:R-:W-:-:S02]  /*cc00*/  HADD2.F32 R20, -RZ, R59.H0_H0 ;  /* 0x2000003bff147230 */ /* 0x000fc40000004100 */
[C---:B------:R-:W-:Y:S01]  /*cc10*/  FMUL.FTZ R35, R32.reuse, R37 ;  /* 0x0000002520237220 */ /* 0x040fe20000410000 */
[-C--:B------:R-:W-:Y:S01]  /*cc20*/  FMUL.FTZ R43, R32, R31.reuse ;  /* 0x0000001f202b7220 */ /* 0x080fe20000410000 */
[C---:B------:R-:W-:Y:S01]  /*cc30*/  FMUL.FTZ R36, R25.reuse, R62 ;  /* 0x0000003e19247220 */ /* 0x040fe20000410000 */
[----:B------:R-:W-:Y:S02]  /*cc40*/  HADD2.F32 R33, -RZ, R26.H0_H0 ;  /* 0x2000001aff217230 */ /* 0x000fe40000004100 */
[-C--:B------:R-:W-:Y:S01]  /*cc50*/  FMUL.FTZ R25, R25, R20.reuse ;  /* 0x0000001419197220 */ /* 0x080fe20000410000 */
[----:B------:R-:W-:Y:S02]  /*cc60*/  HADD2.F32 R32, -RZ, R63.H0_H0 ;  /* 0x2000003fff207230 */ /* 0x000fe40000004100 */
[----:B------:R-:W-:Y:S01]  /*cc70*/  FFMA.FTZ R36, R5, R20, -R36 ;  /* 0x0000001405247223 */ /* 0x000fe20000010824 */
[----:B------:R-:W-:Y:S02]  /*cc80*/  HADD2.F32 R34, -RZ, R27.H0_H0 ;  /* 0x2000001bff227230 */ /* 0x000fe40000004100 */
[C---:B------:R-:W-:Y:S01]  /*cc90*/  FFMA.FTZ R38, R28.reuse, R31, -R35 ;  /* 0x0000001f1c267223 */ /* 0x040fe20000010823 */
[----:B------:R-:W-:Y:S01]  /*cca0*/  FFMA.FTZ R40, R28, R37, R43 ;  /* 0x000000251c287223 */ /* 0x000fe2000001002b */
[----:B------:R-:W-:-:S02]  /*ccb0*/  HADD2.F32 R20, -RZ, R44.H0_H0 ;  /* 0x2000002cff147230 */ /* 0x000fc40000004100 */
[----:B------:R-:W-:Y:S01]  /*ccc0*/  FFMA.FTZ R62, R5, R62, R25 ;  /* 0x0000003e053e7223 */ /* 0x000fe20000010019 */
[----:B------:R-:W-:Y:S02]  /*ccd0*/  HADD2.F32 R63, -RZ, R63.H1_H1 ;  /* 0x3000003fff3f7230 */ /* 0x000fe40000004100 */
[C---:B------:R-:W-:Y:S01]  /*cce0*/  FMUL.FTZ R28, R33.reuse, R32 ;  /* 0x00000020211c7220 */ /* 0x040fe20000410000 */
[----:B------:R-:W-:Y:S02]  /*ccf0*/  HADD2.F32 R5, -RZ, R44.H1_H1 ;  /* 0x3000002cff057230 */ /* 0x000fe40000004100 */
[-C--:B------:R-:W-:Y:S01]  /*cd00*/  FMUL.FTZ R44, R33, R20.reuse ;  /* 0x00000014212c7220 */ /* 0x080fe20000410000 */
[----:B------:R-:W-:Y:S02]  /*cd10*/  HADD2.F32 R27, -RZ, R27.H1_H1 ;  /* 0x3000001bff1b7230 */ /* 0x000fe40000004100 */
[----:B------:R-:W-:Y:S01]  /*cd20*/  FFMA.FTZ R35, R29, R20, -R28 ;  /* 0x000000141d237223 */ /* 0x000fe2000001081c */
[----:B------:R-:W-:Y:S01]  /*cd30*/  FMUL.FTZ R25, R34, R63 ;  /* 0x0000003f22197220 */ /* 0x000fe20000410000 */
[----:B------:R-:W-:-:S02]  /*cd40*/  HADD2.F32 R28, -RZ, R46.H0_H0 ;  /* 0x2000002eff1c7230 */ /* 0x000fc40000004100 */
[-C--:B------:R-:W-:Y:S01]  /*cd50*/  FMUL.FTZ R34, R34, R5.reuse ;  /* 0x0000000522227220 */ /* 0x080fe20000410000 */
[----:B------:R-:W-:Y:S02]  /*cd60*/  HADD2.F32 R20, -RZ, R52.H0_H0 ;  /* 0x20000034ff147230 */ /* 0x000fe40000004100 */
[----:B------:R-:W-:Y:S01]  /*cd70*/  FFMA.FTZ R44, R29, R32, R44 ;  /* 0x000000201d2c7223 */ /* 0x000fe2000001002c */
[C---:B------:R-:W-:Y:S01]  /*cd80*/  FFMA.FTZ R32, R30.reuse, R5, -R25 ;  /* 0x000000051e207223 */ /* 0x040fe20000010819 */
[----:B------:R-:W-:Y:S01]  /*cd90*/  FFMA.FTZ R34, R30, R63, R34 ;  /* 0x0000003f1e227223 */ /* 0x000fe20000010022 */
[C---:B------:R-:W-:Y:S01]  /*cda0*/  FMUL.FTZ R46, R27.reuse, R28 ;  /* 0x0000001c1b2e7220 */ /* 0x040fe20000410000 */
[----:B------:R-:W-:Y:S01]  /*cdb0*/  FMUL.FTZ R30, R27, R20 ;  /* 0x000000141b1e7220 */ /* 0x000fe20000410000 */
[----:B------:R-:W-:Y:S02]  /*cdc0*/  HADD2.F32 R24, -RZ, R24.H1_H1 ;  /* 0x30000018ff187230 */ /* 0x000fe40000004100 */
[----:B------:R-:W-:-:S02]  /*cdd0*/  HADD2.F32 R26, -RZ, R26.H1_H1 ;  /* 0x3000001aff1a7230 */ /* 0x000fc40000004100 */
[C---:B------:R-:W-:Y:S01]  /*cde0*/  FFMA.FTZ R43, R7.reuse, R20, -R46 ;  /* 0x00000014072b7223 */ /* 0x040fe2000001082e */
[----:B------:R-:W-:Y:S02]  /*cdf0*/  HADD2.F32 R27, -RZ, R48.H0_H0 ;  /* 0x20000030ff1b7230 */ /* 0x000fe40000004100 */
        /* <DEDUP_REMOVED lines=23> */
.L_x_9564:
[----:B------:R-:W-:Y:S05]  /*cf70*/  BSYNC B1 ;  /* 0x0000000000017941 */ /* 0x000fea0003800000 */
.L_x_9563:
[----:B-1----:R-:W-:Y:S01]  /*cf80*/  PRMT R32, R0, 0x5410, R3 ;  /* 0x0000541000207816 */ /* 0x002fe20000000003 */
[----:B------:R-:W-:Y:S06]  /*cf90*/  @P0 BRA `(.L_x_9548) ;  /* 0x0000000400780947 */ /* 0x000fec0003800000 */
[----:B------:R-:W-:Y:S01]  /*cfa0*/  LEA.HI R45, R45, R206, RZ, 0x1d ;  /* 0x000000ce2d2d7211 */ /* 0x000fe200078fe8ff */
[----:B--23--:R-:W1:Y:S01]  /*cfb0*/  LDS.128 R4, [R214] ;  /* 0x00000000d6047984 */ /* 0x00ce620000000c00 */
[----:B------:R-:W-:Y:S01]  /*cfc0*/  SHF.R.U32.HI R20, RZ, 0x10, R9 ;  /* 0x00000010ff147819 */ /* 0x000fe20000011609 */
        /* <DEDUP_REMOVED lines=8> */
[--C-:B------:R-:W-:Y:S01]  /*d050*/  SHF.R.U64 R37, R14, 0x10, R15.reuse ;  /* 0x000000100e257819 */ /* 0x100fe2000000120f */
[----:B------:R-:W-:Y:S01]  /*d060*/  IMAD.SHL.U32 R45, R45, 0x400, RZ ;  /* 0x000004002d2d7824 */ /* 0x000fe200078e00ff */
[----:B------:R-:W-:Y:S02]  /*d070*/  LOP3.LUT R0, R0, R225, RZ, 0x3c, !PT ;  /* 0x000000e100007212 */ /* 0x000fe400078e3cff */
[----:B------:R-:W-:Y:S01]  /*d080*/  SHF.R.U32.HI R34, RZ, 0x10, R15 ;  /* 0x00000010ff227819 */ /* 0x000fe2000001160f */
[--C-:B------:R-:W-:Y:S01]  /*d090*/  HADD2.F32 R15, -RZ, R61.reuse.H1_H1 ;  /* 0x3000003dff0f7230 */ /* 0x100fe20000004100 */
[----:B------:R-:W-:Y:S01]  /*d0a0*/  LOP3.LUT R3, R45, 0x7fffe000, RZ, 0xc0, !PT ;  /* 0x7fffe0002d037812 */ /* 0x000fe200078ec0ff */
[----:B------:R-:W-:Y:S01]  /*d0b0*/  HADD2.F32 R61, -RZ, R61.H0_H0 ;  /* 0x2000003dff3d7230 */ /* 0x000fe20000004100 */
[----:B------:R-:W-:Y:S02]  /*d0c0*/  SHF.R.U32.HI R28, RZ, 0x10, R13 ;  /* 0x00000010ff1c7819 */ /* 0x000fe4000001160d */
[----:B------:R-:W-:-:S02]  /*d0d0*/  IADD3 R3, R0, R3, R197 ;  /* 0x0000000300037210 */ /* 0x000fc40007ffe0c5 */
[----:B------:R-:W-:Y:S02]  /*d0e0*/  SHF.R.U64 R36, R8, 0x10, R9 ;  /* 0x0000001008247819 */ /* 0x000fe40000001209 */
[----:B------:R-:W-:Y:S02]  /*d0f0*/  LEA R3, R3, R18, 0x1 ;  /* 0x0000001203037211 */ /* 0x000fe400078e08ff */
[--C-:B------:R-:W-:Y:S02]  /*d100*/  SHF.R.U64 R35, R10, 0x10, R11.reuse ;  /* 0x000000100a237819 */ /* 0x100fe4000000120b */
[----:B------:R-:W-:Y:S01]  /*d110*/  SHF.R.U32.HI R33, RZ, 0x10, R11 ;  /* 0x00000010ff217819 */ /* 0x000fe2000001160b */
[----:B------:R-:W2:Y:S01]  /*d120*/  LDS.128 R24, [R3+0x10400] ;  /* 0x0104000003187984 */ /* 0x000ea20000000c00 */
[--C-:B-1----:R-:W-:Y:S02]  /*d130*/  HADD2.F32 R8, -RZ, R5.reuse.H0_H0 ;  /* 0x20000005ff087230 */ /* 0x102fe40000004100 */
[----:B------:R-:W-:-:S02]  /*d140*/  HADD2.F32 R5, -RZ, R5.H1_H1 ;  /* 0x30000005ff057230 */ /* 0x000fc40000004100 */
[----:B------:R-:W-:Y:S02]  /*d150*/  HADD2.F32 R0, -RZ, R4.H0_H0 ;  /* 0x20000004ff007230 */ /* 0x000fe40000004100 */
[----:B------:R-:W-:Y:S02]  /*d160*/  HADD2.F32 R9, -RZ, R6.H0_H0 ;  /* 0x20000006ff097230 */ /* 0x000fe40000004100 */
[--C-:B------:R-:W-:Y:S02]  /*d170*/  HADD2.F32 R10, -RZ, R7.reuse.H0_H0 ;  /* 0x20000007ff0a7230 */ /* 0x100fe40000004100 */
[----:B------:R-:W-:Y:S02]  /*d180*/  HADD2.F32 R7, -RZ, R7.H1_H1 ;  /* 0x30000007ff077230 */ /* 0x000fe40000004100 */
[----:B------:R-:W-:Y:S02]  /*d190*/  HADD2.F32 R4, -RZ, R4.H1_H1 ;  /* 0x30000004ff047230 */ /* 0x000fe40000004100 */
[----:B------:R-:W-:-:S02]  /*d1a0*/  HADD2.F32 R6, -RZ, R6.H1_H1 ;  /* 0x30000006ff067230 */ /* 0x000fc40000004100 */
[--C-:B--2---:R-:W-:Y:S02]  /*d1b0*/  HADD2.F32 R12, -RZ, R25.reuse.H0_H0 ;  /* 0x20000019ff0c7230 */ /* 0x104fe40000004100 */
[----:B------:R-:W-:Y:S02]  /*d1c0*/  HADD2.F32 R25, -RZ, R25.H1_H1 ;  /* 0x30000019ff197230 */ /* 0x000fe40000004100 */
[----:B------:R-:W-:Y:S02]  /*d1d0*/  HADD2.F32 R11, -RZ, R24.H0_H0 ;  /* 0x20000018ff0b7230 */ /* 0x000fe40000004100 */
[C---:B0-----:R-:W-:Y:S01]  /*d1e0*/  FMUL.FTZ R29, R12.reuse, R21 ;  /* 0x000000150c1d7220 */ /* 0x041fe20000410000 */
[-C--:B------:R-:W-:Y:S01]  /*d1f0*/  FMUL.FTZ R31, R12, R15.reuse ;  /* 0x0000000f0c1f7220 */ /* 0x080fe20000410000 */
[----:B------:R-:W-:Y:S02]  /*d200*/  HADD2.F32 R12, -RZ, R28.H0_H0 ;  /* 0x2000001cff0c7230 */ /* 0x000fe40000004100 */
[----:B------:R-:W-:Y:S01]  /*d210*/  FMUL.FTZ R28, R25, R20 ;  /* 0x00000014191c7220 */ /* 0x000fe20000410000 */
[C---:B------:R-:W-:Y:S01]  /*d220*/  FFMA.FTZ R29, R8.reuse, R15, -R29 ;  /* 0x0000000f081d7223 */ /* 0x040fe2000001081d */
[----:B------:R-:W-:Y:S01]  /*d230*/  FFMA.FTZ R31, R8, R21, R31 ;  /* 0x00000015081f7223 */ /* 0x000fe2000001001f */
[----:B------:R-:W-:-:S02]  /*d240*/  HADD2.F32 R13, -RZ, R26.H0_H0 ;  /* 0x2000001aff0d7230 */ /* 0x000fc40000004100 */
[-C--:B------:R-:W-:Y:S01]  /*d250*/  FMUL.FTZ R8, R25, R12.reuse ;  /* 0x0000000c19087220 */ /* 0x080fe20000410000 */
[----:B------:R-:W-:Y:S01]  /*d260*/  FFMA.FTZ R30, R5, R12, -R28 ;  /* 0x0000000c051e7223 */ /* 0x000fe2000001081c */
[C---:B------:R-:W-:Y:S01]  /*d270*/  FMUL.FTZ R15, R11.reuse, R55 ;  /* 0x000000370b0f7220 */ /* 0x040fe20000410000 */
[----:B------:R-:W-:Y:S02]  /*d280*/  HADD2.F32 R12, -RZ, R60.H0_H0 ;  /* 0x2000003cff0c7230 */ /* 0x000fe40000004100 */
[-C--:B------:R-:W-:Y:S01]  /*d290*/  FMUL.FTZ R28, R11, R61.reuse ;  /* 0x0000003d0b1c7220 */ /* 0x080fe20000410000 */
[----:B------:R-:W-:Y:S01]  /*d2a0*/  FFMA.FTZ R20, R5, R20, R8 ;  /* 0x0000001405147223 */ /* 0x000fe20000010008 */
[----:B------:R-:W-:Y:S02]  /*d2b0*/  HADD2.F32 R8, -RZ, R32.H0_H0 ;  /* 0x20000020ff087230 */ /* 0x000fe40000004100 */
[----:B------:R-:W-:Y:S01]  /*d2c0*/  FFMA.FTZ R15, R0, R61, -R15 ;  /* 0x0000003d000f7223 */ /* 0x000fe2000001080f */
        /* <DEDUP_REMOVED lines=27> */
[-C--:B------:R-:W-:Y:S01]  /*d480*/  FMUL.FTZ R24, R24, R5.reuse ;  /* 0x0000000518187220 */ /* 0x080fe20000410000 */
[----:B------:R-:W-:Y:S01]  /*d490*/  FFMA.FTZ R0, R4, R5, -R7 ;  /* 0x0000000504007223 */ /* 0x000fe20000010807 */
[-C--:B------:R-:W-:Y:S01]  /*d4a0*/  FMUL.FTZ R26, R26, R9.reuse ;  /* 0x000000091a1a7220 */ /* 0x080fe20000410000 */
[----:B------:R-:W-:Y:S01]  /*d4b0*/  FFMA.FTZ R10, R6, R9, -R27 ;  /* 0x00000009060a7223 */ /* 0x000fe2000001081b */
[----:B------:R-:W-:Y:S01]  /*d4c0*/  FFMA.FTZ R21, R4, R11, R24 ;  /* 0x0000000b04157223 */ /* 0x000fe20000010018 */
[----:B------:R-:W-:Y:S01]  /*d4d0*/  F2FP.F16.F32.PACK_AB R7, R33, R12 ;  /* 0x0000000c2107723e */ /* 0x000fe200000000ff */
        /* <DEDUP_REMOVED lines=10> */
.L_x_9548:
[----:B------:R-:W-:Y:S05]  /*d580*/  BSYNC B0 ;  /* 0x0000000000007941 */ /* 0x000fea0003800000 */
.L_x_9520:
        /* <DEDUP_REMOVED lines=8> */
.L_x_9518:
[----:B------:R-:W-:-:S05]  /*d610*/  IMAD.U32 R0, RZ, RZ, UR39 ;  /* 0x00000027ff007e24 */ /* 0x000fca000f8e00ff */
[----:B------:R-:W-:-:S13]  /*d620*/  ISETP.NE.AND P0, PT, R0, 0x3, PT ;  /* 0x000000030000780c */ /* 0x000fda0003f05270 */
[----:B------:R-:W-:Y:S05]  /*d630*/  @!P0 BRA `(.L_x_9565) ;  /* 0x0000000000048947 */ /* 0x000fea0003800000 */
[----:B------:R-:W-:Y:S01]  /*d640*/  BPT.TRAP 0x1 ;  /* 0x000000040000795c */ /* 0x000fe20000300000 */
.L_x_9565:
[----:B------:R-:W-:Y:S01]  /*d650*/  IMAD R0, R186, 0x8, R18 ;  /* 0x00000008ba007824 */ /* 0x000fe200078e0212 */
[----:B-1-3--:R-:W-:-:S04]  /*d660*/  SHF.L.U32 R3, R188, 0x1f, RZ ;  /* 0x0000001fbc037819 */ /* 0x00afc800000006ff */
[----:B------:R1:W3:Y:S01]  /*d670*/  SYNCS.PHASECHK.TRANS64.TRYWAIT P1, [R0+URZ+0x28830], R3 ;  /* 0x02883003000075a7 */ /* 0x0002e2000802017f */
[----:B------:R-:W-:Y:S05]  /*d680*/  @!P0 BRA `(.L_x_9566) ;  /* 0x0000000000048947 */ /* 0x000fea0003800000 */
[----:B------:R-:W-:Y:S01]  /*d690*/  BPT.TRAP 0x1 ;  /* 0x000000040000795c */ /* 0x000fe20000300000 */
.L_x_9566:
[----:B---3--:R-:W-:Y:S05]  /*d6a0*/  @P1 BRA `(.L_x_9567) ;  /* 0x0000000000081947 */ /* 0x008fea0003800000 */
[----:B------:R-:W3:Y:S02]  /*d6b0*/  SYNCS.PHASECHK.TRANS64.TRYWAIT P1, [R0+URZ+0x28830], R3 ;  /* 0x02883003000075a7 */ /* 0x000ee4000802017f */
[----:B---3--:R-:W-:Y:S05]  /*d6c0*/  @!P1 BRA `(.L_x_9568) ;  /* 0x0000012c00549947 */ /* 0x008fea0003800000 */
.L_x_9567:
[----:B------:R-:W-:Y:S05]  /*d6d0*/  WARPSYNC.ALL ;  /* 0x0000000000007948 */ /* 0x000fea0003800000 */
[----:B-1-3--:R-:W-:Y:S01]  /*d6e0*/  VIADD R3, R18, 0x18400 ;  /* 0x0001840012037836 */ /* 0x00afe20000000000 */
[----:B------:R-:W-:Y:S01]  /*d6f0*/  R2UR UR32, R42 ;  /* 0x000000002a2072ca */ /* 0x000fe200000e0000 */
[----:B0-2-4-:R-:W-:Y:S01]  /*d700*/  IMAD.MOV.U32 R7, RZ, RZ, 0x40000040 ;  /* 0x40000040ff077424 */ /* 0x015fe200078e00ff */
        /* <DEDUP_REMOVED lines=14> */
[----:B------:R-:W-:Y:S01]  /*d7f0*/  LEA R6, R186, R4, 0xb ;  /* 0x00000004ba067211 */ /* 0x000fe200078e58ff */
[----:B------:R-:W-:Y:S01]  /*d800*/  UIADD3 UR4, UR32, 0x2, URZ ;  /* 0x0000000220047890 */ /* 0x000fe2000fffe03f */
[----:B------:R-:W-:Y:S01]  /*d810*/  R2UR UR11, R9 ;  /* 0x00000000090b72ca */ /* 0x000fe200000e0000 */
[----:B------:R-:W-:Y:S01]  /*d820*/  UIADD3 UR8, UR32, 0x4, URZ ;  /* 0x0000000420087890 */ /* 0x000fe2000fffe03f */
[C---:B------:R-:W-:Y:S01]  /*d830*/  R2UR UR34, R6.reuse ;  /* 0x00000000062272ca */ /* 0x040fe200000e0000 */
[----:B------:R-:W-:Y:S01]  /*d840*/  VIADD R8, R6, 0x2 ;  /* 0x0000000206087836 */ /* 0x000fe20000000000 */
[----:B------:R-:W-:Y:S01]  /*d850*/  UIADD3 UR12, UR32, 0x6, URZ ;  /* 0x00000006200c7890 */ /* 0x000fe2000fffe03f */
[----:B------:R-:W-:Y:S01]  /*d860*/  IMAD.MOV.U32 R9, RZ, RZ, 0x40000040 ;  /* 0x40000040ff097424 */ /* 0x000fe200078e00ff */
[----:B------:R-:W-:Y:S01]  /*d870*/  UIADD3 UR16, UR32, 0x400, URZ ;  /* 0x0000040020107890 */ /* 0x000fe2000fffe03f */
[----:B------:R-:W-:Y:S01]  /*d880*/  R2UR UR31, R7 ;  /* 0x00000000071f72ca */ /* 0x000fe200000e0000 */
[----:B------:R-:W-:Y:S01]  /*d890*/  UMOV UR17, 0x40000040 ;  /* 0x4000004000117882 */ /* 0x000fe20000000000 */
[----:B------:R-:W-:Y:S01]  /*d8a0*/  R2UR UR6, R8 ;  /* 0x00000000080672ca */ /* 0x000fe200000e0000 */
[----:B------:R-:W-:Y:S01]  /*d8b0*/  UIADD3 UR20, UR32, 0x402, URZ ;  /* 0x0000040220147890 */ /* 0x000fe2000fffe03f */
[----:B------:R-:W-:Y:S01]  /*d8c0*/  IADD3 R8, R6, 0x4, RZ ;  /* 0x0000000406087810 */ /* 0x000fe20007ffe0ff */
[----:B------:R-:W-:Y:S01]  /*d8d0*/  UMOV UR21, 0x40000040 ;  /* 0x4000004000157882 */ /* 0x000fe20000000000 */
[----:B------:R-:W-:Y:S01]  /*d8e0*/  R2UR UR15, R9 ;  /* 0x00000000090f72ca */ /* 0x000fe200000e0000 */
[----:B------:R-:W-:Y:S01]  /*d8f0*/  IMAD.MOV.U32 R9, RZ, RZ, 0x40000040 ;  /* 0x40000040ff097424 */ /* 0x000fe200078e00ff */
[----:B------:R-:W-:Y:S01]  /*d900*/  HGMMA.64x128x16.F32 R24, gdesc[UR32], RZ, !UPT, gsb0 ;  /* 0x01e00000201879f0 */ /* 0x000fe2000c0008ff */
[----:B------:R-:W-:Y:S01]  /*d910*/  R2UR UR10, R8 ;  /* 0x00000000080a72ca */ /* 0x000fe200000e0000 */
[----:B------:R-:W-:Y:S01]  /*d920*/  VIADD R8, R6, 0x6 ;  /* 0x0000000606087836 */ /* 0x000fe20000000000 */
[----:B------:R-:W-:Y:S01]  /*d930*/  UIADD3 UR24, UR32, 0x404, URZ ;  /* 0x0000040420187890 */ /* 0x000fe2000fffe03f */
[----:B------:R-:W-:Y:S01]  /*d940*/  R2UR UR19, R9 ;  /* 0x00000000091372ca */ /* 0x000fe200000e0000 */
[----:B------:R-:W-:Y:S01]  /*d950*/  IMAD.MOV.U32 R9, RZ, RZ, 0x40000040 ;  /* 0x40000040ff097424 */ /* 0x000fe200078e00ff */
[----:B------:R-:W-:Y:S01]  /*d960*/  UMOV UR25, 0x40000040 ;  /* 0x4000004000197882 */ /* 0x000fe20000000000 */
[----:B------:R-:W-:Y:S01]  /*d970*/  R2UR UR14, R8 ;  /* 0x00000000080e72ca */ /* 0x000fe200000e0000 */
[----:B------:R-:W-:Y:S01]  /*d980*/  UIADD3 UR28, UR32, 0x406, URZ ;  /* 0x00000406201c7890 */ /* 0x000fe2000fffe03f */
[----:B------:R-:W-:Y:S01]  /*d990*/  IADD3 R8, R6, 0x400, RZ ;  /* 0x0000040006087810 */ /* 0x000fe20007ffe0ff */
[----:B------:R-:W-:Y:S01]  /*d9a0*/  UMOV UR29, 0x40000040 ;  /* 0x40000040001d7882 */ /* 0x000fe20000000000 */
[----:B------:R-:W-:Y:S01]  /*d9b0*/  R2UR UR23, R9 ;  /* 0x00000000091772ca */ /* 0x000fe200000e0000 */
[----:B------:R-:W-:Y:S01]  /*d9c0*/  IMAD.MOV.U32 R9, RZ, RZ, 0x40000040 ;  /* 0x40000040ff097424 */ /* 0x000fe200078e00ff */
[----:B------:R-:W-:Y:S01]  /*d9d0*/  R2UR UR18, R8 ;  /* 0x00000000081272ca */ /* 0x000fe200000e0000 */
[----:B------:R-:W-:-:S03]  /*d9e0*/  VIADD R8, R6, 0x402 ;  /* 0x0000040206087836 */ /* 0x000fc60000000000 */
[----:B------:R-:W-:Y:S02]  /*d9f0*/  R2UR UR27, R9 ;  /* 0x00000000091b72ca */ /* 0x000fe400000e0000 */
[----:B------:R-:W-:Y:S02]  /*da00*/  R2UR UR22, R8 ;  /* 0x00000000081672ca */ /* 0x000fe400000e0000 */
[C---:B------:R-:W-:Y:S01]  /*da10*/  IADD3 R8, R6.reuse, 0x404, RZ ;  /* 0x0000040406087810 */ /* 0x040fe20007ffe0ff */
        /* <DEDUP_REMOVED lines=27> */
.L_x_9569:
[----:B------:R-:W0:Y:S01]  /*dbd0*/  LDC R3, c[0x0][0x448] ;  /* 0x00011200ff037b82 */ /* 0x000e220000000800 */
[----:B------:R-:W-:Y:S01]  /*dbe0*/  ULDC UR46, c[0x0][0x988] ;  /* 0x00026200002e7ab9 */ /* 0x000fe20000000800 */
[----:B------:R-:W-:Y:S01]  /*dbf0*/  VIADD R0, R0, 0x28840 ;  /* 0x0002884000007836 */ /* 0x000fe20000000000 */
[----:B------:R-:W-:Y:S01]  /*dc00*/  ULDC UR44, c[0x0][0x988] ;  /* 0x00026200002c7ab9 */ /* 0x000fe20000000800 */
[----:B------:R-:W-:Y:S01]  /*dc10*/  ULDC UR45, c[0x0][0x988] ;  /* 0x00026200002d7ab9 */ /* 0x000fe20000000800 */
        /* <DEDUP_REMOVED lines=21> */
[----:B------:R-:W-:-:S02]  /*dd70*/  IADD3 R3, R204, R191, RZ ;  /* 0x000000bfcc037210 */ /* 0x000fc40007ffe0ff */
        /* <DEDUP_REMOVED lines=8> */
[----:B------:R-:W0:Y:S08]  /*de00*/  @P1 LDC R6, c[0x0][0x44c] ;  /* 0x00011300ff061b82 */ /* 0x000e300000000800 */
[----:B------:R-:W1:Y:S01]  /*de10*/  @P1 LDC R8, c[0x0][0x450] ;  /* 0x00011400ff081b82 */ /* 0x000e620000000800 */
[----:B0-----:R-:W-:-:S04]  /*de20*/  @P1 IMAD.HI.U32 R5, R3, R6, RZ ;  /* 0x0000000603051227 */ /* 0x001fc800078e00ff */
[----:B------:R-:W-:Y:S02]  /*de30*/  IMAD.MOV.U32 R6, RZ, RZ, R3 ;  /* 0x000000ffff067224 */ /* 0x000fe400078e0003 */
[----:B------:R-:W-:Y:S01]  /*de40*/  IMAD.MOV.U32 R3, RZ, RZ, -0x80 ;  /* 0xffffff80ff037424 */ /* 0x000fe200078e00ff */
[----:B-1----:R-:W-:-:S03]  /*de50*/  @P1 SHF.R.U32.HI R6, RZ, R8, R5 ;  /* 0x00000008ff061219 */ /* 0x002fc60000011605 */
[----:B------:R-:W-:Y:S02]  /*de60*/  IMAD R8, R96, R3, 0x80 ;  /* 0x0000008060087424 */ /* 0x000fe400078e0203 */
[----:B------:R-:W0:Y:S02]  /*de70*/  SHFL.IDX PT, R5, R6, 0x1, 0x1c1f ;  /* 0x003c1f0006057f89 */ /* 0x000e2400000e0000 */
[----:B------:R-:W-:Y:S01]  /*de80*/  VIADD R10, R8, 0x1 ;  /* 0x00000001080a7836 */ /* 0x000fe20000000000 */
[----:B------:R-:W-:Y:S01]  /*de90*/  IADD3 R8, R193, R8, RZ ;  /* 0x00000008c1087210 */ /* 0x000fe20007ffe0ff */
[----:B------:R-:W1:Y:S02]  /*dea0*/  SHFL.IDX PT, R6, R6, RZ, 0x1c1f ;  /* 0x001c1fff06067589 */ /* 0x000e6400000e0000 */
[C---:B------:R-:W-:Y:S02]  /*deb0*/  IMAD R3, R203.reuse, -0x2, R10 ;  /* 0xfffffffecb037824 */ /* 0x040fe400078e020a */
[----:B------:R-:W-:-:S03]  /*dec0*/  IMAD R10, R203, -0x2, R8 ;  /* 0xfffffffecb0a7824 */ /* 0x000fc600078e0208 */
[----:B------:R-:W-:-:S04]  /*ded0*/  IADD3 R11, -R192, R3, R193 ;  /* 0x00000003c00b7210 */ /* 0x000fc80007ffe1c1 */
        /* <DEDUP_REMOVED lines=94> */
[----:B------:R-:W-:Y:S02]  /*e4c0*/  FMNMX.FTZ R8, R3, R8, !PT ;  /* 0x0000000803087209 */ /* 0x000fe40007810000 */
[----:B-1----:R-:W-:Y:S02]  /*e4d0*/  VIADDMNMX R15, R6, R11, R10, PT ;  /* 0x0000000b060f7246 */ /* 0x002fe4000380010a */
[----:B------:R-:W-:-:S02]  /*e4e0*/  FMNMX.FTZ R12, R87, R8, !PT ;  /* 0x00000008570c7209 */ /* 0x000fc40007810000 */
[C---:B------:R-:W-:Y:S02]  /*e4f0*/  ISETP.GT.AND P3, PT, R15.reuse, 0x1, PT ;  /* 0x000000010f00780c */ /* 0x040fe40003f64270 */
[----:B------:R-:W-:Y:S01]  /*e500*/  ISETP.GT.AND P4, PT, R15, 0x8, PT ;  /* 0x000000080f00780c */ /* 0x000fe20003f84270 */
[----:B------:R-:W0:Y:S01]  /*e510*/  SHFL.BFLY PT, R5, R12, 0x2, 0x1f ;  /* 0x0c401f000c057f89 */ /* 0x000e2200000e0000 */
[----:B------:R-:W-:Y:S02]  /*e520*/  FSEL R30, R25, -INF , P3 ;  /* 0xff800000191e7808 */ /* 0x000fe40001800000 */
[----:B------:R-:W-:Y:S02]  /*e530*/  FSEL R11, R28, -INF , P4 ;  /* 0xff8000001c0b7808 */ /* 0x000fe40002000000 */
[----:B------:R-:W-:-:S04]  /*e540*/  ISETP.GT.AND P3, PT, R15, 0x10, PT ;  /* 0x000000100f00780c */ /* 0x000fc80003f64270 */
[----:B------:R-:W-:Y:S02]  /*e550*/  FSEL R32, R32, -INF , P3 ;  /* 0xff80000020207808 */ /* 0x000fe40001800000 */
[----:B------:R-:W-:-:S04]  /*e560*/  ISETP.GT.AND P3, PT, R15, 0x18, PT ;  /* 0x000000180f00780c */ /* 0x000fc80003f64270 */
[----:B------:R-:W-:Y:S02]  /*e570*/  FSEL R36, R36, -INF , P3 ;  /* 0xff80000024247808 */ /* 0x000fe40001800000 */
[----:B------:R-:W-:-:S04]  /*e580*/  ISETP.GT.AND P3, PT, R15, 0x20, PT ;  /* 0x000000200f00780c */ /* 0x000fc80003f64270 */
[----:B------:R-:W-:Y:S02]  /*e590*/  FSEL R40, R40, -INF , P3 ;  /* 0xff80000028287808 */ /* 0x000fe40001800000 */
[C---:B------:R-:W-:Y:S02]  /*e5a0*/  ISETP.GT.AND P3, PT, R15.reuse, 0x28, PT ;  /* 0x000000280f00780c */ /* 0x040fe40003f64270 */
        /* <DEDUP_REMOVED lines=13> */
[----:B------:R-:W-:Y:S02]  /*e680*/  FSEL R64, R64, -INF , P3 ;  /* 0xff80000040407808 */ /* 0x000fe40001800000 */
[C---:B------:R-:W-:Y:S01]  /*e690*/  FSETP.NEU.FTZ.AND P2, PT, R5.reuse, -INF , PT ;  /* 0xff8000000500780b */ /* 0x040fe20003f5d000 */
[----:B------:R-:W-:Y:S01]  /*e6a0*/  FMUL.FTZ R8, R5, UR46 ;  /* 0x0000002e05087c20 */ /* 0x000fe20008410000 */
[----:B------:R-:W-:-:S04]  /*e6b0*/  ISETP.GT.AND P3, PT, R15, 0x58, PT ;  /* 0x000000580f00780c */ /* 0x000fc80003f64270 */
[----:B------:R-:W-:Y:S02]  /*e6c0*/  FSEL R8, R8, RZ, P2 ;  /* 0x000000ff08087208 */ /* 0x000fe40001000000 */
[----:B------:R-:W-:Y:S02]  /*e6d0*/  ISETP.GT.AND P2, PT, R15, RZ, PT ;  /* 0x000000ff0f00720c */ /* 0x000fe40003f44270 */
[----:B------:R-:W-:Y:S01]  /*e6e0*/  FSEL R68, R68, -INF , P3 ;  /* 0xff80000044447808 */ /* 0x000fe20001800000 */
[--C-:B------:R-:W-:Y:S01]  /*e6f0*/  FFMA.FTZ R181, R13, UR46, -R8.reuse ;  /* 0x0000002e0db57c23 */ /* 0x100fe20008010808 */
[----:B------:R-:W-:Y:S01]  /*e700*/  FSEL R13, R24, -INF , P2 ;  /* 0xff800000180d7808 */ /* 0x000fe20001000000 */
        /* <DEDUP_REMOVED lines=78> */
[----:B------:R-:W-:Y:S01]  /*ebf0*/  FFMA.FTZ R8, R87, UR46, -R8 ;  /* 0x0000002e57087c23 */ /* 0x000fe20008010808 */
[----:B------:R-:W-:-:S02]  /*ec00*/  FMNMX.FTZ R6, R64, R9, !PT ;  /* 0x0000000940067209 */ /* 0x000fc40007810000 */
[----:B------:R-:W-:Y:S02]  /*ec10*/  CS2R R92, SRZ ;  /* 0x00000000005c7805 */ /* 0x000fe4000001ff00 */
[----:B------:R-:W-:Y:S02]  /*ec20*/  ISETP.GT.AND P2, PT, R15, 0x59, PT ;  /* 0x000000590f00780c */ /* 0x000fe40003f44270 */
[----:B------:R-:W-:Y:S02]  /*ec30*/  CS2R R90, SRZ ;  /* 0x00000000005a7805 */ /* 0x000fe4000001ff00 */
[----:B------:R-:W-:Y:S01]  /*ec40*/  FMNMX.FTZ R9, R65, R6, !PT ;  /* 0x0000000641097209 */ /* 0x000fe20007810000 */
[----:B------:R-:W-:Y:S01]  /*ec50*/  MUFU.EX2 R24, R24 ;  /* 0x0000001800187308 */ /* 0x000fe20000000800 */
[----:B------:R-:W-:Y:S02]  /*ec60*/  ISETP.GT.AND P3, PT, R15, 0x60, PT ;  /* 0x000000600f00780c */ /* 0x000fe40003f64270 */
[----:B------:R-:W-:-:S02]  /*ec70*/  CS2R R88, SRZ ;  /* 0x0000000000587805 */ /* 0x000fc4000001ff00 */
        /* <DEDUP_REMOVED lines=33> */
[----:B------:R-:W1:Y:S04]  /*ee90*/  SHFL.BFLY PT, R7, R6, 0x2, 0x1f ;  /* 0x0c401f0006077f89 */ /* 0x000e6800000e0000 */
[----:B------:R-:W-:Y:S08]  /*eea0*/  MUFU.EX2 R38, R38 ;  /* 0x0000002600267308 */ /* 0x000ff00000000800 */
[----:B------:R-:W-:Y:S08]  /*eeb0*/  MUFU.EX2 R167, R167 ;  /* 0x000000a700a77308 */ /* 0x000ff00000000800 */
[----:B------:R-:W-:Y:S01]  /*eec0*/  MUFU.EX2 R42, R42 ;  /* 0x0000002a002a7308 */ /* 0x000fe20000000800 */
[----:B-1----:R-:W-:-:S07]  /*eed0*/  FMNMX.FTZ R7, R6, R7, !PT ;  /* 0x0000000706077209 */ /* 0x002fce0007810000 */
[----:B------:R-:W-:Y:S01]  /*eee0*/  MUFU.EX2 R161, R161 ;  /* 0x000000a100a17308 */ /* 0x000fe20000000800 */
[----:B------:R-:W1:Y:S07]  /*eef0*/  SHFL.BFLY PT, R6, R7, 0x1, 0x1f ;  /* 0x0c201f0007067f89 */ /* 0x000e6e00000e0000 */
[----:B------:R-:W-:Y:S08]  /*ef00*/  MUFU.EX2 R46, R46 ;  /* 0x0000002e002e7308 */ /* 0x000ff00000000800 */
[----:B------:R-:W-:Y:S08]  /*ef10*/  MUFU.EX2 R163, R163 ;  /* 0x000000a300a37308 */ /* 0x000ff00000000800 */
[----:B------:R-:W-:Y:S01]  /*ef20*/  MUFU.EX2 R50, R50 ;  /* 0x0000003200327308 */ /* 0x000fe20000000800 */
[----:B-1----:R-:W-:-:S04]  /*ef30*/  FMNMX.FTZ R6, R7, R6, !PT ;  /* 0x0000000607067209 */ /* 0x002fc80007810000 */
[C---:B------:R-:W-:Y:S01]  /*ef40*/  FSETP.NEU.FTZ.AND P2, PT, R6.reuse, -INF , PT ;  /* 0xff8000000600780b */ /* 0x040fe20003f5d000 */
[----:B------:R-:W-:Y:S02]  /*ef50*/  FMUL.FTZ R7, R6, UR46 ;  /* 0x0000002e06077c20 */ /* 0x000fe40008410000 */
[----:B------:R-:W-:Y:S03]  /*ef60*/  MUFU.EX2 R157, R157 ;  /* 0x0000009d009d7308 */ /* 0x000fe60000000800 */
[----:B------:R-:W-:Y:S01]  /*ef70*/  FSEL R66, R7, RZ, P2 ;  /* 0x000000ff07427208 */ /* 0x000fe20001000000 */
[----:B------:R-:W-:-:S04]  /*ef80*/  IMAD.U32 R7, RZ, RZ, UR38 ;  /* 0x00000026ff077e24 */ /* 0x000fc8000f8e00ff */
[--C-:B------:R-:W-:Y:S01]  /*ef90*/  FFMA.FTZ R9, R30, UR46, -R66.reuse ;  /* 0x0000002e1e097c23 */ /* 0x100fe20008010842 */
[--C-:B------:R-:W-:Y:S01]  /*efa0*/  FFMA.FTZ R180, R13, UR46, -R66.reuse ;  /* 0x0000002e0db47c23 */ /* 0x100fe20008010842 */
[----:B------:R-:W1:Y:S01]  /*efb0*/  @P1 LDC R30, c[0x0][0x44c] ;  /* 0x00011300ff1e1b82 */ /* 0x000e620000000800 */
[--C-:B------:R-:W-:Y:S01]  /*efc0*/  FFMA.FTZ R176, R32, UR46, -R66.reuse ;  /* 0x0000002e20b07c23 */ /* 0x100fe20008010842 */
[--C-:B------:R-:W-:Y:S01]  /*efd0*/  FFMA.FTZ R182, R11, UR46, -R66.reuse ;  /* 0x0000002e0bb67c23 */ /* 0x100fe20008010842 */
[--C-:B------:R-:W-:Y:S01]  /*efe0*/  FFMA.FTZ R3, R29, UR46, -R66.reuse ;  /* 0x0000002e1d037c23 */ /* 0x100fe20008010842 */
[----:B------:R-:W-:Y:S01]  /*eff0*/  MUFU.EX2 R9, R9 ;  /* 0x0000000900097308 */ /* 0x000fe20000000800 */
[--C-:B------:R-:W-:Y:S01]  /*f000*/  FFMA.FTZ R33, R33, UR46, -R66.reuse ;  /* 0x0000002e21217c23 */ /* 0x100fe20008010842 */
[----:B------:R-:W-:Y:S01]  /*f010*/  FFMA.FTZ R36, R36, UR46, -R66 ;  /* 0x0000002e24247c23 */ /* 0x000fe20008010842 */
[----:B------:R-:W-:Y:S01]  /*f020*/  PRMT R0, R7, 0x654, R0 ;  /* 0x0000065407007816 */ /* 0x000fe20000000000 */
[----:B------:R-:W2:Y:S01]  /*f030*/  @P1 LDC R32, c[0x0][0x450] ;  /* 0x00011400ff201b82 */ /* 0x000ea20000000800 */
[----:B------:R-:W-:Y:S01]  /*f040*/  FFMA.FTZ R37, R37, UR46, -R66 ;  /* 0x0000002e25257c23 */ /* 0x000fe20008010842 */
[----:B------:R-:W-:-:S02]  /*f050*/  IMAD.MOV.U32 R11, RZ, RZ, R191 ;  /* 0x000000ffff0b7224 */ /* 0x000fc400078e00bf */
[--C-:B------:R-:W-:Y:S01]  /*f060*/  FFMA.FTZ R40, R40, UR46, -R66.reuse ;  /* 0x0000002e28287c23 */ /* 0x100fe20008010842 */
[----:B------:R-:W3:Y:S01]  /*f070*/  MUFU.EX2 R180, R180 ;  /* 0x000000b400b47308 */ /* 0x000ee20000000800 */
[--C-:B------:R-:W-:Y:S01]  /*f080*/  FFMA.FTZ R41, R41, UR46, -R66.reuse ;  /* 0x0000002e29297c23 */ /* 0x100fe20008010842 */
[--C-:B------:R-:W-:Y:S01]  /*f090*/  FFMA.FTZ R44, R44, UR46, -R66.reuse ;  /* 0x0000002e2c2c7c23 */ /* 0x100fe20008010842 */
[--C-:B------:R-:W-:Y:S01]  /*f0a0*/  FFMA.FTZ R45, R45, UR46, -R66.reuse ;  /* 0x0000002e2d2d7c23 */ /* 0x100fe20008010842 */
[----:B------:R0:W-:Y:S01]  /*f0b0*/  SYNCS.ARRIVE.TRANS64.RED.A1T0 RZ, [R0+URZ], RZ ;  /* 0x000000ff00ff79a7 */ /* 0x0001e2000810043f */
[--C-:B------:R-:W-:Y:S01]  /*f0c0*/  FFMA.FTZ R48, R48, UR46, -R66.reuse ;  /* 0x0000002e30307c23 */ /* 0x100fe20008010842 */
[--C-:B------:R-:W-:Y:S01]  /*f0d0*/  FFMA.FTZ R49, R49, UR46, -R66.reuse ;  /* 0x0000002e31317c23 */ /* 0x100fe20008010842 */
[--C-:B------:R-:W-:Y:S01]  /*f0e0*/  FFMA.FTZ R52, R52, UR46, -R66.reuse ;  /* 0x0000002e34347c23 */ /* 0x100fe20008010842 */
[----:B------:R-:W4:Y:S01]  /*f0f0*/  MUFU.EX2 R182, R182 ;  /* 0x000000b600b67308 */ /* 0x000f220000000800 */
[--C-:B------:R-:W-:Y:S01]  /*f100*/  FFMA.FTZ R53, R53, UR46, -R66.reuse ;  /* 0x0000002e35357c23 */ /* 0x100fe20008010842 */
[--C-:B------:R-:W-:Y:S01]  /*f110*/  FFMA.FTZ R56, R56, UR46, -R66.reuse ;  /* 0x0000002e38387c23 */ /* 0x100fe20008010842 */
[----:B------:R-:W-:Y:S01]  /*f120*/  FFMA.FTZ R57, R57, UR46, -R66 ;  /* 0x0000002e39397c23 */ /* 0x000fe20008010842 */
[----:B-1----:R-:W-:-:S04]  /*f130*/  @P1 IMAD.HI.U32 R13, R191, R30, RZ ;  /* 0x0000001ebf0d1227 */ /* 0x002fc800078e00ff */
[----:B0-----:R-:W-:Y:S01]  /*f140*/  FADD.FTZ R0, R181, R10 ;  /* 0x0000000ab5007221 */ /* 0x001fe20000010000 */
[--C-:B------:R-:W-:Y:S01]  /*f150*/  FFMA.FTZ R60, R60, UR46, -R66.reuse ;  /* 0x0000002e3c3c7c23 */ /* 0x100fe20008010842 */
[--C-:B------:R-:W-:Y:S01]  /*f160*/  FFMA.FTZ R61, R61, UR46, -R66.reuse ;  /* 0x0000002e3d3d7c23 */ /* 0x100fe20008010842 */
[----:B------:R-:W0:Y:S01]  /*f170*/  MUFU.EX2 R3, R3 ;  /* 0x0000000300037308 */ /* 0x000e220000000800 */
[----:B---3--:R-:W-:Y:S01]  /*f180*/  FADD.FTZ R7, R180, R9 ;  /* 0x00000009b4077221 */ /* 0x008fe20000010000 */
[----:B------:R-:W-:Y:S01]  /*f190*/  F2FP.F16.F32.PACK_AB R181, R10, R181 ;  /* 0x000000b50ab5723e */ /* 0x000fe200000000ff */
[--C-:B------:R-:W-:Y:S01]  /*f1a0*/  FFMA.FTZ R64, R64, UR46, -R66.reuse ;  /* 0x0000002e40407c23 */ /* 0x100fe20008010842 */
[----:B--2---:R-:W-:Y:S01]  /*f1b0*/  @P1 SHF.R.U32.HI R11, RZ, R32, R13 ;  /* 0x00000020ff0b1219 */ /* 0x004fe2000001160d */
[--C-:B------:R-:W-:Y:S01]  /*f1c0*/  FFMA.FTZ R65, R65, UR46, -R66.reuse ;  /* 0x0000002e41417c23 */ /* 0x100fe20008010842 */
[----:B------:R-:W-:Y:S01]  /*f1d0*/  FFMA.FTZ R68, R68, UR46, -R66 ;  /* 0x0000002e44447c23 */ /* 0x000fe20008010842 */
[----:B------:R-:W-:Y:S01]  /*f1e0*/  F2FP.F16.F32.PACK_AB R180, R9, R180 ;  /* 0x000000b409b4723e */ /* 0x000fe200000000ff */
[----:B------:R-:W1:Y:S01]  /*f1f0*/  MUFU.EX2 R176, R176 ;  /* 0x000000b000b07308 */ /* 0x000e620000000800 */
[----:B----4-:R-:W-:Y:S01]  /*f200*/  FADD.FTZ R30, R182, R7 ;  /* 0x00000007b61e7221 */ /* 0x010fe20000010000 */
[----:B------:R-:W-:Y:S01]  /*f210*/  IADD3 R13, R11, R193, -R192 ;  /* 0x000000c10b0d7210 */ /* 0x000fe20007ffe8c0 */
[----:B------:R-:W-:Y:S01]  /*f220*/  FADD.FTZ R7, R183, R0 ;  /* 0x00000000b7077221 */ /* 0x000fe20000010000 */
[--C-:B------:R-:W-:Y:S01]  /*f230*/  FFMA.FTZ R69, R69, UR46, -R66.reuse ;  /* 0x0000002e45457c23 */ /* 0x100fe20008010842 */
[----:B------:R-:W-:Y:S01]  /*f240*/  FFMA.FTZ R72, R72, UR46, -R66 ;  /* 0x0000002e48487c23 */ /* 0x000fe20008010842 */
[----:B------:R-:W-:Y:S01]  /*f250*/  SHF.R.S32.HI R32, RZ, 0x1f, R13 ;  /* 0x0000001fff207819 */ /* 0x000fe2000001140d */
[----:B------:R-:W-:Y:S01]  /*f260*/  FADD.FTZ R0, R12, R7 ;  /* 0x000000070c007221 */ /* 0x000fe20000010000 */
[----:B------:R-:W2:Y:S01]  /*f270*/  MUFU.EX2 R33, R33 ;  /* 0x0000002100217308 */ /* 0x000ea20000000800 */
[----:B0-----:R-:W-:Y:S01]  /*f280*/  FADD.FTZ R11, R3, R30 ;  /* 0x0000001e030b7221 */ /* 0x001fe20000010000 */
[----:B------:R-:W-:Y:S01]  /*f290*/  FFMA.FTZ R73, R73, UR46, -R66 ;  /* 0x0000002e49497c23 */ /* 0x000fe20008010842 */
[----:B------:R-:W-:Y:S01]  /*f2a0*/  FADD.FTZ R7, R177, R0 ;  /* 0x00000000b1077221 */ /* 0x000fe20000010000 */
[----:B------:R-:W-:Y:S01]  /*f2b0*/  F2FP.F16.F32.PACK_AB R182, R3, R182 ;  /* 0x000000b603b6723e */ /* 0x000fe200000000ff */
[--C-:B------:R-:W-:Y:S01]  /*f2c0*/  FFMA.FTZ R76, R76, UR46, -R66.reuse ;  /* 0x0000002e4c4c7c23 */ /* 0x100fe20008010842 */
[--C-:B------:R-:W-:Y:S01]  /*f2d0*/  FFMA.FTZ R77, R77, UR46, -R66.reuse ;  /* 0x0000002e4d4d7c23 */ /* 0x100fe20008010842 */
[----:B------:R-:W-:Y:S01]  /*f2e0*/  FADD.FTZ R0, R14, R7 ;  /* 0x000000070e007221 */ /* 0x000fe20000010000 */
[----:B------:R-:W0:Y:S01]  /*f2f0*/  MUFU.EX2 R36, R36 ;  /* 0x0000002400247308 */ /* 0x000e220000000800 */
[----:B-1----:R-:W-:Y:S01]  /*f300*/  FADD.FTZ R30, R176, R11 ;  /* 0x0000000bb01e7221 */ /* 0x002fe20000010000 */
[----:B------:R-:W-:Y:S01]  /*f310*/  FFMA.FTZ R80, R80, UR46, -R66 ;  /* 0x0000002e50507c23 */ /* 0x000fe20008010842 */
[----:B------:R-:W-:Y:S01]  /*f320*/  FADD.FTZ R7, R179, R0 ;  /* 0x00000000b3077221 */ /* 0x000fe20000010000 */
[--C-:B------:R-:W-:Y:S01]  /*f330*/  FFMA.FTZ R81, R81, UR46, -R66.reuse ;  /* 0x0000002e51517c23 */ /* 0x100fe20008010842 */
[--C-:B------:R-:W-:Y:S01]  /*f340*/  FFMA.FTZ R84, R84, UR46, -R66.reuse ;  /* 0x0000002e54547c23 */ /* 0x100fe20008010842 */
[----:B------:R-:W-:Y:S01]  /*f350*/  FFMA.FTZ R66, R85, UR46, -R66 ;  /* 0x0000002e55427c23 */ /* 0x000fe20008010842 */
[----:B------:R-:W-:Y:S01]  /*f360*/  FADD.FTZ R0, R20, R7 ;  /* 0x0000000714007221 */ /* 0x000fe20000010000 */
[----:B------:R-:W1:Y:S01]  /*f370*/  MUFU.EX2 R37, R37 ;  /* 0x0000002500257308 */ /* 0x000e620000000800 */
[----:B--2---:R-:W-:Y:S01]  /*f380*/  FADD.FTZ R11, R33, R30 ;  /* 0x0000001e210b7221 */ /* 0x004fe20000010000 */
[----:B------:R-:W-:Y:S01]  /*f390*/  F2FP.F16.F32.PACK_AB R183, R12, R183 ;  /* 0x000000b70cb7723e */ /* 0x000fe200000000ff */
[----:B------:R-:W-:Y:S01]  /*f3a0*/  FADD.FTZ R7, R173, R0 ;  /* 0x00000000ad077221 */ /* 0x000fe20000010000 */
[----:B------:R-:W-:-:S02]  /*f3b0*/  F2FP.F16.F32.PACK_AB R177, R14, R177 ;  /* 0x000000b10eb1723e */ /* 0x000fc400000000ff */
[----:B------:R-:W-:Y:S01]  /*f3c0*/  F2FP.F16.F32.PACK_AB R179, R20, R179 ;  /* 0x000000b314b3723e */ /* 0x000fe200000000ff */
[----:B------:R-:W-:Y:S01]  /*f3d0*/  FADD.FTZ R0, R24, R7 ;  /* 0x0000000718007221 */ /* 0x000fe20000010000 */
[----:B------:R-:W2:Y:S01]  /*f3e0*/  MUFU.EX2 R40, R40 ;  /* 0x0000002800287308 */ /* 0x000ea20000000800 */
[----:B0-----:R-:W-:Y:S01]  /*f3f0*/  FADD.FTZ R30, R36, R11 ;  /* 0x0000000b241e7221 */ /* 0x001fe20000010000 */
[----:B------:R-:W-:Y:S01]  /*f400*/  F2FP.F16.F32.PACK_AB R173, R24, R173 ;  /* 0x000000ad18ad723e */ /* 0x000fe200000000ff */
[----:B------:R-:W-:Y:S01]  /*f410*/  FADD.FTZ R7, R175, R0 ;  /* 0x00000000af077221 */ /* 0x000fe20000010000 */
[C---:B------:R-:W-:Y:S02]  /*f420*/  F2FP.F16.F32.PACK_AB R175, R26.reuse, R175 ;  /* 0x000000af1aaf723e */ /* 0x040fe400000000ff */
[----:B------:R-:W-:Y:S01]  /*f430*/  F2FP.F16.F32.PACK_AB R176, R33, R176 ;  /* 0x000000b021b0723e */ /* 0x000fe200000000ff */
[----:B------:R-:W-:Y:S01]  /*f440*/  FADD.FTZ R0, R26, R7 ;  /* 0x000000071a007221 */ /* 0x000fe20000010000 */
[----:B------:R-:W0:Y:S01]  /*f450*/  MUFU.EX2 R41, R41 ;  /* 0x0000002900297308 */ /* 0x000e220000000800 */
[----:B-1----:R-:W-:Y:S01]  /*f460*/  FADD.FTZ R11, R37, R30 ;  /* 0x0000001e250b7221 */ /* 0x002fe20000010000 */
[----:B------:R-:W-:-:S02]  /*f470*/  LEA.HI R7, R32, R13, RZ, 0x7 ;  /* 0x0000000d20077211 */ /* 0x000fc400078f38ff */
[----:B------:R-:W-:Y:S02]  /*f480*/  F2FP.F16.F32.PACK_AB R178, R37, R36 ;  /* 0x0000002425b2723e */ /* 0x000fe400000000ff */
[----:B------:R-:W-:Y:S02]  /*f490*/  SHF.R.S32.HI R7, RZ, 0x7, R7 ;  /* 0x00000007ff077819 */ /* 0x000fe40000011407 */
        /* <DEDUP_REMOVED lines=30> */
[C---:B------:R-:W-:Y:S01]  /*f680*/  F2FP.F16.F32.PACK_AB R167, R42.reuse, R167 ;  /* 0x000000a72aa7723e */ /* 0x040fe200000000ff */
[----:B------:R-:W-:Y:S02]  /*f690*/  FADD.FTZ R0, R42, R3 ;  /* 0x000000032a007221 */ /* 0x000fe40000010000 */
[----:B------:R-:W0:Y:S01]  /*f6a0*/  MUFU.EX2 R60, R60 ;  /* 0x0000003c003c7308 */ /* 0x000e220000000800 */
[----:B-1----:R-:W-:Y:S01]  /*f6b0*/  FADD.FTZ R10, R56, R13 ;  /* 0x0000000d380a7221 */ /* 0x002fe20000010000 */
[----:B------:R-:W-:Y:S01]  /*f6c0*/  FADD.FTZ R3, R161, R0 ;  /* 0x00000000a1037221 */ /* 0x000fe20000010000 */
[----:B------:R-:W-:-:S02]  /*f6d0*/  IADD3 R13, R96, -0x2, RZ ;  /* 0xfffffffe600d7810 */ /* 0x000fc40007ffe0ff */
[----:B------:R-:W-:Y:S02]  /*f6e0*/  CS2R R96, SRZ ;  /* 0x0000000000607805 */ /* 0x000fe4000001ff00 */
[C---:B------:R-:W-:Y:S01]  /*f6f0*/  F2FP.F16.F32.PACK_AB R161, R46.reuse, R161 ;  /* 0x000000a12ea1723e */ /* 0x040fe200000000ff */
[----:B------:R-:W-:Y:S01]  /*f700*/  FADD.FTZ R0, R46, R3 ;  /* 0x000000032e007221 */ /* 0x000fe20000010000 */
[----:B------:R-:W1:Y:S01]  /*f710*/  MUFU.EX2 R61, R61 ;  /* 0x0000003d003d7308 */ /* 0x000e620000000800 */
[----:B--2---:R-:W-:Y:S02]  /*f720*/  FADD.FTZ R9, R57, R10 ;  /* 0x0000000a39097221 */ /* 0x004fe40000010000 */
[----:B------:R-:W-:Y:S01]  /*f730*/  FADD.FTZ R3, R163, R0 ;  /* 0x00000000a3037221 */ /* 0x000fe20000010000 */
[----:B------:R-:W-:Y:S02]  /*f740*/  F2FP.F16.F32.PACK_AB R164, R57, R56 ;  /* 0x0000003839a4723e */ /* 0x000fe400000000ff */
[C---:B------:R-:W-:Y:S01]  /*f750*/  F2FP.F16.F32.PACK_AB R163, R50.reuse, R163 ;  /* 0x000000a332a3723e */ /* 0x040fe200000000ff */
[----:B------:R-:W-:Y:S01]  /*f760*/  FADD.FTZ R0, R50, R3 ;  /* 0x0000000332007221 */ /* 0x000fe20000010000 */
[----:B------:R-:W2:Y:S01]  /*f770*/  MUFU.EX2 R64, R64 ;  /* 0x0000004000407308 */ /* 0x000ea20000000800 */
[----:B0-----:R-:W-:-:S02]  /*f780*/  FADD.FTZ R10, R60, R9 ;  /* 0x000000093c0a7221 */ /* 0x001fc40000010000 */
[----:B------:R-:W-:-:S05]  /*f790*/  FADD.FTZ R3, R157, R0 ;  /* 0x000000009d037221 */ /* 0x000fca0000010000 */
        /* <DEDUP_REMOVED lines=45> */
[----:B------:R-:W-:Y:S02]  /*fa70*/  VIMNMX R10, RZ, R7, !PT ;  /* 0x00000007ff0a7248 */ /* 0x000fe40007fe0100 */
[----:B------:R-:W-:Y:S02]  /*fa80*/  F2FP.F16.F32.PACK_AB R154, R9, R84 ;  /* 0x00000054099a723e */ /* 0x000fe400000000ff */
[----:B------:R-:W-:Y:S01]  /*fa90*/  ISETP.GE.AND P2, PT, R13, R10, PT ;  /* 0x0000000a0d00720c */ /* 0x000fe20003f46270 */
[----:B-1----:R-:W-:-:S04]  /*faa0*/  FADD.FTZ R11, R155, R0 ;  /* 0x000000009b0b7221 */ /* 0x002fc80000010000 */
[C---:B--2---:R-:W-:Y:S01]  /*fab0*/  FADD.FTZ R0, R8.reuse, R11 ;  /* 0x0000000b08007221 */ /* 0x044fe20000010000 */
[----:B------:R-:W-:-:S07]  /*fac0*/  F2FP.F16.F32.PACK_AB R155, R8, R155 ;  /* 0x0000009b089b723e */ /* 0x000fce00000000ff */
[----:B------:R-:W-:Y:S05]  /*fad0*/  @!P2 BRA `(.L_x_9570) ;  /* 0x0000002800fca947 */ /* 0x000fea0003800000 */
[----:B------:R-:W-:Y:S01]  /*fae0*/  IMAD.MOV.U32 R11, RZ, RZ, R5 ;  /* 0x000000ffff0b7224 */ /* 0x000fe200078e0005 */
[----:B------:R-:W-:Y:S01]  /*faf0*/  MOV R14, R186 ;  /* 0x000000ba000e7202 */ /* 0x000fe20000000f00 */
[----:B------:R-:W-:Y:S02]  /*fb00*/  IMAD.MOV.U32 R12, RZ, RZ, R6 ;  /* 0x000000ffff0c7224 */ /* 0x000fe400078e0006 */
[----:B------:R-:W-:Y:S02]  /*fb10*/  IMAD.MOV.U32 R15, RZ, RZ, R188 ;  /* 0x000000ffff0f7224 */ /* 0x000fe400078e00bc */
[----:B------:R-:W-:-:S07]  /*fb20*/  IMAD.MOV.U32 R151, RZ, RZ, RZ ;  /* 0x000000ffff977224 */ /* 0x000fce00078e00ff */
.L_x_9582:
        /* <DEDUP_REMOVED lines=8> */
.L_x_9572:
        /* <DEDUP_REMOVED lines=8> */
.L_x_9573:
[----:B------:R-:W-:Y:S04]  /*fc30*/  BSSY B0, `(.L_x_9571) ;  /* 0x0000004000007945 */ /* 0x000fe80003800000 */
[----:B-1----:R-:W-:Y:S05]  /*fc40*/  @P3 BRA `(.L_x_9574) ;  /* 0x0000000000083947 */ /* 0x002fea0003800000 */
[----:B------:R-:W1:Y:S02]  /*fc50*/  SYNCS.PHASECHK.TRANS64.TRYWAIT P3, [R5+URZ+0x28830], R6 ;  /* 0x02883006050075a7 */ /* 0x000e64000806017f */
[----:B-1----:R-:W-:Y:S05]  /*fc60*/  @!P3 BRA `(.L_x_9575) ;  /* 0x000001080000b947 */ /* 0x002fea0003800000 */
.L_x_9574:
[----:B------:R-:W-:Y:S05]  /*fc70*/  BSYNC B0 ;  /* 0x0000000000007941 */ /* 0x000fea0003800000 */
.L_x_9571:
[----:B01----:R-:W0:Y:S01]  /*fc80*/  S2R R5, SR_TID.X ;  /* 0x0000000000057919 */ /* 0x003e220000002100 */
[----:B------:R-:W-:Y:S01]  /*fc90*/  IADD3 R186, R14, 0x1, RZ ;  /* 0x000000010eba7810 */ /* 0x000fe20007ffe0ff */
        /* <DEDUP_REMOVED lines=10> */
[----:B------:R-:W-:Y:S02]  /*fd40*/  R2UR UR31, R7 ;  /* 0x00000000071f72ca */ /* 0x000fe400000e0000 */
[C---:B------:R-:W-:Y:S02]  /*fd50*/  R2UR UR34, R6.reuse ;  /* 0x00000000062272ca */ /* 0x040fe400000e0000 */
[----:B------:R-:W-:-:S02]  /*fd60*/  IADD3 R8, R6, 0x2, RZ ;  /* 0x0000000206087810 */ /* 0x000fc40007ffe0ff */
[----:B------:R-:W-:Y:S01]  /*fd70*/  R2UR UR11, R9 ;  /* 0x00000000090b72ca */ /* 0x000fe200000e0000 */
[----:B------:R-:W-:Y:S01]  /*fd80*/  IMAD.MOV.U32 R9, RZ, RZ, 0x40000040 ;  /* 0x40000040ff097424 */ /* 0x000fe200078e00ff */
[----:B------:R-:W-:Y:S01]  /*fd90*/  R2UR UR6, R8 ;  /* 0x00000000080672ca */ /* 0x000fe200000e0000 */
[----:B------:R-:W-:-:S03]  /*fda0*/  VIADD R8, R6, 0x4 ;  /* 0x0000000406087836 */ /* 0x000fc60000000000 */
[----:B------:R-:W-:Y:S01]  /*fdb0*/  R2UR UR15, R9 ;  /* 0x00000000090f72ca */ /* 0x000fe200000e0000 */
[----:B------:R-:W-:Y:S01]  /*fdc0*/  IMAD.MOV.U32 R9, RZ, RZ, 0x40000040 ;  /* 0x40000040ff097424 */ /* 0x000fe200078e00ff */
[----:B0-----:R-:W-:Y:S02]  /*fdd0*/  SHF.R.U32.HI R5, RZ, 0x7, R5 ;  /* 0x00000007ff057819 */ /* 0x001fe40000011605 */
[----:B------:R-:W-:Y:S02]  /*fde0*/  R2UR UR10, R8 ;  /* 0x00000000080a72ca */ /* 0x000fe400000e0000 */
[----:B------:R-:W-:Y:S01]  /*fdf0*/  IADD3 R8, R6, 0x6, RZ ;  /* 0x0000000606087810 */ /* 0x000fe20007ffe0ff */
[----:B------:R-:W-:Y:S01]  /*fe00*/  VIADD R5, R5, 0x8 ;  /* 0x0000000805057836 */ /* 0x000fe20000000000 */
[----:B------:R-:W-:Y:S01]  /*fe10*/  R2UR UR19, R9 ;  /* 0x00000000091372ca */ /* 0x000fe200000e0000 */
[----:B------:R-:W-:Y:S01]  /*fe20*/  IMAD.MOV.U32 R9, RZ, RZ, 0x40000040 ;  /* 0x40000040ff097424 */ /* 0x000fe200078e00ff */
[----:B------:R-:W-:Y:S01]  /*fe30*/  R2UR UR14, R8 ;  /* 0x00000000080e72ca */ /* 0x000fe200000e0000 */
[----:B------:R-:W-:Y:S01]  /*fe40*/  VIADD R8, R6, 0x400 ;  /* 0x0000040006087836 */ /* 0x000fe20000000000 */
[----:B------:R0:W-:Y:S02]  /*fe50*/  BAR.SYNC.DEFER_BLOCKING R5, 0x100 ;  /* 0x000400050000751d */ /* 0x0001e40000010000 */
[----:B------:R-:W-:Y:S01]  /*fe60*/  R2UR UR23, R9 ;  /* 0x00000000091772ca */ /* 0x000fe200000e0000 */
[----:B------:R-:W-:Y:S01]  /*fe70*/  IMAD.MOV.U32 R9, RZ, RZ, 0x40000040 ;  /* 0x40000040ff097424 */ /* 0x000fe200078e00ff */
[----:B------:R-:W-:-:S02]  /*fe80*/  R2UR UR18, R8 ;  /* 0x00000000081272ca */ /* 0x000fc400000e0000 */
[----:B------:R-:W-:Y:S02]  /*fe90*/  IADD3 R8, R6, 0x402, RZ ;  /* 0x0000040206087810 */ /* 0x000fe40007ffe0ff */
[----:B------:R-:W-:Y:S02]  /*fea0*/  R2UR UR27, R9 ;  /* 0x00000000091b72ca */ /* 0x000fe400000e0000 */
[----:B------:R-:W-:Y:S01]  /*feb0*/  R2UR UR22, R8 ;  /* 0x00000000081672ca */ /* 0x000fe200000e0000 */
[C---:B------:R-:W-:Y:S01]  /*fec0*/  VIADD R8, R6.reuse, 0x404 ;  /* 0x0000040406087836 */ /* 0x040fe20000000000 */
[----:B------:R-:W-:-:S04]  /*fed0*/  IADD3 R6, R6, 0x406, RZ ;  /* 0x0000040606067810 */ /* 0x000fc80007ffe0ff */
        /* <DEDUP_REMOVED lines=29> */
.L_x_9577:
[----:B------:R-:W-:Y:S01]  /*100b0*/  SHF.L.U32 R5, R15, 0x1f, RZ ;  /* 0x0000001f0f057819 */ /* 0x000fe200000006ff */
[----:B------:R-:W-:-:S04]  /*100c0*/  IMAD R6, R14, 0x8, R18 ;  /* 0x000000080e067824 */ /* 0x000fc800078e0212 */
[----:B------:R0:W1:Y:S01]  /*100d0*/  SYNCS.PHASECHK.TRANS64.TRYWAIT P2, [R6+URZ+0x28850], R5 ;  /* 0x02885005060075a7 */ /* 0x000062000804017f */
[----:B------:R-:W-:Y:S05]  /*100e0*/  @!P0 BRA `(.L_x_9578) ;  /* 0x0000000000048947 */ /* 0x000fea0003800000 */
[----:B------:R-:W-:Y:S01]  /*100f0*/  BPT.TRAP 0x1 ;  /* 0x000000040000795c */ /* 0x000fe20000300000 */
.L_x_9578:
[----:B-1----:R-:W-:Y:S05]  /*10100*/  @P2 BRA `(.L_x_9576) ;  /* 0x0000000000082947 */ /* 0x002fea0003800000 */
[----:B------:R-:W1:Y:S02]  /*10110*/  SYNCS.PHASECHK.TRANS64.TRYWAIT P2, [R6+URZ+0x28850], R5 ;  /* 0x02885005060075a7 */ /* 0x000e64000804017f */
[----:B-1----:R-:W-:Y:S05]  /*10120*/  @!P2 BRA `(.L_x_9579) ;  /* 0x0000010000e4a947 */ /* 0x002fea0003800000 */
.L_x_9576:
        /* <DEDUP_REMOVED lines=15> */
[----:B------:R-:W-:Y:S02]  /*10220*/  R2UR UR6, R8 ;  /* 0x00000000080672ca */ /* 0x000fe400000e0000 */
[----:B------:R-:W-:Y:S01]  /*10230*/  R2UR UR7, R9 ;  /* 0x00000000090772ca */ /* 0x000fe200000e0000 */
[----:B------:R-:W-:Y:S01]  /*10240*/  IMAD.MOV.U32 R9, RZ, RZ, 0x40000040 ;  /* 0x40000040ff097424 */ /* 0x000fe200078e00ff */
[----:B------:R-:W-:Y:S02]  /*10250*/  IADD3 R8, R6, 0x100, RZ ;  /* 0x0000010006087810 */ /* 0x000fe40007ffe0ff */
        /* <DEDUP_REMOVED lines=29> */
[C---:B------:R-:W-:Y:S01]  /*10430*/  IADD3 R8, R6.reuse, 0x300, RZ ;  /* 0x0000030006087810 */ /* 0x040fe20007ffe0ff */
        /* <DEDUP_REMOVED lines=18> */
.L_x_9580:
[----:B------:R-:W1:Y:S01]  /*10560*/  @P1 LDC R6, c[0x0][0x44c] ;  /* 0x00011300ff061b82 */ /* 0x000e620000000800 */
[----:B------:R-:W-:Y:S01]  /*10570*/  IADD3 R9, R204, R191, RZ ;  /* 0x000000bfcc097210 */ /* 0x000fe20007ffe0ff */
[----:B------:R-:W-:-:S06]  /*10580*/  UMOV UR46, UR45 ;  /* 0x0000002d002e7c82 */ /* 0x000fcc0008000000 */
[----:B0-----:R-:W0:Y:S01]  /*10590*/  @P1 LDC R5, c[0x0][0x450] ;  /* 0x00011400ff051b82 */ /* 0x001e220000000800 */
[----:B-1----:R-:W-:-:S05]  /*105a0*/  @P1 IMAD.HI.U32 R6, R9, R6, RZ ;  /* 0x0000000609061227 */ /* 0x002fca00078e00ff */
[----:B0-----:R-:W-:Y:S01]  /*105b0*/  @P1 SHF.R.U32.HI R9, RZ, R5, R6 ;  /* 0x00000005ff091219 */ /* 0x001fe20000011606 */
[----:B------:R-:W-:-:S04]  /*105c0*/  IMAD.MOV.U32 R6, RZ, RZ, -0x80 ;  /* 0xffffff80ff067424 */ /* 0x000fc800078e00ff */
[----:B------:R-:W0:Y:S01]  /*105d0*/  SHFL.IDX PT, R8, R9, RZ, 0x1c1f ;  /* 0x001c1fff09087589 */ /* 0x000e2200000e0000 */
[----:B------:R-:W-:-:S03]  /*105e0*/  IMAD R6, R13, R6, 0x1 ;  /* 0x000000010d067424 */ /* 0x000fc600078e0206 */
[----:B------:R-:W1:Y:S01]  /*105f0*/  SHFL.IDX PT, R20, R9, 0x1, 0x1c1f ;  /* 0x003c1f0009147f89 */ /* 0x000e6200000e0000 */
[----:B------:R-:W-:-:S05]  /*10600*/  IMAD R5, R203, -0x2, R6 ;  /* 0xfffffffecb057824 */ /* 0x000fca00078e0206 */
[----:B------:R-:W-:-:S05]  /*10610*/  IADD3 R5, -R192, R5, R193 ;  /* 0x00000005c0057210 */ /* 0x000fca0007ffe1c1 */
[C---:B0-----:R-:W-:Y:S02]  /*10620*/  IMAD.IADD R6, R5.reuse, 0x1, R8 ;  /* 0x0000000105067824 */ /* 0x041fe400078e0208 */
[----:B-1----:R-:W-:-:S03]  /*10630*/  IMAD.IADD R5, R5, 0x1, R20 ;  /* 0x0000000105057824 */ /* 0x002fc600078e0214 */
        /* <DEDUP_REMOVED lines=98> */
[----:B------:R-:W-:Y:S01]  /*10c60*/  FSEL R26, R26, -INF , P3 ;  /* 0xff8000001a1a7808 */ /* 0x000fe20001800000 */
[----:B------:R-:W0:Y:S01]  /*10c70*/  SHFL.BFLY PT, R153, R24, 0x2, 0x1f ;  /* 0x0c401f0018997f89 */ /* 0x000e2200000e0000 */
[----:B------:R-:W-:Y:S02]  /*10c80*/  ISETP.GT.AND P3, PT, R5, 0x8, PT ;  /* 0x000000080500780c */ /* 0x000fe40003f64270 */
[----:B------:R-:W-:Y:S02]  /*10c90*/  FSEL R27, R27, -INF , P4 ;  /* 0xff8000001b1b7808 */ /* 0x000fe40002000000 */
[----:B------:R-:W-:-:S02]  /*10ca0*/  FMNMX.FTZ R20, R26, R11, !PT ;  /* 0x0000000b1a147209 */ /* 0x000fc40007810000 */
[C---:B------:R-:W-:Y:S02]  /*10cb0*/  ISETP.GT.AND P4, PT, R5.reuse, 0x9, PT ;  /* 0x000000090500780c */ /* 0x040fe40003f84270 */
        /* <DEDUP_REMOVED lines=8> */
[----:B0-----:R-:W-:Y:S02]  /*10d40*/  FMNMX.FTZ R153, R24, R153, !PT ;  /* 0x0000009918997209 */ /* 0x001fe40007810000 */
[----:B------:R-:W-:Y:S02]  /*10d50*/  FSEL R38, R38, -INF , P3 ;  /* 0xff80000026267808 */ /* 0x000fe40001800000 */
[----:B------:R-:W-:Y:S01]  /*10d60*/  ISETP.GT.AND P3, PT, R5, 0x20, PT ;  /* 0x000000200500780c */ /* 0x000fe20003f64270 */
[----:B------:R-:W0:Y:S01]  /*10d70*/  SHFL.BFLY PT, R6, R153, 0x1, 0x1f ;  /* 0x0c201f0099067f89 */ /* 0x000e2200000e0000 */
[----:B------:R-:W-:-:S02]  /*10d80*/  FSEL R39, R39, -INF , P4 ;  /* 0xff80000027277808 */ /* 0x000fc40002000000 */
        /* <DEDUP_REMOVED lines=15> */
[C---:B------:R-:W-:Y:S02]  /*10e80*/  ISETP.GT.AND P4, PT, R5.reuse, 0x39, PT ;  /* 0x000000390500780c */ /* 0x040fe40003f84270 */
[----:B------:R-:W-:Y:S02]  /*10e90*/  FSEL R54, R54, -INF , P3 ;  /* 0xff80000036367808 */ /* 0x000fe40001800000 */
[----:B------:R-:W-:Y:S02]  /*10ea0*/  FSEL R8, R8, RZ, P2 ;  /* 0x000000ff08087208 */ /* 0x000fe40001000000 */
[----:B------:R-:W-:-:S02]  /*10eb0*/  ISETP.GT.AND P3, PT, R5, 0x40, PT ;  /* 0x000000400500780c */ /* 0x000fc40003f64270 */
[----:B------:R-:W-:Y:S01]  /*10ec0*/  FSEL R55, R55, -INF , P4 ;  /* 0xff80000037377808 */ /* 0x000fe20002000000 */
[--C-:B------:R-:W-:Y:S01]  /*10ed0*/  FFMA.FTZ R182, R21, UR46, -R8.reuse ;  /* 0x0000002e15b67c23 */ /* 0x100fe20008010808 */
[----:B------:R-:W-:Y:S01]  /*10ee0*/  FMNMX.FTZ R21, R27, R20, !PT ;  /* 0x000000141b157209 */ /* 0x000fe20007810000 */
[--C-:B------:R-:W-:Y:S01]  /*10ef0*/  FFMA.FTZ R176, R15, UR46, -R8.reuse ;  /* 0x0000002e0fb07c23 */ /* 0x100fe20008010808 */
[--C-:B------:R-:W-:Y:S01]  /*10f00*/  FFMA.FTZ R180, R25, UR46, -R8.reuse ;  /* 0x0000002e19b47c23 */ /* 0x100fe20008010808 */
        /* <DEDUP_REMOVED lines=36> */
[----:B------:R-:W-:Y:S01]  /*11150*/  FFMA.FTZ R154, R84, UR46, -R8 ;  /* 0x0000002e549a7c23 */ /* 0x000fe20008010808 */
[----:B------:R-:W-:Y:S01]  /*11160*/  FMNMX.FTZ R25, R47, R20, !PT ;  /* 0x000000142f197209 */ /* 0x000fe20007810000 */
[----:B------:R-:W-:Y:S01]  /*11170*/  MUFU.EX2 R7, R7 ;  /* 0x0000000700077308 */ /* 0x000fe20000000800 */
[----:B------:R-:W-:-:S02]  /*11180*/  FSEL R66, R66, -INF , P3 ;  /* 0xff80000042427808 */ /* 0x000fc40001800000 */
[----:B------:R-:W-:Y:S01]  /*11190*/  FMNMX.FTZ R20, R50, R25, !PT ;  /* 0x0000001932147209 */ /* 0x000fe20007810000 */
[----:B------:R-:W-:Y:S01]  /*111a0*/  FFMA.FTZ R25, R41, UR46, -R8 ;  /* 0x0000002e29197c23 */ /* 0x000fe20008010808 */
[----:B------:R-:W-:Y:S02]  /*111b0*/  ISETP.GT.AND P3, PT, R5, 0x58, PT ;  /* 0x000000580500780c */ /* 0x000fe40003f64270 */
[----:B------:R-:W-:Y:S01]  /*111c0*/  FMNMX.FTZ R29, R51, R20, !PT ;  /* 0x00000014331d7209 */ /* 0x000fe20007810000 */
[----:B------:R-:W-:Y:S01]  /*111d0*/  MUFU.EX2 R180, R180 ;  /* 0x000000b400b47308 */ /* 0x000fe20000000800 */
[----:B------:R-:W-:Y:S02]  /*111e0*/  FSEL R70, R70, -INF , P3 ;  /* 0xff80000046467808 */ /* 0x000fe40001800000 */
[----:B------:R-:W-:Y:S02]  /*111f0*/  FMNMX.FTZ R20, R54, R29, !PT ;  /* 0x0000001d36147209 */ /* 0x000fe40007810000 */
[----:B------:R-:W-:-:S02]  /*11200*/  ISETP.GT.AND P3, PT, R5, 0x60, PT ;  /* 0x000000600500780c */ /* 0x000fc40003f64270 */
[----:B------:R-:W-:Y:S01]  /*11210*/  FMNMX.FTZ R29, R55, R20, !PT ;  /* 0x00000014371d7209 */ /* 0x000fe20007810000 */
[----:B------:R-:W-:Y:S01]  /*11220*/  MUFU.EX2 R182, R182 ;  /* 0x000000b600b67308 */ /* 0x000fe20000000800 */
[----:B------:R-:W-:Y:S02]  /*11230*/  FSEL R74, R74, -INF , P3 ;  /* 0xff8000004a4a7808 */ /* 0x000fe40001800000 */
[----:B------:R-:W-:Y:S01]  /*11240*/  FMNMX.FTZ R20, R58, R29, !PT ;  /* 0x0000001d3a147209 */ /* 0x000fe20007810000 */
[--C-:B------:R-:W-:Y:S01]  /*11250*/  FFMA.FTZ R29, R45, UR46, -R8.reuse ;  /* 0x0000002e2d1d7c23 */ /* 0x100fe20008010808 */
[----:B------:R-:W-:Y:S01]  /*11260*/  ISETP.GT.AND P3, PT, R5, 0x68, PT ;  /* 0x000000680500780c */ /* 0x000fe20003f64270 */
[----:B------:R-:W-:Y:S01]  /*11270*/  FFMA.FTZ R45, R77, UR46, -R8 ;  /* 0x0000002e4d2d7c23 */ /* 0x000fe20008010808 */
[----:B------:R-:W-:Y:S01]  /*11280*/  FMNMX.FTZ R33, R59, R20, !PT ;  /* 0x000000143b217209 */ /* 0x000fe20007810000 */
[----:B------:R-:W-:Y:S01]  /*11290*/  MUFU.EX2 R9, R9 ;  /* 0x0000000900097308 */ /* 0x000fe20000000800 */
[----:B------:R-:W-:-:S02]  /*112a0*/  FSEL R78, R78, -INF , P3 ;  /* 0xff8000004e4e7808 */ /* 0x000fc40001800000 */
[----:B------:R-:W-:Y:S02]  /*112b0*/  FMNMX.FTZ R20, R62, R33, !PT ;  /* 0x000000213e147209 */ /* 0x000fe40007810000 */
[----:B------:R-:W-:Y:S02]  /*112c0*/  ISETP.GT.AND P3, PT, R5, 0x70, PT ;  /* 0x000000700500780c */ /* 0x000fe40003f64270 */
[----:B------:R-:W-:Y:S01]  /*112d0*/  FMNMX.FTZ R33, R63, R20, !PT ;  /* 0x000000143f217209 */ /* 0x000fe20007810000 */
[----:B------:R-:W-:Y:S01]  /*112e0*/  MUFU.EX2 R176, R176 ;  /* 0x000000b000b07308 */ /* 0x000fe20000000800 */
        /* <DEDUP_REMOVED lines=12> */
[----:B------:R0:W-:Y:S01]  /*113b0*/  MUFU.EX2 R33, R49 ;  /* 0x0000003100217308 */ /* 0x0001e20000000800 */
[----:B------:R-:W-:Y:S02]  /*113c0*/  FSEL R75, R75, -INF , P4 ;  /* 0xff8000004b4b7808 */ /* 0x000fe40002000000 */
[----:B------:R-:W-:Y:S01]  /*113d0*/  FMNMX.FTZ R24, R74, R37, !PT ;  /* 0x000000254a187209 */ /* 0x000fe20007810000 */
[--C-:B------:R-:W-:Y:S01]  /*113e0*/  FFMA.FTZ R37, R53, UR46, -R8.reuse ;  /* 0x0000002e35257c23 */ /* 0x100fe20008010808 */
[----:B------:R-:W-:Y:S01]  /*113f0*/  ISETP.GT.AND P4, PT, R5, 0x69, PT ;  /* 0x000000690500780c */ /* 0x000fe20003f84270 */
[--C-:B------:R-:W-:Y:S01]  /*11400*/  FFMA.FTZ R53, R69, UR46, -R8.reuse ;  /* 0x0000002e45357c23 */ /* 0x100fe20008010808 */
[----:B------:R-:W-:Y:S01]  /*11410*/  FMNMX.FTZ R41, R75, R24, !PT ;  /* 0x000000184b297209 */ /* 0x000fe20007810000 */
[----:B------:R-:W-:Y:S01]  /*11420*/  MUFU.EX2 R178, R178 ;  /* 0x000000b200b27308 */ /* 0x000fe20000000800 */
[----:B------:R-:W-:Y:S01]  /*11430*/  FSEL R79, R79, -INF , P4 ;  /* 0xff8000004f4f7808 */ /* 0x000fe20002000000 */
[----:B0-----:R-:W-:Y:S01]  /*11440*/  FFMA.FTZ R49, R73, UR46, -R8 ;  /* 0x0000002e49317c23 */ /* 0x001fe20008010808 */
        /* <DEDUP_REMOVED lines=29> */
[----:B------:R-:W-:Y:S02]  /*11620*/  FMUL.FTZ R69, R5, UR46 ;  /* 0x0000002e05457c20 */ /* 0x000fe40008410000 */
[----:B------:R-:W-:Y:S03]  /*11630*/  MUFU.EX2 R166, R166 ;  /* 0x000000a600a67308 */ /* 0x000fe60000000800 */
[----:B------:R-:W-:-:S05]  /*11640*/  FSEL R69, R69, RZ, P3 ;  /* 0x000000ff45457208 */ /* 0x000fca0001800000 */
[----:B------:R-:W-:Y:S01]  /*11650*/  MUFU.EX2 R61, R61 ;  /* 0x0000003d003d7308 */ /* 0x000fe20000000800 */
[--C-:B------:R-:W-:Y:S01]  /*11660*/  FFMA.FTZ R181, R27, UR46, -R69.reuse ;  /* 0x0000002e1bb57c23 */ /* 0x100fe20008010845 */
[----:B------:R-:W-:Y:S01]  /*11670*/  FSEL R27, R6, RZ, P2 ;  /* 0x000000ff061b7208 */ /* 0x000fe20001000000 */
[--C-:B------:R-:W-:Y:S01]  /*11680*/  FFMA.FTZ R24, R26, UR46, -R69.reuse ;  /* 0x0000002e1a187c23 */ /* 0x100fe20008010845 */
[--C-:B------:R-:W-:Y:S01]  /*11690*/  FFMA.FTZ R183, R30, UR46, -R69.reuse ;  /* 0x0000002e1eb77c23 */ /* 0x100fe20008010845 */
[--C-:B------:R-:W-:Y:S01]  /*116a0*/  FFMA.FTZ R26, R31, UR46, -R69.reuse ;  /* 0x0000002e1f1a7c23 */ /* 0x100fe20008010845 */
[--C-:B------:R-:W-:Y:S01]  /*116b0*/  FFMA.FTZ R177, R34, UR46, -R69.reuse ;  /* 0x0000002e22b17c23 */ /* 0x100fe20008010845 */
[----:B------:R-:W-:Y:S01]  /*116c0*/  FADD.FTZ R27, -R27, R12 ;  /* 0x0000000c1b1b7221 */ /* 0x000fe20000010100 */
[----:B------:R-:W-:Y:S01]  /*116d0*/  FSEL R12, R5, RZ, P3 ;  /* 0x000000ff050c7208 */ /* 0x000fe20001800000 */
[----:B------:R-:W-:Y:S01]  /*116e0*/  MUFU.EX2 R24, R24 ;  /* 0x0000001800187308 */ /* 0x000fe20000000800 */
[--C-:B------:R-:W-:Y:S01]  /*116f0*/  FFMA.FTZ R28, R35, UR46, -R69.reuse ;  /* 0x0000002e231c7c23 */ /* 0x100fe20008010845 */
[----:B------:R-:W-:Y:S01]  /*11700*/  FMUL.FTZ R8, R27, UR46 ;  /* 0x0000002e1b087c20 */ /* 0x000fe20008410000 */
[----:B------:R-:W-:Y:S01]  /*11710*/  FFMA.FTZ R179, R38, UR46, -R69 ;  /* 0x0000002e26b37c23 */ /* 0x000fe20008010845 */
[----:B------:R-:W-:Y:S01]  /*11720*/  FADD.FTZ R12, -R12, R11 ;  /* 0x0000000b0c0c7221 */ /* 0x000fe20000010100 */
[--C-:B------:R-:W-:Y:S01]  /*11730*/  FFMA.FTZ R30, R39, UR46, -R69.reuse ;  /* 0x0000002e271e7c23 */ /* 0x100fe20008010845 */
[--C-:B------:R-:W-:Y:S01]  /*11740*/  FFMA.FTZ R173, R42, UR46, -R69.reuse ;  /* 0x0000002e2aad7c23 */ /* 0x100fe20008010845 */
[--C-:B------:R-:W-:Y:S01]  /*11750*/  FFMA.FTZ R32, R43, UR46, -R69.reuse ;  /* 0x0000002e2b207c23 */ /* 0x100fe20008010845 */
[----:B------:R-:W-:Y:S01]  /*11760*/  FMUL.FTZ R11, R12, UR46 ;  /* 0x0000002e0c0b7c20 */ /* 0x000fe20008410000 */
        /* <DEDUP_REMOVED lines=17> */
[----:B0-----:R-:W-:Y:S01]  /*11880*/  FFMA.FTZ R3, R8, R3, R7 ;  /* 0x0000000308037223 */ /* 0x001fe20000010007 */
[--C-:B------:R-:W-:Y:S01]  /*11890*/  FFMA.FTZ R159, R78, UR46, -R69.reuse ;  /* 0x0000002e4e9f7c23 */ /* 0x100fe20008010845 */
[----:B------:R-:W-:Y:S01]  /*118a0*/  FFMA.FTZ R153, R82, UR46, -R69 ;  /* 0x0000002e52997c23 */ /* 0x000fe20008010845 */
[----:B------:R-:W-:Y:S01]  /*118b0*/  LEA R31, R186, R18, 0x3 ;  /* 0x00000012ba1f7211 */ /* 0x000fe200078e18ff */
[----:B------:R-:W-:Y:S01]  /*118c0*/  FADD.FTZ R3, R180, R3 ;  /* 0x00000003b4037221 */ /* 0x000fe20000010000 */
[----:B------:R-:W-:Y:S01]  /*118d0*/  FFMA.FTZ R155, R86, UR46, -R69 ;  /* 0x0000002e569b7c23 */ /* 0x000fe20008010845 */
[----:B------:R-:W-:Y:S01]  /*118e0*/  IMAD.U32 R35, RZ, RZ, UR38 ;  /* 0x00000026ff237e24 */ /* 0x000fe2000f8e00ff */
[----:B------:R-:W0:Y:S01]  /*118f0*/  MUFU.EX2 R183, R183 ;  /* 0x000000b700b77308 */ /* 0x000e220000000800 */
[----:B-1----:R-:W-:Y:S01]  /*11900*/  FFMA.FTZ R0, R11, R0, R24 ;  /* 0x000000000b007223 */ /* 0x002fe20000010018 */
        /* <DEDUP_REMOVED lines=14> */
[----:B------:R-:W-:Y:S01]  /*119f0*/  FFMA.FTZ R42, R71, UR46, -R69 ;  /* 0x0000002e472a7c23 */ /* 0x000fe20008010845 */
[----:B------:R-:W1:Y:S01]  /*11a00*/  MUFU.EX2 R179, R179 ;  /* 0x000000b300b37308 */ /* 0x000e620000000800 */
[----:B--2---:R-:W-:Y:S01]  /*11a10*/  FADD.FTZ R3, R177, R0 ;  /* 0x00000000b1037221 */ /* 0x004fe20000010000 */
[----:B------:R-:W-:-:S04]  /*11a20*/  FADD.FTZ R44, R174, R27 ;  /* 0x0000001bae2c7221 */ /* 0x000fc80000010000 */
[----:B------:R-:W-:Y:S02]  /*11a30*/  FADD.FTZ R27, R29, R44 ;  /* 0x0000002c1d1b7221 */ /* 0x000fe40000010000 */
[----:B------:R-:W2:Y:S01]  /*11a40*/  MUFU.EX2 R30, R30 ;  /* 0x0000001e001e7308 */ /* 0x000ea20000000800 */
[----:B0-----:R-:W-:Y:S01]  /*11a50*/  FADD.FTZ R0, R28, R3 ;  /* 0x000000031c007221 */ /* 0x001fe20000010000 */
        /* <DEDUP_REMOVED lines=59> */
[----:B------:R-:W-:-:S05]  /*11e10*/  VIADD R0, R31, 0x28840 ;  /* 0x000288401f007836 */ /* 0x000fca0000000000 */
[----:B------:R-:W-:Y:S01]  /*11e20*/  PRMT R0, R35, 0x654, R0 ;  /* 0x0000065423007816 */ /* 0x000fe20000000000 */
[----:B------:R-:W0:Y:S01]  /*11e30*/  MUFU.EX2 R158, R158 ;  /* 0x0000009e009e7308 */ /* 0x000e220000000800 */
[----:B-1----:R-:W-:Y:S01]  /*11e40*/  FADD.FTZ R27, R49, R50 ;  /* 0x00000032311b7221 */ /* 0x002fe20000010000 */
[----:B------:R-:W-:Y:S01]  /*11e50*/  FFMA.FTZ R50, R87, UR46, -R69 ;  /* 0x0000002e57327c23 */ /* 0x000fe20008010845 */
[----:B------:R1:W-:Y:S05]  /*11e60*/  SYNCS.ARRIVE.TRANS64.RED.A1T0 RZ, [R0+URZ], RZ ;  /* 0x000000ff00ff79a7 */ /* 0x0003ea000810043f */
[----:B------:R-:W3:Y:S01]  /*11e70*/  MUFU.EX2 R159, R159 ;  /* 0x0000009f009f7308 */ /* 0x000ee20000000800 */
[----:B--2---:R-:W-:-:S07]  /*11e80*/  FADD.FTZ R52, R44, R3 ;  /* 0x000000032c347221 */ /* 0x004fce0000010000 */
[----:B------:R-:W2:Y:S01]  /*11e90*/  MUFU.EX2 R45, R45 ;  /* 0x0000002d002d7308 */ /* 0x000ea20000000800 */
[----:B0-----:R-:W-:-:S07]  /*11ea0*/  FADD.FTZ R54, R158, R27 ;  /* 0x0000001b9e367221 */ /* 0x001fce0000010000 */
[----:B------:R-:W1:Y:S01]  /*11eb0*/  MUFU.EX2 R46, R46 ;  /* 0x0000002e002e7308 */ /* 0x000e620000000800 */
[----:B---3--:R-:W-:-:S07]  /*11ec0*/  FADD.FTZ R3, R159, R52 ;  /* 0x000000349f037221 */ /* 0x008fce0000010000 */
        /* <DEDUP_REMOVED lines=20> */
.L_x_9581:
[----:B------:R-:W-:Y:S01]  /*12010*/  IMAD R14, R14, 0x8, R18 ;  /* 0x000000080e0e7824 */ /* 0x000fe200078e0212 */
[----:B------:R-:W-:Y:S01]  /*12020*/  ISETP.GT.AND P2, PT, R13, R10, PT ;  /* 0x0000000a0d00720c */ /* 0x000fe20003f44270 */
[-C--:B------:R-:W-:Y:S01]  /*12030*/  FMUL.FTZ R90, R90, R11.reuse ;  /* 0x0000000b5a5a7220 */ /* 0x080fe20000410000 */
[----:B------:R-:W-:Y:S01]  /*12040*/  MOV R27, UR38 ;  /* 0x00000026001b7c02 */ /* 0x000fe20008000f00 */
[----:B------:R-:W-:Y:S01]  /*12050*/  VIADD R14, R14, 0x28860 ;  /* 0x000288600e0e7836 */ /* 0x000fe20000000000 */
[----:B------:R-:W-:Y:S01]  /*12060*/  F2FP.F16.F32.PACK_AB R176, R15, R176 ;  /* 0x000000b00fb0723e */ /* 0x000fe200000000ff */
[----:B------:R-:W-:Y:S01]  /*12070*/  FMUL.FTZ R91, R91, R11 ;  /* 0x0000000b5b5b7220 */ /* 0x000fe20000410000 */
[----:B------:R-:W-:Y:S01]  /*12080*/  F2FP.F16.F32.PACK_AB R171, R12, R171 ;  /* 0x000000ab0cab723e */ /* 0x000fe200000000ff */
        /* <DEDUP_REMOVED lines=92> */
[-C--:B------:R-:W-:Y:S01]  /*12650*/  FMUL.FTZ R148, R148, R8.reuse ;  /* 0x0000000894947220 */ /* 0x080fe20000410000 */
[----:B------:R-:W-:Y:S01]  /*12660*/  FMUL.FTZ R149, R149, R8 ;  /* 0x0000000895957220 */ /* 0x000fe20000410000 */
[----:B------:R-:W-:Y:S01]  /*12670*/  VIADD R13, R13, 0xffffffff ;  /* 0xffffffff0d0d7836 */ /* 0x000fe20000000000 */
[----:B------:R-:W-:Y:S01]  /*12680*/  MOV R12, R6 ;  /* 0x00000006000c7202 */ /* 0x000fe20000000f00 */
[----:B------:R-:W-:-:S02]  /*12690*/  IMAD.MOV.U32 R11, RZ, RZ, R5 ;  /* 0x000000ffff0b7224 */ /* 0x000fc400078e0005 */
[----:B------:R-:W-:Y:S02]  /*126a0*/  IMAD.MOV.U32 R15, RZ, RZ, R188 ;  /* 0x000000ffff0f7224 */ /* 0x000fe400078e00bc */
[----:B0-----:R-:W-:Y:S01]  /*126b0*/  IMAD.MOV.U32 R14, RZ, RZ, R186 ;  /* 0x000000ffff0e7224 */ /* 0x001fe200078e00ba */
[----:B------:R-:W-:Y:S06]  /*126c0*/  @P2 BRA `(.L_x_9582) ;  /* 0xffffffd400182947 */ /* 0x000fec000383ffff */
.L_x_9570:
[----:B------:R-:W-:-:S13]  /*126d0*/  ISETP.GE.AND P1, PT, R13, RZ, PT ;  /* 0x000000ff0d00720c */ /* 0x000fda0003f26270 */
[----:B------:R-:W-:Y:S05]  /*126e0*/  @!P1 BRA `(.L_x_9583) ;  /* 0x00000020009c9947 */ /* 0x000fea0003800000 */
[----:B------:R-:W-:Y:S01]  /*126f0*/  IMAD.MOV.U32 R10, RZ, RZ, R5 ;  /* 0x000000ffff0a7224 */ /* 0x000fe200078e0005 */
[----:B------:R-:W-:Y:S01]  /*12700*/  MOV R11, R6 ;  /* 0x00000006000b7202 */ /* 0x000fe20000000f00 */
[----:B------:R-:W-:Y:S02]  /*12710*/  IMAD.MOV.U32 R14, RZ, RZ, R188 ;  /* 0x000000ffff0e7224 */ /* 0x000fe400078e00bc */
[----:B------:R-:W-:-:S07]  /*12720*/  IMAD.MOV.U32 R12, RZ, RZ, R186 ;  /* 0x000000ffff0c7224 */ /* 0x000fce00078e00ba */
.L_x_9595:
        /* <DEDUP_REMOVED lines=10> */
.L_x_9585:
[----:B------:R-:W-:Y:S02]  /*127d0*/  LEA R5, R186, R18, 0x3 ;  /* 0x00000012ba057211 */ /* 0x000fe400078e18ff */
[----:B------:R-:W-:-:S04]  /*127e0*/  SHF.L.U32 R6, R188, 0x1f, RZ ;  /* 0x0000001fbc067819 */ /* 0x000fc800000006ff */
[----:B------:R0:W1:Y:S01]  /*127f0*/  SYNCS.PHASECHK.TRANS64.TRYWAIT P1, [R5+URZ+0x28830], R6 ;  /* 0x02883006050075a7 */ /* 0x000062000802017f */
[----:B------:R-:W-:Y:S05]  /*12800*/  @!P0 BRA `(.L_x_9586) ;  /* 0x0000000000048947 */ /* 0x000fea0003800000 */
[----:B------:R-:W-:Y:S01]  /*12810*/  BPT.TRAP 0x1 ;  /* 0x000000040000795c */ /* 0x000fe20000300000 */
.L_x_9586:
[----:B------:R-:W-:Y:S04]  /*12820*/  BSSY B0, `(.L_x_9584) ;  /* 0x0000004000007945 */ /* 0x000fe80003800000 */
[----:B-1----:R-:W-:Y:S05]  /*12830*/  @P1 BRA `(.L_x_9587) ;  /* 0x0000000000081947 */ /* 0x002fea0003800000 */
[----:B------:R-:W1:Y:S02]  /*12840*/  SYNCS.PHASECHK.TRANS64.TRYWAIT P1, [R5+URZ+0x28830], R6 ;  /* 0x02883006050075a7 */ /* 0x000e64000802017f */
[----:B-1----:R-:W-:Y:S05]  /*12850*/  @!P1 BRA `(.L_x_9588) ;  /* 0x000000dc002c9947 */ /* 0x002fea0003800000 */
.L_x_9587:
[----:B------:R-:W-:Y:S05]  /*12860*/  BSYNC B0 ;  /* 0x0000000000007941 */ /* 0x000fea0003800000 */
.L_x_9584:
[----:B01----:R-:W0:Y:S01]  /*12870*/  S2R R5, SR_TID.X ;  /* 0x0000000000057919 */ /* 0x003e220000002100 */
[----:B------:R-:W-:Y:S05]  /*12880*/  WARPSYNC.ALL ;  /* 0x0000000000007948 */ /* 0x000fea0003800000 */
[----:B------:R-:W-:Y:S02]  /*12890*/  IMAD R6, R186, 0x800, R4 ;  /* 0x00000800ba067824 */ /* 0x000fe400078e0204 */
[----:B------:R-:W-:Y:S02]  /*128a0*/  IMAD.MOV.U32 R7, RZ, RZ, 0x40000040 ;  /* 0x40000040ff077424 */ /* 0x000fe400078e00ff */
[----:B------:R-:W-:Y:S01]  /*128b0*/  IMAD.MOV.U32 R9, RZ, RZ, 0x40000040 ;  /* 0x40000040ff097424 */ /* 0x000fe200078e00ff */
[----:B------:R-:W-:-:S02]  /*128c0*/  R2UR UR34, R6 ;  /* 0x00000000062272ca */ /* 0x000fc400000e0000 */
[----:B------:R-:W-:Y:S01]  /*128d0*/  R2UR UR35, R7 ;  /* 0x00000000072372ca */ /* 0x000fe200000e0000 */
[----:B------:R-:W-:Y:S01]  /*128e0*/  IMAD.MOV.U32 R7, RZ, RZ, 0x40000040 ;  /* 0x40000040ff077424 */ /* 0x000fe200078e00ff */
[----:B------:R-:W-:Y:S02]  /*128f0*/  IADD3 R8, R6, 0x2, RZ ;  /* 0x0000000206087810 */ /* 0x000fe40007ffe0ff */
[----:B------:R-:W-:Y:S01]  /*12900*/  R2UR UR7, R9 ;  /* 0x00000000090772ca */ /* 0x000fe200000e0000 */
[----:B------:R-:W-:Y:S01]  /*12910*/  IMAD.MOV.U32 R9, RZ, RZ, 0x40000040 ;  /* 0x40000040ff097424 */ /* 0x000fe200078e00ff */
[----:B------:R-:W-:Y:S01]  /*12920*/  R2UR UR6, R8 ;  /* 0x00000000080672ca */ /* 0x000fe200000e0000 */
[----:B------:R-:W-:Y:S01]  /*12930*/  VIADD R8, R6, 0x4 ;  /* 0x0000000406087836 */ /* 0x000fe20000000000 */
        /* <DEDUP_REMOVED lines=10> */
[----:B------:R-:W-:Y:S01]  /*129e0*/  R2UR UR19, R9 ;  /* 0x00000000091372ca */ /* 0x000fe200000e0000 */
[----:B------:R-:W-:Y:S01]  /*129f0*/  IMAD.MOV.U32 R9, RZ, RZ, 0x40000040 ;  /* 0x40000040ff097424 */ /* 0x000fe200078e00ff */
[----:B------:R-:W-:Y:S01]  /*12a00*/  R2UR UR18, R8 ;  /* 0x00000000081272ca */ /* 0x000fe200000e0000 */
[----:B------:R-:W-:Y:S01]  /*12a10*/  VIADD R5, R5, 0x8 ;  /* 0x0000000805057836 */ /* 0x000fe20000000000 */
[----:B------:R-:W-:-:S02]  /*12a20*/  IADD3 R8, R6, 0x402, RZ ;  /* 0x0000040206087810 */ /* 0x000fc40007ffe0ff */
[----:B------:R-:W-:Y:S01]  /*12a30*/  R2UR UR23, R9 ;  /* 0x00000000091772ca */ /* 0x000fe200000e0000 */
[----:B------:R-:W-:Y:S01]  /*12a40*/  IMAD.MOV.U32 R9, RZ, RZ, 0x40000040 ;  /* 0x40000040ff097424 */ /* 0x000fe200078e00ff */
[----:B------:R0:W-:Y:S01]  /*12a50*/  BAR.SYNC.DEFER_BLOCKING R5, 0x100 ;  /* 0x000400050000751d */ /* 0x0001e20000010000 */
[----:B------:R-:W-:Y:S01]  /*12a60*/  R2UR UR22, R8 ;  /* 0x00000000081672ca */ /* 0x000fe200000e0000 */
[C---:B------:R-:W-:Y:S01]  /*12a70*/  VIADD R8, R6.reuse, 0x404 ;  /* 0x0000040406087836 */ /* 0x040fe20000000000 */
[----:B------:R-:W-:Y:S02]  /*12a80*/  IADD3 R6, R6, 0x406, RZ ;  /* 0x0000040606067810 */ /* 0x000fe40007ffe0ff */
        /* <DEDUP_REMOVED lines=30> */
.L_x_9590:
[----:B------:R-:W-:Y:S01]  /*12c70*/  SHF.L.U32 R5, R14, 0x1f, RZ ;  /* 0x0000001f0e057819 */ /* 0x000fe200000006ff */
[----:B------:R-:W-:-:S04]  /*12c80*/  IMAD R6, R12, 0x8, R18 ;  /* 0x000000080c067824 */ /* 0x000fc800078e0212 */
[----:B------:R0:W1:Y:S01]  /*12c90*/  SYNCS.PHASECHK.TRANS64.TRYWAIT P1, [R6+URZ+0x28850], R5 ;  /* 0x02885005060075a7 */ /* 0x000062000802017f */
[----:B------:R-:W-:Y:S05]  /*12ca0*/  @!P0 BRA `(.L_x_9591) ;  /* 0x0000000000048947 */ /* 0x000fea0003800000 */
[----:B------:R-:W-:Y:S01]  /*12cb0*/  BPT.TRAP 0x1 ;  /* 0x000000040000795c */ /* 0x000fe20000300000 */
.L_x_9591:
[----:B-1----:R-:W-:Y:S05]  /*12cc0*/  @P1 BRA `(.L_x_9589) ;  /* 0x0000000000081947 */ /* 0x002fea0003800000 */
[----:B------:R-:W1:Y:S02]  /*12cd0*/  SYNCS.PHASECHK.TRANS64.TRYWAIT P1, [R6+URZ+0x28850], R5 ;  /* 0x02885005060075a7 */ /* 0x000e64000802017f */
[----:B-1----:R-:W-:Y:S05]  /*12ce0*/  @!P1 BRA `(.L_x_9592) ;  /* 0x000000d8001c9947 */ /* 0x002fea0003800000 */
.L_x_9589:
        /* <DEDUP_REMOVED lines=67> */
.L_x_9593:
[----:B------:R-:W-:Y:S01]  /*13120*/  FMNMX.FTZ R6, R24, R11, !PT ;  /* 0x0000000b18067209 */ /* 0x000fe20007810000 */
[----:B------:R-:W-:Y:S01]  /*13130*/  UMOV UR46, UR44 ;  /* 0x0000002c002e7c82 */ /* 0x000fe20008000000 */
[----:B------:R-:W-:Y:S02]  /*13140*/  FMNMX.FTZ R8, R26, R10, !PT ;  /* 0x0000000a1a087209 */ /* 0x000fe40007810000 */
[----:B0-----:R-:W-:Y:S02]  /*13150*/  FMNMX.FTZ R5, R25, R6, !PT ;  /* 0x0000000619057209 */ /* 0x001fe40007810000 */
        /* <DEDUP_REMOVED lines=69> */
[C---:B------:R-:W-:Y:S02]  /*135b0*/  FADD.FTZ R11, -R6.reuse, R11 ;  /* 0x0000000b060b7221 */ /* 0x040fe40000010100 */
[----:B------:R-:W-:Y:S01]  /*135c0*/  FADD.FTZ R7, -R5, R10 ;  /* 0x0000000a05077221 */ /* 0x000fe20000010100 */
[----:B------:R-:W-:Y:S01]  /*135d0*/  FMUL.FTZ R10, R6, UR46 ;  /* 0x0000002e060a7c20 */ /* 0x000fe20008410000 */
[----:B------:R-:W-:Y:S02]  /*135e0*/  FMUL.FTZ R11, R11, UR46 ;  /* 0x0000002e0b0b7c20 */ /* 0x000fe40008410000 */
[----:B------:R-:W-:Y:S01]  /*135f0*/  FMUL.FTZ R7, R7, UR46 ;  /* 0x0000002e07077c20 */ /* 0x000fe20008410000 */
[--C-:B------:R-:W-:Y:S01]  /*13600*/  FFMA.FTZ R153, R45, UR46, -R10.reuse ;  /* 0x0000002e2d997c23 */ /* 0x100fe2000801080a */
[----:B------:R0:W-:Y:S01]  /*13610*/  MUFU.EX2 R8, R11 ;  /* 0x0000000b00087308 */ /* 0x0001e20000000800 */
        /* <DEDUP_REMOVED lines=29> */
[--C-:B------:R-:W-:Y:S01]  /*137f0*/  FFMA.FTZ R154, R84, UR46, -R10.reuse ;  /* 0x0000002e549a7c23 */ /* 0x100fe2000801080a */
[----:B------:R-:W-:Y:S01]  /*13800*/  FFMA.FTZ R49, R85, UR46, -R10 ;  /* 0x0000002e55317c23 */ /* 0x000fe2000801080a */
[----:B------:R-:W-:Y:S01]  /*13810*/  FMUL.FTZ R10, R5, UR46 ;  /* 0x0000002e050a7c20 */ /* 0x000fe20008410000 */
[----:B------:R-:W0:Y:S01]  /*13820*/  MUFU.EX2 R9, R9 ;  /* 0x0000000900097308 */ /* 0x000e220000000800 */
[----:B------:R-:W-:-:S02]  /*13830*/  IMAD.U32 R52, RZ, RZ, UR38 ;  /* 0x00000026ff347e24 */ /* 0x000fc4000f8e00ff */
        /* <DEDUP_REMOVED lines=25> */
[----:B------:R-:W-:Y:S01]  /*139d0*/  FFMA.FTZ R163, R70, UR46, -R10 ;  /* 0x0000002e46a37c23 */ /* 0x000fe2000801080a */
[----:B------:R-:W-:-:S03]  /*139e0*/  LEA R51, R186, R18, 0x3 ;  /* 0x00000012ba337211 */ /* 0x000fc600078e18ff */
[----:B------:R-:W2:Y:S01]  /*139f0*/  MUFU.EX2 R181, R181 ;  /* 0x000000b500b57308 */ /* 0x000ea20000000800 */
[----:B-1----:R-:W-:Y:S01]  /*13a00*/  FFMA.FTZ R0, R7, R0, R14 ;  /* 0x0000000007007223 */ /* 0x002fe2000001000e */
[----:B------:R-:W-:-:S05]  /*13a10*/  VIADD R51, R51, 0x28840 ;  /* 0x0002884033337836 */ /* 0x000fca0000000000 */
[----:B------:R-:W-:Y:S01]  /*13a20*/  PRMT R51, R52, 0x654, R51 ;  /* 0x0000065434337816 */ /* 0x000fe20000000033 */
[----:B------:R-:W1:Y:S01]  /*13a30*/  MUFU.EX2 R182, R182 ;  /* 0x000000b600b67308 */ /* 0x000e620000000800 */
[----:B0-----:R-:W-:Y:S02]  /*13a40*/  FADD.FTZ R3, R180, R3 ;  /* 0x00000003b4037221 */ /* 0x001fe40000010000 */
[----:B------:R0:W-:Y:S05]  /*13a50*/  SYNCS.ARRIVE.TRANS64.RED.A1T0 RZ, [R51+URZ], RZ ;  /* 0x000000ff33ff79a7 */ /* 0x0001ea000810043f */
[----:B------:R-:W3:Y:S01]  /*13a60*/  MUFU.EX2 R183, R183 ;  /* 0x000000b700b77308 */ /* 0x000ee20000000800 */
[----:B--2---:R-:W-:-:S07]  /*13a70*/  FADD.FTZ R0, R181, R0 ;  /* 0x00000000b5007221 */ /* 0x004fce0000010000 */
[----:B------:R-:W2:Y:S01]  /*13a80*/  MUFU.EX2 R161, R161 ;  /* 0x000000a100a17308 */ /* 0x000ea20000000800 */
[----:B-1----:R-:W-:-:S07]  /*13a90*/  FADD.FTZ R40, R182, R3 ;  /* 0x00000003b6287221 */ /* 0x002fce0000010000 */
[----:B------:R-:W1:Y:S01]  /*13aa0*/  MUFU.EX2 R20, R20 ;  /* 0x0000001400147308 */ /* 0x000e620000000800 */
[----:B---3--:R-:W-:-:S07]  /*13ab0*/  FADD.FTZ R3, R183, R0 ;  /* 0x00000000b7037221 */ /* 0x008fce0000010000 */
        /* <DEDUP_REMOVED lines=9> */
[----:B-1----:R-:W-:Y:S01]  /*13b50*/  FADD.FTZ R31, R159, R40 ;  /* 0x000000289f1f7221 */ /* 0x002fe20000010000 */
[----:B------:R-:W-:-:S06]  /*13b60*/  FFMA.FTZ R40, R67, UR46, -R10 ;  /* 0x0000002e43287c23 */ /* 0x000fcc000801080a */
        /* <DEDUP_REMOVED lines=15> */
[----:B--2---:R-:W-:Y:S01]  /*13c60*/  FADD.FTZ R31, R155, R42 ;  /* 0x0000002a9b1f7221 */ /* 0x004fe20000010000 */
[----:B------:R-:W-:-:S06]  /*13c70*/  FFMA.FTZ R42, R71, UR46, -R10 ;  /* 0x0000002e472a7c23 */ /* 0x000fcc000801080a */
[----:B------:R-:W2:Y:S01]  /*13c80*/  MUFU.EX2 R175, R175 ;  /* 0x000000af00af7308 */ /* 0x000ea20000000800 */
[----:B-1----:R-:W-:-:S07]  /*13c90*/  FADD.FTZ R0, R28, R3 ;  /* 0x000000031c007221 */ /* 0x002fce0000010000 */
[----:B------:R-:W1:Y:S01]  /*13ca0*/  MUFU.EX2 R153, R153 ;  /* 0x0000009900997308 */ /* 0x000e620000000800 */
[----:B---3--:R-:W-:Y:S01]  /*13cb0*/  FADD.FTZ R44, R174, R31 ;  /* 0x0000001fae2c7221 */ /* 0x008fe20000010000 */
[----:B------:R-:W-:-:S06]  /*13cc0*/  FFMA.FTZ R31, R74, UR46, -R10 ;  /* 0x0000002e4a1f7c23 */ /* 0x000fcc000801080a */
        /* <DEDUP_REMOVED lines=53> */
[--C-:B------:R-:W-:Y:S01]  /*14020*/  FFMA.FTZ R43, R86, UR46, -R10.reuse ;  /* 0x0000002e562b7c23 */ /* 0x100fe2000801080a */
[----:B------:R-:W-:-:S05]  /*14030*/  FFMA.FTZ R10, R87, UR46, -R10 ;  /* 0x0000002e570a7c23 */ /* 0x000fca000801080a */
        /* <DEDUP_REMOVED lines=34> */
[----:B---3--:R-:W-:-:S03]  /*14260*/  FADD.FTZ R3, R49, R50 ;  /* 0x0000003231037221 */ /* 0x008fc60000010000 */
[----:B--2---:R-:W-:Y:S01]  /*14270*/  FADD.FTZ R0, R10, R47 ;  /* 0x0000002f0a007221 */ /* 0x004fe20000010000 */
[----:B0-----:R-:W-:Y:S06]  /*14280*/  @!P0 BRA `(.L_x_9594) ;  /* 0x0000000000048947 */ /* 0x001fec0003800000 */
[----:B------:R-:W-:Y:S01]  /*14290*/  BPT.TRAP 0x1 ;  /* 0x000000040000795c */ /* 0x000fe20000300000 */
.L_x_9594:
[----:B------:R-:W-:Y:S01]  /*142a0*/  IMAD R12, R12, 0x8, R18 ;  /* 0x000000080c0c7824 */ /* 0x000fe200078e0212 */
[----:B------:R-:W-:Y:S01]  /*142b0*/  ISETP.GT.AND P1, PT, R13, RZ, PT ;  /* 0x000000ff0d00720c */ /* 0x000fe20003f24270 */
[----:B------:R-:W-:Y:S01]  /*142c0*/  FMUL.FTZ R88, R88, R8 ;  /* 0x0000000858587220 */ /* 0x000fe20000410000 */
[----:B------:R-:W-:Y:S01]  /*142d0*/  MOV R47, UR38 ;  /* 0x00000026002f7c02 */ /* 0x000fe20008000f00 */
[----:B------:R-:W-:Y:S01]  /*142e0*/  VIADD R12, R12, 0x28860 ;  /* 0x000288600c0c7836 */ /* 0x000fe20000000000 */
[----:B------:R-:W-:Y:S01]  /*142f0*/  F2FP.F16.F32.PACK_AB R172, R155, R172 ;  /* 0x000000ac9bac723e */ /* 0x000fe200000000ff */
[----:B------:R-:W-:Y:S01]  /*14300*/  FMUL.FTZ R89, R89, R8 ;  /* 0x0000000859597220 */ /* 0x000fe20000410000 */
[----:B------:R-:W-:Y:S01]  /*14310*/  F2FP.F16.F32.PACK_AB R181, R181, R14 ;  /* 0x0000000eb5b5723e */ /* 0x000fe200000000ff */
[-C--:B------:R-:W-:Y:S01]  /*14320*/  FMUL.FTZ R92, R92, R8.reuse ;  /* 0x000000085c5c7220 */ /* 0x080fe20000410000 */
[----:B------:R-:W-:Y:S01]  /*14330*/  PRMT R12, R47, 0x654, R12 ;  /* 0x000006542f0c7816 */ /* 0x000fe2000000000c */
[----:B------:R-:W-:Y:S01]  /*14340*/  FMUL.FTZ R93, R93, R8 ;  /* 0x000000085d5d7220 */ /* 0x000fe20000410000 */
[----:B------:R-:W-:Y:S01]  /*14350*/  F2FP.F16.F32.PACK_AB R182, R161, R182 ;  /* 0x000000b6a1b6723e */ /* 0x000fe200000000ff */
[----:B------:R-:W-:Y:S01]  /*14360*/  FMUL.FTZ R96, R96, R8 ;  /* 0x0000000860607220 */ /* 0x000fe20000410000 */
[----:B------:R0:W-:Y:S01]  /*14370*/  SYNCS.ARRIVE.TRANS64.RED.A1T0 RZ, [R12+URZ], RZ ;  /* 0x000000ff0cff79a7 */ /* 0x0001e2000810043f */
        /* <DEDUP_REMOVED lines=94> */
.L_x_9583:
[----:B------:R-:W-:Y:S05]  /*14960*/  WARPSYNC.ALL ;  /* 0x0000000000007948 */ /* 0x000fea0003800000 */
[----:B------:R-:W-:Y:S06]  /*14970*/  BAR.ARV 0x8, 0x180 ;  /* 0x0206000000007b1d */ /* 0x000fec0000002000 */
[----:B------:R-:W-:Y:S05]  /*14980*/  @!P0 BRA `(.L_x_9596) ;  /* 0x0000000000048947 */ /* 0x000fea0003800000 */
[----:B------:R-:W-:Y:S01]  /*14990*/  BPT.TRAP 0x1 ;  /* 0x000000040000795c */ /* 0x000fe20000300000 */
.L_x_9596:
[----:B------:R-:W-:Y:S01]  /*149a0*/  IMAD R13, R186, 0x8, R18 ;  /* 0x00000008ba0d7824 */ /* 0x000fe200078e0212 */
[----:B------:R-:W-:-:S04]  /*149b0*/  SHF.L.U32 R4, R188, 0x1f, RZ ;  /* 0x0000001fbc047819 */ /* 0x000fc800000006ff */
[----:B------:R0:W1:Y:S01]  /*149c0*/  SYNCS.PHASECHK.TRANS64.TRYWAIT P1, [R13+URZ+0x28850], R4 ;  /* 0x028850040d0075a7 */ /* 0x000062000802017f */
[----:B------:R-:W-:Y:S05]  /*149d0*/  @!P0 BRA `(.L_x_9597) ;  /* 0x0000000000048947 */ /* 0x000fea0003800000 */
[----:B------:R-:W-:Y:S01]  /*149e0*/  BPT.TRAP 0x1 ;  /* 0x000000040000795c */ /* 0x000fe20000300000 */
.L_x_9597:
[----:B------:R-:W-:-:S04]  /*149f0*/  IADD3 R18, R18, 0x400, RZ ;  /* 0x0000040012127810 */ /* 0x000fc80007ffe0ff */
[----:B------:R-:W-:-:S04]  /*14a00*/  SHF.R.U32.HI R18, RZ, 0x4, R18 ;  /* 0x00000004ff127819 */ /* 0x000fc80000011612 */
[----:B------:R-:W-:-:S04]  /*14a10*/  LOP3.LUT R18, R18, 0x3fff, RZ, 0xc0, !PT ;  /* 0x00003fff12127812 */ /* 0x000fc800078ec0ff */
[----:B------:R-:W-:Y:S01]  /*14a20*/  LOP3.LUT R9, R18, 0x4000000, RZ, 0xfc, !PT ;  /* 0x0400000012097812 */ /* 0x000fe200078efcff */
[----:B-1----:R-:W-:Y:S06]  /*14a30*/  @P1 BRA `(.L_x_9598) ;  /* 0x0000000000081947 */ /* 0x002fec0003800000 */
[----:B------:R-:W1:Y:S02]  /*14a40*/  SYNCS.PHASECHK.TRANS64.TRYWAIT P1, [R13+URZ+0x28850], R4 ;  /* 0x028850040d0075a7 */ /* 0x000e64000802017f */
[----:B-1----:R-:W-:Y:S05]  /*14a50*/  @!P1 BRA `(.L_x_9599) ;  /* 0x000000b800d49947 */ /* 0x002fea0003800000 */
.L_x_9598:
[----:B------:R-:W-:Y:S01]  /*14a60*/  IMAD R8, R186, 0x800, R9 ;  /* 0x00000800ba087824 */ /* 0x000fe200078e0209 */
[----:B------:R-:W-:Y:S05]  /*14a70*/  WARPSYNC.ALL ;  /* 0x0000000000007948 */ /* 0x000fea0003800000 */
[----:B------:R-:W-:Y:S01]  /*14a80*/  IMAD.MOV.U32 R9, RZ, RZ, 0x40000040 ;  /* 0x40000040ff097424 */ /* 0x000fe200078e00ff */
[C---:B------:R-:W-:Y:S01]  /*14a90*/  R2UR UR6, R8.reuse ;  /* 0x00000000080672ca */ /* 0x040fe200000e0000 */
[----:B------:R-:W-:Y:S01]  /*14aa0*/  WARPGROUP.ARRIVE ;  /* 0x00000000000079c5 */ /* 0x000fe20000000000 */
[----:B------:R-:W-:Y:S01]  /*14ab0*/  VIADD R10, R8, 0x80 ;  /* 0x00000080080a7836 */ /* 0x000fe20000000000 */
[----:B------:R-:W-:Y:S01]  /*14ac0*/  MOV R11, 0x40000040 ;  /* 0x40000040000b7802 */ /* 0x000fe20000000f00 */
[----:B01----:R-:W0:Y:S01]  /*14ad0*/  SHFL.BFLY PT, R4, R3, 0x2, 0x1f ;  /* 0x0c401f0003047f89 */ /* 0x003e2200000e0000 */
[----:B------:R-:W-:Y:S01]  /*14ae0*/  R2UR UR7, R9 ;  /* 0x00000000090772ca */ /* 0x000fe200000e0000 */
[----:B------:R-:W-:Y:S01]  /*14af0*/  IMAD.MOV.U32 R12, RZ, RZ, RZ ;  /* 0x000000ffff0c7224 */ /* 0x000fe200078e00ff */
[----:B------:R-:W-:Y:S01]  /*14b00*/  MOV R9, 0x40000040 ;  /* 0x4000004000097802 */ /* 0x000fe20000000f00 */
[----:B------:R-:W1:Y:S01]  /*14b10*/  SHFL.BFLY PT, R7, R0, 0x2, 0x1f ;  /* 0x0c401f0000077f89 */ /* 0x000e6200000e0000 */
[----:B------:R-:W-:-:S09]  /*14b20*/  MOV R21, UR46 ;  /* 0x0000002e00157c02 */ /* 0x000fd20008000f00 */
[----:B------:R-:W-:Y:S01]  /*14b30*/  HGMMA.64x128x16.F32 R88, R180, gdesc[UR4].tnspB, R88, gsb0 ;  /* 0x41e00004b4587df0 */ /* 0x000fe20008000858 */
[----:B------:R-:W-:Y:S01]  /*14b40*/  R2UR UR6, R10 ;  /* 0x000000000a0672ca */ /* 0x000fe200000e0000 */
[----:B------:R-:W-:Y:S01]  /*14b50*/  VIADD R10, R8, 0x100 ;  /* 0x00000100080a7836 */ /* 0x000fe20000000000 */
[----:B------:R-:W-:Y:S01]  /*14b60*/  R2UR UR7, R11 ;  /* 0x000000000b0772ca */ /* 0x000fe200000e0000 */
[----:B------:R-:W-:Y:S02]  /*14b70*/  IMAD.MOV.U32 R11, RZ, RZ, 0x40000040 ;  /* 0x40000040ff0b7424 */ /* 0x000fe400078e00ff */
[----:B0-----:R-:W-:Y:S01]  /*14b80*/  FADD.FTZ R4, R4, R3 ;  /* 0x0000000304047221 */ /* 0x001fe20000010000 */
[----:B------:R-:W-:Y:S01]  /*14b90*/  IMAD.MOV.U32 R3, RZ, RZ, -0x800000 ;  /* 0xff800000ff037424 */ /* 0x000fe200078e00ff */
        /* <DEDUP_REMOVED lines=38> */
[----:B-1----:R-:W-:Y:S01]  /*14e00*/  FADD.FTZ R8, R7, R0 ;  /* 0x0000000007087221 */ /* 0x002fe20000010000 */
[----:B------:R-:W-:Y:S01]  /*14e10*/  R2UR UR7, R9 ;  /* 0x00000000090772ca */ /* 0x000fe200000e0000 */
[----:B------:R-:W0:Y:S01]  /*14e20*/  SHFL.BFLY PT, R7, R4, 0x1, 0x1f ;  /* 0x0c201f0004077f89 */ /* 0x000e2200000e0000 */
[----:B------:R-:W-:-:S03]  /*14e30*/  IMAD.MOV.U32 R0, RZ, RZ, -0x800000 ;  /* 0xff800000ff007424 */ /* 0x000fc600078e00ff */
[----:B------:R-:W1:Y:S01]  /*14e40*/  SHFL.BFLY PT, R9, R8, 0x1, 0x1f ;  /* 0x0c201f0008097f89 */ /* 0x000e6200000e0000 */
[----:B0-----:R-:W-:Y:S01]  /*14e50*/  FADD.FTZ R14, R4, R7 ;  /* 0x00000007040e7221 */ /* 0x001fe20000010000 */
[----:B------:R-:W-:Y:S02]  /*14e60*/  IMAD.MOV.U32 R7, RZ, RZ, RZ ;  /* 0x000000ffff077224 */ /* 0x000fe400078e00ff */
[----:B-1----:R-:W-:Y:S02]  /*14e70*/  FADD.FTZ R15, R8, R9 ;  /* 0x00000009080f7221 */ /* 0x002fe40000010000 */
[----:B------:R-:W-:Y:S01]  /*14e80*/  FSETP.NE.FTZ.AND P1, PT, R14, RZ, PT ;  /* 0x000000ff0e00720b */ /* 0x000fe20003f35000 */
[----:B------:R-:W-:Y:S02]  /*14e90*/  IMAD.U32 R9, RZ, RZ, UR46 ;  /* 0x0000002eff097e24 */ /* 0x000fe4000f8e00ff */
        /* <DEDUP_REMOVED lines=17> */
.L_x_9600:
[----:B------:R-:W-:Y:S01]  /*14fb0*/  VIADD R4, R13, 0x28860 ;  /* 0x000288600d047836 */ /* 0x000fe20000000000 */
[----:B------:R-:W-:Y:S01]  /*14fc0*/  MOV R5, UR38 ;  /* 0x0000002600057c02 */ /* 0x000fe20008000f00 */
        /* <DEDUP_REMOVED lines=72> */
[----:B-1----:R-:W-:-:S11]  /*15450*/  SEL R186, R186, RZ, P0 ;  /* 0x000000ffbaba7207 */ /* 0x002fd60000000000 */
.L_x_9511:
[----:B------:R-:W-:Y:S05]  /*15460*/  WARPSYNC.ALL ;  /* 0x0000000000007948 */ /* 0x000fea0003800000 */
[----:B------:R-:W0:Y:S08]  /*15470*/  S2UR UR38, SR_CgaCtaId ;  /* 0x00000000002679c3 */ /* 0x000e300000008800 */
[----:B------:R-:W-:Y:S06]  /*15480*/  BAR.SYNC.DEFER_BLOCKING 0x5, 0x180 ;  /* 0x0146000000007b1d */ /* 0x000fec0000010000 */
[----:B------:R-:W-:Y:S01]  /*15490*/  UMOV UR4, 0x400 ;  /* 0x0000040000047882 */ /* 0x000fe20000000000 */
[----:B------:R-:W-:Y:S01]  /*154a0*/  BSSY B0, `(.L_x_9601) ;  /* 0x00001f9000007945 */ /* 0x000fe20003800000 */
[----:B0-----:R-:W-:-:S06]  /*154b0*/  ULEA UR4, UR38, UR4, 0x18 ;  /* 0x0000000426047291 */ /* 0x001fcc000f8ec03f */
[----:B------:R-:W-:-:S05]  /*154c0*/  IMAD.U32 R18, RZ, RZ, UR4 ;  /* 0x00000004ff127e24 */ /* 0x000fca000f8e00ff */
[----:B------:R0:W1:Y:S01]  /*154d0*/  LDS.128 R40, [R18+0x288d0] ;  /* 0x0288d00012287984 */ /* 0x0000620000000c00 */
[----:B------:R-:W-:Y:S06]  /*154e0*/  BAR.ARV 0x4, 0x180 ;  /* 0x0106000000007b1d */ /* 0x000fec0000002000 */
[----:B------:R-:W-:Y:S05]  /*154f0*/  @P1 BRA `(.L_x_9602) ;  /* 0x0000001400001947 */ /* 0x000fea0003800000 */
[----:B------:R-:W3:Y:S01]  /*15500*/  S2R R5, SR_SWINHI ;  /* 0x0000000000057919 */ /* 0x000ee20000002f00 */
[----:B------:R-:W-:Y:S05]  /*15510*/  WARPSYNC.ALL ;  /* 0x0000000000007948 */ /* 0x000fea0003800000 */
[----:B------:R-:W-:Y:S01]  /*15520*/  BAR.SYNC.DEFER_BLOCKING 0x1, 0x100 ;  /* 0x0044000000007b1d */ /* 0x000fe20000010000 */
[----:B------:R-:W-:Y:S01]  /*15530*/  F2FP.F16.F32.PACK_AB R10, R93, R10 ;  /* 0x0000000a5d0a723e */ /* 0x000fe200000000ff */
[----:B------:R-:W-:Y:S01]  /*15540*/  IMAD.MOV.U32 R48, RZ, RZ, RZ ;  /* 0x000000ffff307224 */ /* 0x000fe200078e00ff */
[----:B------:R-:W-:Y:S02]  /*15550*/  F2FP.F16.F32.PACK_AB R11, R11, R94 ;  /* 0x0000005e0b0b723e */ /* 0x000fe400000000ff */
[----:B------:R-:W-:Y:S01]  /*15560*/  F2FP.F16.F32.PACK_AB R30, R133, R30 ;  /* 0x0000001e851e723e */ /* 0x000fe200000000ff */
[----:B------:R-:W-:Y:S01]  /*15570*/  ULDC.64 UR4, c[0x0][0xc00] ;  /* 0x0003000000047ab9 */ /* 0x000fe20000000a00 */
[----:B------:R-:W-:Y:S01]  /*15580*/  F2FP.F16.F32.PACK_AB R32, R137, R32 ;  /* 0x000000208920723e */ /* 0x000fe200000000ff */
[----:B------:R-:W0:Y:S01]  /*15590*/  LDC R55, c[0x0][0xbe8] ;  /* 0x0002fa00ff377b82 */ /* 0x000e220000000800 */
[----:B------:R-:W-:-:S02]  /*155a0*/  F2FP.F16.F32.PACK_AB R33, R33, R138 ;  /* 0x0000008a2121723e */ /* 0x000fc400000000ff */
[----:B------:R-:W-:Y:S02]  /*155b0*/  F2FP.F16.F32.PACK_AB R34, R141, R34 ;  /* 0x000000228d22723e */ /* 0x000fe400000000ff */
[----:B------:R-:W-:Y:S02]  /*155c0*/  F2FP.F16.F32.PACK_AB R35, R35, R142 ;  /* 0x0000008e2323723e */ /* 0x000fe400000000ff */
[----:B------:R-:W-:Y:S02]  /*155d0*/  MOV R20, R18 ;  /* 0x0000001200147202 */ /* 0x000fe40000000f00 */
[----:B---3--:R-:W-:-:S03]  /*155e0*/  MOV R21, R5 ;  /* 0x0000000500157202 */ /* 0x008fc60000000f00 */
[----:B------:R-:W-:-:S03]  /*155f0*/  IMAD.WIDE R8, R222, 0x2, R20 ;  /* 0x00000002de087825 */ /* 0x000fc600078e0214 */
[C---:B------:R-:W-:Y:S02]  /*15600*/  LOP3.LUT R29, R8.reuse, 0x380, RZ, 0xc0, !PT ;  /* 0x00000380081d7812 */ /* 0x040fe400078ec0ff */
[C---:B------:R-:W-:Y:S02]  /*15610*/  IADD3 R37, P5, R8.reuse, 0x20, RZ ;  /* 0x0000002008257810 */ /* 0x040fe40007fbe0ff */
[C---:B------:R-:W-:Y:S02]  /*15620*/  IADD3 R39, P0, R8.reuse, 0x40, RZ ;  /* 0x0000004008277810 */ /* 0x040fe40007f1e0ff */
[----:B------:R-:W-:Y:S01]  /*15630*/  IADD3 R45, P1, R8, 0x60, RZ ;  /* 0x00000060082d7810 */ /* 0x000fe20007f3e0ff */
[--C-:B------:R-:W-:Y:S01]  /*15640*/  IMAD.X R5, RZ, RZ, R9.reuse, P5 ;  /* 0x000000ffff057224 */ /* 0x100fe200028e0609 */
[----:B------:R-:W-:Y:S02]  /*15650*/  SHF.R.U64 R29, R29, 0x3, RZ ;  /* 0x000000031d1d7819 */ /* 0x000fe400000012ff */
[----:B------:R-:W-:Y:S01]  /*15660*/  LOP3.LUT R4, R37, 0x380, RZ, 0xc0, !PT ;  /* 0x0000038025047812 */ /* 0x000fe200078ec0ff */
[----:B----4-:R-:W-:Y:S01]  /*15670*/  IMAD.X R13, RZ, RZ, R9, P1 ;  /* 0x000000ffff0d7224 */ /* 0x010fe200008e0609 */
[----:B------:R-:W-:-:S02]  /*15680*/  LOP3.LUT R6, R39, 0x380, RZ, 0xc0, !PT ;  /* 0x0000038027067812 */ /* 0x000fc400078ec0ff */
[C---:B--2---:R-:W-:Y:S02]  /*15690*/  IADD3 R47, P2, R8.reuse, 0x4000, RZ ;  /* 0x00004000082f7810 */ /* 0x044fe40007f5e0ff */
[C---:B------:R-:W-:Y:S02]  /*156a0*/  IADD3 R49, P3, R8.reuse, 0x4020, RZ ;  /* 0x0000402008317810 */ /* 0x040fe40007f7e0ff */
[C---:B------:R-:W-:Y:S01]  /*156b0*/  IADD3 R51, P4, R8.reuse, 0x4040, RZ ;  /* 0x0000404008337810 */ /* 0x040fe20007f9e0ff */
[--C-:B------:R-:W-:Y:S01]  /*156c0*/  IMAD.X R15, RZ, RZ, R9.reuse, P2 ;  /* 0x000000ffff0f7224 */ /* 0x100fe200010e0609 */
[----:B------:R-:W-:Y:S01]  /*156d0*/  IADD3 R53, P5, R8, 0x4060, RZ ;  /* 0x0000406008357810 */ /* 0x000fe20007fbe0ff */
[--C-:B------:R-:W-:Y:S01]  /*156e0*/  IMAD.X R25, RZ, RZ, R9.reuse, P3 ;  /* 0x000000ffff197224 */ /* 0x100fe200018e0609 */
[----:B------:R-:W-:Y:S02]  /*156f0*/  LOP3.LUT R12, R45, 0x380, RZ, 0xc0, !PT ;  /* 0x000003802d0c7812 */ /* 0x000fe400078ec0ff */
[----:B------:R-:W-:Y:S01]  /*15700*/  LOP3.LUT R8, R29, R8, RZ, 0x3c, !PT ;  /* 0x000000081d087212 */ /* 0x000fe200078e3cff */
[----:B------:R-:W-:Y:S01]  /*15710*/  IMAD.X R29, RZ, RZ, R9, P5 ;  /* 0x000000ffff1d7224 */ /* 0x000fe200028e0609 */
[----:B------:R-:W-:-:S02]  /*15720*/  SHF.R.U64 R4, R4, 0x3, RZ ;  /* 0x0000000304047819 */ /* 0x000fc400000012ff */
[----:B------:R-:W-:Y:S02]  /*15730*/  SHF.R.U64 R6, R6, 0x3, RZ ;  /* 0x0000000306067819 */ /* 0x000fe400000012ff */
[----:B------:R-:W-:Y:S02]  /*15740*/  LOP3.LUT R14, R47, 0x380, RZ, 0xc0, !PT ;  /* 0x000003802f0e7812 */ /* 0x000fe400078ec0ff */
[-C--:B------:R-:W-:Y:S02]  /*15750*/  IADD3.X R7, RZ, R9.reuse, RZ, P0, !PT ;  /* 0x00000009ff077210 */ /* 0x080fe400007fe4ff */
[----:B------:R-:W-:Y:S02]  /*15760*/  IADD3.X R27, RZ, R9, RZ, P4, !PT ;  /* 0x00000009ff1b7210 */ /* 0x000fe400027fe4ff */
[----:B------:R-:W-:Y:S02]  /*15770*/  SHF.R.U64 R12, R12, 0x3, RZ ;  /* 0x000000030c0c7819 */ /* 0x000fe400000012ff */
[----:B-----5:R-:W-:-:S02]  /*15780*/  LOP3.LUT R24, R49, 0x380, RZ, 0xc0, !PT ;  /* 0x0000038031187812 */ /* 0x020fc400078ec0ff */
[----:B------:R-:W-:Y:S02]  /*15790*/  LOP3.LUT R26, R51, 0x380, RZ, 0xc0, !PT ;  /* 0x00000380331a7812 */ /* 0x000fe400078ec0ff */
[----:B------:R-:W-:Y:S02]  /*157a0*/  MOV R46, R8 ;  /* 0x00000008002e7202 */ /* 0x000fe40000000f00 */
[----:B------:R-:W-:Y:S02]  /*157b0*/  LOP3.LUT R4, R4, R37, RZ, 0x3c, !PT ;  /* 0x0000002504047212 */ /* 0x000fe400078e3cff */
[----:B------:R-:W-:Y:S02]  /*157c0*/  LOP3.LUT R6, R6, R39, RZ, 0x3c, !PT ;  /* 0x0000002706067212 */ /* 0x000fe400078e3cff */
[----:B------:R-:W-:Y:S02]  /*157d0*/  LOP3.LUT R28, R53, 0x380, RZ, 0xc0, !PT ;  /* 0x00000380351c7812 */ /* 0x000fe400078ec0ff */
[----:B------:R-:W-:-:S02]  /*157e0*/  F2FP.F16.F32.PACK_AB R8, R89, R88 ;  /* 0x000000585908723e */ /* 0x000fc400000000ff */
[----:B------:R-:W-:Y:S02]  /*157f0*/  F2FP.F16.F32.PACK_AB R9, R91, R90 ;  /* 0x0000005a5b09723e */ /* 0x000fe400000000ff */
[----:B------:R-:W-:Y:S02]  /*15800*/  SHF.R.U64 R14, R14, 0x3, RZ ;  /* 0x000000030e0e7819 */ /* 0x000fe400000012ff */
[----:B------:R-:W-:Y:S01]  /*15810*/  LOP3.LUT R12, R12, R45, RZ, 0x3c, !PT ;  /* 0x0000002d0c0c7212 */ /* 0x000fe200078e3cff */
[----:B------:R2:W-:Y:S01]  /*15820*/  STSM.16.M88.4 [R46], R8 ;  /* 0x000000082e007844 */ /* 0x0005e20000000200 */
[----:B------:R-:W-:Y:S02]  /*15830*/  SHF.R.U64 R24, R24, 0x3, RZ ;  /* 0x0000000318187819 */ /* 0x000fe400000012ff */
[----:B------:R-:W-:Y:S02]  /*15840*/  SHF.R.U64 R26, R26, 0x3, RZ ;  /* 0x000000031a1a7819 */ /* 0x000fe400000012ff */
[----:B------:R-:W-:-:S02]  /*15850*/  SHF.R.U64 R28, R28, 0x3, RZ ;  /* 0x000000031c1c7819 */ /* 0x000fc400000012ff */
[----:B------:R-:W-:Y:S02]  /*15860*/  MOV R45, R4 ;  /* 0x00000004002d7202 */ /* 0x000fe40000000f00 */
[----:B------:R-:W-:Y:S02]  /*15870*/  MOV R44, R6 ;  /* 0x00000006002c7202 */ /* 0x000fe40000000f00 */
[----:B------:R-:W-:Y:S02]  /*15880*/  F2FP.F16.F32.PACK_AB R4, R36, R31 ;  /* 0x0000001f2404723e */ /* 0x000fe400000000ff */
[----:B------:R-:W-:Y:S02]  /*15890*/  F2FP.F16.F32.PACK_AB R5, R99, R98 ;  /* 0x000000626305723e */ /* 0x000fe400000000ff */
[----:B------:R-:W-:Y:S02]  /*158a0*/  F2FP.F16.F32.PACK_AB R6, R101, R100 ;  /* 0x000000646506723e */ /* 0x000fe400000000ff */
[----:B------:R-:W-:-:S02]  /*158b0*/  F2FP.F16.F32.PACK_AB R7, R103, R102 ;  /* 0x000000666707723e */ /* 0x000fc400000000ff */
[----:B------:R-:W-:Y:S02]  /*158c0*/  LOP3.LUT R14, R14, R47, RZ, 0x3c, !PT ;  /* 0x0000002f0e0e7212 */ /* 0x000fe400078e3cff */
[----:B--2---:R-:W-:Y:S01]  /*158d0*/  F2FP.F16.F32.PACK_AB R8, R105, R104 ;  /* 0x000000686908723e */ /* 0x004fe200000000ff */
[----:B------:R-:W-:Y:S01]  /*158e0*/  STSM.16.M88.4 [R45], R4 ;  /* 0x000000042d007844 */ /* 0x000fe20000000200 */
[----:B------:R-:W-:Y:S02]  /*158f0*/  F2FP.F16.F32.PACK_AB R9, R107, R106 ;  /* 0x0000006a6b09723e */ /* 0x000fe400000000ff */
[----:B------:R-:W-:Y:S02]  /*15900*/  F2FP.F16.F32.PACK_AB R10, R109, R108 ;  /* 0x0000006c6d0a723e */ /* 0x000fe400000000ff */
[----:B------:R-:W-:Y:S02]  /*15910*/  F2FP.F16.F32.PACK_AB R11, R111, R110 ;  /* 0x0000006e6f0b723e */ /* 0x000fe400000000ff */
[----:B------:R-:W-:-:S02]  /*15920*/  LOP3.LUT R24, R24, R49, RZ, 0x3c, !PT ;  /* 0x0000003118187212 */ /* 0x000fc400078e3cff */
[----:B------:R-:W-:Y:S01]  /*15930*/  LOP3.LUT R26, R26, R51, RZ, 0x3c, !PT ;  /* 0x000000331a1a7212 */ /* 0x000fe200078e3cff */
[----:B------:R2:W-:Y:S01]  /*15940*/  STSM.16.M88.4 [R44], R8 ;  /* 0x000000082c007844 */ /* 0x0005e20000000200 */
[----:B------:R-:W-:Y:S02]  /*15950*/  LOP3.LUT R28, R28, R53, RZ, 0x3c, !PT ;  /* 0x000000351c1c7212 */ /* 0x000fe400078e3cff */
[----:B-1----:R-:W-:Y:S02]  /*15960*/  MOV R40, R12 ;  /* 0x0000000c00287202 */ /* 0x002fe40000000f00 */
[----:B------:R-:W-:Y:S02]  /*15970*/  MOV R39, R14 ;  /* 0x0000000e00277202 */ /* 0x000fe40000000f00 */
        /* <DEDUP_REMOVED lines=11> */
[----:B------:R-:W-:Y:S02]  /*15a30*/  MOV R36, R28 ;  /* 0x0000001c00247202 */ /* 0x000fe40000000f00 */
[----:B------:R-:W-:Y:S01]  /*15a40*/  ISETP.NE.U32.AND P0, PT, RZ, UR4, PT ;  /* 0x00000004ff007c0c */ /* 0x000fe2000bf05070 */
[----:B------:R-:W-:Y:S01]  /*15a50*/  STSM.16.M88.4 [R39], R24 ;  /* 0x0000001827007844 */ /* 0x000fe20000000200 */
[----:B--2---:R-:W-:Y:S02]  /*15a60*/  IADD3 R8, P1, R208, UR4, RZ ;  /* 0x00000004d0087c10 */ /* 0x004fe4000ff3e0ff */
[----:B------:R-:W-:Y:S02]  /*15a70*/  F2FP.F16.F32.PACK_AB R28, R129, R128 ;  /* 0x00000080811c723e */ /* 0x000fe400000000ff */
[----:B------:R-:W-:-:S02]  /*15a80*/  F2FP.F16.F32.PACK_AB R29, R131, R130 ;  /* 0x00000082831d723e */ /* 0x000fc400000000ff */
[----:B------:R-:W-:Y:S02]  /*15a90*/  F2FP.F16.F32.PACK_AB R31, R135, R134 ;  /* 0x00000086871f723e */ /* 0x000fe400000000ff */
[----:B------:R-:W-:Y:S02]  /*15aa0*/  F2FP.F16.F32.PACK_AB R4, R145, R144 ;  /* 0x000000909104723e */ /* 0x000fe400000000ff */
[----:B------:R-:W-:Y:S01]  /*15ab0*/  F2FP.F16.F32.PACK_AB R5, R147, R146 ;  /* 0x000000929305723e */ /* 0x000fe200000000ff */
[----:B------:R-:W-:Y:S01]  /*15ac0*/  STSM.16.M88.4 [R38], R28 ;  /* 0x0000001c26007844 */ /* 0x000fe20000000200 */
[----:B------:R-:W-:Y:S02]  /*15ad0*/  F2FP.F16.F32.PACK_AB R6, R149, R148 ;  /* 0x000000949506723e */ /* 0x000fe400000000ff */
[----:B------:R-:W-:Y:S01]  /*15ae0*/  F2FP.F16.F32.PACK_AB R7, R151, R150 ;  /* 0x000000969707723e */ /* 0x000fe200000000ff */
[----:B------:R-:W-:Y:S01]  /*15af0*/  STSM.16.M88.4 [R37], R32 ;  /* 0x0000002025007844 */ /* 0x000fe20000000200 */
[----:B------:R-:W-:-:S02]  /*15b00*/  ISETP.NE.AND.EX P0, PT, RZ, UR5, PT, P0 ;  /* 0x00000005ff007c0c */ /* 0x000fc4000bf05300 */
        /* <DEDUP_REMOVED lines=8> */
[----:B-1----:R-:W-:Y:S01]  /*15b90*/  IMAD.U32 R6, RZ, RZ, UR4 ;  /* 0x00000004ff067e24 */ /* 0x002fe2000f8e00ff */
[----:B------:R-:W-:Y:S01]  /*15ba0*/  @P2 IADD3.X R209, R209, UR5, RZ, P3, !PT ;  /* 0x00000005d1d12c10 */ /* 0x000fe20009ffe4ff */
[----:B------:R1:W5:Y:S01]  /*15bb0*/  @P0 LDG.E R48, desc[UR42][R8.64] ;  /* 0x0000002a08300981 */ /* 0x000362000c1e1900 */
[----:B0-----:R-:W-:Y:S02]  /*15bc0*/  ISETP.NE.AND P1, PT, R55, 0x1, PT ;  /* 0x000000013700780c */ /* 0x001fe40003f25270 */
[----:B------:R-:W-:Y:S01]  /*15bd0*/  IADD3 R13, R204, R191, RZ ;  /* 0x000000bfcc0d7210 */ /* 0x000fe20007ffe0ff */
[----:B------:R1:W5:Y:S10]  /*15be0*/  @P2 LDG.E R6, desc[UR42][R208.64] ;  /* 0x0000002ad0062981 */ /* 0x000374000c1e1900 */
[----:B------:R-:W0:Y:S08]  /*15bf0*/  @P1 LDC R10, c[0x0][0xbec] ;  /* 0x0002fb00ff0a1b82 */ /* 0x000e300000000800 */
[----:B------:R-:W2:Y:S01]  /*15c00*/  @P1 LDC R11, c[0x0][0xbf0] ;  /* 0x0002fc00ff0b1b82 */ /* 0x000ea20000000800 */
[----:B-1----:R-:W-:Y:S05]  /*15c10*/  @P2 BRA `(.L_x_9603) ;  /* 0x0000000000102947 */ /* 0x002fea0003800000 */
[----:B------:R-:W-:Y:S05]  /*15c20*/  @!P0 BRA `(.L_x_9603) ;  /* 0x00000000000c8947 */ /* 0x000fea0003800000 */
[----:B------:R-:W3:Y:S04]  /*15c30*/  LDG.E R5, desc[UR42][R8.64] ;  /* 0x0000002a08057981 */ /* 0x000ee8000c1e1900 */
[----:B-----5:R-:W3:Y:S02]  /*15c40*/  LDG.E R6, desc[UR42][R8.64+0x4] ;  /* 0x0000042a08067981 */ /* 0x020ee4000c1e1900 */
[----:B---3--:R-:W-:-:S07]  /*15c50*/  IMAD.IADD R6, R6, 0x1, -R5 ;  /* 0x0000000106067824 */ /* 0x008fce00078e0a05 */
.L_x_9603:
[----:B------:R-:W-:Y:S01]  /*15c60*/  SHF.R.S32.HI R54, RZ, 0x1f, R207 ;  /* 0x0000001fff367819 */ /* 0x000fe200000114cf */
[----:B0-----:R-:W-:Y:S01]  /*15c70*/  @P1 IMAD.HI.U32 R4, R13, R10, RZ ;  /* 0x0000000a0d041227 */ /* 0x001fe200078e00ff */
[----:B------:R-:W-:Y:S01]  /*15c80*/  ULDC.64 UR4, c[0x0][0xb90] ;  /* 0x0002e40000047ab9 */ /* 0x000fe20000000a00 */
[----:B-----5:R-:W-:Y:S02]  /*15c90*/  SHF.R.S32.HI R49, RZ, 0x1f, R48 ;  /* 0x0000001fff317819 */ /* 0x020fe40000011430 */
[----:B------:R-:W-:Y:S01]  /*15ca0*/  IMAD R8, R54, UR4, RZ ;  /* 0x0000000436087c24 */ /* 0x000fe2000f8e02ff */
[----:B------:R-:W-:Y:S01]  /*15cb0*/  SEL R40, R211, RZ, !P0 ;  /* 0x000000ffd3287207 */ /* 0x000fe20004000000 */
[----:B------:R-:W-:Y:S01]  /*15cc0*/  IMAD.MOV.U32 R7, RZ, RZ, R13 ;  /* 0x000000ffff077224 */ /* 0x000fe200078e000d */
[----:B--2---:R-:W-:Y:S01]  /*15cd0*/  @P1 SHF.R.U32.HI R7, RZ, R11, R4 ;  /* 0x0000000bff071219 */ /* 0x004fe20000011604 */
[----:B------:R-:W-:Y:S01]  /*15ce0*/  IMAD.WIDE.U32 R4, R207, UR4, R48 ;  /* 0x00000004cf047c25 */ /* 0x000fe2000f8e0030 */
[----:B------:R-:W-:-:S03]  /*15cf0*/  SEL R57, R210, RZ, !P0 ;  /* 0x000000ffd2397207 */ /* 0x000fc60004000000 */
[----:B------:R-:W-:Y:S01]  /*15d00*/  IMAD R9, R207, UR5, R8 ;  /* 0x00000005cf097c24 */ /* 0x000fe2000f8e0208 */
[----:B------:R-:W-:Y:S01]  /*15d10*/  IADD3 R8, -R7, RZ, RZ ;  /* 0x000000ff07087210 */ /* 0x000fe20007ffe1ff */
[----:B------:R-:W-:Y:S01]  /*15d20*/  ULDC.64 UR4, c[0x0][0xb98] ;  /* 0x0002e60000047ab9 */ /* 0x000fe20000000a00 */
[----:B------:R-:W-:Y:S02]  /*15d30*/  IMAD.IADD R11, R16, 0x1, R224 ;  /* 0x00000001100b7824 */ /* 0x000fe400078e02e0 */
[----:B------:R-:W-:Y:S02]  /*15d40*/  IMAD.IADD R5, R5, 0x1, R9 ;  /* 0x0000000105057824 */ /* 0x000fe400078e0209 */
        /* <DEDUP_REMOVED lines=10> */
[----:B------:R-:W-:Y:S01]  /*15df0*/  IMAD R59, R6, R55, RZ ;  /* 0x00000037063b7224 */ /* 0x000fe200078e02ff */
        /* <DEDUP_REMOVED lines=17> */
[----:B------:R-:W-:Y:S01]  /*15f10*/  IADD3 R4, R221, R191, RZ ;  /* 0x000000bfdd047210 */ /* 0x000fe20007ffe0ff */
[----:B------:R-:W0:Y:S01]  /*15f20*/  SHFL.IDX PT, R51, R11, RZ, 0x1c1f ;  /* 0x001c1fff0b337589 */ /* 0x000e2200000e0000 */
[----:B------:R-:W-:Y:S02]  /*15f30*/  LOP3.LUT R24, R25, 0x380, RZ, 0xc0, !PT ;  /* 0x0000038019187812 */ /* 0x000fe400078ec0ff */
[----:B------:R-:W-:Y:S01]  /*15f40*/  LOP3.LUT R8, R7, 0x380, RZ, 0xc0, !PT ;  /* 0x0000038007087812 */ /* 0x000fe200078ec0ff */
[----:B------:R-:W-:Y:S01]  /*15f50*/  SHFL.IDX PT, R52, R10, 0x1, 0x1c1f ;  /* 0x003c1f000a347f89 */ /* 0x000fe200000e0000 */
[----:B------:R-:W-:-:S02]  /*15f60*/  SHF.R.U64 R24, R24, 0x3, RZ ;  /* 0x0000000318187819 */ /* 0x000fc400000012ff */
[----:B------:R-:W-:Y:S01]  /*15f70*/  SHF.R.U64 R28, R28, 0x3, RZ ;  /* 0x000000031c1c7819 */ /* 0x000fe200000012ff */
[----:B------:R-:W1:Y:S01]  /*15f80*/  SHFL.IDX PT, R53, R11, 0x1, 0x1c1f ;  /* 0x003c1f000b357f89 */ /* 0x000e6200000e0000 */
[----:B------:R-:W-:Y:S01]  /*15f90*/  LOP3.LUT R24, R24, R25, RZ, 0x3c, !PT ;  /* 0x0000001918187212 */ /* 0x000fe200078e3cff */
[----:B------:R-:W-:Y:S01]  /*15fa0*/  IMAD.X R25, RZ, RZ, R21, P2 ;  /* 0x000000ffff197224 */ /* 0x000fe200010e0615 */
[C---:B------:R-:W-:Y:S01]  /*15fb0*/  ISETP.GE.OR P2, PT, R4.reuse, R59, P0 ;  /* 0x0000003b0400720c */ /* 0x040fe20000746670 */
[----:B------:R-:W-:Y:S01]  /*15fc0*/  VIADD R4, R4, 0x8 ;  /* 0x0000000804047836 */ /* 0x000fe20000000000 */
[----:B------:R-:W-:Y:S02]  /*15fd0*/  SHF.R.U64 R12, R12, 0x3, RZ ;  /* 0x000000030c0c7819 */ /* 0x000fe400000012ff */
[----:B------:R-:W-:Y:S02]  /*15fe0*/  SHF.R.U64 R8, R8, 0x3, RZ ;  /* 0x0000000308087819 */ /* 0x000fe400000012ff */
[----:B------:R-:W-:-:S02]  /*15ff0*/  LOP3.LUT R28, R28, R29, RZ, 0x3c, !PT ;  /* 0x0000001d1c1c7212 */ /* 0x000fc400078e3cff */
[----:B------:R-:W-:Y:S01]  /*16000*/  LOP3.LUT R12, R12, R13, RZ, 0x3c, !PT ;  /* 0x0000000d0c0c7212 */ /* 0x000fe200078e3cff */
[--C-:B------:R-:W-:Y:S01]  /*16010*/  IMAD.X R13, RZ, RZ, R21.reuse, P4 ;  /* 0x000000ffff0d7224 */ /* 0x100fe200020e0615 */
[----:B------:R-:W-:Y:S02]  /*16020*/  IADD3.X R29, RZ, R21, RZ, P3, !PT ;  /* 0x00000015ff1d7210 */ /* 0x000fe40001ffe4ff */
[----:B------:R-:W-:Y:S01]  /*16030*/  LOP3.LUT R8, R8, R7, RZ, 0x3c, !PT ;  /* 0x0000000708087212 */ /* 0x000fe200078e3cff */
[----:B0-----:R0:W-:Y:S01]  /*16040*/  @!P2 ST.E desc[UR42][R50.64], R3 ;  /* 0x000000033200a985 */ /* 0x0011e2000c10192a */
[----:B------:R-:W-:Y:S02]  /*16050*/  IADD3 R5, P3, R20, 0x7000, RZ ;  /* 0x0000700014057810 */ /* 0x000fe40007f7e0ff */
[----:B------:R-:W-:Y:S02]  /*16060*/  ISETP.GE.OR P0, PT, R4, R59, P0 ;  /* 0x0000003b0400720c */ /* 0x000fe40000706670 */
[C---:B------:R-:W-:Y:S01]  /*16070*/  IADD3 R33, P5, R20.reuse, 0x5000, RZ ;  /* 0x0000500014217810 */ /* 0x040fe20007fbe0ff */
[----:B------:R-:W-:Y:S01]  /*16080*/  IMAD.X R45, RZ, RZ, R21, P3 ;  /* 0x000000ffff2d7224 */ /* 0x000fe200018e0615 */
[----:B------:R-:W-:-:S02]  /*16090*/  IADD3 R37, P4, R20, 0x6000, RZ ;  /* 0x0000600014257810 */ /* 0x000fc40007f9e0ff */
[----:B------:R-:W-:Y:S02]  /*160a0*/  LOP3.LUT R7, R20, 0x380, RZ, 0xc0, !PT ;  /* 0x0000038014077812 */ /* 0x000fe400078ec0ff */
[----:B------:R-:W-:Y:S01]  /*160b0*/  LOP3.LUT R4, R5, 0x380, RZ, 0xc0, !PT ;  /* 0x0000038005047812 */ /* 0x000fe200078ec0ff */
[----:B0-----:R-:W0:Y:S01]  /*160c0*/  @P1 LDC R51, c[0x0][0xbec] ;  /* 0x0002fb00ff331b82 */ /* 0x001e220000000800 */
[----:B------:R-:W-:Y:S01]  /*160d0*/  LOP3.LUT R32, R33, 0x380, RZ, 0xc0, !PT ;  /* 0x0000038021207812 */ /* 0x000fe200078ec0ff */
[----:B------:R-:W-:Y:S01]  /*160e0*/  IMAD R3, R49, UR4, RZ ;  /* 0x0000000431037c24 */ /* 0x000fe2000f8e02ff */
[----:B------:R-:W-:Y:S01]  /*160f0*/  LOP3.LUT R36, R37, 0x380, RZ, 0xc0, !PT ;  /* 0x0000038025247812 */ /* 0x000fe200078ec0ff */
[----:B-1----:R1:W-:Y:S01]  /*16100*/  @!P0 ST.E desc[UR42][R52.64], R0 ;  /* 0x0000000034008985 */ /* 0x0023e2000c10192a */
[----:B------:R-:W-:Y:S02]  /*16110*/  SHF.R.U64 R7, R7, 0x3, RZ ;  /* 0x0000000307077819 */ /* 0x000fe400000012ff */
[----:B------:R-:W-:Y:S01]  /*16120*/  SHF.R.U64 R4, R4, 0x3, RZ ;  /* 0x0000000304047819 */ /* 0x000fe200000012ff */
[----:B------:R-:W2:Y:S01]  /*16130*/  @P1 LDC R49, c[0x0][0xbf0] ;  /* 0x0002fc00ff311b82 */ /* 0x000ea20000000800 */
[----:B------:R-:W-:Y:S01]  /*16140*/  SHF.R.U64 R32, R32, 0x3, RZ ;  /* 0x0000000320207819 */ /* 0x000fe200000012ff */
[----:B------:R-:W-:Y:S01]  /*16150*/  IMAD R3, R48, UR5, R3 ;  /* 0x0000000530037c24 */ /* 0x000fe2000f8e0203 */
[----:B------:R-:W-:Y:S01]  /*16160*/  SHF.R.U64 R36, R36, 0x3, RZ ;  /* 0x0000000324247819 */ /* 0x000fe200000012ff */
[----:B------:R-:W5:Y:S01]  /*16170*/  LD.E.128 R8, desc[UR42][R8.64] ;  /* 0x0000002a08087980 */ /* 0x000f62000c101d00 */
[----:B------:R-:W-:-:S02]  /*16180*/  LOP3.LUT R20, R7, R20, RZ, 0x3c, !PT ;  /* 0x0000001407147212 */ /* 0x000fc400078e3cff */
        /* <DEDUP_REMOVED lines=9> */
[----:B---3--:R-:W-:Y:S01]  /*16220*/  IMAD.WIDE.U32 R20, R48, UR4, RZ ;  /* 0x0000000430147c25 */ /* 0x008fe2000f8e00ff */
[----:B------:R-:W-:-:S02]  /*16230*/  ULDC.64 UR4, c[0x0][0xae8] ;  /* 0x0002ba0000047ab9 */ /* 0x000fc40000000a00 */
[----:B------:R-:W5:Y:S01]  /*16240*/  LD.E.128 R32, desc[UR42][R32.64] ;  /* 0x0000002a20207980 */ /* 0x000f62000c101d00 */
[----:B------:R-:W-:Y:S01]  /*16250*/  IMAD R48, R206, 0x20, R187 ;  /* 0x00000020ce307824 */ /* 0x000fe200078e02bb */
[----:B------:R-:W-:Y:S01]  /*16260*/  IADD3 R21, R21, R3, RZ ;  /* 0x0000000315157210 */ /* 0x000fe20007ffe0ff */
[----:B-1----:R-:W-:Y:S01]  /*16270*/  IMAD R0, R54, UR4, RZ ;  /* 0x0000000436007c24 */ /* 0x002fe2000f8e02ff */
[----:B------:R-:W5:Y:S01]  /*16280*/  LD.E.128 R36, desc[UR42][R36.64] ;  /* 0x0000002a24247980 */ /* 0x000f62000c101d00 */
[----:B------:R-:W-:Y:S02]  /*16290*/  IMAD.IADD R48, R191, 0x1, R48 ;  /* 0x00000001bf307824 */ /* 0x000fe400078e0230 */
[C---:B------:R-:W-:Y:S01]  /*162a0*/  IMAD R3, R207.reuse, UR5, R0 ;  /* 0x00000005cf037c24 */ /* 0x040fe2000f8e0200 */
        /* <DEDUP_REMOVED lines=8> */
[----:B-1----:R-:W1:Y:S01]  /*16330*/  FENCE.VIEW.ASYNC.S ;  /* 0x00000000000073c6 */ /* 0x002e620000000000 */
[----:B0-----:R-:W-:-:S04]  /*16340*/  @P1 IMAD.HI.U32 R0, R48, R51, RZ ;  /* 0x0000003330001227 */ /* 0x001fc800078e00ff */
        /* <DEDUP_REMOVED lines=16> */
[----:B------:R-:W-:Y:S01]  /*16450*/  IMAD.IADD R50, R187, 0x1, R191 ;  /* 0x00000001bb327824 */ /* 0x000fe200078e02bf */
[----:B------:R-:W-:Y:S01]  /*16460*/  IADD3 R21, R21, R51, RZ ;  /* 0x0000003315157210 */ /* 0x000fe20007ffe0ff */
[----:B------:R-:W-:Y:S02]  /*16470*/  IMAD R40, R0, UR4, RZ ;  /* 0x0000000400287c24 */ /* 0x000fe4000f8e02ff */
[----:B------:R-:W-:Y:S02]  /*16480*/  VIADD R0, R50, 0x20 ;  /* 0x0000002032007836 */ /* 0x000fe40000000000 */
[----:B------:R-:W-:-:S02]  /*16490*/  IMAD R51, R49, UR5, R40 ;  /* 0x0000000531337c24 */ /* 0x000fc4000f8e0228 */
[----:B------:R-:W-:Y:S01]  /*164a0*/  IMAD.WIDE.U32 R20, R49, UR4, R20 ;  /* 0x0000000431147c25 */ /* 0x000fe2000f8e0014 */
[-C--:B------:R-:W-:Y:S01]  /*164b0*/  ISETP.GE.AND P2, PT, R50, R59.reuse, PT ;  /* 0x0000003b3200720c */ /* 0x080fe20003f46270 */
[----:B------:R-:W-:Y:S01]  /*164c0*/  ULDC.64 UR4, c[0x0][0xa80] ;  /* 0x0002a00000047ab9 */ /* 0x000fe20000000a00 */
[----:B------:R-:W-:Y:S01]  /*164d0*/  ISETP.GE.AND P0, PT, R0, R59, PT ;  /* 0x0000003b0000720c */ /* 0x000fe20003f06270 */
[----:B------:R-:W-:Y:S01]  /*164e0*/  VIADD R3, R50, 0x40 ;  /* 0x0000004032037836 */ /* 0x000fe20000000000 */
[----:B------:R-:W-:Y:S01]  /*164f0*/  IADD3 R21, R21, R51, RZ ;  /* 0x0000003315157210 */ /* 0x000fe20007ffe0ff */
[----:B------:R-:W-:Y:S01]  /*16500*/  VIADD R0, R18, 0x28820 ;  /* 0x0002882012007836 */ /* 0x000fe20000000000 */
[C---:B------:R-:W-:Y:S02]  /*16510*/  LEA R40, P3, R20.reuse, UR4, 0x1 ;  /* 0x0000000414287c11 */ /* 0x040fe4000f8608ff */
[----:B------:R-:W-:Y:S02]  /*16520*/  ISETP.GE.AND P1, PT, R3, R59, PT ;  /* 0x0000003b0300720c */ /* 0x000fe40003f26270 */
[----:B------:R-:W-:-:S02]  /*16530*/  LEA.HI.X R3, R20, UR5, R21, 0x1, P3 ;  /* 0x0000000514037c11 */ /* 0x000fc400098f0c15 */
[----:B------:R-:W-:Y:S01]  /*16540*/  PRMT R0, RZ, 0x654, R0 ;  /* 0x00000654ff007816 */ /* 0x000fe20000000000 */
[----:B-1----:R0:W1:Y:S01]  /*16550*/  SHFL.IDX PT, R21, R40, RZ, 0x181f ;  /* 0x00181fff28157589 */ /* 0x00206200000e0000 */
        /* <DEDUP_REMOVED lines=13> */
.L_x_9605:
[----:B------:R-:W-:Y:S05]  /*16630*/  BSYNC B1 ;  /* 0x0000000000017941 */ /* 0x000fea0003800000 */
.L_x_9604:
        /* <DEDUP_REMOVED lines=13> */
.L_x_9607:
[----:B------:R-:W-:Y:S05]  /*16710*/  BSYNC B1 ;  /* 0x0000000000017941 */ /* 0x000fea0003800000 */
.L_x_9606:
        /* <DEDUP_REMOVED lines=13> */
.L_x_9609:
[----:B------:R-:W-:Y:S05]  /*167f0*/  BSYNC B1 ;  /* 0x0000000000017941 */ /* 0x000fea0003800000 */
.L_x_9608:
[----:B------:R-:W-:Y:S01]  /*16800*/  VIADD R0, R50, 0x60 ;  /* 0x0000006032007836 */ /* 0x000fe20000000000 */
[----:B0--3--:R-:W3:Y:S04]  /*16810*/  SHFL.IDX PT, R3, R3, 0x3, 0x181f ;  /* 0x00781f0003037f89 */ /* 0x009ee800000e0000 */
[----:B------:R-:W-:Y:S01]  /*16820*/  ISETP.GE.AND P0, PT, R0, R59, PT ;  /* 0x0000003b0000720c */ /* 0x000fe20003f06270 */
[----:B----4-:R4:W0:-:S12]  /*16830*/  SHFL.IDX PT, R7, R40, 0x3, 0x181f ;  /* 0x00781f0028077f89 */ /* 0x01081800000e0000 */
[----:B----4-:R-:W-:Y:S05]  /*16840*/  @P0 BRA `(.L_x_9610) ;  /* 0x0000000800f80947 */ /* 0x010fea0003800000 */
[----:B------:R-:W-:Y:S02]  /*16850*/  ULDC UR4, c[0x0][0xac8] ;  /* 0x0002b20000047ab9 */ /* 0x000fe40000000800 */
[----:B------:R-:W-:-:S13]  /*16860*/  ISETP.GE.AND P1, PT, R16, UR4, PT ;  /* 0x0000000410007c0c */ /* 0x000fda000bf26270 */
[----:B0-----:R-:W-:-:S04]  /*16870*/  @!P1 LEA R4, P0, R16, R7, 0x1 ;  /* 0x0000000710049211 */ /* 0x001fc800078008ff */
[----:B---3--:R-:W-:Y:S02]  /*16880*/  @!P1 LEA.HI.X R5, R16, R3, R17, 0x1, P0 ;  /* 0x0000000310059211 */ /* 0x008fe400000f0c11 */
[----:B------:R-:W-:-:S03]  /*16890*/  ISETP.GE.AND P0, PT, R2, UR4, PT ;  /* 0x0000000402007c0c */ /* 0x000fc6000bf06270 */
[----:B------:R4:W-:Y:S10]  /*168a0*/  @!P1 ST.E.128 desc[UR42][R4.64], R24 ;  /* 0x0000001804009985 */ /* 0x0009f4000c101d2a */
[----:B------:R-:W-:Y:S05]  /*168b0*/  @P0 BRA `(.L_x_9610) ;  /* 0x0000000800dc0947 */ /* 0x000fea0003800000 */
[----:B----4-:R-:W-:-:S04]  /*168c0*/  LEA R4, P0, R2, R7, 0x1 ;  /* 0x0000000702047211 */ /* 0x010fc800078008ff */
[----:B------:R-:W-:-:S05]  /*168d0*/  LEA.HI.X R5, R2, R3, R184, 0x1, P0 ;  /* 0x0000000302057211 */ /* 0x000fca00000f0cb8 */
[----:B------:R0:W-:Y:S01]  /*168e0*/  ST.E.128 desc[UR42][R4.64], R44 ;  /* 0x0000002c04007985 */ /* 0x0001e2000c101d2a */
[----:B------:R-:W-:Y:S05]  /*168f0*/  BRA `(.L_x_9610) ;  /* 0x0000000800cc7947 */ /* 0x000fea0003800000 */
.L_x_9602:
[----:B------:R-:W-:Y:S01]  /*16900*/  ULDC.64 UR4, c[0x0][0xc00] ;  /* 0x0003000000047ab9 */ /* 0x000fe20000000a00 */
[----:B------:R-:W-:Y:S01]  /*16910*/  IMAD.MOV.U32 R0, RZ, RZ, RZ ;  /* 0x000000ffff007224 */ /* 0x000fe200078e00ff */
[----:B------:R-:W-:Y:S01]  /*16920*/  ISETP.NE.U32.AND P0, PT, RZ, UR4, PT ;  /* 0x00000004ff007c0c */ /* 0x000fe2000bf05070 */
[----:B------:R-:W3:Y:S01]  /*16930*/  LDC R25, c[0x0][0xbe8] ;  /* 0x0002fa00ff197b82 */ /* 0x000ee20000000800 */
        /* <DEDUP_REMOVED lines=12> */
[----:B---3--:R-:W-:Y:S02]  /*16a00*/  ISETP.NE.AND P2, PT, R25, 0x1, PT ;  /* 0x000000011900780c */ /* 0x008fe40003f45270 */
[----:B------:R-:W-:-:S11]  /*16a10*/  ISETP.GE.AND P3, PT, R228, 0x80, PT ;  /* 0x00000080e400780c */ /* 0x000fd60003f66270 */
[----:B------:R-:W3:Y:S08]  /*16a20*/  @P2 LDC R14, c[0x0][0xbec] ;  /* 0x0002fb00ff0e2b82 */ /* 0x000ef00000000800 */
[----:B------:R-:W0:Y:S01]  /*16a30*/  @P2 LDC R27, c[0x0][0xbf0] ;  /* 0x0002fc00ff1b2b82 */ /* 0x000e220000000800 */
[----:B------:R-:W-:Y:S05]  /*16a40*/  @P1 BRA `(.L_x_9611) ;  /* 0x0000000000101947 */ /* 0x000fea0003800000 */
[----:B------:R-:W-:Y:S05]  /*16a50*/  @!P0 BRA `(.L_x_9611) ;  /* 0x00000000000c8947 */ /* 0x000fea0003800000 */
[----:B------:R-:W2:Y:S04]  /*16a60*/  LDG.E R3, desc[UR42][R4.64] ;  /* 0x0000002a04037981 */ /* 0x000ea8000c1e1900 */
[----:B-----5:R-:W2:Y:S02]  /*16a70*/  LDG.E R8, desc[UR42][R4.64+0x4] ;  /* 0x0000042a04087981 */ /* 0x020ea4000c1e1900 */
[----:B--2---:R-:W-:-:S07]  /*16a80*/  IADD3 R8, -R3, R8, RZ ;  /* 0x0000000803087210 */ /* 0x004fce0007ffe1ff */
.L_x_9611:
[----:B------:R-:W-:Y:S01]  /*16a90*/  BSSY B1, `(.L_x_9612) ;  /* 0x000002d000017945 */ /* 0x000fe20003800000 */
[----:B----4-:R-:W-:Y:S02]  /*16aa0*/  SHF.R.S32.HI R13, RZ, 0x1f, R207 ;  /* 0x0000001fff0d7819 */ /* 0x010fe400000114cf */
[----:B------:R-:W-:Y:S02]  /*16ab0*/  SEL R15, R210, RZ, !P0 ;  /* 0x000000ffd20f7207 */ /* 0x000fe40004000000 */
[----:B------:R-:W-:Y:S02]  /*16ac0*/  SEL R211, R211, RZ, !P0 ;  /* 0x000000ffd3d37207 */ /* 0x000fe40004000000 */
[----:B-----5:R-:W-:Y:S01]  /*16ad0*/  SHF.R.S32.HI R11, RZ, 0x1f, R0 ;  /* 0x0000001fff0b7819 */ /* 0x020fe20000011400 */
[----:B------:R-:W-:Y:S06]  /*16ae0*/  @P3 BRA `(.L_x_9613) ;  /* 0x00000000009c3947 */ /* 0x000fec0003800000 */
[----:B------:R-:W4:Y:S01]  /*16af0*/  S2R R12, SR_TID.X ;  /* 0x00000000000c7919 */ /* 0x000f220000002100 */
[----:B------:R-:W5:Y:S02]  /*16b00*/  LDC R9, c[0x0][0xbe8] ;  /* 0x0002fa00ff097b82 */ /* 0x000f640000000800 */
[----:B-----5:R-:W-:Y:S01]  /*16b10*/  IMAD R3, R8, R9, RZ ;  /* 0x0000000908037224 */ /* 0x020fe200078e02ff */
[----:B----4-:R-:W-:-:S04]  /*16b20*/  IADD3 R12, R191, -0x80, R12 ;  /* 0xffffff80bf0c7810 */ /* 0x010fc80007ffe00c */
[----:B------:R-:W-:-:S13]  /*16b30*/  ISETP.GE.AND P0, PT, R12, R3, PT ;  /* 0x000000030c00720c */ /* 0x000fda0003f06270 */
[----:B------:R-:W-:Y:S05]  /*16b40*/  @P0 BRA `(.L_x_9613) ;  /* 0x0000000000840947 */ /* 0x000fea0003800000 */
[----:B------:R-:W-:Y:S01]  /*16b50*/  ISETP.NE.AND P0, PT, R9, 0x1, PT ;  /* 0x000000010900780c */ /* 0x000fe20003f05270 */
[----:B------:R-:W-:Y:S01]  /*16b60*/  ULDC.64 UR4, c[0x0][0xb90] ;  /* 0x0002e40000047ab9 */ /* 0x000fe20000000a00 */
[----:B0-----:R-:W-:Y:S02]  /*16b70*/  IMAD.MOV.U32 R4, RZ, RZ, R0 ;  /* 0x000000ffff047224 */ /* 0x001fe400078e0000 */
[----:B------:R-:W-:Y:S02]  /*16b80*/  IMAD R10, R13, UR4, RZ ;  /* 0x000000040d0a7c24 */ /* 0x000fe4000f8e02ff */
[----:B------:R-:W-:Y:S02]  /*16b90*/  IMAD.MOV.U32 R5, RZ, RZ, R11 ;  /* 0x000000ffff057224 */ /* 0x000fe400078e000b */
[----:B------:R-:W-:Y:S02]  /*16ba0*/  IMAD.MOV.U32 R3, RZ, RZ, R12 ;  /* 0x000000ffff037224 */ /* 0x000fe400078e000c */
[----:B------:R-:W-:-:S03]  /*16bb0*/  IMAD.WIDE.U32 R4, R207, UR4, R4 ;  /* 0x00000004cf047c25 */ /* 0x000fc6000f8e0004 */
[----:B------:R-:W0:Y:S08]  /*16bc0*/  @P0 LDC R7, c[0x0][0xbec] ;  /* 0x0002fb00ff070b82 */ /* 0x000e300000000800 */
[----:B------:R-:W4:Y:S01]  /*16bd0*/  @P0 LDC R21, c[0x0][0xbf0] ;  /* 0x0002fc00ff150b82 */ /* 0x000f220000000800 */
[----:B0-----:R-:W-:-:S04]  /*16be0*/  @P0 IMAD.HI.U32 R6, R12, R7, RZ ;  /* 0x000000070c060227 */ /* 0x001fc800078e00ff */
[----:B------:R-:W-:Y:S01]  /*16bf0*/  IMAD R7, R207, UR5, R10 ;  /* 0x00000005cf077c24 */ /* 0x000fe2000f8e020a */
[----:B------:R-:W-:Y:S01]  /*16c00*/  ULDC.64 UR4, c[0x0][0xb98] ;  /* 0x0002e60000047ab9 */ /* 0x000fe20000000a00 */
[----:B----4-:R-:W-:Y:S01]  /*16c10*/  @P0 SHF.R.U32.HI R3, RZ, R21, R6 ;  /* 0x00000015ff030219 */ /* 0x010fe20000011606 */
[----:B------:R-:W-:Y:S02]  /*16c20*/  IMAD R6, R211, UR4, RZ ;  /* 0x00000004d3067c24 */ /* 0x000fe4000f8e02ff */
[----:B------:R-:W-:Y:S02]  /*16c30*/  IADD3 R5, R5, R7, RZ ;  /* 0x0000000705057210 */ /* 0x000fe40007ffe0ff */
[----:B------:R-:W-:Y:S02]  /*16c40*/  IMAD.MOV R7, RZ, RZ, -R3 ;  /* 0x000000ffff077224 */ /* 0x000fe400078e0a03 */
        /* <DEDUP_REMOVED lines=17> */
.L_x_9613:
[----:B------:R-:W-:Y:S05]  /*16d60*/  BSYNC B1 ;  /* 0x0000000000017941 */ /* 0x000fea0003800000 */
.L_x_9612:
[----:B------:R-:W-:Y:S02]  /*16d70*/  ULDC.64 UR4, c[0x0][0xaa0] ;  /* 0x0002a80000047ab9 */ /* 0x000fe40000000a00 */
[----:B----4-:R-:W-:Y:S02]  /*16d80*/  IMAD R3, R11, UR4, RZ ;  /* 0x000000040b037c24 */ /* 0x010fe4000f8e02ff */
[----:B0-----:R-:W-:-:S04]  /*16d90*/  IMAD.WIDE.U32 R4, R0, UR4, RZ ;  /* 0x0000000400047c25 */ /* 0x001fc8000f8e00ff */
[----:B------:R-:W-:Y:S01]  /*16da0*/  IMAD R3, R0, UR5, R3 ;  /* 0x0000000500037c24 */ /* 0x000fe2000f8e0203 */
[----:B------:R-:W-:Y:S01]  /*16db0*/  LEA R0, R206, R187, 0x5 ;  /* 0x000000bbce007211 */ /* 0x000fe200078e28ff */
[----:B------:R-:W-:Y:S02]  /*16dc0*/  ULDC.64 UR4, c[0x0][0xae8] ;  /* 0x0002ba0000047ab9 */ /* 0x000fe40000000a00 */
[----:B------:R-:W-:Y:S02]  /*16dd0*/  IMAD.IADD R5, R5, 0x1, R3 ;  /* 0x0000000105057824 */ /* 0x000fe400078e0203 */
[----:B------:R-:W-:Y:S02]  /*16de0*/  IMAD R6, R13, UR4, RZ ;  /* 0x000000040d067c24 */ /* 0x000fe4000f8e02ff */
[----:B------:R-:W-:Y:S02]  /*16df0*/  IMAD.IADD R9, R191, 0x1, R0 ;  /* 0x00000001bf097824 */ /* 0x000fe400078e0200 */
[----:B------:R-:W-:-:S02]  /*16e00*/  IMAD R7, R207, UR5, R6 ;  /* 0x00000005cf077c24 */ /* 0x000fc4000f8e0206 */
[----:B------:R-:W-:Y:S01]  /*16e10*/  IMAD.WIDE.U32 R4, R207, UR4, R4 ;  /* 0x00000004cf047c25 */ /* 0x000fe2000f8e0004 */
[----:B------:R-:W-:-:S03]  /*16e20*/  ULDC.64 UR4, c[0x0][0xaf0] ;  /* 0x0002bc0000047ab9 */ /* 0x000fc60000000a00 */
[----:B---3--:R-:W-:Y:S01]  /*16e30*/  @P2 IMAD.HI.U32 R0, R9, R14, RZ ;  /* 0x0000000e09002227 */ /* 0x008fe200078e00ff */
[----:B------:R-:W-:-:S03]  /*16e40*/  IADD3 R5, R5, R7, RZ ;  /* 0x0000000705057210 */ /* 0x000fc60007ffe0ff */
[----:B------:R-:W-:Y:S01]  /*16e50*/  IMAD.MOV.U32 R3, RZ, RZ, R9 ;  /* 0x000000ffff037224 */ /* 0x000fe200078e0009 */
[----:B------:R-:W-:Y:S01]  /*16e60*/  @P2 SHF.R.U32.HI R3, RZ, R27, R0 ;  /* 0x0000001bff032219 */ /* 0x000fe20000011600 */
[----:B------:R-:W-:Y:S02]  /*16e70*/  IMAD R6, R211, UR4, RZ ;  /* 0x00000004d3067c24 */ /* 0x000fe4000f8e02ff */
[----:B------:R-:W-:Y:S01]  /*16e80*/  IMAD.WIDE.U32 R4, R15, UR4, R4 ;  /* 0x000000040f047c25 */ /* 0x000fe2000f8e0004 */
[----:B------:R-:W-:-:S03]  /*16e90*/  SHF.R.S32.HI R0, RZ, 0x1f, R3 ;  /* 0x0000001fff007819 */ /* 0x000fc60000011403 */
        /* <DEDUP_REMOVED lines=12> */
[----:B------:R-:W-:-:S04]  /*16f60*/  IMAD.WIDE.U32 R4, R7, UR4, R4 ;  /* 0x0000000407047c25 */ /* 0x000fc8000f8e0004 */
[----:B------:R-:W-:Y:S01]  /*16f70*/  IMAD R3, R7, UR5, R0 ;  /* 0x0000000507037c24 */ /* 0x000fe2000f8e0200 */
[----:B------:R-:W-:Y:S01]  /*16f80*/  ULDC.64 UR4, c[0x0][0xa80] ;  /* 0x0002a00000047ab9 */ /* 0x000fe20000000a00 */
[----:B------:R-:W-:Y:S01]  /*16f90*/  IMAD.IADD R191, R187, 0x1, R191 ;  /* 0x00000001bbbf7824 */ /* 0x000fe200078e02bf */
[----:B------:R-:W-:Y:S01]  /*16fa0*/  LEA R0, P0, R4, UR4, 0x1 ;  /* 0x0000000404007c11 */ /* 0x000fe2000f8008ff */
[----:B------:R-:W-:Y:S01]  /*16fb0*/  UMOV UR4, 0xffffffff ;  /* 0xffffffff00047882 */ /* 0x000fe20000000000 */
[----:B------:R-:W-:-:S04]  /*16fc0*/  IADD3 R3, R5, R3, RZ ;  /* 0x0000000305037210 */ /* 0x000fc80007ffe0ff */
[----:B------:R-:W-:Y:S01]  /*16fd0*/  LEA.HI.X R4, R4, UR5, R3, 0x1, P0 ;  /* 0x0000000504047c11 */ /* 0x000fe200080f0c03 */
[----:B------:R-:W-:Y:S06]  /*16fe0*/  BRA.DIV UR4, `(.L_x_9614) ;  /* 0x0000009604847947 */ /* 0x000fec000b800000 */
[----:B------:R0:W3:Y:S04]  /*16ff0*/  SHFL.IDX PT, R3, R4, RZ, 0x181f ;  /* 0x00181fff04037589 */ /* 0x0000e800000e0000 */
[----:B------:R0:W4:Y:S02]  /*17000*/  SHFL.IDX PT, R14, R0, RZ, 0x181f ;  /* 0x00181fff000e7589 */ /* 0x00012400000e0000 */
.L_x_9848:
[----:B------:R-:W-:Y:S01]  /*17010*/  IMAD R8, R8, R25, RZ ;  /* 0x0000001908087224 */ /* 0x000fe200078e02ff */
        /* <DEDUP_REMOVED lines=8> */
[-C--:B---3--:R-:W-:Y:S02]  /*170a0*/  @!P2 LEA.HI.X R7, R16, R3.reuse, R17, 0x1, P0 ;  /* 0x000000031007a211 */ /* 0x088fe400000f0c11 */
[----:B------:R-:W-:-:S03]  /*170b0*/  @!P3 LEA.HI.X R15, R2, R3, R184, 0x1, P1 ;  /* 0x00000003020fb211 */ /* 0x000fc600008f0cb8 */
[----:B------:R3:W-:Y:S04]  /*170c0*/  @!P2 ST.E.128 desc[UR42][R6.64], RZ ;  /* 0x000000ff0600a985 */ /* 0x0007e8000c101d2a */
[----:B------:R3:W-:Y:S02]  /*170d0*/  @!P3 ST.E.128 desc[UR42][R14.64], RZ ;  /* 0x000000ff0e00b985 */ /* 0x0007e4000c101d2a */
.L_x_9616:
[----:B------:R-:W-:Y:S05]  /*170e0*/  BSYNC B1 ;  /* 0x0000000000017941 */ /* 0x000fea0003800000 */
.L_x_9615:
[----:B------:R-:W-:-:S03]  /*170f0*/  UMOV UR4, 0xffffffff ;  /* 0xffffffff00047882 */ /* 0x000fc60000000000 */
[----:B------:R-:W-:Y:S05]  /*17100*/  BRA.DIV UR4, `(.L_x_9617) ;  /* 0x0000009604707947 */ /* 0x000fea000b800000 */
[----:B---3--:R3:W0:Y:S04]  /*17110*/  SHFL.IDX PT, R3, R4, 0x1, 0x181f ;  /* 0x00381f0004037f89 */ /* 0x00862800000e0000 */
[----:B----4-:R3:W4:Y:S02]  /*17120*/  SHFL.IDX PT, R14, R0, 0x1, 0x181f ;  /* 0x00381f00000e7f89 */ /* 0x01072400000e0000 */
.L_x_9852:
        /* <DEDUP_REMOVED lines=13> */
.L_x_9619:
[----:B------:R-:W-:Y:S05]  /*17200*/  BSYNC B1 ;  /* 0x0000000000017941 */ /* 0x000fea0003800000 */
.L_x_9618:
[----:B------:R-:W-:-:S03]  /*17210*/  UMOV UR4, 0xffffffff ;  /* 0xffffffff00047882 */ /* 0x000fc60000000000 */
[----:B------:R-:W-:Y:S05]  /*17220*/  BRA.DIV UR4, `(.L_x_9620) ;  /* 0x0000009604707947 */ /* 0x000fea000b800000 */
[----:B0-----:R0:W0:Y:S04]  /*17230*/  SHFL.IDX PT, R3, R4, 0x2, 0x181f ;  /* 0x00581f0004037f89 */ /* 0x00102800000e0000 */
[----:B----4-:R4:W0:Y:S02]  /*17240*/  SHFL.IDX PT, R14, R0, 0x2, 0x181f ;  /* 0x00581f00000e7f89 */ /* 0x01082400000e0000 */
.L_x_9856:
[----:B------:R-:W-:Y:S01]  /*17250*/  VIADD R5, R191, 0x40 ;  /* 0x00000040bf057836 */ /* 0x000fe20000000000 */
[----:B------:R-:W-:Y:S04]  /*17260*/  BSSY B1, `(.L_x_9621) ;  /* 0x000000c000017945 */ /* 0x000fe80003800000 */
        /* <DEDUP_REMOVED lines=11> */
.L_x_9622:
[----:B------:R-:W-:Y:S05]  /*17320*/  BSYNC B1 ;  /* 0x0000000000017941 */ /* 0x000fea0003800000 */
.L_x_9621:
[----:B------:R-:W-:-:S03]  /*17330*/  UMOV UR4, 0xffffffff ;  /* 0xffffffff00047882 */ /* 0x000fc60000000000 */
[----:B------:R-:W-:Y:S05]  /*17340*/  BRA.DIV UR4, `(.L_x_9623) ;  /* 0x0000009604707947 */ /* 0x000fea000b800000 */
[----:B0-----:R0:W0:Y:S04]  /*17350*/  SHFL.IDX PT, R3, R4, 0x3, 0x181f ;  /* 0x00781f0004037f89 */ /* 0x00102800000e0000 */
[----:B------:R0:W0:Y:S02]  /*17360*/  SHFL.IDX PT, R14, R0, 0x3, 0x181f ;  /* 0x00781f00000e7f89 */ /* 0x00002400000e0000 */
.L_x_9860:
[----:B0--34-:R-:W-:-:S04]  /*17370*/  IADD3 R0, R191, 0x60, RZ ;  /* 0x00000060bf007810 */ /* 0x019fc80007ffe0ff */
[----:B------:R-:W-:-:S13]  /*17380*/  ISETP.GE.AND P0, PT, R0, R8, PT ;  /* 0x000000080000720c */ /* 0x000fda0003f06270 */
[----:B------:R-:W-:Y:S05]  /*17390*/  @P0 BRA `(.L_x_9610) ;  /* 0x0000000000240947 */ /* 0x000fea0003800000 */
[----:B------:R-:W-:Y:S02]  /*173a0*/  ULDC UR4, c[0x0][0xac8] ;  /* 0x0002b20000047ab9 */ /* 0x000fe40000000800 */
[----:B------:R-:W-:Y:S02]  /*173b0*/  ISETP.GE.AND P2, PT, R16, UR4, PT ;  /* 0x0000000410007c0c */ /* 0x000fe4000bf46270 */
[----:B------:R-:W-:-:S11]  /*173c0*/  ISETP.GE.AND P3, PT, R2, UR4, PT ;  /* 0x0000000402007c0c */ /* 0x000fd6000bf66270 */
[-C--:B------:R-:W-:Y:S02]  /*173d0*/  @!P2 LEA R4, P0, R16, R14.reuse, 0x1 ;  /* 0x0000000e1004a211 */ /* 0x080fe400078008ff */
[----:B------:R-:W-:Y:S02]  /*173e0*/  @!P3 LEA R14, P1, R2, R14, 0x1 ;  /* 0x0000000e020eb211 */ /* 0x000fe400078208ff */
[-C--:B------:R-:W-:Y:S02]  /*173f0*/  @!P2 LEA.HI.X R5, R16, R3.reuse, R17, 0x1, P0 ;  /* 0x000000031005a211 */ /* 0x080fe400000f0c11 */
[----:B------:R-:W-:-:S03]  /*17400*/  @!P3 LEA.HI.X R15, R2, R3, R184, 0x1, P1 ;  /* 0x00000003020fb211 */ /* 0x000fc600008f0cb8 */
[----:B------:R0:W-:Y:S04]  /*17410*/  @!P2 ST.E.128 desc[UR42][R4.64], RZ ;  /* 0x000000ff0400a985 */ /* 0x0001e8000c101d2a */
[----:B------:R0:W-:Y:S02]  /*17420*/  @!P3 ST.E.128 desc[UR42][R14.64], RZ ;  /* 0x000000ff0e00b985 */ /* 0x0001e4000c101d2a */
.L_x_9610:
[----:B------:R-:W-:Y:S05]  /*17430*/  BSYNC B0 ;  /* 0x0000000000007941 */ /* 0x000fea0003800000 */
.L_x_9601:
[----:B------:R-:W-:Y:S02]  /*17440*/  ULDC UR4, c[0x0][0xc3c] ;  /* 0x00030f0000047ab9 */ /* 0x000fe40000000800 */
[----:B-1----:R-:W-:-:S13]  /*17450*/  ISETP.GE.AND P0, PT, R43, UR4, PT ;  /* 0x000000042b007c0c */ /* 0x002fda000bf06270 */
[----:B------:R-:W-:Y:S05]  /*17460*/  @!P0 BRA `(.L_x_9624) ;  /* 0xfffffe9c00288947 */ /* 0x000fea000383ffff */
[----:B------:R-:W-:Y:S05]  /*17470*/  BRA `(.L_x_9403) ;  /* 0x0000006c00387947 */ /* 0x000fea0003800000 */
.L_x_9401:
        /* <DEDUP_REMOVED lines=16> */
.L_x_9625:
        /* <DEDUP_REMOVED lines=32> */
[----:B-1----:R-:W-:-:S05]  /*17780*/  IMAD R6, R6, UR5, RZ ;  /* 0x0000000506067c24 */ /* 0x002fca000f8e02ff */
[----:B0-----:R-:W-:Y:S02]  /*17790*/  ISETP.GT.AND P6, PT, R6, UR6, PT ;  /* 0x0000000606007c0c */ /* 0x001fe4000bfc4270 */
[----:B------:R-:W-:-:S11]  /*177a0*/  MOV R3, R6 ;  /* 0x0000000600037202 */ /* 0x000fd60000000f00 */
[----:B------:R-:W-:Y:S05]  /*177b0*/  @P6 BRA `(.L_x_9627) ;  /* 0x0000000000986947 */ /* 0x000fea0003800000 */
[----:B------:R-:W0:Y:S01]  /*177c0*/  LDC R10, c[0x0][0xc3c] ;  /* 0x00030f00ff0a7b82 */ /* 0x000e220000000800 */
[----:B------:R-:W-:Y:S01]  /*177d0*/  IMAD.MOV.U32 R6, RZ, RZ, R3 ;  /* 0x000000ffff067224 */ /* 0x000fe200078e0003 */
[----:B------:R-:W-:Y:S01]  /*177e0*/  UMOV UR4, URZ ;  /* 0x0000003f00047c82 */ /* 0x000fe20008000000 */
[----:B------:R-:W-:Y:S01]  /*177f0*/  ULDC UR7, c[0x0][0xc3c] ;  /* 0x00030f0000077ab9 */ /* 0x000fe20000000800 */
[----:B------:R-:W-:-:S05]  /*17800*/  ULDC UR5, c[0x0][0xc38] ;  /* 0x00030e0000057ab9 */ /* 0x000fca0000000800 */
.L_x_9631:
        /* <DEDUP_REMOVED lines=12> */
.L_x_9630:
[----:B------:R-:W-:Y:S05]  /*178d0*/  BSYNC B0 ;  /* 0x0000000000007941 */ /* 0x000fea0003800000 */
.L_x_9629:
        /* <DEDUP_REMOVED lines=20> */
.L_x_9627:
        /* <DEDUP_REMOVED lines=20> */
.L_x_9632:
        /* <DEDUP_REMOVED lines=24> */
[----:B------:R-:W-:-:S03]  /*17ce0*/  IMAD.MOV R2, RZ, RZ, -R2 ;  /* 0x000000ffff027224 */ /* 0x000fc600078e0a02 */
[----:B------:R-:W-:Y:S01]  /*17cf0*/  IADD3 R8, -R13, RZ, RZ ;  /* 0x000000ff0d087210 */ /* 0x000fe20007ffe1ff */
[----:B------:R-:W-:Y:S02]  /*17d00*/  IMAD R6, R6, R2, R9 ;  /* 0x0000000206067224 */ /* 0x000fe400078e0209 */
[----:B------:R-:W-:Y:S01]  /*17d10*/  IMAD.MOV.U32 R2, RZ, RZ, RZ ;  /* 0x000000ffff027224 */ /* 0x000fe200078e00ff */
[----:B------:R-:W-:Y:S02]  /*17d20*/  VIADDMNMX R15, R8, UR5, R7, PT ;  /* 0x00000005080f7c46 */ /* 0x000fe4000b800107 */
[----:B------:R-:W-:Y:S02]  /*17d30*/  IABS R11, R6 ;  /* 0x00000006000b7213 */ /* 0x000fe40000000000 */
[----:B------:R-:W-:Y:S02]  /*17d40*/  IABS R8, R15 ;  /* 0x0000000f00087213 */ /* 0x000fe40000000000 */
[----:B------:R-:W-:-:S02]  /*17d50*/  IADD3 R18, -R15, RZ, RZ ;  /* 0x000000ff0f127210 */ /* 0x000fc40007ffe1ff */
        /* <DEDUP_REMOVED lines=27> */
.L_x_9628:
[----:B------:R-:W-:Y:S01]  /*17f10*/  IMAD.MOV.U32 R17, RZ, RZ, RZ ;  /* 0x000000ffff117224 */ /* 0x000fe200078e00ff */
[----:B------:R-:W-:Y:S01]  /*17f20*/  MOV R18, RZ ;  /* 0x000000ff00127202 */ /* 0x000fe20000000f00 */
[----:B------:R-:W-:-:S07]  /*17f30*/  IMAD.U32 R16, RZ, RZ, UR6 ;  /* 0x00000006ff107e24 */ /* 0x000fce000f8e00ff */
.L_x_9633:
[----:B------:R-:W-:-:S13]  /*17f40*/  ISETP.NE.AND P0, PT, R5, RZ, PT ;  /* 0x000000ff0500720c */ /* 0x000fda0003f05270 */
[----:B------:R-:W0:Y:S01]  /*17f50*/  @!P0 S2R R3, SR_CgaCtaId ;  /* 0x0000000000038919 */ /* 0x000e220000008800 */
[----:B------:R-:W-:-:S04]  /*17f60*/  @!P0 MOV R2, 0x400 ;  /* 0x0000040000028802 */ /* 0x000fc80000000f00 */
[----:B0-----:R-:W-:-:S05]  /*17f70*/  @!P0 LEA R2, R3, R2, 0x18 ;  /* 0x0000000203028211 */ /* 0x001fca00078ec0ff */
[----:B------:R1:W-:Y:S01]  /*17f80*/  @!P0 STS.128 [R2+0x288d0], R16 ;  /* 0x0288d01002008388 */ /* 0x0003e20000000c00 */
[----:B------:R-:W-:Y:S06]  /*17f90*/  BAR.ARV 0x5, 0x180 ;  /* 0x0146000000007b1d */ /* 0x000fec0000002000 */
.L_x_9626:
[----:B------:R2:W-:Y:S01]  /*17fa0*/  STL [R1+0x24], RZ ;  /* 0x000024ff01007387 */ /* 0x0005e20000100800 */
[----:B------:R-:W-:Y:S01]  /*17fb0*/  ULDC UR4, c[0x0][0xc3c] ;  /* 0x00030f0000047ab9 */ /* 0x000fe20000000800 */
[----:B------:R-:W-:Y:S01]  /*17fc0*/  IMAD.MOV.U32 R28, RZ, RZ, 0x1 ;  /* 0x00000001ff1c7424 */ /* 0x000fe200078e00ff */
[----:B0-----:R-:W-:Y:S01]  /*17fd0*/  ISETP.GE.AND P0, PT, R19, UR4, PT ;  /* 0x0000000413007c0c */ /* 0x001fe2000bf06270 */
[----:B------:R-:W-:-:S12]  /*17fe0*/  IMAD.MOV.U32 R25, RZ, RZ, RZ ;  /* 0x000000ffff197224 */ /* 0x000fd800078e00ff */
[----:B--2---:R-:W-:Y:S05]  /*17ff0*/  @P0 BRA `(.L_x_9634) ;  /* 0x0000005c007c0947 */ /* 0x004fea0003800000 */
[----:B------:R-:W0:Y:S01]  /*18000*/  S2UR UR5, SR_CgaCtaId ;  /* 0x00000000000579c3 */ /* 0x000e220000008800 */
[C---:B------:R-:W-:Y:S01]  /*18010*/  IMAD.SHL.U32 R31, R0.reuse, 0x8, RZ ;  /* 0x00000008001f7824 */ /* 0x040fe200078e00ff */
[----:B-1----:R-:W-:Y:S01]  /*18020*/  LOP3.LUT R2, R0, 0x7f, RZ, 0xc0, !PT ;  /* 0x0000007f00027812 */ /* 0x002fe200078ec0ff */
[----:B------:R-:W-:Y:S01]  /*18030*/  UMOV UR4, 0x400 ;  /* 0x0000040000047882 */ /* 0x000fe20000000000 */
[----:B------:R1:W-:Y:S01]  /*18040*/  STL [R1+0x24], RZ ;  /* 0x000024ff01007387 */ /* 0x0003e20000100800 */
[----:B------:R-:W-:Y:S01]  /*18050*/  BSSY B8, `(.L_x_9634) ;  /* 0x00005d9000087945 */ /* 0x000fe20003800000 */
[----:B------:R-:W-:Y:S01]  /*18060*/  LOP3.LUT R3, R31, 0x1f8, RZ, 0xc0, !PT ;  /* 0x000001f81f037812 */ /* 0x000fe200078ec0ff */
[----:B------:R-:W-:Y:S01]  /*18070*/  IMAD.MOV.U32 R29, RZ, RZ, 0x1 ;  /* 0x00000001ff1d7424 */ /* 0x000fe200078e00ff */
[----:B------:R-:W-:Y:S01]  /*18080*/  SHF.L.U32 R36, R2, 0x3, RZ ;  /* 0x0000000302247819 */ /* 0x000fe200000006ff */
[----:B------:R-:W-:Y:S01]  /*18090*/  IMAD.MOV.U32 R27, RZ, RZ, RZ ;  /* 0x000000ffff1b7224 */ /* 0x000fe200078e00ff */
[----:B------:R-:W-:Y:S01]  /*180a0*/  LOP3.LUT R3, R3, 0x38, R0, 0x78, !PT ;  /* 0x0000003803037812 */ /* 0x000fe200078e7800 */
[----:B------:R-:W-:Y:S01]  /*180b0*/  IMAD.SHL.U32 R0, R0, 0x10, RZ ;  /* 0x0000001000007824 */ /* 0x000fe200078e00ff */
[----:B------:R-:W-:Y:S01]  /*180c0*/  SHF.R.U32.HI R2, RZ, 0x3, R2 ;  /* 0x00000003ff027819 */ /* 0x000fe20000011602 */
[----:B------:R-:W-:Y:S01]  /*180d0*/  IMAD.MOV.U32 R28, RZ, RZ, 0x1 ;  /* 0x00000001ff1c7424 */ /* 0x000fe200078e00ff */
[----:B------:R-:W-:Y:S01]  /*180e0*/  LOP3.LUT R36, R3, 0x200, R36, 0xf8, !PT ;  /* 0x0000020003247812 */ /* 0x000fe200078ef824 */
[----:B------:R-:W-:Y:S01]  /*180f0*/  ULOP3.LUT UR38, UR36, 0x2, URZ, 0xfc, !UPT ;  /* 0x0000000224267892 */ /* 0x000fe2000f8efc3f */
[----:B------:R-:W-:Y:S01]  /*18100*/  LOP3.LUT R0, R0, 0x70, RZ, 0xc0, !PT ;  /* 0x0000007000007812 */ /* 0x000fe200078ec0ff */
[----:B------:R-:W-:Y:S01]  /*18110*/  ULDC.64 UR40, c[0x0][0x198] ;  /* 0x0000660000287ab9 */ /* 0x000fe20000000a00 */
[----:B------:R-:W-:Y:S01]  /*18120*/  LOP3.LUT R31, R31, 0x38, RZ, 0xc0, !PT ;  /* 0x000000381f1f7812 */ /* 0x000fe200078ec0ff */
[----:B------:R-:W-:Y:S01]  /*18130*/  ULDC UR37, c[0x0][0xc] ;  /* 0x0000030000257ab9 */ /* 0x000fe20000000800 */
[----:B------:R-:W-:-:S02]  /*18140*/  LOP3.LUT R2, R2, R0, RZ, 0xfc, !PT ;  /* 0x0000000002027212 */ /* 0x000fc400078efcff */
[----:B------:R-:W-:Y:S01]  /*18150*/  MOV R25, RZ ;  /* 0x000000ff00197202 */ /* 0x000fe20000000f00 */
[----:B0-----:R-:W-:Y:S01]  /*18160*/  ULEA UR4, UR5, UR4, 0x18 ;  /* 0x0000000405047291 */ /* 0x001fe2000f8ec03f */
[----:B------:R-:W-:-:S05]  /*18170*/  LOP3.LUT R30, R31, 0x40, RZ, 0xfc, !PT ;  /* 0x000000401f1e7812 */ /* 0x000fca00078efcff */
[----:B------:R-:W-:-:S04]  /*18180*/  IMAD.U32 R22, RZ, RZ, UR4 ;  /* 0x00000004ff167e24 */ /* 0x000fc8000f8e00ff */
[----:B------:R-:W-:-:S05]  /*18190*/  IMAD R0, R36, 0x2, R22 ;  /* 0x0000000224007824 */ /* 0x000fca00078e0216 */
[----:B------:R1:W-:Y:S02]  /*181a0*/  STL [R1+0x8], R0 ;  /* 0x0000080001007387 */ /* 0x0003e40000100800 */
.L_x_9733:
[----:B0-----:R-:W0:Y:S02]  /*181b0*/  LDC.64 R2, c[0x0][0xc88] ;  /* 0x00032200ff027b82 */ /* 0x001e240000000a00 */
[----:B0-----:R-:W-:-:S05]  /*181c0*/  IMAD.WIDE R2, R19, 0x4, R2 ;  /* 0x0000000413027825 */ /* 0x001fca00078e0202 */
[----:B-1----:R-:W1:Y:S01]  /*181d0*/  LDG.E R33, desc[UR42][R2.64] ;  /* 0x0000002a02217981 */ /* 0x002e62000c1e1900 */
[----:B------:R-:W-:Y:S05]  /*181e0*/  YIELD ;  /* 0x0000000000007946 */ /* 0x000fea0003800000 */
[----:B------:R-:W-:Y:S01]  /*181f0*/  ULDC.64 UR4, c[0x0][0xa28] ;  /* 0x00028a0000047ab9 */ /* 0x000fe20000000a00 */
[----:B------:R-:W-:Y:S01]  /*18200*/  MOV R11, RZ ;  /* 0x000000ff000b7202 */ /* 0x000fe20000000f00 */
[----:B------:R-:W-:Y:S01]  /*18210*/  IMAD.MOV.U32 R6, RZ, RZ, RZ ;  /* 0x000000ffff067224 */ /* 0x000fe200078e00ff */
[----:B------:R-:W-:Y:S01]  /*18220*/  ISETP.NE.U32.AND P0, PT, RZ, UR4, PT ;  /* 0x00000004ff007c0c */ /* 0x000fe2000bf05070 */
[----:B------:R-:W-:Y:S01]  /*18230*/  ULDC.64 UR8, c[0x0][0xa18] ;  /* 0x0002860000087ab9 */ /* 0x000fe20000000a00 */
[----:B------:R-:W-:-:S02]  /*18240*/  ULDC.64 UR6, c[0x0][0xa10] ;  /* 0x0002840000067ab9 */ /* 0x000fc40000000a00 */
[----:B------:R-:W-:Y:S02]  /*18250*/  ISETP.NE.AND.EX P0, PT, RZ, UR5, PT, P0 ;  /* 0x00000005ff007c0c */ /* 0x000fe4000bf05300 */
[----:B-1----:R-:W-:-:S11]  /*18260*/  SHF.R.S32.HI R0, RZ, 0x1f, R33 ;  /* 0x0000001fff007819 */ /* 0x002fd60000011421 */
        /* <DEDUP_REMOVED lines=12> */
[----:B------:R-:W-:Y:S02]  /*18330*/  ISETP.NE.U32.AND P1, PT, RZ, UR6, PT ;  /* 0x00000006ff007c0c */ /* 0x000fe4000bf25070 */
[----:B-1----:R-:W-:-:S02]  /*18340*/  IADD3 R2, P3, R23, UR4, RZ ;  /* 0x0000000417027c10 */ /* 0x002fc4000ff7e0ff */
[----:B------:R-:W-:Y:S02]  /*18350*/  ISETP.NE.AND.EX P1, PT, RZ, UR7, PT, P1 ;  /* 0x00000007ff007c0c */ /* 0x000fe4000bf25310 */
[----:B------:R-:W-:Y:S02]  /*18360*/  IADD3.X R3, R24, UR5, RZ, P3, !PT ;  /* 0x0000000518037c10 */ /* 0x000fe40009ffe4ff */
[----:B------:R-:W-:-:S03]  /*18370*/  IADD3 R4, P4, R23, UR6, RZ ;  /* 0x0000000617047c10 */ /* 0x000fc6000ff9e0ff */
[----:B---3--:R-:W3:Y:S01]  /*18380*/  @P0 LDG.E R6, desc[UR42][R2.64] ;  /* 0x0000002a02060981 */ /* 0x008ee2000c1e1900 */
[----:B------:R-:W-:Y:S01]  /*18390*/  ULDC UR4, c[0x0][0x288] ;  /* 0x0000a20000047ab9 */ /* 0x000fe20000000800 */
[----:B------:R-:W-:Y:S02]  /*183a0*/  IADD3.X R5, R24, UR7, RZ, P4, !PT ;  /* 0x0000000718057c10 */ /* 0x000fe4000a7fe4ff */
[----:B------:R-:W-:Y:S01]  /*183b0*/  MOV R8, UR4 ;  /* 0x0000000400087c02 */ /* 0x000fe20008000f00 */
[----:B------:R-:W-:Y:S02]  /*183c0*/  ULDC.64 UR4, c[0x0][0x418] ;  /* 0x0001060000047ab9 */ /* 0x000fe40000000a00 */
        /* <DEDUP_REMOVED lines=12> */
[----:B0-----:R-:W-:Y:S01]  /*18490*/  IMAD.U32 R7, RZ, RZ, UR5 ;  /* 0x00000005ff077e24 */ /* 0x001fe2000f8e00ff */
[----:B---3--:R0:W-:Y:S04]  /*184a0*/  STL [R1+0x14], R8 ;  /* 0x0000140801007387 */ /* 0x0081e80000100800 */
[----:B--2---:R1:W-:Y:S01]  /*184b0*/  STL [R1], R11 ;  /* 0x0000000b01007387 */ /* 0x0043e20000100800 */
[----:B------:R-:W-:Y:S02]  /*184c0*/  IMAD.MOV.U32 R10, RZ, RZ, R8 ;  /* 0x000000ffff0a7224 */ /* 0x000fe400078e0008 */
[----:B0-----:R-:W-:Y:S01]  /*184d0*/  IMAD.U32 R8, RZ, RZ, UR4 ;  /* 0x00000004ff087e24 */ /* 0x001fe2000f8e00ff */
[----:B----4-:R-:W-:Y:S06]  /*184e0*/  @P2 BRA `(.L_x_9635) ;  /* 0x0000000000142947 */ /* 0x010fec0003800000 */
[----:B------:R-:W-:Y:S05]  /*184f0*/  @!P0 BRA `(.L_x_9635) ;  /* 0x0000000000108947 */ /* 0x000fea0003800000 */
[----:B------:R-:W2:Y:S04]  /*18500*/  LDG.E R9, desc[UR42][R2.64] ;  /* 0x0000002a02097981 */ /* 0x000ea8000c1e1900 */
[----:B------:R-:W2:Y:S02]  /*18510*/  LDG.E R6, desc[UR42][R2.64+0x4] ;  /* 0x0000042a02067981 */ /* 0x000ea4000c1e1900 */
[----:B--2---:R-:W-:-:S05]  /*18520*/  IADD3 R10, -R9, R6, RZ ;  /* 0x00000006090a7210 */ /* 0x004fca0007ffe1ff */
[----:B------:R0:W-:Y:S02]  /*18530*/  STL [R1+0x14], R10 ;  /* 0x0000140a01007387 */ /* 0x0001e40000100800 */
.L_x_9635:
        /* <DEDUP_REMOVED lines=9> */
.L_x_9636:
        /* <DEDUP_REMOVED lines=9> */
.L_x_9637:
[----:B--2---:R-:W2:Y:S01]  /*18660*/  @P1 LDG.E R2, desc[UR42][R4.64] ;  /* 0x0000002a04021981 */ /* 0x004ea2000c1e1900 */
[----:B------:R-:W3:Y:S03]  /*18670*/  LDC R3, c[0x0][0x448] ;  /* 0x00011200ff037b82 */ /* 0x000ee60000000800 */
[----:B------:R4:W2:Y:S01]  /*18680*/  @P1 LDG.E R9, desc[UR42][R4.64+0x4] ;  /* 0x0000042a04091981 */ /* 0x0008a2000c1e1900 */
[----:B-----5:R-:W-:Y:S01]  /*18690*/  IMAD.IADD R8, R8, 0x1, -R11 ;  /* 0x0000000108087824 */ /* 0x020fe200078e0a0b */
[----:B------:R-:W-:Y:S04]  /*186a0*/  BSSY B0, `(.L_x_9638) ;  /* 0x0000127000007945 */ /* 0x000fe80003800000 */
[----:B----4-:R-:W-:-:S04]  /*186b0*/  IADD3 R4, -R8, RZ, RZ ;  /* 0x000000ff08047210 */ /* 0x010fc80007ffe1ff */
[----:B------:R-:W-:Y:S02]  /*186c0*/  VIMNMX R4, RZ, R4, !PT ;  /* 0x00000004ff047248 */ /* 0x000fe40007fe0100 */
[----:B---3--:R-:W-:-:S13]  /*186d0*/  ISETP.NE.AND P0, PT, R3, 0x1, PT ;  /* 0x000000010300780c */ /* 0x008fda0003f05270 */
[----:B------:R-:W3:Y:S08]  /*186e0*/  @P0 LDC R3, c[0x0][0x44c] ;  /* 0x00011300ff030b82 */ /* 0x000ef00000000800 */
[----:B------:R-:W4:Y:S01]  /*186f0*/  @P0 LDC R6, c[0x0][0x450] ;  /* 0x00011400ff060b82 */ /* 0x000f220000000800 */
[----:B--2---:R-:W-:Y:S01]  /*18700*/  @P1 IMAD.IADD R7, R9, 0x1, -R2 ;  /* 0x0000000109071824 */ /* 0x004fe200078e0a02 */
[----:B------:R-:W-:-:S04]  /*18710*/  SHF.L.U32 R2, R17, 0x7, RZ ;  /* 0x0000000711027819 */ /* 0x000fc800000006ff */
[----:B------:R-:W-:Y:S01]  /*18720*/  IADD3 R37, R8, R7, RZ ;  /* 0x0000000708257210 */ /* 0x000fe20007ffe0ff */
[----:B------:R-:W-:-:S04]  /*18730*/  VIADD R2, R2, 0x7f ;  /* 0x0000007f02027836 */ /* 0x000fc80000000000 */
[----:B---3--:R-:W-:-:S04]  /*18740*/  @P0 IMAD.HI.U32 R9, R2, R3, RZ ;  /* 0x0000000302090227 */ /* 0x008fc800078e00ff */
[----:B------:R-:W-:Y:S01]  /*18750*/  IMAD.MOV.U32 R3, RZ, RZ, R2 ;  /* 0x000000ffff037224 */ /* 0x000fe200078e0002 */
[----:B----4-:R-:W-:Y:S01]  /*18760*/  @P0 SHF.R.U32.HI R3, RZ, R6, R9 ;  /* 0x00000006ff030219 */ /* 0x010fe20000011609 */
[C---:B------:R-:W-:Y:S01]  /*18770*/  VIADD R5, R37.reuse, 0x7f ;  /* 0x0000007f25057836 */ /* 0x040fe20000000000 */
[----:B------:R-:W-:-:S04]  /*18780*/  IADD3 R6, R37, 0x80, -R10 ;  /* 0x0000008025067810 */ /* 0x000fc80007ffe80a */
[----:B------:R-:W-:Y:S01]  /*18790*/  SHF.R.S32.HI R2, RZ, 0x1f, R5 ;  /* 0x0000001fff027819 */ /* 0x000fe20000011405 */
[----:B------:R-:W-:-:S03]  /*187a0*/  IMAD.IADD R3, R6, 0x1, R3 ;  /* 0x0000000106037824 */ /* 0x000fc600078e0203 */
[----:B------:R-:W-:Y:S02]  /*187b0*/  LEA.HI R5, R2, R5, RZ, 0x7 ;  /* 0x0000000502057211 */ /* 0x000fe400078f38ff */
[----:B------:R-:W-:Y:S02]  /*187c0*/  SHF.R.S32.HI R2, RZ, 0x1f, R3 ;  /* 0x0000001fff027819 */ /* 0x000fe40000011403 */
[----:B------:R-:W-:Y:S02]  /*187d0*/  SHF.R.S32.HI R5, RZ, 0x7, R5 ;  /* 0x00000007ff057819 */ /* 0x000fe40000011405 */
[----:B------:R-:W-:-:S04]  /*187e0*/  LEA.HI R2, R2, R3, RZ, 0x7 ;  /* 0x0000000302027211 */ /* 0x000fc800078f38ff */
[----:B------:R-:W-:-:S04]  /*187f0*/  SHF.R.S32.HI R2, RZ, 0x7, R2 ;  /* 0x00000007ff027819 */ /* 0x000fc80000011402 */
[----:B------:R-:W-:-:S05]  /*18800*/  VIMNMX R3, R5, R2, PT ;  /* 0x0000000205037248 */ /* 0x000fca0003fe0100 */
[----:B------:R-:W-:-:S05]  /*18810*/  IMAD R2, R3, 0x80, -R8 ;  /* 0x0000008003027824 */ /* 0x000fca00078e0a08 */
[----:B------:R-:W-:-:S04]  /*18820*/  VIMNMX R7, R2, R7, PT ;  /* 0x0000000702077248 */ /* 0x000fc80003fe0100 */
[----:B------:R-:W-:Y:S02]  /*18830*/  ISETP.GT.AND P0, PT, R7, R4, PT ;  /* 0x000000040700720c */ /* 0x000fe40003f04270 */
[----:B------:R-:W-:-:S11]  /*18840*/  SHF.R.U32.HI R4, RZ, 0x7, R4 ;  /* 0x00000007ff047819 */ /* 0x000fd60000011604 */
[----:B------:R-:W-:-:S05]  /*18850*/  @P0 VIADD R2, R7, 0x7f ;  /* 0x0000007f07020836 */ /* 0x000fca0000000000 */
        /* <DEDUP_REMOVED lines=14> */
.L_x_9863:
[----:B---3--:R-:W-:Y:S02]  /*18940*/  ISETP.NE.AND P0, PT, R14, RZ, PT ;  /* 0x000000ff0e00720c */ /* 0x008fe40003f05270 */
[----:B------:R-:W-:-:S11]  /*18950*/  PLOP3.LUT P6, PT, PT, PT, PT, 0x8, 0x0 ;  /* 0x000000000000781c */ /* 0x000fd60003fce170 */
[----:B------:R-:W-:Y:S05]  /*18960*/  @P0 BRA `(.L_x_9641) ;  /* 0x00000000000c0947 */ /* 0x000fea0003800000 */
[----:B------:R-:W-:-:S03]  /*18970*/  UMOV UR4, 0xffffffff ;  /* 0xffffffff00047882 */ /* 0x000fc60000000000 */
[----:B------:R-:W-:Y:S05]  /*18980*/  BRA.DIV UR4, `(.L_x_9642) ;  /* 0x00000082045c7947 */ /* 0x000fea000b800000 */
[----:B------:R-:W-:-:S13]  /*18990*/  ELECT P6, URZ, PT ;  /* 0x00000000003f782f */ /* 0x000fda00038c0000 */
.L_x_9641:
        /* <DEDUP_REMOVED lines=9> */
.L_x_9866:
[----:B------:R-:W-:Y:S05]  /*18a30*/  BSYNC B1 ;  /* 0x0000000000017941 */ /* 0x000fea0003800000 */
.L_x_9643:
[----:B------:R-:W-:Y:S04]  /*18a40*/  BSSY B1, `(.L_x_9645) ;  /* 0x000006e000017945 */ /* 0x000fe80003800000 */
[----:B------:R-:W-:Y:S05]  /*18a50*/  @!P6 BRA `(.L_x_9646) ;  /* 0x0000000400b0e947 */ /* 0x000fea0003800000 */
[----:B--2---:R-:W-:Y:S01]  /*18a60*/  IMAD R7, R27, 0x8, R22 ;  /* 0x000000081b077824 */ /* 0x004fe200078e0216 */
[----:B------:R-:W-:Y:S01]  /*18a70*/  SHF.L.U32 R8, R29, 0x1f, RZ ;  /* 0x0000001f1d087819 */ /* 0x000fe200000006ff */
[----:B------:R-:W2:Y:S01]  /*18a80*/  S2R R9, SR_TID.X ;  /* 0x0000000000097919 */ /* 0x000ea20000002100 */
[----:B------:R-:W-:Y:S02]  /*18a90*/  BSSY B2, `(.L_x_9647) ;  /* 0x0000005000027945 */ /* 0x000fe40003800000 */
[----:B------:R-:W3:Y:S01]  /*18aa0*/  SYNCS.PHASECHK.TRANS64.TRYWAIT P0, [R7+URZ+0x288a0], R8 ;  /* 0x0288a008070075a7 */ /* 0x000ee2000800017f */
[----:B--2---:R-:W-:-:S04]  /*18ab0*/  LOP3.LUT R9, R9, 0x7f, RZ, 0xc0, !PT ;  /* 0x0000007f09097812 */ /* 0x004fc800078ec0ff */
[----:B------:R-:W-:Y:S01]  /*18ac0*/  ISETP.NE.AND P1, PT, R9, RZ, PT ;  /* 0x000000ff0900720c */ /* 0x000fe20003f25270 */
[----:B---3--:R-:W-:-:S12]  /*18ad0*/  @!P0 BRA `(.L_x_9648) ;  /* 0x00000080003c8947 */ /* 0x008fd80003800000 */
.L_x_9867:
[----:B------:R-:W-:Y:S05]  /*18ae0*/  BSYNC B2 ;  /* 0x0000000000027941 */ /* 0x000fea0003800000 */
.L_x_9647:
[----:B------:R-:W-:Y:S04]  /*18af0*/  BSSY B2, `(.L_x_9649) ;  /* 0x0000009000027945 */ /* 0x000fe80003800000 */
[----:B------:R-:W-:Y:S05]  /*18b00*/  @P1 BRA `(.L_x_9650) ;  /* 0x00000000001c1947 */ /* 0x000fea0003800000 */
[----:B0-----:R-:W0:Y:S01]  /*18b10*/  S2R R10, SR_TID.X ;  /* 0x00000000000a7919 */ /* 0x001e220000002100 */
[----:B------:R-:W-:-:S04]  /*18b20*/  IMAD.MOV.U32 R9, RZ, RZ, 0x8000 ;  /* 0x00008000ff097424 */ /* 0x000fc800078e00ff */
[----:B------:R3:W-:Y:S01]  /*18b30*/  SYNCS.ARRIVE.TRANS64 RZ, [R7+URZ+0x28890], R9 ;  /* 0x0288900907ff79a7 */ /* 0x0007e2000800003f */
[----:B0-----:R-:W-:-:S04]  /*18b40*/  LOP3.LUT R10, R10, 0x1f, RZ, 0xc0, !PT ;  /* 0x0000001f0a0a7812 */ /* 0x001fc800078ec0ff */
[----:B------:R-:W-:-:S13]  /*18b50*/  ISETP.NE.AND P0, PT, R10, RZ, PT ;  /* 0x000000ff0a00720c */ /* 0x000fda0003f05270 */
[----:B---3--:R-:W-:Y:S05]  /*18b60*/  @!P0 BRA `(.L_x_9650) ;  /* 0x0000000000048947 */ /* 0x008fea0003800000 */
[----:B------:R-:W-:Y:S01]  /*18b70*/  BPT.TRAP 0x1 ;  /* 0x000000040000795c */ /* 0x000fe20000300000 */
.L_x_9650:
[----:B------:R-:W-:Y:S05]  /*18b80*/  BSYNC B2 ;  /* 0x0000000000027941 */ /* 0x000fea0003800000 */
.L_x_9649:
[----:B------:R-:W-:Y:S01]  /*18b90*/  IMAD.MOV.U32 R14, RZ, RZ, RZ ;  /* 0x000000ffff0e7224 */ /* 0x000fe200078e00ff */
[----:B------:R-:W-:Y:S01]  /*18ba0*/  LEA R9, R3, R0, 0x7 ;  /* 0x0000000003097211 */ /* 0x000fe200078e38ff */
[C---:B0-----:R-:W-:Y:S01]  /*18bb0*/  IMAD R10, R27.reuse, 0x8000, R22 ;  /* 0x000080001b0a7824 */ /* 0x041fe200078e0216 */
[----:B------:R-:W-:Y:S01]  /*18bc0*/  UIADD3 UR4, UP0, UR40, 0x570, URZ ;  /* 0x0000057028047890 */ /* 0x000fe2000ff1e03f */
[----:B------:R-:W-:Y:S01]  /*18bd0*/  PLOP3.LUT P0, PT, PT, PT, PT, 0x80, 0x0 ;  /* 0x000000000000781c */ /* 0x000fe20003f0f070 */
[----:B-1----:R-:W-:Y:S01]  /*18be0*/  IMAD.SHL.U32 R11, R27, 0x4000, RZ ;  /* 0x000040001b0b7824 */ /* 0x002fe200078e00ff */
[----:B------:R-:W-:Y:S01]  /*18bf0*/  R2UR UR10, R14 ;  /* 0x000000000e0a72ca */ /* 0x000fe200000e0000 */
[----:B------:R-:W-:Y:S01]  /*18c00*/  VIADD R9, R9, 0xffffff80 ;  /* 0xffffff8009097836 */ /* 0x000fe20000000000 */
[----:B------:R-:W-:Y:S01]  /*18c10*/  IADD3 R12, R7, 0x28890, RZ ;  /* 0x00028890070c7810 */ /* 0x000fe20007ffe0ff */
[----:B------:R-:W-:Y:S01]  /*18c20*/  VIADD R13, R10, 0x18400 ;  /* 0x000184000a0d7836 */ /* 0x000fe20000000000 */
[----:B------:R-:W-:Y:S01]  /*18c30*/  UIADD3.X UR5, URZ, UR41, URZ, UP0, !UPT ;  /* 0x000000293f057290 */ /* 0x000fe200087fe43f */
[----:B------:R-:W-:Y:S01]  /*18c40*/  UMOV UR6, 0x0 ;  /* 0x0000000000067882 */ /* 0x000fe20000000000 */
[----:B------:R-:W-:-:S10]  /*18c50*/  UMOV UR7, 0x12f00000 ;  /* 0x12f0000000077882 */ /* 0x000fd40000000000 */
.L_x_9651:
        /* <DEDUP_REMOVED lines=16> */
.L_x_9652:
        /* <DEDUP_REMOVED lines=13> */
.L_x_9868:
[----:B------:R-:W-:Y:S05]  /*18e30*/  BSYNC B2 ;  /* 0x0000000000027941 */ /* 0x000fea0003800000 */
.L_x_9653:
[----:B------:R-:W-:Y:S01]  /*18e40*/  BSSY B2, `(.L_x_9655) ;  /* 0x000000b000027945 */ /* 0x000fe20003800000 */
[----:B------:R-:W-:Y:S01]  /*18e50*/  MOV R12, 0x0 ;  /* 0x00000000000c7802 */ /* 0x000fe20000000f00 */
[----:B------:R-:W-:Y:S02]  /*18e60*/  IMAD.MOV.U32 R13, RZ, RZ, 0x12f00000 ;  /* 0x12f00000ff0d7424 */ /* 0x000fe400078e00ff */
[----:B------:R-:W-:Y:S05]  /*18e70*/  @P1 BRA `(.L_x_9656) ;  /* 0x00000000001c1947 */ /* 0x000fea0003800000 */
[----:B------:R-:W1:Y:S01]  /*18e80*/  S2R R10, SR_TID.X ;  /* 0x00000000000a7919 */ /* 0x000e620000002100 */
[----:B0-2---:R-:W-:-:S04]  /*18e90*/  IMAD.MOV.U32 R8, RZ, RZ, 0x8000 ;  /* 0x00008000ff087424 */ /* 0x005fc800078e00ff */
[----:B------:R3:W-:Y:S01]  /*18ea0*/  SYNCS.ARRIVE.TRANS64 RZ, [R7+URZ+0x288b0], R8 ;  /* 0x0288b00807ff79a7 */ /* 0x0007e2000800003f */
[----:B-1----:R-:W-:-:S04]  /*18eb0*/  LOP3.LUT R10, R10, 0x1f, RZ, 0xc0, !PT ;  /* 0x0000001f0a0a7812 */ /* 0x002fc800078ec0ff */
[----:B------:R-:W-:-:S13]  /*18ec0*/  ISETP.NE.AND P0, PT, R10, RZ, PT ;  /* 0x000000ff0a00720c */ /* 0x000fda0003f05270 */
[----:B---3--:R-:W-:Y:S05]  /*18ed0*/  @!P0 BRA `(.L_x_9656) ;  /* 0x0000000000048947 */ /* 0x008fea0003800000 */
[----:B------:R-:W-:Y:S01]  /*18ee0*/  BPT.TRAP 0x1 ;  /* 0x000000040000795c */ /* 0x000fe20000300000 */
.L_x_9656:
[----:B------:R-:W-:Y:S05]  /*18ef0*/  BSYNC B2 ;  /* 0x0000000000027941 */ /* 0x000fea0003800000 */
.L_x_9655:
[----:B------:R-:W-:Y:S01]  /*18f00*/  R2UR UR10, R14 ;  /* 0x000000000e0a72ca */ /* 0x000fe200000e0000 */
[----:B------:R-:W-:Y:S01]  /*18f10*/  IMAD R11, R11, 0x2, R22 ;  /* 0x000000020b0b7824 */ /* 0x000fe200078e0216 */
[----:B------:R-:W-:Y:S01]  /*18f20*/  R2UR UR6, R12 ;  /* 0x000000000c0672ca */ /* 0x000fe200000e0000 */
[----:B------:R-:W-:Y:S01]  /*18f30*/  UIADD3 UR4, UP0, UR40, 0x670, URZ ;  /* 0x0000067028047890 */ /* 0x000fe2000ff1e03f */
[----:B------:R-:W-:Y:S01]  /*18f40*/  R2UR UR7, R13 ;  /* 0x000000000d0772ca */ /* 0x000fe200000e0000 */
[----:B0-2---:R-:W-:Y:S01]  /*18f50*/  VIADD R8, R11, 0x400 ;  /* 0x000004000b087836 */ /* 0x005fe20000000000 */
[----:B------:R-:W-:Y:S01]  /*18f60*/  PLOP3.LUT P0, PT, PT, PT, PT, 0x80, 0x0 ;  /* 0x000000000000781c */ /* 0x000fe20003f0f070 */
[----:B------:R-:W-:Y:S01]  /*18f70*/  UIADD3.X UR5, URZ, UR41, URZ, UP0, !UPT ;  /* 0x000000293f057290 */ /* 0x000fe200087fe43f */
[----:B------:R-:W-:-:S11]  /*18f80*/  IADD3 R7, R7, 0x288b0, RZ ;  /* 0x000288b007077810 */ /* 0x000fd60007ffe0ff */
.L_x_9657:
        /* <DEDUP_REMOVED lines=15> */
.L_x_9658:
        /* <DEDUP_REMOVED lines=10> */
.L_x_9646:
[----:B------:R-:W-:Y:S05]  /*19120*/  BSYNC B1 ;  /* 0x0000000000017941 */ /* 0x000fea0003800000 */
.L_x_9645:
[----:B-1----:R-:W-:Y:S01]  /*19130*/  IADD3 R11, R3, -0x2, RZ ;  /* 0xfffffffe030b7810 */ /* 0x002fe20007ffe0ff */
[----:B------:R-:W-:Y:S01]  /*19140*/  VIADD R27, R27, 0x1 ;  /* 0x000000011b1b7836 */ /* 0x000fe20000000000 */
[----:B------:R-:W-:Y:S02]  /*19150*/  PLOP3.LUT P0, PT, PT, PT, PT, 0x8, 0x0 ;  /* 0x000000000000781c */ /* 0x000fe40003f0e170 */
[----:B------:R-:W-:Y:S02]  /*19160*/  ISETP.GE.AND P2, PT, R11, R4, PT ;  /* 0x000000040b00720c */ /* 0x000fe40003f46270 */
[----:B------:R-:W-:-:S04]  /*19170*/  ISETP.NE.AND P1, PT, R27, 0x2, PT ;  /* 0x000000021b00780c */ /* 0x000fc80003f25270 */
[----:B------:R-:W-:Y:S02]  /*19180*/  SEL R8, RZ, 0x1, P1 ;  /* 0x00000001ff087807 */ /* 0x000fe40000800000 */
[----:B------:R-:W-:Y:S02]  /*19190*/  SEL R27, R27, RZ, P1 ;  /* 0x000000ff1b1b7207 */ /* 0x000fe40000800000 */
[----:B------:R-:W-:-:S03]  /*191a0*/  LOP3.LUT R29, R29, R8, RZ, 0x3c, !PT ;  /* 0x000000081d1d7212 */ /* 0x000fc600078e3cff */
[----:B------:R-:W-:Y:S05]  /*191b0*/  @!P2 BRA `(.L_x_9639) ;  /* 0x0000000400d4a947 */ /* 0x000fea0003800000 */
.L_x_9673:
[----:B------:R-:W-:Y:S05]  /*191c0*/  YIELD ;  /* 0x0000000000007946 */ /* 0x000fea0003800000 */
[----:B------:R-:W-:Y:S04]  /*191d0*/  BSSY B1, `(.L_x_9659) ;  /* 0x000006b000017945 */ /* 0x000fe80003800000 */
[----:B------:R-:W-:Y:S05]  /*191e0*/  @!P6 BRA `(.L_x_9660) ;  /* 0x0000000400a4e947 */ /* 0x000fea0003800000 */
[----:B0-----:R-:W-:Y:S01]  /*191f0*/  IMAD R10, R27, 0x8, R22 ;  /* 0x000000081b0a7824 */ /* 0x001fe200078e0216 */
[----:B------:R-:W-:Y:S01]  /*19200*/  SHF.L.U32 R9, R29, 0x1f, RZ ;  /* 0x0000001f1d097819 */ /* 0x000fe200000006ff */
[----:B------:R-:W0:Y:S01]  /*19210*/  S2R R3, SR_TID.X ;  /* 0x0000000000037919 */ /* 0x000e220000002100 */
[----:B------:R-:W-:Y:S02]  /*19220*/  BSSY B2, `(.L_x_9661) ;  /* 0x0000005000027945 */ /* 0x000fe40003800000 */
[----:B------:R-:W1:Y:S01]  /*19230*/  SYNCS.PHASECHK.TRANS64.TRYWAIT P1, [R10+URZ+0x288a0], R9 ;  /* 0x0288a0090a0075a7 */ /* 0x000e62000802017f */
[----:B0-----:R-:W-:-:S04]  /*19240*/  LOP3.LUT R3, R3, 0x7f, RZ, 0xc0, !PT ;  /* 0x0000007f03037812 */ /* 0x001fc800078ec0ff */
[----:B------:R-:W-:Y:S01]  /*19250*/  ISETP.NE.AND P2, PT, R3, RZ, PT ;  /* 0x000000ff0300720c */ /* 0x000fe20003f45270 */
[----:B-1----:R-:W-:-:S12]  /*19260*/  @!P1 BRA `(.L_x_9662) ;  /* 0x0000007800809947 */ /* 0x002fd80003800000 */
.L_x_9869:
[----:B------:R-:W-:Y:S05]  /*19270*/  BSYNC B2 ;  /* 0x0000000000027941 */ /* 0x000fea0003800000 */
.L_x_9661:
[----:B------:R-:W-:Y:S04]  /*19280*/  BSSY B2, `(.L_x_9663) ;  /* 0x0000009000027945 */ /* 0x000fe80003800000 */
[----:B------:R-:W-:Y:S05]  /*19290*/  @P2 BRA `(.L_x_9664) ;  /* 0x00000000001c2947 */ /* 0x000fea0003800000 */
[----:B--2---:R-:W1:Y:S01]  /*192a0*/  S2R R7, SR_TID.X ;  /* 0x0000000000077919 */ /* 0x004e620000002100 */
[----:B------:R-:W-:-:S04]  /*192b0*/  IMAD.MOV.U32 R3, RZ, RZ, 0x8000 ;  /* 0x00008000ff037424 */ /* 0x000fc800078e00ff */
[----:B------:R3:W-:Y:S01]  /*192c0*/  SYNCS.ARRIVE.TRANS64 RZ, [R10+URZ+0x28890], R3 ;  /* 0x028890030aff79a7 */ /* 0x0007e2000800003f */
[----:B-1----:R-:W-:-:S04]  /*192d0*/  LOP3.LUT R7, R7, 0x1f, RZ, 0xc0, !PT ;  /* 0x0000001f07077812 */ /* 0x002fc800078ec0ff */
[----:B------:R-:W-:-:S13]  /*192e0*/  ISETP.NE.AND P1, PT, R7, RZ, PT ;  /* 0x000000ff0700720c */ /* 0x000fda0003f25270 */
[----:B---3--:R-:W-:Y:S05]  /*192f0*/  @!P1 BRA `(.L_x_9664) ;  /* 0x0000000000049947 */ /* 0x008fea0003800000 */
[----:B------:R-:W-:Y:S01]  /*19300*/  BPT.TRAP 0x1 ;  /* 0x000000040000795c */ /* 0x000fe20000300000 */
.L_x_9664:
[----:B------:R-:W-:Y:S05]  /*19310*/  BSYNC B2 ;  /* 0x0000000000027941 */ /* 0x000fea0003800000 */
.L_x_9663:
[----:B------:R-:W-:Y:S01]  /*19320*/  IMAD.MOV.U32 R14, RZ, RZ, RZ ;  /* 0x000000ffff0e7224 */ /* 0x000fe200078e00ff */
[----:B------:R-:W-:Y:S01]  /*19330*/  LEA R8, R27, R22, 0xf ;  /* 0x000000161b087211 */ /* 0x000fe200078e78ff */
[----:B------:R-:W-:Y:S01]  /*19340*/  UIADD3 UR4, UP0, UR40, 0x570, URZ ;  /* 0x0000057028047890 */ /* 0x000fe2000ff1e03f */
[----:B------:R-:W-:Y:S01]  /*19350*/  PLOP3.LUT P1, PT, PT, PT, PT, 0x80, 0x0 ;  /* 0x000000000000781c */ /* 0x000fe20003f2f070 */
[----:B--2---:R-:W-:Y:S01]  /*19360*/  IMAD R7, R11, 0x80, R0 ;  /* 0x000000800b077824 */ /* 0x004fe200078e0200 */
[----:B------:R-:W-:Y:S01]  /*19370*/  R2UR UR10, R14 ;  /* 0x000000000e0a72ca */ /* 0x000fe200000e0000 */
[----:B------:R-:W-:Y:S01]  /*19380*/  VIADD R3, R10, 0x28890 ;  /* 0x000288900a037836 */ /* 0x000fe20000000000 */
[----:B------:R-:W-:Y:S01]  /*19390*/  UIADD3.X UR5, URZ, UR41, URZ, UP0, !UPT ;  /* 0x000000293f057290 */ /* 0x000fe200087fe43f */
[----:B------:R-:W-:Y:S01]  /*193a0*/  VIADD R12, R8, 0x18400 ;  /* 0x00018400080c7836 */ /* 0x000fe20000000000 */
[----:B------:R-:W-:Y:S01]  /*193b0*/  UMOV UR6, 0x0 ;  /* 0x0000000000067882 */ /* 0x000fe20000000000 */
[----:B------:R-:W-:-:S10]  /*193c0*/  UMOV UR7, 0x12f00000 ;  /* 0x12f0000000077882 */ /* 0x000fd40000000000 */
.L_x_9665:
        /* <DEDUP_REMOVED lines=16> */
.L_x_9666:
        /* <DEDUP_REMOVED lines=13> */
.L_x_9870:
[----:B------:R-:W-:Y:S05]  /*195a0*/  BSYNC B2 ;  /* 0x0000000000027941 */ /* 0x000fea0003800000 */
.L_x_9667:
        /* <DEDUP_REMOVED lines=11> */
.L_x_9670:
[----:B------:R-:W-:Y:S05]  /*19660*/  BSYNC B2 ;  /* 0x0000000000027941 */ /* 0x000fea0003800000 */
.L_x_9669:
        /* <DEDUP_REMOVED lines=8> */
.L_x_9671:
        /* <DEDUP_REMOVED lines=15> */
.L_x_9672:
        /* <DEDUP_REMOVED lines=10> */
.L_x_9660:
[----:B------:R-:W-:Y:S05]  /*19880*/  BSYNC B1 ;  /* 0x0000000000017941 */ /* 0x000fea0003800000 */
.L_x_9659:
        /* <DEDUP_REMOVED lines=8> */
.L_x_9639:
[----:B------:R-:W-:Y:S05]  /*19910*/  BSYNC B0 ;  /* 0x0000000000007941 */ /* 0x000fea0003800000 */
.L_x_9638:
        /* <DEDUP_REMOVED lines=10> */
[----:B------:R-:W-:-:S05]  /*199c0*/  IMAD.IADD R3, R6, 0x1, R3 ;  /* 0x0000000106037824 */ /* 0x000fca00078e0203 */
[----:B------:R-:W-:-:S04]  /*199d0*/  SHF.R.S32.HI R0, RZ, 0x1f, R3 ;  /* 0x0000001fff007819 */ /* 0x000fc80000011403 */
[----:B------:R-:W-:-:S04]  /*199e0*/  LEA.HI R0, R0, R3, RZ, 0x7 ;  /* 0x0000000300007211 */ /* 0x000fc800078f38ff */
[----:B------:R-:W-:-:S04]  /*199f0*/  SHF.R.S32.HI R0, RZ, 0x7, R0 ;  /* 0x00000007ff007819 */ /* 0x000fc80000011400 */
        /* <DEDUP_REMOVED lines=21> */
.L_x_9675:
        /* <DEDUP_REMOVED lines=11> */
[----:B------:R-:W-:Y:S01]  /*19c00*/  IMAD.U32 R6, RZ, RZ, UR8 ;  /* 0x00000008ff067e24 */ /* 0x000fe2000f8e00ff */
[----:B0-----:R-:W-:Y:S01]  /*19c10*/  MOV R10, UR4 ;  /* 0x00000004000a7c02 */ /* 0x001fe20008000f00 */
[----:B------:R-:W-:Y:S01]  /*19c20*/  IMAD.U32 R7, RZ, RZ, UR9 ;  /* 0x00000009ff077e24 */ /* 0x000fe2000f8e00ff */
[----:B------:R-:W-:Y:S01]  /*19c30*/  MOV R13, RZ ;  /* 0x000000ff000d7202 */ /* 0x000fe20000000f00 */
[----:B-1----:R-:W-:-:S02]  /*19c40*/  IMAD.U32 R11, RZ, RZ, UR5 ;  /* 0x00000005ff0b7e24 */ /* 0x002fc4000f8e00ff */
[----:B------:R-:W-:Y:S02]  /*19c50*/  IMAD.MOV.U32 R8, RZ, RZ, 0x70 ;  /* 0x00000070ff087424 */ /* 0x000fe400078e00ff */
[----:B------:R-:W-:-:S07]  /*19c60*/  IMAD.MOV.U32 R12, RZ, RZ, 0x1 ;  /* 0x00000001ff0c7424 */ /* 0x000fce00078e00ff */
[----:B------:R-:W-:-:S07]  /*19c70*/  LEPC R20, `(.L_x_9678) ;  /* 0x000000001014794e */ /* 0x000fce0000000000 */
[----:B--2---:R-:W-:Y:S05]  /*19c80*/  CALL.ABS.NOINC R2 ;  /* 0x0000000002007343 */ /* 0x004fea0003c00000 */
.L_x_9678:
[----:B------:R-:W-:Y:S05]  /*19c90*/  BSYNC B6 ;  /* 0x0000000000067941 */ /* 0x000fea0003800000 */
.L_x_9677:
        /* <DEDUP_REMOVED lines=12> */
[----:B------:R-:W-:Y:S01]  /*19d60*/  MOV R8, 0x70 ;  /* 0x0000007000087802 */ /* 0x000fe20000000f00 */
[----:B------:R-:W-:Y:S02]  /*19d70*/  IMAD.U32 R7, RZ, RZ, UR9 ;  /* 0x00000009ff077e24 */ /* 0x000fe4000f8e00ff */
[----:B0-----:R-:W-:-:S02]  /*19d80*/  IMAD.U32 R10, RZ, RZ, UR4 ;  /* 0x00000004ff0a7e24 */ /* 0x001fc4000f8e00ff */
[----:B-1----:R-:W-:Y:S02]  /*19d90*/  IMAD.U32 R11, RZ, RZ, UR5 ;  /* 0x00000005ff0b7e24 */ /* 0x002fe4000f8e00ff */
[----:B------:R-:W-:Y:S02]  /*19da0*/  IMAD.MOV.U32 R12, RZ, RZ, 0x1 ;  /* 0x00000001ff0c7424 */ /* 0x000fe400078e00ff */
[----:B--2---:R-:W-:-:S07]  /*19db0*/  IMAD.MOV.U32 R13, RZ, RZ, RZ ;  /* 0x000000ffff0d7224 */ /* 0x004fce00078e00ff */
[----:B------:R-:W-:-:S07]  /*19dc0*/  LEPC R20, `(.L_x_9681) ;  /* 0x000000001014794e */ /* 0x000fce0000000000 */
[----:B---3--:R-:W-:Y:S05]  /*19dd0*/  CALL.ABS.NOINC R2 ;  /* 0x0000000002007343 */ /* 0x008fea0003c00000 */
.L_x_9681:
        /* <DEDUP_REMOVED lines=15> */
.L_x_9680:
[----:B------:R-:W-:Y:S05]  /*19ed0*/  BSYNC B6 ;  /* 0x0000000000067941 */ /* 0x000fea0003800000 */
.L_x_9679:
[----:B------:R-:W-:Y:S01]  /*19ee0*/  ULDC.64 UR4, c[0x0][0x9f8] ;  /* 0x00027e0000047ab9 */ /* 0x000fe20000000a00 */
[----:B------:R-:W2:Y:S01]  /*19ef0*/  LDL R20, [R1] ;  /* 0x0000000001147983 */ /* 0x000ea20000100800 */
[----:B------:R-:W-:Y:S01]  /*19f00*/  ISETP.NE.U32.AND P0, PT, RZ, UR4, PT ;  /* 0x00000004ff007c0c */ /* 0x000fe2000bf05070 */
[----:B------:R-:W3:Y:S01]  /*19f10*/  LDC R0, c[0x0][0x430] ;  /* 0x00010c00ff007b82 */ /* 0x000ee20000000800 */
[----:B------:R-:W-:Y:S02]  /*19f20*/  MOV R26, R35 ;  /* 0x00000023001a7202 */ /* 0x000fe40000000f00 */
[----:B------:R-:W-:-:S13]  /*19f30*/  ISETP.NE.AND.EX P0, PT, RZ, UR5, PT, P0 ;  /* 0x00000005ff007c0c */ /* 0x000fda000bf05300 */
[----:B------:R-:W-:Y:S01]  /*19f40*/  @P0 IADD3 R2, P1, R23, UR4, RZ ;  /* 0x0000000417020c10 */ /* 0x000fe2000ff3e0ff */
[----:B------:R-:W4:Y:S01]  /*19f50*/  S2R R35, SR_TID.X ;  /* 0x0000000000237919 */ /* 0x000f220000002100 */
[----:B------:R-:W0:Y:S02]  /*19f60*/  S2R R21, SR_TID.X ;  /* 0x0000000000157919 */ /* 0x000e240000002100 */
[----:B------:R-:W-:Y:S01]  /*19f70*/  @P0 IADD3.X R3, R24, UR5, RZ, P1, !PT ;  /* 0x0000000518030c10 */ /* 0x000fe20008ffe4ff */
[----:B------:R-:W-:Y:S01]  /*19f80*/  VIADD R26, R26, 0xffffffff ;  /* 0xffffffff1a1a7836 */ /* 0x000fe20000000000 */
[----:B------:R-:W-:-:S03]  /*19f90*/  ULDC UR4, c[0x0][0x2f4] ;  /* 0x0000bd0000047ab9 */ /* 0x000fc60000000800 */
[----:B------:R1:W2:Y:S01]  /*19fa0*/  @P0 LDG.E R34, desc[UR42][R2.64] ;  /* 0x0000002a02220981 */ /* 0x0002a2000c1e1900 */
[----:B---3--:R-:W-:Y:S01]  /*19fb0*/  ISETP.NE.AND P1, PT, R0, 0x1, PT ;  /* 0x000000010000780c */ /* 0x008fe20003f25270 */
[----:B------:R-:W-:-:S12]  /*19fc0*/  IMAD.SHL.U32 R8, R26, 0x80, RZ ;  /* 0x000000801a087824 */ /* 0x000fd800078e00ff */
[----:B------:R-:W3:Y:S01]  /*19fd0*/  @P1 LDC R7, c[0x0][0x434] ;  /* 0x00010d00ff071b82 */ /* 0x000ee20000000800 */
[----:B----4-:R-:W-:-:S07]  /*19fe0*/  IMAD.SHL.U32 R35, R35, 0x10, RZ ;  /* 0x0000001023237824 */ /* 0x010fce00078e00ff */
[----:B------:R-:W4:Y:S01]  /*19ff0*/  @P1 LDC R5, c[0x0][0x438] ;  /* 0x00010e00ff051b82 */ /* 0x000f220000000800 */
[----:B0-----:R-:W-:Y:S02]  /*1a000*/  LOP3.LUT R21, R21, 0x7f, RZ, 0xc0, !PT ;  /* 0x0000007f15157812 */ /* 0x001fe400078ec0ff */
[----:B------:R-:W-:Y:S02]  /*1a010*/  LOP3.LUT R35, R35, 0x70, RZ, 0xc0, !PT ;  /* 0x0000007023237812 */ /* 0x000fe400078ec0ff */
[----:B------:R-:W-:-:S04]  /*1a020*/  SHF.R.U32.HI R21, RZ, 0x3, R21 ;  /* 0x00000003ff157819 */ /* 0x000fc80000011615 */
[----:B------:R-:W-:-:S04]  /*1a030*/  LOP3.LUT R6, R8, R21, R35, 0xfe, !PT ;  /* 0x0000001508067212 */ /* 0x000fc800078efe23 */
[----:B------:R-:W-:-:S13]  /*1a040*/  ISETP.GE.AND P0, PT, R6, R37, PT ;  /* 0x000000250600720c */ /* 0x000fda0003f06270 */
[----:B-1----:R-:W0:Y:S01]  /*1a050*/  @!P0 LDC.64 R2, c[0x0][0x428] ;  /* 0x00010a00ff028b82 */ /* 0x002e220000000a00 */
[----:B------:R-:W-:Y:S01]  /*1a060*/  LOP3.LUT R32, R32, 0xfffffffb, RZ, 0xc0, !PT ;  /* 0xfffffffb20207812 */ /* 0x000fe200078ec0ff */
[----:B------:R-:W-:Y:S01]  /*1a070*/  UMOV UR5, 0xffffffff ;  /* 0xffffffff00057882 */ /* 0x000fe20000000000 */
[----:B--2---:R-:W-:-:S05]  /*1a080*/  IADD3 R6, R6, R20, RZ ;  /* 0x0000001406067210 */ /* 0x004fca0007ffe0ff */
[----:B---3--:R-:W-:-:S04]  /*1a090*/  @P1 IMAD.HI.U32 R7, R6, R7, RZ ;  /* 0x0000000706071227 */ /* 0x008fc800078e00ff */
[----:B------:R-:W-:Y:S01]  /*1a0a0*/  IMAD.MOV.U32 R4, RZ, RZ, R6 ;  /* 0x000000ffff047224 */ /* 0x000fe200078e0006 */
[----:B----4-:R-:W-:-:S05]  /*1a0b0*/  @P1 SHF.R.U32.HI R4, RZ, R5, R7 ;  /* 0x00000005ff041219 */ /* 0x010fca0000011607 */
[----:B------:R-:W-:-:S04]  /*1a0c0*/  IMAD.MOV R5, RZ, RZ, -R4 ;  /* 0x000000ffff057224 */ /* 0x000fc800078e0a04 */
[----:B------:R-:W-:Y:S01]  /*1a0d0*/  IMAD R0, R0, R5, R6 ;  /* 0x0000000500007224 */ /* 0x000fe200078e0206 */
[----:B------:R-:W-:Y:S02]  /*1a0e0*/  @!P0 SHF.R.S32.HI R5, RZ, 0x1f, R4 ;  /* 0x0000001fff058819 */ /* 0x000fe40000011404 */
[----:B------:R-:W-:Y:S01]  /*1a0f0*/  SHF.R.S32.HI R9, RZ, 0x1f, R34 ;  /* 0x0000001fff097819 */ /* 0x000fe20000011422 */
[----:B0-----:R-:W-:-:S04]  /*1a100*/  @!P0 IMAD.WIDE.U32 R4, R34, R2, R4 ;  /* 0x0000000222048225 */ /* 0x001fc800078e0004 */
[----:B------:R-:W-:-:S04]  /*1a110*/  @!P0 IMAD R6, R9, R2, RZ ;  /* 0x0000000209068224 */ /* 0x000fc800078e02ff */
[----:B------:R-:W-:Y:S02]  /*1a120*/  @!P0 IMAD R6, R34, R3, R6 ;  /* 0x0000000322068224 */ /* 0x000fe400078e0206 */
[----:B------:R-:W0:Y:S01]  /*1a130*/  @!P0 LDC.64 R2, c[0x0][0x418] ;  /* 0x00010600ff028b82 */ /* 0x000e220000000a00 */
[----:B------:R-:W-:Y:S02]  /*1a140*/  IMAD.U32 R7, RZ, RZ, UR38 ;  /* 0x00000026ff077e24 */ /* 0x000fe4000f8e00ff */
[----:B------:R-:W-:-:S03]  /*1a150*/  @!P0 IMAD.IADD R6, R5, 0x1, R6 ;  /* 0x0000000105068824 */ /* 0x000fc600078e0206 */
[----:B------:R-:W-:Y:S02]  /*1a160*/  ISETP.NE.AND P2, PT, R7, 0x3, PT ;  /* 0x000000030700780c */ /* 0x000fe40003f45270 */
[----:B0-----:R-:W-:-:S04]  /*1a170*/  @!P0 LEA R2, P1, R4, R2, 0x2 ;  /* 0x0000000204028211 */ /* 0x001fc800078210ff */
[----:B------:R-:W-:Y:S02]  /*1a180*/  @!P0 LEA.HI.X R3, R4, R3, R6, 0x2, P1 ;  /* 0x0000000304038211 */ /* 0x000fe400008f1406 */
[----:B------:R-:W-:-:S06]  /*1a190*/  MOV R4, RZ ;  /* 0x000000ff00047202 */ /* 0x000fcc0000000f00 */
[----:B------:R0:W5:Y:S01]  /*1a1a0*/  @!P0 LDG.E R4, desc[UR42][R2.64] ;  /* 0x0000002a02048981 */ /* 0x000162000c1e1900 */
[----:B------:R-:W-:Y:S02]  /*1a1b0*/  ISETP.GE.AND P0, PT, R31, UR4, PT ;  /* 0x000000041f007c0c */ /* 0x000fe4000bf06270 */
[----:B------:R-:W-:Y:S01]  /*1a1c0*/  @P2 LOP3.LUT R32, R32, 0x4, RZ, 0xfc, !PT ;  /* 0x0000000420202812 */ /* 0x000fe200078efcff */
[----:B------:R0:W-:Y:S03]  /*1a1d0*/  STL [R1+0x4], R9 ;  /* 0x0000040901007387 */ /* 0x0001e60000100800 */
[----:B------:R-:W-:-:S07]  /*1a1e0*/  LOP3.LUT R32, R32, 0xfffffffd, RZ, 0xc0, !PT ;  /* 0xfffffffd20207812 */ /* 0x000fce00078ec0ff */
[----:B------:R-:W-:Y:S02]  /*1a1f0*/  @P0 LOP3.LUT R32, R32, 0x2, RZ, 0xfc, !PT ;  /* 0x0000000220200812 */ /* 0x000fe400078efcff */
[----:B------:R-:W-:Y:S02]  /*1a200*/  ISETP.GE.AND P0, PT, R30, UR4, PT ;  /* 0x000000041e007c0c */ /* 0x000fe4000bf06270 */
[----:B------:R-:W-:-:S11]  /*1a210*/  LOP3.LUT R32, R32, 0xfffffffe, RZ, 0xc0, !PT ;  /* 0xfffffffe20207812 */ /* 0x000fd600078ec0ff */
[----:B------:R-:W-:Y:S01]  /*1a220*/  @P0 LOP3.LUT R32, R32, 0x1, RZ, 0xfc, !PT ;  /* 0x0000000120200812 */ /* 0x000fe200078efcff */
[----:B0-----:R-:W-:Y:S06]  /*1a230*/  BRA.DIV UR5, `(.L_x_9682) ;  /* 0x0000006a05b47947 */ /* 0x001fec000b800000 */
.L_x_9873:
[----:B------:R-:W-:Y:S01]  /*1a240*/  SHF.R.S32.HI R35, RZ, 0x1f, R18 ;  /* 0x0000001fff237819 */ /* 0x000fe20000011412 */
[----:B------:R-:W-:Y:S06]  /*1a250*/  @!P2 BRA `(.L_x_9683) ;  /* 0x000000000004a947 */ /* 0x000fec0003800000 */
[----:B------:R-:W-:Y:S01]  /*1a260*/  BPT.TRAP 0x1 ;  /* 0x000000040000795c */ /* 0x000fe20000300000 */
.L_x_9683:
        /* <DEDUP_REMOVED lines=25> */
.L_x_9874:
[----:B------:R-:W-:Y:S05]  /*1a400*/  BSYNC B0 ;  /* 0x0000000000007941 */ /* 0x000fea0003800000 */
.L_x_9684:
        /* <DEDUP_REMOVED lines=21> */
[----:B------:R-:W-:Y:S01]  /*1a560*/  UMOV UR4, 0xffffffff ;  /* 0xffffffff00047882 */ /* 0x000fe20000000000 */
[----:B------:R-:W-:Y:S02]  /*1a570*/  SHF.R.U32.HI R9, RZ, 0x3, R9 ;  /* 0x00000003ff097819 */ /* 0x000fe40000011609 */
[----:B------:R-:W-:Y:S02]  /*1a580*/  IADD3 R0, R3, R0, RZ ;  /* 0x0000000003007210 */ /* 0x000fe40007ffe0ff */
[----:B------:R-:W-:-:S02]  /*1a590*/  IADD3 R6, -R9, R37, -R8 ;  /* 0x0000002509067210 */ /* 0x000fc40007ffe908 */
        /* <DEDUP_REMOVED lines=82> */
.L_x_9892:
        /* <DEDUP_REMOVED lines=11> */
.L_x_9687:
        /* <DEDUP_REMOVED lines=11> */
.L_x_9688:
        /* <DEDUP_REMOVED lines=17> */
[----:B------:R-:W-:-:S05]  /*1ad30*/  IMAD.WIDE.U32 R2, R3, UR4, RZ ;  /* 0x0000000403027c25 */ /* 0x000fca000f8e00ff */
[----:B------:R-:W-:Y:S01]  /*1ad40*/  IADD3 R0, R3, R0, RZ ;  /* 0x0000000003007210 */ /* 0x000fe20007ffe0ff */
        /* <DEDUP_REMOVED lines=9> */
[----:B-1----:R-:W-:Y:S01]  /*1ade0*/  MOV R7, UR7 ;  /* 0x0000000700077c02 */ /* 0x002fe20008000f00 */
        /* <DEDUP_REMOVED lines=9> */
[----:B0-----:R-:W-:Y:S05]  /*1ae80*/  CALL.ABS.NOINC R2 ;  /* 0x0000000002007343 */ /* 0x001fea0003c00000 */
.L_x_9690:
[----:B------:R-:W-:Y:S05]  /*1ae90*/  BSYNC B6 ;  /* 0x0000000000067941 */ /* 0x000fea0003800000 */
.L_x_9689:
[----:B------:R-:W2:Y:S01]  /*1aea0*/  LDL.LU R20, [R1+0x20] ;  /* 0x0000200001147983 */ /* 0x000ea20000300800 */
[----:B------:R-:W3:Y:S01]  /*1aeb0*/  LDC R6, c[0x0][0x448] ;  /* 0x00011200ff067b82 */ /* 0x000ee20000000800 */
[----:B------:R-:W-:Y:S01]  /*1aec0*/  ULDC.64 UR4, c[0x0][0x2d8] ;  /* 0x0000b60000047ab9 */ /* 0x000fe20000000a00 */
[----:B------:R-:W-:Y:S01]  /*1aed0*/  ULDC.64 UR6, c[0x0][0x280] ;  /* 0x0000a00000067ab9 */ /* 0x000fe20000000a00 */
[----:B------:R-:W4:Y:S04]  /*1aee0*/  LDL.LU R21, [R1+0xc] ;  /* 0x00000c0001157983 */ /* 0x000f280000300800 */
[----:B0-----:R-:W4:Y:S01]  /*1aef0*/  LDL.LU.64 R2, [R1+0x18] ;  /* 0x0000180001027983 */ /* 0x001f220000300a00 */
[----:B------:R-:W-:-:S03]  /*1af00*/  IMAD R0, R35, UR4, RZ ;  /* 0x0000000423007c24 */ /* 0x000fc6000f8e02ff */
[----:B------:R0:W5:Y:S01]  /*1af10*/  LDL R10, [R1+0x14] ;  /* 0x00001400010a7983 */ /* 0x0001620000100800 */
[----:B------:R-:W-:-:S03]  /*1af20*/  IMAD R5, R18, UR5, R0 ;  /* 0x0000000512057c24 */ /* 0x000fc6000f8e0200 */
[----:B------:R0:W5:Y:S01]  /*1af30*/  LDL R8, [R1+0x8] ;  /* 0x0000080001087983 */ /* 0x0001620000100800 */
[----:B---3--:R-:W-:-:S13]  /*1af40*/  ISETP.NE.AND P0, PT, R6, 0x1, PT ;  /* 0x000000010600780c */ /* 0x008fda0003f05270 */
[----:B-1----:R-:W1:Y:S01]  /*1af50*/  @P0 LDC R7, c[0x0][0x44c] ;  /* 0x00011300ff070b82 */ /* 0x002e620000000800 */
[----:B----4-:R-:W-:Y:S02]  /*1af60*/  IMAD.MOV.U32 R3, RZ, RZ, R21 ;  /* 0x000000ffff037224 */ /* 0x010fe400078e0015 */
[----:B------:R-:W-:Y:S01]  /*1af70*/  IMAD.WIDE.U32 R2, R18, UR4, R2 ;  /* 0x0000000412027c25 */ /* 0x000fe2000f8e0002 */
[----:B------:R-:W-:Y:S01]  /*1af80*/  ULDC.64 UR4, c[0x0][0x2e0] ;  /* 0x0000b80000047ab9 */ /* 0x000fe20000000a00 */
[----:B------:R-:W3:Y:S02]  /*1af90*/  S2R R21, SR_TID.X ;  /* 0x0000000000157919 */ /* 0x000ee40000002100 */
[----:B--2---:R-:W-:Y:S02]  /*1afa0*/  IMAD R0, R20, UR4, RZ ;  /* 0x0000000414007c24 */ /* 0x004fe4000f8e02ff */
[----:B------:R-:W2:Y:S01]  /*1afb0*/  S2R R20, SR_TID.X ;  /* 0x0000000000147919 */ /* 0x000ea20000002100 */
[----:B------:R-:W-:-:S02]  /*1afc0*/  IMAD.IADD R3, R3, 0x1, R5 ;  /* 0x0000000103037824 */ /* 0x000fc400078e0205 */
[C---:B------:R-:W-:Y:S02]  /*1afd0*/  IMAD R0, R33.reuse, UR5, R0 ;  /* 0x0000000521007c24 */ /* 0x040fe4000f8e0200 */
[----:B------:R-:W-:Y:S01]  /*1afe0*/  IMAD.WIDE.U32 R2, R33, UR4, R2 ;  /* 0x0000000421027c25 */ /* 0x000fe2000f8e0002 */
[----:B------:R-:W-:-:S03]  /*1aff0*/  ULDC.64 UR4, c[0x0][0x2d0] ;  /* 0x0000b40000047ab9 */ /* 0x000fc60000000a00 */
[----:B------:R-:W-:Y:S02]  /*1b000*/  IMAD.IADD R3, R3, 0x1, R0 ;  /* 0x0000000103037824 */ /* 0x000fe400078e0200 */
[----:B------:R-:W4:Y:S01]  /*1b010*/  @P0 LDC R0, c[0x0][0x450] ;  /* 0x00011400ff000b82 */ /* 0x000f220000000800 */
[----:B---3--:R-:W-:Y:S02]  /*1b020*/  SHF.L.U32 R21, R21, 0x4, RZ ;  /* 0x0000000415157819 */ /* 0x008fe400000006ff */
[----:B--2---:R-:W-:Y:S02]  /*1b030*/  LOP3.LUT R20, R20, 0x7f, RZ, 0xc0, !PT ;  /* 0x0000007f14147812 */ /* 0x004fe400078ec0ff */
[----:B------:R-:W-:Y:S02]  /*1b040*/  LOP3.LUT R21, R21, 0x70, RZ, 0xc0, !PT ;  /* 0x0000007015157812 */ /* 0x000fe400078ec0ff */
[----:B------:R-:W-:-:S04]  /*1b050*/  SHF.R.U32.HI R20, RZ, 0x3, R20 ;  /* 0x00000003ff147819 */ /* 0x000fc80000011614 */
[----:B------:R-:W-:-:S05]  /*1b060*/  LOP3.LUT R20, R20, R21, RZ, 0xfc, !PT ;  /* 0x0000001514147212 */ /* 0x000fca00078efcff */
[----:B------:R-:W-:-:S04]  /*1b070*/  IMAD R5, R17, 0x80, R20 ;  /* 0x0000008011057824 */ /* 0x000fc800078e0214 */
[----:B-1----:R-:W-:-:S04]  /*1b080*/  @P0 IMAD.HI.U32 R7, R5, R7, RZ ;  /* 0x0000000705070227 */ /* 0x002fc800078e00ff */
[----:B------:R-:W-:Y:S01]  /*1b090*/  IMAD.MOV.U32 R4, RZ, RZ, R5 ;  /* 0x000000ffff047224 */ /* 0x000fe200078e0005 */
[----:B----4-:R-:W-:Y:S01]  /*1b0a0*/  @P0 SHF.R.U32.HI R4, RZ, R0, R7 ;  /* 0x00000000ff040219 */ /* 0x010fe20000011607 */
[----:B------:R-:W1:Y:S03]  /*1b0b0*/  S2R R20, SR_TID.X ;  /* 0x0000000000147919 */ /* 0x000e660000002100 */
[----:B------:R-:W-:-:S05]  /*1b0c0*/  IADD3 R0, -R4, RZ, RZ ;  /* 0x000000ff04007210 */ /* 0x000fca0007ffe1ff */
        /* <DEDUP_REMOVED lines=22> */
[----:B-----5:R-:W-:Y:S02]  /*1b230*/  IMAD R5, R10, R6, RZ ;  /* 0x000000060a057224 */ /* 0x020fe400078e02ff */
[----:B------:R-:W-:Y:S01]  /*1b240*/  IMAD R17, R17, 0x80, R9 ;  /* 0x0000008011117824 */ /* 0x000fe200078e0209 */
        /* <DEDUP_REMOVED lines=18> */
[----:B------:R1:W-:Y:S01]  /*1b370*/  @!P3 LDGSTS.E.BYPASS.LTC128B.128 [R8+0x14c00], desc[UR42][R2.64+0x80], !P1 ;  /* 0x14c000800208bfae */ /* 0x0003e2000c901d6a */
[----:B------:R-:W-:Y:S01]  /*1b380*/  ISETP.GE.AND P3, PT, R6, R5, PT ;  /* 0x000000050600720c */ /* 0x000fe20003f66270 */
[----:B------:R-:W-:Y:S02]  /*1b390*/  VIADD R6, R17, 0x30 ;  /* 0x0000003011067836 */ /* 0x000fe40000000000 */
        /* <DEDUP_REMOVED lines=47> */
[----:B0-----:R1:W-:Y:S02]  /*1b690*/  @!P3 LDGSTS.E.BYPASS.LTC128B.128 [R8+0x17400], desc[UR42][R2.64+0x80], !P1 ;  /* 0x174000800208bfae */ /* 0x0013e4000c901d6a */
.L_x_9909:
        /* <DEDUP_REMOVED lines=11> */
.L_x_9693:
[----:B------:R-:W-:Y:S05]  /*1b750*/  BSYNC B0 ;  /* 0x0000000000007941 */ /* 0x000fea0003800000 */
.L_x_9692:
[----:B------:R-:W-:Y:S01]  /*1b760*/  NOP ;  /* 0x0000000000007918 */ /* 0x000fe20000000000 */
[----:B------:R-:W-:-:S13]  /*1b770*/  PLOP3.LUT P0, PT, PT, PT, PT, 0x80, 0x0 ;  /* 0x000000000000781c */ /* 0x000fda0003f0f070 */
.L_x_9694:
        /* <DEDUP_REMOVED lines=20> */
.L_x_9910:
[----:B------:R-:W-:Y:S05]  /*1b8c0*/  BSYNC B0 ;  /* 0x0000000000007941 */ /* 0x000fea0003800000 */
.L_x_9695:
        /* <DEDUP_REMOVED lines=8> */
[----:B------:R-:W-:Y:S01]  /*1b950*/  MOV R17, R28 ;  /* 0x0000001c00117202 */ /* 0x000fe20000000f00 */
[----:B---3--:R-:W-:-:S10]  /*1b960*/  VIADD R6, R0, 0xfffffffe ;  /* 0xfffffffe00067836 */ /* 0x008fd40000000000 */
.L_x_9711:
[----:B------:R-:W3:Y:S01]  /*1b970*/  LDL R7, [R1] ;  /* 0x0000000001077983 */ /* 0x000ee20000100800 */
[----:B------:R-:W1:Y:S03]  /*1b980*/  LDC R0, c[0x0][0x430] ;  /* 0x00010c00ff007b82 */ /* 0x000e660000000800 */
[----:B------:R-:W4:Y:S01]  /*1b990*/  LDL R5, [R1+0x4] ;  /* 0x0000040001057983 */ /* 0x000f220000100800 */
[----:B------:R-:W-:Y:S05]  /*1b9a0*/  YIELD ;  /* 0x0000000000007946 */ /* 0x000fea0003800000 */
[----:B------:R-:W5:Y:S01]  /*1b9b0*/  S2R R2, SR_TID.X ;  /* 0x0000000000027919 */ /* 0x000f620000002100 */
[----:B------:R-:W-:Y:S01]  /*1b9c0*/  ULDC.64 UR4, c[0x0][0x428] ;  /* 0x00010a0000047ab9 */ /* 0x000fe20000000a00 */
[----:B------:R-:W2:Y:S01]  /*1b9d0*/  S2R R4, SR_TID.X ;  /* 0x0000000000047919 */ /* 0x000ea20000002100 */
[----:B-1----:R-:W-:-:S13]  /*1b9e0*/  ISETP.NE.AND P0, PT, R0, 0x1, PT ;  /* 0x000000010000780c */ /* 0x002fda0003f05270 */
[----:B0-----:R-:W0:Y:S01]  /*1b9f0*/  @P0 LDC R3, c[0x0][0x434] ;  /* 0x00010d00ff030b82 */ /* 0x001e220000000800 */
[----:B-----5:R-:W-:-:S07]  /*1ba00*/  LOP3.LUT R2, R2, 0x7f, RZ, 0xc0, !PT ;  /* 0x0000007f02027812 */ /* 0x020fce00078ec0ff */
[----:B------:R-:W1:Y:S01]  /*1ba10*/  @P0 LDC R8, c[0x0][0x438] ;  /* 0x00010e00ff080b82 */ /* 0x000e620000000800 */
[----:B------:R-:W-:Y:S01]  /*1ba20*/  SHF.R.U32.HI R2, RZ, 0x3, R2 ;  /* 0x00000003ff027819 */ /* 0x000fe20000011602 */
[----:B--2---:R-:W-:-:S04]  /*1ba30*/  IMAD.SHL.U32 R4, R4, 0x10, RZ ;  /* 0x0000001004047824 */ /* 0x004fc800078e00ff */
        /* <DEDUP_REMOVED lines=17> */
[----:B------:R-:W-:Y:S01]  /*1bb50*/  MOV R7, UR38 ;  /* 0x0000002600077c02 */ /* 0x000fe20008000f00 */
[----:B------:R-:W-:Y:S02]  /*1bb60*/  VIADD R25, R10, 0x1 ;  /* 0x000000010a197836 */ /* 0x000fe40000000000 */
[----:B------:R-:W-:Y:S01]  /*1bb70*/  IMAD.MOV.U32 R26, RZ, RZ, R6 ;  /* 0x000000ffff1a7224 */ /* 0x000fe200078e0006 */
        /* <DEDUP_REMOVED lines=8> */
.L_x_9699:
[----:B------:R-:W-:Y:S01]  /*1bc00*/  IMAD R6, R25, 0x8, R22 ;  /* 0x0000000819067824 */ /* 0x000fe200078e0216 */
[----:B------:R-:W-:Y:S01]  /*1bc10*/  SHF.L.U32 R3, R28, 0x1f, RZ ;  /* 0x0000001f1c037819 */ /* 0x000fe200000006ff */
[----:B------:R-:W-:Y:S03]  /*1bc20*/  BSSY B1, `(.L_x_9700) ;  /* 0x0000003000017945 */ /* 0x000fe60003800000 */
[----:B------:R-:W0:Y:S02]  /*1bc30*/  SYNCS.PHASECHK.TRANS64.TRYWAIT P0, [R6+URZ+0x28840], R3 ;  /* 0x02884003060075a7 */ /* 0x000e24000800017f */
[----:B0-----:R-:W-:Y:S05]  /*1bc40*/  @!P0 BRA `(.L_x_9701) ;  /* 0x0000006400d88947 */ /* 0x001fea0003800000 */
.L_x_9911:
[----:B------:R-:W-:Y:S05]  /*1bc50*/  BSYNC B1 ;  /* 0x0000000000017941 */ /* 0x000fea0003800000 */
.L_x_9700:
        /* <DEDUP_REMOVED lines=68> */
[----:B------:R-:W-:Y:S04]  /*1c0a0*/  LDGSTS.E.BYPASS.LTC128B.128 [R8+0x1b400], desc[UR42][R2.64], !P4 ;  /* 0x1b40000002087fae */ /* 0x000fe8000e101d6a */
[----:B------:R0:W-:Y:S04]  /*1c0b0*/  LDGSTS.E.BYPASS.LTC128B.128 [R8+0x1f400], desc[UR42][R2.64+0x80], !P3 ;  /* 0x1f40008002087fae */ /* 0x0001e8000d901d6a */
[----:B0-2---:R0:W1:Y:S02]  /*1c0c0*/  SHFL.IDX PT, R2, R7, 0x7, 0x181f ;  /* 0x00f81f0007027f89 */ /* 0x00506400000e0000 */
.L_x_9929:
[----:B-1----:R-:W-:-:S04]  /*1c0d0*/  IADD3 R2, P0, R2, R5, RZ ;  /* 0x0000000502027210 */ /* 0x002fc80007f1e0ff */
        /* <DEDUP_REMOVED lines=8> */
.L_x_9703:
        /* <DEDUP_REMOVED lines=11> */
.L_x_9704:
[----:B------:R1:W-:Y:S01]  /*1c210*/  SYNCS.ARRIVE.TRANS64.A1T0 RZ, [R6+URZ+0x28830], RZ ;  /* 0x028830ff06ff79a7 */ /* 0x0003e2000810003f */
[----:B------:R-:W-:Y:S05]  /*1c220*/  @!P4 BRA `(.L_x_9705) ;  /* 0x000000000004c947 */ /* 0x000fea0003800000 */
[----:B------:R-:W-:Y:S01]  /*1c230*/  BPT.TRAP 0x1 ;  /* 0x000000040000795c */ /* 0x000fe20000300000 */
.L_x_9705:
[----:B------:R-:W-:Y:S01]  /*1c240*/  SHF.L.U32 R2, R17, 0x1f, RZ ;  /* 0x0000001f11027819 */ /* 0x000fe200000006ff */
[----:B-1----:R-:W-:Y:S01]  /*1c250*/  IMAD R6, R10, 0x8, R22 ;  /* 0x000000080a067824 */ /* 0x002fe200078e0216 */
[----:B------:R-:W-:Y:S03]  /*1c260*/  BSSY B1, `(.L_x_9706) ;  /* 0x0000003000017945 */ /* 0x000fe60003800000 */
[----:B------:R-:W1:Y:S02]  /*1c270*/  SYNCS.PHASECHK.TRANS64.TRYWAIT P0, [R6+URZ+0x28860], R2 ;  /* 0x02886002060075a7 */ /* 0x000e64000800017f */
[----:B-1----:R-:W-:Y:S05]  /*1c280*/  @!P0 BRA `(.L_x_9707) ;  /* 0x0000006800a88947 */ /* 0x002fea0003800000 */
.L_x_9930:
[----:B------:R-:W-:Y:S05]  /*1c290*/  BSYNC B1 ;  /* 0x0000000000017941 */ /* 0x000fea0003800000 */
.L_x_9706:
[----:B------:R-:W2:Y:S01]  /*1c2a0*/  S2R R3, SR_TID.X ;  /* 0x0000000000037919 */ /* 0x000ea20000002100 */
[----:B------:R-:W-:Y:S01]  /*1c2b0*/  IMAD R8, R33, -0x80, R37 ;  /* 0xffffff8021087824 */ /* 0x000fe200078e0225 */
[----:B------:R-:W-:Y:S01]  /*1c2c0*/  UMOV UR4, 0xffffffff ;  /* 0xffffffff00047882 */ /* 0x000fe20000000000 */
[----:B0-----:R-:W-:Y:S01]  /*1c2d0*/  IMAD R7, R10, 0x4000, R36 ;  /* 0x000040000a077824 */ /* 0x001fe200078e0224 */
[----:B--2---:R-:W-:-:S04]  /*1c2e0*/  LOP3.LUT R3, R3, 0x7f, RZ, 0xc0, !PT ;  /* 0x0000007f03037812 */ /* 0x004fc800078ec0ff */
[----:B------:R-:W-:-:S04]  /*1c2f0*/  SHF.R.U32.HI R3, RZ, 0x3, R3 ;  /* 0x00000003ff037819 */ /* 0x000fc80000011603 */
[----:B------:R-:W-:Y:S01]  /*1c300*/  IADD3 R8, -R3, R8, RZ ;  /* 0x0000000803087210 */ /* 0x000fe20007ffe1ff */
        /* <DEDUP_REMOVED lines=60> */
.L_x_9948:
        /* <DEDUP_REMOVED lines=29> */
.L_x_9709:
        /* <DEDUP_REMOVED lines=11> */
.L_x_9710:
[C---:B------:R-:W-:Y:S01]  /*1c950*/  ISETP.GT.AND P0, PT, R26.reuse, RZ, PT ;  /* 0x000000ff1a00720c */ /* 0x040fe20003f04270 */
[----:B------:R0:W-:Y:S01]  /*1c960*/  SYNCS.ARRIVE.TRANS64.A1T0 RZ, [R6+URZ+0x28850], RZ ;  /* 0x028850ff06ff79a7 */ /* 0x0001e2000810003f */
[----:B------:R-:W-:Y:S01]  /*1c970*/  IMAD.MOV.U32 R10, RZ, RZ, R25 ;  /* 0x000000ffff0a7224 */ /* 0x000fe200078e0019 */
[----:B------:R-:W-:Y:S01]  /*1c980*/  MOV R17, R28 ;  /* 0x0000001c00117202 */ /* 0x000fe20000000f00 */
[----:B------:R-:W-:Y:S02]  /*1c990*/  IMAD.MOV.U32 R33, RZ, RZ, R26 ;  /* 0x000000ffff217224 */ /* 0x000fe400078e001a */
[----:B0-----:R-:W-:-:S07]  /*1c9a0*/  VIADD R6, R26, 0xffffffff ;  /* 0xffffffff1a067836 */ /* 0x001fce0000000000 */
[----:B------:R-:W-:Y:S05]  /*1c9b0*/  @P0 BRA `(.L_x_9711) ;  /* 0xffffffec00ec0947 */ /* 0x000fea000383ffff */
.L_x_9698:
[----:B------:R-:W-:Y:S05]  /*1c9c0*/  BSYNC B0 ;  /* 0x0000000000007941 */ /* 0x000fea0003800000 */
.L_x_9697:
        /* <DEDUP_REMOVED lines=17> */
.L_x_9713:
[----:B------:R-:W-:Y:S05]  /*1cae0*/  BSYNC B0 ;  /* 0x0000000000007941 */ /* 0x000fea0003800000 */
.L_x_9712:
[----:B------:R-:W-:-:S05]  /*1caf0*/  IMAD.U32 R0, RZ, RZ, UR38 ;  /* 0x00000026ff007e24 */ /* 0x000fca000f8e00ff */
[----:B------:R-:W-:-:S13]  /*1cb00*/  ISETP.NE.AND P0, PT, R0, 0x3, PT ;  /* 0x000000030000780c */ /* 0x000fda0003f05270 */
[----:B------:R-:W-:Y:S05]  /*1cb10*/  @!P0 BRA `(.L_x_9714) ;  /* 0x0000000000048947 */ /* 0x000fea0003800000 */
[----:B------:R-:W-:Y:S01]  /*1cb20*/  BPT.TRAP 0x1 ;  /* 0x000000040000795c */ /* 0x000fe20000300000 */
.L_x_9714:
[----:B------:R-:W-:Y:S01]  /*1cb30*/  IMAD R0, R25, 0x8, R22 ;  /* 0x0000000819007824 */ /* 0x000fe200078e0216 */
[----:B0-----:R-:W-:Y:S01]  /*1cb40*/  SHF.L.U32 R3, R28, 0x1f, RZ ;  /* 0x0000001f1c037819 */ /* 0x001fe200000006ff */
[----:B------:R-:W-:Y:S01]  /*1cb50*/  BSSY B0, `(.L_x_9715) ;  /* 0x0000004000007945 */ /* 0x000fe20003800000 */
[----:B------:R-:W-:Y:S02]  /*1cb60*/  IMAD R6, R26, -0x80, R37 ;  /* 0xffffff801a067824 */ /* 0x000fe400078e0225 */
[----:B------:R-:W0:Y:S02]  /*1cb70*/  SYNCS.PHASECHK.TRANS64.TRYWAIT P0, [R0+URZ+0x28860], R3 ;  /* 0x02886003000075a7 */ /* 0x000e24000800017f */
[----:B0-----:R-:W-:Y:S05]  /*1cb80*/  @!P0 BRA `(.L_x_9716) ;  /* 0x0000006c00048947 */ /* 0x001fea0003800000 */
.L_x_9949:
[----:B------:R-:W-:Y:S05]  /*1cb90*/  BSYNC B0 ;  /* 0x0000000000007941 */ /* 0x000fea0003800000 */
.L_x_9715:
        /* <DEDUP_REMOVED lines=70> */
.L_x_9967:
        /* <DEDUP_REMOVED lines=11> */
.L_x_9718:
        /* <DEDUP_REMOVED lines=11> */
.L_x_9719:
[----:B------:R0:W-:Y:S01]  /*1d160*/  SYNCS.ARRIVE.TRANS64.A1T0 RZ, [R0+URZ+0x28850], RZ ;  /* 0x028850ff00ff79a7 */ /* 0x0001e2000810003f */
[----:B------:R-:W-:-:S05]  /*1d170*/  VIADD R25, R25, 0x1 ;  /* 0x0000000119197836 */ /* 0x000fca0000000000 */
[----:B------:R-:W-:-:S04]  /*1d180*/  ISETP.NE.AND P0, PT, R25, 0x2, PT ;  /* 0x000000021900780c */ /* 0x000fc80003f05270 */
[----:B------:R-:W-:Y:S02]  /*1d190*/  SEL R3, RZ, 0x1, P0 ;  /* 0x00000001ff037807 */ /* 0x000fe40000000000 */
[----:B------:R-:W-:Y:S02]  /*1d1a0*/  SEL R25, R25, RZ, P0 ;  /* 0x000000ff19197207 */ /* 0x000fe40000000000 */
[----:B0-----:R-:W-:-:S07]  /*1d1b0*/  LOP3.LUT R28, R28, R3, RZ, 0x3c, !PT ;  /* 0x000000031c1c7212 */ /* 0x001fce00078e3cff */
.L_x_9676:
[----:B------:R-:W-:Y:S05]  /*1d1c0*/  BSYNC B7 ;  /* 0x0000000000077941 */ /* 0x000fea0003800000 */
.L_x_9674:
[----:B------:R-:W-:-:S13]  /*1d1d0*/  LOP3.LUT P0, RZ, R32, 0x8, RZ, 0xc0, !PT ;  /* 0x0000000820ff7812 */ /* 0x000fda000780c0ff */
[----:B------:R-:W-:Y:S05]  /*1d1e0*/  @!P0 BRA `(.L_x_9720) ;  /* 0x0000000000248947 */ /* 0x000fea0003800000 */
[----:B------:R-:W-:Y:S05]  /*1d1f0*/  WARPSYNC.ALL ;  /* 0x0000000000007948 */ /* 0x000fea0003800000 */
[----:B------:R-:W2:Y:S08]  /*1d200*/  S2UR UR5, SR_CgaCtaId ;  /* 0x00000000000579c3 */ /* 0x000eb00000008800 */
[----:B------:R-:W-:Y:S06]  /*1d210*/  BAR.SYNC.DEFER_BLOCKING 0x5, 0x180 ;  /* 0x0146000000007b1d */ /* 0x000fec0000010000 */
[----:B------:R-:W-:-:S02]  /*1d220*/  UMOV UR4, 0x400 ;  /* 0x0000040000047882 */ /* 0x000fc40000000000 */
[----:B--2---:R-:W-:-:S06]  /*1d230*/  ULEA UR4, UR5, UR4, 0x18 ;  /* 0x0000000405047291 */ /* 0x004fcc000f8ec03f */
[----:B------:R-:W-:-:S05]  /*1d240*/  IMAD.U32 R22, RZ, RZ, UR4 ;  /* 0x00000004ff167e24 */ /* 0x000fca000f8e00ff */
[----:B------:R4:W2:Y:S01]  /*1d250*/  LDS.128 R16, [R22+0x288d0] ;  /* 0x0288d00016107984 */ /* 0x0008a20000000c00 */
[----:B------:R-:W-:Y:S06]  /*1d260*/  BAR.ARV 0x4, 0x180 ;  /* 0x0106000000007b1d */ /* 0x000fec0000002000 */
[----:B------:R-:W-:Y:S05]  /*1d270*/  BRA `(.L_x_9721) ;  /* 0x0000000800cc7947 */ /* 0x000fea0003800000 */
.L_x_9720:
        /* <DEDUP_REMOVED lines=35> */
[----:B------:R2:W3:Y:S02]  /*1d4b0*/  SHFL.IDX PT, R14, R6, 0x1f, 0x1f ;  /* 0x03e01f00060e7f89 */ /* 0x0004e400000e0000 */
.L_x_9977:
[----:B------:R-:W-:Y:S02]  /*1d4c0*/  ULDC UR4, c[0x0][0xc38] ;  /* 0x00030e0000047ab9 */ /* 0x000fe40000000800 */
[----:B------:R-:W-:-:S04]  /*1d4d0*/  IMAD.U32 R7, RZ, RZ, UR4 ;  /* 0x00000004ff077e24 */ /* 0x000fc8000f8e00ff */
[----:B---3--:R-:W-:-:S05]  /*1d4e0*/  IMAD R14, R14, R7, RZ ;  /* 0x000000070e0e7224 */ /* 0x008fca00078e02ff */
[----:B------:R-:W-:-:S04]  /*1d4f0*/  IADD3 R9, R4, R14, RZ ;  /* 0x0000000e04097210 */ /* 0x000fc80007ffe0ff */
[----:B------:R-:W-:-:S13]  /*1d500*/  ISETP.GT.AND P6, PT, R9, R0, PT ;  /* 0x000000000900720c */ /* 0x000fda0003fc4270 */
[----:B------:R-:W-:Y:S05]  /*1d510*/  @P6 BRA `(.L_x_9723) ;  /* 0x00000000009c6947 */ /* 0x000fea0003800000 */
.L_x_9728:
[----:B------:R-:W3:Y:S01]  /*1d520*/  LDC R2, c[0x0][0xc3c] ;  /* 0x00030f00ff027b82 */ /* 0x000ee20000000800 */
[----:B------:R-:W-:-:S05]  /*1d530*/  VIADD R19, R19, 0x1f ;  /* 0x0000001f13137836 */ /* 0x000fca0000000000 */
[----:B---3--:R-:W-:-:S13]  /*1d540*/  ISETP.GE.AND P6, PT, R19, R2, PT ;  /* 0x000000021300720c */ /* 0x008fda0003fc6270 */
[----:B------:R-:W-:Y:S05]  /*1d550*/  @P6 BRA `(.L_x_9724) ;  /* 0x0000000400d06947 */ /* 0x000fea0003800000 */
[----:B------:R-:W3:Y:S01]  /*1d560*/  S2R R3, SR_TID.X ;  /* 0x0000000000037919 */ /* 0x000ee20000002100 */
[----:B------:R-:W-:Y:S01]  /*1d570*/  BSSY B0, `(.L_x_9725) ;  /* 0x0000009000007945 */ /* 0x000fe20003800000 */
[----:B------:R-:W-:Y:S01]  /*1d580*/  IMAD.MOV.U32 R5, RZ, RZ, RZ ;  /* 0x000000ffff057224 */ /* 0x000fe200078e00ff */
[----:B---3--:R-:W-:-:S05]  /*1d590*/  LOP3.LUT R3, R3, 0x1f, RZ, 0xc0, !PT ;  /* 0x0000001f03037812 */ /* 0x008fca00078ec0ff */
[----:B------:R-:W-:-:S05]  /*1d5a0*/  IMAD.IADD R7, R19, 0x1, R3 ;  /* 0x0000000113077824 */ /* 0x000fca00078e0203 */
[----:B------:R-:W-:-:S13]  /*1d5b0*/  ISETP.GE.OR P6, PT, R7, R2, !P0 ;  /* 0x000000020700720c */ /* 0x000fda00047c6670 */
[----:B------:R-:W-:Y:S05]  /*1d5c0*/  @P6 BRA `(.L_x_9726) ;  /* 0x00000000000c6947 */ /* 0x000fea0003800000 */
[----:B------:R-:W3:Y:S02]  /*1d5d0*/  LDC.64 R2, c[0x0][0xc80] ;  /* 0x00032000ff027b82 */ /* 0x000ee40000000a00 */
[----:B---3--:R-:W-:-:S05]  /*1d5e0*/  IMAD.WIDE R2, R7, 0x4, R2 ;  /* 0x0000000407027825 */ /* 0x008fca00078e0202 */
[----:B------:R3:W5:Y:S02]  /*1d5f0*/  LDG.E R5, desc[UR42][R2.64] ;  /* 0x0000002a02057981 */ /* 0x000764000c1e1900 */
.L_x_9726:
[----:B------:R-:W-:Y:S05]  /*1d600*/  BSYNC B0 ;  /* 0x0000000000007941 */ /* 0x000fea0003800000 */
.L_x_9725:
[----:B------:R-:W-:-:S03]  /*1d610*/  UMOV UR4, 0xffffffff ;  /* 0xffffffff00047882 */ /* 0x000fc60000000000 */
[----:B------:R-:W-:Y:S05]  /*1d620*/  BRA.DIV UR4, `(.L_x_9727) ;  /* 0x0000007204107947 */ /* 0x000fea000b800000 */
[----:B-----5:R-:W4:Y:S02]  /*1d630*/  SHFL.UP PT, R14, R5, 0x1, RZ ;  /* 0x04200000050e7989 */ /* 0x020f2400000e00ff */
[----:B----4-:R-:W-:-:S04]  /*1d640*/  SEL R14, R14, RZ, P1 ;  /* 0x000000ff0e0e7207 */ /* 0x010fc80000800000 */
[----:B------:R-:W-:-:S05]  /*1d650*/  IADD3 R13, R5, R14, RZ ;  /* 0x0000000e050d7210 */ /* 0x000fca0007ffe0ff */
[----:B------:R-:W3:Y:S02]  /*1d660*/  SHFL.UP PT, R14, R13, 0x2, RZ ;  /* 0x044000000d0e7989 */ /* 0x000ee400000e00ff */
[----:B---3--:R-:W-:-:S05]  /*1d670*/  SEL R2, R14, RZ, P2 ;  /* 0x000000ff0e027207 */ /* 0x008fca0001000000 */
[----:B------:R-:W-:-:S05]  /*1d680*/  IMAD.IADD R2, R13, 0x1, R2 ;  /* 0x000000010d027824 */ /* 0x000fca00078e0202 */
[----:B------:R-:W3:Y:S02]  /*1d690*/  SHFL.UP PT, R14, R2, 0x4, RZ ;  /* 0x04800000020e7989 */ /* 0x000ee400000e00ff */
[----:B---3--:R-:W-:-:S05]  /*1d6a0*/  SEL R3, R14, RZ, P3 ;  /* 0x000000ff0e037207 */ /* 0x008fca0001800000 */
[----:B------:R-:W-:-:S05]  /*1d6b0*/  IMAD.IADD R3, R2, 0x1, R3 ;  /* 0x0000000102037824 */ /* 0x000fca00078e0203 */
[----:B------:R-:W3:Y:S02]  /*1d6c0*/  SHFL.UP PT, R14, R3, 0x8, RZ ;  /* 0x05000000030e7989 */ /* 0x000ee400000e00ff */
[----:B---3--:R-:W-:-:S05]  /*1d6d0*/  SEL R4, R14, RZ, P4 ;  /* 0x000000ff0e047207 */ /* 0x008fca0002000000 */
[----:B------:R-:W-:-:S05]  /*1d6e0*/  IMAD.IADD R4, R3, 0x1, R4 ;  /* 0x0000000103047824 */ /* 0x000fca00078e0204 */
[----:B------:R-:W3:Y:S02]  /*1d6f0*/  SHFL.UP PT, R14, R4, 0x10, RZ ;  /* 0x06000000040e7989 */ /* 0x000ee400000e00ff */
[----:B---3--:R-:W-:-:S04]  /*1d700*/  SEL R7, R14, RZ, P5 ;  /* 0x000000ff0e077207 */ /* 0x008fc80002800000 */
[----:B--2---:R-:W-:-:S05]  /*1d710*/  IADD3 R6, R4, R7, RZ ;  /* 0x0000000704067210 */ /* 0x004fca0007ffe0ff */
[----:B------:R2:W3:Y:S02]  /*1d720*/  SHFL.IDX PT, R14, R6, 0x1f, 0x1f ;  /* 0x03e01f00060e7f89 */ /* 0x0004e400000e0000 */
.L_x_9985:
[----:B------:R-:W-:Y:S02]  /*1d730*/  ULDC UR4, c[0x0][0xc38] ;  /* 0x00030e0000047ab9 */ /* 0x000fe40000000800 */
[----:B------:R-:W-:-:S04]  /*1d740*/  IMAD.U32 R7, RZ, RZ, UR4 ;  /* 0x00000004ff077e24 */ /* 0x000fc8000f8e00ff */
[----:B---3--:R-:W-:-:S04]  /*1d750*/  IMAD R14, R14, R7, RZ ;  /* 0x000000070e0e7224 */ /* 0x008fc800078e02ff */
[----:B------:R-:W-:-:S05]  /*1d760*/  IMAD.IADD R9, R14, 0x1, R9 ;  /* 0x000000010e097824 */ /* 0x000fca00078e0209 */
[----:B------:R-:W-:-:S13]  /*1d770*/  ISETP.GT.AND P6, PT, R9, R0, PT ;  /* 0x000000000900720c */ /* 0x000fda0003fc4270 */
[----:B------:R-:W-:Y:S05]  /*1d780*/  @!P6 BRA `(.L_x_9728) ;  /* 0xfffffffc0064e947 */ /* 0x000fea000383ffff */
.L_x_9723:
        /* <DEDUP_REMOVED lines=8> */
.L_x_9989:
[----:B------:R-:W-:Y:S02]  /*1d810*/  ISETP.NE.AND P0, PT, R2, RZ, PT ;  /* 0x000000ff0200720c */ /* 0x000fe40003f05270 */
[----:B------:R-:W-:-:S11]  /*1d820*/  MOV R14, RZ ;  /* 0x000000ff000e7202 */ /* 0x000fd60000000f00 */
[----:B------:R-:W-:Y:S05]  /*1d830*/  @!P0 BRA `(.L_x_9730) ;  /* 0x0000000000108947 */ /* 0x000fea0003800000 */
[----:B------:R-:W-:Y:S01]  /*1d840*/  UMOV UR4, 0xffffffff ;  /* 0xffffffff00047882 */ /* 0x000fe20000000000 */
[----:B------:R-:W-:Y:S02]  /*1d850*/  VIADD R12, R4, 0xffffffff ;  /* 0xffffffff040c7836 */ /* 0x000fe40000000000 */
[----:B------:R-:W-:Y:S05]  /*1d860*/  BRA.DIV UR4, `(.L_x_9731) ;  /* 0x0000007204847947 */ /* 0x000fea000b800000 */
[----:B------:R0:W0:Y:S02]  /*1d870*/  SHFL.IDX PT, R14, R6, R12, 0x1f ;  /* 0x00001f0c060e7589 */ /* 0x00002400000e0000 */
.L_x_9730:
[----:B------:R-:W5:Y:S01]  /*1d880*/  LDC.64 R2, c[0x0][0xc90] ;  /* 0x00032400ff027b82 */ /* 0x000f620000000a00 */
[----:B------:R-:W-:-:S04]  /*1d890*/  IMAD.IADD R19, R4, 0x1, R19 ;  /* 0x0000000104137824 */ /* 0x000fc800078e0213 */
[----:B-----5:R-:W-:-:S05]  /*1d8a0*/  IMAD.WIDE R2, R19, 0x4, R2 ;  /* 0x0000000413027825 */ /* 0x020fca00078e0202 */
[----:B0-2---:R0:W3:Y:S01]  /*1d8b0*/  LDG.E R6, desc[UR42][R2.64] ;  /* 0x0000002a02067981 */ /* 0x0050e2000c1e1900 */
[----:B------:R-:W-:Y:S02]  /*1d8c0*/  IMAD R16, R14, R7, R16 ;  /* 0x000000070e107224 */ /* 0x000fe400078e0210 */
[----:B0-----:R-:W-:Y:S02]  /*1d8d0*/  IMAD.MOV.U32 R2, RZ, RZ, RZ ;  /* 0x000000ffff027224 */ /* 0x001fe400078e00ff */
[----:B---34-:R-:W-:-:S05]  /*1d8e0*/  IMAD R4, R5, R6, RZ ;  /* 0x0000000605047224 */ /* 0x018fca00078e02ff */
[----:B------:R-:W-:-:S04]  /*1d8f0*/  IABS R8, R4 ;  /* 0x0000000400087213 */ /* 0x000fc80000000000 */
[----:B------:R-:W0:Y:S08]  /*1d900*/  I2F.RP R10, R8 ;  /* 0x00000008000a7306 */ /* 0x000e300000209400 */
[----:B0-----:R-:W1:Y:S02]  /*1d910*/  MUFU.RCP R10, R10 ;  /* 0x0000000a000a7308 */ /* 0x001e640000001000 */
[----:B-1----:R-:W-:-:S06]  /*1d920*/  VIADD R11, R10, 0xffffffe ;  /* 0x0ffffffe0a0b7836 */ /* 0x002fcc0000000000 */
        /* <DEDUP_REMOVED lines=13> */
[-C--:B------:R-:W-:Y:S01]  /*1da00*/  @!P1 IADD3 R3, R3, -R8.reuse, RZ ;  /* 0x8000000803039210 */ /* 0x080fe20007ffe0ff */
        /* <DEDUP_REMOVED lines=33> */
[----:B------:R-:W-:-:S05]  /*1dc20*/  @P0 IADD3 R2, R2, 0x1, RZ ;  /* 0x0000000102020810 */ /* 0x000fca0007ffe0ff */
[----:B------:R-:W-:Y:S01]  /*1dc30*/  @!P2 IMAD.MOV R2, RZ, RZ, -R2 ;  /* 0x000000ffff02a224 */ /* 0x000fe200078e0a02 */
[----:B------:R-:W-:Y:S01]  /*1dc40*/  @!P1 LOP3.LUT R2, RZ, R6, RZ, 0x33, !PT ;  /* 0x00000006ff029212 */ /* 0x000fe200078e33ff */
[----:B------:R-:W-:-:S04]  /*1dc50*/  IMAD.MOV R6, RZ, RZ, -R6 ;  /* 0x000000ffff067224 */ /* 0x000fc800078e0a06 */
[----:B------:R-:W-:Y:S01]  /*1dc60*/  IMAD R18, R2, R6, R9 ;  /* 0x0000000602127224 */ /* 0x000fe200078e0209 */
[----:B------:R-:W-:-:S04]  /*1dc70*/  LOP3.LUT R2, RZ, R2, RZ, 0x33, !PT ;  /* 0x00000002ff027212 */ /* 0x000fc800078e33ff */
[----:B------:R-:W-:Y:S01]  /*1dc80*/  IADD3 R17, R5, R2, RZ ;  /* 0x0000000205117210 */ /* 0x000fe20007ffe0ff */
[----:B------:R-:W-:Y:S06]  /*1dc90*/  BRA `(.L_x_9732) ;  /* 0x00000000001c7947 */ /* 0x000fec0003800000 */
.L_x_9724:
[----:B------:R-:W-:Y:S01]  /*1dca0*/  UMOV UR4, URZ ;  /* 0x0000003f00047c82 */ /* 0x000fe20008000000 */
[----:B------:R-:W-:Y:S01]  /*1dcb0*/  UMOV UR5, URZ ;  /* 0x0000003f00057c82 */ /* 0x000fe20008000000 */
[----:B------:R-:W-:Y:S01]  /*1dcc0*/  ULDC UR6, c[0x0][0xc3c] ;  /* 0x00030f0000067ab9 */ /* 0x000fe20000000800 */
[----:B------:R-:W-:Y:S01]  /*1dcd0*/  IMAD.MOV.U32 R16, RZ, RZ, R0 ;  /* 0x000000ffff107224 */ /* 0x000fe200078e0000 */
[----:B------:R-:W-:Y:S01]  /*1dce0*/  MOV R19, UR6 ;  /* 0x0000000600137c02 */ /* 0x000fe20008000f00 */
[----:B------:R-:W-:Y:S02]  /*1dcf0*/  IMAD.U32 R17, RZ, RZ, UR4 ;  /* 0x00000004ff117e24 */ /* 0x000fe4000f8e00ff */
[----:B------:R-:W-:-:S07]  /*1dd00*/  IMAD.U32 R18, RZ, RZ, UR5 ;  /* 0x00000005ff127e24 */ /* 0x000fce000f8e00ff */
.L_x_9732:
        /* <DEDUP_REMOVED lines=10> */
.L_x_9721:
[----:B------:R-:W-:Y:S02]  /*1ddb0*/  ULDC UR4, c[0x0][0xc3c] ;  /* 0x00030f0000047ab9 */ /* 0x000fe40000000800 */
[----:B--2---:R-:W-:-:S13]  /*1ddc0*/  ISETP.GE.AND P0, PT, R19, UR4, PT ;  /* 0x0000000413007c0c */ /* 0x004fda000bf06270 */
[----:B------:R-:W-:Y:S05]  /*1ddd0*/  @!P0 BRA `(.L_x_9733) ;  /* 0xffffffa000f48947 */ /* 0x000fea000383ffff */
[----:B------:R-:W-:Y:S05]  /*1dde0*/  BSYNC B8 ;  /* 0x0000000000087941 */ /* 0x000fea0003800000 */
.L_x_9634:
[----:B------:R-:W2:Y:S01]  /*1ddf0*/  LDL.LU R0, [R1+0x24] ;  /* 0x0000240001007983 */ /* 0x000ea20000300800 */
[----:B------:R-:W-:Y:S01]  /*1de00*/  BSSY B0, `(.L_x_9734) ;  /* 0x000000b000007945 */ /* 0x000fe20003800000 */
[----:B------:R-:W5:Y:S01]  /*1de10*/  S2R R5, SR_CgaCtaId ;  /* 0x0000000000057919 */ /* 0x000f620000008800 */
[----:B--2---:R-:W-:-:S05]  /*1de20*/  VIADD R0, R0, 0x1 ;  /* 0x0000000100007836 */ /* 0x004fca0000000000 */
[----:B-1----:R-:W-:-:S04]  /*1de30*/  LEA.HI R2, R0, R0, RZ, 0x1 ;  /* 0x0000000000027211 */ /* 0x002fc800078f08ff */
[----:B------:R-:W-:Y:S02]  /*1de40*/  LOP3.LUT R3, R2, 0xfffffffe, RZ, 0xc0, !PT ;  /* 0xfffffffe02037812 */ /* 0x000fe400078ec0ff */
[----:B------:R-:W-:-:S03]  /*1de50*/  MOV R2, 0x400 ;  /* 0x0000040000027802 */ /* 0x000fc60000000f00 */
[----:B------:R-:W-:Y:S01]  /*1de60*/  IMAD.IADD R0, R0, 0x1, -R3 ;  /* 0x0000000100007824 */ /* 0x000fe200078e0a03 */
[----:B-----5:R-:W-:-:S04]  /*1de70*/  LEA R4, R5, R2, 0x18 ;  /* 0x0000000205047211 */ /* 0x020fc800078ec0ff */
[----:B------:R-:W-:-:S04]  /*1de80*/  SHF.L.U32 R0, R0, 0x1f, RZ ;  /* 0x0000001f00007819 */ /* 0x000fc800000006ff */
[----:B------:R-:W1:Y:S02]  /*1de90*/  SYNCS.PHASECHK.TRANS64.TRYWAIT P0, [R4+URZ+0x28820], R0 ;  /* 0x02882000040075a7 */ /* 0x000e64000800017f */
[----:B-1----:R-:W-:Y:S05]  /*1dea0*/  @!P0 BRA `(.L_x_9735) ;  /* 0x0000006c00188947 */ /* 0x002fea0003800000 */
.L_x_9992:
[----:B------:R-:W-:Y:S05]  /*1deb0*/  BSYNC B0 ;  /* 0x0000000000007941 */ /* 0x000fea0003800000 */
.L_x_9734:
[----:B------:R-:W-:-:S03]  /*1dec0*/  UMOV UR4, 0xffffffff ;  /* 0xffffffff00047882 */ /* 0x000fc60000000000 */
[----:B------:R-:W-:Y:S05]  /*1ded0*/  BRA.DIV UR4, `(.L_x_9736) ;  /* 0x0000006e04207947 */ /* 0x000fea000b800000 */
[----:B-1----:R-:W1:Y:S02]  /*1dee0*/  S2R R0, SR_TID.X ;  /* 0x0000000000007919 */ /* 0x002e640000002100 */
[----:B-1----:R-:W-:-:S04]  /*1def0*/  SHF.R.U32.HI R0, RZ, 0x5, R0 ;  /* 0x00000005ff007819 */ /* 0x002fc80000011600 */
[----:B------:R-:W-:-:S05]  /*1df00*/  LOP3.LUT R0, R0, 0x3, RZ, 0xc0, !PT ;  /* 0x0000000300007812 */ /* 0x000fca00078ec0ff */
[----:B------:R1:W2:Y:S02]  /*1df10*/  SHFL.IDX PT, R14, R0, RZ, 0x1f ;  /* 0x00001fff000e7589 */ /* 0x0002a400000e0000 */
.L_x_9995:
[----:B--2---:R-:W-:-:S13]  /*1df20*/  ISETP.NE.AND P0, PT, R14, RZ, PT ;  /* 0x000000ff0e00720c */ /* 0x004fda0003f05270 */
[----:B------:R-:W-:Y:S05]  /*1df30*/  @P0 BRA `(.L_x_9403) ;  /* 0x0000000000880947 */ /* 0x000fea0003800000 */
[----:B------:R-:W-:-:S03]  /*1df40*/  UMOV UR4, 0xffffffff ;  /* 0xffffffff00047882 */ /* 0x000fc60000000000 */
[----:B------:R-:W-:Y:S05]  /*1df50*/  BRA.DIV UR4, `(.L_x_9737) ;  /* 0x0000006e04347947 */ /* 0x000fea000b800000 */
[----:B------:R-:W-:-:S13]  /*1df60*/  ELECT P6, URZ, PT ;  /* 0x00000000003f782f */ /* 0x000fda00038c0000 */
.L_x_9998:
[----:B------:R-:W-:Y:S05]  /*1df70*/  @!P6 BRA `(.L_x_9403) ;  /* 0x000000000078e947 */ /* 0x000fea0003800000 */
[----:B------:R-:W-:-:S06]  /*1df80*/  ULOP3.LUT UR4, UR36, 0x2, URZ, 0xfc, !UPT ;  /* 0x0000000224047892 */ /* 0x000fcc000f8efc3f */
[----:B-1----:R-:W-:-:S05]  /*1df90*/  IMAD.U32 R0, RZ, RZ, UR4 ;  /* 0x00000004ff007e24 */ /* 0x002fca000f8e00ff */
[----:B------:R-:W-:-:S13]  /*1dfa0*/  ISETP.NE.AND P0, PT, R0, 0x3, PT ;  /* 0x000000030000780c */ /* 0x000fda0003f05270 */
[----:B------:R-:W-:Y:S05]  /*1dfb0*/  @!P0 BRA `(.L_x_9738) ;  /* 0x0000000000048947 */ /* 0x000fea0003800000 */
[----:B------:R-:W-:Y:S01]  /*1dfc0*/  BPT.TRAP 0x1 ;  /* 0x000000040000795c */ /* 0x000fe20000300000 */
.L_x_9738:
[C---:B------:R-:W-:Y:S01]  /*1dfd0*/  LEA R5, R25.reuse, R4, 0x3 ;  /* 0x0000000419057211 */ /* 0x040fe200078e18ff */
[----:B------:R-:W-:Y:S01]  /*1dfe0*/  VIADD R25, R25, 0x1 ;  /* 0x0000000119197836 */ /* 0x000fe20000000000 */
[----:B------:R-:W-:-:S04]  /*1dff0*/  SHF.L.U32 R0, R28, 0x1f, RZ ;  /* 0x0000001f1c007819 */ /* 0x000fc800000006ff */
[----:B------:R-:W1:Y:S01]  /*1e000*/  SYNCS.PHASECHK.TRANS64.TRYWAIT P1, [R5+URZ+0x28840], R0 ;  /* 0x02884000050075a7 */ /* 0x000e62000802017f */
[----:B------:R-:W-:-:S04]  /*1e010*/  ISETP.NE.AND P2, PT, R25, 0x2, PT ;  /* 0x000000021900780c */ /* 0x000fc80003f45270 */
[----:B------:R-:W-:Y:S01]  /*1e020*/  SEL R3, RZ, 0x1, P2 ;  /* 0x00000001ff037807 */ /* 0x000fe20001000000 */
[----:B-1----:R-:W-:Y:S08]  /*1e030*/  @!P1 BRA `(.L_x_9739) ;  /* 0x0000006c001c9947 */ /* 0x002ff00003800000 */
.L_x_9999:
[----:B------:R-:W-:Y:S02]  /*1e040*/  SEL R25, R25, RZ, P2 ;  /* 0x000000ff19197207 */ /* 0x000fe40001000000 */
[----:B------:R-:W-:Y:S01]  /*1e050*/  LOP3.LUT R2, R28, R3, RZ, 0x3c, !PT ;  /* 0x000000031c027212 */ /* 0x000fe200078e3cff */
[----:B------:R-:W-:Y:S06]  /*1e060*/  @!P0 BRA `(.L_x_9740) ;  /* 0x0000000000048947 */ /* 0x000fec0003800000 */
[----:B------:R-:W-:Y:S01]  /*1e070*/  BPT.TRAP 0x1 ;  /* 0x000000040000795c */ /* 0x000fe20000300000 */
.L_x_9740:
[----:B------:R-:W-:Y:S01]  /*1e080*/  IMAD R25, R25, 0x8, R4 ;  /* 0x0000000819197824 */ /* 0x000fe200078e0204 */
[----:B------:R-:W-:-:S04]  /*1e090*/  SHF.L.U32 R2, R2, 0x1f, RZ ;  /* 0x0000001f02027819 */ /* 0x000fc800000006ff */
[----:B------:R-:W2:Y:S02]  /*1e0a0*/  SYNCS.PHASECHK.TRANS64.TRYWAIT P1, [R25+URZ+0x28840], R2 ;  /* 0x02884002190075a7 */ /* 0x000ea4000802017f */
[----:B--2---:R-:W-:Y:S05]  /*1e0b0*/  @!P1 BRA `(.L_x_9741) ;  /* 0x0000006c00109947 */ /* 0x004fea0003800000 */
.L_x_10000:
[----:B------:R-:W-:Y:S05]  /*1e0c0*/  @!P0 BRA `(.L_x_9742) ;  /* 0x0000000000048947 */ /* 0x000fea0003800000 */
[----:B------:R-:W-:Y:S01]  /*1e0d0*/  BPT.TRAP 0x1 ;  /* 0x000000040000795c */ /* 0x000fe20000300000 */
.L_x_9742:
[----:B------:R-:W5:Y:S02]  /*1e0e0*/  SYNCS.PHASECHK.TRANS64.TRYWAIT P1, [R5+URZ+0x28860], R0 ;  /* 0x02886000050075a7 */ /* 0x000f64000802017f */
[----:B-----5:R-:W-:Y:S05]  /*1e0f0*/  @!P1 BRA `(.L_x_9743) ;  /* 0x0000006c00149947 */ /* 0x020fea0003800000 */
.L_x_10001:
[----:B------:R-:W-:Y:S05]  /*1e100*/  @!P0 BRA `(.L_x_9744) ;  /* 0x0000000000048947 */ /* 0x000fea0003800000 */
[----:B------:R-:W-:Y:S01]  /*1e110*/  BPT.TRAP 0x1 ;  /* 0x000000040000795c */ /* 0x000fe20000300000 */
.L_x_9744:
[----:B------:R0:W0:Y:S02]  /*1e120*/  SYNCS.PHASECHK.TRANS64.TRYWAIT P0, [R25+URZ+0x28860], R2 ;  /* 0x02886002190075a7 */ /* 0x000024000800017f */
[----:B0-----:R-:W-:Y:S05]  /*1e130*/  @!P0 NANOSLEEP.SYNCS 0x989680 ;  /* 0x009896800000895d */ /* 0x001fea0003900000 */
[----:B------:R-:W0:Y:S02]  /*1e140*/  @!P0 SYNCS.PHASECHK.TRANS64 P0, [R25+URZ+0x28860], R2 ;  /* 0x02886002190085a7 */ /* 0x000e24000800007f */
[----:B0-----:R-:W-:Y:S05]  /*1e150*/  @!P0 BRA `(.L_x_9744) ;  /* 0xfffffffc00f08947 */ /* 0x001fea000383ffff */
.L_x_9403:
[----:B------:R-:W-:Y:S05]  /*1e160*/  BSYNC B9 ;  /* 0x0000000000097941 */ /* 0x000fea0003800000 */
.L_x_9400:
[----:B------:R-:W-:Y:S05]  /*1e170*/  EXIT ;  /* 0x000000000000794d */ /* 0x000fea0003800000 */
.L_x_9425:
[----:B0-----:R0:W1:Y:S02]  /*1e180*/  SYNCS.PHASECHK.TRANS64.TRYWAIT P6, [R91+URZ+0x28890], R102 ;  /* 0x028890665b0075a7 */ /* 0x00106400080c017f */
[----:B-1----:R-:W-:Y:S05]  /*1e190*/  @!P6 NANOSLEEP.SYNCS 0x989680 ;  /* 0x009896800000e95d */ /* 0x002fea0003900000 */
[----:B------:R-:W1:Y:S02]  /*1e1a0*/  @!P6 SYNCS.PHASECHK.TRANS64 P6, [R91+URZ+0x28890], R102 ;  /* 0x028890665b00e5a7 */ /* 0x000e6400080c007f */
[----:B-1----:R-:W-:Y:S05]  /*1e1b0*/  @!P6 BRA `(.L_x_9425) ;  /* 0xfffffffc00f0e947 */ /* 0x002fea000383ffff */
[----:B------:R-:W-:Y:S05]  /*1e1c0*/  BRA `(.L_x_9745) ;  /* 0xfffffe4c00807947 */ /* 0x000fea000383ffff */
.L_x_9426:
        /* <DEDUP_REMOVED lines=8> */
.L_x_9747:
[----:B------:R-:W-:Y:S05]  /*1e250*/  BSYNC B1 ;  /* 0x0000000000017941 */ /* 0x000fea0003800000 */
.L_x_9746:
        /* <DEDUP_REMOVED lines=8> */
.L_x_9748:
[----:B------:R-:W-:Y:S01]  /*1e2e0*/  MOV R105, R14 ;  /* 0x0000000e00697202 */ /* 0x000fe20000000f00 */
[----:B------:R-:W-:Y:S06]  /*1e2f0*/  BRA `(.L_x_9749) ;  /* 0xfffffe4c00487947 */ /* 0x000fec000383ffff */
.L_x_9435:
        /* <DEDUP_REMOVED lines=8> */
.L_x_9751:
[----:B------:R-:W-:Y:S05]  /*1e380*/  BSYNC B1 ;  /* 0x0000000000017941 */ /* 0x000fea0003800000 */
.L_x_9750:
        /* <DEDUP_REMOVED lines=8> */
.L_x_9752:
[----:B------:R-:W-:Y:S01]  /*1e410*/  IMAD.MOV.U32 R73, RZ, RZ, R14 ;  /* 0x000000ffff497224 */ /* 0x000fe200078e000e */
[----:B------:R-:W-:Y:S06]  /*1e420*/  BRA `(.L_x_9753) ;  /* 0xfffffe5000ac7947 */ /* 0x000fec000383ffff */
.L_x_9444:
        /* <DEDUP_REMOVED lines=8> */
.L_x_9755:
[----:B------:R-:W-:Y:S05]  /*1e4b0*/  BSYNC B1 ;  /* 0x0000000000017941 */ /* 0x000fea0003800000 */
.L_x_9754:
        /* <DEDUP_REMOVED lines=8> */
.L_x_9756:
[----:B------:R-:W-:Y:S01]  /*1e540*/  MOV R65, R14 ;  /* 0x0000000e00417202 */ /* 0x000fe20000000f00 */
[----:B------:R-:W-:Y:S06]  /*1e550*/  BRA `(.L_x_9757) ;  /* 0xfffffe5800107947 */ /* 0x000fec000383ffff */
.L_x_9453:
        /* <DEDUP_REMOVED lines=8> */
.L_x_9759:
[----:B------:R-:W-:Y:S05]  /*1e5e0*/  BSYNC B1 ;  /* 0x0000000000017941 */ /* 0x000fea0003800000 */
.L_x_9758:
        /* <DEDUP_REMOVED lines=8> */
.L_x_9760:
[----:B------:R-:W-:Y:S01]  /*1e670*/  IMAD.MOV.U32 R53, RZ, RZ, R14 ;  /* 0x000000ffff357224 */ /* 0x000fe200078e000e */
[----:B------:R-:W-:Y:S06]  /*1e680*/  BRA `(.L_x_9761) ;  /* 0xfffffe5c00707947 */ /* 0x000fec000383ffff */
.L_x_9465:
[----:B-1----:R1:W2:Y:S02]  /*1e690*/  SYNCS.PHASECHK.TRANS64.TRYWAIT P4, [R91+URZ+0x28890], R102 ;  /* 0x028890665b0075a7 */ /* 0x0022a4000808017f */
[----:B--2---:R-:W-:Y:S05]  /*1e6a0*/  @!P4 NANOSLEEP.SYNCS 0x989680 ;  /* 0x009896800000c95d */ /* 0x004fea0003900000 */
[----:B------:R-:W2:Y:S02]  /*1e6b0*/  @!P4 SYNCS.PHASECHK.TRANS64 P4, [R91+URZ+0x28890], R102 ;  /* 0x028890665b00c5a7 */ /* 0x000ea4000808007f */
[----:B--2---:R-:W-:Y:S05]  /*1e6c0*/  @!P4 BRA `(.L_x_9465) ;  /* 0xfffffffc00f0c947 */ /* 0x004fea000383ffff */
[----:B------:R-:W-:Y:S05]  /*1e6d0*/  BRA `(.L_x_9762) ;  /* 0xfffffe6c003c7947 */ /* 0x000fea000383ffff */
.L_x_9466:
        /* <DEDUP_REMOVED lines=8> */
.L_x_9764:
[----:B------:R-:W-:Y:S05]  /*1e760*/  BSYNC B1 ;  /* 0x0000000000017941 */ /* 0x000fea0003800000 */
.L_x_9763:
        /* <DEDUP_REMOVED lines=8> */
.L_x_9765:
[----:B------:R-:W-:Y:S01]  /*1e7f0*/  MOV R106, R14 ;  /* 0x0000000e006a7202 */ /* 0x000fe20000000f00 */
[----:B------:R-:W-:Y:S06]  /*1e800*/  BRA `(.L_x_9766) ;  /* 0xfffffe6c00087947 */ /* 0x000fec000383ffff */
.L_x_9471:
        /* <DEDUP_REMOVED lines=8> */
.L_x_9768:
[----:B------:R-:W-:Y:S05]  /*1e890*/  BSYNC B1 ;  /* 0x0000000000017941 */ /* 0x000fea0003800000 */
.L_x_9767:
        /* <DEDUP_REMOVED lines=8> */
.L_x_9769:
[----:B------:R-:W-:Y:S01]  /*1e920*/  IMAD.MOV.U32 R50, RZ, RZ, R14 ;  /* 0x000000ffff327224 */ /* 0x000fe200078e000e */
[----:B------:R-:W-:Y:S06]  /*1e930*/  BRA `(.L_x_9770) ;  /* 0xfffffe7000a47947 */ /* 0x000fec000383ffff */
.L_x_9476:
        /* <DEDUP_REMOVED lines=8> */
.L_x_9772:
[----:B------:R-:W-:Y:S05]  /*1e9c0*/  BSYNC B1 ;  /* 0x0000000000017941 */ /* 0x000fea0003800000 */
.L_x_9771:
        /* <DEDUP_REMOVED lines=8> */
.L_x_9773:
[----:B------:R-:W-:Y:S01]  /*1ea50*/  MOV R50, R14 ;  /* 0x0000000e00327202 */ /* 0x000fe20000000f00 */
[----:B------:R-:W-:Y:S06]  /*1ea60*/  BRA `(.L_x_9774) ;  /* 0xfffffe7800407947 */ /* 0x000fec000383ffff */
.L_x_9481:
        /* <DEDUP_REMOVED lines=8> */
.L_x_9776:
[----:B------:R-:W-:Y:S05]  /*1eaf0*/  BSYNC B1 ;  /* 0x0000000000017941 */ /* 0x000fea0003800000 */
.L_x_9775:
        /* <DEDUP_REMOVED lines=8> */
.L_x_9777:
[----:B------:R-:W-:Y:S01]  /*1eb80*/  IMAD.MOV.U32 R108, RZ, RZ, R14 ;  /* 0x000000ffff6c7224 */ /* 0x000fe200078e000e */
[----:B------:R-:W-:Y:S06]  /*1eb90*/  BRA `(.L_x_9778) ;  /* 0xfffffe7c00d87947 */ /* 0x000fec000383ffff */
.L_x_9486:
[----:B0-----:R0:W1:Y:S02]  /*1eba0*/  SYNCS.PHASECHK.TRANS64.TRYWAIT P3, [R91+URZ+0x28890], R102 ;  /* 0x028890665b0075a7 */ /* 0x001064000806017f */
[----:B-1----:R-:W-:Y:S05]  /*1ebb0*/  @!P3 NANOSLEEP.SYNCS 0x989680 ;  /* 0x009896800000b95d */ /* 0x002fea0003900000 */
[----:B------:R-:W1:Y:S02]  /*1ebc0*/  @!P3 SYNCS.PHASECHK.TRANS64 P3, [R91+URZ+0x28890], R102 ;  /* 0x028890665b00b5a7 */ /* 0x000e64000806007f */
[----:B-1----:R-:W-:Y:S05]  /*1ebd0*/  @!P3 BRA `(.L_x_9486) ;  /* 0xfffffffc00f0b947 */ /* 0x002fea000383ffff */
[----:B------:R-:W-:Y:S05]  /*1ebe0*/  BRA `(.L_x_9779) ;  /* 0xfffffe8400c47947 */ /* 0x000fea000383ffff */
.L_x_9487:
        /* <DEDUP_REMOVED lines=8> */
.L_x_9781:
[----:B------:R-:W-:Y:S05]  /*1ec70*/  BSYNC B1 ;  /* 0x0000000000017941 */ /* 0x000fea0003800000 */
.L_x_9780:
        /* <DEDUP_REMOVED lines=8> */
.L_x_9782:
[----:B------:R-:W-:Y:S05]  /*1ed00*/  BRA `(.L_x_9783) ;  /* 0xfffffe8400ec7947 */ /* 0x000fea000383ffff */
.L_x_9490:
[----:B------:R-:W-:Y:S01]  /*1ed10*/  BSSY B1, `(.L_x_9784) ;  /* 0x0000008000017945 */ /* 0x000fe20003800000 */
[----:B----4-:R-:W-:Y:S01]  /*1ed20*/  MOV R13, R46 ;  /* 0x0000002e000d7202 */ /* 0x010fe20000000f00 */
[----:B------:R-:W-:Y:S02]  /*1ed30*/  IMAD.MOV.U32 R12, RZ, RZ, 0x1 ;  /* 0x00000001ff0c7424 */ /* 0x000fe400078e00ff */
[----:B------:R-:W-:Y:S02]  /*1ed40*/  IMAD.MOV.U32 R11, RZ, RZ, 0x181f ;  /* 0x0000181fff0b7424 */ /* 0x000fe400078e00ff */
[----:B------:R-:W-:-:S07]  /*1ed50*/  IMAD.MOV.U32 R15, RZ, RZ, -0x1 ;  /* 0xffffffffff0f7424 */ /* 0x000fce00078e00ff */
[----:B0123--:R-:W-:Y:S05]  /*1ed60*/  WARPSYNC.COLLECTIVE R15, `(.L_x_9785) ;  /* 0x000000000f087348 */ /* 0x00ffea0003c00000 */
[----:B---3--:R3:W4:Y:S02]  /*1ed70*/  SHFL.IDX P6, R14, R13, R12, R11 ;  /* 0x0000000c0d0e7389 */ /* 0x00872400000c000b */
[----:B01234-:R-:W-:Y:S01]  /*1ed80*/  ENDCOLLECTIVE ;  /* 0x000000000000791b */ /* 0x01ffe20003800000 */
.L_x_9785:
[----:B------:R-:W-:Y:S05]  /*1ed90*/  BSYNC B1 ;  /* 0x0000000000017941 */ /* 0x000fea0003800000 */
.L_x_9784:
        /* <DEDUP_REMOVED lines=8> */
.L_x_9786:
[----:B------:R-:W-:Y:S05]  /*1ee20*/  BRA `(.L_x_9787) ;  /* 0xfffffe8400ec7947 */ /* 0x000fea000383ffff */
.L_x_9493:
        /* <DEDUP_REMOVED lines=8> */
.L_x_9789:
[----:B------:R-:W-:Y:S05]  /*1eeb0*/  BSYNC B1 ;  /* 0x0000000000017941 */ /* 0x000fea0003800000 */
.L_x_9788:
        /* <DEDUP_REMOVED lines=8> */
.L_x_9790:
[----:B------:R-:W-:Y:S05]  /*1ef40*/  BRA `(.L_x_9791) ;  /* 0xfffffe8400f07947 */ /* 0x000fea000383ffff */
.L_x_9496:
        /* <DEDUP_REMOVED lines=8> */
.L_x_9793:
[----:B------:R-:W-:Y:S05]  /*1efd0*/  BSYNC B1 ;  /* 0x0000000000017941 */ /* 0x000fea0003800000 */
.L_x_9792:
        /* <DEDUP_REMOVED lines=8> */
.L_x_9794:
[----:B------:R-:W-:Y:S05]  /*1f060*/  BRA `(.L_x_9795) ;  /* 0xfffffe8400f47947 */ /* 0x000fea000383ffff */
.L_x_9500:
[----:B------:R0:W0:Y:S02]  /*1f070*/  SYNCS.PHASECHK.TRANS64.TRYWAIT P4, [R91+URZ+0x288b0], R102 ;  /* 0x0288b0665b0075a7 */ /* 0x000024000808017f */
[----:B0-----:R-:W-:Y:S05]  /*1f080*/  @!P4 NANOSLEEP.SYNCS 0x989680 ;  /* 0x009896800000c95d */ /* 0x001fea0003900000 */
[----:B------:R-:W0:Y:S02]  /*1f090*/  @!P4 SYNCS.PHASECHK.TRANS64 P4, [R91+URZ+0x288b0], R102 ;  /* 0x0288b0665b00c5a7 */ /* 0x000e24000808007f */
[----:B0-----:R-:W-:Y:S05]  /*1f0a0*/  @!P4 BRA `(.L_x_9500) ;  /* 0xfffffffc00f0c947 */ /* 0x001fea000383ffff */
[----:B------:R-:W-:Y:S05]  /*1f0b0*/  BRA `(.L_x_9796) ;  /* 0xfffffe8800707947 */ /* 0x000fea000383ffff */
.L_x_9512:
[----:B------:R-:W-:Y:S01]  /*1f0c0*/  BSSY B0, `(.L_x_9797) ;  /* 0x0000008000007945 */ /* 0x000fe20003800000 */
[----:B----4-:R-:W-:Y:S01]  /*1f0d0*/  IMAD.MOV.U32 R13, RZ, RZ, R220 ;  /* 0x000000ffff0d7224 */ /* 0x010fe200078e00dc */
[----:B------:R-:W-:Y:S01]  /*1f0e0*/  MOV R12, RZ ;  /* 0x000000ff000c7202 */ /* 0x000fe20000000f00 */
[----:B------:R-:W-:Y:S02]  /*1f0f0*/  IMAD.MOV.U32 R11, RZ, RZ, 0x1f ;  /* 0x0000001fff0b7424 */ /* 0x000fe400078e00ff */
[----:B------:R-:W-:-:S07]  /*1f100*/  IMAD.MOV.U32 R15, RZ, RZ, -0x1 ;  /* 0xffffffffff0f7424 */ /* 0x000fce00078e00ff */
[----:B--2--5:R-:W-:Y:S05]  /*1f110*/  WARPSYNC.COLLECTIVE R15, `(.L_x_9798) ;  /* 0x000000000f087348 */ /* 0x024fea0003c00000 */
[----:B------:R0:W1:Y:S02]  /*1f120*/  SHFL.IDX P6, R14, R13, R12, R11 ;  /* 0x0000000c0d0e7389 */ /* 0x00006400000c000b */
[----:B012--5:R-:W-:Y:S01]  /*1f130*/  ENDCOLLECTIVE ;  /* 0x000000000000791b */ /* 0x027fe20003800000 */
.L_x_9798:
[----:B------:R-:W-:Y:S05]  /*1f140*/  BSYNC B0 ;  /* 0x0000000000007941 */ /* 0x000fea0003800000 */
.L_x_9797:
[----:B------:R-:W-:Y:S01]  /*1f150*/  IMAD.MOV.U32 R190, RZ, RZ, R14 ;  /* 0x000000ffffbe7224 */ /* 0x000fe200078e000e */
[----:B------:R-:W-:Y:S06]  /*1f160*/  BRA `(.L_x_9799) ;  /* 0xfffffe9000dc7947 */ /* 0x000fec000383ffff */
.L_x_9522:
[----:B------:R-:W-:Y:S01]  /*1f170*/  BSSY B1, `(.L_x_9800) ;  /* 0x0000008000017945 */ /* 0x000fe20003800000 */
[----:B------:R-:W-:Y:S01]  /*1f180*/  MOV R13, R6 ;  /* 0x00000006000d7202 */ /* 0x000fe20000000f00 */
[----:B------:R-:W-:Y:S02]  /*1f190*/  IMAD.MOV.U32 R12, RZ, RZ, RZ ;  /* 0x000000ffff0c7224 */ /* 0x000fe400078e00ff */
[----:B------:R-:W-:Y:S02]  /*1f1a0*/  IMAD.MOV.U32 R11, RZ, RZ, 0x181f ;  /* 0x0000181fff0b7424 */ /* 0x000fe400078e00ff */
[----:B------:R-:W-:-:S07]  /*1f1b0*/  IMAD.MOV.U32 R15, RZ, RZ, -0x1 ;  /* 0xffffffffff0f7424 */ /* 0x000fce00078e00ff */
[----:B0-2---:R-:W-:Y:S05]  /*1f1c0*/  WARPSYNC.COLLECTIVE R15, `(.L_x_9801) ;  /* 0x000000000f087348 */ /* 0x005fea0003c00000 */
[----:B------:R1:W3:Y:S02]  /*1f1d0*/  SHFL.IDX P6, R14, R13, R12, R11 ;  /* 0x0000000c0d0e7389 */ /* 0x0002e400000c000b */
[----:B0123--:R-:W-:Y:S01]  /*1f1e0*/  ENDCOLLECTIVE ;  /* 0x000000000000791b */ /* 0x00ffe20003800000 */
.L_x_9801:
[----:B------:R-:W-:Y:S05]  /*1f1f0*/  BSYNC B1 ;  /* 0x0000000000017941 */ /* 0x000fea0003800000 */
.L_x_9800:
        /* <DEDUP_REMOVED lines=8> */
.L_x_9802:
[----:B------:R-:W-:Y:S02]  /*1f280*/  IMAD.MOV.U32 R13, RZ, RZ, R8 ;  /* 0x000000ffff0d7224 */ /* 0x000fe400078e0008 */
[----:B------:R-:W-:-:S07]  /*1f290*/  IMAD.MOV.U32 R3, RZ, RZ, R14 ;  /* 0x000000ffff037224 */ /* 0x000fce00078e000e */
[----:B------:R-:W-:Y:S05]  /*1f2a0*/  WARPSYNC.COLLECTIVE R15, `(.L_x_9803) ;  /* 0x000000000f087348 */ /* 0x000fea0003c00000 */
[----:B------:R0:W1:Y:S02]  /*1f2b0*/  SHFL.IDX P6, R14, R13, R12, R11 ;  /* 0x0000000c0d0e7389 */ /* 0x00006400000c000b */
[----:B01----:R-:W-:Y:S01]  /*1f2c0*/  ENDCOLLECTIVE ;  /* 0x000000000000791b */ /* 0x003fe20003800000 */
.L_x_9803:
[----:B------:R-:W-:Y:S01]  /*1f2d0*/  MOV R13, R7 ;  /* 0x00000007000d7202 */ /* 0x000fe20000000f00 */
[----:B------:R-:W-:-:S07]  /*1f2e0*/  IMAD.MOV.U32 R4, RZ, RZ, R14 ;  /* 0x000000ffff047224 */ /* 0x000fce00078e000e */
[----:B------:R-:W-:Y:S05]  /*1f2f0*/  WARPSYNC.COLLECTIVE R15, `(.L_x_9804) ;  /* 0x000000000f087348 */ /* 0x000fea0003c00000 */
[----:B------:R0:W1:Y:S02]  /*1f300*/  SHFL.IDX P6, R14, R13, R12, R11 ;  /* 0x0000000c0d0e7389 */ /* 0x00006400000c000b */
[----:B01----:R-:W-:Y:S01]  /*1f310*/  ENDCOLLECTIVE ;  /* 0x000000000000791b */ /* 0x003fe20003800000 */
.L_x_9804:
[----:B------:R-:W-:Y:S05]  /*1f320*/  BRA `(.L_x_9805) ;  /* 0xfffffe9800307947 */ /* 0x000fea000383ffff */
.L_x_9525:
[----:B------:R-:W-:Y:S01]  /*1f330*/  BSSY B1, `(.L_x_9806) ;  /* 0x0000008000017945 */ /* 0x000fe20003800000 */
[----:B--2---:R-:W-:Y:S01]  /*1f340*/  IMAD.MOV.U32 R13, RZ, RZ, R6 ;  /* 0x000000ffff0d7224 */ /* 0x004fe200078e0006 */
[----:B------:R-:W-:Y:S01]  /*1f350*/  MOV R15, 0xffffffff ;  /* 0xffffffff000f7802 */ /* 0x000fe20000000f00 */
[----:B------:R-:W-:Y:S02]  /*1f360*/  IMAD.MOV.U32 R12, RZ, RZ, 0x1 ;  /* 0x00000001ff0c7424 */ /* 0x000fe400078e00ff */
[----:B------:R-:W-:-:S07]  /*1f370*/  IMAD.MOV.U32 R11, RZ, RZ, 0x181f ;  /* 0x0000181fff0b7424 */ /* 0x000fce00078e00ff */
[----:B-1----:R-:W-:Y:S05]  /*1f380*/  WARPSYNC.COLLECTIVE R15, `(.L_x_9807) ;  /* 0x000000000f087348 */ /* 0x002fea0003c00000 */
[----:B------:R0:W2:Y:S02]  /*1f390*/  SHFL.IDX P6, R14, R13, R12, R11 ;  /* 0x0000000c0d0e7389 */ /* 0x0000a400000c000b */
[----:B012---:R-:W-:Y:S01]  /*1f3a0*/  ENDCOLLECTIVE ;  /* 0x000000000000791b */ /* 0x007fe20003800000 */
.L_x_9807:
[----:B------:R-:W-:Y:S05]  /*1f3b0*/  BSYNC B1 ;  /* 0x0000000000017941 */ /* 0x000fea0003800000 */
.L_x_9806:
        /* <DEDUP_REMOVED lines=8> */
.L_x_9808:
[----:B------:R-:W-:Y:S02]  /*1f440*/  IMAD.MOV.U32 R13, RZ, RZ, R8 ;  /* 0x000000ffff0d7224 */ /* 0x000fe400078e0008 */
[----:B------:R-:W-:-:S07]  /*1f450*/  IMAD.MOV.U32 R3, RZ, RZ, R14 ;  /* 0x000000ffff037224 */ /* 0x000fce00078e000e */
[----:B------:R-:W-:Y:S05]  /*1f460*/  WARPSYNC.COLLECTIVE R15, `(.L_x_9809) ;  /* 0x000000000f087348 */ /* 0x000fea0003c00000 */
[----:B------:R0:W1:Y:S02]  /*1f470*/  SHFL.IDX P6, R14, R13, R12, R11 ;  /* 0x0000000c0d0e7389 */ /* 0x00006400000c000b */
[----:B01----:R-:W-:Y:S01]  /*1f480*/  ENDCOLLECTIVE ;  /* 0x000000000000791b */ /* 0x003fe20003800000 */
.L_x_9809:
[----:B------:R-:W-:Y:S01]  /*1f490*/  IMAD.MOV.U32 R13, RZ, RZ, R7 ;  /* 0x000000ffff0d7224 */ /* 0x000fe200078e0007 */
[----:B------:R-:W-:-:S07]  /*1f4a0*/  MOV R4, R14 ;  /* 0x0000000e00047202 */ /* 0x000fce0000000f00 */
[----:B------:R-:W-:Y:S05]  /*1f4b0*/  WARPSYNC.COLLECTIVE R15, `(.L_x_9810) ;  /* 0x000000000f087348 */ /* 0x000fea0003c00000 */
[----:B------:R0:W1:Y:S02]  /*1f4c0*/  SHFL.IDX P6, R14, R13, R12, R11 ;  /* 0x0000000c0d0e7389 */ /* 0x00006400000c000b */
[----:B01----:R-:W-:Y:S01]  /*1f4d0*/  ENDCOLLECTIVE ;  /* 0x000000000000791b */ /* 0x003fe20003800000 */
.L_x_9810:
[----:B------:R-:W-:Y:S05]  /*1f4e0*/  BRA `(.L_x_9811) ;  /* 0xfffffe98009c7947 */ /* 0x000fea000383ffff */
.L_x_9528:
[----:B------:R-:W-:Y:S01]  /*1f4f0*/  BSSY B1, `(.L_x_9812) ;  /* 0x0000008000017945 */ /* 0x000fe20003800000 */
[----:B------:R-:W-:Y:S01]  /*1f500*/  IMAD.MOV.U32 R13, RZ, RZ, R6 ;  /* 0x000000ffff0d7224 */ /* 0x000fe200078e0006 */
[----:B------:R-:W-:Y:S01]  /*1f510*/  MOV R11, 0x181f ;  /* 0x0000181f000b7802 */ /* 0x000fe20000000f00 */
[----:B------:R-:W-:Y:S02]  /*1f520*/  IMAD.MOV.U32 R12, RZ, RZ, 0x2 ;  /* 0x00000002ff0c7424 */ /* 0x000fe400078e00ff */
[----:B------:R-:W-:-:S07]  /*1f530*/  IMAD.MOV.U32 R15, RZ, RZ, -0x1 ;  /* 0xffffffffff0f7424 */ /* 0x000fce00078e00ff */
[----:B-12---:R-:W-:Y:S05]  /*1f540*/  WARPSYNC.COLLECTIVE R15, `(.L_x_9813) ;  /* 0x000000000f087348 */ /* 0x006fea0003c00000 */
[----:B------:R0:W3:Y:S02]  /*1f550*/  SHFL.IDX P6, R14, R13, R12, R11 ;  /* 0x0000000c0d0e7389 */ /* 0x0000e400000c000b */
[----:B0123--:R-:W-:Y:S01]  /*1f560*/  ENDCOLLECTIVE ;  /* 0x000000000000791b */ /* 0x00ffe20003800000 */
.L_x_9813:
[----:B------:R-:W-:Y:S05]  /*1f570*/  BSYNC B1 ;  /* 0x0000000000017941 */ /* 0x000fea0003800000 */
.L_x_9812:
        /* <DEDUP_REMOVED lines=8> */
.L_x_9814:
[----:B------:R-:W-:Y:S01]  /*1f600*/  MOV R13, R8 ;  /* 0x00000008000d7202 */ /* 0x000fe20000000f00 */
[----:B------:R-:W-:-:S07]  /*1f610*/  IMAD.MOV.U32 R3, RZ, RZ, R14 ;  /* 0x000000ffff037224 */ /* 0x000fce00078e000e */
[----:B------:R-:W-:Y:S05]  /*1f620*/  WARPSYNC.COLLECTIVE R15, `(.L_x_9815) ;  /* 0x000000000f087348 */ /* 0x000fea0003c00000 */
[----:B------:R0:W1:Y:S02]  /*1f630*/  SHFL.IDX P6, R14, R13, R12, R11 ;  /* 0x0000000c0d0e7389 */ /* 0x00006400000c000b */
[----:B01----:R-:W-:Y:S01]  /*1f640*/  ENDCOLLECTIVE ;  /* 0x000000000000791b */ /* 0x003fe20003800000 */
.L_x_9815:
[----:B------:R-:W-:Y:S02]  /*1f650*/  IMAD.MOV.U32 R13, RZ, RZ, R7 ;  /* 0x000000ffff0d7224 */ /* 0x000fe400078e0007 */
[----:B------:R-:W-:-:S07]  /*1f660*/  IMAD.MOV.U32 R4, RZ, RZ, R14 ;  /* 0x000000ffff047224 */ /* 0x000fce00078e000e */
[----:B------:R-:W-:Y:S05]  /*1f670*/  WARPSYNC.COLLECTIVE R15, `(.L_x_9816) ;  /* 0x000000000f087348 */ /* 0x000fea0003c00000 */
[----:B------:R0:W1:Y:S02]  /*1f680*/  SHFL.IDX P6, R14, R13, R12, R11 ;  /* 0x0000000c0d0e7389 */ /* 0x00006400000c000b */
[----:B01----:R-:W-:Y:S01]  /*1f690*/  ENDCOLLECTIVE ;  /* 0x000000000000791b */ /* 0x003fe20003800000 */
.L_x_9816:
[----:B------:R-:W-:Y:S05]  /*1f6a0*/  BRA `(.L_x_9817) ;  /* 0xfffffe9800f87947 */ /* 0x000fea000383ffff */
.L_x_9531:
        /* <DEDUP_REMOVED lines=8> */
.L_x_9819:
[----:B------:R-:W-:Y:S05]  /*1f730*/  BSYNC B1 ;  /* 0x0000000000017941 */ /* 0x000fea0003800000 */
.L_x_9818:
        /* <DEDUP_REMOVED lines=8> */
.L_x_9820:
[----:B------:R-:W-:Y:S01]  /*1f7c0*/  IMAD.MOV.U32 R13, RZ, RZ, R8 ;  /* 0x000000ffff0d7224 */ /* 0x000fe200078e0008 */
[----:B------:R-:W-:-:S07]  /*1f7d0*/  MOV R3, R14 ;  /* 0x0000000e00037202 */ /* 0x000fce0000000f00 */
[----:B------:R-:W-:Y:S05]  /*1f7e0*/  WARPSYNC.COLLECTIVE R15, `(.L_x_9821) ;  /* 0x000000000f087348 */ /* 0x000fea0003c00000 */
[----:B------:R0:W1:Y:S02]  /*1f7f0*/  SHFL.IDX P6, R14, R13, R12, R11 ;  /* 0x0000000c0d0e7389 */ /* 0x00006400000c000b */
[----:B01----:R-:W-:Y:S01]  /*1f800*/  ENDCOLLECTIVE ;  /* 0x000000000000791b */ /* 0x003fe20003800000 */
.L_x_9821:
[----:B------:R-:W-:Y:S02]  /*1f810*/  IMAD.MOV.U32 R13, RZ, RZ, R7 ;  /* 0x000000ffff0d7224 */ /* 0x000fe400078e0007 */
[----:B------:R-:W-:-:S07]  /*1f820*/  IMAD.MOV.U32 R4, RZ, RZ, R14 ;  /* 0x000000ffff047224 */ /* 0x000fce00078e000e */
[----:B------:R-:W-:Y:S05]  /*1f830*/  WARPSYNC.COLLECTIVE R15, `(.L_x_9822) ;  /* 0x000000000f087348 */ /* 0x000fea0003c00000 */
[----:B------:R0:W1:Y:S02]  /*1f840*/  SHFL.IDX P6, R14, R13, R12, R11 ;  /* 0x0000000c0d0e7389 */ /* 0x00006400000c000b */
[----:B01----:R-:W-:Y:S01]  /*1f850*/  ENDCOLLECTIVE ;  /* 0x000000000000791b */ /* 0x003fe20003800000 */
.L_x_9822:
[----:B------:R-:W-:Y:S05]  /*1f860*/  BRA `(.L_x_9823) ;  /* 0xfffffe9c00547947 */ /* 0x000fea000383ffff */
.L_x_9535:
[----:B0-----:R0:W1:Y:S02]  /*1f870*/  SYNCS.PHASECHK.TRANS64.TRYWAIT P0, [R18+URZ+0x28800], R5 ;  /* 0x02880005120075a7 */ /* 0x001064000800017f */
[----:B-1----:R-:W-:Y:S05]  /*1f880*/  @!P0 NANOSLEEP.SYNCS 0x989680 ;  /* 0x009896800000895d */ /* 0x002fea0003900000 */
[----:B------:R-:W1:Y:S02]  /*1f890*/  @!P0 SYNCS.PHASECHK.TRANS64 P0, [R18+URZ+0x28800], R5 ;  /* 0x02880005120085a7 */ /* 0x000e64000800007f */
[----:B-1----:R-:W-:Y:S05]  /*1f8a0*/  @!P0 BRA `(.L_x_9535) ;  /* 0xfffffffc00f08947 */ /* 0x002fea000383ffff */
[----:B------:R-:W-:Y:S05]  /*1f8b0*/  BRA `(.L_x_9824) ;  /* 0xfffffea000107947 */ /* 0x000fea000383ffff */
.L_x_9551:
[----:B------:R-:W1:Y:S01]  /*1f8c0*/  LDC R45, c[0x0][0x3f4] ;  /* 0x0000fd00ff2d7b82 */ /* 0x000e620000000800 */
[----:B------:R-:W-:Y:S01]  /*1f8d0*/  BSSY B1, `(.L_x_9825) ;  /* 0x0000008000017945 */ /* 0x000fe20003800000 */
[----:B----4-:R-:W-:Y:S01]  /*1f8e0*/  MOV R13, R35 ;  /* 0x00000023000d7202 */ /* 0x010fe20000000f00 */
[----:B------:R-:W-:Y:S02]  /*1f8f0*/  IMAD.MOV.U32 R12, RZ, RZ, RZ ;  /* 0x000000ffff0c7224 */ /* 0x000fe400078e00ff */
[----:B------:R-:W-:Y:S02]  /*1f900*/  IMAD.MOV.U32 R11, RZ, RZ, 0x181f ;  /* 0x0000181fff0b7424 */ /* 0x000fe400078e00ff */
[----:B------:R-:W-:-:S07]  /*1f910*/  IMAD.MOV.U32 R15, RZ, RZ, -0x1 ;  /* 0xffffffffff0f7424 */ /* 0x000fce00078e00ff */
[----:B012---:R-:W-:Y:S05]  /*1f920*/  WARPSYNC.COLLECTIVE R15, `(.L_x_9826) ;  /* 0x000000000f087348 */ /* 0x007fea0003c00000 */
[----:B------:R3:W4:Y:S02]  /*1f930*/  SHFL.IDX P6, R14, R13, R12, R11 ;  /* 0x0000000c0d0e7389 */ /* 0x00072400000c000b */
[----:B01234-:R-:W-:Y:S01]  /*1f940*/  ENDCOLLECTIVE ;  /* 0x000000000000791b */ /* 0x01ffe20003800000 */
.L_x_9826:
[----:B------:R-:W-:Y:S05]  /*1f950*/  BSYNC B1 ;  /* 0x0000000000017941 */ /* 0x000fea0003800000 */
.L_x_9825:
[----:B------:R-:W-:Y:S01]  /*1f960*/  IMAD.MOV.U32 R13, RZ, RZ, R32 ;  /* 0x000000ffff0d7224 */ /* 0x000fe200078e0020 */
[----:B------:R-:W-:Y:S01]  /*1f970*/  MOV R15, 0xffffffff ;  /* 0xffffffff000f7802 */ /* 0x000fe20000000f00 */
[----:B------:R-:W-:Y:S01]  /*1f980*/  IMAD.MOV.U32 R12, RZ, RZ, RZ ;  /* 0x000000ffff0c7224 */ /* 0x000fe200078e00ff */
[----:B------:R-:W-:Y:S01]  /*1f990*/  MOV R3, R14 ;  /* 0x0000000e00037202 */ /* 0x000fe20000000f00 */
[----:B------:R-:W-:Y:S01]  /*1f9a0*/  IMAD.MOV.U32 R11, RZ, RZ, 0x181f ;  /* 0x0000181fff0b7424 */ /* 0x000fe200078e00ff */
[----:B------:R-:W-:Y:S01]  /*1f9b0*/  ISETP.GE.AND P0, PT, R16, R45, PT ;  /* 0x0000002d1000720c */ /* 0x000fe20003f06270 */
[----:B------:R-:W-:-:S12]  /*1f9c0*/  IMAD R0, R192, R5, RZ ;  /* 0x00000005c0007224 */ /* 0x000fd800078e02ff */
[----:B------:R-:W-:Y:S05]  /*1f9d0*/  WARPSYNC.COLLECTIVE R15, `(.L_x_9827) ;  /* 0x000000000f087348 */ /* 0x000fea0003c00000 */
[----:B------:R0:W1:Y:S02]  /*1f9e0*/  SHFL.IDX P6, R14, R13, R12, R11 ;  /* 0x0000000c0d0e7389 */ /* 0x00006400000c000b */
[----:B01----:R-:W-:Y:S01]  /*1f9f0*/  ENDCOLLECTIVE ;  /* 0x000000000000791b */ /* 0x003fe20003800000 */
.L_x_9827:
[----:B------:R-:W-:Y:S01]  /*1fa00*/  ISETP.GE.OR P1, PT, R55, R0, P0 ;  /* 0x000000003700720c */ /* 0x000fe20000726670 */
[----:B------:R-:W-:-:S12]  /*1fa10*/  IMAD.MOV.U32 R13, RZ, RZ, R33 ;  /* 0x000000ffff0d7224 */ /* 0x000fd800078e0021 */
[C---:B------:R-:W-:Y:S01]  /*1fa20*/  @!P1 SHF.L.U64.HI R6, R16.reuse, 0x1, R17 ;  /* 0x0000000110069819 */ /* 0x040fe20000010211 */
[----:B------:R-:W-:Y:S02]  /*1fa30*/  @!P1 IMAD.SHL.U32 R7, R16, 0x2, RZ ;  /* 0x0000000210079824 */ /* 0x000fe400078e00ff */
[----:B------:R-:W-:-:S07]  /*1fa40*/  IMAD.MOV.U32 R4, RZ, RZ, R14 ;  /* 0x000000ffff047224 */ /* 0x000fce00078e000e */
[----:B------:R-:W-:Y:S05]  /*1fa50*/  WARPSYNC.COLLECTIVE R15, `(.L_x_9828) ;  /* 0x000000000f087348 */ /* 0x000fea0003c00000 */
[----:B------:R0:W1:Y:S02]  /*1fa60*/  SHFL.IDX P6, R14, R13, R12, R11 ;  /* 0x0000000c0d0e7389 */ /* 0x00006400000c000b */
[----:B01----:R-:W-:Y:S01]  /*1fa70*/  ENDCOLLECTIVE ;  /* 0x000000000000791b */ /* 0x003fe20003800000 */
.L_x_9828:
[----:B------:R-:W-:-:S05]  /*1fa80*/  @!P1 IADD3 R4, P2, R4, R7, RZ ;  /* 0x0000000704049210 */ /* 0x000fca0007f5e0ff */
[----:B------:R-:W-:Y:S02]  /*1fa90*/  @!P1 IMAD.X R3, R3, 0x1, R6, P2 ;  /* 0x0000000103039824 */ /* 0x000fe400010e0606 */
[----:B------:R-:W-:-:S03]  /*1faa0*/  @!P1 IMAD.MOV.U32 R24, RZ, RZ, R4 ;  /* 0x000000ffff189224 */ /* 0x000fc600078e0004 */
[----:B------:R-:W-:Y:S02]  /*1fab0*/  @!P1 MOV R25, R3 ;  /* 0x0000000300199202 */ /* 0x000fe40000000f00 */
[----:B------:R-:W-:-:S04]  /*1fac0*/  MOV R13, R34 ;  /* 0x00000022000d7202 */ /* 0x000fc80000000f00 */
[----:B------:R-:W5:Y:S01]  /*1fad0*/  @!P1 LD.E.128 R24, desc[UR42][R24.64] ;  /* 0x0000002a18189980 */ /* 0x000f62000c101d00 */
[----:B------:R-:W-:-:S07]  /*1fae0*/  IMAD.MOV.U32 R5, RZ, RZ, R14 ;  /* 0x000000ffff057224 */ /* 0x000fce00078e000e */
[----:B-----5:R-:W-:Y:S05]  /*1faf0*/  WARPSYNC.COLLECTIVE R15, `(.L_x_9829) ;  /* 0x000000000f087348 */ /* 0x020fea0003c00000 */
[----:B------:R0:W1:Y:S02]  /*1fb00*/  SHFL.IDX P6, R14, R13, R12, R11 ;  /* 0x0000000c0d0e7389 */ /* 0x00006400000c000b */
[----:B01---5:R-:W-:Y:S01]  /*1fb10*/  ENDCOLLECTIVE ;  /* 0x000000000000791b */ /* 0x023fe20003800000 */
.L_x_9829:
[----:B------:R-:W-:-:S05]  /*1fb20*/  @!P1 IADD3 R14, P2, R14, R7, RZ ;  /* 0x000000070e0e9210 */ /* 0x000fca0007f5e0ff */
[----:B------:R-:W-:Y:S02]  /*1fb30*/  @!P1 IMAD.X R5, R5, 0x1, R6, P2 ;  /* 0x0000000105059824 */ /* 0x000fe400010e0606 */
[----:B------:R-:W-:-:S06]  /*1fb40*/  @!P1 IMAD.MOV.U32 R4, RZ, RZ, R14 ;  /* 0x000000ffff049224 */ /* 0x000fcc00078e000e */
[----:B------:R-:W5:Y:S01]  /*1fb50*/  @!P1 LD.E.128 R4, desc[UR42][R4.64] ;  /* 0x0000002a04049980 */ /* 0x000f62000c101d00 */
[----:B------:R-:W-:Y:S02]  /*1fb60*/  IMAD.MOV.U32 R13, RZ, RZ, R35 ;  /* 0x000000ffff0d7224 */ /* 0x000fe400078e0023 */
[----:B------:R-:W-:-:S07]  /*1fb70*/  IMAD.MOV.U32 R12, RZ, RZ, 0x1 ;  /* 0x00000001ff0c7424 */ /* 0x000fce00078e00ff */
[----:B-----5:R-:W-:Y:S05]  /*1fb80*/  WARPSYNC.COLLECTIVE R15, `(.L_x_9830) ;  /* 0x000000000f087348 */ /* 0x020fea0003c00000 */
[----:B------:R0:W1:Y:S02]  /*1fb90*/  SHFL.IDX P6, R14, R13, R12, R11 ;  /* 0x0000000c0d0e7389 */ /* 0x00006400000c000b */
[----:B01---5:R-:W-:Y:S01]  /*1fba0*/  ENDCOLLECTIVE ;  /* 0x000000000000791b */ /* 0x023fe20003800000 */
.L_x_9830:
[----:B------:R-:W-:Y:S02]  /*1fbb0*/  CS2R R46, SRZ ;  /* 0x00000000002e7805 */ /* 0x000fe4000001ff00 */
[----:B------:R-:W-:Y:S02]  /*1fbc0*/  MOV R13, R32 ;  /* 0x00000020000d7202 */ /* 0x000fe40000000f00 */
[----:B------:R-:W-:Y:S02]  /*1fbd0*/  CS2R R48, SRZ ;  /* 0x0000000000307805 */ /* 0x000fe4000001ff00 */
[----:B------:R-:W-:Y:S02]  /*1fbe0*/  CS2R R20, SRZ ;  /* 0x0000000000147805 */ /* 0x000fe4000001ff00 */
[----:B------:R-:W-:Y:S01]  /*1fbf0*/  CS2R R36, SRZ ;  /* 0x0000000000247805 */ /* 0x000fe2000001ff00 */
[----:B------:R-:W-:-:S04]  /*1fc00*/  @!P1 IMAD.MOV.U32 R46, RZ, RZ, R24 ;  /* 0x000000ffff2e9224 */ /* 0x000fc800078e0018 */
[----:B------:R-:W-:-:S05]  /*1fc10*/  IMAD.MOV.U32 R3, RZ, RZ, R46 ;  /* 0x000000ffff037224 */ /* 0x000fca00078e002e */
[----:B------:R-:W-:Y:S01]  /*1fc20*/  PRMT R64, R64, 0x5410, R3 ;  /* 0x0000541040407816 */ /* 0x000fe20000000003 */
[----:B------:R-:W-:-:S07]  /*1fc30*/  IMAD.MOV.U32 R3, RZ, RZ, R14 ;  /* 0x000000ffff037224 */ /* 0x000fce00078e000e */
[----:B------:R-:W-:Y:S05]  /*1fc40*/  WARPSYNC.COLLECTIVE R15, `(.L_x_9831) ;  /* 0x000000000f087348 */ /* 0x000fea0003c00000 */
[----:B------:R0:W1:Y:S02]  /*1fc50*/  SHFL.IDX P6, R14, R13, R12, R11 ;  /* 0x0000000c0d0e7389 */ /* 0x00006400000c000b */
[----:B01----:R-:W-:Y:S01]  /*1fc60*/  ENDCOLLECTIVE ;  /* 0x000000000000791b */ /* 0x003fe20003800000 */
.L_x_9831:
[----:B------:R-:W-:-:S05]  /*1fc70*/  @!P1 MOV R47, R25 ;  /* 0x00000019002f9202 */ /* 0x000fca0000000f00 */
[----:B------:R-:W-:-:S05]  /*1fc80*/  IMAD.MOV.U32 R8, RZ, RZ, R47 ;  /* 0x000000ffff087224 */ /* 0x000fca00078e002f */
[----:B------:R-:W-:Y:S01]  /*1fc90*/  PRMT R66, R8, 0x7610, R66 ;  /* 0x0000761008427816 */ /* 0x000fe20000000042 */
[----:B------:R-:W-:Y:S02]  /*1fca0*/  IMAD.MOV.U32 R13, RZ, RZ, R33 ;  /* 0x000000ffff0d7224 */ /* 0x000fe400078e0021 */
[----:B------:R-:W-:-:S07]  /*1fcb0*/  IMAD.MOV.U32 R8, RZ, RZ, R14 ;  /* 0x000000ffff087224 */ /* 0x000fce00078e000e */
[----:B------:R-:W-:Y:S05]  /*1fcc0*/  WARPSYNC.COLLECTIVE R15, `(.L_x_9832) ;  /* 0x000000000f087348 */ /* 0x000fea0003c00000 */
[----:B------:R0:W1:Y:S02]  /*1fcd0*/  SHFL.IDX P6, R14, R13, R12, R11 ;  /* 0x0000000c0d0e7389 */ /* 0x00006400000c000b */
[----:B01----:R-:W-:Y:S01]  /*1fce0*/  ENDCOLLECTIVE ;  /* 0x000000000000791b */ /* 0x003fe20003800000 */
.L_x_9832:
[----:B------:R-:W-:Y:S01]  /*1fcf0*/  MOV R13, R34 ;  /* 0x00000022000d7202 */ /* 0x000fe20000000f00 */
[----:B------:R-:W-:-:S07]  /*1fd00*/  IMAD.MOV.U32 R9, RZ, RZ, R14 ;  /* 0x000000ffff097224 */ /* 0x000fce00078e000e */
[----:B------:R-:W-:Y:S05]  /*1fd10*/  WARPSYNC.COLLECTIVE R15, `(.L_x_9833) ;  /* 0x000000000f087348 */ /* 0x000fea0003c00000 */
[----:B------:R0:W1:Y:S02]  /*1fd20*/  SHFL.IDX P6, R14, R13, R12, R11 ;  /* 0x0000000c0d0e7389 */ /* 0x00006400000c000b */
[----:B01----:R-:W-:Y:S01]  /*1fd30*/  ENDCOLLECTIVE ;  /* 0x000000000000791b */ /* 0x003fe20003800000 */
.L_x_9833:
[----:B------:R-:W-:Y:S01]  /*1fd40*/  @!P1 MOV R49, R27 ;  /* 0x0000001b00319202 */ /* 0x000fe20000000f00 */
[----:B------:R-:W-:Y:S01]  /*1fd50*/  @!P1 IMAD.MOV.U32 R48, RZ, RZ, R26 ;  /* 0x000000ffff309224 */ /* 0x000fe200078e001a */
[----:B------:R-:W-:Y:S01]  /*1fd60*/  @!P1 MOV R21, R5 ;  /* 0x0000000500159202 */ /* 0x000fe20000000f00 */
[----:B------:R-:W-:Y:S02]  /*1fd70*/  @!P1 IMAD.MOV.U32 R20, RZ, RZ, R4 ;  /* 0x000000ffff149224 */ /* 0x000fe400078e0004 */
[----:B------:R-:W-:Y:S02]  /*1fd80*/  @!P1 IMAD.MOV.U32 R36, RZ, RZ, R6 ;  /* 0x000000ffff249224 */ /* 0x000fe400078e0006 */
[----:B------:R-:W-:Y:S02]  /*1fd90*/  @!P1 IMAD.MOV.U32 R37, RZ, RZ, R7 ;  /* 0x000000ffff259224 */ /* 0x000fe400078e0007 */
[----:B------:R-:W-:Y:S02]  /*1fda0*/  IMAD.MOV.U32 R10, RZ, RZ, R48 ;  /* 0x000000ffff0a7224 */ /* 0x000fe400078e0030 */
        /* <DEDUP_REMOVED lines=11> */
.L_x_9554:
[----:B------:R-:W-:Y:S01]  /*1fe60*/  BSSY B1, `(.L_x_9835) ;  /* 0x0000008000017945 */ /* 0x000fe20003800000 */
[----:B----4-:R-:W-:Y:S01]  /*1fe70*/  IMAD.MOV.U32 R13, RZ, RZ, R35 ;  /* 0x000000ffff0d7224 */ /* 0x010fe200078e0023 */
[----:B------:R-:W-:Y:S01]  /*1fe80*/  MOV R12, 0x2 ;  /* 0x00000002000c7802 */ /* 0x000fe20000000f00 */
[----:B------:R-:W-:Y:S02]  /*1fe90*/  IMAD.MOV.U32 R11, RZ, RZ, 0x181f ;  /* 0x0000181fff0b7424 */ /* 0x000fe400078e00ff */
[----:B-1----:R-:W-:-:S07]  /*1fea0*/  IMAD.MOV.U32 R15, RZ, RZ, -0x1 ;  /* 0xffffffffff0f7424 */ /* 0x002fce00078e00ff */
[----:B------:R-:W-:Y:S05]  /*1feb0*/  WARPSYNC.COLLECTIVE R15, `(.L_x_9836) ;  /* 0x000000000f087348 */ /* 0x000fea0003c00000 */
[----:B------:R0:W1:Y:S02]  /*1fec0*/  SHFL.IDX P6, R14, R13, R12, R11 ;  /* 0x0000000c0d0e7389 */ /* 0x00006400000c000b */
[----:B01----:R-:W-:Y:S01]  /*1fed0*/  ENDCOLLECTIVE ;  /* 0x000000000000791b */ /* 0x003fe20003800000 */
.L_x_9836:
[----:B------:R-:W-:Y:S05]  /*1fee0*/  BSYNC B1 ;  /* 0x0000000000017941 */ /* 0x000fea0003800000 */
.L_x_9835:
[----:B------:R-:W-:Y:S01]  /*1fef0*/  MOV R13, R32 ;  /* 0x00000020000d7202 */ /* 0x000fe20000000f00 */
[----:B------:R-:W-:Y:S02]  /*1ff00*/  IMAD.MOV.U32 R12, RZ, RZ, 0x2 ;  /* 0x00000002ff0c7424 */ /* 0x000fe400078e00ff */
[----:B------:R-:W-:Y:S02]  /*1ff10*/  IMAD.MOV.U32 R11, RZ, RZ, 0x181f ;  /* 0x0000181fff0b7424 */ /* 0x000fe400078e00ff */
[----:B------:R-:W-:Y:S02]  /*1ff20*/  IMAD.MOV.U32 R15, RZ, RZ, -0x1 ;  /* 0xffffffffff0f7424 */ /* 0x000fe400078e00ff */
[----:B------:R-:W-:Y:S02]  /*1ff30*/  IMAD.MOV.U32 R3, RZ, RZ, R14 ;  /* 0x000000ffff037224 */ /* 0x000fe400078e000e */
[----:B------:R-:W-:-:S07]  /*1ff40*/  VIADD R9, R55, 0x40 ;  /* 0x0000004037097836 */ /* 0x000fce0000000000 */
[----:B------:R-:W-:Y:S05]  /*1ff50*/  WARPSYNC.COLLECTIVE R15, `(.L_x_9837) ;  /* 0x000000000f087348 */ /* 0x000fea0003c00000 */
[----:B------:R0:W1:Y:S02]  /*1ff60*/  SHFL.IDX P6, R14, R13, R12, R11 ;  /* 0x0000000c0d0e7389 */ /* 0x00006400000c000b */
[----:B01----:R-:W-:Y:S01]  /*1ff70*/  ENDCOLLECTIVE ;  /* 0x000000000000791b */ /* 0x003fe20003800000 */
.L_x_9837:
[----:B------:R-:W-:Y:S01]  /*1ff80*/  ISETP.GE.OR P1, PT, R9, R0, P0 ;  /* 0x000000000900720c */ /* 0x000fe20000726670 */
[----:B------:R-:W-:-:S12]  /*1ff90*/  IMAD.MOV.U32 R13, RZ, RZ, R33 ;  /* 0x000000ffff0d7224 */ /* 0x000fd800078e0021 */
[C---:B------:R-:W-:Y:S01]  /*1ffa0*/  @!P1 IMAD.SHL.U32 R31, R16.reuse, 0x2, RZ ;  /* 0x00000002101f9824 */ /* 0x040fe200078e00ff */
[----:B------:R-:W-:Y:S02]  /*1ffb0*/  @!P1 SHF.L.U64.HI R29, R16, 0x1, R17 ;  /* 0x00000001101d9819 */ /* 0x000fe40000010211 */
[----:B------:R-:W-:-:S07]  /*1ffc0*/  MOV R8, R14 ;  /* 0x0000000e00087202 */ /* 0x000fce0000000f00 */
[----:B------:R-:W-:Y:S05]  /*1ffd0*/  WARPSYNC.COLLECTIVE R15, `(.L_x_9838) ;  /* 0x000000000f087348 */ /* 0x000fea0003c00000 */
[----:B------:R0:W1:Y:S02]  /*1ffe0*/  SHFL.IDX P6, R14, R13, R12, R11 ;  /* 0x0000000c0d0e7389 */ /* 0x00006400000c000b */
[----:B01----:R-:W-:Y:S01]  /*1fff0*/  ENDCOLLECTIVE ;  /* 0x000000000000791b */ /* 0x003fe20003800000 */
.L_x_9838:
[----:B------:R-:W-:-:S05]  /*20000*/  @!P1 IADD3 R8, P2, R8, R31, RZ ;  /* 0x0000001f08089210 */ /* 0x000fca0007f5e0ff */
[----:B------:R-:W-:Y:S01]  /*20010*/  @!P1 IMAD.X R9, R3, 0x1, R29, P2 ;  /* 0x0000000103099824 */ /* 0x000fe200010e061d */
[----:B------:R-:W-:Y:S01]  /*20020*/  MOV R13, R34 ;  /* 0x00000022000d7202 */ /* 0x000fe20000000f00 */
[----:B------:R-:W-:-:S07]  /*20030*/  IMAD.MOV.U32 R28, RZ, RZ, R14 ;  /* 0x000000ffff1c7224 */ /* 0x000fce00078e000e */
[----:B------:R-:W-:Y:S05]  /*20040*/  WARPSYNC.COLLECTIVE R15, `(.L_x_9839) ;  /* 0x000000000f087348 */ /* 0x000fea0003c00000 */
[----:B------:R0:W1:Y:S02]  /*20050*/  SHFL.IDX P6, R14, R13, R12, R11 ;  /* 0x0000000c0d0e7389 */ /* 0x00006400000c000b */
[----:B01----:R-:W-:Y:S01]  /*20060*/  ENDCOLLECTIVE ;  /* 0x000000000000791b */ /* 0x003fe20003800000 */
.L_x_9839:
[----:B------:R-:W2:Y:S01]  /*20070*/  @!P1 LD.E.128 R8, desc[UR42][R8.64] ;  /* 0x0000002a08089980 */ /* 0x000ea2000c101d00 */
[----:B------:R-:W-:-:S05]  /*20080*/  @!P1 IADD3 R14, P2, R14, R31, RZ ;  /* 0x0000001f0e0e9210 */ /* 0x000fca0007f5e0ff */
[----:B------:R-:W-:-:S05]  /*20090*/  @!P1 IMAD.X R3, R28, 0x1, R29, P2 ;  /* 0x000000011c039824 */ /* 0x000fca00010e061d */
[----:B------:R-:W-:-:S05]  /*200a0*/  @!P1 MOV R15, R3 ;  /* 0x00000003000f9202 */ /* 0x000fca0000000f00 */
[----:B------:R0:W5:Y:S01]  /*200b0*/  @!P1 LD.E.128 R28, desc[UR42][R14.64] ;  /* 0x0000002a0e1c9980 */ /* 0x000162000c101d00 */
[----:B------:R-:W-:Y:S02]  /*200c0*/  CS2R R50, SRZ ;  /* 0x0000000000327805 */ /* 0x000fe4000001ff00 */
[----:B------:R-:W-:Y:S01]  /*200d0*/  CS2R R52, SRZ ;  /* 0x0000000000347805 */ /* 0x000fe2000001ff00 */
[----:B------:R-:W-:Y:S01]  /*200e0*/  IMAD.MOV.U32 R13, RZ, RZ, R35 ;  /* 0x000000ffff0d7224 */ /* 0x000fe200078e0023 */
[----:B------:R-:W-:Y:S02]  /*200f0*/  CS2R R38, SRZ ;  /* 0x0000000000267805 */ /* 0x000fe4000001ff00 */
[----:B------:R-:W-:Y:S01]  /*20100*/  CS2R R40, SRZ ;  /* 0x0000000000287805 */ /* 0x000fe2000001ff00 */
[----:B0-----:R-:W-:Y:S02]  /*20110*/  IMAD.MOV.U32 R15, RZ, RZ, -0x1 ;  /* 0xffffffffff0f7424 */ /* 0x001fe400078e00ff */
[----:B--2---:R-:W-:-:S02]  /*20120*/  @!P1 IMAD.MOV.U32 R50, RZ, RZ, R8 ;  /* 0x000000ffff329224 */ /* 0x004fc400078e0008 */
[----:B------:R-:W-:Y:S02]  /*20130*/  @!P1 IMAD.MOV.U32 R51, RZ, RZ, R9 ;  /* 0x000000ffff339224 */ /* 0x000fe400078e0009 */
[----:B------:R-:W-:Y:S02]  /*20140*/  IMAD.MOV.U32 R3, RZ, RZ, R50 ;  /* 0x000000ffff037224 */ /* 0x000fe400078e0032 */
[----:B------:R-:W-:Y:S01]  /*20150*/  @!P1 IMAD.MOV.U32 R53, RZ, RZ, R11 ;  /* 0x000000ffff359224 */ /* 0x000fe200078e000b */
[----:B------:R-:W-:Y:S01]  /*20160*/  MOV R12, R51 ;  /* 0x00000033000c7202 */ /* 0x000fe20000000f00 */
[----:B------:R-:W-:Y:S02]  /*20170*/  IMAD.MOV.U32 R11, RZ, RZ, 0x181f ;  /* 0x0000181fff0b7424 */ /* 0x000fe400078e00ff */
[----:B------:R-:W-:Y:S01]  /*20180*/  @!P1 IMAD.MOV.U32 R52, RZ, RZ, R10 ;  /* 0x000000ffff349224 */ /* 0x000fe200078e000a */
[----:B------:R-:W-:Y:S01]  /*20190*/  PRMT R59, R3, 0x5410, R12 ;  /* 0x00005410033b7816 */ /* 0x000fe2000000000c */
[----:B------:R-:W-:Y:S01]  /*201a0*/  IMAD.MOV.U32 R9, RZ, RZ, R53 ;  /* 0x000000ffff097224 */ /* 0x000fe200078e0035 */
[----:B------:R-:W-:Y:S01]  /*201b0*/  MOV R12, 0x3 ;  /* 0x00000003000c7802 */ /* 0x000fe20000000f00 */
[----:B------:R-:W-:-:S07]  /*201c0*/  IMAD.MOV.U32 R8, RZ, RZ, R52 ;  /* 0x000000ffff087224 */ /* 0x000fce00078e0034 */
[----:B-----5:R-:W-:Y:S05]  /*201d0*/  WARPSYNC.COLLECTIVE R15, `(.L_x_9840) ;  /* 0x000000000f087348 */ /* 0x020fea0003c00000 */
[----:B------:R0:W1:Y:S02]  /*201e0*/  SHFL.IDX P6, R14, R13, R12, R11 ;  /* 0x0000000c0d0e7389 */ /* 0x00006400000c000b */
[----:B01---5:R-:W-:Y:S01]  /*201f0*/  ENDCOLLECTIVE ;  /* 0x000000000000791b */ /* 0x023fe20003800000 */
.L_x_9840:
[----:B------:R-:W-:Y:S01]  /*20200*/  PRMT R44, R8, 0x5410, R9 ;  /* 0x00005410082c7816 */ /* 0x000fe20000000009 */
[----:B------:R-:W-:Y:S01]  /*20210*/  @!P1 IMAD.MOV.U32 R39, RZ, RZ, R29 ;  /* 0x000000ffff279224 */ /* 0x000fe200078e001d */
[----:B------:R-:W-:Y:S01]  /*20220*/  @!P1 MOV R38, R28 ;  /* 0x0000001c00269202 */ /* 0x000fe20000000f00 */
[----:B------:R-:W-:Y:S02]  /*20230*/  @!P1 IMAD.MOV.U32 R40, RZ, RZ, R30 ;  /* 0x000000ffff289224 */ /* 0x000fe400078e001e */
[----:B------:R-:W-:Y:S01]  /*20240*/  @!P1 IMAD.MOV.U32 R41, RZ, RZ, R31 ;  /* 0x000000ffff299224 */ /* 0x000fe200078e001f */
[----:B------:R-:W-:Y:S01]  /*20250*/  MOV R8, R38 ;  /* 0x0000002600087202 */ /* 0x000fe20000000f00 */
[----:B------:R-:W-:Y:S01]  /*20260*/  IMAD.MOV.U32 R9, RZ, RZ, R39 ;  /* 0x000000ffff097224 */ /* 0x000fe200078e0027 */
[----:B------:R-:W-:Y:S01]  /*20270*/  MOV R13, R32 ;  /* 0x00000020000d7202 */ /* 0x000fe20000000f00 */
[----:B------:R-:W-:-:S03]  /*20280*/  IMAD.MOV.U32 R10, RZ, RZ, R40 ;  /* 0x000000ffff0a7224 */ /* 0x000fc600078e0028 */
[----:B------:R-:W-:Y:S02]  /*20290*/  PRMT R62, R8, 0x5410, R9 ;  /* 0x00005410083e7816 */ /* 0x000fe40000000009 */
[----:B------:R-:W-:Y:S01]  /*202a0*/  CS2R R8, SRZ ;  /* 0x0000000000087805 */ /* 0x000fe2000001ff00 */
[----:B------:R-:W-:-:S07]  /*202b0*/  IMAD.MOV.U32 R3, RZ, RZ, R14 ;  /* 0x000000ffff037224 */ /* 0x000fce00078e000e */
[----:B------:R-:W-:Y:S05]  /*202c0*/  WARPSYNC.COLLECTIVE R15, `(.L_x_9841) ;  /* 0x000000000f087348 */ /* 0x000fea0003c00000 */
[----:B------:R0:W1:Y:S02]  /*202d0*/  SHFL.IDX P6, R14, R13, R12, R11 ;  /* 0x0000000c0d0e7389 */ /* 0x00006400000c000b */
[----:B01----:R-:W-:Y:S01]  /*202e0*/  ENDCOLLECTIVE ;  /* 0x000000000000791b */ /* 0x003fe20003800000 */
.L_x_9841:
[----:B------:R-:W-:Y:S02]  /*202f0*/  IMAD.MOV.U32 R13, RZ, RZ, R33 ;  /* 0x000000ffff0d7224 */ /* 0x000fe400078e0021 */
[----:B------:R-:W-:-:S07]  /*20300*/  IMAD.MOV.U32 R32, RZ, RZ, R14 ;  /* 0x000000ffff207224 */ /* 0x000fce00078e000e */
[----:B------:R-:W-:Y:S05]  /*20310*/  WARPSYNC.COLLECTIVE R15, `(.L_x_9842) ;  /* 0x000000000f087348 */ /* 0x000fea0003c00000 */
[----:B------:R0:W1:Y:S02]  /*20320*/  SHFL.IDX P6, R14, R13, R12, R11 ;  /* 0x0000000c0d0e7389 */ /* 0x00006400000c000b */
[----:B01----:R-:W-:Y:S01]  /*20330*/  ENDCOLLECTIVE ;  /* 0x000000000000791b */ /* 0x003fe20003800000 */
.L_x_9842:
[----:B------:R-:W-:Y:S01]  /*20340*/  MOV R13, R34 ;  /* 0x00000022000d7202 */ /* 0x000fe20000000f00 */
[----:B------:R-:W-:-:S07]  /*20350*/  IMAD.MOV.U32 R33, RZ, RZ, R14 ;  /* 0x000000ffff217224 */ /* 0x000fce00078e000e */
[----:B------:R-:W-:Y:S05]  /*20360*/  WARPSYNC.COLLECTIVE R15, `(.L_x_9843) ;  /* 0x000000000f087348 */ /* 0x000fea0003c00000 */
[----:B------:R0:W1:Y:S02]  /*20370*/  SHFL.IDX P6, R14, R13, R12, R11 ;  /* 0x0000000c0d0e7389 */ /* 0x00006400000c000b */
[----:B01----:R-:W-:Y:S01]  /*20380*/  ENDCOLLECTIVE ;  /* 0x000000000000791b */ /* 0x003fe20003800000 */
.L_x_9843:
[----:B------:R-:W-:-:S05]  /*20390*/  IMAD.MOV.U32 R11, RZ, RZ, R41 ;  /* 0x000000ffff0b7224 */ /* 0x000fca00078e0029 */
[----:B------:R-:W-:Y:S01]  /*203a0*/  PRMT R63, R10, 0x5410, R11 ;  /* 0x000054100a3f7816 */ /* 0x000fe2000000000b */
[----:B------:R-:W-:Y:S01]  /*203b0*/  IMAD.MOV.U32 R34, RZ, RZ, R14 ;  /* 0x000000ffff227224 */ /* 0x000fe200078e000e */
[----:B------:R-:W-:Y:S06]  /*203c0*/  BRA `(.L_x_9844) ;  /* 0xfffffeb400a87947 */ /* 0x000fec000383ffff */
.L_x_9558:
[----:B0-----:R0:W1:Y:S02]  /*203d0*/  SYNCS.PHASECHK.TRANS64.TRYWAIT P4, [R18+URZ+0x28800], R29 ;  /* 0x0288001d120075a7 */ /* 0x001064000808017f */
[----:B-1----:R-:W-:Y:S05]  /*203e0*/  @!P4 NANOSLEEP.SYNCS 0x989680 ;  /* 0x009896800000c95d */ /* 0x002fea0003900000 */
[----:B------:R-:W1:Y:S02]  /*203f0*/  @!P4 SYNCS.PHASECHK.TRANS64 P4, [R18+URZ+0x28800], R29 ;  /* 0x0288001d1200c5a7 */ /* 0x000e64000808007f */
[----:B-1----:R-:W-:Y:S05]  /*20400*/  @!P4 BRA `(.L_x_9558) ;  /* 0xfffffffc00f0c947 */ /* 0x002fea000383ffff */
[----:B------:R-:W-:Y:S05]  /*20410*/  BRA `(.L_x_9845) ;  /* 0xfffffeb800447947 */ /* 0x000fea000383ffff */
.L_x_9568:
[----:B---3--:R3:W0:Y:S02]  /*20420*/  SYNCS.PHASECHK.TRANS64.TRYWAIT P1, [R0+URZ+0x28830], R3 ;  /* 0x02883003000075a7 */ /* 0x008624000802017f */
[----:B0-----:R-:W-:Y:S05]  /*20430*/  @!P1 NANOSLEEP.SYNCS 0x989680 ;  /* 0x009896800000995d */ /* 0x001fea0003900000 */
[----:B------:R-:W0:Y:S02]  /*20440*/  @!P1 SYNCS.PHASECHK.TRANS64 P1, [R0+URZ+0x28830], R3 ;  /* 0x02883003000095a7 */ /* 0x000e24000802007f */
[----:B0-----:R-:W-:Y:S05]  /*20450*/  @!P1 BRA `(.L_x_9568) ;  /* 0xfffffffc00f09947 */ /* 0x001fea000383ffff */
[----:B------:R-:W-:Y:S05]  /*20460*/  BRA `(.L_x_9567) ;  /* 0xfffffed000987947 */ /* 0x000fea000383ffff */
.L_x_9575:
[----:B-1----:R1:W2:Y:S02]  /*20470*/  SYNCS.PHASECHK.TRANS64.TRYWAIT P3, [R5+URZ+0x28830], R6 ;  /* 0x02883006050075a7 */ /* 0x0022a4000806017f */
[----:B--2---:R-:W-:Y:S05]  /*20480*/  @!P3 NANOSLEEP.SYNCS 0x989680 ;  /* 0x009896800000b95d */ /* 0x004fea0003900000 */
[----:B------:R-:W2:Y:S02]  /*20490*/  @!P3 SYNCS.PHASECHK.TRANS64 P3, [R5+URZ+0x28830], R6 ;  /* 0x028830060500b5a7 */ /* 0x000ea4000806007f */
[----:B--2---:R-:W-:Y:S05]  /*204a0*/  @!P3 BRA `(.L_x_9575) ;  /* 0xfffffffc00f0b947 */ /* 0x004fea000383ffff */
[----:B------:R-:W-:Y:S05]  /*204b0*/  BRA `(.L_x_9574) ;  /* 0xfffffef400ec7947 */ /* 0x000fea000383ffff */
.L_x_9579:
[----:B-1----:R1:W2:Y:S02]  /*204c0*/  SYNCS.PHASECHK.TRANS64.TRYWAIT P2, [R6+URZ+0x28850], R5 ;  /* 0x02885005060075a7 */ /* 0x0022a4000804017f */
[----:B--2---:R-:W-:Y:S05]  /*204d0*/  @!P2 NANOSLEEP.SYNCS 0x989680 ;  /* 0x009896800000a95d */ /* 0x004fea0003900000 */
[----:B------:R-:W2:Y:S02]  /*204e0*/  @!P2 SYNCS.PHASECHK.TRANS64 P2, [R6+URZ+0x28850], R5 ;  /* 0x028850050600a5a7 */ /* 0x000ea4000804007f */
[----:B--2---:R-:W-:Y:S05]  /*204f0*/  @!P2 BRA `(.L_x_9579) ;  /* 0xfffffffc00f0a947 */ /* 0x004fea000383ffff */
[----:B------:R-:W-:Y:S05]  /*20500*/  BRA `(.L_x_9576) ;  /* 0xfffffefc00087947 */ /* 0x000fea000383ffff */
.L_x_9588:
[----:B-1----:R1:W2:Y:S02]  /*20510*/  SYNCS.PHASECHK.TRANS64.TRYWAIT P1, [R5+URZ+0x28830], R6 ;  /* 0x02883006050075a7 */ /* 0x0022a4000802017f */
[----:B--2---:R-:W-:Y:S05]  /*20520*/  @!P1 NANOSLEEP.SYNCS 0x989680 ;  /* 0x009896800000995d */ /* 0x004fea0003900000 */
[----:B------:R-:W2:Y:S02]  /*20530*/  @!P1 SYNCS.PHASECHK.TRANS64 P1, [R5+URZ+0x28830], R6 ;  /* 0x02883006050095a7 */ /* 0x000ea4000802007f */
[----:B--2---:R-:W-:Y:S05]  /*20540*/  @!P1 BRA `(.L_x_9588) ;  /* 0xfffffffc00f09947 */ /* 0x004fea000383ffff */
[----:B------:R-:W-:Y:S05]  /*20550*/  BRA `(.L_x_9587) ;  /* 0xffffff2000c07947 */ /* 0x000fea000383ffff */
.L_x_9592:
[----:B-1----:R1:W2:Y:S02]  /*20560*/  SYNCS.PHASECHK.TRANS64.TRYWAIT P1, [R6+URZ+0x28850], R5 ;  /* 0x02885005060075a7 */ /* 0x0022a4000802017f */
[----:B--2---:R-:W-:Y:S05]  /*20570*/  @!P1 NANOSLEEP.SYNCS 0x989680 ;  /* 0x009896800000995d */ /* 0x004fea0003900000 */
[----:B------:R-:W2:Y:S02]  /*20580*/  @!P1 SYNCS.PHASECHK.TRANS64 P1, [R6+URZ+0x28850], R5 ;  /* 0x02885005060095a7 */ /* 0x000ea4000802007f */
[----:B--2---:R-:W-:Y:S05]  /*20590*/  @!P1 BRA `(.L_x_9592) ;  /* 0xfffffffc00f09947 */ /* 0x004fea000383ffff */
[----:B------:R-:W-:Y:S05]  /*205a0*/  BRA `(.L_x_9589) ;  /* 0xffffff2400d07947 */ /* 0x000fea000383ffff */
.L_x_9599:
[----:B-1----:R1:W2:Y:S02]  /*205b0*/  SYNCS.PHASECHK.TRANS64.TRYWAIT P1, [R13+URZ+0x28850], R4 ;  /* 0x028850040d0075a7 */ /* 0x0022a4000802017f */
[----:B--2---:R-:W-:Y:S05]  /*205c0*/  @!P1 NANOSLEEP.SYNCS 0x989680 ;  /* 0x009896800000995d */ /* 0x004fea0003900000 */
[----:B------:R-:W2:Y:S02]  /*205d0*/  @!P1 SYNCS.PHASECHK.TRANS64 P1, [R13+URZ+0x28850], R4 ;  /* 0x028850040d0095a7 */ /* 0x000ea4000802007f */
[----:B--2---:R-:W-:Y:S05]  /*205e0*/  @!P1 BRA `(.L_x_9599) ;  /* 0xfffffffc00f09947 */ /* 0x004fea000383ffff */
[----:B------:R-:W-:Y:S05]  /*205f0*/  BRA `(.L_x_9598) ;  /* 0xffffff4400187947 */ /* 0x000fea000383ffff */
.L_x_9614:
[----:B------:R-:W-:Y:S01]  /*20600*/  MOV R13, R4 ;  /* 0x00000004000d7202 */ /* 0x000fe20000000f00 */
[----:B------:R-:W-:Y:S02]  /*20610*/  IMAD.MOV.U32 R12, RZ, RZ, RZ ;  /* 0x000000ffff0c7224 */ /* 0x000fe400078e00ff */
[----:B------:R-:W-:Y:S02]  /*20620*/  IMAD.MOV.U32 R11, RZ, RZ, 0x181f ;  /* 0x0000181fff0b7424 */ /* 0x000fe400078e00ff */
[----:B------:R-:W-:-:S07]  /*20630*/  IMAD.MOV.U32 R15, RZ, RZ, -0x1 ;  /* 0xffffffffff0f7424 */ /* 0x000fce00078e00ff */
[----:B-12---:R-:W-:Y:S05]  /*20640*/  WARPSYNC.COLLECTIVE R15, `(.L_x_9846) ;  /* 0x000000000f087348 */ /* 0x006fea0003c00000 */
[----:B------:R0:W3:Y:S02]  /*20650*/  SHFL.IDX P6, R14, R13, R12, R11 ;  /* 0x0000000c0d0e7389 */ /* 0x0000e400000c000b */
[----:B0123--:R-:W-:Y:S01]  /*20660*/  ENDCOLLECTIVE ;  /* 0x000000000000791b */ /* 0x00ffe20003800000 */
.L_x_9846:
[----:B------:R-:W-:Y:S01]  /*20670*/  IMAD.MOV.U32 R13, RZ, RZ, R0 ;  /* 0x000000ffff0d7224 */ /* 0x000fe200078e0000 */
[----:B------:R-:W-:-:S07]  /*20680*/  MOV R3, R14 ;  /* 0x0000000e00037202 */ /* 0x000fce0000000f00 */
[----:B------:R-:W-:Y:S05]  /*20690*/  WARPSYNC.COLLECTIVE R15, `(.L_x_9847) ;  /* 0x000000000f087348 */ /* 0x000fea0003c00000 */
[----:B------:R0:W1:Y:S02]  /*206a0*/  SHFL.IDX P6, R14, R13, R12, R11 ;  /* 0x0000000c0d0e7389 */ /* 0x00006400000c000b */
[----:B01----:R-:W-:Y:S01]  /*206b0*/  ENDCOLLECTIVE ;  /* 0x000000000000791b */ /* 0x003fe20003800000 */
.L_x_9847:
[----:B------:R-:W-:Y:S05]  /*206c0*/  BRA `(.L_x_9848) ;  /* 0xffffff6800507947 */ /* 0x000fea000383ffff */
.L_x_9617:
[----:B------:R-:W-:Y:S01]  /*206d0*/  BSSY B1, `(.L_x_9849) ;  /* 0x0000008000017945 */ /* 0x000fe20003800000 */
[----:B------:R-:W-:Y:S01]  /*206e0*/  IMAD.MOV.U32 R13, RZ, RZ, R4 ;  /* 0x000000ffff0d7224 */ /* 0x000fe200078e0004 */
[----:B------:R-:W-:Y:S01]  /*206f0*/  MOV R11, 0x181f ;  /* 0x0000181f000b7802 */ /* 0x000fe20000000f00 */
[----:B------:R-:W-:Y:S02]  /*20700*/  IMAD.MOV.U32 R12, RZ, RZ, 0x1 ;  /* 0x00000001ff0c7424 */ /* 0x000fe400078e00ff */
[----:B---3--:R-:W-:-:S07]  /*20710*/  IMAD.MOV.U32 R15, RZ, RZ, -0x1 ;  /* 0xffffffffff0f7424 */ /* 0x008fce00078e00ff */
[----:B012-4-:R-:W-:Y:S05]  /*20720*/  WARPSYNC.COLLECTIVE R15, `(.L_x_9850) ;  /* 0x000000000f087348 */ /* 0x017fea0003c00000 */
[----:B----4-:R3:W4:Y:S02]  /*20730*/  SHFL.IDX P6, R14, R13, R12, R11 ;  /* 0x0000000c0d0e7389 */ /* 0x01072400000c000b */
[----:B01234-:R-:W-:Y:S01]  /*20740*/  ENDCOLLECTIVE ;  /* 0x000000000000791b */ /* 0x01ffe20003800000 */
.L_x_9850:
[----:B------:R-:W-:Y:S05]  /*20750*/  BSYNC B1 ;  /* 0x0000000000017941 */ /* 0x000fea0003800000 */
.L_x_9849:
        /* <DEDUP_REMOVED lines=8> */
.L_x_9851:
[----:B------:R-:W-:Y:S05]  /*207e0*/  BRA `(.L_x_9852) ;  /* 0xffffff6800507947 */ /* 0x000fea000383ffff */
.L_x_9620:
[----:B------:R-:W-:Y:S01]  /*207f0*/  BSSY B1, `(.L_x_9853) ;  /* 0x0000008000017945 */ /* 0x000fe20003800000 */
[----:B------:R-:W-:Y:S01]  /*20800*/  IMAD.MOV.U32 R13, RZ, RZ, R4 ;  /* 0x000000ffff0d7224 */ /* 0x000fe200078e0004 */
[----:B------:R-:W-:Y:S01]  /*20810*/  MOV R12, 0x2 ;  /* 0x00000002000c7802 */ /* 0x000fe20000000f00 */
[----:B------:R-:W-:Y:S02]  /*20820*/  IMAD.MOV.U32 R11, RZ, RZ, 0x181f ;  /* 0x0000181fff0b7424 */ /* 0x000fe400078e00ff */
[----:B0-----:R-:W-:-:S07]  /*20830*/  IMAD.MOV.U32 R15, RZ, RZ, -0x1 ;  /* 0xffffffffff0f7424 */ /* 0x001fce00078e00ff */
[----:B-1234-:R-:W-:Y:S05]  /*20840*/  WARPSYNC.COLLECTIVE R15, `(.L_x_9854) ;  /* 0x000000000f087348 */ /* 0x01efea0003c00000 */
[----:B----4-:R0:W4:Y:S02]  /*20850*/  SHFL.IDX P6, R14, R13, R12, R11 ;  /* 0x0000000c0d0e7389 */ /* 0x01012400000c000b */
[----:B01234-:R-:W-:Y:S01]  /*20860*/  ENDCOLLECTIVE ;  /* 0x000000000000791b */ /* 0x01ffe20003800000 */
.L_x_9854:
[----:B------:R-:W-:Y:S05]  /*20870*/  BSYNC B1 ;  /* 0x0000000000017941 */ /* 0x000fea0003800000 */
.L_x_9853:
        /* <DEDUP_REMOVED lines=8> */
.L_x_9855:
[----:B------:R-:W-:Y:S05]  /*20900*/  BRA `(.L_x_9856) ;  /* 0xffffff6800507947 */ /* 0x000fea000383ffff */
.L_x_9623:
[----:B------:R-:W-:Y:S01]  /*20910*/  BSSY B1, `(.L_x_9857) ;  /* 0x0000008000017945 */ /* 0x000fe20003800000 */
[----:B------:R-:W-:Y:S01]  /*20920*/  MOV R13, R4 ;  /* 0x00000004000d7202 */ /* 0x000fe20000000f00 */
[----:B------:R-:W-:Y:S02]  /*20930*/  IMAD.MOV.U32 R12, RZ, RZ, 0x3 ;  /* 0x00000003ff0c7424 */ /* 0x000fe400078e00ff */
[----:B------:R-:W-:Y:S02]  /*20940*/  IMAD.MOV.U32 R11, RZ, RZ, 0x181f ;  /* 0x0000181fff0b7424 */ /* 0x000fe400078e00ff */
[----:B0-----:R-:W-:-:S07]  /*20950*/  IMAD.MOV.U32 R15, RZ, RZ, -0x1 ;  /* 0xffffffffff0f7424 */ /* 0x001fce00078e00ff */
[----:B-1234-:R-:W-:Y:S05]  /*20960*/  WARPSYNC.COLLECTIVE R15, `(.L_x_9858) ;  /* 0x000000000f087348 */ /* 0x01efea0003c00000 */
[----:B------:R0:W0:Y:S02]  /*20970*/  SHFL.IDX P6, R14, R13, R12, R11 ;  /* 0x0000000c0d0e7389 */ /* 0x00002400000c000b */
[----:B01234-:R-:W-:Y:S01]  /*20980*/  ENDCOLLECTIVE ;  /* 0x000000000000791b */ /* 0x01ffe20003800000 */
.L_x_9858:
[----:B------:R-:W-:Y:S05]  /*20990*/  BSYNC B1 ;  /* 0x0000000000017941 */ /* 0x000fea0003800000 */
.L_x_9857:
        /* <DEDUP_REMOVED lines=8> */
.L_x_9859:
[----:B------:R-:W-:Y:S05]  /*20a20*/  BRA `(.L_x_9860) ;  /* 0xffffff6800507947 */ /* 0x000fea000383ffff */
.L_x_9640:
[----:B0-----:R-:W0:Y:S01]  /*20a30*/  S2R R10, SR_TID.X ;  /* 0x00000000000a7919 */ /* 0x001e220000002100 */
[----:B------:R-:W-:Y:S01]  /*20a40*/  BSSY B1, `(.L_x_9861) ;  /* 0x000000a000017945 */ /* 0x000fe20003800000 */
[----:B------:R-:W-:Y:S01]  /*20a50*/  IMAD.MOV.U32 R12, RZ, RZ, RZ ;  /* 0x000000ffff0c7224 */ /* 0x000fe200078e00ff */
[----:B------:R-:W-:Y:S01]  /*20a60*/  MOV R15, 0xffffffff ;  /* 0xffffffff000f7802 */ /* 0x000fe20000000f00 */
[----:B-1----:R-:W-:Y:S01]  /*20a70*/  IMAD.MOV.U32 R11, RZ, RZ, 0x1f ;  /* 0x0000001fff0b7424 */ /* 0x002fe200078e00ff */
[----:B0-----:R-:W-:-:S04]  /*20a80*/  SHF.R.U32.HI R10, RZ, 0x5, R10 ;  /* 0x00000005ff0a7819 */ /* 0x001fc8000001160a */
[----:B------:R-:W-:-:S05]  /*20a90*/  LOP3.LUT R10, R10, 0x3, RZ, 0xc0, !PT ;  /* 0x000000030a0a7812 */ /* 0x000fca00078ec0ff */
[----:B------:R-:W-:-:S07]  /*20aa0*/  IMAD.MOV.U32 R13, RZ, RZ, R10 ;  /* 0x000000ffff0d7224 */ /* 0x000fce00078e000a */
[----:B------:R-:W-:Y:S05]  /*20ab0*/  WARPSYNC.COLLECTIVE R15, `(.L_x_9862) ;  /* 0x000000000f087348 */ /* 0x000fea0003c00000 */
[----:B------:R0:W1:Y:S02]  /*20ac0*/  SHFL.IDX P6, R14, R13, R12, R11 ;  /* 0x0000000c0d0e7389 */ /* 0x00006400000c000b */
[----:B01----:R-:W-:Y:S01]  /*20ad0*/  ENDCOLLECTIVE ;  /* 0x000000000000791b */ /* 0x003fe20003800000 */
.L_x_9862:
[----:B------:R-:W-:Y:S05]  /*20ae0*/  BSYNC B1 ;  /* 0x0000000000017941 */ /* 0x000fea0003800000 */
.L_x_9861:
[----:B------:R-:W-:Y:S05]  /*20af0*/  BRA `(.L_x_9863) ;  /* 0xffffff7c00907947 */ /* 0x000fea000383ffff */
.L_x_9642:
[----:B------:R-:W-:Y:S01]  /*20b00*/  BSSY B1, `(.L_x_9864) ;  /* 0x0000006000017945 */ /* 0x000fe20003800000 */
[----:B------:R-:W-:-:S07]  /*20b10*/  IMAD.MOV.U32 R15, RZ, RZ, -0x1 ;  /* 0xffffffffff0f7424 */ /* 0x000fce00078e00ff */
[----:B012---:R-:W-:Y:S05]  /*20b20*/  WARPSYNC.COLLECTIVE R15, `(.L_x_9865) ;  /* 0x000000000f0c7348 */ /* 0x007fea0003c00000 */
[----:B------:R-:W-:Y:S02]  /*20b30*/  ELECT P6, UR62, PT ;  /* 0x00000000003e782f */ /* 0x000fe400038c0000 */
[----:B------:R-:W-:Y:S01]  /*20b40*/  MOV R14, UR62 ;  /* 0x0000003e000e7c02 */ /* 0x000fe20008000f00 */
[----:B012---:R-:W-:Y:S10]  /*20b50*/  ENDCOLLECTIVE ;  /* 0x000000000000791b */ /* 0x007ff40003800000 */
.L_x_9865:
[----:B------:R-:W-:Y:S05]  /*20b60*/  BSYNC B1 ;  /* 0x0000000000017941 */ /* 0x000fea0003800000 */
.L_x_9864:
[----:B------:R-:W-:Y:S05]  /*20b70*/  BRA `(.L_x_9641) ;  /* 0xffffff7c00887947 */ /* 0x000fea000383ffff */
.L_x_9644:
[----:B--2---:R2:W3:Y:S02]  /*20b80*/  SYNCS.PHASECHK.TRANS64.TRYWAIT P0, [R22+URZ+0x28820], R7 ;  /* 0x02882007160075a7 */ /* 0x0044e4000800017f */
[----:B---3--:R-:W-:Y:S05]  /*20b90*/  @!P0 NANOSLEEP.SYNCS 0x989680 ;  /* 0x009896800000895d */ /* 0x008fea0003900000 */
[----:B------:R-:W3:Y:S02]  /*20ba0*/  @!P0 SYNCS.PHASECHK.TRANS64 P0, [R22+URZ+0x28820], R7 ;  /* 0x02882007160085a7 */ /* 0x000ee4000800007f */
[----:B---3--:R-:W-:Y:S05]  /*20bb0*/  @!P0 BRA `(.L_x_9644) ;  /* 0xfffffffc00f08947 */ /* 0x008fea000383ffff */
[----:B------:R-:W-:Y:S05]  /*20bc0*/  BRA `(.L_x_9866) ;  /* 0xffffff7c00987947 */ /* 0x000fea000383ffff */
.L_x_9648:
[----:B--2---:R2:W3:Y:S02]  /*20bd0*/  SYNCS.PHASECHK.TRANS64.TRYWAIT P0, [R7+URZ+0x288a0], R8 ;  /* 0x0288a008070075a7 */ /* 0x0044e4000800017f */
[----:B---3--:R-:W-:Y:S05]  /*20be0*/  @!P0 NANOSLEEP.SYNCS 0x989680 ;  /* 0x009896800000895d */ /* 0x008fea0003900000 */
[----:B------:R-:W3:Y:S02]  /*20bf0*/  @!P0 SYNCS.PHASECHK.TRANS64 P0, [R7+URZ+0x288a0], R8 ;  /* 0x0288a008070085a7 */ /* 0x000ee4000800007f */
[----:B---3--:R-:W-:Y:S05]  /*20c00*/  @!P0 BRA `(.L_x_9648) ;  /* 0xfffffffc00f08947 */ /* 0x008fea000383ffff */
[----:B------:R-:W-:Y:S05]  /*20c10*/  BRA `(.L_x_9867) ;  /* 0xffffff7c00b07947 */ /* 0x000fea000383ffff */
.L_x_9654:
[----:B0-----:R0:W1:Y:S02]  /*20c20*/  SYNCS.PHASECHK.TRANS64.TRYWAIT P0, [R7+URZ+0x288c0], R8 ;  /* 0x0288c008070075a7 */ /* 0x001064000800017f */
[----:B-1----:R-:W-:Y:S05]  /*20c30*/  @!P0 NANOSLEEP.SYNCS 0x989680 ;  /* 0x009896800000895d */ /* 0x002fea0003900000 */
[----:B------:R-:W1:Y:S02]  /*20c40*/  @!P0 SYNCS.PHASECHK.TRANS64 P0, [R7+URZ+0x288c0], R8 ;  /* 0x0288c008070085a7 */ /* 0x000e64000800007f */
[----:B-1----:R-:W-:Y:S05]  /*20c50*/  @!P0 BRA `(.L_x_9654) ;  /* 0xfffffffc00f08947 */ /* 0x002fea000383ffff */
[----:B------:R-:W-:Y:S05]  /*20c60*/  BRA `(.L_x_9868) ;  /* 0xffffff8000707947 */ /* 0x000fea000383ffff */
.L_x_9662:
[----:B0-----:R0:W1:Y:S02]  /*20c70*/  SYNCS.PHASECHK.TRANS64.TRYWAIT P1, [R10+URZ+0x288a0], R9 ;  /* 0x0288a0090a0075a7 */ /* 0x001064000802017f */
[----:B-1----:R-:W-:Y:S05]  /*20c80*/  @!P1 NANOSLEEP.SYNCS 0x989680 ;  /* 0x009896800000995d */ /* 0x002fea0003900000 */
[----:B------:R-:W1:Y:S02]  /*20c90*/  @!P1 SYNCS.PHASECHK.TRANS64 P1, [R10+URZ+0x288a0], R9 ;  /* 0x0288a0090a0095a7 */ /* 0x000e64000802007f */
[----:B-1----:R-:W-:Y:S05]  /*20ca0*/  @!P1 BRA `(.L_x_9662) ;  /* 0xfffffffc00f09947 */ /* 0x002fea000383ffff */
[----:B------:R-:W-:Y:S05]  /*20cb0*/  BRA `(.L_x_9869) ;  /* 0xffffff84006c7947 */ /* 0x000fea000383ffff */
.L_x_9668:
[----:B-1----:R1:W2:Y:S02]  /*20cc0*/  SYNCS.PHASECHK.TRANS64.TRYWAIT P1, [R10+URZ+0x288c0], R9 ;  /* 0x0288c0090a0075a7 */ /* 0x0022a4000802017f */
[----:B--2---:R-:W-:Y:S05]  /*20cd0*/  @!P1 NANOSLEEP.SYNCS 0x989680 ;  /* 0x009896800000995d */ /* 0x004fea0003900000 */
[----:B------:R-:W2:Y:S02]  /*20ce0*/  @!P1 SYNCS.PHASECHK.TRANS64 P1, [R10+URZ+0x288c0], R9 ;  /* 0x0288c0090a0095a7 */ /* 0x000ea4000802007f */
[----:B--2---:R-:W-:Y:S05]  /*20cf0*/  @!P1 BRA `(.L_x_9668) ;  /* 0xfffffffc00f09947 */ /* 0x004fea000383ffff */
[----:B------:R-:W-:Y:S05]  /*20d00*/  BRA `(.L_x_9870) ;  /* 0xffffff8800247947 */ /* 0x000fea000383ffff */
.L_x_9682:
        /* <DEDUP_REMOVED lines=11> */
.L_x_9872:
[----:B------:R-:W-:Y:S05]  /*20dc0*/  BSYNC B0 ;  /* 0x0000000000007941 */ /* 0x000fea0003800000 */
.L_x_9871:
[----:B------:R-:W-:Y:S05]  /*20dd0*/  BRA `(.L_x_9873) ;  /* 0xffffff9400187947 */ /* 0x000fea000383ffff */
.L_x_9685:
[----:B0-----:R0:W1:Y:S02]  /*20de0*/  SYNCS.PHASECHK.TRANS64.TRYWAIT P0, [R7+URZ+0x28840], R2 ;  /* 0x02884002070075a7 */ /* 0x001064000800017f */
[----:B-1----:R-:W-:Y:S05]  /*20df0*/  @!P0 NANOSLEEP.SYNCS 0x989680 ;  /* 0x009896800000895d */ /* 0x002fea0003900000 */
[----:B------:R-:W1:Y:S02]  /*20e00*/  @!P0 SYNCS.PHASECHK.TRANS64 P0, [R7+URZ+0x28840], R2 ;  /* 0x02884002070085a7 */ /* 0x000e64000800007f */
[----:B-1----:R-:W-:Y:S05]  /*20e10*/  @!P0 BRA `(.L_x_9685) ;  /* 0xfffffffc00f08947 */ /* 0x002fea000383ffff */
[----:B------:R-:W-:Y:S05]  /*20e20*/  BRA `(.L_x_9874) ;  /* 0xffffff9400747947 */ /* 0x000fea000383ffff */
.L_x_9686:
        /* <DEDUP_REMOVED lines=8> */
.L_x_9876:
[----:B------:R-:W-:Y:S05]  /*20eb0*/  BSYNC B0 ;  /* 0x0000000000007941 */ /* 0x000fea0003800000 */
.L_x_9875:
[----:B------:R-:W-:Y:S01]  /*20ec0*/  IMAD.MOV.U32 R13, RZ, RZ, R4 ;  /* 0x000000ffff0d7224 */ /* 0x000fe200078e0004 */
[----:B------:R-:W-:Y:S01]  /*20ed0*/  MOV R12, RZ ;  /* 0x000000ff000c7202 */ /* 0x000fe20000000f00 */
[----:B------:R-:W-:Y:S02]  /*20ee0*/  IMAD.MOV.U32 R11, RZ, RZ, 0x181f ;  /* 0x0000181fff0b7424 */ /* 0x000fe400078e00ff */
[----:B------:R-:W-:Y:S02]  /*20ef0*/  IMAD.MOV.U32 R15, RZ, RZ, -0x1 ;  /* 0xffffffffff0f7424 */ /* 0x000fe400078e00ff */
[----:B------:R-:W-:Y:S02]  /*20f00*/  IMAD.MOV.U32 R2, RZ, RZ, R14 ;  /* 0x000000ffff027224 */ /* 0x000fe400078e000e */
[----:B------:R-:W-:-:S07]  /*20f10*/  @P0 IMAD R8, R5, 0x2, R22 ;  /* 0x0000000205080824 */ /* 0x000fce00078e0216 */
[----:B------:R-:W-:Y:S05]  /*20f20*/  WARPSYNC.COLLECTIVE R15, `(.L_x_9877) ;  /* 0x000000000f087348 */ /* 0x000fea0003c00000 */
[----:B------:R0:W1:Y:S02]  /*20f30*/  SHFL.IDX P6, R14, R13, R12, R11 ;  /* 0x0000000c0d0e7389 */ /* 0x00006400000c000b */
[----:B01----:R-:W-:Y:S01]  /*20f40*/  ENDCOLLECTIVE ;  /* 0x000000000000791b */ /* 0x003fe20003800000 */
.L_x_9877:
[----:B------:R-:W-:Y:S02]  /*20f50*/  IMAD.MOV.U32 R13, RZ, RZ, R0 ;  /* 0x000000ffff0d7224 */ /* 0x000fe400078e0000 */
[----:B------:R-:W-:Y:S02]  /*20f60*/  IMAD.MOV.U32 R12, RZ, RZ, 0x1 ;  /* 0x00000001ff0c7424 */ /* 0x000fe400078e00ff */
[----:B------:R-:W-:-:S07]  /*20f70*/  IMAD.MOV.U32 R3, RZ, RZ, R14 ;  /* 0x000000ffff037224 */ /* 0x000fce00078e000e */
[----:B------:R-:W-:Y:S05]  /*20f80*/  WARPSYNC.COLLECTIVE R15, `(.L_x_9878) ;  /* 0x000000000f087348 */ /* 0x000fea0003c00000 */
[----:B------:R0:W1:Y:S02]  /*20f90*/  SHFL.IDX P6, R14, R13, R12, R11 ;  /* 0x0000000c0d0e7389 */ /* 0x00006400000c000b */
[----:B01----:R-:W-:Y:S01]  /*20fa0*/  ENDCOLLECTIVE ;  /* 0x000000000000791b */ /* 0x003fe20003800000 */
.L_x_9878:
        /* <DEDUP_REMOVED lines=16> */
.L_x_9879:
[----:B------:R-:W-:Y:S01]  /*210b0*/  @P0 LEA R8, R5, R22, 0x1 ;  /* 0x0000001605080211 */ /* 0x000fe200078e08ff */
[----:B------:R-:W-:Y:S02]  /*210c0*/  IMAD.MOV.U32 R13, RZ, RZ, R0 ;  /* 0x000000ffff0d7224 */ /* 0x000fe400078e0000 */
[----:B------:R-:W-:Y:S02]  /*210d0*/  IMAD.MOV.U32 R12, RZ, RZ, 0x2 ;  /* 0x00000002ff0c7424 */ /* 0x000fe400078e00ff */
[----:B------:R-:W-:-:S07]  /*210e0*/  IMAD.MOV.U32 R3, RZ, RZ, R14 ;  /* 0x000000ffff037224 */ /* 0x000fce00078e000e */
[----:B------:R-:W-:Y:S05]  /*210f0*/  WARPSYNC.COLLECTIVE R15, `(.L_x_9880) ;  /* 0x000000000f087348 */ /* 0x000fea0003c00000 */
[----:B------:R0:W1:Y:S02]  /*21100*/  SHFL.IDX P6, R14, R13, R12, R11 ;  /* 0x0000000c0d0e7389 */ /* 0x00006400000c000b */
[----:B01----:R-:W-:Y:S01]  /*21110*/  ENDCOLLECTIVE ;  /* 0x000000000000791b */ /* 0x003fe20003800000 */
.L_x_9880:
        /* <DEDUP_REMOVED lines=16> */
.L_x_9881:
[----:B------:R-:W-:Y:S01]  /*21220*/  @P0 IMAD R8, R5, 0x2, R22 ;  /* 0x0000000205080824 */ /* 0x000fe200078e0216 */
[----:B------:R-:W-:Y:S01]  /*21230*/  MOV R13, R0 ;  /* 0x00000000000d7202 */ /* 0x000fe20000000f00 */
[----:B------:R-:W-:Y:S02]  /*21240*/  IMAD.MOV.U32 R12, RZ, RZ, 0x3 ;  /* 0x00000003ff0c7424 */ /* 0x000fe400078e00ff */
[----:B------:R-:W-:-:S07]  /*21250*/  IMAD.MOV.U32 R3, RZ, RZ, R14 ;  /* 0x000000ffff037224 */ /* 0x000fce00078e000e */
[----:B------:R-:W-:Y:S05]  /*21260*/  WARPSYNC.COLLECTIVE R15, `(.L_x_9882) ;  /* 0x000000000f087348 */ /* 0x000fea0003c00000 */
[----:B------:R0:W1:Y:S02]  /*21270*/  SHFL.IDX P6, R14, R13, R12, R11 ;  /* 0x0000000c0d0e7389 */ /* 0x00006400000c000b */
[----:B01----:R-:W-:Y:S01]  /*21280*/  ENDCOLLECTIVE ;  /* 0x000000000000791b */ /* 0x003fe20003800000 */
.L_x_9882:
        /* <DEDUP_REMOVED lines=16> */
.L_x_9883:
[----:B------:R-:W-:Y:S02]  /*21390*/  @P0 IMAD R8, R5, 0x2, R22 ;  /* 0x0000000205080824 */ /* 0x000fe400078e0216 */
[----:B------:R-:W-:Y:S01]  /*213a0*/  IMAD.MOV.U32 R13, RZ, RZ, R0 ;  /* 0x000000ffff0d7224 */ /* 0x000fe200078e0000 */
[----:B------:R-:W-:Y:S02]  /*213b0*/  MOV R12, 0x4 ;  /* 0x00000004000c7802 */ /* 0x000fe40000000f00 */
[----:B------:R-:W-:-:S07]  /*213c0*/  MOV R3, R14 ;  /* 0x0000000e00037202 */ /* 0x000fce0000000f00 */
[----:B------:R-:W-:Y:S05]  /*213d0*/  WARPSYNC.COLLECTIVE R15, `(.L_x_9884) ;  /* 0x000000000f087348 */ /* 0x000fea0003c00000 */
[----:B------:R0:W1:Y:S02]  /*213e0*/  SHFL.IDX P6, R14, R13, R12, R11 ;  /* 0x0000000c0d0e7389 */ /* 0x00006400000c000b */
[----:B01----:R-:W-:Y:S01]  /*213f0*/  ENDCOLLECTIVE ;  /* 0x000000000000791b */ /* 0x003fe20003800000 */
.L_x_9884:
        /* <DEDUP_REMOVED lines=16> */
.L_x_9885:
[----:B------:R-:W-:Y:S02]  /*21500*/  @P0 IMAD R8, R5, 0x2, R22 ;  /* 0x0000000205080824 */ /* 0x000fe400078e0216 */
[----:B------:R-:W-:Y:S02]  /*21510*/  IMAD.MOV.U32 R13, RZ, RZ, R0 ;  /* 0x000000ffff0d7224 */ /* 0x000fe400078e0000 */
[----:B------:R-:W-:Y:S02]  /*21520*/  IMAD.MOV.U32 R12, RZ, RZ, 0x5 ;  /* 0x00000005ff0c7424 */ /* 0x000fe400078e00ff */
[----:B------:R-:W-:-:S07]  /*21530*/  IMAD.MOV.U32 R3, RZ, RZ, R14 ;  /* 0x000000ffff037224 */ /* 0x000fce00078e000e */
[----:B------:R-:W-:Y:S05]  /*21540*/  WARPSYNC.COLLECTIVE R15, `(.L_x_9886) ;  /* 0x000000000f087348 */ /* 0x000fea0003c00000 */
[----:B------:R0:W1:Y:S02]  /*21550*/  SHFL.IDX P6, R14, R13, R12, R11 ;  /* 0x0000000c0d0e7389 */ /* 0x00006400000c000b */
[----:B01----:R-:W-:Y:S01]  /*21560*/  ENDCOLLECTIVE ;  /* 0x000000000000791b */ /* 0x003fe20003800000 */
.L_x_9886:
        /* <DEDUP_REMOVED lines=16> */
.L_x_9887:
[----:B------:R-:W-:Y:S01]  /*21670*/  @P0 LEA R8, R5, R22, 0x1 ;  /* 0x0000001605080211 */ /* 0x000fe200078e08ff */
[----:B------:R-:W-:Y:S02]  /*21680*/  IMAD.MOV.U32 R13, RZ, RZ, R0 ;  /* 0x000000ffff0d7224 */ /* 0x000fe400078e0000 */
[----:B------:R-:W-:Y:S02]  /*21690*/  IMAD.MOV.U32 R12, RZ, RZ, 0x6 ;  /* 0x00000006ff0c7424 */ /* 0x000fe400078e00ff */
[----:B------:R-:W-:-:S07]  /*216a0*/  IMAD.MOV.U32 R3, RZ, RZ, R14 ;  /* 0x000000ffff037224 */ /* 0x000fce00078e000e */
[----:B------:R-:W-:Y:S05]  /*216b0*/  WARPSYNC.COLLECTIVE R15, `(.L_x_9888) ;  /* 0x000000000f087348 */ /* 0x000fea0003c00000 */
[----:B------:R0:W1:Y:S02]  /*216c0*/  SHFL.IDX P6, R14, R13, R12, R11 ;  /* 0x0000000c0d0e7389 */ /* 0x00006400000c000b */
[----:B01----:R-:W-:Y:S01]  /*216d0*/  ENDCOLLECTIVE ;  /* 0x000000000000791b */ /* 0x003fe20003800000 */
.L_x_9888:
        /* <DEDUP_REMOVED lines=16> */
.L_x_9889:
[----:B------:R-:W-:Y:S01]  /*217e0*/  @P0 IMAD R8, R5, 0x2, R22 ;  /* 0x0000000205080824 */ /* 0x000fe200078e0216 */
[----:B------:R-:W-:Y:S01]  /*217f0*/  MOV R13, R0 ;  /* 0x00000000000d7202 */ /* 0x000fe20000000f00 */
[----:B------:R-:W-:Y:S02]  /*21800*/  IMAD.MOV.U32 R12, RZ, RZ, 0x7 ;  /* 0x00000007ff0c7424 */ /* 0x000fe400078e00ff */
[----:B------:R-:W-:-:S07]  /*21810*/  IMAD.MOV.U32 R3, RZ, RZ, R14 ;  /* 0x000000ffff037224 */ /* 0x000fce00078e000e */
[----:B------:R-:W-:Y:S05]  /*21820*/  WARPSYNC.COLLECTIVE R15, `(.L_x_9890) ;  /* 0x000000000f087348 */ /* 0x000fea0003c00000 */
[----:B------:R0:W1:Y:S02]  /*21830*/  SHFL.IDX P6, R14, R13, R12, R11 ;  /* 0x0000000c0d0e7389 */ /* 0x00006400000c000b */
[----:B01----:R-:W-:Y:S01]  /*21840*/  ENDCOLLECTIVE ;  /* 0x000000000000791b */ /* 0x003fe20003800000 */
.L_x_9890:
        /* <DEDUP_REMOVED lines=10> */
.L_x_9891:
[----:B------:R-:W-:Y:S01]  /*218f0*/  @!PT LDS RZ, [RZ] ;  /* 0x00000000fffff984 */ /* 0x000fe20000000800 */
[----:B------:R-:W-:Y:S01]  /*21900*/  @!PT LDS RZ, [RZ] ;  /* 0x00000000fffff984 */ /* 0x000fe20000000800 */
[----:B------:R-:W-:Y:S01]  /*21910*/  @!PT LDS RZ, [RZ] ;  /* 0x00000000fffff984 */ /* 0x000fe20000000800 */
[----:B------:R-:W-:Y:S04]  /*21920*/  @P0 LDGSTS.E.BYPASS.LTC128B.128 [R8+0x1b400], desc[UR42][R2.64], !P3 ;  /* 0x1b40000002080fae */ /* 0x000fe8000d901d6a */
[----:B------:R0:W-:Y:S02]  /*21930*/  @P0 LDGSTS.E.BYPASS.LTC128B.128 [R8+0x1f400], desc[UR42][R2.64+0x80], !P2 ;  /* 0x1f40008002080fae */ /* 0x0001e4000d101d6a */
[----:B0-----:R-:W-:Y:S01]  /*21940*/  MOV R2, R14 ;  /* 0x0000000e00027202 */ /* 0x001fe20000000f00 */
[----:B------:R-:W-:Y:S06]  /*21950*/  BRA `(.L_x_9892) ;  /* 0xffffff9000587947 */ /* 0x000fec000383ffff */
.L_x_9691:
[----:B------:R-:W-:Y:S01]  /*21960*/  IMAD.MOV.U32 R13, RZ, RZ, R4 ;  /* 0x000000ffff0d7224 */ /* 0x000fe200078e0004 */
[----:B------:R-:W-:Y:S01]  /*21970*/  MOV R15, 0xffffffff ;  /* 0xffffffff000f7802 */ /* 0x000fe20000000f00 */
[----:B------:R-:W-:Y:S02]  /*21980*/  IMAD.MOV.U32 R12, RZ, RZ, RZ ;  /* 0x000000ffff0c7224 */ /* 0x000fe400078e00ff */
[----:B------:R-:W-:Y:S02]  /*21990*/  IMAD.MOV.U32 R11, RZ, RZ, 0x181f ;  /* 0x0000181fff0b7424 */ /* 0x000fe400078e00ff */
[----:B-----5:R-:W-:Y:S02]  /*219a0*/  IMAD R5, R10, R6, RZ ;  /* 0x000000060a057224 */ /* 0x020fe400078e02ff */
[----:B------:R-:W-:-:S07]  /*219b0*/  IMAD R17, R17, 0x80, R9 ;  /* 0x0000008011117824 */ /* 0x000fce00078e0209 */
[----:B------:R-:W-:Y:S05]  /*219c0*/  WARPSYNC.COLLECTIVE R15, `(.L_x_9893) ;  /* 0x000000000f087348 */ /* 0x000fea0003c00000 */
[----:B------:R0:W1:Y:S02]  /*219d0*/  SHFL.IDX P6, R14, R13, R12, R11 ;  /* 0x0000000c0d0e7389 */ /* 0x00006400000c000b */
[----:B01----:R-:W-:Y:S01]  /*219e0*/  ENDCOLLECTIVE ;  /* 0x000000000000791b */ /* 0x003fe20003800000 */
.L_x_9893:
[C---:B------:R-:W-:Y:S01]  /*219f0*/  VIADD R6, R17.reuse, 0x10 ;  /* 0x0000001011067836 */ /* 0x040fe20000000000 */
[----:B------:R-:W-:Y:S01]  /*21a00*/  ISETP.GE.AND P3, PT, R17, R5, PT ;  /* 0x000000051100720c */ /* 0x000fe20003f66270 */
[----:B------:R-:W-:Y:S02]  /*21a10*/  IMAD.MOV.U32 R13, RZ, RZ, R0 ;  /* 0x000000ffff0d7224 */ /* 0x000fe400078e0000 */
[----:B------:R-:W-:-:S10]  /*21a20*/  IMAD.MOV.U32 R2, RZ, RZ, R14 ;  /* 0x000000ffff027224 */ /* 0x000fd400078e000e */
[----:B------:R-:W-:Y:S05]  /*21a30*/  WARPSYNC.COLLECTIVE R15, `(.L_x_9894) ;  /* 0x000000000f087348 */ /* 0x000fea0003c00000 */
[----:B------:R0:W1:Y:S02]  /*21a40*/  SHFL.IDX P6, R14, R13, R12, R11 ;  /* 0x0000000c0d0e7389 */ /* 0x00006400000c000b */
[----:B01----:R-:W-:Y:S01]  /*21a50*/  ENDCOLLECTIVE ;  /* 0x000000000000791b */ /* 0x003fe20003800000 */
.L_x_9894:
        /* <DEDUP_REMOVED lines=8> */
.L_x_9895:
        /* <DEDUP_REMOVED lines=12> */
.L_x_9896:
        /* <DEDUP_REMOVED lines=8> */
.L_x_9897:
        /* <DEDUP_REMOVED lines=13> */
.L_x_9898:
        /* <DEDUP_REMOVED lines=8> */
.L_x_9899:
        /* <DEDUP_REMOVED lines=13> */
.L_x_9900:
        /* <DEDUP_REMOVED lines=8> */
.L_x_9901:
        /* <DEDUP_REMOVED lines=13> */
.L_x_9902:
        /* <DEDUP_REMOVED lines=8> */
.L_x_9903:
        /* <DEDUP_REMOVED lines=13> */
.L_x_9904:
        /* <DEDUP_REMOVED lines=8> */
.L_x_9905:
[----:B------:R-:W-:-:S05]  /*22160*/  @!P3 IMAD.MOV.U32 R3, RZ, RZ, R7 ;  /* 0x000000ffff03b224 */ /* 0x000fca00078e0007 */
        /* <DEDUP_REMOVED lines=11> */
.L_x_9906:
        /* <DEDUP_REMOVED lines=8> */
.L_x_9907:
[----:B------:R-:W-:-:S05]  /*222a0*/  @!P3 IMAD.MOV.U32 R3, RZ, RZ, R7 ;  /* 0x000000ffff03b224 */ /* 0x000fca00078e0007 */
        /* <DEDUP_REMOVED lines=10> */
.L_x_9908:
[----:B------:R-:W-:Y:S05]  /*22350*/  BRA `(.L_x_9909) ;  /* 0xffffff9000d07947 */ /* 0x000fea000383ffff */
.L_x_9696:
[----:B0-----:R0:W1:Y:S02]  /*22360*/  SYNCS.PHASECHK.TRANS64.TRYWAIT P0, [R22+URZ+0x28820], R3 ;  /* 0x02882003160075a7 */ /* 0x001064000800017f */
[----:B-1----:R-:W-:Y:S05]  /*22370*/  @!P0 NANOSLEEP.SYNCS 0x989680 ;  /* 0x009896800000895d */ /* 0x002fea0003900000 */
[----:B------:R-:W1:Y:S02]  /*22380*/  @!P0 SYNCS.PHASECHK.TRANS64 P0, [R22+URZ+0x28820], R3 ;  /* 0x02882003160085a7 */ /* 0x000e64000800007f */
[----:B-1----:R-:W-:Y:S05]  /*22390*/  @!P0 BRA `(.L_x_9696) ;  /* 0xfffffffc00f08947 */ /* 0x002fea000383ffff */
[----:B------:R-:W-:Y:S05]  /*223a0*/  BRA `(.L_x_9910) ;  /* 0xffffff9400447947 */ /* 0x000fea000383ffff */
.L_x_9701:
[----:B0-----:R0:W1:Y:S02]  /*223b0*/  SYNCS.PHASECHK.TRANS64.TRYWAIT P0, [R6+URZ+0x28840], R3 ;  /* 0x02884003060075a7 */ /* 0x001064000800017f */
[----:B-1----:R-:W-:Y:S05]  /*223c0*/  @!P0 NANOSLEEP.SYNCS 0x989680 ;  /* 0x009896800000895d */ /* 0x002fea0003900000 */
[----:B------:R-:W1:Y:S02]  /*223d0*/  @!P0 SYNCS.PHASECHK.TRANS64 P0, [R6+URZ+0x28840], R3 ;  /* 0x02884003060085a7 */ /* 0x000e64000800007f */
[----:B-1----:R-:W-:Y:S05]  /*223e0*/  @!P0 BRA `(.L_x_9701) ;  /* 0xfffffffc00f08947 */ /* 0x002fea000383ffff */
[----:B------:R-:W-:Y:S05]  /*223f0*/  BRA `(.L_x_9911) ;  /* 0xffffff9800147947 */ /* 0x000fea000383ffff */
.L_x_9702:
        /* <DEDUP_REMOVED lines=8> */
.L_x_9913:
[----:B------:R-:W-:Y:S05]  /*22480*/  BSYNC B1 ;  /* 0x0000000000017941 */ /* 0x000fea0003800000 */
.L_x_9912:
        /* <DEDUP_REMOVED lines=10> */
.L_x_9914:
[----:B------:R-:W-:Y:S01]  /*22530*/  IMAD.MOV.U32 R13, RZ, RZ, R9 ;  /* 0x000000ffff0d7224 */ /* 0x000fe200078e0009 */
[----:B------:R-:W-:Y:S01]  /*22540*/  MOV R12, 0x1 ;  /* 0x00000001000c7802 */ /* 0x000fe20000000f00 */
[----:B------:R-:W-:-:S07]  /*22550*/  IMAD.MOV.U32 R2, RZ, RZ, R14 ;  /* 0x000000ffff027224 */ /* 0x000fce00078e000e */
[----:B------:R-:W-:Y:S05]  /*22560*/  WARPSYNC.COLLECTIVE R15, `(.L_x_9915) ;  /* 0x000000000f087348 */ /* 0x000fea0003c00000 */
[----:B------:R0:W1:Y:S02]  /*22570*/  SHFL.IDX P6, R14, R13, R12, R11 ;  /* 0x0000000c0d0e7389 */ /* 0x00006400000c000b */
[----:B01----:R-:W-:Y:S01]  /*22580*/  ENDCOLLECTIVE ;  /* 0x000000000000791b */ /* 0x003fe20003800000 */
.L_x_9915:
        /* <DEDUP_REMOVED lines=12> */
.L_x_9916:
[----:B------:R-:W-:Y:S02]  /*22650*/  IMAD.MOV.U32 R13, RZ, RZ, R9 ;  /* 0x000000ffff0d7224 */ /* 0x000fe400078e0009 */
[----:B------:R-:W-:Y:S02]  /*22660*/  IMAD.MOV.U32 R12, RZ, RZ, 0x2 ;  /* 0x00000002ff0c7424 */ /* 0x000fe400078e00ff */
[----:B------:R-:W-:-:S07]  /*22670*/  IMAD.MOV.U32 R2, RZ, RZ, R14 ;  /* 0x000000ffff027224 */ /* 0x000fce00078e000e */
[----:B------:R-:W-:Y:S05]  /*22680*/  WARPSYNC.COLLECTIVE R15, `(.L_x_9917) ;  /* 0x000000000f087348 */ /* 0x000fea0003c00000 */
[----:B------:R0:W1:Y:S02]  /*22690*/  SHFL.IDX P6, R14, R13, R12, R11 ;  /* 0x0000000c0d0e7389 */ /* 0x00006400000c000b */
[----:B01----:R-:W-:Y:S01]  /*226a0*/  ENDCOLLECTIVE ;  /* 0x000000000000791b */ /* 0x003fe20003800000 */
.L_x_9917:
[----:B------:R-:W-:-:S04]  /*226b0*/  IADD3 R2, P0, R2, R5, RZ ;  /* 0x0000000502027210 */ /* 0x000fc80007f1e0ff */
[----:B------:R-:W-:-:S05]  /*226c0*/  IADD3.X R3, RZ, R3, RZ, P0, !PT ;  /* 0x00000003ff037210 */ /* 0x000fca00007fe4ff */
        /* <DEDUP_REMOVED lines=10> */
.L_x_9918:
[----:B------:R-:W-:Y:S01]  /*22770*/  IMAD.MOV.U32 R13, RZ, RZ, R9 ;  /* 0x000000ffff0d7224 */ /* 0x000fe200078e0009 */
[----:B------:R-:W-:Y:S01]  /*22780*/  MOV R12, 0x3 ;  /* 0x00000003000c7802 */ /* 0x000fe20000000f00 */
[----:B------:R-:W-:-:S07]  /*22790*/  IMAD.MOV.U32 R2, RZ, RZ, R14 ;  /* 0x000000ffff027224 */ /* 0x000fce00078e000e */
[----:B------:R-:W-:Y:S05]  /*227a0*/  WARPSYNC.COLLECTIVE R15, `(.L_x_9919) ;  /* 0x000000000f087348 */ /* 0x000fea0003c00000 */
[----:B------:R0:W1:Y:S02]  /*227b0*/  SHFL.IDX P6, R14, R13, R12, R11 ;  /* 0x0000000c0d0e7389 */ /* 0x00006400000c000b */
[----:B01----:R-:W-:Y:S01]  /*227c0*/  ENDCOLLECTIVE ;  /* 0x000000000000791b */ /* 0x003fe20003800000 */
.L_x_9919:
        /* <DEDUP_REMOVED lines=12> */
.L_x_9920:
[----:B------:R-:W-:Y:S02]  /*22890*/  IMAD.MOV.U32 R13, RZ, RZ, R9 ;  /* 0x000000ffff0d7224 */ /* 0x000fe400078e0009 */
[----:B------:R-:W-:Y:S02]  /*228a0*/  IMAD.MOV.U32 R12, RZ, RZ, 0x4 ;  /* 0x00000004ff0c7424 */ /* 0x000fe400078e00ff */
[----:B------:R-:W-:-:S07]  /*228b0*/  IMAD.MOV.U32 R2, RZ, RZ, R14 ;  /* 0x000000ffff027224 */ /* 0x000fce00078e000e */
[----:B------:R-:W-:Y:S05]  /*228c0*/  WARPSYNC.COLLECTIVE R15, `(.L_x_9921) ;  /* 0x000000000f087348 */ /* 0x000fea0003c00000 */
[----:B------:R0:W1:Y:S02]  /*228d0*/  SHFL.IDX P6, R14, R13, R12, R11 ;  /* 0x0000000c0d0e7389 */ /* 0x00006400000c000b */
[----:B01----:R-:W-:Y:S01]  /*228e0*/  ENDCOLLECTIVE ;  /* 0x000000000000791b */ /* 0x003fe20003800000 */
.L_x_9921:
        /* <DEDUP_REMOVED lines=12> */
.L_x_9922:
[----:B------:R-:W-:Y:S01]  /*229b0*/  IMAD.MOV.U32 R13, RZ, RZ, R9 ;  /* 0x000000ffff0d7224 */ /* 0x000fe200078e0009 */
[----:B------:R-:W-:Y:S01]  /*229c0*/  MOV R12, 0x5 ;  /* 0x00000005000c7802 */ /* 0x000fe20000000f00 */
[----:B------:R-:W-:-:S07]  /*229d0*/  IMAD.MOV.U32 R2, RZ, RZ, R14 ;  /* 0x000000ffff027224 */ /* 0x000fce00078e000e */
[----:B------:R-:W-:Y:S05]  /*229e0*/  WARPSYNC.COLLECTIVE R15, `(.L_x_9923) ;  /* 0x000000000f087348 */ /* 0x000fea0003c00000 */
[----:B------:R0:W1:Y:S02]  /*229f0*/  SHFL.IDX P6, R14, R13, R12, R11 ;  /* 0x0000000c0d0e7389 */ /* 0x00006400000c000b */
[----:B01----:R-:W-:Y:S01]  /*22a00*/  ENDCOLLECTIVE ;  /* 0x000000000000791b */ /* 0x003fe20003800000 */
.L_x_9923:
        /* <DEDUP_REMOVED lines=12> */
.L_x_9924:
[----:B------:R-:W-:Y:S02]  /*22ad0*/  IMAD.MOV.U32 R13, RZ, RZ, R9 ;  /* 0x000000ffff0d7224 */ /* 0x000fe400078e0009 */
[----:B------:R-:W-:Y:S02]  /*22ae0*/  IMAD.MOV.U32 R12, RZ, RZ, 0x6 ;  /* 0x00000006ff0c7424 */ /* 0x000fe400078e00ff */
[----:B------:R-:W-:-:S07]  /*22af0*/  IMAD.MOV.U32 R2, RZ, RZ, R14 ;  /* 0x000000ffff027224 */ /* 0x000fce00078e000e */
[----:B------:R-:W-:Y:S05]  /*22b00*/  WARPSYNC.COLLECTIVE R15, `(.L_x_9925) ;  /* 0x000000000f087348 */ /* 0x000fea0003c00000 */
[----:B------:R0:W1:Y:S02]  /*22b10*/  SHFL.IDX P6, R14, R13, R12, R11 ;  /* 0x0000000c0d0e7389 */ /* 0x00006400000c000b */
[----:B01----:R-:W-:Y:S01]  /*22b20*/  ENDCOLLECTIVE ;  /* 0x000000000000791b */ /* 0x003fe20003800000 */
.L_x_9925:
        /* <DEDUP_REMOVED lines=12> */
.L_x_9926:
[----:B------:R-:W-:Y:S01]  /*22bf0*/  IMAD.MOV.U32 R13, RZ, RZ, R9 ;  /* 0x000000ffff0d7224 */ /* 0x000fe200078e0009 */
[----:B------:R-:W-:Y:S01]  /*22c00*/  MOV R12, 0x7 ;  /* 0x00000007000c7802 */ /* 0x000fe20000000f00 */
[----:B------:R-:W-:-:S07]  /*22c10*/  IMAD.MOV.U32 R2, RZ, RZ, R14 ;  /* 0x000000ffff027224 */ /* 0x000fce00078e000e */
[----:B------:R-:W-:Y:S05]  /*22c20*/  WARPSYNC.COLLECTIVE R15, `(.L_x_9927) ;  /* 0x000000000f087348 */ /* 0x000fea0003c00000 */
[----:B------:R0:W1:Y:S02]  /*22c30*/  SHFL.IDX P6, R14, R13, R12, R11 ;  /* 0x0000000c0d0e7389 */ /* 0x00006400000c000b */
[----:B01----:R-:W-:Y:S01]  /*22c40*/  ENDCOLLECTIVE ;  /* 0x000000000000791b */ /* 0x003fe20003800000 */
.L_x_9927:
        /* <DEDUP_REMOVED lines=12> */
.L_x_9928:
[----:B------:R-:W-:Y:S01]  /*22d10*/  IMAD.MOV.U32 R2, RZ, RZ, R14 ;  /* 0x000000ffff027224 */ /* 0x000fe200078e000e */
[----:B------:R-:W-:Y:S06]  /*22d20*/  BRA `(.L_x_9929) ;  /* 0xffffff9000e87947 */ /* 0x000fec000383ffff */
.L_x_9707:
[----:B-1----:R1:W2:Y:S02]  /*22d30*/  SYNCS.PHASECHK.TRANS64.TRYWAIT P0, [R6+URZ+0x28860], R2 ;  /* 0x02886002060075a7 */ /* 0x0022a4000800017f */
[----:B--2---:R-:W-:Y:S05]  /*22d40*/  @!P0 NANOSLEEP.SYNCS 0x989680 ;  /* 0x009896800000895d */ /* 0x004fea0003900000 */
[----:B------:R-:W2:Y:S02]  /*22d50*/  @!P0 SYNCS.PHASECHK.TRANS64 P0, [R6+URZ+0x28860], R2 ;  /* 0x02886002060085a7 */ /* 0x000ea4000800007f */
[----:B--2---:R-:W-:Y:S05]  /*22d60*/  @!P0 BRA `(.L_x_9707) ;  /* 0xfffffffc00f08947 */ /* 0x004fea000383ffff */
[----:B------:R-:W-:Y:S05]  /*22d70*/  BRA `(.L_x_9930) ;  /* 0xffffff9400447947 */ /* 0x000fea000383ffff */
.L_x_9708:
        /* <DEDUP_REMOVED lines=8> */
.L_x_9932:
[----:B------:R-:W-:Y:S05]  /*22e00*/  BSYNC B1 ;  /* 0x0000000000017941 */ /* 0x000fea0003800000 */
.L_x_9931:
[----:B------:R-:W-:Y:S01]  /*22e10*/  IMAD.MOV.U32 R13, RZ, RZ, R23 ;  /* 0x000000ffff0d7224 */ /* 0x000fe200078e0017 */
[----:B------:R-:W-:Y:S01]  /*22e20*/  MOV R15, 0xffffffff ;  /* 0xffffffff000f7802 */ /* 0x000fe20000000f00 */
[----:B------:R-:W-:Y:S01]  /*22e30*/  IMAD.MOV.U32 R12, RZ, RZ, RZ ;  /* 0x000000ffff0c7224 */ /* 0x000fe200078e00ff */
[----:B------:R-:W-:Y:S01]  /*22e40*/  MOV R3, R14 ;  /* 0x0000000e00037202 */ /* 0x000fe20000000f00 */
[----:B------:R-:W-:Y:S02]  /*22e50*/  IMAD.MOV.U32 R11, RZ, RZ, 0x181f ;  /* 0x0000181fff0b7424 */ /* 0x000fe400078e00ff */
[----:B------:R-:W-:-:S07]  /*22e60*/  IMAD R7, R7, 0x2, R22 ;  /* 0x0000000207077824 */ /* 0x000fce00078e0216 */
[----:B------:R-:W-:Y:S05]  /*22e70*/  WARPSYNC.COLLECTIVE R15, `(.L_x_9933) ;  /* 0x000000000f087348 */ /* 0x000fea0003c00000 */
[----:B------:R0:W1:Y:S02]  /*22e80*/  SHFL.IDX P6, R14, R13, R12, R11 ;  /* 0x0000000c0d0e7389 */ /* 0x00006400000c000b */
[----:B01----:R-:W-:Y:S01]  /*22e90*/  ENDCOLLECTIVE ;  /* 0x000000000000791b */ /* 0x003fe20003800000 */
.L_x_9933:
[----:B------:R-:W-:Y:S01]  /*22ea0*/  MOV R13, R24 ;  /* 0x00000018000d7202 */ /* 0x000fe20000000f00 */
[----:B------:R-:W-:Y:S02]  /*22eb0*/  IMAD.MOV.U32 R12, RZ, RZ, 0x1 ;  /* 0x00000001ff0c7424 */ /* 0x000fe400078e00ff */
[----:B------:R-:W-:-:S07]  /*22ec0*/  IMAD.MOV.U32 R2, RZ, RZ, R14 ;  /* 0x000000ffff027224 */ /* 0x000fce00078e000e */
[----:B------:R-:W-:Y:S05]  /*22ed0*/  WARPSYNC.COLLECTIVE R15, `(.L_x_9934) ;  /* 0x000000000f087348 */ /* 0x000fea0003c00000 */
[----:B------:R0:W1:Y:S02]  /*22ee0*/  SHFL.IDX P6, R14, R13, R12, R11 ;  /* 0x0000000c0d0e7389 */ /* 0x00006400000c000b */
[----:B01----:R-:W-:Y:S01]  /*22ef0*/  ENDCOLLECTIVE ;  /* 0x000000000000791b */ /* 0x003fe20003800000 */
.L_x_9934:
        /* <DEDUP_REMOVED lines=14> */
.L_x_9935:
[----:B------:R-:W-:Y:S02]  /*22fe0*/  IMAD.MOV.U32 R13, RZ, RZ, R24 ;  /* 0x000000ffff0d7224 */ /* 0x000fe400078e0018 */
[----:B------:R-:W-:Y:S01]  /*22ff0*/  IMAD.MOV.U32 R12, RZ, RZ, 0x2 ;  /* 0x00000002ff0c7424 */ /* 0x000fe200078e00ff */
[----:B------:R-:W-:-:S07]  /*23000*/  MOV R2, R14 ;  /* 0x0000000e00027202 */ /* 0x000fce0000000f00 */
[----:B------:R-:W-:Y:S05]  /*23010*/  WARPSYNC.COLLECTIVE R15, `(.L_x_9936) ;  /* 0x000000000f087348 */ /* 0x000fea0003c00000 */
[----:B------:R0:W1:Y:S02]  /*23020*/  SHFL.IDX P6, R14, R13, R12, R11 ;  /* 0x0000000c0d0e7389 */ /* 0x00006400000c000b */
[----:B01----:R-:W-:Y:S01]  /*23030*/  ENDCOLLECTIVE ;  /* 0x000000000000791b */ /* 0x003fe20003800000 */
.L_x_9936:
        /* <DEDUP_REMOVED lines=14> */
.L_x_9937:
[----:B------:R-:W-:Y:S01]  /*23120*/  MOV R13, R24 ;  /* 0x00000018000d7202 */ /* 0x000fe20000000f00 */
[----:B------:R-:W-:Y:S02]  /*23130*/  IMAD.MOV.U32 R12, RZ, RZ, 0x3 ;  /* 0x00000003ff0c7424 */ /* 0x000fe400078e00ff */
[----:B------:R-:W-:-:S07]  /*23140*/  IMAD.MOV.U32 R2, RZ, RZ, R14 ;  /* 0x000000ffff027224 */ /* 0x000fce00078e000e */
[----:B------:R-:W-:Y:S05]  /*23150*/  WARPSYNC.COLLECTIVE R15, `(.L_x_9938) ;  /* 0x000000000f087348 */ /* 0x000fea0003c00000 */
[----:B------:R0:W1:Y:S02]  /*23160*/  SHFL.IDX P6, R14, R13, R12, R11 ;  /* 0x0000000c0d0e7389 */ /* 0x00006400000c000b */
[----:B01----:R-:W-:Y:S01]  /*23170*/  ENDCOLLECTIVE ;  /* 0x000000000000791b */ /* 0x003fe20003800000 */
.L_x_9938:
        /* <DEDUP_REMOVED lines=14> */
.L_x_9939:
[----:B------:R-:W-:Y:S02]  /*23260*/  IMAD.MOV.U32 R13, RZ, RZ, R24 ;  /* 0x000000ffff0d7224 */ /* 0x000fe400078e0018 */
[----:B------:R-:W-:Y:S01]  /*23270*/  IMAD.MOV.U32 R12, RZ, RZ, 0x4 ;  /* 0x00000004ff0c7424 */ /* 0x000fe200078e00ff */
[----:B------:R-:W-:-:S07]  /*23280*/  MOV R2, R14 ;  /* 0x0000000e00027202 */ /* 0x000fce0000000f00 */
[----:B------:R-:W-:Y:S05]  /*23290*/  WARPSYNC.COLLECTIVE R15, `(.L_x_9940) ;  /* 0x000000000f087348 */ /* 0x000fea0003c00000 */
[----:B------:R0:W1:Y:S02]  /*232a0*/  SHFL.IDX P6, R14, R13, R12, R11 ;  /* 0x0000000c0d0e7389 */ /* 0x00006400000c000b */
[----:B01----:R-:W-:Y:S01]  /*232b0*/  ENDCOLLECTIVE ;  /* 0x000000000000791b */ /* 0x003fe20003800000 */
.L_x_9940:
        /* <DEDUP_REMOVED lines=14> */
.L_x_9941:
[----:B------:R-:W-:Y:S01]  /*233a0*/  MOV R13, R24 ;  /* 0x00000018000d7202 */ /* 0x000fe20000000f00 */
[----:B------:R-:W-:Y:S02]  /*233b0*/  IMAD.MOV.U32 R12, RZ, RZ, 0x5 ;  /* 0x00000005ff0c7424 */ /* 0x000fe400078e00ff */
[----:B------:R-:W-:-:S07]  /*233c0*/  IMAD.MOV.U32 R2, RZ, RZ, R14 ;  /* 0x000000ffff027224 */ /* 0x000fce00078e000e */
[----:B------:R-:W-:Y:S05]  /*233d0*/  WARPSYNC.COLLECTIVE R15, `(.L_x_9942) ;  /* 0x000000000f087348 */ /* 0x000fea0003c00000 */
[----:B------:R0:W1:Y:S02]  /*233e0*/  SHFL.IDX P6, R14, R13, R12, R11 ;  /* 0x0000000c0d0e7389 */ /* 0x00006400000c000b */
[----:B01----:R-:W-:Y:S01]  /*233f0*/  ENDCOLLECTIVE ;  /* 0x000000000000791b */ /* 0x003fe20003800000 */
.L_x_9942:
        /* <DEDUP_REMOVED lines=14> */
.L_x_9943:
[----:B------:R-:W-:Y:S02]  /*234e0*/  IMAD.MOV.U32 R13, RZ, RZ, R24 ;  /* 0x000000ffff0d7224 */ /* 0x000fe400078e0018 */
[----:B------:R-:W-:Y:S01]  /*234f0*/  IMAD.MOV.U32 R12, RZ, RZ, 0x6 ;  /* 0x00000006ff0c7424 */ /* 0x000fe200078e00ff */
[----:B------:R-:W-:-:S07]  /*23500*/  MOV R2, R14 ;  /* 0x0000000e00027202 */ /* 0x000fce0000000f00 */
[----:B------:R-:W-:Y:S05]  /*23510*/  WARPSYNC.COLLECTIVE R15, `(.L_x_9944) ;  /* 0x000000000f087348 */ /* 0x000fea0003c00000 */
[----:B------:R0:W1:Y:S02]  /*23520*/  SHFL.IDX P6, R14, R13, R12, R11 ;  /* 0x0000000c0d0e7389 */ /* 0x00006400000c000b */
[----:B01----:R-:W-:Y:S01]  /*23530*/  ENDCOLLECTIVE ;  /* 0x000000000000791b */ /* 0x003fe20003800000 */
.L_x_9944:
        /* <DEDUP_REMOVED lines=14> */
.L_x_9945:
[----:B------:R-:W-:Y:S01]  /*23620*/  MOV R13, R24 ;  /* 0x00000018000d7202 */ /* 0x000fe20000000f00 */
[----:B------:R-:W-:Y:S02]  /*23630*/  IMAD.MOV.U32 R12, RZ, RZ, 0x7 ;  /* 0x00000007ff0c7424 */ /* 0x000fe400078e00ff */
[----:B------:R-:W-:-:S07]  /*23640*/  IMAD.MOV.U32 R2, RZ, RZ, R14 ;  /* 0x000000ffff027224 */ /* 0x000fce00078e000e */
[----:B------:R-:W-:Y:S05]  /*23650*/  WARPSYNC.COLLECTIVE R15, `(.L_x_9946) ;  /* 0x000000000f087348 */ /* 0x000fea0003c00000 */
[----:B------:R0:W1:Y:S02]  /*23660*/  SHFL.IDX P6, R14, R13, R12, R11 ;  /* 0x0000000c0d0e7389 */ /* 0x00006400000c000b */
[----:B01----:R-:W-:Y:S01]  /*23670*/  ENDCOLLECTIVE ;  /* 0x000000000000791b */ /* 0x003fe20003800000 */
.L_x_9946:
        /* <DEDUP_REMOVED lines=13> */
.L_x_9947:
[----:B------:R-:W-:Y:S01]  /*23750*/  @!PT LDS RZ, [RZ] ;  /* 0x00000000fffff984 */ /* 0x000fe20000000800 */
[----:B------:R-:W-:Y:S01]  /*23760*/  @!PT LDS RZ, [RZ] ;  /* 0x00000000fffff984 */ /* 0x000fe20000000800 */
[----:B------:R-:W-:Y:S01]  /*23770*/  @!PT LDS RZ, [RZ] ;  /* 0x00000000fffff984 */ /* 0x000fe20000000800 */
[----:B------:R0:W-:Y:S01]  /*23780*/  LDGSTS.E.BYPASS.LTC128B.128 [R7+0x7400], desc[UR42][R2.64+0x80], !P0 ;  /* 0x0740008002077fae */ /* 0x0001e2000c101d6a */
[----:B------:R-:W-:Y:S05]  /*23790*/  BRA `(.L_x_9948) ;  /* 0xffffff8c00cc7947 */ /* 0x000fea000383ffff */
.L_x_9716:
[----:B0-----:R0:W1:Y:S02]  /*237a0*/  SYNCS.PHASECHK.TRANS64.TRYWAIT P0, [R0+URZ+0x28860], R3 ;  /* 0x02886003000075a7 */ /* 0x001064000800017f */
[----:B-1----:R-:W-:Y:S05]  /*237b0*/  @!P0 NANOSLEEP.SYNCS 0x989680 ;  /* 0x009896800000895d */ /* 0x002fea0003900000 */
[----:B------:R-:W1:Y:S02]  /*237c0*/  @!P0 SYNCS.PHASECHK.TRANS64 P0, [R0+URZ+0x28860], R3 ;  /* 0x02886003000085a7 */ /* 0x000e64000800007f */
[----:B-1----:R-:W-:Y:S05]  /*237d0*/  @!P0 BRA `(.L_x_9716) ;  /* 0xfffffffc00f08947 */ /* 0x002fea000383ffff */
[----:B------:R-:W-:Y:S05]  /*237e0*/  BRA `(.L_x_9949) ;  /* 0xffffff9000e87947 */ /* 0x000fea000383ffff */
.L_x_9717:
[----:B------:R-:W-:Y:S01]  /*237f0*/  BSSY B0, `(.L_x_9950) ;  /* 0x0000008000007945 */ /* 0x000fe20003800000 */
[----:B------:R-:W-:Y:S01]  /*23800*/  MOV R13, R24 ;  /* 0x00000018000d7202 */ /* 0x000fe20000000f00 */
[----:B------:R-:W-:Y:S02]  /*23810*/  IMAD.MOV.U32 R12, RZ, RZ, RZ ;  /* 0x000000ffff0c7224 */ /* 0x000fe400078e00ff */
[----:B------:R-:W-:Y:S02]  /*23820*/  IMAD.MOV.U32 R11, RZ, RZ, 0x181f ;  /* 0x0000181fff0b7424 */ /* 0x000fe400078e00ff */
[----:B------:R-:W-:-:S07]  /*23830*/  IMAD.MOV.U32 R15, RZ, RZ, -0x1 ;  /* 0xffffffffff0f7424 */ /* 0x000fce00078e00ff */
[----:B0-2---:R-:W-:Y:S05]  /*23840*/  WARPSYNC.COLLECTIVE R15, `(.L_x_9951) ;  /* 0x000000000f087348 */ /* 0x005fea0003c00000 */
[----:B--2---:R1:W2:Y:S02]  /*23850*/  SHFL.IDX P6, R14, R13, R12, R11 ;  /* 0x0000000c0d0e7389 */ /* 0x0042a400000c000b */
[----:B012---:R-:W-:Y:S01]  /*23860*/  ENDCOLLECTIVE ;  /* 0x000000000000791b */ /* 0x007fe20003800000 */
.L_x_9951:
[----:B------:R-:W-:Y:S05]  /*23870*/  BSYNC B0 ;  /* 0x0000000000007941 */ /* 0x000fea0003800000 */
.L_x_9950:
[----:B------:R-:W-:Y:S01]  /*23880*/  IMAD.MOV.U32 R13, RZ, RZ, R23 ;  /* 0x000000ffff0d7224 */ /* 0x000fe200078e0017 */
[----:B------:R-:W-:Y:S01]  /*23890*/  MOV R15, 0xffffffff ;  /* 0xffffffff000f7802 */ /* 0x000fe20000000f00 */
[----:B------:R-:W-:Y:S01]  /*238a0*/  IMAD.MOV.U32 R12, RZ, RZ, RZ ;  /* 0x000000ffff0c7224 */ /* 0x000fe200078e00ff */
[----:B------:R-:W-:Y:S01]  /*238b0*/  MOV R3, R14 ;  /* 0x0000000e00037202 */ /* 0x000fe20000000f00 */
[----:B------:R-:W-:Y:S02]  /*238c0*/  IMAD.MOV.U32 R11, RZ, RZ, 0x181f ;  /* 0x0000181fff0b7424 */ /* 0x000fe400078e00ff */
[----:B------:R-:W-:Y:S02]  /*238d0*/  IMAD.SHL.U32 R5, R31, 0x2, RZ ;  /* 0x000000021f057824 */ /* 0x000fe400078e00ff */
[----:B------:R-:W-:-:S07]  /*238e0*/  IMAD R4, R9, 0x2, R22 ;  /* 0x0000000209047824 */ /* 0x000fce00078e0216 */
[----:B------:R-:W-:Y:S05]  /*238f0*/  WARPSYNC.COLLECTIVE R15, `(.L_x_9952) ;  /* 0x000000000f087348 */ /* 0x000fea0003c00000 */
[----:B------:R0:W1:Y:S02]  /*23900*/  SHFL.IDX P6, R14, R13, R12, R11 ;  /* 0x0000000c0d0e7389 */ /* 0x00006400000c000b */
[----:B01----:R-:W-:Y:S01]  /*23910*/  ENDCOLLECTIVE ;  /* 0x000000000000791b */ /* 0x003fe20003800000 */
.L_x_9952:
        /* <DEDUP_REMOVED lines=11> */
.L_x_9953:
        /* <DEDUP_REMOVED lines=13> */
.L_x_9954:
[----:B------:R-:W-:Y:S02]  /*23aa0*/  IMAD.MOV.U32 R13, RZ, RZ, R24 ;  /* 0x000000ffff0d7224 */ /* 0x000fe400078e0018 */
[----:B------:R-:W-:Y:S01]  /*23ab0*/  IMAD.MOV.U32 R12, RZ, RZ, 0x2 ;  /* 0x00000002ff0c7424 */ /* 0x000fe200078e00ff */
[----:B------:R-:W-:-:S07]  /*23ac0*/  MOV R10, R14 ;  /* 0x0000000e000a7202 */ /* 0x000fce0000000f00 */
[----:B------:R-:W-:Y:S05]  /*23ad0*/  WARPSYNC.COLLECTIVE R15, `(.L_x_9955) ;  /* 0x000000000f087348 */ /* 0x000fea0003c00000 */
[----:B------:R0:W1:Y:S02]  /*23ae0*/  SHFL.IDX P6, R14, R13, R12, R11 ;  /* 0x0000000c0d0e7389 */ /* 0x00006400000c000b */
[----:B01----:R-:W-:Y:S01]  /*23af0*/  ENDCOLLECTIVE ;  /* 0x000000000000791b */ /* 0x003fe20003800000 */
.L_x_9955:
[----:B------:R-:W-:-:S05]  /*23b00*/  IADD3 R2, P2, R10, R5, RZ ;  /* 0x000000050a027210 */ /* 0x000fca0007f5e0ff */
[----:B------:R-:W-:-:S05]  /*23b10*/  IMAD.X R3, RZ, RZ, R7, P2 ;  /* 0x000000ffff037224 */ /* 0x000fca00010e0607 */
        /* <DEDUP_REMOVED lines=12> */
.L_x_9956:
[----:B------:R-:W-:Y:S01]  /*23be0*/  IMAD.MOV.U32 R13, RZ, RZ, R24 ;  /* 0x000000ffff0d7224 */ /* 0x000fe200078e0018 */
[----:B------:R-:W-:Y:S02]  /*23bf0*/  MOV R12, 0x3 ;  /* 0x00000003000c7802 */ /* 0x000fe40000000f00 */
[----:B------:R-:W-:-:S13]  /*23c00*/  IADD3 R2, P2, R14, R5, RZ ;  /* 0x000000050e027210 */ /* 0x000fda0007f5e0ff */
[----:B------:R-:W-:Y:S05]  /*23c10*/  WARPSYNC.COLLECTIVE R15, `(.L_x_9957) ;  /* 0x000000000f087348 */ /* 0x000fea0003c00000 */
[----:B------:R0:W1:Y:S02]  /*23c20*/  SHFL.IDX P6, R14, R13, R12, R11 ;  /* 0x0000000c0d0e7389 */ /* 0x00006400000c000b */
[----:B01----:R-:W-:Y:S01]  /*23c30*/  ENDCOLLECTIVE ;  /* 0x000000000000791b */ /* 0x003fe20003800000 */
.L_x_9957:
        /* <DEDUP_REMOVED lines=13> */
.L_x_9958:
[----:B------:R-:W-:Y:S01]  /*23d10*/  MOV R13, R24 ;  /* 0x00000018000d7202 */ /* 0x000fe20000000f00 */
[----:B------:R-:W-:Y:S01]  /*23d20*/  IMAD.MOV.U32 R12, RZ, RZ, 0x4 ;  /* 0x00000004ff0c7424 */ /* 0x000fe200078e00ff */
[----:B------:R-:W-:-:S13]  /*23d30*/  IADD3 R2, P2, R14, R5, RZ ;  /* 0x000000050e027210 */ /* 0x000fda0007f5e0ff */
[----:B------:R-:W-:Y:S05]  /*23d40*/  WARPSYNC.COLLECTIVE R15, `(.L_x_9959) ;  /* 0x000000000f087348 */ /* 0x000fea0003c00000 */
[----:B------:R0:W1:Y:S02]  /*23d50*/  SHFL.IDX P6, R14, R13, R12, R11 ;  /* 0x0000000c0d0e7389 */ /* 0x00006400000c000b */
[----:B01----:R-:W-:Y:S01]  /*23d60*/  ENDCOLLECTIVE ;  /* 0x000000000000791b */ /* 0x003fe20003800000 */
.L_x_9959:
        /* <DEDUP_REMOVED lines=13> */
.L_x_9960:
[----:B------:R-:W-:Y:S02]  /*23e40*/  IMAD.MOV.U32 R13, RZ, RZ, R24 ;  /* 0x000000ffff0d7224 */ /* 0x000fe400078e0018 */
[----:B------:R-:W-:Y:S01]  /*23e50*/  IMAD.MOV.U32 R12, RZ, RZ, 0x5 ;  /* 0x00000005ff0c7424 */ /* 0x000fe200078e00ff */
[----:B------:R-:W-:-:S07]  /*23e60*/  MOV R10, R14 ;  /* 0x0000000e000a7202 */ /* 0x000fce0000000f00 */
[----:B------:R-:W-:Y:S05]  /*23e70*/  WARPSYNC.COLLECTIVE R15, `(.L_x_9961) ;  /* 0x000000000f087348 */ /* 0x000fea0003c00000 */
[----:B------:R0:W1:Y:S02]  /*23e80*/  SHFL.IDX P6, R14, R13, R12, R11 ;  /* 0x0000000c0d0e7389 */ /* 0x00006400000c000b */
[----:B01----:R-:W-:Y:S01]  /*23e90*/  ENDCOLLECTIVE ;  /* 0x000000000000791b */ /* 0x003fe20003800000 */
.L_x_9961:
        /* <DEDUP_REMOVED lines=14> */
.L_x_9962:
[----:B------:R-:W-:Y:S01]  /*23f80*/  IMAD.MOV.U32 R13, RZ, RZ, R24 ;  /* 0x000000ffff0d7224 */ /* 0x000fe200078e0018 */
[----:B------:R-:W-:Y:S02]  /*23f90*/  MOV R12, 0x6 ;  /* 0x00000006000c7802 */ /* 0x000fe40000000f00 */
[----:B------:R-:W-:-:S13]  /*23fa0*/  IADD3 R2, P2, R14, R5, RZ ;  /* 0x000000050e027210 */ /* 0x000fda0007f5e0ff */
[----:B------:R-:W-:Y:S05]  /*23fb0*/  WARPSYNC.COLLECTIVE R15, `(.L_x_9963) ;  /* 0x000000000f087348 */ /* 0x000fea0003c00000 */
[----:B------:R0:W1:Y:S02]  /*23fc0*/  SHFL.IDX P6, R14, R13, R12, R11 ;  /* 0x0000000c0d0e7389 */ /* 0x00006400000c000b */
[----:B01----:R-:W-:Y:S01]  /*23fd0*/  ENDCOLLECTIVE ;  /* 0x000000000000791b */ /* 0x003fe20003800000 */
.L_x_9963:
        /* <DEDUP_REMOVED lines=13> */
.L_x_9964:
[----:B------:R-:W-:Y:S02]  /*240b0*/  IMAD.MOV.U32 R13, RZ, RZ, R24 ;  /* 0x000000ffff0d7224 */ /* 0x000fe400078e0018 */
[----:B------:R-:W-:Y:S02]  /*240c0*/  IMAD.MOV.U32 R12, RZ, RZ, 0x7 ;  /* 0x00000007ff0c7424 */ /* 0x000fe400078e00ff */
[----:B------:R-:W-:-:S07]  /*240d0*/  IMAD.MOV.U32 R10, RZ, RZ, R14 ;  /* 0x000000ffff0a7224 */ /* 0x000fce00078e000e */
[----:B------:R-:W-:Y:S05]  /*240e0*/  WARPSYNC.COLLECTIVE R15, `(.L_x_9965) ;  /* 0x000000000f087348 */ /* 0x000fea0003c00000 */
[----:B------:R0:W1:Y:S02]  /*240f0*/  SHFL.IDX P6, R14, R13, R12, R11 ;  /* 0x0000000c0d0e7389 */ /* 0x00006400000c000b */
[----:B01----:R-:W-:Y:S01]  /*24100*/  ENDCOLLECTIVE ;  /* 0x000000000000791b */ /* 0x003fe20003800000 */
.L_x_9965:
[----:B------:R-:W-:-:S04]  /*24110*/  IADD3 R2, P2, R10, R5, RZ ;  /* 0x000000050a027210 */ /* 0x000fc80007f5e0ff */
[----:B------:R-:W-:-:S05]  /*24120*/  IADD3.X R3, RZ, R8, RZ, P2, !PT ;  /* 0x00000008ff037210 */ /* 0x000fca00017fe4ff */
        /* <DEDUP_REMOVED lines=10> */
.L_x_9966:
[----:B------:R-:W-:Y:S05]  /*241d0*/  BRA `(.L_x_9967) ;  /* 0xffffff8c00887947 */ /* 0x000fea000383ffff */
.L_x_9722:
[----:B------:R-:W-:Y:S01]  /*241e0*/  BSSY B0, `(.L_x_9968) ;  /* 0x0000008000007945 */ /* 0x000fe20003800000 */
[----:B------:R-:W-:Y:S01]  /*241f0*/  IMAD.MOV.U32 R13, RZ, RZ, R16 ;  /* 0x000000ffff0d7224 */ /* 0x000fe200078e0010 */
[----:B------:R-:W-:Y:S01]  /*24200*/  MOV R15, 0xffffffff ;  /* 0xffffffff000f7802 */ /* 0x000fe20000000f00 */
[----:B------:R-:W-:Y:S02]  /*24210*/  IMAD.MOV.U32 R12, RZ, RZ, RZ ;  /* 0x000000ffff0c7224 */ /* 0x000fe400078e00ff */
[----:B-1----:R-:W-:-:S07]  /*24220*/  IMAD.MOV.U32 R11, RZ, RZ, 0x1f ;  /* 0x0000001fff0b7424 */ /* 0x002fce00078e00ff */
[----:B0-----:R-:W-:Y:S05]  /*24230*/  WARPSYNC.COLLECTIVE R15, `(.L_x_9969) ;  /* 0x000000000f087348 */ /* 0x001fea0003c00000 */
[----:B------:R1:W2:Y:S02]  /*24240*/  SHFL.IDX P6, R14, R13, R12, R11 ;  /* 0x0000000c0d0e7389 */ /* 0x0002a400000c000b */
[----:B012---:R-:W-:Y:S01]  /*24250*/  ENDCOLLECTIVE ;  /* 0x000000000000791b */ /* 0x007fe20003800000 */
.L_x_9969:
[----:B------:R-:W-:Y:S05]  /*24260*/  BSYNC B0 ;  /* 0x0000000000007941 */ /* 0x000fea0003800000 */
.L_x_9968:
[----:B------:R-:W-:Y:S01]  /*24270*/  IMAD.MOV.U32 R13, RZ, RZ, R16 ;  /* 0x000000ffff0d7224 */ /* 0x000fe200078e0010 */
[----:B------:R-:W-:Y:S01]  /*24280*/  MOV R11, 0x1f ;  /* 0x0000001f000b7802 */ /* 0x000fe20000000f00 */
[----:B------:R-:W-:Y:S02]  /*24290*/  IMAD.MOV.U32 R12, RZ, RZ, 0x1 ;  /* 0x00000001ff0c7424 */ /* 0x000fe400078e00ff */
[----:B------:R-:W-:Y:S02]  /*242a0*/  IMAD.MOV.U32 R15, RZ, RZ, -0x1 ;  /* 0xffffffffff0f7424 */ /* 0x000fe400078e00ff */
[----:B------:R-:W-:Y:S02]  /*242b0*/  IMAD.IADD R5, R19, 0x1, R8 ;  /* 0x0000000113057824 */ /* 0x000fe400078e0208 */
[----:B------:R-:W-:-:S07]  /*242c0*/  IMAD.MOV.U32 R0, RZ, RZ, R14 ;  /* 0x000000ffff007224 */ /* 0x000fce00078e000e */
[----:B------:R-:W-:Y:S05]  /*242d0*/  WARPSYNC.COLLECTIVE R15, `(.L_x_9970) ;  /* 0x000000000f087348 */ /* 0x000fea0003c00000 */
[----:B------:R0:W1:Y:S02]  /*242e0*/  SHFL.IDX P6, R14, R13, R12, R11 ;  /* 0x0000000c0d0e7389 */ /* 0x00006400000c000b */
[----:B01----:R-:W-:Y:S01]  /*242f0*/  ENDCOLLECTIVE ;  /* 0x000000000000791b */ /* 0x003fe20003800000 */
.L_x_9970:
[----:B------:R-:W-:Y:S02]  /*24300*/  ULDC UR4, c[0x0][0xc3c] ;  /* 0x00030f0000047ab9 */ /* 0x000fe40000000800 */
[----:B------:R-:W-:-:S13]  /*24310*/  ISETP.GE.OR P1, PT, R5, UR4, !P0 ;  /* 0x0000000405007c0c */ /* 0x000fda000c726670 */
[----:B------:R-:W0:Y:S01]  /*24320*/  @!P1 LDC.64 R2, c[0x0][0xc80] ;  /* 0x00032000ff029b82 */ /* 0x000e220000000a00 */
[----:B------:R-:W-:Y:S02]  /*24330*/  IMAD.MOV.U32 R11, RZ, RZ, RZ ;  /* 0x000000ffff0b7224 */ /* 0x000fe400078e00ff */
        /* <DEDUP_REMOVED lines=14> */
.L_x_9971:
[----:B------:R-:W-:Y:S01]  /*24420*/  IMAD.MOV.U32 R12, RZ, RZ, 0x2 ;  /* 0x00000002ff0c7424 */ /* 0x000fe200078e00ff */
[----:B------:R-:W-:-:S04]  /*24430*/  SEL R6, R14, RZ, P1 ;  /* 0x000000ff0e067207 */ /* 0x000fc80000800000 */
[----:B------:R-:W-:-:S05]  /*24440*/  IADD3 R6, R5, R6, RZ ;  /* 0x0000000605067210 */ /* 0x000fca0007ffe0ff */
[----:B------:R-:W-:-:S07]  /*24450*/  IMAD.MOV.U32 R13, RZ, RZ, R6 ;  /* 0x000000ffff0d7224 */ /* 0x000fce00078e0006 */
[----:B------:R-:W-:Y:S05]  /*24460*/  WARPSYNC.COLLECTIVE R15, `(.L_x_9972) ;  /* 0x000000000f087348 */ /* 0x000fea0003c00000 */
[----:B------:R0:W1:Y:S02]  /*24470*/  SHFL.UP P6, R14, R13, R12, R11 ;  /* 0x0400000c0d0e7389 */ /* 0x00006400000c000b */
[----:B01----:R-:W-:Y:S01]  /*24480*/  ENDCOLLECTIVE ;  /* 0x000000000000791b */ /* 0x003fe20003800000 */
.L_x_9972:
[----:B------:R-:W-:Y:S01]  /*24490*/  IMAD.MOV.U32 R12, RZ, RZ, 0x4 ;  /* 0x00000004ff0c7424 */ /* 0x000fe200078e00ff */
[----:B------:R-:W-:-:S05]  /*244a0*/  SEL R7, R14, RZ, P2 ;  /* 0x000000ff0e077207 */ /* 0x000fca0001000000 */
[----:B------:R-:W-:-:S05]  /*244b0*/  IMAD.IADD R7, R6, 0x1, R7 ;  /* 0x0000000106077824 */ /* 0x000fca00078e0207 */
[----:B------:R-:W-:-:S07]  /*244c0*/  MOV R13, R7 ;  /* 0x00000007000d7202 */ /* 0x000fce0000000f00 */
[----:B------:R-:W-:Y:S05]  /*244d0*/  WARPSYNC.COLLECTIVE R15, `(.L_x_9973) ;  /* 0x000000000f087348 */ /* 0x000fea0003c00000 */
[----:B------:R0:W1:Y:S02]  /*244e0*/  SHFL.UP P6, R14, R13, R12, R11 ;  /* 0x0400000c0d0e7389 */ /* 0x00006400000c000b */
[----:B01----:R-:W-:Y:S01]  /*244f0*/  ENDCOLLECTIVE ;  /* 0x000000000000791b */ /* 0x003fe20003800000 */
.L_x_9973:
[----:B------:R-:W-:Y:S02]  /*24500*/  MOV R12, 0x8 ;  /* 0x00000008000c7802 */ /* 0x000fe40000000f00 */
[----:B------:R-:W-:-:S05]  /*24510*/  SEL R2, R14, RZ, P3 ;  /* 0x000000ff0e027207 */ /* 0x000fca0001800000 */
[----:B------:R-:W-:-:S04]  /*24520*/  IMAD.IADD R2, R7, 0x1, R2 ;  /* 0x0000000107027824 */ /* 0x000fc800078e0202 */
[----:B------:R-:W-:-:S07]  /*24530*/  IMAD.MOV.U32 R13, RZ, RZ, R2 ;  /* 0x000000ffff0d7224 */ /* 0x000fce00078e0002 */
[----:B------:R-:W-:Y:S05]  /*24540*/  WARPSYNC.COLLECTIVE R15, `(.L_x_9974) ;  /* 0x000000000f087348 */ /* 0x000fea0003c00000 */
[----:B------:R0:W1:Y:S02]  /*24550*/  SHFL.UP P6, R14, R13, R12, R11 ;  /* 0x0400000c0d0e7389 */ /* 0x00006400000c000b */
[----:B01----:R-:W-:Y:S01]  /*24560*/  ENDCOLLECTIVE ;  /* 0x000000000000791b */ /* 0x003fe20003800000 */
.L_x_9974:
[----:B------:R-:W-:Y:S02]  /*24570*/  MOV R12, 0x10 ;  /* 0x00000010000c7802 */ /* 0x000fe40000000f00 */
[----:B------:R-:W-:-:S05]  /*24580*/  SEL R3, R14, RZ, P4 ;  /* 0x000000ff0e037207 */ /* 0x000fca0002000000 */
[----:B------:R-:W-:-:S04]  /*24590*/  IMAD.IADD R3, R2, 0x1, R3 ;  /* 0x0000000102037824 */ /* 0x000fc800078e0203 */
[----:B------:R-:W-:-:S07]  /*245a0*/  IMAD.MOV.U32 R13, RZ, RZ, R3 ;  /* 0x000000ffff0d7224 */ /* 0x000fce00078e0003 */
[----:B------:R-:W-:Y:S05]  /*245b0*/  WARPSYNC.COLLECTIVE R15, `(.L_x_9975) ;  /* 0x000000000f087348 */ /* 0x000fea0003c00000 */
[----:B------:R0:W1:Y:S02]  /*245c0*/  SHFL.UP P6, R14, R13, R12, R11 ;  /* 0x0400000c0d0e7389 */ /* 0x00006400000c000b */
[----:B01----:R-:W-:Y:S01]  /*245d0*/  ENDCOLLECTIVE ;  /* 0x000000000000791b */ /* 0x003fe20003800000 */
.L_x_9975:
        /* <DEDUP_REMOVED lines=8> */
.L_x_9976:
[----:B------:R-:W-:Y:S05]  /*24660*/  BRA `(.L_x_9977) ;  /* 0xffffff8c00947947 */ /* 0x000fea000383ffff */
.L_x_9727:
[----:B------:R-:W-:Y:S01]  /*24670*/  BSSY B0, `(.L_x_9978) ;  /* 0x0000008000007945 */ /* 0x000fe20003800000 */
[----:B-----5:R-:W-:Y:S01]  /*24680*/  IMAD.MOV.U32 R13, RZ, RZ, R5 ;  /* 0x000000ffff0d7224 */ /* 0x020fe200078e0005 */
[----:B------:R-:W-:Y:S01]  /*24690*/  MOV R12, 0x1 ;  /* 0x00000001000c7802 */ /* 0x000fe20000000f00 */
[----:B-1----:R-:W-:Y:S02]  /*246a0*/  IMAD.MOV.U32 R11, RZ, RZ, RZ ;  /* 0x000000ffff0b7224 */ /* 0x002fe400078e00ff */
[----:B------:R-:W-:-:S07]  /*246b0*/  IMAD.MOV.U32 R15, RZ, RZ, -0x1 ;  /* 0xffffffffff0f7424 */ /* 0x000fce00078e00ff */
[----:B0-23--:R-:W-:Y:S05]  /*246c0*/  WARPSYNC.COLLECTIVE R15, `(.L_x_9979) ;  /* 0x000000000f087348 */ /* 0x00dfea0003c00000 */
[----:B------:R1:W4:Y:S02]  /*246d0*/  SHFL.UP P6, R14, R13, R12, R11 ;  /* 0x0400000c0d0e7389 */ /* 0x00032400000c000b */
[----:B01234-:R-:W-:Y:S01]  /*246e0*/  ENDCOLLECTIVE ;  /* 0x000000000000791b */ /* 0x01ffe20003800000 */
.L_x_9979:
[----:B------:R-:W-:Y:S05]  /*246f0*/  BSYNC B0 ;  /* 0x0000000000007941 */ /* 0x000fea0003800000 */
.L_x_9978:
        /* <DEDUP_REMOVED lines=8> */
.L_x_9980:
[----:B------:R-:W-:Y:S02]  /*24780*/  MOV R12, 0x4 ;  /* 0x00000004000c7802 */ /* 0x000fe40000000f00 */
[----:B------:R-:W-:-:S05]  /*24790*/  SEL R2, R14, RZ, P2 ;  /* 0x000000ff0e027207 */ /* 0x000fca0001000000 */
[----:B------:R-:W-:-:S04]  /*247a0*/  IMAD.IADD R2, R13, 0x1, R2 ;  /* 0x000000010d027824 */ /* 0x000fc800078e0202 */
[----:B------:R-:W-:-:S07]  /*247b0*/  IMAD.MOV.U32 R13, RZ, RZ, R2 ;  /* 0x000000ffff0d7224 */ /* 0x000fce00078e0002 */
[----:B------:R-:W-:Y:S05]  /*247c0*/  WARPSYNC.COLLECTIVE R15, `(.L_x_9981) ;  /* 0x000000000f087348 */ /* 0x000fea0003c00000 */
[----:B------:R0:W1:Y:S02]  /*247d0*/  SHFL.UP P6, R14, R13, R12, R11 ;  /* 0x0400000c0d0e7389 */ /* 0x00006400000c000b */
[----:B01----:R-:W-:Y:S01]  /*247e0*/  ENDCOLLECTIVE ;  /* 0x000000000000791b */ /* 0x003fe20003800000 */
.L_x_9981:
[----:B------:R-:W-:Y:S02]  /*247f0*/  MOV R12, 0x8 ;  /* 0x00000008000c7802 */ /* 0x000fe40000000f00 */
[----:B------:R-:W-:-:S05]  /*24800*/  SEL R3, R14, RZ, P3 ;  /* 0x000000ff0e037207 */ /* 0x000fca0001800000 */
[----:B------:R-:W-:-:S04]  /*24810*/  IMAD.IADD R3, R2, 0x1, R3 ;  /* 0x0000000102037824 */ /* 0x000fc800078e0203 */
[----:B------:R-:W-:-:S07]  /*24820*/  IMAD.MOV.U32 R13, RZ, RZ, R3 ;  /* 0x000000ffff0d7224 */ /* 0x000fce00078e0003 */
[----:B------:R-:W-:Y:S05]  /*24830*/  WARPSYNC.COLLECTIVE R15, `(.L_x_9982) ;  /* 0x000000000f087348 */ /* 0x000fea0003c00000 */
[----:B------:R0:W1:Y:S02]  /*24840*/  SHFL.UP P6, R14, R13, R12, R11 ;  /* 0x0400000c0d0e7389 */ /* 0x00006400000c000b */
[----:B01----:R-:W-:Y:S01]  /*24850*/  ENDCOLLECTIVE ;  /* 0x000000000000791b */ /* 0x003fe20003800000 */
.L_x_9982:
[----:B------:R-:W-:Y:S02]  /*24860*/  MOV R12, 0x10 ;  /* 0x00000010000c7802 */ /* 0x000fe40000000f00 */
[----:B------:R-:W-:-:S05]  /*24870*/  SEL R4, R14, RZ, P4 ;  /* 0x000000ff0e047207 */ /* 0x000fca0002000000 */
[----:B------:R-:W-:-:S04]  /*24880*/  IMAD.IADD R4, R3, 0x1, R4 ;  /* 0x0000000103047824 */ /* 0x000fc800078e0204 */
[----:B------:R-:W-:-:S07]  /*24890*/  IMAD.MOV.U32 R13, RZ, RZ, R4 ;  /* 0x000000ffff0d7224 */ /* 0x000fce00078e0004 */
[----:B------:R-:W-:Y:S05]  /*248a0*/  WARPSYNC.COLLECTIVE R15, `(.L_x_9983) ;  /* 0x000000000f087348 */ /* 0x000fea0003c00000 */
[----:B------:R0:W1:Y:S02]  /*248b0*/  SHFL.UP P6, R14, R13, R12, R11 ;  /* 0x0400000c0d0e7389 */ /* 0x00006400000c000b */
[----:B01----:R-:W-:Y:S01]  /*248c0*/  ENDCOLLECTIVE ;  /* 0x000000000000791b */ /* 0x003fe20003800000 */
.L_x_9983:
        /* <DEDUP_REMOVED lines=8> */
.L_x_9984:
[----:B------:R-:W-:Y:S05]  /*24950*/  BRA `(.L_x_9985) ;  /* 0xffffff8c00747947 */ /* 0x000fea000383ffff */
.L_x_9729:
[----:B------:R-:W-:Y:S01]  /*24960*/  BSSY B0, `(.L_x_9986) ;  /* 0x0000006000007945 */ /* 0x000fe20003800000 */
[----:B------:R-:W-:Y:S01]  /*24970*/  PLOP3.LUT P6, PT, P6, PT, PT, 0x8, 0x0 ;  /* 0x000000000000781c */ /* 0x000fe200037ce170 */
[----:B------:R-:W-:-:S12]  /*24980*/  IMAD.MOV.U32 R15, RZ, RZ, -0x1 ;  /* 0xffffffffff0f7424 */ /* 0x000fd800078e00ff */
[----:B012---:R-:W-:Y:S05]  /*24990*/  WARPSYNC.COLLECTIVE R15, `(.L_x_9987) ;  /* 0x000000000f087348 */ /* 0x007fea0003c00000 */
[----:B------:R-:W-:Y:S01]  /*249a0*/  VOTE.ANY R14, PT, P6 ;  /* 0x00000000000e7806 */ /* 0x000fe200030e0100 */
[----:B012---:R-:W-:Y:S06]  /*249b0*/  ENDCOLLECTIVE ;  /* 0x000000000000791b */ /* 0x007fec0003800000 */
.L_x_9987:
[----:B------:R-:W-:Y:S05]  /*249c0*/  BSYNC B0 ;  /* 0x0000000000007941 */ /* 0x000fea0003800000 */
.L_x_9986:
        /* <DEDUP_REMOVED lines=9> */
.L_x_9988:
[----:B------:R-:W-:Y:S01]  /*24a60*/  IMAD.MOV.U32 R5, RZ, RZ, R14 ;  /* 0x000000ffff057224 */ /* 0x000fe200078e000e */
[----:B------:R-:W-:Y:S06]  /*24a70*/  BRA `(.L_x_9989) ;  /* 0xffffff8c00647947 */ /* 0x000fec000383ffff */
.L_x_9731:
[----:B------:R-:W-:Y:S01]  /*24a80*/  BSSY B0, `(.L_x_9990) ;  /* 0x0000007000007945 */ /* 0x000fe20003800000 */
[----:B------:R-:W-:Y:S01]  /*24a90*/  MOV R13, R6 ;  /* 0x00000006000d7202 */ /* 0x000fe20000000f00 */
[----:B-1----:R-:W-:Y:S02]  /*24aa0*/  IMAD.MOV.U32 R11, RZ, RZ, 0x1f ;  /* 0x0000001fff0b7424 */ /* 0x002fe400078e00ff */
[----:B------:R-:W-:-:S07]  /*24ab0*/  IMAD.MOV.U32 R15, RZ, RZ, -0x1 ;  /* 0xffffffffff0f7424 */ /* 0x000fce00078e00ff */
[----:B0-234-:R-:W-:Y:S05]  /*24ac0*/  WARPSYNC.COLLECTIVE R15, `(.L_x_9991) ;  /* 0x000000000f087348 */ /* 0x01dfea0003c00000 */
[----:B------:R1:W0:Y:S02]  /*24ad0*/  SHFL.IDX P6, R14, R13, R12, R11 ;  /* 0x0000000c0d0e7389 */ /* 0x00022400000c000b */
[----:B01234-:R-:W-:Y:S01]  /*24ae0*/  ENDCOLLECTIVE ;  /* 0x000000000000791b */ /* 0x01ffe20003800000 */
.L_x_9991:
[----:B------:R-:W-:Y:S05]  /*24af0*/  BSYNC B0 ;  /* 0x0000000000007941 */ /* 0x000fea0003800000 */
.L_x_9990:
[----:B------:R-:W-:Y:S05]  /*24b00*/  BRA `(.L_x_9730) ;  /* 0xffffff8c005c7947 */ /* 0x000fea000383ffff */
.L_x_9735:
[----:B-1----:R1:W2:Y:S02]  /*24b10*/  SYNCS.PHASECHK.TRANS64.TRYWAIT P0, [R4+URZ+0x28820], R0 ;  /* 0x02882000040075a7 */ /* 0x0022a4000800017f */
[----:B--2---:R-:W-:Y:S05]  /*24b20*/  @!P0 NANOSLEEP.SYNCS 0x989680 ;  /* 0x009896800000895d */ /* 0x004fea0003900000 */
[----:B------:R-:W2:Y:S02]  /*24b30*/  @!P0 SYNCS.PHASECHK.TRANS64 P0, [R4+URZ+0x28820], R0 ;  /* 0x02882000040085a7 */ /* 0x000ea4000800007f */
[----:B--2---:R-:W-:Y:S05]  /*24b40*/  @!P0 BRA `(.L_x_9735) ;  /* 0xfffffffc00f08947 */ /* 0x004fea000383ffff */
[----:B------:R-:W-:Y:S05]  /*24b50*/  BRA `(.L_x_9992) ;  /* 0xffffff9000d47947 */ /* 0x000fea000383ffff */
.L_x_9736:
[----:B------:R-:W2:Y:S01]  /*24b60*/  S2R R2, SR_TID.X ;  /* 0x0000000000027919 */ /* 0x000ea20000002100 */
[----:B------:R-:W-:Y:S01]  /*24b70*/  BSSY B0, `(.L_x_9993) ;  /* 0x000000a000007945 */ /* 0x000fe20003800000 */
[----:B------:R-:W-:Y:S01]  /*24b80*/  IMAD.MOV.U32 R12, RZ, RZ, RZ ;  /* 0x000000ffff0c7224 */ /* 0x000fe200078e00ff */
[----:B------:R-:W-:Y:S01]  /*24b90*/  MOV R15, 0xffffffff ;  /* 0xffffffff000f7802 */ /* 0x000fe20000000f00 */
[----:B------:R-:W-:Y:S01]  /*24ba0*/  IMAD.MOV.U32 R11, RZ, RZ, 0x1f ;  /* 0x0000001fff0b7424 */ /* 0x000fe200078e00ff */
[----:B--2---:R-:W-:-:S04]  /*24bb0*/  SHF.R.U32.HI R2, RZ, 0x5, R2 ;  /* 0x00000005ff027819 */ /* 0x004fc80000011602 */
[----:B------:R-:W-:-:S04]  /*24bc0*/  LOP3.LUT R2, R2, 0x3, RZ, 0xc0, !PT ;  /* 0x0000000302027812 */ /* 0x000fc800078ec0ff */
[----:B------:R-:W-:-:S07]  /*24bd0*/  MOV R13, R2 ;  /* 0x00000002000d7202 */ /* 0x000fce0000000f00 */
[----:B01-34-:R-:W-:Y:S05]  /*24be0*/  WARPSYNC.COLLECTIVE R15, `(.L_x_9994) ;  /* 0x000000000f087348 */ /* 0x01bfea0003c00000 */
[----:B------:R2:W0:Y:S02]  /*24bf0*/  SHFL.IDX P6, R14, R13, R12, R11 ;  /* 0x0000000c0d0e7389 */ /* 0x00042400000c000b */
[----:B01234-:R-:W-:Y:S01]  /*24c00*/  ENDCOLLECTIVE ;  /* 0x000000000000791b */ /* 0x01ffe20003800000 */
.L_x_9994:
[----:B------:R-:W-:Y:S05]  /*24c10*/  BSYNC B0 ;  /* 0x0000000000007941 */ /* 0x000fea0003800000 */
.L_x_9993:
[----:B------:R-:W-:Y:S05]  /*24c20*/  BRA `(.L_x_9995) ;  /* 0xffffff9000bc7947 */ /* 0x000fea000383ffff */
.L_x_9737:
[----:B------:R-:W-:Y:S01]  /*24c30*/  BSSY B0, `(.L_x_9996) ;  /* 0x0000006000007945 */ /* 0x000fe20003800000 */
[----:B------:R-:W-:-:S07]  /*24c40*/  IMAD.MOV.U32 R15, RZ, RZ, -0x1 ;  /* 0xffffffffff0f7424 */ /* 0x000fce00078e00ff */
[----:B01-34-:R-:W-:Y:S05]  /*24c50*/  WARPSYNC.COLLECTIVE R15, `(.L_x_9997) ;  /* 0x000000000f0c7348 */ /* 0x01bfea0003c00000 */
[----:B------:R-:W-:Y:S02]  /*24c60*/  ELECT P6, UR62, PT ;  /* 0x00000000003e782f */ /* 0x000fe400038c0000 */
[----:B------:R-:W-:Y:S01]  /*24c70*/  MOV R14, UR62 ;  /* 0x0000003e000e7c02 */ /* 0x000fe20008000f00 */
[----:B01-34-:R-:W-:Y:S10]  /*24c80*/  ENDCOLLECTIVE ;  /* 0x000000000000791b */ /* 0x01bff40003800000 */
.L_x_9997:
[----:B------:R-:W-:Y:S05]  /*24c90*/  BSYNC B0 ;  /* 0x0000000000007941 */ /* 0x000fea0003800000 */
.L_x_9996:
[----:B------:R-:W-:Y:S05]  /*24ca0*/  BRA `(.L_x_9998) ;  /* 0xffffff9000b07947 */ /* 0x000fea000383ffff */
.L_x_9739:
[----:B-1----:R1:W2:Y:S02]  /*24cb0*/  SYNCS.PHASECHK.TRANS64.TRYWAIT P1, [R5+URZ+0x28840], R0 ;  /* 0x02884000050075a7 */ /* 0x0022a4000802017f */
[----:B--2---:R-:W-:Y:S05]  /*24cc0*/  @!P1 NANOSLEEP.SYNCS 0x989680 ;  /* 0x009896800000995d */ /* 0x004fea0003900000 */
[----:B------:R-:W2:Y:S02]  /*24cd0*/  @!P1 SYNCS.PHASECHK.TRANS64 P1, [R5+URZ+0x28840], R0 ;  /* 0x02884000050095a7 */ /* 0x000ea4000802007f */
[----:B--2---:R-:W-:Y:S05]  /*24ce0*/  @!P1 BRA `(.L_x_9739) ;  /* 0xfffffffc00f09947 */ /* 0x004fea000383ffff */
[----:B------:R-:W-:Y:S05]  /*24cf0*/  BRA `(.L_x_9999) ;  /* 0xffffff9000d07947 */ /* 0x000fea000383ffff */
.L_x_9741:
[----:B--2---:R2:W0:Y:S02]  /*24d00*/  SYNCS.PHASECHK.TRANS64.TRYWAIT P1, [R25+URZ+0x28840], R2 ;  /* 0x02884002190075a7 */ /* 0x004424000802017f */
[----:B0-----:R-:W-:Y:S05]  /*24d10*/  @!P1 NANOSLEEP.SYNCS 0x989680 ;  /* 0x009896800000995d */ /* 0x001fea0003900000 */
[----:B------:R-:W0:Y:S02]  /*24d20*/  @!P1 SYNCS.PHASECHK.TRANS64 P1, [R25+URZ+0x28840], R2 ;  /* 0x02884002190095a7 */ /* 0x000e24000802007f */
[----:B0-----:R-:W-:Y:S05]  /*24d30*/  @!P1 BRA `(.L_x_9741) ;  /* 0xfffffffc00f09947 */ /* 0x001fea000383ffff */
[----:B------:R-:W-:Y:S05]  /*24d40*/  BRA `(.L_x_10000) ;  /* 0xffffff9000dc7947 */ /* 0x000fea000383ffff */
.L_x_9743:
[----:B------:R0:W0:Y:S02]  /*24d50*/  SYNCS.PHASECHK.TRANS64.TRYWAIT P1, [R5+URZ+0x28860], R0 ;  /* 0x02886000050075a7 */ /* 0x000024000802017f */
[----:B0-----:R-:W-:Y:S05]  /*24d60*/  @!P1 NANOSLEEP.SYNCS 0x989680 ;  /* 0x009896800000995d */ /* 0x001fea0003900000 */
[----:B------:R-:W0:Y:S02]  /*24d70*/  @!P1 SYNCS.PHASECHK.TRANS64 P1, [R5+URZ+0x28860], R0 ;  /* 0x02886000050095a7 */ /* 0x000e24000802007f */
[----:B0-----:R-:W-:Y:S05]  /*24d80*/  @!P1 BRA `(.L_x_9743) ;  /* 0xfffffffc00f09947 */ /* 0x001fea000383ffff */
[----:B------:R-:W-:Y:S05]  /*24d90*/  BRA `(.L_x_10001) ;  /* 0xffffff9000d87947 */ /* 0x000fea000383ffff */
.L_x_10002:
        /* <DEDUP_REMOVED lines=14> */
.L_x_15862:


//--------------------- .text._ZN7cutlass13device_kernelIN5flash11enable_sm90INS1_16FlashAttnFwdSm90INS1_25CollectiveMainloopFwdSm90ILi2EN4cute5tupleIJNS5_1CILi1EEES8_S8_EEENS6_IJNS7_ILi192EEENS7_ILi128EEENS7_ILi96EEEEEELi96ENS_6half_tEfNS_4arch4Sm90ELb0ELb0ELb0ELb0ELb1ELb0ELb0ELb0ELb1ELb1ELb0ELb0EEENS1_21CollectiveEpilogueFwdINS6_IJSA_SC_SB_EEES9_SE_SG_Li384ELb0ELb1ELb0ELb0EEENS1_29StaticPersistentTileSchedulerILb0EEEEEEEEEvNT_6ParamsE --------------------------
	.section	.text._ZN7cutlass13device_kernelIN5flash11enable_sm90INS1_16FlashAttnFwdSm90INS1_25CollectiveMainloopFwdSm90ILi2EN4cute5tupleIJNS5_1CILi1EEES8_S8_EEENS6_IJNS7_ILi192EEENS7_ILi128EEENS7_ILi96EEEEEELi96ENS_6half_tEfNS_4arch4Sm90ELb0ELb0ELb0ELb0ELb1ELb0ELb0ELb0ELb1ELb1ELb0ELb0EEENS1_21CollectiveEpilogueFwdINS6_IJSA_SC_SB_EEES9_SE_SG_Li384ELb0ELb1ELb0ELb0EEENS1_29StaticPersistentTileSchedulerILb0EEEEEEEEEvNT_6ParamsE,"ax",@progbits
	.align	128
.text._ZN7cutlass13device_kernelIN5flash11enable_sm90INS1_16FlashAttnFwdSm90INS1_25CollectiveMainloopFwdSm90ILi2EN4cute5tupleIJNS5_1CILi1EEES8_S8_EEENS6_IJNS7_ILi192EEENS7_ILi128EEENS7_ILi96EEEEEELi96ENS_6half_tEfNS_4arch4Sm90ELb0ELb0ELb0ELb0ELb1ELb0ELb0ELb0ELb1ELb1ELb0ELb0EEENS1_21CollectiveEpilogueFwdINS6_IJSA_SC_SB_EEES9_SE_SG_Li384ELb0ELb1ELb0ELb0EEENS1_29StaticPersistentTileSchedulerILb0EEEEEEEEEvNT_6ParamsE:
        .type           _ZN7cutlass13device_kernelIN5flash11enable_sm90INS1_16FlashAttnFwdSm90INS1_25CollectiveMainloopFwdSm90ILi2EN4cute5tupleIJNS5_1CILi1EEES8_S8_EEENS6_IJNS7_ILi192EEENS7_ILi128EEENS7_ILi96EEEEEELi96ENS_6half_tEfNS_4arch4Sm90ELb0ELb0ELb0ELb0ELb1ELb0ELb0ELb0ELb1ELb1ELb0ELb0EEENS1_21CollectiveEpilogueFwdINS6_IJSA_SC_SB_EEES9_SE_SG_Li384ELb0ELb1ELb0ELb0EEENS1_29StaticPersistentTileSchedulerILb0EEEEEEEEEvNT_6ParamsE,@function
        .size           _ZN7cutlass13device_kernelIN5flash11enable_sm90INS1_16FlashAttnFwdSm90INS1_25CollectiveMainloopFwdSm90ILi2EN4cute5tupleIJNS5_1CILi1EEES8_S8_EEENS6_IJNS7_ILi192EEENS7_ILi128EEENS7_ILi96EEEEEELi96ENS_6half_tEfNS_4arch4Sm90ELb0ELb0ELb0ELb0ELb1ELb0ELb0ELb0ELb1ELb1ELb0ELb0EEENS1_21CollectiveEpilogueFwdINS6_IJSA_SC_SB_EEES9_SE_SG_Li384ELb0ELb1ELb0ELb0EEENS1_29StaticPersistentTileSchedulerILb0EEEEEEEEEvNT_6ParamsE,(.L_x_15863 - _ZN7cutlass13device_kernelIN5flash11enable_sm90INS1_16FlashAttnFwdSm90INS1_25CollectiveMainloopFwdSm90ILi2EN4cute5tupleIJNS5_1CILi1EEES8_S8_EEENS6_IJNS7_ILi192EEENS7_ILi128EEENS7_ILi96EEEEEELi96ENS_6half_tEfNS_4arch4Sm90ELb0ELb0ELb0ELb0ELb1ELb0ELb0ELb0ELb1ELb1ELb0ELb0EEENS1_21CollectiveEpilogueFwdINS6_IJSA_SC_SB_EEES9_SE_SG_Li384ELb0ELb1ELb0ELb0EEENS1_29StaticPersistentTileSchedulerILb0EEEEEEEEEvNT_6ParamsE)
        .other          _ZN7cutlass13device_kernelIN5flash11enable_sm90INS1_16FlashAttnFwdSm90INS1_25CollectiveMainloopFwdSm90ILi2EN4cute5tupleIJNS5_1CILi1EEES8_S8_EEENS6_IJNS7_ILi192EEENS7_ILi128EEENS7_ILi96EEEEEELi96ENS_6half_tEfNS_4arch4Sm90ELb0ELb0ELb0ELb0ELb1ELb0ELb0ELb0ELb1ELb1ELb0ELb0EEENS1_21CollectiveEpilogueFwdINS6_IJSA_SC_SB_EEES9_SE_SG_Li384ELb0ELb1ELb0ELb0EEENS1_29StaticPersistentTileSchedulerILb0EEEEEEEEEvNT_6ParamsE,@"STO_CUDA_ENTRY STV_DEFAULT"
_ZN7cutlass13device_kernelIN5flash11enable_sm90INS1_16FlashAttnFwdSm90INS1_25CollectiveMainloopFwdSm90ILi2EN4cute5tupleIJNS5_1CILi1EEES8_S8_EEENS6_IJNS7_ILi192EEENS7_ILi128EEENS7_ILi96EEEEEELi96ENS_6half_tEfNS_4arch4Sm90ELb0ELb0ELb0ELb0ELb1ELb0ELb0ELb0ELb1ELb1ELb0ELb0EEENS1_21CollectiveEpilogueFwdINS6_IJSA_SC_SB_EEES9_SE_SG_Li384ELb0ELb1ELb0ELb0EEENS1_29StaticPersistentTileSchedulerILb0EEEEEEEEEvNT_6ParamsE:
        /* <DEDUP_REMOVED lines=9> */
[----:B------:R-:W1:Y:S01]  /*0090*/  SHFL.IDX PT, R3, R3, RZ, 0x1f ;  /* 0x00001fff03037589 */ /* 0x000e6200000e0000 */
        /* <DEDUP_REMOVED lines=35> */
.L_x_10003:
        /* <DEDUP_REMOVED lines=22> */
.L_x_10004:
        /* <DEDUP_REMOVED lines=18> */
.L_x_10005:
        /* <DEDUP_REMOVED lines=22> */
.L_x_10006:
        /* <DEDUP_REMOVED lines=23> */
.L_x_10007:
        /* <DEDUP_REMOVED lines=8> */
.L_x_10009:
[----:B------:R-:W-:-:S08]  /*08a0*/  NOP ;  /* 0x0000000000007918 */ /* 0x000fd00000000000 */
[----:B------:R-:W0:Y:S02]  /*08b0*/  USETMAXREG.TRY_ALLOC.CTAPOOL UP0, 0xa0 ;  /* 0x000000a0000079c8 */ /* 0x000e240008000600 */
[----:B0-----:R-:W-:-:S13]  /*08c0*/  PLOP3.LUT P0, PT, PT, PT, UP0, 0x80, 0x0 ;  /* 0x000000000000781c */ /* 0x001fda0003f0f008 */
[----:B------:R-:W-:Y:S05]  /*08d0*/  @!P0 BRA `(.L_x_10009) ;  /* 0xfffffffc00f08947 */ /* 0x000fea000383ffff */
[----:B------:R-:W0:Y:S01]  /*08e0*/  S2R R2, SR_TID.X ;  /* 0x0000000000027919 */ /* 0x000e220000002100 */
[----:B------:R-:W1:Y:S08]  /*08f0*/  S2UR UR36, SR_CTAID.X ;  /* 0x00000000002479c3 */ /* 0x000e700000002500 */
        /* <DEDUP_REMOVED lines=8> */
[----:B------:R-:W0:Y:S01]  /*0980*/  S2UR UR41, SR_CgaCtaId ;  /* 0x00000000002979c3 */ /* 0x000e220000008800 */
[----:B------:R-:W-:Y:S01]  /*0990*/  UMOV UR40, 0x400 ;  /* 0x0000040000287882 */ /* 0x000fe20000000000 */
[----:B------:R-:W-:Y:S01]  /*09a0*/  IMAD.MOV.U32 R16, RZ, RZ, 0x40 ;  /* 0x00000040ff107424 */ /* 0x000fe200078e00ff */
[----:B------:R-:W-:Y:S01]  /*09b0*/  ULOP3.LUT UR47, UR42, 0x1, URZ, 0xfc, !UPT ;  /* 0x000000012a2f7892 */ /* 0x000fe2000f8efc3f */
[----:B------:R-:W-:Y:S01]  /*09c0*/  SHF.R.S32.HI R0, RZ, 0x1f, R137 ;  /* 0x0000001fff007819 */ /* 0x000fe20000011489 */
[----:B------:R-:W-:Y:S01]  /*09d0*/  UMOV UR46, URZ ;  /* 0x0000003f002e7c82 */ /* 0x000fe20008000000 */
[----:B------:R-:W-:Y:S01]  /*09e0*/  UMOV UR45, URZ ;  /* 0x0000003f002d7c82 */ /* 0x000fe20008000000 */
[----:B------:R-:W-:Y:S01]  /*09f0*/  UMOV UR44, URZ ;  /* 0x0000003f002c7c82 */ /* 0x000fe20008000000 */
[CC--:B------:R-:W-:Y:S02]  /*0a00*/  LEA.HI R2, R0.reuse, R137.reuse, RZ, 0x4 ;  /* 0x0000008900027211 */ /* 0x0c0fe400078f20ff */
[----:B------:R-:W-:-:S02]  /*0a10*/  LEA.HI R141, R0, R137, RZ, 0x7 ;  /* 0x00000089008d7211 */ /* 0x000fc400078f38ff */
[CC--:B------:R-:W-:Y:S02]  /*0a20*/  LEA.HI R4, R0.reuse, R137.reuse, RZ, 0x5 ;  /* 0x0000008900047211 */ /* 0x0c0fe400078f28ff */
[----:B------:R-:W-:Y:S02]  /*0a30*/  LEA.HI R138, R0, R137, RZ, 0x2 ;  /* 0x00000089008a7211 */ /* 0x000fe400078f10ff */
[C---:B------:R-:W-:Y:S02]  /*0a40*/  LOP3.LUT R0, R2.reuse, 0xfffffff0, RZ, 0xc0, !PT ;  /* 0xfffffff002007812 */ /* 0x040fe400078ec0ff */
[----:B------:R-:W-:Y:S02]  /*0a50*/  SHF.R.S32.HI R5, RZ, 0x4, R2 ;  /* 0x00000004ff057819 */ /* 0x000fe40000011402 */
[----:B------:R-:W-:Y:S01]  /*0a60*/  LOP3.LUT R140, R141, 0xffffff80, RZ, 0xc0, !PT ;  /* 0xffffff808d8c7812 */ /* 0x000fe200078ec0ff */
[----:B------:R-:W-:Y:S01]  /*0a70*/  IMAD.IADD R0, R137, 0x1, -R0 ;  /* 0x0000000189007824 */ /* 0x000fe200078e0a00 */
[----:B------:R-:W-:-:S02]  /*0a80*/  LEA.HI R2, R2, R5, RZ, 0x1 ;  /* 0x0000000502027211 */ /* 0x000fc400078f08ff */
[----:B------:R-:W-:Y:S01]  /*0a90*/  LOP3.LUT R6, R138, 0xfffffffc, RZ, 0xc0, !PT ;  /* 0xfffffffc8a067812 */ /* 0x000fe200078ec0ff */
[C---:B------:R-:W-:Y:S01]  /*0aa0*/  IMAD.IADD R140, R137.reuse, 0x1, -R140 ;  /* 0x00000001898c7824 */ /* 0x040fe200078e0a8c */
[----:B------:R-:W-:Y:S01]  /*0ab0*/  SHF.R.S32.HI R3, RZ, 0x1f, R0 ;  /* 0x0000001fff037819 */ /* 0x000fe20000011400 */
[----:B0-----:R-:W-:Y:S01]  /*0ac0*/  ULEA UR40, UR41, UR40, 0x18 ;  /* 0x0000002829287291 */ /* 0x001fe2000f8ec03f */
[----:B------:R-:W-:Y:S01]  /*0ad0*/  LOP3.LUT R2, R2, 0x1ffffffe, RZ, 0xc0, !PT ;  /* 0x1ffffffe02027812 */ /* 0x000fe200078ec0ff */
[----:B------:R-:W-:Y:S01]  /*0ae0*/  IMAD.IADD R137, R137, 0x1, -R6 ;  /* 0x0000000189897824 */ /* 0x000fe200078e0a06 */
[----:B------:R-:W-:Y:S02]  /*0af0*/  LEA.HI R3, R3, R0, RZ, 0x3 ;  /* 0x0000000003037211 */ /* 0x000fe400078f18ff */
[----:B------:R-:W-:Y:S01]  /*0b00*/  SHF.R.S32.HI R7, RZ, 0x1f, R140 ;  /* 0x0000001fff077819 */ /* 0x000fe2000001148c */
[----:B------:R-:W-:Y:S01]  /*0b10*/  IMAD.IADD R2, R5, 0x1, -R2 ;  /* 0x0000000105027824 */ /* 0x000fe200078e0a02 */
[----:B------:R-:W-:Y:S01]  /*0b20*/  SHF.R.S32.HI R5, RZ, 0x5, R4 ;  /* 0x00000005ff057819 */ /* 0x000fe20000011404 */
[C---:B------:R-:W-:Y:S01]  /*0b30*/  IMAD.SHL.U32 R4, R3.reuse, 0x40, RZ ;  /* 0x0000004003047824 */ /* 0x040fe200078e00ff */
[----:B------:R-:W-:Y:S01]  /*0b40*/  LOP3.LUT R3, R3, 0xfffffff8, RZ, 0xc0, !PT ;  /* 0xfffffff803037812 */ /* 0x000fe200078ec0ff */
[----:B------:R-:W-:Y:S01]  /*0b50*/  IMAD.SHL.U32 R22, R137, 0x8, RZ ;  /* 0x0000000889167824 */ /* 0x000fe200078e00ff */
[----:B------:R-:W-:Y:S01]  /*0b60*/  SHF.L.U32 R2, R2, 0x3, RZ ;  /* 0x0000000302027819 */ /* 0x000fe200000006ff */
[----:B------:R-:W-:Y:S01]  /*0b70*/  IMAD R11, R5, 0x10, R0 ;  /* 0x00000010050b7824 */ /* 0x000fe200078e0200 */
[----:B------:R-:W-:Y:S01]  /*0b80*/  LEA.HI R8, R7, R140, RZ, 0x2 ;  /* 0x0000008c07087211 */ /* 0x000fe200078f10ff */
[----:B------:R-:W-:Y:S01]  /*0b90*/  IMAD.IADD R3, R0, 0x1, -R3 ;  /* 0x0000000100037824 */ /* 0x000fe200078e0a03 */
[----:B------:R-:W-:Y:S01]  /*0ba0*/  LOP3.LUT R4, R4, 0x7ffffe00, RZ, 0xc0, !PT ;  /* 0x7ffffe0004047812 */ /* 0x000fe200078ec0ff */
[----:B------:R-:W-:Y:S01]  /*0bb0*/  IMAD.U32 R144, R11, 0x20, R2 ;  /* 0x000000200b907824 */ /* 0x000fe200078e0002 */
[--C-:B------:R-:W-:Y:S01]  /*0bc0*/  SHF.R.S32.HI R9, RZ, 0x2, R8.reuse ;  /* 0x00000002ff097819 */ /* 0x100fe20000011408 */
[----:B------:R-:W-:Y:S01]  /*0bd0*/  IMAD.MOV.U32 R0, RZ, RZ, -0x2 ;  /* 0xfffffffeff007424 */ /* 0x000fe200078e00ff */
[C---:B------:R-:W-:Y:S01]  /*0be0*/  R2P PR, R3.reuse, 0x6 ;  /* 0x0000000603007804 */ /* 0x040fe20000000000 */
[----:B------:R-:W-:Y:S01]  /*0bf0*/  IMAD.SHL.U32 R3, R3, 0x40, RZ ;  /* 0x0000004003037824 */ /* 0x000fe200078e00ff */
[----:B------:R-:W-:Y:S01]  /*0c00*/  SHF.R.S32.HI R6, RZ, 0x1f, R8 ;  /* 0x0000001fff067819 */ /* 0x000fe20000011408 */
[----:B------:R-:W-:Y:S01]  /*0c10*/  IMAD R4, R5, 0x400, R4 ;  /* 0x0000040005047824 */ /* 0x000fe200078e0204 */
[----:B------:R-:W-:Y:S01]  /*0c20*/  SHF.R.S32.HI R141, RZ, 0x7, R141 ;  /* 0x00000007ff8d7819 */ /* 0x000fe2000001148d */
[C---:B------:R-:W-:Y:S01]  /*0c30*/  VIADD R136, R22.reuse, 0x20 ;  /* 0x0000002016887836 */ /* 0x040fe20000000000 */
[----:B------:R-:W-:Y:S01]  /*0c40*/  LOP3.LUT R3, R3, 0x1c0, RZ, 0xc0, !PT ;  /* 0x000001c003037812 */ /* 0x000fe200078ec0ff */
[----:B------:R-:W-:Y:S01]  /*0c50*/  VIADD R23, R22, 0x40 ;  /* 0x0000004016177836 */ /* 0x000fe20000000000 */
[----:B------:R-:W-:-:S02]  /*0c60*/  LOP3.LUT R5, R8, 0x7ffffffc, RZ, 0xc0, !PT ;  /* 0x7ffffffc08057812 */ /* 0x000fc400078ec0ff */
[----:B------:R-:W-:Y:S02]  /*0c70*/  LOP3.LUT R2, R3, 0x8, R2, 0xf8, !PT ;  /* 0x0000000803027812 */ /* 0x000fe400078ef802 */
[----:B------:R-:W-:Y:S01]  /*0c80*/  SHF.R.U32.HI R3, RZ, 0x3, R3 ;  /* 0x00000003ff037819 */ /* 0x000fe20000011603 */
[----:B------:R-:W-:Y:S01]  /*0c90*/  IMAD.IADD R5, R140, 0x1, -R5 ;  /* 0x000000018c057824 */ /* 0x000fe200078e0a05 */
[----:B------:R-:W-:Y:S01]  /*0ca0*/  LEA.HI R10, R6, R9, RZ, 0x3 ;  /* 0x00000009060a7211 */ /* 0x000fe200078f18ff */
[----:B------:R-:W-:Y:S01]  /*0cb0*/  IMAD.HI R6, R141, 0x55555556, RZ ;  /* 0x555555568d067827 */ /* 0x000fe200078e02ff */
[----:B------:R-:W-:Y:S02]  /*0cc0*/  LOP3.LUT R3, R2, R3, RZ, 0x3c, !PT ;  /* 0x0000000302037212 */ /* 0x000fe400078e3cff */
[----:B------:R-:W-:Y:S01]  /*0cd0*/  LOP3.LUT R10, R10, 0xfffffff8, RZ, 0xc0, !PT ;  /* 0xfffffff80a0a7812 */ /* 0x000fe200078ec0ff */
[----:B------:R-:W-:Y:S01]  /*0ce0*/  IMAD R145, R5, R0, 0x80 ;  /* 0x0000008005917424 */ /* 0x000fe200078e0200 */
[----:B------:R-:W-:Y:S01]  /*0cf0*/  LEA.HI R7, R7, R140, RZ, 0x5 ;  /* 0x0000008c07077211 */ /* 0x000fe200078f28ff */
[----:B------:R-:W-:Y:S01]  /*0d00*/  IMAD.IADD R2, R4, 0x1, R3 ;  /* 0x0000000104027824 */ /* 0x000fe200078e0203 */
[----:B------:R-:W-:Y:S01]  /*0d10*/  LEA.HI R6, R6, R6, RZ, 0x1 ;  /* 0x0000000606067211 */ /* 0x000fe200078f08ff */
[----:B------:R-:W-:Y:S01]  /*0d20*/  IMAD.IADD R10, R9, 0x1, -R10 ;  /* 0x00000001090a7824 */ /* 0x000fe200078e0a0a */
[----:B------:R-:W-:-:S02]  /*0d30*/  SHF.R.S32.HI R7, RZ, 0x5, R7 ;  /* 0x00000005ff077819 */ /* 0x000fc40000011407 */
[----:B------:R-:W-:Y:S01]  /*0d40*/  LEA.HI R0, R137, R137, RZ, 0x1 ;  /* 0x0000008989007211 */ /* 0x000fe200078f08ff */
[----:B------:R-:W-:Y:S01]  /*0d50*/  IMAD R6, R6, -0x3, R141 ;  /* 0xfffffffd06067824 */ /* 0x000fe200078e028d */
[----:B------:R-:W-:Y:S01]  /*0d60*/  LEA R2, R2, UR40, 0x1 ;  /* 0x0000002802027c11 */ /* 0x000fe2000f8e08ff */
[----:B------:R-:W-:Y:S01]  /*0d70*/  IMAD R7, R7, 0x10, R10 ;  /* 0x0000001007077824 */ /* 0x000fe200078e020a */
[----:B------:R-:W-:Y:S02]  /*0d80*/  LOP3.LUT R0, R0, 0x1ffffffe, RZ, 0xc0, !PT ;  /* 0x1ffffffe00007812 */ /* 0x000fe400078ec0ff */
[----:B------:R-:W-:Y:S01]  /*0d90*/  SEL R16, R16, 0xffffffc0, !P2 ;  /* 0xffffffc010107807 */ /* 0x000fe20005000000 */
[----:B------:R-:W-:Y:S01]  /*0da0*/  VIADD R17, R2, 0x21800 ;  /* 0x0002180002117836 */ /* 0x000fe20000000000 */
[----:B------:R-:W-:Y:S01]  /*0db0*/  SHF.R.S32.HI R138, RZ, 0x2, R138 ;  /* 0x00000002ff8a7819 */ /* 0x000fe2000001148a */
[----:B------:R-:W-:Y:S01]  /*0dc0*/  IMAD R142, R6, 0x40, R7 ;  /* 0x00000040068e7824 */ /* 0x000fe200078e0207 */
[----:B------:R-:W-:Y:S01]  /*0dd0*/  SHF.R.S32.HI R147, RZ, 0x1f, R136 ;  /* 0x0000001fff937819 */ /* 0x000fe20000011488 */
[----:B------:R-:W-:Y:S01]  /*0de0*/  VIADD R18, R2, 0x21820 ;  /* 0x0002182002127836 */ /* 0x000fe20000000000 */
[----:B------:R-:W-:Y:S01]  /*0df0*/  SHF.R.S32.HI R146, RZ, 0x1f, R23 ;  /* 0x0000001fff927819 */ /* 0x000fe20000011417 */
[----:B------:R-:W-:-:S02]  /*0e00*/  IMAD.IADD R143, R137, 0x1, -R0 ;  /* 0x00000001898f7824 */ /* 0x000fc400078e0a00 */
[C---:B------:R-:W-:Y:S02]  /*0e10*/  @P1 VIADD R18, R17.reuse, 0xffffffe0 ;  /* 0xffffffe011121836 */ /* 0x040fe40000000000 */
[----:B------:R-:W-:Y:S01]  /*0e20*/  IMAD.IADD R17, R17, 0x1, R16 ;  /* 0x0000000111117824 */ /* 0x000fe200078e0210 */
[----:B------:R-:W-:Y:S01]  /*0e30*/  LEA R143, R143, R142, 0x3 ;  /* 0x0000008e8f8f7211 */ /* 0x000fe200078e18ff */
[----:B------:R-:W-:Y:S02]  /*0e40*/  IMAD.IADD R16, R16, 0x1, R18 ;  /* 0x0000000110107824 */ /* 0x000fe400078e0212 */
[----:B------:R-:W-:-:S07]  /*0e50*/  VIADD R19, R18, 0x6000 ;  /* 0x0000600012137836 */ /* 0x000fce0000000000 */
.L_x_10038:
[----:B------:R-:W0:Y:S01]  /*0e60*/  SHFL.IDX PT, R0, R141, RZ, 0x1f ;  /* 0x00001fff8d007589 */ /* 0x000e2200000e0000 */
[----:B------:R-:W-:Y:S01]  /*0e70*/  ULDC UR4, c[0x0][0xc38] ;  /* 0x00030e0000047ab9 */ /* 0x000fe20000000800 */
[----:B------:R-:W-:Y:S01]  /*0e80*/  ULDC.64 UR6, c[0x0][0x418] ;  /* 0x0001060000067ab9 */ /* 0x000fe20000000a00 */
[----:B------:R-:W-:Y:S02]  /*0e90*/  UISETP.NE.AND UP2, UPT, UR4, 0x1, UPT ;  /* 0x000000010400788c */ /* 0x000fe4000bf45270 */
[----:B------:R-:W-:Y:S01]  /*0ea0*/  UISETP.NE.U32.AND UP0, UPT, UR6, URZ, UPT ;  /* 0x0000003f0600728c */ /* 0x000fe2000bf05070 */
[----:B------:R-:W-:Y:S01]  /*0eb0*/  ULDC UR4, c[0x0][0xc44] ;  /* 0x0003110000047ab9 */ /* 0x000fe20000000800 */
[----:B------:R-:W-:Y:S01]  /*0ec0*/  UMOV UR43, UR36 ;  /* 0x00000024002b7c82 */ /* 0x000fe20008000000 */
[----:B------:R-:W-:Y:S02]  /*0ed0*/  UISETP.NE.AND UP1, UPT, UR4, 0x1, UPT ;  /* 0x000000010400788c */ /* 0x000fe4000bf25270 */
[----:B------:R-:W-:Y:S01]  /*0ee0*/  UISETP.NE.AND.EX UP0, UPT, UR7, URZ, UPT, UP0 ;  /* 0x0000003f0700728c */ /* 0x000fe2000bf05300 */
[----:B------:R-:W-:-:S03]  /*0ef0*/  ULDC UR51, c[0x0][0x424] ;  /* 0x0001090000337ab9 */ /* 0x000fc60000000800 */
[----:B------:R-:W-:Y:S01]  /*0f00*/  @UP2 ULDC UR4, c[0x0][0xc3c] ;  /* 0x00030f0000042ab9 */ /* 0x000fe20000000800 */
[----:B------:R-:W-:Y:S01]  /*0f10*/  @UP2 ULDC UR6, c[0x0][0xc40] ;  /* 0x0003100000062ab9 */ /* 0x000fe20000000800 */
[----:B------:R-:W-:Y:S02]  /*0f20*/  UIMAD.WIDE.U32 UR4, UR36, UR4, URZ ;  /* 0x00000004240472a5 */ /* 0x000fe4000f8e003f */
[----:B------:R-:W-:Y:S02]  /*0f30*/  USEL UR51, UR51, 0x1, UP0 ;  /* 0x0000000133337887 */ /* 0x000fe40008000000 */
[----:B------:R-:W-:Y:S01]  /*0f40*/  @UP2 USHF.R.U32.HI UR43, URZ, UR6, UR5 ;  /* 0x000000063f2b2299 */ /* 0x000fe20008011605 */
[----:B------:R-:W-:Y:S01]  /*0f50*/  @UP1 ULDC.64 UR8, c[0x0][0xc48] ;  /* 0x0003120000081ab9 */ /* 0x000fe20000000a00 */
[----:B0-----:R-:W-:Y:S02]  /*0f60*/  R2UR UR39, R0 ;  /* 0x00000000002772ca */ /* 0x001fe400000e0000 */
[----:B------:R-:W-:-:S02]  /*0f70*/  UIMAD.WIDE.U32 UR4, UR43, UR8, URZ ;  /* 0x000000082b0472a5 */ /* 0x000fc4000f8e003f */
[----:B------:R-:W-:Y:S01]  /*0f80*/  UIADD3 UR8, UR40, 0x21800, URZ ;  /* 0x0002180028087890 */ /* 0x000fe2000fffe03f */
[----:B------:R-:W-:Y:S01]  /*0f90*/  UMOV UR38, UR43 ;  /* 0x0000002b00267c82 */ /* 0x000fe20008000000 */
[----:B------:R-:W-:-:S03]  /*0fa0*/  @UP1 USHF.R.U32.HI UR38, URZ, UR9, UR5 ;  /* 0x000000093f261299 */ /* 0x000fc60008011605 */
[----:B------:R-:W-:Y:S01]  /*0fb0*/  ULDC UR4, c[0x0][0x2f0] ;  /* 0x0000bc0000047ab9 */ /* 0x000fe20000000800 */
[----:B------:R-:W-:Y:S02]  /*0fc0*/  ULOP3.LUT UP0, URZ, UR8, 0x3ff, URZ, 0xc0, !UPT ;  /* 0x000003ff083f7892 */ /* 0x000fe4000f80c03f */
[----:B------:R-:W-:Y:S02]  /*0fd0*/  UIMAD UR51, UR51, UR4, URZ ;  /* 0x00000004333372a4 */ /* 0x000fe4000f8e023f */
[----:B------:R-:W-:Y:S02]  /*0fe0*/  UIMAD.WIDE UR6, UR39, 0x55555556, URZ ;  /* 0x55555556270678a5 */ /* 0x000fe4000f8e023f */
[----:B------:R-:W-:Y:S01]  /*0ff0*/  UIADD3 UR4, UR51, 0x7f, URZ ;  /* 0x0000007f33047890 */ /* 0x000fe2000fffe03f */
[----:B------:R-:W-:Y:S01]  /*1000*/  PLOP3.LUT P0, PT, PT, PT, UP0, 0x80, 0x0 ;  /* 0x000000000000781c */ /* 0x000fe20003f0f008 */
[----:B------:R-:W-:Y:S02]  /*1010*/  ULEA.HI UR52, UR7, UR7, URZ, 0x1 ;  /* 0x0000000707347291 */ /* 0x000fe4000f8f083f */
[----:B------:R-:W-:-:S02]  /*1020*/  USHF.R.S32.HI UR5, URZ, 0x1f, UR4 ;  /* 0x0000001f3f057899 */ /* 0x000fc40008011404 */
[----:B------:R-:W-:Y:S02]  /*1030*/  UIMAD UR52, UR52, -0x3, UR39 ;  /* 0xfffffffd343478a4 */ /* 0x000fe4000f8e0227 */
[----:B------:R-:W-:Y:S02]  /*1040*/  ULEA.HI UR5, UR5, UR4, URZ, 0x7 ;  /* 0x0000000405057291 */ /* 0x000fe4000f8f383f */
[----:B------:R-:W-:Y:S02]  /*1050*/  ULEA UR8, UR52, UR8, 0xd ;  /* 0x0000000834087291 */ /* 0x000fe4000f8e683f */
[----:B------:R-:W-:Y:S02]  /*1060*/  USHF.R.S32.HI UR50, URZ, 0x7, UR5 ;  /* 0x000000073f327899 */ /* 0x000fe40008011405 */
[----:B------:R-:W-:-:S04]  /*1070*/  USHF.R.U32.HI UR8, URZ, 0x4, UR8 ;  /* 0x000000043f087899 */ /* 0x000fc80008011608 */
[----:B------:R-:W-:Y:S01]  /*1080*/  ULOP3.LUT UR37, UR8, 0x3fff, URZ, 0xc0, !UPT ;  /* 0x00003fff08257892 */ /* 0x000fe2000f8ec03f */
[----:B-12345:R-:W-:Y:S11]  /*1090*/  @!P0 BRA `(.L_x_10010) ;  /* 0x0000000000408947 */ /* 0x03eff60003800000 */
        /* <DEDUP_REMOVED lines=16> */
.L_x_10010:
[----:B------:R-:W-:Y:S01]  /*11a0*/  ULOP3.LUT UR4, UR46, 0x1, URZ, 0xc0, !UPT ;  /* 0x000000012e047892 */ /* 0x000fe2000f8ec03f */
[----:B------:R-:W-:-:S04]  /*11b0*/  MOV R3, UR47 ;  /* 0x0000002f00037c02 */ /* 0x000fc80008000f00 */
[----:B------:R-:W-:Y:S01]  /*11c0*/  ISETP.NE.AND P0, PT, R3, 0x3, PT ;  /* 0x000000030300780c */ /* 0x000fe20003f05270 */
[----:B------:R-:W-:-:S05]  /*11d0*/  IMAD.U32 R0, RZ, RZ, UR4 ;  /* 0x00000004ff007e24 */ /* 0x000fca000f8e00ff */
[----:B------:R-:W-:-:S04]  /*11e0*/  SHF.L.U32 R0, R0, 0x1f, RZ ;  /* 0x0000001f00007819 */ /* 0x000fc800000006ff */
[----:B------:R-:W0:Y:S02]  /*11f0*/  SYNCS.PHASECHK.TRANS64.TRYWAIT P1, [UR40+0x2d800], R0 ;  /* 0x02d80000ff0075a7 */ /* 0x000e240008020168 */
[----:B0-----:R-:W-:Y:S05]  /*1200*/  @!P1 BRA `(.L_x_10011) ;  /* 0x0000009400949947 */ /* 0x001fea0003800000 */
.L_x_10088:
[----:B------:R-:W-:Y:S05]  /*1210*/  @!P0 BRA `(.L_x_10012) ;  /* 0x0000000000048947 */ /* 0x000fea0003800000 */
[----:B------:R-:W-:Y:S01]  /*1220*/  BPT.TRAP 0x1 ;  /* 0x000000040000795c */ /* 0x000fe20000300000 */
.L_x_10012:
[----:B------:R-:W-:Y:S02]  /*1230*/  IMAD.U32 R4, RZ, RZ, UR44 ;  /* 0x0000002cff047e24 */ /* 0x000fe4000f8e00ff */
[----:B0-----:R-:W-:-:S03]  /*1240*/  IMAD.U32 R3, RZ, RZ, UR45 ;  /* 0x0000002dff037e24 */ /* 0x001fc6000f8e00ff */
[----:B------:R-:W-:Y:S02]  /*1250*/  LEA R4, R4, UR40, 0x3 ;  /* 0x0000002804047c11 */ /* 0x000fe4000f8e18ff */
[----:B------:R-:W-:-:S04]  /*1260*/  SHF.L.U32 R3, R3, 0x1f, RZ ;  /* 0x0000001f03037819 */ /* 0x000fc800000006ff */
[----:B------:R0:W1:Y:S01]  /*1270*/  SYNCS.PHASECHK.TRANS64.TRYWAIT P1, [R4+URZ+0x2d830], R3 ;  /* 0x02d83003040075a7 */ /* 0x000062000802017f */
[----:B------:R-:W-:Y:S05]  /*1280*/  @!P0 BRA `(.L_x_10013) ;  /* 0x0000000000048947 */ /* 0x000fea0003800000 */
[----:B------:R-:W-:Y:S01]  /*1290*/  BPT.TRAP 0x1 ;  /* 0x000000040000795c */ /* 0x000fe20000300000 */
.L_x_10013:
[----:B------:R-:W-:Y:S01]  /*12a0*/  IMAD.MOV.U32 R135, RZ, RZ, RZ ;  /* 0x000000ffff877224 */ /* 0x000fe200078e00ff */
[----:B-1----:R-:W-:Y:S06]  /*12b0*/  @P1 BRA `(.L_x_10014) ;  /* 0x0000000000081947 */ /* 0x002fec0003800000 */
[----:B------:R-:W1:Y:S02]  /*12c0*/  SYNCS.PHASECHK.TRANS64.TRYWAIT P1, [R4+URZ+0x2d830], R3 ;  /* 0x02d83003040075a7 */ /* 0x000e64000802017f */
[----:B-1----:R-:W-:Y:S05]  /*12d0*/  @!P1 BRA `(.L_x_10015) ;  /* 0x0000009400789947 */ /* 0x002fea0003800000 */
.L_x_10014:
[----:B------:R-:W-:Y:S05]  /*12e0*/  WARPSYNC.ALL ;  /* 0x0000000000007948 */ /* 0x000fea0003800000 */
[----:B------:R-:W-:Y:S01]  /*12f0*/  UIADD3 UR4, UR40, 0x15400, URZ ;  /* 0x0001540028047890 */ /* 0x000fe2000fffe03f */
[----:B------:R-:W-:Y:S01]  /*1300*/  WARPGROUP.ARRIVE ;  /* 0x00000000000079c5 */ /* 0x000fe20000000000 */
[----:B------:R-:W-:Y:S02]  /*1310*/  ULEA UR52, UR52, UR40, 0xc ;  /* 0x0000002834347291 */ /* 0x000fe4000f8e603f */
[----:B------:R-:W-:Y:S02]  /*1320*/  USHF.R.U32.HI UR4, URZ, 0x4, UR4 ;  /* 0x000000043f047899 */ /* 0x000fe40008011604 */
[----:B------:R-:W-:-:S02]  /*1330*/  UIADD3 UR52, UR52, 0xc400, URZ ;  /* 0x0000c40034347890 */ /* 0x000fc4000fffe03f */
[----:B------:R-:W-:Y:S02]  /*1340*/  ULOP3.LUT UR4, UR4, 0x3fff, URZ, 0xc0, !UPT ;  /* 0x00003fff04047892 */ /* 0x000fe4000f8ec03f */
[----:B------:R-:W-:Y:S02]  /*1350*/  USHF.R.U32.HI UR52, URZ, 0x4, UR52 ;  /* 0x000000043f347899 */ /* 0x000fe40008011634 */
[----:B------:R-:W-:Y:S02]  /*1360*/  ULOP3.LUT UR32, UR4, 0x10000, URZ, 0xfc, !UPT ;  /* 0x0001000004207892 */ /* 0x000fe4000f8efc3f */
[----:B------:R-:W-:Y:S02]  /*1370*/  ULOP3.LUT UR52, UR52, 0x3fff, URZ, 0xc0, !UPT ;  /* 0x00003fff34347892 */ /* 0x000fe4000f8ec03f */
[----:B------:R-:W-:Y:S02]  /*1380*/  UIMAD UR6, UR44, 0x600, UR32 ;  /* 0x000006002c0678a4 */ /* 0x000fe4000f8e0220 */
[----:B------:R-:W-:Y:S01]  /*1390*/  ULOP3.LUT UR4, UR52, 0x10000, URZ, 0xfc, !UPT ;  /* 0x0001000034047892 */ /* 0x000fe2000f8efc3f */
[----:B------:R-:W-:Y:S01]  /*13a0*/  UMOV UR7, 0x80000020 ;  /* 0x8000002000077882 */ /* 0x000fe20000000000 */
[----:B------:R-:W-:-:S02]  /*13b0*/  UMOV UR5, 0x80000020 ;  /* 0x8000002000057882 */ /* 0x000fc40000000000 */
        /* <DEDUP_REMOVED lines=39> */
.L_x_10016:
[----:B01----:R-:W-:Y:S01]  /*1630*/  VIADD R3, R145, UR51 ;  /* 0x0000003391037c36 */ /* 0x003fe20008000000 */
[----:B------:R-:W-:Y:S01]  /*1640*/  P2R R6, PR, RZ, 0x1 ;  /* 0x00000001ff067803 */ /* 0x000fe20000000000 */
[----:B------:R-:W-:Y:S01]  /*1650*/  IMAD.U32 R0, RZ, RZ, UR50 ;  /* 0x00000032ff007e24 */ /* 0x000fe2000f8e00ff */
[----:B------:R-:W-:Y:S01]  /*1660*/  ULDC UR33, c[0x0][0x988] ;  /* 0x0002620000217ab9 */ /* 0x000fe20000000800 */
[----:B------:R-:W-:Y:S01]  /*1670*/  R2UR UR6, R4 ;  /* 0x00000000040672ca */ /* 0x000fe200000e0000 */
        /* <DEDUP_REMOVED lines=16> */
[C---:B------:R-:W-:Y:S01]  /*1780*/  ISETP.GT.AND P2, PT, R3.reuse, 0x9, PT ;  /* 0x000000090300780c */ /* 0x040fe20003f44270 */
        /* <DEDUP_REMOVED lines=151> */
[----:B------:R-:W-:-:S02]  /*2100*/  FMNMX.FTZ R5, R85, R0, !PT ;  /* 0x0000000055057209 */ /* 0x000fc40007810000 */
[----:B------:R-:W-:Y:S02]  /*2110*/  P2R R11, PR, RZ, 0x1 ;  /* 0x00000001ff0b7803 */ /* 0x000fe40000000000 */
[----:B------:R-:W-:Y:S01]  /*2120*/  P2R R10, PR, RZ, 0x2 ;  /* 0x00000002ff0a7803 */ /* 0x000fe20000000000 */
[----:B------:R-:W0:Y:S01]  /*2130*/  SHFL.BFLY PT, R0, R5, 0x2, 0x1f ;  /* 0x0c401f0005007f89 */ /* 0x000e2200000e0000 */
[----:B------:R-:W-:Y:S02]  /*2140*/  P2R R9, PR, RZ, 0x4 ;  /* 0x00000004ff097803 */ /* 0x000fe40000000000 */
[C---:B------:R-:W-:Y:S02]  /*2150*/  ISETP.GT.AND P2, PT, R3.reuse, 0x58, PT ;  /* 0x000000580300780c */ /* 0x040fe40003f44270 */
[C---:B------:R-:W-:Y:S02]  /*2160*/  ISETP.GT.AND P1, PT, R3.reuse, 0x59, PT ;  /* 0x000000590300780c */ /* 0x040fe40003f24270 */
[----:B------:R-:W-:-:S02]  /*2170*/  ISETP.GT.AND P0, PT, R3, 0x60, PT ;  /* 0x000000600300780c */ /* 0x000fc40003f04270 */
[----:B------:R-:W-:Y:S02]  /*2180*/  FMNMX.FTZ R3, R26, R27, !PT ;  /* 0x0000001b1a037209 */ /* 0x000fe40007810000 */
[----:B------:R-:W-:Y:S02]  /*2190*/  FSEL R74, R74, -INF , P0 ;  /* 0xff8000004a4a7808 */ /* 0x000fe40000000000 */
[----:B------:R-:W-:Y:S02]  /*21a0*/  ISETP.NE.AND P0, PT, R11, RZ, PT ;  /* 0x000000ff0b00720c */ /* 0x000fe40003f05270 */
[----:B------:R-:W-:Y:S02]  /*21b0*/  FSEL R70, R70, -INF , P2 ;  /* 0xff80000046467808 */ /* 0x000fe40001000000 */
[----:B------:R-:W-:Y:S02]  /*21c0*/  FSEL R75, R75, -INF , P0 ;  /* 0xff8000004b4b7808 */ /* 0x000fe40000000000 */
[----:B------:R-:W-:-:S02]  /*21d0*/  ISETP.NE.AND P0, PT, R6, RZ, PT ;  /* 0x000000ff0600720c */ /* 0x000fc40003f05270 */
[----:B------:R-:W-:Y:S02]  /*21e0*/  FSEL R71, R71, -INF , P1 ;  /* 0xff80000047477808 */ /* 0x000fe40000800000 */
[----:B------:R-:W-:Y:S02]  /*21f0*/  ISETP.NE.AND P1, PT, R10, RZ, PT ;  /* 0x000000ff0a00720c */ /* 0x000fe40003f25270 */
[----:B0-----:R-:W-:Y:S02]  /*2200*/  FMNMX.FTZ R7, R5, R0, !PT ;  /* 0x0000000005077209 */ /* 0x001fe40007810000 */
[----:B------:R-:W-:Y:S02]  /*2210*/  ISETP.NE.AND P2, PT, R9, RZ, PT ;  /* 0x000000ff0900720c */ /* 0x000fe40003f45270 */
[----:B------:R-:W-:Y:S01]  /*2220*/  FSEL R78, R78, -INF , P1 ;  /* 0xff8000004e4e7808 */ /* 0x000fe20000800000 */
[----:B------:R-:W0:Y:S01]  /*2230*/  SHFL.BFLY PT, R0, R7, 0x1, 0x1f ;  /* 0x0c201f0007007f89 */ /* 0x000e2200000e0000 */
[----:B------:R-:W-:-:S02]  /*2240*/  FSEL R79, R79, -INF , P2 ;  /* 0xff8000004f4f7808 */ /* 0x000fc40001000000 */
[----:B------:R-:W-:Y:S02]  /*2250*/  FSEL R83, R83, -INF , P4 ;  /* 0xff80000053537808 */ /* 0x000fe40002000000 */
[----:B------:R-:W-:Y:S02]  /*2260*/  FSEL R86, R86, -INF , P5 ;  /* 0xff80000056567808 */ /* 0x000fe40002800000 */
[----:B------:R-:W-:Y:S02]  /*2270*/  FSEL R87, R87, -INF , P6 ;  /* 0xff80000057577808 */ /* 0x000fe40003000000 */
[----:B------:R-:W-:Y:S02]  /*2280*/  MOV R98, R135 ;  /* 0x0000008700627202 */ /* 0x000fe40000000f00 */
[----:B0-----:R-:W-:-:S04]  /*2290*/  FMNMX.FTZ R0, R7, R0, !PT ;  /* 0x0000000007007209 */ /* 0x001fc80007810000 */
[C---:B------:R-:W-:Y:S01]  /*22a0*/  FSETP.NEU.FTZ.AND P3, PT, R0.reuse, -INF , PT ;  /* 0xff8000000000780b */ /* 0x040fe20003f7d000 */
[----:B------:R-:W-:-:S05]  /*22b0*/  FMUL.FTZ R14, R0, UR33 ;  /* 0x00000021000e7c20 */ /* 0x000fca0008410000 */
[----:B------:R-:W-:Y:S02]  /*22c0*/  FSEL R14, R14, RZ, P3 ;  /* 0x000000ff0e0e7208 */ /* 0x000fe40001800000 */
[----:B------:R-:W-:Y:S02]  /*22d0*/  ISETP.NE.AND P3, PT, R8, RZ, PT ;  /* 0x000000ff0800720c */ /* 0x000fe40003f65270 */
[----:B------:R-:W-:Y:S01]  /*22e0*/  FMNMX.FTZ R8, R30, R3, !PT ;  /* 0x000000031e087209 */ /* 0x000fe20007810000 */
[--C-:B------:R-:W-:Y:S01]  /*22f0*/  FFMA.FTZ R5, R24, UR33, -R14.reuse ;  /* 0x0000002118057c23 */ /* 0x100fe2000801080e */
[--C-:B------:R-:W-:Y:S01]  /*2300*/  FFMA.FTZ R6, R28, UR33, -R14.reuse ;  /* 0x000000211c067c23 */ /* 0x100fe2000801080e */
[--C-:B------:R-:W-:Y:S01]  /*2310*/  FFMA.FTZ R32, R32, UR33, -R14.reuse ;  /* 0x0000002120207c23 */ /* 0x100fe2000801080e */
[----:B------:R-:W-:Y:S01]  /*2320*/  FMNMX.FTZ R3, R31, R8, !PT ;  /* 0x000000081f037209 */ /* 0x000fe20007810000 */
[--C-:B------:R-:W-:Y:S01]  /*2330*/  FFMA.FTZ R11, R36, UR33, -R14.reuse ;  /* 0x00000021240b7c23 */ /* 0x100fe2000801080e */
[----:B------:R-:W-:Y:S01]  /*2340*/  FSEL R82, R82, -INF , P3 ;  /* 0xff80000052527808 */ /* 0x000fe20001800000 */
        /* <DEDUP_REMOVED lines=23> */
[----:B------:R0:W-:Y:S01]  /*24c0*/  MUFU.EX2 R12, R37 ;  /* 0x00000025000c7308 */ /* 0x0001e20000000800 */
[--C-:B------:R-:W-:Y:S01]  /*24d0*/  FFMA.FTZ R48, R69, UR33, -R14.reuse ;  /* 0x0000002145307c23 */ /* 0x100fe2000801080e */
[----:B------:R-:W-:Y:S01]  /*24e0*/  FMNMX.FTZ R20, R46, R3, !PT ;  /* 0x000000032e147209 */ /* 0x000fe20007810000 */
[--C-:B------:R-:W-:Y:S01]  /*24f0*/  FFMA.FTZ R56, R77, UR33, -R14.reuse ;  /* 0x000000214d387c23 */ /* 0x100fe2000801080e */
[----:B------:R-:W-:-:S02]  /*2500*/  FFMA.FTZ R64, R81, UR33, -R14 ;  /* 0x0000002151407c23 */ /* 0x000fc4000801080e */
[----:B------:R-:W-:Y:S02]  /*2510*/  FMNMX.FTZ R3, R47, R20, !PT ;  /* 0x000000142f037209 */ /* 0x000fe40007810000 */
[----:B------:R-:W-:Y:S01]  /*2520*/  MUFU.EX2 R5, R5 ;  /* 0x0000000500057308 */ /* 0x000fe20000000800 */
[----:B0-----:R-:W-:Y:S01]  /*2530*/  FFMA.FTZ R37, R60, UR33, -R14 ;  /* 0x000000213c257c23 */ /* 0x001fe2000801080e */
[----:B------:R-:W-:-:S04]  /*2540*/  FMNMX.FTZ R20, R50, R3, !PT ;  /* 0x0000000332147209 */ /* 0x000fc80007810000 */
[----:B------:R-:W-:Y:S02]  /*2550*/  FMNMX.FTZ R3, R51, R20, !PT ;  /* 0x0000001433037209 */ /* 0x000fe40007810000 */
[----:B------:R0:W-:Y:S02]  /*2560*/  MUFU.EX2 R20, R41 ;  /* 0x0000002900147308 */ /* 0x0001e40000000800 */
[----:B------:R-:W-:-:S04]  /*2570*/  FMNMX.FTZ R24, R54, R3, !PT ;  /* 0x0000000336187209 */ /* 0x000fc80007810000 */
[----:B------:R-:W-:Y:S02]  /*2580*/  FMNMX.FTZ R3, R55, R24, !PT ;  /* 0x0000001837037209 */ /* 0x000fe40007810000 */
[----:B------:R-:W1:Y:S01]  /*2590*/  MUFU.EX2 R10, R10 ;  /* 0x0000000a000a7308 */ /* 0x000e620000000800 */
[----:B0-----:R-:W-:Y:S01]  /*25a0*/  FFMA.FTZ R41, R68, UR33, -R14 ;  /* 0x0000002144297c23 */ /* 0x001fe2000801080e */
[----:B------:R-:W-:-:S04]  /*25b0*/  FMNMX.FTZ R24, R58, R3, !PT ;  /* 0x000000033a187209 */ /* 0x000fc80007810000 */
[----:B------:R-:W-:Y:S02]  /*25c0*/  FMNMX.FTZ R3, R59, R24, !PT ;  /* 0x000000183b037209 */ /* 0x000fe40007810000 */
[----:B------:R0:W-:Y:S02]  /*25d0*/  MUFU.EX2 R24, R45 ;  /* 0x0000002d00187308 */ /* 0x0001e40000000800 */
[----:B------:R-:W-:-:S04]  /*25e0*/  FMNMX.FTZ R28, R62, R3, !PT ;  /* 0x000000033e1c7209 */ /* 0x000fc80007810000 */
[----:B------:R-:W-:Y:S02]  /*25f0*/  FMNMX.FTZ R3, R63, R28, !PT ;  /* 0x0000001c3f037209 */ /* 0x000fe40007810000 */
[----:B------:R-:W-:Y:S01]  /*2600*/  MUFU.EX2 R6, R6 ;  /* 0x0000000600067308 */ /* 0x000fe20000000800 */
[----:B0-----:R-:W-:Y:S01]  /*2610*/  FFMA.FTZ R45, R72, UR33, -R14 ;  /* 0x00000021482d7c23 */ /* 0x001fe2000801080e */
[----:B------:R-:W-:Y:S02]  /*2620*/  FMNMX.FTZ R28, R66, R3, !PT ;  /* 0x00000003421c7209 */ /* 0x000fe40007810000 */
[----:B-1----:R-:W-:Y:S02]  /*2630*/  F2FP.F16.F32.PACK_AB R4, R10, R5 ;  /* 0x000000050a04723e */ /* 0x002fe400000000ff */
[----:B------:R-:W-:Y:S02]  /*2640*/  FMNMX.FTZ R3, R67, R28, !PT ;  /* 0x0000001c43037209 */ /* 0x000fe40007810000 */
[----:B------:R0:W-:Y:S02]  /*2650*/  MUFU.EX2 R28, R49 ;  /* 0x00000031001c7308 */ /* 0x0001e40000000800 */
[----:B------:R-:W-:-:S04]  /*2660*/  FMNMX.FTZ R32, R70, R3, !PT ;  /* 0x0000000346207209 */ /* 0x000fc80007810000 */
[----:B------:R-:W-:Y:S02]  /*2670*/  FMNMX.FTZ R3, R71, R32, !PT ;  /* 0x0000002047037209 */ /* 0x000fe40007810000 */
[----:B------:R-:W-:Y:S01]  /*2680*/  MUFU.EX2 R7, R7 ;  /* 0x0000000700077308 */ /* 0x000fe20000000800 */
[----:B0-----:R-:W-:Y:S01]  /*2690*/  FFMA.FTZ R49, R76, UR33, -R14 ;  /* 0x000000214c317c23 */ /* 0x001fe2000801080e */
[----:B------:R-:W-:-:S04]  /*26a0*/  FMNMX.FTZ R32, R74, R3, !PT ;  /* 0x000000034a207209 */ /* 0x000fc80007810000 */
[----:B------:R-:W-:Y:S02]  /*26b0*/  FMNMX.FTZ R3, R75, R32, !PT ;  /* 0x000000204b037209 */ /* 0x000fe40007810000 */
[----:B------:R-:W-:Y:S02]  /*26c0*/  MUFU.EX2 R32, R53 ;  /* 0x0000003500207308 */ /* 0x000fe40000000800 */
[----:B------:R-:W-:-:S04]  /*26d0*/  FMNMX.FTZ R36, R78, R3, !PT ;  /* 0x000000034e247209 */ /* 0x000fc80007810000 */
[----:B------:R-:W-:Y:S02]  /*26e0*/  FMNMX.FTZ R3, R79, R36, !PT ;  /* 0x000000244f037209 */ /* 0x000fe40007810000 */
[----:B------:R-:W-:Y:S02]  /*26f0*/  MUFU.EX2 R9, R9 ;  /* 0x0000000900097308 */ /* 0x000fe40000000800 */
[----:B------:R-:W-:-:S04]  /*2700*/  FMNMX.FTZ R36, R82, R3, !PT ;  /* 0x0000000352247209 */ /* 0x000fc80007810000 */
[----:B------:R-:W-:Y:S02]  /*2710*/  FMNMX.FTZ R3, R83, R36, !PT ;  /* 0x0000002453037209 */ /* 0x000fe40007810000 */
[----:B------:R0:W-:Y:S02]  /*2720*/  MUFU.EX2 R36, R57 ;  /* 0x0000003900247308 */ /* 0x0001e40000000800 */
[----:B------:R-:W-:-:S04]  /*2730*/  FMNMX.FTZ R40, R86, R3, !PT ;  /* 0x0000000356287209 */ /* 0x000fc80007810000 */
[----:B------:R-:W-:Y:S01]  /*2740*/  FMNMX.FTZ R3, R87, R40, !PT ;  /* 0x0000002857037209 */ /* 0x000fe20007810000 */
[--C-:B------:R-:W-:Y:S01]  /*2750*/  FFMA.FTZ R40, R65, UR33, -R14.reuse ;  /* 0x0000002141287c23 */ /* 0x100fe2000801080e */
[----:B------:R-:W-:Y:S01]  /*2760*/  MUFU.EX2 R11, R11 ;  /* 0x0000000b000b7308 */ /* 0x000fe20000000800 */
[--C-:B0-----:R-:W-:Y:S02]  /*2770*/  FFMA.FTZ R57, R80, UR33, -R14.reuse ;  /* 0x0000002150397c23 */ /* 0x101fe4000801080e */
[----:B------:R-:W0:Y:S05]  /*2780*/  SHFL.BFLY PT, R52, R3, 0x2, 0x1f ;  /* 0x0c401f0003347f89 */ /* 0x000e2a00000e0000 */
[----:B------:R-:W-:Y:S08]  /*2790*/  MUFU.EX2 R13, R13 ;  /* 0x0000000d000d7308 */ /* 0x000ff00000000800 */
[----:B------:R-:W-:Y:S08]  /*27a0*/  MUFU.EX2 R15, R15 ;  /* 0x0000000f000f7308 */ /* 0x000ff00000000800 */
[----:B------:R-:W-:Y:S01]  /*27b0*/  MUFU.EX2 R21, R21 ;  /* 0x0000001500157308 */ /* 0x000fe20000000800 */
[----:B0-----:R-:W-:Y:S01]  /*27c0*/  FMNMX.FTZ R53, R3, R52, !PT ;  /* 0x0000003403357209 */ /* 0x001fe20007810000 */
[----:B------:R-:W-:-:S04]  /*27d0*/  FFMA.FTZ R52, R73, UR33, -R14 ;  /* 0x0000002149347c23 */ /* 0x000fc8000801080e */
[----:B------:R-:W0:Y:S02]  /*27e0*/  SHFL.BFLY PT, R60, R53, 0x1, 0x1f ;  /* 0x0c201f00353c7f89 */ /* 0x000e2400000e0000 */
[----:B------:R-:W-:Y:S08]  /*27f0*/  MUFU.EX2 R25, R25 ;  /* 0x0000001900197308 */ /* 0x000ff00000000800 */
[----:B------:R-:W-:Y:S08]  /*2800*/  MUFU.EX2 R29, R29 ;  /* 0x0000001d001d7308 */ /* 0x000ff00000000800 */
[----:B------:R-:W-:Y:S01]  /*2810*/  MUFU.EX2 R37, R37 ;  /* 0x0000002500257308 */ /* 0x000fe20000000800 */
[----:B0-----:R-:W-:Y:S01]  /*2820*/  FMNMX.FTZ R3, R53, R60, !PT ;  /* 0x0000003c35037209 */ /* 0x001fe20007810000 */
[--C-:B------:R-:W-:Y:S01]  /*2830*/  FFMA.FTZ R53, R84, UR33, -R14.reuse ;  /* 0x0000002154357c23 */ /* 0x100fe2000801080e */
[----:B------:R-:W-:-:S05]  /*2840*/  FFMA.FTZ R60, R85, UR33, -R14 ;  /* 0x00000021553c7c23 */ /* 0x000fca000801080e */
[----:B------:R-:W-:Y:S01]  /*2850*/  MUFU.EX2 R44, R44 ;  /* 0x0000002c002c7308 */ /* 0x000fe20000000800 */
[C---:B------:R-:W-:Y:S01]  /*2860*/  FSETP.NEU.FTZ.AND P1, PT, R3.reuse, -INF , PT ;  /* 0xff8000000300780b */ /* 0x040fe20003f3d000 */
[----:B------:R-:W-:-:S05]  /*2870*/  FMUL.FTZ R61, R3, UR33 ;  /* 0x00000021033d7c20 */ /* 0x000fca0008410000 */
[----:B------:R-:W-:Y:S01]  /*2880*/  FSEL R14, R61, RZ, P1 ;  /* 0x000000ff3d0e7208 */ /* 0x000fe20000800000 */
[----:B------:R-:W-:Y:S01]  /*2890*/  MUFU.EX2 R33, R33 ;  /* 0x0000002100217308 */ /* 0x000fe20000000800 */
[----:B------:R-:W-:-:S03]  /*28a0*/  PLOP3.LUT P1, PT, PT, PT, UP0, 0x80, 0x0 ;  /* 0x000000000000781c */ /* 0x000fc60003f2f008 */
        /* <DEDUP_REMOVED lines=21> */
[----:B------:R1:W2:Y:S01]  /*2a00*/  MUFU.EX2 R69, R68 ;  /* 0x0000004400457308 */ /* 0x0002a20000000800 */
[--C-:B------:R-:W-:Y:S01]  /*2a10*/  FFMA.FTZ R78, R78, UR33, -R14.reuse ;  /* 0x000000214e4e7c23 */ /* 0x100fe2000801080e */
[--C-:B------:R-:W-:Y:S01]  /*2a20*/  FFMA.FTZ R79, R79, UR33, -R14.reuse ;  /* 0x000000214f4f7c23 */ /* 0x100fe2000801080e */
[--C-:B------:R-:W-:Y:S01]  /*2a30*/  FFMA.FTZ R82, R82, UR33, -R14.reuse ;  /* 0x0000002152527c23 */ /* 0x100fe2000801080e */
[--C-:B------:R-:W-:Y:S01]  /*2a40*/  FFMA.FTZ R83, R83, UR33, -R14.reuse ;  /* 0x0000002153537c23 */ /* 0x100fe2000801080e */
[--C-:B------:R-:W-:Y:S01]  /*2a50*/  FFMA.FTZ R86, R86, UR33, -R14.reuse ;  /* 0x0000002156567c23 */ /* 0x100fe2000801080e */
[----:B------:R-:W-:-:S02]  /*2a60*/  FFMA.FTZ R87, R87, UR33, -R14 ;  /* 0x0000002157577c23 */ /* 0x000fc4000801080e */
[----:B------:R3:W4:Y:S01]  /*2a70*/  MUFU.EX2 R76, R31 ;  /* 0x0000001f004c7308 */ /* 0x0007220000000800 */
[--C-:B-1----:R-:W-:Y:S01]  /*2a80*/  FFMA.FTZ R68, R47, UR33, -R14.reuse ;  /* 0x000000212f447c23 */ /* 0x102fe2000801080e */
[----:B------:R-:W-:Y:S01]  /*2a90*/  FFMA.FTZ R47, R55, UR33, -R14 ;  /* 0x00000021372f7c23 */ /* 0x000fe2000801080e */
[----:B------:R-:W-:Y:S01]  /*2aa0*/  FADD.FTZ R55, R5, R10 ;  /* 0x0000000a05377221 */ /* 0x000fe20000010000 */
[----:B0-----:R-:W-:Y:S01]  /*2ab0*/  FADD.FTZ R10, R61, R72 ;  /* 0x000000483d0a7221 */ /* 0x001fe20000010000 */
[----:B------:R-:W-:Y:S02]  /*2ac0*/  F2FP.F16.F32.PACK_AB R5, R72, R61 ;  /* 0x0000003d4805723e */ /* 0x000fe400000000ff */
[----:B------:R-:W-:Y:S01]  /*2ad0*/  FADD.FTZ R54, R6, R55 ;  /* 0x0000003706367221 */ /* 0x000fe20000010000 */
[----:B------:R-:W0:Y:S01]  /*2ae0*/  MUFU.EX2 R26, R26 ;  /* 0x0000001a001a7308 */ /* 0x000e220000000800 */
[C---:B------:R-:W-:Y:S01]  /*2af0*/  F2FP.F16.F32.PACK_AB R6, R7.reuse, R6 ;  /* 0x000000060706723e */ /* 0x040fe200000000ff */
[----:B---3--:R-:W-:Y:S01]  /*2b00*/  FFMA.FTZ R31, R50, UR33, -R14 ;  /* 0x00000021321f7c23 */ /* 0x008fe2000801080e */
[----:B------:R-:W-:Y:S01]  /*2b10*/  FADD.FTZ R59, R7, R54 ;  /* 0x00000036073b7221 */ /* 0x000fe20000010000 */
[----:B--2---:R-:W-:Y:S01]  /*2b20*/  FADD.FTZ R7, R69, R10 ;  /* 0x0000000a45077221 */ /* 0x004fe20000010000 */
[--C-:B------:R-:W-:Y:S01]  /*2b30*/  FFMA.FTZ R50, R62, UR33, -R14.reuse ;  /* 0x000000213e327c23 */ /* 0x100fe2000801080e */
[--C-:B------:R-:W-:Y:S01]  /*2b40*/  FFMA.FTZ R55, R63, UR33, -R14.reuse ;  /* 0x000000213f377c23 */ /* 0x100fe2000801080e */
[----:B------:R-:W-:Y:S01]  /*2b50*/  FADD.FTZ R10, R8, R59 ;  /* 0x0000003b080a7221 */ /* 0x000fe20000010000 */
[----:B------:R-:W1:Y:S01]  /*2b60*/  MUFU.EX2 R27, R27 ;  /* 0x0000001b001b7308 */ /* 0x000e620000000800 */
[----:B----4-:R-:W-:Y:S01]  /*2b70*/  FADD.FTZ R61, R76, R7 ;  /* 0x000000074c3d7221 */ /* 0x010fe20000010000 */
[----:B------:R-:W-:Y:S01]  /*2b80*/  FFMA.FTZ R54, R66, UR33, -R14 ;  /* 0x0000002142367c23 */ /* 0x000fe2000801080e */
[----:B------:R-:W-:Y:S01]  /*2b90*/  FADD.FTZ R62, R9, R10 ;  /* 0x0000000a093e7221 */ /* 0x000fe20000010000 */
[----:B------:R-:W-:Y:S01]  /*2ba0*/  FFMA.FTZ R59, R67, UR33, -R14 ;  /* 0x00000021433b7c23 */ /* 0x000fe2000801080e */
[----:B------:R-:W-:-:S02]  /*2bb0*/  F2FP.F16.F32.PACK_AB R8, R9, R8 ;  /* 0x000000080908723e */ /* 0x000fc400000000ff */
[----:B------:R-:W-:Y:S01]  /*2bc0*/  FADD.FTZ R63, R11, R62 ;  /* 0x0000003e0b3f7221 */ /* 0x000fe20000010000 */
[----:B------:R-:W2:Y:S01]  /*2bd0*/  MUFU.EX2 R30, R30 ;  /* 0x0000001e001e7308 */ /* 0x000ea20000000800 */
[----:B0-----:R-:W-:Y:S01]  /*2be0*/  FADD.FTZ R10, R26, R61 ;  /* 0x0000003d1a0a7221 */ /* 0x001fe20000010000 */
[----:B------:R-:W-:Y:S01]  /*2bf0*/  F2FP.F16.F32.PACK_AB R7, R76, R69 ;  /* 0x000000454c07723e */ /* 0x000fe200000000ff */
[----:B------:R-:W-:-:S04]  /*2c00*/  FADD.FTZ R62, R12, R63 ;  /* 0x0000003f0c3e7221 */ /* 0x000fc80000010000 */
[----:B------:R-:W-:Y:S01]  /*2c10*/  FADD.FTZ R63, R13, R62 ;  /* 0x0000003e0d3f7221 */ /* 0x000fe20000010000 */
[----:B------:R-:W0:Y:S01]  /*2c20*/  MUFU.EX2 R35, R35 ;  /* 0x0000002300237308 */ /* 0x000e220000000800 */
[----:B-1----:R-:W-:Y:S01]  /*2c30*/  FADD.FTZ R61, R27, R10 ;  /* 0x0000000a1b3d7221 */ /* 0x002fe20000010000 */
[----:B------:R1:W-:Y:S01]  /*2c40*/  STSM.16.M88.4 [R2+0x21800], R4 ;  /* 0x0218000402007844 */ /* 0x0003e20000000200 */
[----:B------:R-:W-:-:S05]  /*2c50*/  FADD.FTZ R62, R20, R63 ;  /* 0x0000003f143e7221 */ /* 0x000fca0000010000 */
[----:B------:R-:W3:Y:S01]  /*2c60*/  MUFU.EX2 R34, R34 ;  /* 0x0000002200227308 */ /* 0x000ee20000000800 */
[----:B--2---:R-:W-:-:S07]  /*2c70*/  FADD.FTZ R10, R30, R61 ;  /* 0x0000003d1e0a7221 */ /* 0x004fce0000010000 */
[----:B------:R-:W2:Y:S01]  /*2c80*/  MUFU.EX2 R39, R39 ;  /* 0x0000002700277308 */ /* 0x000ea20000000800 */
[----:B0-----:R-:W-:-:S07]  /*2c90*/  FADD.FTZ R61, R35, R10 ;  /* 0x0000000a233d7221 */ /* 0x001fce0000010000 */
[----:B------:R-:W0:Y:S01]  /*2ca0*/  MUFU.EX2 R43, R43 ;  /* 0x0000002b002b7308 */ /* 0x000e220000000800 */
[----:B---3--:R-:W-:Y:S01]  /*2cb0*/  FADD.FTZ R10, R34, R61 ;  /* 0x0000003d220a7221 */ /* 0x008fe20000010000 */
[----:B------:R-:W-:-:S04]  /*2cc0*/  FADD.FTZ R61, R15, R62 ;  /* 0x0000003e0f3d7221 */ /* 0x000fc80000010000 */
[----:B------:R-:W-:Y:S02]  /*2cd0*/  FADD.FTZ R62, R24, R61 ;  /* 0x0000003d183e7221 */ /* 0x000fe40000010000 */
[----:B------:R-:W3:Y:S01]  /*2ce0*/  MUFU.EX2 R68, R68 ;  /* 0x0000004400447308 */ /* 0x000ee20000000800 */
[----:B--2---:R-:W-:Y:S01]  /*2cf0*/  FADD.FTZ R10, R39, R10 ;  /* 0x0000000a270a7221 */ /* 0x004fe20000010000 */
[----:B------:R-:W-:-:S04]  /*2d00*/  FADD.FTZ R63, R21, R62 ;  /* 0x0000003e153f7221 */ /* 0x000fc80000010000 */
[----:B------:R-:W-:Y:S02]  /*2d10*/  FADD.FTZ R14, R28, R63 ;  /* 0x0000003f1c0e7221 */ /* 0x000fe40000010000 */
[----:B------:R-:W2:Y:S01]  /*2d20*/  MUFU.EX2 R31, R31 ;  /* 0x0000001f001f7308 */ /* 0x000ea20000000800 */
[----:B0-----:R-:W-:-:S07]  /*2d30*/  FADD.FTZ R61, R43, R10 ;  /* 0x0000000a2b3d7221 */ /* 0x001fce0000010000 */
[----:B------:R-:W0:Y:S01]  /*2d40*/  MUFU.EX2 R38, R38 ;  /* 0x0000002600267308 */ /* 0x000e220000000800 */
[----:B---3--:R-:W-:Y:S01]  /*2d50*/  FADD.FTZ R10, R68, R61 ;  /* 0x0000003d440a7221 */ /* 0x008fe20000010000 */
[----:B------:R-:W-:Y:S01]  /*2d60*/  FADD.FTZ R61, R25, R14 ;  /* 0x0000000e193d7221 */ /* 0x000fe20000010000 */
[----:B------:R-:W-:Y:S02]  /*2d70*/  F2FP.F16.F32.PACK_AB R14, R24, R15 ;  /* 0x0000000f180e723e */ /* 0x000fe400000000ff */
[----:B------:R-:W-:-:S03]  /*2d80*/  F2FP.F16.F32.PACK_AB R15, R68, R43 ;  /* 0x0000002b440f723e */ /* 0x000fc600000000ff */
[----:B------:R-:W3:Y:S01]  /*2d90*/  MUFU.EX2 R42, R42 ;  /* 0x0000002a002a7308 */ /* 0x000ee20000000800 */
[----:B--2---:R-:W-:Y:S01]  /*2da0*/  FADD.FTZ R9, R31, R10 ;  /* 0x0000000a1f097221 */ /* 0x004fe20000010000 */
[----:B------:R-:W-:Y:S02]  /*2db0*/  F2FP.F16.F32.PACK_AB R10, R12, R11 ;  /* 0x0000000b0c0a723e */ /* 0x000fe400000000ff */
[----:B------:R-:W-:Y:S01]  /*2dc0*/  F2FP.F16.F32.PACK_AB R12, R20, R13 ;  /* 0x0000000d140c723e */ /* 0x000fe200000000ff */
[----:B------:R-:W-:Y:S01]  /*2dd0*/  FADD.FTZ R20, R32, R61 ;  /* 0x0000003d20147221 */ /* 0x000fe20000010000 */
[----:B------:R-:W-:Y:S02]  /*2de0*/  F2FP.F16.F32.PACK_AB R11, R35, R30 ;  /* 0x0000001e230b723e */ /* 0x000fe400000000ff */
[----:B------:R-:W2:Y:S01]  /*2df0*/  MUFU.EX2 R47, R47 ;  /* 0x0000002f002f7308 */ /* 0x000ea20000000800 */
[----:B0-----:R-:W-:Y:S01]  /*2e00*/  FADD.FTZ R9, R38, R9 ;  /* 0x0000000926097221 */ /* 0x001fe20000010000 */
[----:B-1----:R-:W-:Y:S01]  /*2e10*/  FADD.FTZ R7, R29, R20 ;  /* 0x000000141d077221 */ /* 0x002fe20000010000 */
[----:B------:R-:W-:-:S03]  /*2e20*/  F2FP.F16.F32.PACK_AB R13, R39, R34 ;  /* 0x00000022270d723e */ /* 0x000fc600000000ff */
[----:B------:R-:W-:Y:S02]  /*2e30*/  FADD.FTZ R6, R36, R7 ;  /* 0x0000000724067221 */ /* 0x000fe40000010000 */
[----:B------:R-:W0:Y:S01]  /*2e40*/  MUFU.EX2 R46, R46 ;  /* 0x0000002e002e7308 */ /* 0x000e220000000800 */
[----:B---3--:R-:W-:Y:S01]  /*2e50*/  FADD.FTZ R4, R42, R9 ;  /* 0x000000092a047221 */ /* 0x008fe20000010000 */
[----:B------:R-:W-:Y:S01]  /*2e60*/  FADD.FTZ R7, R37, R6 ;  /* 0x0000000625077221 */ /* 0x000fe20000010000 */
[----:B------:R-:W-:Y:S02]  /*2e70*/  F2FP.F16.F32.PACK_AB R9, R27, R26 ;  /* 0x0000001a1b09723e */ /* 0x000fe400000000ff */
[----:B------:R-:W-:-:S03]  /*2e80*/  F2FP.F16.F32.PACK_AB R6, R32, R25 ;  /* 0x000000192006723e */ /* 0x000fc600000000ff */
[----:B------:R-:W1:Y:S01]  /*2e90*/  MUFU.EX2 R51, R51 ;  /* 0x0000003300337308 */ /* 0x000e620000000800 */
[----:B--2---:R-:W-:Y:S01]  /*2ea0*/  FADD.FTZ R5, R47, R4 ;  /* 0x000000042f057221 */ /* 0x004fe20000010000 */
[----:B------:R2:W-:Y:S04]  /*2eb0*/  STSM.16.M88.4 [R18], R8 ;  /* 0x0000000812007844 */ /* 0x0005e80000000200 */
[----:B------:R3:W-:Y:S02]  /*2ec0*/  STSM.16.M88.4 [R17], R12 ;  /* 0x0000000c11007844 */ /* 0x0007e40000000200 */
[----:B------:R-:W4:Y:S01]  /*2ed0*/  MUFU.EX2 R50, R50 ;  /* 0x0000003200327308 */ /* 0x000f220000000800 */
[----:B0-----:R-:W-:-:S07]  /*2ee0*/  FADD.FTZ R4, R46, R5 ;  /* 0x000000052e047221 */ /* 0x001fce0000010000 */
[----:B------:R-:W0:Y:S01]  /*2ef0*/  MUFU.EX2 R55, R55 ;  /* 0x0000003700377308 */ /* 0x000e220000000800 */
[----:B-1----:R-:W-:Y:S01]  /*2f00*/  FADD.FTZ R5, R51, R4 ;  /* 0x0000000433057221 */ /* 0x002fe20000010000 */
[----:B------:R-:W-:Y:S01]  /*2f10*/  FADD.FTZ R4, R44, R7 ;  /* 0x000000072c047221 */ /* 0x000fe20000010000 */
[----:B--2---:R-:W-:Y:S02]  /*2f20*/  F2FP.F16.F32.PACK_AB R8, R36, R29 ;  /* 0x0000001d2408723e */ /* 0x004fe400000000ff */
[----:B------:R-:W-:Y:S01]  /*2f30*/  F2FP.F16.F32.PACK_AB R10, R44, R37 ;  /* 0x000000252c0a723e */ /* 0x000fe200000000ff */
[----:B------:R-:W-:Y:S01]  /*2f40*/  FADD.FTZ R7, R33, R4 ;  /* 0x0000000421077221 */ /* 0x000fe20000010000 */
[----:B------:R-:W-:Y:S01]  /*2f50*/  F2FP.F16.F32.PACK_AB R4, R28, R21 ;  /* 0x000000151c04723e */ /* 0x000fe200000000ff */
[----:B------:R-:W1:Y:S01]  /*2f60*/  MUFU.EX2 R40, R40 ;  /* 0x0000002800287308 */ /* 0x000e620000000800 */
[----:B----4-:R-:W-:-:S07]  /*2f70*/  FADD.FTZ R24, R50, R5 ;  /* 0x0000000532187221 */ /* 0x010fce0000010000 */
[----:B------:R-:W2:Y:S01]  /*2f80*/  MUFU.EX2 R54, R54 ;  /* 0x0000003600367308 */ /* 0x000ea20000000800 */
[C---:B0-----:R-:W-:Y:S01]  /*2f90*/  FADD.FTZ R5, R55.reuse, R24 ;  /* 0x0000001837057221 */ /* 0x041fe20000010000 */
[----:B------:R-:W-:-:S06]  /*2fa0*/  F2FP.F16.F32.PACK_AB R11, R55, R50 ;  /* 0x00000032370b723e */ /* 0x000fcc00000000ff */
[----:B------:R-:W0:Y:S01]  /*2fb0*/  MUFU.EX2 R41, R41 ;  /* 0x0000002900297308 */ /* 0x000e220000000800 */
[----:B-1----:R-:W-:-:S07]  /*2fc0*/  FADD.FTZ R26, R40, R7 ;  /* 0x00000007281a7221 */ /* 0x002fce0000010000 */
[----:B------:R-:W1:Y:S01]  /*2fd0*/  MUFU.EX2 R59, R59 ;  /* 0x0000003b003b7308 */ /* 0x000e620000000800 */
[----:B--2---:R-:W-:Y:S01]  /*2fe0*/  FADD.FTZ R24, R54, R5 ;  /* 0x0000000536187221 */ /* 0x004fe20000010000 */
[----:B------:R-:W-:-:S06]  /*2ff0*/  F2FP.F16.F32.PACK_AB R5, R38, R31 ;  /* 0x0000001f2605723e */ /* 0x000fcc00000000ff */
[----:B------:R-:W3:Y:S01]  /*3000*/  MUFU.EX2 R48, R48 ;  /* 0x0000003000307308 */ /* 0x000ee20000000800 */
[----:B0-----:R-:W-:-:S07]  /*3010*/  FADD.FTZ R7, R41, R26 ;  /* 0x0000001a29077221 */ /* 0x001fce0000010000 */
[----:B------:R-:W0:Y:S01]  /*3020*/  MUFU.EX2 R58, R58 ;  /* 0x0000003a003a7308 */ /* 0x000e220000000800 */
[----:B-1----:R-:W-:-:S07]  /*3030*/  FADD.FTZ R9, R59, R24 ;  /* 0x000000183b097221 */ /* 0x002fce0000010000 */
[----:B------:R-:W1:Y:S01]  /*3040*/  MUFU.EX2 R45, R45 ;  /* 0x0000002d002d7308 */ /* 0x000e620000000800 */
[----:B---3--:R-:W-:Y:S01]  /*3050*/  FADD.FTZ R14, R48, R7 ;  /* 0x00000007300e7221 */ /* 0x008fe20000010000 */
[----:B------:R-:W-:-:S05]  /*3060*/  F2FP.F16.F32.PACK_AB R7, R47, R42 ;  /* 0x0000002a2f07723e */ /* 0x000fca00000000ff */
[----:B------:R2:W-:Y:S01]  /*3070*/  STSM.16.M88.4 [R16], R4 ;  /* 0x0000000410007844 */ /* 0x0005e20000000200 */
[----:B------:R-:W3:Y:S01]  /*3080*/  MUFU.EX2 R71, R71 ;  /* 0x0000004700477308 */ /* 0x000ee20000000800 */
[----:B0-----:R-:W-:Y:S01]  /*3090*/  FADD.FTZ R12, R58, R9 ;  /* 0x000000093a0c7221 */ /* 0x001fe20000010000 */
[----:B------:R-:W-:-:S05]  /*30a0*/  F2FP.F16.F32.PACK_AB R9, R51, R46 ;  /* 0x0000002e3309723e */ /* 0x000fca00000000ff */
[----:B------:R0:W-:Y:S01]  /*30b0*/  STSM.16.M88.4 [R2+0x27800], R8 ;  /* 0x0278000802007844 */ /* 0x0001e20000000200 */
[----:B------:R-:W4:Y:S01]  /*30c0*/  MUFU.EX2 R52, R52 ;  /* 0x0000003400347308 */ /* 0x000f220000000800 */
[----:B-1----:R-:W-:-:S07]  /*30d0*/  FADD.FTZ R15, R45, R14 ;  /* 0x0000000e2d0f7221 */ /* 0x002fce0000010000 */
[----:B------:R-:W1:Y:S01]  /*30e0*/  MUFU.EX2 R74, R74 ;  /* 0x0000004a004a7308 */ /* 0x000e620000000800 */
[----:B---3--:R-:W-:-:S07]  /*30f0*/  FADD.FTZ R13, R71, R12 ;  /* 0x0000000c470d7221 */ /* 0x008fce0000010000 */
[----:B------:R-:W3:Y:S01]  /*3100*/  MUFU.EX2 R49, R49 ;  /* 0x0000003100317308 */ /* 0x000ee20000000800 */
[----:B----4-:R-:W-:-:S07]  /*3110*/  FADD.FTZ R12, R52, R15 ;  /* 0x0000000f340c7221 */ /* 0x010fce0000010000 */
[----:B------:R-:W4:Y:S01]  /*3120*/  MUFU.EX2 R75, R75 ;  /* 0x0000004b004b7308 */ /* 0x000f220000000800 */
[----:B-1----:R-:W-:-:S07]  /*3130*/  FADD.FTZ R14, R74, R13 ;  /* 0x0000000d4a0e7221 */ /* 0x002fce0000010000 */
[----:B------:R-:W1:Y:S01]  /*3140*/  MUFU.EX2 R56, R56 ;  /* 0x0000003800387308 */ /* 0x000e620000000800 */
[----:B---3--:R-:W-:Y:S01]  /*3150*/  FADD.FTZ R13, R49, R12 ;  /* 0x0000000c310d7221 */ /* 0x008fe20000010000 */
[----:B------:R-:W-:-:S06]  /*3160*/  F2FP.F16.F32.PACK_AB R12, R40, R33 ;  /* 0x00000021280c723e */ /* 0x000fcc00000000ff */
[----:B------:R-:W3:Y:S01]  /*3170*/  MUFU.EX2 R27, R78 ;  /* 0x0000004e001b7308 */ /* 0x000ee20000000800 */
[C---:B----4-:R-:W-:Y:S01]  /*3180*/  FADD.FTZ R24, R75.reuse, R14 ;  /* 0x0000000e4b187221 */ /* 0x050fe20000010000 */
[----:B------:R-:W-:Y:S02]  /*3190*/  F2FP.F16.F32.PACK_AB R14, R48, R41 ;  /* 0x00000029300e723e */ /* 0x000fe400000000ff */
[----:B------:R-:W-:-:S04]  /*31a0*/  F2FP.F16.F32.PACK_AB R25, R75, R74 ;  /* 0x0000004a4b19723e */ /* 0x000fc800000000ff */
[----:B------:R-:W4:Y:S01]  /*31b0*/  MUFU.EX2 R57, R57 ;  /* 0x0000003900397308 */ /* 0x000f220000000800 */
[----:B-1----:R-:W-:-:S07]  /*31c0*/  FADD.FTZ R26, R56, R13 ;  /* 0x0000000d381a7221 */ /* 0x002fce0000010000 */
[----:B------:R-:W2:Y:S01]  /*31d0*/  MUFU.EX2 R20, R79 ;  /* 0x0000004f00147308 */ /* 0x000ea20000000800 */
[----:B---3--:R-:W-:Y:S01]  /*31e0*/  FADD.FTZ R13, R27, R24 ;  /* 0x000000181b0d7221 */ /* 0x008fe20000010000 */
[----:B------:R-:W-:-:S06]  /*31f0*/  F2FP.F16.F32.PACK_AB R24, R52, R45 ;  /* 0x0000002d3418723e */ /* 0x000fcc00000000ff */
[----:B------:R-:W1:Y:S01]  /*3200*/  MUFU.EX2 R64, R64 ;  /* 0x0000004000407308 */ /* 0x000e620000000800 */
[----:B----4-:R-:W-:Y:S01]  /*3210*/  FADD.FTZ R15, R57, R26 ;  /* 0x0000001a390f7221 */ /* 0x010fe20000010000 */
[----:B------:R-:W-:-:S06]  /*3220*/  F2FP.F16.F32.PACK_AB R26, R56, R49 ;  /* 0x00000031381a723e */ /* 0x000fcc00000000ff */
[----:B------:R-:W3:Y:S01]  /*3230*/  MUFU.EX2 R65, R82 ;  /* 0x0000005200417308 */ /* 0x000ee20000000800 */
[C---:B--2---:R-:W-:Y:S01]  /*3240*/  FADD.FTZ R4, R20.reuse, R13 ;  /* 0x0000000d14047221 */ /* 0x044fe20000010000 */
[----:B------:R-:W-:Y:S02]  /*3250*/  F2FP.F16.F32.PACK_AB R13, R59, R54 ;  /* 0x000000363b0d723e */ /* 0x000fe400000000ff */
[----:B------:R-:W-:-:S04]  /*3260*/  F2FP.F16.F32.PACK_AB R27, R20, R27 ;  /* 0x0000001b141b723e */ /* 0x000fc800000000ff */
[----:B------:R-:W-:Y:S01]  /*3270*/  MUFU.EX2 R53, R53 ;  /* 0x0000003500357308 */ /* 0x000fe20000000800 */
[C---:B-1----:R-:W-:Y:S01]  /*3280*/  FADD.FTZ R6, R64.reuse, R15 ;  /* 0x0000000f40067221 */ /* 0x042fe20000010000 */
[----:B------:R-:W-:Y:S02]  /*3290*/  F2FP.F16.F32.PACK_AB R15, R71, R58 ;  /* 0x0000003a470f723e */ /* 0x000fe400000000ff */
[----:B------:R-:W-:-:S03]  /*32a0*/  F2FP.F16.F32.PACK_AB R64, R64, R57 ;  /* 0x000000394040723e */ /* 0x000fc600000000ff */
[----:B------:R0:W-:Y:S01]  /*32b0*/  STSM.16.M88.4 [R19], R12 ;  /* 0x0000000c13007844 */ /* 0x0001e20000000200 */
[----:B------:R-:W1:Y:S01]  /*32c0*/  MUFU.EX2 R60, R60 ;  /* 0x0000003c003c7308 */ /* 0x000e620000000800 */
[----:B---3--:R-:W-:Y:S02]  /*32d0*/  FADD.FTZ R5, R65, R4 ;  /* 0x0000000441057221 */ /* 0x008fe40000010000 */
[----:B------:R0:W-:Y:S05]  /*32e0*/  STSM.16.M88.4 [R17+0x6000], R24 ;  /* 0x0060001811007844 */ /* 0x0001ea0000000200 */
[----:B------:R-:W2:Y:S08]  /*32f0*/  MUFU.EX2 R28, R83 ;  /* 0x00000053001c7308 */ /* 0x000eb00000000800 */
[----:B------:R-:W-:Y:S01]  /*3300*/  MUFU.EX2 R86, R86 ;  /* 0x0000005600567308 */ /* 0x000fe20000000800 */
[----:B-1----:R-:W-:Y:S01]  /*3310*/  F2FP.F16.F32.PACK_AB R66, R60, R53 ;  /* 0x000000353c42723e */ /* 0x002fe200000000ff */
[----:B------:R-:W-:-:S04]  /*3320*/  FADD.FTZ R53, R53, R6 ;  /* 0x0000000635357221 */ /* 0x000fc80000010000 */
[----:B------:R-:W-:Y:S02]  /*3330*/  FADD.FTZ R4, R60, R53 ;  /* 0x000000353c047221 */ /* 0x000fe40000010000 */
[----:B------:R-:W1:Y:S01]  /*3340*/  MUFU.EX2 R87, R87 ;  /* 0x0000005700577308 */ /* 0x000e620000000800 */
[C---:B--2---:R-:W-:Y:S01]  /*3350*/  F2FP.F16.F32.PACK_AB R65, R28.reuse, R65 ;  /* 0x000000411c41723e */ /* 0x044fe200000000ff */
[----:B------:R-:W-:Y:S01]  /*3360*/  FADD.FTZ R5, R28, R5 ;  /* 0x000000051c057221 */ /* 0x000fe20000010000 */
[----:B-1----:R-:W-:-:S03]  /*3370*/  F2FP.F16.F32.PACK_AB R67, R87, R86 ;  /* 0x000000565743723e */ /* 0x002fc600000000ff */
[----:B------:R-:W-:Y:S02]  /*3380*/  FADD.FTZ R86, R86, R5 ;  /* 0x0000000556567221 */ /* 0x000fe40000010000 */
[----:B------:R0:W-:Y:S02]  /*3390*/  STSM.16.M88.4 [R16+0x6000], R64 ;  /* 0x0060004010007844 */ /* 0x0001e40000000200 */
[----:B------:R-:W-:Y:S01]  /*33a0*/  FADD.FTZ R5, R87, R86 ;  /* 0x0000005657057221 */ /* 0x000fe20000010000 */
[----:B------:R1:W-:Y:S06]  /*33b0*/  MEMBAR.ALL.CTA ;  /* 0x0000000000007992 */ /* 0x0003ec0000008000 */
[----:B-1----:R-:W1:Y:S02]  /*33c0*/  FENCE.VIEW.ASYNC.S ;  /* 0x00000000000073c6 */ /* 0x002e640000000000 */
[----:B-1----:R-:W-:Y:S01]  /*33d0*/  NOP ;  /* 0x0000000000007918 */ /* 0x002fe20000000000 */
[----:B------:R-:W-:Y:S05]  /*33e0*/  @!P1 BRA `(.L_x_10017) ;  /* 0x0000002000a49947 */ /* 0x000fea0003800000 */
        /* <DEDUP_REMOVED lines=28> */
[----:B------:R-:W-:Y:S01]  /*35b0*/  UMOV UR34, UR44 ;  /* 0x0000002c00227c82 */ /* 0x000fe20008000000 */
[----:B------:R-:W-:-:S09]  /*35c0*/  ULDC UR33, c[0x0][0x988] ;  /* 0x0002620000217ab9 */ /* 0x000fd20000000800 */
.L_x_10028:
[----:B------:R-:W-:Y:S01]  /*35d0*/  ISETP.NE.AND P2, PT, RZ, UR39, PT ;  /* 0x00000027ff007c0c */ /* 0x000fe2000bf45270 */
[----:B------:R-:W-:-:S04]  /*35e0*/  UISETP.NE.AND UP0, UPT, UR34, 0x1, UPT ;  /* 0x000000012200788c */ /* 0x000fc8000bf05270 */
[----:B------:R-:W-:-:S04]  /*35f0*/  USEL UR45, URZ, 0x1, UP0 ;  /* 0x000000013f2d7887 */ /* 0x000fc80008000000 */
[----:B------:R-:W-:-:S04]  /*3600*/  ULOP3.LUT UR45, UR28, UR45, URZ, 0x3c, !UPT ;  /* 0x0000002d1c2d7292 */ /* 0x000fc8000f8e3c3f */
[----:B------:R-:W-:Y:S08]  /*3610*/  @P2 BRA `(.L_x_10018) ;  /* 0x0000000000382947 */ /* 0x000ff00003800000 */
[----:B------:R-:W-:Y:S05]  /*3620*/  @!P0 BRA `(.L_x_10019) ;  /* 0x0000000000048947 */ /* 0x000fea0003800000 */
[----:B------:R-:W-:Y:S01]  /*3630*/  BPT.TRAP 0x1 ;  /* 0x000000040000795c */ /* 0x000fe20000300000 */
.L_x_10019:
[----:B------:R-:W-:Y:S01]  /*3640*/  UIADD3 UR6, UR34, 0x1, URZ ;  /* 0x0000000122067890 */ /* 0x000fe2000fffe03f */
[----:B------:R-:W-:-:S03]  /*3650*/  IMAD.U32 R0, RZ, RZ, UR45 ;  /* 0x0000002dff007e24 */ /* 0x000fc6000f8e00ff */
[----:B------:R-:W-:Y:S02]  /*3660*/  UISETP.NE.AND UP0, UPT, UR6, 0x2, UPT ;  /* 0x000000020600788c */ /* 0x000fe4000bf05270 */
[----:B------:R-:W-:Y:S02]  /*3670*/  SHF.L.U32 R0, R0, 0x1f, RZ ;  /* 0x0000001f00007819 */ /* 0x000fe400000006ff */
[----:B------:R-:W-:-:S04]  /*3680*/  USEL UR6, UR6, URZ, UP0 ;  /* 0x0000003f06067287 */ /* 0x000fc80008000000 */
[----:B------:R-:W-:-:S09]  /*3690*/  ULEA UR6, UR6, UR40, 0x3 ;  /* 0x0000002806067291 */ /* 0x000fd2000f8e183f */
[----:B------:R1:W2:Y:S01]  /*36a0*/  SYNCS.PHASECHK.TRANS64.TRYWAIT P1, [UR6+0x2d830], R0 ;  /* 0x02d83000ff0075a7 */ /* 0x0002a20008020146 */
[----:B------:R-:W-:Y:S05]  /*36b0*/  @!P0 BRA `(.L_x_10020) ;  /* 0x0000000000048947 */ /* 0x000fea0003800000 */
[----:B------:R-:W-:Y:S01]  /*36c0*/  BPT.TRAP 0x1 ;  /* 0x000000040000795c */ /* 0x000fe20000300000 */
.L_x_10020:
[----:B--2---:R-:W-:Y:S05]  /*36d0*/  @P1 BRA `(.L_x_10018) ;  /* 0x0000000000081947 */ /* 0x004fea0003800000 */
[----:B------:R-:W2:Y:S02]  /*36e0*/  SYNCS.PHASECHK.TRANS64.TRYWAIT P1, [UR6+0x2d830], R0 ;  /* 0x02d83000ff0075a7 */ /* 0x000ea40008020146 */
[----:B--2---:R-:W-:Y:S05]  /*36f0*/  @!P1 BRA `(.L_x_10021) ;  /* 0x0000007000849947 */ /* 0x004fea0003800000 */
.L_x_10018:
[----:B--2---:R-:W2:Y:S01]  /*3700*/  S2R R3, SR_TID.X ;  /* 0x0000000000037919 */ /* 0x004ea20000002100 */
[----:B------:R-:W-:Y:S01]  /*3710*/  UIADD3 UR44, UR34, 0x1, URZ ;  /* 0x00000001222c7890 */ /* 0x000fe2000fffe03f */
[----:B------:R-:W-:Y:S01]  /*3720*/  UMOV UR7, 0x80000020 ;  /* 0x8000002000077882 */ /* 0x000fe20000000000 */
[----:B------:R-:W-:Y:S02]  /*3730*/  UMOV UR11, 0x80000020 ;  /* 0x80000020000b7882 */ /* 0x000fe40000000000 */
[----:B------:R-:W-:Y:S01]  /*3740*/  UISETP.NE.AND UP0, UPT, UR44, 0x2, UPT ;  /* 0x000000022c00788c */ /* 0x000fe2000bf05270 */
[----:B------:R-:W-:Y:S01]  /*3750*/  UMOV UR15, 0x80000020 ;  /* 0x80000020000f7882 */ /* 0x000fe20000000000 */
[----:B------:R-:W-:Y:S02]  /*3760*/  UMOV UR19, 0x80000020 ;  /* 0x8000002000137882 */ /* 0x000fe40000000000 */
[----:B------:R-:W-:Y:S01]  /*3770*/  USEL UR44, UR44, URZ, UP0 ;  /* 0x0000003f2c2c7287 */ /* 0x000fe20008000000 */
[----:B------:R-:W-:Y:S01]  /*3780*/  UMOV UR23, 0x80000020 ;  /* 0x8000002000177882 */ /* 0x000fe20000000000 */
[----:B------:R-:W-:-:S02]  /*3790*/  UMOV UR27, 0x80000020 ;  /* 0x80000020001b7882 */ /* 0x000fc40000000000 */
[----:B------:R-:W-:-:S04]  /*37a0*/  UIMAD UR6, UR44, 0x600, UR32 ;  /* 0x000006002c0678a4 */ /* 0x000fc8000f8e0220 */
[----:B------:R-:W-:Y:S02]  /*37b0*/  UIADD3 UR10, UR6, 0x2, URZ ;  /* 0x00000002060a7890 */ /* 0x000fe4000fffe03f */
[----:B------:R-:W-:Y:S02]  /*37c0*/  UIADD3 UR14, UR6, 0x200, URZ ;  /* 0x00000200060e7890 */ /* 0x000fe4000fffe03f */
[----:B------:R-:W-:Y:S02]  /*37d0*/  UIADD3 UR18, UR6, 0x202, URZ ;  /* 0x0000020206127890 */ /* 0x000fe4000fffe03f */
[----:B------:R-:W-:Y:S02]  /*37e0*/  UIADD3 UR22, UR6, 0x400, URZ ;  /* 0x0000040006167890 */ /* 0x000fe4000fffe03f */
[----:B------:R-:W-:Y:S01]  /*37f0*/  UIADD3 UR26, UR6, 0x402, URZ ;  /* 0x00000402061a7890 */ /* 0x000fe2000fffe03f */
[----:B--2---:R-:W-:-:S04]  /*3800*/  SHF.R.U32.HI R3, RZ, 0x7, R3 ;  /* 0x00000007ff037819 */ /* 0x004fc80000011603 */
[----:B-1----:R-:W-:-:S05]  /*3810*/  IADD3 R0, R3, 0x8, RZ ;  /* 0x0000000803007810 */ /* 0x002fca0007ffe0ff */
[----:B------:R1:W-:Y:S06]  /*3820*/  BAR.SYNC.DEFER_BLOCKING R0, 0x100 ;  /* 0x000400000000751d */ /* 0x0003ec0000010000 */
[----:B0-----:R-:W-:-:S06]  /*3830*/  WARPGROUP.ARRIVE ;  /* 0x00000000000079c5 */ /* 0x001fcc0000000000 */
        /* <DEDUP_REMOVED lines=17> */
[----:B-1----:R-:W-:Y:S05]  /*3950*/  @P2 BRA `(.L_x_10022) ;  /* 0x00000000002c2947 */ /* 0x002fea0003800000 */
[----:B------:R-:W-:Y:S05]  /*3960*/  @!P0 BRA `(.L_x_10023) ;  /* 0x0000000000048947 */ /* 0x000fea0003800000 */
[----:B------:R-:W-:Y:S01]  /*3970*/  BPT.TRAP 0x1 ;  /* 0x000000040000795c */ /* 0x000fe20000300000 */
.L_x_10023:
[----:B------:R-:W-:Y:S01]  /*3980*/  ULEA UR6, UR34, UR40, 0x3 ;  /* 0x0000002822067291 */ /* 0x000fe2000f8e183f */
[----:B------:R-:W-:-:S05]  /*3990*/  IMAD.U32 R0, RZ, RZ, UR28 ;  /* 0x0000001cff007e24 */ /* 0x000fca000f8e00ff */
[----:B------:R-:W-:-:S04]  /*39a0*/  SHF.L.U32 R0, R0, 0x1f, RZ ;  /* 0x0000001f00007819 */ /* 0x000fc800000006ff */
[----:B------:R0:W1:Y:S01]  /*39b0*/  SYNCS.PHASECHK.TRANS64.TRYWAIT P1, [UR6+0x2d850], R0 ;  /* 0x02d85000ff0075a7 */ /* 0x0000620008020146 */
[----:B------:R-:W-:Y:S05]  /*39c0*/  @!P0 BRA `(.L_x_10024) ;  /* 0x0000000000048947 */ /* 0x000fea0003800000 */
[----:B------:R-:W-:Y:S01]  /*39d0*/  BPT.TRAP 0x1 ;  /* 0x000000040000795c */ /* 0x000fe20000300000 */
.L_x_10024:
[----:B-1----:R-:W-:Y:S05]  /*39e0*/  @P1 BRA `(.L_x_10022) ;  /* 0x0000000000081947 */ /* 0x002fea0003800000 */
[----:B------:R-:W1:Y:S02]  /*39f0*/  SYNCS.PHASECHK.TRANS64.TRYWAIT P1, [UR6+0x2d850], R0 ;  /* 0x02d85000ff0075a7 */ /* 0x000e640008020146 */
[----:B-1----:R-:W-:Y:S05]  /*3a00*/  @!P1 BRA `(.L_x_10025) ;  /* 0x0000006c00d89947 */ /* 0x002fea0003800000 */
.L_x_10022:
[----:B------:R-:W-:Y:S01]  /*3a10*/  UIADD3 UR6, UR40, 0x400, URZ ;  /* 0x0000040028067890 */ /* 0x000fe2000fffe03f */
[----:B------:R-:W-:Y:S01]  /*3a20*/  WARPGROUP.ARRIVE ;  /* 0x00000000000079c5 */ /* 0x000fe20000000000 */
[----:B------:R-:W-:Y:S01]  /*3a30*/  UMOV UR29, 0x40000040 ;  /* 0x40000040001d7882 */ /* 0x000fe20000000000 */
[----:B------:R-:W-:Y:S01]  /*3a40*/  UMOV UR31, 0x80000020 ;  /* 0x80000020001f7882 */ /* 0x000fe20000000000 */
[----:B------:R-:W-:-:S03]  /*3a50*/  USHF.R.U32.HI UR6, URZ, 0x4, UR6 ;  /* 0x000000043f067899 */ /* 0x000fc60008011606 */
[----:B------:R-:W1:Y:S01]  /*3a60*/  S2R R8, SR_TID.X ;  /* 0x0000000000087919 */ /* 0x000e620000002100 */
[----:B------:R-:W-:-:S04]  /*3a70*/  ULOP3.LUT UR6, UR6, 0x3fff, URZ, 0xc0, !UPT ;  /* 0x00003fff06067892 */ /* 0x000fc8000f8ec03f */
[----:B------:R-:W-:Y:S02]  /*3a80*/  ULOP3.LUT UR7, UR6, 0x2000000, URZ, 0xfc, !UPT ;  /* 0x0200000006077892 */ /* 0x000fe4000f8efc3f */
[----:B------:R-:W-:Y:S02]  /*3a90*/  ULOP3.LUT UR6, UR37, 0x10000, URZ, 0xfc, !UPT ;  /* 0x0001000025067892 */ /* 0x000fe4000f8efc3f */
[----:B------:R-:W-:-:S05]  /*3aa0*/  UIMAD UR7, UR34, 0x600, UR7 ;  /* 0x00000600220778a4 */ /* 0x000fca000f8e0207 */
[----:B------:R-:W-:Y:S02]  /*3ab0*/  UMOV UR28, UR6 ;  /* 0x00000006001c7c82 */ /* 0x000fe40008000000 */
[----:B------:R-:W-:Y:S02]  /*3ac0*/  UMOV UR30, UR7 ;  /* 0x00000007001e7c82 */ /* 0x000fe40008000000 */
[----:B------:R-:W-:Y:S01]  /*3ad0*/  HGMMA.64x96x16.F32 R88, gdesc[UR28].tnspB, R88, gsb0 ;  /* 0x416000001c5879f0 */ /* 0x000fe20008000858 */
[----:B------:R-:W-:Y:S02]  /*3ae0*/  UIADD3 UR28, UR6, 0x2, URZ ;  /* 0x00000002061c7890 */ /* 0x000fe4000fffe03f */
[----:B------:R-:W-:Y:S01]  /*3af0*/  UIADD3 UR30, UR7, 0x40, URZ ;  /* 0x00000040071e7890 */ /* 0x000fe2000fffe03f */
[----:B------:R-:W-:Y:S01]  /*3b00*/  UMOV UR29, 0x40000040 ;  /* 0x40000040001d7882 */ /* 0x000fe20000000000 */
[----:B------:R-:W-:Y:S01]  /*3b10*/  UMOV UR31, 0x80000020 ;  /* 0x80000020001f7882 */ /* 0x000fe20000000000 */
[----:B-1----:R-:W-:-:S02]  /*3b20*/  SHF.R.U32.HI R3, RZ, 0x7, R8 ;  /* 0x00000007ff037819 */ /* 0x002fc40000011608 */
[----:B------:R-:W-:-:S03]  /*3b30*/  ISETP.GE.U32.AND P1, PT, R8, 0x180, PT ;  /* 0x000001800800780c */ /* 0x000fc60003f26070 */
[----:B0-----:R-:W-:-:S05]  /*3b40*/  VIADD R0, R3, 0x9 ;  /* 0x0000000903007836 */ /* 0x001fca0000000000 */
[----:B------:R-:W-:Y:S01]  /*3b50*/  SEL R0, R0, 0x9, !P1 ;  /* 0x0000000900007807 */ /* 0x000fe20004800000 */
[----:B------:R-:W-:Y:S02]  /*3b60*/  WARPGROUP.DEPBAR.LE gsb0, 0x0 ;  /* 0x00008000000079c5 */ /* 0x000fe40000010000 */
[----:B------:R-:W-:-:S06]  /*3b70*/  WARPGROUP.ARRIVE ;  /* 0x00000000000079c5 */ /* 0x000fcc0000000000 */
[----:B------:R-:W-:Y:S01]  /*3b80*/  HGMMA.64x96x16.F32 R88, gdesc[UR28].tnspB, R88, gsb0 ;  /* 0x416000001c5879f0 */ /* 0x000fe20008000858 */
[----:B------:R-:W-:Y:S02]  /*3b90*/  UIADD3 UR28, UR6, 0x4, URZ ;  /* 0x00000004061c7890 */ /* 0x000fe4000fffe03f */
[----:B------:R-:W-:Y:S01]  /*3ba0*/  UIADD3 UR30, UR7, 0x80, URZ ;  /* 0x00000080071e7890 */ /* 0x000fe2000fffe03f */
[----:B------:R-:W-:Y:S01]  /*3bb0*/  UMOV UR29, 0x40000040 ;  /* 0x40000040001d7882 */ /* 0x000fe20000000000 */
[----:B------:R-:W-:Y:S01]  /*3bc0*/  UMOV UR31, 0x80000020 ;  /* 0x80000020001f7882 */ /* 0x000fe20000000000 */
        /* <DEDUP_REMOVED lines=37> */
[----:B------:R-:W-:Y:S03]  /*3e20*/  HGMMA.64x96x16.F32 R88, gdesc[UR28].tnspB, R88, gsb0 ;  /* 0x416000001c5879f0 */ /* 0x000fe60008000858 */
[----:B------:R-:W-:Y:S02]  /*3e30*/  WARPGROUP.DEPBAR.LE gsb0, 0x0 ;  /* 0x00008000000079c5 */ /* 0x000fe40000010000 */
[----:B------:R0:W-:Y:S06]  /*3e40*/  BAR.ARV R0, 0x100 ;  /* 0x000400000000751d */ /* 0x0001ec0000002000 */
[----:B------:R-:W-:Y:S05]  /*3e50*/  @!P0 BRA `(.L_x_10026) ;  /* 0x0000000000048947 */ /* 0x000fea0003800000 */
[----:B------:R-:W-:Y:S01]  /*3e60*/  BPT.TRAP 0x1 ;  /* 0x000000040000795c */ /* 0x000fe20000300000 */
.L_x_10026:
        /* <DEDUP_REMOVED lines=76> */
[C---:B------:R-:W-:Y:S01]  /*4330*/  FMUL.FTZ R8, R0.reuse, UR33 ;  /* 0x0000002100087c20 */ /* 0x040fe20008410000 */
[----:B------:R-:W-:-:S03]  /*4340*/  FADD.FTZ R7, -R0, R7 ;  /* 0x0000000700077221 */ /* 0x000fc60000010100 */
        /* <DEDUP_REMOVED lines=32> */
[C---:B------:R-:W-:Y:S01]  /*4550*/  FADD.FTZ R6, -R3.reuse, R6 ;  /* 0x0000000603067221 */ /* 0x040fe20000010100 */
[----:B------:R-:W-:Y:S01]  /*4560*/  FMUL.FTZ R8, R3, UR33 ;  /* 0x0000002103087c20 */ /* 0x000fe20008410000 */
[----:B------:R-:W-:Y:S01]  /*4570*/  FMUL.FTZ R7, R7, UR33 ;  /* 0x0000002107077c20 */ /* 0x000fe20008410000 */
[----:B------:R-:W-:Y:S01]  /*4580*/  MUFU.EX2 R9, R9 ;  /* 0x0000000900097308 */ /* 0x000fe20000000800 */
[----:B------:R-:W-:Y:S01]  /*4590*/  FMUL.FTZ R6, R6, UR33 ;  /* 0x0000002106067c20 */ /* 0x000fe20008410000 */
        /* <DEDUP_REMOVED lines=31> */
[----:B------:R-:W-:-:S07]  /*4790*/  FFMA.FTZ R70, R87, UR33, -R8 ;  /* 0x0000002157467c23 */ /* 0x000fce0008010808 */
[----:B------:R-:W2:Y:S01]  /*47a0*/  MUFU.EX2 R139, R139 ;  /* 0x0000008b008b7308 */ /* 0x000ea20000000800 */
[----:B-1----:R-:W-:-:S07]  /*47b0*/  FFMA.FTZ R4, R6, R5, R26 ;  /* 0x0000000506047223 */ /* 0x002fce000001001a */
[----:B------:R-:W1:Y:S01]  /*47c0*/  MUFU.EX2 R11, R11 ;  /* 0x0000000b000b7308 */ /* 0x000e620000000800 */
[----:B0-----:R-:W-:Y:S01]  /*47d0*/  FADD.FTZ R46, R10, R43 ;  /* 0x0000002b0a2e7221 */ /* 0x001fe20000010000 */
[--C-:B------:R-:W-:Y:S01]  /*47e0*/  FFMA.FTZ R43, R66, UR33, -R8.reuse ;  /* 0x00000021422b7c23 */ /* 0x100fe20008010808 */
[----:B------:R-:W-:-:S05]  /*47f0*/  FFMA.FTZ R66, R83, UR33, -R8 ;  /* 0x0000002153427c23 */ /* 0x000fca0008010808 */
        /* <DEDUP_REMOVED lines=125> */
.L_x_10027:
[----:B------:R-:W-:Y:S01]  /*4fd0*/  ULEA UR6, UR34, UR40, 0x3 ;  /* 0x0000002822067291 */ /* 0x000fe2000f8e183f */
[----:B------:R-:W-:Y:S01]  /*4fe0*/  F2FP.F16.F32.PACK_AB R8, R10, R9 ;  /* 0x000000090a08723e */ /* 0x000fe200000000ff */
[----:B------:R-:W-:Y:S01]  /*4ff0*/  UMOV UR28, UR45 ;  /* 0x0000002d001c7c82 */ /* 0x000fe20008000000 */
[----:B------:R-:W-:Y:S01]  /*5000*/  F2FP.F16.F32.PACK_AB R10, R12, R11 ;  /* 0x0000000b0c0a723e */ /* 0x000fe200000000ff */
[----:B------:R-:W-:Y:S01]  /*5010*/  UIADD3 UR6, UR6, 0x2d860, URZ ;  /* 0x0002d86006067890 */ /* 0x000fe2000fffe03f */
[----:B------:R-:W-:Y:S01]  /*5020*/  F2FP.F16.F32.PACK_AB R12, R14, R13 ;  /* 0x0000000d0e0c723e */ /* 0x000fe200000000ff */
[----:B------:R-:W-:Y:S01]  /*5030*/  UMOV UR34, UR44 ;  /* 0x0000002c00227c82 */ /* 0x000fe20008000000 */
[----:B------:R-:W-:Y:S01]  /*5040*/  F2FP.F16.F32.PACK_AB R9, R139, R26 ;  /* 0x0000001a8b09723e */ /* 0x000fe200000000ff */
[----:B------:R-:W-:Y:S01]  /*5050*/  UPRMT UR6, UR41, 0x654, UR6 ;  /* 0x0000065429067896 */ /* 0x000fe20008000006 */
        /* <DEDUP_REMOVED lines=8> */
[----:B------:R-:W-:Y:S01]  /*50e0*/  SYNCS.ARRIVE.TRANS64.RED.A1T0 RZ, [UR6], RZ ;  /* 0x000000ffffff79a7 */ /* 0x000fe20008100406 */
[----:B------:R-:W-:Y:S01]  /*50f0*/  STSM.16.M88.4 [R2+0x21800], R8 ;  /* 0x0218000802007844 */ /* 0x000fe20000000200 */
[----:B------:R-:W-:Y:S01]  /*5100*/  F2FP.F16.F32.PACK_AB R44, R24, R21 ;  /* 0x00000015182c723e */ /* 0x000fe200000000ff */
[----:B------:R-:W-:Y:S01]  /*5110*/  UIADD3 UR6, UR35, -0x1, URZ ;  /* 0xffffffff23067890 */ /* 0x000fe2000fffe03f */
[----:B------:R-:W-:Y:S01]  /*5120*/  F2FP.F16.F32.PACK_AB R45, R81, R45 ;  /* 0x0000002d512d723e */ /* 0x000fe200000000ff */
[----:B------:R0:W-:Y:S01]  /*5130*/  STSM.16.M88.4 [R18], R12 ;  /* 0x0000000c12007844 */ /* 0x0001e20000000200 */
[----:B------:R-:W-:Y:S01]  /*5140*/  F2FP.F16.F32.PACK_AB R46, R28, R25 ;  /* 0x000000191c2e723e */ /* 0x000fe200000000ff */
[-C--:B------:R-:W-:Y:S01]  /*5150*/  FMUL.FTZ R96, R96, R7.reuse ;  /* 0x0000000760607220 */ /* 0x080fe20000410000 */
[----:B------:R-:W-:Y:S01]  /*5160*/  F2FP.F16.F32.PACK_AB R47, R47, R34 ;  /* 0x000000222f2f723e */ /* 0x000fe200000000ff */
[----:B------:R-:W-:Y:S01]  /*5170*/  FMUL.FTZ R97, R97, R7 ;  /* 0x0000000761617220 */ /* 0x000fe20000410000 */
[----:B------:R-:W-:Y:S01]  /*5180*/  F2FP.F16.F32.PACK_AB R24, R32, R29 ;  /* 0x0000001d2018723e */ /* 0x000fe200000000ff */
[----:B------:R-:W-:Y:S01]  /*5190*/  FMUL.FTZ R100, R100, R7 ;  /* 0x0000000764647220 */ /* 0x000fe20000410000 */
        /* <DEDUP_REMOVED lines=14> */
[----:B0-----:R-:W-:Y:S01]  /*5280*/  F2FP.F16.F32.PACK_AB R14, R64, R61 ;  /* 0x0000003d400e723e */ /* 0x001fe200000000ff */
[----:B------:R-:W-:Y:S01]  /*5290*/  FMUL.FTZ R112, R112, R7 ;  /* 0x0000000770707220 */ /* 0x000fe20000410000 */
[----:B------:R-:W-:Y:S01]  /*52a0*/  F2FP.F16.F32.PACK_AB R8, R52, R49 ;  /* 0x000000313408723e */ /* 0x000fe200000000ff */
[----:B------:R1:W-:Y:S01]  /*52b0*/  STSM.16.M88.4 [R2+0x27800], R28 ;  /* 0x0278001c02007844 */ /* 0x0003e20000000200 */
        /* <DEDUP_REMOVED lines=17> */
[----:B------:R1:W-:Y:S01]  /*53d0*/  STSM.16.M88.4 [R17+0x6000], R12 ;  /* 0x0060000c11007844 */ /* 0x0003e20000000200 */
[----:B------:R-:W-:Y:S01]  /*53e0*/  F2FP.F16.F32.PACK_AB R67, R70, R67 ;  /* 0x000000434643723e */ /* 0x000fe200000000ff */
[-C--:B------:R-:W-:Y:S01]  /*53f0*/  FMUL.FTZ R128, R128, R7.reuse ;  /* 0x0000000780807220 */ /* 0x080fe20000410000 */
[----:B------:R-:W-:Y:S01]  /*5400*/  ISETP.LT.AND P1, PT, RZ, UR35, PT ;  /* 0x00000023ff007c0c */ /* 0x000fe2000bf21270 */
[----:B------:R-:W-:Y:S01]  /*5410*/  UMOV UR35, UR6 ;  /* 0x0000000600237c82 */ /* 0x000fe20008000000 */
[-C--:B------:R-:W-:Y:S01]  /*5420*/  FMUL.FTZ R129, R129, R7.reuse ;  /* 0x0000000781817220 */ /* 0x080fe20000410000 */
[----:B------:R1:W-:Y:S01]  /*5430*/  STSM.16.M88.4 [R16+0x6000], R64 ;  /* 0x0060004010007844 */ /* 0x0003e20000000200 */
[-C--:B------:R-:W-:Y:S01]  /*5440*/  FMUL.FTZ R132, R132, R7.reuse ;  /* 0x0000000784847220 */ /* 0x080fe20000410000 */
[----:B------:R-:W-:Y:S01]  /*5450*/  FMUL.FTZ R133, R133, R7 ;  /* 0x0000000785857220 */ /* 0x000fe20000410000 */
[-C--:B------:R-:W-:Y:S01]  /*5460*/  FMUL.FTZ R90, R90, R6.reuse ;  /* 0x000000065a5a7220 */ /* 0x080fe20000410000 */
[----:B------:R-:W-:Y:S01]  /*5470*/  @!PT LDS RZ, [RZ] ;  /* 0x00000000fffff984 */ /* 0x000fe20000000800 */
[----:B------:R-:W-:Y:S01]  /*5480*/  @!PT LDS RZ, [RZ] ;  /* 0x00000000fffff984 */ /* 0x000fe20000000800 */
[----:B------:R-:W-:Y:S01]  /*5490*/  @!PT LDS RZ, [RZ] ;  /* 0x00000000fffff984 */ /* 0x000fe20000000800 */
[----:B------:R-:W-:Y:S01]  /*54a0*/  @!PT LDS RZ, [RZ] ;  /* 0x00000000fffff984 */ /* 0x000fe20000000800 */
[----:B------:R0:W-:Y:S06]  /*54b0*/  MEMBAR.ALL.CTA ;  /* 0x0000000000007992 */ /* 0x0001ec0000008000 */
[----:B0-----:R-:W0:Y:S01]  /*54c0*/  FENCE.VIEW.ASYNC.S ;  /* 0x00000000000073c6 */ /* 0x001e220000000000 */
        /* <DEDUP_REMOVED lines=25> */
[----:B0-----:R-:W-:Y:S01]  /*5660*/  NOP ;  /* 0x0000000000007918 */ /* 0x001fe20000000000 */
[----:B-1----:R-:W-:Y:S05]  /*5670*/  @P1 BRA `(.L_x_10028) ;  /* 0xffffffdc00d41947 */ /* 0x002fea000383ffff */
.L_x_10017:
[----:B------:R-:W-:Y:S06]  /*5680*/  BAR.ARV 0x8, 0x200 ;  /* 0x0208000000007b1d */ /* 0x000fec0000002000 */
[----:B------:R-:W-:Y:S05]  /*5690*/  @!P0 BRA `(.L_x_10029) ;  /* 0x0000000000048947 */ /* 0x000fea0003800000 */
[----:B------:R-:W-:Y:S01]  /*56a0*/  BPT.TRAP 0x1 ;  /* 0x000000040000795c */ /* 0x000fe20000300000 */
.L_x_10029:
[----:B------:R-:W-:Y:S01]  /*56b0*/  ULEA UR8, UR44, UR40, 0x3 ;  /* 0x000000282c087291 */ /* 0x000fe2000f8e183f */
[----:B------:R-:W-:-:S05]  /*56c0*/  IMAD.U32 R6, RZ, RZ, UR45 ;  /* 0x0000002dff067e24 */ /* 0x000fca000f8e00ff */
[----:B------:R-:W-:-:S04]  /*56d0*/  SHF.L.U32 R6, R6, 0x1f, RZ ;  /* 0x0000001f06067819 */ /* 0x000fc800000006ff */
[----:B------:R1:W2:Y:S01]  /*56e0*/  SYNCS.PHASECHK.TRANS64.TRYWAIT P1, [UR8+0x2d850], R6 ;  /* 0x02d85006ff0075a7 */ /* 0x0002a20008020148 */
[----:B------:R-:W-:Y:S05]  /*56f0*/  @!P0 BRA `(.L_x_10030) ;  /* 0x0000000000048947 */ /* 0x000fea0003800000 */
[----:B------:R-:W-:Y:S01]  /*5700*/  BPT.TRAP 0x1 ;  /* 0x000000040000795c */ /* 0x000fe20000300000 */
.L_x_10030:
[----:B--2---:R-:W-:Y:S05]  /*5710*/  @P1 BRA `(.L_x_10031) ;  /* 0x0000000000081947 */ /* 0x004fea0003800000 */
[----:B------:R-:W2:Y:S02]  /*5720*/  SYNCS.PHASECHK.TRANS64.TRYWAIT P1, [UR8+0x2d850], R6 ;  /* 0x02d85006ff0075a7 */ /* 0x000ea40008020148 */
[----:B--2---:R-:W-:Y:S05]  /*5730*/  @!P1 BRA `(.L_x_10032) ;  /* 0x0000005000a49947 */ /* 0x004fea0003800000 */
.L_x_10031:
[----:B------:R-:W-:Y:S01]  /*5740*/  UIADD3 UR4, UR40, 0x400, URZ ;  /* 0x0000040028047890 */ /* 0x000fe2000fffe03f */
[----:B------:R-:W-:Y:S01]  /*5750*/  WARPGROUP.ARRIVE ;  /* 0x00000000000079c5 */ /* 0x000fe20000000000 */
[----:B------:R-:W-:Y:S01]  /*5760*/  ULOP3.LUT UR37, UR37, 0x10000, URZ, 0xfc, !UPT ;  /* 0x0001000025257892 */ /* 0x000fe2000f8efc3f */
[----:B--2---:R-:W2:Y:S01]  /*5770*/  SHFL.BFLY PT, R7, R4, 0x2, 0x1f ;  /* 0x0c401f0004077f89 */ /* 0x004ea200000e0000 */
[----:B------:R-:W-:Y:S01]  /*5780*/  USHF.R.U32.HI UR4, URZ, 0x4, UR4 ;  /* 0x000000043f047899 */ /* 0x000fe20008011604 */
[----:B------:R-:W-:Y:S01]  /*5790*/  IMAD.MOV.U32 R55, RZ, RZ, RZ ;  /* 0x000000ffff377224 */ /* 0x000fe200078e00ff */
[----:B------:R-:W-:Y:S01]  /*57a0*/  UMOV UR5, 0x40000040 ;  /* 0x4000004000057882 */ /* 0x000fe20000000000 */
[----:B------:R-:W-:Y:S01]  /*57b0*/  UMOV UR7, 0x80000020 ;  /* 0x8000002000077882 */ /* 0x000fe20000000000 */
[----:B------:R-:W-:Y:S01]  /*57c0*/  ULOP3.LUT UR4, UR4, 0x3fff, URZ, 0xc0, !UPT ;  /* 0x00003fff04047892 */ /* 0x000fe2000f8ec03f */
[----:B-1----:R-:W0:Y:S01]  /*57d0*/  SHFL.BFLY PT, R6, R5, 0x2, 0x1f ;  /* 0x0c401f0005067f89 */ /* 0x002e2200000e0000 */
[----:B------:R-:W-:-:S02]  /*57e0*/  IMAD.MOV.U32 R33, RZ, RZ, -0x800000 ;  /* 0xff800000ff217424 */ /* 0x000fc400078e00ff */
[----:B------:R-:W-:Y:S01]  /*57f0*/  ULOP3.LUT UR4, UR4, 0x2000000, URZ, 0xfc, !UPT ;  /* 0x0200000004047892 */ /* 0x000fe2000f8efc3f */
[----:B------:R-:W-:-:S03]  /*5800*/  IMAD.MOV.U32 R32, RZ, RZ, -0x800000 ;  /* 0xff800000ff207424 */ /* 0x000fc600078e00ff */
[----:B------:R-:W-:-:S03]  /*5810*/  UIMAD UR9, UR44, 0x600, UR4 ;  /* 0x000006002c0978a4 */ /* 0x000fc6000f8e0204 */
[----:B------:R-:W-:-:S04]  /*5820*/  UMOV UR4, UR37 ;  /* 0x0000002500047c82 */ /* 0x000fc80008000000 */
[----:B------:R-:W-:Y:S02]  /*5830*/  UMOV UR6, UR9 ;  /* 0x0000000900067c82 */ /* 0x000fe40008000000 */
[----:B------:R-:W-:Y:S01]  /*5840*/  HGMMA.64x96x16.F32 R88, gdesc[UR4].tnspB, R88, gsb0 ;  /* 0x41600000045879f0 */ /* 0x000fe20008000858 */
[----:B------:R-:W-:Y:S01]  /*5850*/  UIADD3 UR4, UR37, 0x2, URZ ;  /* 0x0000000225047890 */ /* 0x000fe2000fffe03f */
[----:B--2---:R-:W-:Y:S01]  /*5860*/  FADD.FTZ R7, R7, R4 ;  /* 0x0000000407077221 */ /* 0x004fe20000010000 */
[----:B------:R-:W-:Y:S01]  /*5870*/  UIADD3 UR6, UR9, 0x40, URZ ;  /* 0x0000004009067890 */ /* 0x000fe2000fffe03f */
[----:B------:R-:W-:Y:S01]  /*5880*/  UMOV UR5, 0x40000040 ;  /* 0x4000004000057882 */ /* 0x000fe20000000000 */
[----:B------:R-:W-:Y:S01]  /*5890*/  UMOV UR7, 0x80000020 ;  /* 0x8000002000077882 */ /* 0x000fe20000000000 */
[----:B0-----:R-:W-:Y:S01]  /*58a0*/  FADD.FTZ R8, R6, R5 ;  /* 0x0000000506087221 */ /* 0x001fe20000010000 */
[----:B------:R-:W-:Y:S01]  /*58b0*/  IMAD.U32 R5, RZ, RZ, UR33 ;  /* 0x00000021ff057e24 */ /* 0x000fe2000f8e00ff */
[----:B------:R-:W0:Y:S04]  /*58c0*/  SHFL.BFLY PT, R6, R7, 0x1, 0x1f ;  /* 0x0c201f0007067f89 */ /* 0x000e2800000e0000 */
[----:B------:R-:W1:Y:S01]  /*58d0*/  SHFL.BFLY PT, R9, R8, 0x1, 0x1f ;  /* 0x0c201f0008097f89 */ /* 0x000e6200000e0000 */
[----:B0-----:R-:W-:Y:S01]  /*58e0*/  FADD.FTZ R10, R7, R6 ;  /* 0x00000006070a7221 */ /* 0x001fe20000010000 */
[----:B------:R-:W-:-:S02]  /*58f0*/  IMAD.U32 R7, RZ, RZ, UR33 ;  /* 0x00000021ff077e24 */ /* 0x000fc4000f8e00ff */
[----:B-1----:R-:W-:Y:S02]  /*5900*/  FADD.FTZ R11, R8, R9 ;  /* 0x00000009080b7221 */ /* 0x002fe40000010000 */
[----:B------:R-:W-:Y:S01]  /*5910*/  FSETP.NE.FTZ.AND P1, PT, R10, RZ, PT ;  /* 0x000000ff0a00720b */ /* 0x000fe20003f35000 */
[----:B------:R-:W-:Y:S02]  /*5920*/  IMAD.MOV.U32 R9, RZ, RZ, RZ ;  /* 0x000000ffff097224 */ /* 0x000fe400078e00ff */
        /* <DEDUP_REMOVED lines=57> */
[----:B0-23--:R-:W-:Y:S05]  /*5cc0*/  @!P0 BRA `(.L_x_10033) ;  /* 0x0000000000048947 */ /* 0x00dfea0003800000 */
[----:B------:R-:W-:Y:S01]  /*5cd0*/  BPT.TRAP 0x1 ;  /* 0x000000040000795c */ /* 0x000fe20000300000 */
.L_x_10033:
[----:B------:R-:W0:Y:S01]  /*5ce0*/  S2UR UR6, SR_SWINHI ;  /* 0x00000000000679c3 */ /* 0x000e220000002f00 */
[----:B------:R-:W-:Y:S01]  /*5cf0*/  LEA R11, R138, R22, 0x5 ;  /* 0x000000168a0b7211 */ /* 0x000fe200078e28ff */
[----:B------:R-:W-:Y:S01]  /*5d00*/  FMUL.FTZ R6, R93, R55 ;  /* 0x000000375d067220 */ /* 0x000fe20000410000 */
[----:B------:R-:W-:Y:S01]  /*5d10*/  IMAD R61, RZ, RZ, -UR43 ;  /* 0x8000002bff3d7e24 */ /* 0x000fe2000f8e02ff */
[----:B------:R-:W-:Y:S01]  /*5d20*/  ULDC UR7, c[0x0][0xc44] ;  /* 0x0003110000077ab9 */ /* 0x000fe20000000800 */
[----:B------:R-:W-:Y:S01]  /*5d30*/  UIADD3 UR8, UR8, 0x2d860, URZ ;  /* 0x0002d86008087890 */ /* 0x000fe2000fffe03f */
[-C--:B------:R-:W-:Y:S01]  /*5d40*/  FMUL.FTZ R62, R95, R9.reuse ;  /* 0x000000095f3e7220 */ /* 0x080fe20000410000 */
[----:B------:R-:W-:Y:S01]  /*5d50*/  ULDC.64 UR10, c[0x0][0xb90] ;  /* 0x0002e400000a7ab9 */ /* 0x000fe20000000a00 */
[----:B------:R-:W1:Y:S01]  /*5d60*/  LDC R60, c[0x0][0xbe8] ;  /* 0x0002fa00ff3c7b82 */ /* 0x000e620000000800 */
[----:B------:R-:W-:Y:S01]  /*5d70*/  UPRMT UR8, UR41, 0x654, UR8 ;  /* 0x0000065429087896 */ /* 0x000fe20008000008 */
        /* <DEDUP_REMOVED lines=26> */
[----:B------:R-:W-:Y:S01]  /*5f20*/  USHF.R.S32.HI UR12, URZ, 0x1f, UR7 ;  /* 0x0000001f3f0c7899 */ /* 0x000fe20008011407 */
[----:B------:R-:W-:Y:S01]  /*5f30*/  IMAD.WIDE R38, R11, 0x2, R38 ;  /* 0x000000020b267825 */ /* 0x000fe200078e0226 */
[----:B------:R-:W-:-:S03]  /*5f40*/  IADD3 R31, P1, R4, 0x6000, RZ ;  /* 0x00006000041f7810 */ /* 0x000fc60007f3e0ff */
[----:B------:R-:W-:Y:S01]  /*5f50*/  FMUL.FTZ R72, R126, R9 ;  /* 0x000000097e487220 */ /* 0x000fe20000410000 */
[----:B------:R-:W-:Y:S01]  /*5f60*/  IADD3 R27, P3, R4, 0x3000, RZ ;  /* 0x00003000041b7810 */ /* 0x000fe20007f7e0ff */
[----:B--2---:R-:W-:Y:S01]  /*5f70*/  IMAD R61, R26, R61, UR36 ;  /* 0x000000241a3d7e24 */ /* 0x004fe2000f8e023d */
[----:B------:R-:W-:Y:S01]  /*5f80*/  IADD3 R25, P0, R4, 0x6020, RZ ;  /* 0x0000602004197810 */ /* 0x000fe20007f1e0ff */
[----:B------:R-:W-:Y:S01]  /*5f90*/  IMAD.X R11, RZ, RZ, R5, P1 ;  /* 0x000000ffff0b7224 */ /* 0x000fe200008e0605 */
[----:B-1----:R-:W-:Y:S01]  /*5fa0*/  ISETP.NE.AND P1, PT, R60, 0x1, PT ;  /* 0x000000013c00780c */ /* 0x002fe20003f25270 */
[----:B------:R-:W-:Y:S01]  /*5fb0*/  UIMAD UR6, UR12, UR10, URZ ;  /* 0x0000000a0c0672a4 */ /* 0x000fe2000f8e023f */
[----:B------:R-:W-:Y:S01]  /*5fc0*/  LOP3.LUT R14, R27, 0x180, RZ, 0xc0, !PT ;  /* 0x000001801b0e7812 */ /* 0x000fe200078ec0ff */
[----:B------:R-:W-:Y:S01]  /*5fd0*/  IMAD R95, R61, 0xc0, R143 ;  /* 0x000000c03d5f7824 */ /* 0x000fe200078e028f */
[----:B------:R-:W-:Y:S01]  /*5fe0*/  LOP3.LUT R24, R25, 0x180, RZ, 0xc0, !PT ;  /* 0x0000018019187812 */ /* 0x000fe200078ec0ff */
[-C--:B------:R-:W-:Y:S01]  /*5ff0*/  FMUL.FTZ R64, R131, R9.reuse ;  /* 0x0000000983407220 */ /* 0x080fe20000410000 */
[----:B------:R-:W-:Y:S01]  /*6000*/  SHF.R.U64 R14, R14, 0x3, RZ ;  /* 0x000000030e0e7819 */ /* 0x000fe200000012ff */
[-C--:B------:R-:W-:Y:S01]  /*6010*/  FMUL.FTZ R73, R130, R9.reuse ;  /* 0x0000000982497220 */ /* 0x080fe20000410000 */
[-C--:B------:R-:W-:Y:S01]  /*6020*/  FMUL.FTZ R65, R135, R9.reuse ;  /* 0x0000000987417220 */ /* 0x080fe20000410000 */
[----:B------:R-:W-:Y:S01]  /*6030*/  FMUL.FTZ R134, R134, R9 ;  /* 0x0000000986867220 */ /* 0x000fe20000410000 */
[----:B------:R-:W-:Y:S01]  /*6040*/  LOP3.LUT R14, R14, R27, RZ, 0x3c, !PT ;  /* 0x0000001b0e0e7212 */ /* 0x000fe200078e3cff */
[----:B------:R-:W-:Y:S01]  /*6050*/  UIMAD.WIDE.U32 UR4, UR7, UR10, URZ ;  /* 0x0000000a070472a5 */ /* 0x000fe2000f8e003f */
[----:B------:R-:W0:Y:S01]  /*6060*/  LDC.64 R26, c[0x0][0xb98] ;  /* 0x0002e600ff1a7b82 */ /* 0x000e220000000a00 */
[----:B------:R-:W-:Y:S01]  /*6070*/  SHF.R.U64 R24, R24, 0x3, RZ ;  /* 0x0000000318187819 */ /* 0x000fe200000012ff */
[----:B------:R-:W-:Y:S01]  /*6080*/  UIMAD UR6, UR7, UR11, UR6 ;  /* 0x0000000b070672a4 */ /* 0x000fe2000f8e0206 */
[----:B------:R-:W-:Y:S01]  /*6090*/  LOP3.LUT R9, R4, 0x180, RZ, 0xc0, !PT ;  /* 0x0000018004097812 */ /* 0x000fe200078ec0ff */
[----:B------:R-:W-:Y:S01]  /*60a0*/  FMUL.FTZ R7, R89, R55 ;  /* 0x0000003759077220 */ /* 0x000fe20000410000 */
[----:B------:R-:W-:Y:S01]  /*60b0*/  LOP3.LUT R24, R24, R25, RZ, 0x3c, !PT ;  /* 0x0000001918187212 */ /* 0x000fe200078e3cff */
[-C--:B------:R-:W-:Y:S01]  /*60c0*/  FMUL.FTZ R63, R92, R55.reuse ;  /* 0x000000375c3f7220 */ /* 0x080fe20000410000 */
[----:B------:R-:W-:Y:S01]  /*60d0*/  SHF.R.U64 R9, R9, 0x3, RZ ;  /* 0x0000000309097819 */ /* 0x000fe200000012ff */
[----:B------:R-:W1:Y:S01]  /*60e0*/  @P1 LDC R84, c[0x0][0xbec] ;  /* 0x0002fb00ff541b82 */ /* 0x000e620000000800 */
[----:B------:R-:W-:Y:S01]  /*60f0*/  IMAD.X R25, RZ, RZ, R5, P0 ;  /* 0x000000ffff197224 */ /* 0x000fe200000e0605 */
[----:B------:R-:W-:Y:S01]  /*6100*/  UIADD3 UR6, UR5, UR6, URZ ;  /* 0x0000000605067290 */ /* 0x000fe2000fffe03f */
[----:B------:R-:W-:Y:S01]  /*6110*/  IMAD.MOV.U32 R89, RZ, RZ, R95 ;  /* 0x000000ffff597224 */ /* 0x000fe200078e005f */
[----:B------:R-:W-:Y:S01]  /*6120*/  IADD3 R37, P0, R38, 0x1800, RZ ;  /* 0x0000180026257810 */ /* 0x000fe20007f1e0ff */
[----:B------:R-:W-:Y:S01]  /*6130*/  FMUL.FTZ R28, R88, R55 ;  /* 0x00000037581c7220 */ /* 0x000fe20000410000 */
[C---:B------:R-:W-:Y:S01]  /*6140*/  IADD3 R29, P2, R4.reuse, 0x3020, RZ ;  /* 0x00003020041d7810 */ /* 0x040fe20007f5e0ff */
[----:B------:R-:W-:Y:S01]  /*6150*/  USHF.R.S32.HI UR10, URZ, 0x1f, UR38 ;  /* 0x0000001f3f0a7899 */ /* 0x000fe20008011426 */
[----:B------:R-:W2:Y:S01]  /*6160*/  @P1 LDC R93, c[0x0][0xbf0] ;  /* 0x0002fc00ff5d1b82 */ /* 0x000ea20000000800 */
[----:B------:R-:W-:Y:S01]  /*6170*/  IADD3 R21, P4, R4, 0x20, RZ ;  /* 0x0000002004157810 */ /* 0x000fe20007f9e0ff */
[----:B------:R-:W-:Y:S01]  /*6180*/  IMAD.U32 R41, RZ, RZ, UR5 ;  /* 0x00000005ff297e24 */ /* 0x000fe2000f8e00ff */
[----:B------:R-:W-:Y:S01]  /*6190*/  LOP3.LUT R4, R9, R4, RZ, 0x3c, !PT ;  /* 0x0000000409047212 */ /* 0x000fe200078e3cff */
[----:B------:R-:W-:Y:S01]  /*61a0*/  IMAD.U32 R40, RZ, RZ, UR4 ;  /* 0x00000004ff287e24 */ /* 0x000fe2000f8e00ff */
[----:B------:R-:W-:Y:S01]  /*61b0*/  LOP3.LUT R36, R37, 0x180, RZ, 0xc0, !PT ;  /* 0x0000018025247812 */ /* 0x000fe200078ec0ff */
[----:B------:R-:W-:Y:S01]  /*61c0*/  IMAD.U32 R41, RZ, RZ, UR6 ;  /* 0x00000006ff297e24 */ /* 0x000fe2000f8e00ff */
[----:B------:R-:W-:Y:S01]  /*61d0*/  IADD3 R91, P5, R38, 0x7800, RZ ;  /* 0x00007800265b7810 */ /* 0x000fe20007fbe0ff */
[----:B------:R-:W-:Y:S01]  /*61e0*/  SYNCS.ARRIVE.TRANS64.RED.A1T0 RZ, [UR8], RZ ;  /* 0x000000ffffff79a7 */ /* 0x000fe20008100408 */
[----:B------:R-:W-:Y:S01]  /*61f0*/  F2FP.F16.F32.PACK_AB R6, R6, R63 ;  /* 0x0000003f0606723e */ /* 0x000fe200000000ff */
[----:B0-----:R-:W-:Y:S01]  /*6200*/  IMAD.WIDE.U32 R40, R26, UR38, R40 ;  /* 0x000000261a287c25 */ /* 0x001fe2000f8e0028 */
[----:B------:R-:W-:Y:S01]  /*6210*/  LOP3.LUT R10, R31, 0x180, RZ, 0xc0, !PT ;  /* 0x000001801f0a7812 */ /* 0x000fe200078ec0ff */
[----:B------:R-:W-:Y:S01]  /*6220*/  ULDC.64 UR4, c[0x0][0xb88] ;  /* 0x0002e20000047ab9 */ /* 0x000fe20000000a00 */
[----:B------:R-:W-:Y:S01]  /*6230*/  MOV R86, R4 ;  /* 0x0000000400567202 */ /* 0x000fe20000000f00 */
[--C-:B------:R-:W-:Y:S01]  /*6240*/  IMAD.X R15, RZ, RZ, R5.reuse, P3 ;  /* 0x000000ffff0f7224 */ /* 0x100fe200018e0605 */
[----:B------:R-:W-:Y:S01]  /*6250*/  F2FP.F16.F32.PACK_AB R4, R7, R28 ;  /* 0x0000001c0704723e */ /* 0x000fe200000000ff */
[----:B-1----:R-:W-:Y:S01]  /*6260*/  @P1 IMAD.HI.U32 R84, R95, R84, RZ ;  /* 0x000000545f541227 */ /* 0x002fe200078e00ff */
[----:B------:R-:W-:Y:S01]  /*6270*/  SHF.R.U64 R36, R36, 0x3, RZ ;  /* 0x0000000324247819 */ /* 0x000fe200000012ff */
[----:B------:R-:W-:Y:S01]  /*6280*/  ULDC UR6, c[0x0][0xa88] ;  /* 0x0002a20000067ab9 */ /* 0x000fe20000000800 */
[----:B------:R-:W-:Y:S01]  /*6290*/  F2FP.F16.F32.PACK_AB R7, R62, R85 ;  /* 0x000000553e07723e */ /* 0x000fe200000000ff */
[----:B------:R-:W-:Y:S01]  /*62a0*/  IMAD R62, R26, UR10, RZ ;  /* 0x0000000a1a3e7c24 */ /* 0x000fe2000f8e02ff */
[----:B------:R-:W-:Y:S01]  /*62b0*/  SHF.R.U64 R10, R10, 0x3, RZ ;  /* 0x000000030a0a7819 */ /* 0x000fe200000012ff */
[--C-:B------:R-:W-:Y:S01]  /*62c0*/  IMAD.X R13, RZ, RZ, R5.reuse, P2 ;  /* 0x000000ffff0d7224 */ /* 0x100fe200010e0605 */
[----:B------:R-:W-:Y:S01]  /*62d0*/  LOP3.LUT R8, R29, 0x180, RZ, 0xc0, !PT ;  /* 0x000001801d087812 */ /* 0x000fe200078ec0ff */
[----:B------:R-:W-:Y:S01]  /*62e0*/  IMAD R27, R27, UR38, R62 ;  /* 0x000000261b1b7c24 */ /* 0x000fe2000f8e023e */
[----:B--2---:R-:W-:Y:S01]  /*62f0*/  @P1 SHF.R.U32.HI R89, RZ, R93, R84 ;  /* 0x0000005dff591219 */ /* 0x004fe20000011654 */
[----:B------:R-:W-:Y:S01]  /*6300*/  IMAD.X R9, RZ, RZ, R5, P4 ;  /* 0x000000ffff097224 */ /* 0x000fe200020e0605 */
[----:B------:R-:W-:Y:S01]  /*6310*/  LOP3.LUT R84, R91, 0x180, RZ, 0xc0, !PT ;  /* 0x000001805b547812 */ /* 0x000fe200078ec0ff */
[----:B------:R-:W-:Y:S01]  /*6320*/  IMAD R62, R60, UR6, RZ ;  /* 0x000000063c3e7c24 */ /* 0x000fe2000f8e02ff */
[----:B------:R-:W-:Y:S01]  /*6330*/  LOP3.LUT R36, R36, R37, RZ, 0x3c, !PT ;  /* 0x0000002524247212 */ /* 0x000fe200078e3cff */
[----:B------:R-:W-:Y:S01]  /*6340*/  IMAD.MOV R63, RZ, RZ, -R89 ;  /* 0x000000ffff3f7224 */ /* 0x000fe200078e0a59 */
[----:B------:R-:W-:Y:S01]  /*6350*/  SHF.R.U64 R28, R84, 0x3, RZ ;  /* 0x00000003541c7819 */ /* 0x000fe200000012ff */
[----:B------:R-:W-:Y:S01]  /*6360*/  IMAD.X R37, RZ, RZ, R39, P0 ;  /* 0x000000ffff257224 */ /* 0x000fe200000e0627 */
[----:B------:R-:W-:Y:S01]  /*6370*/  LOP3.LUT R10, R10, R31, RZ, 0x3c, !PT ;  /* 0x0000001f0a0a7212 */ /* 0x000fe200078e3cff */
[----:B------:R-:W-:Y:S01]  /*6380*/  IMAD R63, R60, R63, R95 ;  /* 0x0000003f3c3f7224 */ /* 0x000fe200078e025f */
[----:B------:R-:W-:Y:S01]  /*6390*/  MOV R84, R24 ;  /* 0x0000001800547202 */ /* 0x000fe20000000f00 */
[-C--:B------:R-:W-:Y:S01]  /*63a0*/  FMUL.FTZ R0, R97, R55.reuse ;  /* 0x0000003761007220 */ /* 0x080fe20000410000 */
[----:B------:R-:W-:Y:S01]  /*63b0*/  IADD3 R31, P3, R38, 0x4800, RZ ;  /* 0x00004800261f7810 */ /* 0x000fe20007f7e0ff */
[-C--:B------:R-:W-:Y:S01]  /*63c0*/  FMUL.FTZ R51, R96, R55.reuse ;  /* 0x0000003760337220 */ /* 0x080fe20000410000 */
[----:B------:R-:W-:Y:S01]  /*63d0*/  SHF.R.S32.HI R25, RZ, 0x1f, R89 ;  /* 0x0000001fff197819 */ /* 0x000fe20000011459 */
[-C--:B------:R-:W-:Y:S01]  /*63e0*/  FMUL.FTZ R48, R101, R55.reuse ;  /* 0x0000003765307220 */ /* 0x080fe20000410000 */
[----:B------:R-:W-:Y:S01]  /*63f0*/  IADD3 R24, P0, R89, R40, RZ ;  /* 0x0000002859187210 */ /* 0x000fe20007f1e0ff */
[-C--:B------:R-:W-:Y:S01]  /*6400*/  FMUL.FTZ R53, R100, R55.reuse ;  /* 0x0000003764357220 */ /* 0x080fe20000410000 */
[----:B------:R-:W-:Y:S01]  /*6410*/  SHF.R.S32.HI R26, RZ, 0x1f, R63 ;  /* 0x0000001fff1a7819 */ /* 0x000fe2000001143f */
[-C--:B------:R-:W-:Y:S01]  /*6420*/  FMUL.FTZ R49, R105, R55.reuse ;  /* 0x0000003769317220 */ /* 0x080fe20000410000 */
[----:B------:R-:W-:Y:S01]  /*6430*/  SHF.R.U64 R8, R8, 0x3, RZ ;  /* 0x0000000308087819 */ /* 0x000fe200000012ff */
[----:B------:R-:W-:Y:S01]  /*6440*/  FMUL.FTZ R50, R104, R55 ;  /* 0x0000003768327220 */ /* 0x000fe20000410000 */
[----:B------:R-:W-:Y:S01]  /*6450*/  IADD3 R35, P2, R38, 0x3000, RZ ;  /* 0x0000300026237810 */ /* 0x000fe20007f5e0ff */
[----:B------:R-:W-:Y:S01]  /*6460*/  IMAD R26, R26, UR4, RZ ;  /* 0x000000041a1a7c24 */ /* 0x000fe2000f8e02ff */
[----:B------:R-:W-:Y:S01]  /*6470*/  F2FP.F16.F32.PACK_AB R5, R82, R87 ;  /* 0x000000575205723e */ /* 0x000fe200000000ff */
[----:B------:R-:W-:Y:S01]  /*6480*/  BAR.SYNC.DEFER_BLOCKING 0x1, 0x180 ;  /* 0x0046000000007b1d */ /* 0x000fe20000010000 */
[----:B------:R-:W-:Y:S01]  /*6490*/  LOP3.LUT R30, R31, 0x180, RZ, 0xc0, !PT ;  /* 0x000001801f1e7812 */ /* 0x000fe200078ec0ff */
[----:B------:R-:W-:Y:S01]  /*64a0*/  FMUL.FTZ R46, R109, R55 ;  /* 0x000000376d2e7220 */ /* 0x000fe20000410000 */
[----:B------:R-:W-:Y:S01]  /*64b0*/  IADD3.X R25, R25, R41, R27, P0, !PT ;  /* 0x0000002919197210 */ /* 0x000fe200007fe41b */
[----:B------:R-:W-:Y:S01]  /*64c0*/  FMUL.FTZ R59, R108, R55 ;  /* 0x000000376c3b7220 */ /* 0x000fe20000410000 */
[----:B------:R-:W-:Y:S01]  /*64d0*/  LOP3.LUT R12, R8, R29, RZ, 0x3c, !PT ;  /* 0x0000001d080c7212 */ /* 0x000fe200078e3cff */
[----:B------:R-:W-:Y:S01]  /*64e0*/  FMUL.FTZ R47, R113, R55 ;  /* 0x00000037712f7220 */ /* 0x000fe20000410000 */
[----:B------:R-:W-:Y:S01]  /*64f0*/  LOP3.LUT R8, R21, 0x180, RZ, 0xc0, !PT ;  /* 0x0000018015087812 */ /* 0x000fe200078ec0ff */
[----:B------:R-:W-:Y:S01]  /*6500*/  IMAD.WIDE.U32 R24, R63, UR4, R24 ;  /* 0x000000043f187c25 */ /* 0x000fe2000f8e0018 */
[----:B------:R-:W-:-:S03]  /*6510*/  LOP3.LUT R34, R35, 0x180, RZ, 0xc0, !PT ;  /* 0x0000018023227812 */ /* 0x000fc600078ec0ff */
[-C--:B------:R-:W-:Y:S01]  /*6520*/  FMUL.FTZ R58, R112, R55.reuse ;  /* 0x00000037703a7220 */ /* 0x080fe20000410000 */
[----:B------:R-:W-:Y:S01]  /*6530*/  SHF.R.U64 R30, R30, 0x3, RZ ;  /* 0x000000031e1e7819 */ /* 0x000fe200000012ff */
[----:B------:R-:W-:Y:S01]  /*6540*/  FMUL.FTZ R44, R117, R55 ;  /* 0x00000037752c7220 */ /* 0x000fe20000410000 */
[----:B------:R-:W-:Y:S01]  /*6550*/  MOV R85, R10 ;  /* 0x0000000a00557202 */ /* 0x000fe20000000f00 */
[----:B------:R-:W-:Y:S01]  /*6560*/  IMAD R11, R61, 0xc0, R142 ;  /* 0x000000c03d0b7824 */ /* 0x000fe200078e028e */
[----:B------:R-:W-:Y:S01]  /*6570*/  SHF.R.U64 R8, R8, 0x3, RZ ;  /* 0x0000000308087819 */ /* 0x000fe200000012ff */
[-C--:B------:R-:W-:Y:S01]  /*6580*/  FMUL.FTZ R57, R116, R55.reuse ;  /* 0x0000003774397220 */ /* 0x080fe20000410000 */
[----:B------:R-:W-:Y:S01]  /*6590*/  SHF.R.U64 R34, R34, 0x3, RZ ;  /* 0x0000000322227819 */ /* 0x000fe200000012ff */
[----:B------:R-:W-:Y:S01]  /*65a0*/  FMUL.FTZ R3, R125, R55 ;  /* 0x000000377d037220 */ /* 0x000fe20000410000 */
[----:B------:R-:W-:Y:S01]  /*65b0*/  LOP3.LUT R30, R30, R31, RZ, 0x3c, !PT ;  /* 0x0000001f1e1e7212 */ /* 0x000fe200078e3cff */
[--C-:B------:R-:W-:Y:S01]  /*65c0*/  IMAD.X R31, RZ, RZ, R39.reuse, P3 ;  /* 0x000000ffff1f7224 */ /* 0x100fe200018e0627 */
[----:B------:R-:W-:Y:S01]  /*65d0*/  LOP3.LUT P0, RZ, R140, 0x3, RZ, 0xc0, !PT ;  /* 0x000000038cff7812 */ /* 0x000fe2000780c0ff */
[----:B------:R-:W-:Y:S01]  /*65e0*/  FMUL.FTZ R54, R124, R55 ;  /* 0x000000377c367220 */ /* 0x000fe20000410000 */
[----:B------:R-:W-:Y:S01]  /*65f0*/  LOP3.LUT R8, R8, R21, RZ, 0x3c, !PT ;  /* 0x0000001508087212 */ /* 0x000fe200078e3cff */
[----:B------:R0:W-:Y:S01]  /*6600*/  STSM.16.M88.4 [R86], R4 ;  /* 0x0000000456007844 */ /* 0x0001e20000000200 */
[----:B------:R-:W-:Y:S01]  /*6610*/  LOP3.LUT R34, R34, R35, RZ, 0x3c, !PT ;  /* 0x0000002322227212 */ /* 0x000fe200078e3cff */
[----:B------:R-:W-:Y:S01]  /*6620*/  IMAD.X R35, RZ, RZ, R39, P2 ;  /* 0x000000ffff237224 */ /* 0x000fe200010e0627 */
[----:B------:R-:W-:Y:S01]  /*6630*/  ISETP.GE.OR P2, PT, R11, R62, P0 ;  /* 0x0000003e0b00720c */ /* 0x000fe20000746670 */
[----:B------:R-:W-:Y:S01]  /*6640*/  FMUL.FTZ R45, R121, R55 ;  /* 0x00000037792d7220 */ /* 0x000fe20000410000 */
[----:B------:R-:W-:Y:S01]  /*6650*/  MOV R87, R14 ;  /* 0x0000000e00577202 */ /* 0x000fe20000000f00 */
[----:B------:R-:W-:Y:S01]  /*6660*/  FMUL.FTZ R56, R120, R55 ;  /* 0x0000003778387220 */ /* 0x000fe20000410000 */
[----:B------:R-:W-:Y:S01]  /*6670*/  F2FP.F16.F32.PACK_AB R10, R46, R59 ;  /* 0x0000003b2e0a723e */ /* 0x000fe200000000ff */
[----:B------:R-:W-:Y:S01]  /*6680*/  FMUL.FTZ R43, R129, R55 ;  /* 0x00000037812b7220 */ /* 0x000fe20000410000 */
[----:B------:R-:W-:Y:S01]  /*6690*/  F2FP.F16.F32.PACK_AB R14, R44, R57 ;  /* 0x000000392c0e723e */ /* 0x000fe200000000ff */
[-C--:B------:R-:W-:Y:S01]  /*66a0*/  FMUL.FTZ R52, R128, R55.reuse ;  /* 0x0000003780347220 */ /* 0x080fe20000410000 */
[----:B------:R-:W-:Y:S01]  /*66b0*/  F2FP.F16.F32.PACK_AB R15, R69, R74 ;  /* 0x0000004a450f723e */ /* 0x000fe200000000ff */
[-C--:B------:R-:W-:Y:S01]  /*66c0*/  FMUL.FTZ R42, R133, R55.reuse ;  /* 0x00000037852a7220 */ /* 0x080fe20000410000 */
[----:B------:R-:W-:Y:S01]  /*66d0*/  FMUL.FTZ R55, R132, R55 ;  /* 0x0000003784377220 */ /* 0x000fe20000410000 */
[----:B------:R-:W-:Y:S01]  /*66e0*/  F2FP.F16.F32.PACK_AB R41, R64, R73 ;  /* 0x000000494029723e */ /* 0x000fe200000000ff */
[----:B------:R-:W-:Y:S01]  /*66f0*/  ULDC.64 UR8, c[0x0][0xae8] ;  /* 0x0002ba0000087ab9 */ /* 0x000fe20000000a00 */
[----:B0-----:R-:W-:Y:S01]  /*6700*/  IMAD R7, R63, UR5, R26 ;  /* 0x000000053f077c24 */ /* 0x001fe2000f8e021a */
[----:B------:R-:W-:Y:S01]  /*6710*/  ULDC.64 UR4, c[0x0][0xb50] ;  /* 0x0002d40000047ab9 */ /* 0x000fe20000000a00 */
[----:B------:R-:W-:Y:S01]  /*6720*/  VIADD R5, R11, 0x8 ;  /* 0x000000080b057836 */ /* 0x000fe20000000000 */
[C---:B------:R-:W-:Y:S01]  /*6730*/  LEA R26, P3, R24.reuse, UR4, 0x2 ;  /* 0x00000004181a7c11 */ /* 0x040fe2000f8610ff */
[----:B------:R-:W-:Y:S01]  /*6740*/  IMAD.IADD R7, R25, 0x1, R7 ;  /* 0x0000000119077824 */ /* 0x000fe200078e0207 */
[----:B------:R-:W-:Y:S01]  /*6750*/  MOV R63, R8 ;  /* 0x00000008003f7202 */ /* 0x000fe20000000f00 */
[----:B------:R-:W-:Y:S01]  /*6760*/  IMAD.X R29, RZ, RZ, R39, P5 ;  /* 0x000000ffff1d7224 */ /* 0x000fe200028e0627 */
[----:B------:R-:W-:Y:S01]  /*6770*/  ISETP.GE.OR P0, PT, R5, R62, P0 ;  /* 0x0000003e0500720c */ /* 0x000fe20000706670 */
[----:B------:R-:W-:Y:S01]  /*6780*/  SHFL.IDX PT, R82, R26, 0x1, 0x1c1f ;  /* 0x003c1f001a527f89 */ /* 0x000fe200000e0000 */
[----:B------:R-:W-:-:S02]  /*6790*/  LEA.HI.X R27, R24, UR5, R7, 0x2, P3 ;  /* 0x00000005181b7c11 */ /* 0x000fc400098f1407 */
[----:B------:R-:W-:Y:S02]  /*67a0*/  F2FP.F16.F32.PACK_AB R4, R0, R51 ;  /* 0x000000330004723e */ /* 0x000fe400000000ff */
[----:B------:R-:W-:Y:S02]  /*67b0*/  F2FP.F16.F32.PACK_AB R5, R78, R83 ;  /* 0x000000534e05723e */ /* 0x000fe400000000ff */
[----:B------:R-:W-:Y:S01]  /*67c0*/  F2FP.F16.F32.PACK_AB R6, R48, R53 ;  /* 0x000000353006723e */ /* 0x000fe200000000ff */
[----:B------:R-:W-:Y:S01]  /*67d0*/  SHFL.IDX PT, R83, R27, 0x1, 0x1c1f ;  /* 0x003c1f001b537f89 */ /* 0x000fe200000e0000 */
[----:B------:R-:W-:Y:S02]  /*67e0*/  F2FP.F16.F32.PACK_AB R7, R80, R81 ;  /* 0x000000515007723e */ /* 0x000fe400000000ff */
[----:B------:R-:W-:Y:S01]  /*67f0*/  MOV R86, R12 ;  /* 0x0000000c00567202 */ /* 0x000fe20000000f00 */
[----:B------:R0:W-:Y:S01]  /*6800*/  SHFL.IDX PT, R80, R26, RZ, 0x1c1f ;  /* 0x001c1fff1a507589 */ /* 0x0001e200000e0000 */
[----:B------:R-:W-:-:S02]  /*6810*/  F2FP.F16.F32.PACK_AB R8, R49, R50 ;  /* 0x000000323108723e */ /* 0x000fc400000000ff */
[----:B------:R-:W-:Y:S01]  /*6820*/  F2FP.F16.F32.PACK_AB R9, R70, R79 ;  /* 0x0000004f4609723e */ /* 0x000fe200000000ff */
[----:B------:R-:W-:Y:S01]  /*6830*/  STSM.16.M88.4 [R63], R4 ;  /* 0x000000043f007844 */ /* 0x000fe20000000200 */
[----:B------:R-:W-:Y:S02]  /*6840*/  F2FP.F16.F32.PACK_AB R11, R71, R76 ;  /* 0x0000004c470b723e */ /* 0x000fe400000000ff */
[----:B------:R-:W-:Y:S01]  /*6850*/  F2FP.F16.F32.PACK_AB R12, R47, R58 ;  /* 0x0000003a2f0c723e */ /* 0x000fe200000000ff */
[----:B------:R1:W2:Y:S01]  /*6860*/  SHFL.IDX PT, R81, R27, RZ, 0x1c1f ;  /* 0x001c1fff1b517589 */ /* 0x0002a200000e0000 */
[----:B------:R-:W-:Y:S02]  /*6870*/  F2FP.F16.F32.PACK_AB R13, R68, R77 ;  /* 0x0000004d440d723e */ /* 0x000fe400000000ff */
[----:B0-----:R-:W-:Y:S01]  /*6880*/  F2FP.F16.F32.PACK_AB R26, R3, R54 ;  /* 0x00000036031a723e */ /* 0x001fe200000000ff */
[----:B------:R-:W-:Y:S01]  /*6890*/  STSM.16.M88.4 [R87], R8 ;  /* 0x0000000857007844 */ /* 0x000fe20000000200 */
[----:B------:R-:W0:Y:S01]  /*68a0*/  @P1 LDC R3, c[0x0][0xbec] ;  /* 0x0002fb00ff031b82 */ /* 0x000e220000000800 */
[----:B------:R-:W-:-:S02]  /*68b0*/  F2FP.F16.F32.PACK_AB R24, R45, R56 ;  /* 0x000000382d18723e */ /* 0x000fc400000000ff */
[----:B------:R3:W-:Y:S01]  /*68c0*/  STSM.16.M88.4 [R86], R12 ;  /* 0x0000000c56007844 */ /* 0x0007e20000000200 */
[----:B------:R-:W-:Y:S02]  /*68d0*/  F2FP.F16.F32.PACK_AB R25, R66, R75 ;  /* 0x0000004b4219723e */ /* 0x000fe400000000ff */
[----:B-1----:R-:W-:Y:S02]  /*68e0*/  F2FP.F16.F32.PACK_AB R27, R67, R72 ;  /* 0x00000048431b723e */ /* 0x002fe400000000ff */
[----:B------:R-:W-:Y:S02]  /*68f0*/  F2FP.F16.F32.PACK_AB R40, R43, R52 ;  /* 0x000000342b28723e */ /* 0x000fe400000000ff */
[----:B------:R-:W-:Y:S01]  /*6900*/  F2FP.F16.F32.PACK_AB R42, R42, R55 ;  /* 0x000000372a2a723e */ /* 0x000fe200000000ff */
[----:B------:R1:W-:Y:S01]  /*6910*/  STSM.16.M88.4 [R85], R24 ;  /* 0x0000001855007844 */ /* 0x0003e20000000200 */
[----:B------:R-:W-:Y:S01]  /*6920*/  F2FP.F16.F32.PACK_AB R43, R65, R134 ;  /* 0x00000086412b723e */ /* 0x000fe200000000ff */
[----:B------:R-:W-:Y:S01]  /*6930*/  IMAD R0, R137, 0x60, R138 ;  /* 0x0000006089007824 */ /* 0x000fe200078e028a */
[----:B------:R-:W-:-:S02]  /*6940*/  IADD3 R21, P4, R38, 0x6000, RZ ;  /* 0x0000600026157810 */ /* 0x000fc40007f9e0ff */
[----:B------:R-:W-:Y:S01]  /*6950*/  LOP3.LUT R28, R28, R91, RZ, 0x3c, !PT ;  /* 0x0000005b1c1c7212 */ /* 0x000fe200078e3cff */
[----:B------:R4:W-:Y:S01]  /*6960*/  STSM.16.M88.4 [R84], R40 ;  /* 0x0000002854007844 */ /* 0x0009e20000000200 */
[----:B------:R-:W-:Y:S01]  /*6970*/  LOP3.LUT R20, R21, 0x180, RZ, 0xc0, !PT ;  /* 0x0000018015147812 */ /* 0x000fe200078ec0ff */
[----:B---3--:R-:W3:Y:S08]  /*6980*/  @P1 LDC R13, c[0x0][0xbf0] ;  /* 0x0002fc00ff0d1b82 */ /* 0x008ef00000000800 */
[----:B------:R-:W-:Y:S01]  /*6990*/  BAR.SYNC.DEFER_BLOCKING 0x1, 0x180 ;  /* 0x0046000000007b1d */ /* 0x000fe20000010000 */
[----:B------:R-:W-:Y:S01]  /*69a0*/  UIMAD UR6, UR12, UR8, URZ ;  /* 0x000000080c0672a4 */ /* 0x000fe2000f8e023f */
[----:B------:R-:W-:-:S06]  /*69b0*/  SHF.R.U64 R20, R20, 0x3, RZ ;  /* 0x0000000314147819 */ /* 0x000fcc00000012ff */
[----:B------:R-:W4:Y:S01]  /*69c0*/  LDC.64 R14, c[0x0][0xae0] ;  /* 0x0002b800ff0e7b82 */ /* 0x000f220000000a00 */
[----:B-1----:R-:W-:Y:S01]  /*69d0*/  IMAD R24, R61, 0xc0, R0 ;  /* 0x000000c03d187824 */ /* 0x002fe200078e0200 */
[----:B------:R-:W-:Y:S01]  /*69e0*/  UIMAD.WIDE.U32 UR4, UR7, UR8, URZ ;  /* 0x00000008070472a5 */ /* 0x000fe2000f8e003f */
[----:B------:R-:W-:Y:S01]  /*69f0*/  LOP3.LUT R20, R20, R21, RZ, 0x3c, !PT ;  /* 0x0000001514147212 */ /* 0x000fe200078e3cff */
[----:B------:R-:W-:Y:S01]  /*6a00*/  UIMAD UR6, UR7, UR9, UR6 ;  /* 0x00000009070672a4 */ /* 0x000fe2000f8e0206 */
[----:B0-----:R-:W-:Y:S01]  /*6a10*/  @P1 IMAD.HI.U32 R0, R24, R3, RZ ;  /* 0x0000000318001227 */ /* 0x001fe200078e00ff */
[----:B------:R-:W-:Y:S01]  /*6a20*/  LOP3.LUT R21, R38, 0x180, RZ, 0xc0, !PT ;  /* 0x0000018026157812 */ /* 0x000fe200078ec0ff */
[----:B------:R-:W-:Y:S01]  /*6a30*/  ULDC.64 UR8, c[0x0][0xaf0] ;  /* 0x0002bc0000087ab9 */ /* 0x000fe20000000a00 */
[----:B------:R-:W-:Y:S01]  /*6a40*/  UIADD3 UR5, UR5, UR6, URZ ;  /* 0x0000000605057290 */ /* 0x000fe2000fffe03f */
[----:B------:R-:W-:Y:S01]  /*6a50*/  IMAD.MOV.U32 R12, RZ, RZ, R24 ;  /* 0x000000ffff0c7224 */ /* 0x000fe200078e0018 */
[----:B------:R-:W-:Y:S01]  /*6a60*/  UIMAD UR6, UR10, UR8, URZ ;  /* 0x000000080a0672a4 */ /* 0x000fe2000f8e023f */
[----:B------:R-:W-:-:S02]  /*6a70*/  SHF.R.U64 R21, R21, 0x3, RZ ;  /* 0x0000000315157819 */ /* 0x000fc400000012ff */
[----:B---3--:R-:W-:Y:S01]  /*6a80*/  @P1 SHF.R.U32.HI R12, RZ, R13, R0 ;  /* 0x0000000dff0c1219 */ /* 0x008fe20000011600 */
[----:B------:R-:W-:Y:S01]  /*6a90*/  UIMAD UR6, UR38, UR9, UR6 ;  /* 0x00000009260672a4 */ /* 0x000fe2000f8e0206 */
[----:B------:R-:W-:Y:S01]  /*6aa0*/  LOP3.LUT R38, R21, R38, RZ, 0x3c, !PT ;  /* 0x0000002615267212 */ /* 0x000fe200078e3cff */
[----:B--2---:R0:W-:Y:S01]  /*6ab0*/  @!P2 ST.E desc[UR48][R80.64], R33 ;  /* 0x000000215000a985 */ /* 0x0041e2000c101930 */
[--C-:B------:R-:W-:Y:S01]  /*6ac0*/  SHF.R.S32.HI R3, RZ, 0x1f, R12.reuse ;  /* 0x0000001fff037819 */ /* 0x100fe2000001140c */
[----:B------:R-:W-:Y:S01]  /*6ad0*/  UIMAD.WIDE.U32 UR38, UR38, UR8, UR4 ;  /* 0x00000008262672a5 */ /* 0x000fe2000f8e0004 */
[----:B------:R-:W-:Y:S01]  /*6ae0*/  IMAD.MOV R13, RZ, RZ, -R12 ;  /* 0x000000ffff0d7224 */ /* 0x000fe200078e0a0c */
[----:B------:R-:W-:Y:S01]  /*6af0*/  IADD3.X R21, RZ, R39, RZ, P4, !PT ;  /* 0x00000027ff157210 */ /* 0x000fe200027fe4ff */
[----:B------:R0:W-:Y:S01]  /*6b00*/  @!P0 ST.E desc[UR48][R82.64], R32 ;  /* 0x0000002052008985 */ /* 0x0001e2000c101930 */
[----:B----4-:R-:W-:Y:S01]  /*6b10*/  IMAD R0, R3, R14, RZ ;  /* 0x0000000e03007224 */ /* 0x010fe200078e02ff */
[----:B------:R-:W-:Y:S01]  /*6b20*/  UIADD3 UR39, UR39, UR6, URZ ;  /* 0x0000000627277290 */ /* 0x000fe2000fffe03f */
[----:B------:R-:W-:Y:S01]  /*6b30*/  IMAD R3, R60, R13, R24 ;  /* 0x0000000d3c037224 */ /* 0x000fe200078e0218 */
[----:B------:R0:W5:Y:S01]  /*6b40*/  LD.E.128 R48, desc[UR48][R38.64] ;  /* 0x0000003026307980 */ /* 0x000162000c101d00 */
[----:B------:R-:W-:Y:S01]  /*6b50*/  IMAD R15, R12, R15, R0 ;  /* 0x0000000f0c0f7224 */ /* 0x000fe200078e0200 */
[----:B------:R-:W-:Y:S01]  /*6b60*/  ULDC.64 UR4, c[0x0][0xad8] ;  /* 0x0002b60000047ab9 */ /* 0x000fe20000000a00 */
[----:B------:R-:W-:Y:S01]  /*6b70*/  IMAD R61, R61, 0xc0, R138 ;  /* 0x000000c03d3d7824 */ /* 0x000fe200078e028a */
[----:B------:R0:W5:Y:S01]  /*6b80*/  LD.E.128 R44, desc[UR48][R36.64] ;  /* 0x00000030242c7980 */ /* 0x000162000c101d00 */
[----:B------:R-:W-:-:S03]  /*6b90*/  SHF.R.S32.HI R0, RZ, 0x1f, R3 ;  /* 0x0000001fff007819 */ /* 0x000fc60000011403 */
[----:B------:R0:W5:Y:S01]  /*6ba0*/  LD.E.128 R52, desc[UR48][R34.64] ;  /* 0x0000003022347980 */ /* 0x000162000c101d00 */
[----:B------:R-:W-:Y:S01]  /*6bb0*/  IMAD.WIDE.U32 R12, R12, R14, UR38 ;  /* 0x000000260c0c7e25 */ /* 0x000fe2000f8e000e */
[----:B------:R-:W-:Y:S02]  /*6bc0*/  UIADD3 UR44, UR44, 0x1, URZ ;  /* 0x000000012c2c7890 */ /* 0x000fe4000fffe03f */
[----:B------:R0:W5:Y:S04]  /*6bd0*/  LD.E.128 R4, desc[UR48][R30.64] ;  /* 0x000000301e047980 */ /* 0x000168000c101d00 */
[----:B------:R0:W5:Y:S04]  /*6be0*/  LD.E.128 R56, desc[UR48][R20.64] ;  /* 0x0000003014387980 */ /* 0x000168000c101d00 */
[----:B------:R0:W5:Y:S01]  /*6bf0*/  LD.E.128 R8, desc[UR48][R28.64] ;  /* 0x000000301c087980 */ /* 0x000162000c101d00 */
[----:B------:R-:W-:Y:S01]  /*6c00*/  IMAD.IADD R13, R13, 0x1, R15 ;  /* 0x000000010d0d7824 */ /* 0x000fe200078e020f */
[----:B------:R-:W-:Y:S01]  /*6c10*/  ISETP.GE.AND P0, PT, R61, R62, PT ;  /* 0x0000003e3d00720c */ /* 0x000fe20003f06270 */
[----:B------:R-:W-:Y:S01]  /*6c20*/  IMAD R0, R0, UR4, RZ ;  /* 0x0000000400007c24 */ /* 0x000fe2000f8e02ff */
[----:B------:R-:W-:Y:S01]  /*6c30*/  @!PT LDS RZ, [RZ] ;  /* 0x00000000fffff984 */ /* 0x000fe20000000800 */
[----:B------:R-:W-:Y:S01]  /*6c40*/  @!PT LDS RZ, [RZ] ;  /* 0x00000000fffff984 */ /* 0x000fe20000000800 */
[----:B------:R-:W-:Y:S01]  /*6c50*/  @!PT LDS RZ, [RZ] ;  /* 0x00000000fffff984 */ /* 0x000fe20000000800 */
[----:B------:R-:W-:Y:S01]  /*6c60*/  @!PT LDS RZ, [RZ] ;  /* 0x00000000fffff984 */ /* 0x000fe20000000800 */
[----:B------:R1:W-:Y:S06]  /*6c70*/  MEMBAR.ALL.CTA ;  /* 0x0000000000007992 */ /* 0x0003ec0000008000 */
[----:B-1----:R-:W1:Y:S01]  /*6c80*/  FENCE.VIEW.ASYNC.S ;  /* 0x00000000000073c6 */ /* 0x002e620000000000 */
[C---:B------:R-:W-:Y:S01]  /*6c90*/  IMAD.WIDE.U32 R12, R3.reuse, UR4, R12 ;  /* 0x00000004030c7c25 */ /* 0x040fe2000f8e000c */
[----:B------:R-:W-:Y:S01]  /*6ca0*/  UIADD3 UR4, UR40, 0x2d820, URZ ;  /* 0x0002d82028047890 */ /* 0x000fe2000fffe03f */
[----:B------:R-:W-:Y:S01]  /*6cb0*/  BSSY B0, `(.L_x_10034) ;  /* 0x000001d000007945 */ /* 0x000fe20003800000 */
[----:B------:R-:W-:Y:S01]  /*6cc0*/  ULDC.64 UR6, c[0x0][0xa80] ;  /* 0x0002a00000067ab9 */ /* 0x000fe20000000a00 */
[----:B------:R-:W-:Y:S01]  /*6cd0*/  IMAD R15, R3, UR5, R0 ;  /* 0x00000005030f7c24 */ /* 0x000fe2000f8e0200 */
[----:B------:R-:W-:Y:S01]  /*6ce0*/  UPRMT UR4, URZ, 0x654, UR4 ;  /* 0x000006543f047896 */ /* 0x000fe20008000004 */
[----:B------:R-:W-:Y:S01]  /*6cf0*/  LEA R0, P1, R12, UR6, 0x1 ;  /* 0x000000060c007c11 */ /* 0x000fe2000f8208ff */
[----:B------:R-:W-:Y:S01]  /*6d00*/  UISETP.NE.AND UP0, UPT, UR44, 0x2, UPT ;  /* 0x000000022c00788c */ /* 0x000fe2000bf05270 */
[----:B------:R-:W-:Y:S01]  /*6d10*/  IMAD.IADD R3, R13, 0x1, R15 ;  /* 0x000000010d037824 */ /* 0x000fe200078e020f */
[----:B------:R-:W-:-:S02]  /*6d20*/  ULDC UR5, c[0x0][0xc] ;  /* 0x0000030000057ab9 */ /* 0x000fc40000000800 */
[----:B------:R-:W-:Y:S01]  /*6d30*/  USEL UR6, URZ, 0x1, UP0 ;  /* 0x000000013f067887 */ /* 0x000fe20008000000 */
[----:B-1----:R0:W1:Y:S01]  /*6d40*/  SHFL.IDX PT, R14, R0, RZ, 0x1c1f ;  /* 0x001c1fff000e7589 */ /* 0x00206200000e0000 */
[----:B------:R-:W-:Y:S01]  /*6d50*/  LEA.HI.X R26, R12, UR7, R3, 0x1, P1 ;  /* 0x000000070c1a7c11 */ /* 0x000fe200088f0c03 */
[----:B------:R-:W-:Y:S02]  /*6d60*/  UIADD3 UR36, UR5, UR36, URZ ;  /* 0x0000002405247290 */ /* 0x000fe4000fffe03f */
[----:B------:R-:W-:Y:S02]  /*6d70*/  USEL UR44, UR44, URZ, UP0 ;  /* 0x0000003f2c2c7287 */ /* 0x000fe40008000000 */
[----:B------:R-:W-:Y:S01]  /*6d80*/  ULOP3.LUT UR45, UR45, UR6, URZ, 0x3c, !UPT ;  /* 0x000000062d2d7292 */ /* 0x000fe2000f8e3c3f */
[----:B------:R0:W2:Y:S01]  /*6d90*/  SHFL.IDX PT, R15, R26, RZ, 0x1c1f ;  /* 0x001c1fff1a0f7589 */ /* 0x0000a200000e0000 */
[----:B------:R-:W-:Y:S01]  /*6da0*/  SYNCS.ARRIVE.TRANS64.RED.A1T0 RZ, [UR4], RZ ;  /* 0x000000ffffff79a7 */ /* 0x000fe20008100404 */
[----:B------:R-:W-:Y:S09]  /*6db0*/  @P0 BRA `(.L_x_10035) ;  /* 0x0000000000300947 */ /* 0x000ff20003800000 */
[----:B------:R-:W-:Y:S02]  /*6dc0*/  ULDC UR4, c[0x0][0xac8] ;  /* 0x0002b20000047ab9 */ /* 0x000fe40000000800 */
[----:B------:R-:W-:Y:S02]  /*6dd0*/  ISETP.GE.AND P1, PT, R136, UR4, PT ;  /* 0x0000000488007c0c */ /* 0x000fe4000bf26270 */
[----:B------:R-:W-:Y:S02]  /*6de0*/  ISETP.GE.AND P2, PT, R23, UR4, PT ;  /* 0x0000000417007c0c */ /* 0x000fe4000bf46270 */
[----:B------:R-:W-:-:S09]  /*6df0*/  ISETP.GE.AND P0, PT, R22, UR4, PT ;  /* 0x0000000416007c0c */ /* 0x000fd2000bf06270 */
[-C--:B01----:R-:W-:Y:S02]  /*6e00*/  @!P1 LEA R20, P3, R136, R14.reuse, 0x1 ;  /* 0x0000000e88149211 */ /* 0x083fe400078608ff */
[C---:B------:R-:W-:Y:S02]  /*6e10*/  @!P2 LEA R24, P4, R23.reuse, R14, 0x1 ;  /* 0x0000000e1718a211 */ /* 0x040fe400078808ff */
[----:B--2---:R-:W-:Y:S01]  /*6e20*/  @!P0 IMAD.WIDE R12, R22, 0x2, R14 ;  /* 0x00000002160c8825 */ /* 0x004fe200078e020e */
[-C--:B------:R-:W-:Y:S02]  /*6e30*/  @!P1 LEA.HI.X R21, R136, R15.reuse, R147, 0x1, P3 ;  /* 0x0000000f88159211 */ /* 0x080fe400018f0c93 */
[----:B------:R-:W-:Y:S02]  /*6e40*/  @!P2 LEA.HI.X R25, R23, R15, R146, 0x1, P4 ;  /* 0x0000000f1719a211 */ /* 0x000fe400020f0c92 */
[----:B-----5:R3:W-:Y:S04]  /*6e50*/  @!P0 ST.E.128 desc[UR48][R12.64], R48 ;  /* 0x000000300c008985 */ /* 0x0207e8000c101d30 */
[----:B------:R3:W-:Y:S04]  /*6e60*/  @!P1 ST.E.128 desc[UR48][R20.64], R52 ;  /* 0x0000003414009985 */ /* 0x0007e8000c101d30 */
[----:B------:R3:W-:Y:S02]  /*6e70*/  @!P2 ST.E.128 desc[UR48][R24.64], R56 ;  /* 0x000000381800a985 */ /* 0x0007e4000c101d30 */
.L_x_10035:
[----:B------:R-:W-:Y:S05]  /*6e80*/  BSYNC B0 ;  /* 0x0000000000007941 */ /* 0x000fea0003800000 */
.L_x_10034:
[----:B------:R-:W-:Y:S01]  /*6e90*/  VIADD R3, R61, 0x60 ;  /* 0x000000603d037836 */ /* 0x000fe20000000000 */
[----:B--2---:R2:W4:Y:S01]  /*6ea0*/  SHFL.IDX PT, R15, R26, 0x1, 0x1c1f ;  /* 0x003c1f001a0f7f89 */ /* 0x00452200000e0000 */
[----:B------:R-:W-:Y:S01]  /*6eb0*/  UIADD3 UR46, UR46, 0x1, URZ ;  /* 0x000000012e2e7890 */ /* 0x000fe2000fffe03f */
[----:B------:R-:W-:Y:S02]  /*6ec0*/  BSSY B0, `(.L_x_10036) ;  /* 0x0000010000007945 */ /* 0x000fe40003800000 */
[----:B------:R-:W-:Y:S01]  /*6ed0*/  ISETP.GE.AND P0, PT, R3, R62, PT ;  /* 0x0000003e0300720c */ /* 0x000fe20003f06270 */
[----:B-1----:R2:W1:-:S12]  /*6ee0*/  SHFL.IDX PT, R14, R0, 0x1, 0x1c1f ;  /* 0x003c1f00000e7f89 */ /* 0x00245800000e0000 */
[----:B--2---:R-:W-:Y:S05]  /*6ef0*/  @P0 BRA `(.L_x_10037) ;  /* 0x0000000000300947 */ /* 0x004fea0003800000 */
[----:B------:R-:W-:Y:S02]  /*6f00*/  ULDC UR4, c[0x0][0xac8] ;  /* 0x0002b20000047ab9 */ /* 0x000fe40000000800 */
[----:B------:R-:W-:Y:S02]  /*6f10*/  ISETP.GE.AND P3, PT, R136, UR4, PT ;  /* 0x0000000488007c0c */ /* 0x000fe4000bf66270 */
[----:B------:R-:W-:Y:S02]  /*6f20*/  ISETP.GE.AND P4, PT, R23, UR4, PT ;  /* 0x0000000417007c0c */ /* 0x000fe4000bf86270 */
[----:B------:R-:W-:-:S09]  /*6f30*/  ISETP.GE.AND P2, PT, R22, UR4, PT ;  /* 0x0000000416007c0c */ /* 0x000fd2000bf46270 */
[-C--:B01-3--:R-:W-:Y:S02]  /*6f40*/  @!P3 LEA R20, P0, R136, R14.reuse, 0x1 ;  /* 0x0000000e8814b211 */ /* 0x08bfe400078008ff */
[C---:B------:R-:W-:Y:S02]  /*6f50*/  @!P4 LEA R24, P1, R23.reuse, R14, 0x1 ;  /* 0x0000000e1718c211 */ /* 0x040fe400078208ff */
[----:B----4-:R-:W-:Y:S01]  /*6f60*/  @!P2 IMAD.WIDE R12, R22, 0x2, R14 ;  /* 0x00000002160ca825 */ /* 0x010fe200078e020e */
[-C--:B------:R-:W-:Y:S02]  /*6f70*/  @!P3 LEA.HI.X R21, R136, R15.reuse, R147, 0x1, P0 ;  /* 0x0000000f8815b211 */ /* 0x080fe400000f0c93 */
[----:B------:R-:W-:Y:S02]  /*6f80*/  @!P4 LEA.HI.X R25, R23, R15, R146, 0x1, P1 ;  /* 0x0000000f1719c211 */ /* 0x000fe400008f0c92 */
[----:B-----5:R2:W-:Y:S04]  /*6f90*/  @!P2 ST.E.128 desc[UR48][R12.64], R44 ;  /* 0x0000002c0c00a985 */ /* 0x0205e8000c101d30 */
[----:B------:R2:W-:Y:S04]  /*6fa0*/  @!P3 ST.E.128 desc[UR48][R20.64], R4 ;  /* 0x000000041400b985 */ /* 0x0005e8000c101d30 */
[----:B------:R2:W-:Y:S02]  /*6fb0*/  @!P4 ST.E.128 desc[UR48][R24.64], R8 ;  /* 0x000000081800c985 */ /* 0x0005e4000c101d30 */
.L_x_10037:
[----:B------:R-:W-:Y:S05]  /*6fc0*/  BSYNC B0 ;  /* 0x0000000000007941 */ /* 0x000fea0003800000 */
.L_x_10036:
[----:B0-----:R-:W0:Y:S02]  /*6fd0*/  LDC R0, c[0x0][0xc34] ;  /* 0x00030d00ff007b82 */ /* 0x001e240000000800 */
[----:B0-----:R-:W-:-:S13]  /*6fe0*/  ISETP.LE.AND P0, PT, R0, UR36, PT ;  /* 0x0000002400007c0c */ /* 0x001fda000bf03270 */
[----:B------:R-:W-:Y:S05]  /*6ff0*/  @!P0 BRA `(.L_x_10038) ;  /* 0xffffff9c00988947 */ /* 0x000fea000383ffff */
[----:B------:R-:W-:Y:S05]  /*7000*/  EXIT ;  /* 0x000000000000794d */ /* 0x000fea0003800000 */
.L_x_10008:
[----:B------:R-:W-:-:S08]  /*7010*/  NOP ;  /* 0x0000000000007918 */ /* 0x000fd00000000000 */
[----:B------:R-:W0:-:S00]  /*7020*/  USETMAXREG.DEALLOC.CTAPOOL 0x20 ;  /* 0x00000020000079c8 */ /* 0x000e0000080e0500 */
[----:B------:R-:W1:Y:S01]  /*7030*/  S2UR UR10, SR_CTAID.X ;  /* 0x00000000000a79c3 */ /* 0x000e620000002500 */
[----:B0-----:R-:W-:Y:S02]  /*7040*/  IMAD.MOV.U32 R25, RZ, RZ, 0x1 ;  /* 0x00000001ff197424 */ /* 0x001fe400078e00ff */
[----:B------:R-:W-:Y:S02]  /*7050*/  IMAD.MOV.U32 R23, RZ, RZ, RZ ;  /* 0x000000ffff177224 */ /* 0x000fe400078e00ff */
[----:B------:R-:W-:-:S03]  /*7060*/  IMAD.MOV.U32 R0, RZ, RZ, 0x1 ;  /* 0x00000001ff007424 */ /* 0x000fc600078e00ff */
[----:B------:R-:W1:Y:S02]  /*7070*/  LDC R2, c[0x0][0xc34] ;  /* 0x00030d00ff027b82 */ /* 0x000e640000000800 */
[----:B-1----:R-:W-:-:S13]  /*7080*/  ISETP.LE.AND P0, PT, R2, UR10, PT ;  /* 0x0000000a02007c0c */ /* 0x002fda000bf03270 */
[----:B------:R-:W-:Y:S05]  /*7090*/  @P0 BRA `(.L_x_10039) ;  /* 0x00000034001c0947 */ /* 0x000fea0003800000 */
[----:B------:R-:W0:Y:S01]  /*70a0*/  S2R R5, SR_TID.X ;  /* 0x0000000000057919 */ /* 0x000e220000002100 */
[----:B------:R-:W-:Y:S01]  /*70b0*/  ULDC.64 UR6, c[0x0][0x2f0] ;  /* 0x0000bc0000067ab9 */ /* 0x000fe20000000a00 */
[----:B------:R-:W-:Y:S01]  /*70c0*/  ULDC UR9, c[0x0][0x2b8] ;  /* 0x0000ae0000097ab9 */ /* 0x000fe20000000800 */
[----:B------:R-:W-:Y:S01]  /*70d0*/  LOP3.LUT R16, R16, 0xfffffffd, RZ, 0xc0, !PT ;  /* 0xfffffffd10107812 */ /* 0x000fe200078ec0ff */
[----:B------:R-:W-:Y:S01]  /*70e0*/  ULDC.64 UR4, c[0x0][0x418] ;  /* 0x0001060000047ab9 */ /* 0x000fe20000000a00 */
[----:B------:R-:W1:Y:S01]  /*70f0*/  S2UR UR8, SR_CgaCtaId ;  /* 0x00000000000879c3 */ /* 0x000e620000008800 */
[----:B------:R-:W-:Y:S01]  /*7100*/  UISETP.NE.U32.AND UP0, UPT, UR4, URZ, UPT ;  /* 0x0000003f0400728c */ /* 0x000fe2000bf05070 */
[----:B------:R-:W-:Y:S01]  /*7110*/  IMAD.MOV.U32 R25, RZ, RZ, 0x1 ;  /* 0x00000001ff197424 */ /* 0x000fe200078e00ff */
[----:B------:R-:W-:Y:S01]  /*7120*/  UMOV UR37, 0x400 ;  /* 0x0000040000257882 */ /* 0x000fe20000000000 */
[----:B------:R-:W-:Y:S01]  /*7130*/  ULDC UR4, c[0x0][0x424] ;  /* 0x0001090000047ab9 */ /* 0x000fe20000000800 */
[----:B------:R-:W-:Y:S01]  /*7140*/  UISETP.NE.AND.EX UP0, UPT, UR5, URZ, UPT, UP0 ;  /* 0x0000003f0500728c */ /* 0x000fe2000bf05300 */
[----:B------:R-:W-:Y:S01]  /*7150*/  IMAD.MOV.U32 R23, RZ, RZ, RZ ;  /* 0x000000ffff177224 */ /* 0x000fe200078e00ff */
[----:B------:R-:W-:Y:S01]  /*7160*/  ULDC UR38, c[0x0][0x448] ;  /* 0x0001120000267ab9 */ /* 0x000fe20000000800 */
[----:B------:R-:W-:-:S02]  /*7170*/  ULOP3.LUT UR40, UR42, 0x2, URZ, 0xfc, !UPT ;  /* 0x000000022a287892 */ /* 0x000fc4000f8efc3f */
[----:B------:R-:W-:Y:S01]  /*7180*/  USEL UR4, UR4, 0x1, UP0 ;  /* 0x0000000104047887 */ /* 0x000fe20008000000 */
[----:B------:R-:W-:-:S03]  /*7190*/  ULDC UR41, c[0x0][0xc] ;  /* 0x0000030000297ab9 */ /* 0x000fc60000000800 */
[----:B------:R-:W-:-:S03]  /*71a0*/  UIMAD UR36, UR4, UR6, URZ ;  /* 0x00000006042472a4 */ /* 0x000fc6000f8e023f */
[----:B------:R-:W-:Y:S01]  /*71b0*/  ULDC UR4, c[0x0][0x288] ;  /* 0x0000a20000047ab9 */ /* 0x000fe20000000800 */
[----:B------:R-:W-:Y:S02]  /*71c0*/  UIADD3 UR5, UR36, 0x7f, URZ ;  /* 0x0000007f24057890 */ /* 0x000fe4000fffe03f */
[----:B------:R-:W-:Y:S02]  /*71d0*/  UIMAD UR38, UR38, UR4, URZ ;  /* 0x00000004262672a4 */ /* 0x000fe4000f8e023f */
[----:B------:R-:W-:Y:S02]  /*71e0*/  USHF.R.S32.HI UR6, URZ, 0x1f, UR5 ;  /* 0x0000001f3f067899 */ /* 0x000fe40008011405 */
[----:B-1----:R-:W-:Y:S02]  /*71f0*/  ULEA UR37, UR8, UR37, 0x18 ;  /* 0x0000002508257291 */ /* 0x002fe4000f8ec03f */
[----:B------:R-:W-:Y:S01]  /*7200*/  ULEA.HI UR6, UR6, UR5, URZ, 0x7 ;  /* 0x0000000506067291 */ /* 0x000fe2000f8f383f */
[----:B0-----:R-:W-:-:S03]  /*7210*/  IMAD.SHL.U32 R28, R5, 0x8, RZ ;  /* 0x00000008051c7824 */ /* 0x001fc600078e00ff */
[----:B------:R-:W-:Y:S02]  /*7220*/  ULEA.HI.SX32 UR43, UR6, 0xffffffff, 0x19 ;  /* 0xffffffff062b7891 */ /* 0x000fe4000f8fca3f */
[C---:B------:R-:W-:Y:S01]  /*7230*/  LOP3.LUT R0, R28.reuse, 0xd8, RZ, 0xc0, !PT ;  /* 0x000000d81c007812 */ /* 0x040fe200078ec0ff */
[----:B------:R-:W-:Y:S01]  /*7240*/  ULEA.HI.SX32 UR39, UR6, 0xfffffffe, 0x19 ;  /* 0xfffffffe06277891 */ /* 0x000fe2000f8fca3f */
[----:B------:R-:W-:Y:S01]  /*7250*/  LOP3.LUT R4, R28, 0x18, RZ, 0xc0, !PT ;  /* 0x000000181c047812 */ /* 0x000fe200078ec0ff */
[----:B------:R-:W-:Y:S01]  /*7260*/  USHF.L.U32 UR5, UR43, 0x7, URZ ;  /* 0x000000072b057899 */ /* 0x000fe2000800063f */
[----:B------:R-:W-:Y:S02]  /*7270*/  LOP3.LUT R3, R0, 0x18, R5, 0x78, !PT ;  /* 0x0000001800037812 */ /* 0x000fe400078e7805 */
[C---:B------:R-:W-:Y:S02]  /*7280*/  LOP3.LUT R0, R4.reuse, 0x20, RZ, 0xfc, !PT ;  /* 0x0000002004007812 */ /* 0x040fe400078efcff */
[----:B------:R-:W-:-:S02]  /*7290*/  LOP3.LUT R2, R4, 0x40, RZ, 0xfc, !PT ;  /* 0x0000004004027812 */ /* 0x000fc400078efcff */
[C---:B------:R-:W-:Y:S02]  /*72a0*/  ISETP.GE.AND P0, PT, R0.reuse, UR7, PT ;  /* 0x0000000700007c0c */ /* 0x040fe4000bf06270 */
[----:B------:R-:W-:Y:S02]  /*72b0*/  ISETP.GE.AND P1, PT, R0, UR9, PT ;  /* 0x0000000900007c0c */ /* 0x000fe4000bf26270 */
[----:B------:R-:W-:Y:S02]  /*72c0*/  ISETP.GE.AND P2, PT, R2, UR7, PT ;  /* 0x0000000702007c0c */ /* 0x000fe4000bf46270 */
[----:B------:R-:W-:Y:S01]  /*72d0*/  LOP3.LUT R28, R3, 0x320, R28, 0xf8, !PT ;  /* 0x00000320031c7812 */ /* 0x000fe200078ef81c */
[----:B------:R-:W-:-:S05]  /*72e0*/  IMAD.U32 R3, RZ, RZ, UR10 ;  /* 0x0000000aff037e24 */ /* 0x000fca000f8e00ff */
[----:B------:R0:W-:Y:S01]  /*72f0*/  STL [R1+0xc], R3 ;  /* 0x00000c0301007387 */ /* 0x0001e20000100800 */
[----:B------:R-:W-:Y:S02]  /*7300*/  @P0 LOP3.LUT R16, R16, 0x2, RZ, 0xfc, !PT ;  /* 0x0000000210100812 */ /* 0x000fe400078efcff */
[----:B------:R-:W-:Y:S01]  /*7310*/  ISETP.GE.AND P0, PT, R0, UR7, PT ;  /* 0x0000000700007c0c */ /* 0x000fe2000bf06270 */
[----:B------:R1:W-:Y:S01]  /*7320*/  STL [R1+0x10], RZ ;  /* 0x000010ff01007387 */ /* 0x0003e20000100800 */
[----:B------:R-:W-:Y:S02]  /*7330*/  LOP3.LUT R16, R16, 0xfffffdff, RZ, 0xc0, !PT ;  /* 0xfffffdff10107812 */ /* 0x000fe400078ec0ff */
[----:B------:R-:W-:Y:S02]  /*7340*/  SHF.R.U32.HI R0, RZ, 0x2, R5 ;  /* 0x00000002ff007819 */ /* 0x000fe40000011605 */
[----:B------:R-:W-:Y:S02]  /*7350*/  @P1 LOP3.LUT R16, R16, 0x200, RZ, 0xfc, !PT ;  /* 0x0000020010101812 */ /* 0x000fe400078efcff */
[----:B------:R-:W-:-:S02]  /*7360*/  ISETP.GE.AND P1, PT, R2, UR9, PT ;  /* 0x0000000902007c0c */ /* 0x000fc4000bf26270 */
[----:B------:R-:W-:Y:S02]  /*7370*/  LOP3.LUT R16, R16, 0xffffffef, RZ, 0xc0, !PT ;  /* 0xffffffef10107812 */ /* 0x000fe400078ec0ff */
[----:B0-----:R-:W-:Y:S01]  /*7380*/  LOP3.LUT R3, R0, 0x1f, RZ, 0xc0, !PT ;  /* 0x0000001f00037812 */ /* 0x001fe200078ec0ff */
[----:B------:R-:W-:Y:S01]  /*7390*/  IMAD.U32 R0, RZ, RZ, UR5 ;  /* 0x00000005ff007e24 */ /* 0x000fe2000f8e00ff */
[----:B------:R-:W-:Y:S02]  /*73a0*/  @P0 LOP3.LUT R16, R16, 0x10, RZ, 0xfc, !PT ;  /* 0x0000001010100812 */ /* 0x000fe400078efcff */
[----:B------:R-:W-:Y:S02]  /*73b0*/  ISETP.GE.AND P0, PT, R2, UR7, PT ;  /* 0x0000000702007c0c */ /* 0x000fe4000bf06270 */
[----:B------:R-:W-:Y:S02]  /*73c0*/  LOP3.LUT R16, R16, 0xfffffffe, RZ, 0xc0, !PT ;  /* 0xfffffffe10107812 */ /* 0x000fe400078ec0ff */
[----:B------:R-:W-:-:S02]  /*73d0*/  SHF.L.U32 R2, R5, 0x5, RZ ;  /* 0x0000000505027819 */ /* 0x000fc400000006ff */
[----:B------:R-:W-:Y:S02]  /*73e0*/  @P2 LOP3.LUT R16, R16, 0x1, RZ, 0xfc, !PT ;  /* 0x0000000110102812 */ /* 0x000fe400078efcff */
[----:B------:R-:W-:Y:S02]  /*73f0*/  LOP3.LUT R2, R2, 0x60, RZ, 0xc0, !PT ;  /* 0x0000006002027812 */ /* 0x000fe400078ec0ff */
[----:B------:R-:W-:Y:S02]  /*7400*/  LOP3.LUT R16, R16, 0xfffffeff, RZ, 0xc0, !PT ;  /* 0xfffffeff10107812 */ /* 0x000fe400078ec0ff */
[----:B------:R-:W-:Y:S02]  /*7410*/  LOP3.LUT R5, R3, R2, RZ, 0xfc, !PT ;  /* 0x0000000203057212 */ /* 0x000fe400078efcff */
[----:B------:R-:W-:Y:S02]  /*7420*/  @P1 LOP3.LUT R16, R16, 0x100, RZ, 0xfc, !PT ;  /* 0x0000010010101812 */ /* 0x000fe400078efcff */
[----:B------:R-:W-:-:S02]  /*7430*/  ISETP.GE.AND P1, PT, R4, UR7, PT ;  /* 0x0000000704007c0c */ /* 0x000fc4000bf26270 */
[----:B------:R-:W-:Y:S02]  /*7440*/  LOP3.LUT R16, R16, 0xfffffff7, RZ, 0xc0, !PT ;  /* 0xfffffff710107812 */ /* 0x000fe400078ec0ff */
[----:B------:R-:W-:Y:S02]  /*7450*/  LEA R5, R28, UR37, 0x1 ;  /* 0x000000251c057c11 */ /* 0x000fe4000f8e08ff */
[----:B------:R-:W-:Y:S02]  /*7460*/  @P0 LOP3.LUT R16, R16, 0x8, RZ, 0xfc, !PT ;  /* 0x0000000810100812 */ /* 0x000fe400078efcff */
[----:B------:R-:W-:Y:S02]  /*7470*/  ISETP.GE.AND P0, PT, R4, UR7, PT ;  /* 0x0000000704007c0c */ /* 0x000fe4000bf06270 */
[----:B------:R-:W-:Y:S02]  /*7480*/  LOP3.LUT R16, R16, 0xfffffffb, RZ, 0xc0, !PT ;  /* 0xfffffffb10107812 */ /* 0x000fe400078ec0ff */
[----:B------:R-:W-:-:S02]  /*7490*/  LOP3.LUT R2, R3, UR5, R2, 0xfe, !PT ;  /* 0x0000000503027c12 */ /* 0x000fc4000f8efe02 */
[----:B------:R-:W-:-:S07]  /*74a0*/  IADD3 R0, -R3, UR36, -R0 ;  /* 0x0000002403007c10 */ /* 0x000fce000fffe900 */
[----:B------:R-:W-:Y:S02]  /*74b0*/  @P0 LOP3.LUT R16, R16, 0x4, RZ, 0xfc, !PT ;  /* 0x0000000410100812 */ /* 0x000fe400078efcff */
[----:B------:R-:W-:Y:S02]  /*74c0*/  ISETP.GE.AND P0, PT, R4, UR9, PT ;  /* 0x0000000904007c0c */ /* 0x000fe4000bf06270 */
[----:B------:R-:W-:-:S04]  /*74d0*/  LOP3.LUT R16, R16, 0xfffffbff, RZ, 0xc0, !PT ;  /* 0xfffffbff10107812 */ /* 0x000fc800078ec0ff */
[----:B------:R-:W-:-:S04]  /*74e0*/  LOP3.LUT R16, R16, 0xffffffdf, RZ, 0xc0, !PT ;  /* 0xffffffdf10107812 */ /* 0x000fc800078ec0ff */
[----:B------:R-:W-:-:S04]  /*74f0*/  @P1 LOP3.LUT R16, R16, 0x20, RZ, 0xfc, !PT ;  /* 0x0000002010101812 */ /* 0x000fc800078efcff */
[----:B-1----:R-:W-:-:S07]  /*7500*/  @P0 LOP3.LUT R16, R16, 0x400, RZ, 0xfc, !PT ;  /* 0x0000040010100812 */ /* 0x002fce00078efcff */
.L_x_10074:
[----:B------:R-:W2:Y:S01]  /*7510*/  LDL R2, [R1+0xc] ;  /* 0x00000c0001027983 */ /* 0x000ea20000100800 */
[----:B------:R-:W0:Y:S01]  /*7520*/  LDC R0, c[0x0][0xc38] ;  /* 0x00030e00ff007b82 */ /* 0x000e220000000800 */
[----:B------:R-:W-:Y:S05]  /*7530*/  YIELD ;  /* 0x0000000000007946 */ /* 0x000fea0003800000 */
[----:B------:R-:W-:Y:S01]  /*7540*/  ULDC.64 UR4, c[0x0][0xa28] ;  /* 0x00028a0000047ab9 */ /* 0x000fe20000000a00 */
[----:B------:R-:W-:Y:S01]  /*7550*/  IMAD.MOV.U32 R18, RZ, RZ, RZ ;  /* 0x000000ffff127224 */ /* 0x000fe200078e00ff */
[----:B0-----:R-:W-:-:S13]  /*7560*/  ISETP.NE.AND P0, PT, R0, 0x1, PT ;  /* 0x000000010000780c */ /* 0x001fda0003f05270 */
[----:B------:R-:W2:Y:S08]  /*7570*/  @P0 LDC R0, c[0x0][0xc3c] ;  /* 0x00030f00ff000b82 */ /* 0x000eb00000000800 */
[----:B------:R-:W0:Y:S01]  /*7580*/  @P0 LDC R3, c[0x0][0xc40] ;  /* 0x00031000ff030b82 */ /* 0x000e220000000800 */
[----:B--2---:R-:W-:-:S04]  /*7590*/  @P0 IMAD.HI.U32 R0, R2, R0, RZ ;  /* 0x0000000002000227 */ /* 0x004fc800078e00ff */
[----:B------:R-:W-:Y:S01]  /*75a0*/  IMAD.MOV.U32 R24, RZ, RZ, R2 ;  /* 0x000000ffff187224 */ /* 0x000fe200078e0002 */
[----:B0-----:R-:W-:Y:S02]  /*75b0*/  @P0 SHF.R.U32.HI R24, RZ, R3, R0 ;  /* 0x00000003ff180219 */ /* 0x001fe40000011600 */
        /* <DEDUP_REMOVED lines=8> */
[----:B------:R-:W0:Y:S02]  /*7640*/  @P0 LDC.64 R2, c[0x0][0xa28] ;  /* 0x00028a00ff020b82 */ /* 0x000e240000000a00 */
[----:B0-----:R-:W-:-:S05]  /*7650*/  @P0 IMAD.WIDE R2, R19, 0x4, R2 ;  /* 0x0000000413020825 */ /* 0x001fca00078e0202 */
[----:B------:R-:W2:Y:S01]  /*7660*/  @P0 LDG.E R18, desc[UR48][R2.64] ;  /* 0x0000003002120981 */ /* 0x000ea2000c1e1900 */
[----:B------:R-:W-:-:S04]  /*7670*/  UIADD3 UR4, UR37, 0x15400, URZ ;  /* 0x0001540025047890 */ /* 0x000fc8000fffe03f */
[----:B------:R-:W-:-:S06]  /*7680*/  ULOP3.LUT UP0, URZ, UR4, 0x1bf, URZ, 0xc0, !UPT ;  /* 0x000001bf043f7892 */ /* 0x000fcc000f80c03f */
[----:B------:R-:W-:Y:S01]  /*7690*/  PLOP3.LUT P0, PT, PT, PT, UP0, 0x80, 0x0 ;  /* 0x000000000000781c */ /* 0x000fe20003f0f008 */
[----:B--2---:R0:W-:-:S12]  /*76a0*/  STL [R1+0x8], R18 ;  /* 0x0000081201007387 */ /* 0x0041d80000100800 */
        /* <DEDUP_REMOVED lines=17> */
.L_x_10040:
        /* <DEDUP_REMOVED lines=20> */
.L_x_10042:
        /* <DEDUP_REMOVED lines=15> */
.L_x_10041:
[----:B------:R-:W-:Y:S01]  /*79f0*/  ULDC.64 UR4, c[0x0][0x9f8] ;  /* 0x00027e0000047ab9 */ /* 0x000fe20000000a00 */
[--C-:B------:R-:W-:Y:S01]  /*7a00*/  IMAD.MOV.U32 R6, RZ, RZ, R19.reuse ;  /* 0x000000ffff067224 */ /* 0x100fe200078e0013 */
[----:B------:R-:W-:Y:S01]  /*7a10*/  ISETP.NE.U32.AND P0, PT, RZ, UR4, PT ;  /* 0x00000004ff007c0c */ /* 0x000fe2000bf05070 */
[----:B------:R-:W1:Y:S01]  /*7a20*/  LDC R9, c[0x0][0x430] ;  /* 0x00010c00ff097b82 */ /* 0x000e620000000800 */
[----:B------:R-:W-:Y:S01]  /*7a30*/  IMAD.MOV R5, RZ, RZ, -R19 ;  /* 0x000000ffff057224 */ /* 0x000fe200078e0a13 */
[----:B------:R-:W-:Y:S01]  /*7a40*/  ULDC UR4, c[0x0][0xc44] ;  /* 0x0003110000047ab9 */ /* 0x000fe20000000800 */
[----:B------:R-:W-:-:S13]  /*7a50*/  ISETP.NE.AND.EX P0, PT, RZ, UR5, PT, P0 ;  /* 0x00000005ff007c0c */ /* 0x000fda000bf05300 */
[----:B------:R-:W2:Y:S02]  /*7a60*/  @P0 LDC.64 R2, c[0x0][0x9f8] ;  /* 0x00027e00ff020b82 */ /* 0x000ea40000000a00 */
[----:B--2---:R-:W-:-:S05]  /*7a70*/  @P0 IMAD.WIDE R2, R19, 0x4, R2 ;  /* 0x0000000413020825 */ /* 0x004fca00078e0202 */
[----:B------:R-:W2:Y:S01]  /*7a80*/  @P0 LDG.E R6, desc[UR48][R2.64] ;  /* 0x0000003002060981 */ /* 0x000ea2000c1e1900 */
[----:B------:R-:W-:Y:S01]  /*7a90*/  UMOV UR5, 0xffffffff ;  /* 0xffffffff00057882 */ /* 0x000fe20000000000 */
[----:B------:R-:W-:Y:S02]  /*7aa0*/  IMAD R22, R5, UR4, R24 ;  /* 0x0000000405167c24 */ /* 0x000fe4000f8e0218 */
[----:B--2---:R2:W-:Y:S01]  /*7ab0*/  STL [R1], R6 ;  /* 0x0000000601007387 */ /* 0x0045e20000100800 */
[----:B-1----:R-:W-:Y:S05]  /*7ac0*/  BRA.DIV UR5, `(.L_x_10043) ;  /* 0x0000002e05d87947 */ /* 0x002fea000b800000 */
.L_x_10091:
[----:B------:R-:W1:Y:S01]  /*7ad0*/  S2R R2, SR_TID.X ;  /* 0x0000000000027919 */ /* 0x000e620000002100 */
[----:B------:R-:W-:Y:S01]  /*7ae0*/  USHF.L.U32 UR4, UR43, 0x7, URZ ;  /* 0x000000072b047899 */ /* 0x000fe2000800063f */
[----:B------:R-:W-:Y:S02]  /*7af0*/  ISETP.NE.AND P1, PT, R9, 0x1, PT ;  /* 0x000000010900780c */ /* 0x000fe40003f25270 */
[----:B------:R-:W-:Y:S02]  /*7b00*/  SHF.R.S32.HI R10, RZ, 0x1f, R6 ;  /* 0x0000001fff0a7819 */ /* 0x000fe40000011406 */
[----:B------:R-:W-:-:S03]  /*7b10*/  LOP3.LUT R16, R16, 0xffffffbf, RZ, 0xc0, !PT ;  /* 0xffffffbf10107812 */ /* 0x000fc600078ec0ff */
[----:B------:R3:W-:Y:S06]  /*7b20*/  STL [R1+0x4], R10 ;  /* 0x0000040a01007387 */ /* 0x0007ec0000100800 */
[----:B------:R-:W4:Y:S01]  /*7b30*/  @P1 LDC R3, c[0x0][0x434] ;  /* 0x00010d00ff031b82 */ /* 0x000f220000000800 */
[----:B------:R-:W-:-:S07]  /*7b40*/  @P1 LOP3.LUT R16, R16, 0x40, RZ, 0xfc, !PT ;  /* 0x0000004010101812 */ /* 0x000fce00078efcff */
[----:B------:R-:W0:Y:S01]  /*7b50*/  @P1 LDC R7, c[0x0][0x438] ;  /* 0x00010e00ff071b82 */ /* 0x000e220000000800 */
[----:B-1----:R-:W-:Y:S01]  /*7b60*/  SHF.R.U32.HI R0, RZ, 0x2, R2 ;  /* 0x00000002ff007819 */ /* 0x002fe20000011602 */
[----:B------:R-:W-:-:S03]  /*7b70*/  IMAD.SHL.U32 R2, R2, 0x20, RZ ;  /* 0x0000002002027824 */ /* 0x000fc600078e00ff */
[----:B------:R-:W-:Y:S02]  /*7b80*/  LOP3.LUT R0, R0, 0x1f, RZ, 0xc0, !PT ;  /* 0x0000001f00007812 */ /* 0x000fe400078ec0ff */
[----:B------:R-:W-:-:S04]  /*7b90*/  LOP3.LUT R2, R2, 0x60, RZ, 0xc0, !PT ;  /* 0x0000006002027812 */ /* 0x000fc800078ec0ff */
[----:B------:R-:W-:-:S04]  /*7ba0*/  LOP3.LUT R0, R0, UR4, R2, 0xfe, !PT ;  /* 0x0000000400007c12 */ /* 0x000fc8000f8efe02 */
[C---:B------:R-:W-:Y:S01]  /*7bb0*/  ISETP.GE.AND P0, PT, R0.reuse, UR36, PT ;  /* 0x0000002400007c0c */ /* 0x040fe2000bf06270 */
[----:B------:R-:W-:-:S04]  /*7bc0*/  IMAD.IADD R0, R0, 0x1, R18 ;  /* 0x0000000100007824 */ /* 0x000fc800078e0212 */
[----:B----4-:R-:W-:-:S04]  /*7bd0*/  @P1 IMAD.HI.U32 R2, R0, R3, RZ ;  /* 0x0000000300021227 */ /* 0x010fc800078e00ff */
[----:B------:R-:W-:Y:S01]  /*7be0*/  IMAD.MOV.U32 R8, RZ, RZ, R0 ;  /* 0x000000ffff087224 */ /* 0x000fe200078e0000 */
[----:B0-----:R-:W-:-:S03]  /*7bf0*/  @P1 SHF.R.U32.HI R8, RZ, R7, R2 ;  /* 0x00000007ff081219 */ /* 0x001fc60000011602 */
[----:B------:R-:W0:Y:S01]  /*7c00*/  @!P0 LDC.64 R4, c[0x0][0x428] ;  /* 0x00010a00ff048b82 */ /* 0x000e220000000a00 */
[----:B------:R-:W-:Y:S01]  /*7c10*/  @!P0 SHF.R.S32.HI R3, RZ, 0x1f, R8 ;  /* 0x0000001fff038819 */ /* 0x000fe20000011408 */
[----:B0-----:R-:W-:-:S04]  /*7c20*/  @!P0 IMAD R2, R10, R4, RZ ;  /* 0x000000040a028224 */ /* 0x001fc800078e02ff */
[----:B------:R-:W-:Y:S02]  /*7c30*/  @!P0 IMAD R5, R6, R5, R2 ;  /* 0x0000000506058224 */ /* 0x000fe400078e0202 */
[----:B------:R-:W-:-:S04]  /*7c40*/  @!P0 IMAD.MOV.U32 R2, RZ, RZ, R8 ;  /* 0x000000ffff028224 */ /* 0x000fc800078e0008 */
[----:B------:R-:W-:Y:S01]  /*7c50*/  @!P0 IMAD.WIDE.U32 R2, R6, R4, R2 ;  /* 0x0000000406028225 */ /* 0x000fe200078e0002 */
[----:B------:R-:W-:Y:S01]  /*7c60*/  MOV R4, RZ ;  /* 0x000000ff00047202 */ /* 0x000fe20000000f00 */
[----:B--2---:R-:W0:Y:S02]  /*7c70*/  @!P0 LDC.64 R6, c[0x0][0x418] ;  /* 0x00010600ff068b82 */ /* 0x004e240000000a00 */
[----:B------:R-:W-:Y:S01]  /*7c80*/  @!P0 IMAD.IADD R5, R3, 0x1, R5 ;  /* 0x0000000103058824 */ /* 0x000fe200078e0205 */
[----:B------:R-:W-:Y:S02]  /*7c90*/  LOP3.LUT R16, R16, 0xffffff7f, RZ, 0xc0, !PT ;  /* 0xffffff7f10107812 */ /* 0x000fe400078ec0ff */
[----:B0-----:R-:W-:-:S04]  /*7ca0*/  @!P0 LEA R6, P1, R2, R6, 0x2 ;  /* 0x0000000602068211 */ /* 0x001fc800078210ff */
[----:B------:R-:W-:Y:S01]  /*7cb0*/  @!P0 LEA.HI.X R7, R2, R7, R5, 0x2, P1 ;  /* 0x0000000702078211 */ /* 0x000fe200008f1405 */
[----:B------:R-:W-:Y:S02]  /*7cc0*/  IMAD.U32 R2, RZ, RZ, UR40 ;  /* 0x00000028ff027e24 */ /* 0x000fe4000f8e00ff */
[----:B------:R-:W-:Y:S01]  /*7cd0*/  IMAD.MOV R3, RZ, RZ, -R8 ;  /* 0x000000ffff037224 */ /* 0x000fe200078e0a08 */
[----:B------:R-:W-:Y:S01]  /*7ce0*/  SHF.R.S32.HI R29, RZ, 0x1f, R22 ;  /* 0x0000001fff1d7819 */ /* 0x000fe20000011416 */
[----:B------:R0:W5:Y:S01]  /*7cf0*/  @!P0 LDG.E R4, desc[UR48][R6.64] ;  /* 0x0000003006048981 */ /* 0x000162000c1e1900 */
[----:B------:R-:W-:Y:S01]  /*7d00*/  ISETP.NE.AND P2, PT, R2, 0x3, PT ;  /* 0x000000030200780c */ /* 0x000fe20003f45270 */
[----:B0-----:R-:W-:-:S12]  /*7d10*/  IMAD R6, R9, R3, R0 ;  /* 0x0000000309067224 */ /* 0x001fd800078e0200 */
[----:B------:R-:W-:Y:S01]  /*7d20*/  @P2 LOP3.LUT R16, R16, 0x80, RZ, 0xfc, !PT ;  /* 0x0000008010102812 */ /* 0x000fe200078efcff */
[----:B---3--:R-:W-:Y:S06]  /*7d30*/  @!P2 BRA `(.L_x_10044) ;  /* 0x000000000004a947 */ /* 0x008fec0003800000 */
[----:B------:R-:W-:Y:S01]  /*7d40*/  BPT.TRAP 0x1 ;  /* 0x000000040000795c */ /* 0x000fe20000300000 */
.L_x_10044:
        /* <DEDUP_REMOVED lines=21> */
[----:B------:R-:W-:Y:S02]  /*7ea0*/  LEA R0, R23, UR37, 0x3 ;  /* 0x0000002517007c11 */ /* 0x000fe4000f8e18ff */
[----:B------:R-:W-:-:S04]  /*7eb0*/  SHF.L.U32 R2, R25, 0x1f, RZ ;  /* 0x0000001f19027819 */ /* 0x000fc800000006ff */
[----:B------:R-:W0:Y:S02]  /*7ec0*/  SYNCS.PHASECHK.TRANS64.TRYWAIT P0, [R0+URZ+0x2d840], R2 ;  /* 0x02d84002000075a7 */ /* 0x000e24000800017f */
[----:B0-----:R-:W-:Y:S05]  /*7ed0*/  @!P0 BRA `(.L_x_10046) ;  /* 0x0000002c00088947 */ /* 0x001fea0003800000 */
.L_x_10092:
[----:B------:R-:W-:Y:S05]  /*7ee0*/  BSYNC B0 ;  /* 0x0000000000007941 */ /* 0x000fea0003800000 */
.L_x_10045:
[----:B------:R-:W1:Y:S01]  /*7ef0*/  S2R R9, SR_TID.X ;  /* 0x0000000000097919 */ /* 0x000e620000002100 */
[----:B------:R-:W-:Y:S01]  /*7f00*/  ULDC.64 UR4, c[0x0][0x300] ;  /* 0x0000c00000047ab9 */ /* 0x000fe20000000a00 */
[----:B------:R-:W-:Y:S01]  /*7f10*/  USHF.L.U32 UR6, UR43, 0x7, URZ ;  /* 0x000000072b067899 */ /* 0x000fe2000800063f */
[----:B------:R-:W-:Y:S01]  /*7f20*/  IMAD R7, R7, UR4, RZ ;  /* 0x0000000407077c24 */ /* 0x000fe2000f8e02ff */
[----:B------:R-:W-:Y:S01]  /*7f30*/  LOP3.LUT P4, RZ, R16, 0x4, RZ, 0xc0, !PT ;  /* 0x0000000410ff7812 */ /* 0x000fe2000788c0ff */
        /* <DEDUP_REMOVED lines=15> */
[----:B-1----:R-:W-:Y:S01]  /*8030*/  SHF.R.U32.HI R10, RZ, 0x2, R9 ;  /* 0x00000002ff0a7819 */ /* 0x002fe20000011609 */
[----:B------:R-:W-:Y:S01]  /*8040*/  IMAD.SHL.U32 R8, R9, 0x8, RZ ;  /* 0x0000000809087824 */ /* 0x000fe200078e00ff */
[----:B------:R-:W-:Y:S01]  /*8050*/  LEA R5, P0, R2, UR4, 0x1 ;  /* 0x0000000402057c11 */ /* 0x000fe2000f8008ff */
[----:B------:R-:W-:Y:S01]  /*8060*/  IMAD.IADD R4, R3, 0x1, R4 ;  /* 0x0000000103047824 */ /* 0x000fe200078e0204 */
[----:B------:R-:W-:Y:S01]  /*8070*/  UMOV UR4, 0xffffffff ;  /* 0xffffffff00047882 */ /* 0x000fe20000000000 */
[----:B------:R-:W-:Y:S01]  /*8080*/  IMAD.U32 R9, RZ, RZ, UR6 ;  /* 0x00000006ff097e24 */ /* 0x000fe2000f8e00ff */
[----:B------:R-:W-:Y:S02]  /*8090*/  LOP3.LUT R10, R10, 0x1f, RZ, 0xc0, !PT ;  /* 0x0000001f0a0a7812 */ /* 0x000fe400078ec0ff */
[----:B------:R-:W-:Y:S01]  /*80a0*/  LEA.HI.X R6, R2, UR5, R4, 0x1, P0 ;  /* 0x0000000502067c11 */ /* 0x000fe200080f0c04 */
[----:B------:R-:W-:Y:S01]  /*80b0*/  IMAD R4, R23, 0x3000, R28 ;  /* 0x0000300017047824 */ /* 0x000fe200078e021c */
[----:B------:R-:W-:-:S02]  /*80c0*/  LOP3.LUT R8, R8, 0x18, RZ, 0xc0, !PT ;  /* 0x0000001808087812 */ /* 0x000fc400078ec0ff */
[----:B------:R-:W-:Y:S01]  /*80d0*/  IADD3 R9, -R10, UR36, -R9 ;  /* 0x000000240a097c10 */ /* 0x000fe2000fffe909 */
[----:B------:R-:W-:Y:S06]  /*80e0*/  BRA.DIV UR4, `(.L_x_10047) ;  /* 0x0000002a04987947 */ /* 0x000fec000b800000 */
[----:B------:R-:W0:Y:S01]  /*80f0*/  SHFL.IDX PT, R3, R5, RZ, 0x1c1f ;  /* 0x001c1fff05037589 */ /* 0x000e2200000e0000 */
[----:B------:R-:W-:-:S03]  /*8100*/  ISETP.GE.AND P0, PT, R9, 0x1, PT ;  /* 0x000000010900780c */ /* 0x000fc60003f06270 */
[----:B------:R-:W1:Y:S04]  /*8110*/  SHFL.IDX PT, R2, R6, RZ, 0x1c1f ;  /* 0x001c1fff06027589 */ /* 0x000e6800000e0000 */
[----:B------:R-:W-:Y:S06]  /*8120*/  SHFL.IDX PT, R14, R5, 0x3, 0x1c1f ;  /* 0x007c1f00050e7f89 */ /* 0x000fec00000e0000 */
[----:B------:R-:W-:-:S02]  /*8130*/  @P0 LEA R7, R4, UR37, 0x1 ;  /* 0x0000002504070c11 */ /* 0x000fc4000f8e08ff */
        /* <DEDUP_REMOVED lines=10> */
[----:B------:R-:W-:Y:S01]  /*81e0*/  @P0 LEA R7, R4, UR37, 0x1 ;  /* 0x0000002504070c11 */ /* 0x000fe2000f8e08ff */
        /* <DEDUP_REMOVED lines=12> */
[----:B------:R-:W1:Y:S04]  /*82b0*/  SHFL.IDX PT, R2, R6, 0x2, 0x1c1f ;  /* 0x005c1f0006027f89 */ /* 0x000e6800000e0000 */
[----:B------:R-:W2:Y:S01]  /*82c0*/  SHFL.IDX PT, R6, R6, 0x3, 0x1c1f ;  /* 0x007c1f0006067f89 */ /* 0x000ea200000e0000 */
[----:B0-----:R-:W-:-:S05]  /*82d0*/  @P0 LEA R3, P1, R8, R3, 0x1 ;  /* 0x0000000308030211 */ /* 0x001fca00078208ff */
[----:B-1----:R-:W-:-:S05]  /*82e0*/  @P0 IMAD.X R2, RZ, RZ, R2, P1 ;  /* 0x000000ffff020224 */ /* 0x002fca00008e0602 */
[----:B------:R-:W-:-:S04]  /*82f0*/  @P0 LOP3.LUT R3, R3, R2, RZ, 0x3c, !PT ;  /* 0x0000000203030212 */ /* 0x000fc800078e3cff */
[----:B------:R-:W-:-:S04]  /*8300*/  @P0 LOP3.LUT R2, R3, R2, RZ, 0x3c, !PT ;  /* 0x0000000203020212 */ /* 0x000fc800078e3cff */
[----:B------:R-:W-:-:S05]  /*8310*/  @P0 LOP3.LUT R3, R3, R2, RZ, 0x3c, !PT ;  /* 0x0000000203030212 */ /* 0x000fca00078e3cff */
[----:B------:R0:W-:Y:S04]  /*8320*/  @P0 LDGSTS.E.BYPASS.LTC128B.128 [R7+0x16400], desc[UR48][R2.64], !P4 ;  /* 0x1640000002070fae */ /* 0x0001e8000e101d70 */
[----:B------:R0:W-:Y:S04]  /*8330*/  @P0 LDGSTS.E.BYPASS.LTC128B.128 [R7+0x18400], desc[UR48][R2.64+0x40], !P3 ;  /* 0x1840004002070fae */ /* 0x0001e8000d901d70 */
[----:B--2---:R0:W-:Y:S02]  /*8340*/  @P0 LDGSTS.E.BYPASS.LTC128B.128 [R7+0x1a400], desc[UR48][R2.64+0x80], !P2 ;  /* 0x1a40008002070fae */ /* 0x0041e4000d101d70 */
.L_x_10102:
[----:B------:R-:W-:-:S13]  /*8350*/  ISETP.GE.AND P0, PT, R9, 0x61, PT ;  /* 0x000000610900780c */ /* 0x000fda0003f06270 */
[----:B0-----:R-:W-:Y:S02]  /*8360*/  @P0 LEA R2, P1, R8, R14, 0x1 ;  /* 0x0000000e08020211 */ /* 0x001fe400078208ff */
[----:B------:R-:W-:Y:S02]  /*8370*/  @P0 LEA R5, R4, UR37, 0x1 ;  /* 0x0000002504050c11 */ /* 0x000fe4000f8e08ff */
[----:B------:R-:W-:-:S05]  /*8380*/  @P0 IADD3.X R3, RZ, R6, RZ, P1, !PT ;  /* 0x00000006ff030210 */ /* 0x000fca0000ffe4ff */
        /* <DEDUP_REMOVED lines=8> */
.L_x_10048:
        /* <DEDUP_REMOVED lines=11> */
.L_x_10049:
        /* <DEDUP_REMOVED lines=23> */
.L_x_10050:
[----:B------:R-:W2:Y:S01]  /*8630*/  LDL R21, [R1+0xc] ;  /* 0x00000c0001157983 */ /* 0x000ea20000100800 */
[----:B------:R-:W1:Y:S01]  /*8640*/  LDC R10, c[0x0][0x448] ;  /* 0x00011200ff0a7b82 */ /* 0x000e620000000800 */
[----:B------:R-:W-:Y:S01]  /*8650*/  ULDC.64 UR4, c[0x0][0x2d8] ;  /* 0x0000b60000047ab9 */ /* 0x000fe20000000a00 */
[----:B0-----:R-:W-:Y:S01]  /*8660*/  SHF.R.S32.HI R0, RZ, 0x1f, R19 ;  /* 0x0000001fff007819 */ /* 0x001fe20000011413 */
[----:B------:R-:W0:Y:S01]  /*8670*/  S2R R26, SR_TID.X ;  /* 0x00000000001a7919 */ /* 0x000e220000002100 */
[----:B------:R-:W-:Y:S01]  /*8680*/  IMAD R3, R29, UR4, RZ ;  /* 0x000000041d037c24 */ /* 0x000fe2000f8e02ff */
[----:B------:R-:W-:Y:S01]  /*8690*/  ULDC.64 UR6, c[0x0][0x2c8] ;  /* 0x0000b20000067ab9 */ /* 0x000fe20000000a00 */
[----:B------:R-:W-:Y:S01]  /*86a0*/  IMAD.MOV R6, RZ, RZ, -R24 ;  /* 0x000000ffff067224 */ /* 0x000fe200078e0a18 */
[----:B------:R-:W-:Y:S01]  /*86b0*/  ULDC.64 UR8, c[0x0][0x280] ;  /* 0x0000a00000087ab9 */ /* 0x000fe20000000a00 */
[C---:B------:R-:W-:Y:S01]  /*86c0*/  IMAD R4, R22.reuse, UR5, R3 ;  /* 0x0000000516047c24 */ /* 0x040fe2000f8e0203 */
[----:B------:R-:W3:Y:S01]  /*86d0*/  S2R R11, SR_TID.X ;  /* 0x00000000000b7919 */ /* 0x000ee20000002100 */
[----:B------:R-:W-:Y:S01]  /*86e0*/  IMAD.WIDE.U32 R2, R22, UR4, RZ ;  /* 0x0000000416027c25 */ /* 0x000fe2000f8e00ff */
[----:B------:R-:W-:Y:S01]  /*86f0*/  ULDC.64 UR4, c[0x0][0x2e0] ;  /* 0x0000b80000047ab9 */ /* 0x000fe20000000a00 */
[----:B------:R-:W-:-:S02]  /*8700*/  LOP3.LUT P3, RZ, R16, 0x400, RZ, 0xc0, !PT ;  /* 0x0000040010ff7812 */ /* 0x000fc4000786c0ff */
[----:B------:R-:W-:Y:S01]  /*8710*/  IMAD R0, R0, UR4, RZ ;  /* 0x0000000400007c24 */ /* 0x000fe2000f8e02ff */
[C---:B------:R-:W-:Y:S01]  /*8720*/  LOP3.LUT P4, RZ, R16.reuse, 0x200, RZ, 0xc0, !PT ;  /* 0x0000020010ff7812 */ /* 0x040fe2000788c0ff */
[----:B------:R-:W-:Y:S01]  /*8730*/  IMAD.IADD R3, R3, 0x1, R4 ;  /* 0x0000000103037824 */ /* 0x000fe200078e0204 */
[----:B------:R-:W-:Y:S01]  /*8740*/  LOP3.LUT P5, RZ, R16, 0x100, RZ, 0xc0, !PT ;  /* 0x0000010010ff7812 */ /* 0x000fe200078ac0ff */
[C---:B------:R-:W-:Y:S02]  /*8750*/  IMAD R5, R19.reuse, UR5, R0 ;  /* 0x0000000513057c24 */ /* 0x040fe4000f8e0200 */
[----:B------:R-:W-:Y:S01]  /*8760*/  IMAD.WIDE.U32 R2, R19, UR4, R2 ;  /* 0x0000000413027c25 */ /* 0x000fe2000f8e0002 */
[----:B------:R-:W-:Y:S01]  /*8770*/  ULDC UR4, c[0x0][0xc38] ;  /* 0x00030e0000047ab9 */ /* 0x000fe20000000800 */
[----:B------:R-:W-:Y:S02]  /*8780*/  LEA R19, R28, UR37, 0x1 ;  /* 0x000000251c137c11 */ /* 0x000fe4000f8e08ff */
[----:B-1----:R-:W-:-:S02]  /*8790*/  ISETP.NE.AND P0, PT, R10, 0x1, PT ;  /* 0x000000010a00780c */ /* 0x002fc40003f05270 */
[----:B------:R-:W-:Y:S02]  /*87a0*/  IADD3 R3, R3, R5, RZ ;  /* 0x0000000503037210 */ /* 0x000fe40007ffe0ff */
[----:B0-----:R-:W-:Y:S01]  /*87b0*/  SHF.R.U32.HI R20, RZ, 0x2, R26 ;  /* 0x00000002ff147819 */ /* 0x001fe2000001161a */
[----:B------:R-:W-:-:S08]  /*87c0*/  IMAD.SHL.U32 R26, R26, 0x20, RZ ;  /* 0x000000201a1a7824 */ /* 0x000fd000078e00ff */
[----:B------:R-:W0:Y:S01]  /*87d0*/  @P0 LDC R0, c[0x0][0x44c] ;  /* 0x00011300ff000b82 */ /* 0x000e220000000800 */
[----:B------:R-:W-:Y:S02]  /*87e0*/  LOP3.LUT R20, R20, 0x1f, RZ, 0xc0, !PT ;  /* 0x0000001f14147812 */ /* 0x000fe400078ec0ff */
[----:B------:R-:W-:-:S05]  /*87f0*/  LOP3.LUT R26, R26, 0x60, RZ, 0xc0, !PT ;  /* 0x000000601a1a7812 */ /* 0x000fca00078ec0ff */
[----:B------:R-:W1:Y:S01]  /*8800*/  @P0 LDC R4, c[0x0][0x450] ;  /* 0x00011400ff040b82 */ /* 0x000e620000000800 */
[----:B------:R-:W-:-:S07]  /*8810*/  LOP3.LUT R20, R20, R26, RZ, 0xfc, !PT ;  /* 0x0000001a14147212 */ /* 0x000fce00078efcff */
[----:B------:R-:W4:Y:S01]  /*8820*/  @P0 LDC R9, c[0x0][0x44c] ;  /* 0x00011300ff090b82 */ /* 0x000f220000000800 */
[----:B--2---:R-:W-:Y:S01]  /*8830*/  IMAD R6, R6, UR4, R21 ;  /* 0x0000000406067c24 */ /* 0x004fe2000f8e0215 */
[----:B------:R-:W-:Y:S01]  /*8840*/  ULDC.64 UR4, c[0x0][0x2d0] ;  /* 0x0000b40000047ab9 */ /* 0x000fe20000000a00 */
[----:B---3--:R-:W-:Y:S02]  /*8850*/  SHF.R.U32.HI R21, RZ, 0x2, R11 ;  /* 0x00000002ff157819 */ /* 0x008fe4000001160b */
[----:B------:R-:W-:Y:S02]  /*8860*/  IMAD R7, R6, 0xc0, R20 ;  /* 0x000000c006077824 */ /* 0x000fe400078e0214 */
[----:B------:R-:W-:Y:S01]  /*8870*/  IMAD.SHL.U32 R20, R11, 0x8, RZ ;  /* 0x000000080b147824 */ /* 0x000fe200078e00ff */
[----:B------:R-:W-:Y:S01]  /*8880*/  LOP3.LUT R21, R21, 0x1f, RZ, 0xc0, !PT ;  /* 0x0000001f15157812 */ /* 0x000fe200078ec0ff */
[----:B0-----:R-:W-:-:S03]  /*8890*/  @P0 IMAD.HI.U32 R0, R7, R0, RZ ;  /* 0x0000000007000227 */ /* 0x001fc600078e00ff */
[----:B------:R-:W-:Y:S01]  /*88a0*/  LOP3.LUT R20, R20, 0x18, RZ, 0xc0, !PT ;  /* 0x0000001814147812 */ /* 0x000fe200078ec0ff */
[----:B------:R-:W-:Y:S01]  /*88b0*/  IMAD.MOV.U32 R5, RZ, RZ, R7 ;  /* 0x000000ffff057224 */ /* 0x000fe200078e0007 */
[----:B-1----:R-:W-:-:S04]  /*88c0*/  @P0 SHF.R.U32.HI R5, RZ, R4, R0 ;  /* 0x00000004ff050219 */ /* 0x002fc80000011600 */
[----:B------:R-:W-:-:S05]  /*88d0*/  SHF.R.S32.HI R0, RZ, 0x1f, R5 ;  /* 0x0000001fff007819 */ /* 0x000fca0000011405 */
[----:B------:R-:W-:-:S04]  /*88e0*/  IMAD R0, R0, UR4, RZ ;  /* 0x0000000400007c24 */ /* 0x000fc8000f8e02ff */
[C---:B------:R-:W-:Y:S02]  /*88f0*/  IMAD R8, R5.reuse, UR5, R0 ;  /* 0x0000000505087c24 */ /* 0x040fe4000f8e0200 */
[----:B------:R-:W-:Y:S02]  /*8900*/  IMAD.MOV R0, RZ, RZ, -R5 ;  /* 0x000000ffff007224 */ /* 0x000fe400078e0a05 */
[----:B------:R-:W-:-:S04]  /*8910*/  IMAD.WIDE.U32 R4, R5, UR4, R2 ;  /* 0x0000000405047c25 */ /* 0x000fc8000f8e0002 */
[----:B------:R-:W-:Y:S02]  /*8920*/  IMAD R0, R10, R0, R7 ;  /* 0x000000000a007224 */ /* 0x000fe400078e0207 */
[----:B------:R-:W-:-:S03]  /*8930*/  IMAD.IADD R5, R5, 0x1, R8 ;  /* 0x0000000105057824 */ /* 0x000fc600078e0208 */
[----:B------:R-:W-:Y:S01]  /*8940*/  SHF.R.S32.HI R8, RZ, 0x1f, R0 ;  /* 0x0000001fff087819 */ /* 0x000fe20000011400 */
[----:B------:R-:W-:-:S04]  /*8950*/  IMAD.WIDE.U32 R4, R0, UR6, R4 ;  /* 0x0000000600047c25 */ /* 0x000fc8000f8e0004 */
[----:B------:R-:W-:-:S04]  /*8960*/  IMAD R8, R8, UR6, RZ ;  /* 0x0000000608087c24 */ /* 0x000fc8000f8e02ff */
[----:B------:R-:W-:Y:S01]  /*8970*/  IMAD R8, R0, UR7, R8 ;  /* 0x0000000700087c24 */ /* 0x000fe2000f8e0208 */
[----:B------:R-:W-:-:S03]  /*8980*/  LEA R0, P1, R4, UR8, 0x1 ;  /* 0x0000000804007c11 */ /* 0x000fc6000f8208ff */
[----:B------:R-:W-:Y:S02]  /*8990*/  IMAD.IADD R5, R5, 0x1, R8 ;  /* 0x0000000105057824 */ /* 0x000fe400078e0208 */
[----:B------:R-:W-:-:S03]  /*89a0*/  VIADD R8, R7, 0x80 ;  /* 0x0000008007087836 */ /* 0x000fc60000000000 */
[----:B------:R-:W-:Y:S01]  /*89b0*/  LEA.HI.X R4, R4, UR9, R5, 0x1, P1 ;  /* 0x0000000904047c11 */ /* 0x000fe200088f0c05 */
[----:B----4-:R-:W-:Y:S01]  /*89c0*/  @P0 IMAD.HI.U32 R9, R8, R9, RZ ;  /* 0x0000000908090227 */ /* 0x010fe200078e00ff */
[----:B------:R-:W0:Y:S03]  /*89d0*/  @P0 LDC R5, c[0x0][0x450] ;  /* 0x00011400ff050b82 */ /* 0x000e260000000800 */
[----:B------:R-:W-:Y:S01]  /*89e0*/  IMAD.MOV.U32 R7, RZ, RZ, R8 ;  /* 0x000000ffff077224 */ /* 0x000fe200078e0008 */
[----:B0-----:R-:W-:-:S05]  /*89f0*/  @P0 SHF.R.U32.HI R7, RZ, R5, R9 ;  /* 0x00000005ff070219 */ /* 0x001fca0000011609 */
[----:B------:R-:W-:Y:S02]  /*8a00*/  IMAD.MOV R5, RZ, RZ, -R7 ;  /* 0x000000ffff057224 */ /* 0x000fe400078e0a07 */
[----:B------:R-:W-:-:S04]  /*8a10*/  IMAD.WIDE.U32 R2, R7, UR4, R2 ;  /* 0x0000000407027c25 */ /* 0x000fc8000f8e0002 */
[----:B------:R-:W-:Y:S01]  /*8a20*/  IMAD R5, R10, R5, R8 ;  /* 0x000000050a057224 */ /* 0x000fe200078e0208 */
[----:B------:R-:W-:-:S05]  /*8a30*/  SHF.R.S32.HI R8, RZ, 0x1f, R7 ;  /* 0x0000001fff087819 */ /* 0x000fca0000011407 */
[----:B------:R-:W-:Y:S01]  /*8a40*/  IMAD R8, R8, UR4, RZ ;  /* 0x0000000408087c24 */ /* 0x000fe2000f8e02ff */
[----:B------:R-:W-:-:S03]  /*8a50*/  UMOV UR4, 0xffffffff ;  /* 0xffffffff00047882 */ /* 0x000fc60000000000 */
[----:B------:R-:W-:Y:S01]  /*8a60*/  IMAD R8, R7, UR5, R8 ;  /* 0x0000000507087c24 */ /* 0x000fe2000f8e0208 */
[----:B------:R-:W-:-:S03]  /*8a70*/  SHF.R.S32.HI R7, RZ, 0x1f, R5 ;  /* 0x0000001fff077819 */ /* 0x000fc60000011405 */
[----:B------:R-:W-:Y:S02]  /*8a80*/  IMAD.IADD R3, R3, 0x1, R8 ;  /* 0x0000000103037824 */ /* 0x000fe400078e0208 */
[----:B------:R-:W-:Y:S02]  /*8a90*/  IMAD R7, R7, UR6, RZ ;  /* 0x0000000607077c24 */ /* 0x000fe4000f8e02ff */
[----:B------:R-:W-:-:S04]  /*8aa0*/  IMAD.WIDE.U32 R2, R5, UR6, R2 ;  /* 0x0000000605027c25 */ /* 0x000fc8000f8e0002 */
[----:B------:R-:W-:Y:S01]  /*8ab0*/  IMAD R7, R5, UR7, R7 ;  /* 0x0000000705077c24 */ /* 0x000fe2000f8e0207 */
[----:B------:R-:W-:-:S03]  /*8ac0*/  LEA R8, P0, R2, UR8, 0x1 ;  /* 0x0000000802087c11 */ /* 0x000fc6000f8008ff */
[----:B------:R-:W-:-:S05]  /*8ad0*/  IMAD.IADD R7, R3, 0x1, R7 ;  /* 0x0000000103077824 */ /* 0x000fca00078e0207 */
[----:B------:R-:W-:Y:S01]  /*8ae0*/  LEA.HI.X R7, R2, UR9, R7, 0x1, P0 ;  /* 0x0000000902077c11 */ /* 0x000fe200080f0c07 */
[----:B------:R-:W-:Y:S06]  /*8af0*/  BRA.DIV UR4, `(.L_x_10051) ;  /* 0x00000026047c7947 */ /* 0x000fec000b800000 */
[----:B------:R-:W0:Y:S01]  /*8b00*/  SHFL.IDX PT, R3, R0, RZ, 0x1c1f ;  /* 0x001c1fff00037589 */ /* 0x000e2200000e0000 */
[----:B------:R-:W-:-:S03]  /*8b10*/  IMAD R5, R6, 0xc0, R21 ;  /* 0x000000c006057824 */ /* 0x000fc600078e0215 */
[----:B------:R-:W1:Y:S01]  /*8b20*/  SHFL.IDX PT, R2, R4, RZ, 0x1c1f ;  /* 0x001c1fff04027589 */ /* 0x000e6200000e0000 */
[C---:B------:R-:W-:Y:S01]  /*8b30*/  VIADD R6, R5.reuse, 0x20 ;  /* 0x0000002005067836 */ /* 0x040fe20000000000 */
[----:B------:R-:W-:Y:S02]  /*8b40*/  ISETP.GE.AND P0, PT, R5, UR38, PT ;  /* 0x0000002605007c0c */ /* 0x000fe4000bf06270 */
[----:B------:R-:W-:Y:S11]  /*8b50*/  SHFL.IDX PT, R14, R0, 0x3, 0x1c1f ;  /* 0x007c1f00000e7f89 */ /* 0x000ff600000e0000 */
[----:B0-----:R-:W-:-:S05]  /*8b60*/  @!P0 LEA R3, P1, R20, R3, 0x1 ;  /* 0x0000000314038211 */ /* 0x001fca00078208ff */
[----:B-1----:R-:W-:-:S05]  /*8b70*/  @!P0 IMAD.X R2, RZ, RZ, R2, P1 ;  /* 0x000000ffff028224 */ /* 0x002fca00008e0602 */
[----:B------:R-:W-:-:S04]  /*8b80*/  @!P0 LOP3.LUT R3, R3, R2, RZ, 0x3c, !PT ;  /* 0x0000000203038212 */ /* 0x000fc800078e3cff */
[----:B------:R-:W-:-:S04]  /*8b90*/  @!P0 LOP3.LUT R2, R3, R2, RZ, 0x3c, !PT ;  /* 0x0000000203028212 */ /* 0x000fc800078e3cff */
[----:B------:R-:W-:-:S05]  /*8ba0*/  @!P0 LOP3.LUT R3, R3, R2, RZ, 0x3c, !PT ;  /* 0x0000000203038212 */ /* 0x000fca00078e3cff */
[----:B------:R-:W-:Y:S04]  /*8bb0*/  @!P0 LDGSTS.E.BYPASS.LTC128B.128 [R19+0xc400], desc[UR48][R2.64], !P3 ;  /* 0x0c40000002138fae */ /* 0x000fe8000d901d70 */
[----:B------:R-:W-:Y:S04]  /*8bc0*/  @!P0 LDGSTS.E.BYPASS.LTC128B.128 [R19+0xf400], desc[UR48][R2.64+0x40], !P4 ;  /* 0x0f40004002138fae */ /* 0x000fe8000e101d70 */
[----:B------:R0:W-:Y:S01]  /*8bd0*/  @!P0 LDGSTS.E.BYPASS.LTC128B.128 [R19+0x12400], desc[UR48][R2.64+0x80], !P5 ;  /* 0x1240008002138fae */ /* 0x0001e2000e901d70 */
[----:B------:R-:W-:Y:S02]  /*8be0*/  ISETP.GE.AND P0, PT, R6, UR38, PT ;  /* 0x0000002606007c0c */ /* 0x000fe4000bf06270 */
        /* <DEDUP_REMOVED lines=11> */
[----:B------:R-:W-:Y:S01]  /*8ca0*/  ISETP.GE.AND P0, PT, R6, UR38, PT ;  /* 0x0000002606007c0c */ /* 0x000fe2000bf06270 */
[----:B------:R-:W-:-:S02]  /*8cb0*/  VIADD R6, R5, 0x60 ;  /* 0x0000006005067836 */ /* 0x000fc40000000000 */
[----:B0-----:R-:W0:Y:S04]  /*8cc0*/  SHFL.IDX PT, R3, R0, 0x2, 0x1c1f ;  /* 0x005c1f0000037f89 */ /* 0x001e2800000e0000 */
[----:B------:R-:W1:Y:S04]  /*8cd0*/  SHFL.IDX PT, R2, R4, 0x2, 0x1c1f ;  /* 0x005c1f0004027f89 */ /* 0x000e6800000e0000 */
[----:B------:R-:W2:Y:S04]  /*8ce0*/  SHFL.IDX PT, R4, R4, 0x3, 0x1c1f ;  /* 0x007c1f0004047f89 */ /* 0x000ea800000e0000 */
[----:B------:R-:W-:Y:S04]  /*8cf0*/  SHFL.IDX PT, R0, R7, RZ, 0x1c1f ;  /* 0x001c1fff07007589 */ /* 0x000fe800000e0000 */
[----:B------:R-:W-:Y:S01]  /*8d00*/  SHFL.IDX PT, R7, R7, 0x1, 0x1c1f ;  /* 0x003c1f0007077f89 */ /* 0x000fe200000e0000 */
        /* <DEDUP_REMOVED lines=8> */
[----:B------:R-:W-:-:S13]  /*8d90*/  ISETP.GE.AND P0, PT, R6, UR38, PT ;  /* 0x0000002606007c0c */ /* 0x000fda000bf06270 */
[----:B------:R-:W-:-:S05]  /*8da0*/  @!P0 LEA R14, P1, R20, R14, 0x1 ;  /* 0x0000000e140e8211 */ /* 0x000fca00078208ff */
[----:B--2---:R-:W-:Y:S02]  /*8db0*/  @!P0 IMAD.X R9, RZ, RZ, R4, P1 ;  /* 0x000000ffff098224 */ /* 0x004fe400008e0604 */
[----:B0-----:R-:W-:Y:S02]  /*8dc0*/  @!P0 IMAD.MOV.U32 R2, RZ, RZ, R14 ;  /* 0x000000ffff028224 */ /* 0x001fe400078e000e */
[----:B------:R-:W0:Y:S01]  /*8dd0*/  SHFL.IDX PT, R14, R8, RZ, 0x1c1f ;  /* 0x001c1fff080e7589 */ /* 0x000e2200000e0000 */
[----:B------:R-:W-:Y:S02]  /*8de0*/  @!P0 IMAD.MOV.U32 R3, RZ, RZ, R9 ;  /* 0x000000ffff038224 */ /* 0x000fe400078e0009 */
[----:B------:R-:W-:-:S03]  /*8df0*/  VIADD R4, R5, 0x80 ;  /* 0x0000008005047836 */ /* 0x000fc60000000000 */
[----:B------:R-:W-:Y:S04]  /*8e00*/  @!P0 LDGSTS.E.BYPASS.LTC128B.128 [R19+0xdc00], desc[UR48][R2.64], !P3 ;  /* 0x0dc0000002138fae */ /* 0x000fe8000d901d70 */
[----:B------:R-:W-:Y:S04]  /*8e10*/  @!P0 LDGSTS.E.BYPASS.LTC128B.128 [R19+0x10c00], desc[UR48][R2.64+0x40], !P4 ;  /* 0x10c0004002138fae */ /* 0x000fe8000e101d70 */
[----:B------:R1:W-:Y:S01]  /*8e20*/  @!P0 LDGSTS.E.BYPASS.LTC128B.128 [R19+0x13c00], desc[UR48][R2.64+0x80], !P5 ;  /* 0x13c0008002138fae */ /* 0x0003e2000e901d70 */
[----:B------:R-:W-:-:S13]  /*8e30*/  ISETP.GE.AND P0, PT, R4, UR38, PT ;  /* 0x0000002604007c0c */ /* 0x000fda000bf06270 */
[----:B0-----:R-:W-:-:S05]  /*8e40*/  @!P0 LEA R14, P1, R20, R14, 0x1 ;  /* 0x0000000e140e8211 */ /* 0x001fca00078208ff */
[----:B------:R-:W-:Y:S02]  /*8e50*/  @!P0 IMAD.X R9, RZ, RZ, R0, P1 ;  /* 0x000000ffff098224 */ /* 0x000fe400008e0600 */
[----:B-1----:R-:W-:Y:S02]  /*8e60*/  @!P0 IMAD.MOV.U32 R2, RZ, RZ, R14 ;  /* 0x000000ffff028224 */ /* 0x002fe400078e000e */
[----:B------:R-:W-:Y:S01]  /*8e70*/  @!P0 IMAD.MOV.U32 R3, RZ, RZ, R9 ;  /* 0x000000ffff038224 */ /* 0x000fe200078e0009 */
[----:B------:R0:W1:Y:S04]  /*8e80*/  SHFL.IDX PT, R14, R8, 0x1, 0x1c1f ;  /* 0x003c1f00080e7f89 */ /* 0x00006800000e0000 */
[----:B------:R0:W-:Y:S04]  /*8e90*/  @!P0 LDGSTS.E.BYPASS.LTC128B.128 [R19+0xe400], desc[UR48][R2.64], !P3 ;  /* 0x0e40000002138fae */ /* 0x0001e8000d901d70 */
[----:B------:R0:W-:Y:S04]  /*8ea0*/  @!P0 LDGSTS.E.BYPASS.LTC128B.128 [R19+0x11400], desc[UR48][R2.64+0x40], !P4 ;  /* 0x1140004002138fae */ /* 0x0001e8000e101d70 */
[----:B------:R0:W-:Y:S02]  /*8eb0*/  @!P0 LDGSTS.E.BYPASS.LTC128B.128 [R19+0x14400], desc[UR48][R2.64+0x80], !P5 ;  /* 0x1440008002138fae */ /* 0x0001e4000e901d70 */
.L_x_10115:
[----:B------:R-:W2:Y:S01]  /*8ec0*/  LDL R0, [R1+0x10] ;  /* 0x0000100001007983 */ /* 0x000ea20000100800 */
[----:B------:R-:W-:-:S05]  /*8ed0*/  VIADD R5, R5, 0xa0 ;  /* 0x000000a005057836 */ /* 0x000fca0000000000 */
[----:B------:R-:W-:-:S13]  /*8ee0*/  ISETP.GE.AND P0, PT, R5, UR38, PT ;  /* 0x0000002605007c0c */ /* 0x000fda000bf06270 */
[----:B01----:R-:W-:-:S05]  /*8ef0*/  @!P0 LEA R2, P1, R20, R14, 0x1 ;  /* 0x0000000e14028211 */ /* 0x003fca00078208ff */
[----:B------:R-:W-:-:S05]  /*8f00*/  @!P0 IMAD.X R3, RZ, RZ, R7, P1 ;  /* 0x000000ffff038224 */ /* 0x000fca00008e0607 */
        /* <DEDUP_REMOVED lines=9> */
[----:B--2---:R-:W-:-:S04]  /*8fa0*/  LOP3.LUT R0, R0, 0x1, RZ, 0xc, !PT ;  /* 0x0000000100007812 */ /* 0x004fc800078e0cff */
[----:B------:R-:W-:Y:S01]  /*8fb0*/  SHF.L.U32 R0, R0, 0x1f, RZ ;  /* 0x0000001f00007819 */ /* 0x000fe200000006ff */
[----:B------:R-:W-:Y:S01]  /*8fc0*/  NOP ;  /* 0x0000000000007918 */ /* 0x000fe20000000000 */
[----:B------:R-:W-:Y:S01]  /*8fd0*/  SYNCS.ARRIVE.TRANS64.A1T0 RZ, [UR37+0x2d800], RZ ;  /* 0x02d800ffffff79a7 */ /* 0x000fe20008100025 */
[----:B------:R-:W-:Y:S01]  /*8fe0*/  BSSY B0, `(.L_x_10052) ;  /* 0x0000003000007945 */ /* 0x000fe20003800000 */
[----:B------:R-:W1:Y:S03]  /*8ff0*/  SYNCS.PHASECHK.TRANS64.TRYWAIT P0, [UR37+0x2d820], R0 ;  /* 0x02d82000ff0075a7 */ /* 0x000e660008000165 */
[----:B01----:R-:W-:Y:S05]  /*9000*/  @!P0 BRA `(.L_x_10053) ;  /* 0x00000028003c8947 */ /* 0x003fea0003800000 */
.L_x_10116:
[----:B------:R-:W-:Y:S05]  /*9010*/  BSYNC B0 ;  /* 0x0000000000007941 */ /* 0x000fea0003800000 */
.L_x_10052:
[----:B------:R-:W-:Y:S01]  /*9020*/  UISETP.GE.AND UP0, UPT, UR36, 0x81, UPT ;  /* 0x000000812400788c */ /* 0x000fe2000bf06270 */
[----:B------:R-:W-:-:S05]  /*9030*/  IMAD.U32 R10, RZ, RZ, UR43 ;  /* 0x0000002bff0a7e24 */ /* 0x000fca000f8e00ff */
[----:B------:R-:W-:-:S13]  /*9040*/  PLOP3.LUT P0, PT, PT, PT, UP0, 0x40, 0x0 ;  /* 0x000000000000781c */ /* 0x000fda0003f0e808 */
[----:B------:R-:W-:Y:S05]  /*9050*/  @P0 BRA `(.L_x_10054) ;  /* 0x0000000c00a00947 */ /* 0x000fea0003800000 */
[----:B------:R-:W-:Y:S01]  /*9060*/  BSSY B0, `(.L_x_10054) ;  /* 0x00000e7000007945 */ /* 0x000fe20003800000 */
[----:B------:R-:W-:Y:S01]  /*9070*/  IMAD.MOV.U32 R20, RZ, RZ, R25 ;  /* 0x000000ffff147224 */ /* 0x000fe200078e0019 */
[----:B------:R-:W-:Y:S01]  /*9080*/  MOV R7, R23 ;  /* 0x0000001700077202 */ /* 0x000fe20000000f00 */
[----:B0-----:R-:W-:Y:S02]  /*9090*/  IMAD.U32 R0, RZ, RZ, UR39 ;  /* 0x00000027ff007e24 */ /* 0x001fe4000f8e00ff */
[----:B------:R-:W-:-:S07]  /*90a0*/  IMAD.U32 R26, RZ, RZ, UR43 ;  /* 0x0000002bff1a7e24 */ /* 0x000fce000f8e00ff */
.L_x_10067:
[----:B------:R-:W2:Y:S01]  /*90b0*/  LDL R9, [R1+0x8] ;  /* 0x0000080001097983 */ /* 0x000ea20000100800 */
[----:B------:R-:W0:Y:S01]  /*90c0*/  LDC R3, c[0x0][0x430] ;  /* 0x00010c00ff037b82 */ /* 0x000e220000000800 */
[----:B------:R-:W-:Y:S02]  /*90d0*/  ULDC.64 UR4, c[0x0][0x428] ;  /* 0x00010a0000047ab9 */ /* 0x000fe40000000a00 */
[----:B------:R-:W3:Y:S04]  /*90e0*/  LDL R6, [R1+0x4] ;  /* 0x0000040001067983 */ /* 0x000ee80000100800 */
[----:B------:R-:W4:Y:S01]  /*90f0*/  LDL R8, [R1] ;  /* 0x0000000001087983 */ /* 0x000f220000100800 */
[----:B------:R-:W1:Y:S01]  /*9100*/  S2R R2, SR_TID.X ;  /* 0x0000000000027919 */ /* 0x000e620000002100 */
[----:B0-----:R-:W-:-:S13]  /*9110*/  ISETP.NE.AND P0, PT, R3, 0x1, PT ;  /* 0x000000010300780c */ /* 0x001fda0003f05270 */
[----:B------:R-:W0:Y:S01]  /*9120*/  @P0 LDC R4, c[0x0][0x434] ;  /* 0x00010d00ff040b82 */ /* 0x000e220000000800 */
[----:B-1----:R-:W-:Y:S01]  /*9130*/  IMAD.SHL.U32 R3, R2, 0x20, RZ ;  /* 0x0000002002037824 */ /* 0x002fe200078e00ff */
[----:B------:R-:W-:-:S06]  /*9140*/  SHF.R.U32.HI R5, RZ, 0x2, R2 ;  /* 0x00000002ff057819 */ /* 0x000fcc0000011602 */
[----:B------:R-:W1:Y:S01]  /*9150*/  @P0 LDC R2, c[0x0][0x438] ;  /* 0x00010e00ff020b82 */ /* 0x000e620000000800 */
[----:B------:R-:W-:Y:S02]  /*9160*/  LOP3.LUT R5, R5, 0x1f, RZ, 0xc0, !PT ;  /* 0x0000001f05057812 */ /* 0x000fe400078ec0ff */
[----:B------:R-:W-:-:S03]  /*9170*/  LOP3.LUT R3, R3, 0x60, RZ, 0xc0, !PT ;  /* 0x0000006003037812 */ /* 0x000fc600078ec0ff */
[----:B------:R-:W-:-:S05]  /*9180*/  IMAD R5, R0, 0x80, R5 ;  /* 0x0000008000057824 */ /* 0x000fca00078e0205 */
[----:B--2---:R-:W-:-:S05]  /*9190*/  IADD3 R5, R3, R5, R9 ;  /* 0x0000000503057210 */ /* 0x004fca0007ffe009 */
[----:B0-----:R-:W-:-:S04]  /*91a0*/  @P0 IMAD.HI.U32 R3, R5, R4, RZ ;  /* 0x0000000405030227 */ /* 0x001fc800078e00ff */
[----:B------:R-:W-:Y:S01]  /*91b0*/  IMAD.MOV.U32 R4, RZ, RZ, R5 ;  /* 0x000000ffff047224 */ /* 0x000fe200078e0005 */
[----:B-1----:R-:W-:Y:S01]  /*91c0*/  @P0 SHF.R.U32.HI R4, RZ, R2, R3 ;  /* 0x00000002ff040219 */ /* 0x002fe20000011603 */
[----:B---3--:R-:W-:-:S03]  /*91d0*/  IMAD R6, R6, UR4, RZ ;  /* 0x0000000406067c24 */ /* 0x008fc6000f8e02ff */
[--C-:B------:R-:W-:Y:S01]  /*91e0*/  SHF.R.S32.HI R3, RZ, 0x1f, R4.reuse ;  /* 0x0000001fff037819 */ /* 0x100fe20000011404 */
[----:B------:R-:W-:Y:S02]  /*91f0*/  IMAD.MOV.U32 R2, RZ, RZ, R4 ;  /* 0x000000ffff027224 */ /* 0x000fe400078e0004 */
[C---:B----4-:R-:W-:Y:S02]  /*9200*/  IMAD R6, R8.reuse, UR5, R6 ;  /* 0x0000000508067c24 */ /* 0x050fe4000f8e0206 */
[----:B------:R-:W-:Y:S01]  /*9210*/  IMAD.WIDE.U32 R2, R8, UR4, R2 ;  /* 0x0000000408027c25 */ /* 0x000fe2000f8e0002 */
[----:B------:R-:W-:-:S03]  /*9220*/  ULDC.64 UR4, c[0x0][0x418] ;  /* 0x0001060000047ab9 */ /* 0x000fc60000000a00 */
[----:B------:R-:W-:Y:S01]  /*9230*/  IMAD.IADD R6, R6, 0x1, R3 ;  /* 0x0000000106067824 */ /* 0x000fe200078e0203 */
[C---:B------:R-:W-:Y:S01]  /*9240*/  LEA R8, P0, R2.reuse, UR4, 0x2 ;  /* 0x0000000402087c11 */ /* 0x040fe2000f8010ff */
[----:B------:R-:W-:Y:S01]  /*9250*/  IMAD.U32 R10, RZ, RZ, UR40 ;  /* 0x00000028ff0a7e24 */ /* 0x000fe2000f8e00ff */
[----:B------:R-:W-:Y:S02]  /*9260*/  ULDC UR4, c[0x0][0x430] ;  /* 0x00010c0000047ab9 */ /* 0x000fe40000000800 */
[----:B------:R-:W-:Y:S01]  /*9270*/  LEA.HI.X R9, R2, UR5, R6, 0x2, P0 ;  /* 0x0000000502097c11 */ /* 0x000fe200080f1406 */
[----:B------:R-:W-:-:S04]  /*9280*/  IMAD.MOV R2, RZ, RZ, -R4 ;  /* 0x000000ffff027224 */ /* 0x000fc800078e0a04 */
[----:B------:R-:W2:Y:S01]  /*9290*/  LDG.E R4, desc[UR48][R8.64] ;  /* 0x0000003008047981 */ /* 0x000ea2000c1e1900 */
[----:B------:R-:W-:Y:S01]  /*92a0*/  ISETP.NE.AND P1, PT, R10, 0x3, PT ;  /* 0x000000030a00780c */ /* 0x000fe20003f25270 */
[----:B------:R-:W-:-:S05]  /*92b0*/  VIADD R23, R7, 0x1 ;  /* 0x0000000107177836 */ /* 0x000fca0000000000 */
[----:B------:R-:W-:Y:S01]  /*92c0*/  ISETP.NE.AND P0, PT, R23, 0x2, PT ;  /* 0x000000021700780c */ /* 0x000fe20003f05270 */
[----:B------:R-:W-:-:S03]  /*92d0*/  IMAD R5, R2, UR4, R5 ;  /* 0x0000000402057c24 */ /* 0x000fc6000f8e0205 */
[----:B------:R-:W-:Y:S01]  /*92e0*/  SEL R25, RZ, 0x1, P0 ;  /* 0x00000001ff197807 */ /* 0x000fe20000000000 */
[----:B------:R-:W-:Y:S01]  /*92f0*/  IMAD.MOV.U32 R10, RZ, RZ, R0 ;  /* 0x000000ffff0a7224 */ /* 0x000fe200078e0000 */
[----:B------:R-:W-:Y:S02]  /*9300*/  SEL R23, R23, RZ, P0 ;  /* 0x000000ff17177207 */ /* 0x000fe40000000000 */
[----:B------:R-:W-:Y:S02]  /*9310*/  LOP3.LUT R25, R20, R25, RZ, 0x3c, !PT ;  /* 0x0000001914197212 */ /* 0x000fe400078e3cff */
[----:B--2---:R-:W-:Y:S01]  /*9320*/  SHF.R.S32.HI R24, RZ, 0x1f, R4 ;  /* 0x0000001fff187819 */ /* 0x004fe20000011404 */
[----:B------:R-:W-:Y:S06]  /*9330*/  @!P1 BRA `(.L_x_10055) ;  /* 0x0000000000049947 */ /* 0x000fec0003800000 */
[----:B------:R-:W-:Y:S01]  /*9340*/  BPT.TRAP 0x1 ;  /* 0x000000040000795c */ /* 0x000fe20000300000 */
.L_x_10055:
[----:B------:R-:W-:Y:S01]  /*9350*/  LEA R6, R23, UR37, 0x3 ;  /* 0x0000002517067c11 */ /* 0x000fe2000f8e18ff */
[----:B------:R-:W-:Y:S01]  /*9360*/  BSSY B1, `(.L_x_10056) ;  /* 0x0000004000017945 */ /* 0x000fe20003800000 */
[----:B------:R-:W-:-:S04]  /*9370*/  SHF.L.U32 R0, R25, 0x1f, RZ ;  /* 0x0000001f19007819 */ /* 0x000fc800000006ff */
[----:B------:R-:W0:Y:S02]  /*9380*/  SYNCS.PHASECHK.TRANS64.TRYWAIT P0, [R6+URZ+0x2d840], R0 ;  /* 0x02d84000060075a7 */ /* 0x000e24000800017f */
[----:B0-----:R-:W-:Y:S05]  /*9390*/  @!P0 BRA `(.L_x_10057) ;  /* 0x0000002400708947 */ /* 0x001fea0003800000 */
.L_x_10117:
[----:B------:R-:W-:Y:S05]  /*93a0*/  BSYNC B1 ;  /* 0x0000000000017941 */ /* 0x000fea0003800000 */
.L_x_10056:
[----:B------:R-:W-:Y:S01]  /*93b0*/  SHF.R.S32.HI R21, RZ, 0x1f, R5 ;  /* 0x0000001fff157819 */ /* 0x000fe20000011405 */
[----:B------:R-:W-:Y:S01]  /*93c0*/  ULDC.64 UR4, c[0x0][0x300] ;  /* 0x0000c00000047ab9 */ /* 0x000fe20000000a00 */
[C---:B------:R-:W-:Y:S01]  /*93d0*/  LOP3.LUT P3, RZ, R16.reuse, 0x4, RZ, 0xc0, !PT ;  /* 0x0000000410ff7812 */ /* 0x040fe2000786c0ff */
[----:B------:R-:W-:Y:S01]  /*93e0*/  IMAD.WIDE.U32 R2, R5, UR4, RZ ;  /* 0x0000000405027c25 */ /* 0x000fe2000f8e00ff */
[C---:B------:R-:W-:Y:S02]  /*93f0*/  LOP3.LUT P2, RZ, R16.reuse, 0x2, RZ, 0xc0, !PT ;  /* 0x0000000210ff7812 */ /* 0x040fe4000784c0ff */
[----:B------:R-:W-:Y:S01]  /*9400*/  LOP3.LUT P1, RZ, R16, 0x1, RZ, 0xc0, !PT ;  /* 0x0000000110ff7812 */ /* 0x000fe2000782c0ff */
[----:B0-----:R-:W-:Y:S02]  /*9410*/  IMAD R0, R21, UR4, RZ ;  /* 0x0000000415007c24 */ /* 0x001fe4000f8e02ff */
        /* <DEDUP_REMOVED lines=18> */
[----:B------:R-:W0:Y:S01]  /*9540*/  S2R R3, SR_TID.X ;  /* 0x0000000000037919 */ /* 0x000e220000002100 */
[----:B------:R-:W-:Y:S01]  /*9550*/  LEA R9, R9, UR37, 0x1 ;  /* 0x0000002509097c11 */ /* 0x000fe2000f8e08ff */
[----:B------:R-:W1:Y:S04]  /*9560*/  SHFL.IDX PT, R2, R8, RZ, 0x1c1f ;  /* 0x001c1fff08027589 */ /* 0x000e6800000e0000 */
[----:B------:R-:W-:Y:S01]  /*9570*/  SHFL.IDX PT, R27, R19, 0x2, 0x1c1f ;  /* 0x005c1f00131b7f89 */ /* 0x000fe200000e0000 */
[----:B0-----:R-:W-:-:S03]  /*9580*/  IMAD.SHL.U32 R11, R3, 0x8, RZ ;  /* 0x00000008030b7824 */ /* 0x001fc600078e00ff */
[----:B------:R-:W0:Y:S02]  /*9590*/  SHFL.IDX PT, R3, R19, RZ, 0x1c1f ;  /* 0x001c1fff13037589 */ /* 0x000e2400000e0000 */
[----:B------:R-:W-:-:S05]  /*95a0*/  LOP3.LUT R11, R11, 0x18, RZ, 0xc0, !PT ;  /* 0x000000180b0b7812 */ /* 0x000fca00078ec0ff */
[----:B------:R-:W-:-:S05]  /*95b0*/  IMAD.SHL.U32 R0, R11, 0x2, RZ ;  /* 0x000000020b007824 */ /* 0x000fca00078e00ff */
[----:B-1----:R-:W-:-:S05]  /*95c0*/  IADD3 R2, P0, R2, R0, RZ ;  /* 0x0000000002027210 */ /* 0x002fca0007f1e0ff */
[----:B0-----:R-:W-:-:S05]  /*95d0*/  IMAD.X R3, RZ, RZ, R3, P0 ;  /* 0x000000ffff037224 */ /* 0x001fca00000e0603 */
        /* <DEDUP_REMOVED lines=18> */
.L_x_10127:
[----:B--2---:R-:W-:-:S05]  /*9700*/  IADD3 R2, P0, R2, R0, RZ ;  /* 0x0000000002027210 */ /* 0x004fca0007f1e0ff */
[----:B------:R-:W-:Y:S01]  /*9710*/  IMAD.X R3, RZ, RZ, R27, P0 ;  /* 0x000000ffff037224 */ /* 0x000fe200000e061b */
        /* <DEDUP_REMOVED lines=8> */
.L_x_10059:
        /* <DEDUP_REMOVED lines=11> */
.L_x_10060:
[----:B------:R1:W-:Y:S01]  /*9850*/  SYNCS.ARRIVE.TRANS64.A1T0 RZ, [R6+URZ+0x2d830], RZ ;  /* 0x02d830ff06ff79a7 */ /* 0x0003e2000810003f */
[----:B------:R-:W-:Y:S05]  /*9860*/  @!P2 BRA `(.L_x_10061) ;  /* 0x000000000004a947 */ /* 0x000fea0003800000 */
[----:B------:R-:W-:Y:S01]  /*9870*/  BPT.TRAP 0x1 ;  /* 0x000000040000795c */ /* 0x000fe20000300000 */
.L_x_10061:
[----:B------:R-:W-:Y:S01]  /*9880*/  SHF.L.U32 R2, R20, 0x1f, RZ ;  /* 0x0000001f14027819 */ /* 0x000fe200000006ff */
[----:B------:R-:W-:Y:S01]  /*9890*/  BSSY B1, `(.L_x_10062) ;  /* 0x0000004000017945 */ /* 0x000fe20003800000 */
[----:B-1----:R-:W-:-:S04]  /*98a0*/  LEA R6, R7, UR37, 0x3 ;  /* 0x0000002507067c11 */ /* 0x002fc8000f8e18ff */
[----:B------:R-:W1:Y:S02]  /*98b0*/  SYNCS.PHASECHK.TRANS64.TRYWAIT P0, [R6+URZ+0x2d860], R2 ;  /* 0x02d86002060075a7 */ /* 0x000e64000800017f */
[----:B-1----:R-:W-:Y:S05]  /*98c0*/  @!P0 BRA `(.L_x_10063) ;  /* 0x00000024007c8947 */ /* 0x002fea0003800000 */
.L_x_10128:
[----:B------:R-:W-:Y:S05]  /*98d0*/  BSYNC B1 ;  /* 0x0000000000017941 */ /* 0x000fea0003800000 */
.L_x_10062:
[----:B------:R-:W2:Y:S01]  /*98e0*/  S2R R3, SR_TID.X ;  /* 0x0000000000037919 */ /* 0x000ea20000002100 */
[----:B-1----:R-:W-:Y:S01]  /*98f0*/  IMAD.MOV.U32 R2, RZ, RZ, -0x80 ;  /* 0xffffff80ff027424 */ /* 0x002fe200078e00ff */
[----:B------:R-:W-:Y:S01]  /*9900*/  UMOV UR4, 0xffffffff ;  /* 0xffffffff00047882 */ /* 0x000fe20000000000 */
[C---:B------:R-:W-:Y:S01]  /*9910*/  LOP3.LUT P3, RZ, R16.reuse, 0x20, RZ, 0xc0, !PT ;  /* 0x0000002010ff7812 */ /* 0x040fe2000786c0ff */
[----:B------:R-:W-:Y:S01]  /*9920*/  IMAD R7, R7, 0x3000, R28 ;  /* 0x0000300007077824 */ /* 0x000fe200078e021c */
[----:B------:R-:W-:Y:S01]  /*9930*/  LOP3.LUT P2, RZ, R16, 0x10, RZ, 0xc0, !PT ;  /* 0x0000001010ff7812 */ /* 0x000fe2000784c0ff */
[----:B------:R-:W-:Y:S01]  /*9940*/  IMAD R2, R26, R2, UR36 ;  /* 0x000000241a027e24 */ /* 0x000fe2000f8e0202 */
[----:B------:R-:W-:Y:S02]  /*9950*/  LOP3.LUT P1, RZ, R16, 0x8, RZ, 0xc0, !PT ;  /* 0x0000000810ff7812 */ /* 0x000fe4000782c0ff */
[----:B--2---:R-:W-:-:S04]  /*9960*/  SHF.R.U32.HI R3, RZ, 0x2, R3 ;  /* 0x00000002ff037819 */ /* 0x004fc80000011603 */
[----:B------:R-:W-:-:S05]  /*9970*/  LOP3.LUT R3, R3, 0x1f, RZ, 0xc0, !PT ;  /* 0x0000001f03037812 */ /* 0x000fca00078ec0ff */
[----:B0-----:R-:W-:Y:S01]  /*9980*/  IMAD.IADD R8, R2, 0x1, -R3 ;  /* 0x0000000102087824 */ /* 0x001fe200078e0a03 */
[----:B------:R-:W-:Y:S06]  /*9990*/  BRA.DIV UR4, `(.L_x_10064) ;  /* 0x00000026045c7947 */ /* 0x000fec000b800000 */
[----:B------:R-:W0:Y:S01]  /*99a0*/  SHFL.IDX PT, R2, R17, RZ, 0x1c1f ;  /* 0x001c1fff11027589 */ /* 0x000e2200000e0000 */
[----:B------:R-:W-:-:S03]  /*99b0*/  LEA R7, R7, UR37, 0x1 ;  /* 0x0000002507077c11 */ /* 0x000fc6000f8e08ff */
        /* <DEDUP_REMOVED lines=31> */
[----:B0-2---:R0:W1:Y:S02]  /*9bb0*/  SHFL.IDX PT, R2, R17, 0x3, 0x1c1f ;  /* 0x007c1f0011027f89 */ /* 0x00506400000e0000 */
.L_x_10138:
        /* <DEDUP_REMOVED lines=14> */
[----:B------:R-:W-:Y:S01]  /*9ca0*/  NOP ;  /* 0x0000000000007918 */ /* 0x000fe20000000000 */
[----:B-1----:R-:W-:Y:S01]  /*9cb0*/  IMAD.WIDE.U32 R2, R5, UR4, RZ ;  /* 0x0000000405027c25 */ /* 0x002fe2000f8e00ff */
        /* <DEDUP_REMOVED lines=15> */
.L_x_10065:
        /* <DEDUP_REMOVED lines=11> */
.L_x_10066:
        /* <DEDUP_REMOVED lines=8> */
.L_x_10054:
[----:B0-----:R-:W-:-:S05]  /*9ee0*/  IMAD.U32 R0, RZ, RZ, UR40 ;  /* 0x00000028ff007e24 */ /* 0x001fca000f8e00ff */
[----:B------:R-:W-:-:S13]  /*9ef0*/  ISETP.NE.AND P0, PT, R0, 0x3, PT ;  /* 0x000000030000780c */ /* 0x000fda0003f05270 */
[----:B------:R-:W-:Y:S05]  /*9f00*/  @!P0 BRA `(.L_x_10068) ;  /* 0x0000000000048947 */ /* 0x000fea0003800000 */
[----:B------:R-:W-:Y:S01]  /*9f10*/  BPT.TRAP 0x1 ;  /* 0x000000040000795c */ /* 0x000fe20000300000 */
.L_x_10068:
[----:B------:R-:W-:Y:S01]  /*9f20*/  LEA R4, R23, UR37, 0x3 ;  /* 0x0000002517047c11 */ /* 0x000fe2000f8e18ff */
[----:B------:R-:W-:Y:S01]  /*9f30*/  IMAD.MOV.U32 R5, RZ, RZ, -0x80 ;  /* 0xffffff80ff057424 */ /* 0x000fe200078e00ff */
[----:B------:R-:W-:Y:S01]  /*9f40*/  SHF.L.U32 R3, R25, 0x1f, RZ ;  /* 0x0000001f19037819 */ /* 0x000fe200000006ff */
[----:B------:R-:W-:Y:S02]  /*9f50*/  BSSY B0, `(.L_x_10069) ;  /* 0x0000004000007945 */ /* 0x000fe40003800000 */
[----:B------:R-:W-:Y:S01]  /*9f60*/  IMAD R5, R10, R5, UR36 ;  /* 0x000000240a057e24 */ /* 0x000fe2000f8e0205 */
[----:B------:R-:W0:Y:S02]  /*9f70*/  SYNCS.PHASECHK.TRANS64.TRYWAIT P0, [R4+URZ+0x2d860], R3 ;  /* 0x02d86003040075a7 */ /* 0x000e24000800017f */
[----:B0-----:R-:W-:Y:S05]  /*9f80*/  @!P0 BRA `(.L_x_10070) ;  /* 0x0000002400448947 */ /* 0x001fea0003800000 */
.L_x_10139:
[----:B------:R-:W-:Y:S05]  /*9f90*/  BSYNC B0 ;  /* 0x0000000000007941 */ /* 0x000fea0003800000 */
.L_x_10069:
[----:B------:R-:W1:Y:S01]  /*9fa0*/  S2R R0, SR_TID.X ;  /* 0x0000000000007919 */ /* 0x000e620000002100 */
[----:B------:R-:W-:Y:S01]  /*9fb0*/  UMOV UR4, 0xffffffff ;  /* 0xffffffff00047882 */ /* 0x000fe20000000000 */
[C---:B------:R-:W-:Y:S01]  /*9fc0*/  LOP3.LUT P3, RZ, R16.reuse, 0x20, RZ, 0xc0, !PT ;  /* 0x0000002010ff7812 */ /* 0x040fe2000786c0ff */
[----:B------:R-:W-:Y:S01]  /*9fd0*/  IMAD R7, R23, 0x3000, R28 ;  /* 0x0000300017077824 */ /* 0x000fe200078e021c */
[C---:B------:R-:W-:Y:S02]  /*9fe0*/  LOP3.LUT P2, RZ, R16.reuse, 0x10, RZ, 0xc0, !PT ;  /* 0x0000001010ff7812 */ /* 0x040fe4000784c0ff */
[----:B------:R-:W-:Y:S02]  /*9ff0*/  LOP3.LUT P1, RZ, R16, 0x8, RZ, 0xc0, !PT ;  /* 0x0000000810ff7812 */ /* 0x000fe4000782c0ff */
[----:B-1----:R-:W-:-:S04]  /*a000*/  SHF.R.U32.HI R0, RZ, 0x2, R0 ;  /* 0x00000002ff007819 */ /* 0x002fc80000011600 */
[----:B------:R-:W-:-:S05]  /*a010*/  LOP3.LUT R0, R0, 0x1f, RZ, 0xc0, !PT ;  /* 0x0000001f00007812 */ /* 0x000fca00078ec0ff */
[----:B------:R-:W-:Y:S01]  /*a020*/  IMAD.IADD R5, R5, 0x1, -R0 ;  /* 0x0000000105057824 */ /* 0x000fe200078e0a00 */
[----:B------:R-:W-:Y:S06]  /*a030*/  BRA.DIV UR4, `(.L_x_10071) ;  /* 0x00000026042c7947 */ /* 0x000fec000b800000 */
[----:B------:R-:W1:Y:S01]  /*a040*/  S2R R2, SR_TID.X ;  /* 0x0000000000027919 */ /* 0x000e620000002100 */
[----:B------:R-:W2:Y:S04]  /*a050*/  SHFL.IDX PT, R14, R17, RZ, 0x1c1f ;  /* 0x001c1fff110e7589 */ /* 0x000ea800000e0000 */
[----:B------:R-:W0:Y:S01]  /*a060*/  SHFL.IDX PT, R0, R18, RZ, 0x1c1f ;  /* 0x001c1fff12007589 */ /* 0x000e2200000e0000 */
[----:B-1----:R-:W-:-:S04]  /*a070*/  SHF.L.U32 R2, R2, 0x3, RZ ;  /* 0x0000000302027819 */ /* 0x002fc800000006ff */
[----:B------:R-:W-:-:S05]  /*a080*/  LOP3.LUT R2, R2, 0x18, RZ, 0xc0, !PT ;  /* 0x0000001802027812 */ /* 0x000fca00078ec0ff */
[----:B------:R-:W-:-:S05]  /*a090*/  IMAD.SHL.U32 R6, R2, 0x2, RZ ;  /* 0x0000000202067824 */ /* 0x000fca00078e00ff */
[----:B--2---:R-:W-:Y:S02]  /*a0a0*/  IADD3 R2, P0, R14, R6, RZ ;  /* 0x000000060e027210 */ /* 0x004fe40007f1e0ff */
[----:B------:R-:W1:Y:S03]  /*a0b0*/  SHFL.IDX PT, R14, R17, 0x1, 0x1c1f ;  /* 0x003c1f00110e7f89 */ /* 0x000e6600000e0000 */
[----:B0-----:R-:W-:Y:S01]  /*a0c0*/  IMAD.X R3, RZ, RZ, R0, P0 ;  /* 0x000000ffff037224 */ /* 0x001fe200000e0600 */
[----:B------:R-:W-:Y:S02]  /*a0d0*/  ISETP.LT.OR P0, PT, R5, 0x1, P3 ;  /* 0x000000010500780c */ /* 0x000fe40001f01670 */
[----:B------:R-:W-:Y:S02]  /*a0e0*/  LEA R0, R7, UR37, 0x1 ;  /* 0x0000002507007c11 */ /* 0x000fe4000f8e08ff */
[----:B------:R-:W-:Y:S09]  /*a0f0*/  SHFL.IDX PT, R7, R18, 0x3, 0x1c1f ;  /* 0x007c1f0012077f89 */ /* 0x000ff200000e0000 */
[----:B------:R-:W-:Y:S01]  /*a100*/  LDGSTS.E.BYPASS.LTC128B.128 [R0+0x400], desc[UR48][R2.64], !P0 ;  /* 0x0040000002007fae */ /* 0x000fe2000c101d70 */
        /* <DEDUP_REMOVED lines=11> */
[----:B------:R-:W-:Y:S01]  /*a1c0*/  LDGSTS.E.BYPASS.LTC128B.128 [R0+0x2c00], desc[UR48][R2.64+0x40], !P0 ;  /* 0x02c0004002007fae */ /* 0x000fe2000c101d70 */
[----:B------:R-:W-:-:S13]  /*a1d0*/  ISETP.LT.OR P0, PT, R5, 0x21, P1 ;  /* 0x000000210500780c */ /* 0x000fda0000f01670 */
[----:B------:R0:W-:Y:S04]  /*a1e0*/  LDGSTS.E.BYPASS.LTC128B.128 [R0+0x4c00], desc[UR48][R2.64+0x80], !P0 ;  /* 0x04c0008002007fae */ /* 0x0001e8000c101d70 */
[----:B0-----:R-:W0:Y:S01]  /*a1f0*/  SHFL.IDX PT, R3, R18, 0x2, 0x1c1f ;  /* 0x005c1f0012037f89 */ /* 0x001e2200000e0000 */
[----:B-1----:R-:W-:-:S03]  /*a200*/  IADD3 R2, P0, R14, R6, RZ ;  /* 0x000000060e027210 */ /* 0x002fc60007f1e0ff */
[----:B------:R1:W2:Y:S02]  /*a210*/  SHFL.IDX PT, R14, R17, 0x3, 0x1c1f ;  /* 0x007c1f00110e7f89 */ /* 0x0002a400000e0000 */
[----:B0-----:R-:W-:Y:S01]  /*a220*/  IMAD.X R3, RZ, RZ, R3, P0 ;  /* 0x000000ffff037224 */ /* 0x001fe200000e0603 */
[----:B------:R-:W-:-:S13]  /*a230*/  ISETP.LT.OR P0, PT, R5, 0x41, P3 ;  /* 0x000000410500780c */ /* 0x000fda0001f01670 */
[----:B------:R1:W-:Y:S01]  /*a240*/  LDGSTS.E.BYPASS.LTC128B.128 [R0+0x1400], desc[UR48][R2.64], !P0 ;  /* 0x0140000002007fae */ /* 0x0003e2000c101d70 */
[----:B------:R-:W-:-:S13]  /*a250*/  ISETP.LT.OR P0, PT, R5, 0x41, P2 ;  /* 0x000000410500780c */ /* 0x000fda0001701670 */
[----:B------:R1:W-:Y:S01]  /*a260*/  LDGSTS.E.BYPASS.LTC128B.128 [R0+0x3400], desc[UR48][R2.64+0x40], !P0 ;  /* 0x0340004002007fae */ /* 0x0003e2000c101d70 */
[----:B------:R-:W-:-:S13]  /*a270*/  ISETP.LT.OR P0, PT, R5, 0x41, P1 ;  /* 0x000000410500780c */ /* 0x000fda0000f01670 */
[----:B--2---:R1:W-:Y:S02]  /*a280*/  LDGSTS.E.BYPASS.LTC128B.128 [R0+0x5400], desc[UR48][R2.64+0x80], !P0 ;  /* 0x0540008002007fae */ /* 0x0043e4000c101d70 */
.L_x_10149:
        /* <DEDUP_REMOVED lines=13> */
.L_x_10072:
        /* <DEDUP_REMOVED lines=11> */
.L_x_10073:
[----:B------:R-:W2:Y:S01]  /*a410*/  LDL.LU R3, [R1+0xc] ;  /* 0x00000c0001037983 */ /* 0x000ea20000300800 */
[----:B------:R-:W-:Y:S01]  /*a420*/  VIADD R23, R23, 0x1 ;  /* 0x0000000117177836 */ /* 0x000fe20000000000 */
[----:B------:R-:W-:Y:S01]  /*a430*/  ULDC UR4, c[0x0][0xc34] ;  /* 0x00030d0000047ab9 */ /* 0x000fe20000000800 */
[----:B------:R0:W-:Y:S01]  /*a440*/  SYNCS.ARRIVE.TRANS64.A1T0 RZ, [R4+URZ+0x2d850], RZ ;  /* 0x02d850ff04ff79a7 */ /* 0x0001e2000810003f */
[----:B------:R-:W3:Y:S02]  /*a450*/  LDL.LU R2, [R1+0x10] ;  /* 0x0000100001027983 */ /* 0x000ee40000300800 */
[----:B------:R-:W-:-:S04]  /*a460*/  ISETP.NE.AND P0, PT, R23, 0x2, PT ;  /* 0x000000021700780c */ /* 0x000fc80003f05270 */
[----:B------:R-:W-:Y:S02]  /*a470*/  SEL R23, R23, RZ, P0 ;  /* 0x000000ff17177207 */ /* 0x000fe40000000000 */
[----:B------:R-:W-:-:S04]  /*a480*/  SEL R0, RZ, 0x1, P0 ;  /* 0x00000001ff007807 */ /* 0x000fc80000000000 */
[----:B------:R-:W-:Y:S01]  /*a490*/  LOP3.LUT R25, R25, R0, RZ, 0x3c, !PT ;  /* 0x0000000019197212 */ /* 0x000fe200078e3cff */
[----:B--2---:R-:W-:Y:S02]  /*a4a0*/  VIADD R3, R3, UR41 ;  /* 0x0000002903037c36 */ /* 0x004fe40008000000 */
[----:B---3--:R-:W-:-:S03]  /*a4b0*/  VIADD R2, R2, 0x1 ;  /* 0x0000000102027836 */ /* 0x008fc60000000000 */
[----:B------:R0:W-:Y:S01]  /*a4c0*/  STL [R1+0xc], R3 ;  /* 0x00000c0301007387 */ /* 0x0001e20000100800 */
[----:B------:R-:W-:-:S03]  /*a4d0*/  ISETP.GE.AND P0, PT, R3, UR4, PT ;  /* 0x0000000403007c0c */ /* 0x000fc6000bf06270 */
[----:B------:R0:W-:Y:S10]  /*a4e0*/  STL [R1+0x10], R2 ;  /* 0x0000100201007387 */ /* 0x0001f40000100800 */
[----:B0-----:R-:W-:Y:S05]  /*a4f0*/  @!P0 BRA `(.L_x_10074) ;  /* 0xffffffd000048947 */ /* 0x001fea000383ffff */
[----:B------:R-:W-:-:S07]  /*a500*/  LOP3.LUT R0, R2, 0x1, RZ, 0xc, !PT ;  /* 0x0000000102007812 */ /* 0x000fce00078e0cff */
.L_x_10039:
[----:B------:R-:W0:Y:S01]  /*a510*/  S2R R3, SR_CgaCtaId ;  /* 0x0000000000037919 */ /* 0x000e220000008800 */
[----:B------:R-:W-:Y:S01]  /*a520*/  MOV R2, 0x400 ;  /* 0x0000040000027802 */ /* 0x000fe20000000f00 */
[----:B------:R-:W-:Y:S01]  /*a530*/  BSSY B0, `(.L_x_10075) ;  /* 0x0000005000007945 */ /* 0x000fe20003800000 */
[----:B------:R-:W-:Y:S02]  /*a540*/  SHF.L.U32 R0, R0, 0x1f, RZ ;  /* 0x0000001f00007819 */ /* 0x000fe400000006ff */
[----:B0-----:R-:W-:-:S04]  /*a550*/  LEA R4, R3, R2, 0x18 ;  /* 0x0000000203047211 */ /* 0x001fc800078ec0ff */
[----:B------:R-:W0:Y:S02]  /*a560*/  SYNCS.PHASECHK.TRANS64.TRYWAIT P0, [R4+URZ+0x2d820], R0 ;  /* 0x02d82000040075a7 */ /* 0x000e24000800017f */
[----:B0-----:R-:W-:Y:S05]  /*a570*/  @!P0 BRA `(.L_x_10076) ;  /* 0x0000002400408947 */ /* 0x001fea0003800000 */
.L_x_10150:
[----:B------:R-:W-:Y:S05]  /*a580*/  BSYNC B0 ;  /* 0x0000000000007941 */ /* 0x000fea0003800000 */
.L_x_10075:
[----:B------:R-:W-:-:S03]  /*a590*/  UMOV UR4, 0xffffffff ;  /* 0xffffffff00047882 */ /* 0x000fc60000000000 */
[----:B------:R-:W-:Y:S05]  /*a5a0*/  BRA.DIV UR4, `(.L_x_10077) ;  /* 0x0000002604487947 */ /* 0x000fea000b800000 */
[----:B0-----:R-:W0:Y:S02]  /*a5b0*/  S2R R0, SR_TID.X ;  /* 0x0000000000007919 */ /* 0x001e240000002100 */
[----:B0-----:R-:W-:-:S04]  /*a5c0*/  SHF.R.U32.HI R0, RZ, 0x5, R0 ;  /* 0x00000005ff007819 */ /* 0x001fc80000011600 */
[----:B------:R-:W-:-:S05]  /*a5d0*/  LOP3.LUT R0, R0, 0x3, RZ, 0xc0, !PT ;  /* 0x0000000300007812 */ /* 0x000fca00078ec0ff */
[----:B------:R0:W1:Y:S02]  /*a5e0*/  SHFL.IDX PT, R14, R0, RZ, 0x1f ;  /* 0x00001fff000e7589 */ /* 0x00006400000e0000 */
.L_x_10153:
[----:B-1----:R-:W-:Y:S01]  /*a5f0*/  ISETP.NE.AND P0, PT, R14, RZ, PT ;  /* 0x000000ff0e00720c */ /* 0x002fe20003f05270 */
[----:B------:R-:W-:-:S12]  /*a600*/  BSSY B0, `(.L_x_10078) ;  /* 0x0000024000007945 */ /* 0x000fd80003800000 */
[----:B------:R-:W-:Y:S05]  /*a610*/  @P0 BRA `(.L_x_10079) ;  /* 0x0000000000880947 */ /* 0x000fea0003800000 */
[----:B------:R-:W-:-:S03]  /*a620*/  UMOV UR4, 0xffffffff ;  /* 0xffffffff00047882 */ /* 0x000fc60000000000 */
[----:B------:R-:W-:Y:S05]  /*a630*/  BRA.DIV UR4, `(.L_x_10080) ;  /* 0x0000002604587947 */ /* 0x000fea000b800000 */
[----:B------:R-:W-:-:S13]  /*a640*/  ELECT P6, URZ, PT ;  /* 0x00000000003f782f */ /* 0x000fda00038c0000 */
.L_x_10156:
[----:B------:R-:W-:Y:S05]  /*a650*/  @!P6 BRA `(.L_x_10079) ;  /* 0x000000000078e947 */ /* 0x000fea0003800000 */
[----:B------:R-:W-:-:S06]  /*a660*/  ULOP3.LUT UR4, UR42, 0x2, URZ, 0xfc, !UPT ;  /* 0x000000022a047892 */ /* 0x000fcc000f8efc3f */
[----:B0-----:R-:W-:-:S05]  /*a670*/  IMAD.U32 R0, RZ, RZ, UR4 ;  /* 0x00000004ff007e24 */ /* 0x001fca000f8e00ff */
[----:B------:R-:W-:-:S13]  /*a680*/  ISETP.NE.AND P0, PT, R0, 0x3, PT ;  /* 0x000000030000780c */ /* 0x000fda0003f05270 */
[----:B------:R-:W-:Y:S05]  /*a690*/  @!P0 BRA `(.L_x_10081) ;  /* 0x0000000000048947 */ /* 0x000fea0003800000 */
[----:B------:R-:W-:Y:S01]  /*a6a0*/  BPT.TRAP 0x1 ;  /* 0x000000040000795c */ /* 0x000fe20000300000 */
.L_x_10081:
[----:B------:R-:W-:Y:S01]  /*a6b0*/  IMAD R3, R23, 0x8, R4 ;  /* 0x0000000817037824 */ /* 0x000fe200078e0204 */
[----:B------:R-:W-:Y:S01]  /*a6c0*/  SHF.L.U32 R2, R25, 0x1f, RZ ;  /* 0x0000001f19027819 */ /* 0x000fe200000006ff */
[----:B------:R-:W-:-:S03]  /*a6d0*/  VIADD R23, R23, 0x1 ;  /* 0x0000000117177836 */ /* 0x000fc60000000000 */
[----:B------:R-:W0:Y:S02]  /*a6e0*/  SYNCS.PHASECHK.TRANS64.TRYWAIT P1, [R3+URZ+0x2d840], R2 ;  /* 0x02d84002030075a7 */ /* 0x000e24000802017f */
[----:B------:R-:W-:-:S04]  /*a6f0*/  ISETP.NE.AND P2, PT, R23, 0x2, PT ;  /* 0x000000021700780c */ /* 0x000fc80003f45270 */
[----:B------:R-:W-:Y:S01]  /*a700*/  SEL R0, RZ, 0x1, P2 ;  /* 0x00000001ff007807 */ /* 0x000fe20001000000 */
[----:B0-----:R-:W-:Y:S08]  /*a710*/  @!P1 BRA `(.L_x_10082) ;  /* 0x0000002400409947 */ /* 0x001ff00003800000 */
.L_x_10157:
[----:B------:R-:W-:Y:S02]  /*a720*/  SEL R23, R23, RZ, P2 ;  /* 0x000000ff17177207 */ /* 0x000fe40001000000 */
[----:B------:R-:W-:Y:S01]  /*a730*/  LOP3.LUT R0, R25, R0, RZ, 0x3c, !PT ;  /* 0x0000000019007212 */ /* 0x000fe200078e3cff */
[----:B------:R-:W-:Y:S06]  /*a740*/  @!P0 BRA `(.L_x_10083) ;  /* 0x0000000000048947 */ /* 0x000fec0003800000 */
[----:B------:R-:W-:Y:S01]  /*a750*/  BPT.TRAP 0x1 ;  /* 0x000000040000795c */ /* 0x000fe20000300000 */
.L_x_10083:
[----:B------:R-:W-:Y:S02]  /*a760*/  LEA R23, R23, R4, 0x3 ;  /* 0x0000000417177211 */ /* 0x000fe400078e18ff */
[----:B------:R-:W-:-:S04]  /*a770*/  SHF.L.U32 R0, R0, 0x1f, RZ ;  /* 0x0000001f00007819 */ /* 0x000fc800000006ff */
[----:B------:R-:W1:Y:S02]  /*a780*/  SYNCS.PHASECHK.TRANS64.TRYWAIT P1, [R23+URZ+0x2d840], R0 ;  /* 0x02d84000170075a7 */ /* 0x000e64000802017f */
[----:B-1----:R-:W-:Y:S05]  /*a790*/  @!P1 BRA `(.L_x_10084) ;  /* 0x0000002400349947 */ /* 0x002fea0003800000 */
.L_x_10158:
[----:B------:R-:W-:Y:S05]  /*a7a0*/  @!P0 BRA `(.L_x_10085) ;  /* 0x0000000000048947 */ /* 0x000fea0003800000 */
[----:B------:R-:W-:Y:S01]  /*a7b0*/  BPT.TRAP 0x1 ;  /* 0x000000040000795c */ /* 0x000fe20000300000 */
.L_x_10085:
[----:B------:R-:W2:Y:S02]  /*a7c0*/  SYNCS.PHASECHK.TRANS64.TRYWAIT P1, [R3+URZ+0x2d860], R2 ;  /* 0x02d86002030075a7 */ /* 0x000ea4000802017f */
[----:B--2---:R-:W-:Y:S05]  /*a7d0*/  @!P1 BRA `(.L_x_10086) ;  /* 0x0000002400389947 */ /* 0x004fea0003800000 */
.L_x_10159:
[----:B------:R-:W-:Y:S05]  /*a7e0*/  @!P0 BRA `(.L_x_10087) ;  /* 0x0000000000048947 */ /* 0x000fea0003800000 */
[----:B------:R-:W-:Y:S01]  /*a7f0*/  BPT.TRAP 0x1 ;  /* 0x000000040000795c */ /* 0x000fe20000300000 */
.L_x_10087:
[----:B---3--:R3:W4:Y:S02]  /*a800*/  SYNCS.PHASECHK.TRANS64.TRYWAIT P0, [R23+URZ+0x2d860], R0 ;  /* 0x02d86000170075a7 */ /* 0x008724000800017f */
[----:B----4-:R-:W-:Y:S05]  /*a810*/  @!P0 NANOSLEEP.SYNCS 0x989680 ;  /* 0x009896800000895d */ /* 0x010fea0003900000 */
[----:B------:R-:W4:Y:S02]  /*a820*/  @!P0 SYNCS.PHASECHK.TRANS64 P0, [R23+URZ+0x2d860], R0 ;  /* 0x02d86000170085a7 */ /* 0x000f24000800007f */
[----:B----4-:R-:W-:Y:S05]  /*a830*/  @!P0 BRA `(.L_x_10087) ;  /* 0xfffffffc00f08947 */ /* 0x010fea000383ffff */
.L_x_10079:
[----:B------:R-:W-:Y:S05]  /*a840*/  BSYNC B0 ;  /* 0x0000000000007941 */ /* 0x000fea0003800000 */
.L_x_10078:
[----:B------:R-:W-:Y:S05]  /*a850*/  EXIT ;  /* 0x000000000000794d */ /* 0x000fea0003800000 */
.L_x_10011:
[----:B0-----:R-:W-:-:S04]  /*a860*/  IMAD.U32 R3, RZ, RZ, UR40 ;  /* 0x00000028ff037e24 */ /* 0x001fc8000f8e00ff */
[----:B------:R0:W1:Y:S03]  /*a870*/  SYNCS.PHASECHK.TRANS64.TRYWAIT P1, [R3+URZ+0x2d800], R0 ;  /* 0x02d80000030075a7 */ /* 0x000066000802017f */
[----:B-1----:R-:W-:Y:S05]  /*a880*/  @!P1 NANOSLEEP.SYNCS 0x989680 ;  /* 0x009896800000995d */ /* 0x002fea0003900000 */
[----:B------:R-:W1:Y:S02]  /*a890*/  @!P1 SYNCS.PHASECHK.TRANS64 P1, [R3+URZ+0x2d800], R0 ;  /* 0x02d80000030095a7 */ /* 0x000e64000802007f */
[----:B-1----:R-:W-:Y:S05]  /*a8a0*/  @!P1 BRA `(.L_x_10011) ;  /* 0xfffffffc00ec9947 */ /* 0x002fea000383ffff */
[----:B------:R-:W-:Y:S05]  /*a8b0*/  BRA `(.L_x_10088) ;  /* 0xffffff6800547947 */ /* 0x000fea000383ffff */
.L_x_10015:
[----:B-1----:R1:W2:Y:S02]  /*a8c0*/  SYNCS.PHASECHK.TRANS64.TRYWAIT P1, [R4+URZ+0x2d830], R3 ;  /* 0x02d83003040075a7 */ /* 0x0022a4000802017f */
[----:B--2---:R-:W-:Y:S05]  /*a8d0*/  @!P1 NANOSLEEP.SYNCS 0x989680 ;  /* 0x009896800000995d */ /* 0x004fea0003900000 */
[----:B------:R-:W2:Y:S02]  /*a8e0*/  @!P1 SYNCS.PHASECHK.TRANS64 P1, [R4+URZ+0x2d830], R3 ;  /* 0x02d83003040095a7 */ /* 0x000ea4000802007f */
[----:B--2---:R-:W-:Y:S05]  /*a8f0*/  @!P1 BRA `(.L_x_10015) ;  /* 0xfffffffc00f09947 */ /* 0x004fea000383ffff */
[----:B------:R-:W-:Y:S05]  /*a900*/  BRA `(.L_x_10014) ;  /* 0xffffff6800747947 */ /* 0x000fea000383ffff */
.L_x_10021:
[----:B--2---:R-:W-:-:S04]  /*a910*/  IMAD.U32 R3, RZ, RZ, UR6 ;  /* 0x00000006ff037e24 */ /* 0x004fc8000f8e00ff */
[----:B------:R2:W3:Y:S03]  /*a920*/  SYNCS.PHASECHK.TRANS64.TRYWAIT P1, [R3+URZ+0x2d830], R0 ;  /* 0x02d83000030075a7 */ /* 0x0004e6000802017f */
[----:B---3--:R-:W-:Y:S05]  /*a930*/  @!P1 NANOSLEEP.SYNCS 0x989680 ;  /* 0x009896800000995d */ /* 0x008fea0003900000 */
[----:B------:R-:W3:Y:S02]  /*a940*/  @!P1 SYNCS.PHASECHK.TRANS64 P1, [R3+URZ+0x2d830], R0 ;  /* 0x02d83000030095a7 */ /* 0x000ee4000802007f */
[----:B---3--:R-:W-:Y:S05]  /*a950*/  @!P1 BRA `(.L_x_10021) ;  /* 0xfffffffc00ec9947 */ /* 0x008fea000383ffff */
[----:B------:R-:W-:Y:S05]  /*a960*/  BRA `(.L_x_10018) ;  /* 0xffffff8c00647947 */ /* 0x000fea000383ffff */
.L_x_10025:
[----:B-1----:R-:W-:-:S04]  /*a970*/  IMAD.U32 R3, RZ, RZ, UR6 ;  /* 0x00000006ff037e24 */ /* 0x002fc8000f8e00ff */
[----:B------:R1:W2:Y:S03]  /*a980*/  SYNCS.PHASECHK.TRANS64.TRYWAIT P1, [R3+URZ+0x2d850], R0 ;  /* 0x02d85000030075a7 */ /* 0x0002a6000802017f */
[----:B--2---:R-:W-:Y:S05]  /*a990*/  @!P1 NANOSLEEP.SYNCS 0x989680 ;  /* 0x009896800000995d */ /* 0x004fea0003900000 */
[----:B------:R-:W2:Y:S02]  /*a9a0*/  @!P1 SYNCS.PHASECHK.TRANS64 P1, [R3+URZ+0x2d850], R0 ;  /* 0x02d85000030095a7 */ /* 0x000ea4000802007f */
[----:B--2---:R-:W-:Y:S05]  /*a9b0*/  @!P1 BRA `(.L_x_10025) ;  /* 0xfffffffc00ec9947 */ /* 0x004fea000383ffff */
[----:B------:R-:W-:Y:S05]  /*a9c0*/  BRA `(.L_x_10022) ;  /* 0xffffff9000107947 */ /* 0x000fea000383ffff */
.L_x_10032:
[----:B--2---:R-:W-:-:S04]  /*a9d0*/  IMAD.U32 R7, RZ, RZ, UR8 ;  /* 0x00000008ff077e24 */ /* 0x004fc8000f8e00ff */
[----:B------:R2:W3:Y:S03]  /*a9e0*/  SYNCS.PHASECHK.TRANS64.TRYWAIT P1, [R7+URZ+0x2d850], R6 ;  /* 0x02d85006070075a7 */ /* 0x0004e6000802017f */
[----:B---3--:R-:W-:Y:S05]  /*a9f0*/  @!P1 NANOSLEEP.SYNCS 0x989680 ;  /* 0x009896800000995d */ /* 0x008fea0003900000 */
[----:B------:R-:W3:Y:S02]  /*aa00*/  @!P1 SYNCS.PHASECHK.TRANS64 P1, [R7+URZ+0x2d850], R6 ;  /* 0x02d85006070095a7 */ /* 0x000ee4000802007f */
[----:B---3--:R-:W-:Y:S05]  /*aa10*/  @!P1 BRA `(.L_x_10032) ;  /* 0xfffffffc00ec9947 */ /* 0x008fea000383ffff */
[----:B------:R-:W-:Y:S05]  /*aa20*/  BRA `(.L_x_10031) ;  /* 0xffffffac00447947 */ /* 0x000fea000383ffff */
.L_x_10043:
        /* <DEDUP_REMOVED lines=8> */
[----:B0-2---:R-:W-:Y:S05]  /*aab0*/  WARPSYNC.COLLECTIVE R15, `(.L_x_10090) ;  /* 0x000000000f087348 */ /* 0x005fea0003c00000 */
[----:B------:R1:W3:Y:S02]  /*aac0*/  SHFL.IDX P6, R14, R13, R12, R11 ;  /* 0x0000000c0d0e7389 */ /* 0x0002e400000c000b */
[----:B0123--:R-:W-:Y:S01]  /*aad0*/  ENDCOLLECTIVE ;  /* 0x000000000000791b */ /* 0x00ffe20003800000 */
.L_x_10090:
[----:B------:R-:W-:Y:S05]  /*aae0*/  BSYNC B0 ;  /* 0x0000000000007941 */ /* 0x000fea0003800000 */
.L_x_10089:
[----:B------:R-:W-:Y:S05]  /*aaf0*/  BRA `(.L_x_10091) ;  /* 0xffffffcc00f47947 */ /* 0x000fea000383ffff */
.L_x_10046:
[----:B0-----:R0:W1:Y:S02]  /*ab00*/  SYNCS.PHASECHK.TRANS64.TRYWAIT P0, [R0+URZ+0x2d840], R2 ;  /* 0x02d84002000075a7 */ /* 0x001064000800017f */
[----:B-1----:R-:W-:Y:S05]  /*ab10*/  @!P0 NANOSLEEP.SYNCS 0x989680 ;  /* 0x009896800000895d */ /* 0x002fea0003900000 */
[----:B------:R-:W1:Y:S02]  /*ab20*/  @!P0 SYNCS.PHASECHK.TRANS64 P0, [R0+URZ+0x2d840], R2 ;  /* 0x02d84002000085a7 */ /* 0x000e64000800007f */
[----:B-1----:R-:W-:Y:S05]  /*ab30*/  @!P0 BRA `(.L_x_10046) ;  /* 0xfffffffc00f08947 */ /* 0x002fea000383ffff */
[----:B------:R-:W-:Y:S05]  /*ab40*/  BRA `(.L_x_10092) ;  /* 0xffffffd000e47947 */ /* 0x000fea000383ffff */
.L_x_10047:
        /* <DEDUP_REMOVED lines=8> */
.L_x_10094:
[----:B------:R-:W-:Y:S05]  /*abd0*/  BSYNC B0 ;  /* 0x0000000000007941 */ /* 0x000fea0003800000 */
.L_x_10093:
        /* <DEDUP_REMOVED lines=9> */
.L_x_10095:
[----:B------:R-:W-:Y:S01]  /*ac70*/  @P0 LEA R7, R4, UR37, 0x1 ;  /* 0x0000002504070c11 */ /* 0x000fe2000f8e08ff */
[----:B------:R-:W-:Y:S02]  /*ac80*/  IMAD.MOV.U32 R13, RZ, RZ, R6 ;  /* 0x000000ffff0d7224 */ /* 0x000fe400078e0006 */
[----:B------:R-:W-:Y:S02]  /*ac90*/  IMAD.MOV.U32 R12, RZ, RZ, 0x1 ;  /* 0x00000001ff0c7424 */ /* 0x000fe400078e00ff */
[----:B------:R-:W-:-:S07]  /*aca0*/  IMAD.MOV.U32 R3, RZ, RZ, R14 ;  /* 0x000000ffff037224 */ /* 0x000fce00078e000e */
[----:B------:R-:W-:Y:S05]  /*acb0*/  WARPSYNC.COLLECTIVE R15, `(.L_x_10096) ;  /* 0x000000000f087348 */ /* 0x000fea0003c00000 */
[----:B------:R0:W1:Y:S02]  /*acc0*/  SHFL.IDX P6, R14, R13, R12, R11 ;  /* 0x0000000c0d0e7389 */ /* 0x00006400000c000b */
[----:B01----:R-:W-:Y:S01]  /*acd0*/  ENDCOLLECTIVE ;  /* 0x000000000000791b */ /* 0x003fe20003800000 */
.L_x_10096:
        /* <DEDUP_REMOVED lines=17> */
.L_x_10097:
[----:B------:R-:W-:Y:S02]  /*adf0*/  @P0 LEA R7, R4, UR37, 0x1 ;  /* 0x0000002504070c11 */ /* 0x000fe4000f8e08ff */
[----:B------:R-:W-:Y:S01]  /*ae00*/  MOV R13, R6 ;  /* 0x00000006000d7202 */ /* 0x000fe20000000f00 */
[----:B------:R-:W-:Y:S02]  /*ae10*/  IMAD.MOV.U32 R12, RZ, RZ, 0x2 ;  /* 0x00000002ff0c7424 */ /* 0x000fe400078e00ff */
[----:B------:R-:W-:-:S07]  /*ae20*/  IMAD.MOV.U32 R3, RZ, RZ, R14 ;  /* 0x000000ffff037224 */ /* 0x000fce00078e000e */
[----:B------:R-:W-:Y:S05]  /*ae30*/  WARPSYNC.COLLECTIVE R15, `(.L_x_10098) ;  /* 0x000000000f087348 */ /* 0x000fea0003c00000 */
[----:B------:R0:W1:Y:S02]  /*ae40*/  SHFL.IDX P6, R14, R13, R12, R11 ;  /* 0x0000000c0d0e7389 */ /* 0x00006400000c000b */
[----:B01----:R-:W-:Y:S01]  /*ae50*/  ENDCOLLECTIVE ;  /* 0x000000000000791b */ /* 0x003fe20003800000 */
.L_x_10098:
        /* <DEDUP_REMOVED lines=17> */
.L_x_10099:
[----:B------:R-:W-:Y:S01]  /*af70*/  @P0 LEA R7, R4, UR37, 0x1 ;  /* 0x0000002504070c11 */ /* 0x000fe2000f8e08ff */
[----:B------:R-:W-:Y:S02]  /*af80*/  IMAD.MOV.U32 R13, RZ, RZ, R6 ;  /* 0x000000ffff0d7224 */ /* 0x000fe400078e0006 */
[----:B------:R-:W-:Y:S02]  /*af90*/  IMAD.MOV.U32 R12, RZ, RZ, 0x3 ;  /* 0x00000003ff0c7424 */ /* 0x000fe400078e00ff */
[----:B------:R-:W-:-:S07]  /*afa0*/  IMAD.MOV.U32 R3, RZ, RZ, R14 ;  /* 0x000000ffff037224 */ /* 0x000fce00078e000e */
[----:B------:R-:W-:Y:S05]  /*afb0*/  WARPSYNC.COLLECTIVE R15, `(.L_x_10100) ;  /* 0x000000000f087348 */ /* 0x000fea0003c00000 */
[----:B------:R0:W1:Y:S02]  /*afc0*/  SHFL.IDX P6, R14, R13, R12, R11 ;  /* 0x0000000c0d0e7389 */ /* 0x00006400000c000b */
[----:B01----:R-:W-:Y:S01]  /*afd0*/  ENDCOLLECTIVE ;  /* 0x000000000000791b */ /* 0x003fe20003800000 */
.L_x_10100:
[----:B------:R-:W-:-:S05]  /*afe0*/  @P0 LEA R3, P1, R8, R3, 0x1 ;  /* 0x0000000308030211 */ /* 0x000fca00078208ff */
[----:B------:R-:W-:-:S05]  /*aff0*/  @P0 IMAD.X R2, RZ, RZ, R2, P1 ;  /* 0x000000ffff020224 */ /* 0x000fca00008e0602 */
        /* <DEDUP_REMOVED lines=14> */
.L_x_10101:
[----:B------:R-:W-:Y:S05]  /*b0e0*/  BRA `(.L_x_10102) ;  /* 0xffffffd000987947 */ /* 0x000fea000383ffff */
.L_x_10051:
[----:B------:R-:W-:Y:S01]  /*b0f0*/  IMAD.MOV.U32 R13, RZ, RZ, R4 ;  /* 0x000000ffff0d7224 */ /* 0x000fe200078e0004 */
[----:B------:R-:W-:Y:S01]  /*b100*/  MOV R15, 0xffffffff ;  /* 0xffffffff000f7802 */ /* 0x000fe20000000f00 */
[----:B------:R-:W-:Y:S02]  /*b110*/  IMAD.MOV.U32 R12, RZ, RZ, RZ ;  /* 0x000000ffff0c7224 */ /* 0x000fe400078e00ff */
[----:B------:R-:W-:Y:S02]  /*b120*/  IMAD.MOV.U32 R11, RZ, RZ, 0x1c1f ;  /* 0x00001c1fff0b7424 */ /* 0x000fe400078e00ff */
[----:B------:R-:W-:-:S07]  /*b130*/  IMAD R5, R6, 0xc0, R21 ;  /* 0x000000c006057824 */ /* 0x000fce00078e0215 */
[----:B------:R-:W-:Y:S05]  /*b140*/  WARPSYNC.COLLECTIVE R15, `(.L_x_10103) ;  /* 0x000000000f087348 */ /* 0x000fea0003c00000 */
[----:B------:R0:W1:Y:S02]  /*b150*/  SHFL.IDX P6, R14, R13, R12, R11 ;  /* 0x0000000c0d0e7389 */ /* 0x00006400000c000b */
[----:B01----:R-:W-:Y:S01]  /*b160*/  ENDCOLLECTIVE ;  /* 0x000000000000791b */ /* 0x003fe20003800000 */
.L_x_10103:
[C---:B------:R-:W-:Y:S01]  /*b170*/  VIADD R6, R5.reuse, 0x20 ;  /* 0x0000002005067836 */ /* 0x040fe20000000000 */
[----:B------:R-:W-:Y:S01]  /*b180*/  ISETP.GE.AND P0, PT, R5, UR38, PT ;  /* 0x0000002605007c0c */ /* 0x000fe2000bf06270 */
[----:B------:R-:W-:Y:S02]  /*b190*/  IMAD.MOV.U32 R13, RZ, RZ, R0 ;  /* 0x000000ffff0d7224 */ /* 0x000fe400078e0000 */
[----:B------:R-:W-:-:S10]  /*b1a0*/  IMAD.MOV.U32 R2, RZ, RZ, R14 ;  /* 0x000000ffff027224 */ /* 0x000fd400078e000e */
[----:B------:R-:W-:Y:S05]  /*b1b0*/  WARPSYNC.COLLECTIVE R15, `(.L_x_10104) ;  /* 0x000000000f087348 */ /* 0x000fea0003c00000 */
[----:B------:R0:W1:Y:S02]  /*b1c0*/  SHFL.IDX P6, R14, R13, R12, R11 ;  /* 0x0000000c0d0e7389 */ /* 0x00006400000c000b */
[----:B01----:R-:W-:Y:S01]  /*b1d0*/  ENDCOLLECTIVE ;  /* 0x000000000000791b */ /* 0x003fe20003800000 */
.L_x_10104:
[----:B------:R-:W-:Y:S02]  /*b1e0*/  IMAD.MOV.U32 R13, RZ, RZ, R4 ;  /* 0x000000ffff0d7224 */ /* 0x000fe400078e0004 */
[----:B------:R-:W-:Y:S02]  /*b1f0*/  IMAD.MOV.U32 R12, RZ, RZ, 0x1 ;  /* 0x00000001ff0c7424 */ /* 0x000fe400078e00ff */
[----:B------:R-:W-:-:S07]  /*b200*/  IMAD.MOV.U32 R3, RZ, RZ, R14 ;  /* 0x000000ffff037224 */ /* 0x000fce00078e000e */
[----:B------:R-:W-:Y:S05]  /*b210*/  WARPSYNC.COLLECTIVE R15, `(.L_x_10105) ;  /* 0x000000000f087348 */ /* 0x000fea0003c00000 */
[----:B------:R0:W1:Y:S02]  /*b220*/  SHFL.IDX P6, R14, R13, R12, R11 ;  /* 0x0000000c0d0e7389 */ /* 0x00006400000c000b */
[----:B01----:R-:W-:Y:S01]  /*b230*/  ENDCOLLECTIVE ;  /* 0x000000000000791b */ /* 0x003fe20003800000 */
.L_x_10105:
        /* <DEDUP_REMOVED lines=11> */
[----:B------:R0:W-:Y:S01]  /*b2f0*/  @!P0 LDGSTS.E.BYPASS.LTC128B.128 [R19+0x12400], desc[UR48][R2.64+0x80], !P5 ;  /* 0x1240008002138fae */ /* 0x0001e2000e901d70 */
[----:B------:R-:W-:Y:S01]  /*b300*/  ISETP.GE.AND P0, PT, R6, UR38, PT ;  /* 0x0000002606007c0c */ /* 0x000fe2000bf06270 */
[----:B------:R-:W-:-:S02]  /*b310*/  VIADD R6, R5, 0x40 ;  /* 0x0000004005067836 */ /* 0x000fc40000000000 */
[----:B0-----:R-:W-:-:S10]  /*b320*/  IMAD.MOV.U32 R2, RZ, RZ, R14 ;  /* 0x000000ffff027224 */ /* 0x001fd400078e000e */
[----:B------:R-:W-:Y:S05]  /*b330*/  WARPSYNC.COLLECTIVE R15, `(.L_x_10106) ;  /* 0x000000000f087348 */ /* 0x000fea0003c00000 */
[----:B------:R0:W1:Y:S02]  /*b340*/  SHFL.IDX P6, R14, R13, R12, R11 ;  /* 0x0000000c0d0e7389 */ /* 0x00006400000c000b */
[----:B01----:R-:W-:Y:S01]  /*b350*/  ENDCOLLECTIVE ;  /* 0x000000000000791b */ /* 0x003fe20003800000 */
.L_x_10106:
[----:B------:R-:W-:Y:S01]  /*b360*/  MOV R13, R4 ;  /* 0x00000004000d7202 */ /* 0x000fe20000000f00 */
[----:B------:R-:W-:Y:S02]  /*b370*/  IMAD.MOV.U32 R12, RZ, RZ, 0x2 ;  /* 0x00000002ff0c7424 */ /* 0x000fe400078e00ff */
[----:B------:R-:W-:-:S07]  /*b380*/  IMAD.MOV.U32 R3, RZ, RZ, R14 ;  /* 0x000000ffff037224 */ /* 0x000fce00078e000e */
[----:B------:R-:W-:Y:S05]  /*b390*/  WARPSYNC.COLLECTIVE R15, `(.L_x_10107) ;  /* 0x000000000f087348 */ /* 0x000fea0003c00000 */
[----:B------:R0:W1:Y:S02]  /*b3a0*/  SHFL.IDX P6, R14, R13, R12, R11 ;  /* 0x0000000c0d0e7389 */ /* 0x00006400000c000b */
[----:B01----:R-:W-:Y:S01]  /*b3b0*/  ENDCOLLECTIVE ;  /* 0x000000000000791b */ /* 0x003fe20003800000 */
.L_x_10107:
        /* <DEDUP_REMOVED lines=13> */
[----:B0-----:R-:W-:-:S12]  /*b490*/  IMAD.MOV.U32 R2, RZ, RZ, R14 ;  /* 0x000000ffff027224 */ /* 0x001fd800078e000e */
[----:B------:R-:W-:Y:S05]  /*b4a0*/  WARPSYNC.COLLECTIVE R15, `(.L_x_10108) ;  /* 0x000000000f087348 */ /* 0x000fea0003c00000 */
[----:B------:R0:W1:Y:S02]  /*b4b0*/  SHFL.IDX P6, R14, R13, R12, R11 ;  /* 0x0000000c0d0e7389 */ /* 0x00006400000c000b */
[----:B01----:R-:W-:Y:S01]  /*b4c0*/  ENDCOLLECTIVE ;  /* 0x000000000000791b */ /* 0x003fe20003800000 */
.L_x_10108:
[----:B------:R-:W-:Y:S02]  /*b4d0*/  IMAD.MOV.U32 R13, RZ, RZ, R4 ;  /* 0x000000ffff0d7224 */ /* 0x000fe400078e0004 */
[----:B------:R-:W-:Y:S02]  /*b4e0*/  IMAD.MOV.U32 R12, RZ, RZ, 0x3 ;  /* 0x00000003ff0c7424 */ /* 0x000fe400078e00ff */
[----:B------:R-:W-:-:S07]  /*b4f0*/  IMAD.MOV.U32 R3, RZ, RZ, R14 ;  /* 0x000000ffff037224 */ /* 0x000fce00078e000e */
[----:B------:R-:W-:Y:S05]  /*b500*/  WARPSYNC.COLLECTIVE R15, `(.L_x_10109) ;  /* 0x000000000f087348 */ /* 0x000fea0003c00000 */
[----:B------:R0:W1:Y:S02]  /*b510*/  SHFL.IDX P6, R14, R13, R12, R11 ;  /* 0x0000000c0d0e7389 */ /* 0x00006400000c000b */
[----:B01----:R-:W-:Y:S01]  /*b520*/  ENDCOLLECTIVE ;  /* 0x000000000000791b */ /* 0x003fe20003800000 */
.L_x_10109:
[----:B------:R-:W-:-:S05]  /*b530*/  @!P0 LEA R3, P1, R20, R3, 0x1 ;  /* 0x0000000314038211 */ /* 0x000fca00078208ff */
[----:B------:R-:W-:-:S05]  /*b540*/  @!P0 IMAD.X R2, RZ, RZ, R2, P1 ;  /* 0x000000ffff028224 */ /* 0x000fca00008e0602 */
[-C--:B------:R-:W-:Y:S01]  /*b550*/  @!P0 LOP3.LUT R3, R3, R2.reuse, RZ, 0x3c, !PT ;  /* 0x0000000203038212 */ /* 0x080fe200078e3cff */
[----:B------:R-:W-:Y:S02]  /*b560*/  IMAD.MOV.U32 R13, RZ, RZ, R0 ;  /* 0x000000ffff0d7224 */ /* 0x000fe400078e0000 */
[----:B------:R-:W-:Y:S01]  /*b570*/  VIADD R0, R5, 0x60 ;  /* 0x0000006005007836 */ /* 0x000fe20000000000 */
[----:B------:R-:W-:-:S04]  /*b580*/  @!P0 LOP3.LUT R2, R3, R2, RZ, 0x3c, !PT ;  /* 0x0000000203028212 */ /* 0x000fc800078e3cff */
[----:B------:R-:W-:Y:S01]  /*b590*/  @!P0 LOP3.LUT R3, R3, R2, RZ, 0x3c, !PT ;  /* 0x0000000203038212 */ /* 0x000fe200078e3cff */
[----:B------:R-:W-:-:S07]  /*b5a0*/  IMAD.MOV.U32 R4, RZ, RZ, R14 ;  /* 0x000000ffff047224 */ /* 0x000fce00078e000e */
[----:B------:R-:W-:Y:S05]  /*b5b0*/  WARPSYNC.COLLECTIVE R15, `(.L_x_10110) ;  /* 0x000000000f087348 */ /* 0x000fea0003c00000 */
[----:B------:R0:W1:Y:S02]  /*b5c0*/  SHFL.IDX P6, R14, R13, R12, R11 ;  /* 0x0000000c0d0e7389 */ /* 0x00006400000c000b */
[----:B01----:R-:W-:Y:S01]  /*b5d0*/  ENDCOLLECTIVE ;  /* 0x000000000000791b */ /* 0x003fe20003800000 */
.L_x_10110:
[----:B------:R-:W-:Y:S01]  /*b5e0*/  @!PT LDS RZ, [RZ] ;  /* 0x00000000fffff984 */ /* 0x000fe20000000800 */
[----:B------:R-:W-:Y:S01]  /*b5f0*/  @!PT LDS RZ, [RZ] ;  /* 0x00000000fffff984 */ /* 0x000fe20000000800 */
[----:B------:R-:W-:Y:S01]  /*b600*/  @!PT LDS RZ, [RZ] ;  /* 0x00000000fffff984 */ /* 0x000fe20000000800 */
[----:B------:R-:W-:Y:S04]  /*b610*/  @!P0 LDGSTS.E.BYPASS.LTC128B.128 [R19+0xd400], desc[UR48][R2.64], !P3 ;  /* 0x0d40000002138fae */ /* 0x000fe8000d901d70 */
[----:B------:R-:W-:Y:S04]  /*b620*/  @!P0 LDGSTS.E.BYPASS.LTC128B.128 [R19+0x10400], desc[UR48][R2.64+0x40], !P4 ;  /* 0x1040004002138fae */ /* 0x000fe8000e101d70 */
[----:B------:R0:W-:Y:S01]  /*b630*/  @!P0 LDGSTS.E.BYPASS.LTC128B.128 [R19+0x13400], desc[UR48][R2.64+0x80], !P5 ;  /* 0x1340008002138fae */ /* 0x0001e2000e901d70 */
[----:B------:R-:W-:Y:S01]  /*b640*/  ISETP.GE.AND P0, PT, R0, UR38, PT ;  /* 0x0000002600007c0c */ /* 0x000fe2000bf06270 */
[----:B------:R-:W-:-:S02]  /*b650*/  IMAD.MOV.U32 R13, RZ, RZ, R7 ;  /* 0x000000ffff0d7224 */ /* 0x000fc400078e0007 */
[----:B------:R-:W-:Y:S02]  /*b660*/  IMAD.MOV.U32 R12, RZ, RZ, RZ ;  /* 0x000000ffff0c7224 */ /* 0x000fe400078e00ff */
[----:B------:R-:W-:-:S08]  /*b670*/  VIADD R0, R5, 0x80 ;  /* 0x0000008005007836 */ /* 0x000fd00000000000 */
[----:B------:R-:W-:-:S05]  /*b680*/  @!P0 LEA R14, P1, R20, R14, 0x1 ;  /* 0x0000000e140e8211 */ /* 0x000fca00078208ff */
[----:B0-----:R-:W-:-:S08]  /*b690*/  @!P0 IMAD.MOV.U32 R2, RZ, RZ, R14 ;  /* 0x000000ffff028224 */ /* 0x001fd000078e000e */
[----:B------:R-:W-:Y:S05]  /*b6a0*/  WARPSYNC.COLLECTIVE R15, `(.L_x_10111) ;  /* 0x000000000f087348 */ /* 0x000fea0003c00000 */
[----:B------:R0:W1:Y:S02]  /*b6b0*/  SHFL.IDX P6, R14, R13, R12, R11 ;  /* 0x0000000c0d0e7389 */ /* 0x00006400000c000b */
[----:B01----:R-:W-:Y:S01]  /*b6c0*/  ENDCOLLECTIVE ;  /* 0x000000000000791b */ /* 0x003fe20003800000 */
.L_x_10111:
[----:B------:R-:W-:-:S05]  /*b6d0*/  @!P0 IMAD.X R9, RZ, RZ, R4, P1 ;  /* 0x000000ffff098224 */ /* 0x000fca00008e0604 */
        /* <DEDUP_REMOVED lines=13> */
.L_x_10112:
[----:B------:R-:W-:Y:S02]  /*b7b0*/  IMAD.MOV.U32 R13, RZ, RZ, R7 ;  /* 0x000000ffff0d7224 */ /* 0x000fe400078e0007 */
[----:B------:R-:W-:Y:S01]  /*b7c0*/  IMAD.MOV.U32 R12, RZ, RZ, 0x1 ;  /* 0x00000001ff0c7424 */ /* 0x000fe200078e00ff */
[----:B------:R-:W-:-:S05]  /*b7d0*/  @!P0 LEA R14, P1, R20, R14, 0x1 ;  /* 0x0000000e140e8211 */ /* 0x000fca00078208ff */
[----:B------:R-:W-:-:S08]  /*b7e0*/  @!P0 IMAD.MOV.U32 R2, RZ, RZ, R14 ;  /* 0x000000ffff028224 */ /* 0x000fd000078e000e */
[----:B------:R-:W-:Y:S05]  /*b7f0*/  WARPSYNC.COLLECTIVE R15, `(.L_x_10113) ;  /* 0x000000000f087348 */ /* 0x000fea0003c00000 */
[----:B------:R0:W1:Y:S02]  /*b800*/  SHFL.IDX P6, R14, R13, R12, R11 ;  /* 0x0000000c0d0e7389 */ /* 0x00006400000c000b */
[----:B01----:R-:W-:Y:S01]  /*b810*/  ENDCOLLECTIVE ;  /* 0x000000000000791b */ /* 0x003fe20003800000 */
.L_x_10113:
        /* <DEDUP_REMOVED lines=13> */
.L_x_10114:
[----:B------:R-:W-:Y:S05]  /*b8f0*/  BRA `(.L_x_10115) ;  /* 0xffffffd400707947 */ /* 0x000fea000383ffff */
.L_x_10053:
[----:B0-----:R-:W-:-:S04]  /*b900*/  MOV R3, UR37 ;  /* 0x0000002500037c02 */ /* 0x001fc80008000f00 */
[----:B------:R0:W1:Y:S03]  /*b910*/  SYNCS.PHASECHK.TRANS64.TRYWAIT P0, [R3+URZ+0x2d820], R0 ;  /* 0x02d82000030075a7 */ /* 0x000066000800017f */
[----:B-1----:R-:W-:Y:S05]  /*b920*/  @!P0 NANOSLEEP.SYNCS 0x989680 ;  /* 0x009896800000895d */ /* 0x002fea0003900000 */
[----:B------:R-:W1:Y:S02]  /*b930*/  @!P0 SYNCS.PHASECHK.TRANS64 P0, [R3+URZ+0x2d820], R0 ;  /* 0x02d82000030085a7 */ /* 0x000e64000800007f */
[----:B-1----:R-:W-:Y:S05]  /*b940*/  @!P0 BRA `(.L_x_10053) ;  /* 0xfffffffc00ec8947 */ /* 0x002fea000383ffff */
[----:B------:R-:W-:Y:S05]  /*b950*/  BRA `(.L_x_10116) ;  /* 0xffffffd400ac7947 */ /* 0x000fea000383ffff */
.L_x_10057:
[----:B0-----:R0:W1:Y:S02]  /*b960*/  SYNCS.PHASECHK.TRANS64.TRYWAIT P0, [R6+URZ+0x2d840], R0 ;  /* 0x02d84000060075a7 */ /* 0x001064000800017f */
[----:B-1----:R-:W-:Y:S05]  /*b970*/  @!P0 NANOSLEEP.SYNCS 0x989680 ;  /* 0x009896800000895d */ /* 0x002fea0003900000 */
[----:B------:R-:W1:Y:S02]  /*b980*/  @!P0 SYNCS.PHASECHK.TRANS64 P0, [R6+URZ+0x2d840], R0 ;  /* 0x02d84000060085a7 */ /* 0x000e64000800007f */
[----:B-1----:R-:W-:Y:S05]  /*b990*/  @!P0 BRA `(.L_x_10057) ;  /* 0xfffffffc00f08947 */ /* 0x002fea000383ffff */
[----:B------:R-:W-:Y:S05]  /*b9a0*/  BRA `(.L_x_10117) ;  /* 0xffffffd8007c7947 */ /* 0x000fea000383ffff */
.L_x_10058:
        /* <DEDUP_REMOVED lines=8> */
.L_x_10119:
[----:B------:R-:W-:Y:S05]  /*ba30*/  BSYNC B1 ;  /* 0x0000000000017941 */ /* 0x000fea0003800000 */
.L_x_10118:
[----:B------:R-:W0:Y:S01]  /*ba40*/  S2R R27, SR_TID.X ;  /* 0x00000000001b7919 */ /* 0x000e220000002100 */
[----:B------:R-:W-:Y:S01]  /*ba50*/  IMAD.MOV.U32 R13, RZ, RZ, R8 ;  /* 0x000000ffff0d7224 */ /* 0x000fe200078e0008 */
[----:B------:R-:W-:Y:S01]  /*ba60*/  LEA R9, R9, UR37, 0x1 ;  /* 0x0000002509097c11 */ /* 0x000fe2000f8e08ff */
[----:B------:R-:W-:Y:S02]  /*ba70*/  IMAD.MOV.U32 R12, RZ, RZ, RZ ;  /* 0x000000ffff0c7224 */ /* 0x000fe400078e00ff */
[----:B------:R-:W-:Y:S02]  /*ba80*/  IMAD.MOV.U32 R11, RZ, RZ, 0x1c1f ;  /* 0x00001c1fff0b7424 */ /* 0x000fe400078e00ff */
[----:B------:R-:W-:Y:S02]  /*ba90*/  IMAD.MOV.U32 R15, RZ, RZ, -0x1 ;  /* 0xffffffffff0f7424 */ /* 0x000fe400078e00ff */
[----:B------:R-:W-:-:S07]  /*baa0*/  IMAD.MOV.U32 R3, RZ, RZ, R14 ;  /* 0x000000ffff037224 */ /* 0x000fce00078e000e */
[----:B0-----:R-:W-:Y:S05]  /*bab0*/  WARPSYNC.COLLECTIVE R15, `(.L_x_10120) ;  /* 0x000000000f087348 */ /* 0x001fea0003c00000 */
[----:B------:R1:W2:Y:S02]  /*bac0*/  SHFL.IDX P6, R14, R13, R12, R11 ;  /* 0x0000000c0d0e7389 */ /* 0x0002a400000c000b */
[----:B012---:R-:W-:Y:S01]  /*bad0*/  ENDCOLLECTIVE ;  /* 0x000000000000791b */ /* 0x007fe20003800000 */
.L_x_10120:
[----:B------:R-:W-:Y:S02]  /*bae0*/  IMAD.MOV.U32 R13, RZ, RZ, R19 ;  /* 0x000000ffff0d7224 */ /* 0x000fe400078e0013 */
[----:B------:R-:W-:Y:S02]  /*baf0*/  IMAD.MOV.U32 R12, RZ, RZ, 0x1 ;  /* 0x00000001ff0c7424 */ /* 0x000fe400078e00ff */
[----:B------:R-:W-:Y:S02]  /*bb00*/  IMAD.SHL.U32 R27, R27, 0x8, RZ ;  /* 0x000000081b1b7824 */ /* 0x000fe400078e00ff */
[----:B------:R-:W-:-:S03]  /*bb10*/  IMAD.MOV.U32 R2, RZ, RZ, R14 ;  /* 0x000000ffff027224 */ /* 0x000fc600078e000e */
[----:B------:R-:W-:-:S07]  /*bb20*/  LOP3.LUT R27, R27, 0x18, RZ, 0xc0, !PT ;  /* 0x000000181b1b7812 */ /* 0x000fce00078ec0ff */
[----:B------:R-:W-:Y:S05]  /*bb30*/  WARPSYNC.COLLECTIVE R15, `(.L_x_10121) ;  /* 0x000000000f087348 */ /* 0x000fea0003c00000 */
[----:B------:R0:W1:Y:S02]  /*bb40*/  SHFL.IDX P6, R14, R13, R12, R11 ;  /* 0x0000000c0d0e7389 */ /* 0x00006400000c000b */
[----:B01----:R-:W-:Y:S01]  /*bb50*/  ENDCOLLECTIVE ;  /* 0x000000000000791b */ /* 0x003fe20003800000 */
.L_x_10121:
[----:B------:R-:W-:-:S05]  /*bb60*/  IMAD.SHL.U32 R0, R27, 0x2, RZ ;  /* 0x000000021b007824 */ /* 0x000fca00078e00ff */
[----:B------:R-:W-:-:S04]  /*bb70*/  IADD3 R2, P0, R2, R0, RZ ;  /* 0x0000000002027210 */ /* 0x000fc80007f1e0ff */
[----:B------:R-:W-:Y:S01]  /*bb80*/  IADD3.X R3, RZ, R3, RZ, P0, !PT ;  /* 0x00000003ff037210 */ /* 0x000fe200007fe4ff */
[----:B------:R-:W-:-:S04]  /*bb90*/  IMAD.MOV.U32 R13, RZ, RZ, R8 ;  /* 0x000000ffff0d7224 */ /* 0x000fc800078e0008 */
[----:B------:R-:W-:Y:S01]  /*bba0*/  @!PT LDS RZ, [RZ] ;  /* 0x00000000fffff984 */ /* 0x000fe20000000800 */
[----:B------:R-:W-:Y:S01]  /*bbb0*/  @!PT LDS RZ, [RZ] ;  /* 0x00000000fffff984 */ /* 0x000fe20000000800 */
[----:B------:R-:W-:Y:S01]  /*bbc0*/  @!PT LDS RZ, [RZ] ;  /* 0x00000000fffff984 */ /* 0x000fe20000000800 */
[----:B------:R-:W-:Y:S04]  /*bbd0*/  LDGSTS.E.BYPASS.LTC128B.128 [R9+0x15400], desc[UR48][R2.64], !P3 ;  /* 0x1540000002097fae */ /* 0x000fe8000d901d70 */
[----:B------:R-:W-:Y:S04]  /*bbe0*/  LDGSTS.E.BYPASS.LTC128B.128 [R9+0x17400], desc[UR48][R2.64+0x40], !P2 ;  /* 0x1740004002097fae */ /* 0x000fe8000d101d70 */
[----:B------:R0:W-:Y:S02]  /*bbf0*/  LDGSTS.E.BYPASS.LTC128B.128 [R9+0x19400], desc[UR48][R2.64+0x80], !P1 ;  /* 0x1940008002097fae */ /* 0x0001e4000c901d70 */
[----:B0-----:R-:W-:-:S07]  /*bc00*/  IMAD.MOV.U32 R3, RZ, RZ, R14 ;  /* 0x000000ffff037224 */ /* 0x001fce00078e000e */
[----:B------:R-:W-:Y:S05]  /*bc10*/  WARPSYNC.COLLECTIVE R15, `(.L_x_10122) ;  /* 0x000000000f087348 */ /* 0x000fea0003c00000 */
[----:B------:R0:W1:Y:S02]  /*bc20*/  SHFL.IDX P6, R14, R13, R12, R11 ;  /* 0x0000000c0d0e7389 */ /* 0x00006400000c000b */
[----:B01----:R-:W-:Y:S01]  /*bc30*/  ENDCOLLECTIVE ;  /* 0x000000000000791b */ /* 0x003fe20003800000 */
.L_x_10122:
[----:B------:R-:W-:Y:S02]  /*bc40*/  IMAD.MOV.U32 R13, RZ, RZ, R19 ;  /* 0x000000ffff0d7224 */ /* 0x000fe400078e0013 */
[----:B------:R-:W-:Y:S02]  /*bc50*/  IMAD.MOV.U32 R12, RZ, RZ, 0x2 ;  /* 0x00000002ff0c7424 */ /* 0x000fe400078e00ff */
[----:B------:R-:W-:-:S07]  /*bc60*/  IMAD.MOV.U32 R2, RZ, RZ, R14 ;  /* 0x000000ffff027224 */ /* 0x000fce00078e000e */
[----:B------:R-:W-:Y:S05]  /*bc70*/  WARPSYNC.COLLECTIVE R15, `(.L_x_10123) ;  /* 0x000000000f087348 */ /* 0x000fea0003c00000 */
[----:B------:R0:W1:Y:S02]  /*bc80*/  SHFL.IDX P6, R14, R13, R12, R11 ;  /* 0x0000000c0d0e7389 */ /* 0x00006400000c000b */
[----:B01----:R-:W-:Y:S01]  /*bc90*/  ENDCOLLECTIVE ;  /* 0x000000000000791b */ /* 0x003fe20003800000 */
.L_x_10123:
        /* <DEDUP_REMOVED lines=13> */
.L_x_10124:
[----:B------:R-:W-:Y:S01]  /*bd70*/  MOV R13, R19 ;  /* 0x00000013000d7202 */ /* 0x000fe20000000f00 */
[----:B------:R-:W-:Y:S02]  /*bd80*/  IMAD.MOV.U32 R12, RZ, RZ, 0x3 ;  /* 0x00000003ff0c7424 */ /* 0x000fe400078e00ff */
[----:B------:R-:W-:-:S07]  /*bd90*/  IMAD.MOV.U32 R2, RZ, RZ, R14 ;  /* 0x000000ffff027224 */ /* 0x000fce00078e000e */
[----:B------:R-:W-:Y:S05]  /*bda0*/  WARPSYNC.COLLECTIVE R15, `(.L_x_10125) ;  /* 0x000000000f087348 */ /* 0x000fea0003c00000 */
[----:B------:R0:W1:Y:S02]  /*bdb0*/  SHFL.IDX P6, R14, R13, R12, R11 ;  /* 0x0000000c0d0e7389 */ /* 0x00006400000c000b */
[----:B01----:R-:W-:Y:S01]  /*bdc0*/  ENDCOLLECTIVE ;  /* 0x000000000000791b */ /* 0x003fe20003800000 */
.L_x_10125:
        /* <DEDUP_REMOVED lines=13> */
.L_x_10126:
[----:B------:R-:W-:Y:S01]  /*bea0*/  IMAD.MOV.U32 R2, RZ, RZ, R14 ;  /* 0x000000ffff027224 */ /* 0x000fe200078e000e */
[----:B------:R-:W-:Y:S06]  /*beb0*/  BRA `(.L_x_10127) ;  /* 0xffffffd800107947 */ /* 0x000fec000383ffff */
.L_x_10063:
[----:B-1----:R1:W2:Y:S02]  /*bec0*/  SYNCS.PHASECHK.TRANS64.TRYWAIT P0, [R6+URZ+0x2d860], R2 ;  /* 0x02d86002060075a7 */ /* 0x0022a4000800017f */
[----:B--2---:R-:W-:Y:S05]  /*bed0*/  @!P0 NANOSLEEP.SYNCS 0x989680 ;  /* 0x009896800000895d */ /* 0x004fea0003900000 */
[----:B------:R-:W2:Y:S02]  /*bee0*/  @!P0 SYNCS.PHASECHK.TRANS64 P0, [R6+URZ+0x2d860], R2 ;  /* 0x02d86002060085a7 */ /* 0x000ea4000800007f */
[----:B--2---:R-:W-:Y:S05]  /*bef0*/  @!P0 BRA `(.L_x_10063) ;  /* 0xfffffffc00f08947 */ /* 0x004fea000383ffff */
[----:B------:R-:W-:Y:S05]  /*bf00*/  BRA `(.L_x_10128) ;  /* 0xffffffd800707947 */ /* 0x000fea000383ffff */
.L_x_10064:
        /* <DEDUP_REMOVED lines=8> */
.L_x_10130:
[----:B------:R-:W-:Y:S05]  /*bf90*/  BSYNC B1 ;  /* 0x0000000000017941 */ /* 0x000fea0003800000 */
.L_x_10129:
[----:B------:R-:W-:Y:S01]  /*bfa0*/  IMAD.MOV.U32 R13, RZ, RZ, R17 ;  /* 0x000000ffff0d7224 */ /* 0x000fe200078e0011 */
[----:B------:R-:W-:Y:S01]  /*bfb0*/  MOV R15, 0xffffffff ;  /* 0xffffffff000f7802 */ /* 0x000fe20000000f00 */
[----:B------:R-:W-:Y:S01]  /*bfc0*/  IMAD.MOV.U32 R12, RZ, RZ, RZ ;  /* 0x000000ffff0c7224 */ /* 0x000fe200078e00ff */
[----:B------:R-:W-:Y:S01]  /*bfd0*/  LEA R7, R7, UR37, 0x1 ;  /* 0x0000002507077c11 */ /* 0x000fe2000f8e08ff */
[----:B------:R-:W-:Y:S02]  /*bfe0*/  IMAD.MOV.U32 R11, RZ, RZ, 0x1c1f ;  /* 0x00001c1fff0b7424 */ /* 0x000fe400078e00ff */
[----:B------:R-:W-:-:S07]  /*bff0*/  IMAD.MOV.U32 R3, RZ, RZ, R14 ;  /* 0x000000ffff037224 */ /* 0x000fce00078e000e */
[----:B------:R-:W-:Y:S05]  /*c000*/  WARPSYNC.COLLECTIVE R15, `(.L_x_10131) ;  /* 0x000000000f087348 */ /* 0x000fea0003c00000 */
[----:B------:R0:W1:Y:S02]  /*c010*/  SHFL.IDX P6, R14, R13, R12, R11 ;  /* 0x0000000c0d0e7389 */ /* 0x00006400000c000b */
[----:B01----:R-:W-:Y:S01]  /*c020*/  ENDCOLLECTIVE ;  /* 0x000000000000791b */ /* 0x003fe20003800000 */
.L_x_10131:
[----:B------:R-:W-:Y:S02]  /*c030*/  IMAD.MOV.U32 R13, RZ, RZ, R18 ;  /* 0x000000ffff0d7224 */ /* 0x000fe400078e0012 */
[----:B------:R-:W-:Y:S02]  /*c040*/  IMAD.MOV.U32 R12, RZ, RZ, 0x1 ;  /* 0x00000001ff0c7424 */ /* 0x000fe400078e00ff */
[----:B------:R-:W-:-:S07]  /*c050*/  IMAD.MOV.U32 R2, RZ, RZ, R14 ;  /* 0x000000ffff027224 */ /* 0x000fce00078e000e */
[----:B------:R-:W-:Y:S05]  /*c060*/  WARPSYNC.COLLECTIVE R15, `(.L_x_10132) ;  /* 0x000000000f087348 */ /* 0x000fea0003c00000 */
[----:B------:R0:W1:Y:S02]  /*c070*/  SHFL.IDX P6, R14, R13, R12, R11 ;  /* 0x0000000c0d0e7389 */ /* 0x00006400000c000b */
[----:B01----:R-:W-:Y:S01]  /*c080*/  ENDCOLLECTIVE ;  /* 0x000000000000791b */ /* 0x003fe20003800000 */
.L_x_10132:
        /* <DEDUP_REMOVED lines=16> */
.L_x_10133:
[----:B------:R-:W-:Y:S02]  /*c190*/  IMAD.MOV.U32 R13, RZ, RZ, R18 ;  /* 0x000000ffff0d7224 */ /* 0x000fe400078e0012 */
[----:B------:R-:W-:Y:S02]  /*c1a0*/  IMAD.MOV.U32 R12, RZ, RZ, 0x2 ;  /* 0x00000002ff0c7424 */ /* 0x000fe400078e00ff */
[----:B------:R-:W-:-:S07]  /*c1b0*/  IMAD.MOV.U32 R2, RZ, RZ, R14 ;  /* 0x000000ffff027224 */ /* 0x000fce00078e000e */
[----:B------:R-:W-:Y:S05]  /*c1c0*/  WARPSYNC.COLLECTIVE R15, `(.L_x_10134) ;  /* 0x000000000f087348 */ /* 0x000fea0003c00000 */
[----:B------:R0:W1:Y:S02]  /*c1d0*/  SHFL.IDX P6, R14, R13, R12, R11 ;  /* 0x0000000c0d0e7389 */ /* 0x00006400000c000b */
[----:B01----:R-:W-:Y:S01]  /*c1e0*/  ENDCOLLECTIVE ;  /* 0x000000000000791b */ /* 0x003fe20003800000 */
.L_x_10134:
        /* <DEDUP_REMOVED lines=16> */
.L_x_10135:
[----:B------:R-:W-:Y:S02]  /*c2f0*/  IMAD.MOV.U32 R13, RZ, RZ, R18 ;  /* 0x000000ffff0d7224 */ /* 0x000fe400078e0012 */
[----:B------:R-:W-:Y:S01]  /*c300*/  IMAD.MOV.U32 R12, RZ, RZ, 0x3 ;  /* 0x00000003ff0c7424 */ /* 0x000fe200078e00ff */
[----:B------:R-:W-:-:S07]  /*c310*/  MOV R2, R14 ;  /* 0x0000000e00027202 */ /* 0x000fce0000000f00 */
[----:B------:R-:W-:Y:S05]  /*c320*/  WARPSYNC.COLLECTIVE R15, `(.L_x_10136) ;  /* 0x000000000f087348 */ /* 0x000fea0003c00000 */
[----:B------:R0:W1:Y:S02]  /*c330*/  SHFL.IDX P6, R14, R13, R12, R11 ;  /* 0x0000000c0d0e7389 */ /* 0x00006400000c000b */
[----:B01----:R-:W-:Y:S01]  /*c340*/  ENDCOLLECTIVE ;  /* 0x000000000000791b */ /* 0x003fe20003800000 */
.L_x_10136:
        /* <DEDUP_REMOVED lines=13> */
.L_x_10137:
        /* <DEDUP_REMOVED lines=8> */
.L_x_10070:
[----:B0-----:R0:W1:Y:S02]  /*c4a0*/  SYNCS.PHASECHK.TRANS64.TRYWAIT P0, [R4+URZ+0x2d860], R3 ;  /* 0x02d86003040075a7 */ /* 0x001064000800017f */
[----:B-1----:R-:W-:Y:S05]  /*c4b0*/  @!P0 NANOSLEEP.SYNCS 0x989680 ;  /* 0x009896800000895d */ /* 0x002fea0003900000 */
[----:B------:R-:W1:Y:S02]  /*c4c0*/  @!P0 SYNCS.PHASECHK.TRANS64 P0, [R4+URZ+0x2d860], R3 ;  /* 0x02d86003040085a7 */ /* 0x000e64000800007f */
[----:B-1----:R-:W-:Y:S05]  /*c4d0*/  @!P0 BRA `(.L_x_10070) ;  /* 0xfffffffc00f08947 */ /* 0x002fea000383ffff */
[----:B------:R-:W-:Y:S05]  /*c4e0*/  BRA `(.L_x_10139) ;  /* 0xffffffd800a87947 */ /* 0x000fea000383ffff */
.L_x_10071:
        /* <DEDUP_REMOVED lines=8> */
.L_x_10141:
[----:B------:R-:W-:Y:S05]  /*c570*/  BSYNC B0 ;  /* 0x0000000000007941 */ /* 0x000fea0003800000 */
.L_x_10140:
[----:B------:R-:W0:Y:S01]  /*c580*/  S2R R2, SR_TID.X ;  /* 0x0000000000027919 */ /* 0x000e220000002100 */
[----:B------:R-:W-:Y:S01]  /*c590*/  IMAD.MOV.U32 R13, RZ, RZ, R17 ;  /* 0x000000ffff0d7224 */ /* 0x000fe200078e0011 */
[----:B------:R-:W-:Y:S01]  /*c5a0*/  MOV R12, RZ ;  /* 0x000000ff000c7202 */ /* 0x000fe20000000f00 */
[----:B------:R-:W-:Y:S02]  /*c5b0*/  IMAD.MOV.U32 R11, RZ, RZ, 0x1c1f ;  /* 0x00001c1fff0b7424 */ /* 0x000fe400078e00ff */
[----:B------:R-:W-:Y:S02]  /*c5c0*/  IMAD.MOV.U32 R15, RZ, RZ, -0x1 ;  /* 0xffffffffff0f7424 */ /* 0x000fe400078e00ff */
[----:B------:R-:W-:-:S07]  /*c5d0*/  IMAD.MOV.U32 R0, RZ, RZ, R14 ;  /* 0x000000ffff007224 */ /* 0x000fce00078e000e */
[----:B0-----:R-:W-:Y:S05]  /*c5e0*/  WARPSYNC.COLLECTIVE R15, `(.L_x_10142) ;  /* 0x000000000f087348 */ /* 0x001fea0003c00000 */
[----:B------:R1:W2:Y:S02]  /*c5f0*/  SHFL.IDX P6, R14, R13, R12, R11 ;  /* 0x0000000c0d0e7389 */ /* 0x0002a400000c000b */
[----:B012---:R-:W-:Y:S01]  /*c600*/  ENDCOLLECTIVE ;  /* 0x000000000000791b */ /* 0x007fe20003800000 */
.L_x_10142:
[----:B------:R-:W-:Y:S02]  /*c610*/  IMAD.MOV.U32 R13, RZ, RZ, R18 ;  /* 0x000000ffff0d7224 */ /* 0x000fe400078e0012 */
[----:B------:R-:W-:Y:S02]  /*c620*/  IMAD.MOV.U32 R12, RZ, RZ, 0x1 ;  /* 0x00000001ff0c7424 */ /* 0x000fe400078e00ff */
[----:B------:R-:W-:-:S05]  /*c630*/  IMAD.SHL.U32 R2, R2, 0x8, RZ ;  /* 0x0000000802027824 */ /* 0x000fca00078e00ff */
[----:B------:R-:W-:-:S05]  /*c640*/  LOP3.LUT R2, R2, 0x18, RZ, 0xc0, !PT ;  /* 0x0000001802027812 */ /* 0x000fca00078ec0ff */
[----:B------:R-:W-:-:S05]  /*c650*/  IMAD.SHL.U32 R6, R2, 0x2, RZ ;  /* 0x0000000202067824 */ /* 0x000fca00078e00ff */
[----:B------:R-:W-:-:S13]  /*c660*/  IADD3 R2, P0, R14, R6, RZ ;  /* 0x000000060e027210 */ /* 0x000fda0007f1e0ff */
[----:B------:R-:W-:Y:S05]  /*c670*/  WARPSYNC.COLLECTIVE R15, `(.L_x_10143) ;  /* 0x000000000f087348 */ /* 0x000fea0003c00000 */
[----:B------:R0:W1:Y:S02]  /*c680*/  SHFL.IDX P6, R14, R13, R12, R11 ;  /* 0x0000000c0d0e7389 */ /* 0x00006400000c000b */
[----:B01----:R-:W-:Y:S01]  /*c690*/  ENDCOLLECTIVE ;  /* 0x000000000000791b */ /* 0x003fe20003800000 */
.L_x_10143:
[----:B------:R-:W-:Y:S01]  /*c6a0*/  IMAD.X R3, RZ, RZ, R0, P0 ;  /* 0x000000ffff037224 */ /* 0x000fe200000e0600 */
[----:B------:R-:W-:Y:S02]  /*c6b0*/  ISETP.LT.OR P0, PT, R5, 0x1, P3 ;  /* 0x000000010500780c */ /* 0x000fe40001f01670 */
[----:B------:R-:W-:Y:S01]  /*c6c0*/  LEA R0, R7, UR37, 0x1 ;  /* 0x0000002507007c11 */ /* 0x000fe2000f8e08ff */
[----:B------:R-:W-:-:S10]  /*c6d0*/  IMAD.MOV.U32 R13, RZ, RZ, R17 ;  /* 0x000000ffff0d7224 */ /* 0x000fd400078e0011 */
        /* <DEDUP_REMOVED lines=12> */
.L_x_10144:
[----:B------:R-:W-:Y:S02]  /*c7a0*/  IMAD.MOV.U32 R13, RZ, RZ, R18 ;  /* 0x000000ffff0d7224 */ /* 0x000fe400078e0012 */
[----:B------:R-:W-:Y:S01]  /*c7b0*/  IMAD.MOV.U32 R12, RZ, RZ, 0x2 ;  /* 0x00000002ff0c7424 */ /* 0x000fe200078e00ff */
[----:B------:R-:W-:-:S13]  /*c7c0*/  IADD3 R2, P0, R14, R6, RZ ;  /* 0x000000060e027210 */ /* 0x000fda0007f1e0ff */
[----:B------:R-:W-:Y:S05]  /*c7d0*/  WARPSYNC.COLLECTIVE R15, `(.L_x_10145) ;  /* 0x000000000f087348 */ /* 0x000fea0003c00000 */
[----:B------:R0:W1:Y:S02]  /*c7e0*/  SHFL.IDX P6, R14, R13, R12, R11 ;  /* 0x0000000c0d0e7389 */ /* 0x00006400000c000b */
[----:B01----:R-:W-:Y:S01]  /*c7f0*/  ENDCOLLECTIVE ;  /* 0x000000000000791b */ /* 0x003fe20003800000 */
.L_x_10145:
        /* <DEDUP_REMOVED lines=15> */
.L_x_10146:
[----:B------:R-:W-:Y:S02]  /*c8f0*/  IMAD.MOV.U32 R13, RZ, RZ, R18 ;  /* 0x000000ffff0d7224 */ /* 0x000fe400078e0012 */
[----:B------:R-:W-:Y:S01]  /*c900*/  IMAD.MOV.U32 R12, RZ, RZ, 0x3 ;  /* 0x00000003ff0c7424 */ /* 0x000fe200078e00ff */
[----:B------:R-:W-:-:S13]  /*c910*/  IADD3 R2, P0, R14, R6, RZ ;  /* 0x000000060e027210 */ /* 0x000fda0007f1e0ff */
[----:B------:R-:W-:Y:S05]  /*c920*/  WARPSYNC.COLLECTIVE R15, `(.L_x_10147) ;  /* 0x000000000f087348 */ /* 0x000fea0003c00000 */
[----:B------:R0:W1:Y:S02]  /*c930*/  SHFL.IDX P6, R14, R13, R12, R11 ;  /* 0x0000000c0d0e7389 */ /* 0x00006400000c000b */
[----:B01----:R-:W-:Y:S01]  /*c940*/  ENDCOLLECTIVE ;  /* 0x000000000000791b */ /* 0x003fe20003800000 */
.L_x_10147:
        /* <DEDUP_REMOVED lines=12> */
.L_x_10148:
[----:B------:R-:W-:Y:S01]  /*ca10*/  @!PT LDS RZ, [RZ] ;  /* 0x00000000fffff984 */ /* 0x000fe20000000800 */
[----:B------:R-:W-:Y:S01]  /*ca20*/  @!PT LDS RZ, [RZ] ;  /* 0x00000000fffff984 */ /* 0x000fe20000000800 */
[----:B------:R-:W-:Y:S01]  /*ca30*/  @!PT LDS RZ, [RZ] ;  /* 0x00000000fffff984 */ /* 0x000fe20000000800 */
[----:B------:R0:W-:Y:S01]  /*ca40*/  LDGSTS.E.BYPASS.LTC128B.128 [R0+0x3400], desc[UR48][R2.64+0x40], !P0 ;  /* 0x0340004002007fae */ /* 0x0001e2000c101d70 */
[----:B------:R-:W-:-:S13]  /*ca50*/  ISETP.LT.OR P0, PT, R5, 0x41, P1 ;  /* 0x000000410500780c */ /* 0x000fda0000f01670 */
[----:B------:R0:W-:Y:S01]  /*ca60*/  LDGSTS.E.BYPASS.LTC128B.128 [R0+0x5400], desc[UR48][R2.64+0x80], !P0 ;  /* 0x0540008002007fae */ /* 0x0001e2000c101d70 */
[----:B------:R-:W-:Y:S05]  /*ca70*/  BRA `(.L_x_10149) ;  /* 0xffffffd800047947 */ /* 0x000fea000383ffff */
.L_x_10076:
[----:B0-----:R0:W1:Y:S02]  /*ca80*/  SYNCS.PHASECHK.TRANS64.TRYWAIT P0, [R4+URZ+0x2d820], R0 ;  /* 0x02d82000040075a7 */ /* 0x001064000800017f */
[----:B-1----:R-:W-:Y:S05]  /*ca90*/  @!P0 NANOSLEEP.SYNCS 0x989680 ;  /* 0x009896800000895d */ /* 0x002fea0003900000 */
[----:B------:R-:W1:Y:S02]  /*caa0*/  @!P0 SYNCS.PHASECHK.TRANS64 P0, [R4+URZ+0x2d820], R0 ;  /* 0x02d82000040085a7 */ /* 0x000e64000800007f */
[----:B-1----:R-:W-:Y:S05]  /*cab0*/  @!P0 BRA `(.L_x_10076) ;  /* 0xfffffffc00f08947 */ /* 0x002fea000383ffff */
[----:B------:R-:W-:Y:S05]  /*cac0*/  BRA `(.L_x_10150) ;  /* 0xffffffd800ac7947 */ /* 0x000fea000383ffff */
.L_x_10077:
        /* <DEDUP_REMOVED lines=11> */
.L_x_10152:
[----:B------:R-:W-:Y:S05]  /*cb80*/  BSYNC B0 ;  /* 0x0000000000007941 */ /* 0x000fea0003800000 */
.L_x_10151:
[----:B------:R-:W-:Y:S05]  /*cb90*/  BRA `(.L_x_10153) ;  /* 0xffffffd800947947 */ /* 0x000fea000383ffff */
.L_x_10080:
[----:B------:R-:W-:Y:S01]  /*cba0*/  BSSY B1, `(.L_x_10154) ;  /* 0x0000006000017945 */ /* 0x000fe20003800000 */
[----:B------:R-:W-:-:S07]  /*cbb0*/  IMAD.MOV.U32 R15, RZ, RZ, -0x1 ;  /* 0xffffffffff0f7424 */ /* 0x000fce00078e00ff */
[----:B0-----:R-:W-:Y:S05]  /*cbc0*/  WARPSYNC.COLLECTIVE R15, `(.L_x_10155) ;  /* 0x000000000f0c7348 */ /* 0x001fea0003c00000 */
[----:B------:R-:W-:Y:S02]  /*cbd0*/  ELECT P6, UR62, PT ;  /* 0x00000000003e782f */ /* 0x000fe400038c0000 */
[----:B------:R-:W-:Y:S01]  /*cbe0*/  MOV R14, UR62 ;  /* 0x0000003e000e7c02 */ /* 0x000fe20008000f00 */
[----:B0-----:R-:W-:Y:S10]  /*cbf0*/  ENDCOLLECTIVE ;  /* 0x000000000000791b */ /* 0x001ff40003800000 */
.L_x_10155:
[----:B------:R-:W-:Y:S05]  /*cc00*/  BSYNC B1 ;  /* 0x0000000000017941 */ /* 0x000fea0003800000 */
.L_x_10154:
[----:B------:R-:W-:Y:S05]  /*cc10*/  BRA `(.L_x_10156) ;  /* 0xffffffd8008c7947 */ /* 0x000fea000383ffff */
.L_x_10082:
[----:B0-----:R0:W1:Y:S02]  /*cc20*/  SYNCS.PHASECHK.TRANS64.TRYWAIT P1, [R3+URZ+0x2d840], R2 ;  /* 0x02d84002030075a7 */ /* 0x001064000802017f */
[----:B-1----:R-:W-:Y:S05]  /*cc30*/  @!P1 NANOSLEEP.SYNCS 0x989680 ;  /* 0x009896800000995d */ /* 0x002fea0003900000 */
[----:B------:R-:W1:Y:S02]  /*cc40*/  @!P1 SYNCS.PHASECHK.TRANS64 P1, [R3+URZ+0x2d840], R2 ;  /* 0x02d84002030095a7 */ /* 0x000e64000802007f */
[----:B-1----:R-:W-:Y:S05]  /*cc50*/  @!P1 BRA `(.L_x_10082) ;  /* 0xfffffffc00f09947 */ /* 0x002fea000383ffff */
[----:B------:R-:W-:Y:S05]  /*cc60*/  BRA `(.L_x_10157) ;  /* 0xffffffd800ac7947 */ /* 0x000fea000383ffff */
.L_x_10084:
[----:B-1----:R1:W2:Y:S02]  /*cc70*/  SYNCS.PHASECHK.TRANS64.TRYWAIT P1, [R23+URZ+0x2d840], R0 ;  /* 0x02d84000170075a7 */ /* 0x0022a4000802017f */
[----:B--2---:R-:W-:Y:S05]  /*cc80*/  @!P1 NANOSLEEP.SYNCS 0x989680 ;  /* 0x009896800000995d */ /* 0x004fea0003900000 */
[----:B------:R-:W2:Y:S02]  /*cc90*/  @!P1 SYNCS.PHASECHK.TRANS64 P1, [R23+URZ+0x2d840], R0 ;  /* 0x02d84000170095a7 */ /* 0x000ea4000802007f */
[----:B--2---:R-:W-:Y:S05]  /*cca0*/  @!P1 BRA `(.L_x_10084) ;  /* 0xfffffffc00f09947 */ /* 0x004fea000383ffff */
[----:B------:R-:W-:Y:S05]  /*ccb0*/  BRA `(.L_x_10158) ;  /* 0xffffffd800b87947 */ /* 0x000fea000383ffff */
.L_x_10086:
[----:B--2---:R2:W3:Y:S02]  /*ccc0*/  SYNCS.PHASECHK.TRANS64.TRYWAIT P1, [R3+URZ+0x2d860], R2 ;  /* 0x02d86002030075a7 */ /* 0x0044e4000802017f */
[----:B---3--:R-:W-:Y:S05]  /*ccd0*/  @!P1 NANOSLEEP.SYNCS 0x989680 ;  /* 0x009896800000995d */ /* 0x008fea0003900000 */
[----:B------:R-:W3:Y:S02]  /*cce0*/  @!P1 SYNCS.PHASECHK.TRANS64 P1, [R3+URZ+0x2d860], R2 ;  /* 0x02d86002030095a7 */ /* 0x000ee4000802007f */
[----:B---3--:R-:W-:Y:S05]  /*ccf0*/  @!P1 BRA `(.L_x_10086) ;  /* 0xfffffffc00f09947 */ /* 0x008fea000383ffff */
[----:B------:R-:W-:Y:S05]  /*cd00*/  BRA `(.L_x_10159) ;  /* 0xffffffd800b47947 */ /* 0x000fea000383ffff */
.L_x_10160:
        /* <DEDUP_REMOVED lines=15> */
.L_x_15863:


//--------------------- .text._ZN7cutlass13device_kernelIN5flash11enable_sm90INS1_16FlashAttnFwdSm90INS1_25CollectiveMainloopFwdSm90ILi2EN4cute5tupleIJNS5_1CILi1EEES8_S8_EEENS6_IJNS7_ILi192EEENS7_ILi128EEENS7_ILi96EEEEEELi96ENS_6half_tEfNS_4arch4Sm90ELb0ELb0ELb0ELb1ELb1ELb0ELb0ELb0ELb1ELb1ELb0ELb0EEENS1_21CollectiveEpilogueFwdINS6_IJSA_SC_SB_EEES9_SE_SG_Li384ELb1ELb1ELb0ELb0EEENS1_36VarlenDynamicPersistentTileSchedulerILi192ELi128ELi384ELi128ELb0ELb1ELb1ELb0ELb1ELb1EEEEEEEEEvNT_6ParamsE --------------------------
	.section	.text._ZN7cutlass13device_kernelIN5flash11enable_sm90INS1_16FlashAttnFwdSm90INS1_25CollectiveMainloopFwdSm90ILi2EN4cute5tupleIJNS5_1CILi1EEES8_S8_EEENS6_IJNS7_ILi192EEENS7_ILi128EEENS7_ILi96EEEEEELi96ENS_6half_tEfNS_4arch4Sm90ELb0ELb0ELb0ELb1ELb1ELb0ELb0ELb0ELb1ELb1ELb0ELb0EEENS1_21CollectiveEpilogueFwdINS6_IJSA_SC_SB_EEES9_SE_SG_Li384ELb1ELb1ELb0ELb0EEENS1_36VarlenDynamicPersistentTileSchedulerILi192ELi128ELi384ELi128ELb0ELb1ELb1ELb0ELb1ELb1EEEEEEEEEvNT_6ParamsE,"ax",@progbits
	.align	128
.text._ZN7cutlass13device_kernelIN5flash11enable_sm90INS1_16FlashAttnFwdSm90INS1_25CollectiveMainloopFwdSm90ILi2EN4cute5tupleIJNS5_1CILi1EEES8_S8_EEENS6_IJNS7_ILi192EEENS7_ILi128EEENS7_ILi96EEEEEELi96ENS_6half_tEfNS_4arch4Sm90ELb0ELb0ELb0ELb1ELb1ELb0ELb0ELb0ELb1ELb1ELb0ELb0EEENS1_21CollectiveEpilogueFwdINS6_IJSA_SC_SB_EEES9_SE_SG_Li384ELb1ELb1ELb0ELb0EEENS1_36VarlenDynamicPersistentTileSchedulerILi192ELi128ELi384ELi128ELb0ELb1ELb1ELb0ELb1ELb1EEEEEEEEEvNT_6ParamsE:
        .type           _ZN7cutlass13device_kernelIN5flash11enable_sm90INS1_16FlashAttnFwdSm90INS1_25CollectiveMainloopFwdSm90ILi2EN4cute5tupleIJNS5_1CILi1EEES8_S8_EEENS6_IJNS7_ILi192EEENS7_ILi128EEENS7_ILi96EEEEEELi96ENS_6half_tEfNS_4arch4Sm90ELb0ELb0ELb0ELb1ELb1ELb0ELb0ELb0ELb1ELb1ELb0ELb0EEENS1_21CollectiveEpilogueFwdINS6_IJSA_SC_SB_EEES9_SE_SG_Li384ELb1ELb1ELb0ELb0EEENS1_36VarlenDynamicPersistentTileSchedulerILi192ELi128ELi384ELi128ELb0ELb1ELb1ELb0ELb1ELb1EEEEEEEEEvNT_6ParamsE,@function
        .size           _ZN7cutlass13device_kernelIN5flash11enable_sm90INS1_16FlashAttnFwdSm90INS1_25CollectiveMainloopFwdSm90ILi2EN4cute5tupleIJNS5_1CILi1EEES8_S8_EEENS6_IJNS7_ILi192EEENS7_ILi128EEENS7_ILi96EEEEEELi96ENS_6half_tEfNS_4arch4Sm90ELb0ELb0ELb0ELb1ELb1ELb0ELb0ELb0ELb1ELb1ELb0ELb0EEENS1_21CollectiveEpilogueFwdINS6_IJSA_SC_SB_EEES9_SE_SG_Li384ELb1ELb1ELb0ELb0EEENS1_36VarlenDynamicPersistentTileSchedulerILi192ELi128ELi384ELi128ELb0ELb1ELb1ELb0ELb1ELb1EEEEEEEEEvNT_6ParamsE,(.L_x_15864 - _ZN7cutlass13device_kernelIN5flash11enable_sm90INS1_16FlashAttnFwdSm90INS1_25CollectiveMainloopFwdSm90ILi2EN4cute5tupleIJNS5_1CILi1EEES8_S8_EEENS6_IJNS7_ILi192EEENS7_ILi128EEENS7_ILi96EEEEEELi96ENS_6half_tEfNS_4arch4Sm90ELb0ELb0ELb0ELb1ELb1ELb0ELb0ELb0ELb1ELb1ELb0ELb0EEENS1_21CollectiveEpilogueFwdINS6_IJSA_SC_SB_EEES9_SE_SG_Li384ELb1ELb1ELb0ELb0EEENS1_36VarlenDynamicPersistentTileSchedulerILi192ELi128ELi384ELi128ELb0ELb1ELb1ELb0ELb1ELb1EEEEEEEEEvNT_6ParamsE)
        .other          _ZN7cutlass13device_kernelIN5flash11enable_sm90INS1_16FlashAttnFwdSm90INS1_25CollectiveMainloopFwdSm90ILi2EN4cute5tupleIJNS5_1CILi1EEES8_S8_EEENS6_IJNS7_ILi192EEENS7_ILi128EEENS7_ILi96EEEEEELi96ENS_6half_tEfNS_4arch4Sm90ELb0ELb0ELb0ELb1ELb1ELb0ELb0ELb0ELb1ELb1ELb0ELb0EEENS1_21CollectiveEpilogueFwdINS6_IJSA_SC_SB_EEES9_SE_SG_Li384ELb1ELb1ELb0ELb0EEENS1_36VarlenDynamicPersistentTileSchedulerILi192ELi128ELi384ELi128ELb0ELb1ELb1ELb0ELb1ELb1EEEEEEEEEvNT_6ParamsE,@"STO_CUDA_ENTRY STV_DEFAULT"
_ZN7cutlass13device_kernelIN5flash11enable_sm90INS1_16FlashAttnFwdSm90INS1_25CollectiveMainloopFwdSm90ILi2EN4cute5tupleIJNS5_1CILi1EEES8_S8_EEENS6_IJNS7_ILi192EEENS7_ILi128EEENS7_ILi96EEEEEELi96ENS_6half_tEfNS_4arch4Sm90ELb0ELb0ELb0ELb1ELb1ELb0ELb0ELb0ELb1ELb1ELb0ELb0EEENS1_21CollectiveEpilogueFwdINS6_IJSA_SC_SB_EEES9_SE_SG_Li384ELb1ELb1ELb0ELb0EEENS1_36VarlenDynamicPersistentTileSchedulerILi192ELi128ELi384ELi128ELb0ELb1ELb1ELb0ELb1ELb1EEEEEEEEEvNT_6ParamsE:
        /* <DEDUP_REMOVED lines=8> */
[----:B------:R-:W0:Y:S02]  /*0080*/  SHFL.IDX PT, R2, R0, RZ, 0x1f ;  /* 0x00001fff00027589 */ /* 0x000e2400000e0000 */
[C---:B0-----:R-:W-:Y:S02]  /*0090*/  ISETP.NE.OR P0, PT, R2.reuse, RZ, !P0 ;  /* 0x000000ff0200720c */ /* 0x041fe40004705670 */
[----:B------:R-:W-:Y:S02]  /*00a0*/  ISETP.NE.AND P1, PT, R2, RZ, PT ;  /* 0x000000ff0200720c */ /* 0x000fe40003f25270 */
[----:B------:R0:W1:Y:S09]  /*00b0*/  SHFL.IDX PT, R2, R3, RZ, 0x1f ;  /* 0x00001fff03027589 */ /* 0x00007200000e0000 */
        /* <DEDUP_REMOVED lines=33> */
.L_x_10161:
        /* <DEDUP_REMOVED lines=22> */
.L_x_10162:
        /* <DEDUP_REMOVED lines=18> */
.L_x_10163:
        /* <DEDUP_REMOVED lines=22> */
.L_x_10164:
        /* <DEDUP_REMOVED lines=22> */
.L_x_10165:
        /* <DEDUP_REMOVED lines=8> */
.L_x_10167:
[----:B------:R-:W-:-:S08]  /*0890*/  NOP ;  /* 0x0000000000007918 */ /* 0x000fd00000000000 */
[----:B------:R-:W0:Y:S02]  /*08a0*/  USETMAXREG.TRY_ALLOC.CTAPOOL UP0, 0xa0 ;  /* 0x000000a0000079c8 */ /* 0x000e240008000600 */
[----:B0-----:R-:W-:-:S13]  /*08b0*/  PLOP3.LUT P0, PT, PT, PT, UP0, 0x80, 0x0 ;  /* 0x000000000000781c */ /* 0x001fda0003f0f008 */
[----:B------:R-:W-:Y:S05]  /*08c0*/  @!P0 BRA `(.L_x_10167) ;  /* 0xfffffffc00f08947 */ /* 0x000fea000383ffff */
[----:B------:R-:W0:Y:S01]  /*08d0*/  S2R R2, SR_TID.X ;  /* 0x0000000000027919 */ /* 0x000e220000002100 */
[----:B------:R-:W1:Y:S01]  /*08e0*/  S2UR UR41, SR_CgaCtaId ;  /* 0x00000000002979c3 */ /* 0x000e620000008800 */
[----:B------:R-:W-:Y:S01]  /*08f0*/  UMOV UR40, 0x400 ;  /* 0x0000040000287882 */ /* 0x000fe20000000000 */
[----:B------:R-:W-:Y:S01]  /*0900*/  ULDC UR4, c[0x0][0xc3c] ;  /* 0x00030f0000047ab9 */ /* 0x000fe20000000800 */
[----:B-1----:R-:W-:-:S05]  /*0910*/  ULEA UR40, UR41, UR40, 0x18 ;  /* 0x0000002829287291 */ /* 0x002fca000f8ec03f */
[----:B------:R-:W-:Y:S06]  /*0920*/  BAR.ARV 0x8, 0x200 ;  /* 0x0208000000007b1d */ /* 0x000fec0000002000 */
[----:B0-----:R-:W-:-:S04]  /*0930*/  LOP3.LUT R0, R2, 0xffffff80, RZ, 0xc0, !PT ;  /* 0xffffff8002007812 */ /* 0x001fc800078ec0ff */
[----:B------:R-:W-:-:S13]  /*0940*/  ISETP.NE.AND P0, PT, R0, 0x80, PT ;  /* 0x000000800000780c */ /* 0x000fda0003f05270 */
[----:B------:R-:W-:Y:S08]  /*0950*/  @!P0 BAR.ARV 0x9, 0x100 ;  /* 0x0244000000008b1d */ /* 0x000ff00000002000 */
[----:B------:R-:W-:Y:S06]  /*0960*/  BAR.SYNC.DEFER_BLOCKING 0x5, 0x200 ;  /* 0x0148000000007b1d */ /* 0x000fec0000010000 */
[----:B------:R-:W0:Y:S02]  /*0970*/  LDS.128 R32, [UR40+0x2d8d0] ;  /* 0x02d8d028ff207984 */ /* 0x000e240008000c00 */
[----:B------:R-:W-:Y:S06]  /*0980*/  BAR.ARV 0x4, 0x200 ;  /* 0x0108000000007b1d */ /* 0x000fec0000002000 */
[----:B0-----:R-:W-:-:S13]  /*0990*/  ISETP.GE.AND P0, PT, R35, UR4, PT ;  /* 0x0000000423007c0c */ /* 0x001fda000bf06270 */
[----:B------:R-:W-:Y:S05]  /*09a0*/  @P0 EXIT ;  /* 0x000000000000094d */ /* 0x000fea0003800000 */
[----:B------:R-:W2:Y:S01]  /*09b0*/  LDL.LU R13, [R1+0x1c] ;  /* 0x00001c00010d7983 */ /* 0x000ea20000300800 */
[----:B------:R-:W-:-:S05]  /*09c0*/  VIADD R155, R2, 0xffffff80 ;  /* 0xffffff80029b7836 */ /* 0x000fca0000000000 */
[----:B------:R-:W-:-:S04]  /*09d0*/  SHF.R.S32.HI R0, RZ, 0x1f, R155 ;  /* 0x0000001fff007819 */ /* 0x000fc8000001149b */
[CC--:B------:R-:W-:Y:S02]  /*09e0*/  LEA.HI R147, R0.reuse, R155.reuse, RZ, 0x7 ;  /* 0x0000009b00937211 */ /* 0x0c0fe400078f38ff */
[----:B------:R-:W-:Y:S02]  /*09f0*/  LEA.HI R2, R0, R155, RZ, 0x4 ;  /* 0x0000009b00027211 */ /* 0x000fe400078f20ff */
[----:B------:R-:W-:Y:S02]  /*0a00*/  LOP3.LUT R146, R147, 0xffffff80, RZ, 0xc0, !PT ;  /* 0xffffff8093927812 */ /* 0x000fe400078ec0ff */
[C---:B------:R-:W-:Y:S02]  /*0a10*/  LOP3.LUT R4, R2.reuse, 0xfffffff0, RZ, 0xc0, !PT ;  /* 0xfffffff002047812 */ /* 0x040fe400078ec0ff */
[----:B------:R-:W-:Y:S01]  /*0a20*/  SHF.R.S32.HI R5, RZ, 0x4, R2 ;  /* 0x00000004ff057819 */ /* 0x000fe20000011402 */
[C---:B------:R-:W-:Y:S02]  /*0a30*/  IMAD.IADD R146, R155.reuse, 0x1, -R146 ;  /* 0x000000019b927824 */ /* 0x040fe400078e0a92 */
[----:B------:R-:W-:Y:S01]  /*0a40*/  IMAD.IADD R4, R155, 0x1, -R4 ;  /* 0x000000019b047824 */ /* 0x000fe200078e0a04 */
[----:B------:R-:W-:-:S02]  /*0a50*/  LEA.HI R2, R2, R5, RZ, 0x1 ;  /* 0x0000000502027211 */ /* 0x000fc400078f08ff */
[----:B------:R-:W-:Y:S02]  /*0a60*/  SHF.R.S32.HI R9, RZ, 0x1f, R146 ;  /* 0x0000001fff097819 */ /* 0x000fe40000011492 */
[----:B------:R-:W-:Y:S02]  /*0a70*/  SHF.R.S32.HI R3, RZ, 0x1f, R4 ;  /* 0x0000001fff037819 */ /* 0x000fe40000011404 */
        /* <DEDUP_REMOVED lines=10> */
[----:B------:R-:W-:Y:S02]  /*0b20*/  LOP3.LUT R11, R7, 0xfffffff8, RZ, 0xc0, !PT ;  /* 0xfffffff8070b7812 */ /* 0x000fe400078ec0ff */
[----:B------:R-:W-:-:S02]  /*0b30*/  SHF.R.S32.HI R6, RZ, 0x5, R6 ;  /* 0x00000005ff067819 */ /* 0x000fc40000011406 */
[C---:B------:R-:W-:Y:S01]  /*0b40*/  R2P PR, R5.reuse, 0x6 ;  /* 0x0000000605007804 */ /* 0x040fe20000000000 */
[----:B------:R-:W-:Y:S02]  /*0b50*/  IMAD.SHL.U32 R5, R5, 0x40, RZ ;  /* 0x0000004005057824 */ /* 0x000fe400078e00ff */
[----:B------:R-:W-:Y:S01]  /*0b60*/  IMAD.IADD R10, R10, 0x1, -R11 ;  /* 0x000000010a0a7824 */ /* 0x000fe200078e0a0b */
[----:B------:R-:W-:Y:S01]  /*0b70*/  LEA R11, R6, R4, 0x4 ;  /* 0x00000004060b7211 */ /* 0x000fe200078e20ff */
[----:B------:R-:W-:Y:S01]  /*0b80*/  IMAD.SHL.U32 R2, R2, 0x8, RZ ;  /* 0x0000000802027824 */ /* 0x000fe200078e00ff */
[----:B------:R-:W-:Y:S01]  /*0b90*/  LOP3.LUT R5, R5, 0x1c0, RZ, 0xc0, !PT ;  /* 0x000001c005057812 */ /* 0x000fe200078ec0ff */
[----:B------:R-:W-:Y:S01]  /*0ba0*/  IMAD.SHL.U32 R3, R3, 0x40, RZ ;  /* 0x0000004003037824 */ /* 0x000fe200078e00ff */
[----:B------:R-:W-:Y:S01]  /*0bb0*/  SHF.R.S32.HI R147, RZ, 0x7, R147 ;  /* 0x00000007ff937819 */ /* 0x000fe20000011493 */
[--C-:B------:R-:W-:Y:S01]  /*0bc0*/  IMAD.U32 R152, R11, 0x20, R2.reuse ;  /* 0x000000200b987824 */ /* 0x100fe200078e0002 */
[----:B------:R-:W-:-:S02]  /*0bd0*/  LOP3.LUT R2, R5, 0x8, R2, 0xf8, !PT ;  /* 0x0000000805027812 */ /* 0x000fc400078ef802 */
[----:B------:R-:W-:Y:S02]  /*0be0*/  LOP3.LUT R3, R3, 0x7ffffe00, RZ, 0xc0, !PT ;  /* 0x7ffffe0003037812 */ /* 0x000fe400078ec0ff */
[----:B------:R-:W-:Y:S01]  /*0bf0*/  SHF.R.U32.HI R5, RZ, 0x3, R5 ;  /* 0x00000003ff057819 */ /* 0x000fe20000011605 */
[----:B------:R-:W-:Y:S01]  /*0c00*/  IMAD.HI R7, R147, 0x55555556, RZ ;  /* 0x5555555693077827 */ /* 0x000fe200078e02ff */
[----:B------:R-:W-:Y:S02]  /*0c10*/  LEA.HI R9, R9, R146, RZ, 0x5 ;  /* 0x0000009209097211 */ /* 0x000fe400078f28ff */
[----:B------:R-:W-:Y:S01]  /*0c20*/  LOP3.LUT R2, R2, R5, RZ, 0x3c, !PT ;  /* 0x0000000502027212 */ /* 0x000fe200078e3cff */
[----:B------:R-:W-:Y:S01]  /*0c30*/  IMAD R3, R6, 0x400, R3 ;  /* 0x0000040006037824 */ /* 0x000fe200078e0203 */
[----:B------:R-:W-:Y:S02]  /*0c40*/  LEA.HI R0, R0, R155, RZ, 0x2 ;  /* 0x0000009b00007211 */ /* 0x000fe400078f10ff */
[----:B------:R-:W-:Y:S01]  /*0c50*/  LEA.HI R4, R7, R7, RZ, 0x1 ;  /* 0x0000000707047211 */ /* 0x000fe200078f08ff */
[----:B------:R-:W-:Y:S01]  /*0c60*/  IMAD.IADD R3, R3, 0x1, R2 ;  /* 0x0000000103037824 */ /* 0x000fe200078e0202 */
[----:B------:R-:W-:-:S02]  /*0c70*/  SHF.R.S32.HI R9, RZ, 0x5, R9 ;  /* 0x00000005ff097819 */ /* 0x000fc40000011409 */
[----:B------:R-:W-:Y:S01]  /*0c80*/  LOP3.LUT R2, R0, 0xfffffffc, RZ, 0xc0, !PT ;  /* 0xfffffffc00027812 */ /* 0x000fe200078ec0ff */
[----:B------:R-:W-:Y:S02]  /*0c90*/  IMAD R4, R4, -0x3, R147 ;  /* 0xfffffffd04047824 */ /* 0x000fe400078e0293 */
[----:B------:R-:W-:Y:S01]  /*0ca0*/  IMAD R9, R9, 0x10, R10 ;  /* 0x0000001009097824 */ /* 0x000fe200078e020a */
[----:B------:R-:W-:Y:S02]  /*0cb0*/  IADD3 R143, R155, -R2, RZ ;  /* 0x800000029b8f7210 */ /* 0x000fe40007ffe0ff */
[----:B------:R-:W-:Y:S01]  /*0cc0*/  LEA R16, R3, UR40, 0x1 ;  /* 0x0000002803107c11 */ /* 0x000fe2000f8e08ff */
[----:B------:R-:W-:Y:S01]  /*0cd0*/  IMAD R148, R4, 0x40, R9 ;  /* 0x0000004004947824 */ /* 0x000fe200078e0209 */
[C---:B------:R-:W-:Y:S01]  /*0ce0*/  LEA.HI R4, R143.reuse, R143, RZ, 0x1 ;  /* 0x0000008f8f047211 */ /* 0x040fe200078f08ff */
[----:B------:R-:W-:Y:S01]  /*0cf0*/  IMAD.MOV.U32 R17, RZ, RZ, 0x40 ;  /* 0x00000040ff117424 */ /* 0x000fe200078e00ff */
[----:B------:R-:W-:Y:S01]  /*0d00*/  LOP3.LUT R7, R8, 0x7ffffffc, RZ, 0xc0, !PT ;  /* 0x7ffffffc08077812 */ /* 0x000fe200078ec0ff */
[----:B------:R-:W-:Y:S01]  /*0d10*/  VIADD R18, R16, 0x21800 ;  /* 0x0002180010127836 */ /* 0x000fe20000000000 */
[----:B------:R-:W-:Y:S01]  /*0d20*/  LOP3.LUT R4, R4, 0x1ffffffe, RZ, 0xc0, !PT ;  /* 0x1ffffffe04047812 */ /* 0x000fe200078ec0ff */
[----:B------:R-:W-:Y:S01]  /*0d30*/  IMAD.SHL.U32 R137, R143, 0x8, RZ ;  /* 0x000000088f897824 */ /* 0x000fe200078e00ff */
[----:B------:R-:W-:Y:S01]  /*0d40*/  SEL R17, R17, 0xffffffc0, !P2 ;  /* 0xffffffc011117807 */ /* 0x000fe20005000000 */
[----:B------:R-:W-:Y:S01]  /*0d50*/  VIADD R22, R16, 0x21820 ;  /* 0x0002182010167836 */ /* 0x000fe20000000000 */
[----:B------:R-:W-:Y:S01]  /*0d60*/  @P1 IADD3 R22, R18, -0x20, RZ ;  /* 0xffffffe012161810 */ /* 0x000fe20007ffe0ff */
[----:B------:R-:W-:-:S02]  /*0d70*/  VIADD R140, R137, 0x20 ;  /* 0x00000020898c7836 */ /* 0x000fc40000000000 */
[----:B------:R-:W-:Y:S02]  /*0d80*/  VIADD R142, R137, 0x40 ;  /* 0x00000040898e7836 */ /* 0x000fe40000000000 */
[----:B------:R-:W-:Y:S02]  /*0d90*/  IMAD.MOV.U32 R12, RZ, RZ, -0x2 ;  /* 0xfffffffeff0c7424 */ /* 0x000fe400078e00ff */
[----:B------:R-:W-:Y:S02]  /*0da0*/  IMAD.IADD R7, R146, 0x1, -R7 ;  /* 0x0000000192077824 */ /* 0x000fe400078e0a07 */
[----:B------:R-:W-:Y:S01]  /*0db0*/  IMAD.IADD R3, R143, 0x1, -R4 ;  /* 0x000000018f037824 */ /* 0x000fe200078e0a04 */
[----:B------:R-:W-:Y:S01]  /*0dc0*/  SHF.R.S32.HI R144, RZ, 0x2, R0 ;  /* 0x00000002ff907819 */ /* 0x000fe20000011400 */
[----:B------:R-:W-:Y:S01]  /*0dd0*/  IMAD.IADD R18, R18, 0x1, R17 ;  /* 0x0000000112127824 */ /* 0x000fe200078e0211 */
[----:B------:R-:W-:Y:S01]  /*0de0*/  SHF.R.S32.HI R154, RZ, 0x1f, R140 ;  /* 0x0000001fff9a7819 */ /* 0x000fe2000001148c */
[----:B------:R-:W-:Y:S01]  /*0df0*/  IMAD R151, R7, R12, 0x80 ;  /* 0x0000008007977424 */ /* 0x000fe200078e020c */
[----:B------:R-:W-:Y:S01]  /*0e00*/  SHF.R.S32.HI R153, RZ, 0x1f, R142 ;  /* 0x0000001fff997819 */ /* 0x000fe2000001148e */
[----:B------:R-:W-:-:S02]  /*0e10*/  IMAD.MOV.U32 R145, RZ, RZ, RZ ;  /* 0x000000ffff917224 */ /* 0x000fc400078e00ff */
[----:B------:R-:W-:Y:S02]  /*0e20*/  IMAD.MOV.U32 R2, RZ, RZ, RZ ;  /* 0x000000ffff027224 */ /* 0x000fe400078e00ff */
[----:B------:R-:W-:Y:S02]  /*0e30*/  IMAD R150, R3, 0x8, R148 ;  /* 0x0000000803967824 */ /* 0x000fe400078e0294 */
[----:B------:R-:W-:Y:S02]  /*0e40*/  IMAD.IADD R17, R17, 0x1, R22 ;  /* 0x0000000111117824 */ /* 0x000fe400078e0216 */
[----:B------:R-:W-:Y:S01]  /*0e50*/  VIADD R23, R22, 0x6000 ;  /* 0x0000600016177836 */ /* 0x000fe20000000000 */
[----:B------:R-:W-:Y:S01]  /*0e60*/  UMOV UR38, URZ ;  /* 0x0000003f00267c82 */ /* 0x000fe20008000000 */
[----:B--2---:R-:W-:-:S07]  /*0e70*/  LOP3.LUT R19, R13, 0x1, RZ, 0xfc, !PT ;  /* 0x000000010d137812 */ /* 0x004fce00078efcff */
.L_x_10205:
[----:B--23--:R-:W0:Y:S01]  /*0e80*/  LDC.64 R4, c[0x0][0xc88] ;  /* 0x00032200ff047b82 */ /* 0x00ce220000000a00 */
[----:B------:R-:W-:Y:S01]  /*0e90*/  ULDC.64 UR4, c[0x0][0xa28] ;  /* 0x00028a0000047ab9 */ /* 0x000fe20000000a00 */
[----:B-1----:R-:W-:Y:S01]  /*0ea0*/  IMAD.MOV.U32 R3, RZ, RZ, RZ ;  /* 0x000000ffff037224 */ /* 0x002fe200078e00ff */
[----:B------:R-:W-:Y:S01]  /*0eb0*/  ULDC.64 UR6, c[0x0][0xa20] ;  /* 0x0002880000067ab9 */ /* 0x000fe20000000a00 */
[----:B0-----:R-:W-:-:S05]  /*0ec0*/  IMAD.WIDE R4, R35, 0x4, R4 ;  /* 0x0000000423047825 */ /* 0x001fca00078e0204 */
[----:B------:R-:W2:Y:S01]  /*0ed0*/  LDG.E R136, desc[UR36][R4.64] ;  /* 0x0000002404887981 */ /* 0x000ea2000c1e1900 */
[----:B------:R-:W-:-:S04]  /*0ee0*/  ISETP.NE.U32.AND P0, PT, RZ, UR4, PT ;  /* 0x00000004ff007c0c */ /* 0x000fc8000bf05070 */
[----:B------:R-:W-:Y:S02]  /*0ef0*/  ISETP.NE.AND.EX P0, PT, RZ, UR5, PT, P0 ;  /* 0x00000005ff007c0c */ /* 0x000fe4000bf05300 */
[----:B--2---:R-:W-:-:S11]  /*0f00*/  SHF.R.S32.HI R141, RZ, 0x1f, R136 ;  /* 0x0000001fff8d7819 */ /* 0x004fd60000011488 */
[----:B------:R-:W-:-:S04]  /*0f10*/  @P0 LEA R6, P1, R136, UR4, 0x2 ;  /* 0x0000000488060c11 */ /* 0x000fc8000f8210ff */
[----:B------:R-:W-:Y:S01]  /*0f20*/  @P0 LEA.HI.X R7, R136, UR5, R141, 0x2, P1 ;  /* 0x0000000588070c11 */ /* 0x000fe200088f148d */
[----:B------:R-:W-:-:S04]  /*0f30*/  ULDC.64 UR4, c[0x0][0x418] ;  /* 0x0001060000047ab9 */ /* 0x000fc80000000a00 */
[----:B------:R0:W5:Y:S01]  /*0f40*/  @P0 LDG.E R3, desc[UR36][R6.64] ;  /* 0x0000002406030981 */ /* 0x000162000c1e1900 */
[----:B------:R-:W-:Y:S01]  /*0f50*/  ISETP.NE.U32.AND P0, PT, RZ, UR6, PT ;  /* 0x00000006ff007c0c */ /* 0x000fe2000bf05070 */
[----:B------:R-:W-:-:S03]  /*0f60*/  UISETP.NE.U32.AND UP0, UPT, UR4, URZ, UPT ;  /* 0x0000003f0400728c */ /* 0x000fc6000bf05070 */
[----:B------:R-:W-:Y:S01]  /*0f70*/  ISETP.NE.AND.EX P0, PT, RZ, UR7, PT, P0 ;  /* 0x00000007ff007c0c */ /* 0x000fe2000bf05300 */
[----:B------:R-:W-:Y:S01]  /*0f80*/  UISETP.NE.AND.EX UP0, UPT, UR5, URZ, UPT, UP0 ;  /* 0x0000003f0500728c */ /* 0x000fe2000bf05300 */
[----:B------:R-:W-:Y:S02]  /*0f90*/  ULDC UR4, c[0x0][0x424] ;  /* 0x0001090000047ab9 */ /* 0x000fe40000000800 */
[----:B------:R-:W-:Y:S01]  /*0fa0*/  ULDC UR5, c[0x0][0x2f0] ;  /* 0x0000bc0000057ab9 */ /* 0x000fe20000000800 */
[----:B------:R-:W-:-:S04]  /*0fb0*/  USEL UR4, UR4, 0x1, UP0 ;  /* 0x0000000104047887 */ /* 0x000fc80008000000 */
[----:B------:R-:W-:-:S04]  /*0fc0*/  UIMAD UR4, UR4, UR5, URZ ;  /* 0x00000005040472a4 */ /* 0x000fc8000f8e023f */
[C---:B------:R-:W-:Y:S02]  /*0fd0*/  @P0 LEA R4, P1, R136.reuse, UR6, 0x2 ;  /* 0x0000000688040c11 */ /* 0x040fe4000f8210ff */
[----:B------:R-:W-:Y:S02]  /*0fe0*/  IMAD.U32 R88, RZ, RZ, UR4 ;  /* 0x00000004ff587e24 */ /* 0x000fe4000f8e00ff */
[----:B------:R-:W-:-:S05]  /*0ff0*/  @P0 LEA.HI.X R5, R136, UR7, R141, 0x2, P1 ;  /* 0x0000000788050c11 */ /* 0x000fca00088f148d */
[----:B------:R0:W5:Y:S01]  /*1000*/  @P0 LDG.E R88, desc[UR36][R4.64] ;  /* 0x0000002404580981 */ /* 0x000162000c1e1900 */
[----:B----4-:R-:W-:Y:S05]  /*1010*/  @P0 BRA `(.L_x_10168) ;  /* 0x0000000000240947 */ /* 0x010fea0003800000 */
[----:B------:R-:W-:Y:S02]  /*1020*/  ULDC.64 UR4, c[0x0][0xa08] ;  /* 0x0002820000047ab9 */ /* 0x000fe40000000a00 */
[----:B------:R-:W-:-:S04]  /*1030*/  ISETP.NE.U32.AND P0, PT, RZ, UR4, PT ;  /* 0x00000004ff007c0c */ /* 0x000fc8000bf05070 */
[----:B------:R-:W-:-:S13]  /*1040*/  ISETP.NE.AND.EX P0, PT, RZ, UR5, PT, P0 ;  /* 0x00000005ff007c0c */ /* 0x000fda000bf05300 */
[----:B------:R-:W-:Y:S05]  /*1050*/  @!P0 BRA `(.L_x_10168) ;  /* 0x0000000000148947 */ /* 0x000fea0003800000 */
[----:B0-----:R-:W0:Y:S02]  /*1060*/  LDC.64 R4, c[0x0][0xa08] ;  /* 0x00028200ff047b82 */ /* 0x001e240000000a00 */
[----:B0-----:R-:W-:-:S05]  /*1070*/  IMAD.WIDE R4, R136, 0x4, R4 ;  /* 0x0000000488047825 */ /* 0x001fca00078e0204 */
[----:B-----5:R-:W2:Y:S04]  /*1080*/  LDG.E R88, desc[UR36][R4.64] ;  /* 0x0000002404587981 */ /* 0x020ea8000c1e1900 */
[----:B------:R-:W2:Y:S02]  /*1090*/  LDG.E R7, desc[UR36][R4.64+0x4] ;  /* 0x0000042404077981 */ /* 0x000ea4000c1e1900 */
[----:B--2---:R-:W-:-:S07]  /*10a0*/  IMAD.IADD R88, R7, 0x1, -R88 ;  /* 0x0000000107587824 */ /* 0x004fce00078e0a58 */
.L_x_10168:
[----:B-----5:R-:W-:Y:S01]  /*10b0*/  IMAD.IADD R88, R88, 0x1, -R3 ;  /* 0x0000000158587824 */ /* 0x020fe200078e0a03 */
[----:B------:R-:W-:Y:S01]  /*10c0*/  MOV R139, R33 ;  /* 0x00000021008b7202 */ /* 0x000fe20000000f00 */
[----:B------:R-:W-:Y:S01]  /*10d0*/  IMAD.MOV.U32 R138, RZ, RZ, R34 ;  /* 0x000000ffff8a7224 */ /* 0x000fe200078e0022 */
[----:B------:R-:W-:Y:S01]  /*10e0*/  PLOP3.LUT P0, PT, PT, PT, PT, 0x80, 0x0 ;  /* 0x000000000000781c */ /* 0x000fe20003f0f070 */
[C---:B------:R-:W-:Y:S01]  /*10f0*/  VIADD R0, R88.reuse, 0x7f ;  /* 0x0000007f58007836 */ /* 0x040fe20000000000 */
[----:B------:R-:W-:Y:S02]  /*1100*/  ISETP.GE.AND P1, PT, R88, 0x1, PT ;  /* 0x000000015800780c */ /* 0x000fe40003f26270 */
[----:B------:R-:W-:Y:S01]  /*1110*/  CS2R R28, SRZ ;  /* 0x00000000001c7805 */ /* 0x000fe2000001ff00 */
[----:B------:R-:W-:Y:S01]  /*1120*/  IMAD.MOV.U32 R135, RZ, RZ, RZ ;  /* 0x000000ffff877224 */ /* 0x000fe200078e00ff */
[----:B------:R-:W-:Y:S02]  /*1130*/  CS2R R50, SRZ ;  /* 0x0000000000327805 */ /* 0x000fe4000001ff00 */
[----:B------:R-:W-:-:S02]  /*1140*/  SHF.R.S32.HI R3, RZ, 0x1f, R0 ;  /* 0x0000001fff037819 */ /* 0x000fc40000011400 */
[----:B------:R-:W-:Y:S02]  /*1150*/  CS2R R44, SRZ ;  /* 0x00000000002c7805 */ /* 0x000fe4000001ff00 */
[----:B------:R-:W-:Y:S02]  /*1160*/  CS2R R52, SRZ ;  /* 0x0000000000347805 */ /* 0x000fe4000001ff00 */
[----:B------:R-:W-:Y:S02]  /*1170*/  CS2R R40, SRZ ;  /* 0x0000000000287805 */ /* 0x000fe4000001ff00 */
[----:B------:R-:W-:Y:S01]  /*1180*/  LEA.HI R149, R3, R0, RZ, 0x7 ;  /* 0x0000000003957211 */ /* 0x000fe200078f38ff */
        /* <DEDUP_REMOVED lines=18> */
[----:B0-----:R-:W-:Y:S01]  /*12b0*/  CS2R R6, SRZ ;  /* 0x0000000000067805 */ /* 0x001fe2000001ff00 */
[----:B------:R-:W-:Y:S02]  /*12c0*/  IMAD.MOV.U32 R73, RZ, RZ, RZ ;  /* 0x000000ffff497224 */ /* 0x000fe400078e00ff */
[----:B------:R-:W-:Y:S02]  /*12d0*/  IMAD.MOV.U32 R24, RZ, RZ, RZ ;  /* 0x000000ffff187224 */ /* 0x000fe400078e00ff */
[----:B------:R-:W-:Y:S02]  /*12e0*/  IMAD.MOV.U32 R63, RZ, RZ, RZ ;  /* 0x000000ffff3f7224 */ /* 0x000fe400078e00ff */
[----:B------:R-:W-:Y:S01]  /*12f0*/  IMAD.MOV.U32 R8, RZ, RZ, RZ ;  /* 0x000000ffff087224 */ /* 0x000fe200078e00ff */
[----:B------:R-:W-:Y:S06]  /*1300*/  @!P1 BRA `(.L_x_10169) ;  /* 0x0000005000149947 */ /* 0x000fec0003800000 */
[----:B------:R-:W0:Y:S01]  /*1310*/  SHFL.IDX PT, R0, R147, RZ, 0x1f ;  /* 0x00001fff93007589 */ /* 0x000e2200000e0000 */
[----:B------:R-:W-:Y:S01]  /*1320*/  UIADD3 UR6, UR40, 0x21800, URZ ;  /* 0x0002180028067890 */ /* 0x000fe2000fffe03f */
[----:B------:R-:W-:-:S03]  /*1330*/  SHF.R.S32.HI R149, RZ, 0x7, R149 ;  /* 0x00000007ff957819 */ /* 0x000fc60000011495 */
[----:B------:R-:W-:-:S06]  /*1340*/  ULOP3.LUT UP0, URZ, UR6, 0x3ff, URZ, 0xc0, !UPT ;  /* 0x000003ff063f7892 */ /* 0x000fcc000f80c03f */
[----:B------:R-:W-:Y:S02]  /*1350*/  PLOP3.LUT P0, PT, PT, PT, UP0, 0x80, 0x0 ;  /* 0x000000000000781c */ /* 0x000fe40003f0f008 */
[----:B0-----:R-:W-:-:S13]  /*1360*/  R2UR UR42, R0 ;  /* 0x00000000002a72ca */ /* 0x001fda00000e0000 */
[----:B------:R-:W-:-:S04]  /*1370*/  UIMAD.WIDE UR4, UR42, 0x55555556, URZ ;  /* 0x555555562a0478a5 */ /* 0x000fc8000f8e023f */
[----:B------:R-:W-:-:S04]  /*1380*/  ULEA.HI UR5, UR5, UR5, URZ, 0x1 ;  /* 0x0000000505057291 */ /* 0x000fc8000f8f083f */
[----:B------:R-:W-:-:S04]  /*1390*/  UIMAD UR43, UR5, -0x3, UR42 ;  /* 0xfffffffd052b78a4 */ /* 0x000fc8000f8e022a */
[----:B------:R-:W-:-:S04]  /*13a0*/  ULEA UR4, UR43, UR6, 0xd ;  /* 0x000000062b047291 */ /* 0x000fc8000f8e683f */
[----:B------:R-:W-:-:S04]  /*13b0*/  USHF.R.U32.HI UR4, URZ, 0x4, UR4 ;  /* 0x000000043f047899 */ /* 0x000fc80008011604 */
[----:B------:R-:W-:Y:S01]  /*13c0*/  ULOP3.LUT UR39, UR4, 0x3fff, URZ, 0xc0, !UPT ;  /* 0x00003fff04277892 */ /* 0x000fe2000f8ec03f */
[----:B------:R-:W-:Y:S11]  /*13d0*/  @!P0 BRA `(.L_x_10170) ;  /* 0x0000000000408947 */ /* 0x000ff60003800000 */
[----:B------:R-:W-:Y:S01]  /*13e0*/  MOV R0, 0x0 ;  /* 0x0000000000007802 */ /* 0x000fe20000000f00 */
[----:B------:R-:W-:Y:S01]  /*13f0*/  ULDC.64 UR4, c[0x4][0x138] ;  /* 0x01004e0000047ab9 */ /* 0x000fe20000000a00 */
[----:B------:R-:W-:Y:S01]  /*1400*/  ULDC.64 UR6, c[0x4][0x28] ;  /* 0x01000a0000067ab9 */ /* 0x000fe20000000a00 */
[----:B------:R-:W-:Y:S01]  /*1410*/  MOV R4, UR4 ;  /* 0x0000000400047c02 */ /* 0x000fe20008000f00 */
        /* <DEDUP_REMOVED lines=12> */
.L_x_10170:
[----:B------:R-:W-:Y:S02]  /*14e0*/  LEA.HI R0, R145, R145, RZ, 0x1 ;  /* 0x0000009191007211 */ /* 0x000fe400078f08ff */
[----:B------:R-:W-:Y:S02]  /*14f0*/  ISETP.NE.AND P0, PT, R19, 0x3, PT ;  /* 0x000000031300780c */ /* 0x000fe40003f05270 */
[----:B------:R-:W-:-:S05]  /*1500*/  LOP3.LUT R0, R0, 0xfffffffe, RZ, 0xc0, !PT ;  /* 0xfffffffe00007812 */ /* 0x000fca00078ec0ff */
[----:B------:R-:W-:-:S05]  /*1510*/  IMAD.IADD R0, R145, 0x1, -R0 ;  /* 0x0000000191007824 */ /* 0x000fca00078e0a00 */
[----:B------:R-:W-:-:S04]  /*1520*/  SHF.L.U32 R0, R0, 0x1f, RZ ;  /* 0x0000001f00007819 */ /* 0x000fc800000006ff */
[----:B------:R-:W0:Y:S02]  /*1530*/  SYNCS.PHASECHK.TRANS64.TRYWAIT P1, [UR40+0x2d800], R0 ;  /* 0x02d80000ff0075a7 */ /* 0x000e240008020168 */
[----:B0-----:R-:W-:Y:S05]  /*1540*/  @!P1 BRA `(.L_x_10171) ;  /* 0x000000b800e09947 */ /* 0x001fea0003800000 */
.L_x_10290:
[----:B------:R-:W-:Y:S05]  /*1550*/  @!P0 BRA `(.L_x_10172) ;  /* 0x0000000000048947 */ /* 0x000fea0003800000 */
[----:B------:R-:W-:Y:S01]  /*1560*/  BPT.TRAP 0x1 ;  /* 0x000000040000795c */ /* 0x000fe20000300000 */
.L_x_10172:
[----:B------:R-:W-:Y:S02]  /*1570*/  MOV R4, UR38 ;  /* 0x0000002600047c02 */ /* 0x000fe40008000f00 */
[----:B0-----:R-:W-:Y:S02]  /*1580*/  SHF.L.U32 R3, R2, 0x1f, RZ ;  /* 0x0000001f02037819 */ /* 0x001fe400000006ff */
[----:B------:R-:W-:-:S04]  /*1590*/  LEA R4, R4, UR40, 0x3 ;  /* 0x0000002804047c11 */ /* 0x000fc8000f8e18ff */
[----:B------:R0:W1:Y:S01]  /*15a0*/  SYNCS.PHASECHK.TRANS64.TRYWAIT P1, [R4+URZ+0x2d830], R3 ;  /* 0x02d83003040075a7 */ /* 0x000062000802017f */
[----:B------:R-:W-:Y:S05]  /*15b0*/  @!P0 BRA `(.L_x_10173) ;  /* 0x0000000000048947 */ /* 0x000fea0003800000 */
[----:B------:R-:W-:Y:S01]  /*15c0*/  BPT.TRAP 0x1 ;  /* 0x000000040000795c */ /* 0x000fe20000300000 */
.L_x_10173:
[----:B------:R-:W-:Y:S01]  /*15d0*/  IMAD.MOV.U32 R135, RZ, RZ, RZ ;  /* 0x000000ffff877224 */ /* 0x000fe200078e00ff */
[----:B-1----:R-:W-:Y:S06]  /*15e0*/  @P1 BRA `(.L_x_10174) ;  /* 0x0000000000081947 */ /* 0x002fec0003800000 */
[----:B------:R-:W1:Y:S02]  /*15f0*/  SYNCS.PHASECHK.TRANS64.TRYWAIT P1, [R4+URZ+0x2d830], R3 ;  /* 0x02d83003040075a7 */ /* 0x000e64000802017f */
[----:B-1----:R-:W-:Y:S05]  /*1600*/  @!P1 BRA `(.L_x_10175) ;  /* 0x000000b800c89947 */ /* 0x002fea0003800000 */
.L_x_10174:
        /* <DEDUP_REMOVED lines=53> */
.L_x_10176:
[----:B------:R-:W-:Y:S01]  /*1960*/  IMAD.IADD R0, R151, 0x1, R88 ;  /* 0x0000000197007824 */ /* 0x000fe200078e0258 */
[----:B------:R-:W-:Y:S01]  /*1970*/  P2R R7, PR, RZ, 0x1 ;  /* 0x00000001ff077803 */ /* 0x000fe20000000000 */
[----:B------:R-:W-:Y:S01]  /*1980*/  ULDC UR6, c[0x0][0x988] ;  /* 0x0002620000067ab9 */ /* 0x000fe20000000800 */
[--C-:B------:R-:W-:Y:S02]  /*1990*/  IMAD.MOV.U32 R133, RZ, RZ, R135.reuse ;  /* 0x000000ffff857224 */ /* 0x100fe400078e0087 */
[----:B------:R-:W-:Y:S02]  /*19a0*/  IMAD R5, R149, -0x80, R0 ;  /* 0xffffff8095057824 */ /* 0x000fe400078e0200 */
[--C-:B------:R-:W-:Y:S02]  /*19b0*/  IMAD.MOV.U32 R131, RZ, RZ, R135.reuse ;  /* 0x000000ffff837224 */ /* 0x100fe400078e0087 */
        /* <DEDUP_REMOVED lines=15> */
[----:B01----:R-:W-:Y:S01]  /*1ab0*/  FMNMX.FTZ R3, R24, R10, !PT ;  /* 0x0000000a18037209 */ /* 0x003fe20007810000 */
        /* <DEDUP_REMOVED lines=107> */
[----:B------:R-:W-:Y:S02]  /*2170*/  P2R R29, PR, RZ, 0x1 ;  /* 0x00000001ff1d7803 */ /* 0x000fe40000000000 */
[----:B------:R-:W-:Y:S02]  /*2180*/  P2R R21, PR, RZ, 0x2 ;  /* 0x00000002ff157803 */ /* 0x000fe40000000000 */
[----:B------:R-:W-:-:S02]  /*2190*/  FSEL R134, R77, -INF , P2 ;  /* 0xff8000004d867808 */ /* 0x000fc40001000000 */
[----:B------:R-:W-:Y:S02]  /*21a0*/  P2R R15, PR, RZ, 0x4 ;  /* 0x00000004ff0f7803 */ /* 0x000fe40000000000 */
[C---:B------:R-:W-:Y:S02]  /*21b0*/  ISETP.GT.AND P3, PT, R5.reuse, 0x70, PT ;  /* 0x000000700500780c */ /* 0x040fe40003f64270 */
[C---:B------:R-:W-:Y:S02]  /*21c0*/  ISETP.GT.AND P4, PT, R5.reuse, 0x71, PT ;  /* 0x000000710500780c */ /* 0x040fe40003f84270 */
[C---:B------:R-:W-:Y:S02]  /*21d0*/  ISETP.GT.AND P5, PT, R5.reuse, 0x78, PT ;  /* 0x000000780500780c */ /* 0x040fe40003fa4270 */
[C---:B------:R-:W-:Y:S02]  /*21e0*/  ISETP.GT.AND P6, PT, R5.reuse, 0x79, PT ;  /* 0x000000790500780c */ /* 0x040fe40003fc4270 */
[----:B------:R-:W-:-:S02]  /*21f0*/  ISETP.GT.AND P2, PT, R5, 0x58, PT ;  /* 0x000000580500780c */ /* 0x000fc40003f44270 */
[C---:B------:R-:W-:Y:S02]  /*2200*/  ISETP.GT.AND P1, PT, R5.reuse, 0x59, PT ;  /* 0x000000590500780c */ /* 0x040fe40003f24270 */
[----:B------:R-:W-:Y:S02]  /*2210*/  ISETP.GT.AND P0, PT, R5, 0x60, PT ;  /* 0x000000600500780c */ /* 0x000fe40003f04270 */
[----:B------:R-:W-:Y:S02]  /*2220*/  FMNMX.FTZ R3, R130, R3, !PT ;  /* 0x0000000382037209 */ /* 0x000fe40007810000 */
[----:B------:R-:W-:Y:S02]  /*2230*/  FMNMX.FTZ R5, R26, R27, !PT ;  /* 0x0000001b1a057209 */ /* 0x000fe40007810000 */
[----:B------:R-:W-:Y:S02]  /*2240*/  FSEL R80, R80, -INF , P3 ;  /* 0xff80000050507808 */ /* 0x000fe40001800000 */
[----:B------:R-:W-:-:S02]  /*2250*/  FMNMX.FTZ R3, R134, R3, !PT ;  /* 0x0000000386037209 */ /* 0x000fc40007810000 */
[----:B------:R-:W-:Y:S02]  /*2260*/  FMNMX.FTZ R5, R30, R5, !PT ;  /* 0x000000051e057209 */ /* 0x000fe40007810000 */
[----:B------:R-:W-:Y:S02]  /*2270*/  FSEL R132, R81, -INF , P4 ;  /* 0xff80000051847808 */ /* 0x000fe40002000000 */
        /* <DEDUP_REMOVED lines=8> */
[----:B------:R-:W-:Y:S01]  /*2300*/  FMNMX.FTZ R9, R76, R3, !PT ;  /* 0x000000034c097209 */ /* 0x000fe20007810000 */
[----:B------:R-:W-:Y:S01]  /*2310*/  IMAD.U32 R3, RZ, RZ, UR6 ;  /* 0x00000006ff037e24 */ /* 0x000fe2000f8e00ff */
[----:B------:R-:W-:-:S02]  /*2320*/  FMNMX.FTZ R5, R38, R5, !PT ;  /* 0x0000000526057209 */ /* 0x000fc40007810000 */
[----:B------:R-:W-:Y:S01]  /*2330*/  FSEL R70, R70, -INF , P2 ;  /* 0xff80000046467808 */ /* 0x000fe20001000000 */
[----:B------:R-:W0:Y:S01]  /*2340*/  SHFL.BFLY PT, R0, R9, 0x2, 0x1f ;  /* 0x0c401f0009007f89 */ /* 0x000e2200000e0000 */
[----:B------:R-:W-:Y:S02]  /*2350*/  FMNMX.FTZ R5, R14, R5, !PT ;  /* 0x000000050e057209 */ /* 0x000fe40007810000 */
[----:B------:R-:W-:Y:S02]  /*2360*/  P2R R13, PR, RZ, 0x8 ;  /* 0x00000008ff0d7803 */ /* 0x000fe40000000000 */
[----:B------:R-:W-:Y:S02]  /*2370*/  FMNMX.FTZ R5, R42, R5, !PT ;  /* 0x000000052a057209 */ /* 0x000fe40007810000 */
[----:B------:R-:W-:Y:S02]  /*2380*/  FSEL R60, R71, -INF , P1 ;  /* 0xff800000473c7808 */ /* 0x000fe40000800000 */
[----:B------:R-:W-:-:S02]  /*2390*/  FMNMX.FTZ R5, R20, R5, !PT ;  /* 0x0000000514057209 */ /* 0x000fc40007810000 */
[----:B------:R-:W-:Y:S02]  /*23a0*/  FSEL R74, R74, -INF , P0 ;  /* 0xff8000004a4a7808 */ /* 0x000fe40000000000 */
[----:B------:R-:W-:Y:S02]  /*23b0*/  FMNMX.FTZ R5, R46, R5, !PT ;  /* 0x000000052e057209 */ /* 0x000fe40007810000 */
[----:B------:R-:W-:Y:S02]  /*23c0*/  ISETP.NE.AND P0, PT, R29, RZ, PT ;  /* 0x000000ff1d00720c */ /* 0x000fe40003f05270 */
[----:B------:R-:W-:Y:S02]  /*23d0*/  FMNMX.FTZ R5, R36, R5, !PT ;  /* 0x0000000524057209 */ /* 0x000fe40007810000 */
[----:B------:R-:W-:Y:S02]  /*23e0*/  ISETP.NE.AND P1, PT, R21, RZ, PT ;  /* 0x000000ff1500720c */ /* 0x000fe40003f25270 */
[----:B------:R-:W-:-:S02]  /*23f0*/  FMNMX.FTZ R5, R50, R5, !PT ;  /* 0x0000000532057209 */ /* 0x000fc40007810000 */
[----:B------:R-:W-:Y:S02]  /*2400*/  FSEL R64, R75, -INF , P0 ;  /* 0xff8000004b407808 */ /* 0x000fe40000000000 */
[----:B------:R-:W-:Y:S02]  /*2410*/  FMNMX.FTZ R5, R40, R5, !PT ;  /* 0x0000000528057209 */ /* 0x000fe40007810000 */
[----:B0-----:R-:W-:Y:S02]  /*2420*/  FMNMX.FTZ R11, R9, R0, !PT ;  /* 0x00000000090b7209 */ /* 0x001fe40007810000 */
[----:B------:R-:W-:Y:S02]  /*2430*/  FMNMX.FTZ R5, R54, R5, !PT ;  /* 0x0000000536057209 */ /* 0x000fe40007810000 */
[----:B------:R-:W-:Y:S01]  /*2440*/  ISETP.NE.AND P2, PT, R15, RZ, PT ;  /* 0x000000ff0f00720c */ /* 0x000fe20003f45270 */
[----:B------:R-:W0:Y:S01]  /*2450*/  SHFL.BFLY PT, R0, R11, 0x1, 0x1f ;  /* 0x0c201f000b007f89 */ /* 0x000e2200000e0000 */
[----:B------:R-:W-:-:S02]  /*2460*/  FMNMX.FTZ R5, R44, R5, !PT ;  /* 0x000000052c057209 */ /* 0x000fc40007810000 */
[----:B------:R-:W-:Y:S02]  /*2470*/  ISETP.NE.AND P0, PT, R7, RZ, PT ;  /* 0x000000ff0700720c */ /* 0x000fe40003f05270 */
[----:B------:R-:W-:Y:S02]  /*2480*/  FMNMX.FTZ R5, R58, R5, !PT ;  /* 0x000000053a057209 */ /* 0x000fe40007810000 */
[----:B------:R-:W-:Y:S02]  /*2490*/  R2UR UR6, R4 ;  /* 0x00000000040672ca */ /* 0x000fe400000e0000 */
[----:B------:R-:W-:-:S04]  /*24a0*/  FMNMX.FTZ R5, R48, R5, !PT ;  /* 0x0000000530057209 */ /* 0x000fc80007810000 */
[----:B------:R-:W-:-:S04]  /*24b0*/  FMNMX.FTZ R5, R62, R5, !PT ;  /* 0x000000053e057209 */ /* 0x000fc80007810000 */
[----:B------:R-:W-:-:S03]  /*24c0*/  FMNMX.FTZ R5, R52, R5, !PT ;  /* 0x0000000534057209 */ /* 0x000fc60007810000 */
[----:B------:R-:W-:Y:S01]  /*24d0*/  UIADD3 UR6, UR6, 0x2d840, URZ ;  /* 0x0002d84006067890 */ /* 0x000fe2000fffe03f */
[----:B------:R-:W-:Y:S02]  /*24e0*/  FMNMX.FTZ R5, R66, R5, !PT ;  /* 0x0000000542057209 */ /* 0x000fe40007810000 */
[----:B0-----:R-:W-:Y:S01]  /*24f0*/  FMNMX.FTZ R0, R11, R0, !PT ;  /* 0x000000000b007209 */ /* 0x001fe20007810000 */
[----:B------:R-:W-:Y:S01]  /*2500*/  UPRMT UR6, UR41, 0x654, UR6 ;  /* 0x0000065429067896 */ /* 0x000fe20008000006 */
[----:B------:R-:W-:Y:S02]  /*2510*/  FMNMX.FTZ R5, R56, R5, !PT ;  /* 0x0000000538057209 */ /* 0x000fe40007810000 */
[C---:B------:R-:W-:Y:S01]  /*2520*/  FSETP.NEU.FTZ.AND P3, PT, R0.reuse, -INF , PT ;  /* 0xff8000000000780b */ /* 0x040fe20003f7d000 */
[----:B------:R-:W-:Y:S01]  /*2530*/  FMUL.FTZ R25, R0, R3 ;  /* 0x0000000300197220 */ /* 0x000fe20000410000 */
[----:B------:R-:W-:-:S04]  /*2540*/  FMNMX.FTZ R5, R70, R5, !PT ;  /* 0x0000000546057209 */ /* 0x000fc80007810000 */
[----:B------:R-:W-:Y:S01]  /*2550*/  FSEL R25, R25, RZ, P3 ;  /* 0x000000ff19197208 */ /* 0x000fe20001800000 */
[----:B------:R-:W-:Y:S01]  /*2560*/  SYNCS.ARRIVE.TRANS64.RED.A1T0 RZ, [UR6], RZ ;  /* 0x000000ffffff79a7 */ /* 0x000fe20008100406 */
[----:B------:R-:W-:Y:S02]  /*2570*/  FMNMX.FTZ R5, R60, R5, !PT ;  /* 0x000000053c057209 */ /* 0x000fe40007810000 */
[----:B------:R-:W-:Y:S01]  /*2580*/  ISETP.NE.AND P3, PT, R13, RZ, PT ;  /* 0x000000ff0d00720c */ /* 0x000fe20003f65270 */
[--C-:B------:R-:W-:Y:S01]  /*2590*/  FFMA.FTZ R68, R10, R3, -R25.reuse ;  /* 0x000000030a447223 */ /* 0x100fe20000010819 */
[----:B------:R-:W-:Y:S01]  /*25a0*/  FMNMX.FTZ R5, R74, R5, !PT ;  /* 0x000000054a057209 */ /* 0x000fe20007810000 */
[-CC-:B------:R-:W-:Y:S01]  /*25b0*/  FFMA.FTZ R10, R28, R3.reuse, -R25.reuse ;  /* 0x000000031c0a7223 */ /* 0x180fe20000010819 */
        /* <DEDUP_REMOVED lines=30> */
[-CC-:B------:R-:W-:Y:S01]  /*27a0*/  FFMA.FTZ R31, R120, R3.reuse, -R25.reuse ;  /* 0x00000003781f7223 */ /* 0x180fe20000010819 */
[-CC-:B------:R-:W-:Y:S01]  /*27b0*/  FFMA.FTZ R78, R118, R3.reuse, -R25.reuse ;  /* 0x00000003764e7223 */ /* 0x180fe20000010819 */
[----:B------:R-:W0:Y:S01]  /*27c0*/  SHFL.BFLY PT, R8, R5, 0x2, 0x1f ;  /* 0x0c401f0005087f89 */ /* 0x000e2200000e0000 */
        /* <DEDUP_REMOVED lines=12> */
[--C-:B------:R-:W-:Y:S01]  /*2890*/  IMAD.MOV.U32 R134, RZ, RZ, R135.reuse ;  /* 0x000000ffff867224 */ /* 0x100fe200078e0087 */
[-C--:B------:R-:W-:Y:S01]  /*28a0*/  MOV R128, R135.reuse ;  /* 0x0000008700807202 */ /* 0x080fe20000000f00 */
[--C-:B------:R-:W-:Y:S01]  /*28b0*/  IMAD.MOV.U32 R132, RZ, RZ, R135.reuse ;  /* 0x000000ffff847224 */ /* 0x100fe200078e0087 */
[----:B------:R-:W-:Y:S01]  /*28c0*/  MOV R118, R135 ;  /* 0x0000008700767202 */ /* 0x000fe20000000f00 */
[----:B------:R-:W-:-:S02]  /*28d0*/  IMAD.MOV.U32 R130, RZ, RZ, R135 ;  /* 0x000000ffff827224 */ /* 0x000fc400078e0087 */
[--C-:B------:R-:W-:Y:S01]  /*28e0*/  IMAD.MOV.U32 R126, RZ, RZ, R135.reuse ;  /* 0x000000ffff7e7224 */ /* 0x100fe200078e0087 */
[----:B------:R-:W1:Y:S01]  /*28f0*/  MUFU.EX2 R68, R68 ;  /* 0x0000004400447308 */ /* 0x000e620000000800 */
[--C-:B------:R-:W-:Y:S02]  /*2900*/  IMAD.MOV.U32 R124, RZ, RZ, R135.reuse ;  /* 0x000000ffff7c7224 */ /* 0x100fe400078e0087 */
[--C-:B------:R-:W-:Y:S01]  /*2910*/  IMAD.MOV.U32 R122, RZ, RZ, R135.reuse ;  /* 0x000000ffff7a7224 */ /* 0x100fe200078e0087 */
[----:B0-----:R-:W-:Y:S01]  /*2920*/  FMNMX.FTZ R8, R5, R8, !PT ;  /* 0x0000000805087209 */ /* 0x001fe20007810000 */
[--C-:B------:R-:W-:Y:S02]  /*2930*/  IMAD.MOV.U32 R120, RZ, RZ, R135.reuse ;  /* 0x000000ffff787224 */ /* 0x100fe400078e0087 */
[--C-:B------:R-:W-:Y:S01]  /*2940*/  IMAD.MOV.U32 R116, RZ, RZ, R135.reuse ;  /* 0x000000ffff747224 */ /* 0x100fe200078e0087 */
[----:B------:R-:W0:Y:S01]  /*2950*/  MUFU.EX2 R10, R10 ;  /* 0x0000000a000a7308 */ /* 0x000e220000000800 */
[----:B------:R-:W2:Y:S01]  /*2960*/  SHFL.BFLY PT, R5, R8, 0x1, 0x1f ;  /* 0x0c201f0008057f89 */ /* 0x000ea200000e0000 */
[----:B------:R-:W-:-:S02]  /*2970*/  IMAD.MOV.U32 R114, RZ, RZ, R135 ;  /* 0x000000ffff727224 */ /* 0x000fc400078e0087 */
[----:B------:R-:W-:-:S04]  /*2980*/  IMAD.MOV.U32 R112, RZ, RZ, R135 ;  /* 0x000000ffff707224 */ /* 0x000fc800078e0087 */
[----:B------:R-:W3:Y:S01]  /*2990*/  MUFU.EX2 R11, R11 ;  /* 0x0000000b000b7308 */ /* 0x000ee20000000800 */
[----:B-1----:R-:W-:-:S07]  /*29a0*/  FADD.FTZ R65, R9, R68 ;  /* 0x0000004409417221 */ /* 0x002fce0000010000 */
[----:B------:R-:W1:Y:S08]  /*29b0*/  MUFU.EX2 R13, R13 ;  /* 0x0000000d000d7308 */ /* 0x000e700000000800 */
[----:B------:R-:W4:Y:S01]  /*29c0*/  MUFU.EX2 R24, R24 ;  /* 0x0000001800187308 */ /* 0x000f220000000800 */
[----:B--2---:R-:W-:-:S04]  /*29d0*/  FMNMX.FTZ R5, R8, R5, !PT ;  /* 0x0000000508057209 */ /* 0x004fc80007810000 */
[C---:B------:R-:W-:Y:S01]  /*29e0*/  FSETP.NEU.FTZ.AND P1, PT, R5.reuse, -INF , PT ;  /* 0xff8000000500780b */ /* 0x040fe20003f3d000 */
[----:B------:R-:W-:Y:S02]  /*29f0*/  FMUL.FTZ R8, R5, R3 ;  /* 0x0000000305087220 */ /* 0x000fe40000410000 */
[----:B------:R-:W2:Y:S03]  /*2a00*/  MUFU.EX2 R15, R15 ;  /* 0x0000000f000f7308 */ /* 0x000ea60000000800 */
[----:B------:R-:W-:Y:S02]  /*2a10*/  FSEL R25, R8, RZ, P1 ;  /* 0x000000ff08197208 */ /* 0x000fe40000800000 */
[----:B------:R-:W-:Y:S02]  /*2a20*/  ISETP.GE.AND P1, PT, R88, 0x81, PT ;  /* 0x000000815800780c */ /* 0x000fe40003f26270 */
[----:B------:R-:W-:Y:S01]  /*2a30*/  MOV R88, R135 ;  /* 0x0000008700587202 */ /* 0x000fe20000000f00 */
        /* <DEDUP_REMOVED lines=8> */
[-C--:B------:R-:W-:Y:S01]  /*2ac0*/  FFMA.FTZ R49, R14, R3.reuse, -R25 ;  /* 0x000000030e317223 */ /* 0x080fe20000010819 */
[----:B0-----:R-:W-:Y:S01]  /*2ad0*/  FADD.FTZ R14, R10, R65 ;  /* 0x000000410a0e7221 */ /* 0x001fe20000010000 */
[C---:B---3--:R-:W-:Y:S01]  /*2ae0*/  F2FP.F16.F32.PACK_AB R10, R11.reuse, R10 ;  /* 0x0000000a0b0a723e */ /* 0x048fe200000000ff */
[-CC-:B------:R-:W-:Y:S01]  /*2af0*/  FFMA.FTZ R34, R42, R3.reuse, -R25.reuse ;  /* 0x000000032a227223 */ /* 0x180fe20000010819 */
[-CC-:B------:R-:W-:Y:S01]  /*2b00*/  FFMA.FTZ R38, R46, R3.reuse, -R25.reuse ;  /* 0x000000032e267223 */ /* 0x180fe20000010819 */
[----:B------:R-:W0:Y:S01]  /*2b10*/  MUFU.EX2 R26, R26 ;  /* 0x0000001a001a7308 */ /* 0x000e220000000800 */
[----:B------:R-:W-:Y:S01]  /*2b20*/  FADD.FTZ R14, R11, R14 ;  /* 0x0000000e0b0e7221 */ /* 0x000fe20000010000 */
[-CC-:B------:R-:W-:Y:S01]  /*2b30*/  FFMA.FTZ R57, R36, R3.reuse, -R25.reuse ;  /* 0x0000000324397223 */ /* 0x180fe20000010819 */
[-CC-:B------:R-:W-:Y:S01]  /*2b40*/  FFMA.FTZ R36, R54, R3.reuse, -R25.reuse ;  /* 0x0000000336247223 */ /* 0x180fe20000010819 */
[-CC-:B------:R-:W-:Y:S01]  /*2b50*/  FFMA.FTZ R55, R44, R3.reuse, -R25.reuse ;  /* 0x000000032c377223 */ /* 0x180fe20000010819 */
[----:B-1----:R-:W-:Y:S01]  /*2b60*/  FADD.FTZ R67, R13, R14 ;  /* 0x0000000e0d437221 */ /* 0x002fe20000010000 */
[-CC-:B------:R-:W-:Y:S01]  /*2b70*/  FFMA.FTZ R59, R48, R3.reuse, -R25.reuse ;  /* 0x00000003303b7223 */ /* 0x180fe20000010819 */
[-C--:B------:R-:W-:Y:S01]  /*2b80*/  FFMA.FTZ R4, R62, R3.reuse, -R25 ;  /* 0x000000033e047223 */ /* 0x080fe20000010819 */
[----:B------:R1:W3:Y:S01]  /*2b90*/  MUFU.EX2 R63, R51 ;  /* 0x00000033003f7308 */ /* 0x0002e20000000800 */
[----:B----4-:R-:W-:Y:S01]  /*2ba0*/  FADD.FTZ R14, R24, R67 ;  /* 0x00000043180e7221 */ /* 0x010fe20000010000 */
[-CC-:B------:R-:W-:Y:S01]  /*2bb0*/  FFMA.FTZ R52, R52, R3.reuse, -R25.reuse ;  /* 0x0000000334347223 */ /* 0x180fe20000010819 */
[-CC-:B------:R-:W-:Y:S01]  /*2bc0*/  FFMA.FTZ R42, R66, R3.reuse, -R25.reuse ;  /* 0x00000003422a7223 */ /* 0x180fe20000010819 */
[-CC-:B------:R-:W-:Y:S01]  /*2bd0*/  FFMA.FTZ R44, R70, R3.reuse, -R25.reuse ;  /* 0x00000003462c7223 */ /* 0x180fe20000010819 */
[----:B--2---:R-:W-:Y:S01]  /*2be0*/  FADD.FTZ R69, R15, R14 ;  /* 0x0000000e0f457221 */ /* 0x004fe20000010000 */
[-CC-:B------:R-:W-:Y:S01]  /*2bf0*/  FFMA.FTZ R74, R74, R3.reuse, -R25.reuse ;  /* 0x000000034a4a7223 */ /* 0x180fe20000010819 */
[-C--:B------:R-:W-:Y:S01]  /*2c00*/  FFMA.FTZ R64, R64, R3.reuse, -R25 ;  /* 0x0000000340407223 */ /* 0x080fe20000010819 */
[----:B------:R2:W4:Y:S01]  /*2c10*/  MUFU.EX2 R84, R53 ;  /* 0x0000003500547308 */ /* 0x0005220000000800 */
[----:B0-----:R-:W-:Y:S01]  /*2c20*/  FADD.FTZ R12, R26, R61 ;  /* 0x0000003d1a0c7221 */ /* 0x001fe20000010000 */
[-CC-:B-1----:R-:W-:Y:S01]  /*2c30*/  FFMA.FTZ R51, R20, R3.reuse, -R25.reuse ;  /* 0x0000000314337223 */ /* 0x182fe20000010819 */
[-CC-:B------:R-:W-:Y:S01]  /*2c40*/  FFMA.FTZ R20, R50, R3.reuse, -R25.reuse ;  /* 0x0000000332147223 */ /* 0x180fe20000010819 */
[-CC-:B------:R-:W-:Y:S01]  /*2c50*/  FFMA.FTZ R94, R94, R3.reuse, -R25.reuse ;  /* 0x000000035e5e7223 */ /* 0x180fe20000010819 */
[-CC-:B------:R-:W-:Y:S01]  /*2c60*/  FFMA.FTZ R96, R96, R3.reuse, -R25.reuse ;  /* 0x0000000360607223 */ /* 0x180fe20000010819 */
[-CC-:B------:R-:W-:Y:S01]  /*2c70*/  FFMA.FTZ R98, R98, R3.reuse, -R25.reuse ;  /* 0x0000000362627223 */ /* 0x180fe20000010819 */
[-CC-:B------:R-:W-:Y:S01]  /*2c80*/  FFMA.FTZ R100, R100, R3.reuse, -R25.reuse ;  /* 0x0000000364647223 */ /* 0x180fe20000010819 */
[----:B------:R-:W0:Y:S01]  /*2c90*/  MUFU.EX2 R6, R6 ;  /* 0x0000000600067308 */ /* 0x000e220000000800 */
[----:B---3--:R-:W-:Y:S01]  /*2ca0*/  FADD.FTZ R11, R63, R12 ;  /* 0x0000000c3f0b7221 */ /* 0x008fe20000010000 */
[-CC-:B--2---:R-:W-:Y:S01]  /*2cb0*/  FFMA.FTZ R53, R40, R3.reuse, -R25.reuse ;  /* 0x0000000328357223 */ /* 0x184fe20000010819 */
[-CC-:B------:R-:W-:Y:S01]  /*2cc0*/  FFMA.FTZ R40, R58, R3.reuse, -R25.reuse ;  /* 0x000000033a287223 */ /* 0x180fe20000010819 */
[-CC-:B------:R-:W-:Y:S01]  /*2cd0*/  FFMA.FTZ R108, R108, R3.reuse, -R25.reuse ;  /* 0x000000036c6c7223 */ /* 0x180fe20000010819 */
[----:B------:R-:W-:Y:S01]  /*2ce0*/  FFMA.FTZ R106, R106, R3, -R25 ;  /* 0x000000036a6a7223 */ /* 0x000fe20000010819 */
[----:B------:R-:W-:-:S02]  /*2cf0*/  F2FP.F16.F32.PACK_AB R8, R68, R9 ;  /* 0x000000094408723e */ /* 0x000fc400000000ff */
[----:B------:R-:W1:Y:S01]  /*2d00*/  MUFU.EX2 R27, R27 ;  /* 0x0000001b001b7308 */ /* 0x000e620000000800 */
[C---:B----4-:R-:W-:Y:S01]  /*2d10*/  FADD.FTZ R65, R84.reuse, R11 ;  /* 0x0000000b54417221 */ /* 0x050fe20000010000 */
[----:B------:R-:W-:Y:S01]  /*2d20*/  F2FP.F16.F32.PACK_AB R11, R84, R63 ;  /* 0x0000003f540b723e */ /* 0x000fe200000000ff */
[----:B------:R-:W-:Y:S01]  /*2d30*/  FFMA.FTZ R63, R56, R3, -R25 ;  /* 0x00000003383f7223 */ /* 0x000fe20000010819 */
[----:B------:R-:W-:-:S04]  /*2d40*/  F2FP.F16.F32.PACK_AB R9, R61, R26 ;  /* 0x0000001a3d09723e */ /* 0x000fc800000000ff */
[----:B------:R-:W2:Y:S01]  /*2d50*/  MUFU.EX2 R28, R28 ;  /* 0x0000001c001c7308 */ /* 0x000ea20000000800 */
[----:B0-----:R-:W-:Y:S01]  /*2d60*/  FADD.FTZ R12, R6, R65 ;  /* 0x00000041060c7221 */ /* 0x001fe20000010000 */
[----:B------:R-:W-:Y:S01]  /*2d70*/  FFMA.FTZ R65, R60, R3, -R25 ;  /* 0x000000033c417223 */ /* 0x000fe20000010819 */
[----:B------:R0:W-:Y:S05]  /*2d80*/  STSM.16.M88.4 [R16+0x21800], R8 ;  /* 0x0218000810007844 */ /* 0x0001ea0000000200 */
[----:B------:R-:W3:Y:S01]  /*2d90*/  MUFU.EX2 R30, R30 ;  /* 0x0000001e001e7308 */ /* 0x000ee20000000800 */
[----:B-1----:R-:W-:-:S07]  /*2da0*/  FADD.FTZ R67, R27, R12 ;  /* 0x0000000c1b437221 */ /* 0x002fce0000010000 */
[----:B------:R-:W1:Y:S01]  /*2db0*/  MUFU.EX2 R21, R21 ;  /* 0x0000001500157308 */ /* 0x000e620000000800 */
[----:B--2---:R-:W-:-:S07]  /*2dc0*/  FADD.FTZ R14, R28, R69 ;  /* 0x000000451c0e7221 */ /* 0x004fce0000010000 */
[----:B------:R-:W2:Y:S01]  /*2dd0*/  MUFU.EX2 R49, R49 ;  /* 0x0000003100317308 */ /* 0x000ea20000000800 */
[----:B---3--:R-:W-:-:S07]  /*2de0*/  FADD.FTZ R12, R30, R67 ;  /* 0x000000431e0c7221 */ /* 0x008fce0000010000 */
        /* <DEDUP_REMOVED lines=19> */
[----:B-1----:R-:W-:Y:S01]  /*2f20*/  FADD.FTZ R25, R57, R12 ;  /* 0x0000000c39197221 */ /* 0x002fe20000010000 */
[----:B------:R-:W-:Y:S02]  /*2f30*/  F2FP.F16.F32.PACK_AB R12, R24, R13 ;  /* 0x0000000d180c723e */ /* 0x000fe400000000ff */
[----:B------:R-:W-:-:S04]  /*2f40*/  F2FP.F16.F32.PACK_AB R24, R32, R21 ;  /* 0x000000152018723e */ /* 0x000fc800000000ff */
        /* <DEDUP_REMOVED lines=9> */
[----:B--2---:R-:W-:Y:S01]  /*2fe0*/  FADD.FTZ R13, R53, R26 ;  /* 0x0000001a350d7221 */ /* 0x004fe20000010000 */
[----:B------:R-:W-:Y:S01]  /*2ff0*/  F2FP.F16.F32.PACK_AB R26, R90, R29 ;  /* 0x0000001d5a1a723e */ /* 0x000fe200000000ff */
[----:B------:R-:W-:-:S05]  /*3000*/  IMAD.MOV.U32 R90, RZ, RZ, R135 ;  /* 0x000000ffff5a7224 */ /* 0x000fca00078e0087 */
[----:B------:R-:W2:Y:S01]  /*3010*/  MUFU.EX2 R33, R33 ;  /* 0x0000002100217308 */ /* 0x000ea20000000800 */
[C---:B---3--:R-:W-:Y:S01]  /*3020*/  FADD.FTZ R28, R78.reuse, R25 ;  /* 0x000000194e1c7221 */ /* 0x048fe20000010000 */
[----:B------:R-:W-:Y:S02]  /*3030*/  F2FP.F16.F32.PACK_AB R25, R51, R34 ;  /* 0x000000223319723e */ /* 0x000fe400000000ff */
[----:B0-----:R-:W-:-:S04]  /*3040*/  F2FP.F16.F32.PACK_AB R10, R78, R31 ;  /* 0x0000001f4e0a723e */ /* 0x001fc800000000ff */
[----:B------:R-:W0:Y:S01]  /*3050*/  MUFU.EX2 R55, R55 ;  /* 0x0000003700377308 */ /* 0x000e220000000800 */
[----:B-1----:R-:W-:Y:S01]  /*3060*/  FADD.FTZ R8, R36, R13 ;  /* 0x0000000d24087221 */ /* 0x002fe20000010000 */
[----:B------:R-:W-:Y:S02]  /*3070*/  F2FP.F16.F32.PACK_AB R13, R27, R6 ;  /* 0x000000061b0d723e */ /* 0x000fe400000000ff */
[----:B------:R-:W-:-:S03]  /*3080*/  F2FP.F16.F32.PACK_AB R27, R57, R38 ;  /* 0x00000026391b723e */ /* 0x000fc600000000ff */
[----:B------:R1:W-:Y:S01]  /*3090*/  STSM.16.M88.4 [R22], R12 ;  /* 0x0000000c16007844 */ /* 0x0003e20000000200 */
[----:B------:R-:W3:Y:S01]  /*30a0*/  MUFU.EX2 R82, R82 ;  /* 0x0000005200527308 */ /* 0x000ee20000000800 */
[----:B--2---:R-:W-:Y:S02]  /*30b0*/  FADD.FTZ R11, R33, R28 ;  /* 0x0000001c210b7221 */ /* 0x004fe40000010000 */
[----:B------:R2:W-:Y:S05]  /*30c0*/  STSM.16.M88.4 [R18], R24 ;  /* 0x0000001812007844 */ /* 0x0005ea0000000200 */
[----:B------:R-:W4:Y:S01]  /*30d0*/  MUFU.EX2 R40, R40 ;  /* 0x0000002800287308 */ /* 0x000f220000000800 */
[----:B0-----:R-:W-:-:S07]  /*30e0*/  FADD.FTZ R9, R55, R8 ;  /* 0x0000000837097221 */ /* 0x001fce0000010000 */
[----:B------:R-:W0:Y:S01]  /*30f0*/  MUFU.EX2 R37, R37 ;  /* 0x0000002500257308 */ /* 0x000e220000000800 */
[C---:B---3--:R-:W-:Y:S01]  /*3100*/  FADD.FTZ R8, R82.reuse, R11 ;  /* 0x0000000b52087221 */ /* 0x048fe20000010000 */
[----:B-1----:R-:W-:-:S06]  /*3110*/  F2FP.F16.F32.PACK_AB R12, R82, R33 ;  /* 0x00000021520c723e */ /* 0x002fcc00000000ff */
[----:B------:R-:W1:Y:S01]  /*3120*/  MUFU.EX2 R59, R59 ;  /* 0x0000003b003b7308 */ /* 0x000e620000000800 */
[----:B----4-:R-:W-:-:S07]  /*3130*/  FADD.FTZ R6, R40, R9 ;  /* 0x0000000928067221 */ /* 0x010fce0000010000 */
[----:B------:R-:W3:Y:S01]  /*3140*/  MUFU.EX2 R102, R102 ;  /* 0x0000006600667308 */ /* 0x000ee20000000800 */
[----:B0-----:R-:W-:-:S07]  /*3150*/  FADD.FTZ R11, R37, R8 ;  /* 0x00000008250b7221 */ /* 0x001fce0000010000 */
[----:B------:R-:W0:Y:S01]  /*3160*/  MUFU.EX2 R4, R4 ;  /* 0x0000000400047308 */ /* 0x000e220000000800 */
[----:B-1----:R-:W-:-:S07]  /*3170*/  FADD.FTZ R9, R59, R6 ;  /* 0x000000063b097221 */ /* 0x002fce0000010000 */
[----:B------:R-:W1:Y:S01]  /*3180*/  MUFU.EX2 R35, R35 ;  /* 0x0000002300237308 */ /* 0x000e620000000800 */
[C---:B---3--:R-:W-:Y:S01]  /*3190*/  FADD.FTZ R8, R102.reuse, R11 ;  /* 0x0000000b66087221 */ /* 0x048fe20000010000 */
[----:B------:R-:W-:Y:S02]  /*31a0*/  F2FP.F16.F32.PACK_AB R11, R55, R36 ;  /* 0x00000024370b723e */ /* 0x000fe400000000ff */
[----:B------:R-:W-:Y:S01]  /*31b0*/  F2FP.F16.F32.PACK_AB R14, R102, R37 ;  /* 0x00000025660e723e */ /* 0x000fe200000000ff */
[----:B------:R-:W-:-:S03]  /*31c0*/  IMAD.MOV.U32 R102, RZ, RZ, R135 ;  /* 0x000000ffff667224 */ /* 0x000fc600078e0087 */
[----:B------:R-:W3:Y:S01]  /*31d0*/  MUFU.EX2 R61, R52 ;  /* 0x00000034003d7308 */ /* 0x000ee20000000800 */
[----:B0-----:R-:W-:-:S07]  /*31e0*/  FADD.FTZ R6, R4, R9 ;  /* 0x0000000904067221 */ /* 0x001fce0000010000 */
[----:B------:R-:W0:Y:S01]  /*31f0*/  MUFU.EX2 R86, R86 ;  /* 0x0000005600567308 */ /* 0x000e220000000800 */
[----:B-1----:R-:W-:Y:S01]  /*3200*/  FADD.FTZ R9, R35, R8 ;  /* 0x0000000823097221 */ /* 0x002fe20000010000 */
[----:B------:R-:W-:Y:S01]  /*3210*/  F2FP.F16.F32.PACK_AB R8, R92, R7 ;  /* 0x000000075c08723e */ /* 0x000fe200000000ff */
[----:B------:R-:W-:-:S05]  /*3220*/  IMAD.MOV.U32 R92, RZ, RZ, R135 ;  /* 0x000000ffff5c7224 */ /* 0x000fca00078e0087 */
[----:B------:R-:W1:Y:S01]  /*3230*/  MUFU.EX2 R42, R42 ;  /* 0x0000002a002a7308 */ /* 0x000e620000000800 */
[C---:B---3--:R-:W-:Y:S01]  /*3240*/  FADD.FTZ R7, R61.reuse, R6 ;  /* 0x000000063d077221 */ /* 0x048fe20000010000 */
[----:B------:R-:W-:-:S06]  /*3250*/  F2FP.F16.F32.PACK_AB R15, R61, R4 ;  /* 0x000000043d0f723e */ /* 0x000fcc00000000ff */
[----:B------:R-:W3:Y:S01]  /*3260*/  MUFU.EX2 R39, R39 ;  /* 0x0000002700277308 */ /* 0x000ee20000000800 */
[C---:B0-----:R-:W-:Y:S01]  /*3270*/  FADD.FTZ R28, R86.reuse, R9 ;  /* 0x00000009561c7221 */ /* 0x041fe20000010000 */
[----:B------:R-:W-:Y:S02]  /*3280*/  F2FP.F16.F32.PACK_AB R9, R53, R20 ;  /* 0x000000143509723e */ /* 0x000fe400000000ff */
[----:B--2---:R-:W-:-:S03]  /*3290*/  F2FP.F16.F32.PACK_AB R24, R86, R35 ;  /* 0x000000235618723e */ /* 0x004fc600000000ff */
[----:B------:R0:W-:Y:S01]  /*32a0*/  STSM.16.M88.4 [R17], R8 ;  /* 0x0000000811007844 */ /* 0x0001e20000000200 */
[----:B------:R-:W2:Y:S01]  /*32b0*/  MUFU.EX2 R63, R63 ;  /* 0x0000003f003f7308 */ /* 0x000ea20000000800 */
[----:B-1----:R-:W-:-:S07]  /*32c0*/  FADD.FTZ R6, R42, R7 ;  /* 0x000000072a067221 */ /* 0x002fce0000010000 */
[----:B------:R-:W1:Y:S01]  /*32d0*/  MUFU.EX2 R104, R104 ;  /* 0x0000006800687308 */ /* 0x000e620000000800 */
[----:B---3--:R-:W-:-:S07]  /*32e0*/  FADD.FTZ R7, R39, R28 ;  /* 0x0000001c27077221 */ /* 0x008fce0000010000 */
[----:B------:R-:W3:Y:S01]  /*32f0*/  MUFU.EX2 R44, R44 ;  /* 0x0000002c002c7308 */ /* 0x000ee20000000800 */
[----:B--2---:R-:W-:-:S07]  /*3300*/  FADD.FTZ R13, R63, R6 ;  /* 0x000000063f0d7221 */ /* 0x004fce0000010000 */
[----:B------:R-:W2:Y:S01]  /*3310*/  MUFU.EX2 R41, R41 ;  /* 0x0000002900297308 */ /* 0x000ea20000000800 */
[C---:B-1----:R-:W-:Y:S01]  /*3320*/  FADD.FTZ R20, R104.reuse, R7 ;  /* 0x0000000768147221 */ /* 0x042fe20000010000 */
[----:B------:R-:W-:Y:S01]  /*3330*/  F2FP.F16.F32.PACK_AB R26, R104, R39 ;  /* 0x00000027681a723e */ /* 0x000fe200000000ff */
[----:B------:R-:W-:-:S05]  /*3340*/  IMAD.MOV.U32 R104, RZ, RZ, R135 ;  /* 0x000000ffff687224 */ /* 0x000fca00078e0087 */
[----:B------:R-:W1:Y:S01]  /*3350*/  MUFU.EX2 R65, R65 ;  /* 0x0000004100417308 */ /* 0x000e620000000800 */
[----:B---3--:R-:W-:Y:S01]  /*3360*/  FADD.FTZ R6, R44, R13 ;  /* 0x0000000d2c067221 */ /* 0x008fe20000010000 */
[----:B------:R-:W-:-:S05]  /*3370*/  F2FP.F16.F32.PACK_AB R13, R59, R40 ;  /* 0x000000283b0d723e */ /* 0x000fca00000000ff */
[----:B------:R3:W-:Y:S01]  /*3380*/  STSM.16.M88.4 [R16+0x27800], R12 ;  /* 0x0278000c10007844 */ /* 0x0007e20000000200 */
[----:B------:R-:W4:Y:S01]  /*3390*/  MUFU.EX2 R72, R72 ;  /* 0x0000004800487308 */ /* 0x000f220000000800 */
[----:B--2---:R-:W-:-:S07]  /*33a0*/  FADD.FTZ R27, R41, R20 ;  /* 0x00000014291b7221 */ /* 0x004fce0000010000 */
[----:B------:R-:W2:Y:S01]  /*33b0*/  MUFU.EX2 R74, R74 ;  /* 0x0000004a004a7308 */ /* 0x000ea20000000800 */
[----:B-1----:R-:W-:-:S07]  /*33c0*/  FADD.FTZ R25, R65, R6 ;  /* 0x0000000641197221 */ /* 0x002fce0000010000 */
[----:B------:R-:W1:Y:S01]  /*33d0*/  MUFU.EX2 R43, R43 ;  /* 0x0000002b002b7308 */ /* 0x000e620000000800 */
[C---:B----4-:R-:W-:Y:S01]  /*33e0*/  FADD.FTZ R6, R72.reuse, R27 ;  /* 0x0000001b48067221 */ /* 0x050fe20000010000 */
[----:B0-----:R-:W-:-:S06]  /*33f0*/  F2FP.F16.F32.PACK_AB R8, R72, R41 ;  /* 0x000000294808723e */ /* 0x001fcc00000000ff */
[----:B------:R-:W0:Y:S01]  /*3400*/  MUFU.EX2 R21, R64 ;  /* 0x0000004000157308 */ /* 0x000e220000000800 */
[----:B--2---:R-:W-:-:S07]  /*3410*/  FADD.FTZ R4, R74, R25 ;  /* 0x000000194a047221 */ /* 0x004fce0000010000 */
[----:B------:R-:W2:Y:S01]  /*3420*/  MUFU.EX2 R110, R110 ;  /* 0x0000006e006e7308 */ /* 0x000ea20000000800 */
[----:B-1----:R-:W-:-:S07]  /*3430*/  FADD.FTZ R27, R43, R6 ;  /* 0x000000062b1b7221 */ /* 0x002fce0000010000 */
[----:B------:R-:W1:Y:S01]  /*3440*/  MUFU.EX2 R94, R94 ;  /* 0x0000005e005e7308 */ /* 0x000e620000000800 */
[----:B0-----:R-:W-:-:S07]  /*3450*/  FADD.FTZ R25, R21, R4 ;  /* 0x0000000415197221 */ /* 0x001fce0000010000 */
[----:B------:R-:W0:Y:S01]  /*3460*/  MUFU.EX2 R47, R47 ;  /* 0x0000002f002f7308 */ /* 0x000e220000000800 */
[C---:B--2---:R-:W-:Y:S01]  /*3470*/  FADD.FTZ R6, R110.reuse, R27 ;  /* 0x0000001b6e067221 */ /* 0x044fe20000010000 */
[----:B------:R-:W-:Y:S02]  /*3480*/  F2FP.F16.F32.PACK_AB R27, R65, R44 ;  /* 0x0000002c411b723e */ /* 0x000fe400000000ff */
[----:B------:R-:W-:Y:S01]  /*3490*/  F2FP.F16.F32.PACK_AB R10, R110, R43 ;  /* 0x0000002b6e0a723e */ /* 0x000fe200000000ff */
[----:B------:R-:W-:-:S03]  /*34a0*/  IMAD.MOV.U32 R110, RZ, RZ, R135 ;  /* 0x000000ffff6e7224 */ /* 0x000fc600078e0087 */
[----:B------:R2:W4:Y:S01]  /*34b0*/  MUFU.EX2 R29, R96 ;  /* 0x00000060001d7308 */ /* 0x0005220000000800 */
[----:B-1----:R-:W-:-:S07]  /*34c0*/  FADD.FTZ R4, R94, R25 ;  /* 0x000000195e047221 */ /* 0x002fce0000010000 */
[----:B------:R-:W1:Y:S01]  /*34d0*/  MUFU.EX2 R80, R80 ;  /* 0x0000005000507308 */ /* 0x000e620000000800 */
[----:B0-----:R-:W-:Y:S01]  /*34e0*/  FADD.FTZ R25, R47, R6 ;  /* 0x000000062f197221 */ /* 0x001fe20000010000 */
[----:B--2---:R-:W-:-:S06]  /*34f0*/  IMAD.MOV.U32 R96, RZ, RZ, R135 ;  /* 0x000000ffff607224 */ /* 0x004fcc00078e0087 */
[----:B------:R-:W0:Y:S01]  /*3500*/  MUFU.EX2 R98, R98 ;  /* 0x0000006200627308 */ /* 0x000e220000000800 */
[C---:B----4-:R-:W-:Y:S01]  /*3510*/  FADD.FTZ R9, R29.reuse, R4 ;  /* 0x000000041d097221 */ /* 0x050fe20000010000 */
[----:B------:R-:W-:Y:S01]  /*3520*/  F2FP.F16.F32.PACK_AB R11, R29, R94 ;  /* 0x0000005e1d0b723e */ /* 0x000fe200000000ff */
[----:B------:R-:W-:-:S05]  /*3530*/  IMAD.MOV.U32 R94, RZ, RZ, R135 ;  /* 0x000000ffff5e7224 */ /* 0x000fca00078e0087 */
[----:B------:R-:W-:Y:S01]  /*3540*/  MUFU.EX2 R45, R45 ;  /* 0x0000002d002d7308 */ /* 0x000fe20000000800 */
[C---:B-1----:R-:W-:Y:S01]  /*3550*/  FADD.FTZ R6, R80.reuse, R25 ;  /* 0x0000001950067221 */ /* 0x042fe20000010000 */
[----:B------:R-:W-:Y:S02]  /*3560*/  F2FP.F16.F32.PACK_AB R25, R63, R42 ;  /* 0x0000002a3f19723e */ /* 0x000fe400000000ff */
[----:B---3--:R-:W-:-:S03]  /*3570*/  F2FP.F16.F32.PACK_AB R12, R80, R47 ;  /* 0x0000002f500c723e */ /* 0x008fc600000000ff */
[----:B------:R1:W-:Y:S01]  /*3580*/  STSM.16.M88.4 [R23], R24 ;  /* 0x0000001817007844 */ /* 0x0003e20000000200 */
[----:B------:R-:W2:Y:S01]  /*3590*/  MUFU.EX2 R76, R76 ;  /* 0x0000004c004c7308 */ /* 0x000ea20000000800 */
[----:B0-----:R-:W-:Y:S01]  /*35a0*/  FADD.FTZ R4, R98, R9 ;  /* 0x0000000962047221 */ /* 0x001fe20000010000 */
[----:B------:R-:W-:-:S05]  /*35b0*/  F2FP.F16.F32.PACK_AB R9, R21, R74 ;  /* 0x0000004a1509723e */ /* 0x000fca00000000ff */
[----:B------:R1:W-:Y:S01]  /*35c0*/  STSM.16.M88.4 [R18+0x6000], R8 ;  /* 0x0060000812007844 */ /* 0x0003e20000000200 */
[----:B------:R0:W3:Y:S08]  /*35d0*/  MUFU.EX2 R7, R100 ;  /* 0x0000006400077308 */ /* 0x0000f00000000800 */
[----:B------:R-:W-:Y:S01]  /*35e0*/  MUFU.EX2 R108, R108 ;  /* 0x0000006c006c7308 */ /* 0x000fe20000000800 */
[----:B--2---:R-:W-:Y:S01]  /*35f0*/  F2FP.F16.F32.PACK_AB R14, R76, R45 ;  /* 0x0000002d4c0e723e */ /* 0x004fe200000000ff */
[----:B------:R-:W-:Y:S01]  /*3600*/  FADD.FTZ R45, R45, R6 ;  /* 0x000000062d2d7221 */ /* 0x000fe20000010000 */
[----:B0-----:R-:W-:-:S03]  /*3610*/  IMAD.MOV.U32 R100, RZ, RZ, R135 ;  /* 0x000000ffff647224 */ /* 0x001fc600078e0087 */
[----:B------:R-:W-:Y:S02]  /*3620*/  FADD.FTZ R6, R76, R45 ;  /* 0x0000002d4c067221 */ /* 0x000fe40000010000 */
[----:B------:R0:W2:Y:S01]  /*3630*/  MUFU.EX2 R31, R106 ;  /* 0x0000006a001f7308 */ /* 0x0000a20000000800 */
[C---:B---3--:R-:W-:Y:S01]  /*3640*/  F2FP.F16.F32.PACK_AB R13, R7.reuse, R98 ;  /* 0x00000062070d723e */ /* 0x048fe200000000ff */
[----:B------:R-:W-:Y:S01]  /*3650*/  FADD.FTZ R21, R7, R4 ;  /* 0x0000000407157221 */ /* 0x000fe20000010000 */
[----:B------:R-:W-:Y:S01]  /*3660*/  MOV R98, R135 ;  /* 0x0000008700627202 */ /* 0x000fe20000000f00 */
[----:B0-----:R-:W-:Y:S01]  /*3670*/  IMAD.MOV.U32 R106, RZ, RZ, R135 ;  /* 0x000000ffff6a7224 */ /* 0x001fe200078e0087 */
[----:B--2---:R-:W-:Y:S01]  /*3680*/  F2FP.F16.F32.PACK_AB R15, R31, R108 ;  /* 0x0000006c1f0f723e */ /* 0x004fe200000000ff */
[----:B------:R-:W-:-:S04]  /*3690*/  FADD.FTZ R108, R108, R21 ;  /* 0x000000156c6c7221 */ /* 0x000fc80000010000 */
[----:B------:R1:W-:Y:S01]  /*36a0*/  STSM.16.M88.4 [R17+0x6000], R12 ;  /* 0x0060000c11007844 */ /* 0x0003e20000000200 */
[----:B------:R-:W-:Y:S01]  /*36b0*/  FADD.FTZ R7, R31, R108 ;  /* 0x0000006c1f077221 */ /* 0x000fe20000010000 */
[----:B------:R-:W-:Y:S01]  /*36c0*/  MOV R108, R135 ;  /* 0x00000087006c7202 */ /* 0x000fe20000000f00 */
[----:B------:R0:W-:Y:S06]  /*36d0*/  MEMBAR.ALL.CTA ;  /* 0x0000000000007992 */ /* 0x0001ec0000008000 */
[----:B0-----:R-:W0:Y:S02]  /*36e0*/  FENCE.VIEW.ASYNC.S ;  /* 0x00000000000073c6 */ /* 0x001e240000000000 */
[----:B0-----:R-:W-:Y:S01]  /*36f0*/  NOP ;  /* 0x0000000000007918 */ /* 0x001fe20000000000 */
[----:B------:R-:W-:Y:S05]  /*3700*/  @!P1 BRA `(.L_x_10177) ;  /* 0x0000002000a09947 */ /* 0x000fea0003800000 */
[----:B------:R-:W-:Y:S01]  /*3710*/  VIADD R4, R149, 0xfffffffe ;  /* 0xfffffffe95047836 */ /* 0x000fe20000000000 */
[----:B------:R-:W-:Y:S01]  /*3720*/  CS2R R134, SRZ ;  /* 0x0000000000867805 */ /* 0x000fe2000001ff00 */
[----:B-1----:R-:W-:Y:S01]  /*3730*/  IMAD.MOV.U32 R8, RZ, RZ, R5 ;  /* 0x000000ffff087224 */ /* 0x002fe200078e0005 */
[----:B------:R-:W-:Y:S01]  /*3740*/  CS2R R132, SRZ ;  /* 0x0000000000847805 */ /* 0x000fe2000001ff00 */
        /* <DEDUP_REMOVED lines=24> */
[----:B------:R-:W-:-:S06]  /*38d0*/  UMOV UR6, UR38 ;  /* 0x0000002600067c82 */ /* 0x000fcc0008000000 */
.L_x_10188:
[----:B------:R-:W-:Y:S01]  /*38e0*/  ISETP.NE.AND P2, PT, RZ, UR42, PT ;  /* 0x0000002aff007c0c */ /* 0x000fe2000bf45270 */
[----:B------:R-:W-:-:S04]  /*38f0*/  UISETP.NE.AND UP0, UPT, UR6, 0x1, UPT ;  /* 0x000000010600788c */ /* 0x000fc8000bf05270 */
[----:B------:R-:W-:-:S06]  /*3900*/  USEL UR7, URZ, 0x1, UP0 ;  /* 0x000000013f077887 */ /* 0x000fcc0008000000 */
[----:B------:R-:W-:Y:S02]  /*3910*/  LOP3.LUT R2, R10, UR7, RZ, 0x3c, !PT ;  /* 0x000000070a027c12 */ /* 0x000fe4000f8e3cff */
[----:B------:R-:W-:Y:S05]  /*3920*/  @P2 BRA `(.L_x_10178) ;  /* 0x0000000000342947 */ /* 0x000fea0003800000 */
[----:B------:R-:W-:Y:S05]  /*3930*/  @!P0 BRA `(.L_x_10179) ;  /* 0x0000000000048947 */ /* 0x000fea0003800000 */
[----:B------:R-:W-:Y:S01]  /*3940*/  BPT.TRAP 0x1 ;  /* 0x000000040000795c */ /* 0x000fe20000300000 */
.L_x_10179:
[----:B------:R-:W-:Y:S01]  /*3950*/  UIADD3 UR7, UR6, 0x1, URZ ;  /* 0x0000000106077890 */ /* 0x000fe2000fffe03f */
[----:B------:R-:W-:-:S03]  /*3960*/  SHF.L.U32 R0, R2, 0x1f, RZ ;  /* 0x0000001f02007819 */ /* 0x000fc600000006ff */
[----:B------:R-:W-:-:S04]  /*3970*/  UISETP.NE.AND UP0, UPT, UR7, 0x2, UPT ;  /* 0x000000020700788c */ /* 0x000fc8000bf05270 */
[----:B------:R-:W-:-:S04]  /*3980*/  USEL UR7, UR7, URZ, UP0 ;  /* 0x0000003f07077287 */ /* 0x000fc80008000000 */
[----:B------:R-:W-:-:S09]  /*3990*/  ULEA UR7, UR7, UR40, 0x3 ;  /* 0x0000002807077291 */ /* 0x000fd2000f8e183f */
[----:B------:R0:W1:Y:S01]  /*39a0*/  SYNCS.PHASECHK.TRANS64.TRYWAIT P1, [UR7+0x2d830], R0 ;  /* 0x02d83000ff0075a7 */ /* 0x0000620008020147 */
[----:B------:R-:W-:Y:S05]  /*39b0*/  @!P0 BRA `(.L_x_10180) ;  /* 0x0000000000048947 */ /* 0x000fea0003800000 */
[----:B------:R-:W-:Y:S01]  /*39c0*/  BPT.TRAP 0x1 ;  /* 0x000000040000795c */ /* 0x000fe20000300000 */
.L_x_10180:
[----:B-1----:R-:W-:Y:S05]  /*39d0*/  @P1 BRA `(.L_x_10178) ;  /* 0x0000000000081947 */ /* 0x002fea0003800000 */
[----:B------:R-:W1:Y:S02]  /*39e0*/  SYNCS.PHASECHK.TRANS64.TRYWAIT P1, [UR7+0x2d830], R0 ;  /* 0x02d83000ff0075a7 */ /* 0x000e640008020147 */
[----:B-1----:R-:W-:Y:S05]  /*39f0*/  @!P1 BRA `(.L_x_10181) ;  /* 0x0000009400e09947 */ /* 0x002fea0003800000 */
.L_x_10178:
[----:B-1----:R-:W1:Y:S01]  /*3a00*/  S2R R3, SR_TID.X ;  /* 0x0000000000037919 */ /* 0x002e620000002100 */
[----:B------:R-:W-:Y:S01]  /*3a10*/  UIADD3 UR38, UR6, 0x1, URZ ;  /* 0x0000000106267890 */ /* 0x000fe2000fffe03f */
[----:B------:R-:W-:Y:S01]  /*3a20*/  UMOV UR32, UR4 ;  /* 0x0000000400207c82 */ /* 0x000fe20008000000 */
[----:B------:R-:W-:Y:S02]  /*3a30*/  UMOV UR33, UR5 ;  /* 0x0000000500217c82 */ /* 0x000fe40008000000 */
[----:B------:R-:W-:Y:S01]  /*3a40*/  UISETP.NE.AND UP0, UPT, UR38, 0x2, UPT ;  /* 0x000000022600788c */ /* 0x000fe2000bf05270 */
[----:B------:R-:W-:Y:S01]  /*3a50*/  UMOV UR35, 0x80000020 ;  /* 0x8000002000237882 */ /* 0x000fe20000000000 */
[----:B------:R-:W-:Y:S02]  /*3a60*/  UMOV UR11, 0x80000020 ;  /* 0x80000020000b7882 */ /* 0x000fe40000000000 */
[----:B------:R-:W-:Y:S01]  /*3a70*/  USEL UR38, UR38, URZ, UP0 ;  /* 0x0000003f26267287 */ /* 0x000fe20008000000 */
[----:B------:R-:W-:Y:S01]  /*3a80*/  UMOV UR15, 0x80000020 ;  /* 0x80000020000f7882 */ /* 0x000fe20000000000 */
[----:B------:R-:W-:-:S02]  /*3a90*/  UMOV UR19, 0x80000020 ;  /* 0x8000002000137882 */ /* 0x000fc40000000000 */
[----:B------:R-:W-:Y:S01]  /*3aa0*/  UIMAD UR34, UR38, 0x600, UR28 ;  /* 0x00000600262278a4 */ /* 0x000fe2000f8e021c */
[----:B------:R-:W-:Y:S01]  /*3ab0*/  UMOV UR23, 0x80000020 ;  /* 0x8000002000177882 */ /* 0x000fe20000000000 */
[----:B------:R-:W-:Y:S02]  /*3ac0*/  UMOV UR27, 0x80000020 ;  /* 0x80000020001b7882 */ /* 0x000fe40000000000 */
[----:B------:R-:W-:Y:S02]  /*3ad0*/  UIADD3 UR10, UR34, 0x2, URZ ;  /* 0x00000002220a7890 */ /* 0x000fe4000fffe03f */
[----:B------:R-:W-:Y:S02]  /*3ae0*/  UIADD3 UR14, UR34, 0x200, URZ ;  /* 0x00000200220e7890 */ /* 0x000fe4000fffe03f */
[----:B------:R-:W-:Y:S02]  /*3af0*/  UIADD3 UR18, UR34, 0x202, URZ ;  /* 0x0000020222127890 */ /* 0x000fe4000fffe03f */
[----:B------:R-:W-:-:S02]  /*3b00*/  UIADD3 UR22, UR34, 0x400, URZ ;  /* 0x0000040022167890 */ /* 0x000fc4000fffe03f */
[----:B------:R-:W-:Y:S01]  /*3b10*/  UIADD3 UR26, UR34, 0x402, URZ ;  /* 0x00000402221a7890 */ /* 0x000fe2000fffe03f */
[----:B-1----:R-:W-:-:S05]  /*3b20*/  SHF.R.U32.HI R3, RZ, 0x7, R3 ;  /* 0x00000007ff037819 */ /* 0x002fca0000011603 */
[----:B0-----:R-:W-:-:S05]  /*3b30*/  VIADD R0, R3, 0x8 ;  /* 0x0000000803007836 */ /* 0x001fca0000000000 */
[----:B------:R0:W-:Y:S06]  /*3b40*/  BAR.SYNC.DEFER_BLOCKING R0, 0x100 ;  /* 0x000400000000751d */ /* 0x0001ec0000010000 */
        /* <DEDUP_REMOVED lines=21> */
.L_x_10183:
[----:B------:R-:W-:Y:S01]  /*3ca0*/  ULEA UR7, UR6, UR40, 0x3 ;  /* 0x0000002806077291 */ /* 0x000fe2000f8e183f */
[----:B------:R-:W-:-:S08]  /*3cb0*/  SHF.L.U32 R0, R10, 0x1f, RZ ;  /* 0x0000001f0a007819 */ /* 0x000fd000000006ff */
[----:B------:R0:W1:Y:S01]  /*3cc0*/  SYNCS.PHASECHK.TRANS64.TRYWAIT P1, [UR7+0x2d850], R0 ;  /* 0x02d85000ff0075a7 */ /* 0x0000620008020147 */
[----:B------:R-:W-:Y:S05]  /*3cd0*/  @!P0 BRA `(.L_x_10184) ;  /* 0x0000000000048947 */ /* 0x000fea0003800000 */
[----:B------:R-:W-:Y:S01]  /*3ce0*/  BPT.TRAP 0x1 ;  /* 0x000000040000795c */ /* 0x000fe20000300000 */
.L_x_10184:
[----:B-1----:R-:W-:Y:S05]  /*3cf0*/  @P1 BRA `(.L_x_10182) ;  /* 0x0000000000081947 */ /* 0x002fea0003800000 */
[----:B------:R-:W1:Y:S02]  /*3d00*/  SYNCS.PHASECHK.TRANS64.TRYWAIT P1, [UR7+0x2d850], R0 ;  /* 0x02d85000ff0075a7 */ /* 0x000e640008020147 */
[----:B-1----:R-:W-:Y:S05]  /*3d10*/  @!P1 BRA `(.L_x_10185) ;  /* 0x0000009400309947 */ /* 0x002fea0003800000 */
.L_x_10182:
[----:B------:R-:W-:Y:S01]  /*3d20*/  UIADD3 UR7, UR40, 0x400, URZ ;  /* 0x0000040028077890 */ /* 0x000fe2000fffe03f */
[----:B------:R-:W-:Y:S01]  /*3d30*/  WARPGROUP.ARRIVE ;  /* 0x00000000000079c5 */ /* 0x000fe20000000000 */
[----:B------:R-:W-:-:S05]  /*3d40*/  ULOP3.LUT UR10, UR39, 0x10000, URZ, 0xfc, !UPT ;  /* 0x00010000270a7892 */ /* 0x000fca000f8efc3f */
[----:B------:R-:W1:Y:S01]  /*3d50*/  S2R R5, SR_TID.X ;  /* 0x0000000000057919 */ /* 0x000e620000002100 */
[----:B------:R-:W-:Y:S01]  /*3d60*/  USHF.R.U32.HI UR7, URZ, 0x4, UR7 ;  /* 0x000000043f077899 */ /* 0x000fe20008011607 */
[----:B------:R-:W-:Y:S01]  /*3d70*/  UMOV UR33, 0x40000040 ;  /* 0x4000004000217882 */ /* 0x000fe20000000000 */
[----:B------:R-:W-:Y:S02]  /*3d80*/  UMOV UR35, 0x80000020 ;  /* 0x8000002000237882 */ /* 0x000fe40000000000 */
[----:B------:R-:W-:Y:S01]  /*3d90*/  ULOP3.LUT UR7, UR7, 0x3fff, URZ, 0xc0, !UPT ;  /* 0x00003fff07077892 */ /* 0x000fe2000f8ec03f */
[----:B------:R-:W-:-:S03]  /*3da0*/  UMOV UR32, UR10 ;  /* 0x0000000a00207c82 */ /* 0x000fc60008000000 */
[----:B------:R-:W-:-:S04]  /*3db0*/  ULOP3.LUT UR7, UR7, 0x2000000, URZ, 0xfc, !UPT ;  /* 0x0200000007077892 */ /* 0x000fc8000f8efc3f */
[----:B------:R-:W-:-:S07]  /*3dc0*/  UIMAD UR7, UR6, 0x600, UR7 ;  /* 0x00000600060778a4 */ /* 0x000fce000f8e0207 */
[----:B------:R-:W-:Y:S02]  /*3dd0*/  UMOV UR34, UR7 ;  /* 0x0000000700227c82 */ /* 0x000fe40008000000 */
[----:B------:R-:W-:Y:S01]  /*3de0*/  HGMMA.64x96x16.F32 R88, gdesc[UR32].tnspB, R88, gsb0 ;  /* 0x41600000205879f0 */ /* 0x000fe20008000858 */
[----:B------:R-:W-:Y:S02]  /*3df0*/  UIADD3 UR32, UR10, 0x2, URZ ;  /* 0x000000020a207890 */ /* 0x000fe4000fffe03f */
[----:B------:R-:W-:Y:S01]  /*3e00*/  UIADD3 UR34, UR7, 0x40, URZ ;  /* 0x0000004007227890 */ /* 0x000fe2000fffe03f */
[----:B------:R-:W-:Y:S01]  /*3e10*/  UMOV UR33, 0x40000040 ;  /* 0x4000004000217882 */ /* 0x000fe20000000000 */
[----:B------:R-:W-:Y:S01]  /*3e20*/  UMOV UR35, 0x80000020 ;  /* 0x8000002000237882 */ /* 0x000fe20000000000 */
[----:B-1----:R-:W-:Y:S02]  /*3e30*/  SHF.R.U32.HI R3, RZ, 0x7, R5 ;  /* 0x00000007ff037819 */ /* 0x002fe40000011605 */
        /* <DEDUP_REMOVED lines=52> */
.L_x_10186:
[----:B0-----:R-:W-:Y:S01]  /*4180*/  FMNMX.FTZ R0, R24, R9, !PT ;  /* 0x0000000918007209 */ /* 0x001fe20007810000 */
[----:B------:R-:W-:-:S03]  /*4190*/  ULEA UR7, UR38, UR40, 0x3 ;  /* 0x0000002826077291 */ /* 0x000fc6000f8e183f */
[----:B------:R-:W-:Y:S01]  /*41a0*/  FMNMX.FTZ R3, R25, R0, !PT ;  /* 0x0000000019037209 */ /* 0x000fe20007810000 */
[----:B------:R-:W-:Y:S01]  /*41b0*/  UIADD3 UR7, UR7, 0x2d840, URZ ;  /* 0x0002d84007077890 */ /* 0x000fe2000fffe03f */
[----:B------:R-:W-:-:S03]  /*41c0*/  FMNMX.FTZ R0, R26, R8, !PT ;  /* 0x000000081a007209 */ /* 0x000fc60007810000 */
[----:B------:R-:W-:Y:S01]  /*41d0*/  UPRMT UR7, UR41, 0x654, UR7 ;  /* 0x0000065429077896 */ /* 0x000fe20008000007 */
[----:B------:R-:W-:Y:S02]  /*41e0*/  FMNMX.FTZ R5, R27, R0, !PT ;  /* 0x000000001b057209 */ /* 0x000fe40007810000 */
[----:B------:R-:W-:Y:S02]  /*41f0*/  FMNMX.FTZ R0, R28, R3, !PT ;  /* 0x000000031c007209 */ /* 0x000fe40007810000 */
[----:B------:R-:W-:Y:S02]  /*4200*/  FMNMX.FTZ R10, R30, R5, !PT ;  /* 0x000000051e0a7209 */ /* 0x000fe40007810000 */
[----:B------:R-:W-:Y:S02]  /*4210*/  FMNMX.FTZ R3, R29, R0, !PT ;  /* 0x000000001d037209 */ /* 0x000fe40007810000 */
[----:B------:R-:W-:Y:S01]  /*4220*/  FMNMX.FTZ R5, R31, R10, !PT ;  /* 0x0000000a1f057209 */ /* 0x000fe20007810000 */
[----:B------:R-:W-:Y:S01]  /*4230*/  SYNCS.ARRIVE.TRANS64.RED.A1T0 RZ, [UR7], RZ ;  /* 0x000000ffffff79a7 */ /* 0x000fe20008100407 */
        /* <DEDUP_REMOVED lines=67> */
[-C--:B------:R-:W-:Y:S01]  /*4670*/  FFMA.FTZ R13, R28, R3.reuse, -R10 ;  /* 0x000000031c0d7223 */ /* 0x080fe2000001080a */
[C---:B------:R-:W-:Y:S01]  /*4680*/  FADD.FTZ R8, -R5.reuse, R8 ;  /* 0x0000000805087221 */ /* 0x040fe20000010100 */
[-C--:B------:R-:W-:Y:S01]  /*4690*/  FMUL.FTZ R28, R5, R3.reuse ;  /* 0x00000003051c7220 */ /* 0x080fe20000410000 */
[-CC-:B------:R-:W-:Y:S01]  /*46a0*/  FFMA.FTZ R11, R24, R3.reuse, -R10.reuse ;  /* 0x00000003180b7223 */ /* 0x180fe2000001080a */
[-CC-:B------:R-:W-:Y:S01]  /*46b0*/  FFMA.FTZ R12, R25, R3.reuse, -R10.reuse ;  /* 0x00000003190c7223 */ /* 0x180fe2000001080a */
        /* <DEDUP_REMOVED lines=19> */
[-C--:B------:R-:W-:Y:S01]  /*47f0*/  FFMA.FTZ R53, R64, R3.reuse, -R10 ;  /* 0x0000000340357223 */ /* 0x080fe2000001080a */
[-C--:B------:R-:W-:Y:S01]  /*4800*/  FFMA.FTZ R29, R26, R3.reuse, -R28 ;  /* 0x000000031a1d7223 */ /* 0x080fe2000001081c */
        /* <DEDUP_REMOVED lines=45> */
[----:B------:R-:W-:-:S07]  /*4ae0*/  FFMA.FTZ R83, R83, R3, -R28 ;  /* 0x0000000353537223 */ /* 0x000fce000001081c */
        /* <DEDUP_REMOVED lines=22> */
[----:B------:R-:W-:Y:S01]  /*4c50*/  MUFU.EX2 R24, R24 ;  /* 0x0000001800187308 */ /* 0x000fe20000000800 */
[----:B--2---:R-:W-:-:S07]  /*4c60*/  FADD.FTZ R79, R21, R6 ;  /* 0x00000006154f7221 */ /* 0x004fce0000010000 */
        /* <DEDUP_REMOVED lines=9> */
[----:B------:R-:W1:Y:S08]  /*4d00*/  MUFU.EX2 R27, R27 ;  /* 0x0000001b001b7308 */ /* 0x000e700000000800 */
[----:B------:R-:W2:Y:S08]  /*4d10*/  MUFU.EX2 R36, R36 ;  /* 0x0000002400247308 */ /* 0x000eb00000000800 */
[----:B------:R3:W-:Y:S08]  /*4d20*/  MUFU.EX2 R74, R62 ;  /* 0x0000003e004a7308 */ /* 0x0007f00000000800 */
[----:B------:R-:W4:Y:S01]  /*4d30*/  MUFU.EX2 R43, R43 ;  /* 0x0000002b002b7308 */ /* 0x000f220000000800 */
[----:B---3--:R-:W-:-:S04]  /*4d40*/  FADD.FTZ R62, R24, R79 ;  /* 0x0000004f183e7221 */ /* 0x008fc80000010000 */
[----:B------:R-:W-:Y:S01]  /*4d50*/  FADD.FTZ R79, R25, R62 ;  /* 0x0000003e194f7221 */ /* 0x000fe20000010000 */
[----:B0-----:R-:W-:Y:S02]  /*4d60*/  FADD.FTZ R62, R80, R7 ;  /* 0x00000007503e7221 */ /* 0x001fe40000010000 */
[----:B------:R-:W0:Y:S01]  /*4d70*/  MUFU.EX2 R37, R37 ;  /* 0x0000002500257308 */ /* 0x000e220000000800 */
[----:B------:R-:W-:Y:S01]  /*4d80*/  FADD.FTZ R6, R32, R79 ;  /* 0x0000004f20067221 */ /* 0x000fe20000010000 */
[----:B-1----:R-:W-:-:S03]  /*4d90*/  FADD.FTZ R62, R27, R62 ;  /* 0x0000003e1b3e7221 */ /* 0x002fc60000010000 */
[----:B------:R-:W-:-:S03]  /*4da0*/  FADD.FTZ R7, R33, R6 ;  /* 0x0000000621077221 */ /* 0x000fc60000010000 */
[----:B------:R-:W1:Y:S01]  /*4db0*/  MUFU.EX2 R34, R34 ;  /* 0x0000002200227308 */ /* 0x000e620000000800 */
[----:B--2---:R-:W-:Y:S01]  /*4dc0*/  FADD.FTZ R6, R36, R7 ;  /* 0x0000000724067221 */ /* 0x004fe20000010000 */
[----:B----4-:R-:W-:-:S06]  /*4dd0*/  FADD.FTZ R7, R43, R62 ;  /* 0x0000003e2b077221 */ /* 0x010fcc0000010000 */
[----:B------:R-:W2:Y:S01]  /*4de0*/  MUFU.EX2 R40, R40 ;  /* 0x0000002800287308 */ /* 0x000ea20000000800 */
[----:B0-----:R-:W-:-:S07]  /*4df0*/  FADD.FTZ R79, R37, R6 ;  /* 0x00000006254f7221 */ /* 0x001fce0000010000 */
[----:B------:R-:W0:Y:S01]  /*4e00*/  MUFU.EX2 R42, R42 ;  /* 0x0000002a002a7308 */ /* 0x000e220000000800 */
[----:B-1----:R-:W-:-:S07]  /*4e10*/  FADD.FTZ R7, R34, R7 ;  /* 0x0000000722077221 */ /* 0x002fce0000010000 */
[----:B------:R-:W1:Y:S01]  /*4e20*/  MUFU.EX2 R41, R41 ;  /* 0x0000002900297308 */ /* 0x000e620000000800 */
[----:B--2---:R-:W-:-:S07]  /*4e30*/  FADD.FTZ R6, R40, R79 ;  /* 0x0000004f28067221 */ /* 0x004fce0000010000 */
[----:B------:R-:W2:Y:S08]  /*4e40*/  MUFU.EX2 R35, R35 ;  /* 0x0000002300237308 */ /* 0x000eb00000000800 */
[----:B------:R-:W3:Y:S08]  /*4e50*/  MUFU.EX2 R44, R44 ;  /* 0x0000002c002c7308 */ /* 0x000ef00000000800 */
[----:B------:R-:W4:Y:S08]  /*4e60*/  MUFU.EX2 R39, R39 ;  /* 0x0000002700277308 */ /* 0x000f300000000800 */
[----:B------:R-:W5:Y:S08]  /*4e70*/  MUFU.EX2 R45, R45 ;  /* 0x0000002d002d7308 */ /* 0x000f700000000800 */
[----:B------:R-:W5:Y:S08]  /*4e80*/  MUFU.EX2 R54, R54 ;  /* 0x0000003600367308 */ /* 0x000f700000000800 */
[----:B------:R-:W5:Y:S08]  /*4e90*/  MUFU.EX2 R48, R48 ;  /* 0x0000003000307308 */ /* 0x000f700000000800 */
[----:B------:R0:W5:Y:S08]  /*4ea0*/  MUFU.EX2 R67, R46 ;  /* 0x0000002e00437308 */ /* 0x0001700000000800 */
[----:B------:R1:W-:Y:S01]  /*4eb0*/  MUFU.EX2 R71, R30 ;  /* 0x0000001e00477308 */ /* 0x0003e20000000800 */
[-CC-:B0-----:R-:W-:Y:S01]  /*4ec0*/  FFMA.FTZ R46, R86, R3.reuse, -R28.reuse ;  /* 0x00000003562e7223 */ /* 0x181fe2000001081c */
[----:B------:R-:W-:-:S06]  /*4ed0*/  FFMA.FTZ R28, R87, R3, -R28 ;  /* 0x00000003571c7223 */ /* 0x000fcc000001081c */
[----:B------:R-:W0:Y:S01]  /*4ee0*/  MUFU.EX2 R49, R49 ;  /* 0x0000003100317308 */ /* 0x000e220000000800 */
[----:B-1----:R-:W-:Y:S01]  /*4ef0*/  FADD.FTZ R30, R42, R7 ;  /* 0x000000072a1e7221 */ /* 0x002fe20000010000 */
[----:B------:R-:W-:-:S03]  /*4f00*/  FADD.FTZ R7, R41, R6 ;  /* 0x0000000629077221 */ /* 0x000fc60000010000 */
[----:B--2---:R-:W-:Y:S01]  /*4f10*/  FADD.FTZ R30, R35, R30 ;  /* 0x0000001e231e7221 */ /* 0x004fe20000010000 */
[----:B---3--:R-:W-:Y:S02]  /*4f20*/  FADD.FTZ R6, R44, R7 ;  /* 0x000000072c067221 */ /* 0x008fe40000010000 */
[----:B------:R-:W1:Y:S01]  /*4f30*/  MUFU.EX2 R52, R52 ;  /* 0x0000003400347308 */ /* 0x000e620000000800 */
[----:B----4-:R-:W-:-:S07]  /*4f40*/  FADD.FTZ R7, R39, R30 ;  /* 0x0000001e27077221 */ /* 0x010fce0000010000 */
[----:B------:R-:W2:Y:S08]  /*4f50*/  MUFU.EX2 R75, R63 ;  /* 0x0000003f004b7308 */ /* 0x000eb00000000800 */
[----:B------:R-:W3:Y:S08]  /*4f60*/  MUFU.EX2 R53, R53 ;  /* 0x0000003500357308 */ /* 0x000ef00000000800 */
[----:B------:R5:W-:Y:S08]  /*4f70*/  MUFU.EX2 R63, R47 ;  /* 0x0000002f003f7308 */ /* 0x000bf00000000800 */
[----:B------:R-:W4:Y:S01]  /*4f80*/  MUFU.EX2 R70, R66 ;  /* 0x0000004200467308 */ /* 0x000f220000000800 */
[----:B-----5:R-:W-:Y:S01]  /*4f90*/  FADD.FTZ R47, R45, R6 ;  /* 0x000000062d2f7221 */ /* 0x020fe20000010000 */
[----:B------:R-:W-:-:S03]  /*4fa0*/  FADD.FTZ R6, R54, R7 ;  /* 0x0000000736067221 */ /* 0x000fc60000010000 */
[----:B------:R-:W-:Y:S01]  /*4fb0*/  FADD.FTZ R30, R48, R47 ;  /* 0x0000002f301e7221 */ /* 0x000fe20000010000 */
[----:B------:R-:W-:Y:S02]  /*4fc0*/  FADD.FTZ R7, R67, R6 ;  /* 0x0000000643077221 */ /* 0x000fe40000010000 */
[----:B------:R-:W5:Y:S01]  /*4fd0*/  MUFU.EX2 R56, R56 ;  /* 0x0000003800387308 */ /* 0x000f620000000800 */
[----:B0-----:R-:W-:Y:S01]  /*4fe0*/  FADD.FTZ R47, R49, R30 ;  /* 0x0000001e312f7221 */ /* 0x001fe20000010000 */
[----:B------:R-:W-:-:S03]  /*4ff0*/  FADD.FTZ R6, R74, R7 ;  /* 0x000000074a067221 */ /* 0x000fc60000010000 */
[----:B-1----:R-:W-:Y:S01]  /*5000*/  FADD.FTZ R30, R52, R47 ;  /* 0x0000002f341e7221 */ /* 0x002fe20000010000 */
[----:B--2---:R-:W-:Y:S02]  /*5010*/  FADD.FTZ R7, R75, R6 ;  /* 0x000000064b077221 */ /* 0x004fe40000010000 */
[----:B------:R-:W0:Y:S01]  /*5020*/  MUFU.EX2 R57, R57 ;  /* 0x0000003900397308 */ /* 0x000e220000000800 */
[----:B---3--:R-:W-:Y:S01]  /*5030*/  FADD.FTZ R47, R53, R30 ;  /* 0x0000001e352f7221 */ /* 0x008fe20000010000 */
[----:B----4-:R-:W-:-:S04]  /*5040*/  FADD.FTZ R6, R70, R7 ;  /* 0x0000000746067221 */ /* 0x010fc80000010000 */
[----:B------:R-:W-:Y:S02]  /*5050*/  FADD.FTZ R6, R71, R6 ;  /* 0x0000000647067221 */ /* 0x000fe40000010000 */
[----:B------:R-:W1:Y:S01]  /*5060*/  MUFU.EX2 R60, R60 ;  /* 0x0000003c003c7308 */ /* 0x000e620000000800 */
[----:B-----5:R-:W-:Y:S01]  /*5070*/  FADD.FTZ R30, R56, R47 ;  /* 0x0000002f381e7221 */ /* 0x020fe20000010000 */
        /* <DEDUP_REMOVED lines=39> */
.L_x_10187:
[----:B------:R-:W-:Y:S01]  /*52f0*/  ULEA UR6, UR6, UR40, 0x3 ;  /* 0x0000002806067291 */ /* 0x000fe2000f8e183f */
[----:B------:R-:W-:Y:S01]  /*5300*/  F2FP.F16.F32.PACK_AB R28, R12, R11 ;  /* 0x0000000b0c1c723e */ /* 0x000fe200000000ff */
[----:B------:R-:W-:Y:S01]  /*5310*/  FMUL.FTZ R88, R88, R9 ;  /* 0x0000000958587220 */ /* 0x000fe20000410000 */
[----:B------:R-:W-:Y:S01]  /*5320*/  F2FP.F16.F32.PACK_AB R30, R14, R13 ;  /* 0x0000000d0e1e723e */ /* 0x000fe200000000ff */
        /* <DEDUP_REMOVED lines=14> */
[----:B------:R-:W-:Y:S01]  /*5410*/  SYNCS.ARRIVE.TRANS64.RED.A1T0 RZ, [UR6], RZ ;  /* 0x000000ffffff79a7 */ /* 0x000fe20008100406 */
[----:B------:R-:W-:Y:S01]  /*5420*/  F2FP.F16.F32.PACK_AB R25, R80, R26 ;  /* 0x0000001a5019723e */ /* 0x000fe200000000ff */
[----:B------:R-:W-:Y:S01]  /*5430*/  STSM.16.M88.4 [R16+0x21800], R28 ;  /* 0x0218001c10007844 */ /* 0x000fe20000000200 */
[----:B------:R-:W-:Y:S01]  /*5440*/  F2FP.F16.F32.PACK_AB R26, R36, R33 ;  /* 0x00000021241a723e */ /* 0x000fe200000000ff */
[----:B------:R-:W-:Y:S01]  /*5450*/  UMOV UR6, UR38 ;  /* 0x0000002600067c82 */ /* 0x000fe20008000000 */
[----:B------:R-:W-:Y:S01]  /*5460*/  F2FP.F16.F32.PACK_AB R27, R43, R27 ;  /* 0x0000001b2b1b723e */ /* 0x000fe200000000ff */
[----:B------:R0:W-:Y:S01]  /*5470*/  STSM.16.M88.4 [R22], R12 ;  /* 0x0000000c16007844 */ /* 0x0001e20000000200 */
[----:B------:R-:W-:Y:S01]  /*5480*/  F2FP.F16.F32.PACK_AB R33, R42, R34 ;  /* 0x000000222a21723e */ /* 0x000fe200000000ff */
[----:B------:R-:W-:Y:S01]  /*5490*/  FMUL.FTZ R100, R100, R9 ;  /* 0x0000000964647220 */ /* 0x000fe20000410000 */
[----:B------:R-:W-:Y:S01]  /*54a0*/  F2FP.F16.F32.PACK_AB R32, R40, R37 ;  /* 0x000000252820723e */ /* 0x000fe200000000ff */
[----:B------:R1:W-:Y:S01]  /*54b0*/  STSM.16.M88.4 [R18], R24 ;  /* 0x0000001812007844 */ /* 0x0003e20000000200 */
[----:B------:R-:W-:Y:S01]  /*54c0*/  F2FP.F16.F32.PACK_AB R34, R44, R41 ;  /* 0x000000292c22723e */ /* 0x000fe200000000ff */
[----:B------:R-:W-:Y:S01]  /*54d0*/  FMUL.FTZ R101, R101, R9 ;  /* 0x0000000965657220 */ /* 0x000fe20000410000 */
        /* <DEDUP_REMOVED lines=26> */
[----:B-1----:R-:W-:Y:S01]  /*5680*/  F2FP.F16.F32.PACK_AB R24, R72, R69 ;  /* 0x000000454818723e */ /* 0x002fe200000000ff */
[----:B------:R-:W-:Y:S01]  /*5690*/  FMUL.FTZ R124, R124, R9 ;  /* 0x000000097c7c7220 */ /* 0x000fe20000410000 */
[----:B------:R-:W-:Y:S01]  /*56a0*/  F2FP.F16.F32.PACK_AB R25, R51, R50 ;  /* 0x000000323319723e */ /* 0x000fe200000000ff */
[----:B------:R2:W-:Y:S01]  /*56b0*/  STSM.16.M88.4 [R18+0x6000], R28 ;  /* 0x0060001c12007844 */ /* 0x0005e20000000200 */
[----:B------:R-:W-:Y:S01]  /*56c0*/  F2FP.F16.F32.PACK_AB R26, R10, R73 ;  /* 0x000000490a1a723e */ /* 0x000fe200000000ff */
[-C--:B------:R-:W-:Y:S01]  /*56d0*/  FMUL.FTZ R125, R125, R9.reuse ;  /* 0x000000097d7d7220 */ /* 0x080fe20000410000 */
[----:B------:R-:W-:Y:S01]  /*56e0*/  F2FP.F16.F32.PACK_AB R27, R47, R46 ;  /* 0x0000002e2f1b723e */ /* 0x000fe200000000ff */
[-C--:B------:R-:W-:Y:S01]  /*56f0*/  FMUL.FTZ R128, R128, R9.reuse ;  /* 0x0000000980807220 */ /* 0x080fe20000410000 */
[----:B------:R-:W-:Y:S01]  /*5700*/  ISETP.GT.AND P1, PT, R4, RZ, PT ;  /* 0x000000ff0400720c */ /* 0x000fe20003f24270 */
[-C--:B------:R-:W-:Y:S01]  /*5710*/  FMUL.FTZ R129, R129, R9.reuse ;  /* 0x0000000981817220 */ /* 0x080fe20000410000 */
[-C--:B------:R-:W-:Y:S01]  /*5720*/  FMUL.FTZ R132, R132, R9.reuse ;  /* 0x0000000984847220 */ /* 0x080fe20000410000 */
[----:B------:R2:W-:Y:S01]  /*5730*/  STSM.16.M88.4 [R17+0x6000], R24 ;  /* 0x0060001811007844 */ /* 0x0005e20000000200 */
[----:B------:R-:W-:Y:S01]  /*5740*/  FMUL.FTZ R133, R133, R9 ;  /* 0x0000000985857220 */ /* 0x000fe20000410000 */
[-C--:B------:R-:W-:Y:S01]  /*5750*/  FMUL.FTZ R90, R90, R8.reuse ;  /* 0x000000085a5a7220 */ /* 0x080fe20000410000 */
        /* <DEDUP_REMOVED lines=32> */
[----:B------:R-:W-:Y:S01]  /*5960*/  IMAD.MOV.U32 R9, RZ, RZ, R0 ;  /* 0x000000ffff097224 */ /* 0x000fe200078e0000 */
[----:B0-----:R-:W-:Y:S01]  /*5970*/  NOP ;  /* 0x0000000000007918 */ /* 0x001fe20000000000 */
[----:B--2---:R-:W-:Y:S05]  /*5980*/  @P1 BRA `(.L_x_10188) ;  /* 0xffffffdc00d41947 */ /* 0x004fea000383ffff */
.L_x_10177:
[----:B------:R-:W-:Y:S06]  /*5990*/  BAR.ARV 0x8, 0x200 ;  /* 0x0208000000007b1d */ /* 0x000fec0000002000 */
[----:B------:R-:W-:Y:S05]  /*59a0*/  @!P0 BRA `(.L_x_10189) ;  /* 0x0000000000048947 */ /* 0x000fea0003800000 */
[----:B------:R-:W-:Y:S01]  /*59b0*/  BPT.TRAP 0x1 ;  /* 0x000000040000795c */ /* 0x000fe20000300000 */
.L_x_10189:
[----:B------:R-:W-:Y:S01]  /*59c0*/  ULEA UR4, UR38, UR40, 0x3 ;  /* 0x0000002826047291 */ /* 0x000fe2000f8e183f */
[----:B------:R-:W-:-:S08]  /*59d0*/  SHF.L.U32 R4, R2, 0x1f, RZ ;  /* 0x0000001f02047819 */ /* 0x000fd000000006ff */
[----:B------:R0:W2:Y:S01]  /*59e0*/  SYNCS.PHASECHK.TRANS64.TRYWAIT P1, [UR4+0x2d850], R4 ;  /* 0x02d85004ff0075a7 */ /* 0x0000a20008020144 */
[----:B------:R-:W-:Y:S05]  /*59f0*/  @!P0 BRA `(.L_x_10190) ;  /* 0x0000000000048947 */ /* 0x000fea0003800000 */
[----:B------:R-:W-:Y:S01]  /*5a00*/  BPT.TRAP 0x1 ;  /* 0x000000040000795c */ /* 0x000fe20000300000 */
.L_x_10190:
[----:B--2---:R-:W-:Y:S05]  /*5a10*/  @P1 BRA `(.L_x_10191) ;  /* 0x0000000000081947 */ /* 0x004fea0003800000 */
[----:B------:R-:W2:Y:S02]  /*5a20*/  SYNCS.PHASECHK.TRANS64.TRYWAIT P1, [UR4+0x2d850], R4 ;  /* 0x02d85004ff0075a7 */ /* 0x000ea40008020144 */
[----:B--2---:R-:W-:Y:S05]  /*5a30*/  @!P1 BRA `(.L_x_10192) ;  /* 0x0000007800009947 */ /* 0x004fea0003800000 */
.L_x_10191:
[----:B------:R-:W-:Y:S01]  /*5a40*/  UIADD3 UR40, UR40, 0x400, URZ ;  /* 0x0000040028287890 */ /* 0x000fe2000fffe03f */
[----:B------:R-:W-:Y:S01]  /*5a50*/  WARPGROUP.ARRIVE ;  /* 0x00000000000079c5 */ /* 0x000fe20000000000 */
[----:B------:R-:W-:Y:S01]  /*5a60*/  ULOP3.LUT UR39, UR39, 0x10000, URZ, 0xfc, !UPT ;  /* 0x0001000027277892 */ /* 0x000fe2000f8efc3f */
[----:B-1----:R-:W1:Y:S01]  /*5a70*/  SHFL.BFLY PT, R9, R6, 0x2, 0x1f ;  /* 0x0c401f0006097f89 */ /* 0x002e6200000e0000 */
[----:B------:R-:W-:Y:S01]  /*5a80*/  USHF.R.U32.HI UR40, URZ, 0x4, UR40 ;  /* 0x000000043f287899 */ /* 0x000fe20008011628 */
[----:B------:R-:W-:Y:S01]  /*5a90*/  IMAD.MOV.U32 R45, RZ, RZ, RZ ;  /* 0x000000ffff2d7224 */ /* 0x000fe200078e00ff */
[----:B------:R-:W-:Y:S01]  /*5aa0*/  UMOV UR9, 0x40000040 ;  /* 0x4000004000097882 */ /* 0x000fe20000000000 */
[----:B------:R-:W-:Y:S01]  /*5ab0*/  UMOV UR11, 0x80000020 ;  /* 0x80000020000b7882 */ /* 0x000fe20000000000 */
[----:B------:R-:W-:Y:S01]  /*5ac0*/  ULOP3.LUT UR40, UR40, 0x3fff, URZ, 0xc0, !UPT ;  /* 0x00003fff28287892 */ /* 0x000fe2000f8ec03f */
[----:B0-----:R-:W0:Y:S01]  /*5ad0*/  SHFL.BFLY PT, R4, R7, 0x2, 0x1f ;  /* 0x0c401f0007047f89 */ /* 0x001e2200000e0000 */
[----:B------:R-:W-:Y:S01]  /*5ae0*/  UMOV UR8, UR39 ;  /* 0x0000002700087c82 */ /* 0x000fe20008000000 */
[----:B------:R-:W-:Y:S01]  /*5af0*/  IMAD.MOV.U32 R28, RZ, RZ, -0x800000 ;  /* 0xff800000ff1c7424 */ /* 0x000fe200078e00ff */
[----:B------:R-:W-:Y:S01]  /*5b00*/  ULOP3.LUT UR5, UR40, 0x2000000, URZ, 0xfc, !UPT ;  /* 0x0200000028057892 */ /* 0x000fe2000f8efc3f */
[----:B------:R-:W-:-:S03]  /*5b10*/  IMAD.MOV.U32 R29, RZ, RZ, -0x800000 ;  /* 0xff800000ff1d7424 */ /* 0x000fc600078e00ff */
[----:B------:R-:W-:-:S07]  /*5b20*/  UIMAD UR5, UR38, 0x600, UR5 ;  /* 0x00000600260578a4 */ /* 0x000fce000f8e0205 */
[----:B------:R-:W-:Y:S02]  /*5b30*/  UMOV UR10, UR5 ;  /* 0x00000005000a7c82 */ /* 0x000fe40008000000 */
[----:B------:R-:W-:Y:S01]  /*5b40*/  HGMMA.64x96x16.F32 R88, gdesc[UR8].tnspB, R88, gsb0 ;  /* 0x41600000085879f0 */ /* 0x000fe20008000858 */
[----:B------:R-:W-:Y:S01]  /*5b50*/  UIADD3 UR8, UR39, 0x2, URZ ;  /* 0x0000000227087890 */ /* 0x000fe2000fffe03f */
[----:B-1----:R-:W-:Y:S01]  /*5b60*/  FADD.FTZ R9, R9, R6 ;  /* 0x0000000609097221 */ /* 0x002fe20000010000 */
[----:B------:R-:W-:Y:S01]  /*5b70*/  UIADD3 UR10, UR5, 0x40, URZ ;  /* 0x00000040050a7890 */ /* 0x000fe2000fffe03f */
[----:B------:R-:W-:Y:S01]  /*5b80*/  UMOV UR9, 0x40000040 ;  /* 0x4000004000097882 */ /* 0x000fe20000000000 */
[----:B------:R-:W-:Y:S01]  /*5b90*/  UMOV UR11, 0x80000020 ;  /* 0x80000020000b7882 */ /* 0x000fe20000000000 */
[----:B0-----:R-:W-:Y:S02]  /*5ba0*/  FADD.FTZ R8, R4, R7 ;  /* 0x0000000704087221 */ /* 0x001fe40000010000 */
        /* <DEDUP_REMOVED lines=65> */
.L_x_10193:
        /* <DEDUP_REMOVED lines=55> */
[----:B------:R-:W-:Y:S01]  /*6330*/  VIADD R145, R145, 0x1 ;  /* 0x0000000191917836 */ /* 0x000fe20000000000 */
[----:B------:R-:W-:Y:S01]  /*6340*/  LOP3.LUT R2, R2, UR4, RZ, 0x3c, !PT ;  /* 0x0000000402027c12 */ /* 0x000fe2000f8e3cff */
[----:B------:R-:W-:-:S12]  /*6350*/  USEL UR38, UR38, URZ, UP0 ;  /* 0x0000003f26267287 */ /* 0x000fd80008000000 */
.L_x_10169:
[----:B------:R-:W0:Y:S08]  /*6360*/  S2UR UR41, SR_CgaCtaId ;  /* 0x00000000002979c3 */ /* 0x000e300000008800 */
[----:B------:R-:W-:Y:S06]  /*6370*/  BAR.SYNC.DEFER_BLOCKING 0x5, 0x200 ;  /* 0x0148000000007b1d */ /* 0x000fec0000010000 */
[----:B------:R-:W-:Y:S01]  /*6380*/  UMOV UR40, 0x400 ;  /* 0x0000040000287882 */ /* 0x000fe20000000000 */
[----:B------:R-:W-:Y:S01]  /*6390*/  BSSY B0, `(.L_x_10194) ;  /* 0x00001a0000007945 */ /* 0x000fe20003800000 */
[----:B0-----:R-:W-:-:S09]  /*63a0*/  ULEA UR40, UR41, UR40, 0x18 ;  /* 0x0000002829287291 */ /* 0x001fd2000f8ec03f */
[----:B------:R-:W0:Y:S01]  /*63b0*/  LDS.128 R32, [UR40+0x2d8d0] ;  /* 0x02d8d028ff207984 */ /* 0x000e220008000c00 */
[----:B------:R-:W-:Y:S06]  /*63c0*/  BAR.ARV 0x4, 0x200 ;  /* 0x0108000000007b1d */ /* 0x000fec0000002000 */
[----:B------:R-:W-:Y:S05]  /*63d0*/  @P0 BRA `(.L_x_10195) ;  /* 0x00000010001c0947 */ /* 0x000fea0003800000 */
[----:B------:R-:W1:Y:S08]  /*63e0*/  S2UR UR6, SR_SWINHI ;  /* 0x00000000000679c3 */ /* 0x000e700000002f00 */
[----:B------:R-:W-:Y:S01]  /*63f0*/  BAR.SYNC.DEFER_BLOCKING 0x1, 0x180 ;  /* 0x0046000000007b1d */ /* 0x000fe20000010000 */
[----:B------:R-:W-:Y:S02]  /*6400*/  F2FP.F16.F32.PACK_AB R6, R51, R6 ;  /* 0x000000063306723e */ /* 0x000fe400000000ff */
[----:B------:R-:W-:-:S03]  /*6410*/  F2FP.F16.F32.PACK_AB R26, R39, R26 ;  /* 0x0000001a271a723e */ /* 0x000fc600000000ff */
[----:B------:R-:W-:Y:S01]  /*6420*/  UMOV UR4, UR40 ;  /* 0x0000002800047c82 */ /* 0x000fe20008000000 */
[----:B-1----:R-:W-:Y:S01]  /*6430*/  UMOV UR5, UR6 ;  /* 0x0000000600057c82 */ /* 0x002fe20008000000 */
[----:B------:R-:W-:Y:S02]  /*6440*/  IMAD.U32 R20, RZ, RZ, UR4 ;  /* 0x00000004ff147e24 */ /* 0x000fe4000f8e00ff */
[----:B------:R-:W-:Y:S01]  /*6450*/  IMAD.U32 R21, RZ, RZ, UR5 ;  /* 0x00000005ff157e24 */ /* 0x000fe2000f8e00ff */
[----:B------:R-:W-:Y:S01]  /*6460*/  ULDC.64 UR4, c[0x0][0xc08] ;  /* 0x0003020000047ab9 */ /* 0x000fe20000000a00 */
[----:B------:R-:W-:-:S03]  /*6470*/  IMAD.WIDE R4, R152, 0x2, R20 ;  /* 0x0000000298047825 */ /* 0x000fc600078e0214 */
[C---:B------:R-:W-:Y:S02]  /*6480*/  IADD3 R75, P4, R4.reuse, 0x20, RZ ;  /* 0x00000020044b7810 */ /* 0x040fe40007f9e0ff */
[C---:B------:R-:W-:Y:S02]  /*6490*/  IADD3 R77, P3, R4.reuse, 0x3000, RZ ;  /* 0x00003000044d7810 */ /* 0x040fe40007f7e0ff */
[----:B------:R-:W-:Y:S01]  /*64a0*/  LOP3.LUT R9, R4, 0x180, RZ, 0xc0, !PT ;  /* 0x0000018004097812 */ /* 0x000fe200078ec0ff */
[--C-:B------:R-:W-:Y:S01]  /*64b0*/  IMAD.X R15, RZ, RZ, R5.reuse, P4 ;  /* 0x000000ffff0f7224 */ /* 0x100fe200020e0605 */
[----:B------:R-:W-:Y:S01]  /*64c0*/  LOP3.LUT R12, R75, 0x180, RZ, 0xc0, !PT ;  /* 0x000001804b0c7812 */ /* 0x000fe200078ec0ff */
[----:B------:R-:W-:Y:S01]  /*64d0*/  IMAD.X R13, RZ, RZ, R5, P3 ;  /* 0x000000ffff0d7224 */ /* 0x000fe200018e0605 */
[----:B0-----:R-:W-:Y:S02]  /*64e0*/  LOP3.LUT R32, R77, 0x180, RZ, 0xc0, !PT ;  /* 0x000001804d207812 */ /* 0x001fe400078ec0ff */
[----:B------:R-:W-:-:S02]  /*64f0*/  SHF.R.U64 R9, R9, 0x3, RZ ;  /* 0x0000000309097819 */ /* 0x000fc400000012ff */
[----:B------:R-:W-:Y:S02]  /*6500*/  SHF.R.U64 R12, R12, 0x3, RZ ;  /* 0x000000030c0c7819 */ /* 0x000fe400000012ff */
[C---:B------:R-:W-:Y:S02]  /*6510*/  IADD3 R79, P2, R4.reuse, 0x3020, RZ ;  /* 0x00003020044f7810 */ /* 0x040fe40007f5e0ff */
[C---:B------:R-:W-:Y:S02]  /*6520*/  IADD3 R81, P1, R4.reuse, 0x6000, RZ ;  /* 0x0000600004517810 */ /* 0x040fe40007f3e0ff */
[----:B------:R-:W-:Y:S02]  /*6530*/  IADD3 R72, P0, R4, 0x6020, RZ ;  /* 0x0000602004487810 */ /* 0x000fe40007f1e0ff */
[----:B------:R-:W-:Y:S02]  /*6540*/  SHF.R.U64 R32, R32, 0x3, RZ ;  /* 0x0000000320207819 */ /* 0x000fe400000012ff */
[----:B------:R-:W-:Y:S01]  /*6550*/  LOP3.LUT R4, R9, R4, RZ, 0x3c, !PT ;  /* 0x0000000409047212 */ /* 0x000fe200078e3cff */
[--C-:B------:R-:W-:Y:S01]  /*6560*/  IMAD.X R9, RZ, RZ, R5.reuse, P1 ;  /* 0x000000ffff097224 */ /* 0x100fe200008e0605 */
[----:B------:R-:W-:Y:S01]  /*6570*/  LOP3.LUT R14, R12, R75, RZ, 0x3c, !PT ;  /* 0x0000004b0c0e7212 */ /* 0x000fe200078e3cff */
[----:B------:R-:W-:Y:S01]  /*6580*/  IMAD.X R25, RZ, RZ, R5, P0 ;  /* 0x000000ffff197224 */ /* 0x000fe200000e0605 */
[----:B------:R-:W-:-:S02]  /*6590*/  LOP3.LUT R12, R32, R77, RZ, 0x3c, !PT ;  /* 0x0000004d200c7212 */ /* 0x000fc400078e3cff */
[----:B------:R-:W-:Y:S02]  /*65a0*/  MOV R32, R4 ;  /* 0x0000000400207202 */ /* 0x000fe40000000f00 */
[----:B------:R-:W-:Y:S02]  /*65b0*/  IADD3.X R11, RZ, R5, RZ, P2, !PT ;  /* 0x00000005ff0b7210 */ /* 0x000fe400017fe4ff */
[----:B------:R-:W-:Y:S02]  /*65c0*/  F2FP.F16.F32.PACK_AB R4, R8, R7 ;  /* 0x000000070804723e */ /* 0x000fe400000000ff */
[----:B------:R-:W-:Y:S02]  /*65d0*/  F2FP.F16.F32.PACK_AB R5, R24, R63 ;  /* 0x0000003f1805723e */ /* 0x000fe400000000ff */
[----:B------:R-:W-:Y:S01]  /*65e0*/  LOP3.LUT R8, R79, 0x180, RZ, 0xc0, !PT ;  /* 0x000001804f087812 */ /* 0x000fe200078ec0ff */
[----:B------:R-:W0:Y:S01]  /*65f0*/  LDC.64 R62, c[0x0][0xc00] ;  /* 0x00030000ff3e7b82 */ /* 0x000e220000000a00 */
[----:B------:R-:W-:-:S02]  /*6600*/  LOP3.LUT R24, R81, 0x180, RZ, 0xc0, !PT ;  /* 0x0000018051187812 */ /* 0x000fc400078ec0ff */
[----:B------:R-:W-:Y:S02]  /*6610*/  LOP3.LUT R51, R72, 0x180, RZ, 0xc0, !PT ;  /* 0x0000018048337812 */ /* 0x000fe400078ec0ff */
[----:B------:R-:W-:Y:S02]  /*6620*/  SHF.R.U64 R8, R8, 0x3, RZ ;  /* 0x0000000308087819 */ /* 0x000fe400000012ff */
[----:B------:R-:W-:Y:S02]  /*6630*/  SHF.R.U64 R24, R24, 0x3, RZ ;  /* 0x0000000318187819 */ /* 0x000fe400000012ff */
[----:B------:R-:W-:Y:S02]  /*6640*/  F2FP.F16.F32.PACK_AB R7, R10, R73 ;  /* 0x000000490a07723e */ /* 0x000fe400000000ff */
[----:B------:R-:W-:Y:S02]  /*6650*/  SHF.R.U64 R51, R51, 0x3, RZ ;  /* 0x0000000333337819 */ /* 0x000fe400000012ff */
[----:B------:R-:W-:Y:S01]  /*6660*/  LOP3.LUT R10, R8, R79, RZ, 0x3c, !PT ;  /* 0x0000004f080a7212 */ /* 0x000fe200078e3cff */
[----:B------:R1:W-:Y:S01]  /*6670*/  STSM.16.M88.4 [R32], R4 ;  /* 0x0000000420007844 */ /* 0x0003e20000000200 */
[----:B------:R-:W-:-:S02]  /*6680*/  LOP3.LUT R8, R24, R81, RZ, 0x3c, !PT ;  /* 0x0000005118087212 */ /* 0x000fc400078e3cff */
[----:B------:R-:W-:Y:S02]  /*6690*/  LOP3.LUT R24, R51, R72, RZ, 0x3c, !PT ;  /* 0x0000004833187212 */ /* 0x000fe400078e3cff */
[----:B------:R-:W-:Y:S02]  /*66a0*/  MOV R72, R10 ;  /* 0x0000000a00487202 */ /* 0x000fe40000000f00 */
[----:B------:R-:W-:Y:S02]  /*66b0*/  MOV R51, R8 ;  /* 0x0000000800337202 */ /* 0x000fe40000000f00 */
[----:B------:R-:W-:Y:S02]  /*66c0*/  MOV R74, R14 ;  /* 0x0000000e004a7202 */ /* 0x000fe40000000f00 */
[----:B------:R-:W-:Y:S02]  /*66d0*/  F2FP.F16.F32.PACK_AB R8, R48, R31 ;  /* 0x0000001f3008723e */ /* 0x000fe400000000ff */
[----:B------:R-:W-:-:S02]  /*66e0*/  F2FP.F16.F32.PACK_AB R9, R70, R71 ;  /* 0x000000474609723e */ /* 0x000fc400000000ff */
[----:B------:R-:W-:Y:S02]  /*66f0*/  F2FP.F16.F32.PACK_AB R10, R49, R30 ;  /* 0x0000001e310a723e */ /* 0x000fe400000000ff */
[----:B------:R-:W-:Y:S01]  /*6700*/  F2FP.F16.F32.PACK_AB R11, R68, R69 ;  /* 0x00000045440b723e */ /* 0x000fe200000000ff */
[----:B------:R-:W2:Y:S01]  /*6710*/  LDC.64 R30, c[0x0][0xc00] ;  /* 0x00030000ff1e7b82 */ /* 0x000ea20000000a00 */
[----:B------:R-:W-:Y:S02]  /*6720*/  MOV R73, R12 ;  /* 0x0000000c00497202 */ /* 0x000fe40000000f00 */
[----:B------:R-:W-:Y:S01]  /*6730*/  F2FP.F16.F32.PACK_AB R12, R46, R43 ;  /* 0x0000002b2e0c723e */ /* 0x000fe200000000ff */
[----:B------:R3:W-:Y:S01]  /*6740*/  STSM.16.M88.4 [R74], R8 ;  /* 0x000000084a007844 */ /* 0x0007e20000000200 */
[----:B------:R-:W-:Y:S02]  /*6750*/  F2FP.F16.F32.PACK_AB R13, R66, R67 ;  /* 0x00000043420d723e */ /* 0x000fe400000000ff */
[----:B------:R-:W-:-:S02]  /*6760*/  F2FP.F16.F32.PACK_AB R14, R47, R44 ;  /* 0x0000002c2f0e723e */ /* 0x000fc400000000ff */
[----:B------:R-:W-:Y:S02]  /*6770*/  F2FP.F16.F32.PACK_AB R15, R64, R65 ;  /* 0x00000041400f723e */ /* 0x000fe400000000ff */
[----:B-1----:R-:W-:Y:S02]  /*6780*/  MOV R32, R24 ;  /* 0x0000001800207202 */ /* 0x002fe40000000f00 */
[----:B------:R-:W-:Y:S01]  /*6790*/  F2FP.F16.F32.PACK_AB R4, R42, R37 ;  /* 0x000000252a04723e */ /* 0x000fe200000000ff */
[----:B------:R-:W-:Y:S01]  /*67a0*/  STSM.16.M88.4 [R73], R12 ;  /* 0x0000000c49007844 */ /* 0x000fe20000000200 */
[----:B------:R-:W-:Y:S02]  /*67b0*/  F2FP.F16.F32.PACK_AB R5, R60, R61 ;  /* 0x0000003d3c05723e */ /* 0x000fe400000000ff */
[----:B------:R-:W-:Y:S02]  /*67c0*/  F2FP.F16.F32.PACK_AB R6, R41, R36 ;  /* 0x000000242906723e */ /* 0x000fe400000000ff */
[----:B------:R-:W-:-:S02]  /*67d0*/  F2FP.F16.F32.PACK_AB R7, R58, R59 ;  /* 0x0000003b3a07723e */ /* 0x000fc400000000ff */
[----:B------:R-:W-:Y:S02]  /*67e0*/  F2FP.F16.F32.PACK_AB R24, R38, R27 ;  /* 0x0000001b2618723e */ /* 0x000fe400000000ff */
[----:B------:R-:W-:Y:S01]  /*67f0*/  F2FP.F16.F32.PACK_AB R25, R56, R57 ;  /* 0x000000393819723e */ /* 0x000fe200000000ff */
[----:B------:R1:W-:Y:S01]  /*6800*/  STSM.16.M88.4 [R72], R4 ;  /* 0x0000000448007844 */ /* 0x0003e20000000200 */
[----:B------:R-:W-:Y:S01]  /*6810*/  F2FP.F16.F32.PACK_AB R27, R54, R55 ;  /* 0x00000037361b723e */ /* 0x000fe200000000ff */
[----:B--2---:R-:W-:Y:S01]  /*6820*/  IMAD.WIDE R30, R136, 0x4, R30 ;  /* 0x00000004881e7825 */ /* 0x004fe200078e021e */
[----:B---3--:R-:W-:Y:S02]  /*6830*/  F2FP.F16.F32.PACK_AB R8, R40, R3 ;  /* 0x000000032808723e */ /* 0x008fe400000000ff */
[----:B------:R-:W-:Y:S01]  /*6840*/  F2FP.F16.F32.PACK_AB R9, R52, R53 ;  /* 0x000000353409723e */ /* 0x000fe200000000ff */
[----:B------:R2:W-:Y:S01]  /*6850*/  STSM.16.M88.4 [R51], R24 ;  /* 0x0000001833007844 */ /* 0x0005e20000000200 */
[----:B------:R-:W-:Y:S01]  /*6860*/  F2FP.F16.F32.PACK_AB R10, R45, R0 ;  /* 0x000000002d0a723e */ /* 0x000fe200000000ff */
[----:B------:R-:W-:Y:S01]  /*6870*/  IMAD.MOV.U32 R3, RZ, RZ, RZ ;  /* 0x000000ffff037224 */ /* 0x000fe200078e00ff */
[----:B------:R-:W-:Y:S01]  /*6880*/  F2FP.F16.F32.PACK_AB R11, R135, R50 ;  /* 0x00000032870b723e */ /* 0x000fe200000000ff */
[----:B------:R-:W3:Y:S01]  /*6890*/  LDC R0, c[0x0][0xbe8] ;  /* 0x0002fa00ff007b82 */ /* 0x000ee20000000800 */
[----:B------:R-:W-:-:S02]  /*68a0*/  ISETP.NE.U32.AND P2, PT, RZ, UR4, PT ;  /* 0x00000004ff007c0c */ /* 0x000fc4000bf45070 */
[----:B0-----:R-:W-:Y:S01]  /*68b0*/  ISETP.NE.U32.AND P0, PT, R62, RZ, PT ;  /* 0x000000ff3e00720c */ /* 0x001fe20003f05070 */
[----:B------:R2:W-:Y:S04]  /*68c0*/  STSM.16.M88.4 [R32], R8 ;  /* 0x0000000820007844 */ /* 0x0005e80000000200 */
[----:B------:R-:W-:Y:S01]  /*68d0*/  BAR.SYNC.DEFER_BLOCKING 0x1, 0x180 ;  /* 0x0046000000007b1d */ /* 0x000fe20000010000 */
[----:B------:R-:W-:Y:S02]  /*68e0*/  ISETP.NE.AND.EX P2, PT, RZ, UR5, PT, P2 ;  /* 0x00000005ff007c0c */ /* 0x000fe4000bf45320 */
[----:B------:R-:W-:-:S11]  /*68f0*/  ISETP.NE.AND.EX P0, PT, R63, RZ, PT, P0 ;  /* 0x000000ff3f00720c */ /* 0x000fd60003f05300 */
[C---:B-1----:R-:W-:Y:S01]  /*6900*/  @P2 LEA R4, P3, R136.reuse, UR4, 0x2 ;  /* 0x0000000488042c11 */ /* 0x042fe2000f8610ff */
[----:B------:R-:W-:Y:S02]  /*6910*/  ULDC UR4, c[0x0][0xa88] ;  /* 0x0002a20000047ab9 */ /* 0x000fe40000000800 */
[----:B------:R-:W-:Y:S01]  /*6920*/  IMAD.U32 R7, RZ, RZ, UR4 ;  /* 0x00000004ff077e24 */ /* 0x000fe2000f8e00ff */
[----:B------:R-:W-:Y:S01]  /*6930*/  @P2 LEA.HI.X R5, R136, UR5, R141, 0x2, P3 ;  /* 0x0000000588052c11 */ /* 0x000fe200098f148d */
[----:B------:R2:W5:Y:S01]  /*6940*/  @P0 LDG.E R3, desc[UR36][R30.64] ;  /* 0x000000241e030981 */ /* 0x000562000c1e1900 */
[----:B---3--:R-:W-:Y:S01]  /*6950*/  ISETP.NE.AND P1, PT, R0, 0x1, PT ;  /* 0x000000010000780c */ /* 0x008fe20003f25270 */
[----:B------:R-:W-:Y:S02]  /*6960*/  IMAD R15, R139, 0xc0, R150 ;  /* 0x000000c08b0f7824 */ /* 0x000fe400078e0296 */
[----:B------:R2:W5:Y:S10]  /*6970*/  @P2 LDG.E R7, desc[UR36][R4.64] ;  /* 0x0000002404072981 */ /* 0x000574000c1e1900 */
[----:B------:R-:W0:Y:S08]  /*6980*/  @P1 LDC R12, c[0x0][0xbec] ;  /* 0x0002fb00ff0c1b82 */ /* 0x000e300000000800 */
[----:B------:R-:W1:Y:S01]  /*6990*/  @P1 LDC R13, c[0x0][0xbf0] ;  /* 0x0002fc00ff0d1b82 */ /* 0x000e620000000800 */
[----:B--2---:R-:W-:Y:S05]  /*69a0*/  @P2 BRA `(.L_x_10196) ;  /* 0x0000000000102947 */ /* 0x004fea0003800000 */
[----:B------:R-:W-:Y:S05]  /*69b0*/  @!P0 BRA `(.L_x_10196) ;  /* 0x00000000000c8947 */ /* 0x000fea0003800000 */
[----:B------:R-:W2:Y:S04]  /*69c0*/  LDG.E R4, desc[UR36][R30.64] ;  /* 0x000000241e047981 */ /* 0x000ea8000c1e1900 */
[----:B-----5:R-:W2:Y:S02]  /*69d0*/  LDG.E R7, desc[UR36][R30.64+0x4] ;  /* 0x000004241e077981 */ /* 0x020ea4000c1e1900 */
[----:B--2---:R-:W-:-:S07]  /*69e0*/  IMAD.IADD R7, R7, 0x1, -R4 ;  /* 0x0000000107077824 */ /* 0x004fce00078e0a04 */
.L_x_10196:
[----:B------:R-:W-:Y:S01]  /*69f0*/  SHF.R.S32.HI R32, RZ, 0x1f, R138 ;  /* 0x0000001fff207819 */ /* 0x000fe2000001148a */
[----:B0-----:R-:W-:Y:S01]  /*6a00*/  @P1 IMAD.HI.U32 R4, R15, R12, RZ ;  /* 0x0000000c0f041227 */ /* 0x001fe200078e00ff */
[----:B------:R-:W-:Y:S01]  /*6a10*/  ULDC.64 UR4, c[0x0][0xb90] ;  /* 0x0002e40000047ab9 */ /* 0x000fe20000000a00 */
[--C-:B-----5:R-:W-:Y:S01]  /*6a20*/  SHF.R.S32.HI R31, RZ, 0x1f, R3.reuse ;  /* 0x0000001fff1f7819 */ /* 0x120fe20000011403 */
[----:B------:R-:W0:Y:S01]  /*6a30*/  @P1 LDC R53, c[0x0][0xbec] ;  /* 0x0002fb00ff351b82 */ /* 0x000e220000000800 */
[----:B------:R-:W-:Y:S01]  /*6a40*/  IMAD R5, R32, UR4, RZ ;  /* 0x0000000420057c24 */ /* 0x000fe2000f8e02ff */
[----:B------:R-:W-:Y:S01]  /*6a50*/  SEL R141, R141, RZ, !P0 ;  /* 0x000000ff8d8d7207 */ /* 0x000fe20004000000 */
[----:B------:R-:W-:Y:S01]  /*6a60*/  IMAD.MOV.U32 R30, RZ, RZ, R3 ;  /* 0x000000ffff1e7224 */ /* 0x000fe200078e0003 */
[----:B------:R-:W-:Y:S01]  /*6a70*/  SEL R49, R136, RZ, !P0 ;  /* 0x000000ff88317207 */ /* 0x000fe20004000000 */
[----:B------:R-:W-:Y:S01]  /*6a80*/  IMAD.MOV.U32 R9, RZ, RZ, R15 ;  /* 0x000000ffff097224 */ /* 0x000fe200078e000f */
[----:B-1----:R-:W-:Y:S01]  /*6a90*/  @P1 SHF.R.U32.HI R9, RZ, R13, R4 ;  /* 0x0000000dff091219 */ /* 0x002fe20000011604 */
[C---:B------:R-:W-:Y:S01]  /*6aa0*/  IMAD R13, R138.reuse, UR5, R5 ;  /* 0x000000058a0d7c24 */ /* 0x040fe2000f8e0205 */
[----:B------:R-:W-:Y:S01]  /*6ab0*/  ULDC.64 UR6, c[0x0][0xa80] ;  /* 0x0002a00000067ab9 */ /* 0x000fe20000000a00 */
[----:B------:R-:W-:Y:S01]  /*6ac0*/  IMAD.WIDE.U32 R4, R138, UR4, R30 ;  /* 0x000000048a047c25 */ /* 0x000fe2000f8e001e */
[----:B------:R-:W-:-:S03]  /*6ad0*/  ULDC.64 UR4, c[0x0][0xb98] ;  /* 0x0002e60000047ab9 */ /* 0x000fc60000000a00 */
[----:B------:R-:W-:Y:S01]  /*6ae0*/  IMAD R11, R144, 0x20, R137 ;  /* 0x00000020900b7824 */ /* 0x000fe200078e0289 */
[----:B------:R-:W-:Y:S01]  /*6af0*/  IADD3 R5, R5, R13, RZ ;  /* 0x0000000d05057210 */ /* 0x000fe20007ffe0ff */
[----:B------:R-:W-:Y:S01]  /*6b00*/  IMAD R6, R141, UR4, RZ ;  /* 0x000000048d067c24 */ /* 0x000fe2000f8e02ff */
[----:B------:R-:W-:Y:S01]  /*6b10*/  SHF.R.S32.HI R13, RZ, 0x1f, R9 ;  /* 0x0000001fff0d7819 */ /* 0x000fe20000011409 */
[----:B------:R-:W-:-:S04]  /*6b20*/  IMAD.WIDE R20, R11, 0x2, R20 ;  /* 0x000000020b147825 */ /* 0x000fc800078e0214 */
[----:B------:R-:W-:Y:S01]  /*6b30*/  IMAD.MOV R11, RZ, RZ, -R9 ;  /* 0x000000ffff0b7224 */ /* 0x000fe200078e0a09 */
[C---:B------:R-:W-:Y:S01]  /*6b40*/  IADD3 R25, P6, R20.reuse, 0x3000, RZ ;  /* 0x0000300014197810 */ /* 0x040fe20007fde0ff */
[----:B------:R-:W-:Y:S01]  /*6b50*/  IMAD.WIDE.U32 R4, R49, UR4, R4 ;  /* 0x0000000431047c25 */ /* 0x000fe2000f8e0004 */
[----:B------:R-:W-:Y:S02]  /*6b60*/  IADD3 R37, P4, R20, 0x6000, RZ ;  /* 0x0000600014257810 */ /* 0x000fe40007f9e0ff */
[----:B------:R-:W-:Y:S01]  /*6b70*/  LOP3.LUT R24, R25, 0x180, RZ, 0xc0, !PT ;  /* 0x0000018019187812 */ /* 0x000fe200078ec0ff */
[----:B------:R-:W-:Y:S01]  /*6b80*/  IMAD R11, R0, R11, R15 ;  /* 0x0000000b000b7224 */ /* 0x000fe200078e020f */
[----:B------:R-:W-:Y:S01]  /*6b90*/  IADD3 R4, P0, R9, R4, RZ ;  /* 0x0000000409047210 */ /* 0x000fe20007f1e0ff */
[----:B------:R-:W-:Y:S01]  /*6ba0*/  IMAD R10, R49, UR5, R6 ;  /* 0x00000005310a7c24 */ /* 0x000fe2000f8e0206 */
[----:B------:R-:W-:Y:S01]  /*6bb0*/  IADD3 R15, P2, R20, 0x1800, RZ ;  /* 0x00001800140f7810 */ /* 0x000fe20007f5e0ff */
[----:B------:R-:W-:Y:S01]  /*6bc0*/  ULDC.64 UR4, c[0x0][0xb88] ;  /* 0x0002e20000047ab9 */ /* 0x000fe20000000a00 */
[----:B------:R-:W-:Y:S01]  /*6bd0*/  SHF.R.S32.HI R6, RZ, 0x1f, R11 ;  /* 0x0000001fff067819 */ /* 0x000fe2000001140b */
[----:B------:R-:W-:Y:S01]  /*6be0*/  IMAD R14, R139, 0xc0, R148 ;  /* 0x000000c08b0e7824 */ /* 0x000fe200078e0294 */
[----:B------:R-:W-:Y:S01]  /*6bf0*/  IADD3.X R5, R13, R5, R10, P0, !PT ;  /* 0x000000050d057210 */ /* 0x000fe200007fe40a */
[----:B------:R-:W-:Y:S01]  /*6c00*/  IMAD R51, R7, R0, RZ ;  /* 0x0000000007337224 */ /* 0x000fe200078e02ff */
[----:B------:R-:W-:Y:S01]  /*6c10*/  LOP3.LUT R8, R15, 0x180, RZ, 0xc0, !PT ;  /* 0x000001800f087812 */ /* 0x000fe200078ec0ff */
[----:B------:R-:W-:Y:S01]  /*6c20*/  IMAD R12, R6, UR4, RZ ;  /* 0x00000004060c7c24 */ /* 0x000fe2000f8e02ff */
[----:B------:R-:W-:Y:S01]  /*6c30*/  IADD3 R13, P5, R20, 0x4800, RZ ;  /* 0x00004800140d7810 */ /* 0x000fe20007fbe0ff */
[----:B------:R-:W-:Y:S01]  /*6c40*/  IMAD.WIDE.U32 R4, R11, UR4, R4 ;  /* 0x000000040b047c25 */ /* 0x000fe2000f8e0004 */
[----:B------:R-:W-:-:S02]  /*6c50*/  SHF.R.U64 R8, R8, 0x3, RZ ;  /* 0x0000000308087819 */ /* 0x000fc400000012ff */
[----:B------:R-:W-:Y:S01]  /*6c60*/  LOP3.LUT R36, R37, 0x180, RZ, 0xc0, !PT ;  /* 0x0000018025247812 */ /* 0x000fe200078ec0ff */
[----:B------:R-:W-:Y:S01]  /*6c70*/  IMAD R9, R11, UR5, R12 ;  /* 0x000000050b097c24 */ /* 0x000fe2000f8e020c */
[----:B------:R-:W-:Y:S01]  /*6c80*/  ULDC.64 UR4, c[0x0][0xb50] ;  /* 0x0002d40000047ab9 */ /* 0x000fe20000000a00 */
[----:B------:R-:W-:Y:S01]  /*6c90*/  LOP3.LUT R6, R8, R15, RZ, 0x3c, !PT ;  /* 0x0000000f08067212 */ /* 0x000fe200078e3cff */
[----:B------:R-:W-:Y:S01]  /*6ca0*/  IMAD.X R7, RZ, RZ, R21, P2 ;  /* 0x000000ffff077224 */ /* 0x000fe200010e0615 */
[----:B------:R-:W-:Y:S01]  /*6cb0*/  LEA R8, P0, R4, UR4, 0x2 ;  /* 0x0000000404087c11 */ /* 0x000fe2000f8010ff */
[----:B------:R-:W-:Y:S01]  /*6cc0*/  IMAD.IADD R5, R5, 0x1, R9 ;  /* 0x0000000105057824 */ /* 0x000fe200078e0209 */
[----:B------:R-:W-:Y:S02]  /*6cd0*/  LOP3.LUT R9, R20, 0x180, RZ, 0xc0, !PT ;  /* 0x0000018014097812 */ /* 0x000fe400078ec0ff */
[----:B------:R-:W-:Y:S01]  /*6ce0*/  LOP3.LUT R12, R13, 0x180, RZ, 0xc0, !PT ;  /* 0x000001800d0c7812 */ /* 0x000fe200078ec0ff */
[----:B------:R-:W-:Y:S01]  /*6cf0*/  SHFL.IDX PT, R44, R8, RZ, 0x1c1f ;  /* 0x001c1fff082c7589 */ /* 0x000fe200000e0000 */
[----:B------:R-:W-:Y:S01]  /*6d00*/  LEA.HI.X R10, R4, UR5, R5, 0x2, P0 ;  /* 0x00000005040a7c11 */ /* 0x000fe200080f1405 */
[----:B------:R-:W-:Y:S01]  /*6d10*/  VIADD R4, R14, 0x8 ;  /* 0x000000080e047836 */ /* 0x000fe20000000000 */
[----:B------:R-:W-:Y:S01]  /*6d20*/  LOP3.LUT P0, RZ, R146, 0x3, RZ, 0xc0, !PT ;  /* 0x0000000392ff7812 */ /* 0x000fe2000780c0ff */
[----:B------:R-:W-:Y:S01]  /*6d30*/  SHFL.IDX PT, R46, R8, 0x1, 0x1c1f ;  /* 0x003c1f00082e7f89 */ /* 0x000fe200000e0000 */
[----:B------:R-:W-:Y:S01]  /*6d40*/  SHF.R.U64 R9, R9, 0x3, RZ ;  /* 0x0000000309097819 */ /* 0x000fe200000012ff */
[----:B------:R-:W-:Y:S01]  /*6d50*/  ULDC.64 UR4, c[0x0][0xaa0] ;  /* 0x0002a80000047ab9 */ /* 0x000fe20000000a00 */
[-C--:B------:R-:W-:Y:S01]  /*6d60*/  ISETP.GE.OR P2, PT, R14, R51.reuse, P0 ;  /* 0x000000330e00720c */ /* 0x080fe20000746670 */
[----:B------:R-:W1:Y:S01]  /*6d70*/  SHFL.IDX PT, R45, R10, RZ, 0x1c1f ;  /* 0x001c1fff0a2d7589 */ /* 0x000e6200000e0000 */
[----:B------:R-:W-:-:S02]  /*6d80*/  ISETP.GE.OR P0, PT, R4, R51, P0 ;  /* 0x000000330400720c */ /* 0x000fc40000706670 */
[----:B------:R-:W-:Y:S01]  /*6d90*/  IADD3 R5, P3, R20, 0x7800, RZ ;  /* 0x0000780014057810 */ /* 0x000fe20007f7e0ff */
[----:B------:R-:W2:Y:S01]  /*6da0*/  SHFL.IDX PT, R47, R10, 0x1, 0x1c1f ;  /* 0x003c1f000a2f7f89 */ /* 0x000ea200000e0000 */
[----:B------:R-:W-:Y:S01]  /*6db0*/  IMAD R30, R31, UR4, RZ ;  /* 0x000000041f1e7c24 */ /* 0x000fe2000f8e02ff */
[----:B------:R-:W-:Y:S02]  /*6dc0*/  SHF.R.U64 R24, R24, 0x3, RZ ;  /* 0x0000000318187819 */ /* 0x000fe400000012ff */
[----:B------:R-:W-:Y:S02]  /*6dd0*/  SHF.R.U64 R12, R12, 0x3, RZ ;  /* 0x000000030c0c7819 */ /* 0x000fe400000012ff */
[----:B------:R-:W-:Y:S02]  /*6de0*/  SHF.R.U64 R36, R36, 0x3, RZ ;  /* 0x0000000324247819 */ /* 0x000fe400000012ff */
[----:B------:R-:W-:Y:S01]  /*6df0*/  LOP3.LUT R20, R9, R20, RZ, 0x3c, !PT ;  /* 0x0000001409147212 */ /* 0x000fe200078e3cff */
[----:B------:R-:W-:Y:S01]  /*6e00*/  IMAD R31, R3, UR5, R30 ;  /* 0x00000005031f7c24 */ /* 0x000fe2000f8e021e */
[----:B------:R-:W-:Y:S01]  /*6e10*/  LOP3.LUT R24, R24, R25, RZ, 0x3c, !PT ;  /* 0x0000001918187212 */ /* 0x000fe200078e3cff */
[----:B-1----:R1:W-:Y:S01]  /*6e20*/  @!P2 ST.E desc[UR36][R44.64], R28 ;  /* 0x0000001c2c00a985 */ /* 0x0023e2000c101924 */
[----:B------:R-:W-:Y:S01]  /*6e30*/  LOP3.LUT R12, R12, R13, RZ, 0x3c, !PT ;  /* 0x0000000d0c0c7212 */ /* 0x000fe200078e3cff */
[----:B------:R-:W-:Y:S01]  /*6e40*/  IMAD R30, R143, 0x60, R144 ;  /* 0x000000608f1e7824 */ /* 0x000fe200078e0290 */
[----:B------:R-:W-:Y:S01]  /*6e50*/  LOP3.LUT R36, R36, R37, RZ, 0x3c, !PT ;  /* 0x0000002524247212 */ /* 0x000fe200078e3cff */
[----:B--2---:R2:W-:Y:S01]  /*6e60*/  @!P0 ST.E desc[UR36][R46.64], R29 ;  /* 0x0000001d2e008985 */ /* 0x0045e2000c101924 */
[--C-:B------:R-:W-:Y:S01]  /*6e70*/  IMAD.X R25, RZ, RZ, R21.reuse, P6 ;  /* 0x000000ffff197224 */ /* 0x100fe200030e0615 */
[----:B------:R-:W-:Y:S01]  /*6e80*/  LOP3.LUT R4, R5, 0x180, RZ, 0xc0, !PT ;  /* 0x0000018005047812 */ /* 0x000fe200078ec0ff */
[--C-:B------:R-:W-:Y:S01]  /*6e90*/  IMAD.X R13, RZ, RZ, R21.reuse, P5 ;  /* 0x000000ffff0d7224 */ /* 0x100fe200028e0615 */
[----:B------:R3:W5:Y:S01]  /*6ea0*/  LD.E.128 R8, desc[UR36][R20.64] ;  /* 0x0000002414087980 */ /* 0x000762000c101d00 */
[--C-:B------:R-:W-:Y:S01]  /*6eb0*/  IMAD.X R37, RZ, RZ, R21.reuse, P4 ;  /* 0x000000ffff257224 */ /* 0x100fe200020e0615 */
[----:B------:R-:W-:Y:S01]  /*6ec0*/  SHF.R.U64 R4, R4, 0x3, RZ ;  /* 0x0000000304047819 */ /* 0x000fe200000012ff */
[----:B------:R-:W-:Y:S01]  /*6ed0*/  IMAD.X R41, RZ, RZ, R21, P3 ;  /* 0x000000ffff297224 */ /* 0x000fe200018e0615 */
[----:B-1----:R-:W1:Y:S01]  /*6ee0*/  @P1 LDC R45, c[0x0][0xbf0] ;  /* 0x0002fc00ff2d1b82 */ /* 0x002e620000000800 */
[----:B------:R-:W-:Y:S01]  /*6ef0*/  IMAD R30, R139, 0xc0, R30 ;  /* 0x000000c08b1e7824 */ /* 0x000fe200078e021e */
[----:B------:R-:W-:Y:S01]  /*6f00*/  LOP3.LUT R40, R4, R5, RZ, 0x3c, !PT ;  /* 0x0000000504287212 */ /* 0x000fe200078e3cff */
[----:B------:R-:W5:Y:S01]  /*6f10*/  LD.E.128 R24, desc[UR36][R24.64] ;  /* 0x0000002418187980 */ /* 0x000f62000c101d00 */
[----:B--2---:R-:W-:Y:S01]  /*6f20*/  IMAD.WIDE.U32 R28, R3, UR4, RZ ;  /* 0x00000004031c7c25 */ /* 0x004fe2000f8e00ff */
[----:B------:R-:W-:-:S02]  /*6f30*/  ULDC.64 UR4, c[0x0][0xae8] ;  /* 0x0002ba0000047ab9 */ /* 0x000fc40000000a00 */
[----:B------:R-:W5:Y:S01]  /*6f40*/  LD.E.128 R4, desc[UR36][R6.64] ;  /* 0x0000002406047980 */ /* 0x000f62000c101d00 */
[----:B---3--:R-:W-:Y:S02]  /*6f50*/  IMAD.IADD R21, R29, 0x1, R31 ;  /* 0x000000011d157824 */ /* 0x008fe400078e021f */
[----:B------:R-:W-:Y:S01]  /*6f60*/  IMAD R3, R32, UR4, RZ ;  /* 0x0000000420037c24 */ /* 0x000fe2000f8e02ff */
[----:B------:R-:W5:Y:S01]  /*6f70*/  LD.E.128 R12, desc[UR36][R12.64] ;  /* 0x000000240c0c7980 */ /* 0x000f62000c101d00 */
[----:B------:R-:W-:Y:S02]  /*6f80*/  IMAD.MOV.U32 R20, RZ, RZ, R28 ;  /* 0x000000ffff147224 */ /* 0x000fe400078e001c */
[C---:B------:R-:W-:Y:S01]  /*6f90*/  IMAD R3, R138.reuse, UR5, R3 ;  /* 0x000000058a037c24 */ /* 0x040fe2000f8e0203 */
[----:B------:R-:W5:Y:S01]  /*6fa0*/  LD.E.128 R36, desc[UR36][R36.64] ;  /* 0x0000002424247980 */ /* 0x000f62000c101d00 */
[----:B------:R-:W-:Y:S01]  /*6fb0*/  IMAD.WIDE.U32 R20, R138, UR4, R20 ;  /* 0x000000048a147c25 */ /* 0x000fe2000f8e0014 */
[----:B------:R-:W-:-:S02]  /*6fc0*/  ULDC.64 UR4, c[0x0][0xaf0] ;  /* 0x0002bc0000047ab9 */ /* 0x000fc40000000a00 */
[----:B------:R-:W5:Y:S01]  /*6fd0*/  LD.E.128 R40, desc[UR36][R40.64] ;  /* 0x0000002428287980 */ /* 0x000f62000c101d00 */
[----:B0-----:R-:W-:Y:S01]  /*6fe0*/  @P1 IMAD.HI.U32 R28, R30, R53, RZ ;  /* 0x000000351e1c1227 */ /* 0x001fe200078e00ff */
[----:B------:R-:W-:Y:S01]  /*6ff0*/  IADD3 R21, R21, R3, RZ ;  /* 0x0000000315157210 */ /* 0x000fe20007ffe0ff */
[----:B------:R-:W-:Y:S01]  /*7000*/  @!PT LDS RZ, [RZ] ;  /* 0x00000000fffff984 */ /* 0x000fe20000000800 */
[----:B------:R-:W-:Y:S01]  /*7010*/  @!PT LDS RZ, [RZ] ;  /* 0x00000000fffff984 */ /* 0x000fe20000000800 */
[----:B------:R-:W-:Y:S01]  /*7020*/  @!PT LDS RZ, [RZ] ;  /* 0x00000000fffff984 */ /* 0x000fe20000000800 */
[----:B------:R-:W-:Y:S01]  /*7030*/  @!PT LDS RZ, [RZ] ;  /* 0x00000000fffff984 */ /* 0x000fe20000000800 */
[----:B------:R0:W-:Y:S06]  /*7040*/  MEMBAR.ALL.CTA ;  /* 0x0000000000007992 */ /* 0x0001ec0000008000 */
[----:B0-----:R-:W0:Y:S01]  /*7050*/  FENCE.VIEW.ASYNC.S ;  /* 0x00000000000073c6 */ /* 0x001e220000000000 */
[----:B------:R-:W-:Y:S01]  /*7060*/  IMAD.MOV.U32 R3, RZ, RZ, R30 ;  /* 0x000000ffff037224 */ /* 0x000fe200078e001e */
[----:B-1----:R-:W-:Y:S01]  /*7070*/  @P1 SHF.R.U32.HI R3, RZ, R45, R28 ;  /* 0x0000002dff031219 */ /* 0x002fe2000001161c */
[----:B------:R-:W-:-:S02]  /*7080*/  IMAD R29, R141, UR4, RZ ;  /* 0x000000048d1d7c24 */ /* 0x000fc4000f8e02ff */
[----:B------:R-:W-:Y:S01]  /*7090*/  IMAD.WIDE.U32 R20, R49, UR4, R20 ;  /* 0x0000000431147c25 */ /* 0x000fe2000f8e0014 */
[----:B------:R-:W-:-:S03]  /*70a0*/  SHF.R.S32.HI R28, RZ, 0x1f, R3 ;  /* 0x0000001fff1c7819 */ /* 0x000fc60000011403 */
[----:B------:R-:W-:Y:S01]  /*70b0*/  IMAD R29, R49, UR5, R29 ;  /* 0x00000005311d7c24 */ /* 0x000fe2000f8e021d */
[----:B------:R-:W-:Y:S01]  /*70c0*/  ULDC.64 UR4, c[0x0][0xae0] ;  /* 0x0002b80000047ab9 */ /* 0x000fe20000000a00 */
[----:B------:R-:W-:Y:S02]  /*70d0*/  IMAD.MOV R31, RZ, RZ, -R3 ;  /* 0x000000ffff1f7224 */ /* 0x000fe400078e0a03 */
[----:B------:R-:W-:Y:S02]  /*70e0*/  IMAD.IADD R21, R21, 0x1, R29 ;  /* 0x0000000115157824 */ /* 0x000fe400078e021d */
[----:B------:R-:W-:Y:S02]  /*70f0*/  IMAD R29, R0, R31, R30 ;  /* 0x0000001f001d7224 */ /* 0x000fe400078e021e */
[----:B------:R-:W-:-:S03]  /*7100*/  IMAD R28, R28, UR4, RZ ;  /* 0x000000041c1c7c24 */ /* 0x000fc6000f8e02ff */
[----:B------:R-:W-:Y:S01]  /*7110*/  SHF.R.S32.HI R0, RZ, 0x1f, R29 ;  /* 0x0000001fff007819 */ /* 0x000fe2000001141d */
[C---:B------:R-:W-:Y:S02]  /*7120*/  IMAD R31, R3.reuse, UR5, R28 ;  /* 0x00000005031f7c24 */ /* 0x040fe4000f8e021c */
[----:B------:R-:W-:Y:S01]  /*7130*/  IMAD.WIDE.U32 R20, R3, UR4, R20 ;  /* 0x0000000403147c25 */ /* 0x000fe2000f8e0014 */
[----:B------:R-:W-:-:S03]  /*7140*/  ULDC.64 UR4, c[0x0][0xad8] ;  /* 0x0002b60000047ab9 */ /* 0x000fc60000000a00 */
[----:B------:R-:W-:Y:S02]  /*7150*/  IMAD R0, R0, UR4, RZ ;  /* 0x0000000400007c24 */ /* 0x000fe4000f8e02ff */
[----:B------:R-:W-:Y:S02]  /*7160*/  IMAD.IADD R21, R21, 0x1, R31 ;  /* 0x0000000115157824 */ /* 0x000fe400078e021f */
[----:B------:R-:W-:Y:S02]  /*7170*/  IMAD R3, R29, UR5, R0 ;  /* 0x000000051d037c24 */ /* 0x000fe4000f8e0200 */
[----:B------:R-:W-:Y:S02]  /*7180*/  IMAD R0, R139, 0xc0, R144 ;  /* 0x000000c08b007824 */ /* 0x000fe400078e0290 */
[----:B------:R-:W-:Y:S01]  /*7190*/  IMAD.WIDE.U32 R20, R29, UR4, R20 ;  /* 0x000000041d147c25 */ /* 0x000fe2000f8e0014 */
[----:B------:R-:W-:Y:S02]  /*71a0*/  UIADD3 UR4, UR40, 0x2d820, URZ ;  /* 0x0002d82028047890 */ /* 0x000fe4000fffe03f */
[----:B------:R-:W-:Y:S01]  /*71b0*/  ISETP.GE.AND P0, PT, R0, R51, PT ;  /* 0x000000330000720c */ /* 0x000fe20003f06270 */
[----:B------:R-:W-:Y:S01]  /*71c0*/  IMAD.IADD R3, R21, 0x1, R3 ;  /* 0x0000000115037824 */ /* 0x000fe200078e0203 */
[----:B------:R-:W-:Y:S01]  /*71d0*/  LEA R32, P1, R20, UR6, 0x1 ;  /* 0x0000000614207c11 */ /* 0x000fe2000f8208ff */
[----:B------:R-:W-:-:S03]  /*71e0*/  UPRMT UR4, URZ, 0x654, UR4 ;  /* 0x000006543f047896 */ /* 0x000fc60008000004 */
[----:B------:R-:W-:Y:S01]  /*71f0*/  LEA.HI.X R3, R20, UR7, R3, 0x1, P1 ;  /* 0x0000000714037c11 */ /* 0x000fe200088f0c03 */
[----:B0-----:R0:W1:Y:S01]  /*7200*/  SHFL.IDX PT, R28, R32, RZ, 0x1c1f ;  /* 0x001c1fff201c7589 */ /* 0x00106200000e0000 */
[----:B------:R-:W-:Y:S03]  /*7210*/  BSSY B1, `(.L_x_10197) ;  /* 0x0000010000017945 */ /* 0x000fe60003800000 */
[----:B------:R0:W2:Y:S01]  /*7220*/  SHFL.IDX PT, R29, R3, RZ, 0x1c1f ;  /* 0x001c1fff031d7589 */ /* 0x0000a200000e0000 */
[----:B------:R-:W-:Y:S01]  /*7230*/  SYNCS.ARRIVE.TRANS64.RED.A1T0 RZ, [UR4], RZ ;  /* 0x000000ffffff79a7 */ /* 0x000fe20008100404 */
[----:B------:R-:W-:Y:S05]  /*7240*/  @P0 BRA `(.L_x_10198) ;  /* 0x0000000000300947 */ /* 0x000fea0003800000 */
[----:B------:R-:W-:Y:S02]  /*7250*/  ULDC UR4, c[0x0][0xac8] ;  /* 0x0002b20000047ab9 */ /* 0x000fe40000000800 */
[----:B------:R-:W-:Y:S02]  /*7260*/  ISETP.GE.AND P1, PT, R140, UR4, PT ;  /* 0x000000048c007c0c */ /* 0x000fe4000bf26270 */
[----:B------:R-:W-:Y:S02]  /*7270*/  ISETP.GE.AND P2, PT, R142, UR4, PT ;  /* 0x000000048e007c0c */ /* 0x000fe4000bf46270 */
[----:B------:R-:W-:-:S09]  /*7280*/  ISETP.GE.AND P0, PT, R137, UR4, PT ;  /* 0x0000000489007c0c */ /* 0x000fd2000bf06270 */
[-C--:B-1----:R-:W-:Y:S02]  /*7290*/  @!P1 LEA R30, P3, R140, R28.reuse, 0x1 ;  /* 0x0000001c8c1e9211 */ /* 0x082fe400078608ff */
[----:B------:R-:W-:Y:S02]  /*72a0*/  @!P2 LEA R44, P4, R142, R28, 0x1 ;  /* 0x0000001c8e2ca211 */ /* 0x000fe400078808ff */
[----:B--2---:R-:W-:Y:S01]  /*72b0*/  @!P0 IMAD.WIDE R20, R137, 0x2, R28 ;  /* 0x0000000289148825 */ /* 0x004fe200078e021c */
[-C--:B------:R-:W-:Y:S02]  /*72c0*/  @!P1 LEA.HI.X R31, R140, R29.reuse, R154, 0x1, P3 ;  /* 0x0000001d8c1f9211 */ /* 0x080fe400018f0c9a */
[----:B------:R-:W-:Y:S02]  /*72d0*/  @!P2 LEA.HI.X R45, R142, R29, R153, 0x1, P4 ;  /* 0x0000001d8e2da211 */ /* 0x000fe400020f0c99 */
[----:B-----5:R3:W-:Y:S04]  /*72e0*/  @!P0 ST.E.128 desc[UR36][R20.64], R8 ;  /* 0x0000000814008985 */ /* 0x0207e8000c101d24 */
[----:B------:R3:W-:Y:S04]  /*72f0*/  @!P1 ST.E.128 desc[UR36][R30.64], R24 ;  /* 0x000000181e009985 */ /* 0x0007e8000c101d24 */
[----:B------:R3:W-:Y:S02]  /*7300*/  @!P2 ST.E.128 desc[UR36][R44.64], R36 ;  /* 0x000000242c00a985 */ /* 0x0007e4000c101d24 */
.L_x_10198:
[----:B------:R-:W-:Y:S05]  /*7310*/  BSYNC B1 ;  /* 0x0000000000017941 */ /* 0x000fea0003800000 */
.L_x_10197:
[----:B------:R-:W-:Y:S01]  /*7320*/  VIADD R0, R0, 0x60 ;  /* 0x0000006000007836 */ /* 0x000fe20000000000 */
[----:B---3-5:R3:W4:Y:S04]  /*7330*/  SHFL.IDX PT, R11, R3, 0x1, 0x1c1f ;  /* 0x003c1f00030b7f89 */ /* 0x02872800000e0000 */
[----:B------:R-:W-:Y:S01]  /*7340*/  ISETP.GE.AND P0, PT, R0, R51, PT ;  /* 0x000000330000720c */ /* 0x000fe20003f06270 */
[----:B------:R3:W0:-:S12]  /*7350*/  SHFL.IDX PT, R10, R32, 0x1, 0x1c1f ;  /* 0x003c1f00200a7f89 */ /* 0x00061800000e0000 */
[----:B---3--:R-:W-:Y:S05]  /*7360*/  @P0 BRA `(.L_x_10199) ;  /* 0x0000000800880947 */ /* 0x008fea0003800000 */
[----:B------:R-:W-:Y:S02]  /*7370*/  ULDC UR4, c[0x0][0xac8] ;  /* 0x0002b20000047ab9 */ /* 0x000fe40000000800 */
[----:B------:R-:W-:Y:S02]  /*7380*/  ISETP.GE.AND P2, PT, R140, UR4, PT ;  /* 0x000000048c007c0c */ /* 0x000fe4000bf46270 */
[----:B------:R-:W-:-:S11]  /*7390*/  ISETP.GE.AND P1, PT, R137, UR4, PT ;  /* 0x0000000489007c0c */ /* 0x000fd6000bf26270 */
[C---:B0-----:R-:W-:Y:S02]  /*73a0*/  @!P2 LEA R20, P0, R140.reuse, R10, 0x1 ;  /* 0x0000000a8c14a211 */ /* 0x041fe400078008ff */
[----:B----4-:R-:W-:Y:S02]  /*73b0*/  @!P1 IMAD.WIDE R8, R137, 0x2, R10 ;  /* 0x0000000289089825 */ /* 0x010fe400078e020a */
[----:B------:R-:W-:Y:S02]  /*73c0*/  @!P2 LEA.HI.X R21, R140, R11, R154, 0x1, P0 ;  /* 0x0000000b8c15a211 */ /* 0x000fe400000f0c9a */
[----:B------:R-:W-:Y:S01]  /*73d0*/  ISETP.GE.AND P0, PT, R142, UR4, PT ;  /* 0x000000048e007c0c */ /* 0x000fe2000bf06270 */
[----:B------:R3:W-:Y:S04]  /*73e0*/  @!P1 ST.E.128 desc[UR36][R8.64], R4 ;  /* 0x0000000408009985 */ /* 0x0007e8000c101d24 */
[----:B------:R3:W-:Y:S08]  /*73f0*/  @!P2 ST.E.128 desc[UR36][R20.64], R12 ;  /* 0x0000000c1400a985 */ /* 0x0007f0000c101d24 */
[----:B------:R-:W-:Y:S05]  /*7400*/  @P0 BRA `(.L_x_10199) ;  /* 0x0000000800600947 */ /* 0x000fea0003800000 */
[----:B---3--:R-:W-:-:S04]  /*7410*/  LEA R4, P0, R142, R10, 0x1 ;  /* 0x0000000a8e047211 */ /* 0x008fc800078008ff */
[----:B------:R-:W-:-:S05]  /*7420*/  LEA.HI.X R5, R142, R11, R153, 0x1, P0 ;  /* 0x0000000b8e057211 */ /* 0x000fca00000f0c99 */
[----:B------:R0:W-:Y:S01]  /*7430*/  ST.E.128 desc[UR36][R4.64], R40 ;  /* 0x0000002804007985 */ /* 0x0001e2000c101d24 */
[----:B------:R-:W-:Y:S05]  /*7440*/  BRA `(.L_x_10199) ;  /* 0x0000000800507947 */ /* 0x000fea0003800000 */
.L_x_10195:
[----:B------:R-:W1:Y:S01]  /*7450*/  LDC.64 R6, c[0x0][0xc00] ;  /* 0x00030000ff067b82 */ /* 0x000e620000000a00 */
[C---:B------:R-:W-:Y:S01]  /*7460*/  IMAD.SHL.U32 R5, R136.reuse, 0x4, RZ ;  /* 0x0000000488057824 */ /* 0x040fe200078e00ff */
[----:B------:R-:W-:Y:S01]  /*7470*/  SHF.L.U64.HI R0, R136, 0x2, R141 ;  /* 0x0000000288007819 */ /* 0x000fe2000001028d */
[----:B------:R-:W-:Y:S01]  /*7480*/  ULDC.64 UR4, c[0x0][0xc08] ;  /* 0x0003020000047ab9 */ /* 0x000fe20000000a00 */
[----:B------:R-:W-:-:S04]  /*7490*/  IMAD.MOV.U32 R3, RZ, RZ, RZ ;  /* 0x000000ffff037224 */ /* 0x000fc800078e00ff */
[----:B------:R-:W2:Y:S01]  /*74a0*/  LDC R25, c[0x0][0xbe8] ;  /* 0x0002fa00ff197b82 */ /* 0x000ea20000000800 */
[----:B-1----:R-:W-:Y:S02]  /*74b0*/  ISETP.NE.U32.AND P0, PT, R6, RZ, PT ;  /* 0x000000ff0600720c */ /* 0x002fe40003f05070 */
[----:B------:R-:W-:Y:S02]  /*74c0*/  IADD3 R6, P1, R5, R6, RZ ;  /* 0x0000000605067210 */ /* 0x000fe40007f3e0ff */
[----:B------:R-:W-:-:S03]  /*74d0*/  ISETP.NE.AND.EX P0, PT, R7, RZ, PT, P0 ;  /* 0x000000ff0700720c */ /* 0x000fc60003f05300 */
[----:B------:R-:W-:Y:S01]  /*74e0*/  IMAD.X R7, R0, 0x1, R7, P1 ;  /* 0x0000000100077824 */ /* 0x000fe200008e0607 */
[----:B------:R-:W-:-:S04]  /*74f0*/  ISETP.NE.U32.AND P1, PT, RZ, UR4, PT ;  /* 0x00000004ff007c0c */ /* 0x000fc8000bf25070 */
[----:B------:R-:W-:-:S05]  /*7500*/  ISETP.NE.AND.EX P1, PT, RZ, UR5, PT, P1 ;  /* 0x00000005ff007c0c */ /* 0x000fca000bf25310 */
[----:B------:R1:W5:Y:S08]  /*7510*/  @P0 LDG.E R3, desc[UR36][R6.64] ;  /* 0x0000002406030981 */ /* 0x000370000c1e1900 */
[----:B------:R-:W-:Y:S01]  /*7520*/  @P1 IADD3 R4, P2, R5, UR4, RZ ;  /* 0x0000000405041c10 */ /* 0x000fe2000ff5e0ff */
[----:B------:R-:W-:-:S03]  /*7530*/  ULDC UR4, c[0x0][0xa88] ;  /* 0x0002a20000047ab9 */ /* 0x000fc60000000800 */
[----:B------:R-:W-:Y:S02]  /*7540*/  @P1 IADD3.X R5, R0, UR5, RZ, P2, !PT ;  /* 0x0000000500051c10 */ /* 0x000fe400097fe4ff */
[----:B------:R-:W-:-:S06]  /*7550*/  MOV R0, UR4 ;  /* 0x0000000400007c02 */ /* 0x000fcc0008000f00 */
[----:B------:R1:W5:Y:S01]  /*7560*/  @P1 LDG.E R0, desc[UR36][R4.64] ;  /* 0x0000002404001981 */ /* 0x000362000c1e1900 */
[----:B--2---:R-:W-:Y:S02]  /*7570*/  ISETP.NE.AND P2, PT, R25, 0x1, PT ;  /* 0x000000011900780c */ /* 0x004fe40003f45270 */
[----:B------:R-:W-:-:S11]  /*7580*/  ISETP.GE.AND P3, PT, R155, 0xc0, PT ;  /* 0x000000c09b00780c */ /* 0x000fd60003f66270 */
[----:B------:R-:W2:Y:S01]  /*7590*/  @P2 LDC R14, c[0x0][0xbec] ;  /* 0x0002fb00ff0e2b82 */ /* 0x000ea20000000800 */
[----:B-1----:R-:W-:Y:S05]  /*75a0*/  @P1 BRA `(.L_x_10200) ;  /* 0x0000000000101947 */ /* 0x002fea0003800000 */
[----:B------:R-:W-:Y:S05]  /*75b0*/  @!P0 BRA `(.L_x_10200) ;  /* 0x00000000000c8947 */ /* 0x000fea0003800000 */
[----:B------:R-:W3:Y:S04]  /*75c0*/  LDG.E R5, desc[UR36][R6.64] ;  /* 0x0000002406057981 */ /* 0x000ee8000c1e1900 */
[----:B-----5:R-:W3:Y:S02]  /*75d0*/  LDG.E R0, desc[UR36][R6.64+0x4] ;  /* 0x0000042406007981 */ /* 0x020ee4000c1e1900 */
[----:B---3--:R-:W-:-:S07]  /*75e0*/  IMAD.IADD R0, R0, 0x1, -R5 ;  /* 0x0000000100007824 */ /* 0x008fce00078e0a05 */
.L_x_10200:
[----:B------:R-:W-:Y:S01]  /*75f0*/  BSSY B1, `(.L_x_10201) ;  /* 0x000002e000017945 */ /* 0x000fe20003800000 */
[----:B------:R-:W-:Y:S02]  /*7600*/  SHF.R.S32.HI R12, RZ, 0x1f, R138 ;  /* 0x0000001fff0c7819 */ /* 0x000fe4000001148a */
[----:B------:R-:W-:Y:S02]  /*7610*/  SEL R13, R136, RZ, !P0 ;  /* 0x000000ff880d7207 */ /* 0x000fe40004000000 */
[----:B------:R-:W-:Y:S02]  /*7620*/  SEL R141, R141, RZ, !P0 ;  /* 0x000000ff8d8d7207 */ /* 0x000fe40004000000 */
[----:B-----5:R-:W-:Y:S01]  /*7630*/  SHF.R.S32.HI R10, RZ, 0x1f, R3 ;  /* 0x0000001fff0a7819 */ /* 0x020fe20000011403 */
[----:B------:R-:W-:Y:S06]  /*7640*/  @P3 BRA `(.L_x_10202) ;  /* 0x0000000000a03947 */ /* 0x000fec0003800000 */
[----:B------:R-:W1:Y:S01]  /*7650*/  S2R R4, SR_TID.X ;  /* 0x0000000000047919 */ /* 0x000e620000002100 */
[----:B------:R-:W3:Y:S02]  /*7660*/  LDC R11, c[0x0][0xbe8] ;  /* 0x0002fa00ff0b7b82 */ /* 0x000ee40000000800 */
[----:B---3--:R-:W-:Y:S02]  /*7670*/  IMAD R5, R0, R11, RZ ;  /* 0x0000000b00057224 */ /* 0x008fe400078e02ff */
[----:B-1----:R-:W-:-:S04]  /*7680*/  IMAD R4, R139, 0xc0, R4 ;  /* 0x000000c08b047824 */ /* 0x002fc800078e0204 */
[----:B------:R-:W-:-:S05]  /*7690*/  VIADD R8, R4, 0xffffff80 ;  /* 0xffffff8004087836 */ /* 0x000fca0000000000 */
        /* <DEDUP_REMOVED lines=9> */
[----:B------:R-:W1:Y:S01]  /*7730*/  @P0 LDC R15, c[0x0][0xbec] ;  /* 0x0002fb00ff0f0b82 */ /* 0x000e620000000800 */
[----:B------:R-:W-:Y:S01]  /*7740*/  IMAD R9, R138, UR5, R9 ;  /* 0x000000058a097c24 */ /* 0x000fe2000f8e0209 */
[----:B------:R-:W-:-:S03]  /*7750*/  ULDC.64 UR4, c[0x0][0xb98] ;  /* 0x0002e60000047ab9 */ /* 0x000fc60000000a00 */
[----:B------:R-:W-:-:S03]  /*7760*/  IMAD.IADD R5, R5, 0x1, R9 ;  /* 0x0000000105057824 */ /* 0x000fc600078e0209 */
[----:B------:R-:W3:Y:S01]  /*7770*/  @P0 LDC R21, c[0x0][0xbf0] ;  /* 0x0002fc00ff150b82 */ /* 0x000ee20000000800 */
[----:B------:R-:W-:-:S04]  /*7780*/  IMAD.WIDE.U32 R4, R13, UR4, R4 ;  /* 0x000000040d047c25 */ /* 0x000fc8000f8e0004 */
[----:B-1----:R-:W-:-:S05]  /*7790*/  @P0 IMAD.HI.U32 R6, R8, R15, RZ ;  /* 0x0000000f08060227 */ /* 0x002fca00078e00ff */
        /* <DEDUP_REMOVED lines=19> */
.L_x_10202:
[----:B------:R-:W-:Y:S05]  /*78d0*/  BSYNC B1 ;  /* 0x0000000000017941 */ /* 0x000fea0003800000 */
.L_x_10201:
[----:B------:R-:W3:Y:S01]  /*78e0*/  @P2 LDC R9, c[0x0][0xbf0] ;  /* 0x0002fc00ff092b82 */ /* 0x000ee20000000800 */
[----:B------:R-:W-:Y:S01]  /*78f0*/  ULDC.64 UR4, c[0x0][0xaa0] ;  /* 0x0002a80000047ab9 */ /* 0x000fe20000000a00 */
[----:B-1----:R-:W-:Y:S01]  /*7900*/  IMAD R6, R143, 0x60, R144 ;  /* 0x000000608f067824 */ /* 0x002fe200078e0290 */
[----:B------:R-:W-:Y:S01]  /*7910*/  BSSY B1, `(.L_x_10203) ;  /* 0x0000036000017945 */ /* 0x000fe20003800000 */
[----:B------:R-:W-:Y:S02]  /*7920*/  IMAD R4, R10, UR4, RZ ;  /* 0x000000040a047c24 */ /* 0x000fe4000f8e02ff */
[----:B------:R-:W-:Y:S02]  /*7930*/  IMAD R11, R139, 0xc0, R6 ;  /* 0x000000c08b0b7824 */ /* 0x000fe400078e0206 */
[C---:B------:R-:W-:Y:S02]  /*7940*/  IMAD R7, R3.reuse, UR5, R4 ;  /* 0x0000000503077c24 */ /* 0x040fe4000f8e0204 */
[----:B------:R-:W-:Y:S01]  /*7950*/  IMAD.WIDE.U32 R4, R3, UR4, RZ ;  /* 0x0000000403047c25 */ /* 0x000fe2000f8e00ff */
[----:B------:R-:W-:-:S03]  /*7960*/  ULDC.64 UR4, c[0x0][0xae8] ;  /* 0x0002ba0000047ab9 */ /* 0x000fc60000000a00 */
[----:B------:R-:W-:Y:S01]  /*7970*/  IMAD R3, R12, UR4, RZ ;  /* 0x000000040c037c24 */ /* 0x000fe2000f8e02ff */
[----:B------:R-:W-:Y:S01]  /*7980*/  IADD3 R5, R5, R7, RZ ;  /* 0x0000000705057210 */ /* 0x000fe20007ffe0ff */
[----:B--2---:R-:W-:-:S04]  /*7990*/  @P2 IMAD.HI.U32 R6, R11, R14, RZ ;  /* 0x0000000e0b062227 */ /* 0x004fc800078e00ff */
[C---:B------:R-:W-:Y:S02]  /*79a0*/  IMAD R7, R138.reuse, UR5, R3 ;  /* 0x000000058a077c24 */ /* 0x040fe4000f8e0203 */
[----:B------:R-:W-:Y:S01]  /*79b0*/  IMAD.WIDE.U32 R4, R138, UR4, R4 ;  /* 0x000000048a047c25 */ /* 0x000fe2000f8e0004 */
[----:B------:R-:W-:-:S03]  /*79c0*/  ULDC.64 UR4, c[0x0][0xaf0] ;  /* 0x0002bc0000047ab9 */ /* 0x000fc60000000a00 */
[----:B------:R-:W-:Y:S01]  /*79d0*/  IMAD.MOV.U32 R3, RZ, RZ, R11 ;  /* 0x000000ffff037224 */ /* 0x000fe200078e000b */
[----:B---3--:R-:W-:Y:S01]  /*79e0*/  @P2 SHF.R.U32.HI R3, RZ, R9, R6 ;  /* 0x00000009ff032219 */ /* 0x008fe20000011606 */
[----:B------:R-:W-:Y:S02]  /*79f0*/  IMAD.IADD R5, R5, 0x1, R7 ;  /* 0x0000000105057824 */ /* 0x000fe400078e0207 */
[----:B------:R-:W-:Y:S01]  /*7a00*/  IMAD R7, R141, UR4, RZ ;  /* 0x000000048d077c24 */ /* 0x000fe2000f8e02ff */
[--C-:B------:R-:W-:Y:S01]  /*7a10*/  SHF.R.S32.HI R6, RZ, 0x1f, R3.reuse ;  /* 0x0000001fff067819 */ /* 0x100fe20000011403 */
[----:B------:R-:W-:Y:S02]  /*7a20*/  IMAD.MOV R8, RZ, RZ, -R3 ;  /* 0x000000ffff087224 */ /* 0x000fe400078e0a03 */
[C---:B------:R-:W-:Y:S02]  /*7a30*/  IMAD R9, R13.reuse, UR5, R7 ;  /* 0x000000050d097c24 */ /* 0x040fe4000f8e0207 */
[----:B------:R-:W-:Y:S01]  /*7a40*/  IMAD.WIDE.U32 R4, R13, UR4, R4 ;  /* 0x000000040d047c25 */ /* 0x000fe2000f8e0004 */
[----:B------:R-:W-:-:S03]  /*7a50*/  ULDC.64 UR4, c[0x0][0xae0] ;  /* 0x0002b80000047ab9 */ /* 0x000fc60000000a00 */
[----:B------:R-:W-:Y:S02]  /*7a60*/  IMAD R7, R25, R8, R11 ;  /* 0x0000000819077224 */ /* 0x000fe400078e020b */
[----:B------:R-:W-:Y:S02]  /*7a70*/  IMAD R8, R6, UR4, RZ ;  /* 0x0000000406087c24 */ /* 0x000fe4000f8e02ff */
[----:B------:R-:W-:Y:S01]  /*7a80*/  IMAD.IADD R5, R5, 0x1, R9 ;  /* 0x0000000105057824 */ /* 0x000fe200078e0209 */
[----:B------:R-:W-:Y:S01]  /*7a90*/  SHF.R.S32.HI R6, RZ, 0x1f, R7 ;  /* 0x0000001fff067819 */ /* 0x000fe20000011407 */
[C---:B------:R-:W-:Y:S02]  /*7aa0*/  IMAD R9, R3.reuse, UR5, R8 ;  /* 0x0000000503097c24 */ /* 0x040fe4000f8e0208 */
[----:B------:R-:W-:Y:S01]  /*7ab0*/  IMAD.WIDE.U32 R4, R3, UR4, R4 ;  /* 0x0000000403047c25 */ /* 0x000fe2000f8e0004 */
[----:B------:R-:W-:-:S03]  /*7ac0*/  ULDC.64 UR4, c[0x0][0xad8] ;  /* 0x0002b60000047ab9 */ /* 0x000fc60000000a00 */
[----:B------:R-:W-:Y:S02]  /*7ad0*/  IMAD R6, R6, UR4, RZ ;  /* 0x0000000406067c24 */ /* 0x000fe4000f8e02ff */
[----:B------:R-:W-:Y:S02]  /*7ae0*/  IMAD.IADD R5, R5, 0x1, R9 ;  /* 0x0000000105057824 */ /* 0x000fe400078e0209 */
[----:B------:R-:W-:Y:S02]  /*7af0*/  IMAD R25, R0, R25, RZ ;  /* 0x0000001900197224 */ /* 0x000fe400078e02ff */
[----:B------:R-:W-:Y:S02]  /*7b00*/  IMAD R0, R139, 0xc0, R144 ;  /* 0x000000c08b007824 */ /* 0x000fe400078e0290 */
[C---:B------:R-:W-:Y:S02]  /*7b10*/  IMAD R3, R7.reuse, UR5, R6 ;  /* 0x0000000507037c24 */ /* 0x040fe4000f8e0206 */
[----:B------:R-:W-:Y:S01]  /*7b20*/  IMAD.WIDE.U32 R4, R7, UR4, R4 ;  /* 0x0000000407047c25 */ /* 0x000fe2000f8e0004 */
[----:B------:R-:W-:Y:S01]  /*7b30*/  ISETP.GE.AND P0, PT, R0, R25, PT ;  /* 0x000000190000720c */ /* 0x000fe20003f06270 */
[----:B------:R-:W-:-:S02]  /*7b40*/  ULDC.64 UR4, c[0x0][0xa80] ;  /* 0x0002a00000047ab9 */ /* 0x000fc40000000a00 */
[----:B------:R-:W-:Y:S01]  /*7b50*/  IMAD.IADD R3, R5, 0x1, R3 ;  /* 0x0000000105037824 */ /* 0x000fe200078e0203 */
[----:B------:R-:W-:-:S04]  /*7b60*/  LEA R6, P1, R4, UR4, 0x1 ;  /* 0x0000000404067c11 */ /* 0x000fc8000f8208ff */
[----:B------:R-:W-:Y:S02]  /*7b70*/  LEA.HI.X R3, R4, UR5, R3, 0x1, P1 ;  /* 0x0000000504037c11 */ /* 0x000fe400088f0c03 */
[----:B------:R1:W2:Y:S04]  /*7b80*/  SHFL.IDX PT, R4, R6, RZ, 0x1c1f ;  /* 0x001c1fff06047589 */ /* 0x0002a800000e0000 */
[----:B------:R1:W3:Y:S01]  /*7b90*/  SHFL.IDX PT, R5, R3, RZ, 0x1c1f ;  /* 0x001c1fff03057589 */ /* 0x0002e200000e0000 */
[----:B------:R-:W-:Y:S05]  /*7ba0*/  @P0 BRA `(.L_x_10204) ;  /* 0x0000000000300947 */ /* 0x000fea0003800000 */
[----:B------:R-:W-:Y:S02]  /*7bb0*/  ULDC UR4, c[0x0][0xac8] ;  /* 0x0002b20000047ab9 */ /* 0x000fe40000000800 */
[----:B------:R-:W-:Y:S02]  /*7bc0*/  ISETP.GE.AND P3, PT, R140, UR4, PT ;  /* 0x000000048c007c0c */ /* 0x000fe4000bf66270 */
[----:B------:R-:W-:Y:S02]  /*7bd0*/  ISETP.GE.AND P4, PT, R142, UR4, PT ;  /* 0x000000048e007c0c */ /* 0x000fe4000bf86270 */
[----:B------:R-:W-:-:S09]  /*7be0*/  ISETP.GE.AND P2, PT, R137, UR4, PT ;  /* 0x0000000489007c0c */ /* 0x000fd2000bf46270 */
[-C--:B--2---:R-:W-:Y:S02]  /*7bf0*/  @!P3 LEA R10, P0, R140, R4.reuse, 0x1 ;  /* 0x000000048c0ab211 */ /* 0x084fe400078008ff */
[----:B------:R-:W-:Y:S02]  /*7c00*/  @!P4 LEA R12, P1, R142, R4, 0x1 ;  /* 0x000000048e0cc211 */ /* 0x000fe400078208ff */
[----:B---3--:R-:W-:Y:S01]  /*7c10*/  @!P2 IMAD.WIDE R8, R137, 0x2, R4 ;  /* 0x000000028908a825 */ /* 0x008fe200078e0204 */
[-C--:B------:R-:W-:Y:S02]  /*7c20*/  @!P3 LEA.HI.X R11, R140, R5.reuse, R154, 0x1, P0 ;  /* 0x000000058c0bb211 */ /* 0x080fe400000f0c9a */
[----:B------:R-:W-:Y:S02]  /*7c30*/  @!P4 LEA.HI.X R13, R142, R5, R153, 0x1, P1 ;  /* 0x000000058e0dc211 */ /* 0x000fe400008f0c99 */
[----:B------:R4:W-:Y:S04]  /*7c40*/  @!P2 ST.E.128 desc[UR36][R8.64], RZ ;  /* 0x000000ff0800a985 */ /* 0x0009e8000c101d24 */
[----:B------:R4:W-:Y:S04]  /*7c50*/  @!P3 ST.E.128 desc[UR36][R10.64], RZ ;  /* 0x000000ff0a00b985 */ /* 0x0009e8000c101d24 */
[----:B------:R4:W-:Y:S02]  /*7c60*/  @!P4 ST.E.128 desc[UR36][R12.64], RZ ;  /* 0x000000ff0c00c985 */ /* 0x0009e4000c101d24 */
.L_x_10204:
[----:B------:R-:W-:Y:S05]  /*7c70*/  BSYNC B1 ;  /* 0x0000000000017941 */ /* 0x000fea0003800000 */
.L_x_10203:
[----:B------:R-:W-:Y:S01]  /*7c80*/  VIADD R0, R0, 0x60 ;  /* 0x0000006000007836 */ /* 0x000fe20000000000 */
[----:B---3--:R3:W0:Y:S04]  /*7c90*/  SHFL.IDX PT, R5, R3, 0x1, 0x1c1f ;  /* 0x003c1f0003057f89 */ /* 0x00862800000e0000 */
[----:B------:R-:W-:Y:S01]  /*7ca0*/  ISETP.GE.AND P0, PT, R0, R25, PT ;  /* 0x000000190000720c */ /* 0x000fe20003f06270 */
[----:B--2---:R3:W2:-:S12]  /*7cb0*/  SHFL.IDX PT, R4, R6, 0x1, 0x1c1f ;  /* 0x003c1f0006047f89 */ /* 0x00469800000e0000 */
[----:B---3--:R-:W-:Y:S05]  /*7cc0*/  @P0 BRA `(.L_x_10199) ;  /* 0x0000000000300947 */ /* 0x008fea0003800000 */
[----:B------:R-:W-:Y:S02]  /*7cd0*/  ULDC UR4, c[0x0][0xac8] ;  /* 0x0002b20000047ab9 */ /* 0x000fe40000000800 */
[----:B------:R-:W-:Y:S02]  /*7ce0*/  ISETP.GE.AND P3, PT, R140, UR4, PT ;  /* 0x000000048c007c0c */ /* 0x000fe4000bf66270 */
[----:B------:R-:W-:Y:S02]  /*7cf0*/  ISETP.GE.AND P4, PT, R142, UR4, PT ;  /* 0x000000048e007c0c */ /* 0x000fe4000bf86270 */
[----:B------:R-:W-:-:S09]  /*7d00*/  ISETP.GE.AND P2, PT, R137, UR4, PT ;  /* 0x0000000489007c0c */ /* 0x000fd2000bf46270 */
[-C--:B--2-4-:R-:W-:Y:S02]  /*7d10*/  @!P3 LEA R8, P0, R140, R4.reuse, 0x1 ;  /* 0x000000048c08b211 */ /* 0x094fe400078008ff */
[----:B------:R-:W-:Y:S02]  /*7d20*/  @!P4 LEA R10, P1, R142, R4, 0x1 ;  /* 0x000000048e0ac211 */ /* 0x000fe400078208ff */
[----:B01----:R-:W-:Y:S01]  /*7d30*/  @!P2 IMAD.WIDE R6, R137, 0x2, R4 ;  /* 0x000000028906a825 */ /* 0x003fe200078e0204 */
[-C--:B------:R-:W-:Y:S02]  /*7d40*/  @!P3 LEA.HI.X R9, R140, R5.reuse, R154, 0x1, P0 ;  /* 0x000000058c09b211 */ /* 0x080fe400000f0c9a */
[----:B------:R-:W-:Y:S02]  /*7d50*/  @!P4 LEA.HI.X R11, R142, R5, R153, 0x1, P1 ;  /* 0x000000058e0bc211 */ /* 0x000fe400008f0c99 */
[----:B------:R0:W-:Y:S04]  /*7d60*/  @!P2 ST.E.128 desc[UR36][R6.64], RZ ;  /* 0x000000ff0600a985 */ /* 0x0001e8000c101d24 */
[----:B------:R0:W-:Y:S04]  /*7d70*/  @!P3 ST.E.128 desc[UR36][R8.64], RZ ;  /* 0x000000ff0800b985 */ /* 0x0001e8000c101d24 */
[----:B------:R0:W-:Y:S02]  /*7d80*/  @!P4 ST.E.128 desc[UR36][R10.64], RZ ;  /* 0x000000ff0a00c985 */ /* 0x0001e4000c101d24 */
.L_x_10199:
[----:B------:R-:W-:Y:S05]  /*7d90*/  BSYNC B0 ;  /* 0x0000000000007941 */ /* 0x000fea0003800000 */
.L_x_10194:
[----:B------:R-:W-:Y:S02]  /*7da0*/  ULDC UR4, c[0x0][0xc3c] ;  /* 0x00030f0000047ab9 */ /* 0x000fe40000000800 */
[----:B0-----:R-:W-:-:S13]  /*7db0*/  ISETP.GE.AND P0, PT, R35, UR4, PT ;  /* 0x0000000423007c0c */ /* 0x001fda000bf06270 */
[----:B------:R-:W-:Y:S05]  /*7dc0*/  @!P0 BRA `(.L_x_10205) ;  /* 0xffffff90002c8947 */ /* 0x000fea000383ffff */
[----:B------:R-:W-:Y:S05]  /*7dd0*/  EXIT ;  /* 0x000000000000794d */ /* 0x000fea0003800000 */
.L_x_10166:
        /* <DEDUP_REMOVED lines=16> */
.L_x_10206:
        /* <DEDUP_REMOVED lines=40> */
.L_x_10212:
        /* <DEDUP_REMOVED lines=12> */
.L_x_10211:
[----:B------:R-:W-:Y:S05]  /*8220*/  BSYNC B0 ;  /* 0x0000000000007941 */ /* 0x000fea0003800000 */
.L_x_10210:
        /* <DEDUP_REMOVED lines=21> */
.L_x_10208:
        /* <DEDUP_REMOVED lines=15> */
.L_x_10213:
[----:B---3--:R-:W-:Y:S01]  /*8470*/  IMAD R16, R16, UR5, R9 ;  /* 0x0000000510107c24 */ /* 0x008fe2000f8e0209 */
[----:B0-----:R-:W-:Y:S01]  /*8480*/  IABS R2, R0 ;  /* 0x0000000000027213 */ /* 0x001fe20000000000 */
[----:B-12---:R-:W-:Y:S02]  /*8490*/  IMAD.MOV R7, RZ, RZ, -R3 ;  /* 0x000000ffff077224 */ /* 0x006fe400078e0a03 */
[----:B------:R-:W-:Y:S01]  /*84a0*/  VIADD R19, R19, UR4 ;  /* 0x0000000413137c36 */ /* 0x000fe20008000000 */
[----:B------:R-:W-:Y:S01]  /*84b0*/  IADD3 R9, -R16, UR6, RZ ;  /* 0x0000000610097c10 */ /* 0x000fe2000fffe1ff */
        /* <DEDUP_REMOVED lines=23> */
.L_x_10209:
[----:B------:R-:W-:Y:S01]  /*8630*/  ULDC UR4, c[0x0][0xc3c] ;  /* 0x00030f0000047ab9 */ /* 0x000fe20000000800 */
[----:B------:R-:W-:Y:S02]  /*8640*/  IMAD.MOV.U32 R17, RZ, RZ, RZ ;  /* 0x000000ffff117224 */ /* 0x000fe400078e00ff */
[----:B------:R-:W-:Y:S02]  /*8650*/  IMAD.U32 R16, RZ, RZ, UR6 ;  /* 0x00000006ff107e24 */ /* 0x000fe4000f8e00ff */
[----:B------:R-:W-:Y:S02]  /*8660*/  IMAD.MOV.U32 R18, RZ, RZ, RZ ;  /* 0x000000ffff127224 */ /* 0x000fe400078e00ff */
[----:B------:R-:W-:-:S07]  /*8670*/  IMAD.U32 R19, RZ, RZ, UR4 ;  /* 0x00000004ff137e24 */ /* 0x000fce000f8e00ff */
.L_x_10214:
[----:B------:R-:W-:-:S13]  /*8680*/  ISETP.NE.AND P0, PT, R5, RZ, PT ;  /* 0x000000ff0500720c */ /* 0x000fda0003f05270 */
[----:B------:R-:W0:Y:S01]  /*8690*/  @!P0 S2R R3, SR_CgaCtaId ;  /* 0x0000000000038919 */ /* 0x000e220000008800 */
[----:B------:R-:W-:-:S04]  /*86a0*/  @!P0 MOV R0, 0x400 ;  /* 0x0000040000008802 */ /* 0x000fc80000000f00 */
[----:B0-----:R-:W-:-:S05]  /*86b0*/  @!P0 LEA R0, R3, R0, 0x18 ;  /* 0x0000000003008211 */ /* 0x001fca00078ec0ff */
[----:B------:R0:W-:Y:S01]  /*86c0*/  @!P0 STS.128 [R0+0x2d8d0], R16 ;  /* 0x02d8d01000008388 */ /* 0x0001e20000000c00 */
[----:B------:R-:W-:Y:S06]  /*86d0*/  BAR.ARV 0x5, 0x200 ;  /* 0x0148000000007b1d */ /* 0x000fec0000002000 */
.L_x_10207:
[----:B------:R2:W-:Y:S01]  /*86e0*/  STL [R1+0x30], RZ ;  /* 0x000030ff01007387 */ /* 0x0005e20000100800 */
[----:B------:R-:W-:Y:S01]  /*86f0*/  ULDC UR4, c[0x0][0xc3c] ;  /* 0x00030f0000047ab9 */ /* 0x000fe20000000800 */
[----:B------:R-:W-:Y:S01]  /*8700*/  IMAD.MOV.U32 R29, RZ, RZ, 0x1 ;  /* 0x00000001ff1d7424 */ /* 0x000fe200078e00ff */
[----:B-1----:R-:W-:Y:S01]  /*8710*/  ISETP.GE.AND P0, PT, R19, UR4, PT ;  /* 0x0000000413007c0c */ /* 0x002fe2000bf06270 */
[----:B------:R-:W-:-:S12]  /*8720*/  IMAD.MOV.U32 R26, RZ, RZ, RZ ;  /* 0x000000ffff1a7224 */ /* 0x000fd800078e00ff */
[----:B--2---:R-:W-:Y:S05]  /*8730*/  @P0 BRA `(.L_x_10215) ;  /* 0x00000044007c0947 */ /* 0x004fea0003800000 */
[----:B------:R-:W2:Y:S01]  /*8740*/  LDL R6, [R1+0x1c] ;  /* 0x00001c0001067983 */ /* 0x000ea20000100800 */
[----:B------:R-:W0:Y:S01]  /*8750*/  S2R R3, SR_TID.X ;  /* 0x0000000000037919 */ /* 0x000e220000002100 */
[----:B------:R-:W1:Y:S01]  /*8760*/  S2UR UR5, SR_CgaCtaId ;  /* 0x00000000000579c3 */ /* 0x000e620000008800 */
[----:B------:R-:W-:Y:S01]  /*8770*/  UMOV UR4, 0x400 ;  /* 0x0000040000047882 */ /* 0x000fe20000000000 */
[C---:B0-----:R-:W-:Y:S01]  /*8780*/  IMAD.SHL.U32 R0, R3.reuse, 0x8, RZ ;  /* 0x0000000803007824 */ /* 0x041fe200078e00ff */
[C---:B------:R-:W-:Y:S01]  /*8790*/  LOP3.LUT R5, R3.reuse, 0x7f, RZ, 0xc0, !PT ;  /* 0x0000007f03057812 */ /* 0x040fe200078ec0ff */
[----:B------:R-:W-:-:S03]  /*87a0*/  IMAD.SHL.U32 R4, R3, 0x20, RZ ;  /* 0x0000002003047824 */ /* 0x000fc600078e00ff */
[----:B------:R-:W-:Y:S01]  /*87b0*/  LOP3.LUT R2, R0, 0xd8, RZ, 0xc0, !PT ;  /* 0x000000d800027812 */ /* 0x000fe200078ec0ff */
[----:B-1----:R-:W-:-:S03]  /*87c0*/  ULEA UR4, UR5, UR4, 0x18 ;  /* 0x0000000405047291 */ /* 0x002fc6000f8ec03f */
[----:B------:R-:W-:Y:S02]  /*87d0*/  LOP3.LUT R3, R2, 0x18, R3, 0x78, !PT ;  /* 0x0000001802037812 */ /* 0x000fe400078e7803 */
[----:B------:R-:W-:Y:S01]  /*87e0*/  SHF.R.U32.HI R5, RZ, 0x2, R5 ;  /* 0x00000002ff057819 */ /* 0x000fe20000011605 */
[----:B------:R-:W-:Y:S01]  /*87f0*/  IMAD.U32 R23, RZ, RZ, UR4 ;  /* 0x00000004ff177e24 */ /* 0x000fe2000f8e00ff */
[----:B------:R-:W-:Y:S01]  /*8800*/  BSSY B8, `(.L_x_10215) ;  /* 0x0000452000087945 */ /* 0x000fe20003800000 */
[----:B------:R-:W-:Y:S01]  /*8810*/  IMAD.MOV.U32 R29, RZ, RZ, 0x1 ;  /* 0x00000001ff1d7424 */ /* 0x000fe200078e00ff */
[----:B------:R-:W-:Y:S01]  /*8820*/  MOV R26, RZ ;  /* 0x000000ff001a7202 */ /* 0x000fe20000000f00 */
[----:B------:R-:W-:Y:S01]  /*8830*/  ULDC UR38, c[0x0][0xc] ;  /* 0x0000030000267ab9 */ /* 0x000fe20000000800 */
[----:B--2---:R-:W-:Y:S02]  /*8840*/  LOP3.LUT R2, R6, 0x2, RZ, 0xfc, !PT ;  /* 0x0000000206027812 */ /* 0x004fe400078efcff */
[----:B------:R-:W-:-:S03]  /*8850*/  LOP3.LUT R6, R4, 0x60, RZ, 0xc0, !PT ;  /* 0x0000006004067812 */ /* 0x000fc600078ec0ff */
[----:B------:R0:W-:Y:S01]  /*8860*/  STL [R1+0x38], R2 ;  /* 0x0000380201007387 */ /* 0x0001e20000100800 */
[----:B------:R-:W-:Y:S02]  /*8870*/  LOP3.LUT R4, R0, 0x18, RZ, 0xc0, !PT ;  /* 0x0000001800047812 */ /* 0x000fe400078ec0ff */
[----:B0-----:R-:W-:Y:S02]  /*8880*/  LOP3.LUT R2, R3, 0x320, R0, 0xf8, !PT ;  /* 0x0000032003027812 */ /* 0x001fe400078ef800 */
[----:B------:R-:W-:-:S03]  /*8890*/  LOP3.LUT R0, R5, R6, RZ, 0xfc, !PT ;  /* 0x0000000605007212 */ /* 0x000fc600078efcff */
[----:B------:R-:W-:Y:S01]  /*88a0*/  IMAD R0, R2, 0x2, R23 ;  /* 0x0000000202007824 */ /* 0x000fe200078e0217 */
[----:B------:R0:W-:Y:S04]  /*88b0*/  STL [R1+0x30], RZ ;  /* 0x000030ff01007387 */ /* 0x0001e80000100800 */
[----:B------:R0:W-:Y:S01]  /*88c0*/  STL [R1+0x18], R0 ;  /* 0x0000180001007387 */ /* 0x0001e20000100800 */
[C---:B------:R-:W-:Y:S02]  /*88d0*/  LOP3.LUT R5, R4.reuse, 0x20, RZ, 0xfc, !PT ;  /* 0x0000002004057812 */ /* 0x040fe400078efcff */
[----:B------:R-:W-:-:S07]  /*88e0*/  LOP3.LUT R3, R4, 0x40, RZ, 0xfc, !PT ;  /* 0x0000004004037812 */ /* 0x000fce00078efcff */
.L_x_10276:
[----:B-1----:R-:W1:Y:S02]  /*88f0*/  LDC.64 R2, c[0x0][0xc88] ;  /* 0x00032200ff027b82 */ /* 0x002e640000000a00 */
[----:B-1----:R-:W-:-:S05]  /*8900*/  IMAD.WIDE R2, R19, 0x4, R2 ;  /* 0x0000000413027825 */ /* 0x002fca00078e0202 */
[----:B0-----:R-:W0:Y:S01]  /*8910*/  LDG.E R28, desc[UR36][R2.64] ;  /* 0x00000024021c7981 */ /* 0x001e22000c1e1900 */
[----:B------:R-:W-:Y:S05]  /*8920*/  YIELD ;  /* 0x0000000000007946 */ /* 0x000fea0003800000 */
[----:B------:R-:W-:Y:S01]  /*8930*/  ULDC.64 UR4, c[0x0][0xa28] ;  /* 0x00028a0000047ab9 */ /* 0x000fe20000000a00 */
[----:B------:R-:W-:Y:S01]  /*8940*/  IMAD.MOV.U32 R6, RZ, RZ, RZ ;  /* 0x000000ffff067224 */ /* 0x000fe200078e00ff */
[----:B------:R-:W-:Y:S01]  /*8950*/  ISETP.NE.U32.AND P0, PT, RZ, UR4, PT ;  /* 0x00000004ff007c0c */ /* 0x000fe2000bf05070 */
[----:B------:R-:W-:-:S03]  /*8960*/  ULDC.64 UR6, c[0x0][0xa18] ;  /* 0x0002860000067ab9 */ /* 0x000fc60000000a00 */
[----:B------:R-:W-:Y:S02]  /*8970*/  ISETP.NE.AND.EX P0, PT, RZ, UR5, PT, P0 ;  /* 0x00000005ff007c0c */ /* 0x000fe4000bf05300 */
[----:B0-----:R-:W-:-:S11]  /*8980*/  SHF.R.S32.HI R0, RZ, 0x1f, R28 ;  /* 0x0000001fff007819 */ /* 0x001fd6000001141c */
        /* <DEDUP_REMOVED lines=17> */
[----:B------:R-:W3:Y:S05]  /*8aa0*/  @P2 LDG.E R0, desc[UR36][R2.64] ;  /* 0x0000002402002981 */ /* 0x000eea000c1e1900 */
[----:B------:R-:W-:-:S04]  /*8ab0*/  @P0 IADD3 R4, P1, R24, UR6, RZ ;  /* 0x0000000618040c10 */ /* 0x000fc8000ff3e0ff */
[----:B------:R-:W-:-:S05]  /*8ac0*/  @P0 IADD3.X R5, R25, UR7, RZ, P1, !PT ;  /* 0x0000000719050c10 */ /* 0x000fca0008ffe4ff */
[----:B------:R-:W4:Y:S01]  /*8ad0*/  @P0 LDG.E R4, desc[UR36][R4.64] ;  /* 0x0000002404040981 */ /* 0x000f22000c1e1900 */
[----:B------:R-:W-:-:S03]  /*8ae0*/  UISETP.NE.U32.AND UP0, UPT, UR4, URZ, UPT ;  /* 0x0000003f0400728c */ /* 0x000fc6000bf05070 */
[----:B------:R-:W-:Y:S01]  /*8af0*/  ULDC UR4, c[0x0][0x424] ;  /* 0x0001090000047ab9 */ /* 0x000fe20000000800 */
[----:B------:R-:W-:-:S03]  /*8b00*/  UISETP.NE.AND.EX UP0, UPT, UR5, URZ, UPT, UP0 ;  /* 0x0000003f0500728c */ /* 0x000fc6000bf05300 */
[----:B------:R-:W-:Y:S01]  /*8b10*/  ULDC UR5, c[0x0][0x2f0] ;  /* 0x0000bc0000057ab9 */ /* 0x000fe20000000800 */
[----:B------:R-:W-:-:S04]  /*8b20*/  USEL UR4, UR4, 0x1, UP0 ;  /* 0x0000000104047887 */ /* 0x000fc80008000000 */
[----:B------:R-:W-:Y:S01]  /*8b30*/  UIMAD UR4, UR4, UR5, URZ ;  /* 0x00000005040472a4 */ /* 0x000fe2000f8e023f */
[----:B---3--:R0:W-:Y:S04]  /*8b40*/  STL [R1], R0 ;  /* 0x0000000001007387 */ /* 0x0081e80000100800 */
[----:B--2---:R1:W-:Y:S01]  /*8b50*/  STL [R1+0x10], R6 ;  /* 0x0000100601007387 */ /* 0x0043e20000100800 */
[----:B0-----:R-:W-:-:S03]  /*8b60*/  IMAD.U32 R0, RZ, RZ, UR4 ;  /* 0x00000004ff007e24 */ /* 0x001fc6000f8e00ff */
[----:B----4-:R1:W-:Y:S01]  /*8b70*/  @P0 STL [R1+0x28], R4 ;  /* 0x0000280401000387 */ /* 0x0103e20000100800 */
[----:B------:R-:W-:Y:S05]  /*8b80*/  @P0 BRA `(.L_x_10216) ;  /* 0x0000000000200947 */ /* 0x000fea0003800000 */
[----:B------:R-:W-:Y:S02]  /*8b90*/  ULDC UR4, c[0x0][0x288] ;  /* 0x0000a20000047ab9 */ /* 0x000fe40000000800 */
[----:B-1----:R-:W-:-:S05]  /*8ba0*/  IMAD.U32 R4, RZ, RZ, UR4 ;  /* 0x00000004ff047e24 */ /* 0x002fca000f8e00ff */
[----:B------:R0:W-:Y:S01]  /*8bb0*/  STL [R1+0x28], R4 ;  /* 0x0000280401007387 */ /* 0x0001e20000100800 */
[----:B------:R-:W-:Y:S05]  /*8bc0*/  @!P2 BRA `(.L_x_10216) ;  /* 0x000000000010a947 */ /* 0x000fea0003800000 */
[----:B0-----:R-:W2:Y:S04]  /*8bd0*/  LDG.E R4, desc[UR36][R2.64] ;  /* 0x0000002402047981 */ /* 0x001ea8000c1e1900 */
[----:B------:R-:W2:Y:S02]  /*8be0*/  LDG.E R2, desc[UR36][R2.64+0x4] ;  /* 0x0000042402027981 */ /* 0x000ea4000c1e1900 */
[----:B--2---:R-:W-:-:S05]  /*8bf0*/  IMAD.IADD R2, R2, 0x1, -R4 ;  /* 0x0000000102027824 */ /* 0x004fca00078e0a04 */
[----:B------:R2:W-:Y:S02]  /*8c00*/  STL [R1+0x28], R2 ;  /* 0x0000280201007387 */ /* 0x0005e40000100800 */
.L_x_10216:
[----:B01----:R-:W-:Y:S01]  /*8c10*/  IMAD.MOV.U32 R4, RZ, RZ, R28 ;  /* 0x000000ffff047224 */ /* 0x003fe200078e001c */
[----:B------:R-:W-:Y:S02]  /*8c20*/  ULDC.64 UR4, c[0x0][0xa20] ;  /* 0x0002880000047ab9 */ /* 0x000fe40000000a00 */
[----:B------:R-:W-:Y:S02]  /*8c30*/  ISETP.NE.U32.AND P0, PT, RZ, UR4, PT ;  /* 0x00000004ff007c0c */ /* 0x000fe4000bf05070 */
[----:B------:R0:W-:Y:S02]  /*8c40*/  STL [R1+0x8], R4 ;  /* 0x0000080401007387 */ /* 0x0001e40000100800 */
[----:B------:R-:W-:-:S13]  /*8c50*/  ISETP.NE.AND.EX P0, PT, RZ, UR5, PT, P0 ;  /* 0x00000005ff007c0c */ /* 0x000fda000bf05300 */
[----:B0-----:R-:W-:Y:S05]  /*8c60*/  @!P0 BRA `(.L_x_10217) ;  /* 0x0000000000108947 */ /* 0x001fea0003800000 */
[----:B--2---:R-:W-:-:S04]  /*8c70*/  IADD3 R2, P0, R24, UR4, RZ ;  /* 0x0000000418027c10 */ /* 0x004fc8000ff1e0ff */
[----:B------:R-:W-:-:S05]  /*8c80*/  IADD3.X R3, R25, UR5, RZ, P0, !PT ;  /* 0x0000000519037c10 */ /* 0x000fca00087fe4ff */
[----:B------:R0:W5:Y:S01]  /*8c90*/  LDG.E R0, desc[UR36][R2.64] ;  /* 0x0000002402007981 */ /* 0x000162000c1e1900 */
[----:B------:R-:W-:Y:S05]  /*8ca0*/  BRA `(.L_x_10218) ;  /* 0x0000000000247947 */ /* 0x000fea0003800000 */
.L_x_10217:
[----:B------:R-:W-:Y:S02]  /*8cb0*/  ULDC.64 UR4, c[0x0][0xa08] ;  /* 0x0002820000047ab9 */ /* 0x000fe40000000a00 */
[----:B------:R-:W-:-:S04]  /*8cc0*/  ISETP.NE.U32.AND P0, PT, RZ, UR4, PT ;  /* 0x00000004ff007c0c */ /* 0x000fc8000bf05070 */
[----:B------:R-:W-:-:S13]  /*8cd0*/  ISETP.NE.AND.EX P0, PT, RZ, UR5, PT, P0 ;  /* 0x00000005ff007c0c */ /* 0x000fda000bf05300 */
[----:B------:R-:W-:Y:S05]  /*8ce0*/  @!P0 BRA `(.L_x_10218) ;  /* 0x0000000000148947 */ /* 0x000fea0003800000 */
[----:B--2---:R-:W0:Y:S02]  /*8cf0*/  LDC.64 R2, c[0x0][0xa08] ;  /* 0x00028200ff027b82 */ /* 0x004e240000000a00 */
[----:B0-----:R-:W-:-:S05]  /*8d00*/  IMAD.WIDE R2, R4, 0x4, R2 ;  /* 0x0000000404027825 */ /* 0x001fca00078e0202 */
[----:B------:R-:W2:Y:S04]  /*8d10*/  LDG.E R0, desc[UR36][R2.64] ;  /* 0x0000002402007981 */ /* 0x000ea8000c1e1900 */
[----:B------:R-:W2:Y:S02]  /*8d20*/  LDG.E R2, desc[UR36][R2.64+0x4] ;  /* 0x0000042402027981 */ /* 0x000ea4000c1e1900 */
[----:B--2---:R-:W-:-:S07]  /*8d30*/  IADD3 R0, -R0, R2, RZ ;  /* 0x0000000200007210 */ /* 0x004fce0007ffe1ff */
.L_x_10218:
[----:B0-2--5:R-:W-:Y:S01]  /*8d40*/  IMAD.IADD R2, R0, 0x1, -R6 ;  /* 0x0000000100027824 */ /* 0x025fe200078e0a06 */
[----:B------:R-:W-:Y:S03]  /*8d50*/  BSSY B7, `(.L_x_10219) ;  /* 0x000035e000077945 */ /* 0x000fe60003800000 */
[C---:B------:R-:W-:Y:S01]  /*8d60*/  VIADD R0, R2.reuse, 0x7f ;  /* 0x0000007f02007836 */ /* 0x040fe20000000000 */
[----:B------:R0:W-:Y:S01]  /*8d70*/  STL [R1+0xc], R2 ;  /* 0x00000c0201007387 */ /* 0x0001e20000100800 */
[----:B------:R-:W-:-:S03]  /*8d80*/  ISETP.GT.AND P0, PT, R2, RZ, PT ;  /* 0x000000ff0200720c */ /* 0x000fc60003f04270 */
[----:B0-----:R-:W-:-:S04]  /*8d90*/  SHF.R.S32.HI R2, RZ, 0x1f, R0 ;  /* 0x0000001fff027819 */ /* 0x001fc80000011400 */
        /* <DEDUP_REMOVED lines=10> */
[----:B0-----:R-:W1:Y:S02]  /*8e40*/  FLO.U32 R0, UR4 ;  /* 0x0000000400007d00 */ /* 0x001e6400080e0000 */
[----:B-1----:R-:W-:-:S06]  /*8e50*/  ISETP.EQ.U32.AND P0, PT, R0, R5, PT ;  /* 0x000000050000720c */ /* 0x002fcc0003f02070 */
        /* <DEDUP_REMOVED lines=8> */
.L_x_10220:
[----:B0-----:R-:W-:Y:S01]  /*8ee0*/  VIADD R0, R23, 0x15400 ;  /* 0x0001540017007836 */ /* 0x001fe20000000000 */
        /* <DEDUP_REMOVED lines=19> */
.L_x_10223:
[----:B------:R-:W-:Y:S05]  /*9020*/  BSYNC B6 ;  /* 0x0000000000067941 */ /* 0x000fea0003800000 */
.L_x_10222:
        /* <DEDUP_REMOVED lines=20> */
.L_x_10226:
[----:B------:R0:W1:Y:S01]  /*9170*/  LDC.64 R2, c[0x4][R27] ;  /* 0x010000001b027b82 */ /* 0x0000620000000a00 */
[----:B------:R-:W-:Y:S01]  /*9180*/  ULDC.64 UR6, c[0x4][0x138] ;  /* 0x01004e0000067ab9 */ /* 0x000fe20000000a00 */
[----:B------:R-:W-:Y:S01]  /*9190*/  ULDC.64 UR8, c[0x4][0x140] ;  /* 0x0100500000087ab9 */ /* 0x000fe20000000a00 */
[----:B------:R-:W-:Y:S01]  /*91a0*/  ULDC.64 UR4, c[0x4][0x40] ;  /* 0x0100100000047ab9 */ /* 0x000fe20000000a00 */
        /* <DEDUP_REMOVED lines=11> */
.L_x_10225:
[----:B------:R-:W-:Y:S05]  /*9260*/  BSYNC B6 ;  /* 0x0000000000067941 */ /* 0x000fea0003800000 */
.L_x_10224:
[----:B------:R0:W2:Y:S01]  /*9270*/  LDL R20, [R1+0x8] ;  /* 0x0000080001147983 */ /* 0x0000a20000100800 */
[----:B------:R-:W-:Y:S01]  /*9280*/  ULDC.64 UR4, c[0x0][0x9f8] ;  /* 0x00027e0000047ab9 */ /* 0x000fe20000000a00 */
[----:B------:R-:W1:Y:S01]  /*9290*/  LDC R7, c[0x0][0x430] ;  /* 0x00010c00ff077b82 */ /* 0x000e620000000800 */
[----:B------:R-:W-:Y:S01]  /*92a0*/  ISETP.NE.U32.AND P0, PT, RZ, UR4, PT ;  /* 0x00000004ff007c0c */ /* 0x000fe2000bf05070 */
[----:B------:R-:W3:Y:S03]  /*92b0*/  LDL R27, [R1+0x34] ;  /* 0x00003400011b7983 */ /* 0x000ee60000100800 */
[----:B------:R-:W-:Y:S01]  /*92c0*/  ISETP.NE.AND.EX P0, PT, RZ, UR5, PT, P0 ;  /* 0x00000005ff007c0c */ /* 0x000fe2000bf05300 */
[----:B------:R-:W4:Y:S04]  /*92d0*/  LDL R21, [R1+0xc] ;  /* 0x00000c0001157983 */ /* 0x000f280000100800 */
[----:B------:R-:W4:Y:S04]  /*92e0*/  LDL R2, [R1+0x10] ;  /* 0x0000100001027983 */ /* 0x000f280000100800 */
[----:B------:R-:W4:Y:S04]  /*92f0*/  LDL R10, [R1+0x38] ;  /* 0x00003800010a7983 */ /* 0x000f280000100800 */
[----:B------:R-:W-:Y:S01]  /*9300*/  @P0 IADD3 R24, P1, R24, UR4, RZ ;  /* 0x0000000418180c10 */ /* 0x000fe2000ff3e0ff */
[----:B------:R-:W0:Y:S01]  /*9310*/  S2R R3, SR_TID.X ;  /* 0x0000000000037919 */ /* 0x000e220000002100 */
[----:B------:R-:W3:Y:S02]  /*9320*/  S2R R0, SR_TID.X ;  /* 0x0000000000007919 */ /* 0x000ee40000002100 */
[----:B------:R-:W-:Y:S01]  /*9330*/  @P0 IADD3.X R25, R25, UR5, RZ, P1, !PT ;  /* 0x0000000519190c10 */ /* 0x000fe20008ffe4ff */
[----:B------:R-:W-:-:S04]  /*9340*/  ULDC UR4, c[0x0][0x2f4] ;  /* 0x0000bd0000047ab9 */ /* 0x000fc80000000800 */
[----:B--2---:R-:W2:Y:S01]  /*9350*/  @P0 LDG.E R20, desc[UR36][R24.64] ;  /* 0x0000002418140981 */ /* 0x004ea2000c1e1900 */
[----:B-1----:R-:W-:Y:S01]  /*9360*/  ISETP.NE.AND P2, PT, R7, 0x1, PT ;  /* 0x000000010700780c */ /* 0x002fe20003f45270 */
[----:B0-----:R-:W-:Y:S01]  /*9370*/  IMAD.SHL.U32 R3, R3, 0x20, RZ ;  /* 0x0000002003037824 */ /* 0x001fe200078e00ff */
[----:B---3--:R-:W-:Y:S02]  /*9380*/  LEA.HI.SX32 R27, R27, 0xffffffff, 0x19 ;  /* 0xffffffff1b1b7811 */ /* 0x008fe400078fcaff */
[----:B------:R-:W-:Y:S02]  /*9390*/  LOP3.LUT R0, R0, 0x7f, RZ, 0xc0, !PT ;  /* 0x0000007f00007812 */ /* 0x000fe400078ec0ff */
[----:B------:R-:W-:Y:S01]  /*93a0*/  LOP3.LUT R3, R3, 0x60, RZ, 0xc0, !PT ;  /* 0x0000006003037812 */ /* 0x000fe200078ec0ff */
[----:B------:R-:W-:Y:S01]  /*93b0*/  IMAD.SHL.U32 R8, R27, 0x80, RZ ;  /* 0x000000801b087824 */ /* 0x000fe200078e00ff */
[----:B------:R-:W-:-:S04]  /*93c0*/  SHF.R.U32.HI R0, RZ, 0x2, R0 ;  /* 0x00000002ff007819 */ /* 0x000fc80000011600 */
[----:B------:R-:W-:Y:S01]  /*93d0*/  LOP3.LUT R4, R8, R0, R3, 0xfe, !PT ;  /* 0x0000000008047212 */ /* 0x000fe200078efe03 */
[----:B------:R-:W0:Y:S08]  /*93e0*/  @P2 LDC R5, c[0x0][0x434] ;  /* 0x00010d00ff052b82 */ /* 0x000e300000000800 */
[----:B------:R-:W1:Y:S01]  /*93f0*/  @P2 LDC R0, c[0x0][0x438] ;  /* 0x00010e00ff002b82 */ /* 0x000e620000000800 */
[----:B------:R-:W3:Y:S01]  /*9400*/  S2R R9, SR_TID.X ;  /* 0x0000000000097919 */ /* 0x000ee20000002100 */
[----:B------:R-:W-:-:S04]  /*9410*/  LOP3.LUT R22, R22, 0xffffffef, RZ, 0xc0, !PT ;  /* 0xffffffef16167812 */ /* 0x000fc800078ec0ff */
[----:B------:R-:W-:-:S04]  /*9420*/  @P2 LOP3.LUT R22, R22, 0x10, RZ, 0xfc, !PT ;  /* 0x0000001016162812 */ /* 0x000fc800078efcff */
[----:B------:R-:W-:Y:S01]  /*9430*/  LOP3.LUT R22, R22, 0xfffffff7, RZ, 0xc0, !PT ;  /* 0xfffffff716167812 */ /* 0x000fe200078ec0ff */
[----:B---3--:R-:W-:-:S05]  /*9440*/  IMAD.SHL.U32 R9, R9, 0x8, RZ ;  /* 0x0000000809097824 */ /* 0x008fca00078e00ff */
[----:B------:R-:W-:Y:S01]  /*9450*/  LOP3.LUT R9, R9, 0x18, RZ, 0xc0, !PT ;  /* 0x0000001809097812 */ /* 0x000fe200078ec0ff */
[----:B------:R-:W-:Y:S01]  /*9460*/  UMOV UR5, 0xffffffff ;  /* 0xffffffff00057882 */ /* 0x000fe20000000000 */
[----:B--2---:R2:W-:Y:S01]  /*9470*/  @P0 STL [R1+0x8], R20 ;  /* 0x0000081401000387 */ /* 0x0045e20000100800 */
[C---:B----4-:R-:W-:Y:S01]  /*9480*/  ISETP.GE.AND P0, PT, R4.reuse, R21, PT ;  /* 0x000000150400720c */ /* 0x050fe20003f06270 */
[----:B------:R-:W-:-:S04]  /*9490*/  IMAD.IADD R4, R4, 0x1, R2 ;  /* 0x0000000104047824 */ /* 0x000fc800078e0202 */
[----:B0-----:R-:W-:-:S08]  /*94a0*/  @P2 IMAD.HI.U32 R5, R4, R5, RZ ;  /* 0x0000000504052227 */ /* 0x001fd000078e00ff */
[----:B------:R-:W0:Y:S01]  /*94b0*/  @!P0 LDC.64 R2, c[0x0][0x428] ;  /* 0x00010a00ff028b82 */ /* 0x000e220000000a00 */
[----:B------:R-:W-:Y:S01]  /*94c0*/  IMAD.MOV.U32 R6, RZ, RZ, R4 ;  /* 0x000000ffff067224 */ /* 0x000fe200078e0004 */
[----:B-1----:R-:W-:Y:S02]  /*94d0*/  @P2 SHF.R.U32.HI R6, RZ, R0, R5 ;  /* 0x00000000ff062219 */ /* 0x002fe40000011605 */
[----:B------:R-:W-:-:S03]  /*94e0*/  SHF.R.S32.HI R5, RZ, 0x1f, R20 ;  /* 0x0000001fff057819 */ /* 0x000fc60000011414 */
        /* <DEDUP_REMOVED lines=8> */
[----:B------:R-:W-:Y:S02]  /*9570*/  ISETP.NE.AND P2, PT, R10, 0x3, PT ;  /* 0x000000030a00780c */ /* 0x000fe40003f45270 */
[----:B0-----:R-:W-:-:S04]  /*9580*/  @!P0 LEA R2, P1, R6, R2, 0x2 ;  /* 0x0000000206028211 */ /* 0x001fc800078210ff */
[----:B------:R-:W-:Y:S01]  /*9590*/  @!P0 LEA.HI.X R3, R6, R3, R0, 0x2, P1 ;  /* 0x0000000306038211 */ /* 0x000fe200008f1400 */
[----:B------:R-:W-:-:S06]  /*95a0*/  IMAD.MOV.U32 R0, RZ, RZ, RZ ;  /* 0x000000ffff007224 */ /* 0x000fcc00078e00ff */
[----:B------:R2:W5:Y:S01]  /*95b0*/  @!P0 LDG.E R0, desc[UR36][R2.64] ;  /* 0x0000002402008981 */ /* 0x000562000c1e1900 */
[C---:B------:R-:W-:Y:S02]  /*95c0*/  ISETP.GE.AND P0, PT, R9.reuse, UR4, PT ;  /* 0x0000000409007c0c */ /* 0x040fe4000bf06270 */
[----:B------:R-:W-:Y:S01]  /*95d0*/  @P2 LOP3.LUT R22, R22, 0x8, RZ, 0xfc, !PT ;  /* 0x0000000816162812 */ /* 0x000fe200078efcff */
[----:B------:R2:W-:Y:S01]  /*95e0*/  STL [R1+0x14], R5 ;  /* 0x0000140501007387 */ /* 0x0005e20000100800 */
[C---:B------:R-:W-:Y:S02]  /*95f0*/  LOP3.LUT R10, R9.reuse, 0x20, RZ, 0xfc, !PT ;  /* 0x00000020090a7812 */ /* 0x040fe400078efcff */
[----:B------:R-:W-:Y:S02]  /*9600*/  LOP3.LUT R22, R22, 0xfffffffb, RZ, 0xc0, !PT ;  /* 0xfffffffb16167812 */ /* 0x000fe400078ec0ff */
[----:B------:R-:W-:Y:S02]  /*9610*/  LOP3.LUT R9, R9, 0x40, RZ, 0xfc, !PT ;  /* 0x0000004009097812 */ /* 0x000fe400078efcff */
[----:B------:R-:W-:-:S03]  /*9620*/  ISETP.GE.AND P1, PT, R10, UR4, PT ;  /* 0x000000040a007c0c */ /* 0x000fc6000bf26270 */
[----:B------:R-:W-:Y:S02]  /*9630*/  @P0 LOP3.LUT R22, R22, 0x4, RZ, 0xfc, !PT ;  /* 0x0000000416160812 */ /* 0x000fe400078efcff */
[----:B------:R-:W-:Y:S02]  /*9640*/  ISETP.GE.AND P0, PT, R9, UR4, PT ;  /* 0x0000000409007c0c */ /* 0x000fe4000bf06270 */
[----:B------:R-:W-:-:S04]  /*9650*/  LOP3.LUT R22, R22, 0xfffffffe, RZ, 0xc0, !PT ;  /* 0xfffffffe16167812 */ /* 0x000fc800078ec0ff */
[----:B------:R-:W-:-:S04]  /*9660*/  LOP3.LUT R22, R22, 0xfffffffd, RZ, 0xc0, !PT ;  /* 0xfffffffd16167812 */ /* 0x000fc800078ec0ff */
[----:B------:R-:W-:-:S04]  /*9670*/  @P1 LOP3.LUT R22, R22, 0x2, RZ, 0xfc, !PT ;  /* 0x0000000216161812 */ /* 0x000fc800078efcff */
[----:B------:R-:W-:Y:S01]  /*9680*/  @P0 LOP3.LUT R22, R22, 0x1, RZ, 0xfc, !PT ;  /* 0x0000000116160812 */ /* 0x000fe200078efcff */
[----:B--2---:R-:W-:Y:S06]  /*9690*/  BRA.DIV UR5, `(.L_x_10227) ;  /* 0x0000003e05007947 */ /* 0x004fec000b800000 */
.L_x_10293:
[----:B------:R-:W-:-:S05]  /*96a0*/  SHF.R.S32.HI R9, RZ, 0x1f, R18 ;  /* 0x0000001fff097819 */ /* 0x000fca0000011412 */
[----:B------:R0:W-:Y:S01]  /*96b0*/  STL [R1+0x4], R9 ;  /* 0x0000040901007387 */ /* 0x0001e20000100800 */
[----:B------:R-:W-:Y:S05]  /*96c0*/  @!P2 BRA `(.L_x_10228) ;  /* 0x000000000004a947 */ /* 0x000fea0003800000 */
[----:B------:R-:W-:Y:S01]  /*96d0*/  BPT.TRAP 0x1 ;  /* 0x000000040000795c */ /* 0x000fe20000300000 */
.L_x_10228:
[----:B------:R-:W-:Y:S01]  /*96e0*/  SHF.R.S32.HI R5, RZ, 0x1f, R4 ;  /* 0x0000001fff057819 */ /* 0x000fe20000011404 */
[----:B------:R-:W-:Y:S01]  /*96f0*/  ULDC.64 UR4, c[0x0][0x328] ;  /* 0x0000ca0000047ab9 */ /* 0x000fe20000000a00 */
[----:B------:R-:W-:Y:S01]  /*9700*/  BSSY B0, `(.L_x_10229) ;  /* 0x0000017000007945 */ /* 0x000fe20003800000 */
[----:B------:R-:W-:-:S04]  /*9710*/  IMAD.WIDE.U32 R2, R4, UR4, RZ ;  /* 0x0000000404027c25 */ /* 0x000fc8000f8e00ff */
[----:B------:R-:W-:-:S04]  /*9720*/  IMAD R6, R5, UR4, RZ ;  /* 0x0000000405067c24 */ /* 0x000fc8000f8e02ff */
[----:B------:R-:W-:Y:S01]  /*9730*/  IMAD R6, R4, UR5, R6 ;  /* 0x0000000504067c24 */ /* 0x000fe2000f8e0206 */
[----:B------:R-:W-:-:S04]  /*9740*/  ULDC.64 UR4, c[0x0][0x338] ;  /* 0x0000ce0000047ab9 */ /* 0x000fc80000000a00 */
[----:B------:R-:W-:Y:S02]  /*9750*/  IADD3 R3, R3, R6, RZ ;  /* 0x0000000603037210 */ /* 0x000fe40007ffe0ff */
        /* <DEDUP_REMOVED lines=13> */
[----:B------:R-:W-:Y:S01]  /*9830*/  LEA.HI.X R25, R2, UR5, R25, 0x1, P0 ;  /* 0x0000000502197c11 */ /* 0x000fe200080f0c19 */
[----:B------:R-:W-:-:S05]  /*9840*/  IMAD R2, R26, 0x8, R23 ;  /* 0x000000081a027824 */ /* 0x000fca00078e0217 */
[----:B------:R-:W1:Y:S02]  /*9850*/  SYNCS.PHASECHK.TRANS64.TRYWAIT P0, [R2+URZ+0x2d840], R3 ;  /* 0x02d84003020075a7 */ /* 0x000e64000800017f */
[----:B-1----:R-:W-:Y:S05]  /*9860*/  @!P0 BRA `(.L_x_10230) ;  /* 0x0000003800c08947 */ /* 0x002fea0003800000 */
.L_x_10294:
[----:B------:R-:W-:Y:S05]  /*9870*/  BSYNC B0 ;  /* 0x0000000000007941 */ /* 0x000fea0003800000 */
.L_x_10229:
[----:B------:R-:W2:Y:S01]  /*9880*/  LDL R7, [R1+0x4] ;  /* 0x0000040001077983 */ /* 0x000ea20000100800 */
[----:B------:R-:W-:-:S03]  /*9890*/  ULDC.64 UR4, c[0x0][0x300] ;  /* 0x0000c00000047ab9 */ /* 0x000fc60000000a00 */
[----:B------:R-:W3:Y:S01]  /*98a0*/  LDL R12, [R1+0xc] ;  /* 0x00000c00010c7983 */ /* 0x000ee20000100800 */
[----:B------:R-:W-:Y:S01]  /*98b0*/  IMAD R5, R5, UR4, RZ ;  /* 0x0000000405057c24 */ /* 0x000fe2000f8e02ff */
[----:B------:R-:W-:Y:S01]  /*98c0*/  LOP3.LUT P4, RZ, R22, 0x4, RZ, 0xc0, !PT ;  /* 0x0000000416ff7812 */ /* 0x000fe2000788c0ff */
[----:B0-----:R-:W0:Y:S02]  /*98d0*/  S2R R9, SR_TID.X ;  /* 0x0000000000097919 */ /* 0x001e240000002100 */
[----:B-1----:R-:W-:Y:S01]  /*98e0*/  IMAD R3, R4, UR5, R5 ;  /* 0x0000000504037c24 */ /* 0x002fe2000f8e0205 */
[----:B------:R-:W-:Y:S01]  /*98f0*/  LOP3.LUT P3, RZ, R22, 0x2, RZ, 0xc0, !PT ;  /* 0x0000000216ff7812 */ /* 0x000fe2000786c0ff */
[----:B------:R-:W-:Y:S01]  /*9900*/  IMAD.WIDE.U32 R4, R4, UR4, RZ ;  /* 0x0000000404047c25 */ /* 0x000fe2000f8e00ff */
[----:B------:R-:W-:Y:S01]  /*9910*/  ULDC.64 UR4, c[0x0][0x310] ;  /* 0x0000c40000047ab9 */ /* 0x000fe20000000a00 */
[----:B------:R-:W-:Y:S02]  /*9920*/  LOP3.LUT P2, RZ, R22, 0x1, RZ, 0xc0, !PT ;  /* 0x0000000116ff7812 */ /* 0x000fe4000784c0ff */
[----:B------:R-:W-:-:S02]  /*9930*/  IMAD.IADD R5, R5, 0x1, R3 ;  /* 0x0000000105057824 */ /* 0x000fc400078e0203 */
[----:B------:R-:W-:Y:S02]  /*9940*/  IMAD R6, R6, UR4, RZ ;  /* 0x0000000406067c24 */ /* 0x000fe4000f8e02ff */
[----:B------:R-:W-:-:S04]  /*9950*/  IMAD.WIDE.U32 R4, R0, UR4, R4 ;  /* 0x0000000400047c25 */ /* 0x000fc8000f8e0004 */
[----:B------:R-:W-:Y:S01]  /*9960*/  IMAD R0, R0, UR5, R6 ;  /* 0x0000000500007c24 */ /* 0x000fe2000f8e0206 */
[----:B------:R-:W-:-:S03]  /*9970*/  ULDC.64 UR4, c[0x0][0x308] ;  /* 0x0000c20000047ab9 */ /* 0x000fc60000000a00 */
[----:B------:R-:W-:Y:S02]  /*9980*/  IMAD.IADD R5, R5, 0x1, R0 ;  /* 0x0000000105057824 */ /* 0x000fe400078e0200 */
[----:B------:R-:W-:-:S04]  /*9990*/  IMAD.WIDE.U32 R4, R18, UR4, R4 ;  /* 0x0000000412047c25 */ /* 0x000fc8000f8e0004 */
[----:B0-----:R-:W-:Y:S02]  /*99a0*/  IMAD.SHL.U32 R10, R9, 0x8, RZ ;  /* 0x00000008090a7824 */ /* 0x001fe400078e00ff */
[----:B--2---:R-:W-:Y:S02]  /*99b0*/  IMAD R0, R7, UR4, RZ ;  /* 0x0000000407007c24 */ /* 0x004fe4000f8e02ff */
[----:B------:R-:W0:Y:S02]  /*99c0*/  S2R R7, SR_TID.X ;  /* 0x0000000000077919 */ /* 0x000e240000002100 */
[----:B------:R-:W-:Y:S01]  /*99d0*/  IMAD R0, R18, UR5, R0 ;  /* 0x0000000512007c24 */ /* 0x000fe2000f8e0200 */
[----:B------:R-:W-:-:S03]  /*99e0*/  ULDC.64 UR4, c[0x0][0x2e8] ;  /* 0x0000ba0000047ab9 */ /* 0x000fc60000000a00 */
[----:B------:R-:W-:Y:S01]  /*99f0*/  IMAD.IADD R6, R5, 0x1, R0 ;  /* 0x0000000105067824 */ /* 0x000fe200078e0200 */
[----:B------:R-:W-:Y:S01]  /*9a00*/  LEA R0, P0, R4, UR4, 0x1 ;  /* 0x0000000404007c11 */ /* 0x000fe2000f8008ff */
[----:B------:R-:W-:-:S03]  /*9a10*/  UMOV UR4, 0xffffffff ;  /* 0xffffffff00047882 */ /* 0x000fc60000000000 */
[----:B------:R-:W-:Y:S02]  /*9a20*/  LEA.HI.X R6, R4, UR5, R6, 0x1, P0 ;  /* 0x0000000504067c11 */ /* 0x000fe400080f0c06 */
[----:B0-----:R-:W-:Y:S01]  /*9a30*/  LOP3.LUT R11, R7, 0x7f, RZ, 0xc0, !PT ;  /* 0x0000007f070b7812 */ /* 0x001fe200078ec0ff */
[----:B------:R-:W-:-:S03]  /*9a40*/  IMAD.SHL.U32 R7, R9, 0x8, RZ ;  /* 0x0000000809077824 */ /* 0x000fc600078e00ff */
[----:B------:R-:W-:Y:S02]  /*9a50*/  SHF.R.U32.HI R11, RZ, 0x2, R11 ;  /* 0x00000002ff0b7819 */ /* 0x000fe4000001160b */
[----:B------:R-:W-:Y:S02]  /*9a60*/  LOP3.LUT R7, R7, 0xd8, RZ, 0xc0, !PT ;  /* 0x000000d807077812 */ /* 0x000fe400078ec0ff */
[----:B---3--:R-:W-:Y:S02]  /*9a70*/  IADD3 R3, -R11, R12, -R8 ;  /* 0x0000000c0b037210 */ /* 0x008fe40007ffe908 */
[----:B------:R-:W-:Y:S01]  /*9a80*/  LOP3.LUT R7, R7, 0x18, R9, 0x78, !PT ;  /* 0x0000001807077812 */ /* 0x000fe200078e7809 */
[----:B------:R-:W-:Y:S01]  /*9a90*/  IMAD.SHL.U32 R9, R9, 0x8, RZ ;  /* 0x0000000809097824 */ /* 0x000fe200078e00ff */
[----:B------:R-:W-:Y:S02]  /*9aa0*/  ISETP.GE.AND P0, PT, R3, 0x1, PT ;  /* 0x000000010300780c */ /* 0x000fe40003f06270 */
[----:B------:R-:W-:-:S02]  /*9ab0*/  LOP3.LUT R7, R7, 0x320, R10, 0xf8, !PT ;  /* 0x0000032007077812 */ /* 0x000fc400078ef80a */
[----:B------:R-:W-:-:S03]  /*9ac0*/  LOP3.LUT R9, R9, 0x18, RZ, 0xc0, !PT ;  /* 0x0000001809097812 */ /* 0x000fc600078ec0ff */
[----:B------:R-:W-:Y:S01]  /*9ad0*/  IMAD R7, R26, 0x3000, R7 ;  /* 0x000030001a077824 */ /* 0x000fe200078e0207 */
[----:B------:R-:W-:Y:S06]  /*9ae0*/  BRA.DIV UR4, `(.L_x_10231) ;  /* 0x0000003a04347947 */ /* 0x000fec000b800000 */
        /* <DEDUP_REMOVED lines=28> */
[----:B------:R-:W2:Y:S04]  /*9cb0*/  SHFL.IDX PT, R6, R6, 0x3, 0x1c1f ;  /* 0x007c1f0006067f89 */ /* 0x000ea800000e0000 */
[----:B------:R-:W3:Y:S01]  /*9cc0*/  SHFL.IDX PT, R0, R0, 0x3, 0x1c1f ;  /* 0x007c1f0000007f89 */ /* 0x000ee200000e0000 */
[----:B0-----:R-:W-:-:S05]  /*9cd0*/  @P1 LEA R5, P0, R9, R5, 0x1 ;  /* 0x0000000509051211 */ /* 0x001fca00078008ff */
[----:B-1----:R-:W-:-:S05]  /*9ce0*/  @P1 IMAD.X R4, RZ, RZ, R4, P0 ;  /* 0x000000ffff041224 */ /* 0x002fca00000e0604 */
[----:B------:R-:W-:-:S04]  /*9cf0*/  @P1 LOP3.LUT R5, R5, R4, RZ, 0x3c, !PT ;  /* 0x0000000405051212 */ /* 0x000fc800078e3cff */
[----:B------:R-:W-:-:S04]  /*9d00*/  @P1 LOP3.LUT R4, R5, R4, RZ, 0x3c, !PT ;  /* 0x0000000405041212 */ /* 0x000fc800078e3cff */
[----:B------:R-:W-:-:S05]  /*9d10*/  @P1 LOP3.LUT R5, R5, R4, RZ, 0x3c, !PT ;  /* 0x0000000405051212 */ /* 0x000fca00078e3cff */
[----:B------:R1:W-:Y:S04]  /*9d20*/  @P1 LDGSTS.E.BYPASS.LTC128B.128 [R8+0x16400], desc[UR36][R4.64], !P4 ;  /* 0x1640000004081fae */ /* 0x0003e8000e101d64 */
[----:B------:R1:W-:Y:S04]  /*9d30*/  @P1 LDGSTS.E.BYPASS.LTC128B.128 [R8+0x18400], desc[UR36][R4.64+0x40], !P3 ;  /* 0x1840004004081fae */ /* 0x0003e8000d901d64 */
[----:B--23--:R1:W-:Y:S02]  /*9d40*/  @P1 LDGSTS.E.BYPASS.LTC128B.128 [R8+0x1a400], desc[UR36][R4.64+0x80], !P2 ;  /* 0x1a40008004081fae */ /* 0x00c3e4000d101d64 */
.L_x_10304:
[----:B------:R-:W-:-:S13]  /*9d50*/  ISETP.GE.AND P0, PT, R3, 0x61, PT ;  /* 0x000000610300780c */ /* 0x000fda0003f06270 */
[----:B01----:R-:W-:Y:S01]  /*9d60*/  @P0 LEA R4, P1, R9, R0, 0x1 ;  /* 0x0000000009040211 */ /* 0x003fe200078208ff */
        /* <DEDUP_REMOVED lines=10> */
.L_x_10232:
        /* <DEDUP_REMOVED lines=11> */
.L_x_10233:
[----:B0-----:R0:W5:Y:S01]  /*9ec0*/  LDL.LU R4, [R1+0x20] ;  /* 0x0000200001047983 */ /* 0x0011620000300800 */
[----:B------:R0:W-:Y:S03]  /*9ed0*/  SYNCS.ARRIVE.TRANS64.A1T0 RZ, [R2+URZ+0x2d830], RZ ;  /* 0x02d830ff02ff79a7 */ /* 0x0001e6000810003f */
[----:B------:R0:W5:Y:S02]  /*9ee0*/  LDL.LU R3, [R1] ;  /* 0x0000000001037983 */ /* 0x0001640000300800 */
[----:B------:R-:W-:Y:S05]  /*9ef0*/  WARPSYNC.ALL ;  /* 0x0000000000007948 */ /* 0x000fea0003800000 */
[----:B------:R-:W-:Y:S01]  /*9f00*/  ULDC.64 UR4, c[0x0][0x298] ;  /* 0x0000a60000047ab9 */ /* 0x000fe20000000a00 */
[----:B------:R-:W-:Y:S01]  /*9f10*/  BAR.SYNC.DEFER_BLOCKING 0x8, 0x200 ;  /* 0x0208000000007b1d */ /* 0x000fe20000010000 */
[----:B------:R-:W-:Y:S01]  /*9f20*/  LOP3.LUT P0, RZ, R22, 0x20, RZ, 0xc0, !PT ;  /* 0x0000002016ff7812 */ /* 0x000fe2000780c0ff */
[----:B0-----:R-:W-:-:S03]  /*9f30*/  VIADD R2, R23, 0xc400 ;  /* 0x0000c40017027836 */ /* 0x001fc60000000000 */
        /* <DEDUP_REMOVED lines=11> */
[----:B------:R0:W-:Y:S01]  /*9ff0*/  STL [R1], R0 ;  /* 0x0000000001007387 */ /* 0x0001e20000100800 */
        /* <DEDUP_REMOVED lines=17> */
.L_x_10235:
[----:B------:R-:W-:Y:S05]  /*a110*/  BSYNC B6 ;  /* 0x0000000000067941 */ /* 0x000fea0003800000 */
.L_x_10234:
[----:B0-----:R-:W2:Y:S01]  /*a120*/  LDL.LU R0, [R1+0x2c] ;  /* 0x00002c0001007983 */ /* 0x001ea20000300800 */
[----:B------:R-:W0:Y:S01]  /*a130*/  LDC R10, c[0x0][0x448] ;  /* 0x00011200ff0a7b82 */ /* 0x000e220000000800 */
[----:B------:R-:W-:Y:S01]  /*a140*/  ULDC.64 UR4, c[0x0][0x2d8] ;  /* 0x0000b60000047ab9 */ /* 0x000fe20000000a00 */
[----:B------:R-:W-:Y:S01]  /*a150*/  ULDC.64 UR6, c[0x0][0x2c8] ;  /* 0x0000b20000067ab9 */ /* 0x000fe20000000a00 */
[----:B------:R-:W3:Y:S01]  /*a160*/  LDL.LU R21, [R1] ;  /* 0x0000000001157983 */ /* 0x000ee20000300800 */
[----:B------:R-:W-:-:S03]  /*a170*/  ULDC.64 UR8, c[0x0][0x280] ;  /* 0x0000a00000087ab9 */ /* 0x000fc60000000a00 */
[----:B------:R-:W3:Y:S04]  /*a180*/  LDL.LU.64 R2, [R1+0x20] ;  /* 0x0000200001027983 */ /* 0x000ee80000300a00 */
[----:B------:R-:W4:Y:S01]  /*a190*/  LDL R20, [R1+0x4] ;  /* 0x0000040001147983 */ /* 0x000f220000100800 */
[----:B------:R-:W1:Y:S01]  /*a1a0*/  S2R R13, SR_TID.X ;  /* 0x00000000000d7919 */ /* 0x000e620000002100 */
[----:B0-----:R-:W-:-:S13]  /*a1b0*/  ISETP.NE.AND P0, PT, R10, 0x1, PT ;  /* 0x000000010a00780c */ /* 0x001fda0003f05270 */
[----:B------:R-:W0:Y:S01]  /*a1c0*/  @P0 LDC R5, c[0x0][0x450] ;  /* 0x00011400ff050b82 */ /* 0x000e220000000800 */
[----:B-1----:R-:W-:-:S05]  /*a1d0*/  IMAD.SHL.U32 R11, R13, 0x8, RZ ;  /* 0x000000080d0b7824 */ /* 0x002fca00078e00ff */
[----:B------:R-:W-:-:S04]  /*a1e0*/  LOP3.LUT R11, R11, 0x18, RZ, 0xc0, !PT ;  /* 0x000000180b0b7812 */ /* 0x000fc800078ec0ff */
[C---:B------:R-:W-:Y:S02]  /*a1f0*/  LOP3.LUT R12, R11.reuse, 0x20, RZ, 0xfc, !PT ;  /* 0x000000200b0c7812 */ /* 0x040fe400078efcff */
[----:B------:R-:W-:Y:S01]  /*a200*/  LOP3.LUT R11, R11, 0x40, RZ, 0xfc, !PT ;  /* 0x000000400b0b7812 */ /* 0x000fe200078efcff */
[----:B--2---:R-:W-:Y:S01]  /*a210*/  IMAD.MOV.U32 R4, RZ, RZ, R0 ;  /* 0x000000ffff047224 */ /* 0x004fe200078e0000 */
[----:B---3--:R-:W-:Y:S02]  /*a220*/  MOV R3, R21 ;  /* 0x0000001500037202 */ /* 0x008fe40000000f00 */
[----:B------:R-:W1:Y:S01]  /*a230*/  S2R R21, SR_TID.X ;  /* 0x0000000000157919 */ /* 0x000e620000002100 */
[----:B----4-:R-:W-:Y:S02]  /*a240*/  IMAD R0, R20, UR4, RZ ;  /* 0x0000000414007c24 */ /* 0x010fe4000f8e02ff */
[----:B------:R-:W2:Y:S01]  /*a250*/  S2R R20, SR_TID.X ;  /* 0x0000000000147919 */ /* 0x000ea20000002100 */
[----:B------:R-:W-:-:S04]  /*a260*/  IMAD.WIDE.U32 R2, R18, UR4, R2 ;  /* 0x0000000412027c25 */ /* 0x000fc8000f8e0002 */
[----:B------:R-:W-:Y:S01]  /*a270*/  IMAD R0, R18, UR5, R0 ;  /* 0x0000000512007c24 */ /* 0x000fe2000f8e0200 */
[----:B------:R-:W-:-:S03]  /*a280*/  ULDC.64 UR4, c[0x0][0x2e0] ;  /* 0x0000b80000047ab9 */ /* 0x000fc60000000a00 */
[----:B------:R-:W-:Y:S02]  /*a290*/  IMAD.IADD R3, R3, 0x1, R0 ;  /* 0x0000000103037824 */ /* 0x000fe400078e0200 */
[----:B------:R-:W-:Y:S02]  /*a2a0*/  IMAD R0, R4, UR4, RZ ;  /* 0x0000000404007c24 */ /* 0x000fe4000f8e02ff */
[----:B------:R-:W3:Y:S01]  /*a2b0*/  @P0 LDC R4, c[0x0][0x44c] ;  /* 0x00011300ff040b82 */ /* 0x000ee20000000800 */
[----:B------:R-:W-:-:S04]  /*a2c0*/  IMAD.WIDE.U32 R2, R28, UR4, R2 ;  /* 0x000000041c027c25 */ /* 0x000fc8000f8e0002 */
[----:B------:R-:W-:Y:S01]  /*a2d0*/  IMAD R0, R28, UR5, R0 ;  /* 0x000000051c007c24 */ /* 0x000fe2000f8e0200 */
[----:B------:R-:W-:-:S03]  /*a2e0*/  ULDC.64 UR4, c[0x0][0x2d0] ;  /* 0x0000b40000047ab9 */ /* 0x000fc60000000a00 */
[----:B------:R-:W-:Y:S02]  /*a2f0*/  IMAD.IADD R3, R3, 0x1, R0 ;  /* 0x0000000103037824 */ /* 0x000fe400078e0200 */
[----:B-1----:R-:W-:Y:S01]  /*a300*/  IMAD.SHL.U32 R21, R21, 0x20, RZ ;  /* 0x0000002015157824 */ /* 0x002fe200078e00ff */
[----:B--2---:R-:W-:-:S04]  /*a310*/  LOP3.LUT R20, R20, 0x7f, RZ, 0xc0, !PT ;  /* 0x0000007f14147812 */ /* 0x004fc800078ec0ff */
[----:B------:R-:W-:Y:S02]  /*a320*/  LOP3.LUT R21, R21, 0x60, RZ, 0xc0, !PT ;  /* 0x0000006015157812 */ /* 0x000fe400078ec0ff */
[----:B------:R-:W-:-:S04]  /*a330*/  SHF.R.U32.HI R20, RZ, 0x2, R20 ;  /* 0x00000002ff147819 */ /* 0x000fc80000011614 */
[----:B------:R-:W-:Y:S02]  /*a340*/  LOP3.LUT R20, R20, R21, RZ, 0xfc, !PT ;  /* 0x0000001514147212 */ /* 0x000fe400078efcff */
[----:B------:R-:W-:-:S03]  /*a350*/  LOP3.LUT R21, R13, 0x7f, RZ, 0xc0, !PT ;  /* 0x0000007f0d157812 */ /* 0x000fc600078ec0ff */
[----:B------:R-:W-:Y:S01]  /*a360*/  IMAD R6, R17, 0xc0, R20 ;  /* 0x000000c011067824 */ /* 0x000fe200078e0214 */
[----:B------:R-:W-:Y:S01]  /*a370*/  SHF.R.U32.HI R21, RZ, 0x2, R21 ;  /* 0x00000002ff157819 */ /* 0x000fe20000011615 */
[----:B------:R-:W-:Y:S02]  /*a380*/  IMAD.SHL.U32 R20, R13, 0x8, RZ ;  /* 0x000000080d147824 */ /* 0x000fe400078e00ff */
[----:B---3--:R-:W-:-:S03]  /*a390*/  @P0 IMAD.HI.U32 R0, R6, R4, RZ ;  /* 0x0000000406000227 */ /* 0x008fc600078e00ff */
[----:B------:R-:W-:Y:S01]  /*a3a0*/  LOP3.LUT R20, R20, 0x18, RZ, 0xc0, !PT ;  /* 0x0000001814147812 */ /* 0x000fe200078ec0ff */
[----:B------:R-:W-:Y:S01]  /*a3b0*/  IMAD.MOV.U32 R4, RZ, RZ, R6 ;  /* 0x000000ffff047224 */ /* 0x000fe200078e0006 */
[----:B0-----:R-:W-:-:S04]  /*a3c0*/  @P0 SHF.R.U32.HI R4, RZ, R5, R0 ;  /* 0x00000005ff040219 */ /* 0x001fc80000011600 */
[--C-:B------:R-:W-:Y:S01]  /*a3d0*/  SHF.R.S32.HI R0, RZ, 0x1f, R4.reuse ;  /* 0x0000001fff007819 */ /* 0x100fe20000011404 */
[----:B------:R-:W-:-:S04]  /*a3e0*/  IMAD.MOV R7, RZ, RZ, -R4 ;  /* 0x000000ffff077224 */ /* 0x000fc800078e0a04 */
[----:B------:R-:W-:-:S04]  /*a3f0*/  IMAD R0, R0, UR4, RZ ;  /* 0x0000000400007c24 */ /* 0x000fc8000f8e02ff */
[C---:B------:R-:W-:Y:S02]  /*a400*/  IMAD R0, R4.reuse, UR5, R0 ;  /* 0x0000000504007c24 */ /* 0x040fe4000f8e0200 */
[----:B------:R-:W-:-:S04]  /*a410*/  IMAD.WIDE.U32 R4, R4, UR4, R2 ;  /* 0x0000000404047c25 */ /* 0x000fc8000f8e0002 */
[----:B------:R-:W-:Y:S02]  /*a420*/  IMAD.IADD R5, R5, 0x1, R0 ;  /* 0x0000000105057824 */ /* 0x000fe400078e0200 */
[----:B------:R-:W-:-:S04]  /*a430*/  IMAD R0, R10, R7, R6 ;  /* 0x000000070a007224 */ /* 0x000fc800078e0206 */
[----:B------:R-:W-:Y:S01]  /*a440*/  IMAD.WIDE.U32 R8, R0, UR6, R4 ;  /* 0x0000000600087c25 */ /* 0x000fe2000f8e0004 */
[----:B------:R-:W-:-:S03]  /*a450*/  SHF.R.S32.HI R7, RZ, 0x1f, R0 ;  /* 0x0000001fff077819 */ /* 0x000fc60000011400 */
[----:B------:R-:W-:Y:S01]  /*a460*/  VIADD R5, R6, 0x80 ;  /* 0x0000008006057836 */ /* 0x000fe20000000000 */
[----:B------:R-:W-:Y:S01]  /*a470*/  LEA R4, P1, R8, UR8, 0x1 ;  /* 0x0000000808047c11 */ /* 0x000fe2000f8208ff */
[----:B------:R-:W-:Y:S02]  /*a480*/  IMAD R7, R7, UR6, RZ ;  /* 0x0000000607077c24 */ /* 0x000fe4000f8e02ff */
[----:B------:R-:W-:Y:S02]  /*a490*/  IMAD.MOV.U32 R6, RZ, RZ, R5 ;  /* 0x000000ffff067224 */ /* 0x000fe400078e0005 */
[----:B------:R-:W-:Y:S02]  /*a4a0*/  IMAD R0, R0, UR7, R7 ;  /* 0x0000000700007c24 */ /* 0x000fe4000f8e0207 */
[----:B------:R-:W0:Y:S02]  /*a4b0*/  @P0 LDC R7, c[0x0][0x44c] ;  /* 0x00011300ff070b82 */ /* 0x000e240000000800 */
[----:B------:R-:W-:-:S05]  /*a4c0*/  IMAD.IADD R0, R9, 0x1, R0 ;  /* 0x0000000109007824 */ /* 0x000fca00078e0200 */
[----:B------:R-:W-:Y:S02]  /*a4d0*/  LEA.HI.X R0, R8, UR9, R0, 0x1, P1 ;  /* 0x0000000908007c11 */ /* 0x000fe400088f0c00 */
[----:B------:R-:W1:Y:S01]  /*a4e0*/  @P0 LDC R8, c[0x0][0x450] ;  /* 0x00011400ff080b82 */ /* 0x000e620000000800 */
[----:B0-----:R-:W-:-:S05]  /*a4f0*/  @P0 IMAD.HI.U32 R7, R5, R7, RZ ;  /* 0x0000000705070227 */ /* 0x001fca00078e00ff */
[----:B-1----:R-:W-:-:S04]  /*a500*/  @P0 SHF.R.U32.HI R6, RZ, R8, R7 ;  /* 0x00000008ff060219 */ /* 0x002fc80000011607 */
[C---:B------:R-:W-:Y:S01]  /*a510*/  IADD3 R7, -R6.reuse, RZ, RZ ;  /* 0x000000ff06077210 */ /* 0x040fe20007ffe1ff */
[----:B------:R-:W-:-:S04]  /*a520*/  IMAD.WIDE.U32 R2, R6, UR4, R2 ;  /* 0x0000000406027c25 */ /* 0x000fc8000f8e0002 */
[----:B------:R-:W-:Y:S01]  /*a530*/  IMAD R5, R10, R7, R5 ;  /* 0x000000070a057224 */ /* 0x000fe200078e0205 */
[----:B------:R-:W-:-:S05]  /*a540*/  SHF.R.S32.HI R7, RZ, 0x1f, R6 ;  /* 0x0000001fff077819 */ /* 0x000fca0000011406 */
[----:B------:R-:W-:Y:S01]  /*a550*/  IMAD R7, R7, UR4, RZ ;  /* 0x0000000407077c24 */ /* 0x000fe2000f8e02ff */
[----:B------:R-:W-:Y:S02]  /*a560*/  ULDC UR4, c[0x0][0x2b8] ;  /* 0x0000ae0000047ab9 */ /* 0x000fe40000000800 */
[----:B------:R-:W-:Y:S01]  /*a570*/  ISETP.GE.AND P3, PT, R20, UR4, PT ;  /* 0x0000000414007c0c */ /* 0x000fe2000bf66270 */
[----:B------:R-:W-:Y:S01]  /*a580*/  IMAD R7, R6, UR5, R7 ;  /* 0x0000000506077c24 */ /* 0x000fe2000f8e0207 */
[----:B------:R-:W-:Y:S01]  /*a590*/  SHF.R.S32.HI R6, RZ, 0x1f, R5 ;  /* 0x0000001fff067819 */ /* 0x000fe20000011405 */
[----:B------:R-:W-:Y:S01]  /*a5a0*/  UMOV UR5, 0xffffffff ;  /* 0xffffffff00057882 */ /* 0x000fe20000000000 */
[----:B------:R-:W-:Y:S01]  /*a5b0*/  ISETP.GE.AND P1, PT, R11, UR4, PT ;  /* 0x000000040b007c0c */ /* 0x000fe2000bf26270 */
[----:B------:R-:W-:Y:S02]  /*a5c0*/  IMAD.IADD R3, R3, 0x1, R7 ;  /* 0x0000000103037824 */ /* 0x000fe400078e0207 */
[----:B------:R-:W-:-:S02]  /*a5d0*/  IMAD R6, R6, UR6, RZ ;  /* 0x0000000606067c24 */ /* 0x000fc4000f8e02ff */
[----:B------:R-:W-:-:S04]  /*a5e0*/  IMAD.WIDE.U32 R2, R5, UR6, R2 ;  /* 0x0000000605027c25 */ /* 0x000fc8000f8e0002 */
[----:B------:R-:W-:Y:S01]  /*a5f0*/  IMAD R6, R5, UR7, R6 ;  /* 0x0000000705067c24 */ /* 0x000fe2000f8e0206 */
[----:B------:R-:W-:-:S03]  /*a600*/  LEA R8, P0, R2, UR8, 0x1 ;  /* 0x0000000802087c11 */ /* 0x000fc6000f8008ff */
[----:B------:R-:W-:-:S05]  /*a610*/  IMAD.IADD R3, R3, 0x1, R6 ;  /* 0x0000000103037824 */ /* 0x000fca00078e0206 */
[----:B------:R-:W-:Y:S02]  /*a620*/  LEA.HI.X R3, R2, UR9, R3, 0x1, P0 ;  /* 0x0000000902037c11 */ /* 0x000fe400080f0c03 */
[----:B------:R-:W-:Y:S01]  /*a630*/  ISETP.GE.AND P0, PT, R12, UR4, PT ;  /* 0x000000040c007c0c */ /* 0x000fe2000bf06270 */
[----:B------:R-:W-:-:S12]  /*a640*/  BRA.DIV UR5, `(.L_x_10236) ;  /* 0x0000003205c47947 */ /* 0x000fd8000b800000 */
[----:B------:R-:W2:Y:S04]  /*a650*/  LDL.LU R5, [R1+0x28] ;  /* 0x0000280001057983 */ /* 0x000ea80000300800 */
[----:B------:R-:W3:Y:S01]  /*a660*/  LDL R9, [R1+0x18] ;  /* 0x0000180001097983 */ /* 0x000ee20000100800 */
[----:B------:R-:W-:-:S03]  /*a670*/  IMAD R17, R17, 0xc0, R21 ;  /* 0x000000c011117824 */ /* 0x000fc600078e0215 */
[----:B------:R-:W-:Y:S01]  /*a680*/  SHFL.IDX PT, R6, R0, RZ, 0x1c1f ;  /* 0x001c1fff00067589 */ /* 0x000fe200000e0000 */
[----:B--2---:R-:W-:-:S03]  /*a690*/  IMAD R2, R5, R10, RZ ;  /* 0x0000000a05027224 */ /* 0x004fc600078e02ff */
[----:B------:R-:W0:Y:S02]  /*a6a0*/  SHFL.IDX PT, R5, R4, RZ, 0x1c1f ;  /* 0x001c1fff04057589 */ /* 0x000e2400000e0000 */
[----:B------:R-:W-:-:S13]  /*a6b0*/  ISETP.GE.AND P2, PT, R17, R2, PT ;  /* 0x000000021100720c */ /* 0x000fda0003f46270 */
[----:B0-----:R-:W-:-:S05]  /*a6c0*/  @!P2 LEA R5, P4, R20, R5, 0x1 ;  /* 0x000000051405a211 */ /* 0x001fca00078808ff */
[----:B------:R-:W-:-:S04]  /*a6d0*/  @!P2 IMAD.X R6, RZ, RZ, R6, P4 ;  /* 0x000000ffff06a224 */ /* 0x000fc800020e0606 */
[----:B------:R-:W-:Y:S02]  /*a6e0*/  @!P2 IMAD.MOV.U32 R7, RZ, RZ, R6 ;  /* 0x000000ffff07a224 */ /* 0x000fe400078e0006 */
[----:B------:R-:W-:Y:S02]  /*a6f0*/  @!P2 IMAD.MOV.U32 R6, RZ, RZ, R5 ;  /* 0x000000ffff06a224 */ /* 0x000fe400078e0005 */
[----:B------:R-:W0:Y:S04]  /*a700*/  SHFL.IDX PT, R5, R4, 0x1, 0x1c1f ;  /* 0x003c1f0004057f89 */ /* 0x000e2800000e0000 */
[----:B---3--:R-:W-:Y:S04]  /*a710*/  @!P2 LDGSTS.E.BYPASS.LTC128B.128 [R9+0xc400], desc[UR36][R6.64], !P3 ;  /* 0x0c4000000609afae */ /* 0x008fe8000d901d64 */
[----:B------:R-:W-:Y:S04]  /*a720*/  @!P2 LDGSTS.E.BYPASS.LTC128B.128 [R9+0xf400], desc[UR36][R6.64+0x40], !P0 ;  /* 0x0f4000400609afae */ /* 0x000fe8000c101d64 */
[----:B------:R1:W-:Y:S04]  /*a730*/  @!P2 LDGSTS.E.BYPASS.LTC128B.128 [R9+0x12400], desc[UR36][R6.64+0x80], !P1 ;  /* 0x124000800609afae */ /* 0x0003e8000c901d64 */
[----:B-1----:R-:W1:Y:S01]  /*a740*/  SHFL.IDX PT, R7, R0, 0x1, 0x1c1f ;  /* 0x003c1f0000077f89 */ /* 0x002e6200000e0000 */
[----:B------:R-:W-:-:S05]  /*a750*/  VIADD R6, R17, 0x20 ;  /* 0x0000002011067836 */ /* 0x000fca0000000000 */
[----:B------:R-:W-:-:S13]  /*a760*/  ISETP.GE.AND P2, PT, R6, R2, PT ;  /* 0x000000020600720c */ /* 0x000fda0003f46270 */
[----:B0-----:R-:W-:-:S04]  /*a770*/  @!P2 LEA R5, P4, R20, R5, 0x1 ;  /* 0x000000051405a211 */ /* 0x001fc800078808ff */
[----:B------:R-:W-:Y:S01]  /*a780*/  @!P2 MOV R6, R5 ;  /* 0x000000050006a202 */ /* 0x000fe20000000f00 */
[----:B-1----:R-:W-:Y:S01]  /*a790*/  @!P2 IMAD.X R7, RZ, RZ, R7, P4 ;  /* 0x000000ffff07a224 */ /* 0x002fe200020e0607 */
[----:B------:R-:W0:Y:S04]  /*a7a0*/  SHFL.IDX PT, R5, R4, 0x2, 0x1c1f ;  /* 0x005c1f0004057f89 */ /* 0x000e2800000e0000 */
[----:B------:R-:W-:Y:S04]  /*a7b0*/  @!P2 LDGSTS.E.BYPASS.LTC128B.128 [R9+0xcc00], desc[UR36][R6.64], !P3 ;  /* 0x0cc000000609afae */ /* 0x000fe8000d901d64 */
[----:B------:R-:W-:Y:S04]  /*a7c0*/  @!P2 LDGSTS.E.BYPASS.LTC128B.128 [R9+0xfc00], desc[UR36][R6.64+0x40], !P0 ;  /* 0x0fc000400609afae */ /* 0x000fe8000c101d64 */
[----:B------:R1:W-:Y:S04]  /*a7d0*/  @!P2 LDGSTS.E.BYPASS.LTC128B.128 [R9+0x12c00], desc[UR36][R6.64+0x80], !P1 ;  /* 0x12c000800609afae */ /* 0x0003e8000c901d64 */
[----:B------:R-:W-:Y:S04]  /*a7e0*/  SHFL.IDX PT, R4, R4, 0x3, 0x1c1f ;  /* 0x007c1f0004047f89 */ /* 0x000fe800000e0000 */
[----:B-1----:R-:W1:Y:S01]  /*a7f0*/  SHFL.IDX PT, R7, R0, 0x2, 0x1c1f ;  /* 0x005c1f0000077f89 */ /* 0x002e6200000e0000 */
[----:B------:R-:W-:-:S03]  /*a800*/  VIADD R6, R17, 0x40 ;  /* 0x0000004011067836 */ /* 0x000fc60000000000 */
[----:B------:R-:W2:Y:S02]  /*a810*/  SHFL.IDX PT, R0, R0, 0x3, 0x1c1f ;  /* 0x007c1f0000007f89 */ /* 0x000ea400000e0000 */
[----:B------:R-:W-:-:S13]  /*a820*/  ISETP.GE.AND P2, PT, R6, R2, PT ;  /* 0x000000020600720c */ /* 0x000fda0003f46270 */
[----:B0-----:R-:W-:-:S05]  /*a830*/  @!P2 LEA R5, P4, R20, R5, 0x1 ;  /* 0x000000051405a211 */ /* 0x001fca00078808ff */
[----:B-1----:R-:W-:Y:S02]  /*a840*/  @!P2 IMAD.X R7, RZ, RZ, R7, P4 ;  /* 0x000000ffff07a224 */ /* 0x002fe400020e0607 */
[----:B------:R-:W-:Y:S02]  /*a850*/  @!P2 IMAD.MOV.U32 R6, RZ, RZ, R5 ;  /* 0x000000ffff06a224 */ /* 0x000fe400078e0005 */
[----:B------:R-:W-:-:S03]  /*a860*/  VIADD R5, R17, 0x60 ;  /* 0x0000006011057836 */ /* 0x000fc60000000000 */
[----:B------:R-:W-:Y:S04]  /*a870*/  @!P2 LDGSTS.E.BYPASS.LTC128B.128 [R9+0xd400], desc[UR36][R6.64], !P3 ;  /* 0x0d4000000609afae */ /* 0x000fe8000d901d64 */
[----:B------:R-:W-:Y:S04]  /*a880*/  @!P2 LDGSTS.E.BYPASS.LTC128B.128 [R9+0x10400], desc[UR36][R6.64+0x40], !P0 ;  /* 0x104000400609afae */ /* 0x000fe8000c101d64 */
[----:B------:R-:W-:Y:S01]  /*a890*/  @!P2 LDGSTS.E.BYPASS.LTC128B.128 [R9+0x13400], desc[UR36][R6.64+0x80], !P1 ;  /* 0x134000800609afae */ /* 0x000fe2000c901d64 */
[----:B------:R-:W-:-:S13]  /*a8a0*/  ISETP.GE.AND P2, PT, R5, R2, PT ;  /* 0x000000020500720c */ /* 0x000fda0003f46270 */
[----:B------:R-:W-:-:S05]  /*a8b0*/  @!P2 LEA R4, P4, R20, R4, 0x1 ;  /* 0x000000041404a211 */ /* 0x000fca00078808ff */
[----:B--2---:R-:W-:-:S04]  /*a8c0*/  @!P2 IMAD.X R0, RZ, RZ, R0, P4 ;  /* 0x000000ffff00a224 */ /* 0x004fc800020e0600 */
[----:B------:R-:W-:Y:S02]  /*a8d0*/  @!P2 IMAD.MOV.U32 R5, RZ, RZ, R0 ;  /* 0x000000ffff05a224 */ /* 0x000fe400078e0000 */
[----:B------:R-:W-:Y:S04]  /*a8e0*/  SHFL.IDX PT, R0, R3, RZ, 0x1c1f ;  /* 0x001c1fff03007589 */ /* 0x000fe800000e0000 */
[----:B------:R-:W-:Y:S04]  /*a8f0*/  @!P2 LDGSTS.E.BYPASS.LTC128B.128 [R9+0xdc00], desc[UR36][R4.64], !P3 ;  /* 0x0dc000000409afae */ /* 0x000fe8000d901d64 */
[----:B------:R-:W-:Y:S04]  /*a900*/  @!P2 LDGSTS.E.BYPASS.LTC128B.128 [R9+0x10c00], desc[UR36][R4.64+0x40], !P0 ;  /* 0x10c000400409afae */ /* 0x000fe8000c101d64 */
[----:B------:R0:W-:Y:S04]  /*a910*/  @!P2 LDGSTS.E.BYPASS.LTC128B.128 [R9+0x13c00], desc[UR36][R4.64+0x80], !P1 ;  /* 0x13c000800409afae */ /* 0x0001e8000c901d64 */
[----:B------:R-:W-:Y:S04]  /*a920*/  SHFL.IDX PT, R3, R3, 0x1, 0x1c1f ;  /* 0x003c1f0003037f89 */ /* 0x000fe800000e0000 */
[----:B0-----:R-:W0:Y:S01]  /*a930*/  SHFL.IDX PT, R4, R8, RZ, 0x1c1f ;  /* 0x001c1fff08047589 */ /* 0x001e2200000e0000 */
[----:B------:R-:W-:-:S03]  /*a940*/  VIADD R5, R17, 0x80 ;  /* 0x0000008011057836 */ /* 0x000fc60000000000 */
[----:B------:R-:W1:Y:S02]  /*a950*/  SHFL.IDX PT, R8, R8, 0x1, 0x1c1f ;  /* 0x003c1f0008087f89 */ /* 0x000e6400000e0000 */
[----:B------:R-:W-:-:S13]  /*a960*/  ISETP.GE.AND P2, PT, R5, R2, PT ;  /* 0x000000020500720c */ /* 0x000fda0003f46270 */
[----:B0-----:R-:W-:-:S05]  /*a970*/  @!P2 LEA R4, P4, R20, R4, 0x1 ;  /* 0x000000041404a211 */ /* 0x001fca00078808ff */
[----:B------:R-:W-:-:S04]  /*a980*/  @!P2 IMAD.X R0, RZ, RZ, R0, P4 ;  /* 0x000000ffff00a224 */ /* 0x000fc800020e0600 */
[----:B------:R-:W-:-:S05]  /*a990*/  @!P2 IMAD.MOV.U32 R5, RZ, RZ, R0 ;  /* 0x000000ffff05a224 */ /* 0x000fca00078e0000 */
[----:B------:R0:W-:Y:S04]  /*a9a0*/  @!P2 LDGSTS.E.BYPASS.LTC128B.128 [R9+0xe400], desc[UR36][R4.64], !P3 ;  /* 0x0e4000000409afae */ /* 0x0001e8000d901d64 */
[----:B------:R0:W-:Y:S04]  /*a9b0*/  @!P2 LDGSTS.E.BYPASS.LTC128B.128 [R9+0x11400], desc[UR36][R4.64+0x40], !P0 ;  /* 0x114000400409afae */ /* 0x0001e8000c101d64 */
[----:B-1----:R0:W-:Y:S02]  /*a9c0*/  @!P2 LDGSTS.E.BYPASS.LTC128B.128 [R9+0x14400], desc[UR36][R4.64+0x80], !P1 ;  /* 0x144000800409afae */ /* 0x0021e4000c901d64 */
.L_x_10317:
[----:B------:R-:W2:Y:S01]  /*a9d0*/  LDL R0, [R1+0x18] ;  /* 0x0000180001007983 */ /* 0x000ea20000100800 */
[----:B------:R-:W-:-:S04]  /*a9e0*/  IADD3 R17, R17, 0xa0, RZ ;  /* 0x000000a011117810 */ /* 0x000fc80007ffe0ff */
[----:B------:R-:W-:-:S13]  /*a9f0*/  ISETP.GE.AND P2, PT, R17, R2, PT ;  /* 0x000000021100720c */ /* 0x000fda0003f46270 */
[----:B------:R-:W-:-:S05]  /*aa00*/  @!P2 LEA R2, P4, R20, R8, 0x1 ;  /* 0x000000081402a211 */ /* 0x000fca00078808ff */
[----:B------:R-:W-:-:S05]  /*aa10*/  @!P2 IMAD.X R3, RZ, RZ, R3, P4 ;  /* 0x000000ffff03a224 */ /* 0x000fca00020e0603 */
[----:B------:R-:W-:Y:S01]  /*aa20*/  @!PT LDS RZ, [RZ] ;  /* 0x00000000fffff984 */ /* 0x000fe20000000800 */
[----:B------:R-:W-:Y:S01]  /*aa30*/  @!PT LDS RZ, [RZ] ;  /* 0x00000000fffff984 */ /* 0x000fe20000000800 */
[----:B------:R-:W-:Y:S01]  /*aa40*/  @!PT LDS RZ, [RZ] ;  /* 0x00000000fffff984 */ /* 0x000fe20000000800 */
[----:B--2---:R1:W-:Y:S04]  /*aa50*/  @!P2 LDGSTS.E.BYPASS.LTC128B.128 [R0+0xec00], desc[UR36][R2.64], !P3 ;  /* 0x0ec000000200afae */ /* 0x0043e8000d901d64 */
[----:B------:R1:W-:Y:S01]  /*aa60*/  @!P2 LDGSTS.E.BYPASS.LTC128B.128 [R0+0x11c00], desc[UR36][R2.64+0x40], !P0 ;  /* 0x11c000400200afae */ /* 0x0003e2000c101d64 */
[----:B------:R-:W-:-:S03]  /*aa70*/  PLOP3.LUT P0, PT, PT, PT, PT, 0x80, 0x0 ;  /* 0x000000000000781c */ /* 0x000fc60003f0f070 */
[----:B------:R1:W-:Y:S01]  /*aa80*/  @!P2 LDGSTS.E.BYPASS.LTC128B.128 [R0+0x14c00], desc[UR36][R2.64+0x80], !P1 ;  /* 0x14c000800200afae */ /* 0x0003e2000c901d64 */
[----:B------:R-:W-:-:S09]  /*aa90*/  NOP ;  /* 0x0000000000007918 */ /* 0x000fd20000000000 */
.L_x_10237:
[----:B------:R-:W-:Y:S02]  /*aaa0*/  PLOP3.LUT P1, PT, P1, P0, PT, 0xa2, 0x0 ;  /* 0x000000000000781c */ /* 0x000fe40000f21472 */
[----:B------:R-:W-:-:S08]  /*aab0*/  @P0 R2UR P1, UR4, R23 ;  /* 0x00000000170402ca */ /* 0x000fd00000020000 */
[----:B------:R-:W-:-:S05]  /*aac0*/  @P0 PLOP3.LUT P0, PT, P1, PT, PT, 0x80, 0x0 ;  /* 0x000000000000081c */ /* 0x000fca0000f0f070 */
[----:B------:R-:W-:Y:S01]  /*aad0*/  @!P1 SYNCS.ARRIVE.TRANS64.RED.A0T1 RZ, [UR4+0x2d800], RZ ;  /* 0x02d800ffffff99a7 */ /* 0x000fe20008200404 */
[----:B------:R-:W-:Y:S07]  /*aae0*/  @!P1 ARRIVES.LDGSTSBAR.64.TRANSCNT [UR4+0x2d800] ;  /* 0x02d80000ff0099b0 */ /* 0x000fee0008000a84 */
[----:B------:R-:W-:Y:S05]  /*aaf0*/  @P0 BRA.U.ANY `(.L_x_10237) ;  /* 0xfffffffd00e80947 */ /* 0x000fea000393ffff */
[----:B-1----:R-:W2:Y:S02]  /*ab00*/  LDL.LU R2, [R1+0x30] ;  /* 0x0000300001027983 */ /* 0x002ea40000300800 */
        /* <DEDUP_REMOVED lines=10> */
[----:B-12---:R-:W-:Y:S05]  /*abb0*/  @!P0 BRA `(.L_x_10239) ;  /* 0x0000003400688947 */ /* 0x006fea0003800000 */
.L_x_10318:
[----:B------:R-:W-:Y:S05]  /*abc0*/  BSYNC B0 ;  /* 0x0000000000007941 */ /* 0x000fea0003800000 */
.L_x_10238:
[----:B------:R-:W2:Y:S01]  /*abd0*/  LDL R2, [R1+0xc] ;  /* 0x00000c0001027983 */ /* 0x000ea20000100800 */
[----:B------:R-:W-:Y:S01]  /*abe0*/  BSSY B0, `(.L_x_10240) ;  /* 0x0000100000007945 */ /* 0x000fe20003800000 */
[----:B--2---:R-:W-:-:S13]  /*abf0*/  ISETP.GE.AND P0, PT, R2, 0x81, PT ;  /* 0x000000810200780c */ /* 0x004fda0003f06270 */
[----:B------:R-:W-:Y:S05]  /*ac00*/  @!P0 BRA `(.L_x_10241) ;  /* 0x0000000c00f48947 */ /* 0x000fea0003800000 */
[----:B------:R-:W1:Y:S01]  /*ac10*/  LDL.LU R3, [R1+0x34] ;  /* 0x0000340001037983 */ /* 0x000e620000300800 */
[----:B------:R-:W-:Y:S01]  /*ac20*/  ULDC UR4, c[0x0][0x2f4] ;  /* 0x0000bd0000047ab9 */ /* 0x000fe20000000800 */
[----:B------:R-:W-:Y:S01]  /*ac30*/  IMAD.MOV.U32 R17, RZ, RZ, R29 ;  /* 0x000000ffff117224 */ /* 0x000fe200078e001d */
[----:B------:R-:W0:Y:S01]  /*ac40*/  S2R R2, SR_TID.X ;  /* 0x0000000000027919 */ /* 0x000e220000002100 */
[----:B------:R-:W-:Y:S01]  /*ac50*/  IMAD.MOV.U32 R10, RZ, RZ, R26 ;  /* 0x000000ffff0a7224 */ /* 0x000fe200078e001a */
[----:B------:R2:W-:Y:S01]  /*ac60*/  STL [R1], R27 ;  /* 0x0000001b01007387 */ /* 0x0005e20000100800 */
[----:B0-----:R-:W-:-:S05]  /*ac70*/  IMAD.SHL.U32 R4, R2, 0x8, RZ ;  /* 0x0000000802047824 */ /* 0x001fca00078e00ff */
[----:B------:R-:W-:-:S04]  /*ac80*/  LOP3.LUT R4, R4, 0x18, RZ, 0xc0, !PT ;  /* 0x0000001804047812 */ /* 0x000fc800078ec0ff */
[C---:B------:R-:W-:Y:S02]  /*ac90*/  LOP3.LUT R2, R4.reuse, 0x40, RZ, 0xfc, !PT ;  /* 0x0000004004027812 */ /* 0x040fe400078efcff */
[----:B------:R-:W-:Y:S02]  /*aca0*/  ISETP.GE.AND P3, PT, R4, UR4, PT ;  /* 0x0000000404007c0c */ /* 0x000fe4000bf66270 */
[----:B------:R-:W-:Y:S02]  /*acb0*/  ISETP.GE.AND P1, PT, R2, UR4, PT ;  /* 0x0000000402007c0c */ /* 0x000fe4000bf26270 */
[----:B-1----:R-:W-:Y:S02]  /*acc0*/  LEA.HI.SX32 R0, R3, 0xfffffffe, 0x19 ;  /* 0xfffffffe03007811 */ /* 0x002fe400078fcaff */
[----:B------:R-:W-:-:S04]  /*acd0*/  LOP3.LUT R3, R4, 0x20, RZ, 0xfc, !PT ;  /* 0x0000002004037812 */ /* 0x000fc800078efcff */
[----:B--2---:R-:W-:-:S13]  /*ace0*/  ISETP.GE.AND P2, PT, R3, UR4, PT ;  /* 0x0000000403007c0c */ /* 0x004fda000bf46270 */
.L_x_10254:
[----:B------:R-:W2:Y:S01]  /*acf0*/  LDL R9, [R1+0x10] ;  /* 0x0000100001097983 */ /* 0x000ea20000100800 */
[----:B------:R-:W0:Y:S03]  /*ad00*/  LDC R4, c[0x0][0x430] ;  /* 0x00010c00ff047b82 */ /* 0x000e260000000800 */
[----:B------:R-:W3:Y:S04]  /*ad10*/  LDL R8, [R1+0x14] ;  /* 0x0000140001087983 */ /* 0x000ee80000100800 */
[----:B------:R-:W4:Y:S01]  /*ad20*/  LDL R7, [R1+0x8] ;  /* 0x0000080001077983 */ /* 0x000f220000100800 */
[----:B------:R-:W1:Y:S03]  /*ad30*/  S2R R2, SR_TID.X ;  /* 0x0000000000027919 */ /* 0x000e660000002100 */
[----:B------:R-:W5:Y:S01]  /*ad40*/  LDL R6, [R1+0x38] ;  /* 0x0000380001067983 */ /* 0x000f620000100800 */
[----:B0-----:R-:W-:-:S13]  /*ad50*/  ISETP.NE.AND P0, PT, R4, 0x1, PT ;  /* 0x000000010400780c */ /* 0x001fda0003f05270 */
[----:B------:R-:W0:Y:S01]  /*ad60*/  @P0 LDC R5, c[0x0][0x434] ;  /* 0x00010d00ff050b82 */ /* 0x000e220000000800 */
[----:B-1----:R-:W-:-:S04]  /*ad70*/  LOP3.LUT R3, R2, 0x7f, RZ, 0xc0, !PT ;  /* 0x0000007f02037812 */ /* 0x002fc800078ec0ff */
[----:B------:R-:W-:-:S03]  /*ad80*/  SHF.R.U32.HI R4, RZ, 0x2, R3 ;  /* 0x00000002ff047819 */ /* 0x000fc60000011603 */
[----:B------:R-:W1:Y:S01]  /*ad90*/  @P0 LDC R3, c[0x0][0x438] ;  /* 0x00010e00ff030b82 */ /* 0x000e620000000800 */
[----:B------:R-:W-:Y:S02]  /*ada0*/  IMAD.SHL.U32 R2, R2, 0x20, RZ ;  /* 0x0000002002027824 */ /* 0x000fe400078e00ff */
[----:B------:R-:W-:-:S03]  /*adb0*/  IMAD R4, R0, 0x80, R4 ;  /* 0x0000008000047824 */ /* 0x000fc600078e0204 */
[----:B------:R-:W-:Y:S01]  /*adc0*/  LOP3.LUT R2, R2, 0x60, RZ, 0xc0, !PT ;  /* 0x0000006002027812 */ /* 0x000fe200078ec0ff */
[----:B------:R-:W-:Y:S05]  /*add0*/  YIELD ;  /* 0x0000000000007946 */ /* 0x000fea0003800000 */
[----:B------:R-:W-:Y:S01]  /*ade0*/  ULDC UR4, c[0x0][0x430] ;  /* 0x00010c0000047ab9 */ /* 0x000fe20000000800 */
[----:B--2---:R-:W-:-:S05]  /*adf0*/  IADD3 R4, R2, R4, R9 ;  /* 0x0000000402047210 */ /* 0x004fca0007ffe009 */
[----:B0-----:R-:W-:-:S04]  /*ae00*/  @P0 IMAD.HI.U32 R5, R4, R5, RZ ;  /* 0x0000000504050227 */ /* 0x001fc800078e00ff */
[----:B------:R-:W-:Y:S01]  /*ae10*/  IMAD.MOV.U32 R2, RZ, RZ, R4 ;  /* 0x000000ffff027224 */ /* 0x000fe200078e0004 */
[----:B-1----:R-:W-:-:S04]  /*ae20*/  @P0 SHF.R.U32.HI R2, RZ, R3, R5 ;  /* 0x00000003ff020219 */ /* 0x002fc80000011605 */
[----:B------:R-:W-:Y:S02]  /*ae30*/  IADD3 R9, -R2, RZ, RZ ;  /* 0x000000ff02097210 */ /* 0x000fe40007ffe1ff */
[----:B------:R-:W-:-:S03]  /*ae40*/  SHF.R.S32.HI R3, RZ, 0x1f, R2 ;  /* 0x0000001fff037819 */ /* 0x000fc60000011402 */
[----:B------:R-:W-:Y:S01]  /*ae50*/  IMAD R9, R9, UR4, R4 ;  /* 0x0000000409097c24 */ /* 0x000fe2000f8e0204 */
[----:B------:R-:W-:Y:S02]  /*ae60*/  ULDC.64 UR4, c[0x0][0x428] ;  /* 0x00010a0000047ab9 */ /* 0x000fe40000000a00 */
[----:B---3--:R-:W-:Y:S02]  /*ae70*/  IMAD R4, R8, UR4, RZ ;  /* 0x0000000408047c24 */ /* 0x008fe4000f8e02ff */
[----:B----4-:R-:W-:-:S04]  /*ae80*/  IMAD.WIDE.U32 R2, R7, UR4, R2 ;  /* 0x0000000407027c25 */ /* 0x010fc8000f8e0002 */
[----:B------:R-:W-:Y:S01]  /*ae90*/  IMAD R4, R7, UR5, R4 ;  /* 0x0000000507047c24 */ /* 0x000fe2000f8e0204 */
[----:B------:R-:W-:-:S03]  /*aea0*/  ULDC.64 UR4, c[0x0][0x418] ;  /* 0x0001060000047ab9 */ /* 0x000fc60000000a00 */
[----:B------:R-:W-:Y:S01]  /*aeb0*/  IMAD.IADD R3, R4, 0x1, R3 ;  /* 0x0000000104037824 */ /* 0x000fe200078e0203 */
[----:B------:R-:W-:-:S04]  /*aec0*/  LEA R4, P0, R2, UR4, 0x2 ;  /* 0x0000000402047c11 */ /* 0x000fc8000f8010ff */
[----:B------:R-:W-:-:S05]  /*aed0*/  LEA.HI.X R5, R2, UR5, R3, 0x2, P0 ;  /* 0x0000000502057c11 */ /* 0x000fca00080f1403 */
[----:B------:R-:W2:Y:S01]  /*aee0*/  LDG.E R8, desc[UR36][R4.64] ;  /* 0x0000002404087981 */ /* 0x000ea2000c1e1900 */
[----:B-----5:R-:W-:Y:S01]  /*aef0*/  ISETP.NE.AND P4, PT, R6, 0x3, PT ;  /* 0x000000030600780c */ /* 0x020fe20003f85270 */
[----:B------:R-:W-:-:S05]  /*af00*/  VIADD R26, R10, 0x1 ;  /* 0x000000010a1a7836 */ /* 0x000fca0000000000 */
[----:B------:R-:W-:-:S04]  /*af10*/  ISETP.NE.AND P0, PT, R26, 0x2, PT ;  /* 0x000000021a00780c */ /* 0x000fc80003f05270 */
[----:B------:R-:W-:Y:S01]  /*af20*/  SEL R29, RZ, 0x1, P0 ;  /* 0x00000001ff1d7807 */ /* 0x000fe20000000000 */
[----:B------:R-:W-:Y:S01]  /*af30*/  IMAD.MOV.U32 R27, RZ, RZ, R0 ;  /* 0x000000ffff1b7224 */ /* 0x000fe200078e0000 */
[----:B------:R-:W-:Y:S02]  /*af40*/  SEL R26, R26, RZ, P0 ;  /* 0x000000ff1a1a7207 */ /* 0x000fe40000000000 */
[----:B------:R-:W-:Y:S02]  /*af50*/  LOP3.LUT R29, R17, R29, RZ, 0x3c, !PT ;  /* 0x0000001d111d7212 */ /* 0x000fe400078e3cff */
[----:B--2---:R-:W-:Y:S01]  /*af60*/  SHF.R.S32.HI R28, RZ, 0x1f, R8 ;  /* 0x0000001fff1c7819 */ /* 0x004fe20000011408 */
[----:B------:R-:W-:Y:S06]  /*af70*/  @!P4 BRA `(.L_x_10242) ;  /* 0x000000000004c947 */ /* 0x000fec0003800000 */
[----:B------:R-:W-:Y:S01]  /*af80*/  BPT.TRAP 0x1 ;  /* 0x000000040000795c */ /* 0x000fe20000300000 */
.L_x_10242:
[----:B------:R-:W-:Y:S01]  /*af90*/  IMAD R5, R26, 0x8, R23 ;  /* 0x000000081a057824 */ /* 0x000fe200078e0217 */
[----:B------:R-:W-:Y:S01]  /*afa0*/  SHF.L.U32 R0, R29, 0x1f, RZ ;  /* 0x0000001f1d007819 */ /* 0x000fe200000006ff */
[----:B------:R-:W-:Y:S03]  /*afb0*/  BSSY B1, `(.L_x_10243) ;  /* 0x0000003000017945 */ /* 0x000fe60003800000 */
[----:B------:R-:W0:Y:S02]  /*afc0*/  SYNCS.PHASECHK.TRANS64.TRYWAIT P0, [R5+URZ+0x2d840], R0 ;  /* 0x02d84000050075a7 */ /* 0x000e24000800017f */
[----:B0-----:R-:W-:Y:S05]  /*afd0*/  @!P0 BRA `(.L_x_10244) ;  /* 0x0000003000748947 */ /* 0x001fea0003800000 */
.L_x_10319:
[----:B------:R-:W-:Y:S05]  /*afe0*/  BSYNC B1 ;  /* 0x0000000000017941 */ /* 0x000fea0003800000 */
.L_x_10243:
[----:B------:R-:W2:Y:S01]  /*aff0*/  LDL R4, [R1+0x4] ;  /* 0x0000040001047983 */ /* 0x000ea20000100800 */
[----:B------:R-:W-:Y:S01]  /*b000*/  SHF.R.S32.HI R20, RZ, 0x1f, R9 ;  /* 0x0000001fff147819 */ /* 0x000fe20000011409 */
[----:B------:R-:W-:Y:S01]  /*b010*/  ULDC.64 UR4, c[0x0][0x300] ;  /* 0x0000c00000047ab9 */ /* 0x000fe20000000a00 */
[C---:B------:R-:W-:Y:S01]  /*b020*/  LOP3.LUT P5, RZ, R22.reuse, 0x2, RZ, 0xc0, !PT ;  /* 0x0000000216ff7812 */ /* 0x040fe200078ac0ff */
[----:B------:R-:W1:Y:S01]  /*b030*/  S2R R6, SR_TID.X ;  /* 0x0000000000067919 */ /* 0x000e620000002100 */
[----:B------:R-:W-:Y:S01]  /*b040*/  IMAD.WIDE.U32 R2, R9, UR4, RZ ;  /* 0x0000000409027c25 */ /* 0x000fe2000f8e00ff */
[----:B------:R-:W-:-:S03]  /*b050*/  LOP3.LUT P4, RZ, R22, 0x1, RZ, 0xc0, !PT ;  /* 0x0000000116ff7812 */ /* 0x000fc6000788c0ff */
[----:B0-----:R-:W-:-:S04]  /*b060*/  IMAD R0, R20, UR4, RZ ;  /* 0x0000000414007c24 */ /* 0x001fc8000f8e02ff */
        /* <DEDUP_REMOVED lines=8> */
[----:B------:R-:W-:-:S04]  /*b0f0*/  IMAD.WIDE.U32 R2, R18, UR4, R2 ;  /* 0x0000000412027c25 */ /* 0x000fc8000f8e0002 */
[----:B-1----:R-:W-:Y:S02]  /*b100*/  IMAD.SHL.U32 R11, R6, 0x8, RZ ;  /* 0x00000008060b7824 */ /* 0x002fe400078e00ff */
[----:B--2---:R-:W-:Y:S02]  /*b110*/  IMAD R0, R4, UR4, RZ ;  /* 0x0000000404007c24 */ /* 0x004fe4000f8e02ff */
[----:B------:R-:W-:Y:S02]  /*b120*/  IMAD.SHL.U32 R4, R6, 0x8, RZ ;  /* 0x0000000806047824 */ /* 0x000fe400078e00ff */
[----:B------:R-:W-:Y:S01]  /*b130*/  IMAD R0, R18, UR5, R0 ;  /* 0x0000000512007c24 */ /* 0x000fe2000f8e0200 */
[----:B------:R-:W-:Y:S02]  /*b140*/  ULDC.64 UR4, c[0x0][0x2e8] ;  /* 0x0000ba0000047ab9 */ /* 0x000fe40000000a00 */
[----:B------:R-:W-:Y:S01]  /*b150*/  LOP3.LUT R4, R4, 0xd8, RZ, 0xc0, !PT ;  /* 0x000000d804047812 */ /* 0x000fe200078ec0ff */
[----:B------:R-:W-:-:S03]  /*b160*/  IMAD.IADD R0, R0, 0x1, R3 ;  /* 0x0000000100007824 */ /* 0x000fc600078e0203 */
[----:B------:R-:W-:Y:S02]  /*b170*/  LOP3.LUT R4, R4, 0x18, R6, 0x78, !PT ;  /* 0x0000001804047812 */ /* 0x000fe400078e7806 */
[----:B------:R-:W-:Y:S01]  /*b180*/  LEA R6, P0, R2, UR4, 0x1 ;  /* 0x0000000402067c11 */ /* 0x000fe2000f8008ff */
[----:B------:R-:W-:Y:S01]  /*b190*/  UMOV UR4, 0xffffffff ;  /* 0xffffffff00047882 */ /* 0x000fe20000000000 */
[----:B------:R-:W-:Y:S02]  /*b1a0*/  LOP3.LUT R4, R4, 0x320, R11, 0xf8, !PT ;  /* 0x0000032004047812 */ /* 0x000fe400078ef80b */
[----:B------:R-:W-:-:S03]  /*b1b0*/  LEA.HI.X R7, R2, UR5, R0, 0x1, P0 ;  /* 0x0000000502077c11 */ /* 0x000fc600080f0c00 */
[----:B------:R-:W-:Y:S01]  /*b1c0*/  IMAD R4, R26, 0x3000, R4 ;  /* 0x000030001a047824 */ /* 0x000fe200078e0204 */
[----:B------:R-:W-:Y:S06]  /*b1d0*/  BRA.DIV UR4, `(.L_x_10245) ;  /* 0x0000003204087947 */ /* 0x000fec000b800000 */
[----:B------:R-:W0:Y:S01]  /*b1e0*/  S2R R3, SR_TID.X ;  /* 0x0000000000037919 */ /* 0x000e220000002100 */
[----:B------:R-:W-:Y:S01]  /*b1f0*/  LOP3.LUT P6, RZ, R22, 0x4, RZ, 0xc0, !PT ;  /* 0x0000000416ff7812 */ /* 0x000fe200078cc0ff */
[----:B------:R-:W-:Y:S01]  /*b200*/  IMAD R4, R4, 0x2, R23 ;  /* 0x0000000204047824 */ /* 0x000fe200078e0217 */
[----:B------:R-:W1:Y:S04]  /*b210*/  SHFL.IDX PT, R2, R6, RZ, 0x1c1f ;  /* 0x001c1fff06027589 */ /* 0x000e6800000e0000 */
[----:B------:R-:W-:Y:S01]  /*b220*/  SHFL.IDX PT, R21, R7, 0x2, 0x1c1f ;  /* 0x005c1f0007157f89 */ /* 0x000fe200000e0000 */
[----:B0-----:R-:W-:-:S03]  /*b230*/  SHF.L.U32 R11, R3, 0x3, RZ ;  /* 0x00000003030b7819 */ /* 0x001fc600000006ff */
[----:B------:R-:W0:Y:S01]  /*b240*/  SHFL.IDX PT, R3, R7, RZ, 0x1c1f ;  /* 0x001c1fff07037589 */ /* 0x000e2200000e0000 */
        /* <DEDUP_REMOVED lines=22> */
.L_x_10329:
        /* <DEDUP_REMOVED lines=11> */
.L_x_10246:
        /* <DEDUP_REMOVED lines=11> */
.L_x_10247:
[----:B------:R1:W-:Y:S01]  /*b510*/  SYNCS.ARRIVE.TRANS64.A1T0 RZ, [R5+URZ+0x2d830], RZ ;  /* 0x02d830ff05ff79a7 */ /* 0x0003e2000810003f */
[----:B------:R-:W-:Y:S05]  /*b520*/  @!P5 BRA `(.L_x_10248) ;  /* 0x000000000004d947 */ /* 0x000fea0003800000 */
[----:B------:R-:W-:Y:S01]  /*b530*/  BPT.TRAP 0x1 ;  /* 0x000000040000795c */ /* 0x000fe20000300000 */
.L_x_10248:
[----:B------:R-:W-:Y:S01]  /*b540*/  SHF.L.U32 R2, R17, 0x1f, RZ ;  /* 0x0000001f11027819 */ /* 0x000fe200000006ff */
[----:B-1----:R-:W-:Y:S01]  /*b550*/  IMAD R5, R10, 0x8, R23 ;  /* 0x000000080a057824 */ /* 0x002fe200078e0217 */
[----:B------:R-:W-:Y:S03]  /*b560*/  BSSY B1, `(.L_x_10249) ;  /* 0x0000003000017945 */ /* 0x000fe60003800000 */
[----:B------:R-:W1:Y:S02]  /*b570*/  SYNCS.PHASECHK.TRANS64.TRYWAIT P0, [R5+URZ+0x2d860], R2 ;  /* 0x02d86002050075a7 */ /* 0x000e64000800017f */
[----:B-1----:R-:W-:Y:S05]  /*b580*/  @!P0 BRA `(.L_x_10250) ;  /* 0x0000003000708947 */ /* 0x002fea0003800000 */
.L_x_10330:
[----:B------:R-:W-:Y:S05]  /*b590*/  BSYNC B1 ;  /* 0x0000000000017941 */ /* 0x000fea0003800000 */
.L_x_10249:
[----:B------:R-:W2:Y:S04]  /*b5a0*/  LDL R11, [R1+0xc] ;  /* 0x00000c00010b7983 */ /* 0x000ea80000100800 */
[----:B0-----:R-:W2:Y:S01]  /*b5b0*/  LDL.LU R6, [R1] ;  /* 0x0000000001067983 */ /* 0x001ea20000300800 */
[----:B------:R-:W0:Y:S01]  /*b5c0*/  S2R R12, SR_TID.X ;  /* 0x00000000000c7919 */ /* 0x000e220000002100 */
[----:B------:R-:W-:Y:S01]  /*b5d0*/  UMOV UR4, 0xffffffff ;  /* 0xffffffff00047882 */ /* 0x000fe20000000000 */
[C---:B0-----:R-:W-:Y:S02]  /*b5e0*/  IMAD.SHL.U32 R4, R12.reuse, 0x8, RZ ;  /* 0x000000080c047824 */ /* 0x041fe400078e00ff */
[----:B------:R-:W-:-:S03]  /*b5f0*/  IMAD.SHL.U32 R7, R12, 0x8, RZ ;  /* 0x000000080c077824 */ /* 0x000fc600078e00ff */
[----:B------:R-:W-:Y:S02]  /*b600*/  LOP3.LUT R4, R4, 0xd8, RZ, 0xc0, !PT ;  /* 0x000000d804047812 */ /* 0x000fe400078ec0ff */
[----:B------:R-:W-:Y:S02]  /*b610*/  LOP3.LUT R3, R12, 0x7f, RZ, 0xc0, !PT ;  /* 0x0000007f0c037812 */ /* 0x000fe400078ec0ff */
[----:B------:R-:W-:Y:S02]  /*b620*/  LOP3.LUT R4, R4, 0x18, R12, 0x78, !PT ;  /* 0x0000001804047812 */ /* 0x000fe400078e780c */
[----:B------:R-:W-:Y:S02]  /*b630*/  SHF.R.U32.HI R3, RZ, 0x2, R3 ;  /* 0x00000002ff037819 */ /* 0x000fe40000011603 */
[----:B------:R-:W-:-:S05]  /*b640*/  LOP3.LUT R4, R4, 0x320, R7, 0xf8, !PT ;  /* 0x0000032004047812 */ /* 0x000fca00078ef807 */
[----:B------:R-:W-:Y:S02]  /*b650*/  IMAD R4, R10, 0x3000, R4 ;  /* 0x000030000a047824 */ /* 0x000fe400078e0204 */
[----:B--2---:R-:W-:-:S05]  /*b660*/  IMAD R6, R6, -0x80, R11 ;  /* 0xffffff8006067824 */ /* 0x004fca00078e020b */
[----:B------:R-:W-:Y:S01]  /*b670*/  IADD3 R6, -R3, R6, RZ ;  /* 0x0000000603067210 */ /* 0x000fe20007ffe1ff */
        /* <DEDUP_REMOVED lines=35> */
.L_x_10340:
[----:B------:R-:W2:Y:S01]  /*b8b0*/  LDL R7, [R1+0x4] ;  /* 0x0000040001077983 */ /* 0x000ea20000100800 */
        /* <DEDUP_REMOVED lines=23> */
[----:B--2---:R-:W-:-:S04]  /*ba30*/  IMAD R0, R7, UR4, RZ ;  /* 0x0000000407007c24 */ /* 0x004fc8000f8e02ff */
[----:B------:R-:W-:Y:S01]  /*ba40*/  IMAD R0, R18, UR5, R0 ;  /* 0x0000000512007c24 */ /* 0x000fe2000f8e0200 */
[----:B------:R-:W-:Y:S02]  /*ba50*/  ULDC.64 UR4, c[0x0][0x318] ;  /* 0x0000c60000047ab9 */ /* 0x000fe40000000a00 */
[----:B0-----:R-:W-:Y:S01]  /*ba60*/  LEA R24, P0, R2, UR4, 0x1 ;  /* 0x0000000402187c11 */ /* 0x001fe2000f8008ff */
[----:B------:R-:W-:-:S05]  /*ba70*/  IMAD.IADD R0, R0, 0x1, R3 ;  /* 0x0000000100007824 */ /* 0x000fca00078e0203 */
[----:B------:R-:W-:Y:S01]  /*ba80*/  LEA.HI.X R0, R2, UR5, R0, 0x1, P0 ;  /* 0x0000000502007c11 */ /* 0x000fe200080f0c00 */
[----:B------:R-:W-:Y:S01]  /*ba90*/  NOP ;  /* 0x0000000000007918 */ /* 0x000fe20000000000 */
[----:B------:R-:W-:-:S13]  /*baa0*/  PLOP3.LUT P0, PT, PT, PT, PT, 0x80, 0x0 ;  /* 0x000000000000781c */ /* 0x000fda0003f0f070 */
.L_x_10252:
[----:B------:R-:W-:Y:S02]  /*bab0*/  PLOP3.LUT P4, PT, P4, P0, PT, 0xa2, 0x0 ;  /* 0x000000000000781c */ /* 0x000fe40002781472 */
[----:B------:R-:W-:-:S08]  /*bac0*/  @P0 R2UR P4, UR4, R5 ;  /* 0x00000000050402ca */ /* 0x000fd00000080000 */
[----:B------:R-:W-:-:S05]  /*bad0*/  @P0 PLOP3.LUT P0, PT, P4, PT, PT, 0x80, 0x0 ;  /* 0x000000000000081c */ /* 0x000fca000270f070 */
[----:B------:R-:W-:Y:S01]  /*bae0*/  @!P4 SYNCS.ARRIVE.TRANS64.RED.A0T1 RZ, [UR4+0x2d850], RZ ;  /* 0x02d850ffffffc9a7 */ /* 0x000fe20008200404 */
[----:B------:R-:W-:Y:S07]  /*baf0*/  @!P4 ARRIVES.LDGSTSBAR.64.TRANSCNT [UR4+0x2d850] ;  /* 0x02d85000ff00c9b0 */ /* 0x000fee0008000a84 */
[----:B------:R-:W-:Y:S05]  /*bb00*/  @P0 BRA.U.ANY `(.L_x_10252) ;  /* 0xfffffffd00e80947 */ /* 0x000fea000393ffff */
[----:B------:R-:W-:Y:S01]  /*bb10*/  NOP ;  /* 0x0000000000007918 */ /* 0x000fe20000000000 */
[----:B------:R-:W2:Y:S01]  /*bb20*/  LDL R2, [R1+0x38] ;  /* 0x0000380001027983 */ /* 0x000ea20000100800 */
[----:B------:R-:W-:Y:S01]  /*bb30*/  IMAD.MOV.U32 R25, RZ, RZ, R0 ;  /* 0x000000ffff197224 */ /* 0x000fe200078e0000 */
[----:B--2---:R-:W-:-:S13]  /*bb40*/  ISETP.NE.AND P5, PT, R2, 0x3, PT ;  /* 0x000000030200780c */ /* 0x004fda0003fa5270 */
[----:B------:R-:W-:Y:S05]  /*bb50*/  @!P5 BRA `(.L_x_10253) ;  /* 0x000000000004d947 */ /* 0x000fea0003800000 */
[----:B------:R-:W-:Y:S01]  /*bb60*/  BPT.TRAP 0x1 ;  /* 0x000000040000795c */ /* 0x000fe20000300000 */
.L_x_10253:
[----:B------:R2:W-:Y:S01]  /*bb70*/  STL [R1], R27 ;  /* 0x0000001b01007387 */ /* 0x0005e20000100800 */
[C---:B------:R-:W-:Y:S01]  /*bb80*/  ISETP.GT.AND P0, PT, R27.reuse, RZ, PT ;  /* 0x000000ff1b00720c */ /* 0x040fe20003f04270 */
[----:B------:R2:W-:Y:S01]  /*bb90*/  SYNCS.ARRIVE.TRANS64.A1T0 RZ, [R5+URZ+0x2d850], RZ ;  /* 0x02d850ff05ff79a7 */ /* 0x0005e2000810003f */
[----:B------:R-:W-:Y:S01]  /*bba0*/  IADD3 R0, R27, -0x1, RZ ;  /* 0xffffffff1b007810 */ /* 0x000fe20007ffe0ff */
[----:B------:R-:W-:Y:S02]  /*bbb0*/  IMAD.MOV.U32 R17, RZ, RZ, R29 ;  /* 0x000000ffff117224 */ /* 0x000fe400078e001d */
[----:B------:R-:W-:-:S08]  /*bbc0*/  IMAD.MOV.U32 R10, RZ, RZ, R26 ;  /* 0x000000ffff0a7224 */ /* 0x000fd000078e001a */
[----:B--2---:R-:W-:Y:S05]  /*bbd0*/  @P0 BRA `(.L_x_10254) ;  /* 0xfffffff000440947 */ /* 0x004fea000383ffff */
.L_x_10241:
[----:B------:R-:W-:Y:S05]  /*bbe0*/  BSYNC B0 ;  /* 0x0000000000007941 */ /* 0x000fea0003800000 */
.L_x_10240:
[----:B------:R-:W2:Y:S01]  /*bbf0*/  S2R R2, SR_TID.X ;  /* 0x0000000000027919 */ /* 0x000ea20000002100 */
[----:B------:R-:W-:Y:S01]  /*bc00*/  BSSY B0, `(.L_x_10255) ;  /* 0x0000010000007945 */ /* 0x000fe20003800000 */
[----:B--2---:R-:W-:-:S04]  /*bc10*/  LOP3.LUT R2, R2, 0x7f, RZ, 0xc0, !PT ;  /* 0x0000007f02027812 */ /* 0x004fc800078ec0ff */
[----:B------:R-:W-:-:S13]  /*bc20*/  ISETP.NE.AND P0, PT, R2, RZ, PT ;  /* 0x000000ff0200720c */ /* 0x000fda0003f05270 */
[----:B------:R-:W-:Y:S05]  /*bc30*/  @P0 BRA `(.L_x_10256) ;  /* 0x0000000000300947 */ /* 0x000fea0003800000 */
[----:B0-----:R-:W0:Y:S01]  /*bc40*/  S2R R5, SR_LANEID ;  /* 0x0000000000057919 */ /* 0x001e220000000000 */
[----:B------:R-:W-:Y:S01]  /*bc50*/  VOTEU.ANY UR4, UPT, PT ;  /* 0x0000000000047886 */ /* 0x000fe200038e0100 */
[----:B------:R-:W2:Y:S01]  /*bc60*/  LDC.64 R2, c[0x0][0xc60] ;  /* 0x00031800ff027b82 */ /* 0x000ea20000000a00 */
[----:B-1----:R-:W0:Y:S02]  /*bc70*/  FLO.U32 R0, UR4 ;  /* 0x0000000400007d00 */ /* 0x002e2400080e0000 */
[----:B0-----:R-:W-:-:S06]  /*bc80*/  ISETP.EQ.U32.AND P0, PT, R0, R5, PT ;  /* 0x000000050000720c */ /* 0x001fcc0003f02070 */
[----:B------:R-:W2:Y:S07]  /*bc90*/  POPC R5, UR4 ;  /* 0x0000000400057d09 */ /* 0x000eae0008000000 */
[----:B--2---:R-:W2:Y:S01]  /*bca0*/  @P0 ATOMG.E.ADD.STRONG.GPU PT, R3, desc[UR36][R2.64], R5 ;  /* 0x00000005020309a8 */ /* 0x004ea200081ee1e4 */
[----:B------:R-:W0:Y:S02]  /*bcb0*/  S2R R4, SR_LTMASK ;  /* 0x0000000000047919 */ /* 0x000e240000003900 */
[----:B0-----:R-:W-:-:S04]  /*bcc0*/  LOP3.LUT R4, R4, UR4, RZ, 0xc0, !PT ;  /* 0x0000000404047c12 */ /* 0x001fc8000f8ec0ff */
[----:B------:R-:W0:Y:S01]  /*bcd0*/  POPC R7, R4 ;  /* 0x0000000400077309 */ /* 0x000e220000000000 */
[----:B--2---:R-:W0:Y:S02]  /*bce0*/  SHFL.IDX PT, R0, R3, R0, 0x1f ;  /* 0x00001f0003007589 */ /* 0x004e2400000e0000 */
[----:B0-----:R-:W-:-:S07]  /*bcf0*/  IADD3 R16, R0, UR38, R7 ;  /* 0x0000002600107c10 */ /* 0x001fce000fffe007 */
.L_x_10256:
[----:B------:R-:W-:Y:S05]  /*bd00*/  BSYNC B0 ;  /* 0x0000000000007941 */ /* 0x000fea0003800000 */
.L_x_10255:
[----:B-1----:R-:W2:Y:S02]  /*bd10*/  LDL R0, [R1+0x38] ;  /* 0x0000380001007983 */ /* 0x002ea40000100800 */
[----:B--2---:R-:W-:-:S13]  /*bd20*/  ISETP.NE.AND P0, PT, R0, 0x3, PT ;  /* 0x000000030000780c */ /* 0x004fda0003f05270 */
[----:B------:R-:W-:Y:S05]  /*bd30*/  @!P0 BRA `(.L_x_10257) ;  /* 0x0000000000048947 */ /* 0x000fea0003800000 */
[----:B------:R-:W-:Y:S01]  /*bd40*/  BPT.TRAP 0x1 ;  /* 0x000000040000795c */ /* 0x000fe20000300000 */
.L_x_10257:
[----:B------:R-:W2:Y:S01]  /*bd50*/  LDL.LU R2, [R1+0xc] ;  /* 0x00000c0001027983 */ /* 0x000ea20000300800 */
[----:B------:R-:W-:Y:S01]  /*bd60*/  IMAD R0, R26, 0x8, R23 ;  /* 0x000000081a007824 */ /* 0x000fe200078e0217 */
[----:B------:R-:W-:Y:S01]  /*bd70*/  SHF.L.U32 R3, R29, 0x1f, RZ ;  /* 0x0000001f1d037819 */ /* 0x000fe200000006ff */
[----:B------:R-:W-:Y:S03]  /*bd80*/  BSSY B0, `(.L_x_10258) ;  /* 0x0000004000007945 */ /* 0x000fe60003800000 */
[----:B------:R-:W1:Y:S01]  /*bd90*/  SYNCS.PHASECHK.TRANS64.TRYWAIT P0, [R0+URZ+0x2d860], R3 ;  /* 0x02d86003000075a7 */ /* 0x000e62000800017f */
[----:B--2---:R-:W-:Y:S01]  /*bda0*/  IMAD R6, R27, -0x80, R2 ;  /* 0xffffff801b067824 */ /* 0x004fe200078e0202 */
[----:B-1----:R-:W-:Y:S06]  /*bdb0*/  @!P0 BRA `(.L_x_10259) ;  /* 0x0000002c00dc8947 */ /* 0x002fec0003800000 */
.L_x_10341:
[----:B------:R-:W-:Y:S05]  /*bdc0*/  BSYNC B0 ;  /* 0x0000000000007941 */ /* 0x000fea0003800000 */
.L_x_10258:
[----:B------:R-:W0:Y:S01]  /*bdd0*/  S2R R2, SR_TID.X ;  /* 0x0000000000027919 */ /* 0x000e220000002100 */
[----:B------:R-:W-:Y:S01]  /*bde0*/  UMOV UR4, 0xffffffff ;  /* 0xffffffff00047882 */ /* 0x000fe20000000000 */
[----:B------:R-:W2:Y:S01]  /*bdf0*/  S2R R7, SR_TID.X ;  /* 0x0000000000077919 */ /* 0x000ea20000002100 */
[----:B0-----:R-:W-:Y:S01]  /*be00*/  LOP3.LUT R5, R2, 0x7f, RZ, 0xc0, !PT ;  /* 0x0000007f02057812 */ /* 0x001fe200078ec0ff */
[----:B--2---:R-:W-:-:S03]  /*be10*/  IMAD.SHL.U32 R2, R7, 0x8, RZ ;  /* 0x0000000807027824 */ /* 0x004fc600078e00ff */
[----:B------:R-:W-:Y:S01]  /*be20*/  SHF.R.U32.HI R5, RZ, 0x2, R5 ;  /* 0x00000002ff057819 */ /* 0x000fe20000011605 */
[----:B------:R-:W-:Y:S01]  /*be30*/  IMAD.SHL.U32 R4, R7, 0x8, RZ ;  /* 0x0000000807047824 */ /* 0x000fe200078e00ff */
[----:B------:R-:W-:-:S03]  /*be40*/  LOP3.LUT R2, R2, 0xd8, RZ, 0xc0, !PT ;  /* 0x000000d802027812 */ /* 0x000fc600078ec0ff */
[----:B------:R-:W-:Y:S01]  /*be50*/  IMAD.IADD R6, R6, 0x1, -R5 ;  /* 0x0000000106067824 */ /* 0x000fe200078e0a05 */
[----:B------:R-:W-:-:S04]  /*be60*/  LOP3.LUT R2, R2, 0x18, R7, 0x78, !PT ;  /* 0x0000001802027812 */ /* 0x000fc800078e7807 */
[----:B------:R-:W-:-:S05]  /*be70*/  LOP3.LUT R2, R2, 0x320, R4, 0xf8, !PT ;  /* 0x0000032002027812 */ /* 0x000fca00078ef804 */
[----:B------:R-:W-:Y:S01]  /*be80*/  IMAD R4, R26, 0x3000, R2 ;  /* 0x000030001a047824 */ /* 0x000fe200078e0202 */
[----:B------:R-:W-:Y:S06]  /*be90*/  BRA.DIV UR4, `(.L_x_10260) ;  /* 0x0000002e04b87947 */ /* 0x000fec000b800000 */
[----:B------:R-:W0:Y:S01]  /*bea0*/  S2R R2, SR_TID.X ;  /* 0x0000000000027919 */ /* 0x000e220000002100 */
[----:B------:R-:W-:Y:S01]  /*beb0*/  ULDC UR4, c[0x0][0x2f4] ;  /* 0x0000bd0000047ab9 */ /* 0x000fe20000000800 */
[----:B------:R-:W-:Y:S01]  /*bec0*/  LEA R4, R4, R23, 0x1 ;  /* 0x0000001704047211 */ /* 0x000fe200078e08ff */
[----:B------:R-:W2:Y:S04]  /*bed0*/  SHFL.IDX PT, R14, R24, RZ, 0x1c1f ;  /* 0x001c1fff180e7589 */ /* 0x000ea800000e0000 */
[----:B-1----:R-:W1:Y:S01]  /*bee0*/  SHFL.IDX PT, R3, R25, RZ, 0x1c1f ;  /* 0x001c1fff19037589 */ /* 0x002e6200000e0000 */
[----:B0-----:R-:W-:-:S05]  /*bef0*/  IMAD.SHL.U32 R7, R2, 0x8, RZ ;  /* 0x0000000802077824 */ /* 0x001fca00078e00ff */
[----:B------:R-:W-:-:S04]  /*bf00*/  LOP3.LUT R7, R7, 0x18, RZ, 0xc0, !PT ;  /* 0x0000001807077812 */ /* 0x000fc800078ec0ff */
[C---:B------:R-:W-:Y:S01]  /*bf10*/  ISETP.GE.AND P2, PT, R7.reuse, UR4, PT ;  /* 0x0000000407007c0c */ /* 0x040fe2000bf46270 */
[C---:B------:R-:W-:Y:S01]  /*bf20*/  IMAD.SHL.U32 R5, R7.reuse, 0x2, RZ ;  /* 0x0000000207057824 */ /* 0x040fe200078e00ff */
[C---:B------:R-:W-:Y:S02]  /*bf30*/  LOP3.LUT R8, R7.reuse, 0x20, RZ, 0xfc, !PT ;  /* 0x0000002007087812 */ /* 0x040fe400078efcff */
[----:B------:R-:W-:Y:S02]  /*bf40*/  ISETP.LT.OR P4, PT, R6, 0x1, P2 ;  /* 0x000000010600780c */ /* 0x000fe40001781670 */
[----:B--2---:R-:W-:Y:S02]  /*bf50*/  IADD3 R2, P0, R14, R5, RZ ;  /* 0x000000050e027210 */ /* 0x004fe40007f1e0ff */
[----:B------:R-:W-:Y:S01]  /*bf60*/  LOP3.LUT R7, R7, 0x40, RZ, 0xfc, !PT ;  /* 0x0000004007077812 */ /* 0x000fe200078efcff */
[----:B------:R-:W0:Y:S01]  /*bf70*/  SHFL.IDX PT, R14, R24, 0x1, 0x1c1f ;  /* 0x003c1f00180e7f89 */ /* 0x000e2200000e0000 */
[----:B------:R-:W-:Y:S01]  /*bf80*/  ISETP.GE.AND P1, PT, R8, UR4, PT ;  /* 0x0000000408007c0c */ /* 0x000fe2000bf26270 */
[----:B-1----:R-:W-:Y:S01]  /*bf90*/  IMAD.X R3, RZ, RZ, R3, P0 ;  /* 0x000000ffff037224 */ /* 0x002fe200000e0603 */
[----:B------:R-:W-:-:S02]  /*bfa0*/  ISETP.GE.AND P0, PT, R7, UR4, PT ;  /* 0x0000000407007c0c */ /* 0x000fc4000bf06270 */
[----:B------:R-:W-:-:S03]  /*bfb0*/  ISETP.LT.OR P3, PT, R6, 0x1, P1 ;  /* 0x000000010600780c */ /* 0x000fc60000f61670 */
[----:B------:R-:W-:Y:S01]  /*bfc0*/  LDGSTS.E.BYPASS.LTC128B.128 [R4+0x400], desc[UR36][R2.64], !P4 ;  /* 0x0040000002047fae */ /* 0x000fe2000e101d64 */
[----:B------:R-:W-:-:S09]  /*bfd0*/  ISETP.LT.OR P4, PT, R6, 0x1, P0 ;  /* 0x000000010600780c */ /* 0x000fd20000781670 */
[----:B------:R-:W-:Y:S04]  /*bfe0*/  LDGSTS.E.BYPASS.LTC128B.128 [R4+0x2400], desc[UR36][R2.64+0x40], !P3 ;  /* 0x0240004002047fae */ /* 0x000fe8000d901d64 */
[----:B------:R1:W-:Y:S01]  /*bff0*/  LDGSTS.E.BYPASS.LTC128B.128 [R4+0x4400], desc[UR36][R2.64+0x80], !P4 ;  /* 0x0440008002047fae */ /* 0x0003e2000e101d64 */
[----:B------:R-:W-:-:S03]  /*c000*/  ISETP.LT.OR P4, PT, R6, 0x21, P2 ;  /* 0x000000210600780c */ /* 0x000fc60001781670 */
[----:B-1----:R-:W1:Y:S01]  /*c010*/  SHFL.IDX PT, R3, R25, 0x1, 0x1c1f ;  /* 0x003c1f0019037f89 */ /* 0x002e6200000e0000 */
[----:B0-----:R-:W-:-:S03]  /*c020*/  IADD3 R2, P3, R14, R5, RZ ;  /* 0x000000050e027210 */ /* 0x001fc60007f7e0ff */
[----:B------:R-:W0:Y:S02]  /*c030*/  SHFL.IDX PT, R14, R24, 0x2, 0x1c1f ;  /* 0x005c1f00180e7f89 */ /* 0x000e2400000e0000 */
[----:B-1----:R-:W-:Y:S01]  /*c040*/  IMAD.X R3, RZ, RZ, R3, P3 ;  /* 0x000000ffff037224 */ /* 0x002fe200018e0603 */
[----:B------:R-:W-:-:S04]  /*c050*/  ISETP.LT.OR P3, PT, R6, 0x21, P1 ;  /* 0x000000210600780c */ /* 0x000fc80000f61670 */
[----:B------:R-:W-:Y:S01]  /*c060*/  LDGSTS.E.BYPASS.LTC128B.128 [R4+0xc00], desc[UR36][R2.64], !P4 ;  /* 0x00c0000002047fae */ /* 0x000fe2000e101d64 */
[----:B------:R-:W-:-:S08]  /*c070*/  ISETP.LT.OR P4, PT, R6, 0x21, P0 ;  /* 0x000000210600780c */ /* 0x000fd00000781670 */
[----:B------:R-:W-:Y:S05]  /*c080*/  LDGSTS.E.BYPASS.LTC128B.128 [R4+0x2c00], desc[UR36][R2.64+0x40], !P3 ;  /* 0x02c0004002047fae */ /* 0x000fea000d901d64 */
[----:B------:R1:W-:Y:S01]  /*c090*/  LDGSTS.E.BYPASS.LTC128B.128 [R4+0x4c00], desc[UR36][R2.64+0x80], !P4 ;  /* 0x04c0008002047fae */ /* 0x0003e2000e101d64 */
[----:B------:R-:W-:-:S03]  /*c0a0*/  ISETP.LT.OR P4, PT, R6, 0x41, P2 ;  /* 0x000000410600780c */ /* 0x000fc60001781670 */
[----:B-1----:R-:W1:Y:S01]  /*c0b0*/  SHFL.IDX PT, R3, R25, 0x2, 0x1c1f ;  /* 0x005c1f0019037f89 */ /* 0x002e6200000e0000 */
[----:B0-----:R-:W-:-:S03]  /*c0c0*/  IADD3 R2, P3, R14, R5, RZ ;  /* 0x000000050e027210 */ /* 0x001fc60007f7e0ff */
[----:B------:R-:W0:Y:S04]  /*c0d0*/  SHFL.IDX PT, R25, R25, 0x3, 0x1c1f ;  /* 0x007c1f0019197f89 */ /* 0x000e2800000e0000 */
[----:B------:R2:W3:Y:S01]  /*c0e0*/  SHFL.IDX PT, R14, R24, 0x3, 0x1c1f ;  /* 0x007c1f00180e7f89 */ /* 0x0004e200000e0000 */
[----:B-1----:R-:W-:Y:S01]  /*c0f0*/  IMAD.X R3, RZ, RZ, R3, P3 ;  /* 0x000000ffff037224 */ /* 0x002fe200018e0603 */
[----:B------:R-:W-:-:S04]  /*c100*/  ISETP.LT.OR P3, PT, R6, 0x41, P1 ;  /* 0x000000410600780c */ /* 0x000fc80000f61670 */
[----:B------:R2:W-:Y:S01]  /*c110*/  LDGSTS.E.BYPASS.LTC128B.128 [R4+0x1400], desc[UR36][R2.64], !P4 ;  /* 0x0140000002047fae */ /* 0x0005e2000e101d64 */
[----:B------:R-:W-:-:S08]  /*c120*/  ISETP.LT.OR P4, PT, R6, 0x41, P0 ;  /* 0x000000410600780c */ /* 0x000fd00000781670 */
[----:B------:R2:W-:Y:S05]  /*c130*/  LDGSTS.E.BYPASS.LTC128B.128 [R4+0x3400], desc[UR36][R2.64+0x40], !P3 ;  /* 0x0340004002047fae */ /* 0x0005ea000d901d64 */
[----:B0--3--:R2:W-:Y:S02]  /*c140*/  LDGSTS.E.BYPASS.LTC128B.128 [R4+0x5400], desc[UR36][R2.64+0x80], !P4 ;  /* 0x0540008002047fae */ /* 0x0095e4000e101d64 */
.L_x_10351:
[C---:B------:R-:W-:Y:S02]  /*c150*/  ISETP.LT.OR P2, PT, R6.reuse, 0x61, P2 ;  /* 0x000000610600780c */ /* 0x040fe40001741670 */
[C---:B------:R-:W-:Y:S02]  /*c160*/  ISETP.LT.OR P1, PT, R6.reuse, 0x61, P1 ;  /* 0x000000610600780c */ /* 0x040fe40000f21670 */
[----:B------:R-:W-:Y:S02]  /*c170*/  ISETP.LT.OR P0, PT, R6, 0x61, P0 ;  /* 0x000000610600780c */ /* 0x000fe40000701670 */
[----:B--2---:R-:W-:-:S05]  /*c180*/  IADD3 R2, P3, R14, R5, RZ ;  /* 0x000000050e027210 */ /* 0x004fca0007f7e0ff */
        /* <DEDUP_REMOVED lines=9> */
.L_x_10261:
        /* <DEDUP_REMOVED lines=11> */
.L_x_10262:
[----:B------:R-:W-:Y:S01]  /*c2d0*/  VIADD R26, R26, 0x1 ;  /* 0x000000011a1a7836 */ /* 0x000fe20000000000 */
[----:B------:R0:W-:Y:S04]  /*c2e0*/  SYNCS.ARRIVE.TRANS64.A1T0 RZ, [R0+URZ+0x2d850], RZ ;  /* 0x02d850ff00ff79a7 */ /* 0x0001e8000810003f */
[----:B------:R-:W-:-:S04]  /*c2f0*/  ISETP.NE.AND P0, PT, R26, 0x2, PT ;  /* 0x000000021a00780c */ /* 0x000fc80003f05270 */
[----:B0-----:R-:W-:Y:S02]  /*c300*/  SEL R0, RZ, 0x1, P0 ;  /* 0x00000001ff007807 */ /* 0x001fe40000000000 */
[----:B------:R-:W-:Y:S02]  /*c310*/  SEL R26, R26, RZ, P0 ;  /* 0x000000ff1a1a7207 */ /* 0x000fe40000000000 */
[----:B------:R-:W-:-:S07]  /*c320*/  LOP3.LUT R29, R29, R0, RZ, 0x3c, !PT ;  /* 0x000000001d1d7212 */ /* 0x000fce00078e3cff */
.L_x_10221:
[----:B------:R-:W-:Y:S05]  /*c330*/  BSYNC B7 ;  /* 0x0000000000077941 */ /* 0x000fea0003800000 */
.L_x_10219:
        /* <DEDUP_REMOVED lines=11> */
.L_x_10263:
[----:B0-----:R-:W0:Y:S01]  /*c3f0*/  S2R R0, SR_TID.X ;  /* 0x0000000000007919 */ /* 0x001e220000002100 */
        /* <DEDUP_REMOVED lines=9> */
[----:B------:R0:W2:Y:S01]  /*c490*/  @!P1 LDG.E R3, desc[UR36][R2.64] ;  /* 0x0000002402039981 */ /* 0x0000a2000c1e1900 */
[C---:B------:R-:W-:Y:S02]  /*c4a0*/  ISETP.GE.U32.AND P2, PT, R8.reuse, 0x2, PT ;  /* 0x000000020800780c */ /* 0x040fe40003f46070 */
[C---:B------:R-:W-:Y:S01]  /*c4b0*/  ISETP.GE.U32.AND P3, PT, R8.reuse, 0x4, PT ;  /* 0x000000040800780c */ /* 0x040fe20003f66070 */
[----:B------:R-:W-:Y:S01]  /*c4c0*/  SHFL.IDX PT, R0, R16, RZ, 0x1f ;  /* 0x00001fff10007589 */ /* 0x000fe200000e0000 */
[C---:B------:R-:W-:Y:S02]  /*c4d0*/  ISETP.GE.U32.AND P4, PT, R8.reuse, 0x8, PT ;  /* 0x000000080800780c */ /* 0x040fe40003f86070 */
[C---:B------:R-:W-:Y:S01]  /*c4e0*/  ISETP.GE.U32.AND P5, PT, R8.reuse, 0x10, PT ;  /* 0x000000100800780c */ /* 0x040fe20003fa6070 */
[----:B------:R-:W-:Y:S01]  /*c4f0*/  SHFL.IDX PT, R4, R16, 0x1, 0x1f ;  /* 0x00201f0010047f89 */ /* 0x000fe200000e0000 */
[----:B0-----:R-:W-:Y:S02]  /*c500*/  IMAD.MOV.U32 R2, RZ, RZ, RZ ;  /* 0x000000ffff027224 */ /* 0x001fe400078e00ff */
        /* <DEDUP_REMOVED lines=18> */
.L_x_10361:
[----:B------:R-:W-:Y:S02]  /*c630*/  ULDC UR4, c[0x0][0xc38] ;  /* 0x00030e0000047ab9 */ /* 0x000fe40000000800 */
[----:B------:R-:W-:-:S04]  /*c640*/  IMAD.U32 R16, RZ, RZ, UR4 ;  /* 0x00000004ff107e24 */ /* 0x000fc8000f8e00ff */
[----:B-1----:R-:W-:-:S04]  /*c650*/  IMAD R5, R14, R16, RZ ;  /* 0x000000100e057224 */ /* 0x002fc800078e02ff */
[----:B------:R-:W-:-:S05]  /*c660*/  IMAD.IADD R4, R4, 0x1, R5 ;  /* 0x0000000104047824 */ /* 0x000fca00078e0205 */
[----:B------:R-:W-:-:S13]  /*c670*/  ISETP.GT.AND P6, PT, R4, R0, PT ;  /* 0x000000000400720c */ /* 0x000fda0003fc4270 */
[----:B------:R-:W-:Y:S05]  /*c680*/  @P6 BRA `(.L_x_10266) ;  /* 0x00000000009c6947 */ /* 0x000fea0003800000 */
.L_x_10271:
[----:B------:R-:W1:Y:S01]  /*c690*/  LDC R6, c[0x0][0xc3c] ;  /* 0x00030f00ff067b82 */ /* 0x000e620000000800 */
[----:B------:R-:W-:-:S05]  /*c6a0*/  VIADD R19, R19, 0x1f ;  /* 0x0000001f13137836 */ /* 0x000fca0000000000 */
[----:B-1----:R-:W-:-:S13]  /*c6b0*/  ISETP.GE.AND P6, PT, R19, R6, PT ;  /* 0x000000061300720c */ /* 0x002fda0003fc6270 */
[----:B------:R-:W-:Y:S05]  /*c6c0*/  @P6 BRA `(.L_x_10267) ;  /* 0x0000000400446947 */ /* 0x000fea0003800000 */
[----:B------:R-:W1:Y:S01]  /*c6d0*/  S2R R2, SR_TID.X ;  /* 0x0000000000027919 */ /* 0x000e620000002100 */
[----:B------:R-:W-:Y:S01]  /*c6e0*/  BSSY B0, `(.L_x_10268) ;  /* 0x0000009000007945 */ /* 0x000fe20003800000 */
[----:B-1----:R-:W-:-:S05]  /*c6f0*/  LOP3.LUT R2, R2, 0x1f, RZ, 0xc0, !PT ;  /* 0x0000001f02027812 */ /* 0x002fca00078ec0ff */
[----:B------:R-:W-:Y:S02]  /*c700*/  IMAD.IADD R5, R19, 0x1, R2 ;  /* 0x0000000113057824 */ /* 0x000fe400078e0202 */
[----:B------:R-:W-:-:S03]  /*c710*/  IMAD.MOV.U32 R2, RZ, RZ, RZ ;  /* 0x000000ffff027224 */ /* 0x000fc600078e00ff */
[----:B------:R-:W-:-:S13]  /*c720*/  ISETP.GE.OR P6, PT, R5, R6, !P0 ;  /* 0x000000060500720c */ /* 0x000fda00047c6670 */
[----:B------:R-:W-:Y:S05]  /*c730*/  @P6 BRA `(.L_x_10269) ;  /* 0x00000000000c6947 */ /* 0x000fea0003800000 */
[----:B0-----:R-:W0:Y:S02]  /*c740*/  LDC.64 R2, c[0x0][0xc80] ;  /* 0x00032000ff027b82 */ /* 0x001e240000000a00 */
[----:B0-----:R-:W-:-:S06]  /*c750*/  IMAD.WIDE R2, R5, 0x4, R2 ;  /* 0x0000000405027825 */ /* 0x001fcc00078e0202 */
[----:B------:R1:W5:Y:S02]  /*c760*/  LDG.E R2, desc[UR36][R2.64] ;  /* 0x0000002402027981 */ /* 0x000364000c1e1900 */
.L_x_10269:
[----:B------:R-:W-:Y:S05]  /*c770*/  BSYNC B0 ;  /* 0x0000000000007941 */ /* 0x000fea0003800000 */
.L_x_10268:
[----:B------:R-:W-:-:S03]  /*c780*/  UMOV UR4, 0xffffffff ;  /* 0xffffffff00047882 */ /* 0x000fc60000000000 */
[----:B------:R-:W-:Y:S05]  /*c790*/  BRA.DIV UR4, `(.L_x_10270) ;  /* 0x00000032040c7947 */ /* 0x000fea000b800000 */
[----:B-----5:R-:W2:Y:S02]  /*c7a0*/  SHFL.UP PT, R14, R2, 0x1, RZ ;  /* 0x04200000020e7989 */ /* 0x020ea400000e00ff */
[----:B--2---:R-:W-:-:S05]  /*c7b0*/  SEL R13, R14, RZ, P1 ;  /* 0x000000ff0e0d7207 */ /* 0x004fca0000800000 */
[----:B------:R-:W-:-:S05]  /*c7c0*/  IMAD.IADD R13, R2, 0x1, R13 ;  /* 0x00000001020d7824 */ /* 0x000fca00078e020d */
[----:B------:R-:W2:Y:S02]  /*c7d0*/  SHFL.UP PT, R14, R13, 0x2, RZ ;  /* 0x044000000d0e7989 */ /* 0x000ea400000e00ff */
[----:B--2---:R-:W-:-:S04]  /*c7e0*/  SEL R14, R14, RZ, P2 ;  /* 0x000000ff0e0e7207 */ /* 0x004fc80001000000 */
[----:B01----:R-:W-:-:S05]  /*c7f0*/  IADD3 R3, R13, R14, RZ ;  /* 0x0000000e0d037210 */ /* 0x003fca0007ffe0ff */
        /* <DEDUP_REMOVED lines=10> */
.L_x_10369:
[----:B------:R-:W-:Y:S02]  /*c8a0*/  ULDC UR4, c[0x0][0xc38] ;  /* 0x00030e0000047ab9 */ /* 0x000fe40000000800 */
[----:B------:R-:W-:-:S04]  /*c8b0*/  IMAD.U32 R16, RZ, RZ, UR4 ;  /* 0x00000004ff107e24 */ /* 0x000fc8000f8e00ff */
[----:B-1----:R-:W-:-:S04]  /*c8c0*/  IMAD R5, R14, R16, RZ ;  /* 0x000000100e057224 */ /* 0x002fc800078e02ff */
[----:B------:R-:W-:-:S05]  /*c8d0*/  IMAD.IADD R4, R5, 0x1, R4 ;  /* 0x0000000105047824 */ /* 0x000fca00078e0204 */
[----:B------:R-:W-:-:S13]  /*c8e0*/  ISETP.GT.AND P6, PT, R4, R0, PT ;  /* 0x000000000400720c */ /* 0x000fda0003fc4270 */
[----:B------:R-:W-:Y:S05]  /*c8f0*/  @!P6 BRA `(.L_x_10271) ;  /* 0xfffffffc0064e947 */ /* 0x000fea000383ffff */
.L_x_10266:
        /* <DEDUP_REMOVED lines=8> */
.L_x_10373:
[----:B------:R-:W-:Y:S01]  /*c980*/  ISETP.NE.AND P0, PT, R6, RZ, PT ;  /* 0x000000ff0600720c */ /* 0x000fe20003f05270 */
[----:B------:R-:W-:-:S12]  /*c990*/  IMAD.MOV.U32 R14, RZ, RZ, RZ ;  /* 0x000000ffff0e7224 */ /* 0x000fd800078e00ff */
[----:B------:R-:W-:Y:S05]  /*c9a0*/  @!P0 BRA `(.L_x_10273) ;  /* 0x0000000000108947 */ /* 0x000fea0003800000 */
[----:B------:R-:W-:Y:S01]  /*c9b0*/  UMOV UR4, 0xffffffff ;  /* 0xffffffff00047882 */ /* 0x000fe20000000000 */
[----:B------:R-:W-:Y:S02]  /*c9c0*/  VIADD R12, R4, 0xffffffff ;  /* 0xffffffff040c7836 */ /* 0x000fe40000000000 */
[----:B------:R-:W-:Y:S05]  /*c9d0*/  BRA.DIV UR4, `(.L_x_10274) ;  /* 0x0000003204807947 */ /* 0x000fea000b800000 */
[----:B------:R3:W4:Y:S02]  /*c9e0*/  SHFL.IDX PT, R14, R3, R12, 0x1f ;  /* 0x00001f0c030e7589 */ /* 0x00072400000e0000 */
.L_x_10273:
[----:B--2---:R-:W-:Y:S01]  /*c9f0*/  IABS R6, R17 ;  /* 0x0000001100067213 */ /* 0x004fe20000000000 */
[----:B----4-:R-:W-:Y:S01]  /*ca00*/  IMAD R16, R14, R16, R5 ;  /* 0x000000100e107224 */ /* 0x010fe200078e0205 */
[----:B------:R-:W-:Y:S01]  /*ca10*/  IADD3 R19, R4, R19, RZ ;  /* 0x0000001304137210 */ /* 0x000fe20007ffe0ff */
[----:B-1----:R-:W-:Y:S01]  /*ca20*/  IMAD.MOV.U32 R2, RZ, RZ, RZ ;  /* 0x000000ffff027224 */ /* 0x002fe200078e00ff */
[----:B------:R-:W1:Y:S01]  /*ca30*/  I2F.RP R7, R6 ;  /* 0x0000000600077306 */ /* 0x000e620000209400 */
[----:B------:R-:W-:-:S07]  /*ca40*/  IMAD.IADD R0, R0, 0x1, -R16 ;  /* 0x0000000100007824 */ /* 0x000fce00078e0a10 */
[----:B-1----:R-:W0:Y:S02]  /*ca50*/  MUFU.RCP R7, R7 ;  /* 0x0000000700077308 */ /* 0x002e240000001000 */
[----:B0--3--:R-:W-:-:S06]  /*ca60*/  VIADD R3, R7, 0xffffffe ;  /* 0x0ffffffe07037836 */ /* 0x009fcc0000000000 */
[----:B------:R-:W0:Y:S02]  /*ca70*/  F2I.FTZ.U32.TRUNC.NTZ R3, R3 ;  /* 0x0000000300037305 */ /* 0x000e24000021f000 */
[----:B0-----:R-:W-:-:S05]  /*ca80*/  IADD3 R5, RZ, -R3, RZ ;  /* 0x80000003ff057210 */ /* 0x001fca0007ffe0ff */
[----:B------:R-:W-:-:S04]  /*ca90*/  IMAD R5, R5, R6, RZ ;  /* 0x0000000605057224 */ /* 0x000fc800078e02ff */
[----:B------:R-:W-:Y:S01]  /*caa0*/  IMAD.HI.U32 R2, R3, R5, R2 ;  /* 0x0000000503027227 */ /* 0x000fe200078e0002 */
[----:B------:R-:W-:Y:S02]  /*cab0*/  IABS R5, R17 ;  /* 0x0000001100057213 */ /* 0x000fe40000000000 */
[----:B------:R-:W-:-:S03]  /*cac0*/  IABS R3, R0 ;  /* 0x0000000000037213 */ /* 0x000fc60000000000 */
        /* <DEDUP_REMOVED lines=17> */
.L_x_10267:
[----:B------:R-:W-:Y:S01]  /*cbe0*/  UMOV UR4, URZ ;  /* 0x0000003f00047c82 */ /* 0x000fe20008000000 */
[----:B------:R-:W-:Y:S01]  /*cbf0*/  UMOV UR5, URZ ;  /* 0x0000003f00057c82 */ /* 0x000fe20008000000 */
[----:B------:R-:W-:Y:S01]  /*cc00*/  ULDC UR6, c[0x0][0xc3c] ;  /* 0x00030f0000067ab9 */ /* 0x000fe20000000800 */
[----:B------:R-:W-:Y:S02]  /*cc10*/  IMAD.MOV.U32 R16, RZ, RZ, R0 ;  /* 0x000000ffff107224 */ /* 0x000fe400078e0000 */
[----:B------:R-:W-:Y:S02]  /*cc20*/  IMAD.U32 R17, RZ, RZ, UR4 ;  /* 0x00000004ff117e24 */ /* 0x000fe4000f8e00ff */
[----:B------:R-:W-:Y:S02]  /*cc30*/  IMAD.U32 R18, RZ, RZ, UR5 ;  /* 0x00000005ff127e24 */ /* 0x000fe4000f8e00ff */
[----:B------:R-:W-:-:S07]  /*cc40*/  IMAD.U32 R19, RZ, RZ, UR6 ;  /* 0x00000006ff137e24 */ /* 0x000fce000f8e00ff */
.L_x_10275:
[----:B------:R-:W1:Y:S01]  /*cc50*/  S2R R0, SR_TID.X ;  /* 0x0000000000007919 */ /* 0x000e620000002100 */
[----:B------:R-:W-:Y:S05]  /*cc60*/  WARPSYNC.ALL ;  /* 0x0000000000007948 */ /* 0x000fea0003800000 */
[----:B------:R-:W-:Y:S01]  /*cc70*/  BAR.SYNC.DEFER_BLOCKING 0x4, 0x200 ;  /* 0x0108000000007b1d */ /* 0x000fe20000010000 */
[----:B-1----:R-:W-:-:S04]  /*cc80*/  LOP3.LUT R0, R0, 0x1f, RZ, 0xc0, !PT ;  /* 0x0000001f00007812 */ /* 0x002fc800078ec0ff */
[----:B------:R-:W-:-:S13]  /*cc90*/  ISETP.NE.AND P0, PT, R0, RZ, PT ;  /* 0x000000ff0000720c */ /* 0x000fda0003f05270 */
[----:B0-----:R-:W0:Y:S01]  /*cca0*/  @!P0 S2R R3, SR_CgaCtaId ;  /* 0x0000000000038919 */ /* 0x001e220000008800 */
[----:B------:R-:W-:-:S04]  /*ccb0*/  @!P0 MOV R0, 0x400 ;  /* 0x0000040000008802 */ /* 0x000fc80000000f00 */
[----:B0-----:R-:W-:-:S05]  /*ccc0*/  @!P0 LEA R23, R3, R0, 0x18 ;  /* 0x0000000003178211 */ /* 0x001fca00078ec0ff */
[----:B------:R0:W-:Y:S01]  /*ccd0*/  @!P0 STS.128 [R23+0x2d8d0], R16 ;  /* 0x02d8d01017008388 */ /* 0x0001e20000000c00 */
[----:B------:R-:W-:Y:S06]  /*cce0*/  BAR.ARV 0x5, 0x200 ;  /* 0x0148000000007b1d */ /* 0x000fec0000002000 */
.L_x_10264:
[----:B------:R-:W-:Y:S02]  /*ccf0*/  ULDC UR4, c[0x0][0xc3c] ;  /* 0x00030f0000047ab9 */ /* 0x000fe40000000800 */
[----:B--2---:R-:W-:-:S13]  /*cd00*/  ISETP.GE.AND P0, PT, R19, UR4, PT ;  /* 0x0000000413007c0c */ /* 0x004fda000bf06270 */
[----:B------:R-:W-:Y:S05]  /*cd10*/  @!P0 BRA `(.L_x_10276) ;  /* 0xffffffb800f48947 */ /* 0x000fea000383ffff */
[----:B------:R-:W-:Y:S05]  /*cd20*/  BSYNC B8 ;  /* 0x0000000000087941 */ /* 0x000fea0003800000 */
.L_x_10215:
[----:B0-----:R-:W2:Y:S01]  /*cd30*/  LDL.LU R0, [R1+0x30] ;  /* 0x0000300001007983 */ /* 0x001ea20000300800 */
[----:B------:R-:W-:Y:S01]  /*cd40*/  BSSY B0, `(.L_x_10277) ;  /* 0x000000b000007945 */ /* 0x000fe20003800000 */
[----:B------:R-:W0:Y:S01]  /*cd50*/  S2R R5, SR_CgaCtaId ;  /* 0x0000000000057919 */ /* 0x000e220000008800 */
[----:B--2---:R-:W-:-:S05]  /*cd60*/  VIADD R0, R0, 0x1 ;  /* 0x0000000100007836 */ /* 0x004fca0000000000 */
        /* <DEDUP_REMOVED lines=8> */
.L_x_10376:
[----:B------:R-:W-:Y:S05]  /*cdf0*/  BSYNC B0 ;  /* 0x0000000000007941 */ /* 0x000fea0003800000 */
.L_x_10277:
[----:B------:R-:W-:-:S03]  /*ce00*/  UMOV UR4, 0xffffffff ;  /* 0xffffffff00047882 */ /* 0x000fc60000000000 */
[----:B------:R-:W-:Y:S05]  /*ce10*/  BRA.DIV UR4, `(.L_x_10279) ;  /* 0x0000002e04a87947 */ /* 0x000fea000b800000 */
[----:B0-----:R-:W0:Y:S02]  /*ce20*/  S2R R0, SR_TID.X ;  /* 0x0000000000007919 */ /* 0x001e240000002100 */
[----:B0-----:R-:W-:-:S04]  /*ce30*/  SHF.R.U32.HI R0, RZ, 0x5, R0 ;  /* 0x00000005ff007819 */ /* 0x001fc80000011600 */
[----:B------:R-:W-:-:S05]  /*ce40*/  LOP3.LUT R0, R0, 0x3, RZ, 0xc0, !PT ;  /* 0x0000000300007812 */ /* 0x000fca00078ec0ff */
[----:B------:R0:W2:Y:S02]  /*ce50*/  SHFL.IDX PT, R14, R0, RZ, 0x1f ;  /* 0x00001fff000e7589 */ /* 0x0000a400000e0000 */
.L_x_10379:
[----:B--2---:R-:W-:Y:S01]  /*ce60*/  ISETP.NE.AND P0, PT, R14, RZ, PT ;  /* 0x000000ff0e00720c */ /* 0x004fe20003f05270 */
[----:B------:R-:W-:-:S12]  /*ce70*/  BSSY B0, `(.L_x_10280) ;  /* 0x0000024000007945 */ /* 0x000fd80003800000 */
[----:B------:R-:W-:Y:S05]  /*ce80*/  @P0 BRA `(.L_x_10281) ;  /* 0x0000000000880947 */ /* 0x000fea0003800000 */
[----:B------:R-:W-:-:S03]  /*ce90*/  UMOV UR4, 0xffffffff ;  /* 0xffffffff00047882 */ /* 0x000fc60000000000 */
[----:B------:R-:W-:Y:S05]  /*cea0*/  BRA.DIV UR4, `(.L_x_10282) ;  /* 0x0000002e04b87947 */ /* 0x000fea000b800000 */
[----:B------:R-:W-:-:S13]  /*ceb0*/  ELECT P6, URZ, PT ;  /* 0x00000000003f782f */ /* 0x000fda00038c0000 */
.L_x_10382:
[----:B------:R-:W-:Y:S05]  /*cec0*/  @!P6 BRA `(.L_x_10281) ;  /* 0x000000000078e947 */ /* 0x000fea0003800000 */
[----:B0-----:R-:W2:Y:S02]  /*ced0*/  LDL.LU R0, [R1+0x1c] ;  /* 0x00001c0001007983 */ /* 0x001ea40000300800 */
[----:B--2---:R-:W-:-:S04]  /*cee0*/  LOP3.LUT R0, R0, 0x2, RZ, 0xfc, !PT ;  /* 0x0000000200007812 */ /* 0x004fc800078efcff */
[----:B------:R-:W-:-:S13]  /*cef0*/  ISETP.NE.AND P0, PT, R0, 0x3, PT ;  /* 0x000000030000780c */ /* 0x000fda0003f05270 */
[----:B------:R-:W-:Y:S05]  /*cf00*/  @!P0 BRA `(.L_x_10283) ;  /* 0x0000000000048947 */ /* 0x000fea0003800000 */
[----:B------:R-:W-:Y:S01]  /*cf10*/  BPT.TRAP 0x1 ;  /* 0x000000040000795c */ /* 0x000fe20000300000 */
.L_x_10283:
[C---:B------:R-:W-:Y:S01]  /*cf20*/  IMAD R3, R26.reuse, 0x8, R5 ;  /* 0x000000081a037824 */ /* 0x040fe200078e0205 */
[----:B------:R-:W-:Y:S02]  /*cf30*/  SHF.L.U32 R2, R29, 0x1f, RZ ;  /* 0x0000001f1d027819 */ /* 0x000fe400000006ff */
[----:B------:R-:W-:Y:S02]  /*cf40*/  IADD3 R26, R26, 0x1, RZ ;  /* 0x000000011a1a7810 */ /* 0x000fe40007ffe0ff */
[----:B------:R-:W0:Y:S02]  /*cf50*/  SYNCS.PHASECHK.TRANS64.TRYWAIT P1, [R3+URZ+0x2d840], R2 ;  /* 0x02d84002030075a7 */ /* 0x000e24000802017f */
[----:B------:R-:W-:-:S04]  /*cf60*/  ISETP.NE.AND P2, PT, R26, 0x2, PT ;  /* 0x000000021a00780c */ /* 0x000fc80003f45270 */
[----:B------:R-:W-:Y:S01]  /*cf70*/  SEL R0, RZ, 0x1, P2 ;  /* 0x00000001ff007807 */ /* 0x000fe20001000000 */
[----:B0-----:R-:W-:Y:S08]  /*cf80*/  @!P1 BRA `(.L_x_10284) ;  /* 0x0000002c00a09947 */ /* 0x001ff00003800000 */
.L_x_10383:
[----:B------:R-:W-:Y:S02]  /*cf90*/  SEL R26, R26, RZ, P2 ;  /* 0x000000ff1a1a7207 */ /* 0x000fe40001000000 */
[----:B------:R-:W-:Y:S01]  /*cfa0*/  LOP3.LUT R0, R29, R0, RZ, 0x3c, !PT ;  /* 0x000000001d007212 */ /* 0x000fe200078e3cff */
[----:B------:R-:W-:Y:S06]  /*cfb0*/  @!P0 BRA `(.L_x_10285) ;  /* 0x0000000000048947 */ /* 0x000fec0003800000 */
[----:B------:R-:W-:Y:S01]  /*cfc0*/  BPT.TRAP 0x1 ;  /* 0x000000040000795c */ /* 0x000fe20000300000 */
.L_x_10285:
[----:B------:R-:W-:Y:S01]  /*cfd0*/  IMAD R5, R26, 0x8, R5 ;  /* 0x000000081a057824 */ /* 0x000fe200078e0205 */
[----:B------:R-:W-:-:S04]  /*cfe0*/  SHF.L.U32 R0, R0, 0x1f, RZ ;  /* 0x0000001f00007819 */ /* 0x000fc800000006ff */
[----:B------:R-:W2:Y:S02]  /*cff0*/  SYNCS.PHASECHK.TRANS64.TRYWAIT P1, [R5+URZ+0x2d840], R0 ;  /* 0x02d84000050075a7 */ /* 0x000ea4000802017f */
[----:B--2---:R-:W-:Y:S05]  /*d000*/  @!P1 BRA `(.L_x_10286) ;  /* 0x0000002c00949947 */ /* 0x004fea0003800000 */
.L_x_10384:
[----:B------:R-:W-:Y:S05]  /*d010*/  @!P0 BRA `(.L_x_10287) ;  /* 0x0000000000048947 */ /* 0x000fea0003800000 */
[----:B------:R-:W-:Y:S01]  /*d020*/  BPT.TRAP 0x1 ;  /* 0x000000040000795c */ /* 0x000fe20000300000 */
.L_x_10287:
[----:B------:R-:W3:Y:S02]  /*d030*/  SYNCS.PHASECHK.TRANS64.TRYWAIT P1, [R3+URZ+0x2d860], R2 ;  /* 0x02d86002030075a7 */ /* 0x000ee4000802017f */
[----:B---3--:R-:W-:Y:S05]  /*d040*/  @!P1 BRA `(.L_x_10288) ;  /* 0x0000002c00989947 */ /* 0x008fea0003800000 */
.L_x_10385:
[----:B------:R-:W-:Y:S05]  /*d050*/  @!P0 BRA `(.L_x_10289) ;  /* 0x0000000000048947 */ /* 0x000fea0003800000 */
[----:B------:R-:W-:Y:S01]  /*d060*/  BPT.TRAP 0x1 ;  /* 0x000000040000795c */ /* 0x000fe20000300000 */
.L_x_10289:
[----:B----4-:R4:W0:Y:S02]  /*d070*/  SYNCS.PHASECHK.TRANS64.TRYWAIT P0, [R5+URZ+0x2d860], R0 ;  /* 0x02d86000050075a7 */ /* 0x010824000800017f */
[----:B0-----:R-:W-:Y:S05]  /*d080*/  @!P0 NANOSLEEP.SYNCS 0x989680 ;  /* 0x009896800000895d */ /* 0x001fea0003900000 */
[----:B------:R-:W0:Y:S02]  /*d090*/  @!P0 SYNCS.PHASECHK.TRANS64 P0, [R5+URZ+0x2d860], R0 ;  /* 0x02d86000050085a7 */ /* 0x000e24000800007f */
[----:B0-----:R-:W-:Y:S05]  /*d0a0*/  @!P0 BRA `(.L_x_10289) ;  /* 0xfffffffc00f08947 */ /* 0x001fea000383ffff */
.L_x_10281:
[----:B------:R-:W-:Y:S05]  /*d0b0*/  BSYNC B0 ;  /* 0x0000000000007941 */ /* 0x000fea0003800000 */
.L_x_10280:
[----:B------:R-:W-:Y:S05]  /*d0c0*/  EXIT ;  /* 0x000000000000794d */ /* 0x000fea0003800000 */
.L_x_10171:
[----:B0-----:R-:W-:-:S04]  /*d0d0*/  IMAD.U32 R3, RZ, RZ, UR40 ;  /* 0x00000028ff037e24 */ /* 0x001fc8000f8e00ff */
[----:B------:R0:W1:Y:S03]  /*d0e0*/  SYNCS.PHASECHK.TRANS64.TRYWAIT P1, [R3+URZ+0x2d800], R0 ;  /* 0x02d80000030075a7 */ /* 0x000066000802017f */
[----:B-1----:R-:W-:Y:S05]  /*d0f0*/  @!P1 NANOSLEEP.SYNCS 0x989680 ;  /* 0x009896800000995d */ /* 0x002fea0003900000 */
[----:B------:R-:W1:Y:S02]  /*d100*/  @!P1 SYNCS.PHASECHK.TRANS64 P1, [R3+URZ+0x2d800], R0 ;  /* 0x02d80000030095a7 */ /* 0x000e64000802007f */
[----:B-1----:R-:W-:Y:S05]  /*d110*/  @!P1 BRA `(.L_x_10171) ;  /* 0xfffffffc00ec9947 */ /* 0x002fea000383ffff */
[----:B------:R-:W-:Y:S05]  /*d120*/  BRA `(.L_x_10290) ;  /* 0xffffff4400087947 */ /* 0x000fea000383ffff */
.L_x_10175:
[----:B-1----:R1:W2:Y:S02]  /*d130*/  SYNCS.PHASECHK.TRANS64.TRYWAIT P1, [R4+URZ+0x2d830], R3 ;  /* 0x02d83003040075a7 */ /* 0x0022a4000802017f */
[----:B--2---:R-:W-:Y:S05]  /*d140*/  @!P1 NANOSLEEP.SYNCS 0x989680 ;  /* 0x009896800000995d */ /* 0x004fea0003900000 */
[----:B------:R-:W2:Y:S02]  /*d150*/  @!P1 SYNCS.PHASECHK.TRANS64 P1, [R4+URZ+0x2d830], R3 ;  /* 0x02d83003040095a7 */ /* 0x000ea4000802007f */
[----:B--2---:R-:W-:Y:S05]  /*d160*/  @!P1 BRA `(.L_x_10175) ;  /* 0xfffffffc00f09947 */ /* 0x004fea000383ffff */
[----:B------:R-:W-:Y:S05]  /*d170*/  BRA `(.L_x_10174) ;  /* 0xffffff4400247947 */ /* 0x000fea000383ffff */
.L_x_10181:
[----:B-1----:R-:W-:-:S04]  /*d180*/  IMAD.U32 R3, RZ, RZ, UR7 ;  /* 0x00000007ff037e24 */ /* 0x002fc8000f8e00ff */
[----:B------:R1:W2:Y:S03]  /*d190*/  SYNCS.PHASECHK.TRANS64.TRYWAIT P1, [R3+URZ+0x2d830], R0 ;  /* 0x02d83000030075a7 */ /* 0x0002a6000802017f */
[----:B--2---:R-:W-:Y:S05]  /*d1a0*/  @!P1 NANOSLEEP.SYNCS 0x989680 ;  /* 0x009896800000995d */ /* 0x004fea0003900000 */
[----:B------:R-:W2:Y:S02]  /*d1b0*/  @!P1 SYNCS.PHASECHK.TRANS64 P1, [R3+URZ+0x2d830], R0 ;  /* 0x02d83000030095a7 */ /* 0x000ea4000802007f */
[----:B--2---:R-:W-:Y:S05]  /*d1c0*/  @!P1 BRA `(.L_x_10181) ;  /* 0xfffffffc00ec9947 */ /* 0x004fea000383ffff */
[----:B------:R-:W-:Y:S05]  /*d1d0*/  BRA `(.L_x_10178) ;  /* 0xffffff6800087947 */ /* 0x000fea000383ffff */
.L_x_10185:
[----:B-1----:R-:W-:-:S04]  /*d1e0*/  IMAD.U32 R3, RZ, RZ, UR7 ;  /* 0x00000007ff037e24 */ /* 0x002fc8000f8e00ff */
[----:B------:R1:W2:Y:S03]  /*d1f0*/  SYNCS.PHASECHK.TRANS64.TRYWAIT P1, [R3+URZ+0x2d850], R0 ;  /* 0x02d85000030075a7 */ /* 0x0002a6000802017f */
[----:B--2---:R-:W-:Y:S05]  /*d200*/  @!P1 NANOSLEEP.SYNCS 0x989680 ;  /* 0x009896800000995d */ /* 0x004fea0003900000 */
[----:B------:R-:W2:Y:S02]  /*d210*/  @!P1 SYNCS.PHASECHK.TRANS64 P1, [R3+URZ+0x2d850], R0 ;  /* 0x02d85000030095a7 */ /* 0x000ea4000802007f */
[----:B--2---:R-:W-:Y:S05]  /*d220*/  @!P1 BRA `(.L_x_10185) ;  /* 0xfffffffc00ec9947 */ /* 0x004fea000383ffff */
[----:B------:R-:W-:Y:S05]  /*d230*/  BRA `(.L_x_10182) ;  /* 0xffffff6800b87947 */ /* 0x000fea000383ffff */
.L_x_10192:
[----:B-1----:R-:W-:-:S04]  /*d240*/  IMAD.U32 R9, RZ, RZ, UR4 ;  /* 0x00000004ff097e24 */ /* 0x002fc8000f8e00ff */
[----:B------:R1:W2:Y:S03]  /*d250*/  SYNCS.PHASECHK.TRANS64.TRYWAIT P1, [R9+URZ+0x2d850], R4 ;  /* 0x02d85004090075a7 */ /* 0x0002a6000802017f */
[----:B--2---:R-:W-:Y:S05]  /*d260*/  @!P1 NANOSLEEP.SYNCS 0x989680 ;  /* 0x009896800000995d */ /* 0x004fea0003900000 */
[----:B------:R-:W2:Y:S02]  /*d270*/  @!P1 SYNCS.PHASECHK.TRANS64 P1, [R9+URZ+0x2d850], R4 ;  /* 0x02d85004090095a7 */ /* 0x000ea4000802007f */
[----:B--2---:R-:W-:Y:S05]  /*d280*/  @!P1 BRA `(.L_x_10192) ;  /* 0xfffffffc00ec9947 */ /* 0x004fea000383ffff */
[----:B------:R-:W-:Y:S05]  /*d290*/  BRA `(.L_x_10191) ;  /* 0xffffff8400e87947 */ /* 0x000fea000383ffff */
.L_x_10227:
        /* <DEDUP_REMOVED lines=11> */
.L_x_10292:
[----:B------:R-:W-:Y:S05]  /*d350*/  BSYNC B0 ;  /* 0x0000000000007941 */ /* 0x000fea0003800000 */
.L_x_10291:
[----:B------:R-:W-:Y:S05]  /*d360*/  BRA `(.L_x_10293) ;  /* 0xffffffc000cc7947 */ /* 0x000fea000383ffff */
.L_x_10230:
[----:B-1----:R1:W2:Y:S02]  /*d370*/  SYNCS.PHASECHK.TRANS64.TRYWAIT P0, [R2+URZ+0x2d840], R3 ;  /* 0x02d84003020075a7 */ /* 0x0022a4000800017f */
[----:B--2---:R-:W-:Y:S05]  /*d380*/  @!P0 NANOSLEEP.SYNCS 0x989680 ;  /* 0x009896800000895d */ /* 0x004fea0003900000 */
[----:B------:R-:W2:Y:S02]  /*d390*/  @!P0 SYNCS.PHASECHK.TRANS64 P0, [R2+URZ+0x2d840], R3 ;  /* 0x02d84003020085a7 */ /* 0x000ea4000800007f */
[----:B--2---:R-:W-:Y:S05]  /*d3a0*/  @!P0 BRA `(.L_x_10230) ;  /* 0xfffffffc00f08947 */ /* 0x004fea000383ffff */
[----:B------:R-:W-:Y:S05]  /*d3b0*/  BRA `(.L_x_10294) ;  /* 0xffffffc4002c7947 */ /* 0x000fea000383ffff */
.L_x_10231:
        /* <DEDUP_REMOVED lines=8> */
.L_x_10296:
[----:B------:R-:W-:Y:S05]  /*d440*/  BSYNC B0 ;  /* 0x0000000000007941 */ /* 0x000fea0003800000 */
.L_x_10295:
        /* <DEDUP_REMOVED lines=9> */
.L_x_10297:
[----:B------:R-:W-:Y:S02]  /*d4e0*/  IMAD.MOV.U32 R13, RZ, RZ, R6 ;  /* 0x000000ffff0d7224 */ /* 0x000fe400078e0006 */
[----:B------:R-:W-:Y:S02]  /*d4f0*/  IMAD.MOV.U32 R12, RZ, RZ, 0x1 ;  /* 0x00000001ff0c7424 */ /* 0x000fe400078e00ff */
[----:B------:R-:W-:-:S07]  /*d500*/  IMAD.MOV.U32 R5, RZ, RZ, R14 ;  /* 0x000000ffff057224 */ /* 0x000fce00078e000e */
[----:B------:R-:W-:Y:S05]  /*d510*/  WARPSYNC.COLLECTIVE R15, `(.L_x_10298) ;  /* 0x000000000f087348 */ /* 0x000fea0003c00000 */
[----:B------:R0:W1:Y:S02]  /*d520*/  SHFL.IDX P6, R14, R13, R12, R11 ;  /* 0x0000000c0d0e7389 */ /* 0x00006400000c000b */
[----:B01----:R-:W-:Y:S01]  /*d530*/  ENDCOLLECTIVE ;  /* 0x000000000000791b */ /* 0x003fe20003800000 */
.L_x_10298:
        /* <DEDUP_REMOVED lines=17> */
.L_x_10299:
[----:B------:R-:W-:Y:S02]  /*d650*/  @P1 IMAD R8, R7, 0x2, R23 ;  /* 0x0000000207081824 */ /* 0x000fe400078e0217 */
[----:B------:R-:W-:Y:S02]  /*d660*/  IMAD.MOV.U32 R13, RZ, RZ, R6 ;  /* 0x000000ffff0d7224 */ /* 0x000fe400078e0006 */
[----:B------:R-:W-:Y:S02]  /*d670*/  IMAD.MOV.U32 R12, RZ, RZ, 0x2 ;  /* 0x00000002ff0c7424 */ /* 0x000fe400078e00ff */
[----:B------:R-:W-:-:S07]  /*d680*/  IMAD.MOV.U32 R5, RZ, RZ, R14 ;  /* 0x000000ffff057224 */ /* 0x000fce00078e000e */
[----:B------:R-:W-:Y:S05]  /*d690*/  WARPSYNC.COLLECTIVE R15, `(.L_x_10300) ;  /* 0x000000000f087348 */ /* 0x000fea0003c00000 */
[----:B------:R0:W1:Y:S02]  /*d6a0*/  SHFL.IDX P6, R14, R13, R12, R11 ;  /* 0x0000000c0d0e7389 */ /* 0x00006400000c000b */
[----:B01----:R-:W-:Y:S01]  /*d6b0*/  ENDCOLLECTIVE ;  /* 0x000000000000791b */ /* 0x003fe20003800000 */
.L_x_10300:
        /* <DEDUP_REMOVED lines=17> */
.L_x_10301:
[----:B------:R-:W-:Y:S01]  /*d7d0*/  @P1 IMAD R8, R7, 0x2, R23 ;  /* 0x0000000207081824 */ /* 0x000fe200078e0217 */
[----:B------:R-:W-:Y:S01]  /*d7e0*/  MOV R13, R6 ;  /* 0x00000006000d7202 */ /* 0x000fe20000000f00 */
[----:B------:R-:W-:Y:S02]  /*d7f0*/  IMAD.MOV.U32 R12, RZ, RZ, 0x3 ;  /* 0x00000003ff0c7424 */ /* 0x000fe400078e00ff */
[----:B------:R-:W-:-:S07]  /*d800*/  IMAD.MOV.U32 R5, RZ, RZ, R14 ;  /* 0x000000ffff057224 */ /* 0x000fce00078e000e */
[----:B------:R-:W-:Y:S05]  /*d810*/  WARPSYNC.COLLECTIVE R15, `(.L_x_10302) ;  /* 0x000000000f087348 */ /* 0x000fea0003c00000 */
[----:B------:R0:W1:Y:S02]  /*d820*/  SHFL.IDX P6, R14, R13, R12, R11 ;  /* 0x0000000c0d0e7389 */ /* 0x00006400000c000b */
[----:B01----:R-:W-:Y:S01]  /*d830*/  ENDCOLLECTIVE ;  /* 0x000000000000791b */ /* 0x003fe20003800000 */
.L_x_10302:
        /* <DEDUP_REMOVED lines=10> */
.L_x_10303:
[----:B------:R-:W-:Y:S01]  /*d8e0*/  @!PT LDS RZ, [RZ] ;  /* 0x00000000fffff984 */ /* 0x000fe20000000800 */
[----:B------:R-:W-:Y:S01]  /*d8f0*/  @!PT LDS RZ, [RZ] ;  /* 0x00000000fffff984 */ /* 0x000fe20000000800 */
[----:B------:R-:W-:Y:S01]  /*d900*/  @!PT LDS RZ, [RZ] ;  /* 0x00000000fffff984 */ /* 0x000fe20000000800 */
[----:B------:R0:W-:Y:S04]  /*d910*/  @P1 LDGSTS.E.BYPASS.LTC128B.128 [R8+0x16400], desc[UR36][R4.64], !P4 ;  /* 0x1640000004081fae */ /* 0x0001e8000e101d64 */
[----:B------:R0:W-:Y:S04]  /*d920*/  @P1 LDGSTS.E.BYPASS.LTC128B.128 [R8+0x18400], desc[UR36][R4.64+0x40], !P3 ;  /* 0x1840004004081fae */ /* 0x0001e8000d901d64 */
[----:B------:R0:W-:Y:S01]  /*d930*/  @P1 LDGSTS.E.BYPASS.LTC128B.128 [R8+0x1a400], desc[UR36][R4.64+0x80], !P2 ;  /* 0x1a40008004081fae */ /* 0x0001e2000d101d64 */
[----:B------:R-:W-:Y:S01]  /*d940*/  IMAD.MOV.U32 R0, RZ, RZ, R14 ;  /* 0x000000ffff007224 */ /* 0x000fe200078e000e */
[----:B------:R-:W-:Y:S06]  /*d950*/  BRA `(.L_x_10304) ;  /* 0xffffffc000fc7947 */ /* 0x000fec000383ffff */
.L_x_10236:
[----:B------:R-:W2:Y:S04]  /*d960*/  LDL.LU R11, [R1+0x28] ;  /* 0x00002800010b7983 */ /* 0x000ea80000300800 */
[----:B------:R0:W5:Y:S01]  /*d970*/  LDL R9, [R1+0x18] ;  /* 0x0000180001097983 */ /* 0x0001620000100800 */
[----:B------:R-:W-:Y:S02]  /*d980*/  IMAD.MOV.U32 R13, RZ, RZ, R0 ;  /* 0x000000ffff0d7224 */ /* 0x000fe400078e0000 */
[----:B------:R-:W-:Y:S02]  /*d990*/  IMAD.MOV.U32 R12, RZ, RZ, RZ ;  /* 0x000000ffff0c7224 */ /* 0x000fe400078e00ff */
[----:B------:R-:W-:Y:S02]  /*d9a0*/  IMAD.MOV.U32 R15, RZ, RZ, -0x1 ;  /* 0xffffffffff0f7424 */ /* 0x000fe400078e00ff */
[----:B------:R-:W-:-:S02]  /*d9b0*/  IMAD R17, R17, 0xc0, R21 ;  /* 0x000000c011117824 */ /* 0x000fc400078e0215 */
[----:B--2---:R-:W-:Y:S02]  /*d9c0*/  IMAD R2, R11, R10, RZ ;  /* 0x0000000a0b027224 */ /* 0x004fe400078e02ff */
[----:B0-----:R-:W-:-:S07]  /*d9d0*/  IMAD.MOV.U32 R11, RZ, RZ, 0x1c1f ;  /* 0x00001c1fff0b7424 */ /* 0x001fce00078e00ff */
[----:B-----5:R-:W-:Y:S05]  /*d9e0*/  WARPSYNC.COLLECTIVE R15, `(.L_x_10305) ;  /* 0x000000000f087348 */ /* 0x020fea0003c00000 */
[----:B------:R0:W1:Y:S02]  /*d9f0*/  SHFL.IDX P6, R14, R13, R12, R11 ;  /* 0x0000000c0d0e7389 */ /* 0x00006400000c000b */
[----:B01---5:R-:W-:Y:S01]  /*da00*/  ENDCOLLECTIVE ;  /* 0x000000000000791b */ /* 0x023fe20003800000 */
.L_x_10305:
[----:B------:R-:W-:Y:S01]  /*da10*/  IMAD.MOV.U32 R13, RZ, RZ, R4 ;  /* 0x000000ffff0d7224 */ /* 0x000fe200078e0004 */
[----:B------:R-:W-:-:S07]  /*da20*/  MOV R6, R14 ;  /* 0x0000000e00067202 */ /* 0x000fce0000000f00 */
[----:B------:R-:W-:Y:S05]  /*da30*/  WARPSYNC.COLLECTIVE R15, `(.L_x_10306) ;  /* 0x000000000f087348 */ /* 0x000fea0003c00000 */
[----:B------:R0:W1:Y:S02]  /*da40*/  SHFL.IDX P6, R14, R13, R12, R11 ;  /* 0x0000000c0d0e7389 */ /* 0x00006400000c000b */
[----:B01----:R-:W-:Y:S01]  /*da50*/  ENDCOLLECTIVE ;  /* 0x000000000000791b */ /* 0x003fe20003800000 */
.L_x_10306:
[----:B------:R-:W-:Y:S01]  /*da60*/  ISETP.GE.AND P2, PT, R17, R2, PT ;  /* 0x000000021100720c */ /* 0x000fe20003f46270 */
[----:B------:R-:W-:Y:S02]  /*da70*/  IMAD.MOV.U32 R13, RZ, RZ, R0 ;  /* 0x000000ffff0d7224 */ /* 0x000fe400078e0000 */
[----:B------:R-:W-:Y:S02]  /*da80*/  IMAD.MOV.U32 R12, RZ, RZ, 0x1 ;  /* 0x00000001ff0c7424 */ /* 0x000fe400078e00ff */
[----:B------:R-:W-:-:S08]  /*da90*/  IMAD.MOV.U32 R5, RZ, RZ, R14 ;  /* 0x000000ffff057224 */ /* 0x000fd000078e000e */
[----:B------:R-:W-:Y:S05]  /*daa0*/  WARPSYNC.COLLECTIVE R15, `(.L_x_10307) ;  /* 0x000000000f087348 */ /* 0x000fea0003c00000 */
[----:B------:R0:W1:Y:S02]  /*dab0*/  SHFL.IDX P6, R14, R13, R12, R11 ;  /* 0x0000000c0d0e7389 */ /* 0x00006400000c000b */
[----:B01----:R-:W-:Y:S01]  /*dac0*/  ENDCOLLECTIVE ;  /* 0x000000000000791b */ /* 0x003fe20003800000 */
.L_x_10307:
[----:B------:R-:W-:-:S05]  /*dad0*/  @!P2 LEA R5, P4, R20, R5, 0x1 ;  /* 0x000000051405a211 */ /* 0x000fca00078808ff */
[----:B------:R-:W-:-:S04]  /*dae0*/  @!P2 IMAD.X R6, RZ, RZ, R6, P4 ;  /* 0x000000ffff06a224 */ /* 0x000fc800020e0606 */
[----:B------:R-:W-:Y:S02]  /*daf0*/  @!P2 IMAD.MOV.U32 R7, RZ, RZ, R6 ;  /* 0x000000ffff07a224 */ /* 0x000fe400078e0006 */
[----:B------:R-:W-:Y:S02]  /*db00*/  @!P2 IMAD.MOV.U32 R6, RZ, RZ, R5 ;  /* 0x000000ffff06a224 */ /* 0x000fe400078e0005 */
[----:B------:R-:W-:-:S03]  /*db10*/  IMAD.MOV.U32 R13, RZ, RZ, R4 ;  /* 0x000000ffff0d7224 */ /* 0x000fc600078e0004 */
[----:B------:R-:W-:Y:S01]  /*db20*/  @!PT LDS RZ, [RZ] ;  /* 0x00000000fffff984 */ /* 0x000fe20000000800 */
[----:B------:R-:W-:Y:S01]  /*db30*/  @!PT LDS RZ, [RZ] ;  /* 0x00000000fffff984 */ /* 0x000fe20000000800 */
[----:B------:R-:W-:Y:S01]  /*db40*/  @!PT LDS RZ, [RZ] ;  /* 0x00000000fffff984 */ /* 0x000fe20000000800 */
[----:B------:R-:W-:Y:S04]  /*db50*/  @!P2 LDGSTS.E.BYPASS.LTC128B.128 [R9+0xc400], desc[UR36][R6.64], !P3 ;  /* 0x0c4000000609afae */ /* 0x000fe8000d901d64 */
[----:B------:R-:W-:Y:S04]  /*db60*/  @!P2 LDGSTS.E.BYPASS.LTC128B.128 [R9+0xf400], desc[UR36][R6.64+0x40], !P0 ;  /* 0x0f4000400609afae */ /* 0x000fe8000c101d64 */
[----:B------:R0:W-:Y:S02]  /*db70*/  @!P2 LDGSTS.E.BYPASS.LTC128B.128 [R9+0x12400], desc[UR36][R6.64+0x80], !P1 ;  /* 0x124000800609afae */ /* 0x0001e4000c901d64 */
[----:B0-----:R-:W-:-:S07]  /*db80*/  MOV R7, R14 ;  /* 0x0000000e00077202 */ /* 0x001fce0000000f00 */
[----:B------:R-:W-:Y:S05]  /*db90*/  WARPSYNC.COLLECTIVE R15, `(.L_x_10308) ;  /* 0x000000000f087348 */ /* 0x000fea0003c00000 */
[----:B------:R0:W1:Y:S02]  /*dba0*/  SHFL.IDX P6, R14, R13, R12, R11 ;  /* 0x0000000c0d0e7389 */ /* 0x00006400000c000b */
[----:B01----:R-:W-:Y:S01]  /*dbb0*/  ENDCOLLECTIVE ;  /* 0x000000000000791b */ /* 0x003fe20003800000 */
.L_x_10308:
[----:B------:R-:W-:-:S05]  /*dbc0*/  VIADD R5, R17, 0x20 ;  /* 0x0000002011057836 */ /* 0x000fca0000000000 */
[----:B------:R-:W-:Y:S01]  /*dbd0*/  ISETP.GE.AND P2, PT, R5, R2, PT ;  /* 0x000000020500720c */ /* 0x000fe20003f46270 */
[----:B------:R-:W-:Y:S02]  /*dbe0*/  IMAD.MOV.U32 R13, RZ, RZ, R0 ;  /* 0x000000ffff0d7224 */ /* 0x000fe400078e0000 */
[----:B------:R-:W-:Y:S02]  /*dbf0*/  IMAD.MOV.U32 R12, RZ, RZ, 0x2 ;  /* 0x00000002ff0c7424 */ /* 0x000fe400078e00ff */
[----:B------:R-:W-:-:S08]  /*dc00*/  IMAD.MOV.U32 R5, RZ, RZ, R14 ;  /* 0x000000ffff057224 */ /* 0x000fd000078e000e */
[----:B------:R-:W-:Y:S05]  /*dc10*/  WARPSYNC.COLLECTIVE R15, `(.L_x_10309) ;  /* 0x000000000f087348 */ /* 0x000fea0003c00000 */
[----:B------:R0:W1:Y:S02]  /*dc20*/  SHFL.IDX P6, R14, R13, R12, R11 ;  /* 0x0000000c0d0e7389 */ /* 0x00006400000c000b */
[----:B01----:R-:W-:Y:S01]  /*dc30*/  ENDCOLLECTIVE ;  /* 0x000000000000791b */ /* 0x003fe20003800000 */
.L_x_10309:
[----:B------:R-:W-:-:S05]  /*dc40*/  @!P2 LEA R5, P4, R20, R5, 0x1 ;  /* 0x000000051405a211 */ /* 0x000fca00078808ff */
[----:B------:R-:W-:Y:S02]  /*dc50*/  @!P2 IMAD.X R7, RZ, RZ, R7, P4 ;  /* 0x000000ffff07a224 */ /* 0x000fe400020e0607 */
[----:B------:R-:W-:Y:S01]  /*dc60*/  @!P2 IMAD.MOV.U32 R6, RZ, RZ, R5 ;  /* 0x000000ffff06a224 */ /* 0x000fe200078e0005 */
[----:B------:R-:W-:-:S04]  /*dc70*/  MOV R13, R4 ;  /* 0x00000004000d7202 */ /* 0x000fc80000000f00 */
[----:B------:R-:W-:Y:S01]  /*dc80*/  @!PT LDS RZ, [RZ] ;  /* 0x00000000fffff984 */ /* 0x000fe20000000800 */
[----:B------:R-:W-:Y:S01]  /*dc90*/  @!PT LDS RZ, [RZ] ;  /* 0x00000000fffff984 */ /* 0x000fe20000000800 */
[----:B------:R-:W-:Y:S01]  /*dca0*/  @!PT LDS RZ, [RZ] ;  /* 0x00000000fffff984 */ /* 0x000fe20000000800 */
[----:B------:R-:W-:Y:S04]  /*dcb0*/  @!P2 LDGSTS.E.BYPASS.LTC128B.128 [R9+0xcc00], desc[UR36][R6.64], !P3 ;  /* 0x0cc000000609afae */ /* 0x000fe8000d901d64 */
[----:B------:R-:W-:Y:S04]  /*dcc0*/  @!P2 LDGSTS.E.BYPASS.LTC128B.128 [R9+0xfc00], desc[UR36][R6.64+0x40], !P0 ;  /* 0x0fc000400609afae */ /* 0x000fe8000c101d64 */
[----:B------:R0:W-:Y:S02]  /*dcd0*/  @!P2 LDGSTS.E.BYPASS.LTC128B.128 [R9+0x12c00], desc[UR36][R6.64+0x80], !P1 ;  /* 0x12c000800609afae */ /* 0x0001e4000c901d64 */
[----:B0-----:R-:W-:-:S07]  /*dce0*/  IMAD.MOV.U32 R7, RZ, RZ, R14 ;  /* 0x000000ffff077224 */ /* 0x001fce00078e000e */
[----:B------:R-:W-:Y:S05]  /*dcf0*/  WARPSYNC.COLLECTIVE R15, `(.L_x_10310) ;  /* 0x000000000f087348 */ /* 0x000fea0003c00000 */
[----:B------:R0:W1:Y:S02]  /*dd00*/  SHFL.IDX P6, R14, R13, R12, R11 ;  /* 0x0000000c0d0e7389 */ /* 0x00006400000c000b */
[----:B01----:R-:W-:Y:S01]  /*dd10*/  ENDCOLLECTIVE ;  /* 0x000000000000791b */ /* 0x003fe20003800000 */
.L_x_10310:
        /* <DEDUP_REMOVED lines=8> */
.L_x_10311:
[----:B------:R-:W-:Y:S01]  /*dda0*/  @!P2 LEA R5, P4, R20, R5, 0x1 ;  /* 0x000000051405a211 */ /* 0x000fe200078808ff */
[----:B------:R-:W-:Y:S02]  /*ddb0*/  IMAD.MOV.U32 R13, RZ, RZ, R4 ;  /* 0x000000ffff0d7224 */ /* 0x000fe400078e0004 */
[----:B------:R-:W-:-:S10]  /*ddc0*/  IMAD.MOV.U32 R0, RZ, RZ, R14 ;  /* 0x000000ffff007224 */ /* 0x000fd400078e000e */
[----:B------:R-:W-:Y:S05]  /*ddd0*/  WARPSYNC.COLLECTIVE R15, `(.L_x_10312) ;  /* 0x000000000f087348 */ /* 0x000fea0003c00000 */
[----:B------:R0:W1:Y:S02]  /*dde0*/  SHFL.IDX P6, R14, R13, R12, R11 ;  /* 0x0000000c0d0e7389 */ /* 0x00006400000c000b */
[----:B01----:R-:W-:Y:S01]  /*ddf0*/  ENDCOLLECTIVE ;  /* 0x000000000000791b */ /* 0x003fe20003800000 */
.L_x_10312:
        /* <DEDUP_REMOVED lines=8> */
[----:B------:R0:W-:Y:S01]  /*de80*/  @!P2 LDGSTS.E.BYPASS.LTC128B.128 [R9+0x13400], desc[UR36][R6.64+0x80], !P1 ;  /* 0x134000800609afae */ /* 0x0001e2000c901d64 */
[----:B------:R-:W-:Y:S01]  /*de90*/  ISETP.GE.AND P2, PT, R5, R2, PT ;  /* 0x000000020500720c */ /* 0x000fe20003f46270 */
[----:B------:R-:W-:-:S02]  /*dea0*/  IMAD.MOV.U32 R13, RZ, RZ, R3 ;  /* 0x000000ffff0d7224 */ /* 0x000fc400078e0003 */
[----:B------:R-:W-:Y:S02]  /*deb0*/  IMAD.MOV.U32 R12, RZ, RZ, RZ ;  /* 0x000000ffff0c7224 */ /* 0x000fe400078e00ff */
[----:B------:R-:W-:-:S08]  /*dec0*/  IMAD.MOV.U32 R4, RZ, RZ, R14 ;  /* 0x000000ffff047224 */ /* 0x000fd000078e000e */
[----:B0-----:R-:W-:Y:S05]  /*ded0*/  WARPSYNC.COLLECTIVE R15, `(.L_x_10313) ;  /* 0x000000000f087348 */ /* 0x001fea0003c00000 */
[----:B------:R1:W2:Y:S02]  /*dee0*/  SHFL.IDX P6, R14, R13, R12, R11 ;  /* 0x0000000c0d0e7389 */ /* 0x0002a400000c000b */
[----:B012---:R-:W-:Y:S01]  /*def0*/  ENDCOLLECTIVE ;  /* 0x000000000000791b */ /* 0x007fe20003800000 */
.L_x_10313:
[----:B------:R-:W-:-:S05]  /*df00*/  @!P2 LEA R4, P4, R20, R4, 0x1 ;  /* 0x000000041404a211 */ /* 0x000fca00078808ff */
[----:B------:R-:W-:-:S04]  /*df10*/  @!P2 IMAD.X R0, RZ, RZ, R0, P4 ;  /* 0x000000ffff00a224 */ /* 0x000fc800020e0600 */
[----:B------:R-:W-:Y:S02]  /*df20*/  @!P2 IMAD.MOV.U32 R5, RZ, RZ, R0 ;  /* 0x000000ffff05a224 */ /* 0x000fe400078e0000 */
[----:B------:R-:W-:Y:S02]  /*df30*/  VIADD R0, R17, 0x80 ;  /* 0x0000008011007836 */ /* 0x000fe40000000000 */
[----:B------:R-:W-:Y:S01]  /*df40*/  IMAD.MOV.U32 R13, RZ, RZ, R8 ;  /* 0x000000ffff0d7224 */ /* 0x000fe200078e0008 */
[----:B------:R-:W-:Y:S01]  /*df50*/  @!PT LDS RZ, [RZ] ;  /* 0x00000000fffff984 */ /* 0x000fe20000000800 */
[----:B------:R-:W-:Y:S01]  /*df60*/  @!PT LDS RZ, [RZ] ;  /* 0x00000000fffff984 */ /* 0x000fe20000000800 */
[----:B------:R-:W-:Y:S01]  /*df70*/  @!PT LDS RZ, [RZ] ;  /* 0x00000000fffff984 */ /* 0x000fe20000000800 */
[----:B------:R0:W-:Y:S04]  /*df80*/  @!P2 LDGSTS.E.BYPASS.LTC128B.128 [R9+0xdc00], desc[UR36][R4.64], !P3 ;  /* 0x0dc000000409afae */ /* 0x0001e8000d901d64 */
[----:B------:R0:W-:Y:S04]  /*df90*/  @!P2 LDGSTS.E.BYPASS.LTC128B.128 [R9+0x10c00], desc[UR36][R4.64+0x40], !P0 ;  /* 0x10c000400409afae */ /* 0x0001e8000c101d64 */
[----:B------:R0:W-:Y:S01]  /*dfa0*/  @!P2 LDGSTS.E.BYPASS.LTC128B.128 [R9+0x13c00], desc[UR36][R4.64+0x80], !P1 ;  /* 0x13c000800409afae */ /* 0x0001e2000c901d64 */
[----:B------:R-:W-:Y:S01]  /*dfb0*/  ISETP.GE.AND P2, PT, R0, R2, PT ;  /* 0x000000020000720c */ /* 0x000fe20003f46270 */
[----:B------:R-:W-:-:S12]  /*dfc0*/  IMAD.MOV.U32 R0, RZ, RZ, R14 ;  /* 0x000000ffff007224 */ /* 0x000fd800078e000e */
[----:B0-----:R-:W-:Y:S05]  /*dfd0*/  WARPSYNC.COLLECTIVE R15, `(.L_x_10314) ;  /* 0x000000000f087348 */ /* 0x001fea0003c00000 */
[----:B------:R1:W2:Y:S02]  /*dfe0*/  SHFL.IDX P6, R14, R13, R12, R11 ;  /* 0x0000000c0d0e7389 */ /* 0x0002a400000c000b */
[----:B012---:R-:W-:Y:S01]  /*dff0*/  ENDCOLLECTIVE ;  /* 0x000000000000791b */ /* 0x007fe20003800000 */
.L_x_10314:
[----:B------:R-:W-:Y:S02]  /*e000*/  IMAD.MOV.U32 R13, RZ, RZ, R3 ;  /* 0x000000ffff0d7224 */ /* 0x000fe400078e0003 */
[----:B------:R-:W-:Y:S02]  /*e010*/  IMAD.MOV.U32 R12, RZ, RZ, 0x1 ;  /* 0x00000001ff0c7424 */ /* 0x000fe400078e00ff */
[----:B------:R-:W-:-:S07]  /*e020*/  IMAD.MOV.U32 R4, RZ, RZ, R14 ;  /* 0x000000ffff047224 */ /* 0x000fce00078e000e */
[----:B------:R-:W-:Y:S05]  /*e030*/  WARPSYNC.COLLECTIVE R15, `(.L_x_10315) ;  /* 0x000000000f087348 */ /* 0x000fea0003c00000 */
[----:B------:R0:W1:Y:S02]  /*e040*/  SHFL.IDX P6, R14, R13, R12, R11 ;  /* 0x0000000c0d0e7389 */ /* 0x00006400000c000b */
[----:B01----:R-:W-:Y:S01]  /*e050*/  ENDCOLLECTIVE ;  /* 0x000000000000791b */ /* 0x003fe20003800000 */
.L_x_10315:
[----:B------:R-:W-:-:S04]  /*e060*/  @!P2 LEA R4, P4, R20, R4, 0x1 ;  /* 0x000000041404a211 */ /* 0x000fc800078808ff */
[----:B------:R-:W-:-:S05]  /*e070*/  @!P2 IADD3.X R0, RZ, R0, RZ, P4, !PT ;  /* 0x00000000ff00a210 */ /* 0x000fca00027fe4ff */
        /* <DEDUP_REMOVED lines=12> */
.L_x_10316:
[----:B------:R-:W-:Y:S01]  /*e140*/  IMAD.MOV.U32 R8, RZ, RZ, R14 ;  /* 0x000000ffff087224 */ /* 0x000fe200078e000e */
[----:B------:R-:W-:Y:S06]  /*e150*/  BRA `(.L_x_10317) ;  /* 0xffffffc8001c7947 */ /* 0x000fec000383ffff */
.L_x_10239:
[----:B-1----:R1:W2:Y:S02]  /*e160*/  SYNCS.PHASECHK.TRANS64.TRYWAIT P0, [R23+URZ+0x2d820], R0 ;  /* 0x02d82000170075a7 */ /* 0x0022a4000800017f */
[----:B--2---:R-:W-:Y:S05]  /*e170*/  @!P0 NANOSLEEP.SYNCS 0x989680 ;  /* 0x009896800000895d */ /* 0x004fea0003900000 */
[----:B------:R-:W2:Y:S02]  /*e180*/  @!P0 SYNCS.PHASECHK.TRANS64 P0, [R23+URZ+0x2d820], R0 ;  /* 0x02d82000170085a7 */ /* 0x000ea4000800007f */
[----:B--2---:R-:W-:Y:S05]  /*e190*/  @!P0 BRA `(.L_x_10239) ;  /* 0xfffffffc00f08947 */ /* 0x004fea000383ffff */
[----:B------:R-:W-:Y:S05]  /*e1a0*/  BRA `(.L_x_10318) ;  /* 0xffffffc800847947 */ /* 0x000fea000383ffff */
.L_x_10244:
[----:B0-----:R0:W1:Y:S02]  /*e1b0*/  SYNCS.PHASECHK.TRANS64.TRYWAIT P0, [R5+URZ+0x2d840], R0 ;  /* 0x02d84000050075a7 */ /* 0x001064000800017f */
[----:B-1----:R-:W-:Y:S05]  /*e1c0*/  @!P0 NANOSLEEP.SYNCS 0x989680 ;  /* 0x009896800000895d */ /* 0x002fea0003900000 */
[----:B------:R-:W1:Y:S02]  /*e1d0*/  @!P0 SYNCS.PHASECHK.TRANS64 P0, [R5+URZ+0x2d840], R0 ;  /* 0x02d84000050085a7 */ /* 0x000e64000800007f */
[----:B-1----:R-:W-:Y:S05]  /*e1e0*/  @!P0 BRA `(.L_x_10244) ;  /* 0xfffffffc00f08947 */ /* 0x002fea000383ffff */
[----:B------:R-:W-:Y:S05]  /*e1f0*/  BRA `(.L_x_10319) ;  /* 0xffffffcc00787947 */ /* 0x000fea000383ffff */
.L_x_10245:
        /* <DEDUP_REMOVED lines=8> */
.L_x_10321:
[----:B------:R-:W-:Y:S05]  /*e280*/  BSYNC B1 ;  /* 0x0000000000017941 */ /* 0x000fea0003800000 */
.L_x_10320:
[----:B------:R-:W0:Y:S01]  /*e290*/  S2R R21, SR_TID.X ;  /* 0x0000000000157919 */ /* 0x000e220000002100 */
        /* <DEDUP_REMOVED lines=8> */
[----:B------:R-:W-:-:S12]  /*e320*/  IMAD R4, R4, 0x2, R23 ;  /* 0x0000000204047824 */ /* 0x000fd800078e0217 */
[----:B0-----:R-:W-:Y:S05]  /*e330*/  WARPSYNC.COLLECTIVE R15, `(.L_x_10322) ;  /* 0x000000000f087348 */ /* 0x001fea0003c00000 */
[----:B------:R1:W2:Y:S02]  /*e340*/  SHFL.IDX P6, R14, R13, R12, R11 ;  /* 0x0000000c0d0e7389 */ /* 0x0002a400000c000b */
[----:B012---:R-:W-:Y:S01]  /*e350*/  ENDCOLLECTIVE ;  /* 0x000000000000791b */ /* 0x007fe20003800000 */
.L_x_10322:
        /* <DEDUP_REMOVED lines=8> */
.L_x_10323:
[----:B------:R-:W-:-:S04]  /*e3e0*/  SHF.L.U32 R0, R21, 0x1, RZ ;  /* 0x0000000115007819 */ /* 0x000fc800000006ff */
[----:B------:R-:W-:-:S05]  /*e3f0*/  IADD3 R2, P0, R2, R0, RZ ;  /* 0x0000000002027210 */ /* 0x000fca0007f1e0ff */
[----:B------:R-:W-:Y:S02]  /*e400*/  IMAD.X R3, RZ, RZ, R3, P0 ;  /* 0x000000ffff037224 */ /* 0x000fe400000e0603 */
[----:B------:R-:W-:-:S03]  /*e410*/  IMAD.MOV.U32 R13, RZ, RZ, R6 ;  /* 0x000000ffff0d7224 */ /* 0x000fc600078e0006 */
        /* <DEDUP_REMOVED lines=10> */
.L_x_10324:
[----:B------:R-:W-:Y:S01]  /*e4c0*/  MOV R13, R7 ;  /* 0x00000007000d7202 */ /* 0x000fe20000000f00 */
[----:B------:R-:W-:Y:S02]  /*e4d0*/  IMAD.MOV.U32 R12, RZ, RZ, 0x2 ;  /* 0x00000002ff0c7424 */ /* 0x000fe400078e00ff */
[----:B------:R-:W-:-:S07]  /*e4e0*/  IMAD.MOV.U32 R2, RZ, RZ, R14 ;  /* 0x000000ffff027224 */ /* 0x000fce00078e000e */
[----:B------:R-:W-:Y:S05]  /*e4f0*/  WARPSYNC.COLLECTIVE R15, `(.L_x_10325) ;  /* 0x000000000f087348 */ /* 0x000fea0003c00000 */
[----:B------:R0:W1:Y:S02]  /*e500*/  SHFL.IDX P6, R14, R13, R12, R11 ;  /* 0x0000000c0d0e7389 */ /* 0x00006400000c000b */
[----:B01----:R-:W-:Y:S01]  /*e510*/  ENDCOLLECTIVE ;  /* 0x000000000000791b */ /* 0x003fe20003800000 */
.L_x_10325:
        /* <DEDUP_REMOVED lines=13> */
.L_x_10326:
[----:B------:R-:W-:Y:S02]  /*e5f0*/  IMAD.MOV.U32 R13, RZ, RZ, R7 ;  /* 0x000000ffff0d7224 */ /* 0x000fe400078e0007 */
[----:B------:R-:W-:Y:S02]  /*e600*/  IMAD.MOV.U32 R12, RZ, RZ, 0x3 ;  /* 0x00000003ff0c7424 */ /* 0x000fe400078e00ff */
[----:B------:R-:W-:-:S07]  /*e610*/  IMAD.MOV.U32 R2, RZ, RZ, R14 ;  /* 0x000000ffff027224 */ /* 0x000fce00078e000e */
[----:B------:R-:W-:Y:S05]  /*e620*/  WARPSYNC.COLLECTIVE R15, `(.L_x_10327) ;  /* 0x000000000f087348 */ /* 0x000fea0003c00000 */
[----:B------:R0:W1:Y:S02]  /*e630*/  SHFL.IDX P6, R14, R13, R12, R11 ;  /* 0x0000000c0d0e7389 */ /* 0x00006400000c000b */
[----:B01----:R-:W-:Y:S01]  /*e640*/  ENDCOLLECTIVE ;  /* 0x000000000000791b */ /* 0x003fe20003800000 */
.L_x_10327:
[----:B------:R-:W-:-:S05]  /*e650*/  IADD3 R2, P0, R2, R0, RZ ;  /* 0x0000000002027210 */ /* 0x000fca0007f1e0ff */
[----:B------:R-:W-:-:S05]  /*e660*/  IMAD.X R3, RZ, RZ, R21, P0 ;  /* 0x000000ffff037224 */ /* 0x000fca00000e0615 */
[----:B------:R-:W-:Y:S01]  /*e670*/  @!PT LDS RZ, [RZ] ;  /* 0x00000000fffff984 */ /* 0x000fe20000000800 */
[----:B------:R-:W-:Y:S01]  /*e680*/  @!PT LDS RZ, [RZ] ;  /* 0x00000000fffff984 */ /* 0x000fe20000000800 */
[----:B------:R-:W-:Y:S01]  /*e690*/  @!PT LDS RZ, [RZ] ;  /* 0x00000000fffff984 */ /* 0x000fe20000000800 */
[----:B------:R0:W-:Y:S01]  /*e6a0*/  LDGSTS.E.BYPASS.LTC128B.128 [R4+0x16400], desc[UR36][R2.64], !P1 ;  /* 0x1640000002047fae */ /* 0x0001e2000c901d64 */
[----:B------:R-:W-:Y:S02]  /*e6b0*/  MOV R13, R6 ;  /* 0x00000006000d7202 */ /* 0x000fe40000000f00 */
[----:B------:R-:W-:Y:S01]  /*e6c0*/  LOP3.LUT P1, RZ, R22, 0x80, RZ, 0xc0, !PT ;  /* 0x0000008016ff7812 */ /* 0x000fe2000782c0ff */
[----:B------:R0:W-:Y:S04]  /*e6d0*/  LDGSTS.E.BYPASS.LTC128B.128 [R4+0x18400], desc[UR36][R2.64+0x40], !P5 ;  /* 0x1840004002047fae */ /* 0x0001e8000e901d64 */
[----:B------:R0:W-:Y:S01]  /*e6e0*/  LDGSTS.E.BYPASS.LTC128B.128 [R4+0x1a400], desc[UR36][R2.64+0x80], !P4 ;  /* 0x1a40008002047fae */ /* 0x0001e2000e101d64 */
[----:B------:R-:W-:-:S07]  /*e6f0*/  IMAD.MOV.U32 R21, RZ, RZ, R14 ;  /* 0x000000ffff157224 */ /* 0x000fce00078e000e */
[----:B0-----:R-:W-:Y:S05]  /*e700*/  WARPSYNC.COLLECTIVE R15, `(.L_x_10328) ;  /* 0x000000000f087348 */ /* 0x001fea0003c00000 */
[----:B------:R1:W2:Y:S02]  /*e710*/  SHFL.IDX P6, R14, R13, R12, R11 ;  /* 0x0000000c0d0e7389 */ /* 0x0002a400000c000b */
[----:B012---:R-:W-:Y:S01]  /*e720*/  ENDCOLLECTIVE ;  /* 0x000000000000791b */ /* 0x007fe20003800000 */
.L_x_10328:
[----:B------:R-:W-:Y:S01]  /*e730*/  IMAD.MOV.U32 R2, RZ, RZ, R14 ;  /* 0x000000ffff027224 */ /* 0x000fe200078e000e */
[----:B------:R-:W-:Y:S06]  /*e740*/  BRA `(.L_x_10329) ;  /* 0xffffffcc00187947 */ /* 0x000fec000383ffff */
.L_x_10250:
[----:B-1----:R1:W2:Y:S02]  /*e750*/  SYNCS.PHASECHK.TRANS64.TRYWAIT P0, [R5+URZ+0x2d860], R2 ;  /* 0x02d86002050075a7 */ /* 0x0022a4000800017f */
[----:B--2---:R-:W-:Y:S05]  /*e760*/  @!P0 NANOSLEEP.SYNCS 0x989680 ;  /* 0x009896800000895d */ /* 0x004fea0003900000 */
[----:B------:R-:W2:Y:S02]  /*e770*/  @!P0 SYNCS.PHASECHK.TRANS64 P0, [R5+URZ+0x2d860], R2 ;  /* 0x02d86002050085a7 */ /* 0x000ea4000800007f */
[----:B--2---:R-:W-:Y:S05]  /*e780*/  @!P0 BRA `(.L_x_10250) ;  /* 0xfffffffc00f08947 */ /* 0x004fea000383ffff */
[----:B------:R-:W-:Y:S05]  /*e790*/  BRA `(.L_x_10330) ;  /* 0xffffffcc007c7947 */ /* 0x000fea000383ffff */
.L_x_10251:
        /* <DEDUP_REMOVED lines=8> */
.L_x_10332:
[----:B------:R-:W-:Y:S05]  /*e820*/  BSYNC B1 ;  /* 0x0000000000017941 */ /* 0x000fea0003800000 */
.L_x_10331:
        /* <DEDUP_REMOVED lines=9> */
.L_x_10333:
[----:B------:R-:W-:Y:S02]  /*e8c0*/  IMAD.MOV.U32 R13, RZ, RZ, R25 ;  /* 0x000000ffff0d7224 */ /* 0x000fe400078e0019 */
[----:B------:R-:W-:Y:S02]  /*e8d0*/  IMAD.MOV.U32 R12, RZ, RZ, 0x1 ;  /* 0x00000001ff0c7424 */ /* 0x000fe400078e00ff */
[----:B------:R-:W-:-:S07]  /*e8e0*/  IMAD.MOV.U32 R2, RZ, RZ, R14 ;  /* 0x000000ffff027224 */ /* 0x000fce00078e000e */
[----:B------:R-:W-:Y:S05]  /*e8f0*/  WARPSYNC.COLLECTIVE R15, `(.L_x_10334) ;  /* 0x000000000f087348 */ /* 0x000fea0003c00000 */
[----:B------:R0:W1:Y:S02]  /*e900*/  SHFL.IDX P6, R14, R13, R12, R11 ;  /* 0x0000000c0d0e7389 */ /* 0x00006400000c000b */
[----:B01----:R-:W-:Y:S01]  /*e910*/  ENDCOLLECTIVE ;  /* 0x000000000000791b */ /* 0x003fe20003800000 */
.L_x_10334:
        /* <DEDUP_REMOVED lines=16> */
.L_x_10335:
[----:B------:R-:W-:Y:S02]  /*ea20*/  IMAD.MOV.U32 R13, RZ, RZ, R25 ;  /* 0x000000ffff0d7224 */ /* 0x000fe400078e0019 */
[----:B------:R-:W-:Y:S01]  /*ea30*/  IMAD.MOV.U32 R12, RZ, RZ, 0x2 ;  /* 0x00000002ff0c7424 */ /* 0x000fe200078e00ff */
[----:B------:R-:W-:-:S07]  /*ea40*/  MOV R2, R14 ;  /* 0x0000000e00027202 */ /* 0x000fce0000000f00 */
[----:B------:R-:W-:Y:S05]  /*ea50*/  WARPSYNC.COLLECTIVE R15, `(.L_x_10336) ;  /* 0x000000000f087348 */ /* 0x000fea0003c00000 */
[----:B------:R0:W1:Y:S02]  /*ea60*/  SHFL.IDX P6, R14, R13, R12, R11 ;  /* 0x0000000c0d0e7389 */ /* 0x00006400000c000b */
[----:B01----:R-:W-:Y:S01]  /*ea70*/  ENDCOLLECTIVE ;  /* 0x000000000000791b */ /* 0x003fe20003800000 */
.L_x_10336:
        /* <DEDUP_REMOVED lines=16> */
.L_x_10337:
[----:B------:R-:W-:Y:S01]  /*eb80*/  IMAD.MOV.U32 R13, RZ, RZ, R25 ;  /* 0x000000ffff0d7224 */ /* 0x000fe200078e0019 */
[----:B------:R-:W-:Y:S01]  /*eb90*/  MOV R12, 0x3 ;  /* 0x00000003000c7802 */ /* 0x000fe20000000f00 */
[----:B------:R-:W-:-:S07]  /*eba0*/  IMAD.MOV.U32 R2, RZ, RZ, R14 ;  /* 0x000000ffff027224 */ /* 0x000fce00078e000e */
[----:B------:R-:W-:Y:S05]  /*ebb0*/  WARPSYNC.COLLECTIVE R15, `(.L_x_10338) ;  /* 0x000000000f087348 */ /* 0x000fea0003c00000 */
[----:B------:R0:W1:Y:S02]  /*ebc0*/  SHFL.IDX P6, R14, R13, R12, R11 ;  /* 0x0000000c0d0e7389 */ /* 0x00006400000c000b */
[----:B01----:R-:W-:Y:S01]  /*ebd0*/  ENDCOLLECTIVE ;  /* 0x000000000000791b */ /* 0x003fe20003800000 */
.L_x_10338:
        /* <DEDUP_REMOVED lines=13> */
.L_x_10339:
        /* <DEDUP_REMOVED lines=8> */
.L_x_10259:
[----:B-1----:R1:W2:Y:S02]  /*ed30*/  SYNCS.PHASECHK.TRANS64.TRYWAIT P0, [R0+URZ+0x2d860], R3 ;  /* 0x02d86003000075a7 */ /* 0x0022a4000800017f */
[----:B--2---:R-:W-:Y:S05]  /*ed40*/  @!P0 NANOSLEEP.SYNCS 0x989680 ;  /* 0x009896800000895d */ /* 0x004fea0003900000 */
[----:B------:R-:W2:Y:S02]  /*ed50*/  @!P0 SYNCS.PHASECHK.TRANS64 P0, [R0+URZ+0x2d860], R3 ;  /* 0x02d86003000085a7 */ /* 0x000ea4000800007f */
[----:B--2---:R-:W-:Y:S05]  /*ed60*/  @!P0 BRA `(.L_x_10259) ;  /* 0xfffffffc00f08947 */ /* 0x004fea000383ffff */
[----:B------:R-:W-:Y:S05]  /*ed70*/  BRA `(.L_x_10341) ;  /* 0xffffffd000107947 */ /* 0x000fea000383ffff */
.L_x_10260:
        /* <DEDUP_REMOVED lines=8> */
.L_x_10343:
[----:B------:R-:W-:Y:S05]  /*ee00*/  BSYNC B0 ;  /* 0x0000000000007941 */ /* 0x000fea0003800000 */
.L_x_10342:
[----:B------:R-:W0:Y:S01]  /*ee10*/  S2R R2, SR_TID.X ;  /* 0x0000000000027919 */ /* 0x000e220000002100 */
[----:B------:R-:W-:Y:S01]  /*ee20*/  MOV R13, R24 ;  /* 0x00000018000d7202 */ /* 0x000fe20000000f00 */
[----:B------:R-:W-:Y:S02]  /*ee30*/  IMAD.MOV.U32 R12, RZ, RZ, RZ ;  /* 0x000000ffff0c7224 */ /* 0x000fe400078e00ff */
[----:B------:R-:W-:Y:S02]  /*ee40*/  IMAD.MOV.U32 R11, RZ, RZ, 0x1c1f ;  /* 0x00001c1fff0b7424 */ /* 0x000fe400078e00ff */
[----:B------:R-:W-:Y:S02]  /*ee50*/  IMAD.MOV.U32 R15, RZ, RZ, -0x1 ;  /* 0xffffffffff0f7424 */ /* 0x000fe400078e00ff */
[----:B------:R-:W-:Y:S02]  /*ee60*/  IMAD.MOV.U32 R3, RZ, RZ, R14 ;  /* 0x000000ffff037224 */ /* 0x000fe400078e000e */
[----:B------:R-:W-:-:S07]  /*ee70*/  IMAD R4, R4, 0x2, R23 ;  /* 0x0000000204047824 */ /* 0x000fce00078e0217 */
[----:B0-----:R-:W-:Y:S05]  /*ee80*/  WARPSYNC.COLLECTIVE R15, `(.L_x_10344) ;  /* 0x000000000f087348 */ /* 0x001fea0003c00000 */
[----:B------:R1:W2:Y:S02]  /*ee90*/  SHFL.IDX P6, R14, R13, R12, R11 ;  /* 0x0000000c0d0e7389 */ /* 0x0002a400000c000b */
[----:B012---:R-:W-:Y:S01]  /*eea0*/  ENDCOLLECTIVE ;  /* 0x000000000000791b */ /* 0x007fe20003800000 */
.L_x_10344:
[----:B------:R-:W-:Y:S01]  /*eeb0*/  ULDC UR4, c[0x0][0x2f4] ;  /* 0x0000bd0000047ab9 */ /* 0x000fe20000000800 */
[----:B------:R-:W-:Y:S01]  /*eec0*/  IMAD.MOV.U32 R13, RZ, RZ, R25 ;  /* 0x000000ffff0d7224 */ /* 0x000fe200078e0019 */
[----:B------:R-:W-:Y:S01]  /*eed0*/  MOV R12, 0x1 ;  /* 0x00000001000c7802 */ /* 0x000fe20000000f00 */
[----:B------:R-:W-:-:S05]  /*eee0*/  IMAD.SHL.U32 R7, R2, 0x8, RZ ;  /* 0x0000000802077824 */ /* 0x000fca00078e00ff */
[----:B------:R-:W-:-:S04]  /*eef0*/  LOP3.LUT R7, R7, 0x18, RZ, 0xc0, !PT ;  /* 0x0000001807077812 */ /* 0x000fc800078ec0ff */
[C---:B------:R-:W-:Y:S01]  /*ef00*/  ISETP.GE.AND P2, PT, R7.reuse, UR4, PT ;  /* 0x0000000407007c0c */ /* 0x040fe2000bf46270 */
[C---:B------:R-:W-:Y:S01]  /*ef10*/  IMAD.SHL.U32 R5, R7.reuse, 0x2, RZ ;  /* 0x0000000207057824 */ /* 0x040fe200078e00ff */
[C---:B------:R-:W-:Y:S02]  /*ef20*/  LOP3.LUT R8, R7.reuse, 0x20, RZ, 0xfc, !PT ;  /* 0x0000002007087812 */ /* 0x040fe400078efcff */
[----:B------:R-:W-:Y:S02]  /*ef30*/  LOP3.LUT R7, R7, 0x40, RZ, 0xfc, !PT ;  /* 0x0000004007077812 */ /* 0x000fe400078efcff */
[----:B------:R-:W-:Y:S02]  /*ef40*/  IADD3 R2, P0, R14, R5, RZ ;  /* 0x000000050e027210 */ /* 0x000fe40007f1e0ff */
[----:B------:R-:W-:Y:S02]  /*ef50*/  ISETP.LT.OR P3, PT, R6, 0x1, P2 ;  /* 0x000000010600780c */ /* 0x000fe40001761670 */
[----:B------:R-:W-:Y:S01]  /*ef60*/  ISETP.GE.AND P1, PT, R8, UR4, PT ;  /* 0x0000000408007c0c */ /* 0x000fe2000bf26270 */
[----:B------:R-:W-:Y:S01]  /*ef70*/  IMAD.X R3, RZ, RZ, R3, P0 ;  /* 0x000000ffff037224 */ /* 0x000fe200000e0603 */
[----:B------:R-:W-:-:S13]  /*ef80*/  ISETP.GE.AND P0, PT, R7, UR4, PT ;  /* 0x0000000407007c0c */ /* 0x000fda000bf06270 */
[----:B------:R-:W-:Y:S05]  /*ef90*/  WARPSYNC.COLLECTIVE R15, `(.L_x_10345) ;  /* 0x000000000f087348 */ /* 0x000fea0003c00000 */
[----:B------:R0:W1:Y:S02]  /*efa0*/  SHFL.IDX P6, R14, R13, R12, R11 ;  /* 0x0000000c0d0e7389 */ /* 0x00006400000c000b */
[----:B01----:R-:W-:Y:S01]  /*efb0*/  ENDCOLLECTIVE ;  /* 0x000000000000791b */ /* 0x003fe20003800000 */
.L_x_10345:
[C---:B------:R-:W-:Y:S01]  /*efc0*/  ISETP.LT.OR P4, PT, R6.reuse, 0x1, P1 ;  /* 0x000000010600780c */ /* 0x040fe20000f81670 */
[----:B------:R-:W-:Y:S01]  /*efd0*/  @!PT LDS RZ, [RZ] ;  /* 0x00000000fffff984 */ /* 0x000fe20000000800 */
[----:B------:R-:W-:Y:S01]  /*efe0*/  @!PT LDS RZ, [RZ] ;  /* 0x00000000fffff984 */ /* 0x000fe20000000800 */
[----:B------:R-:W-:Y:S01]  /*eff0*/  @!PT LDS RZ, [RZ] ;  /* 0x00000000fffff984 */ /* 0x000fe20000000800 */
[----:B------:R-:W-:Y:S01]  /*f000*/  LDGSTS.E.BYPASS.LTC128B.128 [R4+0x400], desc[UR36][R2.64], !P3 ;  /* 0x0040000002047fae */ /* 0x000fe2000d901d64 */
[----:B------:R-:W-:Y:S01]  /*f010*/  ISETP.LT.OR P3, PT, R6, 0x1, P0 ;  /* 0x000000010600780c */ /* 0x000fe20000761670 */
[----:B------:R-:W-:-:S10]  /*f020*/  IMAD.MOV.U32 R13, RZ, RZ, R24 ;  /* 0x000000ffff0d7224 */ /* 0x000fd400078e0018 */
[----:B------:R-:W-:Y:S04]  /*f030*/  LDGSTS.E.BYPASS.LTC128B.128 [R4+0x2400], desc[UR36][R2.64+0x40], !P4 ;  /* 0x0240004002047fae */ /* 0x000fe8000e101d64 */
[----:B------:R0:W-:Y:S01]  /*f040*/  LDGSTS.E.BYPASS.LTC128B.128 [R4+0x4400], desc[UR36][R2.64+0x80], !P3 ;  /* 0x0440008002047fae */ /* 0x0001e2000d901d64 */
[----:B------:R-:W-:Y:S01]  /*f050*/  ISETP.LT.OR P3, PT, R6, 0x21, P2 ;  /* 0x000000210600780c */ /* 0x000fe20001761670 */
[----:B0-----:R-:W-:-:S12]  /*f060*/  IMAD.MOV.U32 R3, RZ, RZ, R14 ;  /* 0x000000ffff037224 */ /* 0x001fd800078e000e */
[----:B------:R-:W-:Y:S05]  /*f070*/  WARPSYNC.COLLECTIVE R15, `(.L_x_10346) ;  /* 0x000000000f087348 */ /* 0x000fea0003c00000 */
[----:B------:R0:W1:Y:S02]  /*f080*/  SHFL.IDX P6, R14, R13, R12, R11 ;  /* 0x0000000c0d0e7389 */ /* 0x00006400000c000b */
[----:B01----:R-:W-:Y:S01]  /*f090*/  ENDCOLLECTIVE ;  /* 0x000000000000791b */ /* 0x003fe20003800000 */
.L_x_10346:
[----:B------:R-:W-:Y:S02]  /*f0a0*/  IMAD.MOV.U32 R13, RZ, RZ, R25 ;  /* 0x000000ffff0d7224 */ /* 0x000fe400078e0019 */
[----:B------:R-:W-:Y:S01]  /*f0b0*/  IMAD.MOV.U32 R12, RZ, RZ, 0x2 ;  /* 0x00000002ff0c7424 */ /* 0x000fe200078e00ff */
[----:B------:R-:W-:-:S13]  /*f0c0*/  IADD3 R2, P4, R14, R5, RZ ;  /* 0x000000050e027210 */ /* 0x000fda0007f9e0ff */
[----:B------:R-:W-:Y:S05]  /*f0d0*/  WARPSYNC.COLLECTIVE R15, `(.L_x_10347) ;  /* 0x000000000f087348 */ /* 0x000fea0003c00000 */
[----:B------:R0:W1:Y:S02]  /*f0e0*/  SHFL.IDX P6, R14, R13, R12, R11 ;  /* 0x0000000c0d0e7389 */ /* 0x00006400000c000b */
[----:B01----:R-:W-:Y:S01]  /*f0f0*/  ENDCOLLECTIVE ;  /* 0x000000000000791b */ /* 0x003fe20003800000 */
.L_x_10347:
[----:B------:R-:W-:Y:S01]  /*f100*/  IMAD.X R3, RZ, RZ, R3, P4 ;  /* 0x000000ffff037224 */ /* 0x000fe200020e0603 */
[----:B------:R-:W-:-:S04]  /*f110*/  ISETP.LT.OR P4, PT, R6, 0x21, P1 ;  /* 0x000000210600780c */ /* 0x000fc80000f81670 */
[----:B------:R-:W-:Y:S01]  /*f120*/  @!PT LDS RZ, [RZ] ;  /* 0x00000000fffff984 */ /* 0x000fe20000000800 */
[----:B------:R-:W-:Y:S01]  /*f130*/  @!PT LDS RZ, [RZ] ;  /* 0x00000000fffff984 */ /* 0x000fe20000000800 */
[----:B------:R-:W-:Y:S01]  /*f140*/  @!PT LDS RZ, [RZ] ;  /* 0x00000000fffff984 */ /* 0x000fe20000000800 */
[----:B------:R-:W-:Y:S01]  /*f150*/  LDGSTS.E.BYPASS.LTC128B.128 [R4+0xc00], desc[UR36][R2.64], !P3 ;  /* 0x00c0000002047fae */ /* 0x000fe2000d901d64 */
[----:B------:R-:W-:Y:S01]  /*f160*/  ISETP.LT.OR P3, PT, R6, 0x21, P0 ;  /* 0x000000210600780c */ /* 0x000fe20000761670 */
[----:B------:R-:W-:-:S07]  /*f170*/  IMAD.MOV.U32 R13, RZ, RZ, R24 ;  /* 0x000000ffff0d7224 */ /* 0x000fce00078e0018 */
[----:B------:R-:W-:Y:S05]  /*f180*/  LDGSTS.E.BYPASS.LTC128B.128 [R4+0x2c00], desc[UR36][R2.64+0x40], !P4 ;  /* 0x02c0004002047fae */ /* 0x000fea000e101d64 */
[----:B------:R0:W-:Y:S01]  /*f190*/  LDGSTS.E.BYPASS.LTC128B.128 [R4+0x4c00], desc[UR36][R2.64+0x80], !P3 ;  /* 0x04c0008002047fae */ /* 0x0001e2000d901d64 */
[----:B------:R-:W-:Y:S01]  /*f1a0*/  ISETP.LT.OR P3, PT, R6, 0x41, P2 ;  /* 0x000000410600780c */ /* 0x000fe20001761670 */
[----:B0-----:R-:W-:-:S12]  /*f1b0*/  IMAD.MOV.U32 R3, RZ, RZ, R14 ;  /* 0x000000ffff037224 */ /* 0x001fd800078e000e */
[----:B------:R-:W-:Y:S05]  /*f1c0*/  WARPSYNC.COLLECTIVE R15, `(.L_x_10348) ;  /* 0x000000000f087348 */ /* 0x000fea0003c00000 */
[----:B------:R0:W1:Y:S02]  /*f1d0*/  SHFL.IDX P6, R14, R13, R12, R11 ;  /* 0x0000000c0d0e7389 */ /* 0x00006400000c000b */
[----:B01----:R-:W-:Y:S01]  /*f1e0*/  ENDCOLLECTIVE ;  /* 0x000000000000791b */ /* 0x003fe20003800000 */
.L_x_10348:
[----:B------:R-:W-:Y:S01]  /*f1f0*/  MOV R13, R25 ;  /* 0x00000019000d7202 */ /* 0x000fe20000000f00 */
[----:B------:R-:W-:Y:S01]  /*f200*/  IMAD.MOV.U32 R12, RZ, RZ, 0x3 ;  /* 0x00000003ff0c7424 */ /* 0x000fe200078e00ff */
[----:B------:R-:W-:-:S13]  /*f210*/  IADD3 R2, P4, R14, R5, RZ ;  /* 0x000000050e027210 */ /* 0x000fda0007f9e0ff */
[----:B------:R-:W-:Y:S05]  /*f220*/  WARPSYNC.COLLECTIVE R15, `(.L_x_10349) ;  /* 0x000000000f087348 */ /* 0x000fea0003c00000 */
[----:B------:R0:W1:Y:S02]  /*f230*/  SHFL.IDX P6, R14, R13, R12, R11 ;  /* 0x0000000c0d0e7389 */ /* 0x00006400000c000b */
[----:B01----:R-:W-:Y:S01]  /*f240*/  ENDCOLLECTIVE ;  /* 0x000000000000791b */ /* 0x003fe20003800000 */
.L_x_10349:
        /* <DEDUP_REMOVED lines=14> */
.L_x_10350:
[----:B------:R-:W-:Y:S05]  /*f330*/  BRA `(.L_x_10351) ;  /* 0xffffffcc00847947 */ /* 0x000fea000383ffff */
.L_x_10265:
        /* <DEDUP_REMOVED lines=8> */
.L_x_10353:
[----:B------:R-:W-:Y:S05]  /*f3c0*/  BSYNC B0 ;  /* 0x0000000000007941 */ /* 0x000fea0003800000 */
.L_x_10352:
        /* <DEDUP_REMOVED lines=9> */
.L_x_10354:
[----:B------:R-:W-:Y:S02]  /*f460*/  ULDC UR4, c[0x0][0xc3c] ;  /* 0x00030f0000047ab9 */ /* 0x000fe40000000800 */
[----:B------:R-:W-:-:S13]  /*f470*/  ISETP.GE.OR P1, PT, R5, UR4, !P0 ;  /* 0x0000000405007c0c */ /* 0x000fda000c726670 */
[----:B------:R-:W0:Y:S01]  /*f480*/  @!P1 LDC.64 R2, c[0x0][0xc80] ;  /* 0x00032000ff029b82 */ /* 0x000e220000000a00 */
[----:B------:R-:W-:Y:S01]  /*f490*/  MOV R11, RZ ;  /* 0x000000ff000b7202 */ /* 0x000fe20000000f00 */
[----:B------:R-:W-:Y:S02]  /*f4a0*/  IMAD.MOV.U32 R4, RZ, RZ, R14 ;  /* 0x000000ffff047224 */ /* 0x000fe400078e000e */
[----:B0-----:R-:W-:-:S06]  /*f4b0*/  @!P1 IMAD.WIDE R2, R5, 0x4, R2 ;  /* 0x0000000405029825 */ /* 0x001fcc00078e0202 */
[----:B------:R0:W2:Y:S01]  /*f4c0*/  @!P1 LDG.E R3, desc[UR36][R2.64] ;  /* 0x0000002402039981 */ /* 0x0000a2000c1e1900 */
[C---:B------:R-:W-:Y:S02]  /*f4d0*/  ISETP.GE.U32.AND P2, PT, R8.reuse, 0x2, PT ;  /* 0x000000020800780c */ /* 0x040fe40003f46070 */
[C---:B------:R-:W-:Y:S02]  /*f4e0*/  ISETP.GE.U32.AND P3, PT, R8.reuse, 0x4, PT ;  /* 0x000000040800780c */ /* 0x040fe40003f66070 */
[C---:B------:R-:W-:Y:S02]  /*f4f0*/  ISETP.GE.U32.AND P4, PT, R8.reuse, 0x8, PT ;  /* 0x000000080800780c */ /* 0x040fe40003f86070 */
[C---:B------:R-:W-:Y:S01]  /*f500*/  ISETP.GE.U32.AND P5, PT, R8.reuse, 0x10, PT ;  /* 0x000000100800780c */ /* 0x040fe20003fa6070 */
[----:B0-----:R-:W-:Y:S02]  /*f510*/  IMAD.MOV.U32 R2, RZ, RZ, RZ ;  /* 0x000000ffff027224 */ /* 0x001fe400078e00ff */
[----:B--2---:R-:W-:Y:S01]  /*f520*/  @!P1 IMAD.MOV.U32 R2, RZ, RZ, R3 ;  /* 0x000000ffff029224 */ /* 0x004fe200078e0003 */
[----:B------:R-:W-:-:S03]  /*f530*/  ISETP.NE.AND P1, PT, R8, RZ, PT ;  /* 0x000000ff0800720c */ /* 0x000fc60003f25270 */
[----:B------:R-:W-:-:S10]  /*f540*/  IMAD.MOV.U32 R13, RZ, RZ, R2 ;  /* 0x000000ffff0d7224 */ /* 0x000fd400078e0002 */
[----:B------:R-:W-:Y:S05]  /*f550*/  WARPSYNC.COLLECTIVE R15, `(.L_x_10355) ;  /* 0x000000000f087348 */ /* 0x000fea0003c00000 */
[----:B------:R0:W1:Y:S02]  /*f560*/  SHFL.UP P6, R14, R13, R12, R11 ;  /* 0x0400000c0d0e7389 */ /* 0x00006400000c000b */
[----:B01----:R-:W-:Y:S01]  /*f570*/  ENDCOLLECTIVE ;  /* 0x000000000000791b */ /* 0x003fe20003800000 */
.L_x_10355:
[----:B------:R-:W-:Y:S01]  /*f580*/  IMAD.MOV.U32 R12, RZ, RZ, 0x2 ;  /* 0x00000002ff0c7424 */ /* 0x000fe200078e00ff */
[----:B------:R-:W-:-:S05]  /*f590*/  SEL R5, R14, RZ, P1 ;  /* 0x000000ff0e057207 */ /* 0x000fca0000800000 */
[----:B------:R-:W-:-:S04]  /*f5a0*/  IMAD.IADD R5, R2, 0x1, R5 ;  /* 0x0000000102057824 */ /* 0x000fc800078e0205 */
[----:B------:R-:W-:-:S07]  /*f5b0*/  IMAD.MOV.U32 R13, RZ, RZ, R5 ;  /* 0x000000ffff0d7224 */ /* 0x000fce00078e0005 */
[----:B------:R-:W-:Y:S05]  /*f5c0*/  WARPSYNC.COLLECTIVE R15, `(.L_x_10356) ;  /* 0x000000000f087348 */ /* 0x000fea0003c00000 */
[----:B------:R0:W1:Y:S02]  /*f5d0*/  SHFL.UP P6, R14, R13, R12, R11 ;  /* 0x0400000c0d0e7389 */ /* 0x00006400000c000b */
[----:B01----:R-:W-:Y:S01]  /*f5e0*/  ENDCOLLECTIVE ;  /* 0x000000000000791b */ /* 0x003fe20003800000 */
.L_x_10356:
[----:B------:R-:W-:Y:S01]  /*f5f0*/  IMAD.MOV.U32 R12, RZ, RZ, 0x4 ;  /* 0x00000004ff0c7424 */ /* 0x000fe200078e00ff */
[----:B------:R-:W-:-:S05]  /*f600*/  SEL R6, R14, RZ, P2 ;  /* 0x000000ff0e067207 */ /* 0x000fca0001000000 */
[----:B------:R-:W-:-:S04]  /*f610*/  IMAD.IADD R6, R5, 0x1, R6 ;  /* 0x0000000105067824 */ /* 0x000fc800078e0206 */
[----:B------:R-:W-:-:S07]  /*f620*/  IMAD.MOV.U32 R13, RZ, RZ, R6 ;  /* 0x000000ffff0d7224 */ /* 0x000fce00078e0006 */
[----:B------:R-:W-:Y:S05]  /*f630*/  WARPSYNC.COLLECTIVE R15, `(.L_x_10357) ;  /* 0x000000000f087348 */ /* 0x000fea0003c00000 */
[----:B------:R0:W1:Y:S02]  /*f640*/  SHFL.UP P6, R14, R13, R12, R11 ;  /* 0x0400000c0d0e7389 */ /* 0x00006400000c000b */
[----:B01----:R-:W-:Y:S01]  /*f650*/  ENDCOLLECTIVE ;  /* 0x000000000000791b */ /* 0x003fe20003800000 */
.L_x_10357:
[----:B------:R-:W-:Y:S02]  /*f660*/  MOV R12, 0x8 ;  /* 0x00000008000c7802 */ /* 0x000fe40000000f00 */
[----:B------:R-:W-:-:S05]  /*f670*/  SEL R7, R14, RZ, P3 ;  /* 0x000000ff0e077207 */ /* 0x000fca0001800000 */
[----:B------:R-:W-:-:S04]  /*f680*/  IMAD.IADD R7, R6, 0x1, R7 ;  /* 0x0000000106077824 */ /* 0x000fc800078e0207 */
[----:B------:R-:W-:-:S07]  /*f690*/  IMAD.MOV.U32 R13, RZ, RZ, R7 ;  /* 0x000000ffff0d7224 */ /* 0x000fce00078e0007 */
[----:B------:R-:W-:Y:S05]  /*f6a0*/  WARPSYNC.COLLECTIVE R15, `(.L_x_10358) ;  /* 0x000000000f087348 */ /* 0x000fea0003c00000 */
[----:B------:R0:W1:Y:S02]  /*f6b0*/  SHFL.UP P6, R14, R13, R12, R11 ;  /* 0x0400000c0d0e7389 */ /* 0x00006400000c000b */
[----:B01----:R-:W-:Y:S01]  /*f6c0*/  ENDCOLLECTIVE ;  /* 0x000000000000791b */ /* 0x003fe20003800000 */
.L_x_10358:
[----:B------:R-:W-:Y:S01]  /*f6d0*/  IMAD.MOV.U32 R12, RZ, RZ, 0x10 ;  /* 0x00000010ff0c7424 */ /* 0x000fe200078e00ff */
[----:B------:R-:W-:-:S05]  /*f6e0*/  SEL R14, R14, RZ, P4 ;  /* 0x000000ff0e0e7207 */ /* 0x000fca0002000000 */
[----:B------:R-:W-:-:S04]  /*f6f0*/  IMAD.IADD R5, R7, 0x1, R14 ;  /* 0x0000000107057824 */ /* 0x000fc800078e020e */
[----:B------:R-:W-:-:S07]  /*f700*/  IMAD.MOV.U32 R13, RZ, RZ, R5 ;  /* 0x000000ffff0d7224 */ /* 0x000fce00078e0005 */
[----:B------:R-:W-:Y:S05]  /*f710*/  WARPSYNC.COLLECTIVE R15, `(.L_x_10359) ;  /* 0x000000000f087348 */ /* 0x000fea0003c00000 */
[----:B------:R0:W1:Y:S02]  /*f720*/  SHFL.UP P6, R14, R13, R12, R11 ;  /* 0x0400000c0d0e7389 */ /* 0x00006400000c000b */
[----:B01----:R-:W-:Y:S01]  /*f730*/  ENDCOLLECTIVE ;  /* 0x000000000000791b */ /* 0x003fe20003800000 */
.L_x_10359:
        /* <DEDUP_REMOVED lines=8> */
.L_x_10360:
[----:B------:R-:W-:Y:S05]  /*f7c0*/  BRA `(.L_x_10361) ;  /* 0xffffffcc00987947 */ /* 0x000fea000383ffff */
.L_x_10270:
        /* <DEDUP_REMOVED lines=8> */
.L_x_10363:
[----:B------:R-:W-:Y:S05]  /*f850*/  BSYNC B0 ;  /* 0x0000000000007941 */ /* 0x000fea0003800000 */
.L_x_10362:
        /* <DEDUP_REMOVED lines=8> */
.L_x_10364:
[----:B------:R-:W-:Y:S02]  /*f8e0*/  MOV R12, 0x4 ;  /* 0x00000004000c7802 */ /* 0x000fe40000000f00 */
[----:B------:R-:W-:-:S05]  /*f8f0*/  SEL R14, R14, RZ, P2 ;  /* 0x000000ff0e0e7207 */ /* 0x000fca0001000000 */
[----:B------:R-:W-:-:S04]  /*f900*/  IMAD.IADD R3, R13, 0x1, R14 ;  /* 0x000000010d037824 */ /* 0x000fc800078e020e */
[----:B------:R-:W-:-:S07]  /*f910*/  IMAD.MOV.U32 R13, RZ, RZ, R3 ;  /* 0x000000ffff0d7224 */ /* 0x000fce00078e0003 */
[----:B------:R-:W-:Y:S05]  /*f920*/  WARPSYNC.COLLECTIVE R15, `(.L_x_10365) ;  /* 0x000000000f087348 */ /* 0x000fea0003c00000 */
[----:B------:R0:W1:Y:S02]  /*f930*/  SHFL.UP P6, R14, R13, R12, R11 ;  /* 0x0400000c0d0e7389 */ /* 0x00006400000c000b */
[----:B01----:R-:W-:Y:S01]  /*f940*/  ENDCOLLECTIVE ;  /* 0x000000000000791b */ /* 0x003fe20003800000 */
.L_x_10365:
[----:B------:R-:W-:Y:S01]  /*f950*/  IMAD.MOV.U32 R12, RZ, RZ, 0x8 ;  /* 0x00000008ff0c7424 */ /* 0x000fe200078e00ff */
[----:B------:R-:W-:-:S05]  /*f960*/  SEL R14, R14, RZ, P3 ;  /* 0x000000ff0e0e7207 */ /* 0x000fca0001800000 */
[----:B------:R-:W-:-:S04]  /*f970*/  IMAD.IADD R5, R3, 0x1, R14 ;  /* 0x0000000103057824 */ /* 0x000fc800078e020e */
[----:B------:R-:W-:-:S07]  /*f980*/  IMAD.MOV.U32 R13, RZ, RZ, R5 ;  /* 0x000000ffff0d7224 */ /* 0x000fce00078e0005 */
[----:B------:R-:W-:Y:S05]  /*f990*/  WARPSYNC.COLLECTIVE R15, `(.L_x_10366) ;  /* 0x000000000f087348 */ /* 0x000fea0003c00000 */
[----:B------:R0:W1:Y:S02]  /*f9a0*/  SHFL.UP P6, R14, R13, R12, R11 ;  /* 0x0400000c0d0e7389 */ /* 0x00006400000c000b */
[----:B01----:R-:W-:Y:S01]  /*f9b0*/  ENDCOLLECTIVE ;  /* 0x000000000000791b */ /* 0x003fe20003800000 */
.L_x_10366:
[----:B------:R-:W-:Y:S01]  /*f9c0*/  IMAD.MOV.U32 R12, RZ, RZ, 0x10 ;  /* 0x00000010ff0c7424 */ /* 0x000fe200078e00ff */
[----:B------:R-:W-:-:S05]  /*f9d0*/  SEL R6, R14, RZ, P4 ;  /* 0x000000ff0e067207 */ /* 0x000fca0002000000 */
[----:B------:R-:W-:-:S04]  /*f9e0*/  IMAD.IADD R6, R5, 0x1, R6 ;  /* 0x0000000105067824 */ /* 0x000fc800078e0206 */
[----:B------:R-:W-:-:S07]  /*f9f0*/  IMAD.MOV.U32 R13, RZ, RZ, R6 ;  /* 0x000000ffff0d7224 */ /* 0x000fce00078e0006 */
[----:B------:R-:W-:Y:S05]  /*fa00*/  WARPSYNC.COLLECTIVE R15, `(.L_x_10367) ;  /* 0x000000000f087348 */ /* 0x000fea0003c00000 */
[----:B------:R0:W1:Y:S02]  /*fa10*/  SHFL.UP P6, R14, R13, R12, R11 ;  /* 0x0400000c0d0e7389 */ /* 0x00006400000c000b */
[----:B01----:R-:W-:Y:S01]  /*fa20*/  ENDCOLLECTIVE ;  /* 0x000000000000791b */ /* 0x003fe20003800000 */
.L_x_10367:
        /* <DEDUP_REMOVED lines=8> */
.L_x_10368:
[----:B------:R-:W-:Y:S05]  /*fab0*/  BRA `(.L_x_10369) ;  /* 0xffffffcc00787947 */ /* 0x000fea000383ffff */
.L_x_10272:
[----:B------:R-:W-:Y:S01]  /*fac0*/  BSSY B0, `(.L_x_10370) ;  /* 0x0000006000007945 */ /* 0x000fe20003800000 */
[----:B------:R-:W-:Y:S01]  /*fad0*/  PLOP3.LUT P6, PT, P6, PT, PT, 0x8, 0x0 ;  /* 0x000000000000781c */ /* 0x000fe200037ce170 */
[----:B------:R-:W-:-:S12]  /*fae0*/  IMAD.MOV.U32 R15, RZ, RZ, -0x1 ;  /* 0xffffffffff0f7424 */ /* 0x000fd800078e00ff */
[----:B0-----:R-:W-:Y:S05]  /*faf0*/  WARPSYNC.COLLECTIVE R15, `(.L_x_10371) ;  /* 0x000000000f087348 */ /* 0x001fea0003c00000 */
[----:B------:R-:W-:Y:S01]  /*fb00*/  VOTE.ANY R14, PT, P6 ;  /* 0x00000000000e7806 */ /* 0x000fe200030e0100 */
[----:B0-----:R-:W-:Y:S06]  /*fb10*/  ENDCOLLECTIVE ;  /* 0x000000000000791b */ /* 0x001fec0003800000 */
.L_x_10371:
[----:B------:R-:W-:Y:S05]  /*fb20*/  BSYNC B0 ;  /* 0x0000000000007941 */ /* 0x000fea0003800000 */
.L_x_10370:
        /* <DEDUP_REMOVED lines=9> */
.L_x_10372:
[----:B------:R-:W-:Y:S01]  /*fbc0*/  IMAD.MOV.U32 R17, RZ, RZ, R14 ;  /* 0x000000ffff117224 */ /* 0x000fe200078e000e */
[----:B------:R-:W-:Y:S06]  /*fbd0*/  BRA `(.L_x_10373) ;  /* 0xffffffcc00687947 */ /* 0x000fec000383ffff */
.L_x_10274:
[----:B------:R-:W-:Y:S01]  /*fbe0*/  BSSY B0, `(.L_x_10374) ;  /* 0x0000007000007945 */ /* 0x000fe20003800000 */
[----:B------:R-:W-:Y:S01]  /*fbf0*/  MOV R13, R3 ;  /* 0x00000003000d7202 */ /* 0x000fe20000000f00 */
[----:B------:R-:W-:Y:S02]  /*fc00*/  IMAD.MOV.U32 R11, RZ, RZ, 0x1f ;  /* 0x0000001fff0b7424 */ /* 0x000fe400078e00ff */
[----:B------:R-:W-:-:S07]  /*fc10*/  IMAD.MOV.U32 R15, RZ, RZ, -0x1 ;  /* 0xffffffffff0f7424 */ /* 0x000fce00078e00ff */
[----:B012---:R-:W-:Y:S05]  /*fc20*/  WARPSYNC.COLLECTIVE R15, `(.L_x_10375) ;  /* 0x000000000f087348 */ /* 0x007fea0003c00000 */
[----:B------:R3:W4:Y:S02]  /*fc30*/  SHFL.IDX P6, R14, R13, R12, R11 ;  /* 0x0000000c0d0e7389 */ /* 0x00072400000c000b */
[----:B01234-:R-:W-:Y:S01]  /*fc40*/  ENDCOLLECTIVE ;  /* 0x000000000000791b */ /* 0x01ffe20003800000 */
.L_x_10375:
[----:B------:R-:W-:Y:S05]  /*fc50*/  BSYNC B0 ;  /* 0x0000000000007941 */ /* 0x000fea0003800000 */
.L_x_10374:
[----:B------:R-:W-:Y:S05]  /*fc60*/  BRA `(.L_x_10273) ;  /* 0xffffffcc00607947 */ /* 0x000fea000383ffff */
.L_x_10278:
[----:B0-----:R0:W2:Y:S02]  /*fc70*/  SYNCS.PHASECHK.TRANS64.TRYWAIT P0, [R5+URZ+0x2d820], R0 ;  /* 0x02d82000050075a7 */ /* 0x0010a4000800017f */
[----:B--2---:R-:W-:Y:S05]  /*fc80*/  @!P0 NANOSLEEP.SYNCS 0x989680 ;  /* 0x009896800000895d */ /* 0x004fea0003900000 */
[----:B------:R-:W2:Y:S02]  /*fc90*/  @!P0 SYNCS.PHASECHK.TRANS64 P0, [R5+URZ+0x2d820], R0 ;  /* 0x02d82000050085a7 */ /* 0x000ea4000800007f */
[----:B--2---:R-:W-:Y:S05]  /*fca0*/  @!P0 BRA `(.L_x_10278) ;  /* 0xfffffffc00f08947 */ /* 0x004fea000383ffff */
[----:B------:R-:W-:Y:S05]  /*fcb0*/  BRA `(.L_x_10376) ;  /* 0xffffffd0004c7947 */ /* 0x000fea000383ffff */
.L_x_10279:
        /* <DEDUP_REMOVED lines=8> */
[----:B01----:R-:W-:Y:S05]  /*fd40*/  WARPSYNC.COLLECTIVE R15, `(.L_x_10378) ;  /* 0x000000000f087348 */ /* 0x003fea0003c00000 */
[----:B------:R2:W3:Y:S02]  /*fd50*/  SHFL.IDX P6, R14, R13, R12, R11 ;  /* 0x0000000c0d0e7389 */ /* 0x0004e400000c000b */
[----:B0123--:R-:W-:Y:S01]  /*fd60*/  ENDCOLLECTIVE ;  /* 0x000000000000791b */ /* 0x00ffe20003800000 */
.L_x_10378:
[----:B------:R-:W-:Y:S05]  /*fd70*/  BSYNC B0 ;  /* 0x0000000000007941 */ /* 0x000fea0003800000 */
.L_x_10377:
[----:B------:R-:W-:Y:S05]  /*fd80*/  BRA `(.L_x_10379) ;  /* 0xffffffd000347947 */ /* 0x000fea000383ffff */
.L_x_10282:
[----:B------:R-:W-:Y:S01]  /*fd90*/  BSSY B1, `(.L_x_10380) ;  /* 0x0000006000017945 */ /* 0x000fe20003800000 */
[----:B------:R-:W-:-:S07]  /*fda0*/  IMAD.MOV.U32 R15, RZ, RZ, -0x1 ;  /* 0xffffffffff0f7424 */ /* 0x000fce00078e00ff */
[----:B01----:R-:W-:Y:S05]  /*fdb0*/  WARPSYNC.COLLECTIVE R15, `(.L_x_10381) ;  /* 0x000000000f0c7348 */ /* 0x003fea0003c00000 */
[----:B------:R-:W-:Y:S02]  /*fdc0*/  ELECT P6, UR62, PT ;  /* 0x00000000003e782f */ /* 0x000fe400038c0000 */
[----:B------:R-:W-:Y:S01]  /*fdd0*/  MOV R14, UR62 ;  /* 0x0000003e000e7c02 */ /* 0x000fe20008000f00 */
[----:B01----:R-:W-:Y:S10]  /*fde0*/  ENDCOLLECTIVE ;  /* 0x000000000000791b */ /* 0x003ff40003800000 */
.L_x_10381:
[----:B------:R-:W-:Y:S05]  /*fdf0*/  BSYNC B1 ;  /* 0x0000000000017941 */ /* 0x000fea0003800000 */
.L_x_10380:
[----:B------:R-:W-:Y:S05]  /*fe00*/  BRA `(.L_x_10382) ;  /* 0xffffffd0002c7947 */ /* 0x000fea000383ffff */
.L_x_10284:
[----:B0-----:R0:W2:Y:S02]  /*fe10*/  SYNCS.PHASECHK.TRANS64.TRYWAIT P1, [R3+URZ+0x2d840], R2 ;  /* 0x02d84002030075a7 */ /* 0x0010a4000802017f */
[----:B--2---:R-:W-:Y:S05]  /*fe20*/  @!P1 NANOSLEEP.SYNCS 0x989680 ;  /* 0x009896800000995d */ /* 0x004fea0003900000 */
[----:B------:R-:W2:Y:S02]  /*fe30*/  @!P1 SYNCS.PHASECHK.TRANS64 P1, [R3+URZ+0x2d840], R2 ;  /* 0x02d84002030095a7 */ /* 0x000ea4000802007f */
[----:B--2---:R-:W-:Y:S05]  /*fe40*/  @!P1 BRA `(.L_x_10284) ;  /* 0xfffffffc00f09947 */ /* 0x004fea000383ffff */
[----:B------:R-:W-:Y:S05]  /*fe50*/  BRA `(.L_x_10383) ;  /* 0xffffffd0004c7947 */ /* 0x000fea000383ffff */
.L_x_10286:
[----:B--2---:R2:W3:Y:S02]  /*fe60*/  SYNCS.PHASECHK.TRANS64.TRYWAIT P1, [R5+URZ+0x2d840], R0 ;  /* 0x02d84000050075a7 */ /* 0x0044e4000802017f */
[----:B---3--:R-:W-:Y:S05]  /*fe70*/  @!P1 NANOSLEEP.SYNCS 0x989680 ;  /* 0x009896800000995d */ /* 0x008fea0003900000 */
[----:B------:R-:W3:Y:S02]  /*fe80*/  @!P1 SYNCS.PHASECHK.TRANS64 P1, [R5+URZ+0x2d840], R0 ;  /* 0x02d84000050095a7 */ /* 0x000ee4000802007f */
[----:B---3--:R-:W-:Y:S05]  /*fe90*/  @!P1 BRA `(.L_x_10286) ;  /* 0xfffffffc00f09947 */ /* 0x008fea000383ffff */
[----:B------:R-:W-:Y:S05]  /*fea0*/  BRA `(.L_x_10384) ;  /* 0xffffffd000587947 */ /* 0x000fea000383ffff */
.L_x_10288:
[----:B---3--:R3:W4:Y:S02]  /*feb0*/  SYNCS.PHASECHK.TRANS64.TRYWAIT P1, [R3+URZ+0x2d860], R2 ;  /* 0x02d86002030075a7 */ /* 0x008724000802017f */
[----:B----4-:R-:W-:Y:S05]  /*fec0*/  @!P1 NANOSLEEP.SYNCS 0x989680 ;  /* 0x009896800000995d */ /* 0x010fea0003900000 */
[----:B------:R-:W4:Y:S02]  /*fed0*/  @!P1 SYNCS.PHASECHK.TRANS64 P1, [R3+URZ+0x2d860], R2 ;  /* 0x02d86002030095a7 */ /* 0x000f24000802007f */
[----:B----4-:R-:W-:Y:S05]  /*fee0*/  @!P1 BRA `(.L_x_10288) ;  /* 0xfffffffc00f09947 */ /* 0x010fea000383ffff */
[----:B------:R-:W-:Y:S05]  /*fef0*/  BRA `(.L_x_10385) ;  /* 0xffffffd000547947 */ /* 0x000fea000383ffff */
.L_x_10386:
        /* <DEDUP_REMOVED lines=16> */
.L_x_15864:


//--------------------- .text._ZN7cutlass13device_kernelIN5flash11enable_sm90INS1_16FlashAttnFwdSm90INS1_25CollectiveMainloopFwdSm90ILi2EN4cute5tupleIJNS5_1CILi1EEES8_S8_EEENS6_IJNS7_ILi192EEENS7_ILi128EEENS7_ILi96EEEEEELi96ENS_6half_tEfNS_4arch4Sm90ELb0ELb0ELb0ELb1ELb1ELb1ELb0ELb0ELb1ELb1ELb0ELb0EEENS1_21CollectiveEpilogueFwdINS6_IJSA_SC_SB_EEES9_SE_SG_Li384ELb1ELb1ELb0ELb0EEENS1_36VarlenDynamicPersistentTileSchedulerILi192ELi128ELi384ELi128ELb0ELb1ELb1ELb0ELb1ELb1EEEEEEEEEvNT_6ParamsE --------------------------
	.section	.text._ZN7cutlass13device_kernelIN5flash11enable_sm90INS1_16FlashAttnFwdSm90INS1_25CollectiveMainloopFwdSm90ILi2EN4cute5tupleIJNS5_1CILi1EEES8_S8_EEENS6_IJNS7_ILi192EEENS7_ILi128EEENS7_ILi96EEEEEELi96ENS_6half_tEfNS_4arch4Sm90ELb0ELb0ELb0ELb1ELb1ELb1ELb0ELb0ELb1ELb1ELb0ELb0EEENS1_21CollectiveEpilogueFwdINS6_IJSA_SC_SB_EEES9_SE_SG_Li384ELb1ELb1ELb0ELb0EEENS1_36VarlenDynamicPersistentTileSchedulerILi192ELi128ELi384ELi128ELb0ELb1ELb1ELb0ELb1ELb1EEEEEEEEEvNT_6ParamsE,"ax",@progbits
	.align	128
.text._ZN7cutlass13device_kernelIN5flash11enable_sm90INS1_16FlashAttnFwdSm90INS1_25CollectiveMainloopFwdSm90ILi2EN4cute5tupleIJNS5_1CILi1EEES8_S8_EEENS6_IJNS7_ILi192EEENS7_ILi128EEENS7_ILi96EEEEEELi96ENS_6half_tEfNS_4arch4Sm90ELb0ELb0ELb0ELb1ELb1ELb1ELb0ELb0ELb1ELb1ELb0ELb0EEENS1_21CollectiveEpilogueFwdINS6_IJSA_SC_SB_EEES9_SE_SG_Li384ELb1ELb1ELb0ELb0EEENS1_36VarlenDynamicPersistentTileSchedulerILi192ELi128ELi384ELi128ELb0ELb1ELb1ELb0ELb1ELb1EEEEEEEEEvNT_6ParamsE:
        .type           _ZN7cutlass13device_kernelIN5flash11enable_sm90INS1_16FlashAttnFwdSm90INS1_25CollectiveMainloopFwdSm90ILi2EN4cute5tupleIJNS5_1CILi1EEES8_S8_EEENS6_IJNS7_ILi192EEENS7_ILi128EEENS7_ILi96EEEEEELi96ENS_6half_tEfNS_4arch4Sm90ELb0ELb0ELb0ELb1ELb1ELb1ELb0ELb0ELb1ELb1ELb0ELb0EEENS1_21CollectiveEpilogueFwdINS6_IJSA_SC_SB_EEES9_SE_SG_Li384ELb1ELb1ELb0ELb0EEENS1_36VarlenDynamicPersistentTileSchedulerILi192ELi128ELi384ELi128ELb0ELb1ELb1ELb0ELb1ELb1EEEEEEEEEvNT_6ParamsE,@function
        .size           _ZN7cutlass13device_kernelIN5flash11enable_sm90INS1_16FlashAttnFwdSm90INS1_25CollectiveMainloopFwdSm90ILi2EN4cute5tupleIJNS5_1CILi1EEES8_S8_EEENS6_IJNS7_ILi192EEENS7_ILi128EEENS7_ILi96EEEEEELi96ENS_6half_tEfNS_4arch4Sm90ELb0ELb0ELb0ELb1ELb1ELb1ELb0ELb0ELb1ELb1ELb0ELb0EEENS1_21CollectiveEpilogueFwdINS6_IJSA_SC_SB_EEES9_SE_SG_Li384ELb1ELb1ELb0ELb0EEENS1_36VarlenDynamicPersistentTileSchedulerILi192ELi128ELi384ELi128ELb0ELb1ELb1ELb0ELb1ELb1EEEEEEEEEvNT_6ParamsE,(.L_x_15865 - _ZN7cutlass13device_kernelIN5flash11enable_sm90INS1_16FlashAttnFwdSm90INS1_25CollectiveMainloopFwdSm90ILi2EN4cute5tupleIJNS5_1CILi1EEES8_S8_EEENS6_IJNS7_ILi192EEENS7_ILi128EEENS7_ILi96EEEEEELi96ENS_6half_tEfNS_4arch4Sm90ELb0ELb0ELb0ELb1ELb1ELb1ELb0ELb0ELb1ELb1ELb0ELb0EEENS1_21CollectiveEpilogueFwdINS6_IJSA_SC_SB_EEES9_SE_SG_Li384ELb1ELb1ELb0ELb0EEENS1_36VarlenDynamicPersistentTileSchedulerILi192ELi128ELi384ELi128ELb0ELb1ELb1ELb0ELb1ELb1EEEEEEEEEvNT_6ParamsE)
        .other          _ZN7cutlass13device_kernelIN5flash11enable_sm90INS1_16FlashAttnFwdSm90INS1_25CollectiveMainloopFwdSm90ILi2EN4cute5tupleIJNS5_1CILi1EEES8_S8_EEENS6_IJNS7_ILi192EEENS7_ILi128EEENS7_ILi96EEEEEELi96ENS_6half_tEfNS_4arch4Sm90ELb0ELb0ELb0ELb1ELb1ELb1ELb0ELb0ELb1ELb1ELb0ELb0EEENS1_21CollectiveEpilogueFwdINS6_IJSA_SC_SB_EEES9_SE_SG_Li384ELb1ELb1ELb0ELb0EEENS1_36VarlenDynamicPersistentTileSchedulerILi192ELi128ELi384ELi128ELb0ELb1ELb1ELb0ELb1ELb1EEEEEEEEEvNT_6ParamsE,@"STO_CUDA_ENTRY STV_DEFAULT"
_ZN7cutlass13device_kernelIN5flash11enable_sm90INS1_16FlashAttnFwdSm90INS1_25CollectiveMainloopFwdSm90ILi2EN4cute5tupleIJNS5_1CILi1EEES8_S8_EEENS6_IJNS7_ILi192EEENS7_ILi128EEENS7_ILi96EEEEEELi96ENS_6half_tEfNS_4arch4Sm90ELb0ELb0ELb0ELb1ELb1ELb1ELb0ELb0ELb1ELb1ELb0ELb0EEENS1_21CollectiveEpilogueFwdINS6_IJSA_SC_SB_EEES9_SE_SG_Li384ELb1ELb1ELb0ELb0EEENS1_36VarlenDynamicPersistentTileSchedulerILi192ELi128ELi384ELi128ELb0ELb1ELb1ELb0ELb1ELb1EEEEEEEEEvNT_6ParamsE:
        /* <DEDUP_REMOVED lines=18> */
.L_x_10388:
[----:B------:R-:W-:Y:S05]  /*0120*/  BSYNC B0 ;  /* 0x0000000000007941 */ /* 0x000fea0003800000 */
.L_x_10387:
        /* <DEDUP_REMOVED lines=41> */
.L_x_10389:
        /* <DEDUP_REMOVED lines=22> */
.L_x_10390:
        /* <DEDUP_REMOVED lines=18> */
.L_x_10391:
        /* <DEDUP_REMOVED lines=22> */
.L_x_10392:
        /* <DEDUP_REMOVED lines=22> */
.L_x_10393:
        /* <DEDUP_REMOVED lines=8> */
.L_x_10396:
[----:B------:R-:W-:-:S08]  /*0980*/  NOP ;  /* 0x0000000000007918 */ /* 0x000fd00000000000 */
[----:B------:R-:W0:Y:S02]  /*0990*/  USETMAXREG.TRY_ALLOC.CTAPOOL UP0, 0xa0 ;  /* 0x000000a0000079c8 */ /* 0x000e240008000600 */
[----:B0-----:R-:W-:-:S13]  /*09a0*/  PLOP3.LUT P0, PT, PT, PT, UP0, 0x80, 0x0 ;  /* 0x000000000000781c */ /* 0x001fda0003f0f008 */
[----:B------:R-:W-:Y:S05]  /*09b0*/  @!P0 BRA `(.L_x_10396) ;  /* 0xfffffffc00f08947 */ /* 0x000fea000383ffff */
[----:B------:R-:W0:Y:S01]  /*09c0*/  S2R R0, SR_TID.X ;  /* 0x0000000000007919 */ /* 0x000e220000002100 */
[----:B------:R-:W1:Y:S01]  /*09d0*/  S2UR UR39, SR_CgaCtaId ;  /* 0x00000000002779c3 */ /* 0x000e620000008800 */
[----:B------:R-:W-:Y:S01]  /*09e0*/  UMOV UR4, 0x400 ;  /* 0x0000040000047882 */ /* 0x000fe20000000000 */
[----:B------:R-:W-:-:S06]  /*09f0*/  LOP3.LUT R23, R23, 0xffffffef, RZ, 0xc0, !PT ;  /* 0xffffffef17177812 */ /* 0x000fcc00078ec0ff */
[----:B------:R-:W-:Y:S06]  /*0a00*/  BAR.ARV 0x8, 0x200 ;  /* 0x0208000000007b1d */ /* 0x000fec0000002000 */
[----:B-1----:R-:W-:-:S06]  /*0a10*/  ULEA UR4, UR39, UR4, 0x18 ;  /* 0x0000000427047291 */ /* 0x002fcc000f8ec03f */
[----:B------:R-:W-:Y:S01]  /*0a20*/  IMAD.U32 R2, RZ, RZ, UR4 ;  /* 0x00000004ff027e24 */ /* 0x000fe2000f8e00ff */
[----:B0-----:R-:W-:Y:S01]  /*0a30*/  SHF.R.U32.HI R0, RZ, 0x7, R0 ;  /* 0x00000007ff007819 */ /* 0x001fe20000011600 */
[----:B------:R-:W-:-:S03]  /*0a40*/  ULDC UR4, c[0x0][0xc3c] ;  /* 0x00030f0000047ab9 */ /* 0x000fc60000000800 */
[----:B------:R-:W-:-:S13]  /*0a50*/  ISETP.NE.AND P0, PT, R0, 0x1, PT ;  /* 0x000000010000780c */ /* 0x000fda0003f05270 */
[----:B------:R-:W-:Y:S01]  /*0a60*/  @P0 LOP3.LUT R23, R23, 0x10, RZ, 0xfc, !PT ;  /* 0x0000001017170812 */ /* 0x000fe200078efcff */
[----:B------:R-:W-:Y:S08]  /*0a70*/  @!P0 BAR.ARV 0x9, 0x100 ;  /* 0x0244000000008b1d */ /* 0x000ff00000002000 */
[----:B------:R-:W-:Y:S06]  /*0a80*/  BAR.SYNC.DEFER_BLOCKING 0x5, 0x200 ;  /* 0x0148000000007b1d */ /* 0x000fec0000010000 */
[----:B------:R-:W0:Y:S02]  /*0a90*/  LDS.128 R32, [R2+0x2d8d0] ;  /* 0x02d8d00002207984 */ /* 0x000e240000000c00 */
[----:B------:R-:W-:Y:S06]  /*0aa0*/  BAR.ARV 0x4, 0x200 ;  /* 0x0108000000007b1d */ /* 0x000fec0000002000 */
[----:B0-----:R-:W-:-:S13]  /*0ab0*/  ISETP.GE.AND P0, PT, R35, UR4, PT ;  /* 0x0000000423007c0c */ /* 0x001fda000bf06270 */
[----:B------:R-:W-:Y:S05]  /*0ac0*/  @P0 BRA `(.L_x_10397) ;  /* 0x0000017c00d80947 */ /* 0x000fea0003800000 */
[----:B------:R-:W0:Y:S01]  /*0ad0*/  S2R R0, SR_TID.X ;  /* 0x0000000000007919 */ /* 0x000e220000002100 */
[----:B------:R-:W-:Y:S01]  /*0ae0*/  IMAD.MOV.U32 R19, RZ, RZ, -0x2 ;  /* 0xfffffffeff137424 */ /* 0x000fe200078e00ff */
[----:B------:R-:W-:Y:S01]  /*0af0*/  R2UR UR38, R2 ;  /* 0x00000000022672ca */ /* 0x000fe200000e0000 */
[----:B------:R-:W-:Y:S01]  /*0b00*/  IMAD.MOV.U32 R137, RZ, RZ, RZ ;  /* 0x000000ffff897224 */ /* 0x000fe200078e00ff */
[----:B------:R-:W-:Y:S01]  /*0b10*/  MOV R150, RZ ;  /* 0x000000ff00967202 */ /* 0x000fe20000000f00 */
[----:B------:R-:W-:Y:S01]  /*0b20*/  IMAD.MOV.U32 R139, RZ, RZ, RZ ;  /* 0x000000ffff8b7224 */ /* 0x000fe200078e00ff */
[----:B------:R-:W-:Y:S01]  /*0b30*/  ULOP3.LUT UR40, UR36, 0x1, URZ, 0xfc, !UPT ;  /* 0x0000000124287892 */ /* 0x000fe2000f8efc3f */
[----:B------:R-:W-:-:S08]  /*0b40*/  UMOV UR37, URZ ;  /* 0x0000003f00257c82 */ /* 0x000fd00008000000 */
[----:B------:R-:W-:Y:S01]  /*0b50*/  UIADD3 UR38, UR38, 0xc400, URZ ;  /* 0x0000c40026267890 */ /* 0x000fe2000fffe03f */
[----:B0-----:R-:W-:-:S05]  /*0b60*/  VIADD R21, R0, 0xffffff80 ;  /* 0xffffff8000157836 */ /* 0x001fca0000000000 */
[-C--:B------:R-:W-:Y:S02]  /*0b70*/  LEA.HI R5, R21, R21.reuse, RZ, 0x1 ;  /* 0x0000001515057211 */ /* 0x080fe400078f08ff */
[----:B------:R-:W-:Y:S02]  /*0b80*/  SHF.R.S32.HI R0, RZ, 0x1f, R21 ;  /* 0x0000001fff007819 */ /* 0x000fe40000011415 */
[----:B------:R-:W-:Y:S02]  /*0b90*/  LOP3.LUT R3, R5, 0xfffffffe, RZ, 0xc0, !PT ;  /* 0xfffffffe05037812 */ /* 0x000fe400078ec0ff */
[----:B------:R-:W-:Y:S02]  /*0ba0*/  SHF.R.S32.HI R138, RZ, 0x1, R5 ;  /* 0x00000001ff8a7819 */ /* 0x000fe40000011405 */
[----:B------:R-:W-:Y:S01]  /*0bb0*/  LEA.HI R4, R0, R21, RZ, 0x4 ;  /* 0x0000001500047211 */ /* 0x000fe200078f20ff */
[----:B------:R-:W-:Y:S01]  /*0bc0*/  IMAD.IADD R22, R21, 0x1, -R3 ;  /* 0x0000000115167824 */ /* 0x000fe200078e0a03 */
[----:B------:R-:W-:-:S02]  /*0bd0*/  LEA.HI R6, R5, R138, RZ, 0x1 ;  /* 0x0000008a05067211 */ /* 0x000fc400078f08ff */
[----:B------:R-:W-:Y:S01]  /*0be0*/  SHF.R.S32.HI R3, RZ, 0x4, R4 ;  /* 0x00000004ff037819 */ /* 0x000fe20000011404 */
[----:B------:R-:W-:Y:S01]  /*0bf0*/  IMAD.SHL.U32 R140, R22, 0x4, RZ ;  /* 0x00000004168c7824 */ /* 0x000fe200078e00ff */
[----:B------:R-:W-:Y:S02]  /*0c00*/  LOP3.LUT R7, R6, 0x7fffffe, RZ, 0xc0, !PT ;  /* 0x07fffffe06077812 */ /* 0x000fe400078ec0ff */
[----:B------:R-:W-:Y:S01]  /*0c10*/  LEA.HI R5, R4, R3, RZ, 0x1 ;  /* 0x0000000304057211 */ /* 0x000fe200078f08ff */
[C---:B------:R-:W-:Y:S01]  /*0c20*/  VIADD R20, R140.reuse, 0x20 ;  /* 0x000000208c147836 */ /* 0x040fe20000000000 */
[C---:B------:R-:W-:Y:S02]  /*0c30*/  IADD3 R8, R140.reuse, 0x10, RZ ;  /* 0x000000108c087810 */ /* 0x040fe40007ffe0ff */
[----:B------:R-:W-:Y:S01]  /*0c40*/  LOP3.LUT R6, R5, 0x1ffffffe, RZ, 0xc0, !PT ;  /* 0x1ffffffe05067812 */ /* 0x000fe200078ec0ff */
[----:B------:R-:W-:Y:S01]  /*0c50*/  IMAD.IADD R5, R140, 0x1, R20 ;  /* 0x000000018c057824 */ /* 0x000fe200078e0214 */
[----:B------:R-:W-:Y:S01]  /*0c60*/  LOP3.LUT R4, R4, 0xfffffff0, RZ, 0xc0, !PT ;  /* 0xfffffff004047812 */ /* 0x000fe200078ec0ff */
[----:B------:R0:W-:Y:S01]  /*0c70*/  STL [R1+0x18], R8 ;  /* 0x0000180801007387 */ /* 0x0001e20000100800 */
[----:B------:R-:W-:-:S02]  /*0c80*/  IMAD.IADD R9, R140, 0x1, R8 ;  /* 0x000000018c097824 */ /* 0x000fc400078e0208 */
[----:B------:R-:W-:Y:S01]  /*0c90*/  IMAD.IADD R6, R3, 0x1, -R6 ;  /* 0x0000000103067824 */ /* 0x000fe200078e0a06 */
[----:B------:R-:W-:Y:S01]  /*0ca0*/  SHF.R.S32.HI R12, RZ, 0x1f, R5 ;  /* 0x0000001fff0c7819 */ /* 0x000fe20000011405 */
[----:B------:R-:W-:Y:S01]  /*0cb0*/  IMAD.IADD R4, R21, 0x1, -R4 ;  /* 0x0000000115047824 */ /* 0x000fe200078e0a04 */
[----:B------:R-:W-:Y:S01]  /*0cc0*/  SHF.R.S32.HI R10, RZ, 0x1f, R9 ;  /* 0x0000001fff0a7819 */ /* 0x000fe20000011409 */
[----:B------:R-:W-:Y:S01]  /*0cd0*/  IMAD.SHL.U32 R6, R6, 0x8, RZ ;  /* 0x0000000806067824 */ /* 0x000fe200078e00ff */
[----:B------:R-:W-:Y:S01]  /*0ce0*/  LEA.HI R14, R12, R5, RZ, 0x3 ;  /* 0x000000050c0e7211 */ /* 0x000fe200078f18ff */
[----:B------:R-:W-:Y:S01]  /*0cf0*/  STL [R1+0x24], R20 ;  /* 0x0000241401007387 */ /* 0x000fe20000100800 */
[----:B0-----:R-:W-:Y:S01]  /*0d00*/  IMAD.IADD R8, R138, 0x1, -R7 ;  /* 0x000000018a087824 */ /* 0x001fe200078e0a07 */
[CC--:B------:R-:W-:Y:S02]  /*0d10*/  LEA.HI R148, R10.reuse, R9.reuse, RZ, 0x3 ;  /* 0x000000090a947211 */ /* 0x0c0fe400078f18ff */
[----:B------:R-:W-:-:S02]  /*0d20*/  LEA.HI R15, R10, R9, RZ, 0x5 ;  /* 0x000000090a0f7211 */ /* 0x000fc400078f28ff */
[----:B------:R-:W-:Y:S02]  /*0d30*/  LEA R145, R3, R8, 0x3 ;  /* 0x0000000803917211 */ /* 0x000fe400078e18ff */
[----:B------:R-:W-:Y:S02]  /*0d40*/  LEA.HI R3, R0, R21, RZ, 0x7 ;  /* 0x0000001500037211 */ /* 0x000fe400078f38ff */
[----:B------:R-:W-:Y:S01]  /*0d50*/  LEA.HI R16, R12, R5, RZ, 0x5 ;  /* 0x000000050c107211 */ /* 0x000fe200078f28ff */
[----:B------:R-:W-:Y:S01]  /*0d60*/  IMAD.SHL.U32 R145, R145, 0x20, RZ ;  /* 0x0000002091917824 */ /* 0x000fe200078e00ff */
[----:B------:R-:W-:Y:S02]  /*0d70*/  LOP3.LUT R8, R3, 0xffffff80, RZ, 0xc0, !PT ;  /* 0xffffff8003087812 */ /* 0x000fe400078ec0ff */
[----:B------:R-:W-:Y:S02]  /*0d80*/  SHF.R.S32.HI R18, RZ, 0x7, R3 ;  /* 0x00000007ff127819 */ /* 0x000fe40000011403 */
[----:B------:R-:W-:Y:S01]  /*0d90*/  SHF.R.S32.HI R3, RZ, 0x1f, R4 ;  /* 0x0000001fff037819 */ /* 0x000fe20000011404 */
[----:B------:R-:W-:Y:S01]  /*0da0*/  IMAD.IADD R24, R21, 0x1, -R8 ;  /* 0x0000000115187824 */ /* 0x000fe200078e0a08 */
[----:B------:R-:W-:-:S02]  /*0db0*/  LEA.HI R5, R0, R21, RZ, 0x5 ;  /* 0x0000001500057211 */ /* 0x000fc400078f28ff */
[----:B------:R-:W-:Y:S02]  /*0dc0*/  LEA.HI R7, R0, R21, RZ, 0x2 ;  /* 0x0000001500077211 */ /* 0x000fe400078f10ff */
[----:B------:R-:W-:Y:S02]  /*0dd0*/  SHF.R.S32.HI R9, RZ, 0x1f, R24 ;  /* 0x0000001fff097819 */ /* 0x000fe40000011418 */
[----:B------:R-:W-:Y:S02]  /*0de0*/  LEA.HI R3, R3, R4, RZ, 0x3 ;  /* 0x0000000403037211 */ /* 0x000fe400078f18ff */
[--C-:B------:R-:W-:Y:S02]  /*0df0*/  SHF.R.S32.HI R25, RZ, 0x2, R7.reuse ;  /* 0x00000002ff197819 */ /* 0x100fe40000011407 */
[----:B------:R-:W-:Y:S02]  /*0e00*/  SHF.R.S32.HI R8, RZ, 0x1f, R7 ;  /* 0x0000001fff087819 */ /* 0x000fe40000011407 */
[----:B------:R-:W-:-:S02]  /*0e10*/  SHF.R.S32.HI R0, RZ, 0x5, R5 ;  /* 0x00000005ff007819 */ /* 0x000fc40000011405 */
[----:B------:R-:W-:Y:S02]  /*0e20*/  LEA.HI R10, R9, R24, RZ, 0x2 ;  /* 0x00000018090a7211 */ /* 0x000fe400078f10ff */
[C---:B------:R-:W-:Y:S01]  /*0e30*/  LOP3.LUT R5, R3.reuse, 0xfffffff8, RZ, 0xc0, !PT ;  /* 0xfffffff803057812 */ /* 0x040fe200078ec0ff */
[----:B------:R-:W-:Y:S01]  /*0e40*/  IMAD.SHL.U32 R3, R3, 0x40, RZ ;  /* 0x0000004003037824 */ /* 0x000fe200078e00ff */
[----:B------:R-:W-:Y:S01]  /*0e50*/  LEA.HI R13, R8, R25, RZ, 0x2 ;  /* 0x00000019080d7211 */ /* 0x000fe200078f10ff */
[----:B------:R-:W-:Y:S01]  /*0e60*/  IMAD.HI R8, R18, 0x55555556, RZ ;  /* 0x5555555612087827 */ /* 0x000fe200078e02ff */
[--C-:B------:R-:W-:Y:S02]  /*0e70*/  SHF.R.S32.HI R11, RZ, 0x2, R10.reuse ;  /* 0x00000002ff0b7819 */ /* 0x100fe4000001140a */
[----:B------:R-:W-:Y:S01]  /*0e80*/  SHF.R.S32.HI R12, RZ, 0x1f, R10 ;  /* 0x0000001fff0c7819 */ /* 0x000fe2000001140a */
[----:B------:R-:W-:Y:S01]  /*0e90*/  IMAD.IADD R5, R4, 0x1, -R5 ;  /* 0x0000000104057824 */ /* 0x000fe200078e0a05 */
[----:B------:R-:W-:-:S02]  /*0ea0*/  LOP3.LUT R10, R10, 0x7ffffffc, RZ, 0xc0, !PT ;  /* 0x7ffffffc0a0a7812 */ /* 0x000fc400078ec0ff */
[----:B------:R-:W-:Y:S02]  /*0eb0*/  LOP3.LUT R3, R3, 0x7ffffe00, RZ, 0xc0, !PT ;  /* 0x7ffffe0003037812 */ /* 0x000fe400078ec0ff */
[----:B------:R-:W-:Y:S01]  /*0ec0*/  LEA.HI R12, R12, R11, RZ, 0x3 ;  /* 0x0000000b0c0c7211 */ /* 0x000fe200078f18ff */
[----:B------:R-:W-:Y:S01]  /*0ed0*/  IMAD.IADD R10, R24, 0x1, -R10 ;  /* 0x00000001180a7824 */ /* 0x000fe200078e0a0a */
[----:B------:R-:W-:Y:S01]  /*0ee0*/  LOP3.LUT R13, R13, 0xfffffffc, RZ, 0xc0, !PT ;  /* 0xfffffffc0d0d7812 */ /* 0x000fe200078ec0ff */
[C---:B------:R-:W-:Y:S01]  /*0ef0*/  IMAD R3, R0.reuse, 0x400, R3 ;  /* 0x0000040000037824 */ /* 0x040fe200078e0203 */
[----:B------:R-:W-:Y:S01]  /*0f00*/  LEA R17, R0, R4, 0x4 ;  /* 0x0000000400117211 */ /* 0x000fe200078e20ff */
[----:B------:R-:W-:Y:S01]  /*0f10*/  IMAD R4, R10, R19, 0x80 ;  /* 0x000000800a047424 */ /* 0x000fe200078e0213 */
[----:B------:R-:W-:Y:S01]  /*0f20*/  LOP3.LUT R12, R12, 0xfffffff8, RZ, 0xc0, !PT ;  /* 0xfffffff80c0c7812 */ /* 0x000fe200078ec0ff */
[----:B------:R-:W-:Y:S01]  /*0f30*/  IMAD.IADD R0, R25, 0x1, -R13 ;  /* 0x0000000119007824 */ /* 0x000fe200078e0a0d */
[----:B------:R-:W-:-:S02]  /*0f40*/  LEA.HI R9, R9, R24, RZ, 0x5 ;  /* 0x0000001809097211 */ /* 0x000fc400078f28ff */
[C---:B------:R-:W-:Y:S01]  /*0f50*/  R2P PR, R5.reuse, 0x6 ;  /* 0x0000000605007804 */ /* 0x040fe20000000000 */
[----:B------:R-:W-:Y:S01]  /*0f60*/  IMAD.SHL.U32 R5, R5, 0x40, RZ ;  /* 0x0000004005057824 */ /* 0x000fe200078e00ff */
[----:B------:R-:W-:Y:S01]  /*0f70*/  LEA.HI R8, R8, R8, RZ, 0x1 ;  /* 0x0000000808087211 */ /* 0x000fe200078f08ff */
[----:B------:R-:W-:Y:S01]  /*0f80*/  IMAD.IADD R12, R11, 0x1, -R12 ;  /* 0x000000010b0c7824 */ /* 0x000fe200078e0a0c */
[----:B------:R-:W-:Y:S01]  /*0f90*/  SHF.R.S32.HI R9, RZ, 0x5, R9 ;  /* 0x00000005ff097819 */ /* 0x000fe20000011409 */
[----:B------:R-:W-:Y:S01]  /*0fa0*/  STL [R1+0x88], R4 ;  /* 0x0000880401007387 */ /* 0x000fe20000100800 */
[----:B------:R-:W-:Y:S01]  /*0fb0*/  SHF.L.U32 R143, R0, 0x6, RZ ;  /* 0x00000006008f7819 */ /* 0x000fe200000006ff */
[----:B------:R-:W-:Y:S01]  /*0fc0*/  IMAD R8, R8, -0x3, R18 ;  /* 0xfffffffd08087824 */ /* 0x000fe200078e0212 */
[----:B------:R-:W-:Y:S01]  /*0fd0*/  LOP3.LUT R5, R5, 0x1c0, RZ, 0xc0, !PT ;  /* 0x000001c005057812 */ /* 0x000fe200078ec0ff */
[----:B------:R0:W-:Y:S01]  /*0fe0*/  STL [R1+0x48], R0 ;  /* 0x0000480001007387 */ /* 0x0001e20000100800 */
[----:B------:R-:W-:Y:S01]  /*0ff0*/  LOP3.LUT R7, R7, 0xfffffffc, RZ, 0xc0, !PT ;  /* 0xfffffffc07077812 */ /* 0x000fe200078ec0ff */
[----:B------:R-:W-:Y:S01]  /*1000*/  IMAD R9, R9, 0x10, R12 ;  /* 0x0000001009097824 */ /* 0x000fe200078e020c */
[----:B------:R-:W-:Y:S01]  /*1010*/  LOP3.LUT R143, R143, 0xc0, RZ, 0xc0, !PT ;  /* 0x000000c08f8f7812 */ /* 0x000fe200078ec0ff */
[----:B------:R-:W-:Y:S01]  /*1020*/  IMAD.MOV.U32 R18, RZ, RZ, RZ ;  /* 0x000000ffff127224 */ /* 0x000fe200078e00ff */
[----:B------:R-:W-:Y:S01]  /*1030*/  SHF.R.S32.HI R16, RZ, 0x5, R16 ;  /* 0x00000005ff107819 */ /* 0x000fe20000011410 */
[----:B------:R-:W-:Y:S01]  /*1040*/  IMAD R10, R8, 0x40, R9 ;  /* 0x00000040080a7824 */ /* 0x000fe200078e0209 */
[----:B------:R-:W-:Y:S01]  /*1050*/  SHF.R.U32.HI R144, RZ, 0x3, R143 ;  /* 0x00000003ff907819 */ /* 0x000fe2000001168f */
[----:B------:R-:W-:Y:S01]  /*1060*/  IMAD.IADD R21, R21, 0x1, -R7 ;  /* 0x0000000115157824 */ /* 0x000fe200078e0a07 */
[----:B------:R-:W-:Y:S01]  /*1070*/  LOP3.LUT R13, R143, 0x18, R14, 0xf8, !PT ;  /* 0x000000188f0d7812 */ /* 0x000fe200078ef80e */
[--C-:B0-----:R-:W-:Y:S01]  /*1080*/  IMAD.U32 R0, R17, 0x20, R6.reuse ;  /* 0x0000002011007824 */ /* 0x101fe200078e0006 */
[----:B------:R-:W-:Y:S01]  /*1090*/  LOP3.LUT R6, R5, 0x8, R6, 0xf8, !PT ;  /* 0x0000000805067812 */ /* 0x000fe200078ef806 */
[C---:B------:R-:W-:Y:S01]  /*10a0*/  VIADD R7, R140.reuse, 0x28 ;  /* 0x000000288c077836 */ /* 0x040fe20000000000 */
[----:B------:R-:W-:Y:S01]  /*10b0*/  SHF.R.U32.HI R5, RZ, 0x3, R5 ;  /* 0x00000003ff057819 */ /* 0x000fe20000011605 */
[----:B------:R-:W-:Y:S01]  /*10c0*/  VIADD R4, R140, 0x8 ;  /* 0x000000088c047836 */ /* 0x000fe20000000000 */
[----:B------:R0:W-:Y:S01]  /*10d0*/  STL [R1+0x90], R0 ;  /* 0x0000900001007387 */ /* 0x0001e20000100800 */
[----:B------:R-:W-:Y:S01]  /*10e0*/  IMAD R16, R16, 0x1800, R145 ;  /* 0x0000180010107824 */ /* 0x000fe200078e0291 */
[----:B------:R-:W-:Y:S01]  /*10f0*/  LOP3.LUT R6, R6, R5, RZ, 0x3c, !PT ;  /* 0x0000000506067212 */ /* 0x000fe200078e3cff */
[----:B------:R-:W-:Y:S01]  /*1100*/  VIADD R5, R140, 0x18 ;  /* 0x000000188c057836 */ /* 0x000fe20000000000 */
[-C--:B------:R-:W-:Y:S01]  /*1110*/  LOP3.LUT R13, R13, R144.reuse, RZ, 0x3c, !PT ;  /* 0x000000900d0d7212 */ /* 0x080fe200078e3cff */
[----:B------:R-:W-:Y:S01]  /*1120*/  STL [R1+0x84], R10 ;  /* 0x0000840a01007387 */ /* 0x000fe20000100800 */
[----:B------:R-:W-:Y:S01]  /*1130*/  LOP3.LUT R11, R143, 0x18, R148, 0xf8, !PT ;  /* 0x000000188f0b7812 */ /* 0x000fe200078ef894 */
[----:B------:R-:W-:Y:S01]  /*1140*/  IMAD.IADD R3, R3, 0x1, R6 ;  /* 0x0000000103037824 */ /* 0x000fe200078e0206 */
[----:B------:R-:W-:Y:S01]  /*1150*/  IADD3 R13, R16, R13, RZ ;  /* 0x0000000d100d7210 */ /* 0x000fe20007ffe0ff */
[----:B------:R-:W-:Y:S01]  /*1160*/  STL [R1+0x28], R7 ;  /* 0x0000280701007387 */ /* 0x000fe20000100800 */
[----:B0-----:R-:W-:Y:S01]  /*1170*/  SHF.R.S32.HI R0, RZ, 0x5, R15 ;  /* 0x00000005ff007819 */ /* 0x001fe2000001140f */
[----:B------:R-:W-:Y:S01]  /*1180*/  IMAD.SHL.U32 R16, R22, 0x8, RZ ;  /* 0x0000000816107824 */ /* 0x000fe200078e00ff */
[----:B------:R-:W-:Y:S01]  /*1190*/  LOP3.LUT R11, R11, R144, RZ, 0x3c, !PT ;  /* 0x000000900b0b7212 */ /* 0x000fe200078e3cff */
[----:B------:R0:W-:Y:S01]  /*11a0*/  STL [R1+0x20], R4 ;  /* 0x0000200401007387 */ /* 0x0001e20000100800 */
[----:B------:R-:W-:Y:S01]  /*11b0*/  IMAD R9, R3, 0x2, R2 ;  /* 0x0000000203097824 */ /* 0x000fe200078e0202 */
[----:B------:R-:W-:Y:S01]  /*11c0*/  SHF.R.S32.HI R148, RZ, 0x3, R148 ;  /* 0x00000003ff947819 */ /* 0x000fe20000011494 */
[----:B------:R-:W-:Y:S01]  /*11d0*/  IMAD R0, R0, 0x1800, R145 ;  /* 0x0000180000007824 */ /* 0x000fe200078e0291 */
[----:B------:R1:W-:Y:S01]  /*11e0*/  STL [R1+0x1c], R5 ;  /* 0x00001c0501007387 */ /* 0x0003e20000100800 */
[----:B------:R-:W-:Y:S01]  /*11f0*/  IMAD.MOV.U32 R6, RZ, RZ, 0x40 ;  /* 0x00000040ff067424 */ /* 0x000fe200078e00ff */
[----:B------:R-:W-:Y:S01]  /*1200*/  IADD3 R19, R16, 0x40, RZ ;  /* 0x0000004010137810 */ /* 0x000fe20007ffe0ff */
[----:B------:R-:W-:Y:S01]  /*1210*/  IMAD.IADD R11, R0, 0x1, R11 ;  /* 0x00000001000b7824 */ /* 0x000fe200078e020b */
[----:B------:R-:W-:Y:S01]  /*1220*/  LEA.HI R0, R21, R21, RZ, 0x1 ;  /* 0x0000001515007211 */ /* 0x000fe200078f08ff */
[----:B------:R-:W-:Y:S01]  /*1230*/  VIADD R3, R9, 0x21800 ;  /* 0x0002180009037836 */ /* 0x000fe20000000000 */
[----:B0-----:R-:W-:Y:S01]  /*1240*/  SHF.R.S32.HI R4, RZ, 0x1f, R20 ;  /* 0x0000001fff047819 */ /* 0x001fe20000011414 */
[----:B------:R-:W-:Y:S01]  /*1250*/  VIADD R22, R16, 0x30 ;  /* 0x0000003010167836 */ /* 0x000fe20000000000 */
[----:B------:R-:W-:Y:S01]  /*1260*/  LOP3.LUT R0, R0, 0x1ffffffe, RZ, 0xc0, !PT ;  /* 0x1ffffffe00007812 */ /* 0x000fe200078ec0ff */
[----:B------:R-:W-:Y:S01]  /*1270*/  VIADD R136, R16, 0x50 ;  /* 0x0000005010887836 */ /* 0x000fe20000000000 */
[----:B-1----:R-:W-:-:S02]  /*1280*/  SHF.R.S32.HI R5, RZ, 0x1f, R7 ;  /* 0x0000001fff057819 */ /* 0x002fc40000011407 */
[----:B------:R-:W-:Y:S01]  /*1290*/  SHF.L.U64.HI R8, R20, 0x1, R4 ;  /* 0x0000000114087819 */ /* 0x000fe20000010204 */
[----:B------:R-:W-:Y:S01]  /*12a0*/  IMAD.IADD R0, R21, 0x1, -R0 ;  /* 0x0000000115007824 */ /* 0x000fe200078e0a00 */
[----:B------:R-:W-:Y:S02]  /*12b0*/  SHF.L.U64.HI R4, R7, 0x1, R5 ;  /* 0x0000000107047819 */ /* 0x000fe40000010205 */
[C-C-:B------:R-:W-:Y:S01]  /*12c0*/  LOP3.LUT R5, R143.reuse, 0x8, R16.reuse, 0xf8, !PT ;  /* 0x000000088f057812 */ /* 0x140fe200078ef810 */
[----:B------:R0:W-:Y:S01]  /*12d0*/  STL [R1+0x70], R8 ;  /* 0x0000700801007387 */ /* 0x0001e20000100800 */
[--C-:B------:R-:W-:Y:S02]  /*12e0*/  LOP3.LUT R7, R143, 0x18, R16.reuse, 0xf8, !PT ;  /* 0x000000188f077812 */ /* 0x100fe400078ef810 */
[----:B------:R-:W-:Y:S01]  /*12f0*/  SEL R6, R6, 0xffffffc0, !P2 ;  /* 0xffffffc006067807 */ /* 0x000fe20005000000 */
[----:B------:R1:W-:Y:S01]  /*1300*/  STL [R1+0x74], R4 ;  /* 0x0000740401007387 */ /* 0x0003e20000100800 */
[----:B------:R-:W-:-:S02]  /*1310*/  SHF.R.S32.HI R17, RZ, 0x1f, R16 ;  /* 0x0000001fff117819 */ /* 0x000fc40000011410 */
[----:B------:R-:W-:Y:S01]  /*1320*/  SHF.R.S32.HI R153, RZ, 0x1f, R22 ;  /* 0x0000001fff997819 */ /* 0x000fe20000011416 */
[----:B------:R-:W-:Y:S01]  /*1330*/  STL [R1+0x2c], R9 ;  /* 0x00002c0901007387 */ /* 0x000fe20000100800 */
[----:B------:R-:W-:Y:S02]  /*1340*/  SHF.R.S32.HI R152, RZ, 0x1f, R19 ;  /* 0x0000001fff987819 */ /* 0x000fe40000011413 */
[-C--:B0-----:R-:W-:Y:S02]  /*1350*/  LOP3.LUT R8, R7, R144.reuse, RZ, 0x3c, !PT ;  /* 0x0000009007087212 */ /* 0x081fe400078e3cff */
[----:B------:R-:W-:Y:S02]  /*1360*/  LEA R7, R11, UR38, 0x1 ;  /* 0x000000260b077c11 */ /* 0x000fe4000f8e08ff */
[----:B-1----:R-:W-:Y:S01]  /*1370*/  LOP3.LUT R4, R5, R144, RZ, 0x3c, !PT ;  /* 0x0000009005047212 */ /* 0x002fe200078e3cff */
[----:B------:R-:W-:Y:S01]  /*1380*/  IMAD.IADD R8, R145, 0x1, R8 ;  /* 0x0000000191087824 */ /* 0x000fe200078e0208 */
[----:B------:R-:W-:-:S02]  /*1390*/  LEA R5, R13, UR38, 0x1 ;  /* 0x000000260d057c11 */ /* 0x000fc4000f8e08ff */
[----:B------:R-:W-:Y:S02]  /*13a0*/  IADD3 R4, R145, R4, RZ ;  /* 0x0000000491047210 */ /* 0x000fe40007ffe0ff */
[----:B------:R-:W-:Y:S02]  /*13b0*/  SHF.R.S32.HI R151, RZ, 0x1f, R136 ;  /* 0x0000001fff977819 */ /* 0x000fe40000011488 */
[----:B------:R-:W-:Y:S01]  /*13c0*/  SHF.R.S32.HI R149, RZ, 0x3, R14 ;  /* 0x00000003ff957819 */ /* 0x000fe2000001140e */
[----:B------:R0:W-:Y:S04]  /*13d0*/  STL [R1+0x44], R4 ;  /* 0x0000440401007387 */ /* 0x0001e80000100800 */
[----:B------:R1:W-:Y:S04]  /*13e0*/  STL [R1+0x7c], R7 ;  /* 0x00007c0701007387 */ /* 0x0003e80000100800 */
[----:B------:R2:W-:Y:S01]  /*13f0*/  STL [R1+0x78], R5 ;  /* 0x0000780501007387 */ /* 0x0005e20000100800 */
[----:B0-----:R-:W-:-:S02]  /*1400*/  VIADD R4, R9, 0x21820 ;  /* 0x0002182009047836 */ /* 0x001fc40000000000 */
[C---:B------:R-:W-:Y:S01]  /*1410*/  @P1 VIADD R4, R3.reuse, 0xffffffe0 ;  /* 0xffffffe003041836 */ /* 0x040fe20000000000 */
[----:B-1----:R-:W-:Y:S01]  /*1420*/  LEA R7, R8, UR38, 0x1 ;  /* 0x0000002608077c11 */ /* 0x002fe2000f8e08ff */
[----:B--2---:R-:W-:Y:S01]  /*1430*/  IMAD R5, R0, 0x8, R10 ;  /* 0x0000000800057824 */ /* 0x004fe200078e020a */
[----:B------:R-:W-:-:S03]  /*1440*/  IADD3 R0, R3, R6, RZ ;  /* 0x0000000603007210 */ /* 0x000fc60007ffe0ff */
[----:B------:R-:W-:Y:S01]  /*1450*/  STL [R1+0x80], R7 ;  /* 0x0000800701007387 */ /* 0x000fe20000100800 */
[----:B------:R-:W-:-:S03]  /*1460*/  IMAD.IADD R3, R6, 0x1, R4 ;  /* 0x0000000106037824 */ /* 0x000fc600078e0204 */
[----:B------:R-:W-:Y:S04]  /*1470*/  STL [R1+0x4c], R4 ;  /* 0x00004c0401007387 */ /* 0x000fe80000100800 */
[----:B------:R-:W-:Y:S04]  /*1480*/  STL [R1+0x8c], R5 ;  /* 0x00008c0501007387 */ /* 0x000fe80000100800 */
[----:B------:R0:W-:Y:S04]  /*1490*/  STL [R1+0x34], R0 ;  /* 0x0000340001007387 */ /* 0x0001e80000100800 */
[----:B------:R1:W-:Y:S01]  /*14a0*/  STL [R1+0x30], R3 ;  /* 0x0000300301007387 */ /* 0x0003e20000100800 */
[----:B0-----:R-:W-:-:S05]  /*14b0*/  VIADD R0, R4, 0x6000 ;  /* 0x0000600004007836 */ /* 0x001fca0000000000 */
[----:B------:R1:W-:Y:S02]  /*14c0*/  STL [R1+0x50], R0 ;  /* 0x0000500001007387 */ /* 0x0003e40000100800 */
.L_x_10539:
[----:B0-----:R-:W0:Y:S02]  /*14d0*/  LDC.64 R4, c[0x0][0xc88] ;  /* 0x00032200ff047b82 */ /* 0x001e240000000a00 */
[----:B0-----:R-:W-:-:S05]  /*14e0*/  IMAD.WIDE R4, R35, 0x4, R4 ;  /* 0x0000000423047825 */ /* 0x001fca00078e0204 */
[----:B-12---:R-:W2:Y:S01]  /*14f0*/  LDG.E R0, desc[UR42][R4.64] ;  /* 0x0000002a04007981 */ /* 0x006ea2000c1e1900 */
[----:B------:R-:W-:Y:S05]  /*1500*/  YIELD ;  /* 0x0000000000007946 */ /* 0x000fea0003800000 */
[----:B------:R-:W-:Y:S01]  /*1510*/  ULDC.64 UR4, c[0x0][0xa28] ;  /* 0x00028a0000047ab9 */ /* 0x000fe20000000a00 */
[----:B------:R-:W-:Y:S01]  /*1520*/  ULDC.64 UR8, c[0x0][0xa18] ;  /* 0x0002860000087ab9 */ /* 0x000fe20000000a00 */
[----:B------:R-:W-:Y:S01]  /*1530*/  ISETP.NE.U32.AND P1, PT, RZ, UR4, PT ;  /* 0x00000004ff007c0c */ /* 0x000fe2000bf25070 */
[----:B------:R-:W-:Y:S01]  /*1540*/  ULDC.64 UR6, c[0x0][0xa08] ;  /* 0x0002820000067ab9 */ /* 0x000fe20000000a00 */
[----:B------:R-:W-:Y:S01]  /*1550*/  IMAD.MOV.U32 R87, RZ, RZ, RZ ;  /* 0x000000ffff577224 */ /* 0x000fe200078e00ff */
[----:B------:R-:W-:-:S02]  /*1560*/  ISETP.NE.U32.AND P0, PT, RZ, UR6, PT ;  /* 0x00000006ff007c0c */ /* 0x000fc4000bf05070 */
[----:B------:R-:W-:Y:S02]  /*1570*/  ISETP.NE.AND.EX P1, PT, RZ, UR5, PT, P1 ;  /* 0x00000005ff007c0c */ /* 0x000fe4000bf25310 */
[----:B------:R-:W-:Y:S02]  /*1580*/  ISETP.NE.AND.EX P0, PT, RZ, UR7, PT, P0 ;  /* 0x00000007ff007c0c */ /* 0x000fe4000bf05300 */
[----:B--2---:R-:W-:Y:S01]  /*1590*/  SHF.R.S32.HI R3, RZ, 0x1f, R0 ;  /* 0x0000001fff037819 */ /* 0x004fe20000011400 */
[----:B------:R-:W-:Y:S08]  /*15a0*/  STL [R1+0x60], R0 ;  /* 0x0000600001007387 */ /* 0x000ff00000100800 */
[C---:B----4-:R-:W-:Y:S01]  /*15b0*/  @P1 LEA R6, P2, R0.reuse, UR4, 0x2 ;  /* 0x0000000400061c11 */ /* 0x050fe2000f8410ff */
[C---:B------:R-:W-:Y:S01]  /*15c0*/  IMAD.SHL.U32 R30, R0.reuse, 0x4, RZ ;  /* 0x00000004001e7824 */ /* 0x040fe200078e00ff */
[C-C-:B------:R-:W-:Y:S01]  /*15d0*/  SHF.L.U64.HI R29, R0.reuse, 0x2, R3.reuse ;  /* 0x00000002001d7819 */ /* 0x140fe20000010203 */
[----:B------:R0:W-:Y:S01]  /*15e0*/  STL [R1+0x6c], R3 ;  /* 0x00006c0301007387 */ /* 0x0001e20000100800 */
[----:B---3--:R-:W-:-:S02]  /*15f0*/  @P1 LEA.HI.X R7, R0, UR5, R3, 0x2, P2 ;  /* 0x0000000500071c11 */ /* 0x008fc400090f1403 */
[----:B------:R-:W-:Y:S01]  /*1600*/  ISETP.NE.U32.AND P2, PT, RZ, UR8, PT ;  /* 0x00000008ff007c0c */ /* 0x000fe2000bf45070 */
[----:B------:R-:W-:Y:S01]  /*1610*/  ULDC UR4, c[0x0][0x288] ;  /* 0x0000a20000047ab9 */ /* 0x000fe20000000800 */
[C---:B------:R-:W-:Y:S01]  /*1620*/  IADD3 R8, P3, R30.reuse, UR6, RZ ;  /* 0x000000061e087c10 */ /* 0x040fe2000ff7e0ff */
[----:B------:R1:W-:Y:S01]  /*1630*/  STL [R1+0x58], R30 ;  /* 0x0000581e01007387 */ /* 0x0003e20000100800 */
[----:B------:R-:W-:Y:S01]  /*1640*/  ISETP.NE.AND.EX P2, PT, RZ, UR9, PT, P2 ;  /* 0x00000009ff007c0c */ /* 0x000fe2000bf45320 */
[----:B0-----:R-:W-:Y:S01]  /*1650*/  IMAD.MOV.U32 R3, RZ, RZ, RZ ;  /* 0x000000ffff037224 */ /* 0x001fe200078e00ff */
[----:B------:R-:W-:Y:S01]  /*1660*/  MOV R100, UR4 ;  /* 0x0000000400647c02 */ /* 0x000fe20008000f00 */
[----:B------:R-:W-:Y:S01]  /*1670*/  ULDC.64 UR4, c[0x0][0x418] ;  /* 0x0001060000047ab9 */ /* 0x000fe20000000a00 */
[C---:B------:R-:W-:Y:S01]  /*1680*/  IADD3.X R9, R29.reuse, UR7, RZ, P3, !PT ;  /* 0x000000071d097c10 */ /* 0x040fe20009ffe4ff */
[----:B------:R1:W-:Y:S04]  /*1690*/  STL [R1+0x5c], R29 ;  /* 0x00005c1d01007387 */ /* 0x0003e80000100800 */
[----:B------:R1:W5:Y:S04]  /*16a0*/  @P1 LDG.E R3, desc[UR42][R6.64] ;  /* 0x0000002a06031981 */ /* 0x000368000c1e1900 */
[----:B------:R-:W-:Y:S01]  /*16b0*/  @P2 IADD3 R4, P1, R30, UR8, RZ ;  /* 0x000000081e042c10 */ /* 0x000fe2000ff3e0ff */
[----:B------:R1:W5:Y:S03]  /*16c0*/  @P0 LDG.E R87, desc[UR42][R8.64] ;  /* 0x0000002a08570981 */ /* 0x000366000c1e1900 */
[----:B------:R-:W-:-:S05]  /*16d0*/  @P2 IADD3.X R5, R29, UR9, RZ, P1, !PT ;  /* 0x000000091d052c10 */ /* 0x000fca0008ffe4ff */
[----:B------:R1:W5:Y:S01]  /*16e0*/  @P2 LDG.E R100, desc[UR42][R4.64] ;  /* 0x0000002a04642981 */ /* 0x000362000c1e1900 */
[----:B------:R-:W-:Y:S01]  /*16f0*/  UISETP.NE.U32.AND UP0, UPT, UR4, URZ, UPT ;  /* 0x0000003f0400728c */ /* 0x000fe2000bf05070 */
[----:B------:R-:W-:Y:S02]  /*1700*/  IMAD.MOV.U32 R25, RZ, RZ, R0 ;  /* 0x000000ffff197224 */ /* 0x000fe400078e0000 */
[----:B------:R-:W-:Y:S01]  /*1710*/  ULDC UR4, c[0x0][0x424] ;  /* 0x0001090000047ab9 */ /* 0x000fe20000000800 */
[----:B------:R-:W-:-:S03]  /*1720*/  UISETP.NE.AND.EX UP0, UPT, UR5, URZ, UPT, UP0 ;  /* 0x0000003f0500728c */ /* 0x000fc6000bf05300 */
[----:B------:R-:W-:Y:S01]  /*1730*/  ULDC UR5, c[0x0][0x2f0] ;  /* 0x0000bc0000057ab9 */ /* 0x000fe20000000800 */
[----:B------:R-:W-:-:S04]  /*1740*/  USEL UR4, UR4, 0x1, UP0 ;  /* 0x0000000104047887 */ /* 0x000fc80008000000 */
[----:B------:R-:W-:-:S03]  /*1750*/  UIMAD UR4, UR4, UR5, URZ ;  /* 0x00000005040472a4 */ /* 0x000fc6000f8e023f */
[----:B------:R-:W-:Y:S02]  /*1760*/  ULDC UR5, c[0x0][0x348] ;  /* 0x0000d20000057ab9 */ /* 0x000fe40000000800 */
[----:B------:R-:W-:Y:S02]  /*1770*/  IMAD.U32 R24, RZ, RZ, UR5 ;  /* 0x00000005ff187e24 */ /* 0x000fe4000f8e00ff */
[----:B------:R-:W-:Y:S01]  /*1780*/  IMAD.U32 R28, RZ, RZ, UR4 ;  /* 0x00000004ff1c7e24 */ /* 0x000fe2000f8e00ff */
[----:B-1----:R-:W-:Y:S06]  /*1790*/  @P2 BRA `(.L_x_10398) ;  /* 0x0000000000242947 */ /* 0x002fec0003800000 */
        /* <DEDUP_REMOVED lines=9> */
.L_x_10398:
[----:B------:R-:W-:Y:S01]  /*1830*/  ULDC.64 UR4, c[0x0][0xa20] ;  /* 0x0002880000047ab9 */ /* 0x000fe20000000a00 */
[----:B------:R0:W-:Y:S01]  /*1840*/  STL [R1+0x64], R33 ;  /* 0x0000642101007387 */ /* 0x0001e20000100800 */
[----:B------:R-:W-:-:S03]  /*1850*/  ISETP.NE.U32.AND P1, PT, RZ, UR4, PT ;  /* 0x00000004ff007c0c */ /* 0x000fc6000bf25070 */
[----:B------:R0:W-:Y:S01]  /*1860*/  STL [R1+0x54], R34 ;  /* 0x0000542201007387 */ /* 0x0001e20000100800 */
[----:B------:R-:W-:-:S13]  /*1870*/  ISETP.NE.AND.EX P1, PT, RZ, UR5, PT, P1 ;  /* 0x00000005ff007c0c */ /* 0x000fda000bf25310 */
[----:B0-----:R-:W-:Y:S05]  /*1880*/  @!P1 BRA `(.L_x_10399) ;  /* 0x0000000000109947 */ /* 0x001fea0003800000 */
[----:B------:R-:W-:-:S04]  /*1890*/  IADD3 R4, P0, R30, UR4, RZ ;  /* 0x000000041e047c10 */ /* 0x000fc8000ff1e0ff */
[----:B------:R-:W-:-:S05]  /*18a0*/  IADD3.X R5, R29, UR5, RZ, P0, !PT ;  /* 0x000000051d057c10 */ /* 0x000fca00087fe4ff */
[----:B------:R0:W5:Y:S01]  /*18b0*/  LDG.E R28, desc[UR42][R4.64] ;  /* 0x0000002a041c7981 */ /* 0x000162000c1e1900 */
[----:B------:R-:W-:Y:S05]  /*18c0*/  BRA `(.L_x_10400) ;  /* 0x0000000000107947 */ /* 0x000fea0003800000 */
.L_x_10399:
[----:B------:R-:W-:Y:S05]  /*18d0*/  @!P0 BRA `(.L_x_10400) ;  /* 0x00000000000c8947 */ /* 0x000fea0003800000 */
[----:B------:R-:W2:Y:S04]  /*18e0*/  LDG.E R5, desc[UR42][R8.64] ;  /* 0x0000002a08057981 */ /* 0x000ea8000c1e1900 */
[----:B------:R-:W2:Y:S02]  /*18f0*/  LDG.E R28, desc[UR42][R8.64+0x4] ;  /* 0x0000042a081c7981 */ /* 0x000ea4000c1e1900 */
[----:B--2---:R-:W-:-:S07]  /*1900*/  IMAD.IADD R28, R28, 0x1, -R5 ;  /* 0x000000011c1c7824 */ /* 0x004fce00078e0a05 */
.L_x_10400:
[----:B------:R-:W-:Y:S02]  /*1910*/  ULDC.64 UR4, c[0x0][0xa10] ;  /* 0x0002840000047ab9 */ /* 0x000fe40000000a00 */
[----:B------:R-:W-:-:S04]  /*1920*/  ISETP.NE.U32.AND P0, PT, RZ, UR4, PT ;  /* 0x00000004ff007c0c */ /* 0x000fc8000bf05070 */
[----:B------:R-:W-:Y:S01]  /*1930*/  ISETP.NE.AND.EX P0, PT, RZ, UR5, PT, P0 ;  /* 0x00000005ff007c0c */ /* 0x000fe2000bf05300 */
[----:B-----5:R-:W-:Y:S01]  /*1940*/  IMAD.IADD R11, R28, 0x1, -R3 ;  /* 0x000000011c0b7824 */ /* 0x020fe200078e0a03 */
[----:B------:R-:W-:-:S11]  /*1950*/  ULDC.64 UR4, c[0x0][0xa30] ;  /* 0x00028c0000047ab9 */ /* 0x000fd60000000a00 */
[----:B0-----:R-:W0:Y:S02]  /*1960*/  @P0 LDC.64 R4, c[0x0][0xa10] ;  /* 0x00028400ff040b82 */ /* 0x001e240000000a00 */
[----:B0-----:R-:W-:-:S05]  /*1970*/  @P0 IMAD.WIDE R4, R25, 0x4, R4 ;  /* 0x0000000419040825 */ /* 0x001fca00078e0204 */
[----:B------:R-:W2:Y:S04]  /*1980*/  @P0 LDG.E R0, desc[UR42][R4.64] ;  /* 0x0000002a04000981 */ /* 0x000ea8000c1e1900 */
[----:B------:R-:W2:Y:S01]  /*1990*/  @P0 LDG.E R9, desc[UR42][R4.64+0x4] ;  /* 0x0000042a04090981 */ /* 0x000ea2000c1e1900 */
[----:B------:R-:W-:Y:S01]  /*19a0*/  IMAD.MOV R74, RZ, RZ, -R11 ;  /* 0x000000ffff4a7224 */ /* 0x000fe200078e0a0b */
[----:B------:R-:W-:Y:S02]  /*19b0*/  ISETP.NE.U32.AND P1, PT, RZ, UR4, PT ;  /* 0x00000004ff007c0c */ /* 0x000fe4000bf25070 */
[----:B------:R-:W-:Y:S02]  /*19c0*/  MOV R97, R28 ;  /* 0x0000001c00617202 */ /* 0x000fe40000000f00 */
[----:B------:R-:W-:-:S02]  /*19d0*/  VIMNMX R74, RZ, R74, !PT ;  /* 0x0000004aff4a7248 */ /* 0x000fc40007fe0100 */
[----:B------:R-:W-:-:S13]  /*19e0*/  ISETP.NE.AND.EX P1, PT, RZ, UR5, PT, P1 ;  /* 0x00000005ff007c0c */ /* 0x000fda000bf25310 */
        /* <DEDUP_REMOVED lines=8> */
[----:B------:R-:W-:-:S04]  /*1a70*/  LOP3.LUT R5, R3, 0xffffff80, RZ, 0xc0, !PT ;  /* 0xffffff8003057812 */ /* 0x000fc800078ec0ff */
[----:B------:R-:W-:-:S04]  /*1a80*/  VIADDMNMX R5, R5, -R11, R24, PT ;  /* 0x8000000b05057246 */ /* 0x000fc80003800118 */
[----:B------:R-:W-:Y:S02]  /*1a90*/  ISETP.GT.AND P0, PT, R5, R74, PT ;  /* 0x0000004a0500720c */ /* 0x000fe40003f04270 */
[----:B------:R-:W-:-:S05]  /*1aa0*/  SHF.R.U32.HI R74, RZ, 0x7, R74 ;  /* 0x00000007ff4a7819 */ /* 0x000fca000001164a */
[----:B------:R-:W-:-:S06]  /*1ab0*/  IMAD.MOV.U32 R26, RZ, RZ, R74 ;  /* 0x000000ffff1a7224 */ /* 0x000fcc00078e004a */
[----:B------:R-:W-:-:S04]  /*1ac0*/  @P0 IADD3 R0, R5, 0x7f, RZ ;  /* 0x0000007f05000810 */ /* 0x000fc80007ffe0ff */
[----:B------:R-:W-:-:S04]  /*1ad0*/  @P0 SHF.R.S32.HI R5, RZ, 0x1f, R0 ;  /* 0x0000001fff050819 */ /* 0x000fc80000011400 */
[----:B------:R-:W-:Y:S02]  /*1ae0*/  @P0 LEA.HI R5, R5, R0, RZ, 0x7 ;  /* 0x0000000005050211 */ /* 0x000fe400078f38ff */
[----:B------:R-:W-:Y:S02]  /*1af0*/  SHF.R.S32.HI R0, RZ, 0x7, R3 ;  /* 0x00000007ff007819 */ /* 0x000fe40000011403 */
[----:B------:R-:W-:Y:S02]  /*1b00*/  @P0 SHF.R.S32.HI R26, RZ, 0x7, R5 ;  /* 0x00000007ff1a0819 */ /* 0x000fe40000011405 */
[----:B------:R-:W-:Y:S01]  /*1b10*/  PLOP3.LUT P0, PT, PT, PT, PT, 0x80, 0x0 ;  /* 0x000000000000781c */ /* 0x000fe20003f0f070 */
[----:B------:R0:W-:Y:S01]  /*1b20*/  STL [R1+0x68], R0 ;  /* 0x0000680001007387 */ /* 0x0001e20000100800 */
        /* <DEDUP_REMOVED lines=22> */
.L_x_10403:
[----:B------:R-:W-:Y:S05]  /*1c90*/  BSYNC B6 ;  /* 0x0000000000067941 */ /* 0x000fea0003800000 */
.L_x_10402:
        /* <DEDUP_REMOVED lines=8> */
[----:B------:R-:W-:Y:S01]  /*1d20*/  MOV R11, UR7 ;  /* 0x00000007000b7c02 */ /* 0x000fe20008000f00 */
[----:B------:R-:W-:Y:S01]  /*1d30*/  IMAD.U32 R5, RZ, RZ, UR5 ;  /* 0x00000005ff057e24 */ /* 0x000fe2000f8e00ff */
[----:B------:R-:W0:Y:S01]  /*1d40*/  LDC.64 R14, c[0x4][R14] ;  /* 0x010000000e0e7b82 */ /* 0x000e220000000a00 */
[----:B------:R-:W-:Y:S01]  /*1d50*/  ULDC.64 UR4, c[0x4][0x140] ;  /* 0x0100500000047ab9 */ /* 0x000fe20000000a00 */
[----:B------:R-:W-:Y:S02]  /*1d60*/  IMAD.U32 R10, RZ, RZ, UR6 ;  /* 0x00000006ff0a7e24 */ /* 0x000fe4000f8e00ff */
[----:B------:R-:W-:-:S02]  /*1d70*/  IMAD.U32 R6, RZ, RZ, UR4 ;  /* 0x00000004ff067e24 */ /* 0x000fc4000f8e00ff */
[----:B------:R-:W-:Y:S02]  /*1d80*/  IMAD.U32 R7, RZ, RZ, UR5 ;  /* 0x00000005ff077e24 */ /* 0x000fe4000f8e00ff */
[----:B------:R-:W-:Y:S02]  /*1d90*/  IMAD.MOV.U32 R8, RZ, RZ, 0x70 ;  /* 0x00000070ff087424 */ /* 0x000fe400078e00ff */
[----:B------:R-:W-:Y:S02]  /*1da0*/  IMAD.MOV.U32 R12, RZ, RZ, 0x1 ;  /* 0x00000001ff0c7424 */ /* 0x000fe400078e00ff */
[----:B------:R-:W-:-:S07]  /*1db0*/  IMAD.MOV.U32 R13, RZ, RZ, RZ ;  /* 0x000000ffff0d7224 */ /* 0x000fce00078e00ff */
[----:B------:R-:W-:-:S07]  /*1dc0*/  LEPC R20, `(.L_x_10405) ;  /* 0x000000001014794e */ /* 0x000fce0000000000 */
[----:B0----5:R-:W-:Y:S05]  /*1dd0*/  CALL.ABS.NOINC R14 ;  /* 0x000000000e007343 */ /* 0x021fea0003c00000 */
.L_x_10405:
[----:B------:R-:W-:Y:S05]  /*1de0*/  BSYNC B6 ;  /* 0x0000000000067941 */ /* 0x000fea0003800000 */
.L_x_10404:
[----:B------:R-:W-:Y:S01]  /*1df0*/  ULDC.64 UR4, c[0x0][0x9f8] ;  /* 0x00027e0000047ab9 */ /* 0x000fe20000000a00 */
[----:B------:R-:W2:Y:S01]  /*1e00*/  LDL R21, [R1+0x48] ;  /* 0x0000480001157983 */ /* 0x000ea20000100800 */
[----:B------:R-:W-:Y:S01]  /*1e10*/  ISETP.NE.U32.AND P0, PT, RZ, UR4, PT ;  /* 0x00000004ff007c0c */ /* 0x000fe2000bf05070 */
[----:B------:R-:W0:Y:S03]  /*1e20*/  S2R R20, SR_TID.X ;  /* 0x0000000000147919 */ /* 0x000e260000002100 */
[----:B------:R-:W-:Y:S01]  /*1e30*/  ISETP.NE.AND.EX P0, PT, RZ, UR5, PT, P0 ;  /* 0x00000005ff007c0c */ /* 0x000fe2000bf05300 */
[----:B------:R-:W-:Y:S01]  /*1e40*/  VIADD R0, R16, 0x10 ;  /* 0x0000001010007836 */ /* 0x000fe20000000000 */
[----:B------:R-:W1:Y:S08]  /*1e50*/  LDC.64 R88, c[0x0][0x408] ;  /* 0x00010200ff587b82 */ /* 0x000e700000000a00 */
[----:B------:R-:W3:Y:S03]  /*1e60*/  LDC R99, c[0x0][0x3f4] ;  /* 0x0000fd00ff637b82 */ /* 0x000ee60000000800 */
[----:B------:R-:W-:-:S04]  /*1e70*/  @P0 IADD3 R4, P1, R30, UR4, RZ ;  /* 0x000000041e040c10 */ /* 0x000fc8000ff3e0ff */
[----:B------:R-:W-:-:S05]  /*1e80*/  @P0 IADD3.X R5, R29, UR5, RZ, P1, !PT ;  /* 0x000000051d050c10 */ /* 0x000fca0008ffe4ff */
[----:B------:R1:W4:Y:S01]  /*1e90*/  @P0 LDG.E R25, desc[UR42][R4.64] ;  /* 0x0000002a04190981 */ /* 0x000322000c1e1900 */
[----:B0-----:R-:W-:-:S04]  /*1ea0*/  SHF.R.U32.HI R20, RZ, 0x7, R20 ;  /* 0x00000007ff147819 */ /* 0x001fc80000011614 */
[----:B------:R-:W-:-:S13]  /*1eb0*/  ISETP.NE.AND P6, PT, R20, 0x1, PT ;  /* 0x000000011400780c */ /* 0x000fda0003fc5270 */
[----:B------:R-:W-:Y:S05]  /*1ec0*/  @!P6 WARPSYNC.ALL ;  /* 0x000000000000e948 */ /* 0x000fea0003800000 */
[----:B------:R-:W-:Y:S02]  /*1ed0*/  ULDC UR4, c[0x0][0x2f4] ;  /* 0x0000bd0000047ab9 */ /* 0x000fe40000000800 */
[----:B------:R-:W-:Y:S02]  /*1ee0*/  ISETP.GE.AND P1, PT, R0, UR4, PT ;  /* 0x0000000400007c0c */ /* 0x000fe4000bf26270 */
[----:B------:R-:W-:Y:S02]  /*1ef0*/  ISETP.GE.AND P0, PT, R16, UR4, PT ;  /* 0x0000000410007c0c */ /* 0x000fe4000bf06270 */
[----:B------:R-:W-:-:S02]  /*1f00*/  SEL R6, RZ, 0xffffffff, P1 ;  /* 0xffffffffff067807 */ /* 0x000fc40000800000 */
[----:B------:R-:W-:-:S03]  /*1f10*/  SEL R3, RZ, 0x1, P0 ;  /* 0x00000001ff037807 */ /* 0x000fc60000000000 */
[----:B------:R-:W-:-:S05]  /*1f20*/  IMAD.SHL.U32 R6, R6, 0x2, RZ ;  /* 0x0000000206067824 */ /* 0x000fca00078e00ff */
[----:B------:R-:W-:Y:S02]  /*1f30*/  LOP3.LUT R8, R6, 0x2, R3, 0xe2, !PT ;  /* 0x0000000206087812 */ /* 0x000fe400078ee203 */
[----:B------:R-:W0:Y:S01]  /*1f40*/  LDC.64 R6, c[0x0][0x3f8] ;  /* 0x0000fe00ff067b82 */ /* 0x000e220000000a00 */
[----:B------:R-:W-:Y:S02]  /*1f50*/  SHF.R.S32.HI R9, RZ, 0x1f, R138 ;  /* 0x0000001fff097819 */ /* 0x000fe4000001148a */
[----:B------:R-:W-:Y:S01]  /*1f60*/  IADD3 R3, R16, 0x20, RZ ;  /* 0x0000002010037810 */ /* 0x000fe20007ffe0ff */
[----:B------:R-:W0:Y:S01]  /*1f70*/  S2R R15, SR_TID.X ;  /* 0x00000000000f7919 */ /* 0x000e220000002100 */
[----:B------:R-:W-:Y:S01]  /*1f80*/  SHF.R.S32.HI R141, RZ, 0x1f, R140 ;  /* 0x0000001fff8d7819 */ /* 0x000fe2000001148c */
[-C--:B-1----:R-:W-:Y:S01]  /*1f90*/  IMAD R4, R9, R88.reuse, RZ ;  /* 0x0000005809047224 */ /* 0x082fe200078e02ff */
[----:B------:R-:W-:Y:S02]  /*1fa0*/  ISETP.GE.AND P1, PT, R22, UR4, PT ;  /* 0x0000000416007c0c */ /* 0x000fe4000bf26270 */
[----:B------:R-:W-:Y:S01]  /*1fb0*/  ISETP.GE.AND P0, PT, R3, UR4, PT ;  /* 0x0000000403007c0c */ /* 0x000fe2000bf06270 */
[C---:B------:R-:W-:Y:S01]  /*1fc0*/  IMAD R11, R138.reuse, R89, R4 ;  /* 0x000000598a0b7224 */ /* 0x040fe200078e0204 */
[----:B------:R-:W-:Y:S01]  /*1fd0*/  SEL R4, RZ, 0x8, P1 ;  /* 0x00000008ff047807 */ /* 0x000fe20000800000 */
[----:B------:R-:W-:Y:S01]  /*1fe0*/  IMAD.WIDE.U32 R70, R138, R88, R16 ;  /* 0x000000588a467225 */ /* 0x000fe200078e0010 */
[----:B------:R-:W-:-:S02]  /*1ff0*/  SEL R5, RZ, 0x4, P0 ;  /* 0x00000004ff057807 */ /* 0x000fc40000000000 */
[----:B------:R-:W-:Y:S01]  /*2000*/  ISETP.GE.AND P0, PT, R19, UR4, PT ;  /* 0x0000000413007c0c */ /* 0x000fe2000bf06270 */
[----:B------:R-:W-:Y:S01]  /*2010*/  IMAD.WIDE.U32 R68, R138, R88, R140 ;  /* 0x000000588a447225 */ /* 0x000fe200078e008c */
[-C--:B---3--:R-:W-:Y:S02]  /*2020*/  ISETP.GE.AND P3, PT, R0, R99.reuse, PT ;  /* 0x000000630000720c */ /* 0x088fe40003f66270 */
[----:B------:R-:W-:Y:S01]  /*2030*/  LOP3.LUT R4, R4, R8, R5, 0xfe, !PT ;  /* 0x0000000804047212 */ /* 0x000fe200078efe05 */
[----:B------:R-:W-:Y:S01]  /*2040*/  IMAD.IADD R71, R71, 0x1, R11 ;  /* 0x0000000147477824 */ /* 0x000fe200078e020b */
[----:B------:R-:W-:Y:S01]  /*2050*/  SEL R5, RZ, 0x10, P0 ;  /* 0x00000010ff057807 */ /* 0x000fe20000000000 */
[----:B0-----:R-:W-:Y:S01]  /*2060*/  IMAD R9, R9, R6, RZ ;  /* 0x0000000609097224 */ /* 0x001fe200078e02ff */
[-C--:B------:R-:W-:Y:S01]  /*2070*/  ISETP.GE.AND P0, PT, R16, R99.reuse, PT ;  /* 0x000000631000720c */ /* 0x080fe20003f06270 */
[----:B------:R-:W-:Y:S01]  /*2080*/  IMAD.IADD R69, R11, 0x1, R69 ;  /* 0x000000010b457824 */ /* 0x000fe200078e0245 */
[----:B------:R-:W-:Y:S01]  /*2090*/  ISETP.GE.AND P2, PT, R3, R99, PT ;  /* 0x000000630300720c */ /* 0x000fe20003f46270 */
[----:B------:R-:W-:Y:S01]  /*20a0*/  IMAD R11, R138, R7, R9 ;  /* 0x000000078a0b7224 */ /* 0x000fe200078e0209 */
[----:B------:R-:W-:Y:S01]  /*20b0*/  SEL R9, R99, RZ, P3 ;  /* 0x000000ff63097207 */ /* 0x000fe20001800000 */
[----:B------:R-:W-:Y:S01]  /*20c0*/  IMAD.IADD R87, R87, 0x1, R28 ;  /* 0x0000000157577824 */ /* 0x000fe200078e021c */
[----:B------:R-:W-:-:S02]  /*20d0*/  LOP3.LUT R28, R4, R5, RZ, 0xfc, !PT ;  /* 0x00000005041c7212 */ /* 0x000fc400078efcff */
[C---:B------:R-:W-:Y:S01]  /*20e0*/  SEL R5, R99.reuse, RZ, P0 ;  /* 0x000000ff63057207 */ /* 0x040fe20000000000 */
[----:B------:R-:W-:Y:S01]  /*20f0*/  IMAD.IADD R9, R0, 0x1, R9 ;  /* 0x0000000100097824 */ /* 0x000fe200078e0209 */
[----:B------:R-:W-:Y:S02]  /*2100*/  SEL R4, R99, RZ, P2 ;  /* 0x000000ff63047207 */ /* 0x000fe40001000000 */
[----:B------:R-:W-:Y:S02]  /*2110*/  LOP3.LUT R23, R23, 0xfffffffe, RZ, 0xc0, !PT ;  /* 0xfffffffe17177812 */ /* 0x000fe400078ec0ff */
[----:B------:R-:W-:Y:S01]  /*2120*/  IADD3 R5, R16, R5, RZ ;  /* 0x0000000510057210 */ /* 0x000fe20007ffe0ff */
[----:B------:R-:W-:Y:S01]  /*2130*/  IMAD.WIDE.U32 R66, R138, R6, R16 ;  /* 0x000000068a427225 */ /* 0x000fe200078e0010 */
[----:B------:R-:W-:-:S03]  /*2140*/  SHF.R.S32.HI R8, RZ, 0x1f, R9 ;  /* 0x0000001fff087819 */ /* 0x000fc60000011409 */
[----:B------:R-:W-:Y:S01]  /*2150*/  IMAD.WIDE.U32 R64, R138, R6, R140 ;  /* 0x000000068a407225 */ /* 0x000fe200078e008c */
[----:B------:R-:W-:-:S03]  /*2160*/  @P3 LOP3.LUT R23, R23, 0x1, RZ, 0xfc, !PT ;  /* 0x0000000117173812 */ /* 0x000fc600078efcff */
[----:B------:R-:W-:Y:S01]  /*2170*/  IMAD.IADD R10, R3, 0x1, R4 ;  /* 0x00000001030a7824 */ /* 0x000fe200078e0204 */
[----:B------:R-:W-:Y:S01]  /*2180*/  SHF.R.S32.HI R4, RZ, 0x1f, R5 ;  /* 0x0000001fff047819 */ /* 0x000fe20000011405 */
[----:B------:R-:W-:Y:S01]  /*2190*/  IMAD.IADD R67, R67, 0x1, R11 ;  /* 0x0000000143437824 */ /* 0x000fe200078e020b */
[----:B------:R-:W-:Y:S01]  /*21a0*/  LEA.HI R72, R8, R9, RZ, 0x3 ;  /* 0x0000000908487211 */ /* 0x000fe200078f18ff */
[----:B------:R-:W-:Y:S01]  /*21b0*/  IMAD.IADD R65, R11, 0x1, R65 ;  /* 0x000000010b417824 */ /* 0x000fe200078e0241 */
[----:B------:R-:W-:Y:S02]  /*21c0*/  SHF.R.S32.HI R11, RZ, 0x1f, R10 ;  /* 0x0000001fff0b7819 */ /* 0x000fe4000001140a */
[----:B------:R-:W-:Y:S02]  /*21d0*/  LOP3.LUT R23, R23, 0xfffffffd, RZ, 0xc0, !PT ;  /* 0xfffffffd17177812 */ /* 0x000fe400078ec0ff */
[----:B------:R-:W-:Y:S02]  /*21e0*/  LEA.HI R73, R4, R5, RZ, 0x3 ;  /* 0x0000000504497211 */ /* 0x000fe400078f18ff */
[----:B------:R-:W-:-:S02]  /*21f0*/  LEA.HI R9, R8, R9, RZ, 0x5 ;  /* 0x0000000908097211 */ /* 0x000fc400078f28ff */
[----:B------:R-:W-:Y:S02]  /*2200*/  LEA.HI R5, R4, R5, RZ, 0x5 ;  /* 0x0000000504057211 */ /* 0x000fe400078f28ff */
[-C--:B------:R-:W-:Y:S02]  /*2210*/  LEA.HI R4, R11, R10.reuse, RZ, 0x3 ;  /* 0x0000000a0b047211 */ /* 0x080fe400078f18ff */
[----:B------:R-:W-:Y:S02]  /*2220*/  @P2 LOP3.LUT R23, R23, 0x2, RZ, 0xfc, !PT ;  /* 0x0000000217172812 */ /* 0x000fe400078efcff */
[----:B------:R-:W-:Y:S01]  /*2230*/  LEA.HI R11, R11, R10, RZ, 0x5 ;  /* 0x0000000a0b0b7211 */ /* 0x000fe200078f28ff */
[----:B------:R-:W-:Y:S01]  /*2240*/  IMAD.SHL.U32 R10, R9, 0x80, RZ ;  /* 0x00000080090a7824 */ /* 0x000fe200078e00ff */
[----:B-----5:R-:W-:Y:S01]  /*2250*/  SHF.R.S32.HI R13, RZ, 0x1f, R97 ;  /* 0x0000001fff0d7819 */ /* 0x020fe20000011461 */
[----:B------:R-:W-:Y:S01]  /*2260*/  IMAD.SHL.U32 R8, R5, 0x80, RZ ;  /* 0x0000008005087824 */ /* 0x000fe200078e00ff */
[----:B------:R-:W-:Y:S01]  /*2270*/  LOP3.LUT R9, R143, 0x18, R72, 0xf8, !PT ;  /* 0x000000188f097812 */ /* 0x000fe200078ef848 */
[----:B------:R-:W-:Y:S01]  /*2280*/  VIADD R29, R15, 0xffffff80 ;  /* 0xffffff800f1d7836 */ /* 0x000fe20000000000 */
[----:B------:R-:W-:-:S02]  /*2290*/  LOP3.LUT R5, R143, 0x18, R73, 0xf8, !PT ;  /* 0x000000188f057812 */ /* 0x000fc400078ef849 */
[----:B------:R-:W-:Y:S01]  /*22a0*/  LOP3.LUT R23, R23, 0xfffffffb, RZ, 0xc0, !PT ;  /* 0xfffffffb17177812 */ /* 0x000fe200078ec0ff */
[----:B------:R-:W-:Y:S01]  /*22b0*/  IMAD R14, R13, R88, RZ ;  /* 0x000000580d0e7224 */ /* 0x000fe200078e02ff */
[----:B------:R-:W-:Y:S02]  /*22c0*/  LOP3.LUT R10, R10, 0xfffff000, RZ, 0xc0, !PT ;  /* 0xfffff0000a0a7812 */ /* 0x000fe400078ec0ff */
[-C--:B------:R-:W-:Y:S02]  /*22d0*/  LOP3.LUT R9, R9, R144.reuse, RZ, 0x3c, !PT ;  /* 0x0000009009097212 */ /* 0x080fe400078e3cff */
[----:B------:R-:W-:Y:S02]  /*22e0*/  LOP3.LUT R8, R8, 0xfffff000, RZ, 0xc0, !PT ;  /* 0xfffff00008087812 */ /* 0x000fe400078ec0ff */
[----:B------:R-:W-:Y:S02]  /*22f0*/  LOP3.LUT R5, R5, R144, RZ, 0x3c, !PT ;  /* 0x0000009005057212 */ /* 0x000fe400078e3cff */
[----:B------:R-:W-:Y:S01]  /*2300*/  LEA.HI R15, R29, R29, RZ, 0x1 ;  /* 0x0000001d1d0f7211 */ /* 0x000fe200078f08ff */
[----:B------:R-:W-:Y:S01]  /*2310*/  IMAD.WIDE.U32 R70, R97, R88, R70 ;  /* 0x0000005861467225 */ /* 0x000fe200078e0046 */
[----:B------:R-:W-:-:S02]  /*2320*/  IADD3 R95, R9, R10, R145 ;  /* 0x0000000a095f7210 */ /* 0x000fc40007ffe091 */
[----:B------:R-:W-:Y:S01]  /*2330*/  IADD3 R96, R5, R8, R145 ;  /* 0x0000000805607210 */ /* 0x000fe20007ffe091 */
[----:B------:R-:W-:Y:S01]  /*2340*/  IMAD R9, R97, R89, R14 ;  /* 0x0000005961097224 */ /* 0x000fe200078e020e */
[----:B------:R-:W-:Y:S01]  /*2350*/  LOP3.LUT R15, R15, 0xfffffffe, RZ, 0xc0, !PT ;  /* 0xfffffffe0f0f7812 */ /* 0x000fe200078ec0ff */
[----:B------:R-:W-:Y:S01]  /*2360*/  IMAD.SHL.U32 R12, R11, 0x80, RZ ;  /* 0x000000800b0c7824 */ /* 0x000fe200078e00ff */
[----:B------:R-:W-:Y:S01]  /*2370*/  LOP3.LUT R11, R143, 0x18, R4, 0xf8, !PT ;  /* 0x000000188f0b7812 */ /* 0x000fe200078ef804 */
[----:B------:R-:W-:Y:S02]  /*2380*/  IMAD R8, R13, R6, RZ ;  /* 0x000000060d087224 */ /* 0x000fe400078e02ff */
[----:B------:R-:W-:Y:S01]  /*2390*/  IMAD.WIDE.U32 R68, R97, R88, R68 ;  /* 0x0000005861447225 */ /* 0x000fe200078e0044 */
[----:B------:R-:W-:Y:S02]  /*23a0*/  IADD3 R86, R71, R9, RZ ;  /* 0x0000000947567210 */ /* 0x000fe40007ffe0ff */
[----:B------:R-:W-:Y:S01]  /*23b0*/  LOP3.LUT R12, R12, 0xfffff000, RZ, 0xc0, !PT ;  /* 0xfffff0000c0c7812 */ /* 0x000fe200078ec0ff */
[----:B------:R-:W-:Y:S01]  /*23c0*/  IMAD R81, R97, R7, R8 ;  /* 0x0000000761517224 */ /* 0x000fe200078e0208 */
[----:B------:R-:W-:Y:S01]  /*23d0*/  LOP3.LUT R11, R11, R144, RZ, 0x3c, !PT ;  /* 0x000000900b0b7212 */ /* 0x000fe200078e3cff */
[----:B------:R-:W-:Y:S01]  /*23e0*/  IMAD.WIDE.U32 R66, R97, R6, R66 ;  /* 0x0000000661427225 */ /* 0x000fe200078e0042 */
[----:B------:R-:W-:-:S03]  /*23f0*/  LOP3.LUT R10, R72, 0xfffffff8, RZ, 0xc0, !PT ;  /* 0xfffffff8480a7812 */ /* 0x000fc600078ec0ff */
[----:B------:R-:W-:Y:S01]  /*2400*/  VIADD R102, R20, 0x8 ;  /* 0x0000000814667836 */ /* 0x000fe20000000000 */
[----:B------:R-:W-:Y:S01]  /*2410*/  LOP3.LUT R20, R4, 0xfffffff8, RZ, 0xc0, !PT ;  /* 0xfffffff804147812 */ /* 0x000fe200078ec0ff */
[----:B------:R-:W-:Y:S01]  /*2420*/  IMAD.IADD R84, R9, 0x1, R69 ;  /* 0x0000000109547824 */ /* 0x000fe200078e0245 */
[----:B------:R-:W-:Y:S01]  /*2430*/  LOP3.LUT R9, R73, 0xfffffff8, RZ, 0xc0, !PT ;  /* 0xfffffff849097812 */ /* 0x000fe200078ec0ff */
[----:B------:R-:W-:Y:S01]  /*2440*/  IMAD.WIDE.U32 R64, R97, R6, R64 ;  /* 0x0000000661407225 */ /* 0x000fe200078e0040 */
[----:B------:R-:W-:-:S03]  /*2450*/  SHF.L.U64.HI R89, R88, 0x7, R89 ;  /* 0x0000000758597819 */ /* 0x000fc60000010259 */
[----:B------:R-:W-:Y:S01]  /*2460*/  IMAD.IADD R15, R29, 0x1, -R15 ;  /* 0x000000011d0f7824 */ /* 0x000fe200078e0a0f */
[----:B------:R-:W-:Y:S01]  /*2470*/  SHF.L.U32 R5, R88, 0x7, RZ ;  /* 0x0000000758057819 */ /* 0x000fe200000006ff */
[----:B------:R-:W-:Y:S01]  /*2480*/  IMAD.IADD R85, R67, 0x1, R81 ;  /* 0x0000000143557824 */ /* 0x000fe200078e0251 */
[C---:B------:R-:W-:Y:S01]  /*2490*/  SHF.L.U64.HI R90, R6.reuse, 0x7, R7 ;  /* 0x00000007065a7819 */ /* 0x040fe20000010207 */
[----:B------:R-:W-:Y:S01]  /*24a0*/  IMAD.SHL.U32 R6, R6, 0x80, RZ ;  /* 0x0000008006067824 */ /* 0x000fe200078e00ff */
[----:B------:R-:W-:Y:S01]  /*24b0*/  IADD3 R94, R11, R12, R145 ;  /* 0x0000000c0b5e7210 */ /* 0x000fe20007ffe091 */
[----:B------:R-:W-:Y:S01]  /*24c0*/  IMAD R8, R15, 0xc0, R138 ;  /* 0x000000c00f087824 */ /* 0x000fe200078e028a */
[----:B------:R-:W-:Y:S01]  /*24d0*/  SHF.R.S32.HI R7, RZ, 0x1f, R34 ;  /* 0x0000001fff077819 */ /* 0x000fe20000011422 */
[----:B------:R-:W-:Y:S01]  /*24e0*/  IMAD.SHL.U32 R99, R99, 0x2, RZ ;  /* 0x0000000263637824 */ /* 0x000fe200078e00ff */
[----:B------:R-:W-:Y:S01]  /*24f0*/  SHF.R.S32.HI R93, RZ, 0x1f, R9 ;  /* 0x0000001fff5d7819 */ /* 0x000fe20000011409 */
[----:B------:R-:W-:Y:S01]  /*2500*/  IMAD.IADD R81, R81, 0x1, R65 ;  /* 0x0000000151517824 */ /* 0x000fe200078e0241 */
[----:B------:R-:W-:-:S02]  /*2510*/  SHF.R.S32.HI R92, RZ, 0x1f, R10 ;  /* 0x0000001fff5c7819 */ /* 0x000fc4000001140a */
[----:B------:R-:W-:Y:S01]  /*2520*/  SHF.R.S32.HI R91, RZ, 0x1f, R20 ;  /* 0x0000001fff5b7819 */ /* 0x000fe20000011414 */
[----:B------:R-:W-:Y:S01]  /*2530*/  @!P6 BAR.SYNC.DEFER_BLOCKING 0x9, 0x100 ;  /* 0x024400000000eb1d */ /* 0x000fe20000010000 */
[----:B--2---:R-:W-:-:S13]  /*2540*/  LOP3.LUT P1, RZ, R21, 0x2, RZ, 0xc0, !PT ;  /* 0x0000000215ff7812 */ /* 0x004fda000782c0ff */
[----:B------:R-:W-:Y:S02]  /*2550*/  @P1 LOP3.LUT R23, R23, 0x4, RZ, 0xfc, !PT ;  /* 0x0000000417171812 */ /* 0x000fe400078efcff */
[----:B------:R-:W-:-:S04]  /*2560*/  ISETP.GE.AND P1, PT, R136, UR4, PT ;  /* 0x0000000488007c0c */ /* 0x000fc8000bf26270 */
[----:B------:R-:W-:-:S04]  /*2570*/  SEL R21, RZ, 0x20, P1 ;  /* 0x00000020ff157807 */ /* 0x000fc80000800000 */
[C---:B------:R-:W-:Y:S02]  /*2580*/  LOP3.LUT R21, R28.reuse, R21, RZ, 0xfc, !PT ;  /* 0x000000151c157212 */ /* 0x040fe400078efcff */
[----:B------:R-:W-:Y:S02]  /*2590*/  LOP3.LUT R28, R28, 0x1, RZ, 0xc0, !PT ;  /* 0x000000011c1c7812 */ /* 0x000fe400078ec0ff */
[----:B----4-:R-:W-:Y:S02]  /*25a0*/  SHF.R.S32.HI R88, RZ, 0x1f, R25 ;  /* 0x0000001fff587819 */ /* 0x010fe40000011419 */
[C---:B------:R-:W-:Y:S02]  /*25b0*/  LOP3.LUT R29, R21.reuse, 0x2, RZ, 0xc0, !PT ;  /* 0x00000002151d7812 */ /* 0x040fe400078ec0ff */
[----:B------:R-:W-:-:S07]  /*25c0*/  LOP3.LUT R30, R21, 0x4, RZ, 0xc0, !PT ;  /* 0x00000004151e7812 */ /* 0x000fce00078ec0ff */
.L_x_10464:
[----:B--23--:R-:W2:Y:S01]  /*25d0*/  LDL R31, [R1+0x48] ;  /* 0x00004800011f7983 */ /* 0x00cea20000100800 */
[----:B------:R-:W0:Y:S03]  /*25e0*/  LDC R76, c[0x0][0x430] ;  /* 0x00010c00ff4c7b82 */ /* 0x000e260000000800 */
[----:B------:R-:W3:Y:S01]  /*25f0*/  LDL R35, [R1+0x44] ;  /* 0x0000440001237983 */ /* 0x000ee20000100800 */
[----:B------:R-:W-:-:S04]  /*2600*/  VIADD R26, R26, 0xffffffff ;  /* 0xffffffff1a1a7836 */ /* 0x000fc80000000000 */
[----:B------:R-:W-:Y:S01]  /*2610*/  IMAD R12, R26, 0x80, R8 ;  /* 0x000000801a0c7824 */ /* 0x000fe200078e0208 */
[----:B-1----:R-:W1:Y:S04]  /*2620*/  LDC R98, c[0x0][0x3f4] ;  /* 0x0000fd00ff627b82 */ /* 0x002e680000000800 */
[----:B------:R-:W-:Y:S02]  /*2630*/  ISETP.GE.AND P1, PT, R12, R24, PT ;  /* 0x000000180c00720c */ /* 0x000fe40003f26270 */
[----:B0-----:R-:W-:Y:S02]  /*2640*/  ISETP.NE.AND P2, PT, R76, 0x1, PT ;  /* 0x000000014c00780c */ /* 0x001fe40003f45270 */
[----:B------:R-:W-:-:S11]  /*2650*/  ISETP.GT.OR P1, PT, R8, 0x7f, P1 ;  /* 0x0000007f0800780c */ /* 0x000fd60000f24670 */
[----:B------:R-:W0:Y:S08]  /*2660*/  @P2 LDC R11, c[0x0][0x434] ;  /* 0x00010d00ff0b2b82 */ /* 0x000e300000000800 */
[----:B------:R-:W4:Y:S08]  /*2670*/  @P2 LDC R32, c[0x0][0x438] ;  /* 0x00010e00ff202b82 */ /* 0x000f300000000800 */
[----:B------:R-:W1:Y:S01]  /*2680*/  @!P1 LDC.64 R14, c[0x0][0x428] ;  /* 0x00010a00ff0e9b82 */ /* 0x000e620000000a00 */
[----:B------:R-:W-:-:S07]  /*2690*/  IADD3 R38, R87, R12, RZ ;  /* 0x0000000c57267210 */ /* 0x000fce0007ffe0ff */
[----:B------:R-:W1:Y:S01]  /*26a0*/  @!P1 LDC.64 R12, c[0x0][0x418] ;  /* 0x00010600ff0c9b82 */ /* 0x000e620000000a00 */
[----:B0-----:R-:W-:-:S04]  /*26b0*/  @P2 IMAD.HI.U32 R11, R38, R11, RZ ;  /* 0x0000000b260b2227 */ /* 0x001fc800078e00ff */
[----:B------:R-:W-:Y:S01]  /*26c0*/  IMAD.MOV.U32 R36, RZ, RZ, R38 ;  /* 0x000000ffff247224 */ /* 0x000fe200078e0026 */
[----:B----4-:R-:W-:-:S04]  /*26d0*/  @P2 SHF.R.U32.HI R36, RZ, R32, R11 ;  /* 0x00000020ff242219 */ /* 0x010fc8000001160b */
[----:B------:R-:W-:Y:S01]  /*26e0*/  @!P1 SHF.R.S32.HI R37, RZ, 0x1f, R36 ;  /* 0x0000001fff259819 */ /* 0x000fe20000011424 */
[----:B-1----:R-:W-:-:S04]  /*26f0*/  @!P1 IMAD R32, R88, R14, RZ ;  /* 0x0000000e58209224 */ /* 0x002fc800078e02ff */
[C---:B------:R-:W-:Y:S02]  /*2700*/  @!P1 IMAD R11, R25.reuse, R15, R32 ;  /* 0x0000000f190b9224 */ /* 0x040fe400078e0220 */
[----:B------:R-:W-:-:S04]  /*2710*/  @!P1 IMAD.WIDE.U32 R14, R25, R14, R36 ;  /* 0x0000000e190e9225 */ /* 0x000fc800078e0024 */
[----:B------:R-:W-:Y:S01]  /*2720*/  @!P1 IMAD.IADD R11, R15, 0x1, R11 ;  /* 0x000000010f0b9824 */ /* 0x000fe200078e020b */
[----:B------:R-:W-:-:S04]  /*2730*/  @!P1 LEA R12, P2, R14, R12, 0x2 ;  /* 0x0000000c0e0c9211 */ /* 0x000fc800078410ff */
[----:B------:R-:W-:Y:S02]  /*2740*/  @!P1 LEA.HI.X R13, R14, R13, R11, 0x2, P2 ;  /* 0x0000000d0e0d9211 */ /* 0x000fe400010f140b */
[----:B------:R-:W-:Y:S01]  /*2750*/  ISETP.GE.AND P2, PT, R98, 0x1, PT ;  /* 0x000000016200780c */ /* 0x000fe20003f46270 */
[----:B------:R-:W-:Y:S01]  /*2760*/  IMAD.MOV.U32 R75, RZ, RZ, RZ ;  /* 0x000000ffff4b7224 */ /* 0x000fe200078e00ff */
[----:B------:R-:W-:Y:S05]  /*2770*/  YIELD ;  /* 0x0000000000007946 */ /* 0x000fea0003800000 */
[----:B------:R-:W-:Y:S01]  /*2780*/  IMAD.MOV R11, RZ, RZ, -R36 ;  /* 0x000000ffff0b7224 */ /* 0x000fe200078e0a24 */
[----:B------:R-:W-:Y:S01]  /*2790*/  BSSY B0, `(.L_x_10406) ;  /* 0x000040e000007945 */ /* 0x000fe20003800000 */
[----:B------:R0:W5:Y:S01]  /*27a0*/  @!P1 LDG.E R75, desc[UR42][R12.64] ;  /* 0x0000002a0c4b9981 */ /* 0x000162000c1e1900 */
[----:B------:R-:W-:Y:S01]  /*27b0*/  ISETP.GT.AND P1, PT, R26, R74, PT ;  /* 0x0000004a1a00720c */ /* 0x000fe20003f24270 */
[----:B------:R-:W-:Y:S01]  /*27c0*/  IMAD R76, R76, R11, R38 ;  /* 0x0000000b4c4c7224 */ /* 0x000fe200078e0226 */
[----:B--2---:R-:W-:Y:S01]  /*27d0*/  LOP3.LUT P3, RZ, R31, 0x2, RZ, 0xc0, !PT ;  /* 0x000000021fff7812 */ /* 0x004fe2000786c0ff */
[----:B---3--:R-:W-:-:S04]  /*27e0*/  IMAD R14, R18, 0x3000, R35 ;  /* 0x00003000120e7824 */ /* 0x008fc800078e0223 */
[----:B------:R-:W-:-:S08]  /*27f0*/  VIADD R32, R14, 0x10 ;  /* 0x000000100e207836 */ /* 0x000fd00000000000 */
[C---:B------:R-:W-:Y:S01]  /*2800*/  @P3 IADD3 R32, R14.reuse, -0x10, RZ ;  /* 0xfffffff00e203810 */ /* 0x040fe20007ffe0ff */
[----:B------:R-:W-:-:S04]  /*2810*/  IMAD R35, R14, 0x2, R27 ;  /* 0x000000020e237824 */ /* 0x000fc800078e021b */
[----:B------:R-:W-:Y:S01]  /*2820*/  IMAD R32, R32, 0x2, R27 ;  /* 0x0000000220207824 */ /* 0x000fe200078e021b */
[----:B0-----:R-:W-:Y:S06]  /*2830*/  @!P2 BRA `(.L_x_10407) ;  /* 0x0000003800e8a947 */ /* 0x001fec0003800000 */
[----:B------:R-:W-:Y:S01]  /*2840*/  SHF.R.S32.HI R77, RZ, 0x1f, R76 ;  /* 0x0000001fff4d7819 */ /* 0x000fe2000001144c */
[----:B------:R-:W-:Y:S01]  /*2850*/  ULDC.64 UR4, c[0x0][0x300] ;  /* 0x0000c00000047ab9 */ /* 0x000fe20000000a00 */
[----:B-----5:R-:W-:Y:S01]  /*2860*/  SHF.R.S32.HI R78, RZ, 0x1f, R75 ;  /* 0x0000001fff4e7819 */ /* 0x020fe2000001144b */
[----:B------:R-:W-:-:S04]  /*2870*/  IMAD.WIDE.U32 R12, R76, UR4, RZ ;  /* 0x000000044c0c7c25 */ /* 0x000fc8000f8e00ff */
[----:B------:R-:W-:Y:S02]  /*2880*/  IMAD R11, R77, UR4, RZ ;  /* 0x000000044d0b7c24 */ /* 0x000fe4000f8e02ff */
[----:B------:R-:W-:Y:S02]  /*2890*/  IMAD R36, R89, R26, RZ ;  /* 0x0000001a59247224 */ /* 0x000fe400078e02ff */
[----:B------:R-:W-:Y:S01]  /*28a0*/  IMAD R11, R76, UR5, R11 ;  /* 0x000000054c0b7c24 */ /* 0x000fe2000f8e020b */
[----:B------:R-:W-:Y:S01]  /*28b0*/  ULDC.64 UR4, c[0x0][0x310] ;  /* 0x0000c40000047ab9 */ /* 0x000fe20000000a00 */
[----:B------:R-:W-:Y:S02]  /*28c0*/  IMAD R79, R26, -0x80, R24 ;  /* 0xffffff801a4f7824 */ /* 0x000fe400078e0218 */
[----:B------:R-:W-:Y:S02]  /*28d0*/  IMAD R14, R78, UR4, RZ ;  /* 0x000000044e0e7c24 */ /* 0x000fe4000f8e02ff */
[----:B------:R-:W-:Y:S01]  /*28e0*/  IMAD.IADD R13, R13, 0x1, R11 ;  /* 0x000000010d0d7824 */ /* 0x000fe200078e020b */
[----:B------:R-:W-:Y:S01]  /*28f0*/  VIMNMX R79, R79, 0x80, PT ;  /* 0x000000804f4f7848 */ /* 0x000fe20003fe0100 */
[----:B------:R-:W-:-:S02]  /*2900*/  IMAD R11, R75, UR5, R14 ;  /* 0x000000054b0b7c24 */ /* 0x000fc4000f8e020e */
[----:B------:R-:W-:Y:S01]  /*2910*/  IMAD.WIDE.U32 R12, R75, UR4, R12 ;  /* 0x000000044b0c7c25 */ /* 0x000fe2000f8e000c */
[----:B------:R-:W-:-:S03]  /*2920*/  ULDC.64 UR4, c[0x0][0x308] ;  /* 0x0000c20000047ab9 */ /* 0x000fc60000000a00 */
[----:B------:R-:W-:Y:S02]  /*2930*/  IMAD R15, R7, UR4, RZ ;  /* 0x00000004070f7c24 */ /* 0x000fe4000f8e02ff */
[----:B------:R-:W-:Y:S01]  /*2940*/  IMAD.IADD R13, R13, 0x1, R11 ;  /* 0x000000010d0d7824 */ /* 0x000fe200078e020b */
[----:B------:R-:W-:Y:S01]  /*2950*/  SHF.R.S32.HI R11, RZ, 0x1f, R26 ;  /* 0x0000001fff0b7819 */ /* 0x000fe2000001141a */
[C---:B------:R-:W-:Y:S02]  /*2960*/  IMAD R15, R34.reuse, UR5, R15 ;  /* 0x00000005220f7c24 */ /* 0x040fe4000f8e020f */
[----:B------:R-:W-:Y:S01]  /*2970*/  IMAD.WIDE.U32 R12, R34, UR4, R12 ;  /* 0x00000004220c7c25 */ /* 0x000fe2000f8e000c */
[----:B------:R-:W-:-:S03]  /*2980*/  ULDC.64 UR4, c[0x0][0x2e8] ;  /* 0x0000ba0000047ab9 */ /* 0x000fc60000000a00 */
[----:B------:R-:W-:Y:S01]  /*2990*/  IMAD.IADD R61, R13, 0x1, R15 ;  /* 0x000000010d3d7824 */ /* 0x000fe200078e020f */
[----:B------:R-:W-:Y:S01]  /*29a0*/  LEA R60, P2, R12, UR4, 0x1 ;  /* 0x000000040c3c7c11 */ /* 0x000fe2000f8408ff */
[----:B------:R-:W-:Y:S01]  /*29b0*/  ULDC.U8 UR4, c[0x0][0x410] ;  /* 0x0001040000047ab9 */ /* 0x000fe20000000000 */
[----:B------:R-:W-:Y:S02]  /*29c0*/  IMAD R14, R90, R26, RZ ;  /* 0x0000001a5a0e7224 */ /* 0x000fe400078e02ff */
[----:B------:R-:W-:Y:S01]  /*29d0*/  LEA.HI.X R61, R12, UR5, R61, 0x1, P2 ;  /* 0x000000050c3d7c11 */ /* 0x000fe200090f0c3d */
[C---:B------:R-:W-:Y:S01]  /*29e0*/  IMAD R37, R11.reuse, R5, R36 ;  /* 0x000000050b257224 */ /* 0x040fe200078e0224 */
[----:B------:R-:W-:Y:S01]  /*29f0*/  ISETP.NE.AND P2, PT, RZ, UR4, PT ;  /* 0x00000004ff007c0c */ /* 0x000fe2000bf45270 */
[----:B------:R-:W-:Y:S02]  /*2a00*/  IMAD R31, R11, R6, R14 ;  /* 0x000000060b1f7224 */ /* 0x000fe400078e020e */
[----:B------:R-:W-:-:S04]  /*2a10*/  IMAD.WIDE.U32 R14, R6, R26, RZ ;  /* 0x0000001a060e7225 */ /* 0x000fc800078e00ff */
[----:B------:R-:W-:Y:S01]  /*2a20*/  IMAD.WIDE.U32 R12, R5, R26, RZ ;  /* 0x0000001a050c7225 */ /* 0x000fe200078e00ff */
[----:B------:R-:W-:-:S03]  /*2a30*/  IADD3 R11, R15, R31, RZ ;  /* 0x0000001f0f0b7210 */ /* 0x000fc60007ffe0ff */
[----:B------:R-:W-:Y:S02]  /*2a40*/  IMAD.IADD R31, R13, 0x1, R37 ;  /* 0x000000010d1f7824 */ /* 0x000fe400078e0225 */
[----:B------:R-:W-:Y:S05]  /*2a50*/  @!P2 BRA `(.L_x_10408) ;  /* 0x0000001c0008a947 */ /* 0x000fea0003800000 */
        /* <DEDUP_REMOVED lines=14> */
[----:B------:R-:W-:Y:S06]  /*2b40*/  @P3 BRA `(.L_x_10410) ;  /* 0x0000000000b43947 */ /* 0x000fec0003800000 */
[----:B------:R-:W2:Y:S04]  /*2b50*/  LDL R83, [R1+0x20] ;  /* 0x0000200001537983 */ /* 0x000ea80000100800 */
[----:B------:R-:W3:Y:S04]  /*2b60*/  LDL R82, [R1+0x18] ;  /* 0x0000180001527983 */ /* 0x000ee80000100800 */
[----:B------:R-:W4:Y:S04]  /*2b70*/  LDL R80, [R1+0x1c] ;  /* 0x00001c0001507983 */ /* 0x000f280000100800 */
[----:B------:R-:W4:Y:S04]  /*2b80*/  LDL R63, [R1+0x24] ;  /* 0x00002400013f7983 */ /* 0x000f280000100800 */
[----:B------:R-:W4:Y:S01]  /*2b90*/  LDL R62, [R1+0x28] ;  /* 0x00002800013e7983 */ /* 0x000f220000100800 */
[----:B------:R-:W-:Y:S01]  /*2ba0*/  IADD3 R14, P2, R64, R14, RZ ;  /* 0x0000000e400e7210 */ /* 0x000fe20007f5e0ff */
[----:B------:R-:W-:Y:S01]  /*2bb0*/  ULDC.64 UR4, c[0x0][0x3e8] ;  /* 0x0000fa0000047ab9 */ /* 0x000fe20000000a00 */
[----:B------:R-:W-:-:S02]  /*2bc0*/  CS2R R56, SRZ ;  /* 0x0000000000387805 */ /* 0x000fc4000001ff00 */
[----:B------:R-:W-:Y:S01]  /*2bd0*/  CS2R R58, SRZ ;  /* 0x00000000003a7805 */ /* 0x000fe2000001ff00 */
[----:B------:R-:W-:Y:S01]  /*2be0*/  IMAD.X R13, R11, 0x1, R81, P2 ;  /* 0x000000010b0d7824 */ /* 0x000fe200010e0651 */
[----:B------:R-:W-:-:S05]  /*2bf0*/  IADD3 R11, P2, R68, R12, RZ ;  /* 0x0000000c440b7210 */ /* 0x000fca0007f5e0ff */
[----:B------:R-:W-:Y:S01]  /*2c00*/  IMAD.X R36, R31, 0x1, R84, P2 ;  /* 0x000000011f247824 */ /* 0x000fe200010e0654 */
        /* <DEDUP_REMOVED lines=19> */
[----:B------:R0:W5:Y:S04]  /*2d40*/  @!P2 LDG.E.64 R52, desc[UR42][R12.64+0x10] ;  /* 0x0000102a0c34a981 */ /* 0x000168000c1e1b00 */
[----:B------:R0:W5:Y:S01]  /*2d50*/  @!P2 LDG.E.64 R54, desc[UR42][R14.64+0x10] ;  /* 0x0000102a0e36a981 */ /* 0x000162000c1e1b00 */
[----:B---3--:R-:W-:-:S13]  /*2d60*/  ISETP.GE.AND P2, PT, R82, R98, PT ;  /* 0x000000625200720c */ /* 0x008fda0003f46270 */
[----:B------:R0:W5:Y:S04]  /*2d70*/  @!P2 LDG.E.64 R48, desc[UR42][R12.64+0x20] ;  /* 0x0000202a0c30a981 */ /* 0x000168000c1e1b00 */
[----:B------:R0:W5:Y:S01]  /*2d80*/  @!P2 LDG.E.64 R50, desc[UR42][R14.64+0x20] ;  /* 0x0000202a0e32a981 */ /* 0x000162000c1e1b00 */
[----:B----4-:R-:W-:-:S13]  /*2d90*/  ISETP.GE.AND P2, PT, R80, R98, PT ;  /* 0x000000625000720c */ /* 0x010fda0003f46270 */
[----:B------:R0:W5:Y:S04]  /*2da0*/  @!P2 LDG.E.64 R44, desc[UR42][R12.64+0x30] ;  /* 0x0000302a0c2ca981 */ /* 0x000168000c1e1b00 */
[----:B------:R0:W5:Y:S01]  /*2db0*/  @!P2 LDG.E.64 R46, desc[UR42][R14.64+0x30] ;  /* 0x0000302a0e2ea981 */ /* 0x000162000c1e1b00 */
[----:B------:R-:W-:-:S13]  /*2dc0*/  ISETP.GE.AND P2, PT, R63, R98, PT ;  /* 0x000000623f00720c */ /* 0x000fda0003f46270 */
[----:B------:R0:W5:Y:S04]  /*2dd0*/  @!P2 LDG.E.64 R40, desc[UR42][R12.64+0x40] ;  /* 0x0000402a0c28a981 */ /* 0x000168000c1e1b00 */
[----:B------:R0:W5:Y:S01]  /*2de0*/  @!P2 LDG.E.64 R42, desc[UR42][R14.64+0x40] ;  /* 0x0000402a0e2aa981 */ /* 0x000162000c1e1b00 */
[----:B------:R-:W-:-:S13]  /*2df0*/  ISETP.GE.AND P2, PT, R62, R98, PT ;  /* 0x000000623e00720c */ /* 0x000fda0003f46270 */
[----:B------:R0:W5:Y:S04]  /*2e00*/  @!P2 LDG.E.64 R36, desc[UR42][R12.64+0x50] ;  /* 0x0000502a0c24a981 */ /* 0x000168000c1e1b00 */
[----:B------:R0:W5:Y:S02]  /*2e10*/  @!P2 LDG.E.64 R38, desc[UR42][R14.64+0x50] ;  /* 0x0000502a0e26a981 */ /* 0x000164000c1e1b00 */
.L_x_10410:
[----:B------:R-:W-:Y:S05]  /*2e20*/  BSYNC B1 ;  /* 0x0000000000017941 */ /* 0x000fea0003800000 */
.L_x_10409:
[----:B-----5:R-:W-:Y:S01]  /*2e30*/  IMAD.MOV.U32 R11, RZ, RZ, R36 ;  /* 0x000000ffff0b7224 */ /* 0x020fe200078e0024 */
[----:B0-----:R-:W-:Y:S01]  /*2e40*/  MOV R13, R40 ;  /* 0x00000028000d7202 */ /* 0x001fe20000000f00 */
[----:B------:R-:W-:Y:S01]  /*2e50*/  IMAD.MOV.U32 R12, RZ, RZ, R37 ;  /* 0x000000ffff0c7224 */ /* 0x000fe200078e0025 */
[----:B------:R-:W-:Y:S01]  /*2e60*/  UISETP.NE.AND UP0, UPT, UR40, 0x3, UPT ;  /* 0x000000032800788c */ /* 0x000fe2000bf05270 */
[----:B------:R-:W-:Y:S01]  /*2e70*/  IMAD.MOV.U32 R14, RZ, RZ, R45 ;  /* 0x000000ffff0e7224 */ /* 0x000fe200078e002d */
[----:B------:R-:W-:Y:S01]  /*2e80*/  PRMT R63, R11, 0x7610, R63 ;  /* 0x000076100b3f7816 */ /* 0x000fe2000000003f */
[----:B------:R-:W-:Y:S01]  /*2e90*/  IMAD.MOV.U32 R11, RZ, RZ, R41 ;  /* 0x000000ffff0b7224 */ /* 0x000fe200078e0029 */
[----:B------:R-:W-:Y:S01]  /*2ea0*/  PRMT R62, R62, 0x5410, R12 ;  /* 0x000054103e3e7816 */ /* 0x000fe2000000000c */
[----:B------:R-:W-:Y:S01]  /*2eb0*/  IMAD.MOV.U32 R12, RZ, RZ, R44 ;  /* 0x000000ffff0c7224 */ /* 0x000fe200078e002c */
[----:B------:R-:W-:Y:S02]  /*2ec0*/  PLOP3.LUT P2, PT, PT, PT, UP0, 0x80, 0x0 ;  /* 0x000000000000781c */ /* 0x000fe40003f4f008 */
[----:B------:R-:W-:Y:S01]  /*2ed0*/  PRMT R82, R13, 0x5410, R11 ;  /* 0x000054100d527816 */ /* 0x000fe2000000000b */
[----:B------:R-:W-:Y:S01]  /*2ee0*/  IMAD.MOV.U32 R11, RZ, RZ, R48 ;  /* 0x000000ffff0b7224 */ /* 0x000fe200078e0030 */
[----:B------:R-:W-:Y:S01]  /*2ef0*/  PRMT R103, R12, 0x5410, R14 ;  /* 0x000054100c677816 */ /* 0x000fe2000000000e */
[----:B------:R-:W-:-:S05]  /*2f00*/  IMAD.MOV.U32 R12, RZ, RZ, R49 ;  /* 0x000000ffff0c7224 */ /* 0x000fca00078e0031 */
[----:B------:R-:W-:Y:S01]  /*2f10*/  PRMT R107, R12, 0x5410, R11 ;  /* 0x000054100c6b7816 */ /* 0x000fe2000000000b */
[----:B------:R-:W-:Y:S01]  /*2f20*/  IMAD.MOV.U32 R12, RZ, RZ, R53 ;  /* 0x000000ffff0c7224 */ /* 0x000fe200078e0035 */
[----:B------:R-:W-:-:S04]  /*2f30*/  MOV R11, R52 ;  /* 0x00000034000b7202 */ /* 0x000fc80000000f00 */
[----:B------:R-:W-:Y:S01]  /*2f40*/  PRMT R108, R108, 0x5410, R11 ;  /* 0x000054106c6c7816 */ /* 0x000fe2000000000b */
[----:B------:R-:W-:Y:S01]  /*2f50*/  IMAD.MOV.U32 R11, RZ, RZ, R56 ;  /* 0x000000ffff0b7224 */ /* 0x000fe200078e0038 */
[----:B------:R-:W-:Y:S01]  /*2f60*/  PRMT R109, R12, 0x7610, R109 ;  /* 0x000076100c6d7816 */ /* 0x000fe2000000006d */
[----:B------:R-:W-:-:S03]  /*2f70*/  IMAD.MOV.U32 R12, RZ, RZ, R57 ;  /* 0x000000ffff0c7224 */ /* 0x000fc600078e0039 */
[----:B------:R-:W-:Y:S01]  /*2f80*/  PRMT R109, R109, 0x5410, R11 ;  /* 0x000054106d6d7816 */ /* 0x000fe2000000000b */
[----:B------:R-:W-:Y:S01]  /*2f90*/  IMAD.MOV.U32 R11, RZ, RZ, R38 ;  /* 0x000000ffff0b7224 */ /* 0x000fe200078e0026 */
[----:B------:R-:W-:Y:S01]  /*2fa0*/  PRMT R110, R12, 0x7610, R110 ;  /* 0x000076100c6e7816 */ /* 0x000fe2000000006e */
[----:B------:R-:W-:-:S03]  /*2fb0*/  IMAD.MOV.U32 R12, RZ, RZ, R39 ;  /* 0x000000ffff0c7224 */ /* 0x000fc600078e0027 */
[----:B------:R-:W-:Y:S01]  /*2fc0*/  PRMT R62, R11, 0x7610, R62 ;  /* 0x000076100b3e7816 */ /* 0x000fe2000000003e */
[----:B------:R-:W-:Y:S01]  /*2fd0*/  IMAD.MOV.U32 R11, RZ, RZ, R43 ;  /* 0x000000ffff0b7224 */ /* 0x000fe200078e002b */
[----:B------:R-:W-:Y:S02]  /*2fe0*/  PRMT R63, R63, 0x5410, R12 ;  /* 0x000054103f3f7816 */ /* 0x000fe4000000000c */
[----:B------:R-:W-:-:S04]  /*2ff0*/  MOV R12, R42 ;  /* 0x0000002a000c7202 */ /* 0x000fc80000000f00 */
[----:B------:R-:W-:Y:S01]  /*3000*/  PRMT R83, R12, 0x5410, R11 ;  /* 0x000054100c537816 */ /* 0x000fe2000000000b */
[----:B------:R-:W-:Y:S02]  /*3010*/  IMAD.MOV.U32 R12, RZ, RZ, R46 ;  /* 0x000000ffff0c7224 */ /* 0x000fe400078e002e */
[----:B------:R-:W-:-:S05]  /*3020*/  IMAD.MOV.U32 R11, RZ, RZ, R47 ;  /* 0x000000ffff0b7224 */ /* 0x000fca00078e002f */
[----:B------:R-:W-:Y:S01]  /*3030*/  PRMT R105, R12, 0x5410, R11 ;  /* 0x000054100c697816 */ /* 0x000fe2000000000b */
[----:B------:R-:W-:Y:S02]  /*3040*/  IMAD.MOV.U32 R12, RZ, RZ, R51 ;  /* 0x000000ffff0c7224 */ /* 0x000fe400078e0033 */
        /* <DEDUP_REMOVED lines=9> */
[----:B------:R-:W-:Y:S06]  /*30e0*/  @!P2 BRA `(.L_x_10411) ;  /* 0x000000000004a947 */ /* 0x000fec0003800000 */
[----:B------:R-:W-:Y:S01]  /*30f0*/  BPT.TRAP 0x1 ;  /* 0x000000040000795c */ /* 0x000fe20000300000 */
.L_x_10411:
[----:B------:R-:W-:Y:S01]  /*3100*/  IMAD R31, R18, 0x8, R2 ;  /* 0x00000008121f7824 */ /* 0x000fe200078e0202 */
[----:B------:R-:W-:Y:S01]  /*3110*/  SHF.L.U32 R80, R137, 0x1f, RZ ;  /* 0x0000001f89507819 */ /* 0x000fe200000006ff */
[----:B------:R-:W-:Y:S03]  /*3120*/  BSSY B1, `(.L_x_10412) ;  /* 0x0000003000017945 */ /* 0x000fe60003800000 */
[----:B------:R-:W0:Y:S02]  /*3130*/  SYNCS.PHASECHK.TRANS64.TRYWAIT P4, [R31+URZ+0x2d890], R80 ;  /* 0x02d890501f0075a7 */ /* 0x000e24000808017f */
[----:B0-----:R-:W-:Y:S05]  /*3140*/  @!P4 BRA `(.L_x_10413) ;  /* 0x000001580040c947 */ /* 0x001fea0003800000 */
.L_x_10662:
[----:B------:R-:W-:Y:S05]  /*3150*/  BSYNC B1 ;  /* 0x0000000000017941 */ /* 0x000fea0003800000 */
.L_x_10412:
[----:B------:R-:W-:-:S03]  /*3160*/  UMOV UR4, 0xffffffff ;  /* 0xffffffff00047882 */ /* 0x000fc60000000000 */
[----:B------:R-:W-:Y:S05]  /*3170*/  BRA.DIV UR4, `(.L_x_10414) ;  /* 0x0000015a04487947 */ /* 0x000fea000b800000 */
[----:B------:R-:W1:Y:S04]  /*3180*/  SHFL.IDX PT, R61, R61, RZ, 0x1e1f ;  /* 0x001e1fff3d3d7589 */ /* 0x000e6800000e0000 */
[----:B------:R-:W2:Y:S02]  /*3190*/  SHFL.IDX PT, R60, R60, RZ, 0x1e1f ;  /* 0x001e1fff3c3c7589 */ /* 0x000ea400000e0000 */
.L_x_10666:
[----:B------:R-:W-:Y:S05]  /*31a0*/  @P3 BRA `(.L_x_10415) ;  /* 0x0000003400b03947 */ /* 0x000fea0003800000 */
[----:B------:R-:W-:Y:S01]  /*31b0*/  ISETP.NE.AND P3, PT, R28, RZ, PT ;  /* 0x000000ff1c00720c */ /* 0x000fe20003f65270 */
[----:B------:R-:W-:-:S12]  /*31c0*/  BSSY B1, `(.L_x_10416) ;  /* 0x0000036000017945 */ /* 0x000fd80003800000 */
[----:B------:R-:W-:Y:S05]  /*31d0*/  @!P3 BRA `(.L_x_10417) ;  /* 0x0000000000d0b947 */ /* 0x000fea0003800000 */
[----:B------:R3:W4:Y:S01]  /*31e0*/  LDS.128 R12, [R35+0x15000] ;  /* 0x01500000230c7984 */ /* 0x0007220000000c00 */
[----:B------:R-:W-:Y:S01]  /*31f0*/  ISETP.GE.AND P3, PT, R140, R98, PT ;  /* 0x000000628c00720c */ /* 0x000fe20003f66270 */
[----:B------:R-:W-:-:S12]  /*3200*/  BSSY B2, `(.L_x_10418) ;  /* 0x000002e000027945 */ /* 0x000fd80003800000 */
[----:B---3--:R-:W-:Y:S05]  /*3210*/  @P3 BRA `(.L_x_10419) ;  /* 0x0000000000b03947 */ /* 0x008fea0003800000 */
[--C-:B------:R-:W-:Y:S02]  /*3220*/  SHF.R.U64 R11, R56, 0x10, R57.reuse ;  /* 0x00000010380b7819 */ /* 0x100fe40000001239 */
[----:B------:R-:W-:Y:S01]  /*3230*/  SHF.R.U32.HI R56, RZ, 0x10, R57 ;  /* 0x00000010ff387819 */ /* 0x000fe20000011639 */
[----:B----4-:R-:W-:Y:S01]  /*3240*/  IMAD.MOV.U32 R57, RZ, RZ, R13 ;  /* 0x000000ffff397224 */ /* 0x010fe200078e000d */
[--C-:B------:R-:W-:Y:S01]  /*3250*/  SHF.R.U64 R58, R58, 0x10, R59.reuse ;  /* 0x000000103a3a7819 */ /* 0x100fe2000000123b */
[----:B------:R-:W-:Y:S01]  /*3260*/  HADD2.F32 R11, -RZ, R11.H0_H0 ;  /* 0x2000000bff0b7230 */ /* 0x000fe20000004100 */
[----:B------:R-:W-:Y:S02]  /*3270*/  SHF.R.U32.HI R59, RZ, 0x10, R59 ;  /* 0x00000010ff3b7819 */ /* 0x000fe4000001163b */
[----:B------:R-:W-:Y:S02]  /*3280*/  HADD2.F32 R104, -RZ, R57.H1_H1 ;  /* 0x30000039ff687230 */ /* 0x000fe40000004100 */
[----:B------:R-:W-:-:S02]  /*3290*/  HADD2.F32 R13, -RZ, R58.H0_H0 ;  /* 0x2000003aff0d7230 */ /* 0x000fc40000004100 */
[----:B------:R-:W-:Y:S02]  /*32a0*/  HADD2.F32 R106, -RZ, R57.H0_H0 ;  /* 0x20000039ff6a7230 */ /* 0x000fe40000004100 */
[----:B------:R-:W-:Y:S02]  /*32b0*/  HADD2.F32 R59, -RZ, R59.H0_H0 ;  /* 0x2000003bff3b7230 */ /* 0x000fe40000004100 */
[-C--:B------:R-:W-:Y:S01]  /*32c0*/  FMUL.FTZ R57, R104, R13.reuse ;  /* 0x0000000d68397220 */ /* 0x080fe20000410000 */
[----:B------:R-:W-:-:S03]  /*32d0*/  FMUL.FTZ R13, R106, R13 ;  /* 0x0000000d6a0d7220 */ /* 0x000fc60000410000 */
[-C--:B------:R-:W-:Y:S01]  /*32e0*/  FFMA.FTZ R58, R106, R11.reuse, -R57 ;  /* 0x0000000b6a3a7223 */ /* 0x080fe20000010839 */
[----:B------:R-:W-:Y:S02]  /*32f0*/  HADD2.F32 R57, -RZ, R56.H0_H0 ;  /* 0x20000038ff397230 */ /* 0x000fe40000004100 */
[----:B------:R-:W-:Y:S01]  /*3300*/  FFMA.FTZ R11, R104, R11, R13 ;  /* 0x0000000b680b7223 */ /* 0x000fe2000001000d */
[--C-:B------:R-:W-:Y:S01]  /*3310*/  HADD2.F32 R104, -RZ, R15.reuse.H1_H1 ;  /* 0x3000000fff687230 */ /* 0x100fe20000004100 */
[----:B------:R-:W-:Y:S01]  /*3320*/  MOV R106, R12 ;  /* 0x0000000c006a7202 */ /* 0x000fe20000000f00 */
[----:B------:R-:W-:Y:S02]  /*3330*/  HADD2.F32 R56, -RZ, R15.H0_H0 ;  /* 0x2000000fff387230 */ /* 0x000fe40000004100 */
[----:B------:R-:W-:Y:S02]  /*3340*/  HADD2.F32 R15, -RZ, R109.H1_H1 ;  /* 0x3000006dff0f7230 */ /* 0x000fe40000004100 */
[----:B------:R-:W-:Y:S01]  /*3350*/  FMUL.FTZ R13, R104, R59 ;  /* 0x0000003b680d7220 */ /* 0x000fe20000410000 */
[----:B------:R-:W-:-:S02]  /*3360*/  HADD2.F32 R12, -RZ, R106.H1_H1 ;  /* 0x3000006aff0c7230 */ /* 0x000fc40000004100 */
[C---:B------:R-:W-:Y:S01]  /*3370*/  FMUL.FTZ R59, R56.reuse, R59 ;  /* 0x0000003b383b7220 */ /* 0x040fe20000410000 */
[----:B------:R-:W-:Y:S02]  /*3380*/  HADD2.F32 R106, -RZ, R106.H0_H0 ;  /* 0x2000006aff6a7230 */ /* 0x000fe40000004100 */
[-C--:B------:R-:W-:Y:S01]  /*3390*/  FFMA.FTZ R13, R56, R57.reuse, -R13 ;  /* 0x00000039380d7223 */ /* 0x080fe2000001080d */
[----:B------:R-:W-:Y:S01]  /*33a0*/  F2FP.F16.F32.PACK_AB R11, R11, R58 ;  /* 0x0000003a0b0b723e */ /* 0x000fe200000000ff */
[----:B------:R-:W-:Y:S01]  /*33b0*/  FFMA.FTZ R104, R104, R57, R59 ;  /* 0x0000003968687223 */ /* 0x000fe2000001003b */
[----:B------:R-:W-:-:S04]  /*33c0*/  HADD2.F32 R57, -RZ, R112.H0_H0 ;  /* 0x20000070ff397230 */ /* 0x000fc80000004100 */
[----:B------:R-:W-:Y:S01]  /*33d0*/  F2FP.F16.F32.PACK_AB R104, R104, R13 ;  /* 0x0000000d6868723e */ /* 0x000fe200000000ff */
[-C--:B------:R-:W-:Y:S01]  /*33e0*/  FMUL.FTZ R59, R12, R57.reuse ;  /* 0x000000390c3b7220 */ /* 0x080fe20000410000 */
[C---:B------:R-:W-:Y:S01]  /*33f0*/  FMUL.FTZ R57, R106.reuse, R57 ;  /* 0x000000396a397220 */ /* 0x040fe20000410000 */
[----:B------:R-:W-:Y:S02]  /*3400*/  IMAD.MOV.U32 R13, RZ, RZ, R11 ;  /* 0x000000ffff0d7224 */ /* 0x000fe400078e000b */
[-C--:B------:R-:W-:Y:S01]  /*3410*/  FFMA.FTZ R56, R106, R15.reuse, -R59 ;  /* 0x0000000f6a387223 */ /* 0x080fe2000001083b */
[----:B------:R-:W-:Y:S01]  /*3420*/  FFMA.FTZ R15, R12, R15, R57 ;  /* 0x0000000f0c0f7223 */ /* 0x000fe20000010039 */
[----:B------:R-:W-:Y:S02]  /*3430*/  HADD2.F32 R12, -RZ, R112.H1_H1 ;  /* 0x30000070ff0c7230 */ /* 0x000fe40000004100 */
[--C-:B------:R-:W-:Y:S02]  /*3440*/  HADD2.F32 R57, -RZ, R14.reuse.H1_H1 ;  /* 0x3000000eff397230 */ /* 0x100fe40000004100 */
[----:B------:R-:W-:-:S02]  /*3450*/  HADD2.F32 R59, -RZ, R14.H0_H0 ;  /* 0x2000000eff3b7230 */ /* 0x000fc40000004100 */
[----:B------:R-:W-:Y:S02]  /*3460*/  HADD2.F32 R106, -RZ, R110.H0_H0 ;  /* 0x2000006eff6a7230 */ /* 0x000fe40000004100 */
[-C--:B------:R-:W-:Y:S01]  /*3470*/  FMUL.FTZ R14, R57, R12.reuse ;  /* 0x0000000c390e7220 */ /* 0x080fe20000410000 */
[----:B------:R-:W-:-:S03]  /*3480*/  FMUL.FTZ R12, R59, R12 ;  /* 0x0000000c3b0c7220 */ /* 0x000fc60000410000 */
[-C--:B------:R-:W-:Y:S01]  /*3490*/  FFMA.FTZ R14, R59, R106.reuse, -R14 ;  /* 0x0000006a3b0e7223 */ /* 0x080fe2000001080e */
[----:B------:R-:W-:Y:S01]  /*34a0*/  FFMA.FTZ R57, R57, R106, R12 ;  /* 0x0000006a39397223 */ /* 0x000fe2000001000c */
[----:B------:R-:W-:Y:S01]  /*34b0*/  F2FP.F16.F32.PACK_AB R12, R15, R56 ;  /* 0x000000380f0c723e */ /* 0x000fe200000000ff */
[----:B------:R-:W-:-:S03]  /*34c0*/  IMAD.MOV.U32 R15, RZ, RZ, R104 ;  /* 0x000000ffff0f7224 */ /* 0x000fc600078e0068 */
[----:B------:R-:W-:-:S07]  /*34d0*/  F2FP.F16.F32.PACK_AB R14, R57, R14 ;  /* 0x0000000e390e723e */ /* 0x000fce00000000ff */
.L_x_10419:
[----:B------:R-:W-:Y:S05]  /*34e0*/  BSYNC B2 ;  /* 0x0000000000027941 */ /* 0x000fea0003800000 */
.L_x_10418:
[----:B--2---:R-:W-:-:S04]  /*34f0*/  LEA R56, P3, R16, R60, 0x1 ;  /* 0x0000003c10387211 */ /* 0x004fc800078608ff */
[----:B-1----:R-:W-:-:S05]  /*3500*/  LEA.HI.X R57, R16, R61, R17, 0x1, P3 ;  /* 0x0000003d10397211 */ /* 0x002fca00018f0c11 */
[----:B----4-:R3:W-:Y:S04]  /*3510*/  ST.E.128 desc[UR42][R56.64], R12 ;  /* 0x0000000c38007985 */ /* 0x0107e8000c101d2a */
.L_x_10417:
[----:B------:R-:W-:Y:S05]  /*3520*/  BSYNC B1 ;  /* 0x0000000000017941 */ /* 0x000fea0003800000 */
.L_x_10416:
[----:B------:R-:W-:Y:S01]  /*3530*/  ISETP.NE.AND P3, PT, R29, RZ, PT ;  /* 0x000000ff1d00720c */ /* 0x000fe20003f65270 */
[----:B------:R-:W-:-:S12]  /*3540*/  BSSY B1, `(.L_x_10420) ;  /* 0x0000037000017945 */ /* 0x000fd80003800000 */
[----:B------:R-:W-:Y:S05]  /*3550*/  @!P3 BRA `(.L_x_10421) ;  /* 0x0000000000d4b947 */ /* 0x000fea0003800000 */
[----:B------:R-:W4:Y:S01]  /*3560*/  LDL R11, [R1+0x20] ;  /* 0x00002000010b7983 */ /* 0x000f220000100800 */
[----:B------:R-:W-:Y:S03]  /*3570*/  BSSY B2, `(.L_x_10422) ;  /* 0x000002e000027945 */ /* 0x000fe60003800000 */
[----:B---3--:R3:W0:Y:S01]  /*3580*/  LDS.128 R12, [R32+0x15000] ;  /* 0x01500000200c7984 */ /* 0x0086220000000c00 */
[----:B----4-:R-:W-:-:S13]  /*3590*/  ISETP.GE.AND P3, PT, R11, R98, PT ;  /* 0x000000620b00720c */ /* 0x010fda0003f66270 */
[----:B0--3--:R-:W-:Y:S05]  /*35a0*/  @P3 BRA `(.L_x_10423) ;  /* 0x0000000000a83947 */ /* 0x009fea0003800000 */
[--C-:B------:R-:W-:Y:S01]  /*35b0*/  SHF.R.U64 R11, R52, 0x10, R53.reuse ;  /* 0x00000010340b7819 */ /* 0x100fe20000001235 */
[----:B------:R-:W-:Y:S01]  /*35c0*/  HADD2.F32 R57, -RZ, R111.H1_H1 ;  /* 0x3000006fff397230 */ /* 0x000fe20000004100 */
[----:B------:R-:W-:Y:S02]  /*35d0*/  SHF.R.U32.HI R52, RZ, 0x10, R53 ;  /* 0x00000010ff347819 */ /* 0x000fe40000011635 */
[--C-:B------:R-:W-:Y:S02]  /*35e0*/  SHF.R.U64 R53, R54, 0x10, R55.reuse ;  /* 0x0000001036357819 */ /* 0x100fe40000001237 */
[----:B------:R-:W-:Y:S01]  /*35f0*/  SHF.R.U32.HI R54, RZ, 0x10, R55 ;  /* 0x00000010ff367819 */ /* 0x000fe20000011637 */
[----:B------:R-:W-:Y:S02]  /*3600*/  IMAD.MOV.U32 R55, RZ, RZ, R13 ;  /* 0x000000ffff377224 */ /* 0x000fe400078e000d */
[----:B------:R-:W-:Y:S02]  /*3610*/  HADD2.F32 R13, -RZ, R53.H0_H0 ;  /* 0x20000035ff0d7230 */ /* 0x000fe40000004100 */
[----:B------:R-:W-:-:S02]  /*3620*/  HADD2.F32 R53, -RZ, R11.H0_H0 ;  /* 0x2000000bff357230 */ /* 0x000fc40000004100 */
[--C-:B------:R-:W-:Y:S02]  /*3630*/  HADD2.F32 R56, -RZ, R55.reuse.H1_H1 ;  /* 0x30000037ff387230 */ /* 0x100fe40000004100 */
[----:B------:R-:W-:Y:S02]  /*3640*/  HADD2.F32 R58, -RZ, R55.H0_H0 ;  /* 0x20000037ff3a7230 */ /* 0x000fe40000004100 */
[----:B------:R-:W-:Y:S02]  /*3650*/  HADD2.F32 R54, -RZ, R54.H0_H0 ;  /* 0x20000036ff367230 */ /* 0x000fe40000004100 */
[-C--:B------:R-:W-:Y:S01]  /*3660*/  FMUL.FTZ R11, R56, R13.reuse ;  /* 0x0000000d380b7220 */ /* 0x080fe20000410000 */
[----:B------:R-:W-:Y:S02]  /*3670*/  HADD2.F32 R52, -RZ, R52.H0_H0 ;  /* 0x20000034ff347230 */ /* 0x000fe40000004100 */
[----:B------:R-:W-:Y:S01]  /*3680*/  FMUL.FTZ R13, R58, R13 ;  /* 0x0000000d3a0d7220 */ /* 0x000fe20000410000 */
[----:B------:R-:W-:-:S02]  /*3690*/  HADD2.F32 R55, -RZ, R111.H0_H0 ;  /* 0x2000006fff377230 */ /* 0x000fc40000004100 */
[-C--:B------:R-:W-:Y:S01]  /*36a0*/  FFMA.FTZ R11, R58, R53.reuse, -R11 ;  /* 0x000000353a0b7223 */ /* 0x080fe2000001080b */
[----:B------:R-:W-:Y:S01]  /*36b0*/  FFMA.FTZ R56, R56, R53, R13 ;  /* 0x0000003538387223 */ /* 0x000fe2000001000d */
[--C-:B------:R-:W-:Y:S02]  /*36c0*/  HADD2.F32 R13, -RZ, R15.reuse.H1_H1 ;  /* 0x3000000fff0d7230 */ /* 0x100fe40000004100 */
[----:B------:R-:W-:Y:S02]  /*36d0*/  HADD2.F32 R53, -RZ, R15.H0_H0 ;  /* 0x2000000fff357230 */ /* 0x000fe40000004100 */
[----:B------:R-:W-:Y:S01]  /*36e0*/  F2FP.F16.F32.PACK_AB R11, R56, R11 ;  /* 0x0000000b380b723e */ /* 0x000fe200000000ff */
[-C--:B------:R-:W-:Y:S02]  /*36f0*/  FMUL.FTZ R58, R13, R54.reuse ;  /* 0x000000360d3a7220 */ /* 0x080fe40000410000 */
[C---:B------:R-:W-:Y:S02]  /*3700*/  FMUL.FTZ R54, R53.reuse, R54 ;  /* 0x0000003635367220 */ /* 0x040fe40000410000 */
[----:B------:R-:W-:Y:S01]  /*3710*/  FFMA.FTZ R15, R53, R52, -R58 ;  /* 0x00000034350f7223 */ /* 0x000fe2000001083a */
[----:B------:R-:W-:-:S02]  /*3720*/  HADD2.F32 R53, -RZ, R108.H1_H1 ;  /* 0x3000006cff357230 */ /* 0x000fc40000004100 */
[----:B------:R-:W-:Y:S01]  /*3730*/  FFMA.FTZ R52, R13, R52, R54 ;  /* 0x000000340d347223 */ /* 0x000fe20000010036 */
[--C-:B------:R-:W-:Y:S02]  /*3740*/  HADD2.F32 R54, -RZ, R12.reuse.H0_H0 ;  /* 0x2000000cff367230 */ /* 0x100fe40000004100 */
[----:B------:R-:W-:Y:S02]  /*3750*/  HADD2.F32 R12, -RZ, R12.H1_H1 ;  /* 0x3000000cff0c7230 */ /* 0x000fe40000004100 */
[----:B------:R-:W-:-:S03]  /*3760*/  F2FP.F16.F32.PACK_AB R15, R52, R15 ;  /* 0x0000000f340f723e */ /* 0x000fc600000000ff */
        /* <DEDUP_REMOVED lines=9> */
[----:B------:R-:W-:Y:S01]  /*3800*/  FMUL.FTZ R57, R54, R57 ;  /* 0x0000003936397220 */ /* 0x000fe20000410000 */
[----:B------:R-:W-:-:S02]  /*3810*/  IMAD.MOV.U32 R13, RZ, RZ, R11 ;  /* 0x000000ffff0d7224 */ /* 0x000fc400078e000b */
[-C--:B------:R-:W-:Y:S01]  /*3820*/  FFMA.FTZ R55, R54, R53.reuse, -R55 ;  /* 0x0000003536377223 */ /* 0x080fe20000010837 */
[----:B------:R-:W-:-:S05]  /*3830*/  FFMA.FTZ R14, R14, R53, R57 ;  /* 0x000000350e0e7223 */ /* 0x000fca0000010039 */
[----:B------:R-:W-:-:S07]  /*3840*/  F2FP.F16.F32.PACK_AB R14, R14, R55 ;  /* 0x000000370e0e723e */ /* 0x000fce00000000ff */
.L_x_10423:
[----:B------:R-:W-:Y:S05]  /*3850*/  BSYNC B2 ;  /* 0x0000000000027941 */ /* 0x000fea0003800000 */
.L_x_10422:
[----:B--2---:R-:W-:Y:S01]  /*3860*/  MOV R52, R60 ;  /* 0x0000003c00347202 */ /* 0x004fe20000000f00 */
[----:B------:R-:W-:Y:S02]  /*3870*/  IMAD.SHL.U32 R11, R148, 0x8, RZ ;  /* 0x00000008940b7824 */ /* 0x000fe400078e00ff */
[----:B-1----:R-:W-:Y:S02]  /*3880*/  IMAD.MOV.U32 R53, RZ, RZ, R61 ;  /* 0x000000ffff357224 */ /* 0x002fe400078e003d */
[----:B------:R-:W-:-:S05]  /*3890*/  IMAD.WIDE R52, R11, 0x2, R52 ;  /* 0x000000020b347825 */ /* 0x000fca00078e0234 */
[----:B------:R4:W-:Y:S02]  /*38a0*/  ST.E.128 desc[UR42][R52.64], R12 ;  /* 0x0000000c34007985 */ /* 0x0009e4000c101d2a */
.L_x_10421:
[----:B------:R-:W-:Y:S05]  /*38b0*/  BSYNC B1 ;  /* 0x0000000000017941 */ /* 0x000fea0003800000 */
.L_x_10420:
[----:B------:R-:W-:Y:S01]  /*38c0*/  ISETP.NE.AND P3, PT, R30, RZ, PT ;  /* 0x000000ff1e00720c */ /* 0x000fe20003f65270 */
[----:B------:R-:W-:-:S12]  /*38d0*/  BSSY B1, `(.L_x_10424) ;  /* 0x0000037000017945 */ /* 0x000fd80003800000 */
[----:B------:R-:W-:Y:S05]  /*38e0*/  @!P3 BRA `(.L_x_10425) ;  /* 0x0000000000d4b947 */ /* 0x000fea0003800000 */
[----:B------:R-:W5:Y:S01]  /*38f0*/  LDL R11, [R1+0x18] ;  /* 0x00001800010b7983 */ /* 0x000f620000100800 */
[----:B------:R-:W-:Y:S03]  /*3900*/  BSSY B2, `(.L_x_10426) ;  /* 0x000002e000027945 */ /* 0x000fe60003800000 */
[----:B---34-:R3:W4:Y:S01]  /*3910*/  LDS.128 R12, [R35+0x17000] ;  /* 0x01700000230c7984 */ /* 0x0187220000000c00 */
[----:B-----5:R-:W-:-:S13]  /*3920*/  ISETP.GE.AND P3, PT, R11, R98, PT ;  /* 0x000000620b00720c */ /* 0x020fda0003f66270 */
[----:B---34-:R-:W-:Y:S05]  /*3930*/  @P3 BRA `(.L_x_10427) ;  /* 0x0000000000a83947 */ /* 0x018fea0003800000 */
[----:B------:R-:W-:Y:S01]  /*3940*/  SHF.R.U64 R52, R50, 0x10, R51 ;  /* 0x0000001032347819 */ /* 0x000fe20000001233 */
[--C-:B------:R-:W-:Y:S01]  /*3950*/  HADD2.F32 R11, -RZ, R13.reuse.H1_H1 ;  /* 0x3000000dff0b7230 */ /* 0x100fe20000004100 */
[----:B------:R-:W-:Y:S01]  /*3960*/  SHF.R.U64 R48, R48, 0x10, R49 ;  /* 0x0000001030307819 */ /* 0x000fe20000001231 */
[----:B------:R-:W-:Y:S02]  /*3970*/  HADD2.F32 R13, -RZ, R13.H0_H0 ;  /* 0x2000000dff0d7230 */ /* 0x000fe40000004100 */
[----:B------:R-:W-:Y:S02]  /*3980*/  HADD2.F32 R52, -RZ, R52.H0_H0 ;  /* 0x20000034ff347230 */ /* 0x000fe40000004100 */
[----:B------:R-:W-:Y:S02]  /*3990*/  HADD2.F32 R48, -RZ, R48.H0_H0 ;  /* 0x20000030ff307230 */ /* 0x000fe40000004100 */
[----:B------:R-:W-:Y:S02]  /*39a0*/  HADD2.F32 R110, -RZ, R110.H1_H1 ;  /* 0x3000006eff6e7230 */ /* 0x000fe40000004100 */
[-C--:B------:R-:W-:Y:S01]  /*39b0*/  FMUL.FTZ R50, R11, R52.reuse ;  /* 0x000000340b327220 */ /* 0x080fe20000410000 */
[----:B------:R-:W-:-:S03]  /*39c0*/  FMUL.FTZ R52, R13, R52 ;  /* 0x000000340d347220 */ /* 0x000fc60000410000 */
[-C--:B------:R-:W-:Y:S01]  /*39d0*/  FFMA.FTZ R50, R13, R48.reuse, -R50 ;  /* 0x000000300d327223 */ /* 0x080fe20000010832 */
[----:B------:R-:W-:Y:S01]  /*39e0*/  FFMA.FTZ R11, R11, R48, R52 ;  /* 0x000000300b0b7223 */ /* 0x000fe20000010034 */
[----:B------:R-:W-:Y:S01]  /*39f0*/  SHF.R.U32.HI R52, RZ, 0x10, R51 ;  /* 0x00000010ff347819 */ /* 0x000fe20000011633 */
[--C-:B------:R-:W-:Y:S01]  /*3a00*/  HADD2.F32 R13, -RZ, R15.reuse.H1_H1 ;  /* 0x3000000fff0d7230 */ /* 0x100fe20000004100 */
[----:B------:R-:W-:Y:S01]  /*3a10*/  SHF.R.U32.HI R48, RZ, 0x10, R49 ;  /* 0x00000010ff307819 */ /* 0x000fe20000011631 */
[----:B------:R-:W-:Y:S01]  /*3a20*/  HADD2.F32 R15, -RZ, R15.H0_H0 ;  /* 0x2000000fff0f7230 */ /* 0x000fe20000004100 */
[----:B------:R-:W-:Y:S01]  /*3a30*/  F2FP.F16.F32.PACK_AB R11, R11, R50 ;  /* 0x000000320b0b723e */ /* 0x000fe200000000ff */
[----:B------:R-:W-:Y:S02]  /*3a40*/  HADD2.F32 R52, -RZ, R52.H0_H0 ;  /* 0x20000034ff347230 */ /* 0x000fe40000004100 */
[----:B------:R-:W-:Y:S02]  /*3a50*/  HADD2.F32 R48, -RZ, R48.H0_H0 ;  /* 0x20000030ff307230 */ /* 0x000fe40000004100 */
[----:B------:R-:W-:-:S02]  /*3a60*/  HADD2.F32 R49, -RZ, R107.H1_H1 ;  /* 0x3000006bff317230 */ /* 0x000fc40000004100 */
[-C--:B------:R-:W-:Y:S01]  /*3a70*/  FMUL.FTZ R54, R13, R52.reuse ;  /* 0x000000340d367220 */ /* 0x080fe20000410000 */
[C---:B------:R-:W-:Y:S01]  /*3a80*/  FMUL.FTZ R52, R15.reuse, R52 ;  /* 0x000000340f347220 */ /* 0x040fe20000410000 */
[----:B------:R-:W-:Y:S02]  /*3a90*/  HADD2.F32 R107, -RZ, R107.H0_H0 ;  /* 0x2000006bff6b7230 */ /* 0x000fe40000004100 */
[-C--:B------:R-:W-:Y:S01]  /*3aa0*/  FFMA.FTZ R54, R15, R48.reuse, -R54 ;  /* 0x000000300f367223 */ /* 0x080fe20000010836 */
[----:B------:R-:W-:Y:S01]  /*3ab0*/  FFMA.FTZ R13, R13, R48, R52 ;  /* 0x000000300d0d7223 */ /* 0x000fe20000010034 */
[--C-:B------:R-:W-:Y:S02]  /*3ac0*/  HADD2.F32 R15, -RZ, R12.reuse.H1_H1 ;  /* 0x3000000cff0f7230 */ /* 0x100fe40000004100 */
[----:B------:R-:W-:Y:S02]  /*3ad0*/  HADD2.F32 R48, -RZ, R12.H0_H0 ;  /* 0x2000000cff307230 */ /* 0x000fe40000004100 */
[----:B------:R-:W-:Y:S01]  /*3ae0*/  F2FP.F16.F32.PACK_AB R54, R13, R54 ;  /* 0x000000360d36723e */ /* 0x000fe200000000ff */
[----:B------:R-:W-:Y:S01]  /*3af0*/  FMUL.FTZ R51, R15, R110 ;  /* 0x0000006e0f337220 */ /* 0x000fe20000410000 */
[----:B------:R-:W-:-:S02]  /*3b00*/  IMAD.MOV.U32 R13, RZ, RZ, R11 ;  /* 0x000000ffff0d7224 */ /* 0x000fc400078e000b */
[C---:B------:R-:W-:Y:S01]  /*3b10*/  FMUL.FTZ R110, R48.reuse, R110 ;  /* 0x0000006e306e7220 */ /* 0x040fe20000410000 */
[-C--:B------:R-:W-:Y:S01]  /*3b20*/  FFMA.FTZ R12, R48, R49.reuse, -R51 ;  /* 0x00000031300c7223 */ /* 0x080fe20000010833 */
[--C-:B------:R-:W-:Y:S02]  /*3b30*/  HADD2.F32 R48, -RZ, R14.reuse.H0_H0 ;  /* 0x2000000eff307230 */ /* 0x100fe40000004100 */
[----:B------:R-:W-:Y:S01]  /*3b40*/  FFMA.FTZ R15, R15, R49, R110 ;  /* 0x000000310f0f7223 */ /* 0x000fe2000001006e */
[----:B------:R-:W-:Y:S02]  /*3b50*/  HADD2.F32 R14, -RZ, R14.H1_H1 ;  /* 0x3000000eff0e7230 */ /* 0x000fe40000004100 */
[----:B------:R-:W-:Y:S02]  /*3b60*/  HADD2.F32 R49, -RZ, R108.H0_H0 ;  /* 0x2000006cff317230 */ /* 0x000fe40000004100 */
[----:B------:R-:W-:Y:S01]  /*3b70*/  F2FP.F16.F32.PACK_AB R12, R15, R12 ;  /* 0x0000000c0f0c723e */ /* 0x000fe200000000ff */
[----:B------:R-:W-:-:S02]  /*3b80*/  IMAD.MOV.U32 R15, RZ, RZ, R54 ;  /* 0x000000ffff0f7224 */ /* 0x000fc400078e0036 */
[-C--:B------:R-:W-:Y:S01]  /*3b90*/  FMUL.FTZ R51, R14, R49.reuse ;  /* 0x000000310e337220 */ /* 0x080fe20000410000 */
[----:B------:R-:W-:-:S03]  /*3ba0*/  FMUL.FTZ R49, R48, R49 ;  /* 0x0000003130317220 */ /* 0x000fc60000410000 */
[-C--:B------:R-:W-:Y:S01]  /*3bb0*/  FFMA.FTZ R48, R48, R107.reuse, -R51 ;  /* 0x0000006b30307223 */ /* 0x080fe20000010833 */
[----:B------:R-:W-:-:S05]  /*3bc0*/  FFMA.FTZ R49, R14, R107, R49 ;  /* 0x0000006b0e317223 */ /* 0x000fca0000010031 */
[----:B------:R-:W-:-:S07]  /*3bd0*/  F2FP.F16.F32.PACK_AB R14, R49, R48 ;  /* 0x00000030310e723e */ /* 0x000fce00000000ff */
.L_x_10427:
[----:B------:R-:W-:Y:S05]  /*3be0*/  BSYNC B2 ;  /* 0x0000000000027941 */ /* 0x000fea0003800000 */
.L_x_10426:
[----:B-1----:R-:W-:Y:S01]  /*3bf0*/  MOV R49, R61 ;  /* 0x0000003d00317202 */ /* 0x002fe20000000f00 */
[----:B------:R-:W-:Y:S02]  /*3c00*/  IMAD.SHL.U32 R11, R149, 0x8, RZ ;  /* 0x00000008950b7824 */ /* 0x000fe400078e00ff */
[----:B--2---:R-:W-:-:S04]  /*3c10*/  IMAD.MOV.U32 R48, RZ, RZ, R60 ;  /* 0x000000ffff307224 */ /* 0x004fc800078e003c */
[----:B------:R-:W-:-:S05]  /*3c20*/  IMAD.WIDE R48, R11, 0x2, R48 ;  /* 0x000000020b307825 */ /* 0x000fca00078e0230 */
[----:B------:R1:W-:Y:S02]  /*3c30*/  ST.E.128 desc[UR42][R48.64], R12 ;  /* 0x0000000c30007985 */ /* 0x0003e4000c101d2a */
.L_x_10425:
[----:B------:R-:W-:Y:S05]  /*3c40*/  BSYNC B1 ;  /* 0x0000000000017941 */ /* 0x000fea0003800000 */
.L_x_10424:
[----:B------:R-:W-:Y:S01]  /*3c50*/  LOP3.LUT P3, RZ, R21, 0x8, RZ, 0xc0, !PT ;  /* 0x0000000815ff7812 */ /* 0x000fe2000786c0ff */
[----:B------:R-:W-:-:S12]  /*3c60*/  BSSY B1, `(.L_x_10428) ;  /* 0x0000036000017945 */ /* 0x000fd80003800000 */
[----:B------:R-:W-:Y:S05]  /*3c70*/  @!P3 BRA `(.L_x_10429) ;  /* 0x0000000000d0b947 */ /* 0x000fea0003800000 */
[----:B------:R-:W5:Y:S01]  /*3c80*/  LDL R11, [R1+0x1c] ;  /* 0x00001c00010b7983 */ /* 0x000f620000100800 */
[C---:B-12---:R-:W-:Y:S01]  /*3c90*/  LEA R48, P3, R22.reuse, R60, 0x1 ;  /* 0x0000003c16307211 */ /* 0x046fe200078608ff */
[----:B------:R-:W-:Y:S02]  /*3ca0*/  BSSY B2, `(.L_x_10430) ;  /* 0x0000030000027945 */ /* 0x000fe40003800000 */
[----:B---34-:R1:W2:Y:S01]  /*3cb0*/  LDS.128 R12, [R32+0x17000] ;  /* 0x01700000200c7984 */ /* 0x0182a20000000c00 */
[----:B------:R-:W-:Y:S02]  /*3cc0*/  LEA.HI.X R49, R22, R61, R153, 0x1, P3 ;  /* 0x0000003d16317211 */ /* 0x000fe400018f0c99 */
[----:B-----5:R-:W-:-:S13]  /*3cd0*/  ISETP.GE.AND P3, PT, R11, R98, PT ;  /* 0x000000620b00720c */ /* 0x020fda0003f66270 */
[----:B-12---:R-:W-:Y:S05]  /*3ce0*/  @P3 BRA `(.L_x_10431) ;  /* 0x0000000000ac3947 */ /* 0x006fea0003800000 */
[----:B------:R-:W-:Y:S01]  /*3cf0*/  SHF.R.U64 R46, R46, 0x10, R47 ;  /* 0x000000102e2e7819 */ /* 0x000fe2000000122f */
[--C-:B------:R-:W-:Y:S01]  /*3d00*/  HADD2.F32 R11, -RZ, R13.reuse.H1_H1 ;  /* 0x3000000dff0b7230 */ /* 0x100fe20000004100 */
[----:B------:R-:W-:Y:S01]  /*3d10*/  SHF.R.U64 R50, R44, 0x10, R45 ;  /* 0x000000102c327819 */ /* 0x000fe2000000122d */
[----:B------:R-:W-:Y:S01]  /*3d20*/  HADD2.F32 R44, -RZ, R13.H0_H0 ;  /* 0x2000000dff2c7230 */ /* 0x000fe20000004100 */
[----:B------:R-:W-:Y:S01]  /*3d30*/  SHF.R.U32.HI R47, RZ, 0x10, R47 ;  /* 0x00000010ff2f7819 */ /* 0x000fe2000001162f */
[----:B------:R-:W-:Y:S02]  /*3d40*/  HADD2.F32 R46, -RZ, R46.H0_H0 ;  /* 0x2000002eff2e7230 */ /* 0x000fe40000004100 */
[----:B------:R-:W-:Y:S02]  /*3d50*/  HADD2.F32 R13, -RZ, R50.H0_H0 ;  /* 0x20000032ff0d7230 */ /* 0x000fe40000004100 */
[----:B------:R-:W-:Y:S02]  /*3d60*/  HADD2.F32 R47, -RZ, R47.H0_H0 ;  /* 0x2000002fff2f7230 */ /* 0x000fe40000004100 */
[-C--:B------:R-:W-:Y:S01]  /*3d70*/  FMUL.FTZ R51, R11, R46.reuse ;  /* 0x0000002e0b337220 */ /* 0x080fe20000410000 */
[----:B------:R-:W-:Y:S01]  /*3d80*/  FMUL.FTZ R46, R44, R46 ;  /* 0x0000002e2c2e7220 */ /* 0x000fe20000410000 */
[----:B------:R-:W-:-:S02]  /*3d90*/  HADD2.F32 R50, -RZ, R105.H0_H0 ;  /* 0x20000069ff327230 */ /* 0x000fc40000004100 */
[-C--:B------:R-:W-:Y:S01]  /*3da0*/  FFMA.FTZ R44, R44, R13.reuse, -R51 ;  /* 0x0000000d2c2c7223 */ /* 0x080fe20000010833 */
[----:B------:R-:W-:Y:S01]  /*3db0*/  FFMA.FTZ R11, R11, R13, R46 ;  /* 0x0000000d0b0b7223 */ /* 0x000fe2000001002e */
[----:B------:R-:W-:Y:S01]  /*3dc0*/  IMAD.MOV.U32 R13, RZ, RZ, R15 ;  /* 0x000000ffff0d7224 */ /* 0x000fe200078e000f */
[----:B------:R-:W-:Y:S01]  /*3dd0*/  SHF.R.U32.HI R46, RZ, 0x10, R45 ;  /* 0x00000010ff2e7819 */ /* 0x000fe2000001162d */
[----:B------:R-:W-:Y:S02]  /*3de0*/  IMAD.MOV.U32 R45, RZ, RZ, R12 ;  /* 0x000000ffff2d7224 */ /* 0x000fe400078e000c */
[----:B------:R-:W-:Y:S01]  /*3df0*/  HADD2.F32 R51, -RZ, R14.H0_H0 ;  /* 0x2000000eff337230 */ /* 0x000fe20000004100 */
[----:B------:R-:W-:Y:S01]  /*3e00*/  F2FP.F16.F32.PACK_AB R11, R11, R44 ;  /* 0x0000002c0b0b723e */ /* 0x000fe200000000ff */
[--C-:B------:R-:W-:Y:S02]  /*3e10*/  HADD2.F32 R15, -RZ, R13.reuse.H1_H1 ;  /* 0x3000000dff0f7230 */ /* 0x100fe40000004100 */
[----:B------:R-:W-:-:S02]  /*3e20*/  HADD2.F32 R12, -RZ, R13.H0_H0 ;  /* 0x2000000dff0c7230 */ /* 0x000fc40000004100 */
[----:B------:R-:W-:Y:S02]  /*3e30*/  HADD2.F32 R46, -RZ, R46.H0_H0 ;  /* 0x2000002eff2e7230 */ /* 0x000fe40000004100 */
[CC--:B------:R-:W-:Y:S01]  /*3e40*/  FMUL.FTZ R13, R15.reuse, R47.reuse ;  /* 0x0000002f0f0d7220 */ /* 0x0c0fe20000410000 */
[C---:B------:R-:W-:Y:S01]  /*3e50*/  FMUL.FTZ R52, R12.reuse, R47 ;  /* 0x0000002f0c347220 */ /* 0x040fe20000410000 */
[--C-:B------:R-:W-:Y:S02]  /*3e60*/  HADD2.F32 R47, -RZ, R45.reuse.H0_H0 ;  /* 0x2000002dff2f7230 */ /* 0x100fe40000004100 */
[-C--:B------:R-:W-:Y:S01]  /*3e70*/  FFMA.FTZ R12, R12, R46.reuse, -R13 ;  /* 0x0000002e0c0c7223 */ /* 0x080fe2000001080d */
[----:B------:R-:W-:Y:S02]  /*3e80*/  HADD2.F32 R13, -RZ, R45.H1_H1 ;  /* 0x3000002dff0d7230 */ /* 0x000fe40000004100 */
[----:B------:R-:W-:Y:S01]  /*3e90*/  FFMA.FTZ R15, R15, R46, R52 ;  /* 0x0000002e0f0f7223 */ /* 0x000fe20000010034 */
[----:B------:R-:W-:-:S02]  /*3ea0*/  HADD2.F32 R46, -RZ, R103.H0_H0 ;  /* 0x20000067ff2e7230 */ /* 0x000fc40000004100 */
[-C--:B------:R-:W-:Y:S01]  /*3eb0*/  FMUL.FTZ R56, R47, R50.reuse ;  /* 0x000000322f387220 */ /* 0x080fe20000410000 */
[----:B------:R-:W-:Y:S02]  /*3ec0*/  HADD2.F32 R52, -RZ, R105.H1_H1 ;  /* 0x30000069ff347230 */ /* 0x000fe40000004100 */
[C---:B------:R-:W-:Y:S01]  /*3ed0*/  FMUL.FTZ R54, R13.reuse, R50 ;  /* 0x000000320d367220 */ /* 0x040fe20000410000 */
[----:B------:R-:W-:Y:S02]  /*3ee0*/  HADD2.F32 R45, -RZ, R14.H1_H1 ;  /* 0x3000000eff2d7230 */ /* 0x000fe40000004100 */
[-C--:B------:R-:W-:Y:S01]  /*3ef0*/  FFMA.FTZ R13, R13, R46.reuse, R56 ;  /* 0x0000002e0d0d7223 */ /* 0x080fe20000010038 */
[----:B------:R-:W-:Y:S02]  /*3f00*/  HADD2.F32 R50, -RZ, R103.H1_H1 ;  /* 0x30000067ff327230 */ /* 0x000fe40000004100 */
[----:B------:R-:W-:Y:S01]  /*3f10*/  FFMA.FTZ R14, R47, R46, -R54 ;  /* 0x0000002e2f0e7223 */ /* 0x000fe20000010836 */
[----:B------:R-:W-:Y:S01]  /*3f20*/  F2FP.F16.F32.PACK_AB R15, R15, R12 ;  /* 0x0000000c0f0f723e */ /* 0x000fe200000000ff */
[-C--:B------:R-:W-:Y:S01]  /*3f30*/  FMUL.FTZ R54, R45, R52.reuse ;  /* 0x000000342d367220 */ /* 0x080fe20000410000 */
[----:B------:R-:W-:-:S02]  /*3f40*/  FMUL.FTZ R52, R51, R52 ;  /* 0x0000003433347220 */ /* 0x000fc40000410000 */
[----:B------:R-:W-:Y:S01]  /*3f50*/  F2FP.F16.F32.PACK_AB R12, R13, R14 ;  /* 0x0000000e0d0c723e */ /* 0x000fe200000000ff */
[-C--:B------:R-:W-:Y:S01]  /*3f60*/  FFMA.FTZ R54, R51, R50.reuse, -R54 ;  /* 0x0000003233367223 */ /* 0x080fe20000010836 */
[----:B------:R-:W-:Y:S01]  /*3f70*/  FFMA.FTZ R45, R45, R50, R52 ;  /* 0x000000322d2d7223 */ /* 0x000fe20000010034 */
[----:B------:R-:W-:-:S04]  /*3f80*/  IMAD.MOV.U32 R13, RZ, RZ, R11 ;  /* 0x000000ffff0d7224 */ /* 0x000fc800078e000b */
[----:B------:R-:W-:-:S07]  /*3f90*/  F2FP.F16.F32.PACK_AB R14, R45, R54 ;  /* 0x000000362d0e723e */ /* 0x000fce00000000ff */
.L_x_10431:
[----:B------:R-:W-:Y:S05]  /*3fa0*/  BSYNC B2 ;  /* 0x0000000000027941 */ /* 0x000fea0003800000 */
.L_x_10430:
[----:B------:R1:W-:Y:S02]  /*3fb0*/  ST.E.128 desc[UR42][R48.64], R12 ;  /* 0x0000000c30007985 */ /* 0x0003e4000c101d2a */
.L_x_10429:
[----:B------:R-:W-:Y:S05]  /*3fc0*/  BSYNC B1 ;  /* 0x0000000000017941 */ /* 0x000fea0003800000 */
.L_x_10428:
[----:B------:R-:W-:Y:S01]  /*3fd0*/  LOP3.LUT P3, RZ, R21, 0x10, RZ, 0xc0, !PT ;  /* 0x0000001015ff7812 */ /* 0x000fe2000786c0ff */
[----:B------:R-:W-:-:S12]  /*3fe0*/  BSSY B1, `(.L_x_10432) ;  /* 0x0000035000017945 */ /* 0x000fd80003800000 */
[----:B------:R-:W-:Y:S05]  /*3ff0*/  @!P3 BRA `(.L_x_10433) ;  /* 0x0000000000ccb947 */ /* 0x000fea0003800000 */
[----:B------:R-:W5:Y:S01]  /*4000*/  LDL R11, [R1+0x24] ;  /* 0x00002400010b7983 */ /* 0x000f620000100800 */
[C---:B--2---:R-:W-:Y:S01]  /*4010*/  LEA R44, P3, R19.reuse, R60, 0x1 ;  /* 0x0000003c132c7211 */ /* 0x044fe200078608ff */
[----:B------:R-:W-:Y:S02]  /*4020*/  BSSY B2, `(.L_x_10434) ;  /* 0x000002f000027945 */ /* 0x000fe40003800000 */
[----:B-1-34-:R1:W2:Y:S01]  /*4030*/  LDS.128 R12, [R35+0x19000] ;  /* 0x01900000230c7984 */ /* 0x01a2a20000000c00 */
[----:B------:R-:W-:Y:S02]  /*4040*/  LEA.HI.X R45, R19, R61, R152, 0x1, P3 ;  /* 0x0000003d132d7211 */ /* 0x000fe400018f0c98 */
[----:B-----5:R-:W-:-:S13]  /*4050*/  ISETP.GE.AND P3, PT, R11, R98, PT ;  /* 0x000000620b00720c */ /* 0x020fda0003f66270 */
[----:B-12---:R-:W-:Y:S05]  /*4060*/  @P3 BRA `(.L_x_10435) ;  /* 0x0000000000a83947 */ /* 0x006fea0003800000 */
[--C-:B------:R-:W-:Y:S02]  /*4070*/  SHF.R.U64 R11, R42, 0x10, R43.reuse ;  /* 0x000000102a0b7819 */ /* 0x100fe4000000122b */
[----:B------:R-:W-:Y:S02]  /*4080*/  SHF.R.U32.HI R48, RZ, 0x10, R43 ;  /* 0x00000010ff307819 */ /* 0x000fe4000001162b */
[--C-:B------:R-:W-:Y:S01]  /*4090*/  SHF.R.U64 R47, R40, 0x10, R41.reuse ;  /* 0x00000010282f7819 */ /* 0x100fe20000001229 */
[----:B------:R-:W-:Y:S01]  /*40a0*/  IMAD.MOV.U32 R40, RZ, RZ, R12 ;  /* 0x000000ffff287224 */ /* 0x000fe200078e000c */
        /* <DEDUP_REMOVED lines=38> */
.L_x_10435:
[----:B------:R-:W-:Y:S05]  /*4310*/  BSYNC B2 ;  /* 0x0000000000027941 */ /* 0x000fea0003800000 */
.L_x_10434:
[----:B------:R1:W-:Y:S02]  /*4320*/  ST.E.128 desc[UR42][R44.64], R12 ;  /* 0x0000000c2c007985 */ /* 0x0003e4000c101d2a */
.L_x_10433:
[----:B------:R-:W-:Y:S05]  /*4330*/  BSYNC B1 ;  /* 0x0000000000017941 */ /* 0x000fea0003800000 */
.L_x_10432:
[----:B------:R-:W-:-:S13]  /*4340*/  LOP3.LUT P3, RZ, R21, 0x20, RZ, 0xc0, !PT ;  /* 0x0000002015ff7812 */ /* 0x000fda000786c0ff */
        /* <DEDUP_REMOVED lines=28> */
[----:B------:R-:W-:-:S02]  /*4510*/  HADD2.F32 R15, -RZ, R63.H0_H0 ;  /* 0x2000003fff0f7230 */ /* 0x000fc40000004100 */
[----:B------:R-:W-:Y:S02]  /*4520*/  HADD2.F32 R36, -RZ, R62.H0_H0 ;  /* 0x2000003eff247230 */ /* 0x000fe40000004100 */
[----:B------:R-:W-:Y:S02]  /*4530*/  HADD2.F32 R11, -RZ, R12.H1_H1 ;  /* 0x3000000cff0b7230 */ /* 0x000fe40000004100 */
[----:B------:R-:W-:Y:S02]  /*4540*/  HADD2.F32 R13, -RZ, R14.H1_H1 ;  /* 0x3000000eff0d7230 */ /* 0x000fe40000004100 */
[----:B------:R-:W-:Y:S02]  /*4550*/  HADD2.F32 R63, -RZ, R63.H1_H1 ;  /* 0x3000003fff3f7230 */ /* 0x000fe40000004100 */
[----:B------:R-:W-:Y:S01]  /*4560*/  FMUL.FTZ R37, R11, R36 ;  /* 0x000000240b257220 */ /* 0x000fe20000410000 */
[----:B------:R-:W-:Y:S02]  /*4570*/  HADD2.F32 R12, -RZ, R12.H0_H0 ;  /* 0x2000000cff0c7230 */ /* 0x000fe40000004100 */
[----:B------:R-:W-:-:S02]  /*4580*/  HADD2.F32 R14, -RZ, R14.H0_H0 ;  /* 0x2000000eff0e7230 */ /* 0x000fc40000004100 */
[----:B------:R-:W-:Y:S01]  /*4590*/  FMUL.FTZ R43, R13, R63 ;  /* 0x0000003f0d2b7220 */ /* 0x000fe20000410000 */
[----:B------:R-:W-:Y:S02]  /*45a0*/  HADD2.F32 R62, -RZ, R62.H1_H1 ;  /* 0x3000003eff3e7230 */ /* 0x000fe40000004100 */
[C---:B------:R-:W-:Y:S01]  /*45b0*/  FMUL.FTZ R36, R12.reuse, R36 ;  /* 0x000000240c247220 */ /* 0x040fe20000410000 */
[----:B------:R-:W-:Y:S01]  /*45c0*/  FFMA.FTZ R37, R12, R15, -R37 ;  /* 0x0000000f0c257223 */ /* 0x000fe20000010825 */
[C---:B------:R-:W-:Y:S02]  /*45d0*/  FMUL.FTZ R38, R14.reuse, R63 ;  /* 0x0000003f0e267220 */ /* 0x040fe40000410000 */
[----:B------:R-:W-:Y:S01]  /*45e0*/  FFMA.FTZ R36, R11, R15, R36 ;  /* 0x0000000f0b247223 */ /* 0x000fe20000010024 */
[-C--:B------:R-:W-:Y:S01]  /*45f0*/  FFMA.FTZ R43, R14, R62.reuse, -R43 ;  /* 0x0000003e0e2b7223 */ /* 0x080fe2000001082b */
[----:B------:R-:W-:Y:S01]  /*4600*/  FFMA.FTZ R38, R13, R62, R38 ;  /* 0x0000003e0d267223 */ /* 0x000fe20000010026 */
[----:B------:R-:W-:-:S02]  /*4610*/  F2FP.F16.F32.PACK_AB R13, R39, R44 ;  /* 0x0000002c270d723e */ /* 0x000fc400000000ff */
[----:B------:R-:W-:Y:S02]  /*4620*/  F2FP.F16.F32.PACK_AB R15, R45, R46 ;  /* 0x0000002e2d0f723e */ /* 0x000fe400000000ff */
[----:B------:R-:W-:Y:S02]  /*4630*/  F2FP.F16.F32.PACK_AB R12, R36, R37 ;  /* 0x00000025240c723e */ /* 0x000fe400000000ff */
[----:B------:R-:W-:-:S07]  /*4640*/  F2FP.F16.F32.PACK_AB R14, R38, R43 ;  /* 0x0000002b260e723e */ /* 0x000fce00000000ff */
.L_x_10437:
[----:B------:R-:W-:Y:S05]  /*4650*/  BSYNC B1 ;  /* 0x0000000000017941 */ /* 0x000fea0003800000 */
.L_x_10436:
[----:B------:R1:W-:Y:S01]  /*4660*/  ST.E.128 desc[UR42][R40.64], R12 ;  /* 0x0000000c28007985 */ /* 0x0003e2000c101d2a */
[----:B------:R-:W-:Y:S05]  /*4670*/  BRA `(.L_x_10415) ;  /* 0x00000020007c7947 */ /* 0x000fea0003800000 */
.L_x_10408:
        /* <DEDUP_REMOVED lines=21> */
[----:B------:R-:W-:-:S02]  /*47d0*/  IADD3 R11, P2, R70, R12, RZ ;  /* 0x0000000c460b7210 */ /* 0x000fc40007f5e0ff */
[----:B------:R-:W-:-:S03]  /*47e0*/  CS2R R56, SRZ ;  /* 0x0000000000387805 */ /* 0x000fc6000001ff00 */
        /* <DEDUP_REMOVED lines=23> */
.L_x_10439:
[----:B------:R-:W-:Y:S05]  /*4960*/  BSYNC B1 ;  /* 0x0000000000017941 */ /* 0x000fea0003800000 */
.L_x_10438:
[----:B-----5:R-:W-:Y:S01]  /*4970*/  IMAD.MOV.U32 R11, RZ, RZ, R38 ;  /* 0x000000ffff0b7224 */ /* 0x020fe200078e0026 */
[----:B------:R-:W-:Y:S01]  /*4980*/  UISETP.NE.AND UP0, UPT, UR40, 0x3, UPT ;  /* 0x000000032800788c */ /* 0x000fe2000bf05270 */
[----:B0-----:R-:W-:Y:S02]  /*4990*/  IMAD.MOV.U32 R12, RZ, RZ, R39 ;  /* 0x000000ffff0c7224 */ /* 0x001fe400078e0027 */
[----:B------:R-:W-:Y:S02]  /*49a0*/  IMAD.MOV.U32 R13, RZ, RZ, R36 ;  /* 0x000000ffff0d7224 */ /* 0x000fe400078e0024 */
[----:B------:R-:W-:Y:S01]  /*49b0*/  IMAD.MOV.U32 R14, RZ, RZ, R43 ;  /* 0x000000ffff0e7224 */ /* 0x000fe200078e002b */
        /* <DEDUP_REMOVED lines=37> */
[----:B------:R-:W-:Y:S02]  /*4c10*/  MOV R11, R56 ;  /* 0x00000038000b7202 */ /* 0x000fe40000000f00 */
[----:B------:R-:W-:Y:S02]  /*4c20*/  PRMT R107, R12, 0x7610, R107 ;  /* 0x000076100c6b7816 */ /* 0x000fe4000000006b */
[----:B------:R-:W-:Y:S01]  /*4c30*/  PRMT R120, R120, 0x5410, R11 ;  /* 0x0000541078787816 */ /* 0x000fe2000000000b */
[----:B------:R-:W-:Y:S06]  /*4c40*/  @!P2 BRA `(.L_x_10440) ;  /* 0x000000000004a947 */ /* 0x000fec0003800000 */
[----:B------:R-:W-:Y:S01]  /*4c50*/  BPT.TRAP 0x1 ;  /* 0x000000040000795c */ /* 0x000fe20000300000 */
.L_x_10440:
[----:B------:R-:W-:Y:S01]  /*4c60*/  IMAD R31, R18, 0x8, R2 ;  /* 0x00000008121f7824 */ /* 0x000fe200078e0202 */
[----:B------:R-:W-:Y:S01]  /*4c70*/  SHF.L.U32 R80, R137, 0x1f, RZ ;  /* 0x0000001f89507819 */ /* 0x000fe200000006ff */
[----:B------:R-:W-:Y:S03]  /*4c80*/  BSSY B1, `(.L_x_10441) ;  /* 0x0000003000017945 */ /* 0x000fe60003800000 */
[----:B------:R-:W0:Y:S02]  /*4c90*/  SYNCS.PHASECHK.TRANS64.TRYWAIT P4, [R31+URZ+0x2d890], R80 ;  /* 0x02d890501f0075a7 */ /* 0x000e24000808017f */
[----:B0-----:R-:W-:Y:S05]  /*4ca0*/  @!P4 BRA `(.L_x_10442) ;  /* 0x0000013c00c8c947 */ /* 0x001fea0003800000 */
.L_x_10667:
[----:B------:R-:W-:Y:S05]  /*4cb0*/  BSYNC B1 ;  /* 0x0000000000017941 */ /* 0x000fea0003800000 */
.L_x_10441:
[----:B------:R-:W-:-:S03]  /*4cc0*/  UMOV UR4, 0xffffffff ;  /* 0xffffffff00047882 */ /* 0x000fc60000000000 */
[----:B------:R-:W-:Y:S05]  /*4cd0*/  BRA.DIV UR4, `(.L_x_10443) ;  /* 0x0000013e04d07947 */ /* 0x000fea000b800000 */
[----:B------:R1:W2:Y:S04]  /*4ce0*/  SHFL.IDX PT, R83, R61, RZ, 0x1e1f ;  /* 0x001e1fff3d537589 */ /* 0x0002a800000e0000 */
[----:B------:R1:W3:Y:S02]  /*4cf0*/  SHFL.IDX PT, R82, R60, RZ, 0x1e1f ;  /* 0x001e1fff3c527589 */ /* 0x0002e400000e0000 */
.L_x_10671:
[----:B------:R-:W-:Y:S05]  /*4d00*/  @P3 BRA `(.L_x_10415) ;  /* 0x0000001800d83947 */ /* 0x000fea0003800000 */
[----:B------:R-:W4:Y:S01]  /*4d10*/  LDC R11, c[0x0][0x2f4] ;  /* 0x0000bd00ff0b7b82 */ /* 0x000f220000000800 */
[----:B------:R-:W-:Y:S01]  /*4d20*/  ISETP.NE.AND P3, PT, R28, RZ, PT ;  /* 0x000000ff1c00720c */ /* 0x000fe20003f65270 */
[----:B------:R-:W-:Y:S01]  /*4d30*/  BSSY B1, `(.L_x_10444) ;  /* 0x0000079000017945 */ /* 0x000fe20003800000 */
[----:B----4-:R-:W-:-:S11]  /*4d40*/  IMAD.IADD R103, R11, 0x1, -R99 ;  /* 0x000000010b677824 */ /* 0x010fd600078e0a63 */
[----:B------:R-:W-:Y:S05]  /*4d50*/  @!P3 BRA `(.L_x_10445) ;  /* 0x0000000400d8b947 */ /* 0x000fea0003800000 */
[----:B------:R-:W-:Y:S01]  /*4d60*/  SEL R12, R99, R103, !P0 ;  /* 0x00000067630c7207 */ /* 0x000fe20004000000 */
[----:B------:R-:W-:Y:S01]  /*4d70*/  BSSY B2, `(.L_x_10446) ;  /* 0x000006e000027945 */ /* 0x000fe20003800000 */
[----:B------:R-:W-:Y:S02]  /*4d80*/  ISETP.GE.AND P3, PT, R16, R98, PT ;  /* 0x000000621000720c */ /* 0x000fe40003f66270 */
[----:B------:R-:W-:-:S04]  /*4d90*/  SHF.R.S32.HI R13, RZ, 0x1f, R12 ;  /* 0x0000001fff0d7819 */ /* 0x000fc8000001140c */
[----:B------:R-:W-:-:S04]  /*4da0*/  LEA.HI R13, R13, R12, RZ, 0x4 ;  /* 0x0000000c0d0d7211 */ /* 0x000fc800078f20ff */
[----:B------:R-:W-:-:S04]  /*4db0*/  SHF.R.S32.HI R13, RZ, 0x4, R13 ;  /* 0x00000004ff0d7819 */ /* 0x000fc8000001140d */
[----:B------:R-:W-:-:S04]  /*4dc0*/  LEA.HI.SX32 R104, R73, R13, 0x1d ;  /* 0x0000000d49687211 */ /* 0x000fc800078feaff */
[----:B------:R-:W-:-:S04]  /*4dd0*/  SHF.R.S32.HI R12, RZ, 0x1f, R104 ;  /* 0x0000001fff0c7819 */ /* 0x000fc80000011468 */
[----:B------:R-:W-:Y:S01]  /*4de0*/  LEA.HI R12, R12, R104, RZ, 0x2 ;  /* 0x000000680c0c7211 */ /* 0x000fe200078f10ff */
[----:B------:R-:W-:-:S04]  /*4df0*/  IMAD.SHL.U32 R104, R104, 0x8, RZ ;  /* 0x0000000868687824 */ /* 0x000fc800078e00ff */
[----:B------:R-:W-:Y:S01]  /*4e00*/  IMAD.SHL.U32 R12, R12, 0x400, RZ ;  /* 0x000004000c0c7824 */ /* 0x000fe200078e00ff */
[----:B------:R-:W-:-:S04]  /*4e10*/  LOP3.LUT R13, R143, 0x18, R104, 0xf8, !PT ;  /* 0x000000188f0d7812 */ /* 0x000fc800078ef868 */
[----:B------:R-:W-:Y:S02]  /*4e20*/  LOP3.LUT R13, R13, R144, RZ, 0x3c, !PT ;  /* 0x000000900d0d7212 */ /* 0x000fe400078e3cff */
[----:B------:R-:W-:-:S04]  /*4e30*/  LOP3.LUT R12, R12, 0x7ffff000, RZ, 0xc0, !PT ;  /* 0x7ffff0000c0c7812 */ /* 0x000fc800078ec0ff */
[----:B------:R-:W-:-:S05]  /*4e40*/  IADD3 R12, R13, R12, R145 ;  /* 0x0000000c0d0c7210 */ /* 0x000fca0007ffe091 */
[C---:B-1----:R-:W-:Y:S02]  /*4e50*/  IMAD R60, R18.reuse, 0x3000, R12 ;  /* 0x00003000123c7824 */ /* 0x042fe400078e020c */
[----:B------:R-:W-:Y:S02]  /*4e60*/  IMAD R12, R18, 0x3000, R96 ;  /* 0x00003000120c7824 */ /* 0x000fe400078e0260 */
[----:B------:R-:W-:-:S03]  /*4e70*/  IMAD R60, R60, 0x2, R2 ;  /* 0x000000023c3c7824 */ /* 0x000fc600078e0202 */
[----:B------:R-:W-:-:S03]  /*4e80*/  LEA R12, R12, R2, 0x1 ;  /* 0x000000020c0c7211 */ /* 0x000fc600078e08ff */
[----:B------:R-:W1:Y:S04]  /*4e90*/  LDS.128 R60, [R60+0x15400] ;  /* 0x015400003c3c7984 */ /* 0x000e680000000c00 */
[----:B------:R-:W4:Y:S01]  /*4ea0*/  LDS.128 R12, [R12+0x15400] ;  /* 0x015400000c0c7984 */ /* 0x000f220000000c00 */
[----:B------:R-:W-:Y:S05]  /*4eb0*/  @P3 BRA `(.L_x_10447) ;  /* 0x0000000400643947 */ /* 0x000fea0003800000 */
[----:B-1----:R-:W-:Y:S01]  /*4ec0*/  IMAD.MOV.U32 R106, RZ, RZ, R61 ;  /* 0x000000ffff6a7224 */ /* 0x002fe200078e003d */
        /* <DEDUP_REMOVED lines=8> */
[-C--:B------:R-:W-:Y:S01]  /*4f50*/  FMUL.FTZ R61, R13, R107.reuse ;  /* 0x0000006b0d3d7220 */ /* 0x080fe20000410000 */
        /* <DEDUP_REMOVED lines=48> */
[----:B------:R-:W-:Y:S01]  /*5260*/  FMUL.FTZ R108, R105, R108 ;  /* 0x0000006c696c7220 */ /* 0x000fe20000410000 */
        /* <DEDUP_REMOVED lines=21> */
[----:B------:R-:W-:Y:S02]  /*53c0*/  IMAD.MOV.U32 R15, RZ, RZ, R63 ;  /* 0x000000ffff0f7224 */ /* 0x000fe400078e003f */
[-C--:B------:R-:W-:Y:S01]  /*53d0*/  FFMA.FTZ R57, R14, R46.reuse, -R57 ;  /* 0x0000002e0e397223 */ /* 0x080fe20000010839 */
[----:B------:R-:W-:Y:S01]  /*53e0*/  FFMA.FTZ R47, R62, R46, R47 ;  /* 0x0000002e3e2f7223 */ /* 0x000fe2000001002f */
[----:B------:R-:W-:-:S03]  /*53f0*/  IMAD.MOV.U32 R63, RZ, RZ, R107 ;  /* 0x000000ffff3f7224 */ /* 0x000fc600078e006b */
[----:B------:R-:W-:Y:S01]  /*5400*/  F2FP.F16.F32.PACK_AB R57, R57, R60 ;  /* 0x0000003c3939723e */ /* 0x000fe200000000ff */
[----:B------:R-:W-:Y:S01]  /*5410*/  IMAD.MOV.U32 R60, RZ, RZ, R44 ;  /* 0x000000ffff3c7224 */ /* 0x000fe200078e002c */
[----:B------:R-:W-:-:S03]  /*5420*/  F2FP.F16.F32.PACK_AB R47, R47, R105 ;  /* 0x000000692f2f723e */ /* 0x000fc600000000ff */
[----:B------:R-:W-:Y:S02]  /*5430*/  IMAD.MOV.U32 R14, RZ, RZ, R57 ;  /* 0x000000ffff0e7224 */ /* 0x000fe400078e0039 */
[----:B------:R-:W-:-:S07]  /*5440*/  IMAD.MOV.U32 R62, RZ, RZ, R47 ;  /* 0x000000ffff3e7224 */ /* 0x000fce00078e002f */
.L_x_10447:
[----:B------:R-:W-:Y:S05]  /*5450*/  BSYNC B2 ;  /* 0x0000000000027941 */ /* 0x000fea0003800000 */
.L_x_10446:
[----:B---3--:R-:W-:-:S04]  /*5460*/  LEA R44, P3, R9, R82, 0x1 ;  /* 0x00000052092c7211 */ /* 0x008fc800078608ff */
[----:B--2---:R-:W-:Y:S02]  /*5470*/  LEA.HI.X R45, R9, R83, R93, 0x1, P3 ;  /* 0x00000053092d7211 */ /* 0x004fe400018f0c5d */
[----:B------:R-:W-:-:S03]  /*5480*/  ISETP.GE.AND P3, PT, R104, R11, PT ;  /* 0x0000000b6800720c */ /* 0x000fc60003f66270 */
[----:B----4-:R2:W-:Y:S10]  /*5490*/  ST.E.128 desc[UR42][R44.64], R12 ;  /* 0x0000000c2c007985 */ /* 0x0105f4000c101d2a */
[----:B--2---:R-:W-:-:S05]  /*54a0*/  @!P3 IMAD.WIDE R12, R104, 0x2, R82 ;  /* 0x00000002680cb825 */ /* 0x004fca00078e0252 */
[----:B-1----:R4:W-:Y:S02]  /*54b0*/  @!P3 ST.E.128 desc[UR42][R12.64], R60 ;  /* 0x0000003c0c00b985 */ /* 0x0029e4000c101d2a */
.L_x_10445:
[----:B------:R-:W-:Y:S05]  /*54c0*/  BSYNC B1 ;  /* 0x0000000000017941 */ /* 0x000fea0003800000 */
.L_x_10444:
[----:B------:R-:W-:Y:S01]  /*54d0*/  ISETP.NE.AND P3, PT, R29, RZ, PT ;  /* 0x000000ff1d00720c */ /* 0x000fe20003f65270 */
[----:B------:R-:W-:-:S12]  /*54e0*/  BSSY B1, `(.L_x_10448) ;  /* 0x0000078000017945 */ /* 0x000fd80003800000 */
[----:B------:R-:W-:Y:S05]  /*54f0*/  @!P3 BRA `(.L_x_10449) ;  /* 0x0000000400d8b947 */ /* 0x000fea0003800000 */
[----:B------:R-:W-:Y:S01]  /*5500*/  LOP3.LUT P4, RZ, R23, 0x1, RZ, 0xc0, !PT ;  /* 0x0000000117ff7812 */ /* 0x000fe2000788c0ff */
[----:B------:R-:W-:Y:S01]  /*5510*/  BSSY B2, `(.L_x_10450) ;  /* 0x000006e000027945 */ /* 0x000fe20003800000 */
[----:B------:R-:W-:Y:S02]  /*5520*/  ISETP.GE.AND P3, PT, R0, R98, PT ;  /* 0x000000620000720c */ /* 0x000fe40003f66270 */
[----:B----4-:R-:W-:-:S04]  /*5530*/  SEL R12, R99, R103, !P4 ;  /* 0x00000067630c7207 */ /* 0x010fc80006000000 */
[----:B------:R-:W-:-:S04]  /*5540*/  SHF.R.S32.HI R13, RZ, 0x1f, R12 ;  /* 0x0000001fff0d7819 */ /* 0x000fc8000001140c */
[----:B------:R-:W-:-:S04]  /*5550*/  LEA.HI R13, R13, R12, RZ, 0x4 ;  /* 0x0000000c0d0d7211 */ /* 0x000fc800078f20ff */
[----:B------:R-:W-:-:S04]  /*5560*/  SHF.R.S32.HI R13, RZ, 0x4, R13 ;  /* 0x00000004ff0d7819 */ /* 0x000fc8000001140d */
[----:B------:R-:W-:-:S04]  /*5570*/  LEA.HI.SX32 R56, R72, R13, 0x1d ;  /* 0x0000000d48387211 */ /* 0x000fc800078feaff */
[----:B------:R-:W-:-:S04]  /*5580*/  SHF.R.S32.HI R12, RZ, 0x1f, R56 ;  /* 0x0000001fff0c7819 */ /* 0x000fc80000011438 */
[----:B------:R-:W-:Y:S02]  /*5590*/  LEA.HI R12, R12, R56, RZ, 0x2 ;  /* 0x000000380c0c7211 */ /* 0x000fe400078f10ff */
[----:B------:R-:W-:-:S03]  /*55a0*/  SHF.L.U32 R56, R56, 0x3, RZ ;  /* 0x0000000338387819 */ /* 0x000fc600000006ff */
[----:B------:R-:W-:Y:S01]  /*55b0*/  IMAD.SHL.U32 R12, R12, 0x400, RZ ;  /* 0x000004000c0c7824 */ /* 0x000fe200078e00ff */
[----:B------:R-:W-:-:S04]  /*55c0*/  LOP3.LUT R13, R143, 0x18, R56, 0xf8, !PT ;  /* 0x000000188f0d7812 */ /* 0x000fc800078ef838 */
[----:B------:R-:W-:Y:S02]  /*55d0*/  LOP3.LUT R13, R13, R144, RZ, 0x3c, !PT ;  /* 0x000000900d0d7212 */ /* 0x000fe400078e3cff */
[----:B------:R-:W-:-:S04]  /*55e0*/  LOP3.LUT R12, R12, 0x7ffff000, RZ, 0xc0, !PT ;  /* 0x7ffff0000c0c7812 */ /* 0x000fc800078ec0ff */
[----:B------:R-:W-:-:S05]  /*55f0*/  IADD3 R12, R13, R12, R145 ;  /* 0x0000000c0d0c7210 */ /* 0x000fca0007ffe091 */
[C---:B------:R-:W-:Y:S02]  /*5600*/  IMAD R44, R18.reuse, 0x3000, R12 ;  /* 0x00003000122c7824 */ /* 0x040fe400078e020c */
[----:B------:R-:W-:Y:S02]  /*5610*/  IMAD R12, R18, 0x3000, R95 ;  /* 0x00003000120c7824 */ /* 0x000fe400078e025f */
[--C-:B------:R-:W-:Y:S02]  /*5620*/  IMAD R44, R44, 0x2, R2.reuse ;  /* 0x000000022c2c7824 */ /* 0x100fe400078e0202 */
[----:B------:R-:W-:-:S04]  /*5630*/  IMAD R12, R12, 0x2, R2 ;  /* 0x000000020c0c7824 */ /* 0x000fc800078e0202 */
[----:B------:R-:W4:Y:S04]  /*5640*/  LDS.128 R44, [R44+0x15400] ;  /* 0x015400002c2c7984 */ /* 0x000f280000000c00 */
[----:B------:R-:W0:Y:S01]  /*5650*/  LDS.128 R12, [R12+0x15400] ;  /* 0x015400000c0c7984 */ /* 0x000e220000000c00 */
[----:B------:R-:W-:Y:S05]  /*5660*/  @P3 BRA `(.L_x_10451) ;  /* 0x0000000400603947 */ /* 0x000fea0003800000 */
[----:B----4-:R-:W-:Y:S01]  /*5670*/  IMAD.MOV.U32 R58, RZ, RZ, R45 ;  /* 0x000000ffff3a7224 */ /* 0x010fe200078e002d */
[----:B0-----:R-:W-:Y:S01]  /*5680*/  MOV R57, R13 ;  /* 0x0000000d00397202 */ /* 0x001fe20000000f00 */
[--C-:B------:R-:W-:Y:S01]  /*5690*/  HADD2.F32 R59, -RZ, R117.reuse.H1_H1 ;  /* 0x30000075ff3b7230 */ /* 0x100fe20000004100 */
[--C-:B------:R-:W-:Y:S01]  /*56a0*/  SHF.R.U64 R40, R40, 0x10, R41.reuse ;  /* 0x0000001028287819 */ /* 0x100fe20000001229 */
[----:B-1----:R-:W-:Y:S01]  /*56b0*/  HADD2.F32 R60, -RZ, R117.H0_H0 ;  /* 0x20000075ff3c7230 */ /* 0x002fe20000004100 */
[----:B------:R-:W-:Y:S01]  /*56c0*/  SHF.R.U32.HI R41, RZ, 0x10, R41 ;  /* 0x00000010ff297819 */ /* 0x000fe20000011629 */
[--C-:B------:R-:W-:Y:S01]  /*56d0*/  HADD2.F32 R13, -RZ, R58.reuse.H0_H0 ;  /* 0x2000003aff0d7230 */ /* 0x100fe20000004100 */
[----:B------:R-:W-:Y:S01]  /*56e0*/  SHF.R.U64 R42, R42, 0x10, R43 ;  /* 0x000000102a2a7819 */ /* 0x000fe2000000122b */
[----:B------:R-:W-:Y:S02]  /*56f0*/  HADD2.F32 R61, -RZ, R57.H0_H0 ;  /* 0x20000039ff3d7230 */ /* 0x000fe40000004100 */
[----:B------:R-:W-:-:S02]  /*5700*/  HADD2.F32 R58, -RZ, R58.H1_H1 ;  /* 0x3000003aff3a7230 */ /* 0x000fc40000004100 */
[-C--:B------:R-:W-:Y:S01]  /*5710*/  FMUL.FTZ R45, R13, R59.reuse ;  /* 0x0000003b0d2d7220 */ /* 0x080fe20000410000 */
[----:B------:R-:W-:Y:S02]  /*5720*/  HADD2.F32 R41, -RZ, R41.H0_H0 ;  /* 0x20000029ff297230 */ /* 0x000fe40000004100 */
[C---:B------:R-:W-:Y:S01]  /*5730*/  FMUL.FTZ R59, R61.reuse, R59 ;  /* 0x0000003b3d3b7220 */ /* 0x040fe20000410000 */
[----:B------:R-:W-:Y:S02]  /*5740*/  HADD2.F32 R40, -RZ, R40.H0_H0 ;  /* 0x20000028ff287230 */ /* 0x000fe40000004100 */
[-C--:B------:R-:W-:Y:S01]  /*5750*/  FFMA.FTZ R45, R61, R60.reuse, -R45 ;  /* 0x0000003c3d2d7223 */ /* 0x080fe2000001082d */
[----:B------:R-:W-:Y:S02]  /*5760*/  HADD2.F32 R42, -RZ, R42.H0_H0 ;  /* 0x2000002aff2a7230 */ /* 0x000fe40000004100 */
[----:B------:R-:W-:Y:S01]  /*5770*/  FFMA.FTZ R13, R13, R60, R59 ;  /* 0x0000003c0d0d7223 */ /* 0x000fe2000001003b */
[--C-:B------:R-:W-:Y:S01]  /*5780*/  SHF.R.U32.HI R59, RZ, 0x10, R53.reuse ;  /* 0x00000010ff3b7819 */ /* 0x100fe20000011635 */
[----:B------:R-:W-:Y:S01]  /*5790*/  HADD2.F32 R60, -RZ, R116.H1_H1 ;  /* 0x30000074ff3c7230 */ /* 0x000fe20000004100 */
[----:B------:R-:W-:Y:S01]  /*57a0*/  SHF.R.U64 R53, R52, 0x10, R53 ;  /* 0x0000001034357819 */ /* 0x000fe20000001235 */
[----:B------:R-:W-:-:S02]  /*57b0*/  HADD2.F32 R52, -RZ, R57.H1_H1 ;  /* 0x30000039ff347230 */ /* 0x000fc40000004100 */
[----:B------:R-:W-:Y:S02]  /*57c0*/  HADD2.F32 R59, -RZ, R59.H0_H0 ;  /* 0x2000003bff3b7230 */ /* 0x000fe40000004100 */
[----:B------:R-:W-:-:S03]  /*57d0*/  HADD2.F32 R53, -RZ, R53.H0_H0 ;  /* 0x20000035ff357230 */ /* 0x000fc60000004100 */
[-C--:B------:R-:W-:Y:S01]  /*57e0*/  FMUL.FTZ R57, R58, R59.reuse ;  /* 0x0000003b3a397220 */ /* 0x080fe20000410000 */
[----:B------:R-:W-:-:S03]  /*57f0*/  FMUL.FTZ R59, R52, R59 ;  /* 0x0000003b343b7220 */ /* 0x000fc60000410000 */
[-C--:B------:R-:W-:Y:S01]  /*5800*/  FFMA.FTZ R52, R52, R41.reuse, -R57 ;  /* 0x0000002934347223 */ /* 0x080fe20000010839 */
[----:B------:R-:W-:Y:S02]  /*5810*/  HADD2.F32 R57, -RZ, R47.H0_H0 ;  /* 0x2000002fff397230 */ /* 0x000fe40000004100 */
[----:B------:R-:W-:Y:S01]  /*5820*/  FFMA.FTZ R41, R58, R41, R59 ;  /* 0x000000293a297223 */ /* 0x000fe2000001003b */
[----:B------:R-:W-:Y:S02]  /*5830*/  HADD2.F32 R58, -RZ, R116.H0_H0 ;  /* 0x20000074ff3a7230 */ /* 0x000fe40000004100 */
[--C-:B------:R-:W-:Y:S02]  /*5840*/  HADD2.F32 R59, -RZ, R15.reuse.H0_H0 ;  /* 0x2000000fff3b7230 */ /* 0x100fe40000004100 */
[----:B------:R-:W-:Y:S01]  /*5850*/  FMUL.FTZ R61, R57, R60 ;  /* 0x0000003c393d7220 */ /* 0x000fe20000410000 */
[----:B------:R-:W-:Y:S01]  /*5860*/  HADD2.F32 R15, -RZ, R15.H1_H1 ;  /* 0x3000000fff0f7230 */ /* 0x000fe20000004100 */
[----:B------:R-:W-:-:S02]  /*5870*/  F2FP.F16.F32.PACK_AB R45, R52, R45 ;  /* 0x0000002d342d723e */ /* 0x000fc400000000ff */
[C---:B------:R-:W-:Y:S01]  /*5880*/  FFMA.FTZ R61, R59.reuse, R58, -R61 ;  /* 0x0000003a3b3d7223 */ /* 0x040fe2000001083d */
[----:B------:R-:W-:Y:S01]  /*5890*/  FMUL.FTZ R59, R59, R60 ;  /* 0x0000003c3b3b7220 */ /* 0x000fe20000410000 */
[----:B------:R-:W-:Y:S01]  /*58a0*/  F2FP.F16.F32.PACK_AB R41, R41, R13 ;  /* 0x0000000d2929723e */ /* 0x000fe200000000ff */
[----:B------:R-:W-:Y:S02]  /*58b0*/  IMAD.MOV.U32 R13, RZ, RZ, R45 ;  /* 0x000000ffff0d7224 */ /* 0x000fe400078e002d */
[----:B------:R-:W-:Y:S01]  /*58c0*/  FFMA.FTZ R59, R57, R58, R59 ;  /* 0x0000003a393b7223 */ /* 0x000fe2000001003b */
[----:B------:R-:W-:Y:S01]  /*58d0*/  SHF.R.U32.HI R57, RZ, 0x10, R43 ;  /* 0x00000010ff397819 */ /* 0x000fe2000001162b */
[----:B------:R-:W-:Y:S01]  /*58e0*/  IMAD.MOV.U32 R45, RZ, RZ, R41 ;  /* 0x000000ffff2d7224 */ /* 0x000fe200078e0029 */
[--C-:B------:R-:W-:Y:S01]  /*58f0*/  SHF.R.U64 R43, R54, 0x10, R55.reuse ;  /* 0x00000010362b7819 */ /* 0x100fe20000001237 */
[----:B------:R-:W-:Y:S01]  /*5900*/  HADD2.F32 R54, -RZ, R47.H1_H1 ;  /* 0x3000002fff367230 */ /* 0x000fe20000004100 */
[----:B------:R-:W-:Y:S01]  /*5910*/  SHF.R.U32.HI R55, RZ, 0x10, R55 ;  /* 0x00000010ff377819 */ /* 0x000fe20000011637 */
[----:B------:R-:W-:-:S02]  /*5920*/  HADD2.F32 R57, -RZ, R57.H0_H0 ;  /* 0x20000039ff397230 */ /* 0x000fc40000004100 */
[----:B------:R-:W-:Y:S02]  /*5930*/  HADD2.F32 R43, -RZ, R43.H0_H0 ;  /* 0x2000002bff2b7230 */ /* 0x000fe40000004100 */
[----:B------:R-:W-:-:S05]  /*5940*/  HADD2.F32 R47, -RZ, R55.H0_H0 ;  /* 0x20000037ff2f7230 */ /* 0x000fca0000004100 */
[----:B------:R-:W-:-:S04]  /*5950*/  FMUL.FTZ R55, R54, R47 ;  /* 0x0000002f36377220 */ /* 0x000fc80000410000 */
[C---:B------:R-:W-:Y:S01]  /*5960*/  FFMA.FTZ R55, R15.reuse, R57, -R55 ;  /* 0x000000390f377223 */ /* 0x040fe20000010837 */
[----:B------:R-:W-:Y:S01]  /*5970*/  FMUL.FTZ R15, R15, R47 ;  /* 0x0000002f0f0f7220 */ /* 0x000fe20000410000 */
[--C-:B------:R-:W-:Y:S02]  /*5980*/  HADD2.F32 R47, -RZ, R44.reuse.H0_H0 ;  /* 0x2000002cff2f7230 */ /* 0x100fe40000004100 */
[----:B------:R-:W-:Y:S02]  /*5990*/  HADD2.F32 R44, -RZ, R44.H1_H1 ;  /* 0x3000002cff2c7230 */ /* 0x000fe40000004100 */
[----:B------:R-:W-:Y:S01]  /*59a0*/  FFMA.FTZ R15, R54, R57, R15 ;  /* 0x00000039360f7223 */ /* 0x000fe2000001000f */
[--C-:B------:R-:W-:Y:S01]  /*59b0*/  HADD2.F32 R57, -RZ, R115.reuse.H1_H1 ;  /* 0x30000073ff397230 */ /* 0x100fe20000004100 */
[----:B------:R-:W-:Y:S01]  /*59c0*/  F2FP.F16.F32.PACK_AB R55, R55, R61 ;  /* 0x0000003d3737723e */ /* 0x000fe200000000ff */
[----:B------:R-:W-:Y:S02]  /*59d0*/  HADD2.F32 R54, -RZ, R12.H0_H0 ;  /* 0x2000000cff367230 */ /* 0x000fe40000004100 */
[----:B------:R-:W-:-:S02]  /*59e0*/  HADD2.F32 R115, -RZ, R115.H0_H0 ;  /* 0x20000073ff737230 */ /* 0x000fc40000004100 */
[-C--:B------:R-:W-:Y:S01]  /*59f0*/  FMUL.FTZ R58, R47, R57.reuse ;  /* 0x000000392f3a7220 */ /* 0x080fe20000410000 */
[----:B------:R-:W-:Y:S02]  /*5a00*/  HADD2.F32 R12, -RZ, R12.H1_H1 ;  /* 0x3000000cff0c7230 */ /* 0x000fe40000004100 */
[C---:B------:R-:W-:Y:S01]  /*5a10*/  FMUL.FTZ R57, R54.reuse, R57 ;  /* 0x0000003936397220 */ /* 0x040fe20000410000 */
[----:B------:R-:W-:Y:S01]  /*5a20*/  F2FP.F16.F32.PACK_AB R59, R15, R59 ;  /* 0x0000003b0f3b723e */ /* 0x000fe200000000ff */
[----:B------:R-:W-:Y:S01]  /*5a30*/  FFMA.FTZ R58, R54, R115, -R58 ;  /* 0x00000073363a7223 */ /* 0x000fe2000001083a */
[----:B------:R-:W-:Y:S01]  /*5a40*/  MOV R15, R55 ;  /* 0x00000037000f7202 */ /* 0x000fe20000000f00 */
[----:B------:R-:W-:Y:S01]  /*5a50*/  FFMA.FTZ R57, R47, R115, R57 ;  /* 0x000000732f397223 */ /* 0x000fe20000010039 */
[-C--:B------:R-:W-:Y:S01]  /*5a60*/  FMUL.FTZ R47, R44, R53.reuse ;  /* 0x000000352c2f7220 */ /* 0x080fe20000410000 */
[----:B------:R-:W-:-:S03]  /*5a70*/  FMUL.FTZ R53, R12, R53 ;  /* 0x000000350c357220 */ /* 0x000fc60000410000 */
[-C--:B------:R-:W-:Y:S01]  /*5a80*/  FFMA.FTZ R47, R12, R40.reuse, -R47 ;  /* 0x000000280c2f7223 */ /* 0x080fe2000001082f */
[----:B------:R-:W-:Y:S01]  /*5a90*/  FFMA.FTZ R53, R44, R40, R53 ;  /* 0x000000282c357223 */ /* 0x000fe20000010035 */
[----:B------:R-:W-:Y:S02]  /*5aa0*/  HADD2.F32 R44, -RZ, R114.H0_H0 ;  /* 0x20000072ff2c7230 */ /* 0x000fe40000004100 */
[----:B------:R-:W-:Y:S01]  /*5ab0*/  HADD2.F32 R12, -RZ, R46.H0_H0 ;  /* 0x2000002eff0c7230 */ /* 0x000fe20000004100 */
[----:B------:R-:W-:Y:S01]  /*5ac0*/  F2FP.F16.F32.PACK_AB R58, R47, R58 ;  /* 0x0000003a2f3a723e */ /* 0x000fe200000000ff */
[----:B------:R-:W-:Y:S02]  /*5ad0*/  HADD2.F32 R40, -RZ, R14.H0_H0 ;  /* 0x2000000eff287230 */ /* 0x000fe40000004100 */
[----:B------:R-:W-:Y:S02]  /*5ae0*/  HADD2.F32 R114, -RZ, R114.H1_H1 ;  /* 0x30000072ff727230 */ /* 0x000fe40000004100 */
[----:B------:R-:W-:Y:S01]  /*5af0*/  FMUL.FTZ R54, R12, R44 ;  /* 0x0000002c0c367220 */ /* 0x000fe20000410000 */
[----:B------:R-:W-:-:S02]  /*5b00*/  HADD2.F32 R46, -RZ, R46.H1_H1 ;  /* 0x3000002eff2e7230 */ /* 0x000fc40000004100 */
[C---:B------:R-:W-:Y:S01]  /*5b10*/  FMUL.FTZ R44, R40.reuse, R44 ;  /* 0x0000002c282c7220 */ /* 0x040fe20000410000 */
[----:B------:R-:W-:Y:S02]  /*5b20*/  HADD2.F32 R14, -RZ, R14.H1_H1 ;  /* 0x3000000eff0e7230 */ /* 0x000fe40000004100 */
[-C--:B------:R-:W-:Y:S01]  /*5b30*/  FFMA.FTZ R54, R40, R114.reuse, -R54 ;  /* 0x0000007228367223 */ /* 0x080fe20000010836 */
[----:B------:R-:W-:Y:S01]  /*5b40*/  F2FP.F16.F32.PACK_AB R40, R53, R57 ;  /* 0x000000393528723e */ /* 0x000fe200000000ff */
[----:B------:R-:W-:Y:S01]  /*5b50*/  FFMA.FTZ R44, R12, R114, R44 ;  /* 0x000000720c2c7223 */ /* 0x000fe2000001002c */
[-C--:B------:R-:W-:Y:S01]  /*5b60*/  FMUL.FTZ R12, R46, R43.reuse ;  /* 0x0000002b2e0c7220 */ /* 0x080fe20000410000 */
[C---:B------:R-:W-:Y:S01]  /*5b70*/  FMUL.FTZ R43, R14.reuse, R43 ;  /* 0x0000002b0e2b7220 */ /* 0x040fe20000410000 */
[----:B------:R-:W-:Y:S02]  /*5b80*/  IMAD.MOV.U32 R47, RZ, RZ, R59 ;  /* 0x000000ffff2f7224 */ /* 0x000fe400078e003b */
[-C--:B------:R-:W-:Y:S01]  /*5b90*/  FFMA.FTZ R12, R14, R42.reuse, -R12 ;  /* 0x0000002a0e0c7223 */ /* 0x080fe2000001080c */
[----:B------:R-:W-:-:S04]  /*5ba0*/  FFMA.FTZ R43, R46, R42, R43 ;  /* 0x0000002a2e2b7223 */ /* 0x000fc8000001002b */
[----:B------:R-:W-:Y:S01]  /*5bb0*/  F2FP.F16.F32.PACK_AB R14, R12, R54 ;  /* 0x000000360c0e723e */ /* 0x000fe200000000ff */
[----:B------:R-:W-:Y:S01]  /*5bc0*/  IMAD.MOV.U32 R12, RZ, RZ, R58 ;  /* 0x000000ffff0c7224 */ /* 0x000fe200078e003a */
[----:B------:R-:W-:Y:S01]  /*5bd0*/  F2FP.F16.F32.PACK_AB R46, R43, R44 ;  /* 0x0000002c2b2e723e */ /* 0x000fe200000000ff */
[----:B------:R-:W-:-:S07]  /*5be0*/  IMAD.MOV.U32 R44, RZ, RZ, R40 ;  /* 0x000000ffff2c7224 */ /* 0x000fce00078e0028 */
.L_x_10451:
[----:B------:R-:W-:Y:S05]  /*5bf0*/  BSYNC B2 ;  /* 0x0000000000027941 */ /* 0x000fea0003800000 */
.L_x_10450:
[----:B---3--:R-:W-:-:S04]  /*5c00*/  LEA R40, P3, R10, R82, 0x1 ;  /* 0x000000520a287211 */ /* 0x008fc800078608ff */
[----:B--2---:R-:W-:Y:S02]  /*5c10*/  LEA.HI.X R41, R10, R83, R92, 0x1, P3 ;  /* 0x000000530a297211 */ /* 0x004fe400018f0c5c */
[----:B------:R-:W-:-:S03]  /*5c20*/  ISETP.GE.AND P3, PT, R56, R11, PT ;  /* 0x0000000b3800720c */ /* 0x000fc60003f66270 */
[----:B0-----:R0:W-:Y:S10]  /*5c30*/  ST.E.128 desc[UR42][R40.64], R12 ;  /* 0x0000000c28007985 */ /* 0x0011f4000c101d2a */
[----:B------:R-:W-:-:S05]  /*5c40*/  @!P3 IMAD.WIDE R42, R56, 0x2, R82 ;  /* 0x00000002382ab825 */ /* 0x000fca00078e0252 */
[----:B----4-:R0:W-:Y:S02]  /*5c50*/  @!P3 ST.E.128 desc[UR42][R42.64], R44 ;  /* 0x0000002c2a00b985 */ /* 0x0101e4000c101d2a */
.L_x_10449:
[----:B------:R-:W-:Y:S05]  /*5c60*/  BSYNC B1 ;  /* 0x0000000000017941 */ /* 0x000fea0003800000 */
.L_x_10448:
[----:B------:R-:W-:-:S13]  /*5c70*/  ISETP.NE.AND P3, PT, R30, RZ, PT ;  /* 0x000000ff1e00720c */ /* 0x000fda0003f65270 */
[----:B------:R-:W-:Y:S05]  /*5c80*/  @!P3 BRA `(.L_x_10415) ;  /* 0x0000000800f8b947 */ /* 0x000fea0003800000 */
[----:B------:R-:W-:Y:S01]  /*5c90*/  LOP3.LUT P4, RZ, R23, 0x2, RZ, 0xc0, !PT ;  /* 0x0000000217ff7812 */ /* 0x000fe2000788c0ff */
[----:B------:R-:W-:Y:S01]  /*5ca0*/  BSSY B1, `(.L_x_10452) ;  /* 0x000006d000017945 */ /* 0x000fe20003800000 */
[C---:B0--3--:R-:W-:Y:S02]  /*5cb0*/  LEA R44, P3, R20.reuse, R82, 0x1 ;  /* 0x00000052142c7211 */ /* 0x049fe400078608ff */
[----:B------:R-:W-:Y:S02]  /*5cc0*/  SEL R103, R99, R103, !P4 ;  /* 0x0000006763677207 */ /* 0x000fe40006000000 */
[----:B--2---:R-:W-:Y:S02]  /*5cd0*/  LEA.HI.X R45, R20, R83, R91, 0x1, P3 ;  /* 0x00000053142d7211 */ /* 0x004fe400018f0c5b */
[----:B----4-:R-:W-:Y:S02]  /*5ce0*/  SHF.R.S32.HI R12, RZ, 0x1f, R103 ;  /* 0x0000001fff0c7819 */ /* 0x010fe40000011467 */
[----:B------:R-:W-:-:S02]  /*5cf0*/  ISETP.GE.AND P3, PT, R3, R98, PT ;  /* 0x000000620300720c */ /* 0x000fc40003f66270 */
[----:B------:R-:W-:-:S04]  /*5d00*/  LEA.HI R12, R12, R103, RZ, 0x4 ;  /* 0x000000670c0c7211 */ /* 0x000fc800078f20ff */
[----:B------:R-:W-:-:S04]  /*5d10*/  SHF.R.S32.HI R13, RZ, 0x4, R12 ;  /* 0x00000004ff0d7819 */ /* 0x000fc8000001140c */
        /* <DEDUP_REMOVED lines=9> */
[----:B------:R-:W-:-:S04]  /*5db0*/  IMAD R13, R18, 0x3000, R94 ;  /* 0x00003000120d7824 */ /* 0x000fc800078e025e */
[----:B------:R-:W-:Y:S02]  /*5dc0*/  IMAD R15, R18, 0x3000, R15 ;  /* 0x00003000120f7824 */ /* 0x000fe400078e020f */
[----:B------:R-:W-:-:S03]  /*5dd0*/  IMAD R13, R13, 0x2, R2 ;  /* 0x000000020d0d7824 */ /* 0x000fc600078e0202 */
[----:B------:R-:W-:-:S03]  /*5de0*/  LEA R40, R15, R2, 0x1 ;  /* 0x000000020f287211 */ /* 0x000fc600078e08ff */
[----:B------:R-:W0:Y:S04]  /*5df0*/  LDS.128 R12, [R13+0x15400] ;  /* 0x015400000d0c7984 */ /* 0x000e280000000c00 */
[----:B------:R-:W2:Y:S01]  /*5e00*/  LDS.128 R40, [R40+0x15400] ;  /* 0x0154000028287984 */ /* 0x000ea20000000c00 */
[----:B------:R-:W-:Y:S05]  /*5e10*/  @P3 BRA `(.L_x_10453) ;  /* 0x0000000400543947 */ /* 0x000fea0003800000 */
[----:B------:R-:W-:Y:S01]  /*5e20*/  SHF.R.U64 R36, R36, 0x10, R37 ;  /* 0x0000001024247819 */ /* 0x000fe20000001225 */
[----:B--2---:R-:W-:Y:S01]  /*5e30*/  IMAD.MOV.U32 R52, RZ, RZ, R41 ;  /* 0x000000ffff347224 */ /* 0x004fe200078e0029 */
[----:B------:R-:W-:Y:S01]  /*5e40*/  SHF.R.U32.HI R47, RZ, 0x10, R37 ;  /* 0x00000010ff2f7819 */ /* 0x000fe20000011625 */
[----:B------:R-:W-:Y:S01]  /*5e50*/  HADD2.F32 R54, -RZ, R113.H1_H1 ;  /* 0x30000071ff367230 */ /* 0x000fe20000004100 */
[----:B------:R-:W-:Y:S01]  /*5e60*/  SHF.R.U64 R37, R48, 0x10, R49 ;  /* 0x0000001030257819 */ /* 0x000fe20000001231 */
[----:B------:R-:W-:Y:S01]  /*5e70*/  HADD2.F32 R56, -RZ, R111.H1_H1 ;  /* 0x3000006fff387230 */ /* 0x000fe20000004100 */
[--C-:B------:R-:W-:Y:S01]  /*5e80*/  SHF.R.U64 R38, R38, 0x10, R39.reuse ;  /* 0x0000001026267819 */ /* 0x100fe20000001227 */
[----:B------:R-:W-:Y:S01]  /*5e90*/  HADD2.F32 R53, -RZ, R52.H0_H0 ;  /* 0x20000034ff357230 */ /* 0x000fe20000004100 */
[----:B------:R-:W-:Y:S01]  /*5ea0*/  SHF.R.U32.HI R48, RZ, 0x10, R39 ;  /* 0x00000010ff307819 */ /* 0x000fe20000011627 */
[----:B0-----:R-:W-:Y:S01]  /*5eb0*/  IMAD.MOV.U32 R41, RZ, RZ, R15 ;  /* 0x000000ffff297224 */ /* 0x001fe200078e000f */
[--C-:B------:R-:W-:Y:S01]  /*5ec0*/  SHF.R.U64 R39, R50, 0x10, R51.reuse ;  /* 0x0000001032277819 */ /* 0x100fe20000001233 */
[----:B------:R-:W-:Y:S01]  /*5ed0*/  HADD2.F32 R47, -RZ, R47.H0_H0 ;  /* 0x2000002fff2f7230 */ /* 0x000fe20000004100 */
[----:B------:R-:W-:Y:S01]  /*5ee0*/  SHF.R.U32.HI R50, RZ, 0x10, R51 ;  /* 0x00000010ff327819 */ /* 0x000fe20000011633 */
[----:B------:R-:W-:Y:S01]  /*5ef0*/  IMAD.MOV.U32 R51, RZ, RZ, R13 ;  /* 0x000000ffff337224 */ /* 0x000fe200078e000d */
[----:B------:R-:W-:Y:S01]  /*5f00*/  SHF.R.U32.HI R49, RZ, 0x10, R49 ;  /* 0x00000010ff317819 */ /* 0x000fe20000011631 */
[----:B------:R-:W-:-:S03]  /*5f10*/  FMUL.FTZ R58, R53, R54 ;  /* 0x00000036353a7220 */ /* 0x000fc60000410000 */
[--C-:B------:R-:W-:Y:S02]  /*5f20*/  HADD2.F32 R13, -RZ, R51.reuse.H0_H0 ;  /* 0x20000033ff0d7230 */ /* 0x100fe40000004100 */
[----:B------:R-:W-:-:S03]  /*5f30*/  HADD2.F32 R51, -RZ, R51.H1_H1 ;  /* 0x30000033ff337230 */ /* 0x000fc60000004100 */
[C---:B-1----:R-:W-:Y:S01]  /*5f40*/  FMUL.FTZ R60, R13.reuse, R54 ;  /* 0x000000360d3c7220 */ /* 0x042fe20000410000 */
[----:B------:R-:W-:Y:S02]  /*5f50*/  HADD2.F32 R54, -RZ, R52.H1_H1 ;  /* 0x30000034ff367230 */ /* 0x000fe40000004100 */
[-C--:B------:R-:W-:Y:S01]  /*5f60*/  FFMA.FTZ R13, R13, R56.reuse, -R58 ;  /* 0x000000380d0d7223 */ /* 0x080fe2000001083a */
[----:B------:R-:W-:Y:S02]  /*5f70*/  HADD2.F32 R52, -RZ, R49.H0_H0 ;  /* 0x20000031ff347230 */ /* 0x000fe40000004100 */
[----:B------:R-:W-:Y:S01]  /*5f80*/  FFMA.FTZ R15, R53, R56, R60 ;  /* 0x00000038350f7223 */ /* 0x000fe2000001003c */
[----:B------:R-:W-:Y:S02]  /*5f90*/  IMAD.MOV.U32 R49, RZ, RZ, R43 ;  /* 0x000000ffff317224 */ /* 0x000fe400078e002b */
[----:B------:R-:W-:Y:S02]  /*5fa0*/  HADD2.F32 R58, -RZ, R112.H1_H1 ;  /* 0x30000070ff3a7230 */ /* 0x000fe40000004100 */
[-C--:B------:R-:W-:Y:S01]  /*5fb0*/  FMUL.FTZ R56, R54, R52.reuse ;  /* 0x0000003436387220 */ /* 0x080fe20000410000 */
[----:B------:R-:W-:Y:S01]  /*5fc0*/  FMUL.FTZ R53, R51, R52 ;  /* 0x0000003433357220 */ /* 0x000fe20000410000 */
[----:B------:R-:W-:-:S02]  /*5fd0*/  HADD2.F32 R43, -RZ, R49.H0_H0 ;  /* 0x20000031ff2b7230 */ /* 0x000fc40000004100 */
[-C--:B------:R-:W-:Y:S01]  /*5fe0*/  FFMA.FTZ R52, R51, R47.reuse, -R56 ;  /* 0x0000002f33347223 */ /* 0x080fe20000010838 */
[----:B------:R-:W-:Y:S01]  /*5ff0*/  FFMA.FTZ R54, R54, R47, R53 ;  /* 0x0000002f36367223 */ /* 0x000fe20000010035 */
[----:B------:R-:W-:Y:S02]  /*6000*/  HADD2.F32 R47, -RZ, R41.H0_H0 ;  /* 0x20000029ff2f7230 */ /* 0x000fe40000004100 */
[-C--:B------:R-:W-:Y:S01]  /*6010*/  FMUL.FTZ R62, R43, R58.reuse ;  /* 0x0000003a2b3e7220 */ /* 0x080fe20000410000 */
[----:B------:R-:W-:Y:S01]  /*6020*/  HADD2.F32 R51, -RZ, R49.H1_H1 ;  /* 0x30000031ff337230 */ /* 0x000fe20000004100 */
[----:B------:R-:W-:Y:S01]  /*6030*/  F2FP.F16.F32.PACK_AB R13, R52, R13 ;  /* 0x0000000d340d723e */ /* 0x000fe200000000ff */
[----:B------:R-:W-:Y:S02]  /*6040*/  HADD2.F32 R60, -RZ, R50.H0_H0 ;  /* 0x20000032ff3c7230 */ /* 0x000fe40000004100 */
[----:B------:R-:W-:Y:S01]  /*6050*/  FMUL.FTZ R58, R47, R58 ;  /* 0x0000003a2f3a7220 */ /* 0x000fe20000410000 */
[----:B------:R-:W-:-:S02]  /*6060*/  HADD2.F32 R56, -RZ, R110.H1_H1 ;  /* 0x3000006eff387230 */ /* 0x000fc40000004100 */
[----:B------:R-:W-:Y:S02]  /*6070*/  HADD2.F32 R49, -RZ, R41.H1_H1 ;  /* 0x30000029ff317230 */ /* 0x000fe40000004100 */
[----:B------:R-:W-:Y:S02]  /*6080*/  HADD2.F32 R50, -RZ, R48.H0_H0 ;  /* 0x20000030ff327230 */ /* 0x000fe40000004100 */
[----:B------:R-:W-:Y:S01]  /*6090*/  FMUL.FTZ R48, R51, R60 ;  /* 0x0000003c33307220 */ /* 0x000fe20000410000 */
[----:B------:R-:W-:Y:S01]  /*60a0*/  FFMA.FTZ R41, R47, R56, -R62 ;  /* 0x000000382f297223 */ /* 0x000fe2000001083e */
[----:B------:R-:W-:Y:S01]  /*60b0*/  FMUL.FTZ R60, R49, R60 ;  /* 0x0000003c313c7220 */ /* 0x000fe20000410000 */
[----:B------:R-:W-:Y:S01]  /*60c0*/  FFMA.FTZ R43, R43, R56, R58 ;  /* 0x000000382b2b7223 */ /* 0x000fe2000001003a */
[-C--:B------:R-:W-:Y:S01]  /*60d0*/  FFMA.FTZ R48, R49, R50.reuse, -R48 ;  /* 0x0000003231307223 */ /* 0x080fe20000010830 */
[----:B------:R-:W-:Y:S02]  /*60e0*/  HADD2.F32 R53, -RZ, R37.H0_H0 ;  /* 0x20000025ff357230 */ /* 0x000fe40000004100 */
        /* <DEDUP_REMOVED lines=20> */
[----:B------:R-:W-:Y:S01]  /*6230*/  HADD2.F32 R51, -RZ, R39.H0_H0 ;  /* 0x20000027ff337230 */ /* 0x000fe20000004100 */
[----:B------:R-:W-:Y:S01]  /*6240*/  MOV R15, R48 ;  /* 0x00000030000f7202 */ /* 0x000fe20000000f00 */
[----:B------:R-:W-:Y:S01]  /*6250*/  HADD2.F32 R40, -RZ, R42.H0_H0 ;  /* 0x2000002aff287230 */ /* 0x000fe20000004100 */
[----:B------:R-:W-:Y:S01]  /*6260*/  F2FP.F16.F32.PACK_AB R12, R37, R12 ;  /* 0x0000000c250c723e */ /* 0x000fe200000000ff */
[----:B------:R-:W-:-:S02]  /*6270*/  HADD2.F32 R39, -RZ, R14.H0_H0 ;  /* 0x2000000eff277230 */ /* 0x000fc40000004100 */
[----:B------:R-:W-:Y:S02]  /*6280*/  HADD2.F32 R42, -RZ, R42.H1_H1 ;  /* 0x3000002aff2a7230 */ /* 0x000fe40000004100 */
[----:B------:R-:W-:Y:S02]  /*6290*/  HADD2.F32 R14, -RZ, R14.H1_H1 ;  /* 0x3000000eff0e7230 */ /* 0x000fe40000004100 */
[-C--:B------:R-:W-:Y:S01]  /*62a0*/  FMUL.FTZ R53, R39, R112.reuse ;  /* 0x0000007027357220 */ /* 0x080fe20000410000 */
[----:B------:R-:W-:Y:S02]  /*62b0*/  HADD2.F32 R110, -RZ, R110.H0_H0 ;  /* 0x2000006eff6e7230 */ /* 0x000fe40000004100 */
[-C--:B------:R-:W-:Y:S01]  /*62c0*/  FMUL.FTZ R55, R42, R51.reuse ;  /* 0x000000332a377220 */ /* 0x080fe20000410000 */
[----:B------:R-:W-:Y:S02]  /*62d0*/  HADD2.F32 R49, -RZ, R38.H0_H0 ;  /* 0x20000026ff317230 */ /* 0x000fe40000004100 */
[----:B------:R-:W-:Y:S01]  /*62e0*/  FMUL.FTZ R38, R40, R112 ;  /* 0x0000007028267220 */ /* 0x000fe20000410000 */
[----:B------:R-:W-:Y:S01]  /*62f0*/  FMUL.FTZ R51, R14, R51 ;  /* 0x000000330e337220 */ /* 0x000fe20000410000 */
[----:B------:R-:W-:Y:S01]  /*6300*/  FFMA.FTZ R53, R40, R110, R53 ;  /* 0x0000006e28357223 */ /* 0x000fe20000010035 */
[----:B------:R-:W-:Y:S01]  /*6310*/  F2FP.F16.F32.PACK_AB R40, R47, R36 ;  /* 0x000000242f28723e */ /* 0x000fe200000000ff */
[----:B------:R-:W-:Y:S01]  /*6320*/  FFMA.FTZ R38, R39, R110, -R38 ;  /* 0x0000006e27267223 */ /* 0x000fe20000010826 */
[-C--:B------:R-:W-:Y:S01]  /*6330*/  FFMA.FTZ R55, R14, R49.reuse, -R55 ;  /* 0x000000310e377223 */ /* 0x080fe20000010837 */
[----:B------:R-:W-:-:S04]  /*6340*/  FFMA.FTZ R42, R42, R49, R51 ;  /* 0x000000312a2a7223 */ /* 0x000fc80000010033 */
[----:B------:R-:W-:Y:S02]  /*6350*/  F2FP.F16.F32.PACK_AB R14, R55, R38 ;  /* 0x00000026370e723e */ /* 0x000fe400000000ff */
[----:B------:R-:W-:-:S07]  /*6360*/  F2FP.F16.F32.PACK_AB R42, R42, R53 ;  /* 0x000000352a2a723e */ /* 0x000fce00000000ff */
.L_x_10453:
[----:B------:R-:W-:Y:S05]  /*6370*/  BSYNC B1 ;  /* 0x0000000000017941 */ /* 0x000fea0003800000 */
.L_x_10452:
[----:B0-----:R0:W-:Y:S01]  /*6380*/  ST.E.128 desc[UR42][R44.64], R12 ;  /* 0x0000000c2c007985 */ /* 0x0011e2000c101d2a */
[----:B------:R-:W-:-:S13]  /*6390*/  ISETP.GE.AND P3, PT, R46, R11, PT ;  /* 0x0000000b2e00720c */ /* 0x000fda0003f66270 */
[----:B------:R-:W-:Y:S05]  /*63a0*/  @P3 BRA `(.L_x_10415) ;  /* 0x0000000400303947 */ /* 0x000fea0003800000 */
[----:B------:R-:W-:-:S05]  /*63b0*/  IMAD.WIDE R82, R46, 0x2, R82 ;  /* 0x000000022e527825 */ /* 0x000fca00078e0252 */
[----:B--2---:R2:W-:Y:S01]  /*63c0*/  ST.E.128 desc[UR42][R82.64], R40 ;  /* 0x0000002852007985 */ /* 0x0045e2000c101d2a */
[----:B------:R-:W-:Y:S05]  /*63d0*/  BRA `(.L_x_10415) ;  /* 0x0000000400247947 */ /* 0x000fea0003800000 */
.L_x_10407:
[----:B------:R-:W-:-:S06]  /*63e0*/  UISETP.NE.AND UP0, UPT, UR40, 0x3, UPT ;  /* 0x000000032800788c */ /* 0x000fcc000bf05270 */
[----:B------:R-:W-:-:S13]  /*63f0*/  PLOP3.LUT P2, PT, PT, PT, UP0, 0x80, 0x0 ;  /* 0x000000000000781c */ /* 0x000fda0003f4f008 */
[----:B------:R-:W-:Y:S05]  /*6400*/  @!P2 BRA `(.L_x_10454) ;  /* 0x000000000004a947 */ /* 0x000fea0003800000 */
[----:B------:R-:W-:Y:S01]  /*6410*/  BPT.TRAP 0x1 ;  /* 0x000000040000795c */ /* 0x000fe20000300000 */
.L_x_10454:
[----:B------:R-:W-:Y:S01]  /*6420*/  IMAD R31, R18, 0x8, R2 ;  /* 0x00000008121f7824 */ /* 0x000fe200078e0202 */
[----:B------:R-:W-:Y:S01]  /*6430*/  SHF.L.U32 R80, R137, 0x1f, RZ ;  /* 0x0000001f89507819 */ /* 0x000fe200000006ff */
[----:B------:R-:W-:Y:S01]  /*6440*/  BSSY B1, `(.L_x_10455) ;  /* 0x0000004000017945 */ /* 0x000fe20003800000 */
[----:B------:R-:W-:Y:S02]  /*6450*/  SHF.R.S32.HI R77, RZ, 0x1f, R76 ;  /* 0x0000001fff4d7819 */ /* 0x000fe4000001144c */
[----:B------:R-:W0:Y:S02]  /*6460*/  SYNCS.PHASECHK.TRANS64.TRYWAIT P3, [R31+URZ+0x2d890], R80 ;  /* 0x02d890501f0075a7 */ /* 0x000e24000806017f */
[----:B0-----:R-:W-:Y:S05]  /*6470*/  @!P3 BRA `(.L_x_10456) ;  /* 0x000001280034b947 */ /* 0x001fea0003800000 */
.L_x_10672:
[----:B------:R-:W-:Y:S05]  /*6480*/  BSYNC B1 ;  /* 0x0000000000017941 */ /* 0x000fea0003800000 */
.L_x_10455:
        /* <DEDUP_REMOVED lines=22> */
[----:B------:R-:W-:Y:S01]  /*65f0*/  ISETP.GT.AND P3, PT, R79, R138, PT ;  /* 0x0000008a4f00720c */ /* 0x000fe20003f64270 */
[----:B------:R-:W-:-:S12]  /*6600*/  BRA.DIV UR4, `(.L_x_10457) ;  /* 0x0000012604e47947 */ /* 0x000fd8000b800000 */
[----:B------:R1:W2:Y:S04]  /*6610*/  SHFL.IDX PT, R43, R13, RZ, 0x1e1f ;  /* 0x001e1fff0d2b7589 */ /* 0x0002a800000e0000 */
[----:B------:R-:W3:Y:S02]  /*6620*/  SHFL.IDX PT, R42, R42, RZ, 0x1e1f ;  /* 0x001e1fff2a2a7589 */ /* 0x000ee400000e0000 */
.L_x_10676:
[----:B------:R-:W-:Y:S05]  /*6630*/  @!P3 BRA `(.L_x_10415) ;  /* 0x00000000008cb947 */ /* 0x000fea0003800000 */
[----:B------:R-:W-:Y:S02]  /*6640*/  ULDC UR4, c[0x0][0x2f4] ;  /* 0x0000bd0000047ab9 */ /* 0x000fe40000000800 */
[----:B------:R-:W-:Y:S02]  /*6650*/  ISETP.GE.AND P5, PT, R16, UR4, PT ;  /* 0x0000000410007c0c */ /* 0x000fe4000bfa6270 */
[----:B------:R-:W-:-:S11]  /*6660*/  ISETP.GE.AND P4, PT, R22, UR4, PT ;  /* 0x0000000416007c0c */ /* 0x000fd6000bf86270 */
[----:B-1----:R-:W1:Y:S01]  /*6670*/  @!P5 LDS.128 R12, [R35+0x15000] ;  /* 0x01500000230cd984 */ /* 0x002e620000000c00 */
[----:B---3--:R-:W-:-:S04]  /*6680*/  @!P5 LEA R40, P3, R16, R42, 0x1 ;  /* 0x0000002a1028d211 */ /* 0x008fc800078608ff */
[----:B--2---:R-:W-:Y:S02]  /*6690*/  @!P5 LEA.HI.X R41, R16, R43, R17, 0x1, P3 ;  /* 0x0000002b1029d211 */ /* 0x004fe400018f0c11 */
[----:B------:R-:W-:-:S04]  /*66a0*/  @!P4 LEA R38, P3, R22, R42, 0x1 ;  /* 0x0000002a1626c211 */ /* 0x000fc800078608ff */
[----:B------:R-:W-:Y:S02]  /*66b0*/  @!P4 LEA.HI.X R39, R22, R43, R153, 0x1, P3 ;  /* 0x0000002b1627c211 */ /* 0x000fe400018f0c99 */
[----:B------:R-:W-:-:S13]  /*66c0*/  ISETP.GE.AND P3, PT, R19, UR4, PT ;  /* 0x0000000413007c0c */ /* 0x000fda000bf66270 */
[----:B------:R-:W-:-:S04]  /*66d0*/  @!P3 LEA R36, P6, R19, R42, 0x1 ;  /* 0x0000002a1324b211 */ /* 0x000fc800078c08ff */
[----:B------:R-:W-:Y:S01]  /*66e0*/  @!P3 LEA.HI.X R37, R19, R43, R152, 0x1, P6 ;  /* 0x0000002b1325b211 */ /* 0x000fe200030f0c98 */
[----:B-1----:R1:W-:Y:S01]  /*66f0*/  @!P5 ST.E.128 desc[UR42][R40.64], R12 ;  /* 0x0000000c2800d985 */ /* 0x0023e2000c101d2a */
[----:B------:R-:W-:-:S13]  /*6700*/  ISETP.GE.AND P5, PT, R0, UR4, PT ;  /* 0x0000000400007c0c */ /* 0x000fda000bfa6270 */
[----:B------:R-:W2:Y:S01]  /*6710*/  @!P5 LDS.128 R12, [R32+0x15000] ;  /* 0x01500000200cd984 */ /* 0x000ea20000000c00 */
[----:B------:R-:W-:Y:S01]  /*6720*/  @!P5 SHF.L.U32 R11, R148, 0x3, RZ ;  /* 0x00000003940bd819 */ /* 0x000fe200000006ff */
[----:B-1----:R-:W-:Y:S02]  /*6730*/  @!P5 IMAD.MOV.U32 R40, RZ, RZ, R42 ;  /* 0x000000ffff28d224 */ /* 0x002fe400078e002a */
[----:B------:R-:W-:Y:S02]  /*6740*/  @!P5 IMAD.MOV.U32 R41, RZ, RZ, R43 ;  /* 0x000000ffff29d224 */ /* 0x000fe400078e002b */
[----:B------:R-:W-:-:S05]  /*6750*/  @!P5 IMAD.WIDE R40, R11, 0x2, R40 ;  /* 0x000000020b28d825 */ /* 0x000fca00078e0228 */
[----:B--2---:R1:W-:Y:S01]  /*6760*/  @!P5 ST.E.128 desc[UR42][R40.64], R12 ;  /* 0x0000000c2800d985 */ /* 0x0043e2000c101d2a */
[----:B------:R-:W-:-:S13]  /*6770*/  ISETP.GE.AND P5, PT, R3, UR4, PT ;  /* 0x0000000403007c0c */ /* 0x000fda000bfa6270 */
[----:B------:R-:W2:Y:S01]  /*6780*/  @!P5 LDS.128 R12, [R35+0x17000] ;  /* 0x01700000230cd984 */ /* 0x000ea20000000c00 */
[----:B------:R-:W-:Y:S01]  /*6790*/  @!P5 IMAD.SHL.U32 R11, R149, 0x8, RZ ;  /* 0x00000008950bd824 */ /* 0x000fe200078e00ff */
[----:B-1----:R-:W-:Y:S01]  /*67a0*/  @!P5 MOV R41, R43 ;  /* 0x0000002b0029d202 */ /* 0x002fe20000000f00 */
[----:B------:R-:W-:-:S04]  /*67b0*/  @!P5 IMAD.MOV.U32 R40, RZ, RZ, R42 ;  /* 0x000000ffff28d224 */ /* 0x000fc800078e002a */
[----:B------:R-:W-:-:S05]  /*67c0*/  @!P5 IMAD.WIDE R40, R11, 0x2, R40 ;  /* 0x000000020b28d825 */ /* 0x000fca00078e0228 */
[----:B--2---:R1:W-:Y:S01]  /*67d0*/  @!P5 ST.E.128 desc[UR42][R40.64], R12 ;  /* 0x0000000c2800d985 */ /* 0x0043e2000c101d2a */
[----:B------:R-:W-:-:S03]  /*67e0*/  ISETP.GE.AND P5, PT, R136, UR4, PT ;  /* 0x0000000488007c0c */ /* 0x000fc6000bfa6270 */
[----:B------:R-:W2:Y:S10]  /*67f0*/  @!P4 LDS.128 R12, [R32+0x17000] ;  /* 0x01700000200cc984 */ /* 0x000eb40000000c00 */
[----:B-1----:R-:W-:-:S04]  /*6800*/  @!P5 LEA R40, P6, R136, R42, 0x1 ;  /* 0x0000002a8828d211 */ /* 0x002fc800078c08ff */
[----:B------:R-:W-:Y:S01]  /*6810*/  @!P5 LEA.HI.X R41, R136, R43, R151, 0x1, P6 ;  /* 0x0000002b8829d211 */ /* 0x000fe200030f0c97 */
[----:B--2---:R-:W-:Y:S04]  /*6820*/  @!P4 ST.E.128 desc[UR42][R38.64], R12 ;  /* 0x0000000c2600c985 */ /* 0x004fe8000c101d2a */
[----:B------:R-:W1:Y:S04]  /*6830*/  @!P3 LDS.128 R12, [R35+0x19000] ;  /* 0x01900000230cb984 */ /* 0x000e680000000c00 */
[----:B-1----:R-:W-:Y:S04]  /*6840*/  @!P3 ST.E.128 desc[UR42][R36.64], R12 ;  /* 0x0000000c2400b985 */ /* 0x002fe8000c101d2a */
[----:B------:R-:W1:Y:S04]  /*6850*/  @!P5 LDS.128 R12, [R32+0x19000] ;  /* 0x01900000200cd984 */ /* 0x000e680000000c00 */
[----:B-1----:R4:W-:Y:S02]  /*6860*/  @!P5 ST.E.128 desc[UR42][R40.64], R12 ;  /* 0x0000000c2800d985 */ /* 0x0029e4000c101d2a */
.L_x_10415:
[----:B------:R-:W-:Y:S05]  /*6870*/  BSYNC B0 ;  /* 0x0000000000007941 */ /* 0x000fea0003800000 */
.L_x_10406:
[----:B------:R-:W5:Y:S01]  /*6880*/  S2R R11, SR_TID.X ;  /* 0x00000000000b7919 */ /* 0x000f620000002100 */
[----:B------:R-:W-:Y:S01]  /*6890*/  @!PT LDS RZ, [RZ] ;  /* 0x00000000fffff984 */ /* 0x000fe20000000800 */
[----:B------:R-:W-:Y:S01]  /*68a0*/  @!PT LDS RZ, [RZ] ;  /* 0x00000000fffff984 */ /* 0x000fe20000000800 */
[----:B------:R-:W-:Y:S01]  /*68b0*/  @!PT LDS RZ, [RZ] ;  /* 0x00000000fffff984 */ /* 0x000fe20000000800 */
[----:B------:R-:W-:Y:S01]  /*68c0*/  @!PT LDS RZ, [RZ] ;  /* 0x00000000fffff984 */ /* 0x000fe20000000800 */
[----:B------:R0:W-:Y:S06]  /*68d0*/  MEMBAR.ALL.CTA ;  /* 0x0000000000007992 */ /* 0x0001ec0000008000 */
[----:B0-----:R-:W0:Y:S01]  /*68e0*/  FENCE.VIEW.ASYNC.S ;  /* 0x00000000000073c6 */ /* 0x001e220000000000 */
[----:B------:R-:W-:Y:S05]  /*68f0*/  WARPSYNC.ALL ;  /* 0x0000000000007948 */ /* 0x000fea0003800000 */
[----:B------:R-:W-:Y:S01]  /*6900*/  BSSY B0, `(.L_x_10458) ;  /* 0x0000008000007945 */ /* 0x000fe20003800000 */
[----:B0-----:R0:W-:Y:S01]  /*6910*/  BAR.SYNC.DEFER_BLOCKING R102, 0x80 ;  /* 0x000200660000751d */ /* 0x0011e20000010000 */
[----:B-----5:R-:W-:-:S13]  /*6920*/  LOP3.LUT P3, RZ, R11, 0x7f, RZ, 0xc0, !PT ;  /* 0x0000007f0bff7812 */ /* 0x020fda000786c0ff */
[----:B------:R-:W-:-:S05]  /*6930*/  @!P3 VIADD R11, R31, 0x2d8a0 ;  /* 0x0002d8a01f0bb836 */ /* 0x000fca0000000000 */
[----:B------:R-:W-:-:S04]  /*6940*/  @!P3 PRMT R11, RZ, 0x654, R11 ;  /* 0x00000654ff0bb816 */ /* 0x000fc8000000000b */
[----:B------:R0:W-:Y:S01]  /*6950*/  @!P3 SYNCS.ARRIVE.TRANS64.RED.A1T0 RZ, [R11+URZ], RZ ;  /* 0x000000ff0bffb9a7 */ /* 0x0001e2000810043f */
[----:B------:R-:W-:Y:S05]  /*6960*/  @!P2 BRA `(.L_x_10459) ;  /* 0x000000000004a947 */ /* 0x000fea0003800000 */
[----:B------:R-:W-:Y:S01]  /*6970*/  BPT.TRAP 0x1 ;  /* 0x000000040000795c */ /* 0x000fe20000300000 */
.L_x_10459:
[----:B------:R-:W-:Y:S05]  /*6980*/  BSYNC B0 ;  /* 0x0000000000007941 */ /* 0x000fea0003800000 */
.L_x_10458:
[----:B------:R-:W5:Y:S01]  /*6990*/  SYNCS.PHASECHK.TRANS64.TRYWAIT P2, [R31+URZ+0x2d8b0], R80 ;  /* 0x02d8b0501f0075a7 */ /* 0x000f62000804017f */
[----:B------:R-:W-:Y:S04]  /*69a0*/  BSSY B0, `(.L_x_10460) ;  /* 0x0000002000007945 */ /* 0x000fe80003800000 */
[----:B-----5:R-:W-:Y:S05]  /*69b0*/  @!P2 BRA `(.L_x_10461) ;  /* 0x000001240040a947 */ /* 0x020fea0003800000 */
.L_x_10677:
[----:B------:R-:W-:Y:S05]  /*69c0*/  BSYNC B0 ;  /* 0x0000000000007941 */ /* 0x000fea0003800000 */
.L_x_10460:
[----:B------:R-:W-:Y:S01]  /*69d0*/  ULDC.64 UR4, c[0x0][0x328] ;  /* 0x0000ca0000047ab9 */ /* 0x000fe20000000a00 */
[----:B------:R-:W-:Y:S01]  /*69e0*/  BSSY B0, `(.L_x_10462) ;  /* 0x0000037000007945 */ /* 0x000fe20003800000 */
[----:B------:R-:W-:Y:S02]  /*69f0*/  IMAD R77, R77, UR4, RZ ;  /* 0x000000044d4d7c24 */ /* 0x000fe4000f8e02ff */
[----:B-1-34-:R-:W-:-:S04]  /*6a00*/  IMAD.WIDE.U32 R12, R76, UR4, RZ ;  /* 0x000000044c0c7c25 */ /* 0x01afc8000f8e00ff */
        /* <DEDUP_REMOVED lines=15> */
[----:B--2---:R0:W1:Y:S01]  /*6b00*/  SHFL.IDX PT, R40, R11, RZ, 0x1e1f ;  /* 0x001e1fff0b287589 */ /* 0x00406200000e0000 */
[----:B------:R-:W-:-:S03]  /*6b10*/  ISETP.GT.AND P2, PT, R79, R138, PT ;  /* 0x0000008a4f00720c */ /* 0x000fc60003f44270 */
[----:B------:R0:W2:Y:S10]  /*6b20*/  SHFL.IDX PT, R41, R12, RZ, 0x1e1f ;  /* 0x001e1fff0c297589 */ /* 0x0000b400000e0000 */
[----:B0-----:R-:W-:Y:S05]  /*6b30*/  @!P2 BRA `(.L_x_10463) ;  /* 0x000000000084a947 */ /* 0x001fea0003800000 */
[----:B------:R-:W-:Y:S02]  /*6b40*/  ULDC UR4, c[0x0][0x2f4] ;  /* 0x0000bd0000047ab9 */ /* 0x000fe40000000800 */
[----:B------:R-:W-:Y:S02]  /*6b50*/  ISETP.GE.AND P5, PT, R16, UR4, PT ;  /* 0x0000000410007c0c */ /* 0x000fe4000bfa6270 */
[----:B------:R-:W-:-:S11]  /*6b60*/  ISETP.GE.AND P4, PT, R22, UR4, PT ;  /* 0x0000000416007c0c */ /* 0x000fd6000bf86270 */
[----:B------:R-:W0:Y:S01]  /*6b70*/  @!P5 LDS.128 R12, [R35] ;  /* 0x00000000230cd984 */ /* 0x000e220000000c00 */
[----:B-1----:R-:W-:-:S04]  /*6b80*/  @!P5 LEA R42, P2, R16, R40, 0x1 ;  /* 0x00000028102ad211 */ /* 0x002fc800078408ff */
[----:B--2---:R-:W-:Y:S02]  /*6b90*/  @!P5 LEA.HI.X R43, R16, R41, R17, 0x1, P2 ;  /* 0x00000029102bd211 */ /* 0x004fe400010f0c11 */
[----:B------:R-:W-:-:S04]  /*6ba0*/  @!P4 LEA R38, P2, R22, R40, 0x1 ;  /* 0x000000281626c211 */ /* 0x000fc800078408ff */
[----:B------:R-:W-:Y:S02]  /*6bb0*/  @!P4 LEA.HI.X R39, R22, R41, R153, 0x1, P2 ;  /* 0x000000291627c211 */ /* 0x000fe400010f0c99 */
[----:B------:R-:W-:-:S13]  /*6bc0*/  ISETP.GE.AND P2, PT, R19, UR4, PT ;  /* 0x0000000413007c0c */ /* 0x000fda000bf46270 */
[----:B------:R-:W-:-:S04]  /*6bd0*/  @!P2 LEA R36, P6, R19, R40, 0x1 ;  /* 0x000000281324a211 */ /* 0x000fc800078c08ff */
[----:B------:R-:W-:Y:S01]  /*6be0*/  @!P2 LEA.HI.X R37, R19, R41, R152, 0x1, P6 ;  /* 0x000000291325a211 */ /* 0x000fe200030f0c98 */
[----:B0-----:R0:W-:Y:S01]  /*6bf0*/  @!P5 ST.E.128 desc[UR42][R42.64], R12 ;  /* 0x0000000c2a00d985 */ /* 0x0011e2000c101d2a */
[----:B------:R-:W-:-:S13]  /*6c00*/  ISETP.GE.AND P5, PT, R0, UR4, PT ;  /* 0x0000000400007c0c */ /* 0x000fda000bfa6270 */
[----:B------:R-:W1:Y:S01]  /*6c10*/  @!P5 LDS.128 R12, [R32] ;  /* 0x00000000200cd984 */ /* 0x000e620000000c00 */
[----:B------:R-:W-:-:S05]  /*6c20*/  @!P5 SHF.L.U32 R11, R148, 0x3, RZ ;  /* 0x00000003940bd819 */ /* 0x000fca00000006ff */
[----:B0-----:R-:W-:-:S05]  /*6c30*/  @!P5 IMAD.WIDE R42, R11, 0x2, R40 ;  /* 0x000000020b2ad825 */ /* 0x001fca00078e0228 */
[----:B-1----:R0:W-:Y:S01]  /*6c40*/  @!P5 ST.E.128 desc[UR42][R42.64], R12 ;  /* 0x0000000c2a00d985 */ /* 0x0021e2000c101d2a */
[----:B------:R-:W-:-:S13]  /*6c50*/  ISETP.GE.AND P5, PT, R3, UR4, PT ;  /* 0x0000000403007c0c */ /* 0x000fda000bfa6270 */
[----:B------:R-:W1:Y:S01]  /*6c60*/  @!P5 LDS.128 R12, [R35+0x2000] ;  /* 0x00200000230cd984 */ /* 0x000e620000000c00 */
[----:B------:R-:W-:Y:S02]  /*6c70*/  @!P5 IMAD.SHL.U32 R11, R149, 0x8, RZ ;  /* 0x00000008950bd824 */ /* 0x000fe400078e00ff */
[----:B0-----:R-:W-:Y:S02]  /*6c80*/  @!P5 IMAD.MOV.U32 R42, RZ, RZ, R40 ;  /* 0x000000ffff2ad224 */ /* 0x001fe400078e0028 */
[----:B------:R-:W-:Y:S02]  /*6c90*/  @!P5 IMAD.MOV.U32 R43, RZ, RZ, R41 ;  /* 0x000000ffff2bd224 */ /* 0x000fe400078e0029 */
        /* <DEDUP_REMOVED lines=11> */
.L_x_10463:
[----:B------:R-:W-:Y:S05]  /*6d50*/  BSYNC B0 ;  /* 0x0000000000007941 */ /* 0x000fea0003800000 */
.L_x_10462:
[----:B------:R-:W-:Y:S01]  /*6d60*/  @!PT LDS RZ, [RZ] ;  /* 0x00000000fffff984 */ /* 0x000fe20000000800 */
[----:B------:R-:W-:Y:S01]  /*6d70*/  @!PT LDS RZ, [RZ] ;  /* 0x00000000fffff984 */ /* 0x000fe20000000800 */
[----:B------:R-:W-:Y:S01]  /*6d80*/  @!PT LDS RZ, [RZ] ;  /* 0x00000000fffff984 */ /* 0x000fe20000000800 */
[----:B------:R-:W-:Y:S01]  /*6d90*/  @!PT LDS RZ, [RZ] ;  /* 0x00000000fffff984 */ /* 0x000fe20000000800 */
[----:B------:R3:W-:Y:S06]  /*6da0*/  MEMBAR.ALL.CTA ;  /* 0x0000000000007992 */ /* 0x0007ec0000008000 */
[----:B---3--:R-:W3:Y:S01]  /*6db0*/  FENCE.VIEW.ASYNC.S ;  /* 0x00000000000073c6 */ /* 0x008ee20000000000 */
[----:B------:R-:W-:Y:S01]  /*6dc0*/  @!P3 VIADD R31, R31, 0x2d8c0 ;  /* 0x0002d8c01f1fb836 */ /* 0x000fe20000000000 */
[----:B------:R-:W-:Y:S01]  /*6dd0*/  IADD3 R18, R18, 0x1, RZ ;  /* 0x0000000112127810 */ /* 0x000fe20007ffe0ff */
[----:B---3--:R3:W-:Y:S03]  /*6de0*/  BAR.SYNC.DEFER_BLOCKING R102, 0x80 ;  /* 0x000200660000751d */ /* 0x0087e60000010000 */
[----:B------:R-:W-:-:S02]  /*6df0*/  ISETP.NE.AND P2, PT, R18, 0x2, PT ;  /* 0x000000021200780c */ /* 0x000fc40003f45270 */
[----:B------:R-:W-:Y:S02]  /*6e00*/  @!P3 PRMT R31, RZ, 0x654, R31 ;  /* 0x00000654ff1fb816 */ /* 0x000fe4000000001f */
[----:B0-----:R-:W-:Y:S02]  /*6e10*/  SEL R12, RZ, 0x1, P2 ;  /* 0x00000001ff0c7807 */ /* 0x001fe40001000000 */
[----:B------:R-:W-:Y:S02]  /*6e20*/  SEL R18, R18, RZ, P2 ;  /* 0x000000ff12127207 */ /* 0x000fe40001000000 */
[----:B------:R-:W-:Y:S01]  /*6e30*/  LOP3.LUT R137, R137, R12, RZ, 0x3c, !PT ;  /* 0x0000000c89897212 */ /* 0x000fe200078e3cff */
[----:B------:R3:W-:Y:S01]  /*6e40*/  @!P3 SYNCS.ARRIVE.TRANS64.RED.A1T0 RZ, [R31+URZ], RZ ;  /* 0x000000ff1fffb9a7 */ /* 0x0007e2000810043f */
[----:B------:R-:W-:Y:S05]  /*6e50*/  @P1 BRA `(.L_x_10464) ;  /* 0xffffffb400dc1947 */ /* 0x000fea000383ffff */
[----:B------:R-:W0:Y:S01]  /*6e60*/  S2R R11, SR_TID.X ;  /* 0x00000000000b7919 */ /* 0x000e220000002100 */
[----:B------:R-:W-:Y:S02]  /*6e70*/  PLOP3.LUT P0, PT, PT, PT, PT, 0x8, 0x0 ;  /* 0x000000000000781c */ /* 0x000fe40003f0e170 */
[----:B0-----:R-:W-:-:S04]  /*6e80*/  SHF.R.U32.HI R11, RZ, 0x7, R11 ;  /* 0x00000007ff0b7819 */ /* 0x001fc8000001160b */
[----:B------:R-:W-:-:S13]  /*6e90*/  ISETP.NE.AND P4, PT, R11, 0x1, PT ;  /* 0x000000010b00780c */ /* 0x000fda0003f85270 */
[----:B------:R-:W-:Y:S06]  /*6ea0*/  @!P4 BAR.ARV 0x9, 0x100 ;  /* 0x024400000000cb1d */ /* 0x000fec0000002000 */
.L_x_10401:
[----:B------:R-:W-:Y:S02]  /*6eb0*/  ISETP.GE.AND P2, PT, R101, 0x1, PT ;  /* 0x000000016500780c */ /* 0x000fe40003f46270 */
[----:B-12---:R-:W-:Y:S02]  /*6ec0*/  CS2R R40, SRZ ;  /* 0x0000000000287805 */ /* 0x006fe4000001ff00 */
[----:B------:R-:W-:Y:S01]  /*6ed0*/  PLOP3.LUT P1, PT, PT, PT, PT, 0x80, 0x0 ;  /* 0x000000000000781c */ /* 0x000fe20003f2f070 */
[----:B------:R-:W-:Y:S01]  /*6ee0*/  IMAD.MOV.U32 R135, RZ, RZ, RZ ;  /* 0x000000ffff877224 */ /* 0x000fe200078e00ff */
        /* <DEDUP_REMOVED lines=23> */
[----:B------:R-:W-:Y:S01]  /*7060*/  MOV R51, RZ ;  /* 0x000000ff00337202 */ /* 0x000fe20000000f00 */
[----:B------:R-:W-:Y:S01]  /*7070*/  IMAD.MOV.U32 R6, RZ, RZ, RZ ;  /* 0x000000ffff067224 */ /* 0x000fe200078e00ff */
[----:B------:R-:W-:Y:S06]  /*7080*/  @P0 BRA `(.L_x_10465) ;  /* 0x00000000000c0947 */ /* 0x000fec0003800000 */
[----:B------:R-:W0:Y:S01]  /*7090*/  FENCE.VIEW.ASYNC.G ;  /* 0x00000000000073c6 */ /* 0x000e220000000100 */
[----:B------:R-:W-:Y:S05]  /*70a0*/  WARPSYNC.ALL ;  /* 0x0000000000007948 */ /* 0x000fea0003800000 */
[----:B0-----:R-:W-:Y:S06]  /*70b0*/  BAR.ARV 0xc, 0x200 ;  /* 0x0308000000007b1d */ /* 0x001fec0000002000 */
.L_x_10465:
[----:B------:R-:W-:Y:S02]  /*70c0*/  IMAD.MOV.U32 R50, RZ, RZ, RZ ;  /* 0x000000ffff327224 */ /* 0x000fe400078e00ff */
[----:B------:R-:W-:Y:S01]  /*70d0*/  IMAD.MOV.U32 R7, RZ, RZ, RZ ;  /* 0x000000ffff077224 */ /* 0x000fe200078e00ff */
[----:B------:R-:W-:Y:S06]  /*70e0*/  @!P2 BRA `(.L_x_10466) ;  /* 0x0000009000a0a947 */ /* 0x000fec0003800000 */
[----:B------:R-:W-:-:S03]  /*70f0*/  UMOV UR4, 0xffffffff ;  /* 0xffffffff00047882 */ /* 0x000fc60000000000 */
[----:B------:R-:W-:Y:S05]  /*7100*/  BRA.DIV UR4, `(.L_x_10467) ;  /* 0x0000011e04807947 */ /* 0x000fea000b800000 */
[----:B------:R-:W0:Y:S02]  /*7110*/  S2R R0, SR_TID.X ;  /* 0x0000000000007919 */ /* 0x000e240000002100 */
[----:B0-----:R-:W-:-:S05]  /*7120*/  VIADD R3, R0, 0xffffff80 ;  /* 0xffffff8000037836 */ /* 0x001fca0000000000 */
[----:B------:R-:W-:-:S04]  /*7130*/  SHF.R.S32.HI R0, RZ, 0x1f, R3 ;  /* 0x0000001fff007819 */ /* 0x000fc80000011403 */
[----:B------:R-:W-:-:S04]  /*7140*/  LEA.HI R0, R0, R3, RZ, 0x7 ;  /* 0x0000000300007211 */ /* 0x000fc800078f38ff */
[----:B------:R-:W-:-:S06]  /*7150*/  SHF.R.S32.HI R0, RZ, 0x7, R0 ;  /* 0x00000007ff007819 */ /* 0x000fcc0000011400 */
[----:B------:R-:W0:Y:S04]  /*7160*/  SHFL.IDX PT, R0, R0, RZ, 0x1f ;  /* 0x00001fff00007589 */ /* 0x000e2800000e0000 */
[----:B0-----:R1:W-:Y:S02]  /*7170*/  STL [R1+0x38], R0 ;  /* 0x0000380001007387 */ /* 0x0013e40000100800 */
.L_x_10680:
[----:B------:R-:W1:Y:S01]  /*7180*/  LDL R3, [R1+0x38] ;  /* 0x0000380001037983 */ /* 0x000e620000100800 */
[----:B------:R-:W-:Y:S01]  /*7190*/  BSSY B6, `(.L_x_10468) ;  /* 0x000001b000067945 */ /* 0x000fe20003800000 */
[----:B-1----:R-:W-:-:S05]  /*71a0*/  IMAD.HI R0, R3, 0x55555556, RZ ;  /* 0x5555555603007827 */ /* 0x002fca00078e02ff */
[----:B------:R-:W-:-:S05]  /*71b0*/  LEA.HI R44, R0, R0, RZ, 0x1 ;  /* 0x00000000002c7211 */ /* 0x000fca00078f08ff */
[----:B------:R-:W-:Y:S01]  /*71c0*/  IMAD R44, R44, -0x3, R3 ;  /* 0xfffffffd2c2c7824 */ /* 0x000fe200078e0203 */
[----:B------:R-:W-:-:S04]  /*71d0*/  IADD3 R3, R2, 0x21800, RZ ;  /* 0x0002180002037810 */ /* 0x000fc80007ffe0ff */
[----:B------:R-:W-:Y:S01]  /*71e0*/  LOP3.LUT P0, RZ, R3, 0x3ff, RZ, 0xc0, !PT ;  /* 0x000003ff03ff7812 */ /* 0x000fe2000780c0ff */
[----:B------:R-:W-:-:S05]  /*71f0*/  IMAD R0, R44, 0x2000, R3 ;  /* 0x000020002c007824 */ /* 0x000fca00078e0203 */
[----:B------:R-:W-:-:S04]  /*7200*/  SHF.R.U32.HI R0, RZ, 0x4, R0 ;  /* 0x00000004ff007819 */ /* 0x000fc80000011600 */
[----:B------:R-:W-:-:S05]  /*7210*/  LOP3.LUT R0, R0, 0x3fff, RZ, 0xc0, !PT ;  /* 0x00003fff00007812 */ /* 0x000fca00078ec0ff */
[----:B------:R1:W-:Y:S01]  /*7220*/  STL [R1+0x40], R0 ;  /* 0x0000400001007387 */ /* 0x0003e20000100800 */
[----:B------:R-:W-:Y:S05]  /*7230*/  @!P0 BRA `(.L_x_10469) ;  /* 0x0000000000408947 */ /* 0x000fea0003800000 */
[----:B-1----:R-:W-:Y:S01]  /*7240*/  MOV R0, 0x0 ;  /* 0x0000000000007802 */ /* 0x002fe20000000f00 */
[----:B------:R-:W-:Y:S01]  /*7250*/  ULDC.64 UR4, c[0x4][0x138] ;  /* 0x01004e0000047ab9 */ /* 0x000fe20000000a00 */
[----:B------:R-:W-:Y:S01]  /*7260*/  ULDC.64 UR6, c[0x4][0x140] ;  /* 0x0100500000067ab9 */ /* 0x000fe20000000a00 */
[----:B------:R-:W-:Y:S01]  /*7270*/  IMAD.U32 R4, RZ, RZ, UR4 ;  /* 0x00000004ff047e24 */ /* 0x000fe2000f8e00ff */
[----:B0-----:R0:W1:Y:S01]  /*7280*/  LDC.64 R14, c[0x4][R0] ;  /* 0x01000000000e7b82 */ /* 0x0010620000000a00 */
        /* <DEDUP_REMOVED lines=11> */
.L_x_10469:
[----:B------:R-:W-:Y:S05]  /*7340*/  BSYNC B6 ;  /* 0x0000000000067941 */ /* 0x000fea0003800000 */
.L_x_10468:
        /* <DEDUP_REMOVED lines=13> */
.L_x_10473:
[----:B---3--:R3:W4:Y:S02]  /*7420*/  SYNCS.PHASECHK.TRANS64.TRYWAIT P0, [R2+URZ+0x2d800], R3 ;  /* 0x02d80003020075a7 */ /* 0x008724000800017f */
[----:B----4-:R-:W-:Y:S05]  /*7430*/  @!P0 NANOSLEEP.SYNCS 0x989680 ;  /* 0x009896800000895d */ /* 0x010fea0003900000 */
[----:B------:R-:W4:Y:S02]  /*7440*/  @!P0 SYNCS.PHASECHK.TRANS64 P0, [R2+URZ+0x2d800], R3 ;  /* 0x02d80003020085a7 */ /* 0x000f24000800007f */
[----:B----4-:R-:W-:Y:S05]  /*7450*/  @!P0 BRA `(.L_x_10473) ;  /* 0xfffffffc00f08947 */ /* 0x010fea000383ffff */
.L_x_10472:
[----:B------:R-:W-:Y:S05]  /*7460*/  BSYNC B0 ;  /* 0x0000000000007941 */ /* 0x000fea0003800000 */
.L_x_10471:
[----:B------:R-:W-:Y:S05]  /*7470*/  BRA `(.L_x_10474) ;  /* 0x0000003800247947 */ /* 0x000fea0003800000 */
.L_x_10470:
[----:B-1---5:R-:W-:Y:S01]  /*7480*/  SHF.R.S32.HI R0, RZ, 0x1f, R97 ;  /* 0x0000001fff007819 */ /* 0x022fe20000011461 */
[----:B------:R-:W-:Y:S01]  /*7490*/  ULOP3.LUT UP0, URZ, UR38, 0x1bf, URZ, 0xc0, !UPT ;  /* 0x000001bf263f7892 */ /* 0x000fe2000f80c03f */
[----:B------:R-:W-:Y:S01]  /*74a0*/  ULDC.64 UR4, c[0x0][0x3f8] ;  /* 0x0000fe0000047ab9 */ /* 0x000fe20000000a00 */
[----:B------:R-:W-:Y:S02]  /*74b0*/  ULDC.64 UR6, c[0x0][0x408] ;  /* 0x0001020000067ab9 */ /* 0x000fe40000000a00 */
[C---:B------:R-:W-:Y:S02]  /*74c0*/  IMAD R6, R0.reuse, UR4, RZ ;  /* 0x0000000400067c24 */ /* 0x040fe4000f8e02ff */
[----:B------:R-:W-:Y:S01]  /*74d0*/  IMAD R0, R0, UR6, RZ ;  /* 0x0000000600007c24 */ /* 0x000fe2000f8e02ff */
[----:B------:R-:W-:Y:S01]  /*74e0*/  PLOP3.LUT P2, PT, PT, PT, UP0, 0x80, 0x0 ;  /* 0x000000000000781c */ /* 0x000fe20003f4f008 */
[C---:B------:R-:W-:Y:S02]  /*74f0*/  IMAD R25, R97.reuse, UR5, R6 ;  /* 0x0000000561197c24 */ /* 0x040fe4000f8e0206 */
[----:B------:R-:W-:Y:S01]  /*7500*/  IMAD.WIDE.U32 R4, R97, UR4, RZ ;  /* 0x0000000461047c25 */ /* 0x000fe2000f8e00ff */
[----:B------:R-:W-:-:S03]  /*7510*/  ULDC.64 UR4, c[0x0][0x3e8] ;  /* 0x0000fa0000047ab9 */ /* 0x000fc60000000a00 */
[C---:B------:R-:W-:Y:S01]  /*7520*/  IMAD R27, R97.reuse, UR7, R0 ;  /* 0x00000007611b7c24 */ /* 0x040fe2000f8e0200 */
[----:B------:R-:W-:Y:S01]  /*7530*/  LEA R24, P0, R4, UR4, 0x1 ;  /* 0x0000000404187c11 */ /* 0x000fe2000f8008ff */
[----:B------:R-:W-:Y:S01]  /*7540*/  IMAD.WIDE.U32 R6, R97, UR6, RZ ;  /* 0x0000000661067c25 */ /* 0x000fe2000f8e00ff */
[----:B------:R-:W-:-:S03]  /*7550*/  ULDC.64 UR6, c[0x0][0x400] ;  /* 0x0001000000067ab9 */ /* 0x000fc60000000a00 */
[----:B------:R-:W-:Y:S01]  /*7560*/  IMAD.IADD R25, R25, 0x1, R5 ;  /* 0x0000000119197824 */ /* 0x000fe200078e0205 */
[----:B------:R-:W-:Y:S01]  /*7570*/  LEA R26, P1, R6, UR6, 0x1 ;  /* 0x00000006061a7c11 */ /* 0x000fe2000f8208ff */
[----:B------:R-:W-:-:S03]  /*7580*/  IMAD.IADD R27, R27, 0x1, R7 ;  /* 0x000000011b1b7824 */ /* 0x000fc600078e0207 */
[----:B------:R-:W-:Y:S02]  /*7590*/  LEA.HI.X R25, R4, UR5, R25, 0x1, P0 ;  /* 0x0000000504197c11 */ /* 0x000fe400080f0c19 */
[----:B------:R-:W-:Y:S01]  /*75a0*/  LEA.HI.X R27, R6, UR7, R27, 0x1, P1 ;  /* 0x00000007061b7c11 */ /* 0x000fe200088f0c1b */
[----:B------:R-:W-:Y:S06]  /*75b0*/  @!P2 BRA `(.L_x_10475) ;  /* 0x000000000040a947 */ /* 0x000fec0003800000 */
[----:B0-----:R-:W-:Y:S01]  /*75c0*/  MOV R14, 0x0 ;  /* 0x00000000000e7802 */ /* 0x001fe20000000f00 */
[----:B------:R-:W-:Y:S01]  /*75d0*/  ULDC.64 UR4, c[0x4][0x138] ;  /* 0x01004e0000047ab9 */ /* 0x000fe20000000a00 */
[----:B------:R-:W-:Y:S01]  /*75e0*/  ULDC.64 UR6, c[0x4][0x140] ;  /* 0x0100500000067ab9 */ /* 0x000fe20000000a00 */
[----:B------:R-:W-:Y:S01]  /*75f0*/  IMAD.U32 R4, RZ, RZ, UR4 ;  /* 0x00000004ff047e24 */ /* 0x000fe2000f8e00ff */
[----:B------:R-:W-:Y:S01]  /*7600*/  MOV R5, UR5 ;  /* 0x0000000500057c02 */ /* 0x000fe20008000f00 */
        /* <DEDUP_REMOVED lines=11> */
.L_x_10475:
        /* <DEDUP_REMOVED lines=8> */
[----:B------:R1:W3:Y:S04]  /*7740*/  SHFL.IDX PT, R0, R24, RZ, 0x1e1f ;  /* 0x001e1fff18007589 */ /* 0x0002e800000e0000 */
[----:B------:R1:W4:Y:S04]  /*7750*/  SHFL.IDX PT, R5, R27, RZ, 0x1e1f ;  /* 0x001e1fff1b057589 */ /* 0x00032800000e0000 */
[----:B------:R1:W0:Y:S02]  /*7760*/  SHFL.IDX PT, R4, R26, RZ, 0x1e1f ;  /* 0x001e1fff1a047589 */ /* 0x00022400000e0000 */
.L_x_10686:
[----:B------:R-:W-:Y:S01]  /*7770*/  ULDC UR4, c[0x0][0x448] ;  /* 0x0001120000047ab9 */ /* 0x000fe20000000800 */
[----:B------:R-:W-:Y:S01]  /*7780*/  BSSY B1, `(.L_x_10479) ;  /* 0x000005a000017945 */ /* 0x000fe20003800000 */
[----:B------:R-:W-:Y:S01]  /*7790*/  IMAD R45, R100, UR4, RZ ;  /* 0x00000004642d7c24 */ /* 0x000fe2000f8e02ff */
[----:B------:R-:W-:Y:S02]  /*77a0*/  CS2R R34, SRZ ;  /* 0x0000000000227805 */ /* 0x000fe4000001ff00 */
[----:B------:R-:W-:Y:S02]  /*77b0*/  CS2R R30, SRZ ;  /* 0x00000000001e7805 */ /* 0x000fe4000001ff00 */
[----:B-1----:R-:W-:Y:S02]  /*77c0*/  CS2R R26, SRZ ;  /* 0x00000000001a7805 */ /* 0x002fe4000001ff00 */
[----:B------:R-:W-:Y:S02]  /*77d0*/  CS2R R20, SRZ ;  /* 0x0000000000147805 */ /* 0x000fe4000001ff00 */
[----:B------:R-:W-:Y:S01]  /*77e0*/  ISETP.GE.AND P0, PT, R6, R45, PT ;  /* 0x0000002d0600720c */ /* 0x000fe20003f06270 */
[----:B------:R-:W-:Y:S01]  /*77f0*/  IMAD R45, R33, -0xc0, R45 ;  /* 0xffffff40212d7824 */ /* 0x000fe200078e022d */
[----:B------:R-:W-:-:S02]  /*7800*/  CS2R R12, SRZ ;  /* 0x00000000000c7805 */ /* 0x000fc4000001ff00 */
[----:B------:R-:W-:Y:S02]  /*7810*/  CS2R R8, SRZ ;  /* 0x0000000000087805 */ /* 0x000fe4000001ff00 */
[----:B------:R-:W-:Y:S02]  /*7820*/  CS2R R36, SRZ ;  /* 0x0000000000247805 */ /* 0x000fe4000001ff00 */
[----:B------:R-:W-:Y:S02]  /*7830*/  CS2R R32, SRZ ;  /* 0x0000000000207805 */ /* 0x000fe4000001ff00 */
[----:B------:R-:W-:Y:S02]  /*7840*/  CS2R R28, SRZ ;  /* 0x00000000001c7805 */ /* 0x000fe4000001ff00 */
[----:B------:R-:W-:Y:S02]  /*7850*/  CS2R R24, SRZ ;  /* 0x0000000000187805 */ /* 0x000fe4000001ff00 */
[----:B0-----:R-:W-:-:S02]  /*7860*/  CS2R R14, SRZ ;  /* 0x00000000000e7805 */ /* 0x001fc4000001ff00 */
[----:B------:R-:W-:Y:S01]  /*7870*/  CS2R R10, SRZ ;  /* 0x00000000000a7805 */ /* 0x000fe2000001ff00 */
[----:B------:R-:W-:Y:S06]  /*7880*/  @P0 BRA `(.L_x_10480) ;  /* 0x0000000400240947 */ /* 0x000fec0003800000 */
[----:B------:R-:W2:Y:S01]  /*7890*/  LDL R7, [R1+0x20] ;  /* 0x0000200001077983 */ /* 0x000ea20000100800 */
[----:B------:R-:W-:-:S03]  /*78a0*/  ULDC UR4, c[0x0][0x3f4] ;  /* 0x0000fd0000047ab9 */ /* 0x000fc60000000800 */
[----:B------:R-:W4:Y:S04]  /*78b0*/  LDL R39, [R1+0x18] ;  /* 0x0000180001277983 */ /* 0x000f280000100800 */
[----:B------:R-:W4:Y:S04]  /*78c0*/  LDL R38, [R1+0x1c] ;  /* 0x00001c0001267983 */ /* 0x000f280000100800 */
[----:B------:R-:W4:Y:S04]  /*78d0*/  LDL R35, [R1+0x24] ;  /* 0x0000240001237983 */ /* 0x000f280000100800 */
[----:B------:R-:W4:Y:S04]  /*78e0*/  LDL R34, [R1+0x28] ;  /* 0x0000280001227983 */ /* 0x000f280000100800 */
[----:B------:R-:W4:Y:S04]  /*78f0*/  LDL R49, [R1+0x70] ;  /* 0x0000700001317983 */ /* 0x000f280000100800 */
[----:B------:R-:W4:Y:S01]  /*7900*/  LDL R48, [R1+0x74] ;  /* 0x0000740001307983 */ /* 0x000f220000100800 */
[----:B------:R-:W-:-:S02]  /*7910*/  CS2R R32, SRZ ;  /* 0x0000000000207805 */ /* 0x000fc4000001ff00 */
[----:B------:R-:W-:Y:S02]  /*7920*/  CS2R R30, SRZ ;  /* 0x00000000001e7805 */ /* 0x000fe4000001ff00 */
[----:B------:R-:W-:Y:S02]  /*7930*/  CS2R R28, SRZ ;  /* 0x00000000001c7805 */ /* 0x000fe4000001ff00 */
[----:B------:R-:W-:Y:S02]  /*7940*/  CS2R R26, SRZ ;  /* 0x00000000001a7805 */ /* 0x000fe4000001ff00 */
[----:B------:R-:W-:Y:S02]  /*7950*/  CS2R R24, SRZ ;  /* 0x0000000000187805 */ /* 0x000fe4000001ff00 */
[----:B------:R-:W-:Y:S02]  /*7960*/  CS2R R20, SRZ ;  /* 0x0000000000147805 */ /* 0x000fe4000001ff00 */
[----:B------:R-:W-:-:S02]  /*7970*/  CS2R R36, SRZ ;  /* 0x0000000000247805 */ /* 0x000fc4000001ff00 */
[C---:B--2---:R-:W-:Y:S01]  /*7980*/  ISETP.GE.AND P3, PT, R7.reuse, UR4, PT ;  /* 0x0000000407007c0c */ /* 0x044fe2000bf66270 */
[----:B------:R-:W-:Y:S01]  /*7990*/  IMAD.SHL.U32 R9, R7, 0x2, RZ ;  /* 0x0000000207097824 */ /* 0x000fe200078e00ff */
[----:B------:R-:W-:-:S04]  /*79a0*/  SHF.R.S32.HI R6, RZ, 0x1f, R7 ;  /* 0x0000001fff067819 */ /* 0x000fc80000011407 */
[----:B------:R-:W-:-:S07]  /*79b0*/  SHF.L.U64.HI R10, R7, 0x1, R6 ;  /* 0x00000001070a7819 */ /* 0x000fce0000010206 */
[----:B---3--:R-:W-:Y:S02]  /*79c0*/  @!P3 IADD3 R6, P0, R0, R9, RZ ;  /* 0x000000090006b210 */ /* 0x008fe40007f1e0ff */
[----:B----4-:R-:W-:-:S03]  /*79d0*/  ISETP.GE.AND P1, PT, R39, UR4, PT ;  /* 0x0000000427007c0c */ /* 0x010fc6000bf26270 */
[--C-:B------:R-:W-:Y:S01]  /*79e0*/  @!P3 IMAD.X R7, R3, 0x1, R10.reuse, P0 ;  /* 0x000000010307b824 */ /* 0x100fe200000e060a */
[----:B------:R-:W-:Y:S02]  /*79f0*/  @!P3 IADD3 R8, P0, R4, R9, RZ ;  /* 0x000000090408b210 */ /* 0x000fe40007f1e0ff */
[----:B------:R-:W-:Y:S02]  /*7a00*/  SHF.R.S32.HI R11, RZ, 0x1f, R39 ;  /* 0x0000001fff0b7819 */ /* 0x000fe40000011427 */
[----:B------:R-:W-:Y:S01]  /*7a10*/  SHF.L.U32 R13, R39, 0x1, RZ ;  /* 0x00000001270d7819 */ /* 0x000fe200000006ff */
[----:B------:R-:W-:Y:S01]  /*7a20*/  @!P3 IMAD.X R9, R5, 0x1, R10, P0 ;  /* 0x000000010509b824 */ /* 0x000fe200000e060a */
[----:B------:R-:W-:Y:S01]  /*7a30*/  ISETP.GE.AND P0, PT, R38, UR4, PT ;  /* 0x0000000426007c0c */ /* 0x000fe2000bf06270 */
[----:B------:R0:W5:Y:S01]  /*7a40*/  @!P3 LD.E.64 R32, desc[UR42][R6.64] ;  /* 0x0000002a0620b980 */ /* 0x000162000c101b00 */
[----:B------:R-:W-:Y:S02]  /*7a50*/  SHF.L.U64.HI R14, R39, 0x1, R11 ;  /* 0x00000001270e7819 */ /* 0x000fe4000001020b */
[-C--:B------:R-:W-:Y:S01]  /*7a60*/  @!P1 IADD3 R10, P2, R0, R13.reuse, RZ ;  /* 0x0000000d000a9210 */ /* 0x080fe20007f5e0ff */
[----:B------:R1:W5:Y:S01]  /*7a70*/  @!P3 LD.E.64 R30, desc[UR42][R8.64] ;  /* 0x0000002a081eb980 */ /* 0x000362000c101b00 */
[----:B------:R-:W-:-:S02]  /*7a80*/  @!P1 IADD3 R12, P3, R4, R13, RZ ;  /* 0x0000000d040c9210 */ /* 0x000fc40007f7e0ff */
[----:B------:R-:W-:Y:S01]  /*7a90*/  SHF.R.S32.HI R15, RZ, 0x1f, R38 ;  /* 0x0000001fff0f7819 */ /* 0x000fe20000011426 */
[----:B0-----:R-:W-:-:S03]  /*7aa0*/  IMAD.SHL.U32 R7, R38, 0x2, RZ ;  /* 0x0000000226077824 */ /* 0x001fc600078e00ff */
[----:B------:R-:W-:Y:S01]  /*7ab0*/  SHF.L.U64.HI R6, R38, 0x1, R15 ;  /* 0x0000000126067819 */ /* 0x000fe2000001020f */
[--C-:B------:R-:W-:Y:S02]  /*7ac0*/  @!P1 IMAD.X R11, R3, 0x1, R14.reuse, P2 ;  /* 0x00000001030b9824 */ /* 0x100fe400010e060e */
[C---:B------:R-:W-:Y:S01]  /*7ad0*/  @!P1 IMAD.X R13, R5.reuse, 0x1, R14, P3 ;  /* 0x00000001050d9824 */ /* 0x040fe200018e060e */
[-C--:B-1----:R-:W-:Y:S02]  /*7ae0*/  @!P0 IADD3 R8, P3, R4, R7.reuse, RZ ;  /* 0x0000000704088210 */ /* 0x082fe40007f7e0ff */
[----:B------:R-:W-:Y:S01]  /*7af0*/  @!P0 IADD3 R38, P2, R0, R7, RZ ;  /* 0x0000000700268210 */ /* 0x000fe20007f5e0ff */
[----:B------:R0:W5:Y:S02]  /*7b00*/  @!P1 LD.E.64 R28, desc[UR42][R10.64] ;  /* 0x0000002a0a1c9980 */ /* 0x000164000c101b00 */
[----:B------:R-:W-:Y:S01]  /*7b10*/  @!P0 IMAD.X R9, R5, 0x1, R6, P3 ;  /* 0x0000000105098824 */ /* 0x000fe200018e0606 */
[----:B------:R-:W-:Y:S01]  /*7b20*/  @!P0 IADD3.X R39, R3, R6, RZ, P2, !PT ;  /* 0x0000000603278210 */ /* 0x000fe200017fe4ff */
[----:B------:R-:W5:Y:S01]  /*7b30*/  @!P1 LD.E.64 R26, desc[UR42][R12.64] ;  /* 0x0000002a0c1a9980 */ /* 0x000f62000c101b00 */
[----:B------:R-:W-:-:S02]  /*7b40*/  ISETP.GE.AND P1, PT, R35, UR4, PT ;  /* 0x0000000423007c0c */ /* 0x000fc4000bf26270 */
[----:B------:R-:W-:Y:S01]  /*7b50*/  ISETP.GE.AND P2, PT, R140, UR4, PT ;  /* 0x000000048c007c0c */ /* 0x000fe2000bf46270 */
[----:B------:R-:W5:Y:S01]  /*7b60*/  @!P0 LD.E.64 R24, desc[UR42][R38.64] ;  /* 0x0000002a26188980 */ /* 0x000f62000c101b00 */
[----:B------:R-:W-:-:S03]  /*7b70*/  IMAD.SHL.U32 R7, R35, 0x2, RZ ;  /* 0x0000000223077824 */ /* 0x000fc600078e00ff */
[----:B------:R1:W5:Y:S01]  /*7b80*/  @!P0 LD.E.64 R20, desc[UR42][R8.64] ;  /* 0x0000002a08148980 */ /* 0x000362000c101b00 */
[C---:B------:R-:W-:Y:S01]  /*7b90*/  ISETP.GE.AND P0, PT, R34.reuse, UR4, PT ;  /* 0x0000000422007c0c */ /* 0x040fe2000bf06270 */
[----:B0-----:R-:W-:-:S04]  /*7ba0*/  IMAD.SHL.U32 R11, R34, 0x2, RZ ;  /* 0x00000002220b7824 */ /* 0x001fc800078e00ff */
[-C--:B------:R-:W-:Y:S02]  /*7bb0*/  @!P1 IADD3 R40, P4, R0, R7.reuse, RZ ;  /* 0x0000000700289210 */ /* 0x080fe40007f9e0ff */
[----:B------:R-:W-:Y:S01]  /*7bc0*/  @!P1 IADD3 R6, P3, R4, R7, RZ ;  /* 0x0000000704069210 */ /* 0x000fe20007f7e0ff */
[----:B------:R-:W-:Y:S01]  /*7bd0*/  @!P2 IMAD.WIDE R46, R140, 0x2, R4 ;  /* 0x000000028c2ea825 */ /* 0x000fe200078e0204 */
[----:B-1----:R-:W-:-:S03]  /*7be0*/  @!P2 MOV R9, R3 ;  /* 0x000000030009a202 */ /* 0x002fc60000000f00 */
[----:B------:R-:W-:Y:S01]  /*7bf0*/  @!P2 IMAD.MOV.U32 R8, RZ, RZ, R0 ;  /* 0x000000ffff08a224 */ /* 0x000fe200078e0000 */
[-C--:B------:R-:W-:Y:S01]  /*7c00*/  @!P0 IADD3 R4, P5, R4, R11.reuse, RZ ;  /* 0x0000000b04048210 */ /* 0x080fe20007fbe0ff */
[----:B------:R-:W-:Y:S01]  /*7c10*/  @!P1 IMAD.X R41, R3, 0x1, R49, P4 ;  /* 0x0000000103299824 */ /* 0x000fe200020e0631 */
[----:B------:R-:W-:Y:S01]  /*7c20*/  @!P0 IADD3 R38, P4, R0, R11, RZ ;  /* 0x0000000b00268210 */ /* 0x000fe20007f9e0ff */
[----:B------:R-:W-:Y:S01]  /*7c30*/  @!P2 IMAD.WIDE R42, R140, 0x2, R8 ;  /* 0x000000028c2aa825 */ /* 0x000fe200078e0208 */
[----:B------:R-:W-:Y:S02]  /*7c40*/  CS2R R14, SRZ ;  /* 0x00000000000e7805 */ /* 0x000fe4000001ff00 */
[----:B------:R-:W-:Y:S02]  /*7c50*/  CS2R R34, SRZ ;  /* 0x0000000000227805 */ /* 0x000fe4000001ff00 */
[----:B------:R-:W-:Y:S01]  /*7c60*/  CS2R R12, SRZ ;  /* 0x00000000000c7805 */ /* 0x000fe2000001ff00 */
[----:B------:R-:W-:Y:S01]  /*7c70*/  @!P1 IMAD.X R7, R5, 0x1, R49, P3 ;  /* 0x0000000105079824 */ /* 0x000fe200018e0631 */
[----:B------:R-:W-:-:S02]  /*7c80*/  CS2R R10, SRZ ;  /* 0x00000000000a7805 */ /* 0x000fc4000001ff00 */
[----:B------:R-:W-:Y:S01]  /*7c90*/  CS2R R8, SRZ ;  /* 0x0000000000087805 */ /* 0x000fe2000001ff00 */
[--C-:B------:R-:W-:Y:S01]  /*7ca0*/  @!P0 IMAD.X R39, R3, 0x1, R48.reuse, P4 ;  /* 0x0000000103278824 */ /* 0x100fe200020e0630 */
[----:B------:R0:W5:Y:S01]  /*7cb0*/  @!P2 LD.E.64 R36, desc[UR42][R42.64] ;  /* 0x0000002a2a24a980 */ /* 0x000162000c101b00 */
[----:B------:R-:W-:-:S03]  /*7cc0*/  @!P0 IMAD.X R5, R5, 0x1, R48, P5 ;  /* 0x0000000105058824 */ /* 0x000fc600028e0630 */
[----:B------:R0:W5:Y:S04]  /*7cd0*/  @!P2 LD.E.64 R34, desc[UR42][R46.64] ;  /* 0x0000002a2e22a980 */ /* 0x000168000c101b00 */
[----:B------:R0:W5:Y:S04]  /*7ce0*/  @!P1 LD.E.64 R14, desc[UR42][R40.64] ;  /* 0x0000002a280e9980 */ /* 0x000168000c101b00 */
[----:B------:R0:W5:Y:S04]  /*7cf0*/  @!P1 LD.E.64 R12, desc[UR42][R6.64] ;  /* 0x0000002a060c9980 */ /* 0x000168000c101b00 */
[----:B------:R0:W5:Y:S04]  /*7d00*/  @!P0 LD.E.64 R10, desc[UR42][R38.64] ;  /* 0x0000002a260a8980 */ /* 0x000168000c101b00 */
[----:B------:R0:W5:Y:S02]  /*7d10*/  @!P0 LD.E.64 R8, desc[UR42][R4.64] ;  /* 0x0000002a04088980 */ /* 0x000164000c101b00 */
.L_x_10480:
[----:B------:R-:W-:Y:S05]  /*7d20*/  BSYNC B1 ;  /* 0x0000000000017941 */ /* 0x000fea0003800000 */
.L_x_10479:
[----:B------:R-:W-:Y:S01]  /*7d30*/  ULEA.HI UR4, UR37, UR37, URZ, 0x1 ;  /* 0x0000002525047291 */ /* 0x000fe2000f8f083f */
[----:B--2--5:R-:W-:Y:S01]  /*7d40*/  IMAD.MOV.U32 R3, RZ, RZ, R35 ;  /* 0x000000ffff037224 */ /* 0x024fe200078e0023 */
[----:B---3--:R-:W-:Y:S01]  /*7d50*/  MOV R0, R34 ;  /* 0x0000002200007202 */ /* 0x008fe20000000f00 */
[----:B0-----:R-:W-:Y:S01]  /*7d60*/  IMAD.MOV.U32 R4, RZ, RZ, R30 ;  /* 0x000000ffff047224 */ /* 0x001fe200078e001e */
[----:B------:R-:W-:Y:S01]  /*7d70*/  ULOP3.LUT UR4, UR4, 0xfffffffe, URZ, 0xc0, !UPT ;  /* 0xfffffffe04047892 */ /* 0x000fe2000f8ec03f */
[----:B------:R-:W-:Y:S01]  /*7d80*/  VIMNMX R45, R45, 0xc0, PT ;  /* 0x000000c02d2d7848 */ /* 0x000fe20003fe0100 */
[----:B----4-:R-:W-:Y:S01]  /*7d90*/  IMAD.MOV.U32 R5, RZ, RZ, R27 ;  /* 0x000000ffff057224 */ /* 0x010fe200078e001b */
[----:B------:R-:W-:Y:S01]  /*7da0*/  PRMT R47, R47, 0x5410, R3 ;  /* 0x000054102f2f7816 */ /* 0x000fe20000000003 */
[----:B------:R-:W-:Y:S01]  /*7db0*/  UIADD3 UR4, UR37, -UR4, URZ ;  /* 0x8000000425047290 */ /* 0x000fe2000fffe03f */
[----:B------:R-:W-:Y:S01]  /*7dc0*/  PRMT R50, R0, 0x7610, R50 ;  /* 0x0000761000327816 */ /* 0x000fe20000000032 */
[----:B------:R-:W-:Y:S01]  /*7dd0*/  IMAD.MOV.U32 R0, RZ, RZ, R31 ;  /* 0x000000ffff007224 */ /* 0x000fe200078e001f */
[----:B------:R-:W-:Y:S01]  /*7de0*/  PRMT R58, R4, 0x7610, R58 ;  /* 0x00007610043a7816 */ /* 0x000fe2000000003a */
[----:B------:R-:W-:Y:S01]  /*7df0*/  BSSY B1, `(.L_x_10481) ;  /* 0x0000026000017945 */ /* 0x000fe20003800000 */
[----:B------:R-:W-:Y:S01]  /*7e00*/  MOV R4, R26 ;  /* 0x0000001a00047202 */ /* 0x000fe20000000f00 */
[----:B------:R-:W-:Y:S01]  /*7e10*/  IMAD.U32 R3, RZ, RZ, UR4 ;  /* 0x00000004ff037e24 */ /* 0x000fe2000f8e00ff */
[----:B------:R-:W-:-:S02]  /*7e20*/  ISETP.GE.AND P1, PT, R138, R45, PT ;  /* 0x0000002d8a00720c */ /* 0x000fc40003f26270 */
[----:B------:R-:W-:Y:S01]  /*7e30*/  PRMT R47, R0, 0x7610, R47 ;  /* 0x00007610002f7816 */ /* 0x000fe2000000002f */
[----:B------:R-:W-:Y:S01]  /*7e40*/  IMAD.MOV.U32 R0, RZ, RZ, R20 ;  /* 0x000000ffff007224 */ /* 0x000fe200078e0014 */
[----:B------:R-:W-:Y:S02]  /*7e50*/  SHF.L.U32 R3, R3, 0x1f, RZ ;  /* 0x0000001f03037819 */ /* 0x000fe400000006ff */
[----:B------:R-:W-:Y:S01]  /*7e60*/  PRMT R46, R4, 0x7610, R46 ;  /* 0x00007610042e7816 */ /* 0x000fe2000000002e */
[----:B------:R-:W-:Y:S01]  /*7e70*/  IMAD.MOV.U32 R4, RZ, RZ, R21 ;  /* 0x000000ffff047224 */ /* 0x000fe200078e0015 */
[----:B------:R-:W0:Y:S01]  /*7e80*/  SYNCS.PHASECHK.TRANS64.TRYWAIT P0, [R2+URZ+0x2d800], R3 ;  /* 0x02d80003020075a7 */ /* 0x000e22000800017f */
        /* <DEDUP_REMOVED lines=27> */
[----:B0-----:R-:W-:Y:S06]  /*8040*/  @!P0 BRA `(.L_x_10482) ;  /* 0x0000011000648947 */ /* 0x001fec0003800000 */
.L_x_10687:
[----:B------:R-:W-:Y:S05]  /*8050*/  BSYNC B1 ;  /* 0x0000000000017941 */ /* 0x000fea0003800000 */
.L_x_10481:
[----:B------:R-:W-:Y:S01]  /*8060*/  PRMT R39, R0, 0x5410, R4 ;  /* 0x0000541000277816 */ /* 0x000fe20000000004 */
[----:B------:R-:W-:Y:S06]  /*8070*/  @P1 BRA `(.L_x_10483) ;  /* 0x0000002c00001947 */ /* 0x000fec0003800000 */
[----:B------:R-:W0:Y:S01]  /*8080*/  LDL R54, [R1+0x44] ;  /* 0x0000440001367983 */ /* 0x000e220000100800 */
[----:B------:R-:W1:Y:S03]  /*8090*/  LDC R5, c[0x0][0x3f4] ;  /* 0x0000fd00ff057b82 */ /* 0x000e660000000800 */
[----:B------:R-:W2:Y:S04]  /*80a0*/  LDL R53, [R1+0x20] ;  /* 0x0000200001357983 */ /* 0x000ea80000100800 */
[----:B------:R-:W3:Y:S04]  /*80b0*/  LDL R52, [R1+0x18] ;  /* 0x0000180001347983 */ /* 0x000ee80000100800 */
[----:B------:R-:W4:Y:S04]  /*80c0*/  LDL R51, [R1+0x1c] ;  /* 0x00001c0001337983 */ /* 0x000f280000100800 */
[----:B------:R-:W5:Y:S04]  /*80d0*/  LDL R49, [R1+0x24] ;  /* 0x0000240001317983 */ /* 0x000f680000100800 */
[----:B------:R-:W5:Y:S04]  /*80e0*/  LDL R7, [R1+0x28] ;  /* 0x0000280001077983 */ /* 0x000f680000100800 */
[----:B------:R-:W5:Y:S01]  /*80f0*/  LDL R6, [R1+0x48] ;  /* 0x0000480001067983 */ /* 0x000f620000100800 */
[----:B-1----:R-:W-:Y:S01]  /*8100*/  ISETP.GE.AND P6, PT, R140, R5, PT ;  /* 0x000000058c00720c */ /* 0x002fe20003fc6270 */
[----:B------:R-:W-:Y:S01]  /*8110*/  BSSY B1, `(.L_x_10484) ;  /* 0x0000034000017945 */ /* 0x000fe20003800000 */
[----:B0-----:R-:W-:-:S02]  /*8120*/  LEA R3, R54, R2, 0x1 ;  /* 0x0000000236037211 */ /* 0x001fc400078e08ff */
[----:B--2---:R-:W-:-:S03]  /*8130*/  ISETP.GE.AND P0, PT, R53, R5, PT ;  /* 0x000000053500720c */ /* 0x004fc60003f06270 */
[----:B------:R-:W-:Y:S01]  /*8140*/  VIADD R0, R3, 0x20 ;  /* 0x0000002003007836 */ /* 0x000fe20000000000 */
[-C--:B---3--:R-:W-:Y:S02]  /*8150*/  ISETP.GE.AND P1, PT, R52, R5.reuse, PT ;  /* 0x000000053400720c */ /* 0x088fe40003f26270 */
[-C--:B----4-:R-:W-:Y:S02]  /*8160*/  ISETP.GE.AND P2, PT, R51, R5.reuse, PT ;  /* 0x000000053300720c */ /* 0x090fe40003f46270 */
[-C--:B-----5:R-:W-:Y:S02]  /*8170*/  ISETP.GE.AND P3, PT, R49, R5.reuse, PT ;  /* 0x000000053100720c */ /* 0x0a0fe40003f66270 */
[----:B------:R-:W-:Y:S02]  /*8180*/  ISETP.GE.AND P4, PT, R7, R5, PT ;  /* 0x000000050700720c */ /* 0x000fe40003f86270 */
[----:B------:R-:W-:Y:S01]  /*8190*/  LOP3.LUT P5, RZ, R6, 0x2, RZ, 0xc0, !PT ;  /* 0x0000000206ff7812 */ /* 0x000fe200078ac0ff */
[----:B------:R-:W-:-:S12]  /*81a0*/  @P6 BRA `(.L_x_10485) ;  /* 0x0000000000a86947 */ /* 0x000fd80003800000 */
[----:B------:R-:W0:Y:S01]  /*81b0*/  LDS.128 R4, [R3+0xc400] ;  /* 0x00c4000003047984 */ /* 0x000e220000000c00 */
        /* <DEDUP_REMOVED lines=20> */
[----:B------:R-:W-:Y:S02]  /*8300*/  HADD2.F32 R6, -RZ, R5.H0_H0 ;  /* 0x20000005ff067230 */ /* 0x000fe40000004100 */
[----:B------:R-:W-:Y:S01]  /*8310*/  FFMA.FTZ R53, R36, R49, -R53 ;  /* 0x0000003124357223 */ /* 0x000fe20000010835 */
[----:B------:R-:W-:Y:S02]  /*8320*/  HADD2.F32 R48, -RZ, R47.H1_H1 ;  /* 0x3000002fff307230 */ /* 0x000fe40000004100 */
        /* <DEDUP_REMOVED lines=17> */
[----:B------:R0:W-:Y:S02]  /*8440*/  STS.128 [R3+0xc400], R4 ;  /* 0x00c4000403007388 */ /* 0x0001e40000000c00 */
.L_x_10485:
[----:B------:R-:W-:Y:S05]  /*8450*/  BSYNC B1 ;  /* 0x0000000000017941 */ /* 0x000fea0003800000 */
.L_x_10484:
[----:B------:R-:W-:Y:S01]  /*8460*/  BSSY B1, `(.L_x_10486) ;  /* 0x000002d000017945 */ /* 0x000fe20003800000 */
[----:B------:R-:W-:-:S03]  /*8470*/  @P5 VIADD R0, R3, 0xffffffe0 ;  /* 0xffffffe003005836 */ /* 0x000fc60000000000 */
        /* <DEDUP_REMOVED lines=10> */
[----:B------:R-:W-:-:S02]  /*8520*/  HADD2.F32 R47, -RZ, R47.H0_H0 ;  /* 0x2000002fff2f7230 */ /* 0x000fc40000004100 */
        /* <DEDUP_REMOVED lines=32> */
.L_x_10487:
[----:B------:R-:W-:Y:S05]  /*8730*/  BSYNC B1 ;  /* 0x0000000000017941 */ /* 0x000fea0003800000 */
.L_x_10486:
[----:B------:R-:W-:Y:S04]  /*8740*/  BSSY B1, `(.L_x_10488) ;  /* 0x000002c000017945 */ /* 0x000fe80003800000 */
[----:B------:R-:W-:Y:S05]  /*8750*/  @P1 BRA `(.L_x_10489) ;  /* 0x0000000000a81947 */ /* 0x000fea0003800000 */
[----:B01----:R-:W0:Y:S01]  /*8760*/  LDS.128 R4, [R3+0xf400] ;  /* 0x00f4000003047984 */ /* 0x003e220000000c00 */
        /* <DEDUP_REMOVED lines=41> */
.L_x_10489:
[----:B------:R-:W-:Y:S05]  /*8a00*/  BSYNC B1 ;  /* 0x0000000000017941 */ /* 0x000fea0003800000 */
.L_x_10488:
[----:B------:R-:W-:Y:S04]  /*8a10*/  BSSY B1, `(.L_x_10490) ;  /* 0x000002c000017945 */ /* 0x000fe80003800000 */
[----:B------:R-:W-:Y:S05]  /*8a20*/  @P2 BRA `(.L_x_10491) ;  /* 0x0000000000a82947 */ /* 0x000fea0003800000 */
[----:B012---:R-:W0:Y:S01]  /*8a30*/  LDS.128 R4, [R0+0xf400] ;  /* 0x00f4000000047984 */ /* 0x007e220000000c00 */
        /* <DEDUP_REMOVED lines=41> */
.L_x_10491:
[----:B------:R-:W-:Y:S05]  /*8cd0*/  BSYNC B1 ;  /* 0x0000000000017941 */ /* 0x000fea0003800000 */
.L_x_10490:
        /* <DEDUP_REMOVED lines=44> */
.L_x_10493:
[----:B------:R-:W-:Y:S05]  /*8fa0*/  BSYNC B1 ;  /* 0x0000000000017941 */ /* 0x000fea0003800000 */
.L_x_10492:
[----:B------:R-:W-:Y:S05]  /*8fb0*/  @P4 BRA `(.L_x_10483) ;  /* 0x0000001c00304947 */ /* 0x000fea0003800000 */
[----:B01234-:R-:W0:Y:S01]  /*8fc0*/  LDS.128 R4, [R0+0x12400] ;  /* 0x0124000000047984 */ /* 0x01fe220000000c00 */
        /* <DEDUP_REMOVED lines=9> */
[----:B------:R-:W-:Y:S02]  /*9060*/  HADD2.F32 R39, -RZ, R39.H1_H1 ;  /* 0x30000027ff277230 */ /* 0x000fe40000004100 */
[--C-:B0-----:R-:W-:Y:S02]  /*9070*/  HADD2.F32 R10, -RZ, R7.reuse.H1_H1 ;  /* 0x30000007ff0a7230 */ /* 0x101fe40000004100 */
[--C-:B------:R-:W-:Y:S02]  /*9080*/  HADD2.F32 R3, -RZ, R4.reuse.H0_H0 ;  /* 0x20000004ff037230 */ /* 0x100fe40000004100 */
[----:B------:R-:W-:Y:S02]  /*9090*/  HADD2.F32 R9, -RZ, R7.H0_H0 ;  /* 0x20000007ff097230 */ /* 0x000fe40000004100 */
[C---:B------:R-:W-:Y:S01]  /*90a0*/  FMUL.FTZ R20, R10.reuse, R14 ;  /* 0x0000000e0a147220 */ /* 0x040fe20000410000 */
[----:B------:R-:W-:Y:S02]  /*90b0*/  HADD2.F32 R4, -RZ, R4.H1_H1 ;  /* 0x30000004ff047230 */ /* 0x000fe40000004100 */
[----:B------:R-:W-:Y:S01]  /*90c0*/  FMUL.FTZ R15, R10, R12 ;  /* 0x0000000c0a0f7220 */ /* 0x000fe20000410000 */
[----:B------:R-:W-:-:S02]  /*90d0*/  HADD2.F32 R7, -RZ, R6.H0_H0 ;  /* 0x20000006ff077230 */ /* 0x000fc40000004100 */
[C---:B------:R-:W-:Y:S01]  /*90e0*/  FFMA.FTZ R20, R9.reuse, R12, -R20 ;  /* 0x0000000c09147223 */ /* 0x040fe20000010814 */
[----:B------:R-:W-:Y:S02]  /*90f0*/  HADD2.F32 R8, -RZ, R6.H1_H1 ;  /* 0x30000006ff087230 */ /* 0x000fe40000004100 */
[C---:B------:R-:W-:Y:S01]  /*9100*/  FMUL.FTZ R10, R4.reuse, R13 ;  /* 0x0000000d040a7220 */ /* 0x040fe20000410000 */
        /* <DEDUP_REMOVED lines=22> */
.L_x_10477:
[----:B------:R-:W-:-:S03]  /*9270*/  UMOV UR4, 0xffffffff ;  /* 0xffffffff00047882 */ /* 0x000fc60000000000 */
[----:B------:R-:W-:Y:S05]  /*9280*/  BRA.DIV UR4, `(.L_x_10494) ;  /* 0x000000fe04e87947 */ /* 0x000fea000b800000 */
[----:B------:R1:W2:Y:S04]  /*9290*/  SHFL.IDX PT, R3, R25, RZ, 0x1e1f ;  /* 0x001e1fff19037589 */ /* 0x0002a800000e0000 */
[----:B------:R1:W3:Y:S04]  /*92a0*/  SHFL.IDX PT, R0, R24, RZ, 0x1e1f ;  /* 0x001e1fff18007589 */ /* 0x0002e800000e0000 */
[----:B------:R1:W4:Y:S04]  /*92b0*/  SHFL.IDX PT, R21, R27, RZ, 0x1e1f ;  /* 0x001e1fff1b157589 */ /* 0x00032800000e0000 */
[----:B------:R1:W0:Y:S02]  /*92c0*/  SHFL.IDX PT, R20, R26, RZ, 0x1e1f ;  /* 0x001e1fff1a147589 */ /* 0x00022400000e0000 */
.L_x_10693:
        /* <DEDUP_REMOVED lines=10> */
[----:B0-----:R-:W-:Y:S02]  /*9370*/  CS2R R14, SRZ ;  /* 0x00000000000e7805 */ /* 0x001fe4000001ff00 */
[----:B-1----:R-:W-:Y:S02]  /*9380*/  CS2R R24, SRZ ;  /* 0x0000000000187805 */ /* 0x002fe4000001ff00 */
[----:B------:R-:W-:Y:S02]  /*9390*/  CS2R R26, SRZ ;  /* 0x00000000001a7805 */ /* 0x000fe4000001ff00 */
[----:B------:R-:W-:Y:S02]  /*93a0*/  CS2R R28, SRZ ;  /* 0x00000000001c7805 */ /* 0x000fe4000001ff00 */
[----:B------:R-:W-:Y:S02]  /*93b0*/  CS2R R30, SRZ ;  /* 0x00000000001e7805 */ /* 0x000fe4000001ff00 */
[----:B------:R-:W-:-:S02]  /*93c0*/  CS2R R32, SRZ ;  /* 0x0000000000207805 */ /* 0x000fc4000001ff00 */
[----:B------:R-:W-:Y:S01]  /*93d0*/  CS2R R34, SRZ ;  /* 0x0000000000227805 */ /* 0x000fe2000001ff00 */
[----:B------:R-:W-:Y:S06]  /*93e0*/  @P0 BRA `(.L_x_10496) ;  /* 0x0000000000980947 */ /* 0x000fec0003800000 */
[----:B------:R-:W-:Y:S01]  /*93f0*/  ULDC UR4, c[0x0][0x3f4] ;  /* 0x0000fd0000047ab9 */ /* 0x000fe20000000800 */
[C---:B------:R-:W-:Y:S01]  /*9400*/  VIADD R4, R16.reuse, 0x10 ;  /* 0x0000001010047836 */ /* 0x040fe20000000000 */
[C---:B------:R-:W-:Y:S01]  /*9410*/  ISETP.GE.AND P2, PT, R16.reuse, UR4, PT ;  /* 0x0000000410007c0c */ /* 0x040fe2000bf46270 */
[----:B------:R-:W-:Y:S01]  /*9420*/  VIADD R5, R16, 0x20 ;  /* 0x0000002010057836 */ /* 0x000fe20000000000 */
[----:B------:R-:W-:Y:S02]  /*9430*/  CS2R R28, SRZ ;  /* 0x00000000001c7805 */ /* 0x000fe4000001ff00 */
[----:B------:R-:W-:Y:S02]  /*9440*/  CS2R R30, SRZ ;  /* 0x00000000001e7805 */ /* 0x000fe4000001ff00 */
[----:B------:R-:W-:Y:S01]  /*9450*/  ISETP.GE.AND P3, PT, R4, UR4, PT ;  /* 0x0000000404007c0c */ /* 0x000fe2000bf66270 */
[----:B---3--:R-:W-:Y:S01]  /*9460*/  IMAD.MOV.U32 R4, RZ, RZ, R0 ;  /* 0x000000ffff047224 */ /* 0x008fe200078e0000 */
[----:B------:R-:W-:Y:S01]  /*9470*/  ISETP.GE.AND P4, PT, R5, UR4, PT ;  /* 0x0000000405007c0c */ /* 0x000fe2000bf86270 */
[----:B--2---:R-:W-:Y:S01]  /*9480*/  IMAD.MOV.U32 R5, RZ, RZ, R3 ;  /* 0x000000ffff057224 */ /* 0x004fe200078e0003 */
[----:B------:R-:W-:-:S02]  /*9490*/  CS2R R8, SRZ ;  /* 0x0000000000087805 */ /* 0x000fc4000001ff00 */
[----:B------:R-:W-:Y:S02]  /*94a0*/  CS2R R10, SRZ ;  /* 0x00000000000a7805 */ /* 0x000fe4000001ff00 */
[----:B------:R-:W-:Y:S02]  /*94b0*/  CS2R R32, SRZ ;  /* 0x0000000000207805 */ /* 0x000fe4000001ff00 */
[----:B------:R-:W-:Y:S02]  /*94c0*/  CS2R R34, SRZ ;  /* 0x0000000000227805 */ /* 0x000fe4000001ff00 */
[----:B------:R-:W-:Y:S01]  /*94d0*/  @!P2 SHF.L.U32 R37, R16, 0x1, RZ ;  /* 0x000000011025a819 */ /* 0x000fe200000006ff */
[----:B------:R-:W-:-:S03]  /*94e0*/  @!P3 IMAD.SHL.U32 R49, R148, 0x8, RZ ;  /* 0x000000089431b824 */ /* 0x000fc600078e00ff */
[-C--:B------:R-:W-:Y:S01]  /*94f0*/  @!P2 IADD3 R38, P0, R0, R37.reuse, RZ ;  /* 0x000000250026a210 */ /* 0x080fe20007f1e0ff */
[----:B------:R-:W-:Y:S01]  /*9500*/  @!P4 IMAD.SHL.U32 R41, R149, 0x8, RZ ;  /* 0x000000089529c824 */ /* 0x000fe200078e00ff */
[----:B------:R-:W-:Y:S01]  /*9510*/  @!P2 IADD3 R36, P1, R20, R37, RZ ;  /* 0x000000251424a210 */ /* 0x000fe20007f3e0ff */
[----:B------:R-:W-:Y:S01]  /*9520*/  @!P3 IMAD.WIDE R42, R49, 0x2, R4 ;  /* 0x00000002312ab825 */ /* 0x000fe200078e0204 */
[----:B------:R-:W-:Y:S02]  /*9530*/  @!P2 SHF.L.U64.HI R0, R16, 0x1, R17 ;  /* 0x000000011000a819 */ /* 0x000fe40000010211 */
[----:B------:R-:W-:Y:S02]  /*9540*/  CS2R R12, SRZ ;  /* 0x00000000000c7805 */ /* 0x000fe4000001ff00 */
[----:B------:R-:W-:Y:S01]  /*9550*/  CS2R R14, SRZ ;  /* 0x00000000000e7805 */ /* 0x000fe2000001ff00 */
[----:B------:R-:W-:Y:S01]  /*9560*/  @!P4 IMAD.WIDE R46, R41, 0x2, R4 ;  /* 0x00000002292ec825 */ /* 0x000fe200078e0204 */
[----:B------:R-:W-:-:S02]  /*9570*/  CS2R R24, SRZ ;  /* 0x0000000000187805 */ /* 0x000fc4000001ff00 */
[----:B------:R-:W-:Y:S02]  /*9580*/  CS2R R26, SRZ ;  /* 0x00000000001a7805 */ /* 0x000fe4000001ff00 */
[----:B------:R-:W-:Y:S02]  /*9590*/  CS2R R4, SRZ ;  /* 0x0000000000047805 */ /* 0x000fe4000001ff00 */
[----:B------:R-:W-:Y:S01]  /*95a0*/  CS2R R6, SRZ ;  /* 0x0000000000067805 */ /* 0x000fe2000001ff00 */
[--C-:B----4-:R-:W-:Y:S01]  /*95b0*/  @!P3 IMAD.WIDE R48, R49, 0x2, R20.reuse ;  /* 0x000000023130b825 */ /* 0x110fe200078e0214 */
        /* <DEDUP_REMOVED lines=9> */
.L_x_10496:
[----:B------:R-:W-:Y:S05]  /*9650*/  BSYNC B1 ;  /* 0x0000000000017941 */ /* 0x000fea0003800000 */
.L_x_10495:
[----:B------:R-:W-:Y:S01]  /*9660*/  ULEA.HI UR4, UR37, UR37, URZ, 0x1 ;  /* 0x0000002525047291 */ /* 0x000fe2000f8f083f */
[----:B--2--5:R-:W-:Y:S01]  /*9670*/  IMAD.MOV.U32 R3, RZ, RZ, R5 ;  /* 0x000000ffff037224 */ /* 0x024fe200078e0005 */
[----:B0-----:R-:W-:Y:S01]  /*9680*/  MOV R38, R29 ;  /* 0x0000001d00267202 */ /* 0x001fe20000000f00 */
[----:B---3--:R-:W-:Y:S01]  /*9690*/  IMAD.MOV.U32 R0, RZ, RZ, R4 ;  /* 0x000000ffff007224 */ /* 0x008fe200078e0004 */
[----:B------:R-:W-:Y:S01]  /*96a0*/  ULOP3.LUT UR4, UR4, 0xfffffffe, URZ, 0xc0, !UPT ;  /* 0xfffffffe04047892 */ /* 0x000fe2000f8ec03f */
[----:B------:R-:W-:Y:S01]  /*96b0*/  IMAD.MOV.U32 R20, RZ, RZ, R6 ;  /* 0x000000ffff147224 */ /* 0x000fe200078e0006 */
[----:B------:R-:W-:Y:S01]  /*96c0*/  PRMT R61, R3, 0x7610, R61 ;  /* 0x00007610033d7816 */ /* 0x000fe2000000003d */
[----:B----4-:R-:W-:Y:S01]  /*96d0*/  IMAD.MOV.U32 R21, RZ, RZ, R9 ;  /* 0x000000ffff157224 */ /* 0x010fe200078e0009 */
[----:B------:R-:W-:Y:S01]  /*96e0*/  UIADD3 UR4, UR37, -UR4, URZ ;  /* 0x8000000425047290 */ /* 0x000fe2000fffe03f */
[----:B------:R-:W-:Y:S01]  /*96f0*/  PRMT R62, R0, 0x7610, R62 ;  /* 0x00007610003e7816 */ /* 0x000fe2000000003e */
[----:B------:R-:W-:Y:S01]  /*9700*/  IMAD.MOV.U32 R0, RZ, RZ, R7 ;  /* 0x000000ffff007224 */ /* 0x000fe200078e0007 */
[----:B------:R-:W-:Y:S01]  /*9710*/  PRMT R54, R54, 0x5410, R20 ;  /* 0x0000541036367816 */ /* 0x000fe20000000014 */
[----:B------:R-:W-:Y:S01]  /*9720*/  IMAD.MOV.U32 R20, RZ, RZ, R8 ;  /* 0x000000ffff147224 */ /* 0x000fe200078e0008 */
[----:B------:R-:W-:Y:S01]  /*9730*/  VIMNMX R45, R45, 0xc0, PT ;  /* 0x000000c02d2d7848 */ /* 0x000fe20003fe0100 */
[----:B------:R-:W-:Y:S01]  /*9740*/  IMAD.MOV.U32 R36, RZ, RZ, R13 ;  /* 0x000000ffff247224 */ /* 0x000fe200078e000d */
[----:B------:R-:W-:Y:S01]  /*9750*/  MOV R3, UR4 ;  /* 0x0000000400037c02 */ /* 0x000fe20008000f00 */
[----:B------:R-:W-:Y:S01]  /*9760*/  IMAD.MOV.U32 R37, RZ, RZ, R25 ;  /* 0x000000ffff257224 */ /* 0x000fe200078e0019 */
[----:B------:R-:W-:Y:S01]  /*9770*/  PRMT R54, R0, 0x7610, R54 ;  /* 0x0000761000367816 */ /* 0x000fe20000000036 */
[----:B------:R-:W-:Y:S01]  /*9780*/  IMAD.MOV.U32 R0, RZ, RZ, R10 ;  /* 0x000000ffff007224 */ /* 0x000fe200078e000a */
[----:B------:R-:W-:Y:S01]  /*9790*/  SHF.L.U32 R3, R3, 0x1f, RZ ;  /* 0x0000001f03037819 */ /* 0x000fe200000006ff */
[----:B------:R-:W-:Y:S01]  /*97a0*/  BSSY B1, `(.L_x_10497) ;  /* 0x000001c000017945 */ /* 0x000fe20003800000 */
[----:B------:R-:W-:Y:S01]  /*97b0*/  PRMT R47, R20, 0x5410, R21 ;  /* 0x00005410142f7816 */ /* 0x000fe20000000015 */
[----:B------:R-:W-:Y:S01]  /*97c0*/  IMAD.MOV.U32 R21, RZ, RZ, R12 ;  /* 0x000000ffff157224 */ /* 0x000fe200078e000c */
[----:B------:R-:W0:Y:S01]  /*97d0*/  SYNCS.PHASECHK.TRANS64.TRYWAIT P0, [R2+URZ+0x2d800], R3 ;  /* 0x02d80003020075a7 */ /* 0x000e22000800017f */
        /* <DEDUP_REMOVED lines=14> */
[----:B------:R-:W-:Y:S01]  /*98c0*/  ISETP.GE.AND P1, PT, R138, R45, PT ;  /* 0x0000002d8a00720c */ /* 0x000fe20003f26270 */
[----:B------:R-:W-:-:S03]  /*98d0*/  IMAD.MOV.U32 R38, RZ, RZ, R33 ;  /* 0x000000ffff267224 */ /* 0x000fc600078e0021 */
[----:B------:R-:W-:Y:S01]  /*98e0*/  PRMT R67, R21, 0x5410, R36 ;  /* 0x0000541015437816 */ /* 0x000fe20000000024 */
[----:B------:R-:W-:Y:S02]  /*98f0*/  IMAD.MOV.U32 R21, RZ, RZ, R30 ;  /* 0x000000ffff157224 */ /* 0x000fe400078e001e */
[----:B------:R-:W-:-:S05]  /*9900*/  IMAD.MOV.U32 R36, RZ, RZ, R31 ;  /* 0x000000ffff247224 */ /* 0x000fca00078e001f */
[----:B------:R-:W-:Y:S02]  /*9910*/  PRMT R50, R21, 0x5410, R36 ;  /* 0x0000541015327816 */ /* 0x000fe40000000024 */
[----:B------:R-:W-:Y:S01]  /*9920*/  PRMT R21, R37, 0x5410, R38 ;  /* 0x0000541025157816 */ /* 0x000fe20000000026 */
[----:B------:R-:W-:Y:S01]  /*9930*/  IMAD.MOV.U32 R37, RZ, RZ, R35 ;  /* 0x000000ffff257224 */ /* 0x000fe200078e0023 */
[----:B------:R-:W-:Y:S01]  /*9940*/  MOV R36, R34 ;  /* 0x0000002200247202 */ /* 0x000fe20000000f00 */
[----:B0-----:R-:W-:Y:S06]  /*9950*/  @!P0 BRA `(.L_x_10498) ;  /* 0x000000f800a88947 */ /* 0x001fec0003800000 */
.L_x_10694:
[----:B------:R-:W-:Y:S05]  /*9960*/  BSYNC B1 ;  /* 0x0000000000017941 */ /* 0x000fea0003800000 */
.L_x_10497:
[----:B------:R-:W-:Y:S01]  /*9970*/  PRMT R45, R36, 0x5410, R37 ;  /* 0x00005410242d7816 */ /* 0x000fe20000000025 */
[----:B------:R-:W-:Y:S06]  /*9980*/  @P1 BRA `(.L_x_10483) ;  /* 0x0000001000bc1947 */ /* 0x000fec0003800000 */
[----:B0-----:R-:W0:Y:S01]  /*9990*/  LDC R3, c[0x0][0x3f4] ;  /* 0x0000fd00ff037b82 */ /* 0x001e220000000800 */
[C---:B------:R-:W-:Y:S01]  /*99a0*/  VIADD R36, R16.reuse, 0x10 ;  /* 0x0000001010247836 */ /* 0x040fe20000000000 */
[----:B------:R-:W-:Y:S01]  /*99b0*/  BSSY B1, `(.L_x_10499) ;  /* 0x000006a000017945 */ /* 0x000fe20003800000 */
[C---:B------:R-:W-:Y:S01]  /*99c0*/  VIADD R38, R16.reuse, 0x20 ;  /* 0x0000002010267836 */ /* 0x040fe20000000000 */
[-C--:B0-----:R-:W-:Y:S02]  /*99d0*/  ISETP.GE.AND P0, PT, R16, R3.reuse, PT ;  /* 0x000000031000720c */ /* 0x081fe40003f06270 */
[-C--:B------:R-:W-:Y:S02]  /*99e0*/  ISETP.GE.AND P1, PT, R36, R3.reuse, PT ;  /* 0x000000032400720c */ /* 0x080fe40003f26270 */
[----:B------:R-:W-:-:S09]  /*99f0*/  ISETP.GE.AND P2, PT, R38, R3, PT ;  /* 0x000000032600720c */ /* 0x000fd20003f46270 */
[----:B------:R-:W-:Y:S05]  /*9a00*/  @P0 BRA `(.L_x_10500) ;  /* 0x0000000400900947 */ /* 0x000fea0003800000 */
[----:B------:R-:W2:Y:S01]  /*9a10*/  LDL R69, [R1+0x80] ;  /* 0x0000800001457983 */ /* 0x000ea20000100800 */
[----:B------:R-:W0:Y:S02]  /*9a20*/  S2R R39, SR_TID.X ;  /* 0x0000000000277919 */ /* 0x000e240000002100 */
[----:B0-----:R-:W-:-:S05]  /*9a30*/  VIADD R40, R39, 0xffffff80 ;  /* 0xffffff8027287836 */ /* 0x001fca0000000000 */
[----:B------:R-:W-:-:S04]  /*9a40*/  LEA.HI R39, R40, R40, RZ, 0x1 ;  /* 0x0000002828277211 */ /* 0x000fc800078f08ff */
[----:B------:R-:W-:-:S04]  /*9a50*/  LOP3.LUT R39, R39, 0xfffffffe, RZ, 0xc0, !PT ;  /* 0xfffffffe27277812 */ /* 0x000fc800078ec0ff */
[----:B------:R-:W-:-:S04]  /*9a60*/  IADD3 R39, R40, -R39, RZ ;  /* 0x8000002728277210 */ /* 0x000fc80007ffe0ff */
[----:B------:R-:W-:-:S04]  /*9a70*/  LEA.HI R36, R3, R39, RZ, 0x1d ;  /* 0x0000002703247211 */ /* 0x000fc800078fe8ff */
        /* <DEDUP_REMOVED lines=8> */
[----:B------:R-:W-:-:S05]  /*9b00*/  IMAD R46, R41, 0x2, R2 ;  /* 0x00000002292e7824 */ /* 0x000fca00078e0202 */
[----:B------:R-:W0:Y:S01]  /*9b10*/  LDS.128 R40, [R46+0xc400] ;  /* 0x00c400002e287984 */ /* 0x000e220000000c00 */
[----:B------:R-:W-:Y:S02]  /*9b20*/  SHF.R.U32.HI R64, RZ, 0x10, R5 ;  /* 0x00000010ff407819 */ /* 0x000fe40000011605 */
[--C-:B------:R-:W-:Y:S02]  /*9b30*/  SHF.R.U64 R24, R24, 0x10, R25.reuse ;  /* 0x0000001018187819 */ /* 0x100fe40000001219 */
[----:B------:R-:W-:Y:S02]  /*9b40*/  SHF.R.U32.HI R60, RZ, 0x10, R25 ;  /* 0x00000010ff3c7819 */ /* 0x000fe40000011619 */
[----:B------:R-:W-:Y:S01]  /*9b50*/  SHF.R.U64 R25, R4, 0x10, R5 ;  /* 0x0000001004197819 */ /* 0x000fe20000001205 */
[----:B------:R-:W-:Y:S01]  /*9b60*/  HADD2.F32 R61, -RZ, R61.H0_H0 ;  /* 0x2000003dff3d7230 */ /* 0x000fe20000004100 */
[--C-:B------:R-:W-:Y:S01]  /*9b70*/  SHF.R.U64 R4, R26, 0x10, R27.reuse ;  /* 0x000000101a047819 */ /* 0x100fe2000000121b */
[----:B------:R-:W-:Y:S01]  /*9b80*/  HADD2.F32 R64, -RZ, R64.H0_H0 ;  /* 0x20000040ff407230 */ /* 0x000fe20000004100 */
[----:B------:R-:W-:-:S02]  /*9b90*/  SHF.R.U32.HI R51, RZ, 0x10, R27 ;  /* 0x00000010ff337819 */ /* 0x000fc4000001161b */
[--C-:B------:R-:W-:Y:S01]  /*9ba0*/  SHF.R.U64 R5, R6, 0x10, R7.reuse ;  /* 0x0000001006057819 */ /* 0x100fe20000001207 */
[----:B------:R-:W-:Y:S02]  /*9bb0*/  HADD2.F32 R59, -RZ, R59.H0_H0 ;  /* 0x2000003bff3b7230 */ /* 0x000fe40000004100 */
[----:B------:R-:W-:Y:S02]  /*9bc0*/  HADD2.F32 R60, -RZ, R60.H0_H0 ;  /* 0x2000003cff3c7230 */ /* 0x000fe40000004100 */
[----:B------:R-:W-:Y:S02]  /*9bd0*/  HADD2.F32 R62, -RZ, R62.H0_H0 ;  /* 0x2000003eff3e7230 */ /* 0x000fe40000004100 */
[----:B------:R-:W-:Y:S01]  /*9be0*/  HADD2.F32 R58, -RZ, R58.H0_H0 ;  /* 0x2000003aff3a7230 */ /* 0x000fe20000004100 */
[----:B------:R-:W-:Y:S01]  /*9bf0*/  SHF.R.U32.HI R52, RZ, 0x10, R7 ;  /* 0x00000010ff347819 */ /* 0x000fe20000011607 */
[--C-:B0-----:R-:W-:Y:S02]  /*9c00*/  HADD2.F32 R6, -RZ, R41.reuse.H0_H0 ;  /* 0x20000029ff067230 */ /* 0x101fe40000004100 */
[----:B------:R-:W-:-:S02]  /*9c10*/  HADD2.F32 R27, -RZ, R41.H1_H1 ;  /* 0x30000029ff1b7230 */ /* 0x000fc40000004100 */
[----:B------:R-:W-:Y:S02]  /*9c20*/  HADD2.F32 R41, -RZ, R40.H0_H0 ;  /* 0x20000028ff297230 */ /* 0x000fe40000004100 */
[C---:B------:R-:W-:Y:S01]  /*9c30*/  FMUL.FTZ R63, R6.reuse, R61 ;  /* 0x0000003d063f7220 */ /* 0x040fe20000410000 */
[----:B------:R-:W-:Y:S01]  /*9c40*/  FMUL.FTZ R65, R6, R59 ;  /* 0x0000003b06417220 */ /* 0x000fe20000410000 */
[C---:B------:R-:W-:Y:S01]  /*9c50*/  FMUL.FTZ R66, R27.reuse, R64 ;  /* 0x000000401b427220 */ /* 0x040fe20000410000 */
[----:B------:R-:W-:Y:S01]  /*9c60*/  FMUL.FTZ R68, R27, R60 ;  /* 0x0000003c1b447220 */ /* 0x000fe20000410000 */
[----:B------:R-:W-:Y:S02]  /*9c70*/  HADD2.F32 R56, -RZ, R42.H0_H0 ;  /* 0x2000002aff387230 */ /* 0x000fe40000004100 */
[--C-:B------:R-:W-:Y:S02]  /*9c80*/  HADD2.F32 R57, -RZ, R43.reuse.H0_H0 ;  /* 0x2000002bff397230 */ /* 0x100fe40000004100 */
[----:B------:R-:W-:-:S02]  /*9c90*/  HADD2.F32 R43, -RZ, R43.H1_H1 ;  /* 0x3000002bff2b7230 */ /* 0x000fc40000004100 */
[----:B------:R-:W-:Y:S02]  /*9ca0*/  HADD2.F32 R40, -RZ, R40.H1_H1 ;  /* 0x30000028ff287230 */ /* 0x000fe40000004100 */
[----:B------:R-:W-:Y:S02]  /*9cb0*/  HADD2.F32 R42, -RZ, R42.H1_H1 ;  /* 0x3000002aff2a7230 */ /* 0x000fe40000004100 */
[----:B------:R-:W-:Y:S01]  /*9cc0*/  HADD2.F32 R25, -RZ, R25.H0_H0 ;  /* 0x20000019ff197230 */ /* 0x000fe20000004100 */
[----:B--2---:R-:W0:Y:S02]  /*9cd0*/  LDS.128 R36, [R69] ;  /* 0x0000000045247984 */ /* 0x004e240000000c00 */
[--C-:B0-----:R-:W-:Y:S02]  /*9ce0*/  HADD2.F32 R26, -RZ, R37.reuse.H0_H0 ;  /* 0x20000025ff1a7230 */ /* 0x101fe40000004100 */
[----:B------:R-:W-:Y:S02]  /*9cf0*/  HADD2.F32 R53, -RZ, R37.H1_H1 ;  /* 0x30000025ff357230 */ /* 0x000fe40000004100 */
[----:B------:R-:W-:-:S02]  /*9d00*/  HADD2.F32 R55, -RZ, R36.H0_H0 ;  /* 0x20000024ff377230 */ /* 0x000fc40000004100 */
[C---:B------:R-:W-:Y:S01]  /*9d10*/  FFMA.FTZ R6, R26.reuse, R59, -R63 ;  /* 0x0000003b1a067223 */ /* 0x040fe2000001083f */
[----:B------:R-:W-:Y:S01]  /*9d20*/  FFMA.FTZ R26, R26, R61, R65 ;  /* 0x0000003d1a1a7223 */ /* 0x000fe20000010041 */
[----:B------:R-:W-:Y:S01]  /*9d30*/  FFMA.FTZ R27, R53, R60, -R66 ;  /* 0x0000003c351b7223 */ /* 0x000fe20000010842 */
[C---:B------:R-:W-:Y:S01]  /*9d40*/  FMUL.FTZ R60, R41.reuse, R62 ;  /* 0x0000003e293c7220 */ /* 0x040fe20000410000 */
[----:B------:R-:W-:Y:S02]  /*9d50*/  HADD2.F32 R59, -RZ, R54.H1_H1 ;  /* 0x30000036ff3b7230 */ /* 0x000fe40000004100 */
[----:B------:R-:W-:Y:S01]  /*9d60*/  FMUL.FTZ R61, R41, R58 ;  /* 0x0000003a293d7220 */ /* 0x000fe20000410000 */
[----:B------:R-:W-:Y:S01]  /*9d70*/  FFMA.FTZ R41, R53, R64, R68 ;  /* 0x0000004035297223 */ /* 0x000fe20000010044 */
[C---:B------:R-:W-:Y:S01]  /*9d80*/  FFMA.FTZ R53, R55.reuse, R58, -R60 ;  /* 0x0000003a37357223 */ /* 0x040fe2000001083c */
[----:B------:R-:W-:Y:S02]  /*9d90*/  HADD2.F32 R37, -RZ, R38.H0_H0 ;  /* 0x20000026ff257230 */ /* 0x000fe40000004100 */
[----:B------:R-:W-:Y:S01]  /*9da0*/  FFMA.FTZ R61, R55, R62, R61 ;  /* 0x0000003e373d7223 */ /* 0x000fe2000001003d */
[----:B------:R-:W-:-:S02]  /*9db0*/  HADD2.F32 R58, -RZ, R67.H0_H0 ;  /* 0x20000043ff3a7230 */ /* 0x000fc40000004100 */
[C---:B------:R-:W-:Y:S01]  /*9dc0*/  FMUL.FTZ R62, R56.reuse, R59 ;  /* 0x0000003b383e7220 */ /* 0x040fe20000410000 */
[----:B------:R-:W-:Y:S02]  /*9dd0*/  HADD2.F32 R54, -RZ, R54.H0_H0 ;  /* 0x20000036ff367230 */ /* 0x000fe40000004100 */
[----:B------:R-:W-:Y:S02]  /*9de0*/  HADD2.F32 R60, -RZ, R67.H1_H1 ;  /* 0x30000043ff3c7230 */ /* 0x000fe40000004100 */
[-C--:B------:R-:W-:Y:S01]  /*9df0*/  FMUL.FTZ R64, R56, R58.reuse ;  /* 0x0000003a38407220 */ /* 0x080fe20000410000 */
[----:B------:R-:W-:Y:S01]  /*9e00*/  FFMA.FTZ R62, R37, R58, -R62 ;  /* 0x0000003a253e7223 */ /* 0x000fe2000001083e */
[----:B------:R-:W-:Y:S02]  /*9e10*/  HADD2.F32 R7, -RZ, R39.H0_H0 ;  /* 0x20000027ff077230 */ /* 0x000fe40000004100 */
[----:B------:R-:W-:Y:S01]  /*9e20*/  FMUL.FTZ R58, R57, R54 ;  /* 0x00000036393a7220 */ /* 0x000fe20000410000 */
[----:B------:R-:W-:-:S02]  /*9e30*/  HADD2.F32 R56, -RZ, R52.H0_H0 ;  /* 0x20000034ff387230 */ /* 0x000fc40000004100 */
[----:B------:R-:W-:Y:S01]  /*9e40*/  FMUL.FTZ R57, R57, R60 ;  /* 0x0000003c39397220 */ /* 0x000fe20000410000 */
[----:B------:R-:W-:Y:S02]  /*9e50*/  HADD2.F32 R52, -RZ, R51.H0_H0 ;  /* 0x20000033ff347230 */ /* 0x000fe40000004100 */
[----:B------:R-:W-:Y:S01]  /*9e60*/  FFMA.FTZ R64, R37, R59, R64 ;  /* 0x0000003b25407223 */ /* 0x000fe20000010040 */
[----:B------:R-:W-:Y:S02]  /*9e70*/  HADD2.F32 R39, -RZ, R39.H1_H1 ;  /* 0x30000027ff277230 */ /* 0x000fe40000004100 */
[----:B------:R-:W-:Y:S01]  /*9e80*/  FFMA.FTZ R57, R7, R54, R57 ;  /* 0x0000003607397223 */ /* 0x000fe20000010039 */
[----:B------:R-:W-:Y:S01]  /*9e90*/  FMUL.FTZ R66, R43, R56 ;  /* 0x000000382b427220 */ /* 0x000fe20000410000 */
[----:B------:R-:W-:Y:S01]  /*9ea0*/  FFMA.FTZ R58, R7, R60, -R58 ;  /* 0x0000003c073a7223 */ /* 0x000fe2000001083a */
[----:B------:R-:W-:Y:S01]  /*9eb0*/  FMUL.FTZ R54, R43, R52 ;  /* 0x000000342b367220 */ /* 0x000fe20000410000 */
[----:B------:R-:W-:-:S02]  /*9ec0*/  HADD2.F32 R37, -RZ, R5.H0_H0 ;  /* 0x20000005ff257230 */ /* 0x000fc40000004100 */
[----:B------:R-:W-:Y:S02]  /*9ed0*/  HADD2.F32 R7, -RZ, R24.H0_H0 ;  /* 0x20000018ff077230 */ /* 0x000fe40000004100 */
[----:B------:R-:W-:Y:S02]  /*9ee0*/  HADD2.F32 R5, -RZ, R4.H0_H0 ;  /* 0x20000004ff057230 */ /* 0x000fe40000004100 */
[C---:B------:R-:W-:Y:S01]  /*9ef0*/  FFMA.FTZ R51, R39.reuse, R52, -R66 ;  /* 0x0000003427337223 */ /* 0x040fe20000010842 */
[----:B------:R-:W-:Y:S02]  /*9f00*/  HADD2.F32 R36, -RZ, R36.H1_H1 ;  /* 0x30000024ff247230 */ /* 0x000fe40000004100 */
        /* <DEDUP_REMOVED lines=20> */
.L_x_10500:
[----:B------:R-:W-:Y:S05]  /*a050*/  BSYNC B1 ;  /* 0x0000000000017941 */ /* 0x000fea0003800000 */
.L_x_10499:
[----:B------:R-:W-:Y:S04]  /*a060*/  BSSY B1, `(.L_x_10501) ;  /* 0x0000061000017945 */ /* 0x000fe80003800000 */
[----:B------:R-:W-:Y:S05]  /*a070*/  @P1 BRA `(.L_x_10502) ;  /* 0x00000004007c1947 */ /* 0x000fea0003800000 */
[----:B------:R-:W2:Y:S01]  /*a080*/  LDL R57, [R1+0x7c] ;  /* 0x00007c0001397983 */ /* 0x000ea20000100800 */
[----:B0-----:R-:W-:Y:S01]  /*a090*/  LEA.HI R4, R3, R148, RZ, 0x1d ;  /* 0x0000009403047211 */ /* 0x001fe200078fe8ff */
[----:B------:R-:W-:Y:S01]  /*a0a0*/  HADD2.F32 R41, -RZ, R49.H1_H1 ;  /* 0x30000031ff297230 */ /* 0x000fe20000004100 */
[----:B------:R-:W-:Y:S01]  /*a0b0*/  SHF.R.U32.HI R46, RZ, 0x10, R9 ;  /* 0x00000010ff2e7819 */ /* 0x000fe20000011609 */
[----:B------:R-:W-:Y:S01]  /*a0c0*/  HADD2.F32 R43, -RZ, R47.H1_H1 ;  /* 0x3000002fff2b7230 */ /* 0x000fe20000004100 */
[----:B------:R-:W-:Y:S02]  /*a0d0*/  SHF.R.S32.HI R5, RZ, 0x1f, R4 ;  /* 0x0000001fff057819 */ /* 0x000fe40000011404 */
[--C-:B------:R-:W-:Y:S01]  /*a0e0*/  SHF.R.U64 R28, R28, 0x10, R29.reuse ;  /* 0x000000101c1c7819 */ /* 0x100fe2000000121d */
[----:B------:R-:W-:Y:S01]  /*a0f0*/  HADD2.F32 R46, -RZ, R46.H0_H0 ;  /* 0x2000002eff2e7230 */ /* 0x000fe20000004100 */
[----:B------:R-:W-:Y:S01]  /*a100*/  LEA.HI R5, R5, R4, RZ, 0x2 ;  /* 0x0000000405057211 */ /* 0x000fe200078f10ff */
[----:B------:R-:W-:Y:S01]  /*a110*/  IMAD.SHL.U32 R4, R4, 0x8, RZ ;  /* 0x0000000804047824 */ /* 0x000fe200078e00ff */
[----:B------:R-:W-:-:S02]  /*a120*/  SHF.R.U32.HI R42, RZ, 0x10, R29 ;  /* 0x00000010ff2a7819 */ /* 0x000fc4000001161d */
[----:B------:R-:W-:Y:S02]  /*a130*/  SHF.R.S32.HI R6, RZ, 0x2, R5 ;  /* 0x00000002ff067819 */ /* 0x000fe40000011405 */
[----:B------:R-:W-:Y:S02]  /*a140*/  LOP3.LUT R5, R143, 0x18, R4, 0xf8, !PT ;  /* 0x000000188f057812 */ /* 0x000fe400078ef804 */
[----:B------:R-:W-:Y:S01]  /*a150*/  SHF.R.U64 R29, R8, 0x10, R9 ;  /* 0x00000010081d7819 */ /* 0x000fe20000001209 */
[----:B------:R-:W-:Y:S01]  /*a160*/  IMAD R24, R6, 0x1800, R145 ;  /* 0x0000180006187824 */ /* 0x000fe200078e0291 */
[----:B------:R-:W-:Y:S02]  /*a170*/  LOP3.LUT R25, R5, R144, RZ, 0x3c, !PT ;  /* 0x0000009005197212 */ /* 0x000fe400078e3cff */
[----:B------:R-:W-:Y:S01]  /*a180*/  SHF.R.U64 R9, R10, 0x10, R11 ;  /* 0x000000100a097819 */ /* 0x000fe2000000120b */
[----:B------:R-:W-:Y:S01]  /*a190*/  HADD2.F32 R29, -RZ, R29.H0_H0 ;  /* 0x2000001dff1d7230 */ /* 0x000fe20000004100 */
[----:B------:R-:W-:-:S02]  /*a1a0*/  IADD3 R25, R24, R25, RZ ;  /* 0x0000001918197210 */ /* 0x000fc40007ffe0ff */
        /* <DEDUP_REMOVED lines=13> */
[----:B------:R-:W-:Y:S02]  /*a280*/  HADD2.F32 R39, -RZ, R26.H0_H0 ;  /* 0x2000001aff277230 */ /* 0x000fe40000004100 */
[----:B------:R-:W-:Y:S01]  /*a290*/  FMUL.FTZ R54, R38, R37 ;  /* 0x0000002526367220 */ /* 0x000fe20000410000 */
[--C-:B------:R-:W-:Y:S02]  /*a2a0*/  HADD2.F32 R40, -RZ, R27.reuse.H0_H0 ;  /* 0x2000001bff287230 */ /* 0x100fe40000004100 */
[----:B------:R-:W-:Y:S01]  /*a2b0*/  FMUL.FTZ R38, R25, R42 ;  /* 0x0000002a19267220 */ /* 0x000fe20000410000 */
[----:B------:R-:W-:Y:S02]  /*a2c0*/  HADD2.F32 R27, -RZ, R27.H1_H1 ;  /* 0x3000001bff1b7230 */ /* 0x000fe40000004100 */
[----:B------:R-:W-:-:S02]  /*a2d0*/  HADD2.F32 R24, -RZ, R24.H1_H1 ;  /* 0x30000018ff187230 */ /* 0x000fc40000004100 */
[----:B------:R-:W-:Y:S01]  /*a2e0*/  HADD2.F32 R26, -RZ, R26.H1_H1 ;  /* 0x3000001aff1a7230 */ /* 0x000fe20000004100 */
[----:B--2---:R-:W0:Y:S02]  /*a2f0*/  LDS.128 R4, [R57] ;  /* 0x0000000039047984 */ /* 0x004e240000000c00 */
[--C-:B0-----:R-:W-:Y:S02]  /*a300*/  HADD2.F32 R10, -RZ, R5.reuse.H0_H0 ;  /* 0x20000005ff0a7230 */ /* 0x101fe40000004100 */
[----:B------:R-:W-:Y:S02]  /*a310*/  HADD2.F32 R11, -RZ, R5.H1_H1 ;  /* 0x30000005ff0b7230 */ /* 0x000fe40000004100 */
[----:B------:R-:W-:Y:S02]  /*a320*/  HADD2.F32 R5, -RZ, R4.H0_H0 ;  /* 0x20000004ff057230 */ /* 0x000fe40000004100 */
[C---:B------:R-:W-:Y:S01]  /*a330*/  FFMA.FTZ R51, R10.reuse, R41, -R51 ;  /* 0x000000290a337223 */ /* 0x040fe20000010833 */
[----:B------:R-:W-:Y:S01]  /*a340*/  FFMA.FTZ R53, R10, R43, R53 ;  /* 0x0000002b0a357223 */ /* 0x000fe20000010035 */
[----:B------:R-:W-:-:S02]  /*a350*/  HADD2.F32 R10, -RZ, R49.H0_H0 ;  /* 0x20000031ff0a7230 */ /* 0x000fc40000004100 */
[C---:B------:R-:W-:Y:S01]  /*a360*/  FFMA.FTZ R52, R11.reuse, R37, -R52 ;  /* 0x000000250b347223 */ /* 0x040fe20000010834 */
[----:B------:R-:W-:Y:S02]  /*a370*/  HADD2.F32 R37, -RZ, R48.H0_H0 ;  /* 0x20000030ff257230 */ /* 0x000fe40000004100 */
[----:B------:R-:W-:Y:S01]  /*a380*/  FFMA.FTZ R54, R11, R46, R54 ;  /* 0x0000002e0b367223 */ /* 0x000fe20000010036 */
[----:B------:R-:W-:Y:S02]  /*a390*/  HADD2.F32 R30, -RZ, R6.H0_H0 ;  /* 0x20000006ff1e7230 */ /* 0x000fe40000004100 */
[-C--:B------:R-:W-:Y:S01]  /*a3a0*/  FMUL.FTZ R41, R25, R10.reuse ;  /* 0x0000000a19297220 */ /* 0x080fe20000410000 */
[C---:B------:R-:W-:Y:S01]  /*a3b0*/  FFMA.FTZ R25, R5.reuse, R10, -R38 ;  /* 0x0000000a05197223 */ /* 0x040fe20000010826 */
[----:B------:R-:W-:Y:S02]  /*a3c0*/  HADD2.F32 R10, -RZ, R50.H0_H0 ;  /* 0x20000032ff0a7230 */ /* 0x000fe40000004100 */
[----:B------:R-:W-:Y:S01]  /*a3d0*/  FFMA.FTZ R41, R5, R42, R41 ;  /* 0x0000002a05297223 */ /* 0x000fe20000010029 */
[----:B------:R-:W-:Y:S01]  /*a3e0*/  FMUL.FTZ R5, R39, R37 ;  /* 0x0000002527057220 */ /* 0x000fe20000410000 */
[----:B------:R-:W-:-:S02]  /*a3f0*/  HADD2.F32 R48, -RZ, R48.H1_H1 ;  /* 0x30000030ff307230 */ /* 0x000fc40000004100 */
[-C--:B------:R-:W-:Y:S01]  /*a400*/  FMUL.FTZ R11, R39, R10.reuse ;  /* 0x0000000a270b7220 */ /* 0x080fe20000410000 */
[----:B------:R-:W-:Y:S02]  /*a410*/  HADD2.F32 R50, -RZ, R50.H1_H1 ;  /* 0x30000032ff327230 */ /* 0x000fe40000004100 */
[----:B------:R-:W-:Y:S01]  /*a420*/  FFMA.FTZ R39, R30, R10, -R5 ;  /* 0x0000000a1e277223 */ /* 0x000fe20000010805 */
[----:B------:R-:W-:Y:S02]  /*a430*/  HADD2.F32 R31, -RZ, R7.H0_H0 ;  /* 0x20000007ff1f7230 */ /* 0x000fe40000004100 */
[C---:B------:R-:W-:Y:S01]  /*a440*/  FMUL.FTZ R42, R40.reuse, R48 ;  /* 0x00000030282a7220 */ /* 0x040fe20000410000 */
[----:B------:R-:W-:Y:S02]  /*a450*/  HADD2.F32 R38, -RZ, R55.H0_H0 ;  /* 0x20000037ff267230 */ /* 0x000fe40000004100 */
[----:B------:R-:W-:Y:S01]  /*a460*/  FMUL.FTZ R5, R40, R50 ;  /* 0x0000003228057220 */ /* 0x000fe20000410000 */
[----:B------:R-:W-:-:S02]  /*a470*/  HADD2.F32 R10, -RZ, R56.H0_H0 ;  /* 0x20000038ff0a7230 */ /* 0x000fc40000004100 */
[----:B------:R-:W-:Y:S01]  /*a480*/  FFMA.FTZ R30, R30, R37, R11 ;  /* 0x000000251e1e7223 */ /* 0x000fe2000001000b */
[----:B------:R-:W-:Y:S02]  /*a490*/  HADD2.F32 R7, -RZ, R7.H1_H1 ;  /* 0x30000007ff077230 */ /* 0x000fe40000004100 */
[----:B------:R-:W-:Y:S01]  /*a4a0*/  FFMA.FTZ R42, R31, R50, -R42 ;  /* 0x000000321f2a7223 */ /* 0x000fe2000001082a */
[----:B------:R-:W-:Y:S01]  /*a4b0*/  FMUL.FTZ R40, R27, R38 ;  /* 0x000000261b287220 */ /* 0x000fe20000410000 */
[----:B------:R-:W-:Y:S01]  /*a4c0*/  FFMA.FTZ R31, R31, R48, R5 ;  /* 0x000000301f1f7223 */ /* 0x000fe20000010005 */
[-C--:B------:R-:W-:Y:S01]  /*a4d0*/  FMUL.FTZ R46, R27, R10.reuse ;  /* 0x0000000a1b2e7220 */ /* 0x080fe20000410000 */
[----:B------:R-:W-:Y:S02]  /*a4e0*/  HADD2.F32 R11, -RZ, R9.H0_H0 ;  /* 0x20000009ff0b7230 */ /* 0x000fe40000004100 */
[----:B------:R-:W-:Y:S01]  /*a4f0*/  FFMA.FTZ R37, R7, R10, -R40 ;  /* 0x0000000a07257223 */ /* 0x000fe20000010828 */
[----:B------:R-:W-:-:S02]  /*a500*/  HADD2.F32 R5, -RZ, R28.H0_H0 ;  /* 0x2000001cff057230 */ /* 0x000fc40000004100 */
[----:B------:R-:W-:Y:S01]  /*a510*/  FFMA.FTZ R46, R7, R38, R46 ;  /* 0x00000026072e7223 */ /* 0x000fe2000001002e */
[----:B------:R-:W-:Y:S02]  /*a520*/  HADD2.F32 R9, -RZ, R8.H0_H0 ;  /* 0x20000008ff097230 */ /* 0x000fe40000004100 */
[----:B------:R-:W-:Y:S01]  /*a530*/  FMUL.FTZ R7, R24, R29 ;  /* 0x0000001d18077220 */ /* 0x000fe20000410000 */
[----:B------:R-:W-:Y:S02]  /*a540*/  HADD2.F32 R4, -RZ, R4.H1_H1 ;  /* 0x30000004ff047230 */ /* 0x000fe40000004100 */
        /* <DEDUP_REMOVED lines=18> */
.L_x_10502:
[----:B------:R-:W-:Y:S05]  /*a670*/  BSYNC B1 ;  /* 0x0000000000017941 */ /* 0x000fea0003800000 */
.L_x_10501:
[----:B------:R-:W-:Y:S05]  /*a680*/  @P2 BRA `(.L_x_10483) ;  /* 0x00000004007c2947 */ /* 0x000fea0003800000 */
[----:B------:R-:W2:Y:S01]  /*a690*/  LDL R42, [R1+0x78] ;  /* 0x00007800012a7983 */ /* 0x000ea20000100800 */
[----:B------:R-:W-:Y:S01]  /*a6a0*/  LEA.HI R3, R3, R149, RZ, 0x1d ;  /* 0x0000009503037211 */ /* 0x000fe200078fe8ff */
[--C-:B------:R-:W-:Y:S01]  /*a6b0*/  HADD2.F32 R29, -RZ, R21.reuse.H1_H1 ;  /* 0x30000015ff1d7230 */ /* 0x100fe20000004100 */
[----:B------:R-:W-:Y:S01]  /*a6c0*/  SHF.R.U64 R41, R32, 0x10, R33 ;  /* 0x0000001020297819 */ /* 0x000fe20000001221 */
[--C-:B------:R-:W-:Y:S01]  /*a6d0*/  HADD2.F32 R31, -RZ, R0.reuse.H1_H1 ;  /* 0x30000000ff1f7230 */ /* 0x100fe20000004100 */
[----:B01----:R-:W-:Y:S01]  /*a6e0*/  SHF.R.S32.HI R4, RZ, 0x1f, R3 ;  /* 0x0000001fff047819 */ /* 0x003fe20000011403 */
[----:B------:R-:W-:Y:S01]  /*a6f0*/  HADD2.F32 R28, -RZ, R0.H0_H0 ;  /* 0x20000000ff1c7230 */ /* 0x000fe20000004100 */
[----:B------:R-:W-:Y:S01]  /*a700*/  SHF.R.U32.HI R30, RZ, 0x10, R13 ;  /* 0x00000010ff1e7819 */ /* 0x000fe2000001160d */
[----:B------:R-:W-:Y:S01]  /*a710*/  HADD2.F32 R0, -RZ, R21.H0_H0 ;  /* 0x20000015ff007230 */ /* 0x000fe20000004100 */
[----:B------:R-:W-:Y:S01]  /*a720*/  LEA.HI R5, R4, R3, RZ, 0x2 ;  /* 0x0000000304057211 */ /* 0x000fe200078f10ff */
[----:B------:R-:W-:Y:S01]  /*a730*/  IMAD.SHL.U32 R4, R3, 0x8, RZ ;  /* 0x0000000803047824 */ /* 0x000fe200078e00ff */
[----:B------:R-:W-:Y:S01]  /*a740*/  SHF.R.U32.HI R32, RZ, 0x10, R33 ;  /* 0x00000010ff207819 */ /* 0x000fe20000011621 */
[----:B------:R-:W-:Y:S01]  /*a750*/  HADD2.F32 R30, -RZ, R30.H0_H0 ;  /* 0x2000001eff1e7230 */ /* 0x000fe20000004100 */
[----:B------:R-:W-:Y:S01]  /*a760*/  SHF.R.S32.HI R6, RZ, 0x2, R5 ;  /* 0x00000002ff067819 */ /* 0x000fe20000011405 */
[--C-:B------:R-:W-:Y:S01]  /*a770*/  HADD2.F32 R21, -RZ, R20.reuse.H0_H0 ;  /* 0x20000014ff157230 */ /* 0x100fe20000004100 */
[----:B------:R-:W-:Y:S01]  /*a780*/  LOP3.LUT R3, R143, 0x18, R4, 0xf8, !PT ;  /* 0x000000188f037812 */ /* 0x000fe200078ef804 */
[----:B------:R-:W-:Y:S01]  /*a790*/  HADD2.F32 R20, -RZ, R20.H1_H1 ;  /* 0x30000014ff147230 */ /* 0x000fe20000004100 */
[----:B------:R-:W-:Y:S01]  /*a7a0*/  SHF.R.U64 R38, R12, 0x10, R13 ;  /* 0x000000100c267819 */ /* 0x000fe2000000120d */
[----:B------:R-:W-:Y:S01]  /*a7b0*/  IMAD R8, R6, 0x1800, R145 ;  /* 0x0000180006087824 */ /* 0x000fe200078e0291 */
[----:B------:R-:W-:-:S02]  /*a7c0*/  LOP3.LUT R3, R3, R144, RZ, 0x3c, !PT ;  /* 0x0000009003037212 */ /* 0x000fc400078e3cff */
[--C-:B------:R-:W-:Y:S02]  /*a7d0*/  SHF.R.U64 R40, R34, 0x10, R35.reuse ;  /* 0x0000001022287819 */ /* 0x100fe40000001223 */
[----:B------:R-:W-:Y:S01]  /*a7e0*/  SHF.R.U32.HI R39, RZ, 0x10, R35 ;  /* 0x00000010ff277819 */ /* 0x000fe20000011623 */
[----:B------:R-:W-:Y:S01]  /*a7f0*/  IMAD.IADD R3, R8, 0x1, R3 ;  /* 0x0000000108037824 */ /* 0x000fe200078e0203 */
[--C-:B------:R-:W-:Y:S02]  /*a800*/  SHF.R.U32.HI R36, RZ, 0x10, R15.reuse ;  /* 0x00000010ff247819 */ /* 0x100fe4000001160f */
[----:B------:R-:W-:Y:S01]  /*a810*/  SHF.R.U64 R37, R14, 0x10, R15 ;  /* 0x000000100e257819 */ /* 0x000fe2000000120f */
[----:B------:R-:W-:-:S05]  /*a820*/  IMAD R3, R3, 0x2, R2 ;  /* 0x0000000203037824 */ /* 0x000fca00078e0202 */
        /* <DEDUP_REMOVED lines=20> */
[C---:B------:R-:W-:Y:S01]  /*a970*/  FMUL.FTZ R12, R9.reuse, R28 ;  /* 0x0000001c090c7220 */ /* 0x040fe20000410000 */
[----:B------:R-:W-:Y:S01]  /*a980*/  FMUL.FTZ R29, R9, R0 ;  /* 0x00000000091d7220 */ /* 0x000fe20000410000 */
[----:B------:R-:W-:Y:S02]  /*a990*/  HADD2.F32 R9, -RZ, R45.H0_H0 ;  /* 0x2000002dff097230 */ /* 0x000fe40000004100 */
[----:B------:R-:W-:Y:S01]  /*a9a0*/  FFMA.FTZ R32, R13, R24, -R32 ;  /* 0x000000180d207223 */ /* 0x000fe20000010820 */
[----:B------:R-:W-:Y:S01]  /*a9b0*/  FFMA.FTZ R25, R5, R0, -R12 ;  /* 0x0000000005197223 */ /* 0x000fe2000001080c */
[----:B------:R-:W-:-:S02]  /*a9c0*/  HADD2.F32 R14, -RZ, R6.H0_H0 ;  /* 0x20000006ff0e7230 */ /* 0x000fc40000004100 */
[----:B------:R-:W-:Y:S01]  /*a9d0*/  FFMA.FTZ R29, R5, R28, R29 ;  /* 0x0000001c051d7223 */ /* 0x000fe2000001001d */
[----:B------:R-:W-:Y:S02]  /*a9e0*/  HADD2.F32 R15, -RZ, R7.H0_H0 ;  /* 0x20000007ff0f7230 */ /* 0x000fe40000004100 */
[----:B------:R-:W-:Y:S01]  /*a9f0*/  FFMA.FTZ R34, R13, R30, R34 ;  /* 0x0000001e0d227223 */ /* 0x000fe20000010022 */
[----:B------:R-:W-:Y:S02]  /*aa00*/  HADD2.F32 R0, -RZ, R45.H1_H1 ;  /* 0x3000002dff007230 */ /* 0x000fe40000004100 */
[----:B------:R-:W-:Y:S01]  /*aa10*/  FMUL.FTZ R5, R26, R21 ;  /* 0x000000151a057220 */ /* 0x000fe20000410000 */
[----:B------:R-:W-:Y:S02]  /*aa20*/  HADD2.F32 R24, -RZ, R36.H0_H0 ;  /* 0x20000024ff187230 */ /* 0x000fe40000004100 */
[----:B------:R-:W-:Y:S01]  /*aa30*/  FMUL.FTZ R28, R27, R20 ;  /* 0x000000141b1c7220 */ /* 0x000fe20000410000 */
[----:B------:R-:W-:-:S02]  /*aa40*/  HADD2.F32 R12, -RZ, R39.H0_H0 ;  /* 0x20000027ff0c7230 */ /* 0x000fc40000004100 */
[-C--:B------:R-:W-:Y:S01]  /*aa50*/  FMUL.FTZ R13, R26, R9.reuse ;  /* 0x000000091a0d7220 */ /* 0x080fe20000410000 */
[C---:B------:R-:W-:Y:S01]  /*aa60*/  FFMA.FTZ R26, R14.reuse, R9, -R5 ;  /* 0x000000090e1a7223 */ /* 0x040fe20000010805 */
[-C--:B------:R-:W-:Y:S01]  /*aa70*/  FMUL.FTZ R27, R27, R0.reuse ;  /* 0x000000001b1b7220 */ /* 0x080fe20000410000 */
[----:B------:R-:W-:Y:S01]  /*aa80*/  FFMA.FTZ R28, R15, R0, -R28 ;  /* 0x000000000f1c7223 */ /* 0x000fe2000001081c */
[----:B------:R-:W-:Y:S02]  /*aa90*/  HADD2.F32 R7, -RZ, R7.H1_H1 ;  /* 0x30000007ff077230 */ /* 0x000fe40000004100 */
[----:B------:R-:W-:Y:S01]  /*aaa0*/  FFMA.FTZ R14, R14, R21, R13 ;  /* 0x000000150e0e7223 */ /* 0x000fe2000001000d */
[C---:B------:R-:W-:Y:S01]  /*aab0*/  FMUL.FTZ R30, R11.reuse, R24 ;  /* 0x000000180b1e7220 */ /* 0x040fe20000410000 */
[----:B------:R-:W-:Y:S01]  /*aac0*/  FMUL.FTZ R0, R11, R12 ;  /* 0x0000000c0b007220 */ /* 0x000fe20000410000 */
[----:B------:R-:W-:Y:S02]  /*aad0*/  HADD2.F32 R11, -RZ, R38.H0_H0 ;  /* 0x20000026ff0b7230 */ /* 0x000fe40000004100 */
[----:B------:R-:W-:Y:S01]  /*aae0*/  FFMA.FTZ R27, R15, R20, R27 ;  /* 0x000000140f1b7223 */ /* 0x000fe2000001001b */
[----:B------:R-:W-:-:S02]  /*aaf0*/  HADD2.F32 R13, -RZ, R37.H0_H0 ;  /* 0x20000025ff0d7230 */ /* 0x000fc40000004100 */
        /* <DEDUP_REMOVED lines=24> */
.L_x_10483:
[----:B------:R-:W-:Y:S05]  /*ac80*/  BSYNC B0 ;  /* 0x0000000000007941 */ /* 0x000fea0003800000 */
.L_x_10476:
        /* <DEDUP_REMOVED lines=8> */
.L_x_10474:
[----:B01-3--:R-:W-:-:S04]  /*ad10*/  MOV R0, UR40 ;  /* 0x0000002800007c02 */ /* 0x00bfc80008000f00 */
[----:B------:R-:W-:-:S13]  /*ad20*/  ISETP.NE.AND P0, PT, R0, 0x3, PT ;  /* 0x000000030000780c */ /* 0x000fda0003f05270 */
[----:B------:R-:W-:Y:S05]  /*ad30*/  @!P0 BRA `(.L_x_10503) ;  /* 0x0000000000048947 */ /* 0x000fea0003800000 */
[----:B------:R-:W-:Y:S01]  /*ad40*/  BPT.TRAP 0x1 ;  /* 0x000000040000795c */ /* 0x000fe20000300000 */
.L_x_10503:
[----:B------:R-:W-:Y:S01]  /*ad50*/  IMAD R8, R139, 0x8, R2 ;  /* 0x000000088b087824 */ /* 0x000fe200078e0202 */
[----:B--2-4-:R-:W-:-:S04]  /*ad60*/  SHF.L.U32 R3, R150, 0x1f, RZ ;  /* 0x0000001f96037819 */ /* 0x014fc800000006ff */
[----:B------:R0:W1:Y:S01]  /*ad70*/  SYNCS.PHASECHK.TRANS64.TRYWAIT P1, [R8+URZ+0x2d830], R3 ;  /* 0x02d83003080075a7 */ /* 0x000062000802017f */
[----:B------:R-:W-:Y:S05]  /*ad80*/  @!P0 BRA `(.L_x_10504) ;  /* 0x0000000000048947 */ /* 0x000fea0003800000 */
[----:B------:R-:W-:Y:S01]  /*ad90*/  BPT.TRAP 0x1 ;  /* 0x000000040000795c */ /* 0x000fe20000300000 */
.L_x_10504:
[----:B------:R-:W-:Y:S02]  /*ada0*/  VIADD R0, R2, 0x15400 ;  /* 0x0001540002007836 */ /* 0x000fe40000000000 */
[----:B------:R-:W-:-:S03]  /*adb0*/  IMAD R44, R44, 0x1000, R2 ;  /* 0x000010002c2c7824 */ /* 0x000fc600078e0202 */
[----:B------:R-:W-:Y:S01]  /*adc0*/  SHF.R.U32.HI R0, RZ, 0x4, R0 ;  /* 0x00000004ff007819 */ /* 0x000fe20000011600 */
[----:B------:R-:W-:-:S03]  /*add0*/  VIADD R44, R44, 0xc400 ;  /* 0x0000c4002c2c7836 */ /* 0x000fc60000000000 */
[----:B------:R-:W-:Y:S02]  /*ade0*/  LOP3.LUT R0, R0, 0x3fff, RZ, 0xc0, !PT ;  /* 0x00003fff00007812 */ /* 0x000fe400078ec0ff */
[----:B------:R-:W-:Y:S02]  /*adf0*/  SHF.R.U32.HI R44, RZ, 0x4, R44 ;  /* 0x00000004ff2c7819 */ /* 0x000fe4000001162c */
[----:B------:R-:W-:Y:S02]  /*ae00*/  LOP3.LUT R0, R0, 0x10000, RZ, 0xfc, !PT ;  /* 0x0001000000007812 */ /* 0x000fe400078efcff */
[----:B------:R-:W-:-:S03]  /*ae10*/  LOP3.LUT R44, R44, 0x3fff, RZ, 0xc0, !PT ;  /* 0x00003fff2c2c7812 */ /* 0x000fc600078ec0ff */
[----:B------:R2:W-:Y:S01]  /*ae20*/  STL [R1+0x3c], R0 ;  /* 0x00003c0001007387 */ /* 0x0005e20000100800 */
[----:B-1----:R-:W-:Y:S05]  /*ae30*/  @P1 BRA `(.L_x_10505) ;  /* 0x0000000000081947 */ /* 0x002fea0003800000 */
[----:B------:R-:W1:Y:S02]  /*ae40*/  SYNCS.PHASECHK.TRANS64.TRYWAIT P1, [R8+URZ+0x2d830], R3 ;  /* 0x02d83003080075a7 */ /* 0x000e64000802017f */
[----:B-1----:R-:W-:Y:S05]  /*ae50*/  @!P1 BRA `(.L_x_10506) ;  /* 0x000000e4007c9947 */ /* 0x002fea0003800000 */
.L_x_10505:
[----:B--2---:R-:W2:Y:S01]  /*ae60*/  LDL R0, [R1+0x3c] ;  /* 0x00003c0001007983 */ /* 0x004ea20000100800 */
[----:B------:R-:W-:Y:S01]  /*ae70*/  IMAD.MOV.U32 R147, RZ, RZ, -0x7fffffe0 ;  /* 0x80000020ff937424 */ /* 0x000fe200078e00ff */
[----:B------:R-:W-:Y:S01]  /*ae80*/  LOP3.LUT R146, R44, 0x10000, RZ, 0xfc, !PT ;  /* 0x000100002c927812 */ /* 0x000fe200078efcff */
[----:B------:R-:W-:Y:S05]  /*ae90*/  WARPSYNC.ALL ;  /* 0x0000000000007948 */ /* 0x000fea0003800000 */
[----:B------:R-:W-:Y:S01]  /*aea0*/  MOV R5, 0x80000020 ;  /* 0x8000002000057802 */ /* 0x000fe20000000f00 */
[----:B------:R-:W-:Y:S01]  /*aeb0*/  WARPGROUP.ARRIVE ;  /* 0x00000000000079c5 */ /* 0x000fe20000000000 */
[C---:B------:R-:W-:Y:S01]  /*aec0*/  R2UR UR4, R146.reuse ;  /* 0x00000000920472ca */ /* 0x040fe200000e0000 */
[C---:B------:R-:W-:Y:S01]  /*aed0*/  VIADD R14, R146.reuse, 0x2 ;  /* 0x00000002920e7836 */ /* 0x040fe20000000000 */
[----:B------:R-:W-:Y:S01]  /*aee0*/  R2UR UR7, R5 ;  /* 0x00000000050772ca */ /* 0x000fe200000e0000 */
[----:B------:R-:W-:Y:S01]  /*aef0*/  IMAD.MOV.U32 R7, RZ, RZ, -0x7fffffe0 ;  /* 0x80000020ff077424 */ /* 0x000fe200078e00ff */
[----:B------:R-:W-:Y:S01]  /*af00*/  R2UR UR5, R147 ;  /* 0x00000000930572ca */ /* 0x000fe200000e0000 */
[C---:B------:R-:W-:Y:S01]  /*af10*/  VIADD R12, R146.reuse, 0x300 ;  /* 0x00000300920c7836 */ /* 0x040fe20000000000 */
[----:B------:R-:W-:Y:S01]  /*af20*/  MOV R15, 0x80000020 ;  /* 0x80000020000f7802 */ /* 0x000fe20000000f00 */
[----:B------:R-:W-:Y:S01]  /*af30*/  IMAD.MOV.U32 R13, RZ, RZ, -0x7fffffe0 ;  /* 0x80000020ff0d7424 */ /* 0x000fe200078e00ff */
[C---:B------:R-:W-:Y:S01]  /*af40*/  IADD3 R156, R146.reuse, 0x600, RZ ;  /* 0x00000600929c7810 */ /* 0x040fe20007ffe0ff */
[----:B------:R-:W-:Y:S01]  /*af50*/  VIADD R10, R146, 0x302 ;  /* 0x00000302920a7836 */ /* 0x000fe20000000000 */
[----:B------:R-:W-:Y:S01]  /*af60*/  MOV R5, 0x80000020 ;  /* 0x8000002000057802 */ /* 0x000fe20000000f00 */
[----:B------:R-:W-:Y:S01]  /*af70*/  IMAD.MOV.U32 R11, RZ, RZ, -0x7fffffe0 ;  /* 0x80000020ff0b7424 */ /* 0x000fe200078e00ff */
[----:B------:R3:W-:Y:S01]  /*af80*/  STL.64 [R1+0x10], R14 ;  /* 0x0000100e01007387 */ /* 0x0007e20000100a00 */
[----:B------:R-:W-:-:S02]  /*af90*/  IMAD.MOV.U32 R157, RZ, RZ, -0x7fffffe0 ;  /* 0x80000020ff9d7424 */ /* 0x000fc400078e00ff */
[----:B------:R-:W-:Y:S01]  /*afa0*/  VIADD R154, R146, 0x602 ;  /* 0x00000602929a7836 */ /* 0x000fe20000000000 */
[----:B------:R3:W-:Y:S01]  /*afb0*/  STL.64 [R1+0x8], R12 ;  /* 0x0000080c01007387 */ /* 0x0007e20000100a00 */
[----:B------:R-:W-:Y:S02]  /*afc0*/  IMAD.MOV.U32 R155, RZ, RZ, -0x7fffffe0 ;  /* 0x80000020ff9b7424 */ /* 0x000fe400078e00ff */
[----:B------:R-:W-:Y:S01]  /*afd0*/  IMAD.MOV.U32 R135, RZ, RZ, RZ ;  /* 0x000000ffff877224 */ /* 0x000fe200078e00ff */
[----:B------:R3:W-:Y:S01]  /*afe0*/  STL.64 [R1], R10 ;  /* 0x0000000a01007387 */ /* 0x0007e20000100a00 */
[----:B--2---:R-:W-:-:S04]  /*aff0*/  IMAD R4, R139, 0x600, R0 ;  /* 0x000006008b047824 */ /* 0x004fc800078e0200 */
[C---:B------:R-:W-:Y:S01]  /*b000*/  VIADD R6, R4.reuse, 0x2 ;  /* 0x0000000204067836 */ /* 0x040fe20000000000 */
[----:B------:R-:W-:-:S13]  /*b010*/  R2UR UR6, R4 ;  /* 0x00000000040672ca */ /* 0x000fda00000e0000 */
[----:B------:R-:W-:Y:S01]  /*b020*/  HGMMA.64x128x16.F32 R24, gdesc[UR4], RZ, !UPT, gsb0 ;  /* 0x01e00000041879f0 */ /* 0x000fe2000c0008ff */
[----:B------:R-:W-:Y:S01]  /*b030*/  R2UR UR6, R6 ;  /* 0x00000000060672ca */ /* 0x000fe200000e0000 */
[----:B------:R-:W-:Y:S01]  /*b040*/  VIADD R6, R4, 0x200 ;  /* 0x0000020004067836 */ /* 0x000fe20000000000 */
[----:B------:R-:W-:Y:S01]  /*b050*/  R2UR UR7, R7 ;  /* 0x00000000070772ca */ /* 0x000fe200000e0000 */
[----:B------:R-:W-:Y:S01]  /*b060*/  IMAD.MOV.U32 R7, RZ, RZ, -0x7fffffe0 ;  /* 0x80000020ff077424 */ /* 0x000fe200078e00ff */
[----:B------:R-:W-:Y:S02]  /*b070*/  R2UR UR4, R14 ;  /* 0x000000000e0472ca */ /* 0x000fe400000e0000 */
[----:B------:R-:W-:Y:S01]  /*b080*/  R2UR UR5, R15 ;  /* 0x000000000f0572ca */ /* 0x000fe200000e0000 */
[----:B------:R-:W-:Y:S02]  /*b090*/  WARPGROUP.DEPBAR.LE gsb0, 0x0 ;  /* 0x00008000000079c5 */ /* 0x000fe40000010000 */
[----:B------:R-:W-:-:S10]  /*b0a0*/  WARPGROUP.ARRIVE ;  /* 0x00000000000079c5 */ /* 0x000fd40000000000 */
[----:B------:R-:W-:Y:S01]  /*b0b0*/  HGMMA.64x128x16.F32 R24, gdesc[UR4], R24, gsb0 ;  /* 0x01e00000041879f0 */ /* 0x000fe20008000818 */
[----:B------:R-:W-:Y:S02]  /*b0c0*/  R2UR UR6, R6 ;  /* 0x00000000060672ca */ /* 0x000fe400000e0000 */
[----:B------:R-:W-:Y:S01]  /*b0d0*/  R2UR UR7, R7 ;  /* 0x00000000070772ca */ /* 0x000fe200000e0000 */
[----:B------:R-:W-:Y:S01]  /*b0e0*/  IMAD.MOV.U32 R7, RZ, RZ, -0x7fffffe0 ;  /* 0x80000020ff077424 */ /* 0x000fe200078e00ff */
[----:B------:R-:W-:Y:S02]  /*b0f0*/  R2UR UR4, R12 ;  /* 0x000000000c0472ca */ /* 0x000fe400000e0000 */
[----:B------:R-:W-:Y:S02]  /*b100*/  R2UR UR5, R13 ;  /* 0x000000000d0572ca */ /* 0x000fe400000e0000 */
[----:B------:R-:W-:Y:S01]  /*b110*/  IADD3 R6, R4, 0x202, RZ ;  /* 0x0000020204067810 */ /* 0x000fe20007ffe0ff */
[----:B------:R-:W-:-:S02]  /*b120*/  WARPGROUP.DEPBAR.LE gsb0, 0x0 ;  /* 0x00008000000079c5 */ /* 0x000fc40000010000 */
[----:B------:R-:W-:-:S08]  /*b130*/  WARPGROUP.ARRIVE ;  /* 0x00000000000079c5 */ /* 0x000fd00000000000 */
[----:B------:R-:W-:Y:S01]  /*b140*/  HGMMA.64x128x16.F32 R24, gdesc[UR4], R24, gsb0 ;  /* 0x01e00000041879f0 */ /* 0x000fe20008000818 */
[----:B------:R-:W-:Y:S01]  /*b150*/  R2UR UR6, R6 ;  /* 0x00000000060672ca */ /* 0x000fe200000e0000 */
[----:B------:R-:W-:Y:S01]  /*b160*/  VIADD R6, R4, 0x400 ;  /* 0x0000040004067836 */ /* 0x000fe20000000000 */
[----:B------:R-:W-:Y:S01]  /*b170*/  R2UR UR7, R7 ;  /* 0x00000000070772ca */ /* 0x000fe200000e0000 */
[----:B------:R-:W-:Y:S01]  /*b180*/  IMAD.MOV.U32 R7, RZ, RZ, -0x7fffffe0 ;  /* 0x80000020ff077424 */ /* 0x000fe200078e00ff */
[----:B------:R-:W-:Y:S01]  /*b190*/  R2UR UR4, R10 ;  /* 0x000000000a0472ca */ /* 0x000fe200000e0000 */
[----:B------:R-:W-:Y:S01]  /*b1a0*/  VIADD R4, R4, 0x402 ;  /* 0x0000040204047836 */ /* 0x000fe20000000000 */
[----:B------:R-:W-:Y:S01]  /*b1b0*/  R2UR UR5, R11 ;  /* 0x000000000b0572ca */ /* 0x000fe200000e0000 */
[----:B------:R-:W-:Y:S02]  /*b1c0*/  WARPGROUP.DEPBAR.LE gsb0, 0x0 ;  /* 0x00008000000079c5 */ /* 0x000fe40000010000 */
[----:B------:R-:W-:-:S10]  /*b1d0*/  WARPGROUP.ARRIVE ;  /* 0x00000000000079c5 */ /* 0x000fd40000000000 */
[----:B------:R-:W-:Y:S01]  /*b1e0*/  HGMMA.64x128x16.F32 R24, gdesc[UR4], R24, gsb0 ;  /* 0x01e00000041879f0 */ /* 0x000fe20008000818 */
[----:B------:R-:W-:Y:S02]  /*b1f0*/  R2UR UR6, R6 ;  /* 0x00000000060672ca */ /* 0x000fe400000e0000 */
[----:B------:R-:W-:Y:S02]  /*b200*/  R2UR UR7, R7 ;  /* 0x00000000070772ca */ /* 0x000fe400000e0000 */
[----:B------:R-:W-:Y:S02]  /*b210*/  R2UR UR4, R156 ;  /* 0x000000009c0472ca */ /* 0x000fe400000e0000 */
        /* <DEDUP_REMOVED lines=10> */
[----:B------:R-:W-:Y:S03]  /*b2c0*/  HGMMA.64x128x16.F32 R24, gdesc[UR4], R24, gsb0 ;  /* 0x01e00000041879f0 */ /* 0x000fe60008000818 */
[----:B------:R-:W-:Y:S02]  /*b2d0*/  WARPGROUP.DEPBAR.LE gsb0, 0x0 ;  /* 0x00008000000079c5 */ /* 0x000fe40000010000 */
[----:B---3--:R-:W-:Y:S05]  /*b2e0*/  @!P0 BRA `(.L_x_10507) ;  /* 0x0000000000048947 */ /* 0x008fea0003800000 */
[----:B------:R-:W-:Y:S01]  /*b2f0*/  BPT.TRAP 0x1 ;  /* 0x000000040000795c */ /* 0x000fe20000300000 */
.L_x_10507:
[----:B01----:R-:W2:Y:S04]  /*b300*/  LDL R3, [R1+0x88] ;  /* 0x0000880001037983 */ /* 0x003ea80000100800 */
[----:B------:R-:W3:Y:S01]  /*b310*/  LDL R0, [R1+0x68] ;  /* 0x0000680001007983 */ /* 0x000ee20000100800 */
[----:B------:R-:W-:Y:S01]  /*b320*/  P2R R4, PR, RZ, 0x1 ;  /* 0x00000001ff047803 */ /* 0x000fe20000000000 */
[----:B------:R-:W-:Y:S02]  /*b330*/  ULDC UR41, c[0x0][0x988] ;  /* 0x0002620000297ab9 */ /* 0x000fe40000000800 */
[----:B------:R-:W4:Y:S04]  /*b340*/  LDL R90, [R1+0x2c] ;  /* 0x00002c00015a7983 */ /* 0x000f280000100800 */
[----:B------:R-:W4:Y:S01]  /*b350*/  LDL R91, [R1+0x4c] ;  /* 0x00004c00015b7983 */ /* 0x000f220000100800 */
[----:B------:R-:W-:Y:S01]  /*b360*/  VIADD R8, R8, 0x2d840 ;  /* 0x0002d84008087836 */ /* 0x000fe20000000000 */
[----:B------:R-:W-:-:S02]  /*b370*/  ULDC UR44, c[0x0][0x988] ;  /* 0x00026200002c7ab9 */ /* 0x000fc40000000800 */
[----:B------:R-:W4:Y:S04]  /*b380*/  LDL R89, [R1+0x34] ;  /* 0x0000340001597983 */ /* 0x000f280000100800 */
[----:B------:R-:W4:Y:S01]  /*b390*/  LDL R88, [R1+0x30] ;  /* 0x0000300001587983 */ /* 0x000f220000100800 */
[----:B--2---:R-:W-:-:S04]  /*b3a0*/  IMAD.IADD R3, R3, 0x1, R101 ;  /* 0x0000000103037824 */ /* 0x004fc800078e0265 */
[----:B---3--:R-:W-:-:S05]  /*b3b0*/  IMAD R3, R0, -0x80, R3 ;  /* 0xffffff8000037824 */ /* 0x008fca00078e0203 */
        /* <DEDUP_REMOVED lines=101> */
[----:B------:R-:W-:-:S02]  /*ba10*/  FSEL R77, R77, -INF , P2 ;  /* 0xff8000004d4d7808 */ /* 0x000fc40001000000 */
[----:B------:R-:W-:Y:S02]  /*ba20*/  FMNMX.FTZ R0, R76, R5, !PT ;  /* 0x000000054c007209 */ /* 0x000fe40007810000 */
[----:B------:R-:W-:Y:S02]  /*ba30*/  ISETP.GT.AND P3, PT, R3, 0x70, PT ;  /* 0x000000700300780c */ /* 0x000fe40003f64270 */
[----:B------:R-:W-:Y:S02]  /*ba40*/  FSEL R63, R63, -INF , P4 ;  /* 0xff8000003f3f7808 */ /* 0x000fe40002000000 */
[----:B------:R-:W-:Y:S02]  /*ba50*/  FSEL R80, R80, -INF , P3 ;  /* 0xff80000050507808 */ /* 0x000fe40001800000 */
[----:B------:R-:W-:Y:S02]  /*ba60*/  FMNMX.FTZ R5, R77, R0, !PT ;  /* 0x000000004d057209 */ /* 0x000fe40007810000 */
[----:B------:R-:W-:-:S02]  /*ba70*/  ISETP.GT.AND P4, PT, R3, 0x71, PT ;  /* 0x000000710300780c */ /* 0x000fc40003f84270 */
[----:B------:R-:W-:Y:S02]  /*ba80*/  FSEL R62, R62, -INF , P5 ;  /* 0xff8000003e3e7808 */ /* 0x000fe40002800000 */
[----:B------:R-:W-:Y:S02]  /*ba90*/  FSEL R81, R81, -INF , P4 ;  /* 0xff80000051517808 */ /* 0x000fe40002000000 */
[----:B------:R-:W-:Y:S02]  /*baa0*/  FMNMX.FTZ R0, R80, R5, !PT ;  /* 0x0000000550007209 */ /* 0x000fe40007810000 */
[----:B------:R-:W-:Y:S02]  /*bab0*/  ISETP.GT.AND P5, PT, R3, 0x78, PT ;  /* 0x000000780300780c */ /* 0x000fe40003fa4270 */
[----:B------:R-:W-:Y:S02]  /*bac0*/  FMNMX.FTZ R5, R81, R0, !PT ;  /* 0x0000000051057209 */ /* 0x000fe40007810000 */
[----:B------:R-:W-:-:S02]  /*bad0*/  FSEL R84, R84, -INF , P5 ;  /* 0xff80000054547808 */ /* 0x000fc40002800000 */
[----:B------:R-:W-:Y:S02]  /*bae0*/  ISETP.GT.AND P6, PT, R3, 0x79, PT ;  /* 0x000000790300780c */ /* 0x000fe40003fc4270 */
[----:B------:R-:W-:Y:S02]  /*baf0*/  FMNMX.FTZ R0, R84, R5, !PT ;  /* 0x0000000554007209 */ /* 0x000fe40007810000 */
[----:B------:R-:W-:-:S04]  /*bb00*/  FSEL R85, R85, -INF , P6 ;  /* 0xff80000055557808 */ /* 0x000fc80003000000 */
[----:B------:R-:W-:-:S05]  /*bb10*/  FMNMX.FTZ R10, R85, R0, !PT ;  /* 0x00000000550a7209 */ /* 0x000fca0007810000 */
[----:B------:R-:W0:Y:S01]  /*bb20*/  SHFL.BFLY PT, R5, R10, 0x2, 0x1f ;  /* 0x0c401f000a057f89 */ /* 0x000e2200000e0000 */
[----:B------:R-:W-:Y:S02]  /*bb30*/  P2R R6, PR, RZ, 0x1 ;  /* 0x00000001ff067803 */ /* 0x000fe40000000000 */
[----:B------:R-:W-:Y:S02]  /*bb40*/  P2R R7, PR, RZ, 0x2 ;  /* 0x00000002ff077803 */ /* 0x000fe40000000000 */
[C---:B------:R-:W-:Y:S02]  /*bb50*/  ISETP.GT.AND P1, PT, R3.reuse, 0x59, PT ;  /* 0x000000590300780c */ /* 0x040fe40003f24270 */
[----:B------:R-:W-:Y:S02]  /*bb60*/  ISETP.GT.AND P0, PT, R3, 0x60, PT ;  /* 0x000000600300780c */ /* 0x000fe40003f04270 */
[----:B------:R-:W-:Y:S02]  /*bb70*/  FMNMX.FTZ R3, R26, R27, !PT ;  /* 0x0000001b1a037209 */ /* 0x000fe40007810000 */
[----:B0-----:R-:W-:-:S02]  /*bb80*/  FMNMX.FTZ R11, R10, R5, !PT ;  /* 0x000000050a0b7209 */ /* 0x001fc40007810000 */
        /* <DEDUP_REMOVED lines=11> */
[----:B------:R-:W-:Y:S01]  /*bc40*/  FMNMX.FTZ R3, R51, R12, !PT ;  /* 0x0000000c33037209 */ /* 0x000fe20007810000 */
[----:B------:R-:W0:Y:S03]  /*bc50*/  SHFL.BFLY PT, R0, R11, 0x1, 0x1f ;  /* 0x0c201f000b007f89 */ /* 0x000e2600000e0000 */
[----:B------:R-:W-:-:S04]  /*bc60*/  FMNMX.FTZ R12, R54, R3, !PT ;  /* 0x00000003360c7209 */ /* 0x000fc80007810000 */
[----:B------:R-:W-:-:S04]  /*bc70*/  FMNMX.FTZ R3, R55, R12, !PT ;  /* 0x0000000c37037209 */ /* 0x000fc80007810000 */
[----:B------:R-:W-:-:S04]  /*bc80*/  FMNMX.FTZ R12, R58, R3, !PT ;  /* 0x000000033a0c7209 */ /* 0x000fc80007810000 */
[----:B------:R-:W-:-:S04]  /*bc90*/  FMNMX.FTZ R3, R59, R12, !PT ;  /* 0x0000000c3b037209 */ /* 0x000fc80007810000 */
[----:B------:R-:W-:-:S04]  /*bca0*/  FMNMX.FTZ R12, R62, R3, !PT ;  /* 0x000000033e0c7209 */ /* 0x000fc80007810000 */
[----:B------:R-:W-:Y:S02]  /*bcb0*/  FMNMX.FTZ R3, R63, R12, !PT ;  /* 0x0000000c3f037209 */ /* 0x000fe40007810000 */
[----:B0-----:R-:W-:Y:S02]  /*bcc0*/  FMNMX.FTZ R0, R11, R0, !PT ;  /* 0x000000000b007209 */ /* 0x001fe40007810000 */
[----:B------:R-:W-:Y:S02]  /*bcd0*/  FMNMX.FTZ R14, R66, R3, !PT ;  /* 0x00000003420e7209 */ /* 0x000fe40007810000 */
[----:B------:R-:W-:Y:S01]  /*bce0*/  P2R R9, PR, RZ, 0x4 ;  /* 0x00000004ff097803 */ /* 0x000fe20000000000 */
[C---:B------:R-:W-:Y:S01]  /*bcf0*/  FMUL.FTZ R5, R0.reuse, UR41 ;  /* 0x0000002900057c20 */ /* 0x040fe20008410000 */
[----:B------:R-:W-:Y:S02]  /*bd00*/  FMNMX.FTZ R3, R67, R14, !PT ;  /* 0x0000000e43037209 */ /* 0x000fe40007810000 */
[----:B------:R-:W-:-:S02]  /*bd10*/  FSETP.NEU.FTZ.AND P2, PT, R0, -INF , PT ;  /* 0xff8000000000780b */ /* 0x000fc40003f5d000 */
[----:B------:R-:W-:Y:S02]  /*bd20*/  FSEL R71, R71, -INF , P1 ;  /* 0xff80000047477808 */ /* 0x000fe40000800000 */
[----:B------:R-:W-:Y:S02]  /*bd30*/  FSEL R74, R74, -INF , P0 ;  /* 0xff8000004a4a7808 */ /* 0x000fe40000000000 */
[----:B------:R-:W-:Y:S02]  /*bd40*/  FMNMX.FTZ R14, R70, R3, !PT ;  /* 0x00000003460e7209 */ /* 0x000fe40007810000 */
[----:B------:R-:W-:Y:S02]  /*bd50*/  ISETP.NE.AND P0, PT, R6, RZ, PT ;  /* 0x000000ff0600720c */ /* 0x000fe40003f05270 */
[----:B------:R-:W-:Y:S02]  /*bd60*/  FSEL R5, R5, RZ, P2 ;  /* 0x000000ff05057208 */ /* 0x000fe40001000000 */
[----:B------:R-:W-:-:S02]  /*bd70*/  FMNMX.FTZ R3, R71, R14, !PT ;  /* 0x0000000e47037209 */ /* 0x000fc40007810000 */
[----:B------:R-:W-:Y:S02]  /*bd80*/  FSEL R75, R75, -INF , P0 ;  /* 0xff8000004b4b7808 */ /* 0x000fe40000000000 */
[----:B------:R-:W-:Y:S01]  /*bd90*/  ISETP.NE.AND P0, PT, R4, RZ, PT ;  /* 0x000000ff0400720c */ /* 0x000fe20003f05270 */
[----:B------:R-:W-:Y:S01]  /*bda0*/  FFMA.FTZ R4, R24, UR41, -R5 ;  /* 0x0000002918047c23 */ /* 0x000fe20008010805 */
[----:B------:R-:W-:Y:S02]  /*bdb0*/  ISETP.NE.AND P1, PT, R7, RZ, PT ;  /* 0x000000ff0700720c */ /* 0x000fe40003f25270 */
[----:B------:R-:W-:Y:S02]  /*bdc0*/  FMNMX.FTZ R24, R74, R3, !PT ;  /* 0x000000034a187209 */ /* 0x000fe40007810000 */
[----:B------:R-:W-:Y:S02]  /*bdd0*/  ISETP.NE.AND P2, PT, R9, RZ, PT ;  /* 0x000000ff0900720c */ /* 0x000fe40003f45270 */
[----:B------:R-:W-:-:S02]  /*bde0*/  FSEL R78, R78, -INF , P1 ;  /* 0xff8000004e4e7808 */ /* 0x000fc40000800000 */
[----:B------:R-:W-:Y:S01]  /*bdf0*/  FMNMX.FTZ R3, R75, R24, !PT ;  /* 0x000000184b037209 */ /* 0x000fe20007810000 */
[----:B------:R-:W-:Y:S01]  /*be00*/  FFMA.FTZ R11, R36, UR41, -R5 ;  /* 0x00000029240b7c23 */ /* 0x000fe20008010805 */
[----:B------:R-:W-:Y:S02]  /*be10*/  FSEL R79, R79, -INF , P2 ;  /* 0xff8000004f4f7808 */ /* 0x000fe40001000000 */
[----:B------:R-:W-:Y:S02]  /*be20*/  FMNMX.FTZ R36, R78, R3, !PT ;  /* 0x000000034e247209 */ /* 0x000fe40007810000 */
[----:B------:R-:W-:Y:S02]  /*be30*/  FSEL R82, R82, -INF , P3 ;  /* 0xff80000052527808 */ /* 0x000fe40001800000 */
[----:B------:R-:W-:Y:S02]  /*be40*/  FMNMX.FTZ R3, R79, R36, !PT ;  /* 0x000000244f037209 */ /* 0x000fe40007810000 */
[----:B------:R-:W-:-:S02]  /*be50*/  FSEL R83, R83, -INF , P4 ;  /* 0xff80000053537808 */ /* 0x000fc40002000000 */
[----:B------:R-:W-:Y:S02]  /*be60*/  FMNMX.FTZ R36, R82, R3, !PT ;  /* 0x0000000352247209 */ /* 0x000fe40007810000 */
[----:B------:R-:W-:Y:S02]  /*be70*/  FSEL R86, R86, -INF , P5 ;  /* 0xff80000056567808 */ /* 0x000fe40002800000 */
[----:B------:R-:W-:Y:S02]  /*be80*/  FMNMX.FTZ R3, R83, R36, !PT ;  /* 0x0000002453037209 */ /* 0x000fe40007810000 */
[----:B------:R-:W-:Y:S02]  /*be90*/  FSEL R87, R87, -INF , P6 ;  /* 0xff80000057577808 */ /* 0x000fe40003000000 */
[----:B------:R-:W-:Y:S01]  /*bea0*/  FMNMX.FTZ R36, R86, R3, !PT ;  /* 0x0000000356247209 */ /* 0x000fe20007810000 */
[----:B------:R-:W-:-:S03]  /*beb0*/  FFMA.FTZ R7, R28, UR41, -R5 ;  /* 0x000000291c077c23 */ /* 0x000fc60008010805 */
[----:B------:R-:W-:Y:S01]  /*bec0*/  FMNMX.FTZ R3, R87, R36, !PT ;  /* 0x0000002457037209 */ /* 0x000fe20007810000 */
[----:B------:R-:W-:-:S04]  /*bed0*/  FFMA.FTZ R28, R44, UR41, -R5 ;  /* 0x000000292c1c7c23 */ /* 0x000fc80008010805 */
[----:B------:R-:W0:Y:S01]  /*bee0*/  SHFL.BFLY PT, R44, R3, 0x2, 0x1f ;  /* 0x0c401f00032c7f89 */ /* 0x000e2200000e0000 */
[--C-:B------:R-:W-:Y:S01]  /*bef0*/  FFMA.FTZ R21, R29, UR41, -R5.reuse ;  /* 0x000000291d157c23 */ /* 0x100fe20008010805 */
[----:B------:R-:W-:-:S04]  /*bf00*/  FFMA.FTZ R52, R52, UR41, -R5 ;  /* 0x0000002934347c23 */ /* 0x000fc80008010805 */
[----:B------:R1:W-:Y:S02]  /*bf10*/  MUFU.EX2 R14, R52 ;  /* 0x00000034000e7308 */ /* 0x0003e40000000800 */
[----:B-1----:R-:W-:Y:S01]  /*bf20*/  FFMA.FTZ R52, R60, UR41, -R5 ;  /* 0x000000293c347c23 */ /* 0x002fe20008010805 */
[----:B0-----:R-:W-:-:S05]  /*bf30*/  FMNMX.FTZ R29, R3, R44, !PT ;  /* 0x0000002c031d7209 */ /* 0x001fca0007810000 */
[----:B------:R-:W0:Y:S01]  /*bf40*/  SHFL.BFLY PT, R60, R29, 0x1, 0x1f ;  /* 0x0c201f001d3c7f89 */ /* 0x000e2200000e0000 */
[--C-:B------:R-:W-:Y:S01]  /*bf50*/  FFMA.FTZ R33, R33, UR41, -R5.reuse ;  /* 0x0000002921217c23 */ /* 0x100fe20008010805 */
[----:B------:R-:W-:-:S03]  /*bf60*/  FFMA.FTZ R6, R25, UR41, -R5 ;  /* 0x0000002919067c23 */ /* 0x000fc60008010805 */
[----:B------:R1:W-:Y:S01]  /*bf70*/  MUFU.EX2 R10, R33 ;  /* 0x00000021000a7308 */ /* 0x0003e20000000800 */
[--C-:B------:R-:W-:Y:S01]  /*bf80*/  FFMA.FTZ R48, R48, UR41, -R5.reuse ;  /* 0x0000002930307c23 */ /* 0x100fe20008010805 */
[--C-:B------:R-:W-:Y:S01]  /*bf90*/  FFMA.FTZ R53, R53, UR41, -R5.reuse ;  /* 0x0000002935357c23 */ /* 0x100fe20008010805 */
[--C-:B-1----:R-:W-:Y:S01]  /*bfa0*/  FFMA.FTZ R33, R56, UR41, -R5.reuse ;  /* 0x0000002938217c23 */ /* 0x102fe20008010805 */
[----:B------:R-:W-:Y:S01]  /*bfb0*/  FFMA.FTZ R56, R61, UR41, -R5 ;  /* 0x000000293d387c23 */ /* 0x000fe20008010805 */
[----:B0-----:R-:W-:-:S04]  /*bfc0*/  FMNMX.FTZ R3, R29, R60, !PT ;  /* 0x0000003c1d037209 */ /* 0x001fc80007810000 */
[C---:B------:R-:W-:Y:S01]  /*bfd0*/  FSETP.NEU.FTZ.AND P1, PT, R3.reuse, -INF , PT ;  /* 0xff8000000300780b */ /* 0x040fe20003f3d000 */
[----:B------:R-:W-:Y:S01]  /*bfe0*/  FMUL.FTZ R61, R3, UR41 ;  /* 0x00000029033d7c20 */ /* 0x000fe20008410000 */
[----:B------:R-:W-:Y:S01]  /*bff0*/  MUFU.EX2 R4, R4 ;  /* 0x0000000400047308 */ /* 0x000fe20000000800 */
[----:B------:R-:W-:-:S03]  /*c000*/  FFMA.FTZ R9, R32, UR41, -R5 ;  /* 0x0000002920097c23 */ /* 0x000fc60008010805 */
[----:B------:R-:W-:Y:S01]  /*c010*/  FSEL R61, R61, RZ, P1 ;  /* 0x000000ff3d3d7208 */ /* 0x000fe20000800000 */
[----:B------:R-:W-:-:S03]  /*c020*/  FFMA.FTZ R15, R37, UR41, -R5 ;  /* 0x00000029250f7c23 */ /* 0x000fc60008010805 */
[----:B------:R-:W0:Y:S01]  /*c030*/  MUFU.EX2 R6, R6 ;  /* 0x0000000600067308 */ /* 0x000e220000000800 */
[--C-:B------:R-:W-:Y:S01]  /*c040*/  FFMA.FTZ R20, R40, UR41, -R5.reuse ;  /* 0x0000002928147c23 */ /* 0x100fe20008010805 */
[--C-:B------:R-:W-:Y:S01]  /*c050*/  FFMA.FTZ R25, R41, UR41, -R5.reuse ;  /* 0x0000002929197c23 */ /* 0x100fe20008010805 */
[--C-:B------:R-:W-:Y:S01]  /*c060*/  FFMA.FTZ R32, R45, UR41, -R5.reuse ;  /* 0x000000292d207c23 */ /* 0x100fe20008010805 */
[--C-:B------:R-:W-:Y:S01]  /*c070*/  FFMA.FTZ R13, R49, UR41, -R5.reuse ;  /* 0x00000029310d7c23 */ /* 0x100fe20008010805 */
[--C-:B------:R-:W-:Y:S01]  /*c080*/  FFMA.FTZ R36, R64, UR41, -R5.reuse ;  /* 0x0000002940247c23 */ /* 0x100fe20008010805 */
[--C-:B------:R-:W-:Y:S02]  /*c090*/  FFMA.FTZ R40, R65, UR41, -R5.reuse ;  /* 0x0000002941287c23 */ /* 0x100fe40008010805 */
        /* <DEDUP_REMOVED lines=8> */
[----:B------:R2:W-:Y:S01]  /*c120*/  MUFU.EX2 R24, R53 ;  /* 0x0000003500187308 */ /* 0x0005e20000000800 */
[--C-:B-1----:R-:W-:Y:S01]  /*c130*/  FFMA.FTZ R48, R57, UR41, -R5.reuse ;  /* 0x0000002939307c23 */ /* 0x102fe20008010805 */
[--C-:B------:R-:W-:Y:S01]  /*c140*/  FFMA.FTZ R57, R80, UR41, -R5.reuse ;  /* 0x0000002950397c23 */ /* 0x100fe20008010805 */
[----:B------:R-:W-:Y:S01]  /*c150*/  FFMA.FTZ R142, R85, UR41, -R5 ;  /* 0x00000029558e7c23 */ /* 0x000fe20008010805 */
[----:B------:R-:W-:-:S04]  /*c160*/  FFMA.FTZ R64, R27, UR41, -R61 ;  /* 0x000000291b407c23 */ /* 0x000fc8000801083d */
[----:B------:R-:W1:Y:S01]  /*c170*/  MUFU.EX2 R7, R7 ;  /* 0x0000000700077308 */ /* 0x000e620000000800 */
[----:B--2---:R-:W-:Y:S01]  /*c180*/  FFMA.FTZ R53, R77, UR41, -R5 ;  /* 0x000000294d357c23 */ /* 0x004fe20008010805 */
[--C-:B------:R-:W-:Y:S01]  /*c190*/  FFMA.FTZ R5, R26, UR41, -R61.reuse ;  /* 0x000000291a057c23 */ /* 0x100fe2000801083d */
[----:B------:R-:W-:-:S05]  /*c1a0*/  FFMA.FTZ R65, R30, UR41, -R61 ;  /* 0x000000291e417c23 */ /* 0x000fca000801083d */
[----:B------:R-:W2:Y:S01]  /*c1b0*/  MUFU.EX2 R21, R21 ;  /* 0x0000001500157308 */ /* 0x000ea20000000800 */
[--C-:B------:R-:W-:Y:S01]  /*c1c0*/  FFMA.FTZ R72, R31, UR41, -R61.reuse ;  /* 0x000000291f487c23 */ /* 0x100fe2000801083d */
[----:B------:R-:W-:-:S06]  /*c1d0*/  FFMA.FTZ R31, R54, UR41, -R61 ;  /* 0x00000029361f7c23 */ /* 0x000fcc000801083d */
[----:B------:R-:W-:Y:S01]  /*c1e0*/  MUFU.EX2 R5, R5 ;  /* 0x0000000500057308 */ /* 0x000fe20000000800 */
[----:B0-----:R-:W-:-:S07]  /*c1f0*/  FADD.FTZ R54, R4, R6 ;  /* 0x0000000604367221 */ /* 0x001fce0000010000 */
[----:B------:R-:W0:Y:S01]  /*c200*/  MUFU.EX2 R64, R64 ;  /* 0x0000004000407308 */ /* 0x000e220000000800 */
[----:B------:R-:W-:-:S07]  /*c210*/  FFMA.FTZ R30, R51, UR41, -R61 ;  /* 0x00000029331e7c23 */ /* 0x000fce000801083d */
[----:B------:R-:W3:Y:S01]  /*c220*/  MUFU.EX2 R9, R9 ;  /* 0x0000000900097308 */ /* 0x000ee20000000800 */
[----:B------:R-:W-:Y:S01]  /*c230*/  MOV R51, UR39 ;  /* 0x0000002700337c02 */ /* 0x000fe20008000f00 */
[----:B-1----:R-:W-:-:S06]  /*c240*/  FADD.FTZ R54, R7, R54 ;  /* 0x0000003607367221 */ /* 0x002fcc0000010000 */
[----:B------:R-:W1:Y:S01]  /*c250*/  MUFU.EX2 R65, R65 ;  /* 0x0000004100417308 */ /* 0x000e620000000800 */
[----:B------:R-:W-:Y:S01]  /*c260*/  PRMT R8, R51, 0x654, R8 ;  /* 0x0000065433087816 */ /* 0x000fe20000000008 */
[----:B--2---:R-:W-:-:S06]  /*c270*/  FADD.FTZ R54, R21, R54 ;  /* 0x0000003615367221 */ /* 0x004fcc0000010000 */
[----:B------:R-:W2:Y:S01]  /*c280*/  MUFU.EX2 R11, R11 ;  /* 0x0000000b000b7308 */ /* 0x000ea20000000800 */
[--C-:B------:R-:W-:Y:S01]  /*c290*/  FFMA.FTZ R69, R47, UR41, -R61.reuse ;  /* 0x000000292f457c23 */ /* 0x100fe2000801083d */
[----:B------:R0:W-:Y:S06]  /*c2a0*/  SYNCS.ARRIVE.TRANS64.RED.A1T0 RZ, [R8+URZ], RZ ;  /* 0x000000ff08ff79a7 */ /* 0x0001ec000810043f */
[----:B------:R-:W4:Y:S01]  /*c2b0*/  MUFU.EX2 R72, R72 ;  /* 0x0000004800487308 */ /* 0x000f220000000800 */
[----:B------:R-:W-:Y:S01]  /*c2c0*/  FFMA.FTZ R47, R59, UR41, -R61 ;  /* 0x000000293b2f7c23 */ /* 0x000fe2000801083d */
[----:B0-----:R-:W-:Y:S01]  /*c2d0*/  FADD.FTZ R8, R5, R64 ;  /* 0x0000004005087221 */ /* 0x001fe20000010000 */
[----:B---3--:R-:W-:-:S05]  /*c2e0*/  FADD.FTZ R59, R9, R54 ;  /* 0x00000036093b7221 */ /* 0x008fca0000010000 */
[----:B------:R-:W0:Y:S01]  /*c2f0*/  MUFU.EX2 R15, R15 ;  /* 0x0000000f000f7308 */ /* 0x000e220000000800 */
[----:B------:R-:W-:Y:S02]  /*c300*/  F2FP.F16.F32.PACK_AB R4, R6, R4 ;  /* 0x000000040604723e */ /* 0x000fe400000000ff */
[----:B------:R-:W-:Y:S01]  /*c310*/  F2FP.F16.F32.PACK_AB R6, R21, R7 ;  /* 0x000000071506723e */ /* 0x000fe200000000ff */
[----:B-1----:R-:W-:-:S04]  /*c320*/  FADD.FTZ R7, R65, R8 ;  /* 0x0000000841077221 */ /* 0x002fc80000010000 */
[----:B------:R-:W1:Y:S01]  /*c330*/  MUFU.EX2 R20, R20 ;  /* 0x0000001400147308 */ /* 0x000e620000000800 */
[----:B------:R-:W-:Y:S01]  /*c340*/  FFMA.FTZ R26, R34, UR41, -R61 ;  /* 0x00000029221a7c23 */ /* 0x000fe2000801083d */
[----:B------:R-:W-:Y:S01]  /*c350*/  FADD.FTZ R8, R10, R59 ;  /* 0x0000003b0a087221 */ /* 0x000fe20000010000 */
[--C-:B------:R-:W-:Y:S01]  /*c360*/  FFMA.FTZ R34, R35, UR41, -R61.reuse ;  /* 0x0000002923227c23 */ /* 0x100fe2000801083d */
[--C-:B------:R-:W-:Y:S01]  /*c370*/  FFMA.FTZ R35, R38, UR41, -R61.reuse ;  /* 0x0000002926237c23 */ /* 0x100fe2000801083d */
[----:B------:R-:W-:-:S03]  /*c380*/  FFMA.FTZ R27, R50, UR41, -R61 ;  /* 0x00000029321b7c23 */ /* 0x000fc6000801083d */
[----:B------:R-:W3:Y:S01]  /*c390*/  MUFU.EX2 R25, R25 ;  /* 0x0000001900197308 */ /* 0x000ee20000000800 */
[--C-:B------:R-:W-:Y:S01]  /*c3a0*/  FFMA.FTZ R38, R39, UR41, -R61.reuse ;  /* 0x0000002927267c23 */ /* 0x100fe2000801083d */
[--C-:B------:R-:W-:Y:S01]  /*c3b0*/  FFMA.FTZ R50, R62, UR41, -R61.reuse ;  /* 0x000000293e327c23 */ /* 0x100fe2000801083d */
[--C-:B------:R-:W-:Y:S01]  /*c3c0*/  FFMA.FTZ R39, R42, UR41, -R61.reuse ;  /* 0x000000292a277c23 */ /* 0x100fe2000801083d */
[----:B--2---:R-:W-:Y:S01]  /*c3d0*/  FADD.FTZ R62, R11, R8 ;  /* 0x000000080b3e7221 */ /* 0x004fe20000010000 */
[----:B------:R-:W-:-:S03]  /*c3e0*/  FFMA.FTZ R42, R55, UR41, -R61 ;  /* 0x00000029372a7c23 */ /* 0x000fc6000801083d */
[----:B------:R-:W2:Y:S01]  /*c3f0*/  MUFU.EX2 R28, R28 ;  /* 0x0000001c001c7308 */ /* 0x000ea20000000800 */
[C---:B----4-:R-:W-:Y:S01]  /*c400*/  FADD.FTZ R55, R72.reuse, R7 ;  /* 0x0000000748377221 */ /* 0x050fe20000010000 */
[----:B------:R-:W-:Y:S01]  /*c410*/  F2FP.F16.F32.PACK_AB R7, R72, R65 ;  /* 0x000000414807723e */ /* 0x000fe200000000ff */
[----:B0-----:R-:W-:-:S05]  /*c420*/  FADD.FTZ R65, R15, R62 ;  /* 0x0000003e0f417221 */ /* 0x001fca0000010000 */
[----:B------:R-:W0:Y:S01]  /*c430*/  MUFU.EX2 R32, R32 ;  /* 0x0000002000207308 */ /* 0x000e220000000800 */
[----:B-1----:R-:W-:Y:S01]  /*c440*/  FADD.FTZ R62, R20, R65 ;  /* 0x00000041143e7221 */ /* 0x002fe20000010000 */
[----:B------:R-:W-:-:S03]  /*c450*/  F2FP.F16.F32.PACK_AB R5, R64, R5 ;  /* 0x000000054005723e */ /* 0x000fc600000000ff */
[----:B---3--:R-:W-:Y:S02]  /*c460*/  FADD.FTZ R65, R25, R62 ;  /* 0x0000003e19417221 */ /* 0x008fe40000010000 */
[----:B------:R1:W-:Y:S02]  /*c470*/  STSM.16.M88.4 [R90+0x21800], R4 ;  /* 0x021800045a007844 */ /* 0x0003e40000000200 */
[----:B--2---:R-:W-:Y:S01]  /*c480*/  FADD.FTZ R65, R28, R65 ;  /* 0x000000411c417221 */ /* 0x004fe20000010000 */
[----:B-1----:R-:W-:Y:S02]  /*c490*/  F2FP.F16.F32.PACK_AB R4, R10, R9 ;  /* 0x000000090a04723e */ /* 0x002fe400000000ff */
[----:B0-----:R-:W-:Y:S02]  /*c4a0*/  F2FP.F16.F32.PACK_AB R10, R32, R28 ;  /* 0x0000001c200a723e */ /* 0x001fe400000000ff */
[----:B------:R-:W2:Y:S01]  /*c4b0*/  LDL R28, [R1+0x50] ;  /* 0x00005000011c7983 */ /* 0x000ea20000100800 */
[----:B------:R-:W0:Y:S08]  /*c4c0*/  MUFU.EX2 R26, R26 ;  /* 0x0000001a001a7308 */ /* 0x000e300000000800 */
[----:B------:R-:W1:Y:S01]  /*c4d0*/  MUFU.EX2 R34, R34 ;  /* 0x0000002200227308 */ /* 0x000e620000000800 */
[----:B------:R-:W-:-:S07]  /*c4e0*/  FFMA.FTZ R68, R43, UR41, -R61 ;  /* 0x000000292b447c23 */ /* 0x000fce000801083d */
[----:B------:R-:W3:Y:S01]  /*c4f0*/  MUFU.EX2 R35, R35 ;  /* 0x0000002300237308 */ /* 0x000ee20000000800 */
[----:B0-----:R-:W-:Y:S01]  /*c500*/  FADD.FTZ R59, R26, R55 ;  /* 0x000000371a3b7221 */ /* 0x001fe20000010000 */
[----:B------:R-:W-:-:S06]  /*c510*/  FFMA.FTZ R46, R46, UR41, -R61 ;  /* 0x000000292e2e7c23 */ /* 0x000fcc000801083d */
[----:B------:R-:W0:Y:S01]  /*c520*/  MUFU.EX2 R38, R38 ;  /* 0x0000002600267308 */ /* 0x000e220000000800 */
[----:B-1----:R-:W-:-:S07]  /*c530*/  FADD.FTZ R8, R34, R59 ;  /* 0x0000003b22087221 */ /* 0x002fce0000010000 */
[----:B------:R-:W1:Y:S01]  /*c540*/  MUFU.EX2 R39, R39 ;  /* 0x0000002700277308 */ /* 0x000e620000000800 */
[----:B------:R-:W-:Y:S01]  /*c550*/  FFMA.FTZ R51, R63, UR41, -R61 ;  /* 0x000000293f337c23 */ /* 0x000fe2000801083d */
[----:B---3--:R-:W-:-:S06]  /*c560*/  FADD.FTZ R63, R35, R8 ;  /* 0x00000008233f7221 */ /* 0x008fcc0000010000 */
        /* <DEDUP_REMOVED lines=9> */
[----:B------:R-:W-:-:S07]  /*c600*/  FFMA.FTZ R43, R58, UR41, -R61 ;  /* 0x000000293a2b7c23 */ /* 0x000fce000801083d */
[----:B------:R-:W4:Y:S01]  /*c610*/  MUFU.EX2 R30, R30 ;  /* 0x0000001e001e7308 */ /* 0x000f220000000800 */
[----:B------:R-:W-:Y:S01]  /*c620*/  FADD.FTZ R65, R32, R65 ;  /* 0x0000004120417221 */ /* 0x000fe20000010000 */
[----:B-1----:R-:W-:-:S06]  /*c630*/  FADD.FTZ R8, R69, R8 ;  /* 0x0000000845087221 */ /* 0x002fcc0000010000 */
[----:B------:R-:W1:Y:S01]  /*c640*/  MUFU.EX2 R31, R31 ;  /* 0x0000001f001f7308 */ /* 0x000e620000000800 */
[----:B------:R-:W-:Y:S01]  /*c650*/  FADD.FTZ R62, R12, R65 ;  /* 0x000000410c3e7221 */ /* 0x000fe20000010000 */
[----:B---3--:R-:W-:-:S06]  /*c660*/  FADD.FTZ R9, R27, R8 ;  /* 0x000000081b097221 */ /* 0x008fcc0000010000 */
[----:B------:R-:W3:Y:S01]  /*c670*/  MUFU.EX2 R42, R42 ;  /* 0x0000002a002a7308 */ /* 0x000ee20000000800 */
[----:B0-----:R-:W-:Y:S01]  /*c680*/  FADD.FTZ R63, R13, R62 ;  /* 0x0000003e0d3f7221 */ /* 0x001fe20000010000 */
[----:B----4-:R-:W-:-:S06]  /*c690*/  FADD.FTZ R62, R30, R9 ;  /* 0x000000091e3e7221 */ /* 0x010fcc0000010000 */
[----:B------:R-:W0:Y:S08]  /*c6a0*/  MUFU.EX2 R33, R33 ;  /* 0x0000002100217308 */ /* 0x000e300000000800 */
[----:B------:R-:W4:Y:S01]  /*c6b0*/  MUFU.EX2 R43, R43 ;  /* 0x0000002b002b7308 */ /* 0x000f220000000800 */
[----:B------:R-:W-:Y:S01]  /*c6c0*/  FADD.FTZ R63, R14, R63 ;  /* 0x0000003f0e3f7221 */ /* 0x000fe20000010000 */
[----:B-1----:R-:W-:-:S06]  /*c6d0*/  FADD.FTZ R9, R31, R62 ;  /* 0x0000003e1f097221 */ /* 0x002fcc0000010000 */
[----:B------:R-:W1:Y:S01]  /*c6e0*/  MUFU.EX2 R48, R48 ;  /* 0x0000003000307308 */ /* 0x000e620000000800 */
[----:B------:R-:W-:-:S07]  /*c6f0*/  FFMA.FTZ R21, R66, UR41, -R61 ;  /* 0x0000002942157c23 */ /* 0x000fce000801083d */
[----:B------:R-:W1:Y:S01]  /*c700*/  MUFU.EX2 R47, R47 ;  /* 0x0000002f002f7308 */ /* 0x000e620000000800 */
[----:B------:R-:W-:Y:S01]  /*c710*/  FADD.FTZ R64, R24, R63 ;  /* 0x0000003f18407221 */ /* 0x000fe20000010000 */
[----:B------:R-:W-:-:S06]  /*c720*/  F2FP.F16.F32.PACK_AB R5, R34, R26 ;  /* 0x0000001a2205723e */ /* 0x000fcc00000000ff */
[----:B------:R-:W1:Y:S01]  /*c730*/  MUFU.EX2 R52, R52 ;  /* 0x0000003400347308 */ /* 0x000e620000000800 */
[----:B---3--:R-:W-:Y:S01]  /*c740*/  FADD.FTZ R26, R42, R9 ;  /* 0x000000092a1a7221 */ /* 0x008fe20000010000 */
[----:B------:R-:W-:-:S06]  /*c750*/  FFMA.FTZ R54, R67, UR41, -R61 ;  /* 0x0000002943367c23 */ /* 0x000fcc000801083d */
[----:B------:R-:W3:Y:S01]  /*c760*/  MUFU.EX2 R50, R50 ;  /* 0x0000003200327308 */ /* 0x000ee20000000800 */
[----:B------:R-:W-:Y:S01]  /*c770*/  F2FP.F16.F32.PACK_AB R6, R15, R11 ;  /* 0x0000000b0f06723e */ /* 0x000fe200000000ff */
[----:B0-----:R-:W-:-:S06]  /*c780*/  FADD.FTZ R11, R33, R64 ;  /* 0x00000040210b7221 */ /* 0x001fcc0000010000 */
[----:B------:R-:W0:Y:S01]  /*c790*/  MUFU.EX2 R56, R56 ;  /* 0x0000003800387308 */ /* 0x000e220000000800 */
[----:B----4-:R-:W-:Y:S01]  /*c7a0*/  FADD.FTZ R26, R43, R26 ;  /* 0x0000001a2b1a7221 */ /* 0x010fe20000010000 */
[----:B------:R-:W-:-:S06]  /*c7b0*/  FFMA.FTZ R55, R70, UR41, -R61 ;  /* 0x0000002946377c23 */ /* 0x000fcc000801083d */
[----:B------:R-:W4:Y:S01]  /*c7c0*/  MUFU.EX2 R51, R51 ;  /* 0x0000003300337308 */ /* 0x000f220000000800 */
[----:B-1----:R-:W-:Y:S01]  /*c7d0*/  FADD.FTZ R11, R48, R11 ;  /* 0x0000000b300b7221 */ /* 0x002fe20000010000 */
[----:B------:R-:W-:-:S06]  /*c7e0*/  FADD.FTZ R15, R47, R26 ;  /* 0x0000001a2f0f7221 */ /* 0x000fcc0000010000 */
[----:B------:R-:W1:Y:S01]  /*c7f0*/  MUFU.EX2 R36, R36 ;  /* 0x0000002400247308 */ /* 0x000e620000000800 */
[----:B------:R-:W-:-:S07]  /*c800*/  FFMA.FTZ R58, R71, UR41, -R61 ;  /* 0x00000029473a7c23 */ /* 0x000fce000801083d */
[----:B------:R-:W1:Y:S01]  /*c810*/  MUFU.EX2 R21, R21 ;  /* 0x0000001500157308 */ /* 0x000e620000000800 */
[----:B------:R-:W-:Y:S01]  /*c820*/  F2FP.F16.F32.PACK_AB R8, R25, R20 ;  /* 0x000000141908723e */ /* 0x000fe200000000ff */
[----:B------:R-:W-:-:S06]  /*c830*/  FADD.FTZ R25, R52, R11 ;  /* 0x0000000b34197221 */ /* 0x000fcc0000010000 */
[----:B------:R-:W1:Y:S01]  /*c840*/  MUFU.EX2 R40, R40 ;  /* 0x0000002800287308 */ /* 0x000e620000000800 */
[----:B---3--:R-:W-:Y:S01]  /*c850*/  FADD.FTZ R26, R50, R15 ;  /* 0x0000000f321a7221 */ /* 0x008fe20000010000 */
[----:B------:R-:W-:-:S06]  /*c860*/  FFMA.FTZ R59, R74, UR41, -R61 ;  /* 0x000000294a3b7c23 */ /* 0x000fcc000801083d */
[----:B------:R-:W3:Y:S01]  /*c870*/  MUFU.EX2 R54, R54 ;  /* 0x0000003600367308 */ /* 0x000ee20000000800 */
[----:B------:R-:W-:Y:S01]  /*c880*/  F2FP.F16.F32.PACK_AB R7, R38, R35 ;  /* 0x000000232607723e */ /* 0x000fe200000000ff */
[----:B0-----:R-:W-:-:S06]  /*c890*/  FADD.FTZ R25, R56, R25 ;  /* 0x0000001938197221 */ /* 0x001fcc0000010000 */
[----:B------:R-:W0:Y:S01]  /*c8a0*/  MUFU.EX2 R37, R37 ;  /* 0x0000002500257308 */ /* 0x000e220000000800 */
[----:B----4-:R-:W-:-:S07]  /*c8b0*/  FADD.FTZ R26, R51, R26 ;  /* 0x0000001a331a7221 */ /* 0x010fce0000010000 */
[----:B------:R-:W4:Y:S01]  /*c8c0*/  MUFU.EX2 R55, R55 ;  /* 0x0000003700377308 */ /* 0x000f220000000800 */
[----:B------:R-:W-:Y:S01]  /*c8d0*/  F2FP.F16.F32.PACK_AB R9, R68, R39 ;  /* 0x000000274409723e */ /* 0x000fe200000000ff */
[----:B------:R-:W-:Y:S01]  /*c8e0*/  FFMA.FTZ R75, R75, UR41, -R61 ;  /* 0x000000294b4b7c23 */ /* 0x000fe2000801083d */
[----:B------:R-:W-:-:S05]  /*c8f0*/  F2FP.F16.F32.PACK_AB R11, R69, R46 ;  /* 0x0000002e450b723e */ /* 0x000fca00000000ff */
[----:B------:R-:W4:Y:S01]  /*c900*/  MUFU.EX2 R41, R41 ;  /* 0x0000002900297308 */ /* 0x000f220000000800 */
[----:B------:R3:W-:Y:S01]  /*c910*/  STSM.16.M88.4 [R91], R4 ;  /* 0x000000045b007844 */ /* 0x0007e20000000200 */
[----:B-1----:R-:W-:-:S06]  /*c920*/  FADD.FTZ R25, R36, R25 ;  /* 0x0000001924197221 */ /* 0x002fcc0000010000 */
[----:B------:R-:W1:Y:S01]  /*c930*/  MUFU.EX2 R58, R58 ;  /* 0x0000003a003a7308 */ /* 0x000e620000000800 */
[----:B------:R-:W-:Y:S01]  /*c940*/  FFMA.FTZ R78, R78, UR41, -R61 ;  /* 0x000000294e4e7c23 */ /* 0x000fe2000801083d */
[----:B------:R-:W-:Y:S01]  /*c950*/  F2FP.F16.F32.PACK_AB R14, R24, R14 ;  /* 0x0000000e180e723e */ /* 0x000fe200000000ff */
[----:B------:R0:W-:Y:S05]  /*c960*/  STSM.16.M88.4 [R89], R8 ;  /* 0x0000000859007844 */ /* 0x0001ea0000000200 */
[----:B------:R-:W1:Y:S01]  /*c970*/  MUFU.EX2 R44, R44 ;  /* 0x0000002c002c7308 */ /* 0x000e620000000800 */
[----:B---3--:R-:W-:Y:S01]  /*c980*/  FADD.FTZ R5, R21, R26 ;  /* 0x0000001a15057221 */ /* 0x008fe20000010000 */
[----:B------:R-:W-:-:S06]  /*c990*/  FADD.FTZ R24, R40, R25 ;  /* 0x0000001928187221 */ /* 0x000fcc0000010000 */
[----:B------:R-:W3:Y:S01]  /*c9a0*/  MUFU.EX2 R59, R59 ;  /* 0x0000003b003b7308 */ /* 0x000ee20000000800 */
[----:B------:R-:W-:Y:S01]  /*c9b0*/  FFMA.FTZ R79, R79, UR41, -R61 ;  /* 0x000000294f4f7c23 */ /* 0x000fe2000801083d */
[----:B0-----:R-:W-:-:S06]  /*c9c0*/  FADD.FTZ R8, R54, R5 ;  /* 0x0000000536087221 */ /* 0x001fcc0000010000 */
[----:B------:R-:W0:Y:S01]  /*c9d0*/  MUFU.EX2 R45, R45 ;  /* 0x0000002d002d7308 */ /* 0x000e220000000800 */
[----:B------:R-:W-:Y:S01]  /*c9e0*/  FADD.FTZ R24, R37, R24 ;  /* 0x0000001825187221 */ /* 0x000fe20000010000 */
[----:B----4-:R-:W-:-:S06]  /*c9f0*/  FADD.FTZ R9, R55, R8 ;  /* 0x0000000837097221 */ /* 0x010fcc0000010000 */
[----:B------:R-:W4:Y:S01]  /*ca00*/  MUFU.EX2 R20, R75 ;  /* 0x0000004b00147308 */ /* 0x000f220000000800 */
[----:B------:R-:W-:Y:S01]  /*ca10*/  FFMA.FTZ R82, R82, UR41, -R61 ;  /* 0x0000002952527c23 */ /* 0x000fe2000801083d */
[----:B------:R-:W-:-:S06]  /*ca20*/  FADD.FTZ R5, R41, R24 ;  /* 0x0000001829057221 */ /* 0x000fcc0000010000 */
[----:B------:R-:W4:Y:S01]  /*ca30*/  MUFU.EX2 R49, R49 ;  /* 0x0000003100317308 */ /* 0x000f220000000800 */
[----:B-1----:R-:W-:Y:S01]  /*ca40*/  FADD.FTZ R8, R58, R9 ;  /* 0x000000093a087221 */ /* 0x002fe20000010000 */
[----:B------:R-:W-:-:S06]  /*ca50*/  FFMA.FTZ R83, R83, UR41, -R61 ;  /* 0x0000002953537c23 */ /* 0x000fcc000801083d */
[----:B------:R-:W1:Y:S01]  /*ca60*/  MUFU.EX2 R78, R78 ;  /* 0x0000004e004e7308 */ /* 0x000e620000000800 */
[--C-:B------:R-:W-:Y:S01]  /*ca70*/  FFMA.FTZ R86, R86, UR41, -R61.reuse ;  /* 0x0000002956567c23 */ /* 0x100fe2000801083d */
[----:B------:R-:W-:Y:S01]  /*ca80*/  FFMA.FTZ R61, R87, UR41, -R61 ;  /* 0x00000029573d7c23 */ /* 0x000fe2000801083d */
[----:B------:R-:W-:-:S05]  /*ca90*/  FADD.FTZ R10, R44, R5 ;  /* 0x000000052c0a7221 */ /* 0x000fca0000010000 */
[----:B------:R-:W2:Y:S01]  /*caa0*/  MUFU.EX2 R53, R53 ;  /* 0x0000003500357308 */ /* 0x000ea20000000800 */
[----:B---3--:R-:W-:-:S07]  /*cab0*/  FADD.FTZ R9, R59, R8 ;  /* 0x000000083b097221 */ /* 0x008fce0000010000 */
[----:B------:R-:W3:Y:S01]  /*cac0*/  MUFU.EX2 R79, R79 ;  /* 0x0000004f004f7308 */ /* 0x000ee20000000800 */
[----:B0-----:R-:W-:Y:S01]  /*cad0*/  FADD.FTZ R10, R45, R10 ;  /* 0x0000000a2d0a7221 */ /* 0x001fe20000010000 */
[----:B----4-:R-:W-:-:S06]  /*cae0*/  FADD.FTZ R9, R20, R9 ;  /* 0x0000000914097221 */ /* 0x010fcc0000010000 */
[----:B------:R-:W0:Y:S08]  /*caf0*/  MUFU.EX2 R57, R57 ;  /* 0x0000003900397308 */ /* 0x000e300000000800 */
[----:B------:R-:W-:Y:S01]  /*cb00*/  MUFU.EX2 R82, R82 ;  /* 0x0000005200527308 */ /* 0x000fe20000000800 */
[----:B------:R-:W-:Y:S01]  /*cb10*/  FADD.FTZ R10, R49, R10 ;  /* 0x0000000a310a7221 */ /* 0x000fe20000010000 */
[----:B-1----:R-:W-:-:S06]  /*cb20*/  FADD.FTZ R24, R78, R9 ;  /* 0x000000094e187221 */ /* 0x002fcc0000010000 */
[----:B------:R-:W1:Y:S01]  /*cb30*/  MUFU.EX2 R60, R81 ;  /* 0x00000051003c7308 */ /* 0x000e620000000800 */
[----:B------:R-:W-:-:S07]  /*cb40*/  F2FP.F16.F32.PACK_AB R12, R13, R12 ;  /* 0x0000000c0d0c723e */ /* 0x000fce00000000ff */
[----:B------:R-:W4:Y:S01]  /*cb50*/  MUFU.EX2 R83, R83 ;  /* 0x0000005300537308 */ /* 0x000f220000000800 */
[----:B------:R-:W-:-:S07]  /*cb60*/  F2FP.F16.F32.PACK_AB R13, R30, R27 ;  /* 0x0000001b1e0d723e */ /* 0x000fce00000000ff */
[----:B------:R-:W-:Y:S01]  /*cb70*/  MUFU.EX2 R29, R29 ;  /* 0x0000001d001d7308 */ /* 0x000fe20000000800 */
[----:B------:R-:W-:-:S07]  /*cb80*/  F2FP.F16.F32.PACK_AB R15, R42, R31 ;  /* 0x0000001f2a0f723e */ /* 0x000fce00000000ff */
[----:B------:R-:W4:Y:S01]  /*cb90*/  MUFU.EX2 R142, R142 ;  /* 0x0000008e008e7308 */ /* 0x000f220000000800 */
[----:B--2---:R-:W-:-:S07]  /*cba0*/  FADD.FTZ R10, R53, R10 ;  /* 0x0000000a350a7221 */ /* 0x004fce0000010000 */
[----:B------:R-:W-:Y:S08]  /*cbb0*/  MUFU.EX2 R86, R86 ;  /* 0x0000005600567308 */ /* 0x000ff00000000800 */
[----:B------:R-:W2:Y:S01]  /*cbc0*/  MUFU.EX2 R61, R61 ;  /* 0x0000003d003d7308 */ /* 0x000ea20000000800 */
[----:B---3--:R-:W-:Y:S01]  /*cbd0*/  FADD.FTZ R9, R79, R24 ;  /* 0x000000184f097221 */ /* 0x008fe20000010000 */
[----:B------:R-:W-:-:S02]  /*cbe0*/  F2FP.F16.F32.PACK_AB R4, R48, R33 ;  /* 0x000000213004723e */ /* 0x000fc400000000ff */
[----:B------:R-:W-:Y:S02]  /*cbf0*/  F2FP.F16.F32.PACK_AB R6, R56, R52 ;  /* 0x000000343806723e */ /* 0x000fe400000000ff */
[----:B------:R-:W-:Y:S02]  /*cc00*/  F2FP.F16.F32.PACK_AB R5, R47, R43 ;  /* 0x0000002b2f05723e */ /* 0x000fe400000000ff */
[----:B------:R-:W-:Y:S01]  /*cc10*/  F2FP.F16.F32.PACK_AB R7, R51, R50 ;  /* 0x000000323307723e */ /* 0x000fe200000000ff */
[----:B------:R3:W-:Y:S01]  /*cc20*/  STSM.16.M88.4 [R88], R12 ;  /* 0x0000000c58007844 */ /* 0x0007e20000000200 */
[----:B0-----:R-:W-:Y:S01]  /*cc30*/  FADD.FTZ R11, R57, R10 ;  /* 0x0000000a390b7221 */ /* 0x001fe20000010000 */
[----:B------:R-:W-:Y:S02]  /*cc40*/  F2FP.F16.F32.PACK_AB R8, R45, R44 ;  /* 0x0000002c2d08723e */ /* 0x000fe400000000ff */
[----:B------:R0:W-:Y:S01]  /*cc50*/  STSM.16.M88.4 [R90+0x27800], R4 ;  /* 0x027800045a007844 */ /* 0x0001e20000000200 */
[----:B-1----:R-:W-:Y:S01]  /*cc60*/  FADD.FTZ R24, R60, R11 ;  /* 0x0000000b3c187221 */ /* 0x002fe20000010000 */
[----:B------:R-:W-:-:S02]  /*cc70*/  F2FP.F16.F32.PACK_AB R10, R53, R49 ;  /* 0x00000031350a723e */ /* 0x000fc400000000ff */
[----:B------:R-:W-:Y:S01]  /*cc80*/  F2FP.F16.F32.PACK_AB R11, R79, R78 ;  /* 0x0000004e4f0b723e */ /* 0x000fe200000000ff */
[----:B---3--:R-:W-:Y:S01]  /*cc90*/  FADD.FTZ R14, R82, R9 ;  /* 0x00000009520e7221 */ /* 0x008fe20000010000 */
[----:B------:R-:W-:Y:S02]  /*cca0*/  F2FP.F16.F32.PACK_AB R9, R20, R59 ;  /* 0x0000003b1409723e */ /* 0x000fe400000000ff */
[----:B0-----:R-:W-:Y:S02]  /*ccb0*/  F2FP.F16.F32.PACK_AB R4, R40, R36 ;  /* 0x000000242804723e */ /* 0x001fe400000000ff */
[----:B------:R-:W-:Y:S02]  /*ccc0*/  F2FP.F16.F32.PACK_AB R6, R41, R37 ;  /* 0x000000252906723e */ /* 0x000fe400000000ff */
[----:B------:R-:W-:Y:S01]  /*ccd0*/  F2FP.F16.F32.PACK_AB R5, R54, R21 ;  /* 0x000000153605723e */ /* 0x000fe200000000ff */
[----:B----4-:R-:W-:Y:S01]  /*cce0*/  FADD.FTZ R21, R83, R14 ;  /* 0x0000000e53157221 */ /* 0x010fe20000010000 */
[----:B------:R-:W-:-:S02]  /*ccf0*/  F2FP.F16.F32.PACK_AB R7, R58, R55 ;  /* 0x000000373a07723e */ /* 0x000fc400000000ff */
[----:B------:R-:W-:Y:S02]  /*cd00*/  F2FP.F16.F32.PACK_AB R12, R60, R57 ;  /* 0x000000393c0c723e */ /* 0x000fe400000000ff */
[----:B------:R-:W-:Y:S02]  /*cd10*/  F2FP.F16.F32.PACK_AB R13, R83, R82 ;  /* 0x00000052530d723e */ /* 0x000fe400000000ff */
[----:B------:R-:W-:Y:S02]  /*cd20*/  F2FP.F16.F32.PACK_AB R14, R142, R29 ;  /* 0x0000001d8e0e723e */ /* 0x000fe400000000ff */
[----:B--2---:R-:W-:Y:S01]  /*cd30*/  F2FP.F16.F32.PACK_AB R15, R61, R86 ;  /* 0x000000563d0f723e */ /* 0x004fe200000000ff */
[----:B------:R-:W-:Y:S04]  /*cd40*/  STSM.16.M88.4 [R28], R4 ;  /* 0x000000041c007844 */ /* 0x000fe80000000200 */
[----:B------:R0:W-:Y:S04]  /*cd50*/  STSM.16.M88.4 [R89+0x6000], R8 ;  /* 0x0060000859007844 */ /* 0x0001e80000000200 */
[----:B------:R1:W-:Y:S01]  /*cd60*/  STSM.16.M88.4 [R88+0x6000], R12 ;  /* 0x0060000c58007844 */ /* 0x0003e20000000200 */
[----:B------:R2:W-:Y:S06]  /*cd70*/  MEMBAR.ALL.CTA ;  /* 0x0000000000007992 */ /* 0x0005ec0000008000 */
[----:B--2---:R-:W2:Y:S01]  /*cd80*/  FENCE.VIEW.ASYNC.S ;  /* 0x00000000000073c6 */ /* 0x004ea20000000000 */
[----:B------:R-:W-:Y:S01]  /*cd90*/  ISETP.GE.AND P1, PT, R101, 0x81, PT ;  /* 0x000000816500780c */ /* 0x000fe20003f26270 */
[----:B------:R-:W-:Y:S01]  /*cda0*/  FADD.FTZ R29, R29, R24 ;  /* 0x000000181d1d7221 */ /* 0x000fe20000010000 */
[----:B------:R-:W-:Y:S01]  /*cdb0*/  FADD.FTZ R86, R86, R21 ;  /* 0x0000001556567221 */ /* 0x000fe20000010000 */
[----:B------:R-:W-:Y:S01]  /*cdc0*/  IMAD.MOV.U32 R134, RZ, RZ, R135 ;  /* 0x000000ffff867224 */ /* 0x000fe200078e0087 */
[-C--:B------:R-:W-:Y:S01]  /*cdd0*/  MOV R130, R135.reuse ;  /* 0x0000008700827202 */ /* 0x080fe20000000f00 */
[----:B------:R-:W-:Y:S01]  /*cde0*/  FADD.FTZ R142, R142, R29 ;  /* 0x0000001d8e8e7221 */ /* 0x000fe20000010000 */
[----:B------:R-:W-:Y:S01]  /*cdf0*/  FADD.FTZ R21, R61, R86 ;  /* 0x000000563d157221 */ /* 0x000fe20000010000 */
        /* <DEDUP_REMOVED lines=37> */
[--C-:B-----5:R-:W-:Y:S02]  /*d050*/  IMAD.MOV.U32 R97, RZ, RZ, R135.reuse ;  /* 0x000000ffff617224 */ /* 0x120fe400078e0087 */
[--C-:B------:R-:W-:Y:S02]  /*d060*/  IMAD.MOV.U32 R96, RZ, RZ, R135.reuse ;  /* 0x000000ffff607224 */ /* 0x100fe400078e0087 */
[--C-:B------:R-:W-:Y:S02]  /*d070*/  IMAD.MOV.U32 R94, RZ, RZ, R135.reuse ;  /* 0x000000ffff5e7224 */ /* 0x100fe400078e0087 */
[----:B------:R-:W-:-:S02]  /*d080*/  IMAD.MOV.U32 R93, RZ, RZ, R135 ;  /* 0x000000ffff5d7224 */ /* 0x000fc400078e0087 */
[--C-:B------:R-:W-:Y:S02]  /*d090*/  IMAD.MOV.U32 R92, RZ, RZ, R135.reuse ;  /* 0x000000ffff5c7224 */ /* 0x100fe400078e0087 */
[--C-:B------:R-:W-:Y:S02]  /*d0a0*/  IMAD.MOV.U32 R91, RZ, RZ, R135.reuse ;  /* 0x000000ffff5b7224 */ /* 0x100fe400078e0087 */
[--C-:B0-----:R-:W-:Y:S02]  /*d0b0*/  IMAD.MOV.U32 R89, RZ, RZ, R135.reuse ;  /* 0x000000ffff597224 */ /* 0x101fe400078e0087 */
[----:B-1----:R-:W-:Y:S01]  /*d0c0*/  IMAD.MOV.U32 R88, RZ, RZ, R135 ;  /* 0x000000ffff587224 */ /* 0x002fe200078e0087 */
[----:B--2---:R-:W-:Y:S01]  /*d0d0*/  NOP ;  /* 0x0000000000007918 */ /* 0x004fe20000000000 */
[----:B------:R-:W-:Y:S05]  /*d0e0*/  @!P1 BRA `(.L_x_10508) ;  /* 0x00000024009c9947 */ /* 0x000fea0003800000 */
[----:B------:R-:W2:Y:S01]  /*d0f0*/  LDL.LU R73, [R1+0x68] ;  /* 0x0000680001497983 */ /* 0x000ea20000300800 */
        /* <DEDUP_REMOVED lines=28> */
[----:B--2---:R-:W-:-:S07]  /*d2c0*/  VIADD R4, R73, 0xfffffffe ;  /* 0xfffffffe49047836 */ /* 0x004fce0000000000 */
.L_x_10520:
[----:B------:R-:W2:Y:S01]  /*d2d0*/  LDL R0, [R1+0x38] ;  /* 0x0000380001007983 */ /* 0x000ea20000100800 */
[----:B------:R-:W-:Y:S01]  /*d2e0*/  ISETP.NE.AND P1, PT, R5, 0x1, PT ;  /* 0x000000010500780c */ /* 0x000fe20003f25270 */
[----:B------:R-:W-:Y:S05]  /*d2f0*/  YIELD ;  /* 0x0000000000007946 */ /* 0x000fea0003800000 */
[----:B------:R-:W-:-:S04]  /*d300*/  SEL R3, RZ, 0x1, P1 ;  /* 0x00000001ff037807 */ /* 0x000fc80000800000 */
[----:B------:R-:W-:Y:S02]  /*d310*/  LOP3.LUT R150, R6, R3, RZ, 0x3c, !PT ;  /* 0x0000000306967212 */ /* 0x000fe400078e3cff */
[----:B--2---:R-:W-:-:S13]  /*d320*/  ISETP.NE.AND P1, PT, R0, RZ, PT ;  /* 0x000000ff0000720c */ /* 0x004fda0003f25270 */
[----:B0-----:R-:W-:Y:S05]  /*d330*/  @P1 BRA `(.L_x_10509) ;  /* 0x00000000003c1947 */ /* 0x001fea0003800000 */
[----:B------:R-:W-:Y:S05]  /*d340*/  @!P0 BRA `(.L_x_10510) ;  /* 0x0000000000048947 */ /* 0x000fea0003800000 */
[----:B------:R-:W-:Y:S01]  /*d350*/  BPT.TRAP 0x1 ;  /* 0x000000040000795c */ /* 0x000fe20000300000 */
.L_x_10510:
        /* <DEDUP_REMOVED lines=8> */
.L_x_10511:
[----:B------:R-:W-:Y:S04]  /*d3e0*/  BSSY B0, `(.L_x_10509) ;  /* 0x0000004000007945 */ /* 0x000fe80003800000 */
[----:B-1----:R-:W-:Y:S05]  /*d3f0*/  @P2 BRA `(.L_x_10512) ;  /* 0x0000000000082947 */ /* 0x002fea0003800000 */
[----:B------:R-:W1:Y:S02]  /*d400*/  SYNCS.PHASECHK.TRANS64.TRYWAIT P2, [R3+URZ+0x2d830], R0 ;  /* 0x02d83000030075a7 */ /* 0x000e64000804017f */
[----:B-1----:R-:W-:Y:S05]  /*d410*/  @!P2 BRA `(.L_x_10513) ;  /* 0x000000c00020a947 */ /* 0x002fea0003800000 */
.L_x_10512:
[----:B------:R-:W-:Y:S05]  /*d420*/  BSYNC B0 ;  /* 0x0000000000007941 */ /* 0x000fea0003800000 */
.L_x_10509:
[----:B01----:R-:W2:Y:S01]  /*d430*/  LDL R3, [R1+0x3c] ;  /* 0x00003c0001037983 */ /* 0x003ea20000100800 */
[----:B------:R-:W-:Y:S01]  /*d440*/  IADD3 R139, R5, 0x1, RZ ;  /* 0x00000001058b7810 */ /* 0x000fe20007ffe0ff */
[----:B------:R-:W0:Y:S03]  /*d450*/  S2R R0, SR_TID.X ;  /* 0x0000000000007919 */ /* 0x000e260000002100 */
[----:B------:R-:W-:-:S04]  /*d460*/  ISETP.NE.AND P2, PT, R139, 0x2, PT ;  /* 0x000000028b00780c */ /* 0x000fc80003f45270 */
[----:B------:R-:W-:Y:S01]  /*d470*/  SEL R139, R139, RZ, P2 ;  /* 0x000000ff8b8b7207 */ /* 0x000fe20001000000 */
[----:B------:R-:W-:Y:S05]  /*d480*/  WARPSYNC.ALL ;  /* 0x0000000000007948 */ /* 0x000fea0003800000 */
[----:B------:R-:W-:-:S05]  /*d490*/  IMAD.MOV.U32 R11, RZ, RZ, -0x7fffffe0 ;  /* 0x80000020ff0b7424 */ /* 0x000fca00078e00ff */
[C---:B------:R-:W-:Y:S02]  /*d4a0*/  R2UR UR7, R11.reuse ;  /* 0x000000000b0772ca */ /* 0x040fe400000e0000 */
[----:B------:R-:W-:Y:S02]  /*d4b0*/  R2UR UR27, R11 ;  /* 0x000000000b1b72ca */ /* 0x000fe400000e0000 */
[----:B------:R-:W-:-:S04]  /*d4c0*/  MOV R15, 0x80000020 ;  /* 0x80000020000f7802 */ /* 0x000fc80000000f00 */
[C---:B------:R-:W-:Y:S02]  /*d4d0*/  R2UR UR11, R15.reuse ;  /* 0x000000000f0b72ca */ /* 0x040fe400000e0000 */
[----:B------:R-:W-:Y:S02]  /*d4e0*/  R2UR UR19, R15 ;  /* 0x000000000f1372ca */ /* 0x000fe400000e0000 */
[----:B0-----:R-:W-:-:S05]  /*d4f0*/  SHF.R.U32.HI R0, RZ, 0x7, R0 ;  /* 0x00000007ff007819 */ /* 0x001fca0000011600 */
[----:B------:R-:W-:Y:S01]  /*d500*/  VIADD R0, R0, 0x8 ;  /* 0x0000000800007836 */ /* 0x000fe20000000000 */
[----:B------:R-:W-:Y:S02]  /*d510*/  R2UR UR4, R146 ;  /* 0x00000000920472ca */ /* 0x000fe400000e0000 */
[----:B------:R-:W-:Y:S02]  /*d520*/  R2UR UR5, R147 ;  /* 0x00000000930572ca */ /* 0x000fe400000e0000 */
[----:B------:R-:W-:-:S04]  /*d530*/  MOV R25, 0x80000020 ;  /* 0x8000002000197802 */ /* 0x000fc80000000f00 */
[----:B------:R-:W-:Y:S01]  /*d540*/  R2UR UR23, R25 ;  /* 0x00000000191772ca */ /* 0x000fe200000e0000 */
[----:B------:R-:W-:Y:S02]  /*d550*/  IMAD.MOV.U32 R13, RZ, RZ, -0x7fffffe0 ;  /* 0x80000020ff0d7424 */ /* 0x000fe400078e00ff */
[----:B--2---:R-:W-:-:S04]  /*d560*/  IMAD R10, R139, 0x600, R3 ;  /* 0x000006008b0a7824 */ /* 0x004fc800078e0203 */
[C---:B------:R-:W-:Y:S01]  /*d570*/  VIADD R14, R10.reuse, 0x2 ;  /* 0x000000020a0e7836 */ /* 0x040fe20000000000 */
[C---:B------:R-:W-:Y:S01]  /*d580*/  R2UR UR6, R10.reuse ;  /* 0x000000000a0672ca */ /* 0x040fe200000e0000 */
[C---:B------:R-:W-:Y:S02]  /*d590*/  VIADD R12, R10.reuse, 0x200 ;  /* 0x000002000a0c7836 */ /* 0x040fe40000000000 */
[----:B------:R-:W-:Y:S01]  /*d5a0*/  VIADD R24, R10, 0x400 ;  /* 0x000004000a187836 */ /* 0x000fe20000000000 */
[----:B------:R-:W-:Y:S01]  /*d5b0*/  R2UR UR10, R14 ;  /* 0x000000000e0a72ca */ /* 0x000fe200000e0000 */
[C---:B------:R-:W-:Y:S02]  /*d5c0*/  VIADD R14, R10.reuse, 0x202 ;  /* 0x000002020a0e7836 */ /* 0x040fe40000000000 */
[----:B------:R-:W-:-:S05]  /*d5d0*/  VIADD R10, R10, 0x402 ;  /* 0x000004020a0a7836 */ /* 0x000fca0000000000 */
[----:B------:R-:W-:Y:S02]  /*d5e0*/  R2UR UR26, R10 ;  /* 0x000000000a1a72ca */ /* 0x000fe400000e0000 */
[----:B------:R-:W2:Y:S01]  /*d5f0*/  LDL.64 R10, [R1+0x10] ;  /* 0x00001000010a7983 */ /* 0x000ea20000100a00 */
[----:B------:R-:W-:-:S03]  /*d600*/  R2UR UR18, R14 ;  /* 0x000000000e1272ca */ /* 0x000fc600000e0000 */
[----:B------:R-:W3:Y:S01]  /*d610*/  LDL.64 R14, [R1+0x8] ;  /* 0x00000800010e7983 */ /* 0x000ee20000100a00 */
[----:B------:R-:W-:Y:S01]  /*d620*/  R2UR UR22, R24 ;  /* 0x00000000181672ca */ /* 0x000fe200000e0000 */
[----:B------:R0:W-:Y:S06]  /*d630*/  BAR.SYNC.DEFER_BLOCKING R0, 0x100 ;  /* 0x000400000000751d */ /* 0x0001ec0000010000 */
[----:B------:R-:W-:-:S06]  /*d640*/  WARPGROUP.ARRIVE ;  /* 0x00000000000079c5 */ /* 0x000fcc0000000000 */
[----:B------:R-:W-:Y:S01]  /*d650*/  HGMMA.64x128x16.F32 R24, gdesc[UR4], RZ, !UPT, gsb0 ;  /* 0x01e00000041879f0 */ /* 0x000fe2000c0008ff */
[----:B------:R-:W-:Y:S02]  /*d660*/  R2UR UR14, R12 ;  /* 0x000000000c0e72ca */ /* 0x000fe400000e0000 */
[----:B------:R-:W-:Y:S02]  /*d670*/  R2UR UR15, R13 ;  /* 0x000000000d0f72ca */ /* 0x000fe400000e0000 */
[----:B------:R-:W4:Y:S01]  /*d680*/  LDL.64 R12, [R1] ;  /* 0x00000000010c7983 */ /* 0x000f220000100a00 */
[----:B------:R-:W-:Y:S02]  /*d690*/  WARPGROUP.DEPBAR.LE gsb0, 0x0 ;  /* 0x00008000000079c5 */ /* 0x000fe40000010000 */
[----:B------:R-:W-:Y:S01]  /*d6a0*/  WARPGROUP.ARRIVE ;  /* 0x00000000000079c5 */ /* 0x000fe20000000000 */
[----:B--2---:R-:W-:Y:S02]  /*d6b0*/  R2UR UR8, R10 ;  /* 0x000000000a0872ca */ /* 0x004fe400000e0000 */
[----:B------:R-:W-:-:S13]  /*d6c0*/  R2UR UR9, R11 ;  /* 0x000000000b0972ca */ /* 0x000fda00000e0000 */
[----:B------:R-:W-:Y:S01]  /*d6d0*/  HGMMA.64x128x16.F32 R24, gdesc[UR8], R24, gsb0 ;  /* 0x01e00000081879f0 */ /* 0x000fe20008000818 */
[----:B---3--:R-:W-:Y:S02]  /*d6e0*/  R2UR UR12, R14 ;  /* 0x000000000e0c72ca */ /* 0x008fe400000e0000 */
[----:B------:R-:W-:Y:S01]  /*d6f0*/  R2UR UR13, R15 ;  /* 0x000000000f0d72ca */ /* 0x000fe200000e0000 */
[----:B------:R-:W-:Y:S02]  /*d700*/  WARPGROUP.DEPBAR.LE gsb0, 0x0 ;  /* 0x00008000000079c5 */ /* 0x000fe40000010000 */
[----:B------:R-:W-:-:S10]  /*d710*/  WARPGROUP.ARRIVE ;  /* 0x00000000000079c5 */ /* 0x000fd40000000000 */
[----:B------:R-:W-:Y:S01]  /*d720*/  HGMMA.64x128x16.F32 R24, gdesc[UR12], R24, gsb0 ;  /* 0x01e000000c1879f0 */ /* 0x000fe20008000818 */
[----:B----4-:R-:W-:Y:S02]  /*d730*/  R2UR UR16, R12 ;  /* 0x000000000c1072ca */ /* 0x010fe400000e0000 */
[----:B------:R-:W-:Y:S02]  /*d740*/  R2UR UR17, R13 ;  /* 0x000000000d1172ca */ /* 0x000fe400000e0000 */
[----:B------:R-:W-:Y:S02]  /*d750*/  R2UR UR20, R156 ;  /* 0x000000009c1472ca */ /* 0x000fe400000e0000 */
[----:B------:R-:W-:Y:S01]  /*d760*/  R2UR UR21, R157 ;  /* 0x000000009d1572ca */ /* 0x000fe200000e0000 */
[----:B------:R-:W-:Y:S02]  /*d770*/  WARPGROUP.DEPBAR.LE gsb0, 0x0 ;  /* 0x00008000000079c5 */ /* 0x000fe40000010000 */
[----:B------:R-:W-:-:S06]  /*d780*/  WARPGROUP.ARRIVE ;  /* 0x00000000000079c5 */ /* 0x000fcc0000000000 */
[----:B------:R-:W-:Y:S01]  /*d790*/  HGMMA.64x128x16.F32 R24, gdesc[UR16], R24, gsb0 ;  /* 0x01e00000101879f0 */ /* 0x000fe20008000818 */
        /* <DEDUP_REMOVED lines=12> */
.L_x_10515:
[----:B------:R-:W-:Y:S01]  /*d860*/  SHF.L.U32 R0, R6, 0x1f, RZ ;  /* 0x0000001f06007819 */ /* 0x000fe200000006ff */
[----:B------:R-:W-:-:S04]  /*d870*/  IMAD R3, R5, 0x8, R2 ;  /* 0x0000000805037824 */ /* 0x000fc800078e0202 */
[----:B------:R0:W1:Y:S01]  /*d880*/  SYNCS.PHASECHK.TRANS64.TRYWAIT P1, [R3+URZ+0x2d850], R0 ;  /* 0x02d85000030075a7 */ /* 0x000062000802017f */
[----:B------:R-:W-:Y:S05]  /*d890*/  @!P0 BRA `(.L_x_10516) ;  /* 0x0000000000048947 */ /* 0x000fea0003800000 */
[----:B------:R-:W-:Y:S01]  /*d8a0*/  BPT.TRAP 0x1 ;  /* 0x000000040000795c */ /* 0x000fe20000300000 */
.L_x_10516:
[----:B-1----:R-:W-:Y:S05]  /*d8b0*/  @P1 BRA `(.L_x_10514) ;  /* 0x0000000000081947 */ /* 0x002fea0003800000 */
[----:B------:R-:W1:Y:S02]  /*d8c0*/  SYNCS.PHASECHK.TRANS64.TRYWAIT P1, [R3+URZ+0x2d850], R0 ;  /* 0x02d85000030075a7 */ /* 0x000e64000802017f */
[----:B-1----:R-:W-:Y:S05]  /*d8d0*/  @!P1 BRA `(.L_x_10517) ;  /* 0x000000bc00049947 */ /* 0x002fea0003800000 */
.L_x_10514:
[----:B------:R-:W2:Y:S01]  /*d8e0*/  LDL R6, [R1+0x40] ;  /* 0x0000400001067983 */ /* 0x000ea20000100800 */
[----:B01----:R-:W-:Y:S01]  /*d8f0*/  VIADD R0, R2, 0x400 ;  /* 0x0000040002007836 */ /* 0x003fe20000000000 */
[----:B------:R-:W-:Y:S05]  /*d900*/  WARPSYNC.ALL ;  /* 0x0000000000007948 */ /* 0x000fea0003800000 */
[----:B------:R-:W-:Y:S01]  /*d910*/  SHF.R.U32.HI R0, RZ, 0x4, R0 ;  /* 0x00000004ff007819 */ /* 0x000fe20000011600 */
[----:B------:R-:W-:Y:S01]  /*d920*/  IMAD.MOV.U32 R11, RZ, RZ, -0x7fffffe0 ;  /* 0x80000020ff0b7424 */ /* 0x000fe200078e00ff */
[----:B------:R-:W-:Y:S01]  /*d930*/  WARPGROUP.ARRIVE ;  /* 0x00000000000079c5 */ /* 0x000fe20000000000 */
[----:B------:R-:W-:-:S02]  /*d940*/  MOV R13, 0x80000020 ;  /* 0x80000020000d7802 */ /* 0x000fc40000000f00 */
[----:B------:R-:W-:Y:S02]  /*d950*/  LOP3.LUT R0, R0, 0x3fff, RZ, 0xc0, !PT ;  /* 0x00003fff00007812 */ /* 0x000fe400078ec0ff */
[C---:B------:R-:W-:Y:S02]  /*d960*/  R2UR UR7, R11.reuse ;  /* 0x000000000b0772ca */ /* 0x040fe400000e0000 */
[----:B------:R-:W-:Y:S02]  /*d970*/  LOP3.LUT R0, R0, 0x2000000, RZ, 0xfc, !PT ;  /* 0x0200000000007812 */ /* 0x000fe400078efcff */
[----:B------:R-:W-:Y:S01]  /*d980*/  R2UR UR35, R11 ;  /* 0x000000000b2372ca */ /* 0x000fe200000e0000 */
[----:B------:R-:W-:Y:S01]  /*d990*/  IMAD.MOV.U32 R11, RZ, RZ, 0x40000040 ;  /* 0x40000040ff0b7424 */ /* 0x000fe200078e00ff */
[----:B------:R-:W-:Y:S01]  /*d9a0*/  R2UR UR11, R13 ;  /* 0x000000000d0b72ca */ /* 0x000fe200000e0000 */
[----:B------:R-:W-:Y:S01]  /*d9b0*/  IMAD R10, R5, 0x600, R0 ;  /* 0x00000600050a7824 */ /* 0x000fe200078e0200 */
[----:B------:R-:W-:-:S02]  /*d9c0*/  R2UR UR15, R13 ;  /* 0x000000000d0f72ca */ /* 0x000fc400000e0000 */
[----:B------:R-:W-:Y:S01]  /*d9d0*/  R2UR UR5, R11 ;  /* 0x000000000b0572ca */ /* 0x000fe200000e0000 */
[C---:B------:R-:W-:Y:S01]  /*d9e0*/  VIADD R12, R10.reuse, 0x40 ;  /* 0x000000400a0c7836 */ /* 0x040fe20000000000 */
[----:B------:R-:W-:Y:S01]  /*d9f0*/  R2UR UR6, R10 ;  /* 0x000000000a0672ca */ /* 0x000fe200000e0000 */
[----:B------:R-:W-:Y:S01]  /*da00*/  IMAD.MOV.U32 R11, RZ, RZ, 0x40000040 ;  /* 0x40000040ff0b7424 */ /* 0x000fe200078e00ff */
[C---:B------:R-:W-:Y:S02]  /*da10*/  R2UR UR19, R13.reuse ;  /* 0x000000000d1372ca */ /* 0x040fe400000e0000 */
[----:B------:R-:W-:Y:S01]  /*da20*/  R2UR UR10, R12 ;  /* 0x000000000c0a72ca */ /* 0x000fe200000e0000 */
[----:B------:R-:W-:Y:S01]  /*da30*/  VIADD R12, R10, 0x80 ;  /* 0x000000800a0c7836 */ /* 0x000fe20000000000 */
[C---:B------:R-:W-:Y:S02]  /*da40*/  R2UR UR23, R13.reuse ;  /* 0x000000000d1772ca */ /* 0x040fe400000e0000 */
[----:B------:R-:W-:-:S02]  /*da50*/  R2UR UR27, R13 ;  /* 0x000000000d1b72ca */ /* 0x000fc400000e0000 */
[----:B------:R-:W-:Y:S01]  /*da60*/  R2UR UR14, R12 ;  /* 0x000000000c0e72ca */ /* 0x000fe200000e0000 */
[----:B------:R-:W-:Y:S01]  /*da70*/  VIADD R12, R10, 0xc0 ;  /* 0x000000c00a0c7836 */ /* 0x000fe20000000000 */
[----:B------:R-:W-:Y:S01]  /*da80*/  R2UR UR31, R13 ;  /* 0x000000000d1f72ca */ /* 0x000fe200000e0000 */
[----:B------:R-:W-:Y:S01]  /*da90*/  IMAD.MOV.U32 R13, RZ, RZ, 0x40000040 ;  /* 0x40000040ff0d7424 */ /* 0x000fe200078e00ff */
[----:B------:R-:W-:Y:S02]  /*daa0*/  R2UR UR33, R11 ;  /* 0x000000000b2172ca */ /* 0x000fe400000e0000 */
[----:B------:R-:W-:Y:S01]  /*dab0*/  R2UR UR18, R12 ;  /* 0x000000000c1272ca */ /* 0x000fe200000e0000 */
[----:B------:R-:W-:Y:S01]  /*dac0*/  VIADD R12, R10, 0x100 ;  /* 0x000001000a0c7836 */ /* 0x000fe20000000000 */
[----:B------:R-:W-:Y:S01]  /*dad0*/  R2UR UR9, R13 ;  /* 0x000000000d0972ca */ /* 0x000fe200000e0000 */
[----:B------:R-:W-:-:S03]  /*dae0*/  IMAD.MOV.U32 R13, RZ, RZ, 0x40000040 ;  /* 0x40000040ff0d7424 */ /* 0x000fc600078e00ff */
[----:B------:R-:W-:Y:S01]  /*daf0*/  R2UR UR22, R12 ;  /* 0x000000000c1672ca */ /* 0x000fe200000e0000 */
[----:B------:R-:W-:Y:S01]  /*db00*/  VIADD R12, R10, 0x140 ;  /* 0x000001400a0c7836 */ /* 0x000fe20000000000 */
[----:B------:R-:W-:Y:S01]  /*db10*/  R2UR UR13, R13 ;  /* 0x000000000d0d72ca */ /* 0x000fe200000e0000 */
[----:B------:R-:W-:-:S03]  /*db20*/  IMAD.MOV.U32 R13, RZ, RZ, 0x40000040 ;  /* 0x40000040ff0d7424 */ /* 0x000fc600078e00ff */
[----:B------:R-:W-:Y:S02]  /*db30*/  R2UR UR26, R12 ;  /* 0x000000000c1a72ca */ /* 0x000fe400000e0000 */
[C---:B------:R-:W-:Y:S01]  /*db40*/  IADD3 R12, R10.reuse, 0x180, RZ ;  /* 0x000001800a0c7810 */ /* 0x040fe20007ffe0ff */
[----:B------:R-:W-:Y:S01]  /*db50*/  VIADD R10, R10, 0x1c0 ;  /* 0x000001c00a0a7836 */ /* 0x000fe20000000000 */
[----:B------:R-:W-:Y:S02]  /*db60*/  R2UR UR17, R13 ;  /* 0x000000000d1172ca */ /* 0x000fe400000e0000 */
[----:B------:R-:W-:Y:S02]  /*db70*/  R2UR UR30, R12 ;  /* 0x000000000c1e72ca */ /* 0x000fe400000e0000 */
[----:B------:R-:W-:Y:S02]  /*db80*/  R2UR UR34, R10 ;  /* 0x000000000a2272ca */ /* 0x000fe400000e0000 */
[----:B------:R-:W-:-:S04]  /*db90*/  MOV R13, 0x40000040 ;  /* 0x40000040000d7802 */ /* 0x000fc80000000f00 */
[----:B------:R-:W-:Y:S01]  /*dba0*/  R2UR UR21, R13 ;  /* 0x000000000d1572ca */ /* 0x000fe200000e0000 */
[----:B------:R-:W-:-:S05]  /*dbb0*/  IMAD.MOV.U32 R13, RZ, RZ, 0x40000040 ;  /* 0x40000040ff0d7424 */ /* 0x000fca00078e00ff */
[----:B------:R-:W-:Y:S01]  /*dbc0*/  R2UR UR25, R13 ;  /* 0x000000000d1972ca */ /* 0x000fe200000e0000 */
[----:B------:R-:W-:-:S05]  /*dbd0*/  IMAD.MOV.U32 R13, RZ, RZ, 0x40000040 ;  /* 0x40000040ff0d7424 */ /* 0x000fca00078e00ff */
[----:B------:R-:W-:Y:S02]  /*dbe0*/  R2UR UR29, R13 ;  /* 0x000000000d1d72ca */ /* 0x000fe400000e0000 */
[----:B--2---:R-:W-:Y:S02]  /*dbf0*/  LOP3.LUT R10, R6, 0x10000, RZ, 0xfc, !PT ;  /* 0x00010000060a7812 */ /* 0x004fe400078efcff */
[----:B------:R-:W0:Y:S02]  /*dc00*/  S2R R6, SR_TID.X ;  /* 0x0000000000067919 */ /* 0x000e240000002100 */
[C---:B------:R-:W-:Y:S01]  /*dc10*/  R2UR UR4, R10.reuse ;  /* 0x000000000a0472ca */ /* 0x040fe200000e0000 */
[----:B------:R-:W-:-:S05]  /*dc20*/  VIADD R12, R10, 0x2 ;  /* 0x000000020a0c7836 */ /* 0x000fca0000000000 */
[----:B------:R-:W-:Y:S02]  /*dc30*/  R2UR UR8, R12 ;  /* 0x000000000c0872ca */ /* 0x000fe400000e0000 */
[----:B------:R-:W-:-:S04]  /*dc40*/  IADD3 R12, R10, 0x4, RZ ;  /* 0x000000040a0c7810 */ /* 0x000fc80007ffe0ff */
[----:B------:R-:W-:Y:S01]  /*dc50*/  R2UR UR12, R12 ;  /* 0x000000000c0c72ca */ /* 0x000fe200000e0000 */
[----:B------:R-:W-:Y:S01]  /*dc60*/  HGMMA.64x96x16.F32 R88, gdesc[UR4].tnspB, R88, gsb0 ;  /* 0x41600000045879f0 */ /* 0x000fe20008000858 */
[----:B------:R-:W-:-:S05]  /*dc70*/  VIADD R12, R10, 0x6 ;  /* 0x000000060a0c7836 */ /* 0x000fca0000000000 */
[----:B------:R-:W-:Y:S01]  /*dc80*/  R2UR UR16, R12 ;  /* 0x000000000c1072ca */ /* 0x000fe200000e0000 */
[----:B------:R-:W-:-:S05]  /*dc90*/  VIADD R12, R10, 0x600 ;  /* 0x000006000a0c7836 */ /* 0x000fca0000000000 */
[----:B------:R-:W-:Y:S01]  /*dca0*/  R2UR UR20, R12 ;  /* 0x000000000c1472ca */ /* 0x000fe200000e0000 */
[----:B------:R-:W-:Y:S01]  /*dcb0*/  VIADD R12, R10, 0x602 ;  /* 0x000006020a0c7836 */ /* 0x000fe20000000000 */
[----:B0-----:R-:W-:-:S04]  /*dcc0*/  SHF.R.U32.HI R0, RZ, 0x7, R6 ;  /* 0x00000007ff007819 */ /* 0x001fc80000011606 */
[----:B------:R-:W-:Y:S01]  /*dcd0*/  R2UR UR24, R12 ;  /* 0x000000000c1872ca */ /* 0x000fe200000e0000 */
[C---:B------:R-:W-:Y:S01]  /*dce0*/  VIADD R12, R10.reuse, 0x604 ;  /* 0x000006040a0c7836 */ /* 0x040fe20000000000 */
[----:B------:R-:W-:Y:S01]  /*dcf0*/  IADD3 R10, R10, 0x606, RZ ;  /* 0x000006060a0a7810 */ /* 0x000fe20007ffe0ff */
[----:B------:R-:W-:Y:S01]  /*dd00*/  VIADD R0, R0, 0x9 ;  /* 0x0000000900007836 */ /* 0x000fe20000000000 */
[----:B------:R-:W-:Y:S02]  /*dd10*/  ISETP.GE.U32.AND P1, PT, R6, 0x180, PT ;  /* 0x000001800600780c */ /* 0x000fe40003f26070 */
[----:B------:R-:W-:Y:S02]  /*dd20*/  R2UR UR28, R12 ;  /* 0x000000000c1c72ca */ /* 0x000fe400000e0000 */
[----:B------:R-:W-:Y:S02]  /*dd30*/  R2UR UR32, R10 ;  /* 0x000000000a2072ca */ /* 0x000fe400000e0000 */
[----:B------:R-:W-:Y:S01]  /*dd40*/  SEL R0, R0, 0x9, !P1 ;  /* 0x0000000900007807 */ /* 0x000fe20004800000 */
[----:B------:R-:W-:-:S02]  /*dd50*/  WARPGROUP.DEPBAR.LE gsb0, 0x0 ;  /* 0x00008000000079c5 */ /* 0x000fc40000010000 */
[----:B------:R-:W-:-:S06]  /*dd60*/  WARPGROUP.ARRIVE ;  /* 0x00000000000079c5 */ /* 0x000fcc0000000000 */
[----:B------:R-:W-:Y:S03]  /*dd70*/  HGMMA.64x96x16.F32 R88, gdesc[UR8].tnspB, R88, gsb0 ;  /* 0x41600000085879f0 */ /* 0x000fe60008000858 */
[----:B------:R-:W-:Y:S02]  /*dd80*/  WARPGROUP.DEPBAR.LE gsb0, 0x0 ;  /* 0x00008000000079c5 */ /* 0x000fe40000010000 */
        /* <DEDUP_REMOVED lines=18> */
[----:B------:R0:W-:Y:S06]  /*deb0*/  BAR.ARV R0, 0x100 ;  /* 0x000400000000751d */ /* 0x0001ec0000002000 */
[----:B------:R-:W-:Y:S05]  /*dec0*/  @!P0 BRA `(.L_x_10518) ;  /* 0x0000000000048947 */ /* 0x000fea0003800000 */
[----:B------:R-:W-:Y:S01]  /*ded0*/  BPT.TRAP 0x1 ;  /* 0x000000040000795c */ /* 0x000fe20000300000 */
.L_x_10518:
[----:B0-----:R-:W-:Y:S01]  /*dee0*/  IMAD R0, R139, 0x8, R2 ;  /* 0x000000088b007824 */ /* 0x001fe200078e0202 */
[----:B------:R-:W-:Y:S01]  /*def0*/  MOV R3, UR39 ;  /* 0x0000002700037c02 */ /* 0x000fe20008000f00 */
[----:B------:R-:W-:Y:S02]  /*df00*/  UMOV UR41, UR44 ;  /* 0x0000002c00297c82 */ /* 0x000fe40008000000 */
[----:B------:R-:W-:-:S05]  /*df10*/  VIADD R0, R0, 0x2d840 ;  /* 0x0002d84000007836 */ /* 0x000fca0000000000 */
[----:B------:R-:W-:-:S04]  /*df20*/  PRMT R0, R3, 0x654, R0 ;  /* 0x0000065403007816 */ /* 0x000fc80000000000 */
[----:B------:R0:W-:Y:S02]  /*df30*/  SYNCS.ARRIVE.TRANS64.RED.A1T0 RZ, [R0+URZ], RZ ;  /* 0x000000ff00ff79a7 */ /* 0x0001e4000810043f */
[----:B0-----:R-:W-:-:S04]  /*df40*/  FMNMX.FTZ R0, R24, R8, !PT ;  /* 0x0000000818007209 */ /* 0x001fc80007810000 */
        /* <DEDUP_REMOVED lines=71> */
[----:B0-----:R-:W-:Y:S01]  /*e3c0*/  FMNMX.FTZ R3, R3, R6, !PT ;  /* 0x0000000603037209 */ /* 0x001fe20007810000 */
[----:B------:R-:W-:-:S04]  /*e3d0*/  FMUL.FTZ R6, R0, UR41 ;  /* 0x0000002900067c20 */ /* 0x000fc80008410000 */
[----:B------:R-:W-:Y:S01]  /*e3e0*/  FADD.FTZ R8, -R3, R7 ;  /* 0x0000000703087221 */ /* 0x000fe20000010100 */
[----:B------:R-:W-:Y:S01]  /*e3f0*/  FMUL.FTZ R7, R9, UR41 ;  /* 0x0000002909077c20 */ /* 0x000fe20008410000 */
[----:B------:R-:W-:Y:S01]  /*e400*/  FMUL.FTZ R9, R3, UR41 ;  /* 0x0000002903097c20 */ /* 0x000fe20008410000 */
[--C-:B------:R-:W-:Y:S01]  /*e410*/  FFMA.FTZ R24, R24, UR41, -R6.reuse ;  /* 0x0000002918187c23 */ /* 0x100fe20008010806 */
[----:B------:R-:W-:Y:S01]  /*e420*/  FMUL.FTZ R8, R8, UR41 ;  /* 0x0000002908087c20 */ /* 0x000fe20008410000 */
        /* <DEDUP_REMOVED lines=24> */
[----:B------:R-:W-:Y:S01]  /*e5b0*/  FFMA.FTZ R45, R45, UR41, -R6 ;  /* 0x000000292d2d7c23 */ /* 0x000fe20008010806 */
        /* <DEDUP_REMOVED lines=18> */
[----:B-1----:R-:W-:Y:S01]  /*e6e0*/  FFMA.FTZ R21, R8, R21, R26 ;  /* 0x0000001508157223 */ /* 0x002fe2000001001a */
[--C-:B------:R-:W-:Y:S01]  /*e6f0*/  FFMA.FTZ R62, R62, UR41, -R9.reuse ;  /* 0x000000293e3e7c23 */ /* 0x100fe20008010809 */
[--C-:B------:R-:W-:Y:S01]  /*e700*/  FFMA.FTZ R61, R61, UR41, -R6.reuse ;  /* 0x000000293d3d7c23 */ /* 0x100fe20008010806 */
[--C-:B------:R-:W-:Y:S01]  /*e710*/  FFMA.FTZ R63, R63, UR41, -R9.reuse ;  /* 0x000000293f3f7c23 */ /* 0x100fe20008010809 */
[--C-:B------:R-:W-:Y:S01]  /*e720*/  FFMA.FTZ R64, R64, UR41, -R6.reuse ;  /* 0x0000002940407c23 */ /* 0x100fe20008010806 */
[--C-:B------:R-:W-:Y:S01]  /*e730*/  FFMA.FTZ R66, R66, UR41, -R9.reuse ;  /* 0x0000002942427c23 */ /* 0x100fe20008010809 */
[----:B------:R-:W-:Y:S01]  /*e740*/  FFMA.FTZ R65, R65, UR41, -R6 ;  /* 0x0000002941417c23 */ /* 0x000fe20008010806 */
[----:B------:R-:W1:Y:S01]  /*e750*/  MUFU.EX2 R28, R28 ;  /* 0x0000001c001c7308 */ /* 0x000e620000000800 */
[----:B0-----:R-:W-:Y:S01]  /*e760*/  FADD.FTZ R10, R25, R142 ;  /* 0x0000008e190a7221 */ /* 0x001fe20000010000 */
[--C-:B------:R-:W-:Y:S01]  /*e770*/  FFMA.FTZ R67, R67, UR41, -R9.reuse ;  /* 0x0000002943437c23 */ /* 0x100fe20008010809 */
[--C-:B------:R-:W-:Y:S01]  /*e780*/  FFMA.FTZ R68, R68, UR41, -R6.reuse ;  /* 0x0000002944447c23 */ /* 0x100fe20008010806 */
[--C-:B------:R-:W-:Y:S01]  /*e790*/  FFMA.FTZ R70, R70, UR41, -R9.reuse ;  /* 0x0000002946467c23 */ /* 0x100fe20008010809 */
[--C-:B------:R-:W-:Y:S01]  /*e7a0*/  FFMA.FTZ R69, R69, UR41, -R6.reuse ;  /* 0x0000002945457c23 */ /* 0x100fe20008010806 */
[----:B------:R-:W-:Y:S01]  /*e7b0*/  FFMA.FTZ R71, R71, UR41, -R9 ;  /* 0x0000002947477c23 */ /* 0x000fe20008010809 */
[--C-:B------:R-:W-:Y:S01]  /*e7c0*/  FFMA.FTZ R72, R72, UR41, -R6.reuse ;  /* 0x0000002948487c23 */ /* 0x100fe20008010806 */
[----:B------:R-:W0:Y:S01]  /*e7d0*/  MUFU.EX2 R27, R30 ;  /* 0x0000001e001b7308 */ /* 0x000e220000000800 */
[----:B--2---:R-:W-:Y:S01]  /*e7e0*/  FADD.FTZ R11, R20, R21 ;  /* 0x00000015140b7221 */ /* 0x004fe20000010000 */
[--C-:B------:R-:W-:Y:S01]  /*e7f0*/  FFMA.FTZ R74, R74, UR41, -R9.reuse ;  /* 0x000000294a4a7c23 */ /* 0x100fe20008010809 */
[--C-:B------:R-:W-:Y:S01]  /*e800*/  FFMA.FTZ R73, R73, UR41, -R6.reuse ;  /* 0x0000002949497c23 */ /* 0x100fe20008010806 */
[--C-:B------:R-:W-:Y:S01]  /*e810*/  FFMA.FTZ R75, R75, UR41, -R9.reuse ;  /* 0x000000294b4b7c23 */ /* 0x100fe20008010809 */
[--C-:B------:R-:W-:Y:S01]  /*e820*/  FFMA.FTZ R76, R76, UR41, -R6.reuse ;  /* 0x000000294c4c7c23 */ /* 0x100fe20008010806 */
[--C-:B------:R-:W-:Y:S01]  /*e830*/  FFMA.FTZ R78, R78, UR41, -R9.reuse ;  /* 0x000000294e4e7c23 */ /* 0x100fe20008010809 */
[----:B------:R-:W-:Y:S01]  /*e840*/  FFMA.FTZ R77, R77, UR41, -R6 ;  /* 0x000000294d4d7c23 */ /* 0x000fe20008010806 */
[----:B------:R-:W2:Y:S01]  /*e850*/  MUFU.EX2 R29, R29 ;  /* 0x0000001d001d7308 */ /* 0x000ea20000000800 */
[----:B-1----:R-:W-:Y:S01]  /*e860*/  FADD.FTZ R10, R28, R10 ;  /* 0x0000000a1c0a7221 */ /* 0x002fe20000010000 */
[--C-:B------:R-:W-:Y:S01]  /*e870*/  FFMA.FTZ R79, R79, UR41, -R9.reuse ;  /* 0x000000294f4f7c23 */ /* 0x100fe20008010809 */
[--C-:B------:R-:W-:Y:S01]  /*e880*/  FFMA.FTZ R80, R80, UR41, -R6.reuse ;  /* 0x0000002950507c23 */ /* 0x100fe20008010806 */
[--C-:B------:R-:W-:Y:S01]  /*e890*/  FFMA.FTZ R82, R82, UR41, -R9.reuse ;  /* 0x0000002952527c23 */ /* 0x100fe20008010809 */
[--C-:B------:R-:W-:Y:S01]  /*e8a0*/  FFMA.FTZ R81, R81, UR41, -R6.reuse ;  /* 0x0000002951517c23 */ /* 0x100fe20008010806 */
[----:B------:R-:W-:Y:S01]  /*e8b0*/  FFMA.FTZ R83, R83, UR41, -R9 ;  /* 0x0000002953537c23 */ /* 0x000fe20008010809 */
[--C-:B------:R-:W-:Y:S01]  /*e8c0*/  FFMA.FTZ R84, R84, UR41, -R6.reuse ;  /* 0x0000002954547c23 */ /* 0x100fe20008010806 */
[----:B------:R-:W1:Y:S01]  /*e8d0*/  MUFU.EX2 R31, R31 ;  /* 0x0000001f001f7308 */ /* 0x000e620000000800 */
[----:B0-----:R-:W-:Y:S01]  /*e8e0*/  FADD.FTZ R11, R27, R11 ;  /* 0x0000000b1b0b7221 */ /* 0x001fe20000010000 */
[--C-:B------:R-:W-:Y:S01]  /*e8f0*/  FFMA.FTZ R86, R86, UR41, -R9.reuse ;  /* 0x0000002956567c23 */ /* 0x100fe20008010809 */
[----:B------:R-:W-:Y:S01]  /*e900*/  FFMA.FTZ R6, R85, UR41, -R6 ;  /* 0x0000002955067c23 */ /* 0x000fe20008010806 */
[----:B------:R-:W-:-:S04]  /*e910*/  FFMA.FTZ R9, R87, UR41, -R9 ;  /* 0x0000002957097c23 */ /* 0x000fc80008010809 */
        /* <DEDUP_REMOVED lines=116> */
.L_x_10519:
[----:B------:R-:W2:Y:S04]  /*f060*/  LDL R62, [R1+0x2c] ;  /* 0x00002c00013e7983 */ /* 0x000ea80000100800 */
[----:B------:R-:W3:Y:S04]  /*f070*/  LDL R70, [R1+0x4c] ;  /* 0x00004c0001467983 */ /* 0x000ee80000100800 */
[----:B------:R-:W4:Y:S04]  /*f080*/  LDL R46, [R1+0x34] ;  /* 0x00003400012e7983 */ /* 0x000f280000100800 */
[----:B------:R-:W5:Y:S04]  /*f090*/  LDL R38, [R1+0x30] ;  /* 0x0000300001267983 */ /* 0x000f680000100800 */
[----:B------:R-:W5:Y:S01]  /*f0a0*/  LDL R54, [R1+0x50] ;  /* 0x0000500001367983 */ /* 0x000f620000100800 */
[----:B------:R-:W-:-:S02]  /*f0b0*/  IMAD R5, R5, 0x8, R2 ;  /* 0x0000000805057824 */ /* 0x000fc400078e0202 */
[----:B------:R-:W-:Y:S02]  /*f0c0*/  IMAD.U32 R30, RZ, RZ, UR39 ;  /* 0x00000027ff1e7e24 */ /* 0x000fe4000f8e00ff */
[----:B------:R-:W-:Y:S01]  /*f0d0*/  VIADD R5, R5, 0x2d860 ;  /* 0x0002d86005057836 */ /* 0x000fe20000000000 */
[----:B------:R-:W-:Y:S02]  /*f0e0*/  F2FP.F16.F32.PACK_AB R24, R25, R24 ;  /* 0x000000181918723e */ /* 0x000fe400000000ff */
[----:B------:R-:W-:Y:S02]  /*f0f0*/  F2FP.F16.F32.PACK_AB R25, R20, R26 ;  /* 0x0000001a1419723e */ /* 0x000fe400000000ff */
[----:B------:R-:W-:Y:S02]  /*f100*/  F2FP.F16.F32.PACK_AB R32, R33, R32 ;  /* 0x000000202120723e */ /* 0x000fe400000000ff */
[----:B------:R-:W-:Y:S02]  /*f110*/  PRMT R5, R30, 0x654, R5 ;  /* 0x000006541e057816 */ /* 0x000fe40000000005 */
[----:B------:R-:W-:-:S02]  /*f120*/  F2FP.F16.F32.PACK_AB R26, R29, R28 ;  /* 0x0000001c1d1a723e */ /* 0x000fc400000000ff */
[----:B------:R-:W-:Y:S01]  /*f130*/  F2FP.F16.F32.PACK_AB R27, R31, R27 ;  /* 0x0000001b1f1b723e */ /* 0x000fe200000000ff */
[----:B------:R0:W-:Y:S01]  /*f140*/  SYNCS.ARRIVE.TRANS64.RED.A1T0 RZ, [R5+URZ], RZ ;  /* 0x000000ff05ff79a7 */ /* 0x0001e2000810043f */
        /* <DEDUP_REMOVED lines=27> */
[----:B------:R-:W-:Y:S01]  /*f300*/  ISETP.GT.AND P1, PT, R4, RZ, PT ;  /* 0x000000ff0400720c */ /* 0x000fe20003f24270 */
        /* <DEDUP_REMOVED lines=53> */
[----:B--2---:R0:W-:Y:S04]  /*f660*/  STSM.16.M88.4 [R62+0x21800], R24 ;  /* 0x021800183e007844 */ /* 0x0041e80000000200 */
[----:B---3--:R0:W-:Y:S04]  /*f670*/  STSM.16.M88.4 [R70], R32 ;  /* 0x0000002046007844 */ /* 0x0081e80000000200 */
[----:B----4-:R0:W-:Y:S04]  /*f680*/  STSM.16.M88.4 [R46], R40 ;  /* 0x000000282e007844 */ /* 0x0101e80000000200 */
[----:B-----5:R0:W-:Y:S04]  /*f690*/  STSM.16.M88.4 [R38], R48 ;  /* 0x0000003026007844 */ /* 0x0201e80000000200 */
[----:B------:R0:W-:Y:S04]  /*f6a0*/  STSM.16.M88.4 [R62+0x27800], R56 ;  /* 0x027800383e007844 */ /* 0x0001e80000000200 */
[----:B------:R0:W-:Y:S04]  /*f6b0*/  STSM.16.M88.4 [R54], R64 ;  /* 0x0000004036007844 */ /* 0x0001e80000000200 */
[----:B------:R0:W-:Y:S04]  /*f6c0*/  STSM.16.M88.4 [R46+0x6000], R72 ;  /* 0x006000482e007844 */ /* 0x0001e80000000200 */
[----:B------:R0:W-:Y:S01]  /*f6d0*/  STSM.16.M88.4 [R38+0x6000], R80 ;  /* 0x0060005026007844 */ /* 0x0001e20000000200 */
[----:B------:R-:W-:Y:S01]  /*f6e0*/  @!PT LDS RZ, [RZ] ;  /* 0x00000000fffff984 */ /* 0x000fe20000000800 */
[----:B------:R-:W-:Y:S01]  /*f6f0*/  @!PT LDS RZ, [RZ] ;  /* 0x00000000fffff984 */ /* 0x000fe20000000800 */
[----:B------:R-:W-:Y:S01]  /*f700*/  @!PT LDS RZ, [RZ] ;  /* 0x00000000fffff984 */ /* 0x000fe20000000800 */
[----:B------:R-:W-:Y:S01]  /*f710*/  @!PT LDS RZ, [RZ] ;  /* 0x00000000fffff984 */ /* 0x000fe20000000800 */
[----:B------:R1:W-:Y:S06]  /*f720*/  MEMBAR.ALL.CTA ;  /* 0x0000000000007992 */ /* 0x0003ec0000008000 */
[----:B-1----:R-:W1:Y:S02]  /*f730*/  FENCE.VIEW.ASYNC.S ;  /* 0x00000000000073c6 */ /* 0x002e640000000000 */
[----:B-1----:R-:W-:Y:S01]  /*f740*/  NOP ;  /* 0x0000000000007918 */ /* 0x002fe20000000000 */
[----:B------:R-:W-:Y:S05]  /*f750*/  @P1 BRA `(.L_x_10520) ;  /* 0xffffffd800dc1947 */ /* 0x000fea000383ffff */
.L_x_10508:
[----:B------:R-:W-:Y:S05]  /*f760*/  WARPSYNC.ALL ;  /* 0x0000000000007948 */ /* 0x000fea0003800000 */
[----:B------:R-:W-:Y:S06]  /*f770*/  BAR.ARV 0x8, 0x200 ;  /* 0x0208000000007b1d */ /* 0x000fec0000002000 */
[----:B------:R-:W-:Y:S05]  /*f780*/  @!P0 BRA `(.L_x_10521) ;  /* 0x0000000000048947 */ /* 0x000fea0003800000 */
[----:B------:R-:W-:Y:S01]  /*f790*/  BPT.TRAP 0x1 ;  /* 0x000000040000795c */ /* 0x000fe20000300000 */
.L_x_10521:
[----:B------:R-:W-:Y:S01]  /*f7a0*/  IMAD R12, R139, 0x8, R2 ;  /* 0x000000088b0c7824 */ /* 0x000fe200078e0202 */
[----:B------:R-:W-:-:S04]  /*f7b0*/  SHF.L.U32 R7, R150, 0x1f, RZ ;  /* 0x0000001f96077819 */ /* 0x000fc800000006ff */
[----:B------:R1:W2:Y:S01]  /*f7c0*/  SYNCS.PHASECHK.TRANS64.TRYWAIT P1, [R12+URZ+0x2d850], R7 ;  /* 0x02d850070c0075a7 */ /* 0x0002a2000802017f */
[----:B------:R-:W-:Y:S05]  /*f7d0*/  @!P0 BRA `(.L_x_10522) ;  /* 0x0000000000048947 */ /* 0x000fea0003800000 */
[----:B------:R-:W-:Y:S01]  /*f7e0*/  BPT.TRAP 0x1 ;  /* 0x000000040000795c */ /* 0x000fe20000300000 */
.L_x_10522:
[----:B------:R-:W3:Y:S01]  /*f7f0*/  LDL.LU R4, [R1+0x40] ;  /* 0x0000400001047983 */ /* 0x000ee20000300800 */
[----:B------:R-:W-:Y:S01]  /*f800*/  IADD3 R2, R2, 0x400, RZ ;  /* 0x0000040002027810 */ /* 0x000fe20007ffe0ff */
[----:B------:R-:W-:-:S03]  /*f810*/  IMAD.MOV.U32 R5, RZ, RZ, 0x40000040 ;  /* 0x40000040ff057424 */ /* 0x000fc600078e00ff */
[----:B------:R-:W-:-:S04]  /*f820*/  SHF.R.U32.HI R2, RZ, 0x4, R2 ;  /* 0x00000004ff027819 */ /* 0x000fc80000011602 */
[----:B------:R-:W-:-:S04]  /*f830*/  LOP3.LUT R2, R2, 0x3fff, RZ, 0xc0, !PT ;  /* 0x00003fff02027812 */ /* 0x000fc800078ec0ff */
[----:B------:R-:W-:Y:S02]  /*f840*/  LOP3.LUT R2, R2, 0x2000000, RZ, 0xfc, !PT ;  /* 0x0200000002027812 */ /* 0x000fe400078efcff */
[----:B---3--:R-:W-:Y:S01]  /*f850*/  LOP3.LUT R4, R4, 0x10000, RZ, 0xfc, !PT ;  /* 0x0001000004047812 */ /* 0x008fe200078efcff */
[----:B--2---:R-:W-:Y:S06]  /*f860*/  @P1 BRA `(.L_x_10523) ;  /* 0x0000000000081947 */ /* 0x004fec0003800000 */
[----:B------:R-:W2:Y:S02]  /*f870*/  SYNCS.PHASECHK.TRANS64.TRYWAIT P1, [R12+URZ+0x2d850], R7 ;  /* 0x02d850070c0075a7 */ /* 0x000ea4000802017f */
[----:B--2---:R-:W-:Y:S05]  /*f880*/  @!P1 BRA `(.L_x_10524) ;  /* 0x0000009c002c9947 */ /* 0x004fea0003800000 */
.L_x_10523:
[----:B------:R-:W-:Y:S01]  /*f890*/  IMAD R6, R139, 0x600, R2 ;  /* 0x000006008b067824 */ /* 0x000fe200078e0202 */
[----:B------:R-:W-:Y:S05]  /*f8a0*/  WARPSYNC.ALL ;  /* 0x0000000000007948 */ /* 0x000fea0003800000 */
[----:B-12---:R-:W-:Y:S01]  /*f8b0*/  IMAD.MOV.U32 R7, RZ, RZ, -0x7fffffe0 ;  /* 0x80000020ff077424 */ /* 0x006fe200078e00ff */
[C---:B------:R-:W-:Y:S01]  /*f8c0*/  R2UR UR4, R4.reuse ;  /* 0x00000000040472ca */ /* 0x040fe200000e0000 */
[----:B------:R-:W-:Y:S01]  /*f8d0*/  WARPGROUP.ARRIVE ;  /* 0x00000000000079c5 */ /* 0x000fe20000000000 */
[----:B------:R-:W-:Y:S01]  /*f8e0*/  R2UR UR5, R5 ;  /* 0x00000000050572ca */ /* 0x000fe200000e0000 */
[----:B------:R-:W-:Y:S01]  /*f8f0*/  VIADD R8, R4, 0x2 ;  /* 0x0000000204087836 */ /* 0x000fe20000000000 */
[C---:B------:R-:W-:Y:S01]  /*f900*/  R2UR UR6, R6.reuse ;  /* 0x00000000060672ca */ /* 0x040fe200000e0000 */
[----:B------:R-:W-:Y:S01]  /*f910*/  VIADD R10, R6, 0x40 ;  /* 0x00000040060a7836 */ /* 0x000fe20000000000 */
[----:B------:R-:W-:Y:S01]  /*f920*/  R2UR UR7, R7 ;  /* 0x00000000070772ca */ /* 0x000fe200000e0000 */
[----:B------:R-:W-:Y:S01]  /*f930*/  IMAD.MOV.U32 R11, RZ, RZ, -0x7fffffe0 ;  /* 0x80000020ff0b7424 */ /* 0x000fe200078e00ff */
[----:B------:R-:W-:Y:S01]  /*f940*/  MOV R9, 0x40000040 ;  /* 0x4000004000097802 */ /* 0x000fe20000000f00 */
[----:B------:R-:W-:Y:S01]  /*f950*/  IMAD.MOV.U32 R5, RZ, RZ, 0x40000040 ;  /* 0x40000040ff057424 */ /* 0x000fe200078e00ff */
[----:B------:R-:W-:Y:S01]  /*f960*/  MOV R7, 0x80000020 ;  /* 0x8000002000077802 */ /* 0x000fe20000000f00 */
[----:B------:R-:W1:Y:S01]  /*f970*/  SHFL.BFLY PT, R2, R21, 0x2, 0x1f ;  /* 0x0c401f0015027f89 */ /* 0x000e6200000e0000 */
[----:B------:R-:W-:Y:S01]  /*f980*/  IMAD.MOV.U32 R39, RZ, RZ, RZ ;  /* 0x000000ffff277224 */ /* 0x000fe200078e00ff */
[----:B0-----:R-:W-:Y:S01]  /*f990*/  MOV R40, 0xff800000 ;  /* 0xff80000000287802 */ /* 0x001fe20000000f00 */
[----:B------:R-:W-:-:S05]  /*f9a0*/  IMAD.MOV.U32 R41, RZ, RZ, -0x800000 ;  /* 0xff800000ff297424 */ /* 0x000fca00078e00ff */
[----:B------:R-:W-:Y:S01]  /*f9b0*/  HGMMA.64x96x16.F32 R88, gdesc[UR4].tnspB, R88, gsb0 ;  /* 0x41600000045879f0 */ /* 0x000fe20008000858 */
[----:B------:R-:W-:Y:S01]  /*f9c0*/  R2UR UR4, R8 ;  /* 0x00000000080472ca */ /* 0x000fe200000e0000 */
[----:B------:R-:W-:Y:S01]  /*f9d0*/  VIADD R8, R4, 0x4 ;  /* 0x0000000404087836 */ /* 0x000fe20000000000 */
[----:B------:R-:W-:Y:S01]  /*f9e0*/  R2UR UR5, R9 ;  /* 0x00000000090572ca */ /* 0x000fe200000e0000 */
[----:B------:R-:W-:Y:S01]  /*f9f0*/  IMAD.MOV.U32 R9, RZ, RZ, 0x40000040 ;  /* 0x40000040ff097424 */ /* 0x000fe200078e00ff */
[----:B------:R-:W-:Y:S01]  /*fa00*/  R2UR UR6, R10 ;  /* 0x000000000a0672ca */ /* 0x000fe200000e0000 */
[----:B------:R-:W-:Y:S01]  /*fa10*/  VIADD R10, R6, 0x80 ;  /* 0x00000080060a7836 */ /* 0x000fe20000000000 */
[----:B------:R-:W-:Y:S02]  /*fa20*/  R2UR UR7, R11 ;  /* 0x000000000b0772ca */ /* 0x000fe400000e0000 */
[----:B------:R-:W-:Y:S01]  /*fa30*/  MOV R11, 0x80000020 ;  /* 0x80000020000b7802 */ /* 0x000fe20000000f00 */
[----:B------:R-:W-:-:S02]  /*fa40*/  WARPGROUP.DEPBAR.LE gsb0, 0x0 ;  /* 0x00008000000079c5 */ /* 0x000fc40000010000 */
[----:B------:R-:W-:-:S08]  /*fa50*/  WARPGROUP.ARRIVE ;  /* 0x00000000000079c5 */ /* 0x000fd00000000000 */
[----:B------:R-:W-:Y:S01]  /*fa60*/  HGMMA.64x96x16.F32 R88, gdesc[UR4].tnspB, R88, gsb0 ;  /* 0x41600000045879f0 */ /* 0x000fe20008000858 */
[----:B------:R-:W-:Y:S01]  /*fa70*/  R2UR UR4, R8 ;  /* 0x00000000080472ca */ /* 0x000fe200000e0000 */
[----:B------:R-:W-:Y:S01]  /*fa80*/  VIADD R8, R4, 0x6 ;  /* 0x0000000604087836 */ /* 0x000fe20000000000 */
[----:B------:R-:W-:Y:S01]  /*fa90*/  R2UR UR5, R9 ;  /* 0x00000000090572ca */ /* 0x000fe200000e0000 */
[----:B------:R-:W-:Y:S01]  /*faa0*/  IMAD.MOV.U32 R9, RZ, RZ, 0x40000040 ;  /* 0x40000040ff097424 */ /* 0x000fe200078e00ff */
[----:B------:R-:W-:Y:S01]  /*fab0*/  R2UR UR6, R10 ;  /* 0x000000000a0672ca */ /* 0x000fe200000e0000 */
[----:B------:R-:W-:Y:S01]  /*fac0*/  VIADD R10, R6, 0xc0 ;  /* 0x000000c0060a7836 */ /* 0x000fe20000000000 */
[----:B------:R-:W-:Y:S01]  /*fad0*/  R2UR UR7, R11 ;  /* 0x000000000b0772ca */ /* 0x000fe200000e0000 */
[----:B------:R-:W-:Y:S01]  /*fae0*/  IMAD.MOV.U32 R11, RZ, RZ, -0x7fffffe0 ;  /* 0x80000020ff0b7424 */ /* 0x000fe200078e00ff */
[----:B------:R-:W-:Y:S02]  /*faf0*/  WARPGROUP.DEPBAR.LE gsb0, 0x0 ;  /* 0x00008000000079c5 */ /* 0x000fe40000010000 */
[----:B------:R-:W-:-:S09]  /*fb00*/  WARPGROUP.ARRIVE ;  /* 0x00000000000079c5 */ /* 0x000fd20000000000 */
[----:B------:R-:W-:Y:S01]  /*fb10*/  HGMMA.64x96x16.F32 R88, gdesc[UR4].tnspB, R88, gsb0 ;  /* 0x41600000045879f0 */ /* 0x000fe20008000858 */
[----:B------:R-:W-:Y:S02]  /*fb20*/  R2UR UR4, R8 ;  /* 0x00000000080472ca */ /* 0x000fe400000e0000 */
[----:B------:R-:W-:Y:S01]  /*fb30*/  R2UR UR5, R9 ;  /* 0x00000000090572ca */ /* 0x000fe200000e0000 */
[----:B------:R-:W-:Y:S01]  /*fb40*/  IMAD.MOV.U32 R9, RZ, RZ, 0x40000040 ;  /* 0x40000040ff097424 */ /* 0x000fe200078e00ff */
[----:B------:R-:W-:Y:S01]  /*fb50*/  R2UR UR6, R10 ;  /* 0x000000000a0672ca */ /* 0x000fe200000e0000 */
[----:B------:R-:W-:Y:S01]  /*fb60*/  VIADD R10, R6, 0x100 ;  /* 0x00000100060a7836 */ /* 0x000fe20000000000 */
[----:B------:R-:W-:Y:S01]  /*fb70*/  R2UR UR7, R11 ;  /* 0x000000000b0772ca */ /* 0x000fe200000e0000 */
[----:B------:R-:W-:Y:S01]  /*fb80*/  IMAD.MOV.U32 R11, RZ, RZ, -0x7fffffe0 ;  /* 0x80000020ff0b7424 */ /* 0x000fe200078e00ff */
[----:B------:R-:W-:Y:S01]  /*fb90*/  IADD3 R8, R4, 0x600, RZ ;  /* 0x0000060004087810 */ /* 0x000fe20007ffe0ff */
[----:B------:R-:W-:-:S02]  /*fba0*/  WARPGROUP.DEPBAR.LE gsb0, 0x0 ;  /* 0x00008000000079c5 */ /* 0x000fc40000010000 */
[----:B------:R-:W-:-:S08]  /*fbb0*/  WARPGROUP.ARRIVE ;  /* 0x00000000000079c5 */ /* 0x000fd00000000000 */
[----:B------:R-:W-:Y:S01]  /*fbc0*/  HGMMA.64x96x16.F32 R88, gdesc[UR4].tnspB, R88, gsb0 ;  /* 0x41600000045879f0 */ /* 0x000fe20008000858 */
[----:B------:R-:W-:Y:S01]  /*fbd0*/  R2UR UR4, R8 ;  /* 0x00000000080472ca */ /* 0x000fe200000e0000 */
[----:B------:R-:W-:Y:S01]  /*fbe0*/  VIADD R8, R4, 0x602 ;  /* 0x0000060204087836 */ /* 0x000fe20000000000 */
[----:B------:R-:W-:Y:S01]  /*fbf0*/  R2UR UR5, R9 ;  /* 0x00000000090572ca */ /* 0x000fe200000e0000 */
[----:B------:R-:W-:Y:S01]  /*fc00*/  IMAD.MOV.U32 R9, RZ, RZ, 0x40000040 ;  /* 0x40000040ff097424 */ /* 0x000fe200078e00ff */
[----:B------:R-:W-:Y:S02]  /*fc10*/  R2UR UR6, R10 ;  /* 0x000000000a0672ca */ /* 0x000fe400000e0000 */
[----:B------:R-:W-:Y:S01]  /*fc20*/  R2UR UR7, R11 ;  /* 0x000000000b0772ca */ /* 0x000fe200000e0000 */
[----:B------:R-:W-:Y:S01]  /*fc30*/  IMAD.MOV.U32 R11, RZ, RZ, -0x7fffffe0 ;  /* 0x80000020ff0b7424 */ /* 0x000fe200078e00ff */
[----:B------:R-:W-:Y:S01]  /*fc40*/  IADD3 R10, R6, 0x140, RZ ;  /* 0x00000140060a7810 */ /* 0x000fe20007ffe0ff */
[----:B------:R-:W-:-:S02]  /*fc50*/  WARPGROUP.DEPBAR.LE gsb0, 0x0 ;  /* 0x00008000000079c5 */ /* 0x000fc40000010000 */
[----:B------:R-:W-:-:S08]  /*fc60*/  WARPGROUP.ARRIVE ;  /* 0x00000000000079c5 */ /* 0x000fd00000000000 */
[----:B------:R-:W-:Y:S01]  /*fc70*/  HGMMA.64x96x16.F32 R88, gdesc[UR4].tnspB, R88, gsb0 ;  /* 0x41600000045879f0 */ /* 0x000fe20008000858 */
[----:B------:R-:W-:Y:S01]  /*fc80*/  R2UR UR4, R8 ;  /* 0x00000000080472ca */ /* 0x000fe200000e0000 */
[C---:B------:R-:W-:Y:S01]  /*fc90*/  VIADD R8, R4.reuse, 0x604 ;  /* 0x0000060404087836 */ /* 0x040fe20000000000 */
[----:B------:R-:W-:Y:S01]  /*fca0*/  R2UR UR5, R9 ;  /* 0x00000000090572ca */ /* 0x000fe200000e0000 */
[----:B------:R-:W-:Y:S01]  /*fcb0*/  VIADD R4, R4, 0x606 ;  /* 0x0000060604047836 */ /* 0x000fe20000000000 */
[----:B------:R-:W-:Y:S01]  /*fcc0*/  R2UR UR6, R10 ;  /* 0x000000000a0672ca */ /* 0x000fe200000e0000 */
[C---:B------:R-:W-:Y:S01]  /*fcd0*/  VIADD R10, R6.reuse, 0x180 ;  /* 0x00000180060a7836 */ /* 0x040fe20000000000 */
[----:B------:R-:W-:Y:S01]  /*fce0*/  R2UR UR7, R11 ;  /* 0x000000000b0772ca */ /* 0x000fe200000e0000 */
[----:B------:R-:W-:Y:S01]  /*fcf0*/  IMAD.MOV.U32 R11, RZ, RZ, -0x7fffffe0 ;  /* 0x80000020ff0b7424 */ /* 0x000fe200078e00ff */
[----:B------:R-:W-:Y:S01]  /*fd00*/  MOV R9, 0x40000040 ;  /* 0x4000004000097802 */ /* 0x000fe20000000f00 */
[----:B------:R-:W-:Y:S01]  /*fd10*/  VIADD R6, R6, 0x1c0 ;  /* 0x000001c006067836 */ /* 0x000fe20000000000 */
[----:B------:R-:W-:-:S02]  /*fd20*/  WARPGROUP.DEPBAR.LE gsb0, 0x0 ;  /* 0x00008000000079c5 */ /* 0x000fc40000010000 */
[----:B------:R-:W-:-:S07]  /*fd30*/  WARPGROUP.ARRIVE ;  /* 0x00000000000079c5 */ /* 0x000fce0000000000 */
[----:B------:R-:W-:Y:S01]  /*fd40*/  HGMMA.64x96x16.F32 R88, gdesc[UR4].tnspB, R88, gsb0 ;  /* 0x41600000045879f0 */ /* 0x000fe20008000858 */
[----:B------:R-:W-:Y:S02]  /*fd50*/  R2UR UR4, R8 ;  /* 0x00000000080472ca */ /* 0x000fe400000e0000 */
[----:B------:R-:W-:Y:S02]  /*fd60*/  R2UR UR5, R9 ;  /* 0x00000000090572ca */ /* 0x000fe400000e0000 */
[----:B------:R-:W-:Y:S02]  /*fd70*/  R2UR UR6, R10 ;  /* 0x000000000a0672ca */ /* 0x000fe400000e0000 */
[----:B------:R-:W-:Y:S01]  /*fd80*/  R2UR UR7, R11 ;  /* 0x000000000b0772ca */ /* 0x000fe200000e0000 */
[----:B------:R-:W-:Y:S01]  /*fd90*/  IMAD.U32 R11, RZ, RZ, UR41 ;  /* 0x00000029ff0b7e24 */ /* 0x000fe2000f8e00ff */
[----:B------:R-:W-:Y:S02]  /*fda0*/  WARPGROUP.DEPBAR.LE gsb0, 0x0 ;  /* 0x00008000000079c5 */ /* 0x000fe40000010000 */
[----:B------:R-:W-:-:S09]  /*fdb0*/  WARPGROUP.ARRIVE ;  /* 0x00000000000079c5 */ /* 0x000fd20000000000 */
[----:B------:R-:W-:Y:S01]  /*fdc0*/  HGMMA.64x96x16.F32 R88, gdesc[UR4].tnspB, R88, gsb0 ;  /* 0x41600000045879f0 */ /* 0x000fe20008000858 */
[----:B------:R-:W-:Y:S01]  /*fdd0*/  R2UR UR4, R4 ;  /* 0x00000000040472ca */ /* 0x000fe200000e0000 */
[----:B-1----:R-:W-:Y:S01]  /*fde0*/  FADD.FTZ R4, R2, R21 ;  /* 0x0000001502047221 */ /* 0x002fe20000010000 */
[----:B------:R-:W-:Y:S02]  /*fdf0*/  R2UR UR5, R5 ;  /* 0x00000000050572ca */ /* 0x000fe400000e0000 */
[----:B------:R-:W-:Y:S01]  /*fe00*/  R2UR UR6, R6 ;  /* 0x00000000060672ca */ /* 0x000fe200000e0000 */
[----:B------:R-:W0:Y:S01]  /*fe10*/  SHFL.BFLY PT, R5, R142, 0x2, 0x1f ;  /* 0x0c401f008e057f89 */ /* 0x000e2200000e0000 */
[----:B------:R-:W-:-:S03]  /*fe20*/  R2UR UR7, R7 ;  /* 0x00000000070772ca */ /* 0x000fc600000e0000 */
[----:B------:R-:W1:Y:S01]  /*fe30*/  SHFL.BFLY PT, R7, R4, 0x1, 0x1f ;  /* 0x0c201f0004077f89 */ /* 0x000e6200000e0000 */
[----:B0-----:R-:W-:Y:S01]  /*fe40*/  FADD.FTZ R5, R5, R142 ;  /* 0x0000008e05057221 */ /* 0x001fe20000010000 */
[----:B-1----:R-:W-:-:S04]  /*fe50*/  FADD.FTZ R9, R4, R7 ;  /* 0x0000000704097221 */ /* 0x002fc80000010000 */
[----:B------:R-:W0:Y:S01]  /*fe60*/  SHFL.BFLY PT, R2, R5, 0x1, 0x1f ;  /* 0x0c201f0005027f89 */ /* 0x000e2200000e0000 */
[----:B------:R-:W-:-:S13]  /*fe70*/  FSETP.NE.FTZ.AND P2, PT, R9, RZ, PT ;  /* 0x000000ff0900720b */ /* 0x000fda0003f55000 */
[----:B------:R-:W1:Y:S01]  /*fe80*/  @P2 MUFU.LG2 R7, R9 ;  /* 0x0000000900072308 */ /* 0x000e620000000c00 */
[----:B------:R-:W-:Y:S01]  /*fe90*/  @P2 FMUL.FTZ R11, R11, 0.69314718246459960938 ;  /* 0x3f3172180b0b2820 */ /* 0x000fe20000410000 */
[----:B0-----:R-:W-:Y:S01]  /*fea0*/  FADD.FTZ R8, R5, R2 ;  /* 0x0000000205087221 */ /* 0x001fe20000010000 */
[----:B------:R-:W-:Y:S02]  /*feb0*/  IMAD.MOV.U32 R2, RZ, RZ, RZ ;  /* 0x000000ffff027224 */ /* 0x000fe400078e00ff */
[----:B------:R-:W-:Y:S02]  /*fec0*/  IMAD.U32 R5, RZ, RZ, UR41 ;  /* 0x00000029ff057e24 */ /* 0x000fe4000f8e00ff */
[----:B------:R-:W-:Y:S02]  /*fed0*/  FSETP.NE.FTZ.AND P1, PT, R8, RZ, PT ;  /* 0x000000ff0800720b */ /* 0x000fe40003f35000 */
[----:B------:R-:W-:Y:S01]  /*fee0*/  @P2 MUFU.RCP R2, R9 ;  /* 0x0000000900022308 */ /* 0x000fe20000001000 */
[----:B-1----:R-:W-:-:S04]  /*fef0*/  @P2 FMUL.FTZ R4, R7, 0.69314718246459960938 ;  /* 0x3f31721807042820 */ /* 0x002fc80000410000 */
[----:B------:R-:W-:-:S06]  /*ff00*/  @P2 FFMA.FTZ R41, R11, R3, R4 ;  /* 0x000000030b292223 */ /* 0x000fcc0000010004 */
[----:B------:R-:W0:Y:S01]  /*ff10*/  @P1 MUFU.LG2 R6, R8 ;  /* 0x0000000800061308 */ /* 0x000e220000000c00 */
[----:B------:R-:W-:-:S07]  /*ff20*/  @P1 FMUL.FTZ R5, R5, 0.69314718246459960938 ;  /* 0x3f31721805051820 */ /* 0x000fce0000410000 */
[----:B------:R1:W2:Y:S01]  /*ff30*/  @P1 MUFU.RCP R39, R8 ;  /* 0x0000000800271308 */ /* 0x0002a20000001000 */
[----:B0-----:R-:W-:-:S04]  /*ff40*/  @P1 FMUL.FTZ R6, R6, 0.69314718246459960938 ;  /* 0x3f31721806061820 */ /* 0x001fc80000410000 */
[----:B------:R-:W-:Y:S01]  /*ff50*/  @P1 FFMA.FTZ R40, R5, R0, R6 ;  /* 0x0000000005281223 */ /* 0x000fe20000010006 */
[----:B------:R-:W-:Y:S02]  /*ff60*/  WARPGROUP.DEPBAR.LE gsb0, 0x0 ;  /* 0x00008000000079c5 */ /* 0x000fe40000010000 */
[----:B------:R-:W-:-:S06]  /*ff70*/  WARPGROUP.ARRIVE ;  /* 0x00000000000079c5 */ /* 0x000fcc0000000000 */
[----:B------:R-:W-:Y:S03]  /*ff80*/  HGMMA.64x96x16.F32 R88, gdesc[UR4].tnspB, R88, gsb0 ;  /* 0x41600000045879f0 */ /* 0x000fe60008000858 */
[----:B------:R-:W-:Y:S02]  /*ff90*/  WARPGROUP.DEPBAR.LE gsb0, 0x0 ;  /* 0x00008000000079c5 */ /* 0x000fe40000010000 */
[----:B-12---:R-:W-:Y:S05]  /*ffa0*/  @!P0 BRA `(.L_x_10525) ;  /* 0x0000000000048947 */ /* 0x006fea0003800000 */
[----:B------:R-:W-:Y:S01]  /*ffb0*/  BPT.TRAP 0x1 ;  /* 0x000000040000795c */ /* 0x000fe20000300000 */
.L_x_10525:
        /* <DEDUP_REMOVED lines=58> */
[----:B0-----:R-:W-:-:S11]  /*10360*/  SEL R139, R139, RZ, P0 ;  /* 0x000000ff8b8b7207 */ /* 0x001fd60000000000 */
.L_x_10466:
[----:B------:R-:W-:Y:S05]  /*10370*/  WARPSYNC.ALL ;  /* 0x0000000000007948 */ /* 0x000fea0003800000 */
[----:B------:R-:W0:Y:S08]  /*10380*/  S2UR UR39, SR_CgaCtaId ;  /* 0x00000000002779c3 */ /* 0x000e300000008800 */
[----:B------:R-:W-:Y:S06]  /*10390*/  BAR.SYNC.DEFER_BLOCKING 0x5, 0x200 ;  /* 0x0148000000007b1d */ /* 0x000fec0000010000 */
[----:B------:R-:W-:Y:S01]  /*103a0*/  UMOV UR4, 0x400 ;  /* 0x0000040000047882 */ /* 0x000fe20000000000 */
[----:B------:R-:W-:Y:S01]  /*103b0*/  BSSY B0, `(.L_x_10526) ;  /* 0x00001d1000007945 */ /* 0x000fe20003800000 */
[----:B0-----:R-:W-:-:S06]  /*103c0*/  ULEA UR4, UR39, UR4, 0x18 ;  /* 0x0000000427047291 */ /* 0x001fcc000f8ec03f */
[----:B------:R-:W-:-:S05]  /*103d0*/  MOV R2, UR4 ;  /* 0x0000000400027c02 */ /* 0x000fca0008000f00 */
[----:B------:R0:W1:Y:S01]  /*103e0*/  LDS.128 R32, [R2+0x2d8d0] ;  /* 0x02d8d00002207984 */ /* 0x0000620000000c00 */
[----:B------:R-:W-:Y:S06]  /*103f0*/  BAR.ARV 0x4, 0x200 ;  /* 0x0108000000007b1d */ /* 0x000fec0000002000 */
[----:B------:R-:W-:Y:S05]  /*10400*/  @P1 BRA `(.L_x_10527) ;  /* 0x0000001000801947 */ /* 0x000fea0003800000 */
[----:B------:R-:W2:Y:S04]  /*10410*/  LDL R4, [R1+0x90] ;  /* 0x0000900001047983 */ /* 0x000ea80000100800 */
[----:B------:R-:W3:Y:S04]  /*10420*/  LDL.LU R82, [R1+0x58] ;  /* 0x0000580001527983 */ /* 0x000ee80000300800 */
[----:B------:R-:W4:Y:S01]  /*10430*/  LDL.LU R80, [R1+0x5c] ;  /* 0x00005c0001507983 */ /* 0x000f220000300800 */
[----:B------:R-:W0:Y:S01]  /*10440*/  S2R R5, SR_SWINHI ;  /* 0x0000000000057919 */ /* 0x000e220000002f00 */
[----:B------:R-:W-:Y:S05]  /*10450*/  WARPSYNC.ALL ;  /* 0x0000000000007948 */ /* 0x000fea0003800000 */
[----:B------:R-:W-:Y:S01]  /*10460*/  F2FP.F16.F32.PACK_AB R6, R51, R6 ;  /* 0x000000063306723e */ /* 0x000fe200000000ff */
[----:B------:R-:W-:Y:S01]  /*10470*/  ULDC.64 UR4, c[0x0][0xc00] ;  /* 0x0003000000047ab9 */ /* 0x000fe20000000a00 */
[----:B------:R-:W-:Y:S01]  /*10480*/  F2FP.F16.F32.PACK_AB R26, R47, R26 ;  /* 0x0000001a2f1a723e */ /* 0x000fe200000000ff */
[----:B------:R-:W4:Y:S01]  /*10490*/  LDL R78, [R1+0x54] ;  /* 0x00005400014e7983 */ /* 0x000f220000100800 */
[----:B------:R-:W-:-:S02]  /*104a0*/  MOV R20, R2 ;  /* 0x0000000200147202 */ /* 0x000fc40000000f00 */
[----:B0-----:R-:W-:Y:S01]  /*104b0*/  MOV R21, R5 ;  /* 0x0000000500157202 */ /* 0x001fe20000000f00 */
[----:B------:R-:W-:Y:S02]  /*104c0*/  BAR.SYNC.DEFER_BLOCKING 0x1, 0x180 ;  /* 0x0046000000007b1d */ /* 0x000fe40000010000 */
[----:B--2---:R-:W-:-:S03]  /*104d0*/  IMAD.WIDE R4, R4, 0x2, R20 ;  /* 0x0000000204047825 */ /* 0x004fc600078e0214 */
[----:B------:R-:W-:-:S04]  /*104e0*/  IADD3 R75, P4, R4, 0x20, RZ ;  /* 0x00000020044b7810 */ /* 0x000fc80007f9e0ff */
[----:B------:R-:W-:Y:S02]  /*104f0*/  LOP3.LUT R8, R75, 0x180, RZ, 0xc0, !PT ;  /* 0x000001804b087812 */ /* 0x000fe400078ec0ff */
[----:B------:R-:W-:Y:S02]  /*10500*/  IADD3 R77, P3, R4, 0x3000, RZ ;  /* 0x00003000044d7810 */ /* 0x000fe40007f7e0ff */
[----:B------:R-:W-:Y:S02]  /*10510*/  SHF.R.U64 R8, R8, 0x3, RZ ;  /* 0x0000000308087819 */ /* 0x000fe400000012ff */
[C---:B------:R-:W-:Y:S02]  /*10520*/  IADD3 R79, P2, R4.reuse, 0x3020, RZ ;  /* 0x00003020044f7810 */ /* 0x040fe40007f5e0ff */
[C---:B------:R-:W-:Y:S02]  /*10530*/  IADD3 R81, P1, R4.reuse, 0x6000, RZ ;  /* 0x0000600004517810 */ /* 0x040fe40007f3e0ff */
[----:B------:R-:W-:-:S02]  /*10540*/  LOP3.LUT R9, R4, 0x180, RZ, 0xc0, !PT ;  /* 0x0000018004097812 */ /* 0x000fc400078ec0ff */
[----:B------:R-:W-:Y:S02]  /*10550*/  LOP3.LUT R12, R8, R75, RZ, 0x3c, !PT ;  /* 0x0000004b080c7212 */ /* 0x000fe400078e3cff */
[----:B------:R-:W-:Y:S02]  /*10560*/  LOP3.LUT R8, R77, 0x180, RZ, 0xc0, !PT ;  /* 0x000001804d087812 */ /* 0x000fe400078ec0ff */
[----:B------:R-:W-:Y:S02]  /*10570*/  LOP3.LUT R10, R79, 0x180, RZ, 0xc0, !PT ;  /* 0x000001804f0a7812 */ /* 0x000fe400078ec0ff */
[----:B-1----:R-:W-:Y:S02]  /*10580*/  LOP3.LUT R32, R81, 0x180, RZ, 0xc0, !PT ;  /* 0x0000018051207812 */ /* 0x002fe400078ec0ff */
[----:B------:R-:W-:Y:S02]  /*10590*/  SHF.R.U64 R9, R9, 0x3, RZ ;  /* 0x0000000309097819 */ /* 0x000fe400000012ff */
[----:B------:R-:W-:-:S02]  /*105a0*/  SHF.R.U64 R8, R8, 0x3, RZ ;  /* 0x0000000308087819 */ /* 0x000fc400000012ff */
[----:B------:R-:W-:Y:S02]  /*105b0*/  IADD3 R76, P0, R4, 0x6020, RZ ;  /* 0x00006020044c7810 */ /* 0x000fe40007f1e0ff */
[----:B------:R-:W-:Y:S02]  /*105c0*/  SHF.R.U64 R10, R10, 0x3, RZ ;  /* 0x000000030a0a7819 */ /* 0x000fe400000012ff */
[----:B------:R-:W-:Y:S02]  /*105d0*/  SHF.R.U64 R32, R32, 0x3, RZ ;  /* 0x0000000320207819 */ /* 0x000fe400000012ff */
[----:B------:R-:W-:Y:S01]  /*105e0*/  LOP3.LUT R4, R9, R4, RZ, 0x3c, !PT ;  /* 0x0000000409047212 */ /* 0x000fe200078e3cff */
[--C-:B------:R-:W-:Y:S01]  /*105f0*/  IMAD.X R13, RZ, RZ, R5.reuse, P4 ;  /* 0x000000ffff0d7224 */ /* 0x100fe200020e0605 */
[----:B------:R-:W-:Y:S01]  /*10600*/  LOP3.LUT R14, R8, R77, RZ, 0x3c, !PT ;  /* 0x0000004d080e7212 */ /* 0x000fe200078e3cff */
[--C-:B------:R-:W-:Y:S01]  /*10610*/  IMAD.X R15, RZ, RZ, R5.reuse, P3 ;  /* 0x000000ffff0f7224 */ /* 0x100fe200018e0605 */
[----:B------:R-:W-:Y:S01]  /*10620*/  LOP3.LUT R24, R10, R79, RZ, 0x3c, !PT ;  /* 0x0000004f0a187212 */ /* 0x000fe200078e3cff */
[----:B------:R-:W-:Y:S01]  /*10630*/  IMAD.X R25, RZ, RZ, R5, P2 ;  /* 0x000000ffff197224 */ /* 0x000fe200010e0605 */
[----:B------:R-:W-:-:S02]  /*10640*/  LOP3.LUT R8, R32, R81, RZ, 0x3c, !PT ;  /* 0x0000005120087212 */ /* 0x000fc400078e3cff */
[----:B------:R-:W-:Y:S02]  /*10650*/  LOP3.LUT R75, R76, 0x180, RZ, 0xc0, !PT ;  /* 0x000001804c4b7812 */ /* 0x000fe400078ec0ff */
[----:B------:R-:W-:Y:S01]  /*10660*/  MOV R32, R4 ;  /* 0x0000000400207202 */ /* 0x000fe20000000f00 */
[----:B------:R-:W-:Y:S01]  /*10670*/  IMAD.X R9, RZ, RZ, R5, P1 ;  /* 0x000000ffff097224 */ /* 0x000fe200008e0605 */
[----:B------:R-:W-:Y:S02]  /*10680*/  F2FP.F16.F32.PACK_AB R4, R50, R7 ;  /* 0x000000073204723e */ /* 0x000fe400000000ff */
[----:B------:R-:W-:Y:S02]  /*10690*/  IADD3.X R11, RZ, R5, RZ, P0, !PT ;  /* 0x00000005ff0b7210 */ /* 0x000fe400007fe4ff */
[----:B------:R-:W-:Y:S02]  /*106a0*/  F2FP.F16.F32.PACK_AB R7, R66, R63 ;  /* 0x0000003f4207723e */ /* 0x000fe400000000ff */
[----:B------:R-:W-:-:S02]  /*106b0*/  F2FP.F16.F32.PACK_AB R5, R73, R64 ;  /* 0x000000404905723e */ /* 0x000fc400000000ff */
[----:B------:R-:W-:Y:S02]  /*106c0*/  MOV R63, R12 ;  /* 0x0000000c003f7202 */ /* 0x000fe40000000f00 */
[----:B------:R-:W-:Y:S02]  /*106d0*/  MOV R51, R14 ;  /* 0x0000000e00337202 */ /* 0x000fe40000000f00 */
[----:B------:R-:W-:Y:S02]  /*106e0*/  MOV R50, R24 ;  /* 0x0000001800327202 */ /* 0x000fe40000000f00 */
[----:B------:R-:W-:Y:S02]  /*106f0*/  SHF.R.U64 R75, R75, 0x3, RZ ;  /* 0x000000034b4b7819 */ /* 0x000fe400000012ff */
[----:B------:R-:W-:Y:S02]  /*10700*/  F2FP.F16.F32.PACK_AB R12, R48, R37 ;  /* 0x00000025300c723e */ /* 0x000fe400000000ff */
[----:B------:R-:W-:-:S02]  /*10710*/  F2FP.F16.F32.PACK_AB R13, R71, R62 ;  /* 0x0000003e470d723e */ /* 0x000fc400000000ff */
[----:B------:R-:W-:Y:S02]  /*10720*/  F2FP.F16.F32.PACK_AB R14, R49, R36 ;  /* 0x00000024310e723e */ /* 0x000fe400000000ff */
[----:B------:R-:W-:Y:S02]  /*10730*/  F2FP.F16.F32.PACK_AB R15, R74, R61 ;  /* 0x0000003d4a0f723e */ /* 0x000fe400000000ff */
[----:B------:R-:W-:Y:S02]  /*10740*/  F2FP.F16.F32.PACK_AB R24, R46, R27 ;  /* 0x0000001b2e18723e */ /* 0x000fe400000000ff */
[----:B------:R-:W-:Y:S02]  /*10750*/  F2FP.F16.F32.PACK_AB R25, R69, R60 ;  /* 0x0000003c4519723e */ /* 0x000fe400000000ff */
[----:B------:R-:W-:Y:S01]  /*10760*/  F2FP.F16.F32.PACK_AB R27, R72, R59 ;  /* 0x0000003b481b723e */ /* 0x000fe200000000ff */
[----:B------:R0:W-:Y:S01]  /*10770*/  STSM.16.M88.4 [R32], R4 ;  /* 0x0000000420007844 */ /* 0x0001e20000000200 */
[----:B------:R-:W-:-:S03]  /*10780*/  LOP3.LUT R10, R75, R76, RZ, 0x3c, !PT ;  /* 0x0000004c4b0a7212 */ /* 0x000fc600078e3cff */
[----:B------:R-:W-:Y:S01]  /*10790*/  STSM.16.M88.4 [R63], R12 ;  /* 0x0000000c3f007844 */ /* 0x000fe20000000200 */
[----:B------:R-:W-:-:S03]  /*107a0*/  ISETP.NE.U32.AND P0, PT, RZ, UR4, PT ;  /* 0x00000004ff007c0c */ /* 0x000fc6000bf05070 */
[----:B------:R3:W-:Y:S01]  /*107b0*/  STSM.16.M88.4 [R51], R24 ;  /* 0x0000001833007844 */ /* 0x0007e20000000200 */
[----:B------:R-:W-:Y:S02]  /*107c0*/  MOV R36, R8 ;  /* 0x0000000800247202 */ /* 0x000fe40000000f00 */
[----:B------:R-:W-:Y:S02]  /*107d0*/  F2FP.F16.F32.PACK_AB R8, R42, R29 ;  /* 0x0000001d2a08723e */ /* 0x000fe400000000ff */
[----:B------:R-:W-:Y:S02]  /*107e0*/  F2FP.F16.F32.PACK_AB R9, R65, R56 ;  /* 0x000000384109723e */ /* 0x000fe400000000ff */
[----:B0-----:R-:W-:Y:S02]  /*107f0*/  MOV R32, R10 ;  /* 0x0000000a00207202 */ /* 0x001fe40000000f00 */
[----:B------:R-:W-:Y:S02]  /*10800*/  F2FP.F16.F32.PACK_AB R4, R44, R31 ;  /* 0x0000001f2c04723e */ /* 0x000fe400000000ff */
[----:B------:R-:W-:-:S02]  /*10810*/  F2FP.F16.F32.PACK_AB R5, R67, R58 ;  /* 0x0000003a4305723e */ /* 0x000fc400000000ff */
[----:B------:R-:W-:Y:S02]  /*10820*/  F2FP.F16.F32.PACK_AB R6, R45, R30 ;  /* 0x0000001e2d06723e */ /* 0x000fe400000000ff */
[----:B---3--:R-:W-:Y:S02]  /*10830*/  IADD3 R24, P1, R82, UR4, RZ ;  /* 0x0000000452187c10 */ /* 0x008fe4000ff3e0ff */
[----:B------:R-:W-:Y:S02]  /*10840*/  F2FP.F16.F32.PACK_AB R7, R70, R57 ;  /* 0x000000394607723e */ /* 0x000fe400000000ff */
[----:B------:R-:W-:Y:S02]  /*10850*/  F2FP.F16.F32.PACK_AB R10, R43, R28 ;  /* 0x0000001c2b0a723e */ /* 0x000fe400000000ff */
[----:B------:R-:W-:Y:S02]  /*10860*/  F2FP.F16.F32.PACK_AB R11, R68, R55 ;  /* 0x00000037440b723e */ /* 0x000fe400000000ff */
[----:B------:R-:W-:-:S02]  /*10870*/  F2FP.F16.F32.PACK_AB R12, R38, R3 ;  /* 0x00000003260c723e */ /* 0x000fc400000000ff */
[----:B------:R-:W-:Y:S02]  /*10880*/  F2FP.F16.F32.PACK_AB R13, R54, R53 ;  /* 0x00000035360d723e */ /* 0x000fe400000000ff */
[----:B------:R-:W-:Y:S02]  /*10890*/  F2FP.F16.F32.PACK_AB R14, R39, R0 ;  /* 0x00000000270e723e */ /* 0x000fe400000000ff */
[----:B------:R-:W-:Y:S02]  /*108a0*/  F2FP.F16.F32.PACK_AB R15, R135, R52 ;  /* 0x00000034870f723e */ /* 0x000fe400000000ff */
[----:B------:R-:W-:Y:S02]  /*108b0*/  ISETP.NE.AND.EX P0, PT, RZ, UR5, PT, P0 ;  /* 0x00000005ff007c0c */ /* 0x000fe4000bf05300 */
[----:B----4-:R-:W-:Y:S01]  /*108c0*/  IADD3.X R25, R80, UR5, RZ, P1, !PT ;  /* 0x0000000550197c10 */ /* 0x010fe20008ffe4ff */
[----:B------:R-:W-:Y:S01]  /*108d0*/  ULDC.64 UR4, c[0x0][0xc08] ;  /* 0x0003020000047ab9 */ /* 0x000fe20000000a00 */
[----:B------:R0:W-:Y:S01]  /*108e0*/  STSM.16.M88.4 [R50], R4 ;  /* 0x0000000432007844 */ /* 0x0001e20000000200 */
[----:B------:R-:W-:Y:S01]  /*108f0*/  ISETP.NE.U32.AND P2, PT, RZ, UR4, PT ;  /* 0x00000004ff007c0c */ /* 0x000fe2000bf45070 */
[----:B------:R-:W-:Y:S01]  /*10900*/  IMAD.MOV.U32 R42, RZ, RZ, RZ ;  /* 0x000000ffff2a7224 */ /* 0x000fe200078e00ff */
[----:B------:R-:W1:Y:S01]  /*10910*/  LDC R3, c[0x0][0xbe8] ;  /* 0x0002fa00ff037b82 */ /* 0x000e620000000800 */
[----:B------:R-:W-:Y:S01]  /*10920*/  STSM.16.M88.4 [R36], R8 ;  /* 0x0000000824007844 */ /* 0x000fe20000000200 */
[----:B------:R-:W-:-:S03]  /*10930*/  ISETP.NE.AND.EX P2, PT, RZ, UR5, PT, P2 ;  /* 0x00000005ff007c0c */ /* 0x000fc6000bf45320 */
[----:B------:R2:W-:Y:S03]  /*10940*/  STSM.16.M88.4 [R32], R12 ;  /* 0x0000000c20007844 */ /* 0x0005e60000000200 */
[----:B------:R-:W-:Y:S07]  /*10950*/  BAR.SYNC.DEFER_BLOCKING 0x1, 0x180 ;  /* 0x0046000000007b1d */ /* 0x000fee0000010000 */
[----:B0-----:R-:W-:Y:S01]  /*10960*/  @P2 IADD3 R4, P3, R82, UR4, RZ ;  /* 0x0000000452042c10 */ /* 0x001fe2000ff7e0ff */
[----:B------:R-:W-:-:S03]  /*10970*/  ULDC UR4, c[0x0][0xa88] ;  /* 0x0002a20000047ab9 */ /* 0x000fc60000000800 */
[----:B------:R-:W-:Y:S01]  /*10980*/  @P2 IADD3.X R5, R80, UR5, RZ, P3, !PT ;  /* 0x0000000550052c10 */ /* 0x000fe20009ffe4ff */
[----:B--2---:R-:W-:Y:S01]  /*10990*/  IMAD.U32 R32, RZ, RZ, UR4 ;  /* 0x00000004ff207e24 */ /* 0x004fe2000f8e00ff */
[----:B------:R0:W5:Y:S05]  /*109a0*/  @P0 LDG.E R42, desc[UR42][R24.64] ;  /* 0x0000002a182a0981 */ /* 0x00016a000c1e1900 */
[----:B------:R0:W5:Y:S01]  /*109b0*/  @P2 LDG.E R32, desc[UR42][R4.64] ;  /* 0x0000002a04202981 */ /* 0x000162000c1e1900 */
[----:B-1----:R-:W-:-:S13]  /*109c0*/  ISETP.NE.AND P1, PT, R3, 0x1, PT ;  /* 0x000000010300780c */ /* 0x002fda0003f25270 */
[----:B------:R-:W1:Y:S08]  /*109d0*/  @P1 LDC R6, c[0x0][0xbec] ;  /* 0x0002fb00ff061b82 */ /* 0x000e700000000800 */
[----:B------:R-:W2:Y:S01]  /*109e0*/  @P1 LDC R27, c[0x0][0xbf0] ;  /* 0x0002fc00ff1b1b82 */ /* 0x000ea20000000800 */
[----:B------:R-:W-:Y:S01]  /*109f0*/  SHF.R.S32.HI R49, RZ, 0x1f, R78 ;  /* 0x0000001fff317819 */ /* 0x000fe2000001144e */
[----:B0-----:R-:W-:Y:S06]  /*10a00*/  @P2 BRA `(.L_x_10528) ;  /* 0x0000000000102947 */ /* 0x001fec0003800000 */
[----:B------:R-:W-:Y:S05]  /*10a10*/  @!P0 BRA `(.L_x_10528) ;  /* 0x00000000000c8947 */ /* 0x000fea0003800000 */
[----:B------:R-:W3:Y:S04]  /*10a20*/  LDG.E R5, desc[UR42][R24.64] ;  /* 0x0000002a18057981 */ /* 0x000ee8000c1e1900 */
[----:B-----5:R-:W3:Y:S02]  /*10a30*/  LDG.E R32, desc[UR42][R24.64+0x4] ;  /* 0x0000042a18207981 */ /* 0x020ee4000c1e1900 */
[----:B---3--:R-:W-:-:S07]  /*10a40*/  IMAD.IADD R32, R32, 0x1, -R5 ;  /* 0x0000000120207824 */ /* 0x008fce00078e0a05 */
.L_x_10528:
[----:B------:R-:W3:Y:S01]  /*10a50*/  LDL R5, [R1+0x8c] ;  /* 0x00008c0001057983 */ /* 0x000ee20000100800 */
[----:B------:R-:W-:Y:S01]  /*10a60*/  ULDC.64 UR4, c[0x0][0xb90] ;  /* 0x0002e40000047ab9 */ /* 0x000fe20000000a00 */
[----:B------:R-:W0:Y:S01]  /*10a70*/  S2R R4, SR_TID.X ;  /* 0x0000000000047919 */ /* 0x000e220000002100 */
[----:B-----5:R-:W-:Y:S01]  /*10a80*/  SHF.R.S32.HI R43, RZ, 0x1f, R42 ;  /* 0x0000001fff2b7819 */ /* 0x020fe2000001142a */
[----:B------:R-:W-:Y:S01]  /*10a90*/  IMAD R32, R32, R3, RZ ;  /* 0x0000000320207224 */ /* 0x000fe200078e02ff */
[----:B------:R-:W4:Y:S01]  /*10aa0*/  @P1 LDC R51, c[0x0][0xbec] ;  /* 0x0002fb00ff331b82 */ /* 0x000f220000000800 */
[----:B------:R-:W2:Y:S04]  /*10ab0*/  LDL.LU R10, [R1+0x6c] ;  /* 0x00006c00010a7983 */ /* 0x000ea80000300800 */
[----:B------:R-:W4:Y:S04]  /*10ac0*/  LDL.LU R8, [R1+0x60] ;  /* 0x0000600001087983 */ /* 0x000f280000300800 */
[----:B------:R-:W3:Y:S01]  /*10ad0*/  LDL.LU R52, [R1+0x64] ;  /* 0x0000640001347983 */ /* 0x000ee20000300800 */
[----:B------:R-:W-:-:S04]  /*10ae0*/  IMAD R0, R49, UR4, RZ ;  /* 0x0000000431007c24 */ /* 0x000fc8000f8e02ff */
[----:B------:R-:W-:Y:S02]  /*10af0*/  IMAD R11, R78, UR5, R0 ;  /* 0x000000054e0b7c24 */ /* 0x000fe4000f8e0200 */
[----:B0-----:R-:W-:-:S05]  /*10b00*/  VIADD R15, R4, 0xffffff80 ;  /* 0xffffff80040f7836 */ /* 0x001fca0000000000 */
[--C-:B------:R-:W-:Y:S02]  /*10b10*/  SHF.R.S32.HI R54, RZ, 0x1f, R15.reuse ;  /* 0x0000001fff367819 */ /* 0x100fe4000001140f */
[----:B------:R-:W-:Y:S02]  /*10b20*/  SHF.R.S32.HI R53, RZ, 0x1f, R15 ;  /* 0x0000001fff357819 */ /* 0x000fe4000001140f */
[-C--:B------:R-:W-:Y:S02]  /*10b30*/  LEA.HI R54, R54, R15.reuse, RZ, 0x2 ;  /* 0x0000000f36367211 */ /* 0x080fe400078f10ff */
[----:B------:R-:W-:Y:S02]  /*10b40*/  LEA.HI R53, R53, R15, RZ, 0x2 ;  /* 0x0000000f35357211 */ /* 0x000fe400078f10ff */
[----:B------:R-:W-:Y:S02]  /*10b50*/  LOP3.LUT R54, R54, 0xfffffffc, RZ, 0xc0, !PT ;  /* 0xfffffffc36367812 */ /* 0x000fe400078ec0ff */
[----:B------:R-:W-:-:S02]  /*10b60*/  SHF.R.S32.HI R53, RZ, 0x2, R53 ;  /* 0x00000002ff357819 */ /* 0x000fc40000011435 */
[----:B------:R-:W-:-:S05]  /*10b70*/  IADD3 R54, R15, -R54, RZ ;  /* 0x800000360f367210 */ /* 0x000fca0007ffe0ff */
[----:B------:R-:W-:-:S04]  /*10b80*/  IMAD.SHL.U32 R0, R54, 0x8, RZ ;  /* 0x0000000836007824 */ /* 0x000fc800078e00ff */
[----:B------:R-:W-:Y:S01]  /*10b90*/  IMAD R9, R53, 0x20, R0 ;  /* 0x0000002035097824 */ /* 0x000fe200078e0200 */
[----:B--2---:R-:W-:Y:S02]  /*10ba0*/  SEL R48, R10, RZ, !P0 ;  /* 0x000000ff0a307207 */ /* 0x004fe40004000000 */
[----:B------:R-:W2:Y:S01]  /*10bb0*/  LDL R10, [R1+0x84] ;  /* 0x00008400010a7983 */ /* 0x000ea20000100800 */
[----:B----4-:R-:W-:Y:S01]  /*10bc0*/  SEL R50, R8, RZ, !P0 ;  /* 0x000000ff08327207 */ /* 0x010fe20004000000 */
[----:B---3--:R-:W-:Y:S02]  /*10bd0*/  IMAD R13, R52, 0xc0, R5 ;  /* 0x000000c0340d7824 */ /* 0x008fe400078e0205 */
[----:B------:R-:W-:Y:S01]  /*10be0*/  IMAD.WIDE.U32 R4, R78, UR4, R42 ;  /* 0x000000044e047c25 */ /* 0x000fe2000f8e002a */
[----:B------:R-:W-:-:S03]  /*10bf0*/  ULDC.64 UR4, c[0x0][0xb98] ;  /* 0x0002e60000047ab9 */ /* 0x000fc60000000a00 */
[----:B-1----:R-:W-:-:S04]  /*10c00*/  @P1 IMAD.HI.U32 R6, R13, R6, RZ ;  /* 0x000000060d061227 */ /* 0x002fc800078e00ff */
[----:B------:R-:W-:Y:S01]  /*10c10*/  IMAD.MOV.U32 R7, RZ, RZ, R13 ;  /* 0x000000ffff077224 */ /* 0x000fe200078e000d */
[----:B------:R-:W-:Y:S01]  /*10c20*/  @P1 SHF.R.U32.HI R7, RZ, R27, R6 ;  /* 0x0000001bff071219 */ /* 0x000fe20000011606 */
[----:B------:R-:W-:-:S03]  /*10c30*/  IMAD.IADD R5, R5, 0x1, R11 ;  /* 0x0000000105057824 */ /* 0x000fc600078e020b */
[----:B------:R-:W-:Y:S01]  /*10c40*/  IADD3 R6, -R7, RZ, RZ ;  /* 0x000000ff07067210 */ /* 0x000fe20007ffe1ff */
        /* <DEDUP_REMOVED lines=11> */
[----:B------:R-:W-:Y:S01]  /*10d00*/  SHF.R.S32.HI R14, RZ, 0x1f, R15 ;  /* 0x0000001fff0e7819 */ /* 0x000fe2000001140f */
[----:B------:R-:W-:-:S04]  /*10d10*/  IMAD.WIDE.U32 R4, R9, UR4, R4 ;  /* 0x0000000409047c25 */ /* 0x000fc8000f8e0004 */
[----:B------:R-:W-:Y:S01]  /*10d20*/  IMAD R11, R9, UR5, R6 ;  /* 0x00000005090b7c24 */ /* 0x000fe2000f8e0206 */
[----:B------:R-:W-:Y:S01]  /*10d30*/  LEA.HI R14, R14, R15, RZ, 0x7 ;  /* 0x0000000f0e0e7211 */ /* 0x000fe200078f38ff */
[----:B------:R-:W-:Y:S02]  /*10d40*/  ULDC.64 UR4, c[0x0][0xb50] ;  /* 0x0002d40000047ab9 */ /* 0x000fe40000000a00 */
[----:B------:R-:W-:Y:S01]  /*10d50*/  IMAD.IADD R5, R5, 0x1, R11 ;  /* 0x0000000105057824 */ /* 0x000fe200078e020b */
[----:B------:R-:W-:Y:S02]  /*10d60*/  LEA R6, P0, R4, UR4, 0x2 ;  /* 0x0000000404067c11 */ /* 0x000fe4000f8010ff */
[----:B------:R-:W-:Y:S02]  /*10d70*/  LOP3.LUT R14, R14, 0xffffff80, RZ, 0xc0, !PT ;  /* 0xffffff800e0e7812 */ /* 0x000fe400078ec0ff */
[----:B------:R-:W-:Y:S01]  /*10d80*/  LEA.HI.X R4, R4, UR5, R5, 0x2, P0 ;  /* 0x0000000504047c11 */ /* 0x000fe200080f1405 */
[----:B------:R-:W-:Y:S01]  /*10d90*/  SHFL.IDX PT, R44, R6, RZ, 0x1c1f ;  /* 0x001c1fff062c7589 */ /* 0x000fe200000e0000 */
[C---:B------:R-:W-:Y:S01]  /*10da0*/  IADD3 R7, P2, R20.reuse, 0x1800, RZ ;  /* 0x0000180014077810 */ /* 0x040fe20007f5e0ff */
[----:B------:R-:W-:Y:S01]  /*10db0*/  IMAD.IADD R14, R15, 0x1, -R14 ;  /* 0x000000010f0e7824 */ /* 0x000fe200078e0a0e */
[C---:B------:R-:W-:Y:S01]  /*10dc0*/  IADD3 R13, P3, R20.reuse, 0x3000, RZ ;  /* 0x00003000140d7810 */ /* 0x040fe20007f7e0ff */
[----:B------:R-:W0:Y:S01]  /*10dd0*/  SHFL.IDX PT, R45, R4, RZ, 0x1c1f ;  /* 0x001c1fff042d7589 */ /* 0x000e2200000e0000 */
[----:B------:R-:W-:Y:S01]  /*10de0*/  LOP3.LUT R11, R20, 0x180, RZ, 0xc0, !PT ;  /* 0x00000180140b7812 */ /* 0x000fe200078ec0ff */
[----:B------:R-:W-:Y:S01]  /*10df0*/  ULDC.64 UR4, c[0x0][0xaa0] ;  /* 0x0002a80000047ab9 */ /* 0x000fe20000000a00 */
[----:B------:R-:W-:Y:S01]  /*10e00*/  LOP3.LUT P0, RZ, R14, 0x3, RZ, 0xc0, !PT ;  /* 0x000000030eff7812 */ /* 0x000fe2000780c0ff */
[----:B------:R-:W-:Y:S04]  /*10e10*/  SHFL.IDX PT, R46, R6, 0x1, 0x1c1f ;  /* 0x003c1f00062e7f89 */ /* 0x000fe800000e0000 */
[----:B------:R1:W3:Y:S01]  /*10e20*/  SHFL.IDX PT, R47, R4, 0x1, 0x1c1f ;  /* 0x003c1f00042f7f89 */ /* 0x0002e200000e0000 */
[----:B------:R-:W-:Y:S01]  /*10e30*/  IMAD.X R9, RZ, RZ, R21, P2 ;  /* 0x000000ffff097224 */ /* 0x000fe200010e0615 */
[----:B------:R-:W-:-:S02]  /*10e40*/  LOP3.LUT R12, R13, 0x180, RZ, 0xc0, !PT ;  /* 0x000001800d0c7812 */ /* 0x000fc400078ec0ff */
[----:B------:R-:W-:Y:S02]  /*10e50*/  LOP3.LUT R8, R7, 0x180, RZ, 0xc0, !PT ;  /* 0x0000018007087812 */ /* 0x000fe400078ec0ff */
[----:B------:R-:W-:Y:S02]  /*10e60*/  SHF.R.U64 R12, R12, 0x3, RZ ;  /* 0x000000030c0c7819 */ /* 0x000fe400000012ff */
[----:B------:R-:W-:Y:S02]  /*10e70*/  SHF.R.U64 R8, R8, 0x3, RZ ;  /* 0x0000000308087819 */ /* 0x000fe400000012ff */
[----:B------:R-:W-:Y:S02]  /*10e80*/  LOP3.LUT R12, R12, R13, RZ, 0x3c, !PT ;  /* 0x0000000d0c0c7212 */ /* 0x000fe400078e3cff */
[----:B------:R-:W-:Y:S02]  /*10e90*/  LOP3.LUT R8, R8, R7, RZ, 0x3c, !PT ;  /* 0x0000000708087212 */ /* 0x000fe400078e3cff */
[----:B------:R-:W-:-:S02]  /*10ea0*/  IADD3.X R13, RZ, R21, RZ, P3, !PT ;  /* 0x00000015ff0d7210 */ /* 0x000fc40001ffe4ff */
[C---:B------:R-:W-:Y:S02]  /*10eb0*/  IADD3 R7, P3, R20.reuse, 0x7800, RZ ;  /* 0x0000780014077810 */ /* 0x040fe40007f7e0ff */
[C---:B------:R-:W-:Y:S02]  /*10ec0*/  IADD3 R25, P5, R20.reuse, 0x4800, RZ ;  /* 0x0000480014197810 */ /* 0x040fe40007fbe0ff */
[----:B------:R-:W-:Y:S01]  /*10ed0*/  IADD3 R29, P4, R20, 0x6000, RZ ;  /* 0x00006000141d7810 */ /* 0x000fe20007f9e0ff */
[----:B------:R-:W-:Y:S01]  /*10ee0*/  IMAD R43, R43, UR4, RZ ;  /* 0x000000042b2b7c24 */ /* 0x000fe2000f8e02ff */
[----:B-1----:R-:W-:Y:S02]  /*10ef0*/  LOP3.LUT R4, R7, 0x180, RZ, 0xc0, !PT ;  /* 0x0000018007047812 */ /* 0x002fe400078ec0ff */
[----:B------:R-:W-:Y:S02]  /*10f00*/  SHF.R.U64 R11, R11, 0x3, RZ ;  /* 0x000000030b0b7819 */ /* 0x000fe400000012ff */
[----:B------:R-:W-:-:S02]  /*10f10*/  LOP3.LUT R24, R25, 0x180, RZ, 0xc0, !PT ;  /* 0x0000018019187812 */ /* 0x000fc400078ec0ff */
[----:B------:R-:W-:Y:S02]  /*10f20*/  LOP3.LUT R28, R29, 0x180, RZ, 0xc0, !PT ;  /* 0x000001801d1c7812 */ /* 0x000fe400078ec0ff */
[----:B------:R-:W-:Y:S02]  /*10f30*/  SHF.R.U64 R4, R4, 0x3, RZ ;  /* 0x0000000304047819 */ /* 0x000fe400000012ff */
[----:B------:R-:W-:Y:S02]  /*10f40*/  LOP3.LUT R20, R11, R20, RZ, 0x3c, !PT ;  /* 0x000000140b147212 */ /* 0x000fe400078e3cff */
        /* <DEDUP_REMOVED lines=8> */
[----:B------:R-:W-:Y:S01]  /*10fd0*/  BSSY B1, `(.L_x_10529) ;  /* 0x0000050000017945 */ /* 0x000fe20003800000 */
[----:B--2---:R-:W-:-:S05]  /*10fe0*/  IMAD R5, R52, 0xc0, R10 ;  /* 0x000000c034057824 */ /* 0x004fca00078e020a */
[C---:B------:R-:W-:Y:S01]  /*10ff0*/  ISETP.GE.OR P2, PT, R5.reuse, R32, P0 ;  /* 0x000000200500720c */ /* 0x040fe20000746670 */
[----:B------:R-:W-:-:S05]  /*11000*/  VIADD R5, R5, 0x8 ;  /* 0x0000000805057836 */ /* 0x000fca0000000000 */
[----:B------:R-:W-:-:S07]  /*11010*/  ISETP.GE.OR P0, PT, R5, R32, P0 ;  /* 0x000000200500720c */ /* 0x000fce0000706670 */
[----:B0-----:R0:W-:Y:S06]  /*11020*/  @!P2 ST.E desc[UR42][R44.64], R40 ;  /* 0x000000282c00a985 */ /* 0x0011ec000c10192a */
[----:B---3--:R1:W-:Y:S04]  /*11030*/  @!P0 ST.E desc[UR42][R46.64], R41 ;  /* 0x000000292e008985 */ /* 0x0083e8000c10192a */
[----:B------:R2:W5:Y:S01]  /*11040*/  LD.E.128 R4, desc[UR42][R20.64] ;  /* 0x0000002a14047980 */ /* 0x000562000c101d00 */
[C---:B0-----:R-:W-:Y:S01]  /*11050*/  IMAD R45, R42.reuse, UR5, R43 ;  /* 0x000000052a2d7c24 */ /* 0x041fe2000f8e022b */
[----:B-1----:R-:W0:Y:S01]  /*11060*/  @P1 LDC R47, c[0x0][0xbf0] ;  /* 0x0002fc00ff2f1b82 */ /* 0x002e220000000800 */
[----:B------:R-:W-:Y:S01]  /*11070*/  IMAD.WIDE.U32 R42, R42, UR4, RZ ;  /* 0x000000042a2a7c25 */ /* 0x000fe2000f8e00ff */
[----:B------:R-:W-:Y:S01]  /*11080*/  ULDC.64 UR4, c[0x0][0xae8] ;  /* 0x0002ba0000047ab9 */ /* 0x000fe20000000a00 */
[----:B------:R-:W5:Y:S02]  /*11090*/  LD.E.128 R8, desc[UR42][R8.64] ;  /* 0x0000002a08087980 */ /* 0x000f64000c101d00 */
[----:B------:R-:W-:Y:S01]  /*110a0*/  IMAD R40, R54, 0x60, R53 ;  /* 0x0000006036287824 */ /* 0x000fe200078e0235 */
[----:B--2---:R-:W-:Y:S01]  /*110b0*/  MOV R20, R42 ;  /* 0x0000002a00147202 */ /* 0x004fe20000000f00 */
[----:B------:R-:W-:Y:S01]  /*110c0*/  IMAD.IADD R21, R43, 0x1, R45 ;  /* 0x000000012b157824 */ /* 0x000fe200078e022d */
[----:B------:R-:W5:Y:S01]  /*110d0*/  LD.E.128 R12, desc[UR42][R12.64] ;  /* 0x0000002a0c0c7980 */ /* 0x000f62000c101d00 */
[----:B------:R-:W-:-:S02]  /*110e0*/  IMAD R49, R49, UR4, RZ ;  /* 0x0000000431317c24 */ /* 0x000fc4000f8e02ff */
[----:B------:R-:W-:Y:S01]  /*110f0*/  IMAD R42, R52, 0xc0, R40 ;  /* 0x000000c0342a7824 */ /* 0x000fe200078e0228 */
[----:B------:R-:W5:Y:S01]  /*11100*/  LD.E.128 R24, desc[UR42][R24.64] ;  /* 0x0000002a18187980 */ /* 0x000f62000c101d00 */
[C---:B------:R-:W-:Y:S02]  /*11110*/  IMAD R49, R78.reuse, UR5, R49 ;  /* 0x000000054e317c24 */ /* 0x040fe4000f8e0231 */
[----:B------:R-:W-:Y:S01]  /*11120*/  IMAD.WIDE.U32 R20, R78, UR4, R20 ;  /* 0x000000044e147c25 */ /* 0x000fe2000f8e0014 */
[----:B------:R-:W-:Y:S01]  /*11130*/  ULDC.64 UR4, c[0x0][0xaf0] ;  /* 0x0002bc0000047ab9 */ /* 0x000fe20000000a00 */
[----:B------:R-:W5:Y:S02]  /*11140*/  LD.E.128 R28, desc[UR42][R28.64] ;  /* 0x0000002a1c1c7980 */ /* 0x000f64000c101d00 */
[----:B------:R-:W-:Y:S02]  /*11150*/  @P1 IMAD.HI.U32 R40, R42, R51, RZ ;  /* 0x000000332a281227 */ /* 0x000fe400078e00ff */
[----:B------:R-:W5:Y:S02]  /*11160*/  LD.E.128 R36, desc[UR42][R36.64] ;  /* 0x0000002a24247980 */ /* 0x000f64000c101d00 */
[----:B------:R-:W-:-:S02]  /*11170*/  IMAD R43, R48, UR4, RZ ;  /* 0x00000004302b7c24 */ /* 0x000fc4000f8e02ff */
[----:B------:R-:W-:Y:S01]  /*11180*/  IMAD.IADD R21, R21, 0x1, R49 ;  /* 0x0000000115157824 */ /* 0x000fe200078e0231 */
[----:B------:R-:W-:Y:S01]  /*11190*/  @!PT LDS RZ, [RZ] ;  /* 0x00000000fffff984 */ /* 0x000fe20000000800 */
[----:B------:R-:W-:Y:S01]  /*111a0*/  @!PT LDS RZ, [RZ] ;  /* 0x00000000fffff984 */ /* 0x000fe20000000800 */
[----:B------:R-:W-:Y:S01]  /*111b0*/  @!PT LDS RZ, [RZ] ;  /* 0x00000000fffff984 */ /* 0x000fe20000000800 */
[----:B------:R-:W-:Y:S01]  /*111c0*/  @!PT LDS RZ, [RZ] ;  /* 0x00000000fffff984 */ /* 0x000fe20000000800 */
[----:B------:R1:W-:Y:S06]  /*111d0*/  MEMBAR.ALL.CTA ;  /* 0x0000000000007992 */ /* 0x0003ec0000008000 */
[----:B-1----:R-:W1:Y:S01]  /*111e0*/  FENCE.VIEW.ASYNC.S ;  /* 0x00000000000073c6 */ /* 0x002e620000000000 */
[----:B------:R-:W-:Y:S01]  /*111f0*/  IMAD.MOV.U32 R41, RZ, RZ, R42 ;  /* 0x000000ffff297224 */ /* 0x000fe200078e002a */
[----:B0-----:R-:W-:Y:S01]  /*11200*/  @P1 SHF.R.U32.HI R41, RZ, R47, R40 ;  /* 0x0000002fff291219 */ /* 0x001fe20000011628 */
[----:B------:R-:W-:-:S02]  /*11210*/  IMAD R43, R50, UR5, R43 ;  /* 0x00000005322b7c24 */ /* 0x000fc4000f8e022b */
[----:B------:R-:W-:Y:S01]  /*11220*/  IMAD.WIDE.U32 R50, R50, UR4, R20 ;  /* 0x0000000432327c25 */ /* 0x000fe2000f8e0014 */
[--C-:B------:R-:W-:Y:S01]  /*11230*/  SHF.R.S32.HI R20, RZ, 0x1f, R41.reuse ;  /* 0x0000001fff147819 */ /* 0x100fe20000011429 */
[----:B------:R-:W-:Y:S02]  /*11240*/  ULDC.64 UR4, c[0x0][0xae0] ;  /* 0x0002b80000047ab9 */ /* 0x000fe40000000a00 */
[----:B------:R-:W-:Y:S02]  /*11250*/  IMAD.MOV R40, RZ, RZ, -R41 ;  /* 0x000000ffff287224 */ /* 0x000fe400078e0a29 */
[----:B------:R-:W-:Y:S02]  /*11260*/  IMAD R20, R20, UR4, RZ ;  /* 0x0000000414147c24 */ /* 0x000fe4000f8e02ff */
[----:B------:R-:W-:Y:S02]  /*11270*/  IMAD.IADD R51, R51, 0x1, R43 ;  /* 0x0000000133337824 */ /* 0x000fe400078e022b */
[----:B------:R-:W-:-:S02]  /*11280*/  IMAD R3, R3, R40, R42 ;  /* 0x0000002803037224 */ /* 0x000fc400078e022a */
[C---:B------:R-:W-:Y:S02]  /*11290*/  IMAD R43, R41.reuse, UR5, R20 ;  /* 0x00000005292b7c24 */ /* 0x040fe4000f8e0214 */
[----:B------:R-:W-:Y:S01]  /*112a0*/  IMAD.WIDE.U32 R20, R41, UR4, R50 ;  /* 0x0000000429147c25 */ /* 0x000fe2000f8e0032 */
        /* <DEDUP_REMOVED lines=9> */
[----:B------:R-:W-:-:S03]  /*11340*/  IMAD R49, R52, 0xc0, R53 ;  /* 0x000000c034317824 */ /* 0x000fc600078e0235 */
[----:B------:R-:W-:Y:S02]  /*11350*/  LEA.HI.X R47, R20, UR5, R21, 0x1, P0 ;  /* 0x00000005142f7c11 */ /* 0x000fe400080f0c15 */
[----:B------:R-:W-:Y:S01]  /*11360*/  ISETP.GE.AND P0, PT, R49, R32, PT ;  /* 0x000000203100720c */ /* 0x000fe20003f06270 */
[----:B------:R-:W-:Y:S02]  /*11370*/  VIADD R3, R2, 0x2d820 ;  /* 0x0002d82002037836 */ /* 0x000fe40000000000 */
[----:B------:R-:W-:-:S03]  /*11380*/  VIADD R53, R0, 0x40 ;  /* 0x0000004000357836 */ /* 0x000fc60000000000 */
[----:B------:R-:W-:Y:S01]  /*11390*/  PRMT R3, RZ, 0x654, R3 ;  /* 0x00000654ff037816 */ /* 0x000fe20000000003 */
[----:B------:R-:W-:Y:S01]  /*113a0*/  VIADD R51, R0, 0x20 ;  /* 0x0000002000337836 */ /* 0x000fe20000000000 */
[----:B-1----:R0:W1:Y:S02]  /*113b0*/  SHFL.IDX PT, R40, R46, RZ, 0x1c1f ;  /* 0x001c1fff2e287589 */ /* 0x00206400000e0000 */
[----:B------:R0:W-:Y:S02]  /*113c0*/  SYNCS.ARRIVE.TRANS64.RED.A1T0 RZ, [R3+URZ], RZ ;  /* 0x000000ff03ff79a7 */ /* 0x0001e4000810043f */
[----:B------:R0:W2:Y:S01]  /*113d0*/  SHFL.IDX PT, R41, R47, RZ, 0x1c1f ;  /* 0x001c1fff2f297589 */ /* 0x0000a200000e0000 */
[----:B------:R-:W-:Y:S02]  /*113e0*/  SHF.R.S32.HI R48, RZ, 0x1f, R53 ;  /* 0x0000001fff307819 */ /* 0x000fe40000011435 */
        /* <DEDUP_REMOVED lines=14> */
.L_x_10530:
[----:B------:R-:W-:Y:S05]  /*114d0*/  BSYNC B1 ;  /* 0x0000000000017941 */ /* 0x000fea0003800000 */
.L_x_10529:
[----:B0-----:R-:W-:Y:S01]  /*114e0*/  IADD3 R3, R49, 0x60, RZ ;  /* 0x0000006031037810 */ /* 0x001fe20007ffe0ff */
[----:B---3-5:R0:W3:Y:S03]  /*114f0*/  SHFL.IDX PT, R7, R47, 0x1, 0x1c1f ;  /* 0x003c1f002f077f89 */ /* 0x0280e600000e0000 */
[----:B------:R-:W-:Y:S01]  /*11500*/  ISETP.GE.AND P0, PT, R3, R32, PT ;  /* 0x000000200300720c */ /* 0x000fe20003f06270 */
[----:B------:R0:W4:-:S12]  /*11510*/  SHFL.IDX PT, R6, R46, 0x1, 0x1c1f ;  /* 0x003c1f002e067f89 */ /* 0x00011800000e0000 */
[----:B0-----:R-:W-:Y:S05]  /*11520*/  @P0 BRA `(.L_x_10531) ;  /* 0x0000000800e40947 */ /* 0x001fea0003800000 */
[----:B------:R-:W-:Y:S02]  /*11530*/  ULDC UR4, c[0x0][0xac8] ;  /* 0x0002b20000047ab9 */ /* 0x000fe40000000800 */
[----:B------:R-:W-:Y:S02]  /*11540*/  ISETP.GE.AND P2, PT, R51, UR4, PT ;  /* 0x0000000433007c0c */ /* 0x000fe4000bf46270 */
[----:B------:R-:W-:-:S11]  /*11550*/  ISETP.GE.AND P1, PT, R0, UR4, PT ;  /* 0x0000000400007c0c */ /* 0x000fd6000bf26270 */
[C---:B----4-:R-:W-:Y:S02]  /*11560*/  @!P2 LEA R12, P0, R51.reuse, R6, 0x1 ;  /* 0x00000006330ca211 */ /* 0x050fe400078008ff */
[----:B---3--:R-:W-:Y:S02]  /*11570*/  @!P1 IMAD.WIDE R4, R0, 0x2, R6 ;  /* 0x0000000200049825 */ /* 0x008fe400078e0206 */
        /* <DEDUP_REMOVED lines=9> */
.L_x_10527:
[----:B------:R-:W2:Y:S01]  /*11610*/  LDL.LU R6, [R1+0x58] ;  /* 0x0000580001067983 */ /* 0x000ea20000300800 */
[----:B------:R-:W-:Y:S01]  /*11620*/  ULDC.64 UR4, c[0x0][0xc00] ;  /* 0x0003000000047ab9 */ /* 0x000fe20000000a00 */
[----:B------:R-:W-:Y:S01]  /*11630*/  IMAD.MOV.U32 R0, RZ, RZ, RZ ;  /* 0x000000ffff007224 */ /* 0x000fe200078e00ff */
[----:B------:R-:W3:Y:S01]  /*11640*/  LDC R21, c[0x0][0xbe8] ;  /* 0x0002fa00ff157b82 */ /* 0x000ee20000000800 */
[----:B------:R-:W4:Y:S01]  /*11650*/  LDL.LU R3, [R1+0x5c] ;  /* 0x00005c0001037983 */ /* 0x000f220000300800 */
[----:B------:R-:W-:-:S04]  /*11660*/  ISETP.NE.U32.AND P0, PT, RZ, UR4, PT ;  /* 0x00000004ff007c0c */ /* 0x000fc8000bf05070 */
[----:B------:R-:W-:Y:S02]  /*11670*/  ISETP.NE.AND.EX P0, PT, RZ, UR5, PT, P0 ;  /* 0x00000005ff007c0c */ /* 0x000fe4000bf05300 */
[----:B--2---:R-:W-:-:S04]  /*11680*/  IADD3 R4, P1, R6, UR4, RZ ;  /* 0x0000000406047c10 */ /* 0x004fc8000ff3e0ff */
[----:B----4-:R-:W-:Y:S01]  /*11690*/  IADD3.X R5, R3, UR5, RZ, P1, !PT ;  /* 0x0000000503057c10 */ /* 0x010fe20008ffe4ff */
[----:B------:R-:W-:Y:S02]  /*116a0*/  ULDC.64 UR4, c[0x0][0xc08] ;  /* 0x0003020000047ab9 */ /* 0x000fe40000000a00 */
[----:B------:R-:W-:-:S04]  /*116b0*/  ISETP.NE.U32.AND P1, PT, RZ, UR4, PT ;  /* 0x00000004ff007c0c */ /* 0x000fc8000bf25070 */
[----:B------:R2:W5:Y:S01]  /*116c0*/  @P0 LDG.E R0, desc[UR42][R4.64] ;  /* 0x0000002a04000981 */ /* 0x000562000c1e1900 */
[----:B------:R-:W-:Y:S01]  /*116d0*/  ISETP.NE.AND.EX P1, PT, RZ, UR5, PT, P1 ;  /* 0x00000005ff007c0c */ /* 0x000fe2000bf25310 */
[----:B------:R-:W4:-:S12]  /*116e0*/  S2R R9, SR_TID.X ;  /* 0x0000000000097919 */ /* 0x000f180000002100 */
[----:B------:R-:W-:Y:S01]  /*116f0*/  @P1 IADD3 R6, P2, R6, UR4, RZ ;  /* 0x0000000406061c10 */ /* 0x000fe2000ff5e0ff */
[----:B------:R-:W-:Y:S02]  /*11700*/  ULDC UR4, c[0x0][0xa88] ;  /* 0x0002a20000047ab9 */ /* 0x000fe40000000800 */
[----:B------:R-:W-:Y:S01]  /*11710*/  IMAD.U32 R8, RZ, RZ, UR4 ;  /* 0x00000004ff087e24 */ /* 0x000fe2000f8e00ff */
[----:B------:R-:W-:-:S05]  /*11720*/  @P1 IADD3.X R7, R3, UR5, RZ, P2, !PT ;  /* 0x0000000503071c10 */ /* 0x000fca00097fe4ff */
[----:B------:R2:W5:Y:S01]  /*11730*/  @P1 LDG.E R8, desc[UR42][R6.64] ;  /* 0x0000002a06081981 */ /* 0x000562000c1e1900 */
[----:B---3--:R-:W-:Y:S01]  /*11740*/  ISETP.NE.AND P2, PT, R21, 0x1, PT ;  /* 0x000000011500780c */ /* 0x008fe20003f45270 */
[----:B----4-:R-:W-:-:S12]  /*11750*/  VIADD R28, R9, 0xffffff80 ;  /* 0xffffff80091c7836 */ /* 0x010fd80000000000 */
[----:B------:R-:W3:Y:S01]  /*11760*/  @P2 LDC R20, c[0x0][0xbec] ;  /* 0x0002fb00ff142b82 */ /* 0x000ee20000000800 */
[----:B------:R-:W-:-:S07]  /*11770*/  ISETP.GE.AND P3, PT, R28, 0xc0, PT ;  /* 0x000000c01c00780c */ /* 0x000fce0003f66270 */
[----:B------:R-:W4:Y:S01]  /*11780*/  @P2 LDC R25, c[0x0][0xbf0] ;  /* 0x0002fc00ff192b82 */ /* 0x000f220000000800 */
[----:B--2---:R-:W-:Y:S05]  /*11790*/  @P1 BRA `(.L_x_10532) ;  /* 0x0000000000101947 */ /* 0x004fea0003800000 */
[----:B------:R-:W-:Y:S05]  /*117a0*/  @!P0 BRA `(.L_x_10532) ;  /* 0x00000000000c8947 */ /* 0x000fea0003800000 */
[----:B------:R-:W2:Y:S04]  /*117b0*/  LDG.E R3, desc[UR42][R4.64] ;  /* 0x0000002a04037981 */ /* 0x000ea8000c1e1900 */
[----:B-----5:R-:W2:Y:S02]  /*117c0*/  LDG.E R8, desc[UR42][R4.64+0x4] ;  /* 0x0000042a04087981 */ /* 0x020ea4000c1e1900 */
[----:B--2---:R-:W-:-:S07]  /*117d0*/  IMAD.IADD R8, R8, 0x1, -R3 ;  /* 0x0000000108087824 */ /* 0x004fce00078e0a03 */
.L_x_10532:
[----:B------:R-:W2:Y:S04]  /*117e0*/  LDL.LU R4, [R1+0x60] ;  /* 0x0000600001047983 */ /* 0x000ea80000300800 */
[----:B------:R-:W3:Y:S04]  /*117f0*/  LDL.LU R3, [R1+0x6c] ;  /* 0x00006c0001037983 */ /* 0x000ee80000300800 */
[----:B------:R-:W4:Y:S04]  /*11800*/  LDL R24, [R1+0x54] ;  /* 0x0000540001187983 */ /* 0x000f280000100800 */
[----:B------:R0:W5:Y:S01]  /*11810*/  LDL R26, [R1+0x64] ;  /* 0x00006400011a7983 */ /* 0x0001620000100800 */
[----:B------:R-:W-:Y:S01]  /*11820*/  BSSY B1, `(.L_x_10533) ;  /* 0x000002d000017945 */ /* 0x000fe20003800000 */
[----:B-----5:R-:W-:-:S02]  /*11830*/  SHF.R.S32.HI R11, RZ, 0x1f, R0 ;  /* 0x0000001fff0b7819 */ /* 0x020fc40000011400 */
[----:B--2---:R-:W-:Y:S02]  /*11840*/  SEL R13, R4, RZ, !P0 ;  /* 0x000000ff040d7207 */ /* 0x004fe40004000000 */
[----:B---3--:R-:W-:Y:S02]  /*11850*/  SEL R12, R3, RZ, !P0 ;  /* 0x000000ff030c7207 */ /* 0x008fe40004000000 */
[----:B----4-:R-:W-:Y:S01]  /*11860*/  SHF.R.S32.HI R10, RZ, 0x1f, R24 ;  /* 0x0000001fff0a7819 */ /* 0x010fe20000011418 */
[----:B0-----:R-:W-:Y:S06]  /*11870*/  @P3 BRA `(.L_x_10534) ;  /* 0x00000000009c3947 */ /* 0x001fec0003800000 */
[----:B------:R-:W0:Y:S01]  /*11880*/  LDC R14, c[0x0][0xbe8] ;  /* 0x0002fa00ff0e7b82 */ /* 0x000e220000000800 */
[----:B------:R-:W-:-:S05]  /*11890*/  IMAD R3, R26, 0xc0, R9 ;  /* 0x000000c01a037824 */ /* 0x000fca00078e0209 */
[----:B------:R-:W-:Y:S01]  /*118a0*/  IADD3 R9, R3, -0x80, RZ ;  /* 0xffffff8003097810 */ /* 0x000fe20007ffe0ff */
[----:B0-----:R-:W-:-:S05]  /*118b0*/  IMAD R4, R8, R14, RZ ;  /* 0x0000000e08047224 */ /* 0x001fca00078e02ff */
        /* <DEDUP_REMOVED lines=9> */
[----:B------:R-:W0:Y:S01]  /*11950*/  @P0 LDC R6, c[0x0][0xbec] ;  /* 0x0002fb00ff060b82 */ /* 0x000e220000000800 */
[----:B------:R-:W-:Y:S01]  /*11960*/  IMAD R7, R24, UR5, R7 ;  /* 0x0000000518077c24 */ /* 0x000fe2000f8e0207 */
[----:B------:R-:W-:-:S03]  /*11970*/  ULDC.64 UR4, c[0x0][0xb98] ;  /* 0x0002e60000047ab9 */ /* 0x000fc60000000a00 */
[----:B------:R-:W-:-:S03]  /*11980*/  IMAD.IADD R5, R5, 0x1, R7 ;  /* 0x0000000105057824 */ /* 0x000fc600078e0207 */
[----:B------:R-:W2:Y:S01]  /*11990*/  @P0 LDC R15, c[0x0][0xbf0] ;  /* 0x0002fc00ff0f0b82 */ /* 0x000ea20000000800 */
[----:B------:R-:W-:-:S04]  /*119a0*/  IMAD.WIDE.U32 R4, R13, UR4, R4 ;  /* 0x000000040d047c25 */ /* 0x000fc8000f8e0004 */
[----:B0-----:R-:W-:-:S05]  /*119b0*/  @P0 IMAD.HI.U32 R6, R9, R6, RZ ;  /* 0x0000000609060227 */ /* 0x001fca00078e00ff */
[----:B--2---:R-:W-:Y:S01]  /*119c0*/  @P0 SHF.R.U32.HI R3, RZ, R15, R6 ;  /* 0x0000000fff030219 */ /* 0x004fe20000011606 */
        /* <DEDUP_REMOVED lines=18> */
.L_x_10534:
[----:B------:R-:W-:Y:S05]  /*11af0*/  BSYNC B1 ;  /* 0x0000000000017941 */ /* 0x000fea0003800000 */
.L_x_10533:
[--C-:B------:R-:W-:Y:S01]  /*11b00*/  SHF.R.S32.HI R14, RZ, 0x1f, R28.reuse ;  /* 0x0000001fff0e7819 */ /* 0x100fe2000001141c */
[----:B------:R-:W-:Y:S01]  /*11b10*/  ULDC.64 UR4, c[0x0][0xaa0] ;  /* 0x0002a80000047ab9 */ /* 0x000fe20000000a00 */
[----:B------:R-:W-:Y:S01]  /*11b20*/  SHF.R.S32.HI R27, RZ, 0x1f, R28 ;  /* 0x0000001fff1b7819 */ /* 0x000fe2000001141c */
[----:B0-----:R-:W-:Y:S01]  /*11b30*/  IMAD R3, R11, UR4, RZ ;  /* 0x000000040b037c24 */ /* 0x001fe2000f8e02ff */
[-C--:B------:R-:W-:Y:S01]  /*11b40*/  LEA.HI R14, R14, R28.reuse, RZ, 0x2 ;  /* 0x0000001c0e0e7211 */ /* 0x080fe200078f10ff */
[----:B------:R-:W-:Y:S01]  /*11b50*/  IMAD.WIDE.U32 R4, R0, UR4, RZ ;  /* 0x0000000400047c25 */ /* 0x000fe2000f8e00ff */
[----:B------:R-:W-:Y:S02]  /*11b60*/  LEA.HI R27, R27, R28, RZ, 0x2 ;  /* 0x0000001c1b1b7211 */ /* 0x000fe400078f10ff */
[----:B------:R-:W-:Y:S01]  /*11b70*/  LOP3.LUT R14, R14, 0xfffffffc, RZ, 0xc0, !PT ;  /* 0xfffffffc0e0e7812 */ /* 0x000fe200078ec0ff */
[----:B------:R-:W-:Y:S01]  /*11b80*/  IMAD R3, R0, UR5, R3 ;  /* 0x0000000500037c24 */ /* 0x000fe2000f8e0203 */
[----:B------:R-:W-:Y:S01]  /*11b90*/  SHF.R.S32.HI R27, RZ, 0x2, R27 ;  /* 0x00000002ff1b7819 */ /* 0x000fe2000001141b */
[----:B------:R-:W-:-:S02]  /*11ba0*/  ULDC.64 UR4, c[0x0][0xae8] ;  /* 0x0002ba0000047ab9 */ /* 0x000fc40000000a00 */
[----:B------:R-:W-:Y:S02]  /*11bb0*/  IMAD.IADD R14, R28, 0x1, -R14 ;  /* 0x000000011c0e7824 */ /* 0x000fe400078e0a0e */
[----:B------:R-:W-:Y:S02]  /*11bc0*/  IMAD.IADD R5, R5, 0x1, R3 ;  /* 0x0000000105057824 */ /* 0x000fe400078e0203 */
[----:B------:R-:W-:Y:S02]  /*11bd0*/  IMAD R0, R14, 0x60, R27 ;  /* 0x000000600e007824 */ /* 0x000fe400078e021b */
[----:B------:R-:W-:Y:S02]  /*11be0*/  IMAD R6, R10, UR4, RZ ;  /* 0x000000040a067c24 */ /* 0x000fe4000f8e02ff */
[----:B------:R-:W-:Y:S02]  /*11bf0*/  IMAD R9, R26, 0xc0, R0 ;  /* 0x000000c01a097824 */ /* 0x000fe400078e0200 */
[----:B------:R-:W-:-:S02]  /*11c00*/  IMAD R7, R24, UR5, R6 ;  /* 0x0000000518077c24 */ /* 0x000fc4000f8e0206 */
[----:B------:R-:W-:Y:S01]  /*11c10*/  @P2 IMAD.HI.U32 R0, R9, R20, RZ ;  /* 0x0000001409002227 */ /* 0x000fe200078e00ff */
[----:B------:R-:W-:-:S03]  /*11c20*/  MOV R3, R9 ;  /* 0x0000000900037202 */ /* 0x000fc60000000f00 */
[----:B------:R-:W-:Y:S01]  /*11c30*/  IMAD.WIDE.U32 R4, R24, UR4, R4 ;  /* 0x0000000418047c25 */ /* 0x000fe2000f8e0004 */
[----:B------:R-:W-:Y:S01]  /*11c40*/  ULDC.64 UR4, c[0x0][0xaf0] ;  /* 0x0002bc0000047ab9 */ /* 0x000fe20000000a00 */
[----:B------:R-:W-:Y:S02]  /*11c50*/  @P2 SHF.R.U32.HI R3, RZ, R25, R0 ;  /* 0x00000019ff032219 */ /* 0x000fe40000011600 */
        /* <DEDUP_REMOVED lines=15> */
[----:B------:R-:W-:Y:S01]  /*11d50*/  SHF.L.U32 R9, R14, 0x3, RZ ;  /* 0x000000030e097819 */ /* 0x000fe200000006ff */
[----:B------:R-:W-:Y:S02]  /*11d60*/  IMAD R0, R0, UR4, RZ ;  /* 0x0000000400007c24 */ /* 0x000fe4000f8e02ff */
[----:B------:R-:W-:-:S04]  /*11d70*/  IMAD.WIDE.U32 R4, R7, UR4, R4 ;  /* 0x0000000407047c25 */ /* 0x000fc8000f8e0004 */
[----:B------:R-:W-:Y:S01]  /*11d80*/  IMAD R3, R7, UR5, R0 ;  /* 0x0000000507037c24 */ /* 0x000fe2000f8e0200 */
[----:B------:R-:W-:Y:S01]  /*11d90*/  ULDC.64 UR4, c[0x0][0xa80] ;  /* 0x0002a00000047ab9 */ /* 0x000fe20000000a00 */
[----:B------:R-:W-:Y:S01]  /*11da0*/  VIADD R10, R9, 0x20 ;  /* 0x00000020090a7836 */ /* 0x000fe20000000000 */
[C---:B------:R-:W-:Y:S01]  /*11db0*/  LEA R0, P0, R4.reuse, UR4, 0x1 ;  /* 0x0000000404007c11 */ /* 0x040fe2000f8008ff */
[----:B------:R-:W-:Y:S01]  /*11dc0*/  IMAD.IADD R3, R5, 0x1, R3 ;  /* 0x0000000105037824 */ /* 0x000fe200078e0203 */
[----:B------:R-:W-:Y:S01]  /*11dd0*/  UMOV UR4, 0xffffffff ;  /* 0xffffffff00047882 */ /* 0x000fe20000000000 */
[----:B------:R-:W-:Y:S01]  /*11de0*/  VIADD R7, R9, 0x40 ;  /* 0x0000004009077836 */ /* 0x000fe20000000000 */
[----:B------:R-:W-:Y:S02]  /*11df0*/  SHF.R.S32.HI R20, RZ, 0x1f, R10 ;  /* 0x0000001fff147819 */ /* 0x000fe4000001140a */
[----:B------:R-:W-:Y:S02]  /*11e00*/  LEA.HI.X R4, R4, UR5, R3, 0x1, P0 ;  /* 0x0000000504047c11 */ /* 0x000fe400080f0c03 */
[----:B------:R-:W-:Y:S01]  /*11e10*/  SHF.R.S32.HI R24, RZ, 0x1f, R7 ;  /* 0x0000001fff187819 */ /* 0x000fe20000011407 */
[----:B------:R-:W-:Y:S06]  /*11e20*/  BRA.DIV UR4, `(.L_x_10535) ;  /* 0x0000007604d87947 */ /* 0x000fec000b800000 */
[----:B------:R0:W2:Y:S04]  /*11e30*/  SHFL.IDX PT, R3, R4, RZ, 0x1c1f ;  /* 0x001c1fff04037589 */ /* 0x0000a800000e0000 */
[----:B------:R0:W3:Y:S02]  /*11e40*/  SHFL.IDX PT, R14, R0, RZ, 0x1c1f ;  /* 0x001c1fff000e7589 */ /* 0x0000e400000e0000 */
.L_x_10697:
[----:B------:R-:W-:Y:S01]  /*11e50*/  IMAD R21, R8, R21, RZ ;  /* 0x0000001508157224 */ /* 0x000fe200078e02ff */
[----:B------:R-:W-:Y:S01]  /*11e60*/  BSSY B1, `(.L_x_10536) ;  /* 0x0000011000017945 */ /* 0x000fe20003800000 */
[----:B------:R-:W-:-:S05]  /*11e70*/  IMAD R6, R26, 0xc0, R27 ;  /* 0x000000c01a067824 */ /* 0x000fca00078e021b */
[----:B------:R-:W-:-:S13]  /*11e80*/  ISETP.GE.AND P0, PT, R6, R21, PT ;  /* 0x000000150600720c */ /* 0x000fda0003f06270 */
[----:B------:R-:W-:Y:S05]  /*11e90*/  @P0 BRA `(.L_x_10537) ;  /* 0x0000000000340947 */ /* 0x000fea0003800000 */
[----:B------:R-:W-:Y:S02]  /*11ea0*/  ULDC UR4, c[0x0][0xac8] ;  /* 0x0002b20000047ab9 */ /* 0x000fe40000000800 */
[----:B------:R-:W-:Y:S02]  /*11eb0*/  ISETP.GE.AND P2, PT, R9, UR4, PT ;  /* 0x0000000409007c0c */ /* 0x000fe4000bf46270 */
[----:B------:R-:W-:Y:S02]  /*11ec0*/  ISETP.GE.AND P3, PT, R10, UR4, PT ;  /* 0x000000040a007c0c */ /* 0x000fe4000bf66270 */
[----:B------:R-:W-:-:S09]  /*11ed0*/  ISETP.GE.AND P4, PT, R7, UR4, PT ;  /* 0x0000000407007c0c */ /* 0x000fd2000bf86270 */
[----:B--2---:R-:W-:Y:S02]  /*11ee0*/  @!P2 IMAD.MOV.U32 R15, RZ, RZ, R3 ;  /* 0x000000ffff0fa224 */ /* 0x004fe400078e0003 */
[CC--:B---3--:R-:W-:Y:S02]  /*11ef0*/  @!P3 LEA R26, P0, R10.reuse, R14.reuse, 0x1 ;  /* 0x0000000e0a1ab211 */ /* 0x0c8fe400078008ff */
[----:B------:R-:W-:Y:S01]  /*11f00*/  @!P4 LEA R28, P1, R7, R14, 0x1 ;  /* 0x0000000e071cc211 */ /* 0x000fe200078208ff */
[----:B------:R-:W-:Y:S01]  /*11f10*/  @!P2 IMAD.WIDE R12, R9, 0x2, R14 ;  /* 0x00000002090ca825 */ /* 0x000fe200078e020e */
[-C--:B------:R-:W-:Y:S02]  /*11f20*/  @!P3 LEA.HI.X R27, R10, R3.reuse, R20, 0x1, P0 ;  /* 0x000000030a1bb211 */ /* 0x080fe400000f0c14 */
[----:B------:R-:W-:Y:S02]  /*11f30*/  @!P4 LEA.HI.X R29, R7, R3, R24, 0x1, P1 ;  /* 0x00000003071dc211 */ /* 0x000fe400008f0c18 */
[----:B------:R4:W-:Y:S04]  /*11f40*/  @!P2 ST.E.128 desc[UR42][R12.64], RZ ;  /* 0x000000ff0c00a985 */ /* 0x0009e8000c101d2a */
[----:B------:R4:W-:Y:S04]  /*11f50*/  @!P3 ST.E.128 desc[UR42][R26.64], RZ ;  /* 0x000000ff1a00b985 */ /* 0x0009e8000c101d2a */
[----:B------:R4:W-:Y:S02]  /*11f60*/  @!P4 ST.E.128 desc[UR42][R28.64], RZ ;  /* 0x000000ff1c00c985 */ /* 0x0009e4000c101d2a */
.L_x_10537:
[----:B------:R-:W-:Y:S05]  /*11f70*/  BSYNC B1 ;  /* 0x0000000000017941 */ /* 0x000fea0003800000 */
.L_x_10536:
[----:B------:R-:W-:-:S03]  /*11f80*/  UMOV UR4, 0xffffffff ;  /* 0xffffffff00047882 */ /* 0x000fc60000000000 */
[----:B------:R-:W-:Y:S05]  /*11f90*/  BRA.DIV UR4, `(.L_x_10538) ;  /* 0x0000007604b07947 */ /* 0x000fea000b800000 */
[----:B--2---:R2:W0:Y:S04]  /*11fa0*/  SHFL.IDX PT, R3, R4, 0x1, 0x1c1f ;  /* 0x003c1f0004037f89 */ /* 0x00442800000e0000 */
[----:B---3--:R2:W3:Y:S02]  /*11fb0*/  SHFL.IDX PT, R14, R0, 0x1, 0x1c1f ;  /* 0x003c1f00000e7f89 */ /* 0x0084e400000e0000 */
.L_x_10701:
[----:B0-2---:R-:W-:-:S04]  /*11fc0*/  IADD3 R0, R6, 0x60, RZ ;  /* 0x0000006006007810 */ /* 0x005fc80007ffe0ff */
[----:B------:R-:W-:-:S13]  /*11fd0*/  ISETP.GE.AND P0, PT, R0, R21, PT ;  /* 0x000000150000720c */ /* 0x000fda0003f06270 */
[----:B------:R-:W-:Y:S05]  /*11fe0*/  @P0 BRA `(.L_x_10531) ;  /* 0x0000000000340947 */ /* 0x000fea0003800000 */
[----:B------:R-:W-:Y:S02]  /*11ff0*/  ULDC UR4, c[0x0][0xac8] ;  /* 0x0002b20000047ab9 */ /* 0x000fe40000000800 */
[----:B------:R-:W-:Y:S02]  /*12000*/  ISETP.GE.AND P2, PT, R9, UR4, PT ;  /* 0x0000000409007c0c */ /* 0x000fe4000bf46270 */
[----:B------:R-:W-:Y:S02]  /*12010*/  ISETP.GE.AND P3, PT, R10, UR4, PT ;  /* 0x000000040a007c0c */ /* 0x000fe4000bf66270 */
[----:B------:R-:W-:-:S09]  /*12020*/  ISETP.GE.AND P4, PT, R7, UR4, PT ;  /* 0x0000000407007c0c */ /* 0x000fd2000bf86270 */
[----:B------:R-:W-:Y:S02]  /*12030*/  @!P2 IMAD.MOV.U32 R15, RZ, RZ, R3 ;  /* 0x000000ffff0fa224 */ /* 0x000fe400078e0003 */
        /* <DEDUP_REMOVED lines=8> */
.L_x_10531:
[----:B------:R-:W-:Y:S05]  /*120c0*/  BSYNC B0 ;  /* 0x0000000000007941 */ /* 0x000fea0003800000 */
.L_x_10526:
[----:B------:R-:W-:Y:S02]  /*120d0*/  ULDC UR4, c[0x0][0xc3c] ;  /* 0x00030f0000047ab9 */ /* 0x000fe40000000800 */
[----:B-1----:R-:W-:-:S13]  /*120e0*/  ISETP.GE.AND P0, PT, R35, UR4, PT ;  /* 0x0000000423007c0c */ /* 0x002fda000bf06270 */
[----:B------:R-:W-:Y:S05]  /*120f0*/  @!P0 BRA `(.L_x_10539) ;  /* 0xfffffef000f48947 */ /* 0x000fea000383ffff */
[----:B------:R-:W-:Y:S05]  /*12100*/  BRA `(.L_x_10397) ;  /* 0x0000006800487947 */ /* 0x000fea0003800000 */
.L_x_10395:
        /* <DEDUP_REMOVED lines=16> */
.L_x_10540:
        /* <DEDUP_REMOVED lines=38> */
[----:B------:R-:W-:Y:S01]  /*12470*/  MOV R4, R3 ;  /* 0x0000000300047202 */ /* 0x000fe20000000f00 */
[----:B------:R-:W-:Y:S01]  /*12480*/  UMOV UR4, URZ ;  /* 0x0000003f00047c82 */ /* 0x000fe20008000000 */
[----:B------:R-:W-:Y:S01]  /*12490*/  ULDC UR7, c[0x0][0xc3c] ;  /* 0x00030f0000077ab9 */ /* 0x000fe20000000800 */
[----:B------:R-:W-:-:S05]  /*124a0*/  ULDC UR5, c[0x0][0xc38] ;  /* 0x00030e0000057ab9 */ /* 0x000fca0000000800 */
.L_x_10546:
        /* <DEDUP_REMOVED lines=12> */
.L_x_10545:
[----:B------:R-:W-:Y:S05]  /*12570*/  BSYNC B0 ;  /* 0x0000000000007941 */ /* 0x000fea0003800000 */
.L_x_10544:
        /* <DEDUP_REMOVED lines=21> */
.L_x_10542:
        /* <DEDUP_REMOVED lines=15> */
.L_x_10547:
        /* <DEDUP_REMOVED lines=28> */
.L_x_10543:
[----:B------:R-:W-:Y:S02]  /*12980*/  IMAD.MOV.U32 R17, RZ, RZ, RZ ;  /* 0x000000ffff117224 */ /* 0x000fe400078e00ff */
[----:B------:R-:W-:Y:S02]  /*12990*/  IMAD.U32 R16, RZ, RZ, UR6 ;  /* 0x00000006ff107e24 */ /* 0x000fe4000f8e00ff */
[----:B------:R-:W-:-:S07]  /*129a0*/  IMAD.MOV.U32 R18, RZ, RZ, RZ ;  /* 0x000000ffff127224 */ /* 0x000fce00078e00ff */
.L_x_10548:
[----:B------:R-:W-:-:S13]  /*129b0*/  ISETP.NE.AND P0, PT, R5, RZ, PT ;  /* 0x000000ff0500720c */ /* 0x000fda0003f05270 */
[----:B------:R-:W0:Y:S01]  /*129c0*/  @!P0 S2R R3, SR_CgaCtaId ;  /* 0x0000000000038919 */ /* 0x000e220000008800 */
[----:B------:R-:W-:-:S04]  /*129d0*/  @!P0 MOV R0, 0x400 ;  /* 0x0000040000008802 */ /* 0x000fc80000000f00 */
[----:B0-----:R-:W-:-:S05]  /*129e0*/  @!P0 LEA R0, R3, R0, 0x18 ;  /* 0x0000000003008211 */ /* 0x001fca00078ec0ff */
[----:B------:R0:W-:Y:S01]  /*129f0*/  @!P0 STS.128 [R0+0x2d8d0], R16 ;  /* 0x02d8d01000008388 */ /* 0x0001e20000000c00 */
[----:B------:R-:W-:Y:S06]  /*12a00*/  BAR.ARV 0x5, 0x200 ;  /* 0x0148000000007b1d */ /* 0x000fec0000002000 */
.L_x_10541:
[----:B0-----:R-:W-:Y:S01]  /*12a10*/  IMAD.MOV.U32 R0, RZ, RZ, 0x1 ;  /* 0x00000001ff007424 */ /* 0x001fe200078e00ff */
[----:B------:R-:W-:Y:S01]  /*12a20*/  ULDC UR4, c[0x0][0xc3c] ;  /* 0x00030f0000047ab9 */ /* 0x000fe20000000800 */
[----:B------:R-:W-:Y:S02]  /*12a30*/  MOV R26, RZ ;  /* 0x000000ff001a7202 */ /* 0x000fe40000000f00 */
[----:B-1----:R-:W-:Y:S01]  /*12a40*/  ISETP.GE.AND P0, PT, R19, UR4, PT ;  /* 0x0000000413007c0c */ /* 0x002fe2000bf06270 */
[----:B------:R0:W-:Y:S04]  /*12a50*/  STL [R1], R0 ;  /* 0x0000000001007387 */ /* 0x0001e80000100800 */
[----:B------:R0:W-:Y:S08]  /*12a60*/  STL [R1+0x48], RZ ;  /* 0x000048ff01007387 */ /* 0x0001f00000100800 */
[----:B0-----:R-:W-:Y:S05]  /*12a70*/  @P0 BRA `(.L_x_10549) ;  /* 0x0000005c00080947 */ /* 0x001fea0003800000 */
[----:B------:R-:W0:Y:S01]  /*12a80*/  S2R R7, SR_TID.X ;  /* 0x0000000000077919 */ /* 0x000e220000002100 */
[----:B------:R-:W1:Y:S01]  /*12a90*/  S2UR UR5, SR_CgaCtaId ;  /* 0x00000000000579c3 */ /* 0x000e620000008800 */
[----:B------:R-:W-:Y:S01]  /*12aa0*/  UMOV UR4, 0x400 ;  /* 0x0000040000047882 */ /* 0x000fe20000000000 */
[----:B------:R-:W-:Y:S01]  /*12ab0*/  BSSY B8, `(.L_x_10549) ;  /* 0x00005be000087945 */ /* 0x000fe20003800000 */
[----:B------:R-:W-:Y:S01]  /*12ac0*/  MOV R28, RZ ;  /* 0x000000ff001c7202 */ /* 0x000fe20000000f00 */
[----:B------:R-:W-:Y:S01]  /*12ad0*/  IMAD.MOV.U32 R26, RZ, RZ, RZ ;  /* 0x000000ffff1a7224 */ /* 0x000fe200078e00ff */
[----:B------:R-:W-:Y:S01]  /*12ae0*/  ULDC.64 UR40, c[0x0][0x198] ;  /* 0x0000660000287ab9 */ /* 0x000fe20000000a00 */
[----:B------:R-:W-:Y:S01]  /*12af0*/  ULOP3.LUT UR38, UR36, 0x2, URZ, 0xfc, !UPT ;  /* 0x0000000224267892 */ /* 0x000fe2000f8efc3f */
[----:B------:R-:W-:Y:S01]  /*12b00*/  ULDC UR37, c[0x0][0xc] ;  /* 0x0000030000257ab9 */ /* 0x000fe20000000800 */
[----:B-1----:R-:W-:-:S06]  /*12b10*/  ULEA UR4, UR5, UR4, 0x18 ;  /* 0x0000000405047291 */ /* 0x002fcc000f8ec03f */
[----:B------:R-:W-:Y:S01]  /*12b20*/  IMAD.U32 R22, RZ, RZ, UR4 ;  /* 0x00000004ff167e24 */ /* 0x000fe2000f8e00ff */
[C---:B0-----:R-:W-:Y:S01]  /*12b30*/  LOP3.LUT R6, R7.reuse, 0x7f, RZ, 0xc0, !PT ;  /* 0x0000007f07067812 */ /* 0x041fe200078ec0ff */
[----:B------:R-:W-:-:S04]  /*12b40*/  IMAD.SHL.U32 R0, R7, 0x8, RZ ;  /* 0x0000000807007824 */ /* 0x000fc800078e00ff */
[----:B------:R-:W-:Y:S01]  /*12b50*/  IMAD.SHL.U32 R4, R6, 0x8, RZ ;  /* 0x0000000806047824 */ /* 0x000fe200078e00ff */
[C---:B------:R-:W-:Y:S02]  /*12b60*/  LOP3.LUT R3, R0.reuse, 0x20, RZ, 0xc0, !PT ;  /* 0x0000002000037812 */ /* 0x040fe400078ec0ff */
[----:B------:R-:W-:Y:S02]  /*12b70*/  LOP3.LUT R2, R0, 0xd8, RZ, 0xc0, !PT ;  /* 0x000000d800027812 */ /* 0x000fe400078ec0ff */
[----:B------:R-:W-:Y:S01]  /*12b80*/  LOP3.LUT R3, R3, 0x300, R4, 0xf8, !PT ;  /* 0x0000030003037812 */ /* 0x000fe200078ef804 */
[----:B------:R-:W-:Y:S01]  /*12b90*/  IMAD.MOV.U32 R4, RZ, RZ, 0x1 ;  /* 0x00000001ff047424 */ /* 0x000fe200078e00ff */
[----:B------:R-:W-:Y:S02]  /*12ba0*/  LOP3.LUT R2, R2, 0x18, R7, 0x78, !PT ;  /* 0x0000001802027812 */ /* 0x000fe400078e7807 */
[----:B------:R-:W-:Y:S02]  /*12bb0*/  LOP3.LUT R0, R0, 0x18, RZ, 0xc0, !PT ;  /* 0x0000001800007812 */ /* 0x000fe400078ec0ff */
[----:B------:R-:W-:Y:S01]  /*12bc0*/  LOP3.LUT R5, R3, R2, RZ, 0xfc, !PT ;  /* 0x0000000203057212 */ /* 0x000fe200078efcff */
[----:B------:R-:W-:Y:S01]  /*12bd0*/  IMAD.SHL.U32 R2, R7, 0x20, RZ ;  /* 0x0000002007027824 */ /* 0x000fe200078e00ff */
[----:B------:R-:W-:-:S03]  /*12be0*/  SHF.R.U32.HI R3, RZ, 0x2, R6 ;  /* 0x00000002ff037819 */ /* 0x000fc60000011606 */
[----:B------:R-:W-:Y:S01]  /*12bf0*/  STL [R1+0x14], R5 ;  /* 0x0000140501007387 */ /* 0x000fe20000100800 */
[----:B------:R-:W-:-:S03]  /*12c00*/  LOP3.LUT R2, R2, 0x60, RZ, 0xc0, !PT ;  /* 0x0000006002027812 */ /* 0x000fc600078ec0ff */
[----:B------:R-:W-:Y:S04]  /*12c10*/  STL [R1+0x4], R4 ;  /* 0x0000040401007387 */ /* 0x000fe80000100800 */
[----:B------:R-:W-:Y:S04]  /*12c20*/  STL [R1+0x48], RZ ;  /* 0x000048ff01007387 */ /* 0x000fe80000100800 */
[----:B------:R0:W-:Y:S02]  /*12c30*/  STL [R1], R4 ;  /* 0x0000000401007387 */ /* 0x0001e40000100800 */
[----:B0-----:R-:W-:-:S02]  /*12c40*/  LOP3.LUT R4, R3, R2, RZ, 0xfc, !PT ;  /* 0x0000000203047212 */ /* 0x001fc400078efcff */
[C---:B------:R-:W-:Y:S02]  /*12c50*/  LOP3.LUT R3, R0.reuse, 0x20, RZ, 0xfc, !PT ;  /* 0x0000002000037812 */ /* 0x040fe400078efcff */
[----:B------:R-:W-:Y:S01]  /*12c60*/  LOP3.LUT R2, R0, 0x40, RZ, 0xfc, !PT ;  /* 0x0000004000027812 */ /* 0x000fe200078efcff */
[----:B------:R-:W-:-:S05]  /*12c70*/  IMAD R0, R5, 0x2, R22 ;  /* 0x0000000205007824 */ /* 0x000fca00078e0216 */
[----:B------:R0:W-:Y:S02]  /*12c80*/  STL [R1+0x30], R0 ;  /* 0x0000300001007387 */ /* 0x0001e40000100800 */
.L_x_10650:
[----:B01----:R-:W1:Y:S02]  /*12c90*/  LDC.64 R2, c[0x0][0xc88] ;  /* 0x00032200ff027b82 */ /* 0x003e640000000a00 */
[----:B-1----:R-:W-:-:S05]  /*12ca0*/  IMAD.WIDE R2, R19, 0x4, R2 ;  /* 0x0000000413027825 */ /* 0x002fca00078e0202 */
[----:B------:R-:W0:Y:S01]  /*12cb0*/  LDG.E R29, desc[UR42][R2.64] ;  /* 0x0000002a021d7981 */ /* 0x000e22000c1e1900 */
        /* <DEDUP_REMOVED lines=8> */
[----:B0-----:R-:W-:-:S11]  /*12d40*/  SHF.R.S32.HI R0, RZ, 0x1f, R29 ;  /* 0x0000001fff007819 */ /* 0x001fd6000001141d */
        /* <DEDUP_REMOVED lines=19> */
[----:B------:R-:W-:Y:S01]  /*12e80*/  IMAD.U32 R8, RZ, RZ, UR4 ;  /* 0x00000004ff087e24 */ /* 0x000fe2000f8e00ff */
[----:B------:R-:W-:Y:S01]  /*12e90*/  IADD3.X R5, R25, UR7, RZ, P4, !PT ;  /* 0x0000000719057c10 */ /* 0x000fe2000a7fe4ff */
[----:B------:R-:W-:-:S05]  /*12ea0*/  ULDC.64 UR4, c[0x0][0x418] ;  /* 0x0001060000047ab9 */ /* 0x000fca0000000a00 */
[----:B------:R-:W5:Y:S04]  /*12eb0*/  @P1 LDG.E R0, desc[UR42][R4.64] ;  /* 0x0000002a04001981 */ /* 0x000f68000c1e1900 */
[----:B---3--:R0:W-:Y:S02]  /*12ec0*/  STL [R1+0x8], R6 ;  /* 0x0000080601007387 */ /* 0x0081e40000100800 */
[----:B0-----:R-:W-:-:S04]  /*12ed0*/  @P2 IADD3 R6, P3, R24, UR8, RZ ;  /* 0x0000000818062c10 */ /* 0x001fc8000ff7e0ff */
[----:B------:R-:W-:-:S05]  /*12ee0*/  @P2 IADD3.X R7, R25, UR9, RZ, P3, !PT ;  /* 0x0000000919072c10 */ /* 0x000fca0009ffe4ff */
[----:B------:R0:W3:Y:S01]  /*12ef0*/  @P2 LDG.E R8, desc[UR42][R6.64] ;  /* 0x0000002a06082981 */ /* 0x0000e2000c1e1900 */
[----:B------:R-:W-:-:S03]  /*12f00*/  UISETP.NE.U32.AND UP0, UPT, UR4, URZ, UPT ;  /* 0x0000003f0400728c */ /* 0x000fc6000bf05070 */
[----:B--2---:R1:W-:Y:S01]  /*12f10*/  STL [R1+0x28], R9 ;  /* 0x0000280901007387 */ /* 0x0043e20000100800 */
[----:B------:R-:W-:Y:S01]  /*12f20*/  UISETP.NE.AND.EX UP0, UPT, UR5, URZ, UPT, UP0 ;  /* 0x0000003f0500728c */ /* 0x000fe2000bf05300 */
[----:B------:R-:W-:Y:S02]  /*12f30*/  ULDC UR4, c[0x0][0x424] ;  /* 0x0001090000047ab9 */ /* 0x000fe40000000800 */
[----:B------:R-:W-:Y:S01]  /*12f40*/  ULDC UR5, c[0x0][0x2f0] ;  /* 0x0000bc0000057ab9 */ /* 0x000fe20000000800 */
[----:B------:R-:W-:-:S04]  /*12f50*/  USEL UR4, UR4, 0x1, UP0 ;  /* 0x0000000104047887 */ /* 0x000fc80008000000 */
[----:B------:R-:W-:-:S03]  /*12f60*/  UIMAD UR4, UR4, UR5, URZ ;  /* 0x00000005040472a4 */ /* 0x000fc6000f8e023f */
[----:B------:R-:W-:Y:S02]  /*12f70*/  ULDC UR5, c[0x0][0x348] ;  /* 0x0000d20000057ab9 */ /* 0x000fe40000000800 */
[----:B0-----:R-:W-:Y:S01]  /*12f80*/  IMAD.U32 R6, RZ, RZ, UR5 ;  /* 0x00000005ff067e24 */ /* 0x001fe2000f8e00ff */
[----:B------:R-:W-:Y:S01]  /*12f90*/  MOV R7, UR4 ;  /* 0x0000000400077c02 */ /* 0x000fe20008000f00 */
[----:B---3--:R1:W-:Y:S01]  /*12fa0*/  STL [R1+0x40], R8 ;  /* 0x0000400801007387 */ /* 0x0083e20000100800 */
[----:B----4-:R-:W-:Y:S05]  /*12fb0*/  @P2 BRA `(.L_x_10550) ;  /* 0x0000000000142947 */ /* 0x010fea0003800000 */
[----:B------:R-:W-:Y:S05]  /*12fc0*/  @!P0 BRA `(.L_x_10550) ;  /* 0x0000000000108947 */ /* 0x000fea0003800000 */
[----:B-1----:R-:W2:Y:S04]  /*12fd0*/  LDG.E R8, desc[UR42][R2.64] ;  /* 0x0000002a02087981 */ /* 0x002ea8000c1e1900 */
[----:B------:R-:W2:Y:S02]  /*12fe0*/  LDG.E R2, desc[UR42][R2.64+0x4] ;  /* 0x0000042a02027981 */ /* 0x000ea4000c1e1900 */
[----:B--2---:R-:W-:-:S05]  /*12ff0*/  IMAD.IADD R2, R2, 0x1, -R8 ;  /* 0x0000000102027824 */ /* 0x004fca00078e0a08 */
[----:B------:R0:W-:Y:S02]  /*13000*/  STL [R1+0x40], R2 ;  /* 0x0000400201007387 */ /* 0x0001e40000100800 */
.L_x_10550:
[----:B-1----:R-:W-:Y:S01]  /*13010*/  IMAD.MOV.U32 R8, RZ, RZ, R29 ;  /* 0x000000ffff087224 */ /* 0x002fe200078e001d */
[----:B------:R-:W-:Y:S02]  /*13020*/  ULDC.64 UR4, c[0x0][0xa20] ;  /* 0x0002880000047ab9 */ /* 0x000fe40000000a00 */
[----:B------:R-:W-:Y:S02]  /*13030*/  ISETP.NE.U32.AND P0, PT, RZ, UR4, PT ;  /* 0x00000004ff007c0c */ /* 0x000fe4000bf05070 */
[----:B------:R1:W-:Y:S02]  /*13040*/  STL [R1+0x10], R8 ;  /* 0x0000100801007387 */ /* 0x0003e40000100800 */
[----:B------:R-:W-:-:S13]  /*13050*/  ISETP.NE.AND.EX P0, PT, RZ, UR5, PT, P0 ;  /* 0x00000005ff007c0c */ /* 0x000fda000bf05300 */
[----:B-1----:R-:W-:Y:S05]  /*13060*/  @!P0 BRA `(.L_x_10551) ;  /* 0x0000000000108947 */ /* 0x002fea0003800000 */
[----:B0-----:R-:W-:-:S04]  /*13070*/  IADD3 R2, P0, R24, UR4, RZ ;  /* 0x0000000418027c10 */ /* 0x001fc8000ff1e0ff */
[----:B------:R-:W-:-:S05]  /*13080*/  IADD3.X R3, R25, UR5, RZ, P0, !PT ;  /* 0x0000000519037c10 */ /* 0x000fca00087fe4ff */
[----:B------:R0:W5:Y:S01]  /*13090*/  LDG.E R7, desc[UR42][R2.64] ;  /* 0x0000002a02077981 */ /* 0x000162000c1e1900 */
[----:B------:R-:W-:Y:S05]  /*130a0*/  BRA `(.L_x_10552) ;  /* 0x0000000000247947 */ /* 0x000fea0003800000 */
.L_x_10551:
        /* <DEDUP_REMOVED lines=9> */
.L_x_10552:
[----:B0-----:R-:W2:Y:S04]  /*13140*/  @P1 LDG.E R2, desc[UR42][R4.64] ;  /* 0x0000002a04021981 */ /* 0x001ea8000c1e1900 */
[----:B------:R-:W2:Y:S01]  /*13150*/  @P1 LDG.E R4, desc[UR42][R4.64+0x4] ;  /* 0x0000042a04041981 */ /* 0x000ea2000c1e1900 */
[----:B-----5:R-:W-:Y:S01]  /*13160*/  IADD3 R7, -R9, R7, RZ ;  /* 0x0000000709077210 */ /* 0x020fe20007ffe1ff */
[----:B------:R-:W-:Y:S01]  /*13170*/  BSSY B0, `(.L_x_10553) ;  /* 0x000015c000007945 */ /* 0x000fe20003800000 */
[----:B--2---:R-:W-:-:S04]  /*13180*/  @P1 IMAD.IADD R6, R4, 0x1, -R2 ;  /* 0x0000000104061824 */ /* 0x004fc800078e0a02 */
[----:B------:R-:W-:-:S05]  /*13190*/  IMAD.IADD R2, R7, 0x1, R6 ;  /* 0x0000000107027824 */ /* 0x000fca00078e0206 */
[----:B------:R0:W-:Y:S02]  /*131a0*/  STL [R1+0x24], R2 ;  /* 0x0000240201007387 */ /* 0x0001e40000100800 */
[----:B0-----:R-:W-:-:S05]  /*131b0*/  VIADD R2, R2, 0x7f ;  /* 0x0000007f02027836 */ /* 0x001fca0000000000 */
[----:B------:R-:W-:-:S04]  /*131c0*/  SHF.R.S32.HI R3, RZ, 0x1f, R2 ;  /* 0x0000001fff037819 */ /* 0x000fc80000011402 */
[----:B------:R-:W-:Y:S01]  /*131d0*/  LEA.HI R4, R3, R2, RZ, 0x7 ;  /* 0x0000000203047211 */ /* 0x000fe200078f38ff */
[----:B------:R-:W-:-:S03]  /*131e0*/  IMAD.MOV R3, RZ, RZ, -R7 ;  /* 0x000000ffff037224 */ /* 0x000fc600078e0a07 */
[----:B------:R-:W-:Y:S01]  /*131f0*/  LOP3.LUT R2, R4, 0xffffff80, RZ, 0xc0, !PT ;  /* 0xffffff8004027812 */ /* 0x000fe200078ec0ff */
[----:B------:R0:W-:Y:S01]  /*13200*/  STL [R1+0x44], R4 ;  /* 0x0000440401007387 */ /* 0x0001e20000100800 */
[----:B------:R-:W-:Y:S02]  /*13210*/  VIMNMX R3, RZ, R3, !PT ;  /* 0x00000003ff037248 */ /* 0x000fe40007fe0100 */
[----:B------:R-:W-:-:S04]  /*13220*/  VIADDMNMX R2, R2, -R7, R6, PT ;  /* 0x8000000702027246 */ /* 0x000fc80003800106 */
[----:B------:R-:W-:Y:S02]  /*13230*/  ISETP.GT.AND P0, PT, R2, R3, PT ;  /* 0x000000030200720c */ /* 0x000fe40003f04270 */
[----:B------:R-:W-:-:S11]  /*13240*/  SHF.R.U32.HI R3, RZ, 0x7, R3 ;  /* 0x00000007ff037819 */ /* 0x000fd60000011603 */
[----:B------:R-:W-:-:S05]  /*13250*/  @P0 VIADD R2, R2, 0x7f ;  /* 0x0000007f02020836 */ /* 0x000fca0000000000 */
[----:B0-----:R-:W-:-:S04]  /*13260*/  @P0 SHF.R.S32.HI R4, RZ, 0x1f, R2 ;  /* 0x0000001fff040819 */ /* 0x001fc80000011402 */
        /* <DEDUP_REMOVED lines=13> */
.L_x_10704:
[----:B-1----:R-:W-:Y:S02]  /*13340*/  ISETP.NE.AND P0, PT, R14, RZ, PT ;  /* 0x000000ff0e00720c */ /* 0x002fe40003f05270 */
[----:B------:R-:W-:-:S11]  /*13350*/  PLOP3.LUT P6, PT, PT, PT, PT, 0x8, 0x0 ;  /* 0x000000000000781c */ /* 0x000fd60003fce170 */
[----:B------:R-:W-:Y:S05]  /*13360*/  @P0 BRA `(.L_x_10556) ;  /* 0x00000000000c0947 */ /* 0x000fea0003800000 */
[----:B------:R-:W-:-:S03]  /*13370*/  UMOV UR4, 0xffffffff ;  /* 0xffffffff00047882 */ /* 0x000fc60000000000 */
[----:B------:R-:W-:Y:S05]  /*13380*/  BRA.DIV UR4, `(.L_x_10557) ;  /* 0x0000006604307947 */ /* 0x000fea000b800000 */
[----:B------:R-:W-:-:S13]  /*13390*/  ELECT P6, URZ, PT ;  /* 0x00000000003f782f */ /* 0x000fda00038c0000 */
.L_x_10556:
        /* <DEDUP_REMOVED lines=9> */
.L_x_10707:
[----:B------:R-:W-:Y:S05]  /*13430*/  BSYNC B1 ;  /* 0x0000000000017941 */ /* 0x000fea0003800000 */
.L_x_10558:
[----:B------:R-:W-:Y:S04]  /*13440*/  BSSY B1, `(.L_x_10560) ;  /* 0x000008c000017945 */ /* 0x000fe80003800000 */
[----:B------:R-:W-:Y:S05]  /*13450*/  @!P6 BRA `(.L_x_10561) ;  /* 0x000000080028e947 */ /* 0x000fea0003800000 */
[----:B------:R-:W2:Y:S01]  /*13460*/  LDL R7, [R1+0x4] ;  /* 0x0000040001077983 */ /* 0x000ea20000100800 */
[----:B------:R-:W-:Y:S01]  /*13470*/  IMAD R8, R28, 0x8, R22 ;  /* 0x000000081c087824 */ /* 0x000fe200078e0216 */
[----:B------:R-:W1:Y:S01]  /*13480*/  S2R R6, SR_TID.X ;  /* 0x0000000000067919 */ /* 0x000e620000002100 */
[----:B------:R-:W-:Y:S01]  /*13490*/  BSSY B2, `(.L_x_10562) ;  /* 0x0000006000027945 */ /* 0x000fe20003800000 */
[----:B-1----:R-:W-:-:S04]  /*134a0*/  LOP3.LUT R6, R6, 0x7f, RZ, 0xc0, !PT ;  /* 0x0000007f06067812 */ /* 0x002fc800078ec0ff */
[----:B------:R-:W-:Y:S02]  /*134b0*/  ISETP.NE.AND P1, PT, R6, RZ, PT ;  /* 0x000000ff0600720c */ /* 0x000fe40003f25270 */
[----:B--2---:R-:W-:-:S04]  /*134c0*/  SHF.L.U32 R10, R7, 0x1f, RZ ;  /* 0x0000001f070a7819 */ /* 0x004fc800000006ff */
[----:B------:R-:W1:Y:S02]  /*134d0*/  SYNCS.PHASECHK.TRANS64.TRYWAIT P0, [R8+URZ+0x2d8a0], R10 ;  /* 0x02d8a00a080075a7 */ /* 0x000e64000800017f */
[----:B-1----:R-:W-:Y:S05]  /*134e0*/  @!P0 BRA `(.L_x_10563) ;  /* 0x00000064000c8947 */ /* 0x002fea0003800000 */
.L_x_10708:
[----:B------:R-:W-:Y:S05]  /*134f0*/  BSYNC B2 ;  /* 0x0000000000027941 */ /* 0x000fea0003800000 */
.L_x_10562:
[----:B------:R-:W-:Y:S04]  /*13500*/  BSSY B2, `(.L_x_10564) ;  /* 0x0000009000027945 */ /* 0x000fe80003800000 */
[----:B------:R-:W-:Y:S05]  /*13510*/  @P1 BRA `(.L_x_10565) ;  /* 0x00000000001c1947 */ /* 0x000fea0003800000 */
[----:B0-----:R-:W0:Y:S02]  /*13520*/  S2R R5, SR_TID.X ;  /* 0x0000000000057919 */ /* 0x001e240000002100 */
[----:B0-----:R-:W-:Y:S01]  /*13530*/  LOP3.LUT R6, R5, 0x1f, RZ, 0xc0, !PT ;  /* 0x0000001f05067812 */ /* 0x001fe200078ec0ff */
[----:B------:R-:W-:-:S03]  /*13540*/  IMAD.MOV.U32 R5, RZ, RZ, 0x6000 ;  /* 0x00006000ff057424 */ /* 0x000fc600078e00ff */
[----:B------:R-:W-:Y:S01]  /*13550*/  ISETP.NE.AND P0, PT, R6, RZ, PT ;  /* 0x000000ff0600720c */ /* 0x000fe20003f05270 */
[----:B------:R2:W-:-:S12]  /*13560*/  SYNCS.ARRIVE.TRANS64 RZ, [R8+URZ+0x2d890], R5 ;  /* 0x02d8900508ff79a7 */ /* 0x0005d8000800003f */
[----:B--2---:R-:W-:Y:S05]  /*13570*/  @!P0 BRA `(.L_x_10565) ;  /* 0x0000000000048947 */ /* 0x004fea0003800000 */
[----:B------:R-:W-:Y:S01]  /*13580*/  BPT.TRAP 0x1 ;  /* 0x000000040000795c */ /* 0x000fe20000300000 */
.L_x_10565:
[----:B------:R-:W-:Y:S05]  /*13590*/  BSYNC B2 ;  /* 0x0000000000027941 */ /* 0x000fea0003800000 */
.L_x_10564:
        /* <DEDUP_REMOVED lines=12> */
.L_x_10566:
        /* <DEDUP_REMOVED lines=16> */
.L_x_10567:
        /* <DEDUP_REMOVED lines=16> */
.L_x_10568:
        /* <DEDUP_REMOVED lines=13> */
.L_x_10709:
[----:B------:R-:W-:Y:S05]  /*13930*/  BSYNC B2 ;  /* 0x0000000000027941 */ /* 0x000fea0003800000 */
.L_x_10569:
[----:B------:R-:W-:Y:S01]  /*13940*/  BSSY B2, `(.L_x_10571) ;  /* 0x000000b000027945 */ /* 0x000fe20003800000 */
[----:B01----:R-:W-:Y:S01]  /*13950*/  IMAD.MOV.U32 R10, RZ, RZ, 0x0 ;  /* 0x00000000ff0a7424 */ /* 0x003fe200078e00ff */
[----:B------:R-:W-:Y:S02]  /*13960*/  MOV R11, 0x12f00000 ;  /* 0x12f00000000b7802 */ /* 0x000fe40000000f00 */
[----:B------:R-:W-:Y:S05]  /*13970*/  @P1 BRA `(.L_x_10572) ;  /* 0x00000000001c1947 */ /* 0x000fea0003800000 */
[----:B------:R-:W0:Y:S02]  /*13980*/  S2R R5, SR_TID.X ;  /* 0x0000000000057919 */ /* 0x000e240000002100 */
[----:B0-----:R-:W-:Y:S01]  /*13990*/  LOP3.LUT R9, R5, 0x1f, RZ, 0xc0, !PT ;  /* 0x0000001f05097812 */ /* 0x001fe200078ec0ff */
[----:B------:R-:W-:-:S03]  /*139a0*/  IMAD.MOV.U32 R5, RZ, RZ, 0x6000 ;  /* 0x00006000ff057424 */ /* 0x000fc600078e00ff */
[----:B------:R-:W-:Y:S01]  /*139b0*/  ISETP.NE.AND P0, PT, R9, RZ, PT ;  /* 0x000000ff0900720c */ /* 0x000fe20003f05270 */
[----:B------:R0:W-:-:S12]  /*139c0*/  SYNCS.ARRIVE.TRANS64 RZ, [R8+URZ+0x2d8b0], R5 ;  /* 0x02d8b00508ff79a7 */ /* 0x0001d8000800003f */
[----:B0-----:R-:W-:Y:S05]  /*139d0*/  @!P0 BRA `(.L_x_10572) ;  /* 0x0000000000048947 */ /* 0x001fea0003800000 */
[----:B------:R-:W-:Y:S01]  /*139e0*/  BPT.TRAP 0x1 ;  /* 0x000000040000795c */ /* 0x000fe20000300000 */
.L_x_10572:
[----:B------:R-:W-:Y:S05]  /*139f0*/  BSYNC B2 ;  /* 0x0000000000027941 */ /* 0x000fea0003800000 */
.L_x_10571:
        /* <DEDUP_REMOVED lines=8> */
.L_x_10573:
        /* <DEDUP_REMOVED lines=15> */
.L_x_10574:
        /* <DEDUP_REMOVED lines=15> */
.L_x_10575:
        /* <DEDUP_REMOVED lines=10> */
.L_x_10561:
[----:B------:R-:W-:Y:S05]  /*13d00*/  BSYNC B1 ;  /* 0x0000000000017941 */ /* 0x000fea0003800000 */
.L_x_10560:
[----:B0-----:R-:W2:Y:S01]  /*13d10*/  LDL.LU R5, [R1+0x4] ;  /* 0x0000040001057983 */ /* 0x001ea20000300800 */
[----:B------:R-:W-:Y:S01]  /*13d20*/  VIADD R28, R28, 0x1 ;  /* 0x000000011c1c7836 */ /* 0x000fe20000000000 */
[----:B------:R-:W-:Y:S01]  /*13d30*/  PLOP3.LUT P0, PT, PT, PT, PT, 0x8, 0x0 ;  /* 0x000000000000781c */ /* 0x000fe20003f0e170 */
[----:B------:R-:W-:-:S03]  /*13d40*/  VIADD R9, R4, 0xfffffffe ;  /* 0xfffffffe04097836 */ /* 0x000fc60000000000 */
[C---:B------:R-:W-:Y:S02]  /*13d50*/  ISETP.NE.AND P1, PT, R28.reuse, 0x2, PT ;  /* 0x000000021c00780c */ /* 0x040fe40003f25270 */
[----:B------:R-:W-:Y:S02]  /*13d60*/  ISETP.GE.AND P2, PT, R9, R3, PT ;  /* 0x000000030900720c */ /* 0x000fe40003f46270 */
[----:B------:R-:W-:Y:S02]  /*13d70*/  SEL R4, RZ, 0x1, P1 ;  /* 0x00000001ff047807 */ /* 0x000fe40000800000 */
[----:B------:R-:W-:Y:S02]  /*13d80*/  SEL R28, R28, RZ, P1 ;  /* 0x000000ff1c1c7207 */ /* 0x000fe40000800000 */
[----:B--2---:R-:W-:-:S05]  /*13d90*/  LOP3.LUT R5, R5, R4, RZ, 0x3c, !PT ;  /* 0x0000000405057212 */ /* 0x004fca00078e3cff */
[----:B------:R0:W-:Y:S02]  /*13da0*/  STL [R1+0x4], R5 ;  /* 0x0000040501007387 */ /* 0x0001e40000100800 */
[----:B------:R-:W-:Y:S05]  /*13db0*/  @!P2 BRA `(.L_x_10554) ;  /* 0x00000008005ca947 */ /* 0x000fea0003800000 */
.L_x_10592:
[----:B------:R-:W-:Y:S05]  /*13dc0*/  YIELD ;  /* 0x0000000000007946 */ /* 0x000fea0003800000 */
[----:B------:R-:W-:Y:S04]  /*13dd0*/  BSSY B1, `(.L_x_10576) ;  /* 0x000008b000017945 */ /* 0x000fe80003800000 */
[----:B-1----:R-:W-:Y:S05]  /*13de0*/  @!P6 BRA `(.L_x_10577) ;  /* 0x000000080024e947 */ /* 0x002fea0003800000 */
[----:B0-----:R-:W2:Y:S01]  /*13df0*/  LDL R5, [R1+0x4] ;  /* 0x0000040001057983 */ /* 0x001ea20000100800 */
[----:B------:R-:W-:Y:S01]  /*13e00*/  IMAD R8, R28, 0x8, R22 ;  /* 0x000000081c087824 */ /* 0x000fe200078e0216 */
[----:B------:R-:W0:Y:S01]  /*13e10*/  S2R R4, SR_TID.X ;  /* 0x0000000000047919 */ /* 0x000e220000002100 */
[----:B------:R-:W-:Y:S01]  /*13e20*/  BSSY B2, `(.L_x_10578) ;  /* 0x0000006000027945 */ /* 0x000fe20003800000 */
[----:B0-----:R-:W-:-:S04]  /*13e30*/  LOP3.LUT R4, R4, 0x7f, RZ, 0xc0, !PT ;  /* 0x0000007f04047812 */ /* 0x001fc800078ec0ff */
[----:B------:R-:W-:Y:S02]  /*13e40*/  ISETP.NE.AND P2, PT, R4, RZ, PT ;  /* 0x000000ff0400720c */ /* 0x000fe40003f45270 */
[----:B--2---:R-:W-:-:S04]  /*13e50*/  SHF.L.U32 R7, R5, 0x1f, RZ ;  /* 0x0000001f05077819 */ /* 0x004fc800000006ff */
[----:B------:R-:W0:Y:S02]  /*13e60*/  SYNCS.PHASECHK.TRANS64.TRYWAIT P1, [R8+URZ+0x2d8a0], R7 ;  /* 0x02d8a007080075a7 */ /* 0x000e24000802017f */
[----:B0-----:R-:W-:Y:S05]  /*13e70*/  @!P1 BRA `(.L_x_10579) ;  /* 0x0000005800d09947 */ /* 0x001fea0003800000 */
.L_x_10710:
[----:B------:R-:W-:Y:S05]  /*13e80*/  BSYNC B2 ;  /* 0x0000000000027941 */ /* 0x000fea0003800000 */
.L_x_10578:
[----:B------:R-:W-:Y:S04]  /*13e90*/  BSSY B2, `(.L_x_10580) ;  /* 0x0000009000027945 */ /* 0x000fe80003800000 */
[----:B------:R-:W-:Y:S05]  /*13ea0*/  @P2 BRA `(.L_x_10581) ;  /* 0x00000000001c2947 */ /* 0x000fea0003800000 */
[----:B------:R-:W1:Y:S02]  /*13eb0*/  S2R R4, SR_TID.X ;  /* 0x0000000000047919 */ /* 0x000e640000002100 */
[----:B-1----:R-:W-:Y:S01]  /*13ec0*/  LOP3.LUT R5, R4, 0x1f, RZ, 0xc0, !PT ;  /* 0x0000001f04057812 */ /* 0x002fe200078ec0ff */
[----:B------:R-:W-:-:S03]  /*13ed0*/  IMAD.MOV.U32 R4, RZ, RZ, 0x6000 ;  /* 0x00006000ff047424 */ /* 0x000fc600078e00ff */
[----:B------:R-:W-:Y:S01]  /*13ee0*/  ISETP.NE.AND P1, PT, R5, RZ, PT ;  /* 0x000000ff0500720c */ /* 0x000fe20003f25270 */
[----:B------:R1:W-:-:S12]  /*13ef0*/  SYNCS.ARRIVE.TRANS64 RZ, [R8+URZ+0x2d890], R4 ;  /* 0x02d8900408ff79a7 */ /* 0x0003d8000800003f */
[----:B-1----:R-:W-:Y:S05]  /*13f00*/  @!P1 BRA `(.L_x_10581) ;  /* 0x0000000000049947 */ /* 0x002fea0003800000 */
[----:B------:R-:W-:Y:S01]  /*13f10*/  BPT.TRAP 0x1 ;  /* 0x000000040000795c */ /* 0x000fe20000300000 */
.L_x_10581:
[----:B------:R-:W-:Y:S05]  /*13f20*/  BSYNC B2 ;  /* 0x0000000000027941 */ /* 0x000fea0003800000 */
.L_x_10580:
[----:B------:R-:W-:Y:S01]  /*13f30*/  MOV R12, RZ ;  /* 0x000000ff000c7202 */ /* 0x000fe20000000f00 */
[----:B------:R-:W-:Y:S01]  /*13f40*/  IMAD R6, R28, 0x6000, R22 ;  /* 0x000060001c067824 */ /* 0x000fe200078e0216 */
[----:B------:R-:W-:Y:S01]  /*13f50*/  UIADD3 UR4, UP0, UR40, 0x570, URZ ;  /* 0x0000057028047890 */ /* 0x000fe2000ff1e03f */
[----:B------:R-:W-:Y:S01]  /*13f60*/  PLOP3.LUT P1, PT, PT, PT, PT, 0x80, 0x0 ;  /* 0x000000000000781c */ /* 0x000fe20003f2f070 */
[----:B------:R-:W-:Y:S01]  /*13f70*/  IMAD R5, R9, 0x80, R0 ;  /* 0x0000008009057824 */ /* 0x000fe200078e0200 */
[----:B------:R-:W-:Y:S01]  /*13f80*/  R2UR UR10, R12 ;  /* 0x000000000c0a72ca */ /* 0x000fe200000e0000 */
[----:B------:R-:W-:Y:S01]  /*13f90*/  VIADD R4, R8, 0x2d890 ;  /* 0x0002d89008047836 */ /* 0x000fe20000000000 */
[----:B------:R-:W-:Y:S01]  /*13fa0*/  UIADD3.X UR5, URZ, UR41, URZ, UP0, !UPT ;  /* 0x000000293f057290 */ /* 0x000fe200087fe43f */
[----:B------:R-:W-:Y:S01]  /*13fb0*/  VIADD R10, R6, 0x15400 ;  /* 0x00015400060a7836 */ /* 0x000fe20000000000 */
[----:B------:R-:W-:Y:S01]  /*13fc0*/  UMOV UR6, 0x0 ;  /* 0x0000000000067882 */ /* 0x000fe20000000000 */
[----:B------:R-:W-:-:S10]  /*13fd0*/  UMOV UR7, 0x12f00000 ;  /* 0x12f0000000077882 */ /* 0x000fd40000000000 */
.L_x_10582:
        /* <DEDUP_REMOVED lines=12> */
[----:B------:R-:W-:Y:S01]  /*140a0*/  UMOV UR6, 0x0 ;  /* 0x0000000000067882 */ /* 0x000fe20000000000 */
[----:B------:R-:W-:Y:S01]  /*140b0*/  IADD3 R10, R6, 0x17400, RZ ;  /* 0x00017400060a7810 */ /* 0x000fe20007ffe0ff */
[----:B------:R-:W-:Y:S01]  /*140c0*/  UMOV UR7, 0x12f00000 ;  /* 0x12f0000000077882 */ /* 0x000fe20000000000 */
[----:B------:R-:W-:-:S15]  /*140d0*/  R2UR UR10, R14 ;  /* 0x000000000e0a72ca */ /* 0x000fde00000e0000 */
.L_x_10583:
        /* <DEDUP_REMOVED lines=16> */
.L_x_10584:
        /* <DEDUP_REMOVED lines=13> */
.L_x_10711:
[----:B------:R-:W-:Y:S05]  /*142b0*/  BSYNC B2 ;  /* 0x0000000000027941 */ /* 0x000fea0003800000 */
.L_x_10585:
[----:B------:R-:W-:Y:S01]  /*142c0*/  BSSY B2, `(.L_x_10587) ;  /* 0x000000b000027945 */ /* 0x000fe20003800000 */
[----:B------:R-:W-:Y:S02]  /*142d0*/  IMAD.MOV.U32 R10, RZ, RZ, 0x0 ;  /* 0x00000000ff0a7424 */ /* 0x000fe400078e00ff */
[----:B------:R-:W-:Y:S01]  /*142e0*/  IMAD.MOV.U32 R11, RZ, RZ, 0x12f00000 ;  /* 0x12f00000ff0b7424 */ /* 0x000fe200078e00ff */
[----:B------:R-:W-:Y:S06]  /*142f0*/  @P2 BRA `(.L_x_10588) ;  /* 0x00000000001c2947 */ /* 0x000fec0003800000 */
[----:B------:R-:W2:Y:S02]  /*14300*/  S2R R4, SR_TID.X ;  /* 0x0000000000047919 */ /* 0x000ea40000002100 */
[----:B--2---:R-:W-:Y:S02]  /*14310*/  LOP3.LUT R15, R4, 0x1f, RZ, 0xc0, !PT ;  /* 0x0000001f040f7812 */ /* 0x004fe400078ec0ff */
[----:B------:R-:W-:Y:S02]  /*14320*/  MOV R4, 0x6000 ;  /* 0x0000600000047802 */ /* 0x000fe40000000f00 */
[----:B------:R-:W-:Y:S02]  /*14330*/  ISETP.NE.AND P1, PT, R15, RZ, PT ;  /* 0x000000ff0f00720c */ /* 0x000fe40003f25270 */
[----:B------:R2:W-:Y:S11]  /*14340*/  SYNCS.ARRIVE.TRANS64 RZ, [R8+URZ+0x2d8b0], R4 ;  /* 0x02d8b00408ff79a7 */ /* 0x0005f6000800003f */
[----:B--2---:R-:W-:Y:S05]  /*14350*/  @!P1 BRA `(.L_x_10588) ;  /* 0x0000000000049947 */ /* 0x004fea0003800000 */
[----:B------:R-:W-:Y:S01]  /*14360*/  BPT.TRAP 0x1 ;  /* 0x000000040000795c */ /* 0x000fe20000300000 */
.L_x_10588:
[----:B------:R-:W-:Y:S05]  /*14370*/  BSYNC B2 ;  /* 0x0000000000027941 */ /* 0x000fea0003800000 */
.L_x_10587:
        /* <DEDUP_REMOVED lines=8> */
.L_x_10589:
        /* <DEDUP_REMOVED lines=15> */
.L_x_10590:
        /* <DEDUP_REMOVED lines=15> */
.L_x_10591:
        /* <DEDUP_REMOVED lines=10> */
.L_x_10577:
[----:B------:R-:W-:Y:S05]  /*14680*/  BSYNC B1 ;  /* 0x0000000000017941 */ /* 0x000fea0003800000 */
.L_x_10576:
[----:B------:R-:W2:Y:S01]  /*14690*/  LDL.LU R7, [R1+0x4] ;  /* 0x0000040001077983 */ /* 0x000ea20000300800 */
[----:B------:R-:W-:Y:S02]  /*146a0*/  IADD3 R28, R28, 0x1, RZ ;  /* 0x000000011c1c7810 */ /* 0x000fe40007ffe0ff */
[C---:B------:R-:W-:Y:S01]  /*146b0*/  ISETP.GT.AND P2, PT, R9.reuse, R3, PT ;  /* 0x000000030900720c */ /* 0x040fe20003f44270 */
[----:B------:R-:W-:Y:S01]  /*146c0*/  VIADD R9, R9, 0xffffffff ;  /* 0xffffffff09097836 */ /* 0x000fe20000000000 */
[----:B------:R-:W-:-:S04]  /*146d0*/  ISETP.NE.AND P1, PT, R28, 0x2, PT ;  /* 0x000000021c00780c */ /* 0x000fc80003f25270 */
[----:B------:R-:W-:Y:S02]  /*146e0*/  SEL R4, RZ, 0x1, P1 ;  /* 0x00000001ff047807 */ /* 0x000fe40000800000 */
[----:B------:R-:W-:Y:S02]  /*146f0*/  SEL R28, R28, RZ, P1 ;  /* 0x000000ff1c1c7207 */ /* 0x000fe40000800000 */
[----:B--2---:R-:W-:-:S05]  /*14700*/  LOP3.LUT R7, R7, R4, RZ, 0x3c, !PT ;  /* 0x0000000407077212 */ /* 0x004fca00078e3cff */
[----:B------:R1:W-:Y:S01]  /*14710*/  STL [R1+0x4], R7 ;  /* 0x0000040701007387 */ /* 0x0003e20000100800 */
[----:B------:R-:W-:Y:S05]  /*14720*/  @P2 BRA `(.L_x_10592) ;  /* 0xfffffff400a42947 */ /* 0x000fea000383ffff */
.L_x_10554:
[----:B------:R-:W-:Y:S05]  /*14730*/  BSYNC B0 ;  /* 0x0000000000007941 */ /* 0x000fea0003800000 */
.L_x_10553:
[----:B------:R-:W2:Y:S01]  /*14740*/  LDL R4, [R1+0x24] ;  /* 0x0000240001047983 */ /* 0x000ea20000100800 */
[----:B------:R-:W-:Y:S05]  /*14750*/  @!P0 WARPSYNC.ALL ;  /* 0x0000000000008948 */ /* 0x000fea0003800000 */
[----:B------:R-:W-:Y:S06]  /*14760*/  @!P0 BAR.SYNC.DEFER_BLOCKING 0xc, 0x200 ;  /* 0x0308000000008b1d */ /* 0x000fec0000010000 */
[----:B------:R-:W-:Y:S01]  /*14770*/  BSSY B7, `(.L_x_10593) ;  /* 0x0000353000077945 */ /* 0x000fe20003800000 */
[----:B--2---:R-:W-:-:S13]  /*14780*/  ISETP.GT.AND P0, PT, R4, RZ, PT ;  /* 0x000000ff0400720c */ /* 0x004fda0003f04270 */
[----:B------:R-:W-:Y:S05]  /*14790*/  @P0 BRA `(.L_x_10594) ;  /* 0x0000000000440947 */ /* 0x000fea0003800000 */
[----:B------:R-:W2:Y:S02]  /*147a0*/  S2R R4, SR_TID.X ;  /* 0x0000000000047919 */ /* 0x000ea40000002100 */
[----:B--2---:R-:W-:-:S04]  /*147b0*/  LOP3.LUT R4, R4, 0x7f, RZ, 0xc0, !PT ;  /* 0x0000007f04047812 */ /* 0x004fc800078ec0ff */
[----:B------:R-:W-:-:S13]  /*147c0*/  ISETP.NE.AND P0, PT, R4, RZ, PT ;  /* 0x000000ff0400720c */ /* 0x000fda0003f05270 */
[----:B------:R-:W-:Y:S05]  /*147d0*/  @P0 BRA `(.L_x_10595) ;  /* 0x0000003400300947 */ /* 0x000fea0003800000 */
[----:B0-----:R-:W0:Y:S01]  /*147e0*/  S2R R5, SR_LANEID ;  /* 0x0000000000057919 */ /* 0x001e220000000000 */
[----:B------:R-:W-:Y:S01]  /*147f0*/  VOTEU.ANY UR4, UPT, PT ;  /* 0x0000000000047886 */ /* 0x000fe200038e0100 */
[----:B------:R-:W2:Y:S01]  /*14800*/  LDC.64 R2, c[0x0][0xc60] ;  /* 0x00031800ff027b82 */ /* 0x000ea20000000a00 */
[----:B------:R-:W0:Y:S02]  /*14810*/  FLO.U32 R0, UR4 ;  /* 0x0000000400007d00 */ /* 0x000e2400080e0000 */
[----:B0-----:R-:W-:-:S06]  /*14820*/  ISETP.EQ.U32.AND P0, PT, R0, R5, PT ;  /* 0x000000050000720c */ /* 0x001fcc0003f02070 */
[----:B------:R-:W2:Y:S07]  /*14830*/  POPC R5, UR4 ;  /* 0x0000000400057d09 */ /* 0x000eae0008000000 */
[----:B--2---:R-:W2:Y:S01]  /*14840*/  @P0 ATOMG.E.ADD.STRONG.GPU PT, R3, desc[UR42][R2.64], R5 ;  /* 0x00000005020309a8 */ /* 0x004ea200081ee1ea */
[----:B------:R-:W0:Y:S02]  /*14850*/  S2R R4, SR_LTMASK ;  /* 0x0000000000047919 */ /* 0x000e240000003900 */
[----:B0-----:R-:W-:-:S04]  /*14860*/  LOP3.LUT R4, R4, UR4, RZ, 0xc0, !PT ;  /* 0x0000000404047c12 */ /* 0x001fc8000f8ec0ff */
[----:B-1----:R-:W0:Y:S01]  /*14870*/  POPC R7, R4 ;  /* 0x0000000400077309 */ /* 0x002e220000000000 */
[----:B--2---:R-:W0:Y:S02]  /*14880*/  SHFL.IDX PT, R0, R3, R0, 0x1f ;  /* 0x00001f0003007589 */ /* 0x004e2400000e0000 */
[----:B0-----:R-:W-:Y:S01]  /*14890*/  IADD3 R16, R0, UR37, R7 ;  /* 0x0000002500107c10 */ /* 0x001fe2000fffe007 */
[----:B------:R-:W-:Y:S06]  /*148a0*/  BRA `(.L_x_10595) ;  /* 0x0000003000fc7947 */ /* 0x000fec0003800000 */
.L_x_10594:
        /* <DEDUP_REMOVED lines=11> */
[----:B0-----:R-:W-:Y:S01]  /*14960*/  IMAD.U32 R5, RZ, RZ, UR7 ;  /* 0x00000007ff057e24 */ /* 0x001fe2000f8e00ff */
[----:B------:R-:W-:Y:S01]  /*14970*/  MOV R12, 0x1 ;  /* 0x00000001000c7802 */ /* 0x000fe20000000f00 */
[----:B-1----:R-:W-:Y:S02]  /*14980*/  IMAD.U32 R7, RZ, RZ, UR9 ;  /* 0x00000009ff077e24 */ /* 0x002fe4000f8e00ff */
[----:B------:R-:W-:-:S02]  /*14990*/  IMAD.U32 R10, RZ, RZ, UR4 ;  /* 0x00000004ff0a7e24 */ /* 0x000fc4000f8e00ff */
[----:B------:R-:W-:Y:S02]  /*149a0*/  IMAD.U32 R11, RZ, RZ, UR5 ;  /* 0x00000005ff0b7e24 */ /* 0x000fe4000f8e00ff */
[----:B------:R-:W-:Y:S02]  /*149b0*/  IMAD.MOV.U32 R8, RZ, RZ, 0x70 ;  /* 0x00000070ff087424 */ /* 0x000fe400078e00ff */
[----:B------:R-:W-:-:S07]  /*149c0*/  IMAD.MOV.U32 R13, RZ, RZ, RZ ;  /* 0x000000ffff0d7224 */ /* 0x000fce00078e00ff */
[----:B------:R-:W-:-:S07]  /*149d0*/  LEPC R20, `(.L_x_10597) ;  /* 0x000000001014794e */ /* 0x000fce0000000000 */
[----:B--2---:R-:W-:Y:S05]  /*149e0*/  CALL.ABS.NOINC R2 ;  /* 0x0000000002007343 */ /* 0x004fea0003c00000 */
.L_x_10597:
[----:B------:R-:W-:Y:S05]  /*149f0*/  BSYNC B6 ;  /* 0x0000000000067941 */ /* 0x000fea0003800000 */
.L_x_10596:
        /* <DEDUP_REMOVED lines=11> */
[----:B0-----:R-:W-:Y:S01]  /*14ab0*/  IMAD.U32 R5, RZ, RZ, UR7 ;  /* 0x00000007ff057e24 */ /* 0x001fe2000f8e00ff */
[----:B------:R-:W-:Y:S01]  /*14ac0*/  MOV R12, 0x1 ;  /* 0x00000001000c7802 */ /* 0x000fe20000000f00 */
[----:B-1----:R-:W-:Y:S02]  /*14ad0*/  IMAD.U32 R7, RZ, RZ, UR9 ;  /* 0x00000009ff077e24 */ /* 0x002fe4000f8e00ff */
[----:B------:R-:W-:-:S02]  /*14ae0*/  IMAD.U32 R10, RZ, RZ, UR4 ;  /* 0x00000004ff0a7e24 */ /* 0x000fc4000f8e00ff */
[----:B------:R-:W-:Y:S02]  /*14af0*/  IMAD.U32 R11, RZ, RZ, UR5 ;  /* 0x00000005ff0b7e24 */ /* 0x000fe4000f8e00ff */
[----:B------:R-:W-:Y:S02]  /*14b00*/  IMAD.MOV.U32 R8, RZ, RZ, 0x70 ;  /* 0x00000070ff087424 */ /* 0x000fe400078e00ff */
[----:B--2---:R-:W-:-:S07]  /*14b10*/  IMAD.MOV.U32 R13, RZ, RZ, RZ ;  /* 0x000000ffff0d7224 */ /* 0x004fce00078e00ff */
[----:B------:R-:W-:-:S07]  /*14b20*/  LEPC R20, `(.L_x_10600) ;  /* 0x000000001014794e */ /* 0x000fce0000000000 */
[----:B---3--:R-:W-:Y:S05]  /*14b30*/  CALL.ABS.NOINC R2 ;  /* 0x0000000002007343 */ /* 0x008fea0003c00000 */
.L_x_10600:
        /* <DEDUP_REMOVED lines=15> */
.L_x_10599:
[----:B------:R-:W-:Y:S05]  /*14c30*/  BSYNC B6 ;  /* 0x0000000000067941 */ /* 0x000fea0003800000 */
.L_x_10598:
[----:B------:R2:W3:Y:S01]  /*14c40*/  LDL R20, [R1+0x10] ;  /* 0x0000100001147983 */ /* 0x0004e20000100800 */
[----:B------:R-:W-:Y:S01]  /*14c50*/  ULDC.64 UR4, c[0x0][0x9f8] ;  /* 0x00027e0000047ab9 */ /* 0x000fe20000000a00 */
[----:B-1----:R-:W1:Y:S01]  /*14c60*/  LDC R7, c[0x0][0x430] ;  /* 0x00010c00ff077b82 */ /* 0x002e620000000800 */
[----:B------:R-:W-:Y:S01]  /*14c70*/  ISETP.NE.U32.AND P0, PT, RZ, UR4, PT ;  /* 0x00000004ff007c0c */ /* 0x000fe2000bf05070 */
[----:B------:R-:W4:Y:S03]  /*14c80*/  LDL R27, [R1+0x44] ;  /* 0x00004400011b7983 */ /* 0x000f260000100800 */
[----:B------:R-:W-:Y:S01]  /*14c90*/  ISETP.NE.AND.EX P0, PT, RZ, UR5, PT, P0 ;  /* 0x00000005ff007c0c */ /* 0x000fe2000bf05300 */
[----:B------:R-:W2:Y:S04]  /*14ca0*/  LDL R21, [R1+0x24] ;  /* 0x0000240001157983 */ /* 0x000ea80000100800 */
[----:B------:R-:W2:Y:S08]  /*14cb0*/  LDL R2, [R1+0x28] ;  /* 0x0000280001027983 */ /* 0x000eb00000100800 */
[----:B------:R-:W-:Y:S01]  /*14cc0*/  @P0 IADD3 R24, P1, R24, UR4, RZ ;  /* 0x0000000418180c10 */ /* 0x000fe2000ff3e0ff */
[----:B------:R-:W0:Y:S01]  /*14cd0*/  S2R R3, SR_TID.X ;  /* 0x0000000000037919 */ /* 0x000e220000002100 */
[----:B------:R-:W-:-:S02]  /*14ce0*/  ULDC UR4, c[0x0][0x2f4] ;  /* 0x0000bd0000047ab9 */ /* 0x000fc40000000800 */
[----:B------:R-:W-:Y:S01]  /*14cf0*/  @P0 IADD3.X R25, R25, UR5, RZ, P1, !PT ;  /* 0x0000000519190c10 */ /* 0x000fe20008ffe4ff */
[----:B------:R-:W4:Y:S04]  /*14d00*/  S2R R0, SR_TID.X ;  /* 0x0000000000007919 */ /* 0x000f280000002100 */
[----:B---3--:R-:W3:Y:S01]  /*14d10*/  @P0 LDG.E R20, desc[UR42][R24.64] ;  /* 0x0000002a18140981 */ /* 0x008ee2000c1e1900 */
[----:B-1----:R-:W-:Y:S01]  /*14d20*/  ISETP.NE.AND P1, PT, R7, 0x1, PT ;  /* 0x000000010700780c */ /* 0x002fe20003f25270 */
[----:B0-----:R-:W-:Y:S01]  /*14d30*/  IMAD.SHL.U32 R3, R3, 0x20, RZ ;  /* 0x0000002003037824 */ /* 0x001fe200078e00ff */
[----:B----4-:R-:W-:Y:S02]  /*14d40*/  LEA.HI.SX32 R27, R27, 0xffffffff, 0x19 ;  /* 0xffffffff1b1b7811 */ /* 0x010fe400078fcaff */
[----:B------:R-:W-:-:S02]  /*14d50*/  LOP3.LUT R0, R0, 0x7f, RZ, 0xc0, !PT ;  /* 0x0000007f00007812 */ /* 0x000fc400078ec0ff */
[----:B------:R-:W-:Y:S01]  /*14d60*/  LOP3.LUT R3, R3, 0x60, RZ, 0xc0, !PT ;  /* 0x0000006003037812 */ /* 0x000fe200078ec0ff */
[----:B------:R-:W-:Y:S01]  /*14d70*/  IMAD.SHL.U32 R10, R27, 0x80, RZ ;  /* 0x000000801b0a7824 */ /* 0x000fe200078e00ff */
[----:B------:R-:W-:-:S04]  /*14d80*/  SHF.R.U32.HI R0, RZ, 0x2, R0 ;  /* 0x00000002ff007819 */ /* 0x000fc80000011600 */
[----:B------:R-:W-:Y:S01]  /*14d90*/  LOP3.LUT R0, R10, R0, R3, 0xfe, !PT ;  /* 0x000000000a007212 */ /* 0x000fe200078efe03 */
[----:B------:R-:W0:Y:S08]  /*14da0*/  @P1 LDC R4, c[0x0][0x434] ;  /* 0x00010d00ff041b82 */ /* 0x000e300000000800 */
[----:B------:R-:W1:Y:S01]  /*14db0*/  @P1 LDC R5, c[0x0][0x438] ;  /* 0x00010e00ff051b82 */ /* 0x000e620000000800 */
[----:B------:R-:W4:Y:S01]  /*14dc0*/  S2R R11, SR_TID.X ;  /* 0x00000000000b7919 */ /* 0x000f220000002100 */
[----:B------:R-:W-:Y:S01]  /*14dd0*/  LOP3.LUT R23, R23, 0xfffffff7, RZ, 0xc0, !PT ;  /* 0xfffffff717177812 */ /* 0x000fe200078ec0ff */
[----:B----4-:R-:W-:-:S05]  /*14de0*/  IMAD.SHL.U32 R11, R11, 0x8, RZ ;  /* 0x000000080b0b7824 */ /* 0x010fca00078e00ff */
[----:B------:R-:W-:-:S04]  /*14df0*/  LOP3.LUT R11, R11, 0x18, RZ, 0xc0, !PT ;  /* 0x000000180b0b7812 */ /* 0x000fc800078ec0ff */
[----:B------:R-:W-:Y:S01]  /*14e00*/  LOP3.LUT R12, R11, 0x20, RZ, 0xfc, !PT ;  /* 0x000000200b0c7812 */ /* 0x000fe200078efcff */
[----:B------:R-:W-:Y:S01]  /*14e10*/  UMOV UR5, 0xffffffff ;  /* 0xffffffff00057882 */ /* 0x000fe20000000000 */
[----:B---3--:R-:W-:Y:S01]  /*14e20*/  @P0 STL [R1+0x10], R20 ;  /* 0x0000101401000387 */ /* 0x008fe20000100800 */
[C---:B--2---:R-:W-:Y:S01]  /*14e30*/  ISETP.GE.AND P0, PT, R0.reuse, R21, PT ;  /* 0x000000150000720c */ /* 0x044fe20003f06270 */
[----:B------:R-:W-:-:S04]  /*14e40*/  IMAD.IADD R0, R0, 0x1, R2 ;  /* 0x0000000100007824 */ /* 0x000fc800078e0202 */
[----:B0-----:R-:W-:-:S08]  /*14e50*/  @P1 IMAD.HI.U32 R4, R0, R4, RZ ;  /* 0x0000000400041227 */ /* 0x001fd000078e00ff */
[----:B------:R-:W0:Y:S01]  /*14e60*/  @!P0 LDC.64 R2, c[0x0][0x428] ;  /* 0x00010a00ff028b82 */ /* 0x000e220000000a00 */
[----:B------:R-:W-:Y:S01]  /*14e70*/  IMAD.MOV.U32 R6, RZ, RZ, R0 ;  /* 0x000000ffff067224 */ /* 0x000fe200078e0000 */
[----:B-1----:R-:W-:Y:S02]  /*14e80*/  @P1 SHF.R.U32.HI R6, RZ, R5, R4 ;  /* 0x00000005ff061219 */ /* 0x002fe40000011604 */
[----:B------:R-:W-:Y:S02]  /*14e90*/  SHF.R.S32.HI R8, RZ, 0x1f, R20 ;  /* 0x0000001fff087819 */ /* 0x000fe40000011414 */
[----:B------:R-:W-:-:S05]  /*14ea0*/  IADD3 R4, -R6, RZ, RZ ;  /* 0x000000ff06047210 */ /* 0x000fca0007ffe1ff */
[----:B------:R-:W-:Y:S01]  /*14eb0*/  IMAD R4, R7, R4, R0 ;  /* 0x0000000407047224 */ /* 0x000fe200078e0200 */
[--C-:B------:R-:W-:Y:S01]  /*14ec0*/  @!P0 SHF.R.S32.HI R7, RZ, 0x1f, R6.reuse ;  /* 0x0000001fff078819 */ /* 0x100fe20000011406 */
[-C--:B0-----:R-:W-:Y:S02]  /*14ed0*/  @!P0 IMAD R0, R8, R2.reuse, RZ ;  /* 0x0000000208008224 */ /* 0x081fe400078e02ff */
[----:B------:R-:W-:-:S04]  /*14ee0*/  @!P0 IMAD.WIDE.U32 R6, R20, R2, R6 ;  /* 0x0000000214068225 */ /* 0x000fc800078e0006 */
[----:B------:R-:W-:Y:S02]  /*14ef0*/  @!P0 IMAD R0, R20, R3, R0 ;  /* 0x0000000314008224 */ /* 0x000fe400078e0200 */
[----:B------:R-:W0:Y:S01]  /*14f00*/  @!P0 LDC.64 R2, c[0x0][0x418] ;  /* 0x00010600ff028b82 */ /* 0x000e220000000a00 */
[----:B------:R-:W-:Y:S01]  /*14f10*/  IMAD.U32 R5, RZ, RZ, UR38 ;  /* 0x00000026ff057e24 */ /* 0x000fe2000f8e00ff */
[----:B------:R0:W-:Y:S01]  /*14f20*/  STL [R1+0x2c], R8 ;  /* 0x00002c0801007387 */ /* 0x0001e20000100800 */
[----:B------:R-:W-:-:S03]  /*14f30*/  @!P0 IMAD.IADD R0, R7, 0x1, R0 ;  /* 0x0000000107008824 */ /* 0x000fc600078e0200 */
[----:B------:R-:W-:Y:S02]  /*14f40*/  ISETP.NE.AND P2, PT, R5, 0x3, PT ;  /* 0x000000030500780c */ /* 0x000fe40003f45270 */
[----:B0-----:R-:W-:Y:S01]  /*14f50*/  @!P0 LEA R8, P1, R6, R2, 0x2 ;  /* 0x0000000206088211 */ /* 0x001fe200078210ff */
[----:B------:R-:W-:-:S03]  /*14f60*/  IMAD.MOV.U32 R2, RZ, RZ, RZ ;  /* 0x000000ffff027224 */ /* 0x000fc600078e00ff */
[----:B------:R-:W-:-:S05]  /*14f70*/  @!P0 LEA.HI.X R9, R6, R3, R0, 0x2, P1 ;  /* 0x0000000306098211 */ /* 0x000fca00008f1400 */
[----:B------:R0:W5:Y:S01]  /*14f80*/  @!P0 LDG.E R2, desc[UR42][R8.64] ;  /* 0x0000002a08028981 */ /* 0x000162000c1e1900 */
[----:B------:R-:W-:Y:S02]  /*14f90*/  ISETP.GE.AND P0, PT, R11, UR4, PT ;  /* 0x000000040b007c0c */ /* 0x000fe4000bf06270 */
[----:B------:R-:W-:-:S04]  /*14fa0*/  @P2 LOP3.LUT R23, R23, 0x8, RZ, 0xfc, !PT ;  /* 0x0000000817172812 */ /* 0x000fc800078efcff */
        /* <DEDUP_REMOVED lines=9> */
[----:B0-----:R-:W-:Y:S06]  /*15040*/  BRA.DIV UR5, `(.L_x_10601) ;  /* 0x0000004a05847947 */ /* 0x001fec000b800000 */
.L_x_10714:
[----:B------:R-:W-:-:S05]  /*15050*/  SHF.R.S32.HI R9, RZ, 0x1f, R18 ;  /* 0x0000001fff097819 */ /* 0x000fca0000011412 */
[----:B------:R0:W-:Y:S01]  /*15060*/  STL [R1+0xc], R9 ;  /* 0x00000c0901007387 */ /* 0x0001e20000100800 */
[----:B------:R-:W-:Y:S05]  /*15070*/  @!P2 BRA `(.L_x_10602) ;  /* 0x000000000004a947 */ /* 0x000fea0003800000 */
[----:B------:R-:W-:Y:S01]  /*15080*/  BPT.TRAP 0x1 ;  /* 0x000000040000795c */ /* 0x000fe20000300000 */
.L_x_10602:
[----:B------:R-:W2:Y:S01]  /*15090*/  LDL R5, [R1] ;  /* 0x0000000001057983 */ /* 0x000ea20000100800 */
        /* <DEDUP_REMOVED lines=22> */
[----:B--2---:R-:W-:-:S04]  /*15200*/  SHF.L.U32 R5, R5, 0x1f, RZ ;  /* 0x0000001f05057819 */ /* 0x004fc800000006ff */
[----:B------:R-:W1:Y:S02]  /*15210*/  SYNCS.PHASECHK.TRANS64.TRYWAIT P0, [R0+URZ+0x2d840], R5 ;  /* 0x02d84005000075a7 */ /* 0x000e64000800017f */
[----:B-1----:R-:W-:Y:S05]  /*15220*/  @!P0 BRA `(.L_x_10604) ;  /* 0x0000004800408947 */ /* 0x002fea0003800000 */
.L_x_10715:
[----:B------:R-:W-:Y:S05]  /*15230*/  BSYNC B0 ;  /* 0x0000000000007941 */ /* 0x000fea0003800000 */
.L_x_10603:
[----:B------:R-:W2:Y:S01]  /*15240*/  LDL R7, [R1+0xc] ;  /* 0x00000c0001077983 */ /* 0x000ea20000100800 */
[----:B------:R-:W-:-:S03]  /*15250*/  ULDC.64 UR4, c[0x0][0x300] ;  /* 0x0000c00000047ab9 */ /* 0x000fc60000000a00 */
[----:B0-----:R-:W3:Y:S04]  /*15260*/  LDL R9, [R1+0x14] ;  /* 0x0000140001097983 */ /* 0x001ee80000100800 */
[----:B------:R-:W4:Y:S01]  /*15270*/  LDL R12, [R1+0x24] ;  /* 0x00002400010c7983 */ /* 0x000f220000100800 */
[----:B------:R-:W0:Y:S01]  /*15280*/  S2R R6, SR_TID.X ;  /* 0x0000000000067919 */ /* 0x000e220000002100 */
[----:B------:R-:W-:-:S04]  /*15290*/  IMAD R3, R3, UR4, RZ ;  /* 0x0000000403037c24 */ /* 0x000fc8000f8e02ff */
[C---:B------:R-:W-:Y:S02]  /*152a0*/  IMAD R3, R4.reuse, UR5, R3 ;  /* 0x0000000504037c24 */ /* 0x040fe4000f8e0203 */
[----:B-1----:R-:W-:Y:S01]  /*152b0*/  IMAD.WIDE.U32 R4, R4, UR4, RZ ;  /* 0x0000000404047c25 */ /* 0x002fe2000f8e00ff */
[----:B------:R-:W-:-:S03]  /*152c0*/  ULDC.64 UR4, c[0x0][0x310] ;  /* 0x0000c40000047ab9 */ /* 0x000fc60000000a00 */
[----:B------:R-:W-:Y:S02]  /*152d0*/  IMAD.IADD R5, R5, 0x1, R3 ;  /* 0x0000000105057824 */ /* 0x000fe400078e0203 */
[----:B------:R-:W-:Y:S01]  /*152e0*/  IMAD R8, R8, UR4, RZ ;  /* 0x0000000408087c24 */ /* 0x000fe2000f8e02ff */
[----:B0-----:R-:W-:-:S04]  /*152f0*/  LOP3.LUT R6, R6, 0x7f, RZ, 0xc0, !PT ;  /* 0x0000007f06067812 */ /* 0x001fc800078ec0ff */
[----:B------:R-:W-:Y:S02]  /*15300*/  SHF.R.U32.HI R11, RZ, 0x2, R6 ;  /* 0x00000002ff0b7819 */ /* 0x000fe40000011606 */
[----:B------:R-:W0:Y:S01]  /*15310*/  S2R R6, SR_TID.X ;  /* 0x0000000000067919 */ /* 0x000e220000002100 */
[----:B------:R-:W-:-:S04]  /*15320*/  IMAD.WIDE.U32 R4, R2, UR4, R4 ;  /* 0x0000000402047c25 */ /* 0x000fc8000f8e0004 */
[----:B------:R-:W-:Y:S01]  /*15330*/  IMAD R2, R2, UR5, R8 ;  /* 0x0000000502027c24 */ /* 0x000fe2000f8e0208 */
[----:B------:R-:W-:-:S04]  /*15340*/  ULDC.64 UR4, c[0x0][0x308] ;  /* 0x0000c20000047ab9 */ /* 0x000fc80000000a00 */
[----:B------:R-:W-:Y:S01]  /*15350*/  IADD3 R3, R5, R2, RZ ;  /* 0x0000000205037210 */ /* 0x000fe20007ffe0ff */
[----:B------:R-:W-:Y:S01]  /*15360*/  IMAD.MOV.U32 R2, RZ, RZ, R4 ;  /* 0x000000ffff027224 */ /* 0x000fe200078e0004 */
[C---:B------:R-:W-:Y:S02]  /*15370*/  LOP3.LUT P4, RZ, R23.reuse, 0x4, RZ, 0xc0, !PT ;  /* 0x0000000417ff7812 */ /* 0x040fe4000788c0ff */
[C---:B------:R-:W-:Y:S02]  /*15380*/  LOP3.LUT P3, RZ, R23.reuse, 0x2, RZ, 0xc0, !PT ;  /* 0x0000000217ff7812 */ /* 0x040fe4000786c0ff */
[----:B------:R-:W-:Y:S01]  /*15390*/  LOP3.LUT P2, RZ, R23, 0x1, RZ, 0xc0, !PT ;  /* 0x0000000117ff7812 */ /* 0x000fe2000784c0ff */
[----:B--2---:R-:W-:-:S04]  /*153a0*/  IMAD R4, R7, UR4, RZ ;  /* 0x0000000407047c24 */ /* 0x004fc8000f8e02ff */
[C---:B------:R-:W-:Y:S02]  /*153b0*/  IMAD R7, R18.reuse, UR5, R4 ;  /* 0x0000000512077c24 */ /* 0x040fe4000f8e0204 */
[----:B------:R-:W-:Y:S01]  /*153c0*/  IMAD.WIDE.U32 R4, R18, UR4, R2 ;  /* 0x0000000412047c25 */ /* 0x000fe2000f8e0002 */
[----:B------:R-:W-:-:S03]  /*153d0*/  ULDC.64 UR4, c[0x0][0x2e8] ;  /* 0x0000ba0000047ab9 */ /* 0x000fc60000000a00 */
[----:B------:R-:W-:Y:S01]  /*153e0*/  IMAD.IADD R7, R5, 0x1, R7 ;  /* 0x0000000105077824 */ /* 0x000fe200078e0207 */
[----:B------:R-:W-:Y:S01]  /*153f0*/  LEA R2, P0, R4, UR4, 0x1 ;  /* 0x0000000404027c11 */ /* 0x000fe2000f8008ff */
[----:B---3--:R-:W-:Y:S01]  /*15400*/  IMAD R8, R26, 0x3000, R9 ;  /* 0x000030001a087824 */ /* 0x008fe200078e0209 */
[----:B------:R-:W-:Y:S01]  /*15410*/  UMOV UR4, 0xffffffff ;  /* 0xffffffff00047882 */ /* 0x000fe20000000000 */
[----:B0-----:R-:W-:Y:S01]  /*15420*/  IMAD.SHL.U32 R9, R6, 0x8, RZ ;  /* 0x0000000806097824 */ /* 0x001fe200078e00ff */
[----:B----4-:R-:W-:Y:S02]  /*15430*/  IADD3 R3, -R11, R12, -R10 ;  /* 0x0000000c0b037210 */ /* 0x010fe40007ffe90a */
[----:B------:R-:W-:Y:S02]  /*15440*/  LEA.HI.X R7, R4, UR5, R7, 0x1, P0 ;  /* 0x0000000504077c11 */ /* 0x000fe400080f0c07 */
[----:B------:R-:W-:Y:S02]  /*15450*/  ISETP.GE.AND P0, PT, R3, 0x1, PT ;  /* 0x000000010300780c */ /* 0x000fe40003f06270 */
[----:B------:R-:W-:Y:S01]  /*15460*/  LOP3.LUT R9, R9, 0x18, RZ, 0xc0, !PT ;  /* 0x0000001809097812 */ /* 0x000fe200078ec0ff */
[----:B------:R-:W-:Y:S10]  /*15470*/  BRA.DIV UR4, `(.L_x_10605) ;  /* 0x0000004604c07947 */ /* 0x000ff4000b800000 */
[----:B------:R-:W0:Y:S04]  /*15480*/  SHFL.IDX PT, R4, R2, RZ, 0x1c1f ;  /* 0x001c1fff02047589 */ /* 0x000e2800000e0000 */
[----:B------:R-:W1:Y:S01]  /*15490*/  SHFL.IDX PT, R6, R7, RZ, 0x1c1f ;  /* 0x001c1fff07067589 */ /* 0x000e6200000e0000 */
[----:B0-----:R-:W-:-:S05]  /*154a0*/  @P0 LEA R5, P1, R9, R4, 0x1 ;  /* 0x0000000409050211 */ /* 0x001fca00078208ff */
[----:B-1----:R-:W-:Y:S01]  /*154b0*/  @P0 IMAD.X R4, RZ, RZ, R6, P1 ;  /* 0x000000ffff040224 */ /* 0x002fe200008e0606 */
[----:B------:R-:W-:Y:S02]  /*154c0*/  @P0 LEA R6, R8, R22, 0x1 ;  /* 0x0000001608060211 */ /* 0x000fe400078e08ff */
        /* <DEDUP_REMOVED lines=8> */
[----:B0-----:R-:W0:Y:S04]  /*15550*/  SHFL.IDX PT, R4, R2, 0x1, 0x1c1f ;  /* 0x003c1f0002047f89 */ /* 0x001e2800000e0000 */
[----:B------:R-:W1:Y:S01]  /*15560*/  SHFL.IDX PT, R6, R7, 0x1, 0x1c1f ;  /* 0x003c1f0007067f89 */ /* 0x000e6200000e0000 */
[----:B0-----:R-:W-:-:S05]  /*15570*/  @P1 LEA R5, P0, R9, R4, 0x1 ;  /* 0x0000000409051211 */ /* 0x001fca00078008ff */
[----:B-1----:R-:W-:Y:S02]  /*15580*/  @P1 IMAD.X R4, RZ, RZ, R6, P0 ;  /* 0x000000ffff041224 */ /* 0x002fe400000e0606 */
[----:B------:R-:W-:-:S03]  /*15590*/  @P1 IMAD R6, R8, 0x2, R22 ;  /* 0x0000000208061824 */ /* 0x000fc600078e0216 */
[----:B------:R-:W-:-:S04]  /*155a0*/  @P1 LOP3.LUT R5, R5, R4, RZ, 0x3c, !PT ;  /* 0x0000000405051212 */ /* 0x000fc800078e3cff */
[----:B------:R-:W-:-:S04]  /*155b0*/  @P1 LOP3.LUT R4, R5, R4, RZ, 0x3c, !PT ;  /* 0x0000000405041212 */ /* 0x000fc800078e3cff */
[----:B------:R-:W-:-:S05]  /*155c0*/  @P1 LOP3.LUT R5, R5, R4, RZ, 0x3c, !PT ;  /* 0x0000000405051212 */ /* 0x000fca00078e3cff */
[----:B------:R-:W-:Y:S04]  /*155d0*/  @P1 LDGSTS.E.BYPASS.LTC128B.128 [R6+0x15c00], desc[UR42][R4.64], !P4 ;  /* 0x15c0000004061fae */ /* 0x000fe8000e101d6a */
[----:B------:R-:W-:Y:S04]  /*155e0*/  @P1 LDGSTS.E.BYPASS.LTC128B.128 [R6+0x17c00], desc[UR42][R4.64+0x40], !P3 ;  /* 0x17c0004004061fae */ /* 0x000fe8000d901d6a */
[----:B------:R0:W-:Y:S01]  /*155f0*/  @P1 LDGSTS.E.BYPASS.LTC128B.128 [R6+0x19c00], desc[UR42][R4.64+0x80], !P2 ;  /* 0x19c0008004061fae */ /* 0x0001e2000d101d6a */
[----:B------:R-:W-:-:S03]  /*15600*/  ISETP.GE.AND P1, PT, R3, 0x41, PT ;  /* 0x000000410300780c */ /* 0x000fc60003f26270 */
[----:B0-----:R-:W0:Y:S04]  /*15610*/  SHFL.IDX PT, R4, R2, 0x2, 0x1c1f ;  /* 0x005c1f0002047f89 */ /* 0x001e2800000e0000 */
[----:B------:R-:W1:Y:S04]  /*15620*/  SHFL.IDX PT, R6, R7, 0x2, 0x1c1f ;  /* 0x005c1f0007067f89 */ /* 0x000e6800000e0000 */
[----:B------:R-:W2:Y:S04]  /*15630*/  SHFL.IDX PT, R7, R7, 0x3, 0x1c1f ;  /* 0x007c1f0007077f89 */ /* 0x000ea800000e0000 */
[----:B------:R-:W3:Y:S01]  /*15640*/  SHFL.IDX PT, R2, R2, 0x3, 0x1c1f ;  /* 0x007c1f0002027f89 */ /* 0x000ee200000e0000 */
[----:B0-----:R-:W-:-:S05]  /*15650*/  @P1 LEA R5, P0, R9, R4, 0x1 ;  /* 0x0000000409051211 */ /* 0x001fca00078008ff */
[----:B-1----:R-:W-:Y:S02]  /*15660*/  @P1 IMAD.X R4, RZ, RZ, R6, P0 ;  /* 0x000000ffff041224 */ /* 0x002fe400000e0606 */
[----:B------:R-:W-:-:S03]  /*15670*/  @P1 IMAD R6, R8, 0x2, R22 ;  /* 0x0000000208061824 */ /* 0x000fc600078e0216 */
[----:B------:R-:W-:-:S04]  /*15680*/  @P1 LOP3.LUT R5, R5, R4, RZ, 0x3c, !PT ;  /* 0x0000000405051212 */ /* 0x000fc800078e3cff */
[----:B------:R-:W-:-:S04]  /*15690*/  @P1 LOP3.LUT R4, R5, R4, RZ, 0x3c, !PT ;  /* 0x0000000405041212 */ /* 0x000fc800078e3cff */
[----:B------:R-:W-:-:S05]  /*156a0*/  @P1 LOP3.LUT R5, R5, R4, RZ, 0x3c, !PT ;  /* 0x0000000405051212 */ /* 0x000fca00078e3cff */
[----:B------:R0:W-:Y:S04]  /*156b0*/  @P1 LDGSTS.E.BYPASS.LTC128B.128 [R6+0x16400], desc[UR42][R4.64], !P4 ;  /* 0x1640000004061fae */ /* 0x0001e8000e101d6a */
[----:B------:R0:W-:Y:S04]  /*156c0*/  @P1 LDGSTS.E.BYPASS.LTC128B.128 [R6+0x18400], desc[UR42][R4.64+0x40], !P3 ;  /* 0x1840004004061fae */ /* 0x0001e8000d901d6a */
[----:B--23--:R0:W-:Y:S02]  /*156d0*/  @P1 LDGSTS.E.BYPASS.LTC128B.128 [R6+0x1a400], desc[UR42][R4.64+0x80], !P2 ;  /* 0x1a40008004061fae */ /* 0x00c1e4000d101d6a */
.L_x_10725:
[----:B------:R-:W-:-:S13]  /*156e0*/  ISETP.GE.AND P0, PT, R3, 0x61, PT ;  /* 0x000000610300780c */ /* 0x000fda0003f06270 */
[----:B------:R-:W-:Y:S01]  /*156f0*/  @P0 LEA R2, P1, R9, R2, 0x1 ;  /* 0x0000000209020211 */ /* 0x000fe200078208ff */
[----:B------:R-:W-:-:S03]  /*15700*/  @P0 IMAD R8, R8, 0x2, R22 ;  /* 0x0000000208080824 */ /* 0x000fc600078e0216 */
        /* <DEDUP_REMOVED lines=9> */
.L_x_10606:
[----:B------:R-:W-:Y:S02]  /*157a0*/  PLOP3.LUT P1, PT, P1, P0, PT, 0xa2, 0x0 ;  /* 0x000000000000781c */ /* 0x000fe40000f21472 */
[----:B------:R-:W-:-:S08]  /*157b0*/  @P0 R2UR P1, UR4, R0 ;  /* 0x00000000000402ca */ /* 0x000fd00000020000 */
[----:B------:R-:W-:-:S05]  /*157c0*/  @P0 PLOP3.LUT P0, PT, P1, PT, PT, 0x80, 0x0 ;  /* 0x000000000000081c */ /* 0x000fca0000f0f070 */
[----:B------:R-:W-:Y:S01]  /*157d0*/  @!P1 SYNCS.ARRIVE.TRANS64.RED.A0T1 RZ, [UR4+0x2d830], RZ ;  /* 0x02d830ffffff99a7 */ /* 0x000fe20008200404 */
[----:B------:R-:W-:Y:S07]  /*157e0*/  @!P1 ARRIVES.LDGSTSBAR.64.TRANSCNT [UR4+0x2d830] ;  /* 0x02d83000ff0099b0 */ /* 0x000fee0008000a84 */
[----:B------:R-:W-:Y:S05]  /*157f0*/  @P0 BRA.U.ANY `(.L_x_10606) ;  /* 0xfffffffd00e80947 */ /* 0x000fea000393ffff */
[----:B------:R-:W-:Y:S01]  /*15800*/  NOP ;  /* 0x0000000000007918 */ /* 0x000fe20000000000 */
[----:B--2---:R-:W-:-:S05]  /*15810*/  IMAD.U32 R2, RZ, RZ, UR38 ;  /* 0x00000026ff027e24 */ /* 0x004fca000f8e00ff */
[----:B------:R-:W-:-:S13]  /*15820*/  ISETP.NE.AND P2, PT, R2, 0x3, PT ;  /* 0x000000030200780c */ /* 0x000fda0003f45270 */
[----:B------:R-:W-:Y:S05]  /*15830*/  @!P2 BRA `(.L_x_10607) ;  /* 0x000000000004a947 */ /* 0x000fea0003800000 */
[----:B------:R-:W-:Y:S01]  /*15840*/  BPT.TRAP 0x1 ;  /* 0x000000040000795c */ /* 0x000fe20000300000 */
.L_x_10607:
[----:B01----:R0:W5:Y:S01]  /*15850*/  LDL.LU R4, [R1+0x8] ;  /* 0x0000080001047983 */ /* 0x0031620000300800 */
[----:B------:R0:W-:Y:S03]  /*15860*/  SYNCS.ARRIVE.TRANS64.A1T0 RZ, [R0+URZ+0x2d830], RZ ;  /* 0x02d830ff00ff79a7 */ /* 0x0001e6000810003f */
[----:B------:R0:W5:Y:S02]  /*15870*/  LDL.LU R3, [R1+0x34] ;  /* 0x0000340001037983 */ /* 0x0001640000300800 */
[----:B------:R-:W-:Y:S05]  /*15880*/  WARPSYNC.ALL ;  /* 0x0000000000007948 */ /* 0x000fea0003800000 */
[----:B------:R-:W-:Y:S01]  /*15890*/  ULDC.64 UR4, c[0x0][0x298] ;  /* 0x0000a60000047ab9 */ /* 0x000fe20000000a00 */
[----:B------:R-:W-:Y:S01]  /*158a0*/  ULDC.64 UR6, c[0x0][0xa00] ;  /* 0x0002800000067ab9 */ /* 0x000fe20000000a00 */
[----:B0-----:R-:W-:Y:S01]  /*158b0*/  VIADD R0, R22, 0xc400 ;  /* 0x0000c40016007836 */ /* 0x001fe20000000000 */
[----:B------:R-:W-:Y:S01]  /*158c0*/  BAR.SYNC.DEFER_BLOCKING 0x8, 0x200 ;  /* 0x0208000000007b1d */ /* 0x000fe20000010000 */
[----:B------:R-:W-:-:S03]  /*158d0*/  ISETP.NE.U32.AND P0, PT, RZ, UR6, PT ;  /* 0x00000006ff007c0c */ /* 0x000fc6000bf05070 */
[----:B------:R-:W-:Y:S02]  /*158e0*/  LOP3.LUT P1, RZ, R0, 0x1bf, RZ, 0xc0, !PT ;  /* 0x000001bf00ff7812 */ /* 0x000fe4000782c0ff */
[----:B------:R-:W-:Y:S01]  /*158f0*/  ISETP.NE.AND.EX P0, PT, RZ, UR7, PT, P0 ;  /* 0x00000007ff007c0c */ /* 0x000fe2000bf05300 */
[----:B------:R-:W-:Y:S03]  /*15900*/  BSSY B6, `(.L_x_10608) ;  /* 0x000001c000067945 */ /* 0x000fe60003800000 */
[----:B------:R-:W-:Y:S02]  /*15910*/  SEL R29, R29, RZ, !P0 ;  /* 0x000000ff1d1d7207 */ /* 0x000fe40004000000 */
[----:B-----5:R-:W-:-:S05]  /*15920*/  SHF.R.S32.HI R2, RZ, 0x1f, R4 ;  /* 0x0000001fff027819 */ /* 0x020fca0000011404 */
[----:B------:R-:W-:-:S04]  /*15930*/  IMAD R2, R2, UR4, RZ ;  /* 0x0000000402027c24 */ /* 0x000fc8000f8e02ff */
[C---:B------:R-:W-:Y:S01]  /*15940*/  IMAD R0, R4.reuse, UR5, R2 ;  /* 0x0000000504007c24 */ /* 0x040fe2000f8e0202 */
[----:B------:R-:W-:Y:S01]  /*15950*/  SEL R2, R3, RZ, !P0 ;  /* 0x000000ff03027207 */ /* 0x000fe20004000000 */
        /* <DEDUP_REMOVED lines=21> */
[----:B0-----:R-:W-:Y:S05]  /*15ab0*/  CALL.ABS.NOINC R2 ;  /* 0x0000000002007343 */ /* 0x001fea0003c00000 */
.L_x_10609:
[----:B------:R-:W-:Y:S05]  /*15ac0*/  BSYNC B6 ;  /* 0x0000000000067941 */ /* 0x000fea0003800000 */
.L_x_10608:
[----:B0-----:R-:W2:Y:S01]  /*15ad0*/  LDL.LU R0, [R1+0x34] ;  /* 0x0000340001007983 */ /* 0x001ea20000300800 */
[----:B------:R-:W-:Y:S01]  /*15ae0*/  ULDC.64 UR4, c[0x0][0x2d8] ;  /* 0x0000b60000047ab9 */ /* 0x000fe20000000a00 */
[----:B------:R-:W0:Y:S01]  /*15af0*/  LDC R9, c[0x0][0x448] ;  /* 0x00011200ff097b82 */ /* 0x000e220000000800 */
[----:B------:R-:W-:Y:S01]  /*15b00*/  ULDC.64 UR6, c[0x0][0x2c8] ;  /* 0x0000b20000067ab9 */ /* 0x000fe20000000a00 */
[----:B------:R-:W3:Y:S01]  /*15b10*/  LDL.LU R21, [R1+0x8] ;  /* 0x0000080001157983 */ /* 0x000ee20000300800 */
[----:B------:R-:W-:-:S03]  /*15b20*/  ULDC.64 UR8, c[0x0][0x280] ;  /* 0x0000a00000087ab9 */ /* 0x000fc60000000a00 */
[----:B------:R-:W3:Y:S04]  /*15b30*/  LDL.LU.64 R2, [R1+0x38] ;  /* 0x0000380001027983 */ /* 0x000ee80000300a00 */
[----:B------:R-:W4:Y:S01]  /*15b40*/  LDL R20, [R1+0xc] ;  /* 0x00000c0001147983 */ /* 0x000f220000100800 */
[----:B0-----:R-:W-:-:S13]  /*15b50*/  ISETP.NE.AND P0, PT, R9, 0x1, PT ;  /* 0x000000010900780c */ /* 0x001fda0003f05270 */
[----:B------:R-:W0:Y:S08]  /*15b60*/  @P0 LDC R5, c[0x0][0x44c] ;  /* 0x00011300ff050b82 */ /* 0x000e300000000800 */
[----:B------:R-:W1:Y:S08]  /*15b70*/  @P0 LDC R6, c[0x0][0x450] ;  /* 0x00011400ff060b82 */ /* 0x000e700000000800 */
[----:B------:R-:W1:Y:S01]  /*15b80*/  @P0 LDC R8, c[0x0][0x450] ;  /* 0x00011400ff080b82 */ /* 0x000e620000000800 */
[----:B--2---:R-:W-:Y:S01]  /*15b90*/  IMAD.MOV.U32 R4, RZ, RZ, R0 ;  /* 0x000000ffff047224 */ /* 0x004fe200078e0000 */
[----:B---3--:R-:W-:-:S02]  /*15ba0*/  MOV R3, R21 ;  /* 0x0000001500037202 */ /* 0x008fc40000000f00 */
[----:B------:R-:W2:Y:S01]  /*15bb0*/  S2R R21, SR_TID.X ;  /* 0x0000000000157919 */ /* 0x000ea20000002100 */
[----:B----4-:R-:W-:Y:S02]  /*15bc0*/  IMAD R0, R20, UR4, RZ ;  /* 0x0000000414007c24 */ /* 0x010fe4000f8e02ff */
[----:B------:R-:W3:Y:S01]  /*15bd0*/  S2R R20, SR_TID.X ;  /* 0x0000000000147919 */ /* 0x000ee20000002100 */
        /* <DEDUP_REMOVED lines=9> */
[----:B--2---:R-:W-:Y:S01]  /*15c70*/  IMAD.SHL.U32 R21, R21, 0x20, RZ ;  /* 0x0000002015157824 */ /* 0x004fe200078e00ff */
[----:B---3--:R-:W-:-:S04]  /*15c80*/  LOP3.LUT R20, R20, 0x7f, RZ, 0xc0, !PT ;  /* 0x0000007f14147812 */ /* 0x008fc800078ec0ff */
[----:B------:R-:W-:Y:S02]  /*15c90*/  LOP3.LUT R21, R21, 0x60, RZ, 0xc0, !PT ;  /* 0x0000006015157812 */ /* 0x000fe400078ec0ff */
[----:B------:R-:W-:-:S04]  /*15ca0*/  SHF.R.U32.HI R20, RZ, 0x2, R20 ;  /* 0x00000002ff147819 */ /* 0x000fc80000011614 */
[----:B------:R-:W-:Y:S02]  /*15cb0*/  LOP3.LUT R20, R20, R21, RZ, 0xfc, !PT ;  /* 0x0000001514147212 */ /* 0x000fe400078efcff */
[----:B------:R2:W5:Y:S03]  /*15cc0*/  LDL R21, [R1+0x40] ;  /* 0x0000400001157983 */ /* 0x0005660000100800 */
[----:B------:R-:W-:-:S04]  /*15cd0*/  IMAD R0, R17, 0xc0, R20 ;  /* 0x000000c011007824 */ /* 0x000fc800078e0214 */
[----:B0-----:R-:W-:-:S04]  /*15ce0*/  @P0 IMAD.HI.U32 R5, R0, R5, RZ ;  /* 0x0000000500050227 */ /* 0x001fc800078e00ff */
[----:B------:R-:W-:Y:S01]  /*15cf0*/  IMAD.MOV.U32 R4, RZ, RZ, R0 ;  /* 0x000000ffff047224 */ /* 0x000fe200078e0000 */
[----:B-1----:R-:W-:-:S04]  /*15d00*/  @P0 SHF.R.U32.HI R4, RZ, R6, R5 ;  /* 0x00000006ff040219 */ /* 0x002fc80000011605 */
[----:B------:R-:W-:-:S05]  /*15d10*/  SHF.R.S32.HI R5, RZ, 0x1f, R4 ;  /* 0x0000001fff057819 */ /* 0x000fca0000011404 */
[----:B------:R-:W-:Y:S01]  /*15d20*/  IMAD R5, R5, UR4, RZ ;  /* 0x0000000405057c24 */ /* 0x000fe2000f8e02ff */
[----:B------:R-:W-:-:S03]  /*15d30*/  IADD3 R7, -R4, RZ, RZ ;  /* 0x000000ff04077210 */ /* 0x000fc60007ffe1ff */
[C---:B------:R-:W-:Y:S02]  /*15d40*/  IMAD R6, R4.reuse, UR5, R5 ;  /* 0x0000000504067c24 */ /* 0x040fe4000f8e0205 */
[----:B------:R-:W-:-:S04]  /*15d50*/  IMAD.WIDE.U32 R4, R4, UR4, R2 ;  /* 0x0000000404047c25 */ /* 0x000fc8000f8e0002 */
[----:B------:R-:W-:Y:S02]  /*15d60*/  IMAD.IADD R5, R5, 0x1, R6 ;  /* 0x0000000105057824 */ /* 0x000fe400078e0206 */
[----:B------:R-:W-:-:S05]  /*15d70*/  IMAD R6, R9, R7, R0 ;  /* 0x0000000709067224 */ /* 0x000fca00078e0200 */
[----:B------:R-:W-:Y:S01]  /*15d80*/  SHF.R.S32.HI R7, RZ, 0x1f, R6 ;  /* 0x0000001fff077819 */ /* 0x000fe20000011406 */
[----:B------:R-:W-:-:S04]  /*15d90*/  IMAD.WIDE.U32 R4, R6, UR6, R4 ;  /* 0x0000000606047c25 */ /* 0x000fc8000f8e0004 */
[----:B------:R-:W-:-:S04]  /*15da0*/  IMAD R7, R7, UR6, RZ ;  /* 0x0000000607077c24 */ /* 0x000fc8000f8e02ff */
[----:B------:R-:W-:Y:S02]  /*15db0*/  IMAD R6, R6, UR7, R7 ;  /* 0x0000000706067c24 */ /* 0x000fe4000f8e0207 */
[----:B------:R-:W0:Y:S01]  /*15dc0*/  @P0 LDC R7, c[0x0][0x44c] ;  /* 0x00011300ff070b82 */ /* 0x000e220000000800 */
[----:B------:R-:W-:Y:S01]  /*15dd0*/  VIADD R0, R0, 0x80 ;  /* 0x0000008000007836 */ /* 0x000fe20000000000 */
[----:B------:R-:W1:Y:S01]  /*15de0*/  S2R R13, SR_TID.X ;  /* 0x00000000000d7919 */ /* 0x000e620000002100 */
[----:B------:R-:W-:Y:S01]  /*15df0*/  IMAD.IADD R6, R5, 0x1, R6 ;  /* 0x0000000105067824 */ /* 0x000fe200078e0206 */
[----:B------:R-:W-:-:S04]  /*15e00*/  LEA R5, P1, R4, UR8, 0x1 ;  /* 0x0000000804057c11 */ /* 0x000fc8000f8208ff */
[----:B------:R-:W-:Y:S01]  /*15e10*/  LEA.HI.X R4, R4, UR9, R6, 0x1, P1 ;  /* 0x0000000904047c11 */ /* 0x000fe200088f0c06 */
[----:B------:R-:W-:Y:S02]  /*15e20*/  IMAD.MOV.U32 R6, RZ, RZ, R0 ;  /* 0x000000ffff067224 */ /* 0x000fe400078e0000 */
[----:B0-----:R-:W-:-:S05]  /*15e30*/  @P0 IMAD.HI.U32 R7, R0, R7, RZ ;  /* 0x0000000700070227 */ /* 0x001fca00078e00ff */
[----:B------:R-:W-:-:S04]  /*15e40*/  @P0 SHF.R.U32.HI R6, RZ, R8, R7 ;  /* 0x00000008ff060219 */ /* 0x000fc80000011607 */
[----:B------:R-:W-:-:S05]  /*15e50*/  IADD3 R7, -R6, RZ, RZ ;  /* 0x000000ff06077210 */ /* 0x000fca0007ffe1ff */
[----:B------:R-:W-:Y:S01]  /*15e60*/  IMAD R0, R9, R7, R0 ;  /* 0x0000000709007224 */ /* 0x000fe200078e0200 */
[----:B------:R-:W-:Y:S01]  /*15e70*/  SHF.R.S32.HI R7, RZ, 0x1f, R6 ;  /* 0x0000001fff077819 */ /* 0x000fe20000011406 */
[----:B------:R-:W-:-:S04]  /*15e80*/  IMAD.WIDE.U32 R2, R6, UR4, R2 ;  /* 0x0000000406027c25 */ /* 0x000fc8000f8e0002 */
[----:B------:R-:W-:Y:S01]  /*15e90*/  IMAD R7, R7, UR4, RZ ;  /* 0x0000000407077c24 */ /* 0x000fe2000f8e02ff */
[----:B------:R-:W-:-:S03]  /*15ea0*/  ULDC UR4, c[0x0][0x2b8] ;  /* 0x0000ae0000047ab9 */ /* 0x000fc60000000800 */
[----:B------:R-:W-:Y:S01]  /*15eb0*/  IMAD R7, R6, UR5, R7 ;  /* 0x0000000506077c24 */ /* 0x000fe2000f8e0207 */
[----:B------:R-:W-:Y:S01]  /*15ec0*/  SHF.R.S32.HI R6, RZ, 0x1f, R0 ;  /* 0x0000001fff067819 */ /* 0x000fe20000011400 */
[----:B-1----:R-:W-:Y:S02]  /*15ed0*/  IMAD.SHL.U32 R11, R13, 0x8, RZ ;  /* 0x000000080d0b7824 */ /* 0x002fe400078e00ff */
[----:B------:R-:W-:Y:S02]  /*15ee0*/  IMAD.IADD R3, R3, 0x1, R7 ;  /* 0x0000000103037824 */ /* 0x000fe400078e0207 */
[----:B------:R-:W-:Y:S01]  /*15ef0*/  IMAD R6, R6, UR6, RZ ;  /* 0x0000000606067c24 */ /* 0x000fe2000f8e02ff */
[----:B------:R-:W-:Y:S01]  /*15f00*/  LOP3.LUT R11, R11, 0x18, RZ, 0xc0, !PT ;  /* 0x000000180b0b7812 */ /* 0x000fe200078ec0ff */
[----:B------:R-:W-:-:S04]  /*15f10*/  IMAD.WIDE.U32 R2, R0, UR6, R2 ;  /* 0x0000000600027c25 */ /* 0x000fc8000f8e0002 */
[----:B------:R-:W-:Y:S02]  /*15f20*/  IMAD R6, R0, UR7, R6 ;  /* 0x0000000700067c24 */ /* 0x000fe4000f8e0206 */
[----:B------:R-:W-:Y:S01]  /*15f30*/  IMAD.SHL.U32 R10, R13, 0x8, RZ ;  /* 0x000000080d0a7824 */ /* 0x000fe200078e00ff */
[----:B------:R-:W-:Y:S01]  /*15f40*/  LEA R7, P0, R2, UR8, 0x1 ;  /* 0x0000000802077c11 */ /* 0x000fe2000f8008ff */
[----:B------:R-:W-:Y:S01]  /*15f50*/  IMAD.IADD R6, R3, 0x1, R6 ;  /* 0x0000000103067824 */ /* 0x000fe200078e0206 */
[C---:B------:R-:W-:Y:S02]  /*15f60*/  LOP3.LUT R12, R11.reuse, 0x20, RZ, 0xfc, !PT ;  /* 0x000000200b0c7812 */ /* 0x040fe400078efcff */
[----:B------:R-:W-:Y:S02]  /*15f70*/  LOP3.LUT R10, R10, 0x18, RZ, 0xc0, !PT ;  /* 0x000000180a0a7812 */ /* 0x000fe400078ec0ff */
[----:B------:R-:W-:Y:S01]  /*15f80*/  LOP3.LUT R11, R11, 0x40, RZ, 0xfc, !PT ;  /* 0x000000400b0b7812 */ /* 0x000fe200078efcff */
[----:B------:R-:W-:Y:S01]  /*15f90*/  UMOV UR5, 0xffffffff ;  /* 0xffffffff00057882 */ /* 0x000fe20000000000 */
[----:B------:R-:W-:-:S02]  /*15fa0*/  LEA.HI.X R6, R2, UR9, R6, 0x1, P0 ;  /* 0x0000000902067c11 */ /* 0x000fc400080f0c06 */
[----:B------:R-:W-:Y:S02]  /*15fb0*/  LOP3.LUT R20, R13, 0x7f, RZ, 0xc0, !PT ;  /* 0x0000007f0d147812 */ /* 0x000fe400078ec0ff */
[----:B------:R-:W-:Y:S02]  /*15fc0*/  ISETP.GE.AND P0, PT, R10, UR4, PT ;  /* 0x000000040a007c0c */ /* 0x000fe4000bf06270 */
[----:B------:R-:W-:Y:S02]  /*15fd0*/  ISETP.GE.AND P1, PT, R12, UR4, PT ;  /* 0x000000040c007c0c */ /* 0x000fe4000bf26270 */
[----:B------:R-:W-:Y:S02]  /*15fe0*/  ISETP.GE.AND P2, PT, R11, UR4, PT ;  /* 0x000000040b007c0c */ /* 0x000fe4000bf46270 */
[----:B------:R-:W-:Y:S01]  /*15ff0*/  SHF.R.U32.HI R20, RZ, 0x2, R20 ;  /* 0x00000002ff147819 */ /* 0x000fe20000011614 */
[----:B--2---:R-:W-:Y:S10]  /*16000*/  BRA.DIV UR5, `(.L_x_10610) ;  /* 0x0000004205447947 */ /* 0x004ff4000b800000 */
[----:B------:R-:W2:Y:S01]  /*16010*/  LDL R8, [R1+0x30] ;  /* 0x0000300001087983 */ /* 0x000ea20000100800 */
[----:B-----5:R-:W-:Y:S02]  /*16020*/  IMAD R0, R21, R9, RZ ;  /* 0x0000000915007224 */ /* 0x020fe400078e02ff */
[----:B------:R-:W-:Y:S01]  /*16030*/  IMAD R17, R17, 0xc0, R20 ;  /* 0x000000c011117824 */ /* 0x000fe200078e0214 */
[----:B------:R-:W0:Y:S04]  /*16040*/  SHFL.IDX PT, R3, R5, RZ, 0x1c1f ;  /* 0x001c1fff05037589 */ /* 0x000e2800000e0000 */
[----:B------:R-:W1:Y:S01]  /*16050*/  SHFL.IDX PT, R2, R4, RZ, 0x1c1f ;  /* 0x001c1fff04027589 */ /* 0x000e6200000e0000 */
[----:B------:R-:W-:-:S13]  /*16060*/  ISETP.GE.AND P3, PT, R17, R0, PT ;  /* 0x000000001100720c */ /* 0x000fda0003f66270 */
[----:B0-----:R-:W-:-:S04]  /*16070*/  @!P3 LEA R3, P4, R10, R3, 0x1 ;  /* 0x000000030a03b211 */ /* 0x001fc800078808ff */
[----:B-1----:R-:W-:-:S04]  /*16080*/  @!P3 IADD3.X R2, RZ, R2, RZ, P4, !PT ;  /* 0x00000002ff02b210 */ /* 0x002fc800027fe4ff */
[----:B------:R-:W-:-:S04]  /*16090*/  @!P3 LOP3.LUT R3, R3, R2, RZ, 0x3c, !PT ;  /* 0x000000020303b212 */ /* 0x000fc800078e3cff */
[----:B------:R-:W-:-:S04]  /*160a0*/  @!P3 LOP3.LUT R2, R3, R2, RZ, 0x3c, !PT ;  /* 0x000000020302b212 */ /* 0x000fc800078e3cff */
[----:B------:R-:W-:-:S05]  /*160b0*/  @!P3 LOP3.LUT R3, R3, R2, RZ, 0x3c, !PT ;  /* 0x000000020303b212 */ /* 0x000fca00078e3cff */
[----:B------:R-:W-:Y:S01]  /*160c0*/  @!PT LDS RZ, [RZ] ;  /* 0x00000000fffff984 */ /* 0x000fe20000000800 */
[----:B--2---:R-:W-:Y:S04]  /*160d0*/  @!P3 LDGSTS.E.BYPASS.LTC128B.128 [R8+0xc400], desc[UR42][R2.64], !P0 ;  /* 0x0c4000000208bfae */ /* 0x004fe8000c101d6a */
[----:B------:R-:W-:Y:S04]  /*160e0*/  @!P3 LDGSTS.E.BYPASS.LTC128B.128 [R8+0xf400], desc[UR42][R2.64+0x40], !P1 ;  /* 0x0f4000400208bfae */ /* 0x000fe8000c901d6a */
[----:B------:R0:W-:Y:S02]  /*160f0*/  @!P3 LDGSTS.E.BYPASS.LTC128B.128 [R8+0x12400], desc[UR42][R2.64+0x80], !P2 ;  /* 0x124000800208bfae */ /* 0x0001e4000d101d6a */
[----:B0-----:R-:W-:-:S02]  /*16100*/  VIADD R2, R17, 0x20 ;  /* 0x0000002011027836 */ /* 0x001fc40000000000 */
[----:B------:R-:W0:Y:S03]  /*16110*/  SHFL.IDX PT, R3, R5, 0x1, 0x1c1f ;  /* 0x003c1f0005037f89 */ /* 0x000e2600000e0000 */
[----:B------:R-:W-:Y:S02]  /*16120*/  ISETP.GE.AND P3, PT, R2, R0, PT ;  /* 0x000000000200720c */ /* 0x000fe40003f66270 */
[----:B------:R-:W1:Y:S11]  /*16130*/  SHFL.IDX PT, R2, R4, 0x1, 0x1c1f ;  /* 0x003c1f0004027f89 */ /* 0x000e7600000e0000 */
[----:B0-----:R-:W-:-:S05]  /*16140*/  @!P3 LEA R3, P4, R10, R3, 0x1 ;  /* 0x000000030a03b211 */ /* 0x001fca00078808ff */
[----:B-1----:R-:W-:-:S05]  /*16150*/  @!P3 IMAD.X R2, RZ, RZ, R2, P4 ;  /* 0x000000ffff02b224 */ /* 0x002fca00020e0602 */
[----:B------:R-:W-:-:S04]  /*16160*/  @!P3 LOP3.LUT R3, R3, R2, RZ, 0x3c, !PT ;  /* 0x000000020303b212 */ /* 0x000fc800078e3cff */
[----:B------:R-:W-:-:S04]  /*16170*/  @!P3 LOP3.LUT R2, R3, R2, RZ, 0x3c, !PT ;  /* 0x000000020302b212 */ /* 0x000fc800078e3cff */
[----:B------:R-:W-:-:S05]  /*16180*/  @!P3 LOP3.LUT R3, R3, R2, RZ, 0x3c, !PT ;  /* 0x000000020303b212 */ /* 0x000fca00078e3cff */
[----:B------:R-:W-:Y:S04]  /*16190*/  @!P3 LDGSTS.E.BYPASS.LTC128B.128 [R8+0xcc00], desc[UR42][R2.64], !P0 ;  /* 0x0cc000000208bfae */ /* 0x000fe8000c101d6a */
[----:B------:R-:W-:Y:S04]  /*161a0*/  @!P3 LDGSTS.E.BYPASS.LTC128B.128 [R8+0xfc00], desc[UR42][R2.64+0x40], !P1 ;  /* 0x0fc000400208bfae */ /* 0x000fe8000c901d6a */
[----:B------:R0:W-:Y:S02]  /*161b0*/  @!P3 LDGSTS.E.BYPASS.LTC128B.128 [R8+0x12c00], desc[UR42][R2.64+0x80], !P2 ;  /* 0x12c000800208bfae */ /* 0x0001e4000d101d6a */
[----:B0-----:R-:W-:-:S02]  /*161c0*/  VIADD R2, R17, 0x40 ;  /* 0x0000004011027836 */ /* 0x001fc40000000000 */
[----:B------:R-:W0:Y:S03]  /*161d0*/  SHFL.IDX PT, R3, R5, 0x2, 0x1c1f ;  /* 0x005c1f0005037f89 */ /* 0x000e2600000e0000 */
[----:B------:R-:W-:Y:S01]  /*161e0*/  ISETP.GE.AND P3, PT, R2, R0, PT ;  /* 0x000000000200720c */ /* 0x000fe20003f66270 */
[----:B------:R-:W-:Y:S04]  /*161f0*/  SHFL.IDX PT, R5, R5, 0x3, 0x1c1f ;  /* 0x007c1f0005057f89 */ /* 0x000fe800000e0000 */
[----:B------:R-:W1:Y:S04]  /*16200*/  SHFL.IDX PT, R2, R4, 0x2, 0x1c1f ;  /* 0x005c1f0004027f89 */ /* 0x000e6800000e0000 */
[----:B------:R-:W2:Y:S04]  /*16210*/  SHFL.IDX PT, R4, R4, 0x3, 0x1c1f ;  /* 0x007c1f0004047f89 */ /* 0x000ea800000e0000 */
        /* <DEDUP_REMOVED lines=8> */
[----:B0-----:R-:W-:-:S04]  /*162a0*/  IADD3 R2, R17, 0x60, RZ ;  /* 0x0000006011027810 */ /* 0x001fc80007ffe0ff */
[----:B------:R-:W-:-:S13]  /*162b0*/  ISETP.GE.AND P3, PT, R2, R0, PT ;  /* 0x000000000200720c */ /* 0x000fda0003f66270 */
[----:B------:R-:W-:-:S05]  /*162c0*/  @!P3 LEA R2, P4, R10, R5, 0x1 ;  /* 0x000000050a02b211 */ /* 0x000fca00078808ff */
[----:B--2---:R-:W-:Y:S02]  /*162d0*/  @!P3 IMAD.X R3, RZ, RZ, R4, P4 ;  /* 0x000000ffff03b224 */ /* 0x004fe400020e0604 */
[----:B------:R-:W-:-:S03]  /*162e0*/  VIADD R4, R17, 0x80 ;  /* 0x0000008011047836 */ /* 0x000fc60000000000 */
[----:B------:R-:W-:Y:S04]  /*162f0*/  @!P3 LDGSTS.E.BYPASS.LTC128B.128 [R8+0xdc00], desc[UR42][R2.64], !P0 ;  /* 0x0dc000000208bfae */ /* 0x000fe8000c101d6a */
[----:B------:R-:W-:Y:S04]  /*16300*/  @!P3 LDGSTS.E.BYPASS.LTC128B.128 [R8+0x10c00], desc[UR42][R2.64+0x40], !P1 ;  /* 0x10c000400208bfae */ /* 0x000fe8000c901d6a */
[----:B------:R0:W-:Y:S01]  /*16310*/  @!P3 LDGSTS.E.BYPASS.LTC128B.128 [R8+0x13c00], desc[UR42][R2.64+0x80], !P2 ;  /* 0x13c000800208bfae */ /* 0x0001e2000d101d6a */
[----:B------:R-:W-:-:S03]  /*16320*/  ISETP.GE.AND P3, PT, R4, R0, PT ;  /* 0x000000000400720c */ /* 0x000fc60003f66270 */
[----:B0-----:R-:W0:Y:S04]  /*16330*/  SHFL.IDX PT, R3, R7, RZ, 0x1c1f ;  /* 0x001c1fff07037589 */ /* 0x001e2800000e0000 */
[----:B------:R-:W1:Y:S04]  /*16340*/  SHFL.IDX PT, R2, R6, RZ, 0x1c1f ;  /* 0x001c1fff06027589 */ /* 0x000e6800000e0000 */
[----:B------:R-:W2:Y:S02]  /*16350*/  SHFL.IDX PT, R6, R6, 0x1, 0x1c1f ;  /* 0x003c1f0006067f89 */ /* 0x000ea400000e0000 */
[----:B0-----:R-:W-:-:S05]  /*16360*/  @!P3 LEA R3, P4, R10, R3, 0x1 ;  /* 0x000000030a03b211 */ /* 0x001fca00078808ff */
[----:B-1----:R-:W-:-:S05]  /*16370*/  @!P3 IMAD.X R2, RZ, RZ, R2, P4 ;  /* 0x000000ffff02b224 */ /* 0x002fca00020e0602 */
[----:B------:R-:W-:-:S04]  /*16380*/  @!P3 LOP3.LUT R3, R3, R2, RZ, 0x3c, !PT ;  /* 0x000000020303b212 */ /* 0x000fc800078e3cff */
[----:B------:R-:W-:-:S04]  /*16390*/  @!P3 LOP3.LUT R2, R3, R2, RZ, 0x3c, !PT ;  /* 0x000000020302b212 */ /* 0x000fc800078e3cff */
[----:B------:R-:W-:-:S05]  /*163a0*/  @!P3 LOP3.LUT R3, R3, R2, RZ, 0x3c, !PT ;  /* 0x000000020303b212 */ /* 0x000fca00078e3cff */
[----:B------:R-:W-:Y:S04]  /*163b0*/  @!P3 LDGSTS.E.BYPASS.LTC128B.128 [R8+0xe400], desc[UR42][R2.64], !P0 ;  /* 0x0e4000000208bfae */ /* 0x000fe8000c101d6a */
[----:B------:R-:W-:Y:S04]  /*163c0*/  @!P3 LDGSTS.E.BYPASS.LTC128B.128 [R8+0x11400], desc[UR42][R2.64+0x40], !P1 ;  /* 0x114000400208bfae */ /* 0x000fe8000c901d6a */
[----:B------:R0:W-:Y:S04]  /*163d0*/  @!P3 LDGSTS.E.BYPASS.LTC128B.128 [R8+0x14400], desc[UR42][R2.64+0x80], !P2 ;  /* 0x144000800208bfae */ /* 0x0001e8000d101d6a */
[----:B0-2---:R0:W1:Y:S02]  /*163e0*/  SHFL.IDX PT, R2, R7, 0x1, 0x1c1f ;  /* 0x003c1f0007027f89 */ /* 0x00506400000e0000 */
.L_x_10738:
[----:B------:R-:W2:Y:S01]  /*163f0*/  LDL R4, [R1+0x30] ;  /* 0x0000300001047983 */ /* 0x000ea20000100800 */
[----:B------:R-:W-:-:S05]  /*16400*/  VIADD R17, R17, 0xa0 ;  /* 0x000000a011117836 */ /* 0x000fca0000000000 */
[----:B------:R-:W-:-:S13]  /*16410*/  ISETP.GE.AND P3, PT, R17, R0, PT ;  /* 0x000000001100720c */ /* 0x000fda0003f66270 */
[----:B-1----:R-:W-:-:S04]  /*16420*/  @!P3 LEA R2, P4, R10, R2, 0x1 ;  /* 0x000000020a02b211 */ /* 0x002fc800078808ff */
[----:B------:R-:W-:-:S05]  /*16430*/  @!P3 IADD3.X R3, RZ, R6, RZ, P4, !PT ;  /* 0x00000006ff03b210 */ /* 0x000fca00027fe4ff */
[----:B------:R-:W-:Y:S01]  /*16440*/  @!PT LDS RZ, [RZ] ;  /* 0x00000000fffff984 */ /* 0x000fe20000000800 */
[----:B------:R-:W-:Y:S01]  /*16450*/  @!PT LDS RZ, [RZ] ;  /* 0x00000000fffff984 */ /* 0x000fe20000000800 */
[----:B------:R-:W-:Y:S01]  /*16460*/  @!PT LDS RZ, [RZ] ;  /* 0x00000000fffff984 */ /* 0x000fe20000000800 */
[----:B--2---:R1:W-:Y:S01]  /*16470*/  @!P3 LDGSTS.E.BYPASS.LTC128B.128 [R4+0xec00], desc[UR42][R2.64], !P0 ;  /* 0x0ec000000204bfae */ /* 0x0043e2000c101d6a */
[----:B------:R-:W-:-:S03]  /*16480*/  PLOP3.LUT P0, PT, PT, PT, PT, 0x80, 0x0 ;  /* 0x000000000000781c */ /* 0x000fc60003f0f070 */
[----:B------:R1:W-:Y:S04]  /*16490*/  @!P3 LDGSTS.E.BYPASS.LTC128B.128 [R4+0x11c00], desc[UR42][R2.64+0x40], !P1 ;  /* 0x11c000400204bfae */ /* 0x0003e8000c901d6a */
[----:B------:R1:W-:Y:S01]  /*164a0*/  @!P3 LDGSTS.E.BYPASS.LTC128B.128 [R4+0x14c00], desc[UR42][R2.64+0x80], !P2 ;  /* 0x14c000800204bfae */ /* 0x0003e2000d101d6a */
[----:B------:R-:W-:-:S05]  /*164b0*/  NOP ;  /* 0x0000000000007918 */ /* 0x000fca0000000000 */
.L_x_10611:
        /* <DEDUP_REMOVED lines=18> */
.L_x_10739:
[----:B------:R-:W-:Y:S05]  /*165e0*/  BSYNC B0 ;  /* 0x0000000000007941 */ /* 0x000fea0003800000 */
.L_x_10612:
[----:B------:R-:W2:Y:S01]  /*165f0*/  LDL R2, [R1+0x24] ;  /* 0x0000240001027983 */ /* 0x000ea20000100800 */
[----:B------:R-:W-:Y:S01]  /*16600*/  BSSY B0, `(.L_x_10614) ;  /* 0x00000f7000007945 */ /* 0x000fe20003800000 */
[----:B--2---:R-:W-:-:S13]  /*16610*/  ISETP.GE.AND P0, PT, R2, 0x81, PT ;  /* 0x000000810200780c */ /* 0x004fda0003f06270 */
[----:B------:R-:W-:Y:S05]  /*16620*/  @!P0 BRA `(.L_x_10615) ;  /* 0x0000000c00d08947 */ /* 0x000fea0003800000 */
[----:B------:R-:W1:Y:S01]  /*16630*/  LDL.LU R3, [R1+0x44] ;  /* 0x0000440001037983 */ /* 0x000e620000300800 */
[----:B------:R-:W-:Y:S01]  /*16640*/  ULDC UR4, c[0x0][0x2f4] ;  /* 0x0000bd0000047ab9 */ /* 0x000fe20000000800 */
[----:B------:R-:W2:Y:S02]  /*16650*/  S2R R2, SR_TID.X ;  /* 0x0000000000027919 */ /* 0x000ea40000002100 */
[----:B------:R3:W5:Y:S04]  /*16660*/  LDL.LU R17, [R1] ;  /* 0x0000000001117983 */ /* 0x0007680000300800 */
[----:B------:R3:W-:Y:S01]  /*16670*/  STL [R1+0x8], R27 ;  /* 0x0000081b01007387 */ /* 0x0007e20000100800 */
[----:B------:R-:W-:Y:S02]  /*16680*/  IMAD.MOV.U32 R10, RZ, RZ, R26 ;  /* 0x000000ffff0a7224 */ /* 0x000fe400078e001a */
[----:B--2---:R-:W-:-:S05]  /*16690*/  IMAD.SHL.U32 R4, R2, 0x8, RZ ;  /* 0x0000000802047824 */ /* 0x004fca00078e00ff */
[----:B------:R-:W-:-:S04]  /*166a0*/  LOP3.LUT R4, R4, 0x18, RZ, 0xc0, !PT ;  /* 0x0000001804047812 */ /* 0x000fc800078ec0ff */
[C---:B------:R-:W-:Y:S02]  /*166b0*/  LOP3.LUT R2, R4.reuse, 0x40, RZ, 0xfc, !PT ;  /* 0x0000004004027812 */ /* 0x040fe400078efcff */
[----:B------:R-:W-:Y:S02]  /*166c0*/  ISETP.GE.AND P3, PT, R4, UR4, PT ;  /* 0x0000000404007c0c */ /* 0x000fe4000bf66270 */
[----:B------:R-:W-:Y:S02]  /*166d0*/  ISETP.GE.AND P1, PT, R2, UR4, PT ;  /* 0x0000000402007c0c */ /* 0x000fe4000bf26270 */
[----:B-1----:R-:W-:Y:S02]  /*166e0*/  LEA.HI.SX32 R0, R3, 0xfffffffe, 0x19 ;  /* 0xfffffffe03007811 */ /* 0x002fe400078fcaff */
[----:B------:R-:W-:-:S04]  /*166f0*/  LOP3.LUT R3, R4, 0x20, RZ, 0xfc, !PT ;  /* 0x0000002004037812 */ /* 0x000fc800078efcff */
[----:B---3--:R-:W-:-:S13]  /*16700*/  ISETP.GE.AND P2, PT, R3, UR4, PT ;  /* 0x0000000403007c0c */ /* 0x008fda000bf46270 */
.L_x_10628:
[----:B------:R-:W2:Y:S01]  /*16710*/  LDL R8, [R1+0x28] ;  /* 0x0000280001087983 */ /* 0x000ea20000100800 */
[----:B------:R-:W1:Y:S03]  /*16720*/  LDC R9, c[0x0][0x430] ;  /* 0x00010c00ff097b82 */ /* 0x000e660000000800 */
[----:B0-----:R-:W3:Y:S04]  /*16730*/  LDL R7, [R1+0x2c] ;  /* 0x00002c0001077983 */ /* 0x001ee80000100800 */
[----:B------:R-:W4:Y:S01]  /*16740*/  LDL R6, [R1+0x10] ;  /* 0x0000100001067983 */ /* 0x000f220000100800 */
[----:B------:R-:W0:Y:S01]  /*16750*/  S2R R2, SR_TID.X ;  /* 0x0000000000027919 */ /* 0x000e220000002100 */
[----:B-1----:R-:W-:-:S13]  /*16760*/  ISETP.NE.AND P0, PT, R9, 0x1, PT ;  /* 0x000000010900780c */ /* 0x002fda0003f05270 */
[----:B------:R-:W1:Y:S01]  /*16770*/  @P0 LDC R5, c[0x0][0x434] ;  /* 0x00010d00ff050b82 */ /* 0x000e620000000800 */
[----:B0-----:R-:W-:-:S04]  /*16780*/  LOP3.LUT R3, R2, 0x7f, RZ, 0xc0, !PT ;  /* 0x0000007f02037812 */ /* 0x001fc800078ec0ff */
[----:B------:R-:W-:-:S03]  /*16790*/  SHF.R.U32.HI R4, RZ, 0x2, R3 ;  /* 0x00000002ff047819 */ /* 0x000fc60000011603 */
[----:B------:R-:W0:Y:S01]  /*167a0*/  @P0 LDC R3, c[0x0][0x438] ;  /* 0x00010e00ff030b82 */ /* 0x000e220000000800 */
[----:B------:R-:W-:Y:S01]  /*167b0*/  SHF.L.U32 R2, R2, 0x5, RZ ;  /* 0x0000000502027819 */ /* 0x000fe200000006ff */
[----:B------:R-:W-:-:S03]  /*167c0*/  IMAD R4, R0, 0x80, R4 ;  /* 0x0000008000047824 */ /* 0x000fc600078e0204 */
[----:B------:R-:W-:Y:S01]  /*167d0*/  LOP3.LUT R2, R2, 0x60, RZ, 0xc0, !PT ;  /* 0x0000006002027812 */ /* 0x000fe200078ec0ff */
[----:B------:R-:W-:Y:S05]  /*167e0*/  YIELD ;  /* 0x0000000000007946 */ /* 0x000fea0003800000 */
[----:B------:R-:W-:Y:S01]  /*167f0*/  ULDC.64 UR4, c[0x0][0x428] ;  /* 0x00010a0000047ab9 */ /* 0x000fe20000000a00 */
[----:B--2---:R-:W-:-:S05]  /*16800*/  IADD3 R4, R2, R4, R8 ;  /* 0x0000000402047210 */ /* 0x004fca0007ffe008 */
[----:B-1----:R-:W-:-:S04]  /*16810*/  @P0 IMAD.HI.U32 R5, R4, R5, RZ ;  /* 0x0000000504050227 */ /* 0x002fc800078e00ff */
[----:B------:R-:W-:Y:S01]  /*16820*/  IMAD.MOV.U32 R2, RZ, RZ, R4 ;  /* 0x000000ffff027224 */ /* 0x000fe200078e0004 */
[----:B0-----:R-:W-:-:S05]  /*16830*/  @P0 SHF.R.U32.HI R2, RZ, R3, R5 ;  /* 0x00000003ff020219 */ /* 0x001fca0000011605 */
[----:B------:R-:W-:-:S04]  /*16840*/  IMAD.MOV R3, RZ, RZ, -R2 ;  /* 0x000000ffff037224 */ /* 0x000fc800078e0a02 */
[----:B------:R-:W-:Y:S01]  /*16850*/  IMAD R9, R9, R3, R4 ;  /* 0x0000000309097224 */ /* 0x000fe200078e0204 */
[----:B------:R-:W-:Y:S01]  /*16860*/  SHF.R.S32.HI R3, RZ, 0x1f, R2 ;  /* 0x0000001fff037819 */ /* 0x000fe20000011402 */
[----:B---3--:R-:W-:-:S04]  /*16870*/  IMAD R4, R7, UR4, RZ ;  /* 0x0000000407047c24 */ /* 0x008fc8000f8e02ff */
[C---:B----4-:R-:W-:Y:S02]  /*16880*/  IMAD R4, R6.reuse, UR5, R4 ;  /* 0x0000000506047c24 */ /* 0x050fe4000f8e0204 */
[----:B------:R-:W-:Y:S01]  /*16890*/  IMAD.WIDE.U32 R2, R6, UR4, R2 ;  /* 0x0000000406027c25 */ /* 0x000fe2000f8e0002 */
[----:B------:R-:W-:-:S03]  /*168a0*/  ULDC.64 UR4, c[0x0][0x418] ;  /* 0x0001060000047ab9 */ /* 0x000fc60000000a00 */
[----:B------:R-:W-:Y:S01]  /*168b0*/  IMAD.IADD R3, R4, 0x1, R3 ;  /* 0x0000000104037824 */ /* 0x000fe200078e0203 */
[----:B------:R-:W-:-:S04]  /*168c0*/  LEA R4, P0, R2, UR4, 0x2 ;  /* 0x0000000402047c11 */ /* 0x000fc8000f8010ff */
[----:B------:R-:W-:-:S05]  /*168d0*/  LEA.HI.X R5, R2, UR5, R3, 0x2, P0 ;  /* 0x0000000502057c11 */ /* 0x000fca00080f1403 */
[----:B------:R-:W2:Y:S01]  /*168e0*/  LDG.E R8, desc[UR42][R4.64] ;  /* 0x0000002a04087981 */ /* 0x000ea2000c1e1900 */
[----:B------:R-:W-:-:S04]  /*168f0*/  IADD3 R26, R10, 0x1, RZ ;  /* 0x000000010a1a7810 */ /* 0x000fc80007ffe0ff */
[----:B------:R-:W-:-:S04]  /*16900*/  ISETP.NE.AND P0, PT, R26, 0x2, PT ;  /* 0x000000021a00780c */ /* 0x000fc80003f05270 */
[----:B------:R-:W-:-:S04]  /*16910*/  SEL R2, RZ, 0x1, P0 ;  /* 0x00000001ff027807 */ /* 0x000fc80000000000 */
[----:B-----5:R-:W-:Y:S01]  /*16920*/  LOP3.LUT R2, R17, R2, RZ, 0x3c, !PT ;  /* 0x0000000211027212 */ /* 0x020fe200078e3cff */
[----:B------:R-:W-:-:S04]  /*16930*/  IMAD.U32 R6, RZ, RZ, UR38 ;  /* 0x00000026ff067e24 */ /* 0x000fc8000f8e00ff */
[----:B------:R0:W-:Y:S01]  /*16940*/  STL [R1], R2 ;  /* 0x0000000201007387 */ /* 0x0001e20000100800 */
[----:B------:R-:W-:Y:S01]  /*16950*/  ISETP.NE.AND P4, PT, R6, 0x3, PT ;  /* 0x000000030600780c */ /* 0x000fe20003f85270 */
[----:B------:R-:W-:Y:S01]  /*16960*/  IMAD.MOV.U32 R27, RZ, RZ, R0 ;  /* 0x000000ffff1b7224 */ /* 0x000fe200078e0000 */
[----:B------:R-:W-:Y:S02]  /*16970*/  SEL R26, R26, RZ, P0 ;  /* 0x000000ff1a1a7207 */ /* 0x000fe40000000000 */
[----:B--2---:R-:W-:-:S09]  /*16980*/  SHF.R.S32.HI R29, RZ, 0x1f, R8 ;  /* 0x0000001fff1d7819 */ /* 0x004fd20000011408 */
[----:B0-----:R-:W-:Y:S05]  /*16990*/  @!P4 BRA `(.L_x_10616) ;  /* 0x000000000004c947 */ /* 0x001fea0003800000 */
[----:B------:R-:W-:Y:S01]  /*169a0*/  BPT.TRAP 0x1 ;  /* 0x000000040000795c */ /* 0x000fe20000300000 */
.L_x_10616:
[----:B------:R-:W-:Y:S01]  /*169b0*/  IMAD R5, R26, 0x8, R22 ;  /* 0x000000081a057824 */ /* 0x000fe200078e0216 */
[----:B------:R-:W-:Y:S01]  /*169c0*/  SHF.L.U32 R0, R2, 0x1f, RZ ;  /* 0x0000001f02007819 */ /* 0x000fe200000006ff */
[----:B------:R-:W-:Y:S03]  /*169d0*/  BSSY B1, `(.L_x_10617) ;  /* 0x0000003000017945 */ /* 0x000fe60003800000 */
[----:B------:R-:W0:Y:S02]  /*169e0*/  SYNCS.PHASECHK.TRANS64.TRYWAIT P0, [R5+URZ+0x2d840], R0 ;  /* 0x02d84000050075a7 */ /* 0x000e24000800017f */
[----:B0-----:R-:W-:Y:S05]  /*169f0*/  @!P0 BRA `(.L_x_10618) ;  /* 0x0000003c00fc8947 */ /* 0x001fea0003800000 */
.L_x_10740:
[----:B------:R-:W-:Y:S05]  /*16a00*/  BSYNC B1 ;  /* 0x0000000000017941 */ /* 0x000fea0003800000 */
.L_x_10617:
[----:B------:R-:W2:Y:S04]  /*16a10*/  LDL R6, [R1+0xc] ;  /* 0x00000c0001067983 */ /* 0x000ea80000100800 */
[----:B------:R-:W3:Y:S01]  /*16a20*/  LDL R4, [R1+0x14] ;  /* 0x0000140001047983 */ /* 0x000ee20000100800 */
[----:B------:R-:W-:Y:S01]  /*16a30*/  SHF.R.S32.HI R21, RZ, 0x1f, R9 ;  /* 0x0000001fff157819 */ /* 0x000fe20000011409 */
[----:B------:R-:W-:Y:S01]  /*16a40*/  ULDC.64 UR4, c[0x0][0x300] ;  /* 0x0000c00000047ab9 */ /* 0x000fe20000000a00 */
[----:B------:R-:W-:Y:S01]  /*16a50*/  LOP3.LUT P5, RZ, R23, 0x2, RZ, 0xc0, !PT ;  /* 0x0000000217ff7812 */ /* 0x000fe200078ac0ff */
        /* <DEDUP_REMOVED lines=9> */
[----:B------:R-:W-:-:S04]  /*16af0*/  ULDC.64 UR4, c[0x0][0x308] ;  /* 0x0000c20000047ab9 */ /* 0x000fc80000000a00 */
[----:B------:R-:W-:-:S03]  /*16b00*/  IADD3 R3, R3, R0, RZ ;  /* 0x0000000003037210 */ /* 0x000fc60007ffe0ff */
[----:B------:R-:W-:-:S04]  /*16b10*/  IMAD.WIDE.U32 R2, R18, UR4, R2 ;  /* 0x0000000412027c25 */ /* 0x000fc8000f8e0002 */
[----:B--2---:R-:W-:-:S04]  /*16b20*/  IMAD R0, R6, UR4, RZ ;  /* 0x0000000406007c24 */ /* 0x004fc8000f8e02ff */
[----:B------:R-:W-:Y:S01]  /*16b30*/  IMAD R0, R18, UR5, R0 ;  /* 0x0000000512007c24 */ /* 0x000fe2000f8e0200 */
[----:B------:R-:W-:Y:S01]  /*16b40*/  ULDC.64 UR4, c[0x0][0x2e8] ;  /* 0x0000ba0000047ab9 */ /* 0x000fe20000000a00 */
[----:B---3--:R-:W-:Y:S01]  /*16b50*/  IMAD R4, R26, 0x3000, R4 ;  /* 0x000030001a047824 */ /* 0x008fe200078e0204 */
[----:B------:R-:W-:Y:S01]  /*16b60*/  LEA R6, P0, R2, UR4, 0x1 ;  /* 0x0000000402067c11 */ /* 0x000fe2000f8008ff */
[----:B------:R-:W-:Y:S01]  /*16b70*/  IMAD.IADD R0, R0, 0x1, R3 ;  /* 0x0000000100007824 */ /* 0x000fe200078e0203 */
[----:B------:R-:W-:-:S04]  /*16b80*/  UMOV UR4, 0xffffffff ;  /* 0xffffffff00047882 */ /* 0x000fc80000000000 */
[----:B------:R-:W-:Y:S01]  /*16b90*/  LEA.HI.X R7, R2, UR5, R0, 0x1, P0 ;  /* 0x0000000502077c11 */ /* 0x000fe200080f0c00 */
[----:B------:R-:W-:Y:S06]  /*16ba0*/  BRA.DIV UR4, `(.L_x_10619) ;  /* 0x0000003e04a47947 */ /* 0x000fec000b800000 */
[----:B------:R-:W0:Y:S01]  /*16bb0*/  S2R R3, SR_TID.X ;  /* 0x0000000000037919 */ /* 0x000e220000002100 */
[----:B------:R-:W-:Y:S02]  /*16bc0*/  LOP3.LUT P6, RZ, R23, 0x4, RZ, 0xc0, !PT ;  /* 0x0000000417ff7812 */ /* 0x000fe400078cc0ff */
[----:B------:R-:W-:Y:S01]  /*16bd0*/  LEA R4, R4, R22, 0x1 ;  /* 0x0000001604047211 */ /* 0x000fe200078e08ff */
        /* <DEDUP_REMOVED lines=26> */
.L_x_10750:
        /* <DEDUP_REMOVED lines=11> */
.L_x_10620:
        /* <DEDUP_REMOVED lines=11> */
.L_x_10621:
[----:B------:R1:W-:Y:S01]  /*16ee0*/  SYNCS.ARRIVE.TRANS64.A1T0 RZ, [R5+URZ+0x2d830], RZ ;  /* 0x02d830ff05ff79a7 */ /* 0x0003e2000810003f */
[----:B------:R-:W-:Y:S05]  /*16ef0*/  @!P5 BRA `(.L_x_10622) ;  /* 0x000000000004d947 */ /* 0x000fea0003800000 */
[----:B------:R-:W-:Y:S01]  /*16f00*/  BPT.TRAP 0x1 ;  /* 0x000000040000795c */ /* 0x000fe20000300000 */
.L_x_10622:
[----:B------:R-:W-:Y:S01]  /*16f10*/  SHF.L.U32 R2, R17, 0x1f, RZ ;  /* 0x0000001f11027819 */ /* 0x000fe200000006ff */
[----:B------:R-:W-:Y:S01]  /*16f20*/  BSSY B1, `(.L_x_10623) ;  /* 0x0000004000017945 */ /* 0x000fe20003800000 */
[----:B-1----:R-:W-:-:S04]  /*16f30*/  LEA R5, R10, R22, 0x3 ;  /* 0x000000160a057211 */ /* 0x002fc800078e18ff */
[----:B------:R-:W1:Y:S02]  /*16f40*/  SYNCS.PHASECHK.TRANS64.TRYWAIT P0, [R5+URZ+0x2d860], R2 ;  /* 0x02d86002050075a7 */ /* 0x000e64000800017f */
[----:B-1----:R-:W-:Y:S05]  /*16f50*/  @!P0 BRA `(.L_x_10624) ;  /* 0x00000040000c8947 */ /* 0x002fea0003800000 */
.L_x_10751:
[----:B------:R-:W-:Y:S05]  /*16f60*/  BSYNC B1 ;  /* 0x0000000000017941 */ /* 0x000fea0003800000 */
.L_x_10623:
[----:B0-----:R-:W2:Y:S04]  /*16f70*/  LDL R7, [R1+0x24] ;  /* 0x0000240001077983 */ /* 0x001ea80000100800 */
[----:B------:R-:W2:Y:S04]  /*16f80*/  LDL.LU R6, [R1+0x8] ;  /* 0x0000080001067983 */ /* 0x000ea80000300800 */
[----:B------:R-:W3:Y:S01]  /*16f90*/  LDL R4, [R1+0x14] ;  /* 0x0000140001047983 */ /* 0x000ee20000100800 */
[----:B------:R-:W0:Y:S01]  /*16fa0*/  S2R R3, SR_TID.X ;  /* 0x0000000000037919 */ /* 0x000e220000002100 */
[----:B------:R-:W-:Y:S01]  /*16fb0*/  UMOV UR4, 0xffffffff ;  /* 0xffffffff00047882 */ /* 0x000fe20000000000 */
[----:B0-----:R-:W-:-:S04]  /*16fc0*/  LOP3.LUT R3, R3, 0x7f, RZ, 0xc0, !PT ;  /* 0x0000007f03037812 */ /* 0x001fc800078ec0ff */
[----:B------:R-:W-:Y:S01]  /*16fd0*/  SHF.R.U32.HI R3, RZ, 0x2, R3 ;  /* 0x00000002ff037819 */ /* 0x000fe20000011603 */
[----:B--2---:R-:W-:Y:S02]  /*16fe0*/  IMAD R6, R6, -0x80, R7 ;  /* 0xffffff8006067824 */ /* 0x004fe400078e0207 */
[----:B---3--:R-:W-:Y:S02]  /*16ff0*/  IMAD R4, R10, 0x3000, R4 ;  /* 0x000030000a047824 */ /* 0x008fe400078e0204 */
        /* <DEDUP_REMOVED lines=36> */
.L_x_10761:
        /* <DEDUP_REMOVED lines=32> */
.L_x_10626:
[----:B------:R-:W-:Y:S02]  /*17440*/  PLOP3.LUT P4, PT, P4, P0, PT, 0xa2, 0x0 ;  /* 0x000000000000781c */ /* 0x000fe40002781472 */
[----:B------:R-:W-:-:S08]  /*17450*/  @P0 R2UR P4, UR4, R5 ;  /* 0x00000000050402ca */ /* 0x000fd00000080000 */
[----:B------:R-:W-:-:S05]  /*17460*/  @P0 PLOP3.LUT P0, PT, P4, PT, PT, 0x80, 0x0 ;  /* 0x000000000000081c */ /* 0x000fca000270f070 */
[----:B------:R-:W-:Y:S01]  /*17470*/  @!P4 SYNCS.ARRIVE.TRANS64.RED.A0T1 RZ, [UR4+0x2d850], RZ ;  /* 0x02d850ffffffc9a7 */ /* 0x000fe20008200404 */
[----:B------:R-:W-:Y:S07]  /*17480*/  @!P4 ARRIVES.LDGSTSBAR.64.TRANSCNT [UR4+0x2d850] ;  /* 0x02d85000ff00c9b0 */ /* 0x000fee0008000a84 */
[----:B------:R-:W-:Y:S05]  /*17490*/  @P0 BRA.U.ANY `(.L_x_10626) ;  /* 0xfffffffd00e80947 */ /* 0x000fea000393ffff */
[----:B------:R-:W-:Y:S01]  /*174a0*/  NOP ;  /* 0x0000000000007918 */ /* 0x000fe20000000000 */
[----:B------:R-:W-:Y:S01]  /*174b0*/  MOV R2, UR38 ;  /* 0x0000002600027c02 */ /* 0x000fe20008000f00 */
[----:B------:R-:W-:-:S03]  /*174c0*/  IMAD.MOV.U32 R25, RZ, RZ, R0 ;  /* 0x000000ffff197224 */ /* 0x000fc600078e0000 */
[----:B------:R-:W-:-:S13]  /*174d0*/  ISETP.NE.AND P5, PT, R2, 0x3, PT ;  /* 0x000000030200780c */ /* 0x000fda0003fa5270 */
[----:B------:R-:W-:Y:S05]  /*174e0*/  @!P5 BRA `(.L_x_10627) ;  /* 0x000000000004d947 */ /* 0x000fea0003800000 */
[----:B------:R-:W-:Y:S01]  /*174f0*/  BPT.TRAP 0x1 ;  /* 0x000000040000795c */ /* 0x000fe20000300000 */
.L_x_10627:
[----:B------:R2:W5:Y:S01]  /*17500*/  LDL R17, [R1] ;  /* 0x0000000001117983 */ /* 0x0005620000100800 */
[----:B------:R2:W-:Y:S01]  /*17510*/  SYNCS.ARRIVE.TRANS64.A1T0 RZ, [R5+URZ+0x2d850], RZ ;  /* 0x02d850ff05ff79a7 */ /* 0x0005e2000810003f */
[C---:B------:R-:W-:Y:S02]  /*17520*/  VIADD R0, R27.reuse, 0xffffffff ;  /* 0xffffffff1b007836 */ /* 0x040fe40000000000 */
[----:B------:R2:W-:Y:S01]  /*17530*/  STL [R1+0x8], R27 ;  /* 0x0000081b01007387 */ /* 0x0005e20000100800 */
[----:B------:R-:W-:Y:S01]  /*17540*/  ISETP.GT.AND P0, PT, R27, RZ, PT ;  /* 0x000000ff1b00720c */ /* 0x000fe20003f04270 */
[----:B------:R-:W-:-:S12]  /*17550*/  IMAD.MOV.U32 R10, RZ, RZ, R26 ;  /* 0x000000ffff0a7224 */ /* 0x000fd800078e001a */
[----:B--2---:R-:W-:Y:S05]  /*17560*/  @P0 BRA `(.L_x_10628) ;  /* 0xfffffff000680947 */ /* 0x004fea000383ffff */
.L_x_10615:
[----:B------:R-:W-:Y:S05]  /*17570*/  BSYNC B0 ;  /* 0x0000000000007941 */ /* 0x000fea0003800000 */
.L_x_10614:
[----:B------:R-:W2:Y:S01]  /*17580*/  S2R R2, SR_TID.X ;  /* 0x0000000000027919 */ /* 0x000ea20000002100 */
[----:B------:R-:W-:Y:S01]  /*17590*/  BSSY B0, `(.L_x_10629) ;  /* 0x0000010000007945 */ /* 0x000fe20003800000 */
[----:B--2---:R-:W-:-:S04]  /*175a0*/  LOP3.LUT R2, R2, 0x7f, RZ, 0xc0, !PT ;  /* 0x0000007f02027812 */ /* 0x004fc800078ec0ff */
[----:B------:R-:W-:-:S13]  /*175b0*/  ISETP.NE.AND P0, PT, R2, RZ, PT ;  /* 0x000000ff0200720c */ /* 0x000fda0003f05270 */
[----:B------:R-:W-:Y:S05]  /*175c0*/  @P0 BRA `(.L_x_10630) ;  /* 0x0000000000300947 */ /* 0x000fea0003800000 */
[----:B------:R-:W2:Y:S01]  /*175d0*/  S2R R5, SR_LANEID ;  /* 0x0000000000057919 */ /* 0x000ea20000000000 */
[----:B------:R-:W-:Y:S01]  /*175e0*/  VOTEU.ANY UR4, UPT, PT ;  /* 0x0000000000047886 */ /* 0x000fe200038e0100 */
[----:B------:R-:W3:Y:S01]  /*175f0*/  LDC.64 R2, c[0x0][0xc60] ;  /* 0x00031800ff027b82 */ /* 0x000ee20000000a00 */
[----:B-1----:R-:W2:Y:S02]  /*17600*/  FLO.U32 R0, UR4 ;  /* 0x0000000400007d00 */ /* 0x002ea400080e0000 */
[----:B--2---:R-:W-:-:S06]  /*17610*/  ISETP.EQ.U32.AND P0, PT, R0, R5, PT ;  /* 0x000000050000720c */ /* 0x004fcc0003f02070 */
[----:B------:R-:W3:Y:S07]  /*17620*/  POPC R5, UR4 ;  /* 0x0000000400057d09 */ /* 0x000eee0008000000 */
[----:B---3--:R-:W2:Y:S01]  /*17630*/  @P0 ATOMG.E.ADD.STRONG.GPU PT, R3, desc[UR42][R2.64], R5 ;  /* 0x00000005020309a8 */ /* 0x008ea200081ee1ea */
[----:B------:R-:W1:Y:S02]  /*17640*/  S2R R4, SR_LTMASK ;  /* 0x0000000000047919 */ /* 0x000e640000003900 */
[----:B-1----:R-:W-:-:S04]  /*17650*/  LOP3.LUT R4, R4, UR4, RZ, 0xc0, !PT ;  /* 0x0000000404047c12 */ /* 0x002fc8000f8ec0ff */
[----:B0-----:R-:W0:Y:S01]  /*17660*/  POPC R7, R4 ;  /* 0x0000000400077309 */ /* 0x001e220000000000 */
[----:B--2---:R-:W0:Y:S02]  /*17670*/  SHFL.IDX PT, R0, R3, R0, 0x1f ;  /* 0x00001f0003007589 */ /* 0x004e2400000e0000 */
[----:B0-----:R-:W-:-:S07]  /*17680*/  IADD3 R16, R0, UR37, R7 ;  /* 0x0000002500107c10 */ /* 0x001fce000fffe007 */
.L_x_10630:
[----:B------:R-:W-:Y:S05]  /*17690*/  BSYNC B0 ;  /* 0x0000000000007941 */ /* 0x000fea0003800000 */
.L_x_10629:
[----:B-1----:R-:W-:-:S05]  /*176a0*/  IMAD.U32 R0, RZ, RZ, UR38 ;  /* 0x00000026ff007e24 */ /* 0x002fca000f8e00ff */
[----:B------:R-:W-:-:S13]  /*176b0*/  ISETP.NE.AND P0, PT, R0, 0x3, PT ;  /* 0x000000030000780c */ /* 0x000fda0003f05270 */
[----:B------:R-:W-:Y:S05]  /*176c0*/  @!P0 BRA `(.L_x_10631) ;  /* 0x0000000000048947 */ /* 0x000fea0003800000 */
[----:B------:R-:W-:Y:S01]  /*176d0*/  BPT.TRAP 0x1 ;  /* 0x000000040000795c */ /* 0x000fe20000300000 */
.L_x_10631:
[----:B------:R-:W2:Y:S04]  /*176e0*/  LDL R3, [R1] ;  /* 0x0000000001037983 */ /* 0x000ea80000100800 */
[----:B------:R-:W3:Y:S01]  /*176f0*/  LDL.LU R2, [R1+0x24] ;  /* 0x0000240001027983 */ /* 0x000ee20000300800 */
[----:B------:R-:W-:Y:S01]  /*17700*/  LEA R0, R26, R22, 0x3 ;  /* 0x000000161a007211 */ /* 0x000fe200078e18ff */
[----:B------:R-:W-:Y:S01]  /*17710*/  BSSY B0, `(.L_x_10632) ;  /* 0x0000005000007945 */ /* 0x000fe20003800000 */
[----:B--2---:R-:W-:-:S04]  /*17720*/  SHF.L.U32 R3, R3, 0x1f, RZ ;  /* 0x0000001f03037819 */ /* 0x004fc800000006ff */
[----:B------:R-:W1:Y:S01]  /*17730*/  SYNCS.PHASECHK.TRANS64.TRYWAIT P0, [R0+URZ+0x2d860], R3 ;  /* 0x02d86003000075a7 */ /* 0x000e62000800017f */
[----:B---3--:R-:W-:Y:S01]  /*17740*/  IMAD R6, R27, -0x80, R2 ;  /* 0xffffff801b067824 */ /* 0x008fe200078e0202 */
[----:B-1----:R-:W-:Y:S06]  /*17750*/  @!P0 BRA `(.L_x_10633) ;  /* 0x0000003c00848947 */ /* 0x002fec0003800000 */
.L_x_10762:
[----:B------:R-:W-:Y:S05]  /*17760*/  BSYNC B0 ;  /* 0x0000000000007941 */ /* 0x000fea0003800000 */
.L_x_10632:
[----:B------:R-:W2:Y:S02]  /*17770*/  S2R R2, SR_TID.X ;  /* 0x0000000000027919 */ /* 0x000ea40000002100 */
[----:B--2---:R-:W-:-:S04]  /*17780*/  LOP3.LUT R2, R2, 0x7f, RZ, 0xc0, !PT ;  /* 0x0000007f02027812 */ /* 0x004fc800078ec0ff */
[----:B------:R-:W-:Y:S02]  /*17790*/  SHF.R.U32.HI R4, RZ, 0x2, R2 ;  /* 0x00000002ff047819 */ /* 0x000fe40000011602 */
[----:B------:R-:W2:Y:S01]  /*177a0*/  LDL R2, [R1+0x14] ;  /* 0x0000140001027983 */ /* 0x000ea20000100800 */
[----:B------:R-:W-:Y:S02]  /*177b0*/  UMOV UR4, 0xffffffff ;  /* 0xffffffff00047882 */ /* 0x000fe40000000000 */
[----:B------:R-:W-:Y:S02]  /*177c0*/  IMAD.IADD R6, R6, 0x1, -R4 ;  /* 0x0000000106067824 */ /* 0x000fe400078e0a04 */
[----:B--2---:R-:W-:Y:S01]  /*177d0*/  IMAD R4, R26, 0x3000, R2 ;  /* 0x000030001a047824 */ /* 0x004fe200078e0202 */
        /* <DEDUP_REMOVED lines=44> */
.L_x_10772:
        /* <DEDUP_REMOVED lines=13> */
.L_x_10635:
        /* <DEDUP_REMOVED lines=11> */
.L_x_10636:
[----:B------:R-:W2:Y:S01]  /*17c20*/  LDL.LU R2, [R1] ;  /* 0x0000000001027983 */ /* 0x000ea20000300800 */
[----:B------:R-:W-:Y:S01]  /*17c30*/  IADD3 R26, R26, 0x1, RZ ;  /* 0x000000011a1a7810 */ /* 0x000fe20007ffe0ff */
[----:B------:R0:W-:Y:S03]  /*17c40*/  SYNCS.ARRIVE.TRANS64.A1T0 RZ, [R0+URZ+0x2d850], RZ ;  /* 0x02d850ff00ff79a7 */ /* 0x0001e6000810003f */
[----:B------:R-:W-:-:S04]  /*17c50*/  ISETP.NE.AND P0, PT, R26, 0x2, PT ;  /* 0x000000021a00780c */ /* 0x000fc80003f05270 */
[----:B------:R-:W-:Y:S02]  /*17c60*/  SEL R26, R26, RZ, P0 ;  /* 0x000000ff1a1a7207 */ /* 0x000fe40000000000 */
[----:B0-----:R-:W-:-:S04]  /*17c70*/  SEL R0, RZ, 0x1, P0 ;  /* 0x00000001ff007807 */ /* 0x001fc80000000000 */
[----:B--2---:R-:W-:-:S05]  /*17c80*/  LOP3.LUT R2, R2, R0, RZ, 0x3c, !PT ;  /* 0x0000000002027212 */ /* 0x004fca00078e3cff */
[----:B------:R0:W-:Y:S02]  /*17c90*/  STL [R1], R2 ;  /* 0x0000000201007387 */ /* 0x0001e40000100800 */
.L_x_10595:
[----:B------:R-:W-:Y:S05]  /*17ca0*/  BSYNC B7 ;  /* 0x0000000000077941 */ /* 0x000fea0003800000 */
.L_x_10593:
        /* <DEDUP_REMOVED lines=8> */
[----:B-----5:R2:W3:Y:S01]  /*17d30*/  LDS.128 R16, [R22+0x2d8d0] ;  /* 0x02d8d00016107984 */ /* 0x0204e20000000c00 */
[----:B------:R-:W-:Y:S06]  /*17d40*/  BAR.ARV 0x4, 0x200 ;  /* 0x0108000000007b1d */ /* 0x000fec0000002000 */
[----:B------:R-:W-:Y:S05]  /*17d50*/  BRA `(.L_x_10638) ;  /* 0x0000000800407947 */ /* 0x000fea0003800000 */
.L_x_10637:
[----:B------:R-:W2:Y:S01]  /*17d60*/  S2R R0, SR_TID.X ;  /* 0x0000000000007919 */ /* 0x000ea20000002100 */
[----:B------:R-:W-:Y:S01]  /*17d70*/  UMOV UR4, 0xffffffff ;  /* 0xffffffff00047882 */ /* 0x000fe20000000000 */
[----:B--2---:R-:W-:-:S04]  /*17d80*/  LOP3.LUT R8, R0, 0x1f, RZ, 0xc0, !PT ;  /* 0x0000001f00087812 */ /* 0x004fc800078ec0ff */
[----:B------:R-:W-:Y:S01]  /*17d90*/  ISETP.NE.AND P0, PT, R8, 0x1f, PT ;  /* 0x0000001f0800780c */ /* 0x000fe20003f05270 */
[----:B------:R-:W-:-:S12]  /*17da0*/  BRA.DIV UR4, `(.L_x_10639) ;  /* 0x0000003e04747947 */ /* 0x000fd8000b800000 */
[----:B0-----:R-:W-:Y:S01]  /*17db0*/  IMAD.IADD R5, R19, 0x1, R8 ;  /* 0x0000000113057824 */ /* 0x001fe200078e0208 */
        /* <DEDUP_REMOVED lines=15> */
[----:B0-----:R-:W-:-:S04]  /*17eb0*/  SEL R5, R14, RZ, P1 ;  /* 0x000000ff0e057207 */ /* 0x001fc80000800000 */
[----:B------:R-:W-:-:S05]  /*17ec0*/  IADD3 R5, R2, R5, RZ ;  /* 0x0000000502057210 */ /* 0x000fca0007ffe0ff */
[----:B------:R-:W0:Y:S02]  /*17ed0*/  SHFL.UP PT, R14, R5, 0x2, RZ ;  /* 0x04400000050e7989 */ /* 0x000e2400000e00ff */
[----:B0-----:R-:W-:-:S05]  /*17ee0*/  SEL R6, R14, RZ, P2 ;  /* 0x000000ff0e067207 */ /* 0x001fca0001000000 */
[----:B------:R-:W-:-:S05]  /*17ef0*/  IMAD.IADD R6, R5, 0x1, R6 ;  /* 0x0000000105067824 */ /* 0x000fca00078e0206 */
[----:B------:R-:W1:Y:S02]  /*17f00*/  SHFL.UP PT, R14, R6, 0x4, RZ ;  /* 0x04800000060e7989 */ /* 0x000e6400000e00ff */
[----:B-1----:R-:W-:-:S05]  /*17f10*/  SEL R7, R14, RZ, P3 ;  /* 0x000000ff0e077207 */ /* 0x002fca0001800000 */
        /* <DEDUP_REMOVED lines=8> */
.L_x_10782:
[----:B------:R-:W-:Y:S02]  /*17fa0*/  ULDC UR4, c[0x0][0xc38] ;  /* 0x00030e0000047ab9 */ /* 0x000fe40000000800 */
[----:B------:R-:W-:-:S05]  /*17fb0*/  MOV R16, UR4 ;  /* 0x0000000400107c02 */ /* 0x000fca0008000f00 */
[----:B-1----:R-:W-:-:S04]  /*17fc0*/  IMAD R5, R14, R16, RZ ;  /* 0x000000100e057224 */ /* 0x002fc800078e02ff */
[----:B------:R-:W-:-:S05]  /*17fd0*/  IMAD.IADD R4, R4, 0x1, R5 ;  /* 0x0000000104047824 */ /* 0x000fca00078e0205 */
[----:B------:R-:W-:-:S13]  /*17fe0*/  ISETP.GT.AND P6, PT, R4, R0, PT ;  /* 0x000000000400720c */ /* 0x000fda0003fc4270 */
[----:B------:R-:W-:Y:S05]  /*17ff0*/  @P6 BRA `(.L_x_10640) ;  /* 0x00000000009c6947 */ /* 0x000fea0003800000 */
.L_x_10645:
        /* <DEDUP_REMOVED lines=14> */
.L_x_10643:
[----:B------:R-:W-:Y:S05]  /*180e0*/  BSYNC B0 ;  /* 0x0000000000007941 */ /* 0x000fea0003800000 */
.L_x_10642:
[----:B------:R-:W-:-:S03]  /*180f0*/  UMOV UR4, 0xffffffff ;  /* 0xffffffff00047882 */ /* 0x000fc60000000000 */
[----:B------:R-:W-:Y:S05]  /*18100*/  BRA.DIV UR4, `(.L_x_10644) ;  /* 0x0000003e04c07947 */ /* 0x000fea000b800000 */
[----:B-----5:R-:W2:Y:S02]  /*18110*/  SHFL.UP PT, R14, R2, 0x1, RZ ;  /* 0x04200000020e7989 */ /* 0x020ea400000e00ff */
[----:B--2---:R-:W-:-:S04]  /*18120*/  SEL R13, R14, RZ, P1 ;  /* 0x000000ff0e0d7207 */ /* 0x004fc80000800000 */
[----:B------:R-:W-:-:S05]  /*18130*/  IADD3 R13, R2, R13, RZ ;  /* 0x0000000d020d7210 */ /* 0x000fca0007ffe0ff */
[----:B------:R-:W2:Y:S02]  /*18140*/  SHFL.UP PT, R14, R13, 0x2, RZ ;  /* 0x044000000d0e7989 */ /* 0x000ea400000e00ff */
[----:B--2---:R-:W-:-:S05]  /*18150*/  SEL R14, R14, RZ, P2 ;  /* 0x000000ff0e0e7207 */ /* 0x004fca0001000000 */
[----:B01----:R-:W-:-:S05]  /*18160*/  IMAD.IADD R3, R13, 0x1, R14 ;  /* 0x000000010d037824 */ /* 0x003fca00078e020e */
        /* <DEDUP_REMOVED lines=10> */
.L_x_10790:
[----:B------:R-:W-:Y:S02]  /*18210*/  ULDC UR4, c[0x0][0xc38] ;  /* 0x00030e0000047ab9 */ /* 0x000fe40000000800 */
[----:B------:R-:W-:-:S05]  /*18220*/  MOV R16, UR4 ;  /* 0x0000000400107c02 */ /* 0x000fca0008000f00 */
[----:B-1----:R-:W-:-:S04]  /*18230*/  IMAD R5, R14, R16, RZ ;  /* 0x000000100e057224 */ /* 0x002fc800078e02ff */
[----:B------:R-:W-:-:S05]  /*18240*/  IMAD.IADD R4, R5, 0x1, R4 ;  /* 0x0000000105047824 */ /* 0x000fca00078e0204 */
[----:B------:R-:W-:-:S13]  /*18250*/  ISETP.GT.AND P6, PT, R4, R0, PT ;  /* 0x000000000400720c */ /* 0x000fda0003fc4270 */
[----:B------:R-:W-:Y:S05]  /*18260*/  @!P6 BRA `(.L_x_10645) ;  /* 0xfffffffc0064e947 */ /* 0x000fea000383ffff */
.L_x_10640:
[----:B------:R-:W-:Y:S01]  /*18270*/  IMAD.IADD R5, R4, 0x1, -R5 ;  /* 0x0000000104057824 */ /* 0x000fe200078e0a05 */
[----:B------:R-:W-:-:S03]  /*18280*/  UMOV UR4, 0xffffffff ;  /* 0xffffffff00047882 */ /* 0x000fc60000000000 */
[----:B------:R-:W-:-:S05]  /*18290*/  IMAD R7, R3, R16, R5 ;  /* 0x0000001003077224 */ /* 0x000fca00078e0205 */
[----:B------:R-:W-:Y:S01]  /*182a0*/  ISETP.GT.AND P6, PT, R7, R0, PT ;  /* 0x000000000700720c */ /* 0x000fe20003fc4270 */
[----:B------:R-:W-:-:S12]  /*182b0*/  BRA.DIV UR4, `(.L_x_10646) ;  /* 0x0000004204107947 */ /* 0x000fd8000b800000 */
[----:B------:R-:W-:-:S04]  /*182c0*/  VOTE.ANY R6, PT, !P6 ;  /* 0x0000000000067806 */ /* 0x000fc800070e0100 */
[----:B------:R-:W1:Y:S02]  /*182d0*/  POPC R4, R6 ;  /* 0x0000000600047309 */ /* 0x000e640000000000 */
[----:B-1---5:R1:W2:Y:S02]  /*182e0*/  SHFL.IDX PT, R17, R2, R4, 0x1f ;  /* 0x00001f0402117589 */ /* 0x0222a400000e0000 */
.L_x_10794:
[----:B------:R-:W-:Y:S01]  /*182f0*/  ISETP.NE.AND P0, PT, R6, RZ, PT ;  /* 0x000000ff0600720c */ /* 0x000fe20003f05270 */
[----:B------:R-:W-:-:S12]  /*18300*/  IMAD.MOV.U32 R14, RZ, RZ, RZ ;  /* 0x000000ffff0e7224 */ /* 0x000fd800078e00ff */
[----:B------:R-:W-:Y:S05]  /*18310*/  @!P0 BRA `(.L_x_10647) ;  /* 0x0000000000108947 */ /* 0x000fea0003800000 */
[----:B------:R-:W-:Y:S01]  /*18320*/  UMOV UR4, 0xffffffff ;  /* 0xffffffff00047882 */ /* 0x000fe20000000000 */
[----:B------:R-:W-:Y:S02]  /*18330*/  VIADD R12, R4, 0xffffffff ;  /* 0xffffffff040c7836 */ /* 0x000fe40000000000 */
[----:B------:R-:W-:Y:S05]  /*18340*/  BRA.DIV UR4, `(.L_x_10648) ;  /* 0x0000004204347947 */ /* 0x000fea000b800000 */
[----:B------:R3:W4:Y:S02]  /*18350*/  SHFL.IDX PT, R14, R3, R12, 0x1f ;  /* 0x00001f0c030e7589 */ /* 0x00072400000e0000 */
.L_x_10647:
[----:B--2---:R-:W-:Y:S01]  /*18360*/  IABS R6, R17 ;  /* 0x0000001100067213 */ /* 0x004fe20000000000 */
[----:B----4-:R-:W-:Y:S01]  /*18370*/  IMAD R16, R14, R16, R5 ;  /* 0x000000100e107224 */ /* 0x010fe200078e0205 */
[----:B------:R-:W-:Y:S01]  /*18380*/  IADD3 R19, R4, R19, RZ ;  /* 0x0000001304137210 */ /* 0x000fe20007ffe0ff */
[----:B-1----:R-:W-:Y:S01]  /*18390*/  IMAD.MOV.U32 R2, RZ, RZ, RZ ;  /* 0x000000ffff027224 */ /* 0x002fe200078e00ff */
[----:B------:R-:W1:Y:S01]  /*183a0*/  I2F.RP R7, R6 ;  /* 0x0000000600077306 */ /* 0x000e620000209400 */
[----:B------:R-:W-:-:S07]  /*183b0*/  IMAD.IADD R0, R0, 0x1, -R16 ;  /* 0x0000000100007824 */ /* 0x000fce00078e0a10 */
[----:B-1----:R-:W0:Y:S02]  /*183c0*/  MUFU.RCP R7, R7 ;  /* 0x0000000700077308 */ /* 0x002e240000001000 */
[----:B0--3--:R-:W-:-:S06]  /*183d0*/  IADD3 R3, R7, 0xffffffe, RZ ;  /* 0x0ffffffe07037810 */ /* 0x009fcc0007ffe0ff */
[----:B------:R-:W0:Y:S02]  /*183e0*/  F2I.FTZ.U32.TRUNC.NTZ R3, R3 ;  /* 0x0000000300037305 */ /* 0x000e24000021f000 */
[----:B0-----:R-:W-:-:S04]  /*183f0*/  IMAD.MOV R5, RZ, RZ, -R3 ;  /* 0x000000ffff057224 */ /* 0x001fc800078e0a03 */
        /* <DEDUP_REMOVED lines=21> */
.L_x_10641:
[----:B------:R-:W-:Y:S01]  /*18550*/  UMOV UR4, URZ ;  /* 0x0000003f00047c82 */ /* 0x000fe20008000000 */
[----:B------:R-:W-:Y:S01]  /*18560*/  UMOV UR5, URZ ;  /* 0x0000003f00057c82 */ /* 0x000fe20008000000 */
[----:B------:R-:W-:Y:S01]  /*18570*/  ULDC UR6, c[0x0][0xc3c] ;  /* 0x00030f0000067ab9 */ /* 0x000fe20000000800 */
[----:B------:R-:W-:Y:S01]  /*18580*/  IMAD.MOV.U32 R16, RZ, RZ, R0 ;  /* 0x000000ffff107224 */ /* 0x000fe200078e0000 */
[----:B------:R-:W-:Y:S01]  /*18590*/  MOV R19, UR6 ;  /* 0x0000000600137c02 */ /* 0x000fe20008000f00 */
[----:B-----5:R-:W-:Y:S02]  /*185a0*/  IMAD.U32 R17, RZ, RZ, UR4 ;  /* 0x00000004ff117e24 */ /* 0x020fe4000f8e00ff */
[----:B------:R-:W-:-:S07]  /*185b0*/  IMAD.U32 R18, RZ, RZ, UR5 ;  /* 0x00000005ff127e24 */ /* 0x000fce000f8e00ff */
.L_x_10649:
        /* <DEDUP_REMOVED lines=10> */
.L_x_10638:
[----:B------:R-:W-:Y:S02]  /*18660*/  ULDC UR4, c[0x0][0xc3c] ;  /* 0x00030f0000047ab9 */ /* 0x000fe40000000800 */
[----:B---3--:R-:W-:-:S13]  /*18670*/  ISETP.GE.AND P0, PT, R19, UR4, PT ;  /* 0x0000000413007c0c */ /* 0x008fda000bf06270 */
[----:B------:R-:W-:Y:S05]  /*18680*/  @!P0 BRA `(.L_x_10650) ;  /* 0xffffffa400808947 */ /* 0x000fea000383ffff */
[----:B------:R-:W-:Y:S05]  /*18690*/  BSYNC B8 ;  /* 0x0000000000087941 */ /* 0x000fea0003800000 */
.L_x_10549:
[----:B------:R-:W3:Y:S01]  /*186a0*/  LDL.LU R0, [R1+0x48] ;  /* 0x0000480001007983 */ /* 0x000ee20000300800 */
[----:B------:R-:W-:Y:S01]  /*186b0*/  BSSY B0, `(.L_x_10651) ;  /* 0x000000b000007945 */ /* 0x000fe20003800000 */
[----:B0-----:R-:W0:Y:S01]  /*186c0*/  S2R R5, SR_CgaCtaId ;  /* 0x0000000000057919 */ /* 0x001e220000008800 */
        /* <DEDUP_REMOVED lines=9> */
.L_x_10797:
[----:B------:R-:W-:Y:S05]  /*18760*/  BSYNC B0 ;  /* 0x0000000000007941 */ /* 0x000fea0003800000 */
.L_x_10651:
[----:B------:R-:W-:-:S03]  /*18770*/  UMOV UR4, 0xffffffff ;  /* 0xffffffff00047882 */ /* 0x000fc60000000000 */
[----:B------:R-:W-:Y:S05]  /*18780*/  BRA.DIV UR4, `(.L_x_10653) ;  /* 0x0000003e045c7947 */ /* 0x000fea000b800000 */
[----:B0-----:R-:W0:Y:S02]  /*18790*/  S2R R0, SR_TID.X ;  /* 0x0000000000007919 */ /* 0x001e240000002100 */
[----:B0-----:R-:W-:-:S04]  /*187a0*/  SHF.R.U32.HI R0, RZ, 0x5, R0 ;  /* 0x00000005ff007819 */ /* 0x001fc80000011600 */
[----:B------:R-:W-:-:S05]  /*187b0*/  LOP3.LUT R0, R0, 0x3, RZ, 0xc0, !PT ;  /* 0x0000000300007812 */ /* 0x000fca00078ec0ff */
[----:B------:R0:W3:Y:S02]  /*187c0*/  SHFL.IDX PT, R14, R0, RZ, 0x1f ;  /* 0x00001fff000e7589 */ /* 0x0000e400000e0000 */
.L_x_10800:
[----:B---3--:R-:W-:-:S13]  /*187d0*/  ISETP.NE.AND P0, PT, R14, RZ, PT ;  /* 0x000000ff0e00720c */ /* 0x008fda0003f05270 */
[----:B------:R-:W-:Y:S05]  /*187e0*/  @P0 BRA `(.L_x_10397) ;  /* 0x0000000000900947 */ /* 0x000fea0003800000 */
[----:B------:R-:W-:-:S03]  /*187f0*/  UMOV UR4, 0xffffffff ;  /* 0xffffffff00047882 */ /* 0x000fc60000000000 */
[----:B------:R-:W-:Y:S05]  /*18800*/  BRA.DIV UR4, `(.L_x_10654) ;  /* 0x0000003e04707947 */ /* 0x000fea000b800000 */
[----:B------:R-:W-:-:S13]  /*18810*/  ELECT P6, URZ, PT ;  /* 0x00000000003f782f */ /* 0x000fda00038c0000 */
.L_x_10803:
[----:B------:R-:W-:Y:S05]  /*18820*/  @!P6 BRA `(.L_x_10397) ;  /* 0x000000000080e947 */ /* 0x000fea0003800000 */
[----:B------:R-:W-:-:S06]  /*18830*/  ULOP3.LUT UR4, UR36, 0x2, URZ, 0xfc, !UPT ;  /* 0x0000000224047892 */ /* 0x000fcc000f8efc3f */
[----:B0-----:R-:W-:-:S05]  /*18840*/  IMAD.U32 R0, RZ, RZ, UR4 ;  /* 0x00000004ff007e24 */ /* 0x001fca000f8e00ff */
[----:B------:R-:W-:-:S13]  /*18850*/  ISETP.NE.AND P0, PT, R0, 0x3, PT ;  /* 0x000000030000780c */ /* 0x000fda0003f05270 */
[----:B------:R-:W-:Y:S05]  /*18860*/  @!P0 BRA `(.L_x_10655) ;  /* 0x0000000000048947 */ /* 0x000fea0003800000 */
[----:B------:R-:W-:Y:S01]  /*18870*/  BPT.TRAP 0x1 ;  /* 0x000000040000795c */ /* 0x000fe20000300000 */
.L_x_10655:
[----:B------:R-:W3:Y:S01]  /*18880*/  LDL R0, [R1] ;  /* 0x0000000001007983 */ /* 0x000ee20000100800 */
[C---:B------:R-:W-:Y:S01]  /*18890*/  IMAD R3, R26.reuse, 0x8, R5 ;  /* 0x000000081a037824 */ /* 0x040fe200078e0205 */
[----:B------:R-:W-:-:S04]  /*188a0*/  IADD3 R26, R26, 0x1, RZ ;  /* 0x000000011a1a7810 */ /* 0x000fc80007ffe0ff */
[----:B------:R-:W-:Y:S02]  /*188b0*/  ISETP.NE.AND P2, PT, R26, 0x2, PT ;  /* 0x000000021a00780c */ /* 0x000fe40003f45270 */
[----:B---3--:R-:W-:Y:S02]  /*188c0*/  SHF.L.U32 R2, R0, 0x1f, RZ ;  /* 0x0000001f00027819 */ /* 0x008fe400000006ff */
[----:B------:R-:W-:Y:S02]  /*188d0*/  SEL R0, RZ, 0x1, P2 ;  /* 0x00000001ff007807 */ /* 0x000fe40001000000 */
[----:B------:R-:W0:Y:S02]  /*188e0*/  SYNCS.PHASECHK.TRANS64.TRYWAIT P1, [R3+URZ+0x2d840], R2 ;  /* 0x02d84002030075a7 */ /* 0x000e24000802017f */
[----:B0-----:R-:W-:Y:S05]  /*188f0*/  @!P1 BRA `(.L_x_10656) ;  /* 0x0000003c00549947 */ /* 0x001fea0003800000 */
.L_x_10804:
[----:B------:R-:W3:Y:S01]  /*18900*/  LDL.LU R4, [R1] ;  /* 0x0000000001047983 */ /* 0x000ee20000300800 */
[----:B------:R-:W-:Y:S02]  /*18910*/  SEL R26, R26, RZ, P2 ;  /* 0x000000ff1a1a7207 */ /* 0x000fe40001000000 */
[----:B---3--:R-:W-:Y:S01]  /*18920*/  LOP3.LUT R0, R4, R0, RZ, 0x3c, !PT ;  /* 0x0000000004007212 */ /* 0x008fe200078e3cff */
[----:B------:R-:W-:Y:S06]  /*18930*/  @!P0 BRA `(.L_x_10657) ;  /* 0x0000000000048947 */ /* 0x000fec0003800000 */
[----:B------:R-:W-:Y:S01]  /*18940*/  BPT.TRAP 0x1 ;  /* 0x000000040000795c */ /* 0x000fe20000300000 */
.L_x_10657:
[----:B------:R-:W-:Y:S01]  /*18950*/  IMAD R5, R26, 0x8, R5 ;  /* 0x000000081a057824 */ /* 0x000fe200078e0205 */
[----:B------:R-:W-:-:S04]  /*18960*/  SHF.L.U32 R0, R0, 0x1f, RZ ;  /* 0x0000001f00007819 */ /* 0x000fc800000006ff */
[----:B------:R-:W3:Y:S02]  /*18970*/  SYNCS.PHASECHK.TRANS64.TRYWAIT P1, [R5+URZ+0x2d840], R0 ;  /* 0x02d84000050075a7 */ /* 0x000ee4000802017f */
[----:B---3--:R-:W-:Y:S05]  /*18980*/  @!P1 BRA `(.L_x_10658) ;  /* 0x0000003c00449947 */ /* 0x008fea0003800000 */
.L_x_10805:
[----:B------:R-:W-:Y:S05]  /*18990*/  @!P0 BRA `(.L_x_10659) ;  /* 0x0000000000048947 */ /* 0x000fea0003800000 */
[----:B------:R-:W-:Y:S01]  /*189a0*/  BPT.TRAP 0x1 ;  /* 0x000000040000795c */ /* 0x000fe20000300000 */
.L_x_10659:
[----:B------:R-:W5:Y:S02]  /*189b0*/  SYNCS.PHASECHK.TRANS64.TRYWAIT P1, [R3+URZ+0x2d860], R2 ;  /* 0x02d86002030075a7 */ /* 0x000f64000802017f */
[----:B-----5:R-:W-:Y:S05]  /*189c0*/  @!P1 BRA `(.L_x_10660) ;  /* 0x0000003c00489947 */ /* 0x020fea0003800000 */
.L_x_10806:
[----:B------:R-:W-:Y:S05]  /*189d0*/  @!P0 BRA `(.L_x_10661) ;  /* 0x0000000000048947 */ /* 0x000fea0003800000 */
[----:B------:R-:W-:Y:S01]  /*189e0*/  BPT.TRAP 0x1 ;  /* 0x000000040000795c */ /* 0x000fe20000300000 */
.L_x_10661:
[----:B------:R0:W0:Y:S02]  /*189f0*/  SYNCS.PHASECHK.TRANS64.TRYWAIT P0, [R5+URZ+0x2d860], R0 ;  /* 0x02d86000050075a7 */ /* 0x000024000800017f */
[----:B0-----:R-:W-:Y:S05]  /*18a00*/  @!P0 NANOSLEEP.SYNCS 0x989680 ;  /* 0x009896800000895d */ /* 0x001fea0003900000 */
[----:B------:R-:W0:Y:S02]  /*18a10*/  @!P0 SYNCS.PHASECHK.TRANS64 P0, [R5+URZ+0x2d860], R0 ;  /* 0x02d86000050085a7 */ /* 0x000e24000800007f */
[----:B0-----:R-:W-:Y:S05]  /*18a20*/  @!P0 BRA `(.L_x_10661) ;  /* 0xfffffffc00f08947 */ /* 0x001fea000383ffff */
.L_x_10397:
[----:B------:R-:W-:Y:S05]  /*18a30*/  BSYNC B9 ;  /* 0x0000000000097941 */ /* 0x000fea0003800000 */
.L_x_10394:
[----:B------:R-:W-:Y:S05]  /*18a40*/  EXIT ;  /* 0x000000000000794d */ /* 0x000fea0003800000 */
.L_x_10413:
[----:B0-----:R0:W1:Y:S02]  /*18a50*/  SYNCS.PHASECHK.TRANS64.TRYWAIT P4, [R31+URZ+0x2d890], R80 ;  /* 0x02d890501f0075a7 */ /* 0x001064000808017f */
[----:B-1----:R-:W-:Y:S05]  /*18a60*/  @!P4 NANOSLEEP.SYNCS 0x989680 ;  /* 0x009896800000c95d */ /* 0x002fea0003900000 */
[----:B------:R-:W1:Y:S02]  /*18a70*/  @!P4 SYNCS.PHASECHK.TRANS64 P4, [R31+URZ+0x2d890], R80 ;  /* 0x02d890501f00c5a7 */ /* 0x000e64000808007f */
[----:B-1----:R-:W-:Y:S05]  /*18a80*/  @!P4 BRA `(.L_x_10413) ;  /* 0xfffffffc00f0c947 */ /* 0x002fea000383ffff */
[----:B------:R-:W-:Y:S05]  /*18a90*/  BRA `(.L_x_10662) ;  /* 0xfffffea400ac7947 */ /* 0x000fea000383ffff */
.L_x_10414:
        /* <DEDUP_REMOVED lines=8> */
.L_x_10664:
[----:B------:R-:W-:Y:S05]  /*18b20*/  BSYNC B1 ;  /* 0x0000000000017941 */ /* 0x000fea0003800000 */
.L_x_10663:
        /* <DEDUP_REMOVED lines=8> */
.L_x_10665:
[----:B------:R-:W-:Y:S01]  /*18bb0*/  IMAD.MOV.U32 R60, RZ, RZ, R14 ;  /* 0x000000ffff3c7224 */ /* 0x000fe200078e000e */
[----:B------:R-:W-:Y:S06]  /*18bc0*/  BRA `(.L_x_10666) ;  /* 0xfffffea400747947 */ /* 0x000fec000383ffff */
.L_x_10442:
[----:B0-----:R0:W1:Y:S02]  /*18bd0*/  SYNCS.PHASECHK.TRANS64.TRYWAIT P4, [R31+URZ+0x2d890], R80 ;  /* 0x02d890501f0075a7 */ /* 0x001064000808017f */
[----:B-1----:R-:W-:Y:S05]  /*18be0*/  @!P4 NANOSLEEP.SYNCS 0x989680 ;  /* 0x009896800000c95d */ /* 0x002fea0003900000 */
[----:B------:R-:W1:Y:S02]  /*18bf0*/  @!P4 SYNCS.PHASECHK.TRANS64 P4, [R31+URZ+0x2d890], R80 ;  /* 0x02d890501f00c5a7 */ /* 0x000e64000808007f */
[----:B-1----:R-:W-:Y:S05]  /*18c00*/  @!P4 BRA `(.L_x_10442) ;  /* 0xfffffffc00f0c947 */ /* 0x002fea000383ffff */
[----:B------:R-:W-:Y:S05]  /*18c10*/  BRA `(.L_x_10667) ;  /* 0xfffffec000247947 */ /* 0x000fea000383ffff */
.L_x_10443:
        /* <DEDUP_REMOVED lines=8> */
.L_x_10669:
[----:B------:R-:W-:Y:S05]  /*18ca0*/  BSYNC B1 ;  /* 0x0000000000017941 */ /* 0x000fea0003800000 */
.L_x_10668:
        /* <DEDUP_REMOVED lines=8> */
.L_x_10670:
[----:B------:R-:W-:Y:S01]  /*18d30*/  IMAD.MOV.U32 R82, RZ, RZ, R14 ;  /* 0x000000ffff527224 */ /* 0x000fe200078e000e */
[----:B------:R-:W-:Y:S06]  /*18d40*/  BRA `(.L_x_10671) ;  /* 0xfffffebc00ec7947 */ /* 0x000fec000383ffff */
.L_x_10456:
[----:B0-----:R0:W1:Y:S02]  /*18d50*/  SYNCS.PHASECHK.TRANS64.TRYWAIT P3, [R31+URZ+0x2d890], R80 ;  /* 0x02d890501f0075a7 */ /* 0x001064000806017f */
[----:B-1----:R-:W-:Y:S05]  /*18d60*/  @!P3 NANOSLEEP.SYNCS 0x989680 ;  /* 0x009896800000b95d */ /* 0x002fea0003900000 */
[----:B------:R-:W1:Y:S02]  /*18d70*/  @!P3 SYNCS.PHASECHK.TRANS64 P3, [R31+URZ+0x2d890], R80 ;  /* 0x02d890501f00b5a7 */ /* 0x000e64000806007f */
[----:B-1----:R-:W-:Y:S05]  /*18d80*/  @!P3 BRA `(.L_x_10456) ;  /* 0xfffffffc00f0b947 */ /* 0x002fea000383ffff */
[----:B------:R-:W-:Y:S05]  /*18d90*/  BRA `(.L_x_10672) ;  /* 0xfffffed400b87947 */ /* 0x000fea000383ffff */
.L_x_10457:
[----:B------:R-:W-:Y:S01]  /*18da0*/  BSSY B1, `(.L_x_10673) ;  /* 0x0000007000017945 */ /* 0x000fe20003800000 */
[----:B------:R-:W-:Y:S02]  /*18db0*/  IMAD.MOV.U32 R12, RZ, RZ, RZ ;  /* 0x000000ffff0c7224 */ /* 0x000fe400078e00ff */
[----:B------:R-:W-:Y:S02]  /*18dc0*/  IMAD.MOV.U32 R11, RZ, RZ, 0x1e1f ;  /* 0x00001e1fff0b7424 */ /* 0x000fe400078e00ff */
[----:B------:R-:W-:-:S07]  /*18dd0*/  IMAD.MOV.U32 R15, RZ, RZ, -0x1 ;  /* 0xffffffffff0f7424 */ /* 0x000fce00078e00ff */
[----:B0-----:R-:W-:Y:S05]  /*18de0*/  WARPSYNC.COLLECTIVE R15, `(.L_x_10674) ;  /* 0x000000000f087348 */ /* 0x001fea0003c00000 */
[----:B------:R1:W2:Y:S02]  /*18df0*/  SHFL.IDX P6, R14, R13, R12, R11 ;  /* 0x0000000c0d0e7389 */ /* 0x0002a400000c000b */
[----:B012---:R-:W-:Y:S01]  /*18e00*/  ENDCOLLECTIVE ;  /* 0x000000000000791b */ /* 0x007fe20003800000 */
.L_x_10674:
[----:B------:R-:W-:Y:S05]  /*18e10*/  BSYNC B1 ;  /* 0x0000000000017941 */ /* 0x000fea0003800000 */
.L_x_10673:
        /* <DEDUP_REMOVED lines=8> */
.L_x_10675:
[----:B------:R-:W-:Y:S01]  /*18ea0*/  MOV R42, R14 ;  /* 0x0000000e002a7202 */ /* 0x000fe20000000f00 */
[----:B------:R-:W-:Y:S06]  /*18eb0*/  BRA `(.L_x_10676) ;  /* 0xfffffed400dc7947 */ /* 0x000fec000383ffff */
.L_x_10461:
[----:B------:R0:W0:Y:S02]  /*18ec0*/  SYNCS.PHASECHK.TRANS64.TRYWAIT P2, [R31+URZ+0x2d8b0], R80 ;  /* 0x02d8b0501f0075a7 */ /* 0x000024000804017f */
[----:B0-----:R-:W-:Y:S05]  /*18ed0*/  @!P2 NANOSLEEP.SYNCS 0x989680 ;  /* 0x009896800000a95d */ /* 0x001fea0003900000 */
[----:B------:R-:W0:Y:S02]  /*18ee0*/  @!P2 SYNCS.PHASECHK.TRANS64 P2, [R31+URZ+0x2d8b0], R80 ;  /* 0x02d8b0501f00a5a7 */ /* 0x000e24000804007f */
[----:B0-----:R-:W-:Y:S05]  /*18ef0*/  @!P2 BRA `(.L_x_10461) ;  /* 0xfffffffc00f0a947 */ /* 0x001fea000383ffff */
[----:B------:R-:W-:Y:S05]  /*18f00*/  BRA `(.L_x_10677) ;  /* 0xfffffed800ac7947 */ /* 0x000fea000383ffff */
.L_x_10467:
[----:B------:R-:W0:Y:S01]  /*18f10*/  S2R R4, SR_TID.X ;  /* 0x0000000000047919 */ /* 0x000e220000002100 */
[----:B------:R-:W-:Y:S01]  /*18f20*/  BSSY B0, `(.L_x_10678) ;  /* 0x000000c000007945 */ /* 0x000fe20003800000 */
[----:B------:R-:W-:Y:S01]  /*18f30*/  IMAD.MOV.U32 R12, RZ, RZ, RZ ;  /* 0x000000ffff0c7224 */ /* 0x000fe200078e00ff */
[----:B------:R-:W-:Y:S01]  /*18f40*/  MOV R15, 0xffffffff ;  /* 0xffffffff000f7802 */ /* 0x000fe20000000f00 */
[----:B------:R-:W-:Y:S02]  /*18f50*/  IMAD.MOV.U32 R11, RZ, RZ, 0x1f ;  /* 0x0000001fff0b7424 */ /* 0x000fe400078e00ff */
[----:B0-----:R-:W-:-:S05]  /*18f60*/  VIADD R5, R4, 0xffffff80 ;  /* 0xffffff8004057836 */ /* 0x001fca0000000000 */
[----:B------:R-:W-:-:S04]  /*18f70*/  SHF.R.S32.HI R4, RZ, 0x1f, R5 ;  /* 0x0000001fff047819 */ /* 0x000fc80000011405 */
[----:B------:R-:W-:-:S04]  /*18f80*/  LEA.HI R4, R4, R5, RZ, 0x7 ;  /* 0x0000000504047211 */ /* 0x000fc800078f38ff */
[----:B------:R-:W-:-:S05]  /*18f90*/  SHF.R.S32.HI R4, RZ, 0x7, R4 ;  /* 0x00000007ff047819 */ /* 0x000fca0000011404 */
[----:B------:R-:W-:-:S07]  /*18fa0*/  IMAD.MOV.U32 R13, RZ, RZ, R4 ;  /* 0x000000ffff0d7224 */ /* 0x000fce00078e0004 */
[----:B-----5:R-:W-:Y:S05]  /*18fb0*/  WARPSYNC.COLLECTIVE R15, `(.L_x_10679) ;  /* 0x000000000f087348 */ /* 0x020fea0003c00000 */
[----:B------:R0:W1:Y:S02]  /*18fc0*/  SHFL.IDX P6, R14, R13, R12, R11 ;  /* 0x0000000c0d0e7389 */ /* 0x00006400000c000b */
[----:B01---5:R-:W-:Y:S01]  /*18fd0*/  ENDCOLLECTIVE ;  /* 0x000000000000791b */ /* 0x023fe20003800000 */
.L_x_10679:
[----:B------:R-:W-:Y:S05]  /*18fe0*/  BSYNC B0 ;  /* 0x0000000000007941 */ /* 0x000fea0003800000 */
.L_x_10678:
[----:B------:R0:W-:Y:S01]  /*18ff0*/  STL [R1+0x38], R14 ;  /* 0x0000380e01007387 */ /* 0x0001e20000100800 */
[----:B------:R-:W-:Y:S05]  /*19000*/  BRA `(.L_x_10680) ;  /* 0xfffffee0005c7947 */ /* 0x000fea000383ffff */
.L_x_10478:
[----:B------:R-:W-:Y:S01]  /*19010*/  BSSY B1, `(.L_x_10681) ;  /* 0x0000008000017945 */ /* 0x000fe20003800000 */
[----:B------:R-:W-:Y:S02]  /*19020*/  IMAD.MOV.U32 R13, RZ, RZ, R25 ;  /* 0x000000ffff0d7224 */ /* 0x000fe400078e0019 */
[----:B------:R-:W-:Y:S02]  /*19030*/  IMAD.MOV.U32 R12, RZ, RZ, RZ ;  /* 0x000000ffff0c7224 */ /* 0x000fe400078e00ff */
[----:B------:R-:W-:Y:S02]  /*19040*/  IMAD.MOV.U32 R11, RZ, RZ, 0x1e1f ;  /* 0x00001e1fff0b7424 */ /* 0x000fe400078e00ff */
[----:B------:R-:W-:-:S07]  /*19050*/  IMAD.MOV.U32 R15, RZ, RZ, -0x1 ;  /* 0xffffffffff0f7424 */ /* 0x000fce00078e00ff */
[----:B0-----:R-:W-:Y:S05]  /*19060*/  WARPSYNC.COLLECTIVE R15, `(.L_x_10682) ;  /* 0x000000000f087348 */ /* 0x001fea0003c00000 */
[----:B0-----:R0:W1:Y:S02]  /*19070*/  SHFL.IDX P6, R14, R13, R12, R11 ;  /* 0x0000000c0d0e7389 */ /* 0x00106400000c000b */
[----:B01----:R-:W-:Y:S01]  /*19080*/  ENDCOLLECTIVE ;  /* 0x000000000000791b */ /* 0x003fe20003800000 */
.L_x_10682:
[----:B------:R-:W-:Y:S05]  /*19090*/  BSYNC B1 ;  /* 0x0000000000017941 */ /* 0x000fea0003800000 */
.L_x_10681:
        /* <DEDUP_REMOVED lines=8> */
.L_x_10683:
[----:B------:R-:W-:Y:S01]  /*19120*/  IMAD.MOV.U32 R13, RZ, RZ, R27 ;  /* 0x000000ffff0d7224 */ /* 0x000fe200078e001b */
[----:B------:R-:W-:-:S07]  /*19130*/  MOV R0, R14 ;  /* 0x0000000e00007202 */ /* 0x000fce0000000f00 */
[----:B------:R-:W-:Y:S05]  /*19140*/  WARPSYNC.COLLECTIVE R15, `(.L_x_10684) ;  /* 0x000000000f087348 */ /* 0x000fea0003c00000 */
[----:B------:R0:W1:Y:S02]  /*19150*/  SHFL.IDX P6, R14, R13, R12, R11 ;  /* 0x0000000c0d0e7389 */ /* 0x00006400000c000b */
[----:B01----:R-:W-:Y:S01]  /*19160*/  ENDCOLLECTIVE ;  /* 0x000000000000791b */ /* 0x003fe20003800000 */
.L_x_10684:
[----:B------:R-:W-:Y:S02]  /*19170*/  IMAD.MOV.U32 R13, RZ, RZ, R26 ;  /* 0x000000ffff0d7224 */ /* 0x000fe400078e001a */
[----:B------:R-:W-:-:S07]  /*19180*/  IMAD.MOV.U32 R5, RZ, RZ, R14 ;  /* 0x000000ffff057224 */ /* 0x000fce00078e000e */
[----:B------:R-:W-:Y:S05]  /*19190*/  WARPSYNC.COLLECTIVE R15, `(.L_x_10685) ;  /* 0x000000000f087348 */ /* 0x000fea0003c00000 */
[----:B------:R0:W1:Y:S02]  /*191a0*/  SHFL.IDX P6, R14, R13, R12, R11 ;  /* 0x0000000c0d0e7389 */ /* 0x00006400000c000b */
[----:B01----:R-:W-:Y:S01]  /*191b0*/  ENDCOLLECTIVE ;  /* 0x000000000000791b */ /* 0x003fe20003800000 */
.L_x_10685:
[----:B------:R-:W-:Y:S01]  /*191c0*/  IMAD.MOV.U32 R4, RZ, RZ, R14 ;  /* 0x000000ffff047224 */ /* 0x000fe200078e000e */
[----:B------:R-:W-:Y:S06]  /*191d0*/  BRA `(.L_x_10686) ;  /* 0xfffffee400647947 */ /* 0x000fec000383ffff */
.L_x_10482:
[----:B0-----:R0:W1:Y:S02]  /*191e0*/  SYNCS.PHASECHK.TRANS64.TRYWAIT P0, [R2+URZ+0x2d800], R3 ;  /* 0x02d80003020075a7 */ /* 0x001064000800017f */
[----:B-1----:R-:W-:Y:S05]  /*191f0*/  @!P0 NANOSLEEP.SYNCS 0x989680 ;  /* 0x009896800000895d */ /* 0x002fea0003900000 */
[----:B------:R-:W1:Y:S02]  /*19200*/  @!P0 SYNCS.PHASECHK.TRANS64 P0, [R2+URZ+0x2d800], R3 ;  /* 0x02d80003020085a7 */ /* 0x000e64000800007f */
[----:B-1----:R-:W-:Y:S05]  /*19210*/  @!P0 BRA `(.L_x_10482) ;  /* 0xfffffffc00f08947 */ /* 0x002fea000383ffff */
[----:B------:R-:W-:Y:S05]  /*19220*/  BRA `(.L_x_10687) ;  /* 0xfffffeec00887947 */ /* 0x000fea000383ffff */
.L_x_10494:
[----:B------:R-:W-:Y:S01]  /*19230*/  BSSY B1, `(.L_x_10688) ;  /* 0x0000008000017945 */ /* 0x000fe20003800000 */
[----:B------:R-:W-:Y:S01]  /*19240*/  MOV R13, R25 ;  /* 0x00000019000d7202 */ /* 0x000fe20000000f00 */
[----:B------:R-:W-:Y:S02]  /*19250*/  IMAD.MOV.U32 R12, RZ, RZ, RZ ;  /* 0x000000ffff0c7224 */ /* 0x000fe400078e00ff */
[----:B------:R-:W-:Y:S02]  /*19260*/  IMAD.MOV.U32 R11, RZ, RZ, 0x1e1f ;  /* 0x00001e1fff0b7424 */ /* 0x000fe400078e00ff */
[----:B------:R-:W-:-:S07]  /*19270*/  IMAD.MOV.U32 R15, RZ, RZ, -0x1 ;  /* 0xffffffffff0f7424 */ /* 0x000fce00078e00ff */
[----:B0-----:R-:W-:Y:S05]  /*19280*/  WARPSYNC.COLLECTIVE R15, `(.L_x_10689) ;  /* 0x000000000f087348 */ /* 0x001fea0003c00000 */
[----:B0-----:R0:W1:Y:S02]  /*19290*/  SHFL.IDX P6, R14, R13, R12, R11 ;  /* 0x0000000c0d0e7389 */ /* 0x00106400000c000b */
[----:B01----:R-:W-:Y:S01]  /*192a0*/  ENDCOLLECTIVE ;  /* 0x000000000000791b */ /* 0x003fe20003800000 */
.L_x_10689:
[----:B------:R-:W-:Y:S05]  /*192b0*/  BSYNC B1 ;  /* 0x0000000000017941 */ /* 0x000fea0003800000 */
.L_x_10688:
        /* <DEDUP_REMOVED lines=8> */
.L_x_10690:
[----:B------:R-:W-:Y:S01]  /*19340*/  MOV R13, R27 ;  /* 0x0000001b000d7202 */ /* 0x000fe20000000f00 */
[----:B------:R-:W-:-:S07]  /*19350*/  IMAD.MOV.U32 R0, RZ, RZ, R14 ;  /* 0x000000ffff007224 */ /* 0x000fce00078e000e */
[----:B------:R-:W-:Y:S05]  /*19360*/  WARPSYNC.COLLECTIVE R15, `(.L_x_10691) ;  /* 0x000000000f087348 */ /* 0x000fea0003c00000 */
[----:B------:R0:W1:Y:S02]  /*19370*/  SHFL.IDX P6, R14, R13, R12, R11 ;  /* 0x0000000c0d0e7389 */ /* 0x00006400000c000b */
[----:B01----:R-:W-:Y:S01]  /*19380*/  ENDCOLLECTIVE ;  /* 0x000000000000791b */ /* 0x003fe20003800000 */
.L_x_10691:
[----:B------:R-:W-:Y:S02]  /*19390*/  IMAD.MOV.U32 R13, RZ, RZ, R26 ;  /* 0x000000ffff0d7224 */ /* 0x000fe400078e001a */
[----:B------:R-:W-:-:S07]  /*193a0*/  IMAD.MOV.U32 R21, RZ, RZ, R14 ;  /* 0x000000ffff157224 */ /* 0x000fce00078e000e */
[----:B------:R-:W-:Y:S05]  /*193b0*/  WARPSYNC.COLLECTIVE R15, `(.L_x_10692) ;  /* 0x000000000f087348 */ /* 0x000fea0003c00000 */
[----:B------:R0:W1:Y:S02]  /*193c0*/  SHFL.IDX P6, R14, R13, R12, R11 ;  /* 0x0000000c0d0e7389 */ /* 0x00006400000c000b */
[----:B01----:R-:W-:Y:S01]  /*193d0*/  ENDCOLLECTIVE ;  /* 0x000000000000791b */ /* 0x003fe20003800000 */
.L_x_10692:
[----:B------:R-:W-:Y:S01]  /*193e0*/  IMAD.MOV.U32 R20, RZ, RZ, R14 ;  /* 0x000000ffff147224 */ /* 0x000fe200078e000e */
[----:B------:R-:W-:Y:S06]  /*193f0*/  BRA `(.L_x_10693) ;  /* 0xfffffefc00b47947 */ /* 0x000fec000383ffff */
.L_x_10498:
[----:B0-----:R0:W1:Y:S02]  /*19400*/  SYNCS.PHASECHK.TRANS64.TRYWAIT P0, [R2+URZ+0x2d800], R3 ;  /* 0x02d80003020075a7 */ /* 0x001064000800017f */
[----:B-1----:R-:W-:Y:S05]  /*19410*/  @!P0 NANOSLEEP.SYNCS 0x989680 ;  /* 0x009896800000895d */ /* 0x002fea0003900000 */
[----:B------:R-:W1:Y:S02]  /*19420*/  @!P0 SYNCS.PHASECHK.TRANS64 P0, [R2+URZ+0x2d800], R3 ;  /* 0x02d80003020085a7 */ /* 0x000e64000800007f */
[----:B-1----:R-:W-:Y:S05]  /*19430*/  @!P0 BRA `(.L_x_10498) ;  /* 0xfffffffc00f08947 */ /* 0x002fea000383ffff */
[----:B------:R-:W-:Y:S05]  /*19440*/  BRA `(.L_x_10694) ;  /* 0xffffff0400447947 */ /* 0x000fea000383ffff */
.L_x_10506:
[----:B-1----:R1:W3:Y:S02]  /*19450*/  SYNCS.PHASECHK.TRANS64.TRYWAIT P1, [R8+URZ+0x2d830], R3 ;  /* 0x02d83003080075a7 */ /* 0x0022e4000802017f */
[----:B---3--:R-:W-:Y:S05]  /*19460*/  @!P1 NANOSLEEP.SYNCS 0x989680 ;  /* 0x009896800000995d */ /* 0x008fea0003900000 */
[----:B------:R-:W3:Y:S02]  /*19470*/  @!P1 SYNCS.PHASECHK.TRANS64 P1, [R8+URZ+0x2d830], R3 ;  /* 0x02d83003080095a7 */ /* 0x000ee4000802007f */
[----:B---3--:R-:W-:Y:S05]  /*19480*/  @!P1 BRA `(.L_x_10506) ;  /* 0xfffffffc00f09947 */ /* 0x008fea000383ffff */
[----:B------:R-:W-:Y:S05]  /*19490*/  BRA `(.L_x_10505) ;  /* 0xffffff1800707947 */ /* 0x000fea000383ffff */
.L_x_10513:
[----:B-1----:R1:W2:Y:S02]  /*194a0*/  SYNCS.PHASECHK.TRANS64.TRYWAIT P2, [R3+URZ+0x2d830], R0 ;  /* 0x02d83000030075a7 */ /* 0x0022a4000804017f */
[----:B--2---:R-:W-:Y:S05]  /*194b0*/  @!P2 NANOSLEEP.SYNCS 0x989680 ;  /* 0x009896800000a95d */ /* 0x004fea0003900000 */
[----:B------:R-:W2:Y:S02]  /*194c0*/  @!P2 SYNCS.PHASECHK.TRANS64 P2, [R3+URZ+0x2d830], R0 ;  /* 0x02d830000300a5a7 */ /* 0x000ea4000804007f */
[----:B--2---:R-:W-:Y:S05]  /*194d0*/  @!P2 BRA `(.L_x_10513) ;  /* 0xfffffffc00f0a947 */ /* 0x004fea000383ffff */
[----:B------:R-:W-:Y:S05]  /*194e0*/  BRA `(.L_x_10512) ;  /* 0xffffff3c00cc7947 */ /* 0x000fea000383ffff */
.L_x_10517:
[----:B-1----:R1:W2:Y:S02]  /*194f0*/  SYNCS.PHASECHK.TRANS64.TRYWAIT P1, [R3+URZ+0x2d850], R0 ;  /* 0x02d85000030075a7 */ /* 0x0022a4000802017f */
[----:B--2---:R-:W-:Y:S05]  /*19500*/  @!P1 NANOSLEEP.SYNCS 0x989680 ;  /* 0x009896800000995d */ /* 0x004fea0003900000 */
[----:B------:R-:W2:Y:S02]  /*19510*/  @!P1 SYNCS.PHASECHK.TRANS64 P1, [R3+URZ+0x2d850], R0 ;  /* 0x02d85000030095a7 */ /* 0x000ea4000802007f */
[----:B--2---:R-:W-:Y:S05]  /*19520*/  @!P1 BRA `(.L_x_10517) ;  /* 0xfffffffc00f09947 */ /* 0x004fea000383ffff */
[----:B------:R-:W-:Y:S05]  /*19530*/  BRA `(.L_x_10514) ;  /* 0xffffff4000e87947 */ /* 0x000fea000383ffff */
.L_x_10524:
[----:B--2---:R2:W3:Y:S02]  /*19540*/  SYNCS.PHASECHK.TRANS64.TRYWAIT P1, [R12+URZ+0x2d850], R7 ;  /* 0x02d850070c0075a7 */ /* 0x0044e4000802017f */
[----:B---3--:R-:W-:Y:S05]  /*19550*/  @!P1 NANOSLEEP.SYNCS 0x989680 ;  /* 0x009896800000995d */ /* 0x008fea0003900000 */
[----:B------:R-:W3:Y:S02]  /*19560*/  @!P1 SYNCS.PHASECHK.TRANS64 P1, [R12+URZ+0x2d850], R7 ;  /* 0x02d850070c0095a7 */ /* 0x000ee4000802007f */
[----:B---3--:R-:W-:Y:S05]  /*19570*/  @!P1 BRA `(.L_x_10524) ;  /* 0xfffffffc00f09947 */ /* 0x008fea000383ffff */
[----:B------:R-:W-:Y:S05]  /*19580*/  BRA `(.L_x_10523) ;  /* 0xffffff6000c07947 */ /* 0x000fea000383ffff */
.L_x_10535:
[----:B------:R-:W-:Y:S01]  /*19590*/  IMAD.MOV.U32 R13, RZ, RZ, R4 ;  /* 0x000000ffff0d7224 */ /* 0x000fe200078e0004 */
[----:B------:R-:W-:Y:S01]  /*195a0*/  MOV R12, RZ ;  /* 0x000000ff000c7202 */ /* 0x000fe20000000f00 */
[----:B------:R-:W-:Y:S02]  /*195b0*/  IMAD.MOV.U32 R11, RZ, RZ, 0x1c1f ;  /* 0x00001c1fff0b7424 */ /* 0x000fe400078e00ff */
[----:B------:R-:W-:-:S07]  /*195c0*/  IMAD.MOV.U32 R15, RZ, RZ, -0x1 ;  /* 0xffffffffff0f7424 */ /* 0x000fce00078e00ff */
[----:B-1----:R-:W-:Y:S05]  /*195d0*/  WARPSYNC.COLLECTIVE R15, `(.L_x_10695) ;  /* 0x000000000f087348 */ /* 0x002fea0003c00000 */
[----:B------:R0:W2:Y:S02]  /*195e0*/  SHFL.IDX P6, R14, R13, R12, R11 ;  /* 0x0000000c0d0e7389 */ /* 0x0000a400000c000b */
[----:B012---:R-:W-:Y:S01]  /*195f0*/  ENDCOLLECTIVE ;  /* 0x000000000000791b */ /* 0x007fe20003800000 */
.L_x_10695:
[----:B------:R-:W-:Y:S02]  /*19600*/  IMAD.MOV.U32 R13, RZ, RZ, R0 ;  /* 0x000000ffff0d7224 */ /* 0x000fe400078e0000 */
[----:B------:R-:W-:-:S07]  /*19610*/  IMAD.MOV.U32 R3, RZ, RZ, R14 ;  /* 0x000000ffff037224 */ /* 0x000fce00078e000e */
[----:B------:R-:W-:Y:S05]  /*19620*/  WARPSYNC.COLLECTIVE R15, `(.L_x_10696) ;  /* 0x000000000f087348 */ /* 0x000fea0003c00000 */
[----:B------:R0:W1:Y:S02]  /*19630*/  SHFL.IDX P6, R14, R13, R12, R11 ;  /* 0x0000000c0d0e7389 */ /* 0x00006400000c000b */
[----:B01----:R-:W-:Y:S01]  /*19640*/  ENDCOLLECTIVE ;  /* 0x000000000000791b */ /* 0x003fe20003800000 */
.L_x_10696:
[----:B------:R-:W-:Y:S05]  /*19650*/  BRA `(.L_x_10697) ;  /* 0xffffff8400fc7947 */ /* 0x000fea000383ffff */
.L_x_10538:
        /* <DEDUP_REMOVED lines=8> */
.L_x_10699:
[----:B------:R-:W-:Y:S05]  /*196e0*/  BSYNC B1 ;  /* 0x0000000000017941 */ /* 0x000fea0003800000 */
.L_x_10698:
        /* <DEDUP_REMOVED lines=8> */
.L_x_10700:
[----:B------:R-:W-:Y:S05]  /*19770*/  BRA `(.L_x_10701) ;  /* 0xffffff8800107947 */ /* 0x000fea000383ffff */
.L_x_10555:
        /* <DEDUP_REMOVED lines=11> */
.L_x_10703:
[----:B------:R-:W-:Y:S05]  /*19830*/  BSYNC B1 ;  /* 0x0000000000017941 */ /* 0x000fea0003800000 */
.L_x_10702:
[----:B------:R-:W-:Y:S05]  /*19840*/  BRA `(.L_x_10704) ;  /* 0xffffff9800bc7947 */ /* 0x000fea000383ffff */
.L_x_10557:
[----:B------:R-:W-:Y:S01]  /*19850*/  BSSY B1, `(.L_x_10705) ;  /* 0x0000006000017945 */ /* 0x000fe20003800000 */
[----:B------:R-:W-:-:S07]  /*19860*/  IMAD.MOV.U32 R15, RZ, RZ, -0x1 ;  /* 0xffffffffff0f7424 */ /* 0x000fce00078e00ff */
[----:B0-----:R-:W-:Y:S05]  /*19870*/  WARPSYNC.COLLECTIVE R15, `(.L_x_10706) ;  /* 0x000000000f0c7348 */ /* 0x001fea0003c00000 */
[----:B------:R-:W-:Y:S02]  /*19880*/  ELECT P6, UR62, PT ;  /* 0x00000000003e782f */ /* 0x000fe400038c0000 */
[----:B------:R-:W-:Y:S01]  /*19890*/  MOV R14, UR62 ;  /* 0x0000003e000e7c02 */ /* 0x000fe20008000f00 */
[----:B0-----:R-:W-:Y:S10]  /*198a0*/  ENDCOLLECTIVE ;  /* 0x000000000000791b */ /* 0x001ff40003800000 */
.L_x_10706:
[----:B------:R-:W-:Y:S05]  /*198b0*/  BSYNC B1 ;  /* 0x0000000000017941 */ /* 0x000fea0003800000 */
.L_x_10705:
[----:B------:R-:W-:Y:S05]  /*198c0*/  BRA `(.L_x_10556) ;  /* 0xffffff9800b47947 */ /* 0x000fea000383ffff */
.L_x_10559:
[----:B0-----:R0:W1:Y:S02]  /*198d0*/  SYNCS.PHASECHK.TRANS64.TRYWAIT P0, [R22+URZ+0x2d820], R5 ;  /* 0x02d82005160075a7 */ /* 0x001064000800017f */
[----:B-1----:R-:W-:Y:S05]  /*198e0*/  @!P0 NANOSLEEP.SYNCS 0x989680 ;  /* 0x009896800000895d */ /* 0x002fea0003900000 */
[----:B------:R-:W1:Y:S02]  /*198f0*/  @!P0 SYNCS.PHASECHK.TRANS64 P0, [R22+URZ+0x2d820], R5 ;  /* 0x02d82005160085a7 */ /* 0x000e64000800007f */
[----:B-1----:R-:W-:Y:S05]  /*19900*/  @!P0 BRA `(.L_x_10559) ;  /* 0xfffffffc00f08947 */ /* 0x002fea000383ffff */
[----:B------:R-:W-:Y:S05]  /*19910*/  BRA `(.L_x_10707) ;  /* 0xffffff9800c47947 */ /* 0x000fea000383ffff */
.L_x_10563:
[----:B-1----:R1:W2:Y:S02]  /*19920*/  SYNCS.PHASECHK.TRANS64.TRYWAIT P0, [R8+URZ+0x2d8a0], R10 ;  /* 0x02d8a00a080075a7 */ /* 0x0022a4000800017f */
[----:B--2---:R-:W-:Y:S05]  /*19930*/  @!P0 NANOSLEEP.SYNCS 0x989680 ;  /* 0x009896800000895d */ /* 0x004fea0003900000 */
[----:B------:R-:W2:Y:S02]  /*19940*/  @!P0 SYNCS.PHASECHK.TRANS64 P0, [R8+URZ+0x2d8a0], R10 ;  /* 0x02d8a00a080085a7 */ /* 0x000ea4000800007f */
[----:B--2---:R-:W-:Y:S05]  /*19950*/  @!P0 BRA `(.L_x_10563) ;  /* 0xfffffffc00f08947 */ /* 0x004fea000383ffff */
[----:B------:R-:W-:Y:S05]  /*19960*/  BRA `(.L_x_10708) ;  /* 0xffffff9800e07947 */ /* 0x000fea000383ffff */
.L_x_10570:
[----:B0-----:R0:W2:Y:S02]  /*19970*/  SYNCS.PHASECHK.TRANS64.TRYWAIT P0, [R8+URZ+0x2d8c0], R10 ;  /* 0x02d8c00a080075a7 */ /* 0x0010a4000800017f */
[----:B--2---:R-:W-:Y:S05]  /*19980*/  @!P0 NANOSLEEP.SYNCS 0x989680 ;  /* 0x009896800000895d */ /* 0x004fea0003900000 */
[----:B------:R-:W2:Y:S02]  /*19990*/  @!P0 SYNCS.PHASECHK.TRANS64 P0, [R8+URZ+0x2d8c0], R10 ;  /* 0x02d8c00a080085a7 */ /* 0x000ea4000800007f */
[----:B--2---:R-:W-:Y:S05]  /*199a0*/  @!P0 BRA `(.L_x_10570) ;  /* 0xfffffffc00f08947 */ /* 0x004fea000383ffff */
[----:B------:R-:W-:Y:S05]  /*199b0*/  BRA `(.L_x_10709) ;  /* 0xffffff9c00dc7947 */ /* 0x000fea000383ffff */
.L_x_10579:
[----:B0-----:R0:W1:Y:S02]  /*199c0*/  SYNCS.PHASECHK.TRANS64.TRYWAIT P1, [R8+URZ+0x2d8a0], R7 ;  /* 0x02d8a007080075a7 */ /* 0x001064000802017f */
[----:B-1----:R-:W-:Y:S05]  /*199d0*/  @!P1 NANOSLEEP.SYNCS 0x989680 ;  /* 0x009896800000995d */ /* 0x002fea0003900000 */
[----:B------:R-:W1:Y:S02]  /*199e0*/  @!P1 SYNCS.PHASECHK.TRANS64 P1, [R8+URZ+0x2d8a0], R7 ;  /* 0x02d8a007080095a7 */ /* 0x000e64000802007f */
[----:B-1----:R-:W-:Y:S05]  /*199f0*/  @!P1 BRA `(.L_x_10579) ;  /* 0xfffffffc00f09947 */ /* 0x002fea000383ffff */
[----:B------:R-:W-:Y:S05]  /*19a00*/  BRA `(.L_x_10710) ;  /* 0xffffffa4001c7947 */ /* 0x000fea000383ffff */
.L_x_10586:
[----:B-1----:R1:W2:Y:S02]  /*19a10*/  SYNCS.PHASECHK.TRANS64.TRYWAIT P1, [R8+URZ+0x2d8c0], R7 ;  /* 0x02d8c007080075a7 */ /* 0x0022a4000802017f */
[----:B--2---:R-:W-:Y:S05]  /*19a20*/  @!P1 NANOSLEEP.SYNCS 0x989680 ;  /* 0x009896800000995d */ /* 0x004fea0003900000 */
[----:B------:R-:W2:Y:S02]  /*19a30*/  @!P1 SYNCS.PHASECHK.TRANS64 P1, [R8+URZ+0x2d8c0], R7 ;  /* 0x02d8c007080095a7 */ /* 0x000ea4000802007f */
[----:B--2---:R-:W-:Y:S05]  /*19a40*/  @!P1 BRA `(.L_x_10586) ;  /* 0xfffffffc00f09947 */ /* 0x004fea000383ffff */
[----:B------:R-:W-:Y:S05]  /*19a50*/  BRA `(.L_x_10711) ;  /* 0xffffffa800147947 */ /* 0x000fea000383ffff */
.L_x_10601:
[----:B------:R-:W0:Y:S01]  /*19a60*/  S2R R20, SR_TID.X ;  /* 0x0000000000147919 */ /* 0x000e220000002100 */
[----:B------:R-:W-:Y:S01]  /*19a70*/  BSSY B0, `(.L_x_10712) ;  /* 0x000000a000007945 */ /* 0x000fe20003800000 */
[----:B------:R-:W-:Y:S01]  /*19a80*/  MOV R12, RZ ;  /* 0x000000ff000c7202 */ /* 0x000fe20000000f00 */
[----:B------:R-:W-:Y:S01]  /*19a90*/  IMAD.MOV.U32 R15, RZ, RZ, -0x1 ;  /* 0xffffffffff0f7424 */ /* 0x000fe200078e00ff */
[----:B0-----:R-:W-:-:S04]  /*19aa0*/  SHF.R.U32.HI R11, RZ, 0x5, R20 ;  /* 0x00000005ff0b7819 */ /* 0x001fc80000011614 */
[----:B------:R-:W-:-:S05]  /*19ab0*/  LOP3.LUT R11, R11, 0x3, RZ, 0xc0, !PT ;  /* 0x000000030b0b7812 */ /* 0x000fca00078ec0ff */
[----:B------:R-:W-:Y:S02]  /*19ac0*/  IMAD.MOV.U32 R13, RZ, RZ, R11 ;  /* 0x000000ffff0d7224 */ /* 0x000fe400078e000b */
[----:B------:R-:W-:-:S07]  /*19ad0*/  IMAD.MOV.U32 R11, RZ, RZ, 0x1f ;  /* 0x0000001fff0b7424 */ /* 0x000fce00078e00ff */
[----:B-----5:R-:W-:Y:S05]  /*19ae0*/  WARPSYNC.COLLECTIVE R15, `(.L_x_10713) ;  /* 0x000000000f087348 */ /* 0x020fea0003c00000 */
[----:B------:R0:W1:Y:S02]  /*19af0*/  SHFL.IDX P6, R14, R13, R12, R11 ;  /* 0x0000000c0d0e7389 */ /* 0x00006400000c000b */
[----:B01---5:R-:W-:Y:S01]  /*19b00*/  ENDCOLLECTIVE ;  /* 0x000000000000791b */ /* 0x023fe20003800000 */
.L_x_10713:
[----:B------:R-:W-:Y:S05]  /*19b10*/  BSYNC B0 ;  /* 0x0000000000007941 */ /* 0x000fea0003800000 */
.L_x_10712:
[----:B------:R-:W-:Y:S05]  /*19b20*/  BRA `(.L_x_10714) ;  /* 0xffffffb400487947 */ /* 0x000fea000383ffff */
.L_x_10604:
[----:B-1----:R1:W2:Y:S02]  /*19b30*/  SYNCS.PHASECHK.TRANS64.TRYWAIT P0, [R0+URZ+0x2d840], R5 ;  /* 0x02d84005000075a7 */ /* 0x0022a4000800017f */
[----:B--2---:R-:W-:Y:S05]  /*19b40*/  @!P0 NANOSLEEP.SYNCS 0x989680 ;  /* 0x009896800000895d */ /* 0x004fea0003900000 */
[----:B------:R-:W2:Y:S02]  /*19b50*/  @!P0 SYNCS.PHASECHK.TRANS64 P0, [R0+URZ+0x2d840], R5 ;  /* 0x02d84005000085a7 */ /* 0x000ea4000800007f */
[----:B--2---:R-:W-:Y:S05]  /*19b60*/  @!P0 BRA `(.L_x_10604) ;  /* 0xfffffffc00f08947 */ /* 0x004fea000383ffff */
[----:B------:R-:W-:Y:S05]  /*19b70*/  BRA `(.L_x_10715) ;  /* 0xffffffb400ac7947 */ /* 0x000fea000383ffff */
.L_x_10605:
        /* <DEDUP_REMOVED lines=8> */
.L_x_10717:
[----:B------:R-:W-:Y:S05]  /*19c00*/  BSYNC B0 ;  /* 0x0000000000007941 */ /* 0x000fea0003800000 */
.L_x_10716:
        /* <DEDUP_REMOVED lines=8> */
.L_x_10718:
[----:B------:R-:W-:Y:S01]  /*19c90*/  MOV R13, R7 ;  /* 0x00000007000d7202 */ /* 0x000fe20000000f00 */
[----:B------:R-:W-:Y:S02]  /*19ca0*/  IMAD.MOV.U32 R12, RZ, RZ, 0x1 ;  /* 0x00000001ff0c7424 */ /* 0x000fe400078e00ff */
[----:B------:R-:W-:-:S07]  /*19cb0*/  IMAD.MOV.U32 R4, RZ, RZ, R14 ;  /* 0x000000ffff047224 */ /* 0x000fce00078e000e */
[----:B------:R-:W-:Y:S05]  /*19cc0*/  WARPSYNC.COLLECTIVE R15, `(.L_x_10719) ;  /* 0x000000000f087348 */ /* 0x000fea0003c00000 */
[----:B------:R0:W1:Y:S02]  /*19cd0*/  SHFL.IDX P6, R14, R13, R12, R11 ;  /* 0x0000000c0d0e7389 */ /* 0x00006400000c000b */
[----:B01----:R-:W-:Y:S01]  /*19ce0*/  ENDCOLLECTIVE ;  /* 0x000000000000791b */ /* 0x003fe20003800000 */
.L_x_10719:
[----:B------:R-:W-:-:S05]  /*19cf0*/  @P0 LEA R5, P1, R9, R4, 0x1 ;  /* 0x0000000409050211 */ /* 0x000fca00078208ff */
[----:B------:R-:W-:Y:S01]  /*19d00*/  @P0 IMAD.X R4, RZ, RZ, R6, P1 ;  /* 0x000000ffff040224 */ /* 0x000fe200008e0606 */
[----:B------:R-:W-:Y:S01]  /*19d10*/  ISETP.GE.AND P1, PT, R3, 0x21, PT ;  /* 0x000000210300780c */ /* 0x000fe20003f26270 */
[----:B------:R-:W-:-:S03]  /*19d20*/  @P0 IMAD R6, R8, 0x2, R22 ;  /* 0x0000000208060824 */ /* 0x000fc600078e0216 */
        /* <DEDUP_REMOVED lines=14> */
.L_x_10720:
[----:B------:R-:W-:Y:S02]  /*19e10*/  IMAD.MOV.U32 R13, RZ, RZ, R7 ;  /* 0x000000ffff0d7224 */ /* 0x000fe400078e0007 */
[----:B------:R-:W-:Y:S02]  /*19e20*/  IMAD.MOV.U32 R12, RZ, RZ, 0x2 ;  /* 0x00000002ff0c7424 */ /* 0x000fe400078e00ff */
[----:B------:R-:W-:-:S07]  /*19e30*/  IMAD.MOV.U32 R4, RZ, RZ, R14 ;  /* 0x000000ffff047224 */ /* 0x000fce00078e000e */
[----:B------:R-:W-:Y:S05]  /*19e40*/  WARPSYNC.COLLECTIVE R15, `(.L_x_10721) ;  /* 0x000000000f087348 */ /* 0x000fea0003c00000 */
[----:B------:R0:W1:Y:S02]  /*19e50*/  SHFL.IDX P6, R14, R13, R12, R11 ;  /* 0x0000000c0d0e7389 */ /* 0x00006400000c000b */
[----:B01----:R-:W-:Y:S01]  /*19e60*/  ENDCOLLECTIVE ;  /* 0x000000000000791b */ /* 0x003fe20003800000 */
.L_x_10721:
[----:B------:R-:W-:-:S04]  /*19e70*/  @P1 LEA R5, P0, R9, R4, 0x1 ;  /* 0x0000000409051211 */ /* 0x000fc800078008ff */
[----:B------:R-:W-:Y:S01]  /*19e80*/  @P1 IADD3.X R4, RZ, R6, RZ, P0, !PT ;  /* 0x00000006ff041210 */ /* 0x000fe200007fe4ff */
[----:B------:R-:W-:-:S03]  /*19e90*/  @P1 IMAD R6, R8, 0x2, R22 ;  /* 0x0000000208061824 */ /* 0x000fc600078e0216 */
        /* <DEDUP_REMOVED lines=15> */
.L_x_10722:
[----:B------:R-:W-:Y:S01]  /*19f90*/  IMAD.MOV.U32 R13, RZ, RZ, R7 ;  /* 0x000000ffff0d7224 */ /* 0x000fe200078e0007 */
[----:B------:R-:W-:Y:S01]  /*19fa0*/  MOV R12, 0x3 ;  /* 0x00000003000c7802 */ /* 0x000fe20000000f00 */
[----:B------:R-:W-:-:S07]  /*19fb0*/  IMAD.MOV.U32 R4, RZ, RZ, R14 ;  /* 0x000000ffff047224 */ /* 0x000fce00078e000e */
[----:B------:R-:W-:Y:S05]  /*19fc0*/  WARPSYNC.COLLECTIVE R15, `(.L_x_10723) ;  /* 0x000000000f087348 */ /* 0x000fea0003c00000 */
[----:B------:R0:W1:Y:S02]  /*19fd0*/  SHFL.IDX P6, R14, R13, R12, R11 ;  /* 0x0000000c0d0e7389 */ /* 0x00006400000c000b */
[----:B01----:R-:W-:Y:S01]  /*19fe0*/  ENDCOLLECTIVE ;  /* 0x000000000000791b */ /* 0x003fe20003800000 */
.L_x_10723:
[----:B------:R-:W-:-:S05]  /*19ff0*/  @P1 LEA R5, P0, R9, R4, 0x1 ;  /* 0x0000000409051211 */ /* 0x000fca00078008ff */
[----:B------:R-:W-:Y:S02]  /*1a000*/  @P1 IMAD.X R4, RZ, RZ, R6, P0 ;  /* 0x000000ffff041224 */ /* 0x000fe400000e0606 */
[----:B------:R-:W-:-:S03]  /*1a010*/  @P1 IMAD R6, R8, 0x2, R22 ;  /* 0x0000000208061824 */ /* 0x000fc600078e0216 */
        /* <DEDUP_REMOVED lines=8> */
.L_x_10724:
        /* <DEDUP_REMOVED lines=8> */
.L_x_10610:
[----:B------:R0:W5:Y:S01]  /*1a120*/  LDL R8, [R1+0x30] ;  /* 0x0000300001087983 */ /* 0x0001620000100800 */
[----:B------:R-:W-:Y:S01]  /*1a130*/  IMAD.MOV.U32 R13, RZ, RZ, R4 ;  /* 0x000000ffff0d7224 */ /* 0x000fe200078e0004 */
[----:B------:R-:W-:Y:S01]  /*1a140*/  MOV R12, RZ ;  /* 0x000000ff000c7202 */ /* 0x000fe20000000f00 */
[----:B------:R-:W-:Y:S02]  /*1a150*/  IMAD.MOV.U32 R11, RZ, RZ, 0x1c1f ;  /* 0x00001c1fff0b7424 */ /* 0x000fe400078e00ff */
[----:B------:R-:W-:Y:S02]  /*1a160*/  IMAD.MOV.U32 R15, RZ, RZ, -0x1 ;  /* 0xffffffffff0f7424 */ /* 0x000fe400078e00ff */
[----:B-----5:R-:W-:Y:S02]  /*1a170*/  IMAD R0, R21, R9, RZ ;  /* 0x0000000915007224 */ /* 0x020fe400078e02ff */
[----:B0-----:R-:W-:-:S07]  /*1a180*/  IMAD R17, R17, 0xc0, R20 ;  /* 0x000000c011117824 */ /* 0x001fce00078e0214 */
[----:B------:R-:W-:Y:S05]  /*1a190*/  WARPSYNC.COLLECTIVE R15, `(.L_x_10726) ;  /* 0x000000000f087348 */ /* 0x000fea0003c00000 */
[----:B------:R0:W1:Y:S02]  /*1a1a0*/  SHFL.IDX P6, R14, R13, R12, R11 ;  /* 0x0000000c0d0e7389 */ /* 0x00006400000c000b */
[----:B01----:R-:W-:Y:S01]  /*1a1b0*/  ENDCOLLECTIVE ;  /* 0x000000000000791b */ /* 0x003fe20003800000 */
.L_x_10726:
[C---:B------:R-:W-:Y:S01]  /*1a1c0*/  VIADD R9, R17.reuse, 0x20 ;  /* 0x0000002011097836 */ /* 0x040fe20000000000 */
[----:B------:R-:W-:Y:S01]  /*1a1d0*/  ISETP.GE.AND P3, PT, R17, R0, PT ;  /* 0x000000001100720c */ /* 0x000fe20003f66270 */
[----:B------:R-:W-:Y:S02]  /*1a1e0*/  IMAD.MOV.U32 R13, RZ, RZ, R5 ;  /* 0x000000ffff0d7224 */ /* 0x000fe400078e0005 */
[----:B------:R-:W-:-:S10]  /*1a1f0*/  IMAD.MOV.U32 R2, RZ, RZ, R14 ;  /* 0x000000ffff027224 */ /* 0x000fd400078e000e */
[----:B------:R-:W-:Y:S05]  /*1a200*/  WARPSYNC.COLLECTIVE R15, `(.L_x_10727) ;  /* 0x000000000f087348 */ /* 0x000fea0003c00000 */
[----:B------:R0:W1:Y:S02]  /*1a210*/  SHFL.IDX P6, R14, R13, R12, R11 ;  /* 0x0000000c0d0e7389 */ /* 0x00006400000c000b */
[----:B01----:R-:W-:Y:S01]  /*1a220*/  ENDCOLLECTIVE ;  /* 0x000000000000791b */ /* 0x003fe20003800000 */
.L_x_10727:
[----:B------:R-:W-:Y:S02]  /*1a230*/  IMAD.MOV.U32 R13, RZ, RZ, R4 ;  /* 0x000000ffff0d7224 */ /* 0x000fe400078e0004 */
[----:B------:R-:W-:Y:S01]  /*1a240*/  IMAD.MOV.U32 R12, RZ, RZ, 0x1 ;  /* 0x00000001ff0c7424 */ /* 0x000fe200078e00ff */
[----:B------:R-:W-:-:S07]  /*1a250*/  MOV R3, R14 ;  /* 0x0000000e00037202 */ /* 0x000fce0000000f00 */
[----:B------:R-:W-:Y:S05]  /*1a260*/  WARPSYNC.COLLECTIVE R15, `(.L_x_10728) ;  /* 0x000000000f087348 */ /* 0x000fea0003c00000 */
[----:B------:R0:W1:Y:S02]  /*1a270*/  SHFL.IDX P6, R14, R13, R12, R11 ;  /* 0x0000000c0d0e7389 */ /* 0x00006400000c000b */
[----:B01----:R-:W-:Y:S01]  /*1a280*/  ENDCOLLECTIVE ;  /* 0x000000000000791b */ /* 0x003fe20003800000 */
.L_x_10728:
        /* <DEDUP_REMOVED lines=12> */
[----:B------:R-:W-:Y:S02]  /*1a350*/  ISETP.GE.AND P3, PT, R9, R0, PT ;  /* 0x000000000900720c */ /* 0x000fe40003f66270 */
[----:B0-----:R-:W-:-:S11]  /*1a360*/  MOV R2, R14 ;  /* 0x0000000e00027202 */ /* 0x001fd60000000f00 */
[----:B------:R-:W-:Y:S05]  /*1a370*/  WARPSYNC.COLLECTIVE R15, `(.L_x_10729) ;  /* 0x000000000f087348 */ /* 0x000fea0003c00000 */
[----:B------:R0:W1:Y:S02]  /*1a380*/  SHFL.IDX P6, R14, R13, R12, R11 ;  /* 0x0000000c0d0e7389 */ /* 0x00006400000c000b */
[----:B01----:R-:W-:Y:S01]  /*1a390*/  ENDCOLLECTIVE ;  /* 0x000000000000791b */ /* 0x003fe20003800000 */
.L_x_10729:
[----:B------:R-:W-:Y:S01]  /*1a3a0*/  MOV R13, R4 ;  /* 0x00000004000d7202 */ /* 0x000fe20000000f00 */
[----:B------:R-:W-:Y:S02]  /*1a3b0*/  IMAD.MOV.U32 R12, RZ, RZ, 0x2 ;  /* 0x00000002ff0c7424 */ /* 0x000fe400078e00ff */
[----:B------:R-:W-:-:S07]  /*1a3c0*/  IMAD.MOV.U32 R3, RZ, RZ, R14 ;  /* 0x000000ffff037224 */ /* 0x000fce00078e000e */
[----:B------:R-:W-:Y:S05]  /*1a3d0*/  WARPSYNC.COLLECTIVE R15, `(.L_x_10730) ;  /* 0x000000000f087348 */ /* 0x000fea0003c00000 */
[----:B------:R0:W1:Y:S02]  /*1a3e0*/  SHFL.IDX P6, R14, R13, R12, R11 ;  /* 0x0000000c0d0e7389 */ /* 0x00006400000c000b */
[----:B01----:R-:W-:Y:S01]  /*1a3f0*/  ENDCOLLECTIVE ;  /* 0x000000000000791b */ /* 0x003fe20003800000 */
.L_x_10730:
        /* <DEDUP_REMOVED lines=18> */
.L_x_10731:
[----:B------:R-:W-:Y:S02]  /*1a520*/  IMAD.MOV.U32 R13, RZ, RZ, R4 ;  /* 0x000000ffff0d7224 */ /* 0x000fe400078e0004 */
[----:B------:R-:W-:Y:S02]  /*1a530*/  IMAD.MOV.U32 R12, RZ, RZ, 0x3 ;  /* 0x00000003ff0c7424 */ /* 0x000fe400078e00ff */
[----:B------:R-:W-:-:S07]  /*1a540*/  IMAD.MOV.U32 R3, RZ, RZ, R14 ;  /* 0x000000ffff037224 */ /* 0x000fce00078e000e */
[----:B------:R-:W-:Y:S05]  /*1a550*/  WARPSYNC.COLLECTIVE R15, `(.L_x_10732) ;  /* 0x000000000f087348 */ /* 0x000fea0003c00000 */
[----:B------:R0:W1:Y:S02]  /*1a560*/  SHFL.IDX P6, R14, R13, R12, R11 ;  /* 0x0000000c0d0e7389 */ /* 0x00006400000c000b */
[----:B01----:R-:W-:Y:S01]  /*1a570*/  ENDCOLLECTIVE ;  /* 0x000000000000791b */ /* 0x003fe20003800000 */
.L_x_10732:
[----:B------:R-:W-:-:S04]  /*1a580*/  @!P3 LEA R3, P4, R10, R3, 0x1 ;  /* 0x000000030a03b211 */ /* 0x000fc800078808ff */
[----:B------:R-:W-:-:S04]  /*1a590*/  @!P3 IADD3.X R2, RZ, R2, RZ, P4, !PT ;  /* 0x00000002ff02b210 */ /* 0x000fc800027fe4ff */
        /* <DEDUP_REMOVED lines=8> */
[----:B------:R0:W-:Y:S03]  /*1a620*/  @!P3 LDGSTS.E.BYPASS.LTC128B.128 [R8+0xd400], desc[UR42][R2.64], !P0 ;  /* 0x0d4000000208bfae */ /* 0x0001e6000c101d6a */
[----:B0-----:R-:W-:Y:S05]  /*1a630*/  WARPSYNC.COLLECTIVE R15, `(.L_x_10733) ;  /* 0x000000000f087348 */ /* 0x001fea0003c00000 */
[----:B------:R1:W2:Y:S02]  /*1a640*/  SHFL.IDX P6, R14, R13, R12, R11 ;  /* 0x0000000c0d0e7389 */ /* 0x0002a400000c000b */
[----:B012---:R-:W-:Y:S01]  /*1a650*/  ENDCOLLECTIVE ;  /* 0x000000000000791b */ /* 0x007fe20003800000 */
.L_x_10733:
[----:B------:R-:W-:Y:S01]  /*1a660*/  @!PT LDS RZ, [RZ] ;  /* 0x00000000fffff984 */ /* 0x000fe20000000800 */
[----:B------:R-:W-:Y:S01]  /*1a670*/  @!PT LDS RZ, [RZ] ;  /* 0x00000000fffff984 */ /* 0x000fe20000000800 */
[----:B------:R-:W-:Y:S01]  /*1a680*/  @!PT LDS RZ, [RZ] ;  /* 0x00000000fffff984 */ /* 0x000fe20000000800 */
[----:B------:R-:W-:Y:S04]  /*1a690*/  @!P3 LDGSTS.E.BYPASS.LTC128B.128 [R8+0x10400], desc[UR42][R2.64+0x40], !P1 ;  /* 0x104000400208bfae */ /* 0x000fe8000c901d6a */
[----:B------:R0:W-:Y:S01]  /*1a6a0*/  @!P3 LDGSTS.E.BYPASS.LTC128B.128 [R8+0x13400], desc[UR42][R2.64+0x80], !P2 ;  /* 0x134000800208bfae */ /* 0x0001e2000d101d6a */
[----:B------:R-:W-:Y:S01]  /*1a6b0*/  IMAD.MOV.U32 R13, RZ, RZ, R6 ;  /* 0x000000ffff0d7224 */ /* 0x000fe200078e0006 */
[----:B------:R-:W-:Y:S01]  /*1a6c0*/  MOV R12, RZ ;  /* 0x000000ff000c7202 */ /* 0x000fe20000000f00 */
[----:B0-----:R-:W-:Y:S01]  /*1a6d0*/  VIADD R2, R17, 0x60 ;  /* 0x0000006011027836 */ /* 0x001fe20000000000 */
[----:B------:R-:W-:-:S04]  /*1a6e0*/  MOV R5, R14 ;  /* 0x0000000e00057202 */ /* 0x000fc80000000f00 */
[----:B------:R-:W-:-:S13]  /*1a6f0*/  ISETP.GE.AND P3, PT, R2, R0, PT ;  /* 0x000000000200720c */ /* 0x000fda0003f66270 */
[----:B------:R-:W-:Y:S05]  /*1a700*/  WARPSYNC.COLLECTIVE R15, `(.L_x_10734) ;  /* 0x000000000f087348 */ /* 0x000fea0003c00000 */
[----:B------:R0:W1:Y:S02]  /*1a710*/  SHFL.IDX P6, R14, R13, R12, R11 ;  /* 0x0000000c0d0e7389 */ /* 0x00006400000c000b */
[----:B01----:R-:W-:Y:S01]  /*1a720*/  ENDCOLLECTIVE ;  /* 0x000000000000791b */ /* 0x003fe20003800000 */
.L_x_10734:
[----:B------:R-:W-:Y:S01]  /*1a730*/  @!P3 LEA R2, P4, R10, R5, 0x1 ;  /* 0x000000050a02b211 */ /* 0x000fe200078808ff */
[----:B------:R-:W-:-:S04]  /*1a740*/  IMAD.MOV.U32 R13, RZ, RZ, R7 ;  /* 0x000000ffff0d7224 */ /* 0x000fc800078e0007 */
[----:B------:R-:W-:-:S05]  /*1a750*/  @!P3 IMAD.X R3, RZ, RZ, R4, P4 ;  /* 0x000000ffff03b224 */ /* 0x000fca00020e0604 */
        /* <DEDUP_REMOVED lines=12> */
.L_x_10735:
[----:B------:R-:W-:Y:S01]  /*1a820*/  MOV R13, R6 ;  /* 0x00000006000d7202 */ /* 0x000fe20000000f00 */
[----:B------:R-:W-:Y:S02]  /*1a830*/  IMAD.MOV.U32 R12, RZ, RZ, 0x1 ;  /* 0x00000001ff0c7424 */ /* 0x000fe400078e00ff */
[----:B------:R-:W-:-:S07]  /*1a840*/  IMAD.MOV.U32 R3, RZ, RZ, R14 ;  /* 0x000000ffff037224 */ /* 0x000fce00078e000e */
[----:B------:R-:W-:Y:S05]  /*1a850*/  WARPSYNC.COLLECTIVE R15, `(.L_x_10736) ;  /* 0x000000000f087348 */ /* 0x000fea0003c00000 */
[----:B------:R0:W1:Y:S02]  /*1a860*/  SHFL.IDX P6, R14, R13, R12, R11 ;  /* 0x0000000c0d0e7389 */ /* 0x00006400000c000b */
[----:B01----:R-:W-:Y:S01]  /*1a870*/  ENDCOLLECTIVE ;  /* 0x000000000000791b */ /* 0x003fe20003800000 */
.L_x_10736:
[----:B------:R-:W-:-:S05]  /*1a880*/  @!P3 LEA R3, P4, R10, R3, 0x1 ;  /* 0x000000030a03b211 */ /* 0x000fca00078808ff */
[----:B------:R-:W-:-:S05]  /*1a890*/  @!P3 IMAD.X R2, RZ, RZ, R2, P4 ;  /* 0x000000ffff02b224 */ /* 0x000fca00020e0602 */
[----:B------:R-:W-:Y:S01]  /*1a8a0*/  @!P3 LOP3.LUT R3, R3, R2, RZ, 0x3c, !PT ;  /* 0x000000020303b212 */ /* 0x000fe200078e3cff */
[----:B------:R-:W-:-:S03]  /*1a8b0*/  IMAD.MOV.U32 R13, RZ, RZ, R7 ;  /* 0x000000ffff0d7224 */ /* 0x000fc600078e0007 */
[----:B------:R-:W-:-:S04]  /*1a8c0*/  @!P3 LOP3.LUT R2, R3, R2, RZ, 0x3c, !PT ;  /* 0x000000020302b212 */ /* 0x000fc800078e3cff */
[----:B------:R-:W-:Y:S01]  /*1a8d0*/  @!P3 LOP3.LUT R3, R3, R2, RZ, 0x3c, !PT ;  /* 0x000000020303b212 */ /* 0x000fe200078e3cff */
[----:B------:R-:W-:-:S07]  /*1a8e0*/  IMAD.MOV.U32 R6, RZ, RZ, R14 ;  /* 0x000000ffff067224 */ /* 0x000fce00078e000e */
[----:B------:R-:W-:Y:S05]  /*1a8f0*/  WARPSYNC.COLLECTIVE R15, `(.L_x_10737) ;  /* 0x000000000f087348 */ /* 0x000fea0003c00000 */
[----:B------:R0:W1:Y:S02]  /*1a900*/  SHFL.IDX P6, R14, R13, R12, R11 ;  /* 0x0000000c0d0e7389 */ /* 0x00006400000c000b */
[----:B01----:R-:W-:Y:S01]  /*1a910*/  ENDCOLLECTIVE ;  /* 0x000000000000791b */ /* 0x003fe20003800000 */
.L_x_10737:
[----:B------:R-:W-:Y:S01]  /*1a920*/  @!PT LDS RZ, [RZ] ;  /* 0x00000000fffff984 */ /* 0x000fe20000000800 */
[----:B------:R-:W-:Y:S01]  /*1a930*/  @!PT LDS RZ, [RZ] ;  /* 0x00000000fffff984 */ /* 0x000fe20000000800 */
[----:B------:R-:W-:Y:S01]  /*1a940*/  @!PT LDS RZ, [RZ] ;  /* 0x00000000fffff984 */ /* 0x000fe20000000800 */
[----:B------:R-:W-:Y:S04]  /*1a950*/  @!P3 LDGSTS.E.BYPASS.LTC128B.128 [R8+0xe400], desc[UR42][R2.64], !P0 ;  /* 0x0e4000000208bfae */ /* 0x000fe8000c101d6a */
[----:B------:R-:W-:Y:S04]  /*1a960*/  @!P3 LDGSTS.E.BYPASS.LTC128B.128 [R8+0x11400], desc[UR42][R2.64+0x40], !P1 ;  /* 0x114000400208bfae */ /* 0x000fe8000c901d6a */
[----:B------:R0:W-:Y:S02]  /*1a970*/  @!P3 LDGSTS.E.BYPASS.LTC128B.128 [R8+0x14400], desc[UR42][R2.64+0x80], !P2 ;  /* 0x144000800208bfae */ /* 0x0001e4000d101d6a */
[----:B0-----:R-:W-:Y:S01]  /*1a980*/  IMAD.MOV.U32 R2, RZ, RZ, R14 ;  /* 0x000000ffff027224 */ /* 0x001fe200078e000e */
[----:B------:R-:W-:Y:S06]  /*1a990*/  BRA `(.L_x_10738) ;  /* 0xffffffb800947947 */ /* 0x000fec000383ffff */
.L_x_10613:
[----:B-1----:R1:W2:Y:S02]  /*1a9a0*/  SYNCS.PHASECHK.TRANS64.TRYWAIT P0, [R22+URZ+0x2d820], R0 ;  /* 0x02d82000160075a7 */ /* 0x0022a4000800017f */
[----:B--2---:R-:W-:Y:S05]  /*1a9b0*/  @!P0 NANOSLEEP.SYNCS 0x989680 ;  /* 0x009896800000895d */ /* 0x004fea0003900000 */
[----:B------:R-:W2:Y:S02]  /*1a9c0*/  @!P0 SYNCS.PHASECHK.TRANS64 P0, [R22+URZ+0x2d820], R0 ;  /* 0x02d82000160085a7 */ /* 0x000ea4000800007f */
[----:B--2---:R-:W-:Y:S05]  /*1a9d0*/  @!P0 BRA `(.L_x_10613) ;  /* 0xfffffffc00f08947 */ /* 0x004fea000383ffff */
[----:B------:R-:W-:Y:S05]  /*1a9e0*/  BRA `(.L_x_10739) ;  /* 0xffffffb800fc7947 */ /* 0x000fea000383ffff */
.L_x_10618:
[----:B0-----:R0:W1:Y:S02]  /*1a9f0*/  SYNCS.PHASECHK.TRANS64.TRYWAIT P0, [R5+URZ+0x2d840], R0 ;  /* 0x02d84000050075a7 */ /* 0x001064000800017f */
[----:B-1----:R-:W-:Y:S05]  /*1aa00*/  @!P0 NANOSLEEP.SYNCS 0x989680 ;  /* 0x009896800000895d */ /* 0x002fea0003900000 */
[----:B------:R-:W1:Y:S02]  /*1aa10*/  @!P0 SYNCS.PHASECHK.TRANS64 P0, [R5+URZ+0x2d840], R0 ;  /* 0x02d84000050085a7 */ /* 0x000e64000800007f */
[----:B-1----:R-:W-:Y:S05]  /*1aa20*/  @!P0 BRA `(.L_x_10618) ;  /* 0xfffffffc00f08947 */ /* 0x002fea000383ffff */
[----:B------:R-:W-:Y:S05]  /*1aa30*/  BRA `(.L_x_10740) ;  /* 0xffffffbc00f07947 */ /* 0x000fea000383ffff */
.L_x_10619:
        /* <DEDUP_REMOVED lines=8> */
.L_x_10742:
[----:B------:R-:W-:Y:S05]  /*1aac0*/  BSYNC B1 ;  /* 0x0000000000017941 */ /* 0x000fea0003800000 */
.L_x_10741:
[----:B------:R-:W0:Y:S01]  /*1aad0*/  S2R R20, SR_TID.X ;  /* 0x0000000000147919 */ /* 0x000e220000002100 */
[----:B------:R-:W-:Y:S01]  /*1aae0*/  MOV R13, R6 ;  /* 0x00000006000d7202 */ /* 0x000fe20000000f00 */
[----:B------:R-:W-:Y:S01]  /*1aaf0*/  IMAD.MOV.U32 R12, RZ, RZ, RZ ;  /* 0x000000ffff0c7224 */ /* 0x000fe200078e00ff */
[----:B------:R-:W-:Y:S01]  /*1ab00*/  LOP3.LUT R23, R23, 0xffffffdf, RZ, 0xc0, !PT ;  /* 0xffffffdf17177812 */ /* 0x000fe200078ec0ff */
[----:B------:R-:W-:Y:S02]  /*1ab10*/  IMAD.MOV.U32 R11, RZ, RZ, 0x1c1f ;  /* 0x00001c1fff0b7424 */ /* 0x000fe400078e00ff */
[----:B------:R-:W-:Y:S01]  /*1ab20*/  IMAD.MOV.U32 R15, RZ, RZ, -0x1 ;  /* 0xffffffffff0f7424 */ /* 0x000fe200078e00ff */
[----:B------:R-:W-:Y:S01]  /*1ab30*/  @P1 LOP3.LUT R23, R23, 0x20, RZ, 0xfc, !PT ;  /* 0x0000002017171812 */ /* 0x000fe200078efcff */
[----:B------:R-:W-:Y:S02]  /*1ab40*/  IMAD.MOV.U32 R3, RZ, RZ, R14 ;  /* 0x000000ffff037224 */ /* 0x000fe400078e000e */
[----:B------:R-:W-:-:S07]  /*1ab50*/  IMAD R4, R4, 0x2, R22 ;  /* 0x0000000204047824 */ /* 0x000fce00078e0216 */
[----:B0-----:R-:W-:Y:S05]  /*1ab60*/  WARPSYNC.COLLECTIVE R15, `(.L_x_10743) ;  /* 0x000000000f087348 */ /* 0x001fea0003c00000 */
[----:B------:R1:W2:Y:S02]  /*1ab70*/  SHFL.IDX P6, R14, R13, R12, R11 ;  /* 0x0000000c0d0e7389 */ /* 0x0002a400000c000b */
[----:B012---:R-:W-:Y:S01]  /*1ab80*/  ENDCOLLECTIVE ;  /* 0x000000000000791b */ /* 0x007fe20003800000 */
.L_x_10743:
[----:B------:R-:W-:Y:S01]  /*1ab90*/  LOP3.LUT P1, RZ, R23, 0x4, RZ, 0xc0, !PT ;  /* 0x0000000417ff7812 */ /* 0x000fe2000782c0ff */
[----:B------:R-:W-:Y:S01]  /*1aba0*/  IMAD.MOV.U32 R13, RZ, RZ, R7 ;  /* 0x000000ffff0d7224 */ /* 0x000fe200078e0007 */
[----:B------:R-:W-:Y:S01]  /*1abb0*/  MOV R12, 0x1 ;  /* 0x00000001000c7802 */ /* 0x000fe20000000f00 */
[----:B------:R-:W-:Y:S01]  /*1abc0*/  IMAD.SHL.U32 R20, R20, 0x8, RZ ;  /* 0x0000000814147824 */ /* 0x000fe200078e00ff */
[----:B------:R-:W-:-:S09]  /*1abd0*/  MOV R2, R14 ;  /* 0x0000000e00027202 */ /* 0x000fd20000000f00 */
[----:B------:R-:W-:Y:S05]  /*1abe0*/  WARPSYNC.COLLECTIVE R15, `(.L_x_10744) ;  /* 0x000000000f087348 */ /* 0x000fea0003c00000 */
[----:B------:R0:W1:Y:S02]  /*1abf0*/  SHFL.IDX P6, R14, R13, R12, R11 ;  /* 0x0000000c0d0e7389 */ /* 0x00006400000c000b */
[----:B01----:R-:W-:Y:S01]  /*1ac00*/  ENDCOLLECTIVE ;  /* 0x000000000000791b */ /* 0x003fe20003800000 */
.L_x_10744:
[----:B------:R-:W-:-:S05]  /*1ac10*/  LOP3.LUT R20, R20, 0x18, RZ, 0xc0, !PT ;  /* 0x0000001814147812 */ /* 0x000fca00078ec0ff */
[----:B------:R-:W-:-:S05]  /*1ac20*/  IMAD.SHL.U32 R0, R20, 0x2, RZ ;  /* 0x0000000214007824 */ /* 0x000fca00078e00ff */
[----:B------:R-:W-:Y:S01]  /*1ac30*/  IADD3 R2, P0, R2, R0, RZ ;  /* 0x0000000002027210 */ /* 0x000fe20007f1e0ff */
[----:B------:R-:W-:-:S04]  /*1ac40*/  IMAD.MOV.U32 R13, RZ, RZ, R6 ;  /* 0x000000ffff0d7224 */ /* 0x000fc800078e0006 */
[----:B------:R-:W-:-:S05]  /*1ac50*/  IMAD.X R3, RZ, RZ, R3, P0 ;  /* 0x000000ffff037224 */ /* 0x000fca00000e0603 */
        /* <DEDUP_REMOVED lines=10> */
.L_x_10745:
[----:B------:R-:W-:Y:S01]  /*1ad00*/  MOV R13, R7 ;  /* 0x00000007000d7202 */ /* 0x000fe20000000f00 */
[----:B------:R-:W-:Y:S02]  /*1ad10*/  IMAD.MOV.U32 R12, RZ, RZ, 0x2 ;  /* 0x00000002ff0c7424 */ /* 0x000fe400078e00ff */
[----:B------:R-:W-:-:S07]  /*1ad20*/  IMAD.MOV.U32 R2, RZ, RZ, R14 ;  /* 0x000000ffff027224 */ /* 0x000fce00078e000e */
[----:B------:R-:W-:Y:S05]  /*1ad30*/  WARPSYNC.COLLECTIVE R15, `(.L_x_10746) ;  /* 0x000000000f087348 */ /* 0x000fea0003c00000 */
[----:B------:R0:W1:Y:S02]  /*1ad40*/  SHFL.IDX P6, R14, R13, R12, R11 ;  /* 0x0000000c0d0e7389 */ /* 0x00006400000c000b */
[----:B01----:R-:W-:Y:S01]  /*1ad50*/  ENDCOLLECTIVE ;  /* 0x000000000000791b */ /* 0x003fe20003800000 */
.L_x_10746:
        /* <DEDUP_REMOVED lines=13> */
.L_x_10747:
[----:B------:R-:W-:Y:S02]  /*1ae30*/  IMAD.MOV.U32 R13, RZ, RZ, R7 ;  /* 0x000000ffff0d7224 */ /* 0x000fe400078e0007 */
[----:B------:R-:W-:Y:S02]  /*1ae40*/  IMAD.MOV.U32 R12, RZ, RZ, 0x3 ;  /* 0x00000003ff0c7424 */ /* 0x000fe400078e00ff */
[----:B------:R-:W-:-:S07]  /*1ae50*/  IMAD.MOV.U32 R2, RZ, RZ, R14 ;  /* 0x000000ffff027224 */ /* 0x000fce00078e000e */
[----:B------:R-:W-:Y:S05]  /*1ae60*/  WARPSYNC.COLLECTIVE R15, `(.L_x_10748) ;  /* 0x000000000f087348 */ /* 0x000fea0003c00000 */
[----:B------:R0:W1:Y:S02]  /*1ae70*/  SHFL.IDX P6, R14, R13, R12, R11 ;  /* 0x0000000c0d0e7389 */ /* 0x00006400000c000b */
[----:B01----:R-:W-:Y:S01]  /*1ae80*/  ENDCOLLECTIVE ;  /* 0x000000000000791b */ /* 0x003fe20003800000 */
.L_x_10748:
        /* <DEDUP_REMOVED lines=14> */
.L_x_10749:
[----:B------:R-:W-:Y:S01]  /*1af70*/  MOV R2, R14 ;  /* 0x0000000e00027202 */ /* 0x000fe20000000f00 */
[----:B------:R-:W-:Y:S06]  /*1af80*/  BRA `(.L_x_10750) ;  /* 0xffffffbc007c7947 */ /* 0x000fec000383ffff */
.L_x_10624:
[----:B-1----:R1:W2:Y:S02]  /*1af90*/  SYNCS.PHASECHK.TRANS64.TRYWAIT P0, [R5+URZ+0x2d860], R2 ;  /* 0x02d86002050075a7 */ /* 0x0022a4000800017f */
[----:B--2---:R-:W-:Y:S05]  /*1afa0*/  @!P0 NANOSLEEP.SYNCS 0x989680 ;  /* 0x009896800000895d */ /* 0x004fea0003900000 */
[----:B------:R-:W2:Y:S02]  /*1afb0*/  @!P0 SYNCS.PHASECHK.TRANS64 P0, [R5+URZ+0x2d860], R2 ;  /* 0x02d86002050085a7 */ /* 0x000ea4000800007f */
[----:B--2---:R-:W-:Y:S05]  /*1afc0*/  @!P0 BRA `(.L_x_10624) ;  /* 0xfffffffc00f08947 */ /* 0x004fea000383ffff */
[----:B------:R-:W-:Y:S05]  /*1afd0*/  BRA `(.L_x_10751) ;  /* 0xffffffbc00e07947 */ /* 0x000fea000383ffff */
.L_x_10625:
        /* <DEDUP_REMOVED lines=8> */
.L_x_10753:
[----:B------:R-:W-:Y:S05]  /*1b060*/  BSYNC B1 ;  /* 0x0000000000017941 */ /* 0x000fea0003800000 */
.L_x_10752:
        /* <DEDUP_REMOVED lines=9> */
.L_x_10754:
[----:B------:R-:W-:Y:S02]  /*1b100*/  IMAD.MOV.U32 R13, RZ, RZ, R25 ;  /* 0x000000ffff0d7224 */ /* 0x000fe400078e0019 */
[----:B------:R-:W-:Y:S01]  /*1b110*/  IMAD.MOV.U32 R12, RZ, RZ, 0x1 ;  /* 0x00000001ff0c7424 */ /* 0x000fe200078e00ff */
[----:B------:R-:W-:-:S07]  /*1b120*/  MOV R2, R14 ;  /* 0x0000000e00027202 */ /* 0x000fce0000000f00 */
[----:B------:R-:W-:Y:S05]  /*1b130*/  WARPSYNC.COLLECTIVE R15, `(.L_x_10755) ;  /* 0x000000000f087348 */ /* 0x000fea0003c00000 */
[----:B------:R0:W1:Y:S02]  /*1b140*/  SHFL.IDX P6, R14, R13, R12, R11 ;  /* 0x0000000c0d0e7389 */ /* 0x00006400000c000b */
[----:B01----:R-:W-:Y:S01]  /*1b150*/  ENDCOLLECTIVE ;  /* 0x000000000000791b */ /* 0x003fe20003800000 */
.L_x_10755:
        /* <DEDUP_REMOVED lines=16> */
.L_x_10756:
[----:B------:R-:W-:Y:S01]  /*1b260*/  IMAD.MOV.U32 R13, RZ, RZ, R25 ;  /* 0x000000ffff0d7224 */ /* 0x000fe200078e0019 */
[----:B------:R-:W-:Y:S01]  /*1b270*/  MOV R12, 0x2 ;  /* 0x00000002000c7802 */ /* 0x000fe20000000f00 */
[----:B------:R-:W-:-:S07]  /*1b280*/  IMAD.MOV.U32 R2, RZ, RZ, R14 ;  /* 0x000000ffff027224 */ /* 0x000fce00078e000e */
[----:B------:R-:W-:Y:S05]  /*1b290*/  WARPSYNC.COLLECTIVE R15, `(.L_x_10757) ;  /* 0x000000000f087348 */ /* 0x000fea0003c00000 */
[----:B------:R0:W1:Y:S02]  /*1b2a0*/  SHFL.IDX P6, R14, R13, R12, R11 ;  /* 0x0000000c0d0e7389 */ /* 0x00006400000c000b */
[----:B01----:R-:W-:Y:S01]  /*1b2b0*/  ENDCOLLECTIVE ;  /* 0x000000000000791b */ /* 0x003fe20003800000 */
.L_x_10757:
        /* <DEDUP_REMOVED lines=16> */
.L_x_10758:
[----:B------:R-:W-:Y:S01]  /*1b3c0*/  MOV R13, R25 ;  /* 0x00000019000d7202 */ /* 0x000fe20000000f00 */
[----:B------:R-:W-:Y:S02]  /*1b3d0*/  IMAD.MOV.U32 R12, RZ, RZ, 0x3 ;  /* 0x00000003ff0c7424 */ /* 0x000fe400078e00ff */
[----:B------:R-:W-:-:S07]  /*1b3e0*/  IMAD.MOV.U32 R2, RZ, RZ, R14 ;  /* 0x000000ffff027224 */ /* 0x000fce00078e000e */
[----:B------:R-:W-:Y:S05]  /*1b3f0*/  WARPSYNC.COLLECTIVE R15, `(.L_x_10759) ;  /* 0x000000000f087348 */ /* 0x000fea0003c00000 */
[----:B------:R0:W1:Y:S02]  /*1b400*/  SHFL.IDX P6, R14, R13, R12, R11 ;  /* 0x0000000c0d0e7389 */ /* 0x00006400000c000b */
[----:B01----:R-:W-:Y:S01]  /*1b410*/  ENDCOLLECTIVE ;  /* 0x000000000000791b */ /* 0x003fe20003800000 */
.L_x_10759:
        /* <DEDUP_REMOVED lines=13> */
.L_x_10760:
        /* <DEDUP_REMOVED lines=8> */
.L_x_10633:
[----:B-1----:R1:W2:Y:S02]  /*1b570*/  SYNCS.PHASECHK.TRANS64.TRYWAIT P0, [R0+URZ+0x2d860], R3 ;  /* 0x02d86003000075a7 */ /* 0x0022a4000800017f */
[----:B--2---:R-:W-:Y:S05]  /*1b580*/  @!P0 NANOSLEEP.SYNCS 0x989680 ;  /* 0x009896800000895d */ /* 0x004fea0003900000 */
[----:B------:R-:W2:Y:S02]  /*1b590*/  @!P0 SYNCS.PHASECHK.TRANS64 P0, [R0+URZ+0x2d860], R3 ;  /* 0x02d86003000085a7 */ /* 0x000ea4000800007f */
[----:B--2---:R-:W-:Y:S05]  /*1b5a0*/  @!P0 BRA `(.L_x_10633) ;  /* 0xfffffffc00f08947 */ /* 0x004fea000383ffff */
[----:B------:R-:W-:Y:S05]  /*1b5b0*/  BRA `(.L_x_10762) ;  /* 0xffffffc000687947 */ /* 0x000fea000383ffff */
.L_x_10634:
[----:B------:R-:W-:Y:S01]  /*1b5c0*/  BSSY B0, `(.L_x_10763) ;  /* 0x0000008000007945 */ /* 0x000fe20003800000 */
[----:B------:R-:W-:Y:S01]  /*1b5d0*/  MOV R13, R25 ;  /* 0x00000019000d7202 */ /* 0x000fe20000000f00 */
[----:B------:R-:W-:Y:S02]  /*1b5e0*/  IMAD.MOV.U32 R12, RZ, RZ, RZ ;  /* 0x000000ffff0c7224 */ /* 0x000fe400078e00ff */
[----:B------:R-:W-:Y:S02]  /*1b5f0*/  IMAD.MOV.U32 R11, RZ, RZ, 0x1c1f ;  /* 0x00001c1fff0b7424 */ /* 0x000fe400078e00ff */
[----:B------:R-:W-:-:S07]  /*1b600*/  IMAD.MOV.U32 R15, RZ, RZ, -0x1 ;  /* 0xffffffffff0f7424 */ /* 0x000fce00078e00ff */
[----:B01---5:R-:W-:Y:S05]  /*1b610*/  WARPSYNC.COLLECTIVE R15, `(.L_x_10764) ;  /* 0x000000000f087348 */ /* 0x023fea0003c00000 */
[----:B------:R2:W3:Y:S02]  /*1b620*/  SHFL.IDX P6, R14, R13, R12, R11 ;  /* 0x0000000c0d0e7389 */ /* 0x0004e400000c000b */
[----:B0123-5:R-:W-:Y:S01]  /*1b630*/  ENDCOLLECTIVE ;  /* 0x000000000000791b */ /* 0x02ffe20003800000 */
.L_x_10764:
[----:B------:R-:W-:Y:S05]  /*1b640*/  BSYNC B0 ;  /* 0x0000000000007941 */ /* 0x000fea0003800000 */
.L_x_10763:
        /* <DEDUP_REMOVED lines=10> */
.L_x_10765:
[----:B------:R-:W-:Y:S01]  /*1b6f0*/  ULDC UR4, c[0x0][0x2f4] ;  /* 0x0000bd0000047ab9 */ /* 0x000fe20000000800 */
[----:B------:R-:W-:Y:S02]  /*1b700*/  IMAD.MOV.U32 R13, RZ, RZ, R25 ;  /* 0x000000ffff0d7224 */ /* 0x000fe400078e0019 */
[----:B------:R-:W-:Y:S02]  /*1b710*/  IMAD.MOV.U32 R12, RZ, RZ, 0x1 ;  /* 0x00000001ff0c7424 */ /* 0x000fe400078e00ff */
[----:B------:R-:W-:-:S05]  /*1b720*/  IMAD.SHL.U32 R7, R2, 0x8, RZ ;  /* 0x0000000802077824 */ /* 0x000fca00078e00ff */
[----:B------:R-:W-:-:S04]  /*1b730*/  LOP3.LUT R7, R7, 0x18, RZ, 0xc0, !PT ;  /* 0x0000001807077812 */ /* 0x000fc800078ec0ff */
[C---:B------:R-:W-:Y:S02]  /*1b740*/  SHF.L.U32 R5, R7.reuse, 0x1, RZ ;  /* 0x0000000107057819 */ /* 0x040fe400000006ff */
[C---:B------:R-:W-:Y:S02]  /*1b750*/  ISETP.GE.AND P2, PT, R7.reuse, UR4, PT ;  /* 0x0000000407007c0c */ /* 0x040fe4000bf46270 */
[----:B------:R-:W-:Y:S02]  /*1b760*/  IADD3 R2, P0, R14, R5, RZ ;  /* 0x000000050e027210 */ /* 0x000fe40007f1e0ff */
[C---:B------:R-:W-:Y:S02]  /*1b770*/  LOP3.LUT R8, R7.reuse, 0x20, RZ, 0xfc, !PT ;  /* 0x0000002007087812 */ /* 0x040fe400078efcff */
[----:B------:R-:W-:Y:S01]  /*1b780*/  LOP3.LUT R7, R7, 0x40, RZ, 0xfc, !PT ;  /* 0x0000004007077812 */ /* 0x000fe200078efcff */
[----:B------:R-:W-:Y:S01]  /*1b790*/  IMAD.X R3, RZ, RZ, R3, P0 ;  /* 0x000000ffff037224 */ /* 0x000fe200000e0603 */
[----:B------:R-:W-:-:S02]  /*1b7a0*/  ISETP.LT.OR P3, PT, R6, 0x1, P2 ;  /* 0x000000010600780c */ /* 0x000fc40001761670 */
[----:B------:R-:W-:Y:S02]  /*1b7b0*/  ISETP.GE.AND P1, PT, R8, UR4, PT ;  /* 0x0000000408007c0c */ /* 0x000fe4000bf26270 */
[----:B------:R-:W-:-:S13]  /*1b7c0*/  ISETP.GE.AND P0, PT, R7, UR4, PT ;  /* 0x0000000407007c0c */ /* 0x000fda000bf06270 */
[----:B------:R-:W-:Y:S05]  /*1b7d0*/  WARPSYNC.COLLECTIVE R15, `(.L_x_10766) ;  /* 0x000000000f087348 */ /* 0x000fea0003c00000 */
[----:B------:R0:W1:Y:S02]  /*1b7e0*/  SHFL.IDX P6, R14, R13, R12, R11 ;  /* 0x0000000c0d0e7389 */ /* 0x00006400000c000b */
[----:B01----:R-:W-:Y:S01]  /*1b7f0*/  ENDCOLLECTIVE ;  /* 0x000000000000791b */ /* 0x003fe20003800000 */
.L_x_10766:
        /* <DEDUP_REMOVED lines=9> */
[----:B------:R-:W-:Y:S02]  /*1b890*/  ISETP.LT.OR P3, PT, R6, 0x21, P2 ;  /* 0x000000210600780c */ /* 0x000fe40001761670 */
[----:B0-----:R-:W-:-:S11]  /*1b8a0*/  MOV R3, R14 ;  /* 0x0000000e00037202 */ /* 0x001fd60000000f00 */
[----:B------:R-:W-:Y:S05]  /*1b8b0*/  WARPSYNC.COLLECTIVE R15, `(.L_x_10767) ;  /* 0x000000000f087348 */ /* 0x000fea0003c00000 */
[----:B------:R0:W1:Y:S02]  /*1b8c0*/  SHFL.IDX P6, R14, R13, R12, R11 ;  /* 0x0000000c0d0e7389 */ /* 0x00006400000c000b */
[----:B01----:R-:W-:Y:S01]  /*1b8d0*/  ENDCOLLECTIVE ;  /* 0x000000000000791b */ /* 0x003fe20003800000 */
.L_x_10767:
[----:B------:R-:W-:Y:S02]  /*1b8e0*/  IMAD.MOV.U32 R13, RZ, RZ, R25 ;  /* 0x000000ffff0d7224 */ /* 0x000fe400078e0019 */
[----:B------:R-:W-:Y:S01]  /*1b8f0*/  IMAD.MOV.U32 R12, RZ, RZ, 0x2 ;  /* 0x00000002ff0c7424 */ /* 0x000fe200078e00ff */
[----:B------:R-:W-:-:S13]  /*1b900*/  IADD3 R2, P4, R14, R5, RZ ;  /* 0x000000050e027210 */ /* 0x000fda0007f9e0ff */
[----:B------:R-:W-:Y:S05]  /*1b910*/  WARPSYNC.COLLECTIVE R15, `(.L_x_10768) ;  /* 0x000000000f087348 */ /* 0x000fea0003c00000 */
[----:B------:R0:W1:Y:S02]  /*1b920*/  SHFL.IDX P6, R14, R13, R12, R11 ;  /* 0x0000000c0d0e7389 */ /* 0x00006400000c000b */
[----:B01----:R-:W-:Y:S01]  /*1b930*/  ENDCOLLECTIVE ;  /* 0x000000000000791b */ /* 0x003fe20003800000 */
.L_x_10768:
        /* <DEDUP_REMOVED lines=10> */
[----:B------:R-:W-:Y:S02]  /*1b9e0*/  ISETP.LT.OR P3, PT, R6, 0x41, P2 ;  /* 0x000000410600780c */ /* 0x000fe40001761670 */
[----:B0-----:R-:W-:-:S11]  /*1b9f0*/  MOV R3, R14 ;  /* 0x0000000e00037202 */ /* 0x001fd60000000f00 */
[----:B------:R-:W-:Y:S05]  /*1ba00*/  WARPSYNC.COLLECTIVE R15, `(.L_x_10769) ;  /* 0x000000000f087348 */ /* 0x000fea0003c00000 */
[----:B------:R0:W1:Y:S02]  /*1ba10*/  SHFL.IDX P6, R14, R13, R12, R11 ;  /* 0x0000000c0d0e7389 */ /* 0x00006400000c000b */
[----:B01----:R-:W-:Y:S01]  /*1ba20*/  ENDCOLLECTIVE ;  /* 0x000000000000791b */ /* 0x003fe20003800000 */
.L_x_10769:
[----:B------:R-:W-:Y:S02]  /*1ba30*/  IMAD.MOV.U32 R13, RZ, RZ, R25 ;  /* 0x000000ffff0d7224 */ /* 0x000fe400078e0019 */
[----:B------:R-:W-:Y:S01]  /*1ba40*/  IMAD.MOV.U32 R12, RZ, RZ, 0x3 ;  /* 0x00000003ff0c7424 */ /* 0x000fe200078e00ff */
[----:B------:R-:W-:-:S13]  /*1ba50*/  IADD3 R2, P4, R14, R5, RZ ;  /* 0x000000050e027210 */ /* 0x000fda0007f9e0ff */
[----:B------:R-:W-:Y:S05]  /*1ba60*/  WARPSYNC.COLLECTIVE R15, `(.L_x_10770) ;  /* 0x000000000f087348 */ /* 0x000fea0003c00000 */
[----:B------:R0:W1:Y:S02]  /*1ba70*/  SHFL.IDX P6, R14, R13, R12, R11 ;  /* 0x0000000c0d0e7389 */ /* 0x00006400000c000b */
[----:B01----:R-:W-:Y:S01]  /*1ba80*/  ENDCOLLECTIVE ;  /* 0x000000000000791b */ /* 0x003fe20003800000 */
.L_x_10770:
        /* <DEDUP_REMOVED lines=14> */
.L_x_10771:
[----:B------:R-:W-:Y:S05]  /*1bb70*/  BRA `(.L_x_10772) ;  /* 0xffffffbc00c87947 */ /* 0x000fea000383ffff */
.L_x_10639:
[----:B------:R-:W-:Y:S01]  /*1bb80*/  BSSY B0, `(.L_x_10773) ;  /* 0x0000008000007945 */ /* 0x000fe20003800000 */
[----:B------:R-:W-:Y:S01]  /*1bb90*/  IMAD.MOV.U32 R13, RZ, RZ, R16 ;  /* 0x000000ffff0d7224 */ /* 0x000fe200078e0010 */
[----:B------:R-:W-:Y:S01]  /*1bba0*/  MOV R15, 0xffffffff ;  /* 0xffffffff000f7802 */ /* 0x000fe20000000f00 */
[----:B------:R-:W-:Y:S02]  /*1bbb0*/  IMAD.MOV.U32 R12, RZ, RZ, RZ ;  /* 0x000000ffff0c7224 */ /* 0x000fe400078e00ff */
[----:B------:R-:W-:-:S07]  /*1bbc0*/  IMAD.MOV.U32 R11, RZ, RZ, 0x1f ;  /* 0x0000001fff0b7424 */ /* 0x000fce00078e00ff */
[----:B01---5:R-:W-:Y:S05]  /*1bbd0*/  WARPSYNC.COLLECTIVE R15, `(.L_x_10774) ;  /* 0x000000000f087348 */ /* 0x023fea0003c00000 */
[----:B------:R2:W3:Y:S02]  /*1bbe0*/  SHFL.IDX P6, R14, R13, R12, R11 ;  /* 0x0000000c0d0e7389 */ /* 0x0004e400000c000b */
[----:B0123-5:R-:W-:Y:S01]  /*1bbf0*/  ENDCOLLECTIVE ;  /* 0x000000000000791b */ /* 0x02ffe20003800000 */
.L_x_10774:
[----:B------:R-:W-:Y:S05]  /*1bc00*/  BSYNC B0 ;  /* 0x0000000000007941 */ /* 0x000fea0003800000 */
.L_x_10773:
        /* <DEDUP_REMOVED lines=9> */
.L_x_10775:
[----:B------:R-:W-:Y:S02]  /*1bca0*/  ULDC UR4, c[0x0][0xc3c] ;  /* 0x00030f0000047ab9 */ /* 0x000fe40000000800 */
[----:B------:R-:W-:-:S13]  /*1bcb0*/  ISETP.GE.OR P1, PT, R5, UR4, !P0 ;  /* 0x0000000405007c0c */ /* 0x000fda000c726670 */
[----:B------:R-:W0:Y:S01]  /*1bcc0*/  @!P1 LDC.64 R2, c[0x0][0xc80] ;  /* 0x00032000ff029b82 */ /* 0x000e220000000a00 */
[----:B------:R-:W-:Y:S02]  /*1bcd0*/  IMAD.MOV.U32 R11, RZ, RZ, RZ ;  /* 0x000000ffff0b7224 */ /* 0x000fe400078e00ff */
        /* <DEDUP_REMOVED lines=9> */
[----:B------:R-:W-:-:S04]  /*1bd70*/  ISETP.NE.AND P1, PT, R8, RZ, PT ;  /* 0x000000ff0800720c */ /* 0x000fc80003f25270 */
[----:B------:R-:W-:-:S09]  /*1bd80*/  MOV R13, R2 ;  /* 0x00000002000d7202 */ /* 0x000fd20000000f00 */
[----:B------:R-:W-:Y:S05]  /*1bd90*/  WARPSYNC.COLLECTIVE R15, `(.L_x_10776) ;  /* 0x000000000f087348 */ /* 0x000fea0003c00000 */
[----:B------:R0:W1:Y:S02]  /*1bda0*/  SHFL.UP P6, R14, R13, R12, R11 ;  /* 0x0400000c0d0e7389 */ /* 0x00006400000c000b */
[----:B01----:R-:W-:Y:S01]  /*1bdb0*/  ENDCOLLECTIVE ;  /* 0x000000000000791b */ /* 0x003fe20003800000 */
.L_x_10776:
[----:B------:R-:W-:Y:S01]  /*1bdc0*/  IMAD.MOV.U32 R12, RZ, RZ, 0x2 ;  /* 0x00000002ff0c7424 */ /* 0x000fe200078e00ff */
[----:B------:R-:W-:-:S05]  /*1bdd0*/  SEL R5, R14, RZ, P1 ;  /* 0x000000ff0e057207 */ /* 0x000fca0000800000 */
[----:B------:R-:W-:-:S04]  /*1bde0*/  IMAD.IADD R5, R2, 0x1, R5 ;  /* 0x0000000102057824 */ /* 0x000fc800078e0205 */
[----:B------:R-:W-:-:S07]  /*1bdf0*/  IMAD.MOV.U32 R13, RZ, RZ, R5 ;  /* 0x000000ffff0d7224 */ /* 0x000fce00078e0005 */
[----:B------:R-:W-:Y:S05]  /*1be00*/  WARPSYNC.COLLECTIVE R15, `(.L_x_10777) ;  /* 0x000000000f087348 */ /* 0x000fea0003c00000 */
[----:B------:R0:W1:Y:S02]  /*1be10*/  SHFL.UP P6, R14, R13, R12, R11 ;  /* 0x0400000c0d0e7389 */ /* 0x00006400000c000b */
[----:B01----:R-:W-:Y:S01]  /*1be20*/  ENDCOLLECTIVE ;  /* 0x000000000000791b */ /* 0x003fe20003800000 */
.L_x_10777:
[----:B------:R-:W-:Y:S01]  /*1be30*/  IMAD.MOV.U32 R12, RZ, RZ, 0x4 ;  /* 0x00000004ff0c7424 */ /* 0x000fe200078e00ff */
[----:B------:R-:W-:-:S04]  /*1be40*/  SEL R6, R14, RZ, P2 ;  /* 0x000000ff0e067207 */ /* 0x000fc80001000000 */
[----:B------:R-:W-:-:S05]  /*1be50*/  IADD3 R6, R5, R6, RZ ;  /* 0x0000000605067210 */ /* 0x000fca0007ffe0ff */
[----:B------:R-:W-:-:S07]  /*1be60*/  IMAD.MOV.U32 R13, RZ, RZ, R6 ;  /* 0x000000ffff0d7224 */ /* 0x000fce00078e0006 */
[----:B------:R-:W-:Y:S05]  /*1be70*/  WARPSYNC.COLLECTIVE R15, `(.L_x_10778) ;  /* 0x000000000f087348 */ /* 0x000fea0003c00000 */
[----:B------:R0:W1:Y:S02]  /*1be80*/  SHFL.UP P6, R14, R13, R12, R11 ;  /* 0x0400000c0d0e7389 */ /* 0x00006400000c000b */
[----:B01----:R-:W-:Y:S01]  /*1be90*/  ENDCOLLECTIVE ;  /* 0x000000000000791b */ /* 0x003fe20003800000 */
.L_x_10778:
[----:B------:R-:W-:Y:S02]  /*1bea0*/  MOV R12, 0x8 ;  /* 0x00000008000c7802 */ /* 0x000fe40000000f00 */
[----:B------:R-:W-:-:S05]  /*1beb0*/  SEL R7, R14, RZ, P3 ;  /* 0x000000ff0e077207 */ /* 0x000fca0001800000 */
[----:B------:R-:W-:-:S04]  /*1bec0*/  IMAD.IADD R7, R6, 0x1, R7 ;  /* 0x0000000106077824 */ /* 0x000fc800078e0207 */
[----:B------:R-:W-:-:S07]  /*1bed0*/  IMAD.MOV.U32 R13, RZ, RZ, R7 ;  /* 0x000000ffff0d7224 */ /* 0x000fce00078e0007 */
[----:B------:R-:W-:Y:S05]  /*1bee0*/  WARPSYNC.COLLECTIVE R15, `(.L_x_10779) ;  /* 0x000000000f087348 */ /* 0x000fea0003c00000 */
[----:B------:R0:W1:Y:S02]  /*1bef0*/  SHFL.UP P6, R14, R13, R12, R11 ;  /* 0x0400000c0d0e7389 */ /* 0x00006400000c000b */
[----:B01----:R-:W-:Y:S01]  /*1bf00*/  ENDCOLLECTIVE ;  /* 0x000000000000791b */ /* 0x003fe20003800000 */
.L_x_10779:
[----:B------:R-:W-:Y:S01]  /*1bf10*/  IMAD.MOV.U32 R12, RZ, RZ, 0x10 ;  /* 0x00000010ff0c7424 */ /* 0x000fe200078e00ff */
[----:B------:R-:W-:-:S05]  /*1bf20*/  SEL R14, R14, RZ, P4 ;  /* 0x000000ff0e0e7207 */ /* 0x000fca0002000000 */
[----:B------:R-:W-:-:S04]  /*1bf30*/  IMAD.IADD R5, R7, 0x1, R14 ;  /* 0x0000000107057824 */ /* 0x000fc800078e020e */
[----:B------:R-:W-:-:S07]  /*1bf40*/  IMAD.MOV.U32 R13, RZ, RZ, R5 ;  /* 0x000000ffff0d7224 */ /* 0x000fce00078e0005 */
[----:B------:R-:W-:Y:S05]  /*1bf50*/  WARPSYNC.COLLECTIVE R15, `(.L_x_10780) ;  /* 0x000000000f087348 */ /* 0x000fea0003c00000 */
[----:B------:R0:W1:Y:S02]  /*1bf60*/  SHFL.UP P6, R14, R13, R12, R11 ;  /* 0x0400000c0d0e7389 */ /* 0x00006400000c000b */
[----:B01----:R-:W-:Y:S01]  /*1bf70*/  ENDCOLLECTIVE ;  /* 0x000000000000791b */ /* 0x003fe20003800000 */
.L_x_10780:
        /* <DEDUP_REMOVED lines=8> */
.L_x_10781:
[----:B------:R-:W-:Y:S05]  /*1c000*/  BRA `(.L_x_10782) ;  /* 0xffffffbc00e47947 */ /* 0x000fea000383ffff */
.L_x_10644:
        /* <DEDUP_REMOVED lines=8> */
.L_x_10784:
[----:B------:R-:W-:Y:S05]  /*1c090*/  BSYNC B0 ;  /* 0x0000000000007941 */ /* 0x000fea0003800000 */
.L_x_10783:
        /* <DEDUP_REMOVED lines=8> */
.L_x_10785:
[----:B------:R-:W-:Y:S01]  /*1c120*/  IMAD.MOV.U32 R12, RZ, RZ, 0x4 ;  /* 0x00000004ff0c7424 */ /* 0x000fe200078e00ff */
[----:B------:R-:W-:-:S05]  /*1c130*/  SEL R14, R14, RZ, P2 ;  /* 0x000000ff0e0e7207 */ /* 0x000fca0001000000 */
[----:B------:R-:W-:-:S04]  /*1c140*/  IMAD.IADD R3, R13, 0x1, R14 ;  /* 0x000000010d037824 */ /* 0x000fc800078e020e */
[----:B------:R-:W-:-:S07]  /*1c150*/  IMAD.MOV.U32 R13, RZ, RZ, R3 ;  /* 0x000000ffff0d7224 */ /* 0x000fce00078e0003 */
[----:B------:R-:W-:Y:S05]  /*1c160*/  WARPSYNC.COLLECTIVE R15, `(.L_x_10786) ;  /* 0x000000000f087348 */ /* 0x000fea0003c00000 */
[----:B------:R0:W1:Y:S02]  /*1c170*/  SHFL.UP P6, R14, R13, R12, R11 ;  /* 0x0400000c0d0e7389 */ /* 0x00006400000c000b */
[----:B01----:R-:W-:Y:S01]  /*1c180*/  ENDCOLLECTIVE ;  /* 0x000000000000791b */ /* 0x003fe20003800000 */
.L_x_10786:
[----:B------:R-:W-:Y:S01]  /*1c190*/  IMAD.MOV.U32 R12, RZ, RZ, 0x8 ;  /* 0x00000008ff0c7424 */ /* 0x000fe200078e00ff */
[----:B------:R-:W-:-:S05]  /*1c1a0*/  SEL R14, R14, RZ, P3 ;  /* 0x000000ff0e0e7207 */ /* 0x000fca0001800000 */
[----:B------:R-:W-:-:S05]  /*1c1b0*/  IMAD.IADD R5, R3, 0x1, R14 ;  /* 0x0000000103057824 */ /* 0x000fca00078e020e */
[----:B------:R-:W-:-:S07]  /*1c1c0*/  MOV R13, R5 ;  /* 0x00000005000d7202 */ /* 0x000fce0000000f00 */
[----:B------:R-:W-:Y:S05]  /*1c1d0*/  WARPSYNC.COLLECTIVE R15, `(.L_x_10787) ;  /* 0x000000000f087348 */ /* 0x000fea0003c00000 */
[----:B------:R0:W1:Y:S02]  /*1c1e0*/  SHFL.UP P6, R14, R13, R12, R11 ;  /* 0x0400000c0d0e7389 */ /* 0x00006400000c000b */
[----:B01----:R-:W-:Y:S01]  /*1c1f0*/  ENDCOLLECTIVE ;  /* 0x000000000000791b */ /* 0x003fe20003800000 */
.L_x_10787:
[----:B------:R-:W-:Y:S01]  /*1c200*/  IMAD.MOV.U32 R12, RZ, RZ, 0x10 ;  /* 0x00000010ff0c7424 */ /* 0x000fe200078e00ff */
[----:B------:R-:W-:-:S05]  /*1c210*/  SEL R6, R14, RZ, P4 ;  /* 0x000000ff0e067207 */ /* 0x000fca0002000000 */
[----:B------:R-:W-:-:S04]  /*1c220*/  IMAD.IADD R6, R5, 0x1, R6 ;  /* 0x0000000105067824 */ /* 0x000fc800078e0206 */
[----:B------:R-:W-:-:S07]  /*1c230*/  IMAD.MOV.U32 R13, RZ, RZ, R6 ;  /* 0x000000ffff0d7224 */ /* 0x000fce00078e0006 */
[----:B------:R-:W-:Y:S05]  /*1c240*/  WARPSYNC.COLLECTIVE R15, `(.L_x_10788) ;  /* 0x000000000f087348 */ /* 0x000fea0003c00000 */
[----:B------:R0:W1:Y:S02]  /*1c250*/  SHFL.UP P6, R14, R13, R12, R11 ;  /* 0x0400000c0d0e7389 */ /* 0x00006400000c000b */
[----:B01----:R-:W-:Y:S01]  /*1c260*/  ENDCOLLECTIVE ;  /* 0x000000000000791b */ /* 0x003fe20003800000 */
.L_x_10788:
        /* <DEDUP_REMOVED lines=8> */
.L_x_10789:
[----:B------:R-:W-:Y:S05]  /*1c2f0*/  BRA `(.L_x_10790) ;  /* 0xffffffbc00c47947 */ /* 0x000fea000383ffff */
.L_x_10646:
[----:B------:R-:W-:Y:S01]  /*1c300*/  BSSY B0, `(.L_x_10791) ;  /* 0x0000006000007945 */ /* 0x000fe20003800000 */
[----:B------:R-:W-:Y:S01]  /*1c310*/  PLOP3.LUT P6, PT, P6, PT, PT, 0x8, 0x0 ;  /* 0x000000000000781c */ /* 0x000fe200037ce170 */
[----:B------:R-:W-:-:S12]  /*1c320*/  IMAD.MOV.U32 R15, RZ, RZ, -0x1 ;  /* 0xffffffffff0f7424 */ /* 0x000fd800078e00ff */
[----:B0----5:R-:W-:Y:S05]  /*1c330*/  WARPSYNC.COLLECTIVE R15, `(.L_x_10792) ;  /* 0x000000000f087348 */ /* 0x021fea0003c00000 */
[----:B------:R-:W-:Y:S01]  /*1c340*/  VOTE.ANY R14, PT, P6 ;  /* 0x00000000000e7806 */ /* 0x000fe200030e0100 */
[----:B0----5:R-:W-:Y:S06]  /*1c350*/  ENDCOLLECTIVE ;  /* 0x000000000000791b */ /* 0x021fec0003800000 */
.L_x_10792:
[----:B------:R-:W-:Y:S05]  /*1c360*/  BSYNC B0 ;  /* 0x0000000000007941 */ /* 0x000fea0003800000 */
.L_x_10791:
        /* <DEDUP_REMOVED lines=9> */
.L_x_10793:
[----:B------:R-:W-:Y:S01]  /*1c400*/  MOV R17, R14 ;  /* 0x0000000e00117202 */ /* 0x000fe20000000f00 */
[----:B------:R-:W-:Y:S06]  /*1c410*/  BRA `(.L_x_10794) ;  /* 0xffffffbc00b47947 */ /* 0x000fec000383ffff */
.L_x_10648:
[----:B------:R-:W-:Y:S01]  /*1c420*/  BSSY B0, `(.L_x_10795) ;  /* 0x0000007000007945 */ /* 0x000fe20003800000 */
[----:B------:R-:W-:Y:S02]  /*1c430*/  IMAD.MOV.U32 R13, RZ, RZ, R3 ;  /* 0x000000ffff0d7224 */ /* 0x000fe400078e0003 */
[----:B------:R-:W-:Y:S02]  /*1c440*/  IMAD.MOV.U32 R11, RZ, RZ, 0x1f ;  /* 0x0000001fff0b7424 */ /* 0x000fe400078e00ff */
[----:B------:R-:W-:-:S07]  /*1c450*/  IMAD.MOV.U32 R15, RZ, RZ, -0x1 ;  /* 0xffffffffff0f7424 */ /* 0x000fce00078e00ff */
[----:B012---:R-:W-:Y:S05]  /*1c460*/  WARPSYNC.COLLECTIVE R15, `(.L_x_10796) ;  /* 0x000000000f087348 */ /* 0x007fea0003c00000 */
[----:B------:R3:W4:Y:S02]  /*1c470*/  SHFL.IDX P6, R14, R13, R12, R11 ;  /* 0x0000000c0d0e7389 */ /* 0x00072400000c000b */
[----:B01234-:R-:W-:Y:S01]  /*1c480*/  ENDCOLLECTIVE ;  /* 0x000000000000791b */ /* 0x01ffe20003800000 */
.L_x_10796:
[----:B------:R-:W-:Y:S05]  /*1c490*/  BSYNC B0 ;  /* 0x0000000000007941 */ /* 0x000fea0003800000 */
.L_x_10795:
[----:B------:R-:W-:Y:S05]  /*1c4a0*/  BRA `(.L_x_10647) ;  /* 0xffffffbc00ac7947 */ /* 0x000fea000383ffff */
.L_x_10652:
[----:B0-----:R0:W3:Y:S02]  /*1c4b0*/  SYNCS.PHASECHK.TRANS64.TRYWAIT P0, [R5+URZ+0x2d820], R0 ;  /* 0x02d82000050075a7 */ /* 0x0010e4000800017f */
[----:B---3--:R-:W-:Y:S05]  /*1c4c0*/  @!P0 NANOSLEEP.SYNCS 0x989680 ;  /* 0x009896800000895d */ /* 0x008fea0003900000 */
[----:B------:R-:W3:Y:S02]  /*1c4d0*/  @!P0 SYNCS.PHASECHK.TRANS64 P0, [R5+URZ+0x2d820], R0 ;  /* 0x02d82000050085a7 */ /* 0x000ee4000800007f */
[----:B---3--:R-:W-:Y:S05]  /*1c4e0*/  @!P0 BRA `(.L_x_10652) ;  /* 0xfffffffc00f08947 */ /* 0x008fea000383ffff */
[----:B------:R-:W-:Y:S05]  /*1c4f0*/  BRA `(.L_x_10797) ;  /* 0xffffffc000987947 */ /* 0x000fea000383ffff */
.L_x_10653:
[----:B------:R-:W3:Y:S01]  /*1c500*/  S2R R2, SR_TID.X ;  /* 0x0000000000027919 */ /* 0x000ee20000002100 */
[----:B------:R-:W-:Y:S01]  /*1c510*/  BSSY B0, `(.L_x_10798) ;  /* 0x000000a000007945 */ /* 0x000fe20003800000 */
[----:B------:R-:W-:Y:S01]  /*1c520*/  MOV R12, RZ ;  /* 0x000000ff000c7202 */ /* 0x000fe20000000f00 */
[----:B------:R-:W-:Y:S02]  /*1c530*/  IMAD.MOV.U32 R11, RZ, RZ, 0x1f ;  /* 0x0000001fff0b7424 */ /* 0x000fe400078e00ff */
[----:B------:R-:W-:Y:S01]  /*1c540*/  IMAD.MOV.U32 R15, RZ, RZ, -0x1 ;  /* 0xffffffffff0f7424 */ /* 0x000fe200078e00ff */
[----:B---3--:R-:W-:-:S04]  /*1c550*/  SHF.R.U32.HI R2, RZ, 0x5, R2 ;  /* 0x00000005ff027819 */ /* 0x008fc80000011602 */
[----:B------:R-:W-:-:S05]  /*1c560*/  LOP3.LUT R2, R2, 0x3, RZ, 0xc0, !PT ;  /* 0x0000000302027812 */ /* 0x000fca00078ec0ff */
[----:B------:R-:W-:-:S07]  /*1c570*/  IMAD.MOV.U32 R13, RZ, RZ, R2 ;  /* 0x000000ffff0d7224 */ /* 0x000fce00078e0002 */
[----:B012-4-:R-:W-:Y:S05]  /*1c580*/  WARPSYNC.COLLECTIVE R15, `(.L_x_10799) ;  /* 0x000000000f087348 */ /* 0x017fea0003c00000 */
[----:B------:R3:W0:Y:S02]  /*1c590*/  SHFL.IDX P6, R14, R13, R12, R11 ;  /* 0x0000000c0d0e7389 */ /* 0x00062400000c000b */
[----:B01234-:R-:W-:Y:S01]  /*1c5a0*/  ENDCOLLECTIVE ;  /* 0x000000000000791b */ /* 0x01ffe20003800000 */
.L_x_10799:
[----:B------:R-:W-:Y:S05]  /*1c5b0*/  BSYNC B0 ;  /* 0x0000000000007941 */ /* 0x000fea0003800000 */
.L_x_10798:
[----:B------:R-:W-:Y:S05]  /*1c5c0*/  BRA `(.L_x_10800) ;  /* 0xffffffc000807947 */ /* 0x000fea000383ffff */
.L_x_10654:
[----:B------:R-:W-:Y:S01]  /*1c5d0*/  BSSY B0, `(.L_x_10801) ;  /* 0x0000006000007945 */ /* 0x000fe20003800000 */
[----:B------:R-:W-:-:S07]  /*1c5e0*/  IMAD.MOV.U32 R15, RZ, RZ, -0x1 ;  /* 0xffffffffff0f7424 */ /* 0x000fce00078e00ff */
[----:B012-4-:R-:W-:Y:S05]  /*1c5f0*/  WARPSYNC.COLLECTIVE R15, `(.L_x_10802) ;  /* 0x000000000f0c7348 */ /* 0x017fea0003c00000 */
[----:B------:R-:W-:Y:S02]  /*1c600*/  ELECT P6, UR62, PT ;  /* 0x00000000003e782f */ /* 0x000fe400038c0000 */
[----:B------:R-:W-:Y:S01]  /*1c610*/  MOV R14, UR62 ;  /* 0x0000003e000e7c02 */ /* 0x000fe20008000f00 */
[----:B012-4-:R-:W-:Y:S10]  /*1c620*/  ENDCOLLECTIVE ;  /* 0x000000000000791b */ /* 0x017ff40003800000 */
.L_x_10802:
[----:B------:R-:W-:Y:S05]  /*1c630*/  BSYNC B0 ;  /* 0x0000000000007941 */ /* 0x000fea0003800000 */
.L_x_10801:
[----:B------:R-:W-:Y:S05]  /*1c640*/  BRA `(.L_x_10803) ;  /* 0xffffffc000747947 */ /* 0x000fea000383ffff */
.L_x_10656:
[----:B0-----:R0:W3:Y:S02]  /*1c650*/  SYNCS.PHASECHK.TRANS64.TRYWAIT P1, [R3+URZ+0x2d840], R2 ;  /* 0x02d84002030075a7 */ /* 0x0010e4000802017f */
[----:B---3--:R-:W-:Y:S05]  /*1c660*/  @!P1 NANOSLEEP.SYNCS 0x989680 ;  /* 0x009896800000995d */ /* 0x008fea0003900000 */
[----:B------:R-:W3:Y:S02]  /*1c670*/  @!P1 SYNCS.PHASECHK.TRANS64 P1, [R3+URZ+0x2d840], R2 ;  /* 0x02d84002030095a7 */ /* 0x000ee4000802007f */
[----:B---3--:R-:W-:Y:S05]  /*1c680*/  @!P1 BRA `(.L_x_10656) ;  /* 0xfffffffc00f09947 */ /* 0x008fea000383ffff */
[----:B------:R-:W-:Y:S05]  /*1c690*/  BRA `(.L_x_10804) ;  /* 0xffffffc000987947 */ /* 0x000fea000383ffff */
.L_x_10658:
[----:B---3--:R3:W0:Y:S02]  /*1c6a0*/  SYNCS.PHASECHK.TRANS64.TRYWAIT P1, [R5+URZ+0x2d840], R0 ;  /* 0x02d84000050075a7 */ /* 0x008624000802017f */
[----:B0-----:R-:W-:Y:S05]  /*1c6b0*/  @!P1 NANOSLEEP.SYNCS 0x989680 ;  /* 0x009896800000995d */ /* 0x001fea0003900000 */
[----:B------:R-:W0:Y:S02]  /*1c6c0*/  @!P1 SYNCS.PHASECHK.TRANS64 P1, [R5+URZ+0x2d840], R0 ;  /* 0x02d84000050095a7 */ /* 0x000e24000802007f */
[----:B0-----:R-:W-:Y:S05]  /*1c6d0*/  @!P1 BRA `(.L_x_10658) ;  /* 0xfffffffc00f09947 */ /* 0x001fea000383ffff */
[----:B------:R-:W-:Y:S05]  /*1c6e0*/  BRA `(.L_x_10805) ;  /* 0xffffffc000a87947 */ /* 0x000fea000383ffff */
.L_x_10660:
[----:B------:R0:W0:Y:S02]  /*1c6f0*/  SYNCS.PHASECHK.TRANS64.TRYWAIT P1, [R3+URZ+0x2d860], R2 ;  /* 0x02d86002030075a7 */ /* 0x000024000802017f */
[----:B0-----:R-:W-:Y:S05]  /*1c700*/  @!P1 NANOSLEEP.SYNCS 0x989680 ;  /* 0x009896800000995d */ /* 0x001fea0003900000 */
[----:B------:R-:W0:Y:S02]  /*1c710*/  @!P1 SYNCS.PHASECHK.TRANS64 P1, [R3+URZ+0x2d860], R2 ;  /* 0x02d86002030095a7 */ /* 0x000e24000802007f */
[----:B0-----:R-:W-:Y:S05]  /*1c720*/  @!P1 BRA `(.L_x_10660) ;  /* 0xfffffffc00f09947 */ /* 0x001fea000383ffff */
[----:B------:R-:W-:Y:S05]  /*1c730*/  BRA `(.L_x_10806) ;  /* 0xffffffc000a47947 */ /* 0x000fea000383ffff */
.L_x_10807:
        /* <DEDUP_REMOVED lines=12> */
.L_x_15865:


//--------------------- .text._ZN7cutlass13device_kernelIN5flash11enable_sm90INS1_16FlashAttnFwdSm90INS1_25CollectiveMainloopFwdSm90ILi2EN4cute5tupleIJNS5_1CILi1EEES8_S8_EEENS6_IJNS7_ILi192EEENS7_ILi128EEENS7_ILi96EEEEEELi96ENS_6half_tEfNS_4arch4Sm90ELb0ELb1ELb0ELb0ELb1ELb0ELb0ELb0ELb1ELb1ELb0ELb0EEENS1_21CollectiveEpilogueFwdINS6_IJSA_SC_SB_EEES9_SE_SG_Li384ELb0ELb1ELb0ELb0EEENS1_30DynamicPersistentTileSchedulerILi384ELi128ELb0ELb1ELb1EEEEEEEEEvNT_6ParamsE --------------------------
	.section	.text._ZN7cutlass13device_kernelIN5flash11enable_sm90INS1_16FlashAttnFwdSm90INS1_25CollectiveMainloopFwdSm90ILi2EN4cute5tupleIJNS5_1CILi1EEES8_S8_EEENS6_IJNS7_ILi192EEENS7_ILi128EEENS7_ILi96EEEEEELi96ENS_6half_tEfNS_4arch4Sm90ELb0ELb1ELb0ELb0ELb1ELb0ELb0ELb0ELb1ELb1ELb0ELb0EEENS1_21CollectiveEpilogueFwdINS6_IJSA_SC_SB_EEES9_SE_SG_Li384ELb0ELb1ELb0ELb0EEENS1_30DynamicPersistentTileSchedulerILi384ELi128ELb0ELb1ELb1EEEEEEEEEvNT_6ParamsE,"ax",@progbits
	.align	128
.text._ZN7cutlass13device_kernelIN5flash11enable_sm90INS1_16FlashAttnFwdSm90INS1_25CollectiveMainloopFwdSm90ILi2EN4cute5tupleIJNS5_1CILi1EEES8_S8_EEENS6_IJNS7_ILi192EEENS7_ILi128EEENS7_ILi96EEEEEELi96ENS_6half_tEfNS_4arch4Sm90ELb0ELb1ELb0ELb0ELb1ELb0ELb0ELb0ELb1ELb1ELb0ELb0EEENS1_21CollectiveEpilogueFwdINS6_IJSA_SC_SB_EEES9_SE_SG_Li384ELb0ELb1ELb0ELb0EEENS1_30DynamicPersistentTileSchedulerILi384ELi128ELb0ELb1ELb1EEEEEEEEEvNT_6ParamsE:
        .type           _ZN7cutlass13device_kernelIN5flash11enable_sm90INS1_16FlashAttnFwdSm90INS1_25CollectiveMainloopFwdSm90ILi2EN4cute5tupleIJNS5_1CILi1EEES8_S8_EEENS6_IJNS7_ILi192EEENS7_ILi128EEENS7_ILi96EEEEEELi96ENS_6half_tEfNS_4arch4Sm90ELb0ELb1ELb0ELb0ELb1ELb0ELb0ELb0ELb1ELb1ELb0ELb0EEENS1_21CollectiveEpilogueFwdINS6_IJSA_SC_SB_EEES9_SE_SG_Li384ELb0ELb1ELb0ELb0EEENS1_30DynamicPersistentTileSchedulerILi384ELi128ELb0ELb1ELb1EEEEEEEEEvNT_6ParamsE,@function
        .size           _ZN7cutlass13device_kernelIN5flash11enable_sm90INS1_16FlashAttnFwdSm90INS1_25CollectiveMainloopFwdSm90ILi2EN4cute5tupleIJNS5_1CILi1EEES8_S8_EEENS6_IJNS7_ILi192EEENS7_ILi128EEENS7_ILi96EEEEEELi96ENS_6half_tEfNS_4arch4Sm90ELb0ELb1ELb0ELb0ELb1ELb0ELb0ELb0ELb1ELb1ELb0ELb0EEENS1_21CollectiveEpilogueFwdINS6_IJSA_SC_SB_EEES9_SE_SG_Li384ELb0ELb1ELb0ELb0EEENS1_30DynamicPersistentTileSchedulerILi384ELi128ELb0ELb1ELb1EEEEEEEEEvNT_6ParamsE,(.L_x_15866 - _ZN7cutlass13device_kernelIN5flash11enable_sm90INS1_16FlashAttnFwdSm90INS1_25CollectiveMainloopFwdSm90ILi2EN4cute5tupleIJNS5_1CILi1EEES8_S8_EEENS6_IJNS7_ILi192EEENS7_ILi128EEENS7_ILi96EEEEEELi96ENS_6half_tEfNS_4arch4Sm90ELb0ELb1ELb0ELb0ELb1ELb0ELb0ELb0ELb1ELb1ELb0ELb0EEENS1_21CollectiveEpilogueFwdINS6_IJSA_SC_SB_EEES9_SE_SG_Li384ELb0ELb1ELb0ELb0EEENS1_30DynamicPersistentTileSchedulerILi384ELi128ELb0ELb1ELb1EEEEEEEEEvNT_6ParamsE)
        .other          _ZN7cutlass13device_kernelIN5flash11enable_sm90INS1_16FlashAttnFwdSm90INS1_25CollectiveMainloopFwdSm90ILi2EN4cute5tupleIJNS5_1CILi1EEES8_S8_EEENS6_IJNS7_ILi192EEENS7_ILi128EEENS7_ILi96EEEEEELi96ENS_6half_tEfNS_4arch4Sm90ELb0ELb1ELb0ELb0ELb1ELb0ELb0ELb0ELb1ELb1ELb0ELb0EEENS1_21CollectiveEpilogueFwdINS6_IJSA_SC_SB_EEES9_SE_SG_Li384ELb0ELb1ELb0ELb0EEENS1_30DynamicPersistentTileSchedulerILi384ELi128ELb0ELb1ELb1EEEEEEEEEvNT_6ParamsE,@"STO_CUDA_ENTRY STV_DEFAULT"
_ZN7cutlass13device_kernelIN5flash11enable_sm90INS1_16FlashAttnFwdSm90INS1_25CollectiveMainloopFwdSm90ILi2EN4cute5tupleIJNS5_1CILi1EEES8_S8_EEENS6_IJNS7_ILi192EEENS7_ILi128EEENS7_ILi96EEEEEELi96ENS_6half_tEfNS_4arch4Sm90ELb0ELb1ELb0ELb0ELb1ELb0ELb0ELb0ELb1ELb1ELb0ELb0EEENS1_21CollectiveEpilogueFwdINS6_IJSA_SC_SB_EEES9_SE_SG_Li384ELb0ELb1ELb0ELb0EEENS1_30DynamicPersistentTileSchedulerILi384ELi128ELb0ELb1ELb1EEEEEEEEEvNT_6ParamsE:
        /* <DEDUP_REMOVED lines=45> */
.L_x_10808:
        /* <DEDUP_REMOVED lines=22> */
.L_x_10809:
        /* <DEDUP_REMOVED lines=18> */
.L_x_10810:
        /* <DEDUP_REMOVED lines=22> */
.L_x_10811:
        /* <DEDUP_REMOVED lines=23> */
.L_x_10812:
        /* <DEDUP_REMOVED lines=8> */
.L_x_10814:
        /* <DEDUP_REMOVED lines=27> */
[----:B------:R-:W-:Y:S01]  /*0a50*/  LOP3.LUT R6, R146, 0xffffff80, RZ, 0xc0, !PT ;  /* 0xffffff8092067812 */ /* 0x000fe200078ec0ff */
[C---:B------:R-:W-:Y:S01]  /*0a60*/  IMAD.IADD R4, R151.reuse, 0x1, -R4 ;  /* 0x0000000197047824 */ /* 0x040fe200078e0a04 */
[----:B------:R-:W-:Y:S02]  /*0a70*/  LEA.HI R2, R2, R5, RZ, 0x1 ;  /* 0x0000000502027211 */ /* 0x000fe400078f08ff */
[----:B------:R-:W-:Y:S01]  /*0a80*/  SHF.R.S32.HI R146, RZ, 0x7, R146 ;  /* 0x00000007ff927819 */ /* 0x000fe20000011492 */
[----:B------:R-:W-:Y:S01]  /*0a90*/  IMAD.IADD R145, R151, 0x1, -R6 ;  /* 0x0000000197917824 */ /* 0x000fe200078e0a06 */
[----:B------:R-:W-:-:S02]  /*0aa0*/  SHF.R.S32.HI R3, RZ, 0x1f, R4 ;  /* 0x0000001fff037819 */ /* 0x000fc40000011404 */
[----:B------:R-:W-:Y:S01]  /*0ab0*/  LOP3.LUT R2, R2, 0x1ffffffe, RZ, 0xc0, !PT ;  /* 0x1ffffffe02027812 */ /* 0x000fe200078ec0ff */
[----:B0-----:R-:W-:Y:S01]  /*0ac0*/  ULEA UR40, UR41, UR40, 0x18 ;  /* 0x0000002829287291 */ /* 0x001fe2000f8ec03f */
[----:B------:R-:W-:Y:S02]  /*0ad0*/  LEA.HI R3, R3, R4, RZ, 0x3 ;  /* 0x0000000403037211 */ /* 0x000fe400078f18ff */
[----:B------:R-:W-:Y:S01]  /*0ae0*/  SHF.R.S32.HI R8, RZ, 0x1f, R145 ;  /* 0x0000001fff087819 */ /* 0x000fe20000011491 */
[----:B------:R-:W-:Y:S01]  /*0af0*/  IMAD.IADD R2, R5, 0x1, -R2 ;  /* 0x0000000105027824 */ /* 0x000fe200078e0a02 */
[C---:B------:R-:W-:Y:S01]  /*0b00*/  LOP3.LUT R5, R3.reuse, 0xfffffff8, RZ, 0xc0, !PT ;  /* 0xfffffff803057812 */ /* 0x040fe200078ec0ff */
[----:B------:R-:W-:Y:S01]  /*0b10*/  IMAD.SHL.U32 R3, R3, 0x40, RZ ;  /* 0x0000004003037824 */ /* 0x000fe200078e00ff */
[----:B------:R-:W-:Y:S01]  /*0b20*/  LEA.HI R6, R0, R151, RZ, 0x5 ;  /* 0x0000009700067211 */ /* 0x000fe200078f28ff */
[----:B------:R-:W-:Y:S01]  /*0b30*/  IMAD.SHL.U32 R2, R2, 0x8, RZ ;  /* 0x0000000802027824 */ /* 0x000fe200078e00ff */
[----:B------:R-:W-:Y:S01]  /*0b40*/  LEA.HI R9, R8, R145, RZ, 0x2 ;  /* 0x0000009108097211 */ /* 0x000fe200078f10ff */
[----:B------:R-:W-:Y:S01]  /*0b50*/  IMAD.IADD R5, R4, 0x1, -R5 ;  /* 0x0000000104057824 */ /* 0x000fe200078e0a05 */
[----:B------:R-:W-:-:S02]  /*0b60*/  SHF.R.S32.HI R6, RZ, 0x5, R6 ;  /* 0x00000005ff067819 */ /* 0x000fc40000011406 */
[--C-:B------:R-:W-:Y:S02]  /*0b70*/  SHF.R.S32.HI R7, RZ, 0x2, R9.reuse ;  /* 0x00000002ff077819 */ /* 0x100fe40000011409 */
[----:B------:R-:W-:Y:S01]  /*0b80*/  SHF.R.S32.HI R10, RZ, 0x1f, R9 ;  /* 0x0000001fff0a7819 */ /* 0x000fe20000011409 */
[----:B------:R-:W-:Y:S01]  /*0b90*/  IMAD R13, R6, 0x10, R4 ;  /* 0x00000010060d7824 */ /* 0x000fe200078e0204 */
[C---:B------:R-:W-:Y:S01]  /*0ba0*/  R2P PR, R5.reuse, 0x6 ;  /* 0x0000000605007804 */ /* 0x040fe20000000000 */
[----:B------:R-:W-:Y:S01]  /*0bb0*/  IMAD.SHL.U32 R5, R5, 0x40, RZ ;  /* 0x0000004005057824 */ /* 0x000fe200078e00ff */
[----:B------:R-:W-:Y:S01]  /*0bc0*/  LEA.HI R10, R10, R7, RZ, 0x3 ;  /* 0x000000070a0a7211 */ /* 0x000fe200078f18ff */
[----:B------:R-:W-:Y:S01]  /*0bd0*/  IMAD.HI R4, R146, 0x55555556, RZ ;  /* 0x5555555692047827 */ /* 0x000fe200078e02ff */
[----:B------:R-:W-:Y:S02]  /*0be0*/  LOP3.LUT R3, R3, 0x7ffffe00, RZ, 0xc0, !PT ;  /* 0x7ffffe0003037812 */ /* 0x000fe400078ec0ff */
[----:B------:R-:W-:Y:S01]  /*0bf0*/  LOP3.LUT R5, R5, 0x1c0, RZ, 0xc0, !PT ;  /* 0x000001c005057812 */ /* 0x000fe200078ec0ff */
[--C-:B------:R-:W-:Y:S01]  /*0c00*/  IMAD.U32 R148, R13, 0x20, R2.reuse ;  /* 0x000000200d947824 */ /* 0x100fe200078e0002 */
[----:B------:R-:W-:Y:S01]  /*0c10*/  LOP3.LUT R10, R10, 0xfffffff8, RZ, 0xc0, !PT ;  /* 0xfffffff80a0a7812 */ /* 0x000fe200078ec0ff */
[----:B------:R-:W-:Y:S01]  /*0c20*/  IMAD R3, R6, 0x400, R3 ;  /* 0x0000040006037824 */ /* 0x000fe200078e0203 */
[----:B------:R-:W-:-:S02]  /*0c30*/  LOP3.LUT R2, R5, 0x8, R2, 0xf8, !PT ;  /* 0x0000000805027812 */ /* 0x000fc400078ef802 */
[----:B------:R-:W-:Y:S01]  /*0c40*/  SHF.R.U32.HI R5, RZ, 0x3, R5 ;  /* 0x00000003ff057819 */ /* 0x000fe20000011605 */
[----:B------:R-:W-:Y:S01]  /*0c50*/  IMAD.IADD R11, R7, 0x1, -R10 ;  /* 0x00000001070b7824 */ /* 0x000fe200078e0a0a */
[----:B------:R-:W-:Y:S02]  /*0c60*/  LEA.HI R0, R0, R151, RZ, 0x2 ;  /* 0x0000009700007211 */ /* 0x000fe400078f10ff */
[----:B------:R-:W-:Y:S02]  /*0c70*/  LEA.HI R7, R4, R4, RZ, 0x1 ;  /* 0x0000000404077211 */ /* 0x000fe400078f08ff */
[----:B------:R-:W-:Y:S02]  /*0c80*/  LOP3.LUT R2, R2, R5, RZ, 0x3c, !PT ;  /* 0x0000000502027212 */ /* 0x000fe400078e3cff */
[----:B------:R-:W-:Y:S01]  /*0c90*/  LOP3.LUT R4, R0, 0xfffffffc, RZ, 0xc0, !PT ;  /* 0xfffffffc00047812 */ /* 0x000fe200078ec0ff */
[----:B------:R-:W-:Y:S01]  /*0ca0*/  IMAD R7, R7, -0x3, R146 ;  /* 0xfffffffd07077824 */ /* 0x000fe200078e0292 */
[----:B------:R-:W-:Y:S01]  /*0cb0*/  LEA.HI R8, R8, R145, RZ, 0x5 ;  /* 0x0000009108087211 */ /* 0x000fe200078f28ff */
[----:B------:R-:W-:Y:S01]  /*0cc0*/  IMAD.IADD R2, R3, 0x1, R2 ;  /* 0x0000000103027824 */ /* 0x000fe200078e0202 */
[----:B------:R-:W-:Y:S01]  /*0cd0*/  SHF.R.S32.HI R144, RZ, 0x2, R0 ;  /* 0x00000002ff907819 */ /* 0x000fe20000011400 */
[----:B------:R-:W-:Y:S01]  /*0ce0*/  IMAD.IADD R143, R151, 0x1, -R4 ;  /* 0x00000001978f7824 */ /* 0x000fe200078e0a04 */
[----:B------:R-:W-:-:S02]  /*0cf0*/  SHF.R.S32.HI R8, RZ, 0x5, R8 ;  /* 0x00000005ff087819 */ /* 0x000fc40000011408 */
[----:B------:R-:W-:Y:S01]  /*0d00*/  LEA R17, R2, UR40, 0x1 ;  /* 0x0000002802117c11 */ /* 0x000fe2000f8e08ff */
[C---:B------:R-:W-:Y:S01]  /*0d10*/  IMAD.SHL.U32 R140, R143.reuse, 0x8, RZ ;  /* 0x000000088f8c7824 */ /* 0x040fe200078e00ff */
[----:B------:R-:W-:Y:S01]  /*0d20*/  LEA.HI R3, R143, R143, RZ, 0x1 ;  /* 0x0000008f8f037211 */ /* 0x000fe200078f08ff */
[----:B------:R-:W-:Y:S01]  /*0d30*/  IMAD R8, R8, 0x10, R11 ;  /* 0x0000001008087824 */ /* 0x000fe200078e020b */
[----:B------:R-:W-:Y:S01]  /*0d40*/  SEL R18, R18, 0xffffffc0, !P2 ;  /* 0xffffffc012127807 */ /* 0x000fe20005000000 */
[----:B------:R-:W-:Y:S01]  /*0d50*/  VIADD R22, R17, 0x21800 ;  /* 0x0002180011167836 */ /* 0x000fe20000000000 */
[----:B------:R-:W-:Y:S01]  /*0d60*/  LOP3.LUT R0, R3, 0x1ffffffe, RZ, 0xc0, !PT ;  /* 0x1ffffffe03007812 */ /* 0x000fe200078ec0ff */
[C---:B------:R-:W-:Y:S01]  /*0d70*/  VIADD R141, R140.reuse, 0x20 ;  /* 0x000000208c8d7836 */ /* 0x040fe20000000000 */
[----:B------:R-:W-:Y:S01]  /*0d80*/  LOP3.LUT R16, R9, 0x7ffffffc, RZ, 0xc0, !PT ;  /* 0x7ffffffc09107812 */ /* 0x000fe200078ec0ff */
[----:B------:R-:W-:Y:S02]  /*0d90*/  VIADD R142, R140, 0x40 ;  /* 0x000000408c8e7836 */ /* 0x000fe40000000000 */
[----:B------:R-:W-:Y:S01]  /*0da0*/  VIADD R23, R17, 0x21820 ;  /* 0x0002182011177836 */ /* 0x000fe20000000000 */
[----:B------:R-:W-:Y:S01]  /*0db0*/  SHF.R.S32.HI R150, RZ, 0x1f, R141 ;  /* 0x0000001fff967819 */ /* 0x000fe2000001148d */
[----:B------:R-:W-:Y:S01]  /*0dc0*/  IMAD R147, R7, 0x40, R8 ;  /* 0x0000004007937824 */ /* 0x000fe200078e0208 */
[----:B------:R-:W-:Y:S01]  /*0dd0*/  SHF.R.S32.HI R149, RZ, 0x1f, R142 ;  /* 0x0000001fff957819 */ /* 0x000fe2000001148e */
[----:B------:R-:W-:-:S02]  /*0de0*/  IMAD.IADD R0, R143, 0x1, -R0 ;  /* 0x000000018f007824 */ /* 0x000fc400078e0a00 */
[C---:B------:R-:W-:Y:S02]  /*0df0*/  @P1 VIADD R23, R22.reuse, 0xffffffe0 ;  /* 0xffffffe016171836 */ /* 0x040fe40000000000 */
[----:B------:R-:W-:Y:S02]  /*0e00*/  IMAD.IADD R22, R22, 0x1, R18 ;  /* 0x0000000116167824 */ /* 0x000fe400078e0212 */
[----:B------:R-:W-:Y:S02]  /*0e10*/  IMAD.IADD R16, R145, 0x1, -R16 ;  /* 0x0000000191107824 */ /* 0x000fe400078e0a10 */
[----:B------:R-:W-:Y:S02]  /*0e20*/  IMAD R137, R0, 0x8, R147 ;  /* 0x0000000800897824 */ /* 0x000fe400078e0293 */
[----:B------:R-:W-:Y:S02]  /*0e30*/  IMAD.IADD R18, R18, 0x1, R23 ;  /* 0x0000000112127824 */ /* 0x000fe400078e0217 */
[----:B------:R-:W-:-:S07]  /*0e40*/  VIADD R136, R23, 0x6000 ;  /* 0x0000600017887836 */ /* 0x000fce0000000000 */
.L_x_10911:
        /* <DEDUP_REMOVED lines=21> */
.L_x_10815:
[----:B------:R-:W-:Y:S01]  /*0fa0*/  ULDC UR7, c[0x0][0xc54] ;  /* 0x0003150000077ab9 */ /* 0x000fe20000000800 */
[----:B------:R-:W-:Y:S01]  /*0fb0*/  UMOV UR6, UR9 ;  /* 0x0000000900067c82 */ /* 0x000fe20008000000 */
[----:B------:R-:W-:-:S11]  /*0fc0*/  UISETP.NE.AND UP0, UPT, UR7, 0x1, UPT ;  /* 0x000000010700788c */ /* 0x000fd6000bf05270 */
[----:B------:R-:W-:Y:S02]  /*0fd0*/  @UP0 ULDC.64 UR10, c[0x0][0xc58] ;  /* 0x00031600000a0ab9 */ /* 0x000fe40000000a00 */
[----:B------:R-:W-:-:S04]  /*0fe0*/  UIMAD.WIDE.U32 UR4, UR9, UR10, URZ ;  /* 0x0000000a090472a5 */ /* 0x000fc8000f8e003f */
[----:B------:R-:W-:-:S04]  /*0ff0*/  @UP0 USHF.R.U32.HI UR6, URZ, UR11, UR5 ;  /* 0x0000000b3f060299 */ /* 0x000fc80008011605 */
[----:B------:R-:W-:-:S12]  /*1000*/  UIMAD UR4, UR6, UR7, URZ ;  /* 0x00000007060472a4 */ /* 0x000fd8000f8e023f */
.L_x_10816:
        /* <DEDUP_REMOVED lines=9> */
[----:B------:R-:W-:-:S02]  /*10a0*/  UIMAD UR39, UR39, 0xc0, URZ ;  /* 0x000000c0272778a4 */ /* 0x000fc4000f8e023f */
        /* <DEDUP_REMOVED lines=41> */
.L_x_10818:
[----:B------:R-:W-:-:S11]  /*1340*/  UISETP.NE.AND UP0, UPT, UR5, 0x1, UPT ;  /* 0x000000010500788c */ /* 0x000fd6000bf05270 */
[----:B------:R-:W-:Y:S02]  /*1350*/  @UP0 ULDC.64 UR10, c[0x0][0x9e8] ;  /* 0x00027a00000a0ab9 */ /* 0x000fe40000000a00 */
[----:B------:R-:W-:-:S04]  /*1360*/  UIMAD.WIDE.U32 UR8, UR4, UR10, URZ ;  /* 0x0000000a040872a5 */ /* 0x000fc8000f8e003f */
[----:B------:R-:W-:-:S12]  /*1370*/  @UP0 USHF.R.U32.HI UR4, URZ, UR11, UR9 ;  /* 0x0000000b3f040299 */ /* 0x000fd80008011609 */
.L_x_10819:
[----:B------:R-:W-:-:S06]  /*1380*/  UIMAD UR4, UR4, UR5, UR5 ;  /* 0x00000005040472a4 */ /* 0x000fcc000f8e0205 */
[----:B------:R-:W-:-:S07]  /*1390*/  VIMNMX R0, R0, UR4, PT ;  /* 0x0000000400007c48 */ /* 0x000fce000bfe0100 */
.L_x_10817:
        /* <DEDUP_REMOVED lines=32> */
.L_x_10821:
[----:B------:R-:W-:-:S11]  /*15a0*/  UISETP.NE.AND UP0, UPT, UR5, 0x1, UPT ;  /* 0x000000010500788c */ /* 0x000fd6000bf05270 */
[----:B------:R-:W-:Y:S02]  /*15b0*/  @UP0 ULDC.64 UR10, c[0x0][0x9e8] ;  /* 0x00027a00000a0ab9 */ /* 0x000fe40000000a00 */
[----:B------:R-:W-:-:S04]  /*15c0*/  UIMAD.WIDE.U32 UR6, UR4, UR10, URZ ;  /* 0x0000000a040672a5 */ /* 0x000fc8000f8e003f */
[----:B------:R-:W-:-:S12]  /*15d0*/  @UP0 USHF.R.U32.HI UR4, URZ, UR11, UR7 ;  /* 0x0000000b3f040299 */ /* 0x000fd80008011607 */
.L_x_10822:
[----:B------:R-:W-:-:S04]  /*15e0*/  UIMAD UR4, UR4, UR5, URZ ;  /* 0x00000005040472a4 */ /* 0x000fc8000f8e023f */
[----:B------:R-:W-:-:S04]  /*15f0*/  UISETP.LT.AND UP0, UPT, UR8, UR4, UPT ;  /* 0x000000040800728c */ /* 0x000fc8000bf01270 */
[----:B------:R-:W-:-:S12]  /*1600*/  USEL UR8, UR8, UR4, !UP0 ;  /* 0x0000000408087287 */ /* 0x000fd8000c000000 */
.L_x_10820:
[----:B------:R-:W-:Y:S01]  /*1610*/  USHF.R.S32.HI UR4, URZ, 0x1f, UR8 ;  /* 0x0000001f3f047899 */ /* 0x000fe20008011408 */
[----:B------:R-:W-:Y:S02]  /*1620*/  PLOP3.LUT P0, PT, PT, PT, PT, 0x80, 0x0 ;  /* 0x000000000000781c */ /* 0x000fe40003f0f070 */
[----:B------:R-:W-:Y:S01]  /*1630*/  CS2R R36, SRZ ;  /* 0x0000000000247805 */ /* 0x000fe2000001ff00 */
[----:B------:R-:W-:Y:S01]  /*1640*/  IMAD.MOV.U32 R48, RZ, RZ, RZ ;  /* 0x000000ffff307224 */ /* 0x000fe200078e00ff */
[----:B------:R-:W-:Y:S01]  /*1650*/  ULEA.HI UR4, UR4, UR8, URZ, 0x7 ;  /* 0x0000000804047291 */ /* 0x000fe2000f8f383f */
[----:B------:R-:W-:Y:S01]  /*1660*/  CS2R R30, SRZ ;  /* 0x00000000001e7805 */ /* 0x000fe2000001ff00 */
[----:B------:R-:W-:Y:S01]  /*1670*/  IMAD.MOV.U32 R133, RZ, RZ, RZ ;  /* 0x000000ffff857224 */ /* 0x000fe200078e00ff */
[----:B------:R-:W-:Y:S01]  /*1680*/  CS2R R28, SRZ ;  /* 0x00000000001c7805 */ /* 0x000fe2000001ff00 */
[----:B------:R-:W-:Y:S01]  /*1690*/  USHF.R.S32.HI UR4, URZ, 0x7, UR4 ;  /* 0x000000073f047899 */ /* 0x000fe20008011404 */
[----:B------:R-:W-:Y:S01]  /*16a0*/  IMAD.MOV.U32 R44, RZ, RZ, RZ ;  /* 0x000000ffff2c7224 */ /* 0x000fe200078e00ff */
[----:B------:R-:W-:Y:S01]  /*16b0*/  CS2R R26, SRZ ;  /* 0x00000000001a7805 */ /* 0x000fe2000001ff00 */
[----:B------:R-:W-:Y:S01]  /*16c0*/  IMAD.MOV.U32 R129, RZ, RZ, RZ ;  /* 0x000000ffff817224 */ /* 0x000fe200078e00ff */
[----:B------:R-:W-:Y:S01]  /*16d0*/  UISETP.LT.AND UP0, UPT, URZ, UR4, UPT ;  /* 0x000000043f00728c */ /* 0x000fe2000bf01270 */
[----:B------:R-:W-:Y:S01]  /*16e0*/  IMAD.MOV.U32 R46, RZ, RZ, RZ ;  /* 0x000000ffff2e7224 */ /* 0x000fe200078e00ff */
[----:B------:R-:W-:Y:S01]  /*16f0*/  CS2R R122, SRZ ;  /* 0x00000000007a7805 */ /* 0x000fe2000001ff00 */
[----:B------:R-:W-:Y:S01]  /*1700*/  IMAD.MOV.U32 R125, RZ, RZ, RZ ;  /* 0x000000ffff7d7224 */ /* 0x000fe200078e00ff */
        /* <DEDUP_REMOVED lines=20> */
[----:B------:R-:W-:Y:S06]  /*1850*/  @!P1 BRA `(.L_x_10823) ;  /* 0x000000c800309947 */ /* 0x000fec0003800000 */
[----:B------:R-:W0:Y:S02]  /*1860*/  SHFL.IDX PT, R0, R146, RZ, 0x1f ;  /* 0x00001fff92007589 */ /* 0x000e2400000e0000 */
[----:B0-----:R-:W-:-:S13]  /*1870*/  R2UR UR43, R0 ;  /* 0x00000000002b72ca */ /* 0x001fda00000e0000 */
[----:B------:R-:W-:-:S04]  /*1880*/  UIMAD.WIDE UR4, UR43, 0x55555556, URZ ;  /* 0x555555562b0478a5 */ /* 0x000fc8000f8e023f */
[----:B------:R-:W-:Y:S02]  /*1890*/  ULEA.HI UR54, UR5, UR5, URZ, 0x1 ;  /* 0x0000000505367291 */ /* 0x000fe4000f8f083f */
[----:B------:R-:W-:Y:S02]  /*18a0*/  UIADD3 UR5, UR40, 0x21800, URZ ;  /* 0x0002180028057890 */ /* 0x000fe4000fffe03f */
[----:B------:R-:W-:Y:S02]  /*18b0*/  UIMAD UR54, UR54, -0x3, UR43 ;  /* 0xfffffffd363678a4 */ /* 0x000fe4000f8e022b */
[----:B------:R-:W-:Y:S02]  /*18c0*/  ULOP3.LUT UP0, URZ, UR5, 0x3ff, URZ, 0xc0, !UPT ;  /* 0x000003ff053f7892 */ /* 0x000fe4000f80c03f */
[----:B------:R-:W-:Y:S02]  /*18d0*/  ULEA UR4, UR54, UR40, 0xc ;  /* 0x0000002836047291 */ /* 0x000fe4000f8e603f */
[----:B------:R-:W-:-:S02]  /*18e0*/  ULEA UR5, UR54, UR5, 0xd ;  /* 0x0000000536057291 */ /* 0x000fc4000f8e683f */
[----:B------:R-:W-:Y:S01]  /*18f0*/  PLOP3.LUT P0, PT, PT, PT, UP0, 0x80, 0x0 ;  /* 0x000000000000781c */ /* 0x000fe20003f0f008 */
[----:B------:R-:W-:Y:S02]  /*1900*/  UIADD3 UR4, UR4, 0xc400, URZ ;  /* 0x0000c40004047890 */ /* 0x000fe4000fffe03f */
[----:B------:R-:W-:Y:S02]  /*1910*/  USHF.R.U32.HI UR5, URZ, 0x4, UR5 ;  /* 0x000000043f057899 */ /* 0x000fe40008011605 */
[----:B------:R-:W-:Y:S02]  /*1920*/  USHF.R.U32.HI UR4, URZ, 0x4, UR4 ;  /* 0x000000043f047899 */ /* 0x000fe40008011604 */
[----:B------:R-:W-:Y:S02]  /*1930*/  ULOP3.LUT UR36, UR5, 0x3fff, URZ, 0xc0, !UPT ;  /* 0x00003fff05247892 */ /* 0x000fe4000f8ec03f */
[----:B------:R-:W-:-:S04]  /*1940*/  ULOP3.LUT UR56, UR4, 0x3fff, URZ, 0xc0, !UPT ;  /* 0x00003fff04387892 */ /* 0x000fc8000f8ec03f */
[----:B------:R-:W-:Y:S08]  /*1950*/  @!P0 BRA `(.L_x_10824) ;  /* 0x0000000000408947 */ /* 0x000ff00003800000 */
        /* <DEDUP_REMOVED lines=16> */
.L_x_10824:
        /* <DEDUP_REMOVED lines=9> */
.L_x_10981:
[----:B------:R-:W-:Y:S05]  /*1af0*/  @!P0 BRA `(.L_x_10826) ;  /* 0x0000000000048947 */ /* 0x000fea0003800000 */
[----:B------:R-:W-:Y:S01]  /*1b00*/  BPT.TRAP 0x1 ;  /* 0x000000040000795c */ /* 0x000fe20000300000 */
.L_x_10826:
[----:B0-----:R-:W-:Y:S02]  /*1b10*/  IMAD.U32 R3, RZ, RZ, UR46 ;  /* 0x0000002eff037e24 */ /* 0x001fe4000f8e00ff */
[----:B------:R-:W-:-:S03]  /*1b20*/  IMAD.U32 R0, RZ, RZ, UR47 ;  /* 0x0000002fff007e24 */ /* 0x000fc6000f8e00ff */
[----:B------:R-:W-:Y:S02]  /*1b30*/  LEA R3, R3, UR40, 0x3 ;  /* 0x0000002803037c11 */ /* 0x000fe4000f8e18ff */
[----:B------:R-:W-:-:S04]  /*1b40*/  SHF.L.U32 R0, R0, 0x1f, RZ ;  /* 0x0000001f00007819 */ /* 0x000fc800000006ff */
[----:B------:R0:W1:Y:S01]  /*1b50*/  SYNCS.PHASECHK.TRANS64.TRYWAIT P1, [R3+URZ+0x2d830], R0 ;  /* 0x02d83000030075a7 */ /* 0x000062000802017f */
[----:B------:R-:W-:Y:S05]  /*1b60*/  @!P0 BRA `(.L_x_10827) ;  /* 0x0000000000048947 */ /* 0x000fea0003800000 */
[----:B------:R-:W-:Y:S01]  /*1b70*/  BPT.TRAP 0x1 ;  /* 0x000000040000795c */ /* 0x000fe20000300000 */
.L_x_10827:
[----:B-1----:R-:W-:Y:S05]  /*1b80*/  @P1 BRA `(.L_x_10828) ;  /* 0x0000000000081947 */ /* 0x002fea0003800000 */
[----:B------:R-:W1:Y:S02]  /*1b90*/  SYNCS.PHASECHK.TRANS64.TRYWAIT P1, [R3+URZ+0x2d830], R0 ;  /* 0x02d83000030075a7 */ /* 0x000e64000802017f */
[----:B-1----:R-:W-:Y:S05]  /*1ba0*/  @!P1 BRA `(.L_x_10829) ;  /* 0x0000012000d09947 */ /* 0x002fea0003800000 */
.L_x_10828:
[----:B------:R-:W-:Y:S05]  /*1bb0*/  WARPSYNC.ALL ;  /* 0x0000000000007948 */ /* 0x000fea0003800000 */
[----:B------:R-:W-:Y:S01]  /*1bc0*/  UIADD3 UR4, UR40, 0x15400, URZ ;  /* 0x0001540028047890 */ /* 0x000fe2000fffe03f */
[----:B------:R-:W-:Y:S01]  /*1bd0*/  WARPGROUP.ARRIVE ;  /* 0x00000000000079c5 */ /* 0x000fe20000000000 */
[----:B------:R-:W-:Y:S01]  /*1be0*/  UMOV UR5, 0x80000020 ;  /* 0x8000002000057882 */ /* 0x000fe20000000000 */
[----:B------:R-:W-:Y:S01]  /*1bf0*/  UMOV UR7, 0x80000020 ;  /* 0x8000002000077882 */ /* 0x000fe20000000000 */
[----:B------:R-:W-:Y:S01]  /*1c00*/  USHF.R.U32.HI UR4, URZ, 0x4, UR4 ;  /* 0x000000043f047899 */ /* 0x000fe20008011604 */
[----:B------:R-:W-:Y:S01]  /*1c10*/  UMOV UR9, 0x80000020 ;  /* 0x8000002000097882 */ /* 0x000fe20000000000 */
[----:B------:R-:W-:-:S02]  /*1c20*/  UMOV UR11, 0x80000020 ;  /* 0x80000020000b7882 */ /* 0x000fc40000000000 */
[----:B------:R-:W-:Y:S01]  /*1c30*/  ULOP3.LUT UR4, UR4, 0x3fff, URZ, 0xc0, !UPT ;  /* 0x00003fff04047892 */ /* 0x000fe2000f8ec03f */
[----:B------:R-:W-:Y:S01]  /*1c40*/  UMOV UR13, 0x80000020 ;  /* 0x80000020000d7882 */ /* 0x000fe20000000000 */
[----:B------:R-:W-:Y:S02]  /*1c50*/  UMOV UR15, 0x80000020 ;  /* 0x80000020000f7882 */ /* 0x000fe40000000000 */
[----:B------:R-:W-:Y:S02]  /*1c60*/  ULOP3.LUT UR32, UR4, 0x10000, URZ, 0xfc, !UPT ;  /* 0x0001000004207892 */ /* 0x000fe4000f8efc3f */
[----:B------:R-:W-:Y:S02]  /*1c70*/  ULOP3.LUT UR4, UR56, 0x10000, URZ, 0xfc, !UPT ;  /* 0x0001000038047892 */ /* 0x000fe4000f8efc3f */
[----:B------:R-:W-:Y:S02]  /*1c80*/  UIMAD UR6, UR46, 0x600, UR32 ;  /* 0x000006002e0678a4 */ /* 0x000fe4000f8e0220 */
[----:B------:R-:W-:-:S02]  /*1c90*/  UIADD3 UR8, UR4, 0x2, URZ ;  /* 0x0000000204087890 */ /* 0x000fc4000fffe03f */
[----:B------:R-:W-:Y:S02]  /*1ca0*/  UIADD3 UR10, UR6, 0x2, URZ ;  /* 0x00000002060a7890 */ /* 0x000fe4000fffe03f */
[----:B------:R-:W-:Y:S02]  /*1cb0*/  UIADD3 UR12, UR4, 0x300, URZ ;  /* 0x00000300040c7890 */ /* 0x000fe4000fffe03f */
[----:B------:R-:W-:Y:S02]  /*1cc0*/  UIADD3 UR14, UR6, 0x200, URZ ;  /* 0x00000200060e7890 */ /* 0x000fe4000fffe03f */
[----:B------:R-:W-:Y:S01]  /*1cd0*/  HGMMA.64x128x16.F32 R24, gdesc[UR4], RZ, !UPT, gsb0 ;  /* 0x01e00000041879f0 */ /* 0x000fe2000c0008ff */
        /* <DEDUP_REMOVED lines=30> */
.L_x_10830:
        /* <DEDUP_REMOVED lines=9> */
[C---:B------:R-:W-:Y:S01]  /*1f50*/  IMAD R7, R88.reuse, R3, 0x80 ;  /* 0x0000008058077424 */ /* 0x040fe200078e0203 */
[----:B------:R-:W-:Y:S01]  /*1f60*/  ULDC UR14, c[0x0][0x9e0] ;  /* 0x00027800000e7ab9 */ /* 0x000fe20000000800 */
[----:B------:R-:W-:Y:S01]  /*1f70*/  @UP1 ULDC UR7, c[0x0][0x44c] ;  /* 0x0001130000071ab9 */ /* 0x000fe20000000800 */
[----:B------:R-:W1:Y:S01]  /*1f80*/  LDC R139, c[0x0][0x288] ;  /* 0x0000a200ff8b7b82 */ /* 0x000e620000000800 */
[----:B------:R-:W-:Y:S01]  /*1f90*/  VIADD R3, R7, 0x1 ;  /* 0x0000000107037836 */ /* 0x000fe20000000000 */
[----:B------:R-:W-:Y:S01]  /*1fa0*/  LEA R6, R88, 0xffffff80, 0x7 ;  /* 0xffffff8058067811 */ /* 0x000fe200078e38ff */
[----:B------:R-:W-:-:S02]  /*1fb0*/  UIADD3 UR6, UR6, 0x2d840, URZ ;  /* 0x0002d84006067890 */ /* 0x000fc4000fffe03f */
[----:B------:R-:W-:Y:S02]  /*1fc0*/  IMAD R3, R16, -0x2, R3 ;  /* 0xfffffffe10037824 */ /* 0x000fe400078e0203 */
[----:B------:R-:W-:Y:S01]  /*1fd0*/  @P1 IMAD.HI.U32 R2, R0, UR7, RZ ;  /* 0x0000000700021c27 */ /* 0x000fe2000f8e00ff */
[----:B------:R-:W-:Y:S01]  /*1fe0*/  @UP1 ULDC UR7, c[0x0][0x450] ;  /* 0x0001140000071ab9 */ /* 0x000fe20000000800 */
[----:B------:R-:W-:Y:S01]  /*1ff0*/  UPRMT UR6, UR41, 0x654, UR6 ;  /* 0x0000065429067896 */ /* 0x000fe20008000006 */
[----:B------:R-:W-:Y:S02]  /*2000*/  PLOP3.LUT P1, PT, PT, PT, UP0, 0x40, 0x0 ;  /* 0x000000000000781c */ /* 0x000fe40003f2e808 */
[----:B------:R-:W-:Y:S01]  /*2010*/  @P2 SHF.R.U32.HI R0, RZ, UR7, R2 ;  /* 0x00000007ff002c19 */ /* 0x000fe20008011602 */
[----:B0-----:R-:W-:-:S04]  /*2020*/  IMAD R2, R138, UR44, R3 ;  /* 0x0000002c8a027c24 */ /* 0x001fc8000f8e0203 */
[----:B------:R-:W0:Y:S01]  /*2030*/  SHFL.IDX PT, R5, R0, RZ, 0x1c1f ;  /* 0x001c1fff00057589 */ /* 0x000e2200000e0000 */
[----:B------:R-:W-:Y:S01]  /*2040*/  SYNCS.ARRIVE.TRANS64.RED.A1T0 RZ, [UR6], RZ ;  /* 0x000000ffffff79a7 */ /* 0x000fe20008100406 */
[----:B------:R-:W-:Y:S01]  /*2050*/  ULOP3.LUT UR6, URZ, UR35, URZ, 0x33, !UPT ;  /* 0x000000233f067292 */ /* 0x000fe2000f8e333f */
[----:B------:R-:W-:Y:S02]  /*2060*/  IMAD R3, R138, UR44, R7 ;  /* 0x0000002c8a037c24 */ /* 0x000fe4000f8e0207 */
[----:B-1----:R-:W-:Y:S02]  /*2070*/  IMAD.IADD R2, R2, 0x1, -R139 ;  /* 0x0000000102027824 */ /* 0x002fe400078e0a8b */
[----:B------:R-:W-:Y:S02]  /*2080*/  IMAD R8, R16, -0x2, R3 ;  /* 0xfffffffe10087824 */ /* 0x000fe400078e0203 */
        /* <DEDUP_REMOVED lines=19> */
.L_x_10833:
[----:B------:R-:W-:Y:S02]  /*21c0*/  ULDC UR6, c[0x0][0x9e4] ;  /* 0x0002790000067ab9 */ /* 0x000fe40000000800 */
[----:B------:R-:W-:-:S05]  /*21d0*/  IMAD.U32 R11, RZ, RZ, UR6 ;  /* 0x00000006ff0b7e24 */ /* 0x000fca000f8e00ff */
[----:B------:R-:W-:-:S13]  /*21e0*/  ISETP.NE.AND P1, PT, R11, 0x1, PT ;  /* 0x000000010b00780c */ /* 0x000fda0003f25270 */
[----:B------:R-:W0:Y:S02]  /*21f0*/  @P1 LDC.64 R12, c[0x0][0x9e8] ;  /* 0x00027a00ff0c1b82 */ /* 0x000e240000000a00 */
[----:B0-----:R-:W-:-:S05]  /*2200*/  @P1 IMAD.HI.U32 R4, R5, R12, RZ ;  /* 0x0000000c05041227 */ /* 0x001fca00078e00ff */
[----:B------:R-:W-:-:S07]  /*2210*/  @P1 SHF.R.U32.HI R5, RZ, R13, R4 ;  /* 0x0000000dff051219 */ /* 0x000fce0000011604 */
.L_x_10834:
[----:B------:R-:W-:Y:S05]  /*2220*/  BSYNC B0 ;  /* 0x0000000000007941 */ /* 0x000fea0003800000 */
.L_x_10832:
[----:B------:R-:W-:-:S04]  /*2230*/  IMAD R5, R5, R11, -R6 ;  /* 0x0000000b05057224 */ /* 0x000fc800078e0a06 */
[----:B------:R-:W-:-:S05]  /*2240*/  IMAD R5, R16, -0x2, R5 ;  /* 0xfffffffe10057824 */ /* 0x000fca00078e0205 */
[----:B------:R-:W-:Y:S02]  /*2250*/  VIADDMNMX R2, R5, R11, R2, PT ;  /* 0x0000000b05027246 */ /* 0x000fe40003800102 */
[----:B------:R-:W-:-:S07]  /*2260*/  VIMNMX R3, R3, R5, !PT ;  /* 0x0000000503037248 */ /* 0x000fce0007fe0100 */
.L_x_10831:
[C---:B------:R-:W-:Y:S01]  /*2270*/  ISETP.GE.AND P6, PT, R7.reuse, 0xa, PT ;  /* 0x0000000a0700780c */ /* 0x040fe20003fc6270 */
[----:B------:R-:W-:Y:S01]  /*2280*/  UISETP.NE.AND UP0, UPT, UR50, URZ, UPT ;  /* 0x0000003f3200728c */ /* 0x000fe2000bf05270 */
[C---:B------:R-:W-:Y:S02]  /*2290*/  ISETP.GE.AND P1, PT, R7.reuse, 0x2, PT ;  /* 0x000000020700780c */ /* 0x040fe40003f26270 */
[C---:B------:R-:W-:Y:S02]  /*22a0*/  ISETP.GE.AND P2, PT, R7.reuse, 0x9, PT ;  /* 0x000000090700780c */ /* 0x040fe40003f46270 */
[----:B------:R-:W-:Y:S02]  /*22b0*/  ISETP.GE.AND P5, PT, R7, 0x11, PT ;  /* 0x000000110700780c */ /* 0x000fe40003fa6270 */
[----:B------:R-:W-:Y:S02]  /*22c0*/  LOP3.LUT R19, R19, 0xfffffffb, RZ, 0xc0, !PT ;  /* 0xfffffffb13137812 */ /* 0x000fe400078ec0ff */
[----:B------:R-:W-:-:S02]  /*22d0*/  ISETP.GT.AND P4, PT, R3, 0x1, !P1 ;  /* 0x000000010300780c */ /* 0x000fc40004f84270 */
[----:B------:R-:W-:Y:S02]  /*22e0*/  ISETP.GT.AND P3, PT, R3, 0x8, !P2 ;  /* 0x000000080300780c */ /* 0x000fe40005764270 */
[----:B------:R-:W-:Y:S02]  /*22f0*/  @P6 LOP3.LUT R19, R19, 0x4, RZ, 0xfc, !PT ;  /* 0x0000000413136812 */ /* 0x000fe400078efcff */
[C---:B------:R-:W-:Y:S02]  /*2300*/  ISETP.LT.OR P4, PT, R2.reuse, 0x2, P4 ;  /* 0x000000020200780c */ /* 0x040fe40002781670 */
[----:B------:R-:W-:Y:S02]  /*2310*/  ISETP.LT.OR P3, PT, R2, 0x9, P3 ;  /* 0x000000090200780c */ /* 0x000fe40001f61670 */
[----:B------:R-:W-:Y:S02]  /*2320*/  LOP3.LUT R19, R19, 0xfffffff7, RZ, 0xc0, !PT ;  /* 0xfffffff713137812 */ /* 0x000fe400078ec0ff */
[----:B------:R-:W-:-:S02]  /*2330*/  FSEL R25, R25, -INF , !P4 ;  /* 0xff80000019197808 */ /* 0x000fc40006000000 */
[----:B------:R-:W-:Y:S02]  /*2340*/  FSEL R28, R28, -INF , !P3 ;  /* 0xff8000001c1c7808 */ /* 0x000fe40005800000 */
[----:B------:R-:W-:Y:S02]  /*2350*/  ISETP.GT.AND P4, PT, R3, 0x9, !P6 ;  /* 0x000000090300780c */ /* 0x000fe40007784270 */
[----:B------:R-:W-:Y:S02]  /*2360*/  @P5 LOP3.LUT R19, R19, 0x8, RZ, 0xfc, !PT ;  /* 0x0000000813135812 */ /* 0x000fe400078efcff */
[----:B------:R-:W-:Y:S02]  /*2370*/  ISETP.GT.AND P3, PT, R3, 0x10, !P5 ;  /* 0x000000100300780c */ /* 0x000fe40006f64270 */
[----:B------:R-:W-:Y:S02]  /*2380*/  ISETP.GE.AND P5, PT, R7, 0x12, PT ;  /* 0x000000120700780c */ /* 0x000fe40003fa6270 */
        /* <DEDUP_REMOVED lines=162> */
[----:B------:R-:W-:Y:S02]  /*2db0*/  ISETP.GT.AND P6, PT, R3, 0x79, !P6 ;  /* 0x000000790300780c */ /* 0x000fe400077c4270 */
[----:B------:R-:W0:Y:S02]  /*2dc0*/  SHFL.IDX PT, R3, R0, 0x1, 0x1c1f ;  /* 0x003c1f0000037f89 */ /* 0x000e2400000e0000 */
[----:B------:R-:W-:-:S04]  /*2dd0*/  ISETP.LT.OR P6, PT, R2, 0x7a, P6 ;  /* 0x0000007a0200780c */ /* 0x000fc800037c1670 */
[----:B------:R-:W-:Y:S02]  /*2de0*/  FSEL R85, R85, -INF , !P6 ;  /* 0xff80000055557808 */ /* 0x000fe40007000000 */
[----:B------:R-:W-:Y:S02]  /*2df0*/  PLOP3.LUT P6, PT, PT, PT, UP0, 0x40, 0x0 ;  /* 0x000000000000781c */ /* 0x000fe40003fce808 */
[----:B0-----:R-:W-:Y:S01]  /*2e00*/  VIADDMNMX R4, R3, R9, R8, PT ;  /* 0x0000000903047246 */ /* 0x001fe20003800108 */
[----:B------:R-:W-:-:S10]  /*2e10*/  IMAD.IADD R5, R10, 0x1, R3 ;  /* 0x000000010a057824 */ /* 0x000fd400078e0203 */
        /* <DEDUP_REMOVED lines=15> */
.L_x_10837:
[----:B------:R-:W-:Y:S02]  /*2f10*/  ULDC UR6, c[0x0][0x9e4] ;  /* 0x0002790000067ab9 */ /* 0x000fe40000000800 */
[----:B------:R-:W-:-:S05]  /*2f20*/  IMAD.U32 R0, RZ, RZ, UR6 ;  /* 0x00000006ff007e24 */ /* 0x000fca000f8e00ff */
[----:B------:R-:W-:-:S13]  /*2f30*/  ISETP.NE.AND P6, PT, R0, 0x1, PT ;  /* 0x000000010000780c */ /* 0x000fda0003fc5270 */
[----:B------:R-:W0:Y:S02]  /*2f40*/  @P6 LDC.64 R2, c[0x0][0x9e8] ;  /* 0x00027a00ff026b82 */ /* 0x000e240000000a00 */
[----:B0-----:R-:W-:-:S05]  /*2f50*/  @P6 IMAD.HI.U32 R2, R7, R2, RZ ;  /* 0x0000000207026227 */ /* 0x001fca00078e00ff */
[----:B------:R-:W-:-:S07]  /*2f60*/  @P6 SHF.R.U32.HI R7, RZ, R3, R2 ;  /* 0x00000003ff076219 */ /* 0x000fce0000011602 */
.L_x_10838:
[----:B------:R-:W-:Y:S05]  /*2f70*/  BSYNC B0 ;  /* 0x0000000000007941 */ /* 0x000fea0003800000 */
.L_x_10836:
[----:B------:R-:W-:-:S04]  /*2f80*/  IMAD R7, R7, R0, -R6 ;  /* 0x0000000007077224 */ /* 0x000fc800078e0a06 */
[----:B------:R-:W-:-:S05]  /*2f90*/  IMAD R7, R16, -0x2, R7 ;  /* 0xfffffffe10077824 */ /* 0x000fca00078e0207 */
[----:B------:R-:W-:Y:S02]  /*2fa0*/  VIADDMNMX R4, R7, R0, R4, PT ;  /* 0x0000000007047246 */ /* 0x000fe40003800104 */
[----:B------:R-:W-:-:S07]  /*2fb0*/  VIMNMX R5, R5, R7, !PT ;  /* 0x0000000705057248 */ /* 0x000fce0007fe0100 */
.L_x_10835:
[----:B------:R-:W-:Y:S01]  /*2fc0*/  ISETP.GT.AND P1, PT, R5, 0x1, !P1 ;  /* 0x000000010500780c */ /* 0x000fe20004f24270 */
[----:B------:R-:W-:Y:S01]  /*2fd0*/  ULDC UR33, c[0x0][0x988] ;  /* 0x0002620000217ab9 */ /* 0x000fe20000000800 */
[----:B------:R-:W-:Y:S01]  /*2fe0*/  LOP3.LUT P6, RZ, R19, 0x4, RZ, 0xc0, !PT ;  /* 0x0000000413ff7812 */ /* 0x000fe200078cc0ff */
        /* <DEDUP_REMOVED lines=10> */
[----:B------:R-:W-:Y:S01]  /*3090*/  FMNMX.FTZ R3, R29, R0, !PT ;  /* 0x000000001d037209 */ /* 0x000fe20007810000 */
[----:B------:R-:W-:Y:S01]  /*30a0*/  UIMAD.WIDE.U32 UR6, UR39, UR6, URZ ;  /* 0x00000006270672a5 */ /* 0x000fe2000f8e003f */
[----:B------:R-:W-:Y:S01]  /*30b0*/  FSEL R31, R31, -INF , !P1 ;  /* 0xff8000001f1f7808 */ /* 0x000fe20004800000 */
[----:B------:R-:W-:Y:S01]  /*30c0*/  @UP1 ULDC UR11, c[0x0][0x450] ;  /* 0x00011400000b1ab9 */ /* 0x000fe20000000800 */
[----:B------:R-:W-:Y:S01]  /*30d0*/  LOP3.LUT P1, RZ, R19, 0x8, RZ, 0xc0, !PT ;  /* 0x0000000813ff7812 */ /* 0x000fe2000782c0ff */
[----:B------:R-:W-:Y:S01]  /*30e0*/  @UP1 USHF.R.U32.HI UR10, URZ, UR11, UR7 ;  /* 0x0000000b3f0a1299 */ /* 0x000fe20008011607 */
[----:B------:R-:W-:-:S02]  /*30f0*/  FMNMX.FTZ R0, R32, R3, !PT ;  /* 0x0000000320007209 */ /* 0x000fc40007810000 */
[----:B------:R-:W-:Y:S01]  /*3100*/  ISETP.GT.AND P1, PT, R5, 0x10, !P1 ;  /* 0x000000100500780c */ /* 0x000fe20004f24270 */
[----:B------:R-:W-:Y:S01]  /*3110*/  UIADD3 UR55, UR55, UR10, URZ ;  /* 0x0000000a37377290 */ /* 0x000fe2000fffe03f */
[----:B------:R-:W-:Y:S02]  /*3120*/  FMNMX.FTZ R3, R33, R0, !PT ;  /* 0x0000000021037209 */ /* 0x000fe40007810000 */
[----:B------:R-:W-:Y:S01]  /*3130*/  ISETP.LT.OR P1, PT, R4, 0x11, P1 ;  /* 0x000000110400780c */ /* 0x000fe20000f21670 */
[----:B------:R-:W-:Y:S01]  /*3140*/  UIADD3 UR14, UR55, UR14, URZ ;  /* 0x0000000e370e7290 */ /* 0x000fe2000fffe03f */
[----:B------:R-:W-:Y:S02]  /*3150*/  ISETP.GT.AND P2, PT, R5, 0x8, !P2 ;  /* 0x000000080500780c */ /* 0x000fe40005744270 */
[----:B------:R-:W-:Y:S02]  /*3160*/  FSEL R34, R34, -INF , !P1 ;  /* 0xff80000022227808 */ /* 0x000fe40004800000 */
[----:B------:R-:W-:-:S02]  /*3170*/  LOP3.LUT P1, RZ, R19, 0x10, RZ, 0xc0, !PT ;  /* 0x0000001013ff7812 */ /* 0x000fc4000782c0ff */
[----:B------:R-:W-:Y:S02]  /*3180*/  FMNMX.FTZ R0, R36, R3, !PT ;  /* 0x0000000324007209 */ /* 0x000fe40007810000 */
[----:B------:R-:W-:Y:S02]  /*3190*/  ISETP.GT.AND P1, PT, R5, 0x11, !P1 ;  /* 0x000000110500780c */ /* 0x000fe40004f24270 */
[C---:B------:R-:W-:Y:S02]  /*31a0*/  ISETP.LT.OR P2, PT, R4.reuse, 0x9, P2 ;  /* 0x000000090400780c */ /* 0x040fe40001741670 */
[----:B------:R-:W-:Y:S02]  /*31b0*/  ISETP.LT.OR P1, PT, R4, 0x12, P1 ;  /* 0x000000120400780c */ /* 0x000fe40000f21670 */
[----:B------:R-:W-:Y:S02]  /*31c0*/  FMNMX.FTZ R3, R37, R0, !PT ;  /* 0x0000000025037209 */ /* 0x000fe40007810000 */
[----:B------:R-:W-:-:S02]  /*31d0*/  FSEL R35, R35, -INF , !P1 ;  /* 0xff80000023237808 */ /* 0x000fc40004800000 */
[----:B------:R-:W-:Y:S02]  /*31e0*/  LOP3.LUT P1, RZ, R19, 0x2000000, RZ, 0xc0, !PT ;  /* 0x0200000013ff7812 */ /* 0x000fe4000782c0ff */
[----:B------:R-:W-:Y:S02]  /*31f0*/  FSEL R30, R30, -INF , !P2 ;  /* 0xff8000001e1e7808 */ /* 0x000fe40005000000 */
[----:B------:R-:W-:Y:S02]  /*3200*/  ISETP.GT.AND P1, PT, R5, 0x18, !P1 ;  /* 0x000000180500780c */ /* 0x000fe40004f24270 */
[----:B------:R-:W-:Y:S02]  /*3210*/  LOP3.LUT P2, RZ, R19, 0x40000, RZ, 0xc0, !PT ;  /* 0x0004000013ff7812 */ /* 0x000fe4000784c0ff */
[----:B------:R-:W-:Y:S02]  /*3220*/  ISETP.LT.OR P1, PT, R4, 0x19, P1 ;  /* 0x000000190400780c */ /* 0x000fe40000f21670 */
[----:B------:R-:W-:-:S02]  /*3230*/  FMNMX.FTZ R0, R40, R3, !PT ;  /* 0x0000000328007209 */ /* 0x000fc40007810000 */
[----:B------:R-:W-:Y:S02]  /*3240*/  FSEL R38, R38, -INF , !P1 ;  /* 0xff80000026267808 */ /* 0x000fe40004800000 */
[----:B------:R-:W-:Y:S02]  /*3250*/  LOP3.LUT P1, RZ, R19, 0x1000000, RZ, 0xc0, !PT ;  /* 0x0100000013ff7812 */ /* 0x000fe4000782c0ff */
[----:B------:R-:W-:Y:S02]  /*3260*/  FMNMX.FTZ R3, R41, R0, !PT ;  /* 0x0000000029037209 */ /* 0x000fe40007810000 */
[----:B------:R-:W-:Y:S02]  /*3270*/  ISETP.GT.AND P1, PT, R5, 0x19, !P1 ;  /* 0x000000190500780c */ /* 0x000fe40004f24270 */
[----:B------:R-:W-:Y:S02]  /*3280*/  LOP3.LUT P6, RZ, R19, 0x20000, RZ, 0xc0, !PT ;  /* 0x0002000013ff7812 */ /* 0x000fe400078cc0ff */
        /* <DEDUP_REMOVED lines=24> */
[----:B------:R-:W-:-:S02]  /*3410*/  LOP3.LUT P1, RZ, R19, 0x100000, RZ, 0xc0, !PT ;  /* 0x0010000013ff7812 */ /* 0x000fc4000782c0ff */
[----:B------:R-:W-:Y:S02]  /*3420*/  FMNMX.FTZ R0, R64, R3, !PT ;  /* 0x0000000340007209 */ /* 0x000fe40007810000 */
[----:B------:R-:W-:Y:S02]  /*3430*/  ISETP.GT.AND P1, PT, R5, 0x29, !P1 ;  /* 0x000000290500780c */ /* 0x000fe40004f24270 */
[----:B------:R-:W-:Y:S02]  /*3440*/  FMNMX.FTZ R3, R65, R0, !PT ;  /* 0x0000000041037209 */ /* 0x000fe40007810000 */
[----:B------:R-:W-:Y:S02]  /*3450*/  ISETP.LT.OR P1, PT, R4, 0x2a, P1 ;  /* 0x0000002a0400780c */ /* 0x000fe40000f21670 */
[----:B------:R-:W-:Y:S02]  /*3460*/  FMNMX.FTZ R0, R68, R3, !PT ;  /* 0x0000000344007209 */ /* 0x000fe40007810000 */
        /* <DEDUP_REMOVED lines=23> */
[----:B------:R-:W-:Y:S01]  /*35e0*/  LOP3.LUT P2, RZ, R19, 0x80, RZ, 0xc0, !PT ;  /* 0x0000008013ff7812 */ /* 0x000fe2000784c0ff */
[----:B------:R-:W0:Y:S01]  /*35f0*/  SHFL.BFLY PT, R0, R3, 0x2, 0x1f ;  /* 0x0c401f0003007f89 */ /* 0x000e2200000e0000 */
[----:B------:R-:W-:-:S02]  /*3600*/  FSEL R55, R55, -INF , !P1 ;  /* 0xff80000037377808 */ /* 0x000fc40004800000 */
[C---:B------:R-:W-:Y:S02]  /*3610*/  LOP3.LUT P1, RZ, R19.reuse, 0x8000, RZ, 0xc0, !PT ;  /* 0x0000800013ff7812 */ /* 0x040fe4000782c0ff */
[----:B------:R-:W-:Y:S02]  /*3620*/  LOP3.LUT P6, RZ, R19, 0x40, RZ, 0xc0, !PT ;  /* 0x0000004013ff7812 */ /* 0x000fe400078cc0ff */
[C---:B------:R-:W-:Y:S02]  /*3630*/  ISETP.GT.AND P1, PT, R5.reuse, 0x40, !P1 ;  /* 0x000000400500780c */ /* 0x040fe40004f24270 */
[C---:B------:R-:W-:Y:S02]  /*3640*/  ISETP.GT.AND P3, PT, R5.reuse, 0x70, !P3 ;  /* 0x000000700500780c */ /* 0x040fe40005f64270 */
[----:B------:R-:W-:Y:S02]  /*3650*/  ISETP.LT.OR P1, PT, R4, 0x41, P1 ;  /* 0x000000410400780c */ /* 0x000fe40000f21670 */
[----:B------:R-:W-:-:S02]  /*3660*/  ISETP.GT.AND P4, PT, R5, 0x71, !P4 ;  /* 0x000000710500780c */ /* 0x000fc40006784270 */
[----:B------:R-:W-:Y:S02]  /*3670*/  FSEL R58, R58, -INF , !P1 ;  /* 0xff8000003a3a7808 */ /* 0x000fe40004800000 */
[----:B------:R-:W-:Y:S02]  /*3680*/  LOP3.LUT P1, RZ, R19, 0x4000, RZ, 0xc0, !PT ;  /* 0x0000400013ff7812 */ /* 0x000fe4000782c0ff */
[C---:B------:R-:W-:Y:S02]  /*3690*/  ISETP.LT.OR P3, PT, R4.reuse, 0x71, P3 ;  /* 0x000000710400780c */ /* 0x040fe40001f61670 */
[C---:B------:R-:W-:Y:S02]  /*36a0*/  ISETP.GT.AND P1, PT, R5.reuse, 0x41, !P1 ;  /* 0x000000410500780c */ /* 0x040fe40004f24270 */
[----:B------:R-:W-:Y:S02]  /*36b0*/  ISETP.GT.AND P5, PT, R5, 0x78, !P5 ;  /* 0x000000780500780c */ /* 0x000fe40006fa4270 */
[----:B------:R-:W-:-:S02]  /*36c0*/  ISETP.LT.OR P1, PT, R4, 0x42, P1 ;  /* 0x000000420400780c */ /* 0x000fc40000f21670 */
[----:B0-----:R-:W-:Y:S02]  /*36d0*/  FMNMX.FTZ R6, R3, R0, !PT ;  /* 0x0000000003067209 */ /* 0x001fe40007810000 */
[----:B------:R-:W-:Y:S02]  /*36e0*/  FSEL R59, R59, -INF , !P1 ;  /* 0xff8000003b3b7808 */ /* 0x000fe40004800000 */
[----:B------:R-:W-:Y:S01]  /*36f0*/  LOP3.LUT P1, RZ, R19, 0x2000, RZ, 0xc0, !PT ;  /* 0x0000200013ff7812 */ /* 0x000fe2000782c0ff */
[----:B------:R-:W0:Y:S01]  /*3700*/  SHFL.BFLY PT, R7, R6, 0x1, 0x1f ;  /* 0x0c201f0006077f89 */ /* 0x000e2200000e0000 */
[----:B------:R-:W-:Y:S02]  /*3710*/  ISETP.LT.OR P4, PT, R4, 0x72, P4 ;  /* 0x000000720400780c */ /* 0x000fe40002781670 */
[----:B------:R-:W-:Y:S02]  /*3720*/  ISETP.GT.AND P1, PT, R5, 0x48, !P1 ;  /* 0x000000480500780c */ /* 0x000fe40004f24270 */
[----:B------:R-:W-:-:S02]  /*3730*/  FSEL R82, R82, -INF , !P3 ;  /* 0xff80000052527808 */ /* 0x000fc40005800000 */
[C---:B------:R-:W-:Y:S02]  /*3740*/  ISETP.LT.OR P1, PT, R4.reuse, 0x49, P1 ;  /* 0x000000490400780c */ /* 0x040fe40000f21670 */
[----:B------:R-:W-:Y:S02]  /*3750*/  ISETP.LT.OR P5, PT, R4, 0x79, P5 ;  /* 0x000000790400780c */ /* 0x000fe40002fa1670 */
[----:B------:R-:W-:Y:S02]  /*3760*/  FSEL R62, R62, -INF , !P1 ;  /* 0xff8000003e3e7808 */ /* 0x000fe40004800000 */
[----:B------:R-:W-:Y:S02]  /*3770*/  LOP3.LUT P1, RZ, R19, 0x1000, RZ, 0xc0, !PT ;  /* 0x0000100013ff7812 */ /* 0x000fe4000782c0ff */
[----:B------:R-:W-:Y:S02]  /*3780*/  FSEL R83, R83, -INF , !P4 ;  /* 0xff80000053537808 */ /* 0x000fe40006000000 */
[----:B------:R-:W-:-:S02]  /*3790*/  ISETP.GT.AND P1, PT, R5, 0x49, !P1 ;  /* 0x000000490500780c */ /* 0x000fc40004f24270 */
[----:B------:R-:W-:Y:S02]  /*37a0*/  FSEL R86, R86, -INF , !P5 ;  /* 0xff80000056567808 */ /* 0x000fe40006800000 */
        /* <DEDUP_REMOVED lines=8> */
[----:B------:R-:W-:-:S04]  /*3830*/  LOP3.LUT P1, RZ, R19, 0x400, RZ, 0xc0, !PT ;  /* 0x0000040013ff7812 */ /* 0x000fc8000782c0ff */
        /* <DEDUP_REMOVED lines=11> */
[----:B------:R-:W-:Y:S02]  /*38f0*/  ISETP.GT.AND P1, PT, R5, 0x60, !P2 ;  /* 0x000000600500780c */ /* 0x000fe40005724270 */
[----:B------:R-:W-:Y:S02]  /*3900*/  LOP3.LUT P2, RZ, R19, 0x20, RZ, 0xc0, !PT ;  /* 0x0000002013ff7812 */ /* 0x000fe4000784c0ff */
[----:B------:R-:W-:Y:S02]  /*3910*/  ISETP.LT.OR P1, PT, R4, 0x61, P1 ;  /* 0x000000610400780c */ /* 0x000fe40000f21670 */
[----:B------:R-:W-:Y:S02]  /*3920*/  ISETP.GT.AND P2, PT, R5, 0x69, !P2 ;  /* 0x000000690500780c */ /* 0x000fe40005744270 */
[----:B------:R-:W-:-:S02]  /*3930*/  FSEL R74, R74, -INF , !P1 ;  /* 0xff8000004a4a7808 */ /* 0x000fc40004800000 */
[----:B------:R-:W-:Y:S02]  /*3940*/  ISETP.GT.AND P1, PT, R5, 0x61, !P6 ;  /* 0x000000610500780c */ /* 0x000fe40007724270 */
[----:B------:R-:W-:Y:S02]  /*3950*/  LOP3.LUT P6, RZ, R19, 0x2, RZ, 0xc0, !PT ;  /* 0x0000000213ff7812 */ /* 0x000fe400078cc0ff */
[C---:B------:R-:W-:Y:S02]  /*3960*/  ISETP.LT.OR P1, PT, R4.reuse, 0x62, P1 ;  /* 0x000000620400780c */ /* 0x040fe40000f21670 */
[----:B------:R-:W-:Y:S02]  /*3970*/  ISETP.LT.OR P2, PT, R4, 0x6a, P2 ;  /* 0x0000006a0400780c */ /* 0x000fe40001741670 */
[----:B------:R-:W-:Y:S02]  /*3980*/  FSEL R75, R75, -INF , !P1 ;  /* 0xff8000004b4b7808 */ /* 0x000fe40004800000 */
[----:B------:R-:W-:-:S02]  /*3990*/  FSETP.NEU.FTZ.AND P1, PT, R0, -INF , PT ;  /* 0xff8000000000780b */ /* 0x000fc40003f3d000 */
[----:B------:R-:W-:Y:S02]  /*39a0*/  FSEL R79, R79, -INF , !P2 ;  /* 0xff8000004f4f7808 */ /* 0x000fe40005000000 */
[----:B------:R-:W-:Y:S02]  /*39b0*/  FSEL R9, R9, RZ, P1 ;  /* 0x000000ff09097208 */ /* 0x000fe40000800000 */
[----:B------:R-:W-:Y:S02]  /*39c0*/  ISETP.GT.AND P1, PT, R5, RZ, !P6 ;  /* 0x000000ff0500720c */ /* 0x000fe40007724270 */
[----:B------:R-:W-:Y:S01]  /*39d0*/  LOP3.LUT P6, RZ, R19, 0x1, RZ, 0xc0, !PT ;  /* 0x0000000113ff7812 */ /* 0x000fe200078cc0ff */
[--C-:B------:R-:W-:Y:S01]  /*39e0*/  FFMA.FTZ R10, R28, UR33, -R9.reuse ;  /* 0x000000211c0a7c23 */ /* 0x100fe20008010809 */
[----:B------:R-:W-:Y:S01]  /*39f0*/  ISETP.LT.OR P1, PT, R4, 0x1, P1 ;  /* 0x000000010400780c */ /* 0x000fe20000f21670 */
[--C-:B------:R-:W-:Y:S01]  /*3a00*/  FFMA.FTZ R12, R32, UR33, -R9.reuse ;  /* 0x00000021200c7c23 */ /* 0x100fe20008010809 */
[----:B------:R-:W-:Y:S01]  /*3a10*/  ISETP.GT.AND P6, PT, R5, 0x79, !P6 ;  /* 0x000000790500780c */ /* 0x000fe200077c4270 */
[--C-:B------:R-:W-:Y:S01]  /*3a20*/  FFMA.FTZ R8, R24, UR33, -R9.reuse ;  /* 0x0000002118087c23 */ /* 0x100fe20008010809 */
[----:B------:R-:W-:Y:S01]  /*3a30*/  FSEL R2, R26, -INF , !P1 ;  /* 0xff8000001a027808 */ /* 0x000fe20004800000 */
[--C-:B------:R-:W-:Y:S01]  /*3a40*/  FFMA.FTZ R3, R25, UR33, -R9.reuse ;  /* 0x0000002119037c23 */ /* 0x100fe20008010809 */
[----:B------:R-:W-:Y:S01]  /*3a50*/  LOP3.LUT P1, RZ, R19, 0x4000000, RZ, 0xc0, !PT ;  /* 0x0400000013ff7812 */ /* 0x000fe2000782c0ff */
[--C-:B------:R-:W-:Y:S01]  /*3a60*/  FFMA.FTZ R7, R29, UR33, -R9.reuse ;  /* 0x000000211d077c23 */ /* 0x100fe20008010809 */
[----:B------:R-:W-:Y:S01]  /*3a70*/  FMNMX.FTZ R11, R2, R27, !PT ;  /* 0x0000001b020b7209 */ /* 0x000fe20007810000 */
[----:B------:R-:W-:Y:S01]  /*3a80*/  MUFU.EX2 R8, R8 ;  /* 0x0000000800087308 */ /* 0x000fe20000000800 */
[----:B------:R-:W-:Y:S01]  /*3a90*/  ISETP.GT.AND P1, PT, R5, 0x68, !P1 ;  /* 0x000000680500780c */ /* 0x000fe20004f24270 */
[--C-:B------:R-:W-:Y:S01]  /*3aa0*/  FFMA.FTZ R13, R33, UR33, -R9.reuse ;  /* 0x00000021210d7c23 */ /* 0x100fe20008010809 */
[----:B------:R-:W-:Y:S01]  /*3ab0*/  FMNMX.FTZ R6, R30, R11, !PT ;  /* 0x0000000b1e067209 */ /* 0x000fe20007810000 */
[--C-:B------:R-:W-:Y:S01]  /*3ac0*/  FFMA.FTZ R15, R37, UR33, -R9.reuse ;  /* 0x00000021250f7c23 */ /* 0x100fe20008010809 */
[----:B------:R-:W-:Y:S01]  /*3ad0*/  ISETP.LT.OR P1, PT, R4, 0x69, P1 ;  /* 0x000000690400780c */ /* 0x000fe20000f21670 */
[--C-:B------:R-:W-:Y:S01]  /*3ae0*/  FFMA.FTZ R14, R36, UR33, -R9.reuse ;  /* 0x00000021240e7c23 */ /* 0x100fe20008010809 */
[----:B------:R-:W-:Y:S01]  /*3af0*/  FMNMX.FTZ R11, R31, R6, !PT ;  /* 0x000000061f0b7209 */ /* 0x000fe20007810000 */
[----:B------:R-:W0:Y:S01]  /*3b00*/  MUFU.EX2 R3, R3 ;  /* 0x0000000300037308 */ /* 0x000e220000000800 */
[----:B------:R-:W-:Y:S01]  /*3b10*/  FSEL R78, R78, -INF , !P1 ;  /* 0xff8000004e4e7808 */ /* 0x000fe20004800000 */
        /* <DEDUP_REMOVED lines=26> */
[----:B------:R-:W1:Y:S03]  /*3cc0*/  MUFU.EX2 R10, R10 ;  /* 0x0000000a000a7308 */ /* 0x000e660000000800 */
[----:B------:R-:W-:-:S04]  /*3cd0*/  FMNMX.FTZ R11, R47, R6, !PT ;  /* 0x000000062f0b7209 */ /* 0x000fc80007810000 */
[----:B------:R-:W-:Y:S01]  /*3ce0*/  FMNMX.FTZ R6, R50, R11, !PT ;  /* 0x0000000b32067209 */ /* 0x000fe20007810000 */
[----:B------:R-:W2:Y:S03]  /*3cf0*/  MUFU.EX2 R7, R7 ;  /* 0x0000000700077308 */ /* 0x000ea60000000800 */
[----:B------:R-:W-:-:S04]  /*3d00*/  FMNMX.FTZ R11, R51, R6, !PT ;  /* 0x00000006330b7209 */ /* 0x000fc80007810000 */
[----:B------:R-:W-:Y:S01]  /*3d10*/  FMNMX.FTZ R6, R54, R11, !PT ;  /* 0x0000000b36067209 */ /* 0x000fe20007810000 */
[----:B------:R-:W-:Y:S03]  /*3d20*/  MUFU.EX2 R12, R12 ;  /* 0x0000000c000c7308 */ /* 0x000fe60000000800 */
[----:B------:R-:W-:-:S04]  /*3d30*/  FMNMX.FTZ R11, R55, R6, !PT ;  /* 0x00000006370b7209 */ /* 0x000fc80007810000 */
[----:B------:R-:W-:Y:S01]  /*3d40*/  FMNMX.FTZ R6, R58, R11, !PT ;  /* 0x0000000b3a067209 */ /* 0x000fe20007810000 */
[----:B------:R-:W-:Y:S03]  /*3d50*/  MUFU.EX2 R13, R13 ;  /* 0x0000000d000d7308 */ /* 0x000fe60000000800 */
[----:B------:R-:W-:Y:S01]  /*3d60*/  FMNMX.FTZ R11, R59, R6, !PT ;  /* 0x000000063b0b7209 */ /* 0x000fe20007810000 */
[--C-:B------:R-:W-:Y:S01]  /*3d70*/  FFMA.FTZ R6, R48, UR33, -R9.reuse ;  /* 0x0000002130067c23 */ /* 0x100fe20008010809 */
[----:B------:R-:W-:Y:S02]  /*3d80*/  FFMA.FTZ R48, R73, UR33, -R9 ;  /* 0x0000002149307c23 */ /* 0x000fe40008010809 */
        /* <DEDUP_REMOVED lines=22> */
[----:B------:R-:W-:-:S03]  /*3ef0*/  FFMA.FTZ R32, R60, UR33, -R9 ;  /* 0x000000213c207c23 */ /* 0x000fc60008010809 */
[----:B------:R-:W-:Y:S01]  /*3f00*/  FMNMX.FTZ R4, R86, R11, !PT ;  /* 0x0000000b56047209 */ /* 0x000fe20007810000 */
[----:B------:R-:W-:Y:S03]  /*3f10*/  MUFU.EX2 R6, R6 ;  /* 0x0000000600067308 */ /* 0x000fe60000000800 */
[----:B------:R-:W-:-:S05]  /*3f20*/  FMNMX.FTZ R4, R87, R4, !PT ;  /* 0x0000000457047209 */ /* 0x000fca0007810000 */
[----:B------:R-:W3:Y:S01]  /*3f30*/  SHFL.BFLY PT, R11, R4, 0x2, 0x1f ;  /* 0x0c401f00040b7f89 */ /* 0x000ee200000e0000 */
[----:B------:R-:W-:Y:S08]  /*3f40*/  MUFU.EX2 R29, R29 ;  /* 0x0000001d001d7308 */ /* 0x000ff00000000800 */
[----:B------:R-:W-:Y:S08]  /*3f50*/  MUFU.EX2 R20, R20 ;  /* 0x0000001400147308 */ /* 0x000ff00000000800 */
[----:B------:R-:W-:Y:S01]  /*3f60*/  MUFU.EX2 R5, R5 ;  /* 0x0000000500057308 */ /* 0x000fe20000000800 */
[----:B---3--:R-:W-:-:S07]  /*3f70*/  FMNMX.FTZ R11, R4, R11, !PT ;  /* 0x0000000b040b7209 */ /* 0x008fce0007810000 */
[----:B------:R-:W-:Y:S01]  /*3f80*/  MUFU.EX2 R28, R28 ;  /* 0x0000001c001c7308 */ /* 0x000fe20000000800 */
[----:B------:R-:W3:Y:S07]  /*3f90*/  SHFL.BFLY PT, R4, R11, 0x1, 0x1f ;  /* 0x0c201f000b047f89 */ /* 0x000eee00000e0000 */
[----:B------:R-:W-:Y:S08]  /*3fa0*/  MUFU.EX2 R33, R33 ;  /* 0x0000002100217308 */ /* 0x000ff00000000800 */
[----:B------:R-:W-:Y:S08]  /*3fb0*/  MUFU.EX2 R32, R32 ;  /* 0x0000002000207308 */ /* 0x000ff00000000800 */
[----:B------:R-:W-:Y:S01]  /*3fc0*/  MUFU.EX2 R37, R37 ;  /* 0x0000002500257308 */ /* 0x000fe20000000800 */
[----:B---3--:R-:W-:-:S04]  /*3fd0*/  FMNMX.FTZ R4, R11, R4, !PT ;  /* 0x000000040b047209 */ /* 0x008fc80007810000 */
[C---:B------:R-:W-:Y:S01]  /*3fe0*/  FSETP.NEU.FTZ.AND P1, PT, R4.reuse, -INF , PT ;  /* 0xff8000000400780b */ /* 0x040fe20003f3d000 */
[----:B------:R-:W-:Y:S02]  /*3ff0*/  FMUL.FTZ R60, R4, UR33 ;  /* 0x00000021043c7c20 */ /* 0x000fe40008410000 */
[----:B------:R-:W-:Y:S03]  /*4000*/  MUFU.EX2 R36, R36 ;  /* 0x0000002400247308 */ /* 0x000fe60000000800 */
        /* <DEDUP_REMOVED lines=18> */
[----:B------:R0:W3:Y:S01]  /*4130*/  MUFU.EX2 R68, R11 ;  /* 0x0000000b00447308 */ /* 0x0000e20000000800 */
[--C-:B------:R-:W-:Y:S01]  /*4140*/  FFMA.FTZ R47, R59, UR33, -R60.reuse ;  /* 0x000000213b2f7c23 */ /* 0x100fe2000801083c */
[--C-:B------:R-:W-:Y:S01]  /*4150*/  FFMA.FTZ R51, R63, UR33, -R60.reuse ;  /* 0x000000213f337c23 */ /* 0x100fe2000801083c */
[--C-:B------:R-:W-:Y:S01]  /*4160*/  FFMA.FTZ R70, R70, UR33, -R60.reuse ;  /* 0x0000002146467c23 */ /* 0x100fe2000801083c */
[--C-:B------:R-:W-:Y:S01]  /*4170*/  FFMA.FTZ R71, R71, UR33, -R60.reuse ;  /* 0x0000002147477c23 */ /* 0x100fe2000801083c */
[--C-:B------:R-:W-:Y:S01]  /*4180*/  FFMA.FTZ R74, R74, UR33, -R60.reuse ;  /* 0x000000214a4a7c23 */ /* 0x100fe2000801083c */
[--C-:B------:R-:W-:Y:S01]  /*4190*/  FFMA.FTZ R75, R75, UR33, -R60.reuse ;  /* 0x000000214b4b7c23 */ /* 0x100fe2000801083c */
[--C-:B------:R-:W-:Y:S01]  /*41a0*/  FFMA.FTZ R78, R78, UR33, -R60.reuse ;  /* 0x000000214e4e7c23 */ /* 0x100fe2000801083c */
[----:B------:R4:W5:Y:S01]  /*41b0*/  MUFU.EX2 R69, R64 ;  /* 0x0000004000457308 */ /* 0x0009620000000800 */
[----:B0-----:R-:W-:Y:S01]  /*41c0*/  FADD.FTZ R11, R8, R3 ;  /* 0x00000003080b7221 */ /* 0x001fe20000010000 */
[----:B------:R-:W-:Y:S01]  /*41d0*/  F2FP.F16.F32.PACK_AB R8, R3, R8 ;  /* 0x000000080308723e */ /* 0x000fe200000000ff */
[--C-:B------:R-:W-:Y:S01]  /*41e0*/  FFMA.FTZ R3, R66, UR33, -R60.reuse ;  /* 0x0000002142037c23 */ /* 0x100fe2000801083c */
[--C-:B------:R-:W-:Y:S01]  /*41f0*/  FFMA.FTZ R79, R79, UR33, -R60.reuse ;  /* 0x000000214f4f7c23 */ /* 0x100fe2000801083c */
[----:B-1----:R-:W-:Y:S01]  /*4200*/  FADD.FTZ R54, R10, R11 ;  /* 0x0000000b0a367221 */ /* 0x002fe20000010000 */
[C---:B--2---:R-:W-:Y:S01]  /*4210*/  F2FP.F16.F32.PACK_AB R10, R7.reuse, R10 ;  /* 0x0000000a070a723e */ /* 0x044fe200000000ff */
[----:B------:R-:W-:Y:S01]  /*4220*/  FFMA.FTZ R82, R82, UR33, -R60 ;  /* 0x0000002152527c23 */ /* 0x000fe2000801083c */
[----:B------:R0:W1:Y:S01]  /*4230*/  MUFU.EX2 R72, R31 ;  /* 0x0000001f00487308 */ /* 0x0000620000000800 */
[----:B------:R-:W-:Y:S01]  /*4240*/  FADD.FTZ R11, R7, R54 ;  /* 0x00000036070b7221 */ /* 0x000fe20000010000 */
[----:B---3--:R-:W-:Y:S01]  /*4250*/  FADD.FTZ R54, R9, R68 ;  /* 0x0000004409367221 */ /* 0x008fe20000010000 */
[--C-:B----4-:R-:W-:Y:S01]  /*4260*/  FFMA.FTZ R64, R46, UR33, -R60.reuse ;  /* 0x000000212e407c23 */ /* 0x110fe2000801083c */
[--C-:B------:R-:W-:Y:S01]  /*4270*/  FFMA.FTZ R46, R58, UR33, -R60.reuse ;  /* 0x000000213a2e7c23 */ /* 0x100fe2000801083c */
[----:B------:R-:W-:Y:S01]  /*4280*/  FADD.FTZ R58, R12, R11 ;  /* 0x0000000b0c3a7221 */ /* 0x000fe20000010000 */
[----:B------:R-:W-:Y:S01]  /*4290*/  F2FP.F16.F32.PACK_AB R9, R68, R9 ;  /* 0x000000094409723e */ /* 0x000fe200000000ff */
[----:B------:R-:W-:Y:S01]  /*42a0*/  FFMA.FTZ R83, R83, UR33, -R60 ;  /* 0x0000002153537c23 */ /* 0x000fe2000801083c */
[----:B------:R-:W2:Y:S01]  /*42b0*/  MUFU.EX2 R2, R2 ;  /* 0x0000000200027308 */ /* 0x000ea20000000800 */
[----:B-----5:R-:W-:Y:S01]  /*42c0*/  FADD.FTZ R7, R69, R54 ;  /* 0x0000003645077221 */ /* 0x020fe20000010000 */
[C---:B------:R-:W-:Y:S01]  /*42d0*/  FADD.FTZ R55, R13.reuse, R58 ;  /* 0x0000003a0d377221 */ /* 0x040fe20000010000 */
[--C-:B0-----:R-:W-:Y:S01]  /*42e0*/  FFMA.FTZ R31, R50, UR33, -R60.reuse ;  /* 0x00000021321f7c23 */ /* 0x101fe2000801083c */
[----:B------:R-:W-:Y:S01]  /*42f0*/  FFMA.FTZ R50, R62, UR33, -R60 ;  /* 0x000000213e327c23 */ /* 0x000fe2000801083c */
[----:B------:R-:W-:Y:S01]  /*4300*/  F2FP.F16.F32.PACK_AB R12, R13, R12 ;  /* 0x0000000c0d0c723e */ /* 0x000fe200000000ff */
[----:B------:R-:W-:Y:S01]  /*4310*/  FADD.FTZ R62, R14, R55 ;  /* 0x000000370e3e7221 */ /* 0x000fe20000010000 */
[C---:B------:R-:W-:Y:S01]  /*4320*/  F2FP.F16.F32.PACK_AB R14, R15.reuse, R14 ;  /* 0x0000000e0f0e723e */ /* 0x040fe200000000ff */
[----:B------:R-:W0:Y:S01]  /*4330*/  MUFU.EX2 R27, R27 ;  /* 0x0000001b001b7308 */ /* 0x000e220000000800 */
[C---:B-1----:R-:W-:Y:S01]  /*4340*/  FADD.FTZ R7, R72.reuse, R7 ;  /* 0x0000000748077221 */ /* 0x042fe20000010000 */
[----:B------:R-:W-:Y:S01]  /*4350*/  FADD.FTZ R55, R15, R62 ;  /* 0x0000003e0f377221 */ /* 0x000fe20000010000 */
[----:B------:R-:W-:Y:S01]  /*4360*/  F2FP.F16.F32.PACK_AB R11, R72, R69 ;  /* 0x00000045480b723e */ /* 0x000fe200000000ff */
[--C-:B------:R-:W-:Y:S01]  /*4370*/  FFMA.FTZ R54, R67, UR33, -R60.reuse ;  /* 0x0000002143367c23 */ /* 0x100fe2000801083c */
[--C-:B------:R-:W-:Y:S01]  /*4380*/  FFMA.FTZ R86, R86, UR33, -R60.reuse ;  /* 0x0000002156567c23 */ /* 0x100fe2000801083c */
[----:B------:R-:W-:Y:S01]  /*4390*/  FADD.FTZ R62, R24, R55 ;  /* 0x00000037183e7221 */ /* 0x000fe20000010000 */
[----:B------:R-:W-:Y:S01]  /*43a0*/  FFMA.FTZ R60, R87, UR33, -R60 ;  /* 0x00000021573c7c23 */ /* 0x000fe2000801083c */
[----:B------:R-:W1:Y:S01]  /*43b0*/  MUFU.EX2 R30, R30 ;  /* 0x0000001e001e7308 */ /* 0x000e620000000800 */
[----:B--2---:R-:W-:Y:S01]  /*43c0*/  FADD.FTZ R58, R2, R7 ;  /* 0x00000007023a7221 */ /* 0x004fe20000010000 */
[----:B------:R2:W-:Y:S01]  /*43d0*/  STSM.16.M88.4 [R17+0x21800], R8 ;  /* 0x0218000811007844 */ /* 0x0005e20000000200 */
[----:B------:R-:W-:-:S05]  /*43e0*/  F2FP.F16.F32.PACK_AB R24, R21, R24 ;  /* 0x000000181518723e */ /* 0x000fca00000000ff */
[----:B------:R-:W3:Y:S01]  /*43f0*/  MUFU.EX2 R35, R35 ;  /* 0x0000002300237308 */ /* 0x000ee20000000800 */
[C---:B0-----:R-:W-:Y:S01]  /*4400*/  FADD.FTZ R7, R27.reuse, R58 ;  /* 0x0000003a1b077221 */ /* 0x041fe20000010000 */
[----:B------:R-:W-:-:S06]  /*4410*/  F2FP.F16.F32.PACK_AB R13, R27, R2 ;  /* 0x000000021b0d723e */ /* 0x000fcc00000000ff */
[----:B------:R-:W0:Y:S01]  /*4420*/  MUFU.EX2 R39, R39 ;  /* 0x0000002700277308 */ /* 0x000e220000000800 */
[----:B-1----:R-:W-:Y:S01]  /*4430*/  FADD.FTZ R58, R30, R7 ;  /* 0x000000071e3a7221 */ /* 0x002fe20000010000 */
[----:B------:R-:W-:Y:S01]  /*4440*/  FADD.FTZ R7, R21, R62 ;  /* 0x0000003e15077221 */ /* 0x000fe20000010000 */
[----:B--2---:R-:W-:-:S03]  /*4450*/  F2FP.F16.F32.PACK_AB R10, R5, R20 ;  /* 0x00000014050a723e */ /* 0x004fc600000000ff */
[----:B------:R-:W-:Y:S01]  /*4460*/  FADD.FTZ R62, R26, R7 ;  /* 0x000000071a3e7221 */ /* 0x000fe20000010000 */
[----:B------:R-:W-:Y:S01]  /*4470*/  F2FP.F16.F32.PACK_AB R26, R25, R26 ;  /* 0x0000001a191a723e */ /* 0x000fe200000000ff */
[----:B------:R-:W1:Y:S01]  /*4480*/  MUFU.EX2 R42, R42 ;  /* 0x0000002a002a7308 */ /* 0x000e620000000800 */
[----:B---3--:R-:W-:Y:S01]  /*4490*/  FADD.FTZ R58, R35, R58 ;  /* 0x0000003a233a7221 */ /* 0x008fe20000010000 */
[----:B------:R-:W-:-:S04]  /*44a0*/  FADD.FTZ R55, R25, R62 ;  /* 0x0000003e19377221 */ /* 0x000fc80000010000 */
[----:B------:R-:W-:Y:S02]  /*44b0*/  FADD.FTZ R62, R6, R55 ;  /* 0x00000037063e7221 */ /* 0x000fe40000010000 */
[----:B------:R-:W2:Y:S01]  /*44c0*/  MUFU.EX2 R64, R64 ;  /* 0x0000004000407308 */ /* 0x000ea20000000800 */
[----:B0-----:R-:W-:-:S07]  /*44d0*/  FADD.FTZ R7, R39, R58 ;  /* 0x0000003a27077221 */ /* 0x001fce0000010000 */
[----:B------:R-:W0:Y:S01]  /*44e0*/  MUFU.EX2 R65, R65 ;  /* 0x0000004100417308 */ /* 0x000e220000000800 */
[C---:B-1----:R-:W-:Y:S01]  /*44f0*/  FADD.FTZ R7, R42.reuse, R7 ;  /* 0x000000072a077221 */ /* 0x042fe20000010000 */
[----:B------:R-:W-:-:S06]  /*4500*/  F2FP.F16.F32.PACK_AB R25, R42, R39 ;  /* 0x000000272a19723e */ /* 0x000fcc00000000ff */
[----:B------:R-:W1:Y:S01]  /*4510*/  MUFU.EX2 R31, R31 ;  /* 0x0000001f001f7308 */ /* 0x000e620000000800 */
[----:B--2---:R-:W-:Y:S01]  /*4520*/  FADD.FTZ R58, R64, R7 ;  /* 0x00000007403a7221 */ /* 0x004fe20000010000 */
[----:B------:R-:W-:-:S04]  /*4530*/  FADD.FTZ R7, R29, R62 ;  /* 0x0000003e1d077221 */ /* 0x000fc80000010000 */
[----:B------:R-:W-:Y:S02]  /*4540*/  FADD.FTZ R62, R20, R7 ;  /* 0x00000007143e7221 */ /* 0x000fe40000010000 */
[----:B------:R-:W2:Y:S01]  /*4550*/  MUFU.EX2 R34, R34 ;  /* 0x0000002200227308 */ /* 0x000ea20000000800 */
[----:B0-----:R-:W-:Y:S01]  /*4560*/  FADD.FTZ R58, R65, R58 ;  /* 0x0000003a413a7221 */ /* 0x001fe20000010000 */
[----:B------:R-:W-:Y:S01]  /*4570*/  FADD.FTZ R15, R5, R62 ;  /* 0x0000003e050f7221 */ /* 0x000fe20000010000 */
[----:B------:R-:W-:-:S03]  /*4580*/  F2FP.F16.F32.PACK_AB R27, R65, R64 ;  /* 0x00000040411b723e */ /* 0x000fc600000000ff */
[----:B------:R-:W-:Y:S01]  /*4590*/  FADD.FTZ R8, R28, R15 ;  /* 0x0000000f1c087221 */ /* 0x000fe20000010000 */
[----:B------:R-:W-:Y:S01]  /*45a0*/  F2FP.F16.F32.PACK_AB R15, R35, R30 ;  /* 0x0000001e230f723e */ /* 0x000fe200000000ff */
[----:B------:R-:W0:Y:S01]  /*45b0*/  MUFU.EX2 R38, R38 ;  /* 0x0000002600267308 */ /* 0x000e220000000800 */
[----:B-1----:R-:W-:Y:S01]  /*45c0*/  FADD.FTZ R7, R31, R58 ;  /* 0x0000003a1f077221 */ /* 0x002fe20000010000 */
[C---:B------:R-:W-:Y:S01]  /*45d0*/  FADD.FTZ R9, R33.reuse, R8 ;  /* 0x0000000821097221 */ /* 0x040fe20000010000 */
[----:B------:R-:W-:Y:S01]  /*45e0*/  F2FP.F16.F32.PACK_AB R28, R33, R28 ;  /* 0x0000001c211c723e */ /* 0x000fe200000000ff */
[----:B------:R1:W-:Y:S01]  /*45f0*/  STSM.16.M88.4 [R23], R12 ;  /* 0x0000000c17007844 */ /* 0x0003e20000000200 */
[C---:B------:R-:W-:Y:S01]  /*4600*/  F2FP.F16.F32.PACK_AB R30, R37.reuse, R32 ;  /* 0x00000020251e723e */ /* 0x040fe200000000ff */
[----:B------:R-:W-:Y:S02]  /*4610*/  FADD.FTZ R8, R32, R9 ;  /* 0x0000000920087221 */ /* 0x000fe40000010000 */
[----:B------:R-:W3:Y:S01]  /*4620*/  MUFU.EX2 R43, R43 ;  /* 0x0000002b002b7308 */ /* 0x000ee20000000800 */
[----:B--2---:R-:W-:Y:S01]  /*4630*/  FADD.FTZ R7, R34, R7 ;  /* 0x0000000722077221 */ /* 0x004fe20000010000 */
[----:B------:R-:W-:Y:S01]  /*4640*/  FADD.FTZ R9, R37, R8 ;  /* 0x0000000825097221 */ /* 0x000fe20000010000 */
[----:B------:R-:W-:Y:S01]  /*4650*/  F2FP.F16.F32.PACK_AB R8, R29, R6 ;  /* 0x000000061d08723e */ /* 0x000fe200000000ff */
[----:B------:R2:W-:Y:S02]  /*4660*/  STSM.16.M88.4 [R22], R24 ;  /* 0x0000001816007844 */ /* 0x0005e40000000200 */
[----:B------:R-:W-:Y:S01]  /*4670*/  FADD.FTZ R6, R36, R9 ;  /* 0x0000000924067221 */ /* 0x000fe20000010000 */
[----:B------:R-:W-:Y:S01]  /*4680*/  F2FP.F16.F32.PACK_AB R9, R34, R31 ;  /* 0x0000001f2209723e */ /* 0x000fe200000000ff */
[----:B------:R-:W4:Y:S01]  /*4690*/  MUFU.EX2 R46, R46 ;  /* 0x0000002e002e7308 */ /* 0x000f220000000800 */
[----:B0-----:R-:W-:Y:S01]  /*46a0*/  FADD.FTZ R2, R38, R7 ;  /* 0x0000000726027221 */ /* 0x001fe20000010000 */
[C---:B------:R-:W-:Y:S01]  /*46b0*/  FADD.FTZ R5, R45.reuse, R6 ;  /* 0x000000062d057221 */ /* 0x040fe20000010000 */
[----:B-1----:R-:W-:-:S05]  /*46c0*/  F2FP.F16.F32.PACK_AB R12, R45, R36 ;  /* 0x000000242d0c723e */ /* 0x002fca00000000ff */
[----:B------:R-:W0:Y:S01]  /*46d0*/  MUFU.EX2 R47, R47 ;  /* 0x0000002f002f7308 */ /* 0x000e220000000800 */
[C---:B---3--:R-:W-:Y:S01]  /*46e0*/  FADD.FTZ R7, R43.reuse, R2 ;  /* 0x000000022b077221 */ /* 0x048fe20000010000 */
[----:B------:R-:W-:-:S05]  /*46f0*/  F2FP.F16.F32.PACK_AB R11, R43, R38 ;  /* 0x000000262b0b723e */ /* 0x000fca00000000ff */
[----:B------:R1:W-:Y:S01]  /*4700*/  STSM.16.M88.4 [R18], R8 ;  /* 0x0000000812007844 */ /* 0x0003e20000000200 */
[----:B------:R-:W3:Y:S01]  /*4710*/  MUFU.EX2 R50, R50 ;  /* 0x0000003200327308 */ /* 0x000ee20000000800 */
[----:B----4-:R-:W-:-:S07]  /*4720*/  FADD.FTZ R2, R46, R7 ;  /* 0x000000072e027221 */ /* 0x010fce0000010000 */
[----:B------:R-:W4:Y:S01]  /*4730*/  MUFU.EX2 R51, R51 ;  /* 0x0000003300337308 */ /* 0x000f220000000800 */
[C---:B0-----:R-:W-:Y:S01]  /*4740*/  FADD.FTZ R7, R47.reuse, R2 ;  /* 0x000000022f077221 */ /* 0x041fe20000010000 */
[----:B------:R-:W-:-:S06]  /*4750*/  F2FP.F16.F32.PACK_AB R29, R47, R46 ;  /* 0x0000002e2f1d723e */ /* 0x000fcc00000000ff */
[----:B------:R-:W0:Y:S01]  /*4760*/  MUFU.EX2 R44, R44 ;  /* 0x0000002c002c7308 */ /* 0x000e220000000800 */
[----:B---3--:R-:W-:-:S07]  /*4770*/  FADD.FTZ R2, R50, R7 ;  /* 0x0000000732027221 */ /* 0x008fce0000010000 */
[----:B------:R-:W3:Y:S01]  /*4780*/  MUFU.EX2 R3, R3 ;  /* 0x0000000300037308 */ /* 0x000ee20000000800 */
[C---:B----4-:R-:W-:Y:S01]  /*4790*/  FADD.FTZ R2, R51.reuse, R2 ;  /* 0x0000000233027221 */ /* 0x050fe20000010000 */
[----:B------:R-:W-:-:S05]  /*47a0*/  F2FP.F16.F32.PACK_AB R31, R51, R50 ;  /* 0x00000032331f723e */ /* 0x000fca00000000ff */
[----:B------:R4:W-:Y:S01]  /*47b0*/  STSM.16.M88.4 [R17+0x27800], R28 ;  /* 0x0278001c11007844 */ /* 0x0009e20000000200 */
[----:B------:R-:W5:Y:S01]  /*47c0*/  MUFU.EX2 R54, R54 ;  /* 0x0000003600367308 */ /* 0x000f620000000800 */
[----:B0-----:R-:W-:-:S07]  /*47d0*/  FADD.FTZ R6, R44, R5 ;  /* 0x000000052c067221 */ /* 0x001fce0000010000 */
[----:B------:R-:W0:Y:S01]  /*47e0*/  MUFU.EX2 R70, R70 ;  /* 0x0000004600467308 */ /* 0x000e220000000800 */
[----:B---3--:R-:W-:-:S07]  /*47f0*/  FADD.FTZ R5, R3, R2 ;  /* 0x0000000203057221 */ /* 0x008fce0000010000 */
[----:B------:R-:W3:Y:S01]  /*4800*/  MUFU.EX2 R53, R53 ;  /* 0x0000003500357308 */ /* 0x000ee20000000800 */
[C---:B-----5:R-:W-:Y:S01]  /*4810*/  FADD.FTZ R5, R54.reuse, R5 ;  /* 0x0000000536057221 */ /* 0x060fe20000010000 */
[----:B------:R-:W-:-:S06]  /*4820*/  F2FP.F16.F32.PACK_AB R13, R54, R3 ;  /* 0x00000003360d723e */ /* 0x000fcc00000000ff */
[----:B------:R-:W5:Y:S01]  /*4830*/  MUFU.EX2 R71, R71 ;  /* 0x0000004700477308 */ /* 0x000f620000000800 */
[----:B0-----:R-:W-:-:S07]  /*4840*/  FADD.FTZ R2, R70, R5 ;  /* 0x0000000546027221 */ /* 0x001fce0000010000 */
[----:B------:R-:W0:Y:S01]  /*4850*/  MUFU.EX2 R41, R41 ;  /* 0x0000002900297308 */ /* 0x000e220000000800 */
[C---:B---3--:R-:W-:Y:S01]  /*4860*/  F2FP.F16.F32.PACK_AB R14, R53.reuse, R44 ;  /* 0x0000002c350e723e */ /* 0x048fe200000000ff */
[----:B------:R-:W-:-:S06]  /*4870*/  FADD.FTZ R6, R53, R6 ;  /* 0x0000000635067221 */ /* 0x000fcc0000010000 */
[----:B------:R-:W2:Y:S01]  /*4880*/  MUFU.EX2 R48, R48 ;  /* 0x0000003000307308 */ /* 0x000ea20000000800 */
[C---:B-----5:R-:W-:Y:S01]  /*4890*/  F2FP.F16.F32.PACK_AB R15, R71.reuse, R70 ;  /* 0x00000046470f723e */ /* 0x060fe200000000ff */
[----:B------:R-:W-:-:S04]  /*48a0*/  FADD.FTZ R3, R71, R2 ;  /* 0x0000000247037221 */ /* 0x000fc80000010000 */
[----:B------:R4:W-:Y:S02]  /*48b0*/  STSM.16.M88.4 [R136], R12 ;  /* 0x0000000c88007844 */ /* 0x0009e40000000200 */
[----:B------:R-:W-:Y:S01]  /*48c0*/  MUFU.EX2 R52, R52 ;  /* 0x0000003400347308 */ /* 0x000fe20000000800 */
[----:B0-----:R-:W-:-:S07]  /*48d0*/  FADD.FTZ R7, R41, R6 ;  /* 0x0000000629077221 */ /* 0x001fce0000010000 */
[----:B------:R-:W0:Y:S01]  /*48e0*/  MUFU.EX2 R57, R57 ;  /* 0x0000003900397308 */ /* 0x000e220000000800 */
[C---:B--2---:R-:W-:Y:S01]  /*48f0*/  F2FP.F16.F32.PACK_AB R24, R48.reuse, R41 ;  /* 0x000000293018723e */ /* 0x044fe200000000ff */
[----:B------:R-:W-:-:S06]  /*4900*/  FADD.FTZ R7, R48, R7 ;  /* 0x0000000730077221 */ /* 0x000fcc0000010000 */
[----:B------:R-:W2:Y:S08]  /*4910*/  MUFU.EX2 R74, R74 ;  /* 0x0000004a004a7308 */ /* 0x000eb00000000800 */
[----:B------:R-:W3:Y:S01]  /*4920*/  MUFU.EX2 R75, R75 ;  /* 0x0000004b004b7308 */ /* 0x000ee20000000800 */
[----:B0-----:R-:W-:-:S07]  /*4930*/  F2FP.F16.F32.PACK_AB R26, R57, R52 ;  /* 0x00000034391a723e */ /* 0x001fce00000000ff */
[----:B------:R-:W0:Y:S01]  /*4940*/  MUFU.EX2 R78, R78 ;  /* 0x0000004e004e7308 */ /* 0x000e220000000800 */
[----:B--2---:R-:W-:-:S07]  /*4950*/  FADD.FTZ R2, R74, R3 ;  /* 0x000000034a027221 */ /* 0x004fce0000010000 */
[----:B------:R-:W2:Y:S01]  /*4960*/  MUFU.EX2 R79, R79 ;  /* 0x0000004f004f7308 */ /* 0x000ea20000000800 */
[C---:B---3--:R-:W-:Y:S01]  /*4970*/  F2FP.F16.F32.PACK_AB R25, R75.reuse, R74 ;  /* 0x0000004a4b19723e */ /* 0x048fe200000000ff */
[----:B------:R-:W-:Y:S01]  /*4980*/  FADD.FTZ R3, R75, R2 ;  /* 0x000000024b037221 */ /* 0x000fe20000010000 */
[----:B------:R-:W-:-:S05]  /*4990*/  FADD.FTZ R2, R52, R7 ;  /* 0x0000000734027221 */ /* 0x000fca0000010000 */
[----:B------:R-:W-:Y:S01]  /*49a0*/  MUFU.EX2 R40, R40 ;  /* 0x0000002800287308 */ /* 0x000fe20000000800 */
[----:B0-----:R-:W-:Y:S01]  /*49b0*/  FADD.FTZ R6, R78, R3 ;  /* 0x000000034e067221 */ /* 0x001fe20000010000 */
[----:B------:R-:W-:-:S06]  /*49c0*/  FADD.FTZ R3, R57, R2 ;  /* 0x0000000239037221 */ /* 0x000fcc0000010000 */
[----:B------:R-:W1:Y:S01]  /*49d0*/  MUFU.EX2 R49, R49 ;  /* 0x0000003100317308 */ /* 0x000e620000000800 */
[C---:B--2---:R-:W-:Y:S01]  /*49e0*/  F2FP.F16.F32.PACK_AB R27, R79.reuse, R78 ;  /* 0x0000004e4f1b723e */ /* 0x044fe200000000ff */
[----:B------:R-:W-:-:S04]  /*49f0*/  FADD.FTZ R7, R79, R6 ;  /* 0x000000064f077221 */ /* 0x000fc80000010000 */
[----:B------:R4:W-:Y:S02]  /*4a00*/  STSM.16.M88.4 [R22+0x6000], R24 ;  /* 0x0060001816007844 */ /* 0x0009e40000000200 */
[----:B------:R-:W-:Y:S08]  /*4a10*/  MUFU.EX2 R56, R56 ;  /* 0x0000003800387308 */ /* 0x000ff00000000800 */
[----:B------:R-:W0:Y:S01]  /*4a20*/  MUFU.EX2 R61, R61 ;  /* 0x0000003d003d7308 */ /* 0x000e220000000800 */
[----:B-1----:R-:W-:Y:S01]  /*4a30*/  F2FP.F16.F32.PACK_AB R8, R49, R40 ;  /* 0x000000283108723e */ /* 0x002fe200000000ff */
[----:B------:R-:W-:-:S04]  /*4a40*/  FADD.FTZ R40, R40, R3 ;  /* 0x0000000328287221 */ /* 0x000fc80000010000 */
[----:B------:R-:W-:Y:S02]  /*4a50*/  FADD.FTZ R49, R49, R40 ;  /* 0x0000002831317221 */ /* 0x000fe40000010000 */
[----:B------:R-:W-:Y:S08]  /*4a60*/  MUFU.EX2 R82, R82 ;  /* 0x0000005200527308 */ /* 0x000ff00000000800 */
[----:B------:R-:W1:Y:S01]  /*4a70*/  MUFU.EX2 R83, R83 ;  /* 0x0000005300537308 */ /* 0x000e620000000800 */
[----:B0-----:R-:W-:Y:S01]  /*4a80*/  F2FP.F16.F32.PACK_AB R10, R61, R56 ;  /* 0x000000383d0a723e */ /* 0x001fe200000000ff */
[----:B------:R-:W-:-:S04]  /*4a90*/  FADD.FTZ R56, R56, R49 ;  /* 0x0000003138387221 */ /* 0x000fc80000010000 */
[----:B------:R-:W-:Y:S02]  /*4aa0*/  FADD.FTZ R3, R61, R56 ;  /* 0x000000383d037221 */ /* 0x000fe40000010000 */
[----:B------:R-:W0:Y:S08]  /*4ab0*/  MUFU.EX2 R86, R86 ;  /* 0x0000005600567308 */ /* 0x000e300000000800 */
[----:B------:R-:W2:Y:S01]  /*4ac0*/  MUFU.EX2 R5, R60 ;  /* 0x0000003c00057308 */ /* 0x000ea20000000800 */
[----:B-1----:R-:W-:Y:S01]  /*4ad0*/  F2FP.F16.F32.PACK_AB R9, R83, R82 ;  /* 0x000000525309723e */ /* 0x002fe200000000ff */
[----:B------:R-:W-:Y:S01]  /*4ae0*/  FADD.FTZ R82, R82, R7 ;  /* 0x0000000752527221 */ /* 0x000fe20000010000 */
[----:B------:R-:W-:-:S03]  /*4af0*/  VIADD R7, R88, 0xfffffffe ;  /* 0xfffffffe58077836 */ /* 0x000fc60000000000 */
[----:B------:R-:W-:-:S04]  /*4b00*/  FADD.FTZ R83, R83, R82 ;  /* 0x0000005253537221 */ /* 0x000fc80000010000 */
[----:B0-----:R-:W-:Y:S01]  /*4b10*/  FADD.FTZ R2, R86, R83 ;  /* 0x0000005356027221 */ /* 0x001fe20000010000 */
[----:B--2---:R-:W-:-:S03]  /*4b20*/  F2FP.F16.F32.PACK_AB R11, R5, R86 ;  /* 0x00000056050b723e */ /* 0x004fc600000000ff */
[----:B------:R-:W-:Y:S02]  /*4b30*/  FADD.FTZ R2, R5, R2 ;  /* 0x0000000205027221 */ /* 0x000fe40000010000 */
[----:B------:R4:W-:Y:S01]  /*4b40*/  STSM.16.M88.4 [R18+0x6000], R8 ;  /* 0x0060000812007844 */ /* 0x0009e20000000200 */
[----:B------:R0:W-:Y:S06]  /*4b50*/  MEMBAR.ALL.CTA ;  /* 0x0000000000007992 */ /* 0x0001ec0000008000 */
[----:B0-----:R-:W0:Y:S02]  /*4b60*/  FENCE.VIEW.ASYNC.S ;  /* 0x00000000000073c6 */ /* 0x001e240000000000 */
[----:B0-----:R-:W-:Y:S01]  /*4b70*/  NOP ;  /* 0x0000000000007918 */ /* 0x001fe20000000000 */
[----:B------:R-:W-:Y:S05]  /*4b80*/  @P1 BRA `(.L_x_10839) ;  /* 0x00000000004c1947 */ /* 0x000fea0003800000 */
        /* <DEDUP_REMOVED lines=11> */
.L_x_10840:
[----:B------:R-:W-:Y:S02]  /*4c40*/  ULDC UR18, c[0x0][0x9e4] ;  /* 0x0002790000127ab9 */ /* 0x000fe40000000800 */
[----:B------:R-:W-:-:S11]  /*4c50*/  UISETP.NE.AND UP0, UPT, UR18, 0x1, UPT ;  /* 0x000000011200788c */ /* 0x000fd6000bf05270 */
[----:B------:R-:W-:Y:S02]  /*4c60*/  @UP0 ULDC.64 UR6, c[0x0][0x9e8] ;  /* 0x00027a0000060ab9 */ /* 0x000fe40000000a00 */
[----:B------:R-:W-:-:S04]  /*4c70*/  UIMAD.WIDE.U32 UR10, UR15, UR6, URZ ;  /* 0x000000060f0a72a5 */ /* 0x000fc8000f8e003f */
[----:B------:R-:W-:-:S12]  /*4c80*/  @UP0 USHF.R.U32.HI UR15, URZ, UR7, UR11 ;  /* 0x000000073f0f0299 */ /* 0x000fd8000801160b */
.L_x_10841:
[----:B------:R-:W-:-:S04]  /*4c90*/  UIMAD UR15, UR15, UR18, UR18 ;  /* 0x000000120f0f72a4 */ /* 0x000fc8000f8e0212 */
[----:B------:R-:W-:-:S04]  /*4ca0*/  UISETP.LT.AND UP0, UPT, UR14, UR15, UPT ;  /* 0x0000000f0e00728c */ /* 0x000fc8000bf01270 */
[----:B------:R-:W-:-:S12]  /*4cb0*/  USEL UR14, UR14, UR15, UP0 ;  /* 0x0000000f0e0e7287 */ /* 0x000fd80008000000 */
.L_x_10839:
        /* <DEDUP_REMOVED lines=38> */
[----:B------:R-:W-:Y:S01]  /*4f20*/  ULDC UR33, c[0x0][0x988] ;  /* 0x0002620000217ab9 */ /* 0x000fe20000000800 */
[----:B------:R-:W-:-:S05]  /*4f30*/  ULDC UR55, c[0x0][0x9e0] ;  /* 0x0002780000377ab9 */ /* 0x000fca0000000800 */
.L_x_10861:
[----:B------:R-:W-:Y:S01]  /*4f40*/  ISETP.NE.AND P2, PT, RZ, UR43, PT ;  /* 0x0000002bff007c0c */ /* 0x000fe2000bf45270 */
[----:B------:R-:W-:-:S04]  /*4f50*/  UISETP.NE.AND UP0, UPT, UR57, 0x1, UPT ;  /* 0x000000013900788c */ /* 0x000fc8000bf05270 */
[----:B------:R-:W-:-:S04]  /*4f60*/  USEL UR47, URZ, 0x1, UP0 ;  /* 0x000000013f2f7887 */ /* 0x000fc80008000000 */
[----:B------:R-:W-:-:S04]  /*4f70*/  ULOP3.LUT UR47, UR28, UR47, URZ, 0x3c, !UPT ;  /* 0x0000002f1c2f7292 */ /* 0x000fc8000f8e3c3f */
[----:B------:R-:W-:Y:S08]  /*4f80*/  @P2 BRA `(.L_x_10843) ;  /* 0x0000000000382947 */ /* 0x000ff00003800000 */
[----:B------:R-:W-:Y:S05]  /*4f90*/  @!P0 BRA `(.L_x_10844) ;  /* 0x0000000000048947 */ /* 0x000fea0003800000 */
[----:B------:R-:W-:Y:S01]  /*4fa0*/  BPT.TRAP 0x1 ;  /* 0x000000040000795c */ /* 0x000fe20000300000 */
.L_x_10844:
        /* <DEDUP_REMOVED lines=9> */
.L_x_10845:
[----:B-1----:R-:W-:Y:S05]  /*5040*/  @P1 BRA `(.L_x_10843) ;  /* 0x0000000000081947 */ /* 0x002fea0003800000 */
[----:B------:R-:W1:Y:S02]  /*5050*/  SYNCS.PHASECHK.TRANS64.TRYWAIT P1, [UR6+0x2d830], R0 ;  /* 0x02d83000ff0075a7 */ /* 0x000e640008020146 */
[----:B-1----:R-:W-:Y:S05]  /*5060*/  @!P1 BRA `(.L_x_10846) ;  /* 0x000000ec00b49947 */ /* 0x002fea0003800000 */
.L_x_10843:
[----:B------:R-:W2:Y:S01]  /*5070*/  S2R R4, SR_TID.X ;  /* 0x0000000000047919 */ /* 0x000ea20000002100 */
        /* <DEDUP_REMOVED lines=15> */
[----:B--2---:R-:W-:-:S05]  /*5170*/  SHF.R.U32.HI R4, RZ, 0x7, R4 ;  /* 0x00000007ff047819 */ /* 0x004fca0000011604 */
[----:B01----:R-:W-:-:S05]  /*5180*/  VIADD R0, R4, 0x8 ;  /* 0x0000000804007836 */ /* 0x003fca0000000000 */
[----:B------:R0:W-:Y:S06]  /*5190*/  BAR.SYNC.DEFER_BLOCKING R0, 0x100 ;  /* 0x000400000000751d */ /* 0x0001ec0000010000 */
[----:B----4-:R-:W-:-:S06]  /*51a0*/  WARPGROUP.ARRIVE ;  /* 0x00000000000079c5 */ /* 0x010fcc0000000000 */
        /* <DEDUP_REMOVED lines=20> */
.L_x_10848:
[----:B------:R-:W-:Y:S01]  /*52f0*/  ULEA UR6, UR57, UR40, 0x3 ;  /* 0x0000002839067291 */ /* 0x000fe2000f8e183f */
[----:B------:R-:W-:-:S05]  /*5300*/  IMAD.U32 R0, RZ, RZ, UR28 ;  /* 0x0000001cff007e24 */ /* 0x000fca000f8e00ff */
[----:B------:R-:W-:-:S04]  /*5310*/  SHF.L.U32 R0, R0, 0x1f, RZ ;  /* 0x0000001f00007819 */ /* 0x000fc800000006ff */
[----:B------:R0:W1:Y:S01]  /*5320*/  SYNCS.PHASECHK.TRANS64.TRYWAIT P1, [UR6+0x2d850], R0 ;  /* 0x02d85000ff0075a7 */ /* 0x0000620008020146 */
[----:B------:R-:W-:Y:S05]  /*5330*/  @!P0 BRA `(.L_x_10849) ;  /* 0x0000000000048947 */ /* 0x000fea0003800000 */
[----:B------:R-:W-:Y:S01]  /*5340*/  BPT.TRAP 0x1 ;  /* 0x000000040000795c */ /* 0x000fe20000300000 */
.L_x_10849:
[----:B-1----:R-:W-:Y:S05]  /*5350*/  @P1 BRA `(.L_x_10847) ;  /* 0x0000000000081947 */ /* 0x002fea0003800000 */
[----:B------:R-:W1:Y:S02]  /*5360*/  SYNCS.PHASECHK.TRANS64.TRYWAIT P1, [UR6+0x2d850], R0 ;  /* 0x02d85000ff0075a7 */ /* 0x000e640008020146 */
[----:B-1----:R-:W-:Y:S05]  /*5370*/  @!P1 BRA `(.L_x_10850) ;  /* 0x000000ec00089947 */ /* 0x002fea0003800000 */
.L_x_10847:
[----:B------:R-:W-:Y:S01]  /*5380*/  UIADD3 UR6, UR40, 0x400, URZ ;  /* 0x0000040028067890 */ /* 0x000fe2000fffe03f */
[----:B------:R-:W-:Y:S01]  /*5390*/  WARPGROUP.ARRIVE ;  /* 0x00000000000079c5 */ /* 0x000fe20000000000 */
[----:B------:R-:W-:-:S05]  /*53a0*/  ULEA UR7, UR54, UR40, 0xd ;  /* 0x0000002836077291 */ /* 0x000fca000f8e683f */
[----:B------:R-:W2:Y:S01]  /*53b0*/  S2R R8, SR_TID.X ;  /* 0x0000000000087919 */ /* 0x000ea20000002100 */
[----:B------:R-:W-:Y:S02]  /*53c0*/  USHF.R.U32.HI UR6, URZ, 0x4, UR6 ;  /* 0x000000043f067899 */ /* 0x000fe40008011606 */
[----:B------:R-:W-:Y:S02]  /*53d0*/  UIADD3 UR7, UR7, 0x21800, URZ ;  /* 0x0002180007077890 */ /* 0x000fe4000fffe03f */
[----:B------:R-:W-:Y:S02]  /*53e0*/  ULOP3.LUT UR6, UR6, 0x3fff, URZ, 0xc0, !UPT ;  /* 0x00003fff06067892 */ /* 0x000fe4000f8ec03f */
[----:B------:R-:W-:Y:S02]  /*53f0*/  USHF.R.U32.HI UR7, URZ, 0x4, UR7 ;  /* 0x000000043f077899 */ /* 0x000fe40008011607 */
[----:B------:R-:W-:Y:S02]  /*5400*/  ULOP3.LUT UR10, UR6, 0x2000000, URZ, 0xfc, !UPT ;  /* 0x02000000060a7892 */ /* 0x000fe4000f8efc3f */
[----:B------:R-:W-:-:S02]  /*5410*/  ULOP3.LUT UR6, UR7, 0x3fff, URZ, 0xc0, !UPT ;  /* 0x00003fff07067892 */ /* 0x000fc4000f8ec03f */
[----:B------:R-:W-:Y:S02]  /*5420*/  UIMAD UR7, UR57, 0x600, UR10 ;  /* 0x00000600390778a4 */ /* 0x000fe4000f8e020a */
[----:B------:R-:W-:Y:S01]  /*5430*/  ULOP3.LUT UR6, UR6, 0x10000, URZ, 0xfc, !UPT ;  /* 0x0001000006067892 */ /* 0x000fe2000f8efc3f */
[----:B------:R-:W-:Y:S01]  /*5440*/  UMOV UR31, 0x80000020 ;  /* 0x80000020001f7882 */ /* 0x000fe20000000000 */
[----:B------:R-:W-:-:S03]  /*5450*/  UMOV UR29, 0x40000040 ;  /* 0x40000040001d7882 */ /* 0x000fc60000000000 */
[----:B------:R-:W-:Y:S02]  /*5460*/  UMOV UR30, UR7 ;  /* 0x00000007001e7c82 */ /* 0x000fe40008000000 */
[----:B------:R-:W-:Y:S02]  /*5470*/  UMOV UR28, UR6 ;  /* 0x00000006001c7c82 */ /* 0x000fe40008000000 */
[----:B------:R-:W-:Y:S01]  /*5480*/  HGMMA.64x96x16.F32 R88, gdesc[UR28].tnspB, R88, gsb0 ;  /* 0x416000001c5879f0 */ /* 0x000fe20008000858 */
[----:B------:R-:W-:Y:S02]  /*5490*/  UIADD3 UR30, UR7, 0x40, URZ ;  /* 0x00000040071e7890 */ /* 0x000fe4000fffe03f */
[----:B------:R-:W-:Y:S01]  /*54a0*/  UIADD3 UR28, UR6, 0x2, URZ ;  /* 0x00000002061c7890 */ /* 0x000fe2000fffe03f */
[----:B------:R-:W-:Y:S01]  /*54b0*/  UMOV UR31, 0x80000020 ;  /* 0x80000020001f7882 */ /* 0x000fe20000000000 */
[----:B------:R-:W-:Y:S01]  /*54c0*/  UMOV UR29, 0x40000040 ;  /* 0x40000040001d7882 */ /* 0x000fe20000000000 */
[----:B--2---:R-:W-:-:S02]  /*54d0*/  SHF.R.U32.HI R4, RZ, 0x7, R8 ;  /* 0x00000007ff047819 */ /* 0x004fc40000011608 */
[----:B------:R-:W-:-:S03]  /*54e0*/  ISETP.GE.U32.AND P1, PT, R8, 0x180, PT ;  /* 0x000001800800780c */ /* 0x000fc60003f26070 */
[----:B01----:R-:W-:-:S05]  /*54f0*/  VIADD R0, R4, 0x9 ;  /* 0x0000000904007836 */ /* 0x003fca0000000000 */
        /* <DEDUP_REMOVED lines=50> */
.L_x_10851:
[----:B------:R-:W-:Y:S01]  /*5820*/  UISETP.NE.AND UP1, UPT, UR51, URZ, UPT ;  /* 0x0000003f3300728c */ /* 0x000fe2000bf25270 */
[----:B------:R-:W-:Y:S01]  /*5830*/  VIADD R4, R137, UR39 ;  /* 0x0000002789047c36 */ /* 0x000fe20008000000 */
[----:B------:R-:W1:Y:S01]  /*5840*/  LDC R138, c[0x0][0x2f0] ;  /* 0x0000bc00ff8a7b82 */ /* 0x000e620000000800 */
[----:B------:R-:W-:Y:S02]  /*5850*/  ULEA UR6, UR46, UR40, 0x3 ;  /* 0x000000282e067291 */ /* 0x000fe4000f8e183f */
[----:B------:R-:W-:Y:S01]  /*5860*/  UISETP.NE.AND UP0, UPT, UR50, URZ, UPT ;  /* 0x0000003f3200728c */ /* 0x000fe2000bf05270 */
[----:B------:R-:W-:Y:S01]  /*5870*/  PLOP3.LUT P1, PT, PT, PT, UP1, 0x80, 0x0 ;  /* 0x000000000000781c */ /* 0x000fe20003f2f018 */
[----:B------:R-:W-:Y:S01]  /*5880*/  UIADD3 UR6, UR6, 0x2d840, URZ ;  /* 0x0002d84006067890 */ /* 0x000fe2000fffe03f */
[----:B------:R-:W-:Y:S02]  /*5890*/  PLOP3.LUT P2, PT, PT, PT, UP1, 0x80, 0x0 ;  /* 0x000000000000781c */ /* 0x000fe40003f4f018 */
[----:B------:R-:W2:Y:S01]  /*58a0*/  LDC R139, c[0x0][0x288] ;  /* 0x0000a200ff8b7b82 */ /* 0x000ea20000000800 */
[----:B------:R-:W-:Y:S01]  /*58b0*/  @UP1 ULDC UR7, c[0x0][0x44c] ;  /* 0x0001130000071ab9 */ /* 0x000fe20000000800 */
[----:B------:R-:W-:-:S07]  /*58c0*/  UPRMT UR6, UR41, 0x654, UR6 ;  /* 0x0000065429067896 */ /* 0x000fce0008000006 */
[----:B0-----:R-:W-:Y:S01]  /*58d0*/  @P1 IMAD.HI.U32 R0, R4, UR7, RZ ;  /* 0x0000000704001c27 */ /* 0x001fe2000f8e00ff */
[----:B------:R-:W-:Y:S01]  /*58e0*/  @UP1 ULDC UR7, c[0x0][0x450] ;  /* 0x0001140000071ab9 */ /* 0x000fe20000000800 */
[----:B------:R-:W-:Y:S01]  /*58f0*/  PLOP3.LUT P1, PT, PT, PT, UP0, 0x40, 0x0 ;  /* 0x000000000000781c */ /* 0x000fe20003f2e808 */
[----:B------:R-:W-:Y:S01]  /*5900*/  SYNCS.ARRIVE.TRANS64.RED.A1T0 RZ, [UR6], RZ ;  /* 0x000000ffffff79a7 */ /* 0x000fe20008100406 */
[----:B------:R-:W-:Y:S01]  /*5910*/  ULOP3.LUT UR6, URZ, UR35, URZ, 0x33, !UPT ;  /* 0x000000233f067292 */ /* 0x000fe2000f8e333f */
[----:B------:R-:W-:Y:S01]  /*5920*/  @P2 SHF.R.U32.HI R4, RZ, UR7, R0 ;  /* 0x00000007ff042c19 */ /* 0x000fe20008011600 */
[----:B------:R-:W-:-:S04]  /*5930*/  IMAD.SHL.U32 R0, R7, 0x80, RZ ;  /* 0x0000008007007824 */ /* 0x000fc800078e00ff */
[----:B------:R-:W0:Y:S01]  /*5940*/  SHFL.IDX PT, R13, R4, RZ, 0x1c1f ;  /* 0x001c1fff040d7589 */ /* 0x000e2200000e0000 */
[----:B------:R-:W-:-:S05]  /*5950*/  IADD3 R9, -R0, 0x1, RZ ;  /* 0x0000000100097810 */ /* 0x000fca0007ffe1ff */
[----:B------:R-:W-:-:S04]  /*5960*/  IMAD R9, R16, -0x2, R9 ;  /* 0xfffffffe10097824 */ /* 0x000fc800078e0209 */
[----:B-1----:R-:W-:-:S04]  /*5970*/  IMAD R8, R138, UR44, R9 ;  /* 0x0000002c8a087c24 */ /* 0x002fc8000f8e0209 */
[----:B--2---:R-:W-:-:S04]  /*5980*/  IMAD.IADD R8, R8, 0x1, -R139 ;  /* 0x0000000108087824 */ /* 0x004fc800078e0a8b */
[C---:B------:R-:W-:Y:S02]  /*5990*/  VIADD R11, R8.reuse, UR55 ;  /* 0x00000037080b7c36 */ /* 0x040fe40008000000 */
[----:B------:R-:W-:Y:S02]  /*59a0*/  VIADD R10, R8, UR6 ;  /* 0x00000006080a7c36 */ /* 0x000fe40008000000 */
[----:B0-----:R-:W-:Y:S02]  /*59b0*/  IMAD.IADD R9, R11, 0x1, R13 ;  /* 0x000000010b097824 */ /* 0x001fe400078e020d */
        /* <DEDUP_REMOVED lines=15> */
.L_x_10854:
[----:B------:R-:W-:-:S05]  /*5ab0*/  IMAD.U32 R14, RZ, RZ, UR34 ;  /* 0x00000022ff0e7e24 */ /* 0x000fca000f8e00ff */
[----:B------:R-:W-:-:S13]  /*5ac0*/  ISETP.NE.AND P1, PT, R14, 0x1, PT ;  /* 0x000000010e00780c */ /* 0x000fda0003f25270 */
[----:B------:R-:W0:Y:S02]  /*5ad0*/  @P1 LDC.64 R12, c[0x0][0x9e8] ;  /* 0x00027a00ff0c1b82 */ /* 0x000e240000000a00 */
[----:B0-----:R-:W-:-:S05]  /*5ae0*/  @P1 IMAD.HI.U32 R12, R15, R12, RZ ;  /* 0x0000000c0f0c1227 */ /* 0x001fca00078e00ff */
[----:B------:R-:W-:-:S07]  /*5af0*/  @P1 SHF.R.U32.HI R15, RZ, R13, R12 ;  /* 0x0000000dff0f1219 */ /* 0x000fce000001160c */
.L_x_10855:
[----:B------:R-:W-:Y:S05]  /*5b00*/  BSYNC B0 ;  /* 0x0000000000007941 */ /* 0x000fea0003800000 */
.L_x_10853:
[----:B------:R-:W-:-:S04]  /*5b10*/  IMAD R15, R15, R14, -R0 ;  /* 0x0000000e0f0f7224 */ /* 0x000fc800078e0a00 */
[----:B------:R-:W-:-:S05]  /*5b20*/  IMAD R15, R16, -0x2, R15 ;  /* 0xfffffffe100f7824 */ /* 0x000fca00078e020f */
[----:B------:R-:W-:Y:S02]  /*5b30*/  VIADDMNMX R9, R15, R14, R9, PT ;  /* 0x0000000e0f097246 */ /* 0x000fe40003800109 */
[----:B------:R-:W-:-:S07]  /*5b40*/  VIMNMX R8, R8, R15, !PT ;  /* 0x0000000f08087248 */ /* 0x000fce0007fe0100 */
.L_x_10852:
[----:B------:R-:W-:Y:S01]  /*5b50*/  ISETP.GT.AND P1, PT, R7, -0x1, PT ;  /* 0xffffffff0700780c */ /* 0x000fe20003f24270 */
[----:B------:R-:W0:Y:S01]  /*5b60*/  SHFL.IDX PT, R4, R4, 0x1, 0x1c1f ;  /* 0x003c1f0004047f89 */ /* 0x000e2200000e0000 */
[----:B------:R-:W-:Y:S02]  /*5b70*/  UISETP.NE.AND UP0, UPT, UR50, URZ, UPT ;  /* 0x0000003f3200728c */ /* 0x000fe4000bf05270 */
[C---:B------:R-:W-:Y:S02]  /*5b80*/  ISETP.GT.AND P3, PT, R8.reuse, 0x8, P1 ;  /* 0x000000080800780c */ /* 0x040fe40000f64270 */
[C---:B------:R-:W-:Y:S02]  /*5b90*/  ISETP.GT.AND P6, PT, R8.reuse, RZ, P1 ;  /* 0x000000ff0800720c */ /* 0x040fe40000fc4270 */
        /* <DEDUP_REMOVED lines=9> */
[--C-:B0-----:R-:W-:Y:S01]  /*5c30*/  IMAD.IADD R11, R11, 0x1, R4.reuse ;  /* 0x000000010b0b7824 */ /* 0x101fe200078e0204 */
[----:B------:R-:W-:Y:S01]  /*5c40*/  ISETP.GT.AND P5, PT, R8, 0x9, P1 ;  /* 0x000000090800780c */ /* 0x000fe20000fa4270 */
[----:B------:R-:W-:Y:S01]  /*5c50*/  IMAD.IADD R10, R10, 0x1, R4 ;  /* 0x000000010a0a7824 */ /* 0x000fe200078e0204 */
        /* <DEDUP_REMOVED lines=99> */
.L_x_10858:
[----:B------:R-:W-:-:S05]  /*6290*/  IMAD.U32 R4, RZ, RZ, UR34 ;  /* 0x00000022ff047e24 */ /* 0x000fca000f8e00ff */
[----:B------:R-:W-:-:S13]  /*62a0*/  ISETP.NE.AND P2, PT, R4, 0x1, PT ;  /* 0x000000010400780c */ /* 0x000fda0003f45270 */
[----:B------:R-:W0:Y:S02]  /*62b0*/  @P2 LDC.64 R8, c[0x0][0x9e8] ;  /* 0x00027a00ff082b82 */ /* 0x000e240000000a00 */
[----:B0-----:R-:W-:-:S05]  /*62c0*/  @P2 IMAD.HI.U32 R8, R13, R8, RZ ;  /* 0x000000080d082227 */ /* 0x001fca00078e00ff */
[----:B------:R-:W-:-:S07]  /*62d0*/  @P2 SHF.R.U32.HI R13, RZ, R9, R8 ;  /* 0x00000009ff0d2219 */ /* 0x000fce0000011608 */
.L_x_10859:
[----:B------:R-:W-:Y:S05]  /*62e0*/  BSYNC B0 ;  /* 0x0000000000007941 */ /* 0x000fea0003800000 */
.L_x_10857:
[----:B------:R-:W-:-:S04]  /*62f0*/  IMAD R13, R13, R4, -R0 ;  /* 0x000000040d0d7224 */ /* 0x000fc800078e0a00 */
[----:B------:R-:W-:-:S05]  /*6300*/  IMAD R13, R16, -0x2, R13 ;  /* 0xfffffffe100d7824 */ /* 0x000fca00078e020d */
[----:B------:R-:W-:Y:S02]  /*6310*/  VIADDMNMX R11, R13, R4, R11, PT ;  /* 0x000000040d0b7246 */ /* 0x000fe4000380010b */
[----:B------:R-:W-:-:S07]  /*6320*/  VIMNMX R10, R10, R13, !PT ;  /* 0x0000000d0a0a7248 */ /* 0x000fce0007fe0100 */
.L_x_10856:
        /* <DEDUP_REMOVED lines=31> */
[----:B------:R-:W-:Y:S02]  /*6520*/  FMNMX.FTZ R20, R26, R5, !PT ;  /* 0x000000051a147209 */ /* 0x000fe40007810000 */
[----:B------:R-:W-:Y:S02]  /*6530*/  FMNMX.FTZ R0, R56, R9, !PT ;  /* 0x0000000938007209 */ /* 0x000fe40007810000 */
[----:B------:R-:W-:Y:S02]  /*6540*/  ISETP.LT.OR P3, PT, R11, 0xa, P3 ;  /* 0x0000000a0b00780c */ /* 0x000fe40001f61670 */
[----:B------:R-:W-:Y:S02]  /*6550*/  FMNMX.FTZ R9, R57, R0, !PT ;  /* 0x0000000039097209 */ /* 0x000fe40007810000 */
[----:B------:R-:W-:-:S02]  /*6560*/  FSEL R30, R30, -INF , !P5 ;  /* 0xff8000001e1e7808 */ /* 0x000fc40006800000 */
[----:B------:R-:W-:Y:S02]  /*6570*/  FMNMX.FTZ R0, R60, R9, !PT ;  /* 0x000000093c007209 */ /* 0x000fe40007810000 */
[----:B------:R-:W-:Y:S02]  /*6580*/  FMNMX.FTZ R21, R27, R20, !PT ;  /* 0x000000141b157209 */ /* 0x000fe40007810000 */
[----:B------:R-:W-:Y:S02]  /*6590*/  FMNMX.FTZ R9, R61, R0, !PT ;  /* 0x000000003d097209 */ /* 0x000fe40007810000 */
[----:B------:R-:W-:Y:S02]  /*65a0*/  ISETP.GT.AND P2, PT, R10, 0x11, P1 ;  /* 0x000000110a00780c */ /* 0x000fe40000f44270 */
[----:B------:R-:W-:Y:S02]  /*65b0*/  FMNMX.FTZ R0, R64, R9, !PT ;  /* 0x0000000940007209 */ /* 0x000fe40007810000 */
[----:B------:R-:W-:-:S02]  /*65c0*/  FSEL R31, R31, -INF , !P3 ;  /* 0xff8000001f1f7808 */ /* 0x000fc40005800000 */
[----:B------:R-:W-:Y:S02]  /*65d0*/  FMNMX.FTZ R9, R65, R0, !PT ;  /* 0x0000000041097209 */ /* 0x000fe40007810000 */
[----:B------:R-:W-:Y:S02]  /*65e0*/  FMNMX.FTZ R20, R30, R21, !PT ;  /* 0x000000151e147209 */ /* 0x000fe40007810000 */
[----:B------:R-:W-:Y:S02]  /*65f0*/  FMNMX.FTZ R0, R68, R9, !PT ;  /* 0x0000000944007209 */ /* 0x000fe40007810000 */
[----:B------:R-:W-:Y:S02]  /*6600*/  ISETP.GT.AND P5, PT, R10, 0x18, P1 ;  /* 0x000000180a00780c */ /* 0x000fe40000fa4270 */
[----:B------:R-:W-:Y:S02]  /*6610*/  FMNMX.FTZ R9, R69, R0, !PT ;  /* 0x0000000045097209 */ /* 0x000fe40007810000 */
[----:B------:R-:W-:-:S02]  /*6620*/  ISETP.LT.OR P2, PT, R11, 0x12, P2 ;  /* 0x000000120b00780c */ /* 0x000fc40001741670 */
[----:B------:R-:W-:Y:S02]  /*6630*/  FMNMX.FTZ R0, R72, R9, !PT ;  /* 0x0000000948007209 */ /* 0x000fe40007810000 */
[----:B------:R-:W-:Y:S02]  /*6640*/  FMNMX.FTZ R21, R31, R20, !PT ;  /* 0x000000141f157209 */ /* 0x000fe40007810000 */
        /* <DEDUP_REMOVED lines=14> */
[----:B------:R-:W-:Y:S01]  /*6730*/  ISETP.GT.AND P5, PT, R10, 0x28, P1 ;  /* 0x000000280a00780c */ /* 0x000fe20000fa4270 */
[----:B------:R-:W0:Y:S01]  /*6740*/  SHFL.BFLY PT, R9, R4, 0x2, 0x1f ;  /* 0x0c401f0004097f89 */ /* 0x000e2200000e0000 */
[----:B------:R-:W-:-:S02]  /*6750*/  ISETP.LT.OR P2, PT, R11, 0x22, P2 ;  /* 0x000000220b00780c */ /* 0x000fc40001741670 */
[C---:B------:R-:W-:Y:S02]  /*6760*/  ISETP.GT.AND P3, PT, R10.reuse, 0x29, P1 ;  /* 0x000000290a00780c */ /* 0x040fe40000f64270 */
[----:B------:R-:W-:Y:S02]  /*6770*/  ISETP.LT.OR P5, PT, R11, 0x29, P5 ;  /* 0x000000290b00780c */ /* 0x000fe40002fa1670 */
[----:B------:R-:W-:Y:S02]  /*6780*/  FSEL R43, R43, -INF , !P2 ;  /* 0xff8000002b2b7808 */ /* 0x000fe40005000000 */
[----:B------:R-:W-:Y:S02]  /*6790*/  ISETP.GT.AND P2, PT, R10, 0x30, P1 ;  /* 0x000000300a00780c */ /* 0x000fe40000f44270 */
[----:B------:R-:W-:Y:S02]  /*67a0*/  FSEL R46, R46, -INF , !P5 ;  /* 0xff8000002e2e7808 */ /* 0x000fe40006800000 */
[----:B------:R-:W-:-:S02]  /*67b0*/  ISETP.LT.OR P3, PT, R11, 0x2a, P3 ;  /* 0x0000002a0b00780c */ /* 0x000fc40001f61670 */
[C---:B------:R-:W-:Y:S02]  /*67c0*/  ISETP.GT.AND P5, PT, R10.reuse, 0x31, P1 ;  /* 0x000000310a00780c */ /* 0x040fe40000fa4270 */
[----:B------:R-:W-:Y:S02]  /*67d0*/  ISETP.LT.OR P2, PT, R11, 0x31, P2 ;  /* 0x000000310b00780c */ /* 0x000fe40001741670 */
[----:B------:R-:W-:Y:S02]  /*67e0*/  FSEL R47, R47, -INF , !P3 ;  /* 0xff8000002f2f7808 */ /* 0x000fe40005800000 */
[----:B------:R-:W-:Y:S02]  /*67f0*/  ISETP.GT.AND P4, PT, R10, 0x38, P1 ;  /* 0x000000380a00780c */ /* 0x000fe40000f84270 */
[----:B------:R-:W-:Y:S02]  /*6800*/  FSEL R50, R50, -INF , !P2 ;  /* 0xff80000032327808 */ /* 0x000fe40005000000 */
[----:B0-----:R-:W-:-:S02]  /*6810*/  FMNMX.FTZ R9, R4, R9, !PT ;  /* 0x0000000904097209 */ /* 0x001fc40007810000 */
[C---:B------:R-:W-:Y:S02]  /*6820*/  ISETP.LT.OR P5, PT, R11.reuse, 0x32, P5 ;  /* 0x000000320b00780c */ /* 0x040fe40002fa1670 */
[C---:B------:R-:W-:Y:S01]  /*6830*/  ISETP.GT.AND P3, PT, R10.reuse, 0x39, P1 ;  /* 0x000000390a00780c */ /* 0x040fe20000f64270 */
[----:B------:R-:W0:Y:S01]  /*6840*/  SHFL.BFLY PT, R0, R9, 0x1, 0x1f ;  /* 0x0c201f0009007f89 */ /* 0x000e2200000e0000 */
[----:B------:R-:W-:Y:S02]  /*6850*/  ISETP.LT.OR P4, PT, R11, 0x39, P4 ;  /* 0x000000390b00780c */ /* 0x000fe40002781670 */
[----:B------:R-:W-:Y:S02]  /*6860*/  FSEL R51, R51, -INF , !P5 ;  /* 0xff80000033337808 */ /* 0x000fe40006800000 */
[----:B------:R-:W-:Y:S02]  /*6870*/  ISETP.GT.AND P2, PT, R10, 0x40, P1 ;  /* 0x000000400a00780c */ /* 0x000fe40000f44270 */
[----:B------:R-:W-:-:S02]  /*6880*/  FSEL R54, R54, -INF , !P4 ;  /* 0xff80000036367808 */ /* 0x000fc40006000000 */
[C---:B------:R-:W-:Y:S02]  /*6890*/  ISETP.LT.OR P3, PT, R11.reuse, 0x3a, P3 ;  /* 0x0000003a0b00780c */ /* 0x040fe40001f61670 */
[C---:B------:R-:W-:Y:S02]  /*68a0*/  ISETP.GT.AND P5, PT, R10.reuse, 0x41, P1 ;  /* 0x000000410a00780c */ /* 0x040fe40000fa4270 */
[----:B------:R-:W-:Y:S02]  /*68b0*/  ISETP.LT.OR P2, PT, R11, 0x41, P2 ;  /* 0x000000410b00780c */ /* 0x000fe40001741670 */
[----:B------:R-:W-:Y:S02]  /*68c0*/  FSEL R55, R55, -INF , !P3 ;  /* 0xff80000037377808 */ /* 0x000fe40005800000 */
[----:B------:R-:W-:Y:S02]  /*68d0*/  ISETP.GT.AND P4, PT, R10, 0x48, P1 ;  /* 0x000000480a00780c */ /* 0x000fe40000f84270 */
[----:B------:R-:W-:-:S02]  /*68e0*/  FSEL R58, R58, -INF , !P2 ;  /* 0xff8000003a3a7808 */ /* 0x000fc40005000000 */
[----:B------:R-:W-:Y:S02]  /*68f0*/  ISETP.LT.OR P5, PT, R11, 0x42, P5 ;  /* 0x000000420b00780c */ /* 0x000fe40002fa1670 */
[----:B------:R-:W-:Y:S02]  /*6900*/  ISETP.GT.AND P3, PT, R10, 0x49, P1 ;  /* 0x000000490a00780c */ /* 0x000fe40000f64270 */
[----:B0-----:R-:W-:Y:S02]  /*6910*/  FMNMX.FTZ R0, R9, R0, !PT ;  /* 0x0000000009007209 */ /* 0x001fe40007810000 */
[----:B------:R-:W-:Y:S02]  /*6920*/  ISETP.LT.OR P4, PT, R11, 0x49, P4 ;  /* 0x000000490b00780c */ /* 0x000fe40002781670 */
[C---:B------:R-:W-:Y:S01]  /*6930*/  FSETP.NEU.FTZ.AND P6, PT, R0.reuse, -INF , PT ;  /* 0xff8000000000780b */ /* 0x040fe20003fdd000 */
[----:B------:R-:W-:Y:S01]  /*6940*/  FMUL.FTZ R8, R0, UR33 ;  /* 0x0000002100087c20 */ /* 0x000fe20008410000 */
[----:B------:R-:W-:-:S02]  /*6950*/  FSEL R59, R59, -INF , !P5 ;  /* 0xff8000003b3b7808 */ /* 0x000fc40006800000 */
[----:B------:R-:W-:Y:S02]  /*6960*/  ISETP.GT.AND P2, PT, R10, 0x50, P1 ;  /* 0x000000500a00780c */ /* 0x000fe40000f44270 */
[----:B------:R-:W-:Y:S02]  /*6970*/  FSEL R4, R8, RZ, P6 ;  /* 0x000000ff08047208 */ /* 0x000fe40003000000 */
[----:B------:R-:W-:Y:S02]  /*6980*/  FSEL R62, R62, -INF , !P4 ;  /* 0xff8000003e3e7808 */ /* 0x000fe40006000000 */
[----:B------:R-:W-:Y:S01]  /*6990*/  ISETP.LT.OR P3, PT, R11, 0x4a, P3 ;  /* 0x0000004a0b00780c */ /* 0x000fe20001f61670 */
        /* <DEDUP_REMOVED lines=11> */
[----:B------:R-:W-:Y:S01]  /*6a50*/  ISETP.GT.AND P5, PT, R10, 0x51, P1 ;  /* 0x000000510a00780c */ /* 0x000fe20000fa4270 */
[----:B------:R-:W-:Y:S01]  /*6a60*/  MUFU.EX2 R20, R36 ;  /* 0x0000002400147308 */ /* 0x000fe20000000800 */
        /* <DEDUP_REMOVED lines=10> */
[----:B------:R-:W-:Y:S01]  /*6b10*/  ISETP.GT.AND P4, PT, R10, 0x58, P1 ;  /* 0x000000580a00780c */ /* 0x000fe20000f84270 */
[--C-:B------:R-:W-:Y:S01]  /*6b20*/  FFMA.FTZ R52, R52, UR33, -R4.reuse ;  /* 0x0000002134347c23 */ /* 0x100fe20008010804 */
[----:B------:R-:W-:Y:S01]  /*6b30*/  FMNMX.FTZ R28, R46, R29, !PT ;  /* 0x0000001d2e1c7209 */ /* 0x000fe20007810000 */
[--C-:B------:R-:W-:Y:S01]  /*6b40*/  FFMA.FTZ R56, R56, UR33, -R4.reuse ;  /* 0x0000002138387c23 */ /* 0x100fe20008010804 */
[----:B------:R-:W-:Y:S01]  /*6b50*/  FSEL R66, R66, -INF , !P2 ;  /* 0xff80000042427808 */ /* 0x000fe20005000000 */
[----:B------:R-:W-:Y:S01]  /*6b60*/  FFMA.FTZ R85, R85, UR33, -R4 ;  /* 0x0000002155557c23 */ /* 0x000fe20008010804 */
[----:B------:R-:W-:Y:S01]  /*6b70*/  FMNMX.FTZ R29, R47, R28, !PT ;  /* 0x0000001c2f1d7209 */ /* 0x000fe20007810000 */
[----:B------:R-:W-:Y:S01]  /*6b80*/  MUFU.EX2 R8, R8 ;  /* 0x0000000800087308 */ /* 0x000fe20000000800 */
[----:B------:R-:W-:-:S02]  /*6b90*/  ISETP.LT.OR P5, PT, R11, 0x52, P5 ;  /* 0x000000520b00780c */ /* 0x000fc40002fa1670 */
[----:B------:R-:W-:Y:S01]  /*6ba0*/  FMNMX.FTZ R32, R50, R29, !PT ;  /* 0x0000001d32207209 */ /* 0x000fe20007810000 */
[----:B------:R-:W-:Y:S01]  /*6bb0*/  FFMA.FTZ R29, R45, UR33, -R4 ;  /* 0x000000212d1d7c23 */ /* 0x000fe20008010804 */
[----:B------:R-:W-:Y:S02]  /*6bc0*/  ISETP.GT.AND P3, PT, R10, 0x59, P1 ;  /* 0x000000590a00780c */ /* 0x000fe40000f64270 */
[----:B------:R-:W-:Y:S01]  /*6bd0*/  FMNMX.FTZ R33, R51, R32, !PT ;  /* 0x0000002033217209 */ /* 0x000fe20007810000 */
[----:B------:R0:W-:Y:S01]  /*6be0*/  MUFU.EX2 R28, R44 ;  /* 0x0000002c001c7308 */ /* 0x0001e20000000800 */
[----:B------:R-:W-:Y:S02]  /*6bf0*/  ISETP.LT.OR P4, PT, R11, 0x59, P4 ;  /* 0x000000590b00780c */ /* 0x000fe40002781670 */
[----:B------:R-:W-:Y:S02]  /*6c00*/  FMNMX.FTZ R32, R54, R33, !PT ;  /* 0x0000002136207209 */ /* 0x000fe40007810000 */
[----:B------:R-:W-:-:S02]  /*6c10*/  FSEL R67, R67, -INF , !P5 ;  /* 0xff80000043437808 */ /* 0x000fc40006800000 */
[----:B------:R-:W-:Y:S01]  /*6c20*/  FMNMX.FTZ R33, R55, R32, !PT ;  /* 0x0000002037217209 */ /* 0x000fe20007810000 */
[----:B------:R-:W-:Y:S01]  /*6c30*/  MUFU.EX2 R9, R9 ;  /* 0x0000000900097308 */ /* 0x000fe20000000800 */
[----:B------:R-:W-:Y:S01]  /*6c40*/  ISETP.GT.AND P2, PT, R10, 0x60, P1 ;  /* 0x000000600a00780c */ /* 0x000fe20000f44270 */
        /* <DEDUP_REMOVED lines=10> */
[----:B------:R-:W-:Y:S01]  /*6cf0*/  FFMA.FTZ R65, R81, UR33, -R4 ;  /* 0x0000002151417c23 */ /* 0x000fe20008010804 */
[----:B------:R-:W-:-:S02]  /*6d00*/  ISETP.GT.AND P5, PT, R10, 0x61, P1 ;  /* 0x000000610a00780c */ /* 0x000fc40000fa4270 */
[----:B------:R-:W-:Y:S01]  /*6d10*/  FMNMX.FTZ R37, R63, R36, !PT ;  /* 0x000000243f257209 */ /* 0x000fe20007810000 */
[----:B------:R-:W-:Y:S01]  /*6d20*/  MUFU.EX2 R12, R12 ;  /* 0x0000000c000c7308 */ /* 0x000fe20000000800 */
[----:B------:R-:W-:Y:S01]  /*6d30*/  ISETP.GT.AND P4, PT, R10, 0x68, P1 ;  /* 0x000000680a00780c */ /* 0x000fe20000f84270 */
[--C-:B0-----:R-:W-:Y:S01]  /*6d40*/  FFMA.FTZ R48, R64, UR33, -R4.reuse ;  /* 0x0000002140307c23 */ /* 0x101fe20008010804 */
[----:B------:R-:W-:Y:S01]  /*6d50*/  FMNMX.FTZ R40, R66, R37, !PT ;  /* 0x0000002542287209 */ /* 0x000fe20007810000 */
[--C-:B------:R-:W-:Y:S01]  /*6d60*/  FFMA.FTZ R37, R53, UR33, -R4.reuse ;  /* 0x0000002135257c23 */ /* 0x100fe20008010804 */
[----:B------:R-:W-:Y:S01]  /*6d70*/  ISETP.LT.OR P2, PT, R11, 0x61, P2 ;  /* 0x000000610b00780c */ /* 0x000fe20001741670 */
[--C-:B------:R-:W-:Y:S01]  /*6d80*/  FFMA.FTZ R53, R69, UR33, -R4.reuse ;  /* 0x0000002145357c23 */ /* 0x100fe20008010804 */
[----:B------:R-:W-:Y:S01]  /*6d90*/  FMNMX.FTZ R41, R67, R40, !PT ;  /* 0x0000002843297209 */ /* 0x000fe20007810000 */
[----:B------:R0:W-:Y:S01]  /*6da0*/  MUFU.EX2 R36, R52 ;  /* 0x0000003400247308 */ /* 0x0001e20000000800 */
[----:B------:R-:W-:Y:S01]  /*6db0*/  FSEL R71, R71, -INF , !P3 ;  /* 0xff80000047477808 */ /* 0x000fe20005800000 */
[----:B------:R-:W-:Y:S01]  /*6dc0*/  FFMA.FTZ R64, R80, UR33, -R4 ;  /* 0x0000002150407c23 */ /* 0x000fe20008010804 */
[----:B------:R-:W-:-:S02]  /*6dd0*/  FMNMX.FTZ R40, R70, R41, !PT ;  /* 0x0000002946287209 */ /* 0x000fc40007810000 */
[C---:B------:R-:W-:Y:S02]  /*6de0*/  ISETP.LT.OR P5, PT, R11.reuse, 0x62, P5 ;  /* 0x000000620b00780c */ /* 0x040fe40002fa1670 */
[----:B------:R-:W-:Y:S01]  /*6df0*/  ISETP.LT.OR P4, PT, R11, 0x69, P4 ;  /* 0x000000690b00780c */ /* 0x000fe20002781670 */
[----:B------:R-:W-:Y:S01]  /*6e00*/  MUFU.EX2 R13, R13 ;  /* 0x0000000d000d7308 */ /* 0x000fe20000000800 */
[----:B------:R-:W-:Y:S01]  /*6e10*/  FSEL R74, R74, -INF , !P2 ;  /* 0xff8000004a4a7808 */ /* 0x000fe20005000000 */
[--C-:B0-----:R-:W-:Y:S01]  /*6e20*/  FFMA.FTZ R52, R68, UR33, -R4.reuse ;  /* 0x0000002144347c23 */ /* 0x101fe20008010804 */
[----:B------:R-:W-:Y:S01]  /*6e30*/  FMNMX.FTZ R41, R71, R40, !PT ;  /* 0x0000002847297209 */ /* 0x000fe20007810000 */
[----:B------:R-:W-:Y:S01]  /*6e40*/  FFMA.FTZ R68, R84, UR33, -R4 ;  /* 0x0000002154447c23 */ /* 0x000fe20008010804 */
[----:B------:R-:W-:Y:S02]  /*6e50*/  FSEL R75, R75, -INF , !P5 ;  /* 0xff8000004b4b7808 */ /* 0x000fe40006800000 */
[----:B------:R-:W-:Y:S01]  /*6e60*/  FSEL R78, R78, -INF , !P4 ;  /* 0xff8000004e4e7808 */ /* 0x000fe20006000000 */
[----:B------:R0:W-:Y:S01]  /*6e70*/  MUFU.EX2 R40, R56 ;  /* 0x0000003800287308 */ /* 0x0001e20000000800 */
[----:B------:R-:W-:-:S02]  /*6e80*/  ISETP.GT.AND P3, PT, R10, 0x69, P1 ;  /* 0x000000690a00780c */ /* 0x000fc40000f64270 */
[C---:B------:R-:W-:Y:S02]  /*6e90*/  ISETP.GT.AND P2, PT, R10.reuse, 0x70, P1 ;  /* 0x000000700a00780c */ /* 0x040fe40000f44270 */
[C---:B------:R-:W-:Y:S02]  /*6ea0*/  ISETP.GT.AND P5, PT, R10.reuse, 0x71, P1 ;  /* 0x000000710a00780c */ /* 0x040fe40000fa4270 */
[C---:B------:R-:W-:Y:S01]  /*6eb0*/  ISETP.GT.AND P4, PT, R10.reuse, 0x78, P1 ;  /* 0x000000780a00780c */ /* 0x040fe20000f84270 */
[----:B------:R-:W-:Y:S01]  /*6ec0*/  MUFU.EX2 R14, R14 ;  /* 0x0000000e000e7308 */ /* 0x000fe20000000800 */
[----:B------:R-:W-:Y:S01]  /*6ed0*/  ISETP.GT.AND P1, PT, R10, 0x79, P1 ;  /* 0x000000790a00780c */ /* 0x000fe20000f24270 */
[--C-:B0-----:R-:W-:Y:S01]  /*6ee0*/  FFMA.FTZ R56, R72, UR33, -R4.reuse ;  /* 0x0000002148387c23 */ /* 0x101fe20008010804 */
[----:B------:R-:W-:Y:S01]  /*6ef0*/  FMNMX.FTZ R10, R74, R41, !PT ;  /* 0x000000294a0a7209 */ /* 0x000fe20007810000 */
[--C-:B------:R-:W-:Y:S01]  /*6f00*/  FFMA.FTZ R41, R57, UR33, -R4.reuse ;  /* 0x0000002139297c23 */ /* 0x100fe20008010804 */
[----:B------:R-:W-:Y:S01]  /*6f10*/  ISETP.LT.OR P3, PT, R11, 0x6a, P3 ;  /* 0x0000006a0b00780c */ /* 0x000fe20001f61670 */
[----:B------:R-:W-:Y:S01]  /*6f20*/  FFMA.FTZ R57, R73, UR33, -R4 ;  /* 0x0000002149397c23 */ /* 0x000fe20008010804 */
[----:B------:R-:W-:Y:S01]  /*6f30*/  FMNMX.FTZ R45, R75, R10, !PT ;  /* 0x0000000a4b2d7209 */ /* 0x000fe20007810000 */
[----:B------:R-:W-:Y:S01]  /*6f40*/  MUFU.EX2 R15, R15 ;  /* 0x0000000f000f7308 */ /* 0x000fe20000000800 */
[----:B------:R-:W-:-:S02]  /*6f50*/  ISETP.LT.OR P2, PT, R11, 0x71, P2 ;  /* 0x000000710b00780c */ /* 0x000fc40001741670 */
[----:B------:R-:W-:Y:S02]  /*6f60*/  FSEL R79, R79, -INF , !P3 ;  /* 0xff8000004f4f7808 */ /* 0x000fe40005800000 */
[----:B------:R-:W-:Y:S02]  /*6f70*/  FMNMX.FTZ R10, R78, R45, !PT ;  /* 0x0000002d4e0a7209 */ /* 0x000fe40007810000 */
[----:B------:R-:W-:Y:S01]  /*6f80*/  ISETP.LT.OR P5, PT, R11, 0x72, P5 ;  /* 0x000000720b00780c */ /* 0x000fe20002fa1670 */
[----:B------:R-:W-:Y:S01]  /*6f90*/  MUFU.EX2 R21, R21 ;  /* 0x0000001500157308 */ /* 0x000fe20000000800 */
[----:B------:R-:W-:Y:S02]  /*6fa0*/  FSEL R82, R82, -INF , !P2 ;  /* 0xff80000052527808 */ /* 0x000fe40005000000 */
[----:B------:R-:W-:Y:S02]  /*6fb0*/  FMNMX.FTZ R45, R79, R10, !PT ;  /* 0x0000000a4f2d7209 */ /* 0x000fe40007810000 */
[----:B------:R-:W-:-:S02]  /*6fc0*/  ISETP.LT.OR P4, PT, R11, 0x79, P4 ;  /* 0x000000790b00780c */ /* 0x000fc40002781670 */
[----:B------:R-:W-:Y:S01]  /*6fd0*/  FSEL R83, R83, -INF , !P5 ;  /* 0xff80000053537808 */ /* 0x000fe20006800000 */
[----:B------:R-:W-:Y:S01]  /*6fe0*/  MUFU.EX2 R25, R25 ;  /* 0x0000001900197308 */ /* 0x000fe20000000800 */
[----:B------:R-:W-:Y:S01]  /*6ff0*/  FMNMX.FTZ R10, R82, R45, !PT ;  /* 0x0000002d520a7209 */ /* 0x000fe20007810000 */
[--C-:B------:R-:W-:Y:S01]  /*7000*/  FFMA.FTZ R45, R61, UR33, -R4.reuse ;  /* 0x000000213d2d7c23 */ /* 0x100fe20008010804 */
[----:B------:R-:W-:Y:S01]  /*7010*/  ISETP.LT.OR P1, PT, R11, 0x7a, P1 ;  /* 0x0000007a0b00780c */ /* 0x000fe20000f21670 */
[----:B------:R-:W-:Y:S01]  /*7020*/  FFMA.FTZ R61, R77, UR33, -R4 ;  /* 0x000000214d3d7c23 */ /* 0x000fe20008010804 */
[----:B------:R-:W-:Y:S02]  /*7030*/  FSEL R86, R86, -INF , !P4 ;  /* 0xff80000056567808 */ /* 0x000fe40006000000 */
[----:B------:R-:W-:Y:S01]  /*7040*/  FMNMX.FTZ R11, R83, R10, !PT ;  /* 0x0000000a530b7209 */ /* 0x000fe20007810000 */
[----:B------:R-:W-:Y:S01]  /*7050*/  MUFU.EX2 R29, R29 ;  /* 0x0000001d001d7308 */ /* 0x000fe20000000800 */
[----:B------:R-:W-:-:S02]  /*7060*/  FSEL R87, R87, -INF , !P1 ;  /* 0xff80000057577808 */ /* 0x000fc40004800000 */
[----:B------:R-:W-:Y:S02]  /*7070*/  FMNMX.FTZ R10, R86, R11, !PT ;  /* 0x0000000b560a7209 */ /* 0x000fe40007810000 */
[----:B------:R-:W-:Y:S02]  /*7080*/  FSEL R69, R0, RZ, P6 ;  /* 0x000000ff00457208 */ /* 0x000fe40003000000 */
[----:B------:R-:W-:Y:S01]  /*7090*/  FMNMX.FTZ R10, R87, R10, !PT ;  /* 0x0000000a570a7209 */ /* 0x000fe20007810000 */
[----:B------:R-:W-:Y:S02]  /*70a0*/  MUFU.EX2 R33, R33 ;  /* 0x0000002100217308 */ /* 0x000fe40000000800 */
[----:B------:R-:W-:Y:S02]  /*70b0*/  FADD.FTZ R6, -R69, R6 ;  /* 0x0000000645067221 */ /* 0x000fe40000010100 */
[----:B------:R-:W0:Y:S02]  /*70c0*/  SHFL.BFLY PT, R11, R10, 0x2, 0x1f ;  /* 0x0c401f000a0b7f89 */ /* 0x000e2400000e0000 */
[----:B------:R-:W-:-:S02]  /*70d0*/  FMUL.FTZ R6, R6, UR33 ;  /* 0x0000002106067c20 */ /* 0x000fc40008410000 */
[----:B------:R-:W-:Y:S08]  /*70e0*/  MUFU.EX2 R69, R85 ;  /* 0x0000005500457308 */ /* 0x000ff00000000800 */
[----:B------:R-:W1:Y:S08]  /*70f0*/  MUFU.EX2 R6, R6 ;  /* 0x0000000600067308 */ /* 0x000e700000000800 */
        /* <DEDUP_REMOVED lines=12> */
[--C-:B------:R-:W-:Y:S01]  /*71c0*/  FFMA.FTZ R80, R27, UR33, -R72.reuse ;  /* 0x000000211b507c23 */ /* 0x100fe20008010848 */
[--C-:B------:R-:W-:Y:S01]  /*71d0*/  FFMA.FTZ R27, R46, UR33, -R72.reuse ;  /* 0x000000212e1b7c23 */ /* 0x100fe20008010848 */
[----:B------:R-:W-:Y:S01]  /*71e0*/  FSEL R46, R4, RZ, P1 ;  /* 0x000000ff042e7208 */ /* 0x000fe20000800000 */
[--C-:B------:R-:W-:Y:S01]  /*71f0*/  FFMA.FTZ R10, R26, UR33, -R72.reuse ;  /* 0x000000211a0a7c23 */ /* 0x100fe20008010848 */
[--C-:B------:R-:W-:Y:S01]  /*7200*/  FFMA.FTZ R11, R30, UR33, -R72.reuse ;  /* 0x000000211e0b7c23 */ /* 0x100fe20008010848 */
[--C-:B------:R-:W-:Y:S01]  /*7210*/  FFMA.FTZ R77, R31, UR33, -R72.reuse ;  /* 0x000000211f4d7c23 */ /* 0x100fe20008010848 */
[----:B------:R-:W-:Y:S01]  /*7220*/  MUFU.EX2 R80, R80 ;  /* 0x0000005000507308 */ /* 0x000fe20000000800 */
[----:B------:R-:W-:Y:S01]  /*7230*/  FADD.FTZ R46, -R46, R5 ;  /* 0x000000052e2e7221 */ /* 0x000fe20000010100 */
[--C-:B------:R-:W-:Y:S01]  /*7240*/  FFMA.FTZ R34, R34, UR33, -R72.reuse ;  /* 0x0000002122227c23 */ /* 0x100fe20008010848 */
[--C-:B------:R-:W-:Y:S01]  /*7250*/  FFMA.FTZ R76, R35, UR33, -R72.reuse ;  /* 0x00000021234c7c23 */ /* 0x100fe20008010848 */
[----:B------:R-:W-:Y:S01]  /*7260*/  FFMA.FTZ R30, R50, UR33, -R72 ;  /* 0x00000021321e7c23 */ /* 0x000fe20008010848 */
[----:B------:R-:W-:Y:S01]  /*7270*/  FMUL.FTZ R5, R46, UR33 ;  /* 0x000000212e057c20 */ /* 0x000fe20008410000 */
[----:B-1----:R-:W-:Y:S01]  /*7280*/  FFMA.FTZ R50, R6, R3, R8 ;  /* 0x0000000306327223 */ /* 0x002fe20000010008 */
        /* <DEDUP_REMOVED lines=8> */
[----:B------:R-:W-:Y:S01]  /*7310*/  FADD.FTZ R50, R12, R47 ;  /* 0x0000002f0c327221 */ /* 0x000fe20000010000 */
        /* <DEDUP_REMOVED lines=11> */
[----:B------:R-:W-:-:S05]  /*73d0*/  FFMA.FTZ R59, R79, UR33, -R72 ;  /* 0x000000214f3b7c23 */ /* 0x000fca0008010848 */
[----:B------:R-:W2:Y:S01]  /*73e0*/  MUFU.EX2 R77, R77 ;  /* 0x0000004d004d7308 */ /* 0x000ea20000000800 */
[----:B0-----:R-:W-:-:S04]  /*73f0*/  FFMA.FTZ R3, R5, R2, R10 ;  /* 0x0000000205037223 */ /* 0x001fc8000001000a */
[----:B------:R-:W-:Y:S01]  /*7400*/  FADD.FTZ R2, R80, R3 ;  /* 0x0000000350027221 */ /* 0x000fe20000010000 */
[----:B------:R-:W-:Y:S01]  /*7410*/  FADD.FTZ R3, R13, R50 ;  /* 0x000000320d037221 */ /* 0x000fe20000010000 */
[----:B------:R-:W-:Y:S01]  /*7420*/  FFMA.FTZ R50, R67, UR33, -R72 ;  /* 0x0000002143327c23 */ /* 0x000fe20008010848 */
        /* <DEDUP_REMOVED lines=12> */
[----:B------:R-:W-:-:S06]  /*74f0*/  FFMA.FTZ R51, R70, UR33, -R72 ;  /* 0x0000002146337c23 */ /* 0x000fcc0008010848 */
        /* <DEDUP_REMOVED lines=26> */
[----:B------:R-:W-:-:S03]  /*76a0*/  FFMA.FTZ R55, R78, UR33, -R72 ;  /* 0x000000214e377c23 */ /* 0x000fc60008010848 */
        /* <DEDUP_REMOVED lines=18> */
[----:B------:R-:W-:-:S04]  /*77d0*/  FFMA.FTZ R66, R83, UR33, -R72 ;  /* 0x0000002153427c23 */ /* 0x000fc80008010848 */
        /* <DEDUP_REMOVED lines=45> */
.L_x_10860:
        /* <DEDUP_REMOVED lines=18> */
[----:B------:R-:W-:Y:S01]  /*7bd0*/  SYNCS.ARRIVE.TRANS64.RED.A1T0 RZ, [UR6], RZ ;  /* 0x000000ffffff79a7 */ /* 0x000fe20008100406 */
[----:B------:R-:W-:Y:S01]  /*7be0*/  F2FP.F16.F32.PACK_AB R25, R42, R26 ;  /* 0x0000001a2a19723e */ /* 0x000fe200000000ff */
[----:B------:R0:W-:Y:S01]  /*7bf0*/  STSM.16.M88.4 [R17+0x21800], R8 ;  /* 0x0218000811007844 */ /* 0x0001e20000000200 */
[----:B------:R-:W-:Y:S01]  /*7c00*/  F2FP.F16.F32.PACK_AB R26, R29, R28 ;  /* 0x0000001c1d1a723e */ /* 0x000fe200000000ff */
[----:B------:R-:W-:Y:S01]  /*7c10*/  FMUL.FTZ R96, R96, R6 ;  /* 0x0000000660607220 */ /* 0x000fe20000410000 */
        /* <DEDUP_REMOVED lines=42> */
[----:B------:R-:W-:Y:S01]  /*7ec0*/  ISETP.GT.AND P1, PT, R7, UR56, PT ;  /* 0x0000003807007c0c */ /* 0x000fe2000bf24270 */
[-C--:B------:R-:W-:Y:S01]  /*7ed0*/  FMUL.FTZ R128, R128, R6.reuse ;  /* 0x0000000680807220 */ /* 0x080fe20000410000 */
        /* <DEDUP_REMOVED lines=10> */
[----:B-1----:R-:W1:Y:S01]  /*7f80*/  FENCE.VIEW.ASYNC.S ;  /* 0x00000000000073c6 */ /* 0x002e620000000000 */
        /* <DEDUP_REMOVED lines=25> */
[----:B------:R-:W-:Y:S01]  /*8120*/  IMAD.MOV.U32 R6, RZ, RZ, R0 ;  /* 0x000000ffff067224 */ /* 0x000fe200078e0000 */
[----:B-1----:R-:W-:Y:S01]  /*8130*/  NOP ;  /* 0x0000000000007918 */ /* 0x002fe20000000000 */
[----:B0-----:R-:W-:Y:S05]  /*8140*/  @P1 BRA `(.L_x_10861) ;  /* 0xffffffcc007c1947 */ /* 0x001fea000383ffff */
.L_x_10842:
        /* <DEDUP_REMOVED lines=15> */
[----:B----4-:R-:W0:Y:S01]  /*8240*/  LDC R10, c[0x0][0x9e4] ;  /* 0x00027900ff0a7b82 */ /* 0x010e220000000800 */
[----:B------:R-:W-:Y:S02]  /*8250*/  LOP3.LUT R5, RZ, R5, RZ, 0x33, !PT ;  /* 0x00000005ff057212 */ /* 0x000fe400078e33ff */
[----:B0-----:R-:W-:-:S13]  /*8260*/  ISETP.NE.AND P1, PT, R10, 0x1, PT ;  /* 0x000000010a00780c */ /* 0x001fda0003f25270 */
[----:B------:R-:W0:Y:S02]  /*8270*/  @P1 LDC.64 R8, c[0x0][0x9e8] ;  /* 0x00027a00ff081b82 */ /* 0x000e240000000a00 */
[----:B0-----:R-:W-:-:S05]  /*8280*/  @P1 IMAD.HI.U32 R8, R5, R8, RZ ;  /* 0x0000000805081227 */ /* 0x001fca00078e00ff */
[----:B------:R-:W-:-:S04]  /*8290*/  @P1 SHF.R.U32.HI R5, RZ, R9, R8 ;  /* 0x00000009ff051219 */ /* 0x000fc80000011608 */
[----:B------:R-:W-:Y:S01]  /*82a0*/  LOP3.LUT R5, RZ, R5, RZ, 0x33, !PT ;  /* 0x00000005ff057212 */ /* 0x000fe200078e33ff */
[----:B------:R-:W-:Y:S06]  /*82b0*/  BRA `(.L_x_10864) ;  /* 0x0000000000147947 */ /* 0x000fec0003800000 */
.L_x_10863:
[----:B----4-:R-:W0:Y:S02]  /*82c0*/  LDC R10, c[0x0][0x9e4] ;  /* 0x00027900ff0a7b82 */ /* 0x010e240000000800 */
[----:B0-----:R-:W-:-:S13]  /*82d0*/  ISETP.NE.AND P1, PT, R10, 0x1, PT ;  /* 0x000000010a00780c */ /* 0x001fda0003f25270 */
[----:B------:R-:W0:Y:S02]  /*82e0*/  @P1 LDC.64 R8, c[0x0][0x9e8] ;  /* 0x00027a00ff081b82 */ /* 0x000e240000000a00 */
[----:B0-----:R-:W-:-:S05]  /*82f0*/  @P1 IMAD.HI.U32 R8, R5, R8, RZ ;  /* 0x0000000805081227 */ /* 0x001fca00078e00ff */
[----:B------:R-:W-:-:S07]  /*8300*/  @P1 SHF.R.U32.HI R5, RZ, R9, R8 ;  /* 0x00000009ff051219 */ /* 0x000fce0000011608 */
.L_x_10864:
[----:B------:R-:W-:-:S05]  /*8310*/  IMAD R5, R5, R10, RZ ;  /* 0x0000000a05057224 */ /* 0x000fca00078e02ff */
[----:B------:R-:W-:-:S07]  /*8320*/  VIMNMX R6, R6, R5, !PT ;  /* 0x0000000506067248 */ /* 0x000fce0007fe0100 */
.L_x_10862:
[----:B------:R-:W-:-:S05]  /*8330*/  VIADD R6, R6, 0x7f ;  /* 0x0000007f06067836 */ /* 0x000fca0000000000 */
[----:B------:R-:W-:-:S04]  /*8340*/  SHF.R.S32.HI R5, RZ, 0x1f, R6 ;  /* 0x0000001fff057819 */ /* 0x000fc80000011406 */
[----:B------:R-:W-:-:S04]  /*8350*/  LEA.HI R5, R5, R6, RZ, 0x7 ;  /* 0x0000000605057211 */ /* 0x000fc800078f38ff */
[----:B------:R-:W-:-:S04]  /*8360*/  SHF.R.S32.HI R5, RZ, 0x7, R5 ;  /* 0x00000007ff057819 */ /* 0x000fc80000011405 */
[----:B----4-:R-:W-:-:S04]  /*8370*/  VIMNMX R8, R5, UR37, !PT ;  /* 0x0000002505087c48 */ /* 0x010fc8000ffe0100 */
[----:B------:R-:W-:-:S13]  /*8380*/  ISETP.GE.AND P1, PT, R7, R8, PT ;  /* 0x000000080700720c */ /* 0x000fda0003f26270 */
[----:B------:R-:W-:Y:S05]  /*8390*/  @!P1 BRA `(.L_x_10865) ;  /* 0x0000002000449947 */ /* 0x000fea0003800000 */
[----:B------:R-:W-:Y:S01]  /*83a0*/  IMAD.MOV.U32 R11, RZ, RZ, R4 ;  /* 0x000000ffff0b7224 */ /* 0x000fe200078e0004 */
[----:B------:R-:W-:Y:S01]  /*83b0*/  UMOV UR28, UR47 ;  /* 0x0000002f001c7c82 */ /* 0x000fe20008000000 */
[----:B------:R-:W-:Y:S01]  /*83c0*/  IMAD.MOV.U32 R9, RZ, RZ, R0 ;  /* 0x000000ffff097224 */ /* 0x000fe200078e0000 */
[----:B------:R-:W-:Y:S01]  /*83d0*/  UMOV UR34, UR46 ;  /* 0x0000002e00227c82 */ /* 0x000fe20008000000 */
[----:B------:R-:W-:Y:S01]  /*83e0*/  IMAD.MOV.U32 R5, RZ, RZ, R7 ;  /* 0x000000ffff057224 */ /* 0x000fe200078e0007 */
[----:B------:R-:W-:-:S06]  /*83f0*/  ULDC UR33, c[0x0][0x988] ;  /* 0x0002620000217ab9 */ /* 0x000fcc0000000800 */
.L_x_10876:
[----:B------:R-:W-:Y:S01]  /*8400*/  ISETP.NE.AND P2, PT, RZ, UR43, PT ;  /* 0x0000002bff007c0c */ /* 0x000fe2000bf45270 */
[----:B------:R-:W-:-:S04]  /*8410*/  UISETP.NE.AND UP0, UPT, UR34, 0x1, UPT ;  /* 0x000000012200788c */ /* 0x000fc8000bf05270 */
[----:B------:R-:W-:-:S04]  /*8420*/  USEL UR47, URZ, 0x1, UP0 ;  /* 0x000000013f2f7887 */ /* 0x000fc80008000000 */
[----:B------:R-:W-:-:S04]  /*8430*/  ULOP3.LUT UR47, UR28, UR47, URZ, 0x3c, !UPT ;  /* 0x0000002f1c2f7292 */ /* 0x000fc8000f8e3c3f */
[----:B------:R-:W-:Y:S08]  /*8440*/  @P2 BRA `(.L_x_10866) ;  /* 0x0000000000382947 */ /* 0x000ff00003800000 */
[----:B------:R-:W-:Y:S05]  /*8450*/  @!P0 BRA `(.L_x_10867) ;  /* 0x0000000000048947 */ /* 0x000fea0003800000 */
[----:B------:R-:W-:Y:S01]  /*8460*/  BPT.TRAP 0x1 ;  /* 0x000000040000795c */ /* 0x000fe20000300000 */
.L_x_10867:
        /* <DEDUP_REMOVED lines=9> */
.L_x_10868:
[----:B-1----:R-:W-:Y:S05]  /*8500*/  @P1 BRA `(.L_x_10866) ;  /* 0x0000000000081947 */ /* 0x002fea0003800000 */
[----:B------:R-:W1:Y:S02]  /*8510*/  SYNCS.PHASECHK.TRANS64.TRYWAIT P1, [UR6+0x2d830], R0 ;  /* 0x02d83000ff0075a7 */ /* 0x000e640008020146 */
[----:B-1----:R-:W-:Y:S05]  /*8520*/  @!P1 BRA `(.L_x_10869) ;  /* 0x000000b800b49947 */ /* 0x002fea0003800000 */
.L_x_10866:
        /* <DEDUP_REMOVED lines=40> */
.L_x_10871:
[----:B------:R-:W-:Y:S01]  /*87b0*/  ULEA UR6, UR34, UR40, 0x3 ;  /* 0x0000002822067291 */ /* 0x000fe2000f8e183f */
[----:B------:R-:W-:-:S05]  /*87c0*/  IMAD.U32 R0, RZ, RZ, UR28 ;  /* 0x0000001cff007e24 */ /* 0x000fca000f8e00ff */
[----:B------:R-:W-:-:S04]  /*87d0*/  SHF.L.U32 R0, R0, 0x1f, RZ ;  /* 0x0000001f00007819 */ /* 0x000fc800000006ff */
[----:B------:R0:W1:Y:S01]  /*87e0*/  SYNCS.PHASECHK.TRANS64.TRYWAIT P1, [UR6+0x2d850], R0 ;  /* 0x02d85000ff0075a7 */ /* 0x0000620008020146 */
[----:B------:R-:W-:Y:S05]  /*87f0*/  @!P0 BRA `(.L_x_10872) ;  /* 0x0000000000048947 */ /* 0x000fea0003800000 */
[----:B------:R-:W-:Y:S01]  /*8800*/  BPT.TRAP 0x1 ;  /* 0x000000040000795c */ /* 0x000fe20000300000 */
.L_x_10872:
[----:B-1----:R-:W-:Y:S05]  /*8810*/  @P1 BRA `(.L_x_10870) ;  /* 0x0000000000081947 */ /* 0x002fea0003800000 */
[----:B------:R-:W1:Y:S02]  /*8820*/  SYNCS.PHASECHK.TRANS64.TRYWAIT P1, [UR6+0x2d850], R0 ;  /* 0x02d85000ff0075a7 */ /* 0x000e640008020146 */
[----:B-1----:R-:W-:Y:S05]  /*8830*/  @!P1 BRA `(.L_x_10873) ;  /* 0x000000b800089947 */ /* 0x002fea0003800000 */
.L_x_10870:
[----:B------:R-:W-:Y:S01]  /*8840*/  UIADD3 UR6, UR40, 0x400, URZ ;  /* 0x0000040028067890 */ /* 0x000fe2000fffe03f */
[----:B------:R-:W-:Y:S01]  /*8850*/  WARPGROUP.ARRIVE ;  /* 0x00000000000079c5 */ /* 0x000fe20000000000 */
[----:B------:R-:W-:Y:S01]  /*8860*/  UMOV UR29, 0x40000040 ;  /* 0x40000040001d7882 */ /* 0x000fe20000000000 */
[----:B------:R-:W-:Y:S01]  /*8870*/  UMOV UR31, 0x80000020 ;  /* 0x80000020001f7882 */ /* 0x000fe20000000000 */
[----:B------:R-:W-:-:S03]  /*8880*/  USHF.R.U32.HI UR6, URZ, 0x4, UR6 ;  /* 0x000000043f067899 */ /* 0x000fc60008011606 */
[----:B------:R-:W2:Y:S01]  /*8890*/  S2R R6, SR_TID.X ;  /* 0x0000000000067919 */ /* 0x000ea20000002100 */
        /* <DEDUP_REMOVED lines=64> */
.L_x_10874:
        /* <DEDUP_REMOVED lines=78> */
[----:B------:R-:W-:Y:S01]  /*9180*/  FMUL.FTZ R9, R0, UR33 ;  /* 0x0000002100097c20 */ /* 0x000fe20008410000 */
[----:B------:R-:W-:Y:S02]  /*9190*/  FADD.FTZ R6, -R4, R11 ;  /* 0x0000000b04067221 */ /* 0x000fe40000010100 */
[----:B------:R0:W-:Y:S01]  /*91a0*/  MUFU.EX2 R7, R14 ;  /* 0x0000000e00077308 */ /* 0x0001e20000000800 */
[--C-:B------:R-:W-:Y:S01]  /*91b0*/  FFMA.FTZ R10, R24, UR33, -R9.reuse ;  /* 0x00000021180a7c23 */ /* 0x100fe20008010809 */
[--C-:B------:R-:W-:Y:S01]  /*91c0*/  FFMA.FTZ R15, R33, UR33, -R9.reuse ;  /* 0x00000021210f7c23 */ /* 0x100fe20008010809 */
[----:B------:R-:W-:Y:S01]  /*91d0*/  FMUL.FTZ R6, R6, UR33 ;  /* 0x0000002106067c20 */ /* 0x000fe20008410000 */
[--C-:B------:R-:W-:Y:S01]  /*91e0*/  FFMA.FTZ R11, R25, UR33, -R9.reuse ;  /* 0x00000021190b7c23 */ /* 0x100fe20008010809 */
[--C-:B------:R-:W-:Y:S01]  /*91f0*/  FFMA.FTZ R12, R28, UR33, -R9.reuse ;  /* 0x000000211c0c7c23 */ /* 0x100fe20008010809 */
[--C-:B------:R-:W-:Y:S01]  /*9200*/  FFMA.FTZ R13, R29, UR33, -R9.reuse ;  /* 0x000000211d0d7c23 */ /* 0x100fe20008010809 */
[--C-:B------:R-:W-:Y:S01]  /*9210*/  FFMA.FTZ R20, R36, UR33, -R9.reuse ;  /* 0x0000002124147c23 */ /* 0x100fe20008010809 */
[----:B------:R-:W1:Y:S01]  /*9220*/  MUFU.EX2 R10, R10 ;  /* 0x0000000a000a7308 */ /* 0x000e620000000800 */
[--C-:B0-----:R-:W-:Y:S01]  /*9230*/  FFMA.FTZ R14, R32, UR33, -R9.reuse ;  /* 0x00000021200e7c23 */ /* 0x101fe20008010809 */
        /* <DEDUP_REMOVED lines=25> */
[--C-:B------:R-:W-:Y:S01]  /*93d0*/  FFMA.FTZ R57, R69, UR33, -R9.reuse ;  /* 0x0000002145397c23 */ /* 0x100fe20008010809 */
[--C-:B------:R-:W-:Y:S01]  /*93e0*/  FFMA.FTZ R60, R72, UR33, -R9.reuse ;  /* 0x00000021483c7c23 */ /* 0x100fe20008010809 */
[--C-:B------:R-:W-:Y:S01]  /*93f0*/  FFMA.FTZ R61, R73, UR33, -R9.reuse ;  /* 0x00000021493d7c23 */ /* 0x100fe20008010809 */
[--C-:B------:R-:W-:Y:S01]  /*9400*/  FFMA.FTZ R64, R76, UR33, -R9.reuse ;  /* 0x000000214c407c23 */ /* 0x100fe20008010809 */
[--C-:B------:R-:W-:Y:S01]  /*9410*/  FFMA.FTZ R65, R77, UR33, -R9.reuse ;  /* 0x000000214d417c23 */ /* 0x100fe20008010809 */
[----:B------:R-:W3:Y:S01]  /*9420*/  MUFU.EX2 R139, R139 ;  /* 0x0000008b008b7308 */ /* 0x000ee20000000800 */
[--C-:B------:R-:W-:Y:S01]  /*9430*/  FFMA.FTZ R68, R80, UR33, -R9.reuse ;  /* 0x0000002150447c23 */ /* 0x100fe20008010809 */
[--C-:B------:R-:W-:Y:S01]  /*9440*/  FFMA.FTZ R69, R81, UR33, -R9.reuse ;  /* 0x0000002151457c23 */ /* 0x100fe20008010809 */
[--C-:B------:R-:W-:Y:S01]  /*9450*/  FFMA.FTZ R72, R84, UR33, -R9.reuse ;  /* 0x0000002154487c23 */ /* 0x100fe20008010809 */
[----:B------:R-:W-:Y:S01]  /*9460*/  FFMA.FTZ R9, R85, UR33, -R9 ;  /* 0x0000002155097c23 */ /* 0x000fe20008010809 */
[----:B------:R-:W-:Y:S01]  /*9470*/  FFMA.FTZ R85, R35, UR33, -R32 ;  /* 0x0000002123557c23 */ /* 0x000fe20008010820 */
[----:B-1----:R-:W-:Y:S01]  /*9480*/  FFMA.FTZ R34, R7, R3, R10 ;  /* 0x0000000307227223 */ /* 0x002fe2000001000a */
[----:B0-----:R-:W-:Y:S01]  /*9490*/  FFMA.FTZ R2, R6, R2, R33 ;  /* 0x0000000206027223 */ /* 0x001fe20000010021 */
[----:B------:R-:W0:Y:S01]  /*94a0*/  MUFU.EX2 R12, R12 ;  /* 0x0000000c000c7308 */ /* 0x000e220000000800 */
[----:B------:R-:W-:Y:S01]  /*94b0*/  FFMA.FTZ R30, R38, UR33, -R32 ;  /* 0x00000021261e7c23 */ /* 0x000fe20008010820 */
[----:B--2---:R-:W-:Y:S01]  /*94c0*/  FADD.FTZ R3, R11, R34 ;  /* 0x000000220b037221 */ /* 0x004fe20000010000 */
[--C-:B------:R-:W-:Y:S01]  /*94d0*/  FFMA.FTZ R84, R39, UR33, -R32.reuse ;  /* 0x0000002127547c23 */ /* 0x100fe20008010820 */
[--C-:B------:R-:W-:Y:S01]  /*94e0*/  FFMA.FTZ R31, R42, UR33, -R32.reuse ;  /* 0x000000212a1f7c23 */ /* 0x100fe20008010820 */
[--C-:B------:R-:W-:Y:S01]  /*94f0*/  FFMA.FTZ R81, R43, UR33, -R32.reuse ;  /* 0x000000212b517c23 */ /* 0x100fe20008010820 */
[--C-:B------:R-:W-:Y:S01]  /*9500*/  FFMA.FTZ R38, R46, UR33, -R32.reuse ;  /* 0x000000212e267c23 */ /* 0x100fe20008010820 */
[----:B------:R-:W-:Y:S01]  /*9510*/  FFMA.FTZ R80, R47, UR33, -R32 ;  /* 0x000000212f507c23 */ /* 0x000fe20008010820 */
[----:B------:R-:W1:Y:S01]  /*9520*/  MUFU.EX2 R26, R26 ;  /* 0x0000001a001a7308 */ /* 0x000e620000000800 */
[----:B---3--:R-:W-:Y:S01]  /*9530*/  FADD.FTZ R35, R139, R2 ;  /* 0x000000028b237221 */ /* 0x008fe20000010000 */
[--C-:B------:R-:W-:Y:S01]  /*9540*/  FFMA.FTZ R39, R50, UR33, -R32.reuse ;  /* 0x0000002132277c23 */ /* 0x100fe20008010820 */
[--C-:B------:R-:W-:Y:S01]  /*9550*/  FFMA.FTZ R77, R51, UR33, -R32.reuse ;  /* 0x00000021334d7c23 */ /* 0x100fe20008010820 */
[--C-:B------:R-:W-:Y:S01]  /*9560*/  FFMA.FTZ R42, R54, UR33, -R32.reuse ;  /* 0x00000021362a7c23 */ /* 0x100fe20008010820 */
[--C-:B------:R-:W-:Y:S01]  /*9570*/  FFMA.FTZ R76, R55, UR33, -R32.reuse ;  /* 0x00000021374c7c23 */ /* 0x100fe20008010820 */
[--C-:B------:R-:W-:Y:S01]  /*9580*/  FFMA.FTZ R43, R58, UR33, -R32.reuse ;  /* 0x000000213a2b7c23 */ /* 0x100fe20008010820 */
[--C-:B------:R-:W-:Y:S01]  /*9590*/  FFMA.FTZ R46, R59, UR33, -R32.reuse ;  /* 0x000000213b2e7c23 */ /* 0x100fe20008010820 */
[----:B------:R-:W2:Y:S01]  /*95a0*/  MUFU.EX2 R13, R13 ;  /* 0x0000000d000d7308 */ /* 0x000ea20000000800 */
[----:B0-----:R-:W-:Y:S01]  /*95b0*/  FADD.FTZ R2, R12, R3 ;  /* 0x000000030c027221 */ /* 0x001fe20000010000 */
[--C-:B------:R-:W-:Y:S01]  /*95c0*/  FFMA.FTZ R47, R62, UR33, -R32.reuse ;  /* 0x000000213e2f7c23 */ /* 0x100fe20008010820 */
[--C-:B------:R-:W-:Y:S01]  /*95d0*/  FFMA.FTZ R73, R63, UR33, -R32.reuse ;  /* 0x000000213f497c23 */ /* 0x100fe20008010820 */
[--C-:B------:R-:W-:Y:S01]  /*95e0*/  FFMA.FTZ R50, R66, UR33, -R32.reuse ;  /* 0x0000002142327c23 */ /* 0x100fe20008010820 */
[--C-:B------:R-:W-:Y:S01]  /*95f0*/  FFMA.FTZ R54, R67, UR33, -R32.reuse ;  /* 0x0000002143367c23 */ /* 0x100fe20008010820 */
[--C-:B------:R-:W-:Y:S01]  /*9600*/  FFMA.FTZ R55, R70, UR33, -R32.reuse ;  /* 0x0000002146377c23 */ /* 0x100fe20008010820 */
[--C-:B------:R-:W-:Y:S01]  /*9610*/  FFMA.FTZ R66, R71, UR33, -R32.reuse ;  /* 0x0000002147427c23 */ /* 0x100fe20008010820 */
[----:B------:R-:W0:Y:S01]  /*9620*/  MUFU.EX2 R138, R138 ;  /* 0x0000008a008a7308 */ /* 0x000e220000000800 */
[----:B-1----:R-:W-:Y:S01]  /*9630*/  FADD.FTZ R35, R26, R35 ;  /* 0x000000231a237221 */ /* 0x002fe20000010000 */
[--C-:B------:R-:W-:Y:S01]  /*9640*/  FFMA.FTZ R51, R74, UR33, -R32.reuse ;  /* 0x000000214a337c23 */ /* 0x100fe20008010820 */
[--C-:B------:R-:W-:Y:S01]  /*9650*/  FFMA.FTZ R62, R75, UR33, -R32.reuse ;  /* 0x000000214b3e7c23 */ /* 0x100fe20008010820 */
[--C-:B------:R-:W-:Y:S01]  /*9660*/  FFMA.FTZ R58, R78, UR33, -R32.reuse ;  /* 0x000000214e3a7c23 */ /* 0x100fe20008010820 */
[--C-:B------:R-:W-:Y:S01]  /*9670*/  FFMA.FTZ R63, R79, UR33, -R32.reuse ;  /* 0x000000214f3f7c23 */ /* 0x100fe20008010820 */
[--C-:B------:R-:W-:Y:S01]  /*9680*/  FFMA.FTZ R59, R82, UR33, -R32.reuse ;  /* 0x00000021523b7c23 */ /* 0x100fe20008010820 */
[----:B------:R-:W-:Y:S01]  /*9690*/  FFMA.FTZ R67, R83, UR33, -R32 ;  /* 0x0000002153437c23 */ /* 0x000fe20008010820 */
[----:B------:R-:W1:Y:S01]  /*96a0*/  MUFU.EX2 R14, R14 ;  /* 0x0000000e000e7308 */ /* 0x000e620000000800 */
[----:B--2---:R-:W-:Y:S01]  /*96b0*/  FADD.FTZ R3, R13, R2 ;  /* 0x000000020d037221 */ /* 0x004fe20000010000 */
[--C-:B------:R-:W-:Y:S01]  /*96c0*/  FFMA.FTZ R70, R86, UR33, -R32.reuse ;  /* 0x0000002156467c23 */ /* 0x100fe20008010820 */
[----:B------:R-:W-:-:S05]  /*96d0*/  FFMA.FTZ R71, R87, UR33, -R32 ;  /* 0x0000002157477c23 */ /* 0x000fca0008010820 */
        /* <DEDUP_REMOVED lines=114> */
.L_x_10875:
        /* <DEDUP_REMOVED lines=22> */
[-C--:B------:R-:W-:Y:S01]  /*9f60*/  FMUL.FTZ R96, R96, R7.reuse ;  /* 0x0000000760607220 */ /* 0x080fe20000410000 */
[----:B------:R-:W-:Y:S01]  /*9f70*/  F2FP.F16.F32.PACK_AB R26, R29, R28 ;  /* 0x0000001c1d1a723e */ /* 0x000fe200000000ff */
[----:B------:R0:W-:Y:S01]  /*9f80*/  STSM.16.M88.4 [R23], R12 ;  /* 0x0000000c17007844 */ /* 0x0001e20000000200 */
[----:B------:R-:W-:Y:S01]  /*9f90*/  F2FP.F16.F32.PACK_AB R27, R80, R38 ;  /* 0x00000026501b723e */ /* 0x000fe200000000ff */
[----:B------:R-:W-:Y:S01]  /*9fa0*/  FMUL.FTZ R97, R97, R7 ;  /* 0x0000000761617220 */ /* 0x000fe20000410000 */
[----:B------:R-:W-:Y:S01]  /*9fb0*/  F2FP.F16.F32.PACK_AB R37, R77, R39 ;  /* 0x000000274d25723e */ /* 0x000fe200000000ff */
[-C--:B------:R-:W-:Y:S01]  /*9fc0*/  FMUL.FTZ R100, R100, R7.reuse ;  /* 0x0000000764647220 */ /* 0x080fe20000410000 */
[----:B------:R-:W-:Y:S01]  /*9fd0*/  F2FP.F16.F32.PACK_AB R44, R45, R44 ;  /* 0x0000002c2d2c723e */ /* 0x000fe200000000ff */
[----:B------:R1:W-:Y:S01]  /*9fe0*/  STSM.16.M88.4 [R22], R24 ;  /* 0x0000001816007844 */ /* 0x0003e20000000200 */
[----:B------:R-:W-:Y:S01]  /*9ff0*/  F2FP.F16.F32.PACK_AB R38, R41, R40 ;  /* 0x000000282926723e */ /* 0x000fe200000000ff */
[-C--:B------:R-:W-:Y:S01]  /*a000*/  FMUL.FTZ R101, R101, R7.reuse ;  /* 0x0000000765657220 */ /* 0x080fe20000410000 */
[----:B------:R-:W-:Y:S01]  /*a010*/  F2FP.F16.F32.PACK_AB R39, R76, R42 ;  /* 0x0000002a4c27723e */ /* 0x000fe200000000ff */
[----:B------:R-:W-:Y:S01]  /*a020*/  FMUL.FTZ R104, R104, R7 ;  /* 0x0000000768687220 */ /* 0x000fe20000410000 */
        /* <DEDUP_REMOVED lines=9> */
[-C--:B------:R-:W-:Y:S01]  /*a0c0*/  FMUL.FTZ R112, R112, R7.reuse ;  /* 0x0000000770707220 */ /* 0x080fe20000410000 */
[----:B------:R-:W-:Y:S01]  /*a0d0*/  F2FP.F16.F32.PACK_AB R60, R61, R60 ;  /* 0x0000003c3d3c723e */ /* 0x000fe200000000ff */
[----:B------:R1:W-:Y:S01]  /*a0e0*/  STSM.16.M88.4 [R17+0x27800], R44 ;  /* 0x0278002c11007844 */ /* 0x0003e20000000200 */
[----:B------:R-:W-:Y:S01]  /*a0f0*/  F2FP.F16.F32.PACK_AB R54, R57, R56 ;  /* 0x000000383936723e */ /* 0x000fe200000000ff */
[----:B------:R-:W-:Y:S01]  /*a100*/  FMUL.FTZ R113, R113, R7 ;  /* 0x0000000771717220 */ /* 0x000fe20000410000 */
        /* <DEDUP_REMOVED lines=8> */
[----:B0-----:R-:W-:Y:S01]  /*a190*/  F2FP.F16.F32.PACK_AB R12, R69, R68 ;  /* 0x00000044450c723e */ /* 0x001fe200000000ff */
[----:B------:R-:W-:Y:S01]  /*a1a0*/  FMUL.FTZ R121, R121, R7 ;  /* 0x0000000779797220 */ /* 0x000fe20000410000 */
[----:B------:R-:W-:Y:S01]  /*a1b0*/  F2FP.F16.F32.PACK_AB R13, R67, R59 ;  /* 0x0000003b430d723e */ /* 0x000fe200000000ff */
[----:B------:R1:W-:Y:S01]  /*a1c0*/  STSM.16.M88.4 [R22+0x6000], R60 ;  /* 0x0060003c16007844 */ /* 0x0003e20000000200 */
[----:B------:R-:W-:Y:S01]  /*a1d0*/  F2FP.F16.F32.PACK_AB R14, R9, R72 ;  /* 0x00000048090e723e */ /* 0x000fe200000000ff */
[-C--:B------:R-:W-:Y:S01]  /*a1e0*/  FMUL.FTZ R124, R124, R7.reuse ;  /* 0x000000077c7c7220 */ /* 0x080fe20000410000 */
[----:B------:R-:W-:Y:S01]  /*a1f0*/  F2FP.F16.F32.PACK_AB R15, R71, R70 ;  /* 0x00000046470f723e */ /* 0x000fe200000000ff */
[-C--:B------:R-:W-:Y:S01]  /*a200*/  FMUL.FTZ R125, R125, R7.reuse ;  /* 0x000000077d7d7220 */ /* 0x080fe20000410000 */
[----:B------:R-:W-:Y:S01]  /*a210*/  ISETP.GT.AND P1, PT, R5, R8, PT ;  /* 0x000000080500720c */ /* 0x000fe20003f24270 */
        /* <DEDUP_REMOVED lines=38> */
[----:B0-----:R-:W-:Y:S01]  /*a480*/  NOP ;  /* 0x0000000000007918 */ /* 0x001fe20000000000 */
[----:B-1----:R-:W-:Y:S05]  /*a490*/  @P1 BRA `(.L_x_10876) ;  /* 0xffffffdc00d81947 */ /* 0x002fea000383ffff */
[----:B------:R-:W-:-:S07]  /*a4a0*/  IMAD.MOV.U32 R7, RZ, RZ, R5 ;  /* 0x000000ffff077224 */ /* 0x000fce00078e0005 */
.L_x_10865:
        /* <DEDUP_REMOVED lines=11> */
.L_x_10896:
[----:B------:R-:W-:Y:S01]  /*a560*/  ISETP.NE.AND P2, PT, RZ, UR43, PT ;  /* 0x0000002bff007c0c */ /* 0x000fe2000bf45270 */
[----:B------:R-:W-:-:S04]  /*a570*/  UISETP.NE.AND UP0, UPT, UR56, 0x1, UPT ;  /* 0x000000013800788c */ /* 0x000fc8000bf05270 */
[----:B------:R-:W-:-:S04]  /*a580*/  USEL UR47, URZ, 0x1, UP0 ;  /* 0x000000013f2f7887 */ /* 0x000fc80008000000 */
[----:B------:R-:W-:-:S04]  /*a590*/  ULOP3.LUT UR47, UR28, UR47, URZ, 0x3c, !UPT ;  /* 0x0000002f1c2f7292 */ /* 0x000fc8000f8e3c3f */
[----:B------:R-:W-:Y:S08]  /*a5a0*/  @P2 BRA `(.L_x_10878) ;  /* 0x0000000000382947 */ /* 0x000ff00003800000 */
[----:B------:R-:W-:Y:S05]  /*a5b0*/  @!P0 BRA `(.L_x_10879) ;  /* 0x0000000000048947 */ /* 0x000fea0003800000 */
[----:B------:R-:W-:Y:S01]  /*a5c0*/  BPT.TRAP 0x1 ;  /* 0x000000040000795c */ /* 0x000fe20000300000 */
.L_x_10879:
        /* <DEDUP_REMOVED lines=9> */
.L_x_10880:
[----:B-1----:R-:W-:Y:S05]  /*a660*/  @P1 BRA `(.L_x_10878) ;  /* 0x0000000000081947 */ /* 0x002fea0003800000 */
[----:B------:R-:W1:Y:S02]  /*a670*/  SYNCS.PHASECHK.TRANS64.TRYWAIT P1, [UR6+0x2d830], R0 ;  /* 0x02d83000ff0075a7 */ /* 0x000e640008020146 */
[----:B-1----:R-:W-:Y:S05]  /*a680*/  @!P1 BRA `(.L_x_10881) ;  /* 0x00000098008c9947 */ /* 0x002fea0003800000 */
.L_x_10878:
        /* <DEDUP_REMOVED lines=40> */
.L_x_10883:
[----:B------:R-:W-:Y:S01]  /*a910*/  ULEA UR6, UR56, UR40, 0x3 ;  /* 0x0000002838067291 */ /* 0x000fe2000f8e183f */
[----:B------:R-:W-:-:S05]  /*a920*/  IMAD.U32 R0, RZ, RZ, UR28 ;  /* 0x0000001cff007e24 */ /* 0x000fca000f8e00ff */
[----:B------:R-:W-:-:S04]  /*a930*/  SHF.L.U32 R0, R0, 0x1f, RZ ;  /* 0x0000001f00007819 */ /* 0x000fc800000006ff */
[----:B------:R0:W1:Y:S01]  /*a940*/  SYNCS.PHASECHK.TRANS64.TRYWAIT P1, [UR6+0x2d850], R0 ;  /* 0x02d85000ff0075a7 */ /* 0x0000620008020146 */
[----:B------:R-:W-:Y:S05]  /*a950*/  @!P0 BRA `(.L_x_10884) ;  /* 0x0000000000048947 */ /* 0x000fea0003800000 */
[----:B------:R-:W-:Y:S01]  /*a960*/  BPT.TRAP 0x1 ;  /* 0x000000040000795c */ /* 0x000fe20000300000 */
.L_x_10884:
[----:B-1----:R-:W-:Y:S05]  /*a970*/  @P1 BRA `(.L_x_10882) ;  /* 0x0000000000081947 */ /* 0x002fea0003800000 */
[----:B------:R-:W1:Y:S02]  /*a980*/  SYNCS.PHASECHK.TRANS64.TRYWAIT P1, [UR6+0x2d850], R0 ;  /* 0x02d85000ff0075a7 */ /* 0x000e640008020146 */
[----:B-1----:R-:W-:Y:S05]  /*a990*/  @!P1 BRA `(.L_x_10885) ;  /* 0x0000009400e09947 */ /* 0x002fea0003800000 */
.L_x_10882:
        /* <DEDUP_REMOVED lines=70> */
.L_x_10886:
[----:B------:R-:W-:Y:S01]  /*ae00*/  UISETP.NE.AND UP1, UPT, UR51, URZ, UPT ;  /* 0x0000003f3300728c */ /* 0x000fe2000bf25270 */
[----:B------:R-:W-:Y:S01]  /*ae10*/  VIADD R4, R137, UR39 ;  /* 0x0000002789047c36 */ /* 0x000fe20008000000 */
[----:B------:R-:W1:Y:S01]  /*ae20*/  LDC R12, c[0x0][0x2f0] ;  /* 0x0000bc00ff0c7b82 */ /* 0x000e620000000800 */
[----:B------:R-:W-:Y:S02]  /*ae30*/  ULEA UR6, UR46, UR40, 0x3 ;  /* 0x000000282e067291 */ /* 0x000fe4000f8e183f */
[----:B------:R-:W-:Y:S01]  /*ae40*/  UISETP.NE.AND UP0, UPT, UR50, URZ, UPT ;  /* 0x0000003f3200728c */ /* 0x000fe2000bf05270 */
[----:B------:R-:W-:Y:S01]  /*ae50*/  PLOP3.LUT P1, PT, PT, PT, UP1, 0x80, 0x0 ;  /* 0x000000000000781c */ /* 0x000fe20003f2f018 */
[----:B------:R-:W-:Y:S01]  /*ae60*/  UIADD3 UR6, UR6, 0x2d840, URZ ;  /* 0x0002d84006067890 */ /* 0x000fe2000fffe03f */
[----:B------:R-:W-:-:S03]  /*ae70*/  PLOP3.LUT P2, PT, PT, PT, UP1, 0x80, 0x0 ;  /* 0x000000000000781c */ /* 0x000fc60003f4f018 */
        /* <DEDUP_REMOVED lines=13> */
[----:B------:R-:W-:-:S04]  /*af50*/  VIADD R9, R9, -UR54 ;  /* 0x8000003609097c36 */ /* 0x000fc80008000000 */
[C---:B------:R-:W-:Y:S02]  /*af60*/  VIADD R11, R9.reuse, UR35 ;  /* 0x00000023090b7c36 */ /* 0x040fe40008000000 */
[----:B------:R-:W-:Y:S02]  /*af70*/  VIADD R10, R9, UR6 ;  /* 0x00000006090a7c36 */ /* 0x000fe40008000000 */
[----:B0-----:R-:W-:Y:S02]  /*af80*/  IMAD.IADD R9, R11, 0x1, R13 ;  /* 0x000000010b097824 */ /* 0x001fe400078e020d */
        /* <DEDUP_REMOVED lines=15> */
.L_x_10889:
[----:B------:R-:W-:-:S05]  /*b080*/  IMAD.U32 R20, RZ, RZ, UR34 ;  /* 0x00000022ff147e24 */ /* 0x000fca000f8e00ff */
[----:B------:R-:W-:-:S13]  /*b090*/  ISETP.NE.AND P1, PT, R20, 0x1, PT ;  /* 0x000000011400780c */ /* 0x000fda0003f25270 */
[----:B------:R-:W0:Y:S02]  /*b0a0*/  @P1 LDC.64 R14, c[0x0][0x9e8] ;  /* 0x00027a00ff0e1b82 */ /* 0x000e240000000a00 */
[----:B0-----:R-:W-:-:S05]  /*b0b0*/  @P1 IMAD.HI.U32 R14, R13, R14, RZ ;  /* 0x0000000e0d0e1227 */ /* 0x001fca00078e00ff */
[----:B------:R-:W-:-:S07]  /*b0c0*/  @P1 SHF.R.U32.HI R13, RZ, R15, R14 ;  /* 0x0000000fff0d1219 */ /* 0x000fce000001160e */
.L_x_10890:
[----:B------:R-:W-:Y:S05]  /*b0d0*/  BSYNC B0 ;  /* 0x0000000000007941 */ /* 0x000fea0003800000 */
.L_x_10888:
[----:B------:R-:W-:-:S04]  /*b0e0*/  IMAD R13, R13, R20, -R0 ;  /* 0x000000140d0d7224 */ /* 0x000fc800078e0a00 */
[----:B------:R-:W-:-:S05]  /*b0f0*/  IMAD R13, R16, -0x2, R13 ;  /* 0xfffffffe100d7824 */ /* 0x000fca00078e020d */
[----:B------:R-:W-:Y:S02]  /*b100*/  VIADDMNMX R9, R13, R20, R9, PT ;  /* 0x000000140d097246 */ /* 0x000fe40003800109 */
[----:B------:R-:W-:-:S07]  /*b110*/  VIMNMX R8, R8, R13, !PT ;  /* 0x0000000d08087248 */ /* 0x000fce0007fe0100 */
.L_x_10887:
        /* <DEDUP_REMOVED lines=116> */
.L_x_10893:
[----:B------:R-:W-:-:S05]  /*b860*/  IMAD.U32 R4, RZ, RZ, UR34 ;  /* 0x00000022ff047e24 */ /* 0x000fca000f8e00ff */
[----:B------:R-:W-:-:S13]  /*b870*/  ISETP.NE.AND P2, PT, R4, 0x1, PT ;  /* 0x000000010400780c */ /* 0x000fda0003f45270 */
[----:B------:R-:W0:Y:S02]  /*b880*/  @P2 LDC.64 R8, c[0x0][0x9e8] ;  /* 0x00027a00ff082b82 */ /* 0x000e240000000a00 */
[----:B0-----:R-:W-:-:S05]  /*b890*/  @P2 IMAD.HI.U32 R8, R13, R8, RZ ;  /* 0x000000080d082227 */ /* 0x001fca00078e00ff */
[----:B------:R-:W-:-:S07]  /*b8a0*/  @P2 SHF.R.U32.HI R13, RZ, R9, R8 ;  /* 0x00000009ff0d2219 */ /* 0x000fce0000011608 */
.L_x_10894:
[----:B------:R-:W-:Y:S05]  /*b8b0*/  BSYNC B0 ;  /* 0x0000000000007941 */ /* 0x000fea0003800000 */
.L_x_10892:
[----:B------:R-:W-:-:S04]  /*b8c0*/  IMAD R13, R13, R4, -R0 ;  /* 0x000000040d0d7224 */ /* 0x000fc800078e0a00 */
[----:B------:R-:W-:-:S05]  /*b8d0*/  IMAD R13, R16, -0x2, R13 ;  /* 0xfffffffe100d7824 */ /* 0x000fca00078e020d */
[----:B------:R-:W-:Y:S02]  /*b8e0*/  VIADDMNMX R11, R13, R4, R11, PT ;  /* 0x000000040d0b7246 */ /* 0x000fe4000380010b */
[----:B------:R-:W-:-:S07]  /*b8f0*/  VIMNMX R10, R10, R13, !PT ;  /* 0x0000000d0a0a7248 */ /* 0x000fce0007fe0100 */
.L_x_10891:
        /* <DEDUP_REMOVED lines=115> */
[----:B------:R0:W-:Y:S01]  /*c030*/  MUFU.EX2 R20, R36 ;  /* 0x0000002400147308 */ /* 0x0001e20000000800 */
        /* <DEDUP_REMOVED lines=23> */
[----:B------:R-:W-:Y:S01]  /*c1b0*/  MUFU.EX2 R28, R44 ;  /* 0x0000002c001c7308 */ /* 0x000fe20000000800 */
[----:B------:R-:W-:Y:S02]  /*c1c0*/  ISETP.LT.OR P5, PT, R11, 0x59, P5 ;  /* 0x000000590b00780c */ /* 0x000fe40002fa1670 */
[----:B------:R-:W-:Y:S02]  /*c1d0*/  FMNMX.FTZ R32, R54, R33, !PT ;  /* 0x0000002136207209 */ /* 0x000fe40007810000 */
[----:B------:R-:W-:-:S02]  /*c1e0*/  FSEL R67, R67, -INF , !P3 ;  /* 0xff80000043437808 */ /* 0x000fc40005800000 */
[----:B------:R-:W-:Y:S01]  /*c1f0*/  FMNMX.FTZ R33, R55, R32, !PT ;  /* 0x0000002037217209 */ /* 0x000fe20007810000 */
[----:B------:R-:W-:Y:S01]  /*c200*/  MUFU.EX2 R9, R9 ;  /* 0x0000000900097308 */ /* 0x000fe20000000800 */
[----:B------:R-:W-:Y:S02]  /*c210*/  ISETP.GT.AND P2, PT, R10, 0x60, P1 ;  /* 0x000000600a00780c */ /* 0x000fe40000f44270 */
[----:B0-----:R-:W-:Y:S01]  /*c220*/  FMNMX.FTZ R36, R58, R33, !PT ;  /* 0x000000213a247209 */ /* 0x001fe20007810000 */
[--C-:B------:R-:W-:Y:S01]  /*c230*/  FFMA.FTZ R33, R49, UR33, -R4.reuse ;  /* 0x0000002131217c23 */ /* 0x100fe20008010804 */
[----:B------:R-:W-:Y:S01]  /*c240*/  FSEL R70, R70, -INF , !P5 ;  /* 0xff80000046467808 */ /* 0x000fe20006800000 */
[--C-:B------:R-:W-:Y:S01]  /*c250*/  FFMA.FTZ R49, R65, UR33, -R4.reuse ;  /* 0x0000002141317c23 */ /* 0x100fe20008010804 */
[----:B------:R-:W-:Y:S01]  /*c260*/  FMNMX.FTZ R37, R59, R36, !PT ;  /* 0x000000243b257209 */ /* 0x000fe20007810000 */
[----:B------:R0:W-:Y:S01]  /*c270*/  MUFU.EX2 R32, R48 ;  /* 0x0000003000207308 */ /* 0x0001e20000000800 */
[----:B------:R-:W-:Y:S01]  /*c280*/  ISETP.LT.OR P4, PT, R11, 0x5a, P4 ;  /* 0x0000005a0b00780c */ /* 0x000fe20002781670 */
[----:B------:R-:W-:Y:S01]  /*c290*/  FFMA.FTZ R65, R81, UR33, -R4 ;  /* 0x0000002151417c23 */ /* 0x000fe20008010804 */
[----:B------:R-:W-:-:S02]  /*c2a0*/  FMNMX.FTZ R36, R62, R37, !PT ;  /* 0x000000253e247209 */ /* 0x000fc40007810000 */
[----:B------:R-:W-:Y:S02]  /*c2b0*/  ISETP.GT.AND P3, PT, R10, 0x61, P1 ;  /* 0x000000610a00780c */ /* 0x000fe40000f64270 */
[----:B------:R-:W-:Y:S01]  /*c2c0*/  FMNMX.FTZ R37, R63, R36, !PT ;  /* 0x000000243f257209 */ /* 0x000fe20007810000 */
[----:B------:R-:W-:Y:S01]  /*c2d0*/  MUFU.EX2 R12, R12 ;  /* 0x0000000c000c7308 */ /* 0x000fe20000000800 */
[----:B------:R-:W-:Y:S01]  /*c2e0*/  ISETP.LT.OR P2, PT, R11, 0x61, P2 ;  /* 0x000000610b00780c */ /* 0x000fe20001741670 */
[--C-:B0-----:R-:W-:Y:S01]  /*c2f0*/  FFMA.FTZ R48, R64, UR33, -R4.reuse ;  /* 0x0000002140307c23 */ /* 0x101fe20008010804 */
[----:B------:R-:W-:Y:S01]  /*c300*/  FMNMX.FTZ R40, R66, R37, !PT ;  /* 0x0000002542287209 */ /* 0x000fe20007810000 */
[--C-:B------:R-:W-:Y:S01]  /*c310*/  FFMA.FTZ R37, R53, UR33, -R4.reuse ;  /* 0x0000002135257c23 */ /* 0x100fe20008010804 */
[----:B------:R-:W-:Y:S01]  /*c320*/  FSEL R71, R71, -INF , !P4 ;  /* 0xff80000047477808 */ /* 0x000fe20006000000 */
[--C-:B------:R-:W-:Y:S01]  /*c330*/  FFMA.FTZ R53, R69, UR33, -R4.reuse ;  /* 0x0000002145357c23 */ /* 0x100fe20008010804 */
[----:B------:R-:W-:Y:S01]  /*c340*/  FMNMX.FTZ R41, R67, R40, !PT ;  /* 0x0000002843297209 */ /* 0x000fe20007810000 */
[----:B------:R0:W-:Y:S01]  /*c350*/  MUFU.EX2 R36, R52 ;  /* 0x0000003400247308 */ /* 0x0001e20000000800 */
[----:B------:R-:W-:Y:S01]  /*c360*/  ISETP.GT.AND P5, PT, R10, 0x68, P1 ;  /* 0x000000680a00780c */ /* 0x000fe20000fa4270 */
[----:B------:R-:W-:Y:S01]  /*c370*/  FFMA.FTZ R64, R80, UR33, -R4 ;  /* 0x0000002150407c23 */ /* 0x000fe20008010804 */
[----:B------:R-:W-:-:S02]  /*c380*/  FMNMX.FTZ R40, R70, R41, !PT ;  /* 0x0000002946287209 */ /* 0x000fc40007810000 */
[----:B------:R-:W-:Y:S02]  /*c390*/  FSEL R74, R74, -INF , !P2 ;  /* 0xff8000004a4a7808 */ /* 0x000fe40005000000 */
[----:B------:R-:W-:Y:S01]  /*c3a0*/  ISETP.LT.OR P3, PT, R11, 0x62, P3 ;  /* 0x000000620b00780c */ /* 0x000fe20001f61670 */
[----:B------:R-:W-:Y:S01]  /*c3b0*/  MUFU.EX2 R13, R13 ;  /* 0x0000000d000d7308 */ /* 0x000fe20000000800 */
[----:B------:R-:W-:Y:S01]  /*c3c0*/  FMNMX.FTZ R41, R71, R40, !PT ;  /* 0x0000002847297209 */ /* 0x000fe20007810000 */
[--C-:B0-----:R-:W-:Y:S01]  /*c3d0*/  FFMA.FTZ R52, R68, UR33, -R4.reuse ;  /* 0x0000002144347c23 */ /* 0x101fe20008010804 */
[----:B------:R-:W-:Y:S01]  /*c3e0*/  ISETP.GT.AND P4, PT, R10, 0x69, P1 ;  /* 0x000000690a00780c */ /* 0x000fe20000f84270 */
[--C-:B------:R-:W-:Y:S01]  /*c3f0*/  FFMA.FTZ R68, R84, UR33, -R4.reuse ;  /* 0x0000002154447c23 */ /* 0x100fe20008010804 */
[----:B------:R-:W-:Y:S02]  /*c400*/  ISETP.LT.OR P5, PT, R11, 0x69, P5 ;  /* 0x000000690b00780c */ /* 0x000fe40002fa1670 */
[----:B------:R-:W-:Y:S01]  /*c410*/  FSEL R75, R75, -INF , !P3 ;  /* 0xff8000004b4b7808 */ /* 0x000fe20005800000 */
[----:B------:R0:W-:Y:S01]  /*c420*/  MUFU.EX2 R40, R56 ;  /* 0x0000003800287308 */ /* 0x0001e20000000800 */
[----:B------:R-:W-:Y:S01]  /*c430*/  FMNMX.FTZ R44, R74, R41, !PT ;  /* 0x000000294a2c7209 */ /* 0x000fe20007810000 */
[--C-:B------:R-:W-:Y:S01]  /*c440*/  FFMA.FTZ R41, R57, UR33, -R4.reuse ;  /* 0x0000002139297c23 */ /* 0x100fe20008010804 */
[----:B------:R-:W-:Y:S01]  /*c450*/  ISETP.GT.AND P2, PT, R10, 0x70, P1 ;  /* 0x000000700a00780c */ /* 0x000fe20000f44270 */
[----:B------:R-:W-:Y:S01]  /*c460*/  FFMA.FTZ R57, R73, UR33, -R4 ;  /* 0x0000002149397c23 */ /* 0x000fe20008010804 */
[----:B------:R-:W-:-:S02]  /*c470*/  FSEL R78, R78, -INF , !P5 ;  /* 0xff8000004e4e7808 */ /* 0x000fc40006800000 */
[----:B------:R-:W-:Y:S01]  /*c480*/  ISETP.LT.OR P4, PT, R11, 0x6a, P4 ;  /* 0x0000006a0b00780c */ /* 0x000fe20002781670 */
[----:B------:R-:W-:Y:S01]  /*c490*/  MUFU.EX2 R14, R14 ;  /* 0x0000000e000e7308 */ /* 0x000fe20000000800 */
[----:B------:R-:W-:Y:S01]  /*c4a0*/  FMNMX.FTZ R45, R75, R44, !PT ;  /* 0x0000002c4b2d7209 */ /* 0x000fe20007810000 */
[--C-:B------:R-:W-:Y:S01]  /*c4b0*/  FFMA.FTZ R44, R60, UR33, -R4.reuse ;  /* 0x000000213c2c7c23 */ /* 0x100fe20008010804 */
[----:B------:R-:W-:Y:S01]  /*c4c0*/  ISETP.GT.AND P3, PT, R10, 0x71, P1 ;  /* 0x000000710a00780c */ /* 0x000fe20000f64270 */
[--C-:B0-----:R-:W-:Y:S01]  /*c4d0*/  FFMA.FTZ R56, R72, UR33, -R4.reuse ;  /* 0x0000002148387c23 */ /* 0x101fe20008010804 */
[----:B------:R-:W-:Y:S01]  /*c4e0*/  ISETP.GT.AND P5, PT, R10, 0x78, P1 ;  /* 0x000000780a00780c */ /* 0x000fe20000fa4270 */
[----:B------:R-:W-:Y:S01]  /*c4f0*/  FFMA.FTZ R60, R76, UR33, -R4 ;  /* 0x000000214c3c7c23 */ /* 0x000fe20008010804 */
[----:B------:R-:W-:Y:S01]  /*c500*/  ISETP.GT.AND P1, PT, R10, 0x79, P1 ;  /* 0x000000790a00780c */ /* 0x000fe20000f24270 */
        /* <DEDUP_REMOVED lines=183> */
.L_x_10895:
        /* <DEDUP_REMOVED lines=106> */
.L_x_10877:
[----:B------:R-:W-:Y:S06]  /*d720*/  BAR.ARV 0x8, 0x200 ;  /* 0x0208000000007b1d */ /* 0x000fec0000002000 */
[----:B------:R-:W-:Y:S05]  /*d730*/  @!P0 BRA `(.L_x_10897) ;  /* 0x0000000000048947 */ /* 0x000fea0003800000 */
[----:B------:R-:W-:Y:S01]  /*d740*/  BPT.TRAP 0x1 ;  /* 0x000000040000795c */ /* 0x000fe20000300000 */
.L_x_10897:
[----:B------:R-:W-:Y:S01]  /*d750*/  ULEA UR8, UR46, UR40, 0x3 ;  /* 0x000000282e087291 */ /* 0x000fe2000f8e183f */
[----:B------:R-:W-:-:S05]  /*d760*/  IMAD.U32 R5, RZ, RZ, UR47 ;  /* 0x0000002fff057e24 */ /* 0x000fca000f8e00ff */
[----:B------:R-:W-:-:S04]  /*d770*/  SHF.L.U32 R5, R5, 0x1f, RZ ;  /* 0x0000001f05057819 */ /* 0x000fc800000006ff */
[----:B------:R0:W1:Y:S01]  /*d780*/  SYNCS.PHASECHK.TRANS64.TRYWAIT P1, [UR8+0x2d850], R5 ;  /* 0x02d85005ff0075a7 */ /* 0x0000620008020148 */
[----:B------:R-:W-:Y:S05]  /*d790*/  @!P0 BRA `(.L_x_10898) ;  /* 0x0000000000048947 */ /* 0x000fea0003800000 */
[----:B------:R-:W-:Y:S01]  /*d7a0*/  BPT.TRAP 0x1 ;  /* 0x000000040000795c */ /* 0x000fe20000300000 */
.L_x_10898:
[----:B-1----:R-:W-:Y:S05]  /*d7b0*/  @P1 BRA `(.L_x_10899) ;  /* 0x0000000000081947 */ /* 0x002fea0003800000 */
[----:B------:R-:W1:Y:S02]  /*d7c0*/  SYNCS.PHASECHK.TRANS64.TRYWAIT P1, [UR8+0x2d850], R5 ;  /* 0x02d85005ff0075a7 */ /* 0x000e640008020148 */
[----:B-1----:R-:W-:Y:S05]  /*d7d0*/  @!P1 BRA `(.L_x_10900) ;  /* 0x0000006800689947 */ /* 0x002fea0003800000 */
.L_x_10899:
        /* <DEDUP_REMOVED lines=11> */
[----:B------:R-:W-:Y:S01]  /*d890*/  IMAD.U32 R12, RZ, RZ, UR33 ;  /* 0x00000021ff0c7e24 */ /* 0x000fe2000f8e00ff */
[----:B------:R-:W-:Y:S01]  /*d8a0*/  ULOP3.LUT UR9, UR40, 0x2000000, URZ, 0xfc, !UPT ;  /* 0x0200000028097892 */ /* 0x000fe2000f8efc3f */
[----:B------:R-:W-:-:S02]  /*d8b0*/  IMAD.MOV.U32 R36, RZ, RZ, -0x800000 ;  /* 0xff800000ff247424 */ /* 0x000fc400078e00ff */
[----:B------:R-:W-:Y:S01]  /*d8c0*/  IMAD.MOV.U32 R37, RZ, RZ, -0x800000 ;  /* 0xff800000ff257424 */ /* 0x000fe200078e00ff */
[----:B------:R-:W-:-:S07]  /*d8d0*/  UIMAD UR9, UR46, 0x600, UR9 ;  /* 0x000006002e0978a4 */ /* 0x000fce000f8e0209 */
[----:B------:R-:W-:Y:S02]  /*d8e0*/  UMOV UR6, UR9 ;  /* 0x0000000900067c82 */ /* 0x000fe40008000000 */
[----:B------:R-:W-:Y:S01]  /*d8f0*/  HGMMA.64x96x16.F32 R88, gdesc[UR4].tnspB, R88, gsb0 ;  /* 0x41600000045879f0 */ /* 0x000fe20008000858 */
[----:B------:R-:W-:Y:S01]  /*d900*/  UIADD3 UR4, UR36, 0x2, URZ ;  /* 0x0000000224047890 */ /* 0x000fe2000fffe03f */
[----:B-1----:R-:W-:Y:S01]  /*d910*/  FADD.FTZ R6, R6, R3 ;  /* 0x0000000306067221 */ /* 0x002fe20000010000 */
[----:B------:R-:W-:Y:S01]  /*d920*/  UIADD3 UR6, UR9, 0x40, URZ ;  /* 0x0000004009067890 */ /* 0x000fe2000fffe03f */
[----:B------:R-:W-:Y:S01]  /*d930*/  IMAD.U32 R3, RZ, RZ, UR33 ;  /* 0x00000021ff037e24 */ /* 0x000fe2000f8e00ff */
[----:B------:R-:W-:Y:S01]  /*d940*/  UMOV UR5, 0x40000040 ;  /* 0x4000004000057882 */ /* 0x000fe20000000000 */
[----:B------:R-:W-:Y:S01]  /*d950*/  UMOV UR7, 0x80000020 ;  /* 0x8000002000077882 */ /* 0x000fe20000000000 */
[----:B0-----:R-:W-:Y:S01]  /*d960*/  FADD.FTZ R7, R5, R2 ;  /* 0x0000000205077221 */ /* 0x001fe20000010000 */
        /* <DEDUP_REMOVED lines=65> */
.L_x_10901:
        /* <DEDUP_REMOVED lines=23> */
[----:B------:R-:W-:Y:S01]  /*def0*/  USEL UR4, URZ, 0x1, UP0 ;  /* 0x000000013f047887 */ /* 0x000fe20008000000 */
        /* <DEDUP_REMOVED lines=29> */
[----:B------:R-:W-:Y:S01]  /*e0d0*/  PLOP3.LUT P0, PT, PT, PT, PT, 0x8, 0x0 ;  /* 0x000000000000781c */ /* 0x000fe20003f0e170 */
[----:B------:R-:W-:Y:S01]  /*e0e0*/  FMUL.FTZ R48, R135, R48 ;  /* 0x0000003087307220 */ /* 0x000fe20000410000 */
[----:B------:R-:W-:-:S02]  /*e0f0*/  UIADD3 UR48, UR48, 0x1, URZ ;  /* 0x0000000130307890 */ /* 0x000fc4000fffe03f */
[----:B------:R-:W-:Y:S02]  /*e100*/  USEL UR46, UR46, URZ, UP0 ;  /* 0x0000003f2e2e7287 */ /* 0x000fe40008000000 */
[----:B------:R-:W-:-:S12]  /*e110*/  ULOP3.LUT UR47, UR47, UR4, URZ, 0x3c, !UPT ;  /* 0x000000042f2f7292 */ /* 0x000fd8000f8e3c3f */
.L_x_10823:
        /* <DEDUP_REMOVED lines=10> */
[----:B------:R-:W-:-:S07]  /*e1c0*/  IMAD R3, R144, 0x20, R140 ;  /* 0x0000002090037824 */ /* 0x000fce00078e028c */
[----:B------:R-:W-:Y:S01]  /*e1d0*/  BAR.SYNC.DEFER_BLOCKING 0x1, 0x180 ;  /* 0x0046000000007b1d */ /* 0x000fe20000010000 */
[----:B------:R-:W-:Y:S01]  /*e1e0*/  USHF.R.S32.HI UR10, URZ, 0x1f, UR38 ;  /* 0x0000001f3f0a7899 */ /* 0x000fe20008011426 */
[----:B------:R-:W-:Y:S01]  /*e1f0*/  VIADD R52, R137, UR39 ;  /* 0x0000002789347c36 */ /* 0x000fe20008000000 */
[----:B------:R-:W-:Y:S01]  /*e200*/  USHF.R.S32.HI UR12, URZ, 0x1f, UR45 ;  /* 0x0000001f3f0c7899 */ /* 0x000fe2000801142d */
[----:B------:R-:W-:-:S04]  /*e210*/  F2FP.F16.F32.PACK_AB R6, R93, R6 ;  /* 0x000000065d06723e */ /* 0x000fc800000000ff */
[----:B------:R-:W1:Y:S01]  /*e220*/  LDC R0, c[0x0][0xbe8] ;  /* 0x0002fa00ff007b82 */ /* 0x000e620000000800 */
[----:B------:R-:W-:Y:S01]  /*e230*/  ULDC.64 UR8, c[0x0][0xb90] ;  /* 0x0002e40000087ab9 */ /* 0x000fe20000000a00 */
[----:B------:R-:W-:Y:S02]  /*e240*/  F2FP.F16.F32.PACK_AB R26, R125, R26 ;  /* 0x0000001a7d1a723e */ /* 0x000fe400000000ff */
[----:B------:R-:W-:Y:S02]  /*e250*/  F2FP.F16.F32.PACK_AB R27, R46, R27 ;  /* 0x0000001b2e1b723e */ /* 0x000fe400000000ff */
[----:B------:R-:W-:Y:S02]  /*e260*/  F2FP.F16.F32.PACK_AB R28, R129, R28 ;  /* 0x0000001c811c723e */ /* 0x000fe400000000ff */
[----:B------:R-:W-:Y:S02]  /*e270*/  F2FP.F16.F32.PACK_AB R29, R44, R29 ;  /* 0x0000001d2c1d723e */ /* 0x000fe400000000ff */
[----:B------:R-:W-:-:S02]  /*e280*/  F2FP.F16.F32.PACK_AB R30, R133, R30 ;  /* 0x0000001e851e723e */ /* 0x000fc400000000ff */
[----:B------:R-:W-:Y:S01]  /*e290*/  F2FP.F16.F32.PACK_AB R31, R48, R31 ;  /* 0x0000001f301f723e */ /* 0x000fe200000000ff */
[----:B------:R-:W-:Y:S01]  /*e2a0*/  UMOV UR6, UR40 ;  /* 0x0000002800067c82 */ /* 0x000fe20008000000 */
[----:B0-----:R-:W-:Y:S01]  /*e2b0*/  UMOV UR7, UR5 ;  /* 0x0000000500077c82 */ /* 0x001fe20008000000 */
[----:B------:R-:W-:Y:S01]  /*e2c0*/  UIMAD UR5, UR10, UR8, URZ ;  /* 0x000000080a0572a4 */ /* 0x000fe2000f8e023f */
[----:B------:R-:W-:Y:S02]  /*e2d0*/  IMAD.U32 R40, RZ, RZ, UR6 ;  /* 0x00000006ff287e24 */ /* 0x000fe4000f8e00ff */
[----:B------:R-:W-:Y:S01]  /*e2e0*/  IMAD.U32 R41, RZ, RZ, UR7 ;  /* 0x00000007ff297e24 */ /* 0x000fe2000f8e00ff */
[----:B------:R-:W-:Y:S02]  /*e2f0*/  UIMAD.WIDE.U32 UR6, UR38, UR8, URZ ;  /* 0x00000008260672a5 */ /* 0x000fe4000f8e003f */
[----:B------:R-:W-:Y:S01]  /*e300*/  UIMAD UR5, UR38, UR9, UR5 ;  /* 0x00000009260572a4 */ /* 0x000fe2000f8e0205 */
[----:B------:R-:W-:-:S02]  /*e310*/  IMAD.WIDE R4, R148, 0x2, R40 ;  /* 0x0000000294047825 */ /* 0x000fc400078e0228 */
[----:B------:R-:W-:Y:S01]  /*e320*/  ULDC.64 UR8, c[0x0][0xb98] ;  /* 0x0002e60000087ab9 */ /* 0x000fe20000000a00 */
[----:B------:R-:W-:Y:S01]  /*e330*/  UIADD3 UR7, UR7, UR5, URZ ;  /* 0x0000000507077290 */ /* 0x000fe2000fffe03f */
[----:B------:R-:W-:Y:S01]  /*e340*/  IMAD.WIDE R40, R3, 0x2, R40 ;  /* 0x0000000203287825 */ /* 0x000fe200078e0228 */
[C---:B------:R-:W-:Y:S01]  /*e350*/  IADD3 R35, P1, R4.reuse, 0x6000, RZ ;  /* 0x0000600004237810 */ /* 0x040fe20007f3e0ff */
[----:B------:R-:W-:Y:S01]  /*e360*/  UIMAD UR5, UR12, UR8, URZ ;  /* 0x000000080c0572a4 */ /* 0x000fe2000f8e023f */
[C---:B------:R-:W-:Y:S01]  /*e370*/  LOP3.LUT R3, R4.reuse, 0x180, RZ, 0xc0, !PT ;  /* 0x0000018004037812 */ /* 0x040fe200078ec0ff */
[----:B------:R-:W-:Y:S01]  /*e380*/  UIMAD.WIDE.U32 UR6, UR45, UR8, UR6 ;  /* 0x000000082d0672a5 */ /* 0x000fe2000f8e0006 */
[----:B------:R-:W-:Y:S01]  /*e390*/  IADD3 R8, P3, R4, 0x3000, RZ ;  /* 0x0000300004087810 */ /* 0x000fe20007f7e0ff */
[--C-:B------:R-:W-:Y:S01]  /*e3a0*/  IMAD.X R25, RZ, RZ, R5.reuse, P1 ;  /* 0x000000ffff197224 */ /* 0x100fe200008e0605 */
[----:B-1----:R-:W-:Y:S01]  /*e3b0*/  ISETP.NE.AND P1, PT, R0, 0x1, PT ;  /* 0x000000010000780c */ /* 0x002fe20003f25270 */
[----:B------:R-:W-:Y:S01]  /*e3c0*/  UIMAD UR5, UR45, UR9, UR5 ;  /* 0x000000092d0572a4 */ /* 0x000fe2000f8e0205 */
[----:B------:R-:W-:Y:S01]  /*e3d0*/  SHF.R.U64 R3, R3, 0x3, RZ ;  /* 0x0000000303037819 */ /* 0x000fe200000012ff */
[----:B------:R-:W-:Y:S01]  /*e3e0*/  IMAD.X R13, RZ, RZ, R5, P3 ;  /* 0x000000ffff0d7224 */ /* 0x000fe200018e0605 */
[C---:B------:R-:W-:Y:S01]  /*e3f0*/  IADD3 R21, P4, R4.reuse, 0x20, RZ ;  /* 0x0000002004157810 */ /* 0x040fe20007f9e0ff */
[----:B------:R-:W-:Y:S01]  /*e400*/  ULDC.64 UR8, c[0x0][0xae8] ;  /* 0x0002ba0000087ab9 */ /* 0x000fe20000000a00 */
[----:B------:R-:W-:-:S02]  /*e410*/  IADD3 R15, P0, R4, 0x6020, RZ ;  /* 0x00006020040f7810 */ /* 0x000fc40007f1e0ff */
[----:B------:R-:W-:Y:S01]  /*e420*/  IADD3 R33, P2, R4, 0x3020, RZ ;  /* 0x0000302004217810 */ /* 0x000fe20007f5e0ff */
[--C-:B------:R-:W-:Y:S01]  /*e430*/  IMAD.X R9, RZ, RZ, R5.reuse, P4 ;  /* 0x000000ffff097224 */ /* 0x100fe200020e0605 */
[----:B------:R-:W-:Y:S02]  /*e440*/  LOP3.LUT R4, R3, R4, RZ, 0x3c, !PT ;  /* 0x0000000403047212 */ /* 0x000fe400078e3cff */
[----:B------:R-:W-:Y:S01]  /*e450*/  LOP3.LUT R12, R35, 0x180, RZ, 0xc0, !PT ;  /* 0x00000180230c7812 */ /* 0x000fe200078ec0ff */
[----:B------:R-:W0:Y:S01]  /*e460*/  @P1 LDC R45, c[0x0][0xbec] ;  /* 0x0002fb00ff2d1b82 */ /* 0x000e220000000800 */
[----:B------:R-:W-:Y:S01]  /*e470*/  LOP3.LUT R3, R8, 0x180, RZ, 0xc0, !PT ;  /* 0x0000018008037812 */ /* 0x000fe200078ec0ff */
[----:B------:R-:W-:Y:S01]  /*e480*/  IMAD.X R11, RZ, RZ, R5, P2 ;  /* 0x000000ffff0b7224 */ /* 0x000fe200010e0605 */
[----:B------:R-:W-:Y:S02]  /*e490*/  LOP3.LUT R2, R21, 0x180, RZ, 0xc0, !PT ;  /* 0x0000018015027812 */ /* 0x000fe400078ec0ff */
[----:B------:R-:W-:-:S02]  /*e4a0*/  SHF.R.U64 R12, R12, 0x3, RZ ;  /* 0x000000030c0c7819 */ /* 0x000fc400000012ff */
[----:B------:R-:W-:Y:S01]  /*e4b0*/  SHF.R.U64 R3, R3, 0x3, RZ ;  /* 0x0000000303037819 */ /* 0x000fe200000012ff */
[----:B------:R-:W1:Y:S01]  /*e4c0*/  @P1 LDC R50, c[0x0][0xbf0] ;  /* 0x0002fc00ff321b82 */ /* 0x000e620000000800 */
[----:B------:R-:W-:Y:S02]  /*e4d0*/  SHF.R.U64 R2, R2, 0x3, RZ ;  /* 0x0000000302027819 */ /* 0x000fe400000012ff */
[----:B------:R-:W-:Y:S02]  /*e4e0*/  IADD3 R43, P5, R40, 0x7800, RZ ;  /* 0x00007800282b7810 */ /* 0x000fe40007fbe0ff */
[----:B------:R-:W-:Y:S02]  /*e4f0*/  LOP3.LUT R24, R12, R35, RZ, 0x3c, !PT ;  /* 0x000000230c187212 */ /* 0x000fe400078e3cff */
[----:B------:R-:W-:Y:S02]  /*e500*/  LOP3.LUT R14, R15, 0x180, RZ, 0xc0, !PT ;  /* 0x000001800f0e7812 */ /* 0x000fe400078ec0ff */
[----:B------:R-:W-:-:S02]  /*e510*/  LOP3.LUT R12, R3, R8, RZ, 0x3c, !PT ;  /* 0x00000008030c7212 */ /* 0x000fc400078e3cff */
[----:B------:R-:W-:Y:S02]  /*e520*/  LOP3.LUT R8, R2, R21, RZ, 0x3c, !PT ;  /* 0x0000001502087212 */ /* 0x000fe400078e3cff */
[----:B------:R-:W-:Y:S02]  /*e530*/  LOP3.LUT R2, R43, 0x180, RZ, 0xc0, !PT ;  /* 0x000001802b027812 */ /* 0x000fe400078ec0ff */
[----:B------:R-:W-:Y:S01]  /*e540*/  SHF.R.U64 R14, R14, 0x3, RZ ;  /* 0x000000030e0e7819 */ /* 0x000fe200000012ff */
[----:B0-----:R-:W-:Y:S01]  /*e550*/  @P1 IMAD.HI.U32 R45, R52, R45, RZ ;  /* 0x0000002d342d1227 */ /* 0x001fe200078e00ff */
[----:B------:R-:W-:Y:S02]  /*e560*/  SHF.R.U64 R2, R2, 0x3, RZ ;  /* 0x0000000302027819 */ /* 0x000fe400000012ff */
[----:B------:R-:W-:Y:S01]  /*e570*/  LOP3.LUT R14, R14, R15, RZ, 0x3c, !PT ;  /* 0x0000000f0e0e7212 */ /* 0x000fe200078e3cff */
[----:B------:R-:W-:Y:S01]  /*e580*/  IMAD.X R15, RZ, RZ, R5, P0 ;  /* 0x000000ffff0f7224 */ /* 0x000fe200000e0605 */
[----:B------:R-:W-:-:S02]  /*e590*/  IADD3 R39, P0, R40, 0x1800, RZ ;  /* 0x0000180028277810 */ /* 0x000fc40007f1e0ff */
[----:B------:R-:W-:Y:S01]  /*e5a0*/  LOP3.LUT R2, R2, R43, RZ, 0x3c, !PT ;  /* 0x0000002b02027212 */ /* 0x000fe200078e3cff */
[----:B------:R-:W-:Y:S01]  /*e5b0*/  IMAD.MOV.U32 R43, RZ, RZ, R52 ;  /* 0x000000ffff2b7224 */ /* 0x000fe200078e0034 */
[----:B-1----:R-:W-:Y:S02]  /*e5c0*/  @P1 SHF.R.U32.HI R43, RZ, R50, R45 ;  /* 0x00000032ff2b1219 */ /* 0x002fe4000001162d */
[----:B------:R-:W-:Y:S02]  /*e5d0*/  LOP3.LUT R38, R39, 0x180, RZ, 0xc0, !PT ;  /* 0x0000018027267812 */ /* 0x000fe400078ec0ff */
[----:B------:R-:W-:Y:S01]  /*e5e0*/  MOV R47, R4 ;  /* 0x00000004002f7202 */ /* 0x000fe20000000f00 */
[----:B------:R-:W-:Y:S01]  /*e5f0*/  IMAD.MOV R45, RZ, RZ, -R43 ;  /* 0x000000ffff2d7224 */ /* 0x000fe200078e0a2b */
[----:B------:R-:W-:Y:S02]  /*e600*/  LOP3.LUT R10, R33, 0x180, RZ, 0xc0, !PT ;  /* 0x00000180210a7812 */ /* 0x000fe400078ec0ff */
[----:B------:R-:W-:-:S02]  /*e610*/  F2FP.F16.F32.PACK_AB R4, R42, R7 ;  /* 0x000000072a04723e */ /* 0x000fc400000000ff */
[----:B------:R-:W-:Y:S02]  /*e620*/  SHF.R.U64 R38, R38, 0x3, RZ ;  /* 0x0000000326267819 */ /* 0x000fe400000012ff */
[----:B------:R-:W-:Y:S02]  /*e630*/  F2FP.F16.F32.PACK_AB R5, R91, R90 ;  /* 0x0000005a5b05723e */ /* 0x000fe400000000ff */
[----:B------:R-:W-:Y:S02]  /*e640*/  F2FP.F16.F32.PACK_AB R7, R95, R94 ;  /* 0x0000005e5f07723e */ /* 0x000fe400000000ff */
[----:B------:R-:W-:Y:S01]  /*e650*/  MOV R57, R14 ;  /* 0x0000000e00397202 */ /* 0x000fe20000000f00 */
[----:B------:R-:W-:Y:S01]  /*e660*/  IMAD R15, R0, R45, R52 ;  /* 0x0000002d000f7224 */ /* 0x000fe200078e0234 */
[----:B------:R-:W-:Y:S01]  /*e670*/  SHF.R.U64 R10, R10, 0x3, RZ ;  /* 0x000000030a0a7819 */ /* 0x000fe200000012ff */
[----:B------:R0:W-:Y:S01]  /*e680*/  STSM.16.M88.4 [R47], R4 ;  /* 0x000000042f007844 */ /* 0x0001e20000000200 */
[----:B------:R-:W-:Y:S01]  /*e690*/  LOP3.LUT R38, R38, R39, RZ, 0x3c, !PT ;  /* 0x0000002726267212 */ /* 0x000fe200078e3cff */
[----:B------:R-:W-:Y:S01]  /*e6a0*/  IMAD.X R39, RZ, RZ, R41, P0 ;  /* 0x000000ffff277224 */ /* 0x000fe200000e0629 */
[----:B------:R-:W-:Y:S01]  /*e6b0*/  MOV R62, R24 ;  /* 0x00000018003e7202 */ /* 0x000fe20000000f00 */
[----:B------:R-:W-:Y:S01]  /*e6c0*/  IMAD.U32 R25, RZ, RZ, UR5 ;  /* 0x00000005ff197e24 */ /* 0x000fe2000f8e00ff */
[----:B------:R-:W-:Y:S01]  /*e6d0*/  SHF.R.S32.HI R14, RZ, 0x1f, R43 ;  /* 0x0000001fff0e7819 */ /* 0x000fe2000001142b */
[----:B------:R-:W-:Y:S01]  /*e6e0*/  ULDC UR5, c[0x0][0xa88] ;  /* 0x0002a20000057ab9 */ /* 0x000fe20000000800 */
[----:B------:R-:W-:Y:S01]  /*e6f0*/  LOP3.LUT R10, R10, R33, RZ, 0x3c, !PT ;  /* 0x000000210a0a7212 */ /* 0x000fe200078e3cff */
[----:B------:R-:W-:Y:S01]  /*e700*/  IMAD R56, R0, UR5, RZ ;  /* 0x0000000500387c24 */ /* 0x000fe2000f8e02ff */
[----:B------:R-:W-:-:S02]  /*e710*/  IADD3 R33, P3, R40, 0x4800, RZ ;  /* 0x0000480028217810 */ /* 0x000fc40007f7e0ff */
[----:B------:R-:W-:Y:S02]  /*e720*/  IADD3 R35, P2, R40, 0x3000, RZ ;  /* 0x0000300028237810 */ /* 0x000fe40007f5e0ff */
[----:B------:R-:W-:Y:S02]  /*e730*/  LOP3.LUT R32, R33, 0x180, RZ, 0xc0, !PT ;  /* 0x0000018021207812 */ /* 0x000fe400078ec0ff */
[----:B------:R-:W-:Y:S02]  /*e740*/  LOP3.LUT R34, R35, 0x180, RZ, 0xc0, !PT ;  /* 0x0000018023227812 */ /* 0x000fe400078ec0ff */
[----:B0-----:R-:W-:Y:S02]  /*e750*/  IADD3 R4, P0, R43, UR6, RZ ;  /* 0x000000062b047c10 */ /* 0x001fe4000ff1e0ff */
[----:B------:R-:W-:Y:S02]  /*e760*/  SHF.R.S32.HI R6, RZ, 0x1f, R15 ;  /* 0x0000001fff067819 */ /* 0x000fe4000001140f */
[----:B------:R-:W-:Y:S01]  /*e770*/  IADD3.X R5, R14, UR7, R25, P0, !PT ;  /* 0x000000070e057c10 */ /* 0x000fe200087fe419 */
[----:B------:R-:W-:Y:S01]  /*e780*/  ULDC.64 UR6, c[0x0][0xb88] ;  /* 0x0002e20000067ab9 */ /* 0x000fe20000000a00 */
[----:B------:R-:W-:Y:S01]  /*e790*/  SHF.R.U64 R32, R32, 0x3, RZ ;  /* 0x0000000320207819 */ /* 0x000fe200000012ff */
[----:B------:R-:W-:Y:S01]  /*e7a0*/  IMAD R6, R6, UR6, RZ ;  /* 0x0000000606067c24 */ /* 0x000fe2000f8e02ff */
[----:B------:R-:W-:Y:S01]  /*e7b0*/  MOV R63, R10 ;  /* 0x0000000a003f7202 */ /* 0x000fe20000000f00 */
[----:B------:R-:W-:Y:S01]  /*e7c0*/  IMAD.WIDE.U32 R4, R15, UR6, R4 ;  /* 0x000000060f047c25 */ /* 0x000fe2000f8e0004 */
[----:B------:R-:W-:-:S02]  /*e7d0*/  SHF.R.U64 R34, R34, 0x3, RZ ;  /* 0x0000000322227819 */ /* 0x000fc400000012ff */
[----:B------:R-:W-:Y:S01]  /*e7e0*/  LOP3.LUT R32, R32, R33, RZ, 0x3c, !PT ;  /* 0x0000002120207212 */ /* 0x000fe200078e3cff */
[----:B------:R-:W-:Y:S01]  /*e7f0*/  IMAD R15, R15, UR7, R6 ;  /* 0x000000070f0f7c24 */ /* 0x000fe2000f8e0206 */
[----:B------:R-:W-:Y:S01]  /*e800*/  ULDC.64 UR6, c[0x0][0xb50] ;  /* 0x0002d40000067ab9 */ /* 0x000fe20000000a00 */
[----:B------:R-:W-:Y:S01]  /*e810*/  VIADD R11, R147, UR39 ;  /* 0x00000027930b7c36 */ /* 0x000fe20008000000 */
[----:B------:R-:W-:Y:S01]  /*e820*/  LOP3.LUT P0, RZ, R145, 0x3, RZ, 0xc0, !PT ;  /* 0x0000000391ff7812 */ /* 0x000fe2000780c0ff */
[----:B------:R-:W-:Y:S01]  /*e830*/  IMAD.X R33, RZ, RZ, R41, P3 ;  /* 0x000000ffff217224 */ /* 0x000fe200018e0629 */
[----:B------:R-:W-:Y:S01]  /*e840*/  LEA R42, P3, R4, UR6, 0x2 ;  /* 0x00000006042a7c11 */ /* 0x000fe2000f8610ff */
[----:B------:R-:W-:Y:S01]  /*e850*/  VIADD R7, R11, 0x8 ;  /* 0x000000080b077836 */ /* 0x000fe20000000000 */
[----:B------:R-:W-:Y:S01]  /*e860*/  LOP3.LUT R34, R34, R35, RZ, 0x3c, !PT ;  /* 0x0000002322227212 */ /* 0x000fe200078e3cff */
[----:B------:R-:W-:Y:S01]  /*e870*/  IMAD.IADD R5, R5, 0x1, R15 ;  /* 0x0000000105057824 */ /* 0x000fe200078e020f */
[----:B------:R-:W-:Y:S01]  /*e880*/  MOV R53, R8 ;  /* 0x0000000800357202 */ /* 0x000fe20000000f00 */
        /* <DEDUP_REMOVED lines=10> */
[----:B------:R-:W-:Y:S01]  /*e930*/  F2FP.F16.F32.PACK_AB R7, R103, R102 ;  /* 0x000000666707723e */ /* 0x000fe200000000ff */
[----:B------:R-:W1:Y:S01]  /*e940*/  SHFL.IDX PT, R61, R43, 0x1, 0x1c1f ;  /* 0x003c1f002b3d7f89 */ /* 0x000e6200000e0000 */
[----:B------:R-:W-:-:S02]  /*e950*/  MOV R52, R12 ;  /* 0x0000000c00347202 */ /* 0x000fc40000000f00 */
[----:B------:R-:W-:Y:S01]  /*e960*/  F2FP.F16.F32.PACK_AB R8, R105, R104 ;  /* 0x000000686908723e */ /* 0x000fe200000000ff */
[----:B------:R-:W-:Y:S01]  /*e970*/  STSM.16.M88.4 [R53], R4 ;  /* 0x0000000435007844 */ /* 0x000fe20000000200 */
        /* <DEDUP_REMOVED lines=8> */
[----:B------:R-:W-:Y:S02]  /*ea00*/  F2FP.F16.F32.PACK_AB R24, R121, R120 ;  /* 0x000000787918723e */ /* 0x000fe400000000ff */
[----:B------:R-:W-:Y:S01]  /*ea10*/  F2FP.F16.F32.PACK_AB R25, R123, R122 ;  /* 0x0000007a7b19723e */ /* 0x000fe200000000ff */
[----:B------:R2:W-:Y:S01]  /*ea20*/  STSM.16.M88.4 [R63], R12 ;  /* 0x0000000c3f007844 */ /* 0x0005e20000000200 */
[C---:B------:R-:W-:Y:S02]  /*ea30*/  LOP3.LUT R3, R40.reuse, 0x180, RZ, 0xc0, !PT ;  /* 0x0000018028037812 */ /* 0x040fe400078ec0ff */
[----:B------:R-:W-:Y:S01]  /*ea40*/  IADD3 R21, P4, R40, 0x6000, RZ ;  /* 0x0000600028157810 */ /* 0x000fe20007f9e0ff */
[----:B------:R3:W-:Y:S01]  /*ea50*/  STSM.16.M88.4 [R62], R24 ;  /* 0x000000183e007844 */ /* 0x0007e20000000200 */
[----:B------:R-:W-:Y:S01]  /*ea60*/  SHF.R.U64 R3, R3, 0x3, RZ ;  /* 0x0000000303037819 */ /* 0x000fe200000012ff */
[----:B------:R-:W-:Y:S01]  /*ea70*/  UIMAD UR5, UR10, UR8, URZ ;  /* 0x000000080a0572a4 */ /* 0x000fe2000f8e023f */
[----:B------:R-:W-:Y:S01]  /*ea80*/  LOP3.LUT R20, R21, 0x180, RZ, 0xc0, !PT ;  /* 0x0000018015147812 */ /* 0x000fe200078ec0ff */
[----:B------:R4:W-:Y:S01]  /*ea90*/  STSM.16.M88.4 [R57], R28 ;  /* 0x0000001c39007844 */ /* 0x0009e20000000200 */
[----:B------:R-:W-:Y:S01]  /*eaa0*/  LOP3.LUT R40, R3, R40, RZ, 0x3c, !PT ;  /* 0x0000002803287212 */ /* 0x000fe200078e3cff */
[--C-:B------:R-:W-:Y:S01]  /*eab0*/  IMAD.X R3, RZ, RZ, R41.reuse, P5 ;  /* 0x000000ffff037224 */ /* 0x100fe200028e0629 */
[----:B--2---:R-:W2:Y:S08]  /*eac0*/  @P1 LDC R15, c[0x0][0xbec] ;  /* 0x0002fb00ff0f1b82 */ /* 0x004eb00000000800 */
[----:B------:R-:W-:Y:S08]  /*ead0*/  BAR.SYNC.DEFER_BLOCKING 0x1, 0x180 ;  /* 0x0046000000007b1d */ /* 0x000ff00000010000 */
[----:B---3--:R-:W3:Y:S01]  /*eae0*/  @P1 LDC R25, c[0x0][0xbf0] ;  /* 0x0002fc00ff191b82 */ /* 0x008ee20000000800 */
[----:B------:R-:W-:Y:S01]  /*eaf0*/  IMAD R12, R143, 0x60, R144 ;  /* 0x000000608f0c7824 */ /* 0x000fe200078e0290 */
[----:B------:R-:W-:Y:S01]  /*eb00*/  UIMAD.WIDE.U32 UR6, UR38, UR8, URZ ;  /* 0x00000008260672a5 */ /* 0x000fe2000f8e003f */
[----:B------:R-:W-:Y:S01]  /*eb10*/  SHF.R.U64 R20, R20, 0x3, RZ ;  /* 0x0000000314147819 */ /* 0x000fe200000012ff */
[----:B------:R-:W-:Y:S01]  /*eb20*/  ULDC.64 UR10, c[0x0][0xaf0] ;  /* 0x0002bc00000a7ab9 */ /* 0x000fe20000000a00 */
[----:B------:R-:W-:Y:S01]  /*eb30*/  VIADD R14, R12, UR39 ;  /* 0x000000270c0e7c36 */ /* 0x000fe20008000000 */
[----:B------:R-:W-:Y:S01]  /*eb40*/  UIMAD UR5, UR38, UR9, UR5 ;  /* 0x00000009260572a4 */ /* 0x000fe2000f8e0205 */
[----:B------:R-:W-:Y:S01]  /*eb50*/  LOP3.LUT R20, R20, R21, RZ, 0x3c, !PT ;  /* 0x0000001514147212 */ /* 0x000fe200078e3cff */
[----:B------:R-:W-:Y:S01]  /*eb60*/  UIMAD UR8, UR12, UR10, URZ ;  /* 0x0000000a0c0872a4 */ /* 0x000fe2000f8e023f */
[----:B------:R-:W-:Y:S01]  /*eb70*/  IMAD.MOV.U32 R13, RZ, RZ, R14 ;  /* 0x000000ffff0d7224 */ /* 0x000fe200078e000e */
[----:B------:R-:W-:Y:S01]  /*eb80*/  UIADD3 UR7, UR7, UR5, URZ ;  /* 0x0000000507077290 */ /* 0x000fe2000fffe03f */
[----:B------:R-:W-:Y:S01]  /*eb90*/  IMAD.X R21, RZ, RZ, R41, P4 ;  /* 0x000000ffff157224 */ /* 0x000fe200020e0629 */
[----:B0-----:R4:W-:Y:S04]  /*eba0*/  @!P2 ST.E desc[UR52][R58.64], R36 ;  /* 0x000000243a00a985 */ /* 0x0019e8000c101934 */
[----:B-1----:R4:W-:Y:S04]  /*ebb0*/  @!P0 ST.E desc[UR52][R60.64], R37 ;  /* 0x000000253c008985 */ /* 0x0029e8000c101934 */
[----:B------:R2:W5:Y:S01]  /*ebc0*/  LD.E.128 R8, desc[UR52][R2.64] ;  /* 0x0000003402087980 */ /* 0x000562000c101d00 */
[----:B------:R-:W-:-:S02]  /*ebd0*/  UIMAD UR5, UR45, UR11, UR8 ;  /* 0x0000000b2d0572a4 */ /* 0x000fc4000f8e0208 */
[----:B------:R-:W-:Y:S01]  /*ebe0*/  UIMAD.WIDE.U32 UR6, UR45, UR10, UR6 ;  /* 0x0000000a2d0672a5 */ /* 0x000fe2000f8e0006 */
[----:B------:R-:W5:Y:S01]  /*ebf0*/  LD.E.128 R40, desc[UR52][R40.64] ;  /* 0x0000003428287980 */ /* 0x000f62000c101d00 */
[----:B------:R-:W-:-:S03]  /*ec00*/  ULDC.64 UR8, c[0x0][0xae0] ;  /* 0x0002b80000087ab9 */ /* 0x000fc60000000a00 */
[----:B------:R-:W5:Y:S01]  /*ec10*/  LD.E.128 R44, desc[UR52][R38.64] ;  /* 0x00000034262c7980 */ /* 0x000f62000c101d00 */
[----:B--2---:R-:W-:-:S03]  /*ec20*/  @P1 IMAD.HI.U32 R2, R14, R15, RZ ;  /* 0x0000000f0e021227 */ /* 0x004fc600078e00ff */
[----:B------:R-:W5:Y:S02]  /*ec30*/  LD.E.128 R48, desc[UR52][R34.64] ;  /* 0x0000003422307980 */ /* 0x000f64000c101d00 */
[----:B---3--:R-:W-:Y:S01]  /*ec40*/  @P1 SHF.R.U32.HI R13, RZ, R25, R2 ;  /* 0x00000019ff0d1219 */ /* 0x008fe20000011602 */
[----:B------:R-:W-:Y:S01]  /*ec50*/  UIADD3 UR5, UR7, UR5, URZ ;  /* 0x0000000507057290 */ /* 0x000fe2000fffe03f */
[----:B------:R-:W5:Y:S02]  /*ec60*/  LD.E.128 R4, desc[UR52][R32.64] ;  /* 0x0000003420047980 */ /* 0x000f64000c101d00 */
[--C-:B------:R-:W-:Y:S01]  /*ec70*/  SHF.R.S32.HI R12, RZ, 0x1f, R13.reuse ;  /* 0x0000001fff0c7819 */ /* 0x100fe2000001140d */
[----:B------:R-:W-:Y:S01]  /*ec80*/  IMAD.MOV R15, RZ, RZ, -R13 ;  /* 0x000000ffff0f7224 */ /* 0x000fe200078e0a0d */
[----:B------:R0:W5:Y:S01]  /*ec90*/  LD.E.128 R52, desc[UR52][R20.64] ;  /* 0x0000003414347980 */ /* 0x000162000c101d00 */
[----:B------:R-:W-:Y:S02]  /*eca0*/  IMAD.U32 R3, RZ, RZ, UR7 ;  /* 0x00000007ff037e24 */ /* 0x000fe4000f8e00ff */
[----:B------:R-:W-:Y:S01]  /*ecb0*/  IMAD R15, R0, R15, R14 ;  /* 0x0000000f000f7224 */ /* 0x000fe200078e020e */
[----:B------:R-:W-:Y:S01]  /*ecc0*/  @!PT LDS RZ, [RZ] ;  /* 0x00000000fffff984 */ /* 0x000fe20000000800 */
[----:B------:R-:W-:Y:S01]  /*ecd0*/  @!PT LDS RZ, [RZ] ;  /* 0x00000000fffff984 */ /* 0x000fe20000000800 */
[----:B------:R-:W-:Y:S01]  /*ece0*/  @!PT LDS RZ, [RZ] ;  /* 0x00000000fffff984 */ /* 0x000fe20000000800 */
[----:B------:R-:W-:Y:S01]  /*ecf0*/  @!PT LDS RZ, [RZ] ;  /* 0x00000000fffff984 */ /* 0x000fe20000000800 */
[----:B------:R1:W-:Y:S06]  /*ed00*/  MEMBAR.ALL.CTA ;  /* 0x0000000000007992 */ /* 0x0003ec0000008000 */
[----:B-1----:R-:W1:Y:S01]  /*ed10*/  FENCE.VIEW.ASYNC.S ;  /* 0x00000000000073c6 */ /* 0x002e620000000000 */
[----:B------:R-:W-:Y:S01]  /*ed20*/  IMAD.U32 R2, RZ, RZ, UR6 ;  /* 0x00000006ff027e24 */ /* 0x000fe2000f8e00ff */
[----:B------:R-:W-:Y:S01]  /*ed30*/  ULDC.64 UR6, c[0x0][0xad8] ;  /* 0x0002b60000067ab9 */ /* 0x000fe20000000a00 */
[----:B------:R-:W-:-:S02]  /*ed40*/  IMAD.U32 R3, RZ, RZ, UR5 ;  /* 0x00000005ff037e24 */ /* 0x000fc4000f8e00ff */
[----:B------:R-:W-:Y:S01]  /*ed50*/  IMAD R12, R12, UR8, RZ ;  /* 0x000000080c0c7c24 */ /* 0x000fe2000f8e02ff */
[----:B------:R-:W-:Y:S01]  /*ed60*/  SHF.R.S32.HI R0, RZ, 0x1f, R15 ;  /* 0x0000001fff007819 */ /* 0x000fe2000001140f */
[----:B------:R-:W-:-:S04]  /*ed70*/  IMAD.WIDE.U32 R2, R13, UR8, R2 ;  /* 0x000000080d027c25 */ /* 0x000fc8000f8e0002 */
[----:B0-----:R-:W-:Y:S02]  /*ed80*/  IMAD R21, R13, UR9, R12 ;  /* 0x000000090d157c24 */ /* 0x001fe4000f8e020c */
[----:B------:R-:W-:Y:S02]  /*ed90*/  IMAD R0, R0, UR6, RZ ;  /* 0x0000000600007c24 */ /* 0x000fe4000f8e02ff */
[----:B------:R-:W-:Y:S02]  /*eda0*/  IMAD.IADD R3, R3, 0x1, R21 ;  /* 0x0000000103037824 */ /* 0x000fe400078e0215 */
        /* <DEDUP_REMOVED lines=8> */
[----:B------:R-:W-:-:S04]  /*ee30*/  LEA R0, P1, R2, UR6, 0x1 ;  /* 0x0000000602007c11 */ /* 0x000fc8000f8208ff */
[----:B------:R-:W-:Y:S01]  /*ee40*/  LEA.HI.X R24, R2, UR7, R3, 0x1, P1 ;  /* 0x0000000702187c11 */ /* 0x000fe200088f0c03 */
[----:B-1----:R4:W0:Y:S01]  /*ee50*/  SHFL.IDX PT, R12, R0, RZ, 0x1c1f ;  /* 0x001c1fff000c7589 */ /* 0x00282200000e0000 */
[----:B------:R-:W-:Y:S01]  /*ee60*/  BSSY B1, `(.L_x_10904) ;  /* 0x0000010000017945 */ /* 0x000fe20003800000 */
[----:B------:R-:W-:Y:S02]  /*ee70*/  SYNCS.ARRIVE.TRANS64.RED.A1T0 RZ, [UR5], RZ ;  /* 0x000000ffffff79a7 */ /* 0x000fe40008100405 */
[----:B------:R4:W1:Y:S01]  /*ee80*/  SHFL.IDX PT, R13, R24, RZ, 0x1c1f ;  /* 0x001c1fff180d7589 */ /* 0x00086200000e0000 */
[----:B------:R-:W-:Y:S05]  /*ee90*/  @P0 BRA `(.L_x_10905) ;  /* 0x0000000000300947 */ /* 0x000fea0003800000 */
[----:B------:R-:W-:Y:S02]  /*eea0*/  ULDC UR5, c[0x0][0xac8] ;  /* 0x0002b20000057ab9 */ /* 0x000fe40000000800 */
[----:B------:R-:W-:Y:S02]  /*eeb0*/  ISETP.GE.AND P1, PT, R141, UR5, PT ;  /* 0x000000058d007c0c */ /* 0x000fe4000bf26270 */
[----:B------:R-:W-:Y:S02]  /*eec0*/  ISETP.GE.AND P2, PT, R142, UR5, PT ;  /* 0x000000058e007c0c */ /* 0x000fe4000bf46270 */
[----:B------:R-:W-:-:S09]  /*eed0*/  ISETP.GE.AND P0, PT, R140, UR5, PT ;  /* 0x000000058c007c0c */ /* 0x000fd2000bf06270 */
[CC--:B0-----:R-:W-:Y:S02]  /*eee0*/  @!P1 LEA R14, P3, R141.reuse, R12.reuse, 0x1 ;  /* 0x0000000c8d0e9211 */ /* 0x0c1fe400078608ff */
[----:B------:R-:W-:Y:S02]  /*eef0*/  @!P2 LEA R20, P4, R142, R12, 0x1 ;  /* 0x0000000c8e14a211 */ /* 0x000fe400078808ff */
[----:B-1----:R-:W-:Y:S01]  /*ef00*/  @!P0 IMAD.WIDE R2, R140, 0x2, R12 ;  /* 0x000000028c028825 */ /* 0x002fe200078e020c */
[-C--:B------:R-:W-:Y:S02]  /*ef10*/  @!P1 LEA.HI.X R15, R141, R13.reuse, R150, 0x1, P3 ;  /* 0x0000000d8d0f9211 */ /* 0x080fe400018f0c96 */
[----:B------:R-:W-:Y:S02]  /*ef20*/  @!P2 LEA.HI.X R21, R142, R13, R149, 0x1, P4 ;  /* 0x0000000d8e15a211 */ /* 0x000fe400020f0c95 */
[----:B-----5:R2:W-:Y:S04]  /*ef30*/  @!P0 ST.E.128 desc[UR52][R2.64], R40 ;  /* 0x0000002802008985 */ /* 0x0205e8000c101d34 */
[----:B------:R2:W-:Y:S04]  /*ef40*/  @!P1 ST.E.128 desc[UR52][R14.64], R48 ;  /* 0x000000300e009985 */ /* 0x0005e8000c101d34 */
[----:B------:R2:W-:Y:S02]  /*ef50*/  @!P2 ST.E.128 desc[UR52][R20.64], R52 ;  /* 0x000000341400a985 */ /* 0x0005e4000c101d34 */
.L_x_10905:
[----:B------:R-:W-:Y:S05]  /*ef60*/  BSYNC B1 ;  /* 0x0000000000017941 */ /* 0x000fea0003800000 */
.L_x_10904:
[----:B--2---:R-:W-:Y:S01]  /*ef70*/  VIADD R3, R25, 0x60 ;  /* 0x0000006019037836 */ /* 0x004fe20000000000 */
[----:B-1----:R1:W2:Y:S04]  /*ef80*/  SHFL.IDX PT, R13, R24, 0x1, 0x1c1f ;  /* 0x003c1f00180d7f89 */ /* 0x0022a800000e0000 */
[----:B------:R-:W-:Y:S01]  /*ef90*/  ISETP.GE.AND P0, PT, R3, R56, PT ;  /* 0x000000380300720c */ /* 0x000fe20003f06270 */
[----:B0-----:R1:W0:-:S12]  /*efa0*/  SHFL.IDX PT, R12, R0, 0x1, 0x1c1f ;  /* 0x003c1f00000c7f89 */ /* 0x00121800000e0000 */
[----:B-1----:R-:W-:Y:S05]  /*efb0*/  @P0 BRA `(.L_x_10906) ;  /* 0x0000000800240947 */ /* 0x002fea0003800000 */
[----:B------:R-:W-:Y:S02]  /*efc0*/  ULDC UR5, c[0x0][0xac8] ;  /* 0x0002b20000057ab9 */ /* 0x000fe40000000800 */
[----:B------:R-:W-:Y:S02]  /*efd0*/  ISETP.GE.AND P2, PT, R141, UR5, PT ;  /* 0x000000058d007c0c */ /* 0x000fe4000bf46270 */
[----:B------:R-:W-:-:S11]  /*efe0*/  ISETP.GE.AND P1, PT, R140, UR5, PT ;  /* 0x000000058c007c0c */ /* 0x000fd6000bf26270 */
[C---:B0-----:R-:W-:Y:S02]  /*eff0*/  @!P2 LEA R14, P0, R141.reuse, R12, 0x1 ;  /* 0x0000000c8d0ea211 */ /* 0x041fe400078008ff */
[----:B--2---:R-:W-:Y:S02]  /*f000*/  @!P1 IMAD.WIDE R2, R140, 0x2, R12 ;  /* 0x000000028c029825 */ /* 0x004fe400078e020c */
[----:B------:R-:W-:Y:S02]  /*f010*/  @!P2 LEA.HI.X R15, R141, R13, R150, 0x1, P0 ;  /* 0x0000000d8d0fa211 */ /* 0x000fe400000f0c96 */
[----:B------:R-:W-:Y:S01]  /*f020*/  ISETP.GE.AND P0, PT, R142, UR5, PT ;  /* 0x000000058e007c0c */ /* 0x000fe2000bf06270 */
[----:B-----5:R1:W-:Y:S04]  /*f030*/  @!P1 ST.E.128 desc[UR52][R2.64], R44 ;  /* 0x0000002c02009985 */ /* 0x0203e8000c101d34 */
[----:B------:R1:W-:Y:S08]  /*f040*/  @!P2 ST.E.128 desc[UR52][R14.64], R4 ;  /* 0x000000040e00a985 */ /* 0x0003f0000c101d34 */
[----:B------:R-:W-:Y:S05]  /*f050*/  @P0 BRA `(.L_x_10906) ;  /* 0x0000000400fc0947 */ /* 0x000fea0003800000 */
[----:B-1----:R-:W-:-:S04]  /*f060*/  LEA R2, P0, R142, R12, 0x1 ;  /* 0x0000000c8e027211 */ /* 0x002fc800078008ff */
[----:B------:R-:W-:-:S05]  /*f070*/  LEA.HI.X R3, R142, R13, R149, 0x1, P0 ;  /* 0x0000000d8e037211 */ /* 0x000fca00000f0c95 */
[----:B------:R3:W-:Y:S01]  /*f080*/  ST.E.128 desc[UR52][R2.64], R8 ;  /* 0x0000000802007985 */ /* 0x0007e2000c101d34 */
[----:B------:R-:W-:Y:S05]  /*f090*/  BRA `(.L_x_10906) ;  /* 0x0000000400ec7947 */ /* 0x000fea0003800000 */
.L_x_10903:
        /* <DEDUP_REMOVED lines=50> */
.L_x_10908:
[----:B------:R-:W-:Y:S05]  /*f3c0*/  BSYNC B1 ;  /* 0x0000000000017941 */ /* 0x000fea0003800000 */
.L_x_10907:
        /* <DEDUP_REMOVED lines=19> */
[----:B------:R-:W-:Y:S02]  /*f500*/  IMAD R7, R8, R7, R6 ;  /* 0x0000000708077224 */ /* 0x000fe400078e0206 */
[----:B------:R-:W-:Y:S02]  /*f510*/  IMAD R0, R0, UR8, RZ ;  /* 0x0000000800007c24 */ /* 0x000fe4000f8e02ff */
[----:B------:R-:W-:Y:S01]  /*f520*/  IMAD.U32 R2, RZ, RZ, UR6 ;  /* 0x00000006ff027e24 */ /* 0x000fe2000f8e00ff */
[----:B------:R-:W-:Y:S01]  /*f530*/  ULDC.64 UR6, c[0x0][0xad8] ;  /* 0x0002b60000067ab9 */ /* 0x000fe20000000a00 */
[----:B------:R-:W-:Y:S01]  /*f540*/  IMAD.U32 R3, RZ, RZ, UR5 ;  /* 0x00000005ff037e24 */ /* 0x000fe2000f8e00ff */
[----:B------:R-:W-:Y:S01]  /*f550*/  ULDC UR5, c[0x0][0xa88] ;  /* 0x0002a20000057ab9 */ /* 0x000fe20000000800 */
[C---:B------:R-:W-:Y:S01]  /*f560*/  IMAD R9, R5.reuse, UR9, R0 ;  /* 0x0000000905097c24 */ /* 0x040fe2000f8e0200 */
[----:B------:R-:W-:Y:S01]  /*f570*/  SHF.R.S32.HI R0, RZ, 0x1f, R7 ;  /* 0x0000001fff007819 */ /* 0x000fe20000011407 */
[----:B------:R-:W-:-:S04]  /*f580*/  IMAD.WIDE.U32 R2, R5, UR8, R2 ;  /* 0x0000000805027c25 */ /* 0x000fc8000f8e0002 */
[----:B------:R-:W-:Y:S02]  /*f590*/  IMAD R0, R0, UR6, RZ ;  /* 0x0000000600007c24 */ /* 0x000fe4000f8e02ff */
[----:B------:R-:W-:Y:S02]  /*f5a0*/  IMAD.IADD R3, R3, 0x1, R9 ;  /* 0x0000000103037824 */ /* 0x000fe400078e0209 */
[C---:B------:R-:W-:Y:S02]  /*f5b0*/  IMAD R5, R7.reuse, UR7, R0 ;  /* 0x0000000707057c24 */ /* 0x040fe4000f8e0200 */
[----:B------:R-:W-:Y:S01]  /*f5c0*/  IMAD.WIDE.U32 R2, R7, UR6, R2 ;  /* 0x0000000607027c25 */ /* 0x000fe2000f8e0002 */
[----:B------:R-:W-:-:S03]  /*f5d0*/  ULDC.64 UR6, c[0x0][0xa80] ;  /* 0x0002a00000067ab9 */ /* 0x000fc60000000a00 */
[----:B------:R-:W-:Y:S01]  /*f5e0*/  IMAD R7, R8, UR5, RZ ;  /* 0x0000000508077c24 */ /* 0x000fe2000f8e02ff */
[----:B------:R-:W-:Y:S01]  /*f5f0*/  LEA R4, P1, R2, UR6, 0x1 ;  /* 0x0000000602047c11 */ /* 0x000fe2000f8208ff */
[----:B------:R-:W-:Y:S02]  /*f600*/  VIADD R0, R144, UR39 ;  /* 0x0000002790007c36 */ /* 0x000fe40008000000 */
[----:B------:R-:W-:-:S03]  /*f610*/  IMAD.IADD R3, R3, 0x1, R5 ;  /* 0x0000000103037824 */ /* 0x000fc600078e0205 */
[----:B------:R-:W-:Y:S02]  /*f620*/  ISETP.GE.AND P0, PT, R0, R7, PT ;  /* 0x000000070000720c */ /* 0x000fe40003f06270 */
[----:B------:R-:W-:Y:S02]  /*f630*/  LEA.HI.X R5, R2, UR7, R3, 0x1, P1 ;  /* 0x0000000702057c11 */ /* 0x000fe400088f0c03 */
[----:B------:R0:W1:Y:S04]  /*f640*/  SHFL.IDX PT, R2, R4, RZ, 0x1c1f ;  /* 0x001c1fff04027589 */ /* 0x00006800000e0000 */
[----:B------:R0:W2:Y:S05]  /*f650*/  SHFL.IDX PT, R3, R5, RZ, 0x1c1f ;  /* 0x001c1fff05037589 */ /* 0x0000aa00000e0000 */
[----:B------:R-:W-:Y:S05]  /*f660*/  @P0 BRA `(.L_x_10910) ;  /* 0x0000000000300947 */ /* 0x000fea0003800000 */
[----:B------:R-:W-:Y:S02]  /*f670*/  ULDC UR5, c[0x0][0xac8] ;  /* 0x0002b20000057ab9 */ /* 0x000fe40000000800 */
[----:B------:R-:W-:Y:S02]  /*f680*/  ISETP.GE.AND P3, PT, R141, UR5, PT ;  /* 0x000000058d007c0c */ /* 0x000fe4000bf66270 */
[----:B------:R-:W-:Y:S02]  /*f690*/  ISETP.GE.AND P4, PT, R142, UR5, PT ;  /* 0x000000058e007c0c */ /* 0x000fe4000bf86270 */
[----:B------:R-:W-:-:S09]  /*f6a0*/  ISETP.GE.AND P2, PT, R140, UR5, PT ;  /* 0x000000058c007c0c */ /* 0x000fd2000bf46270 */
[CC--:B-1----:R-:W-:Y:S02]  /*f6b0*/  @!P3 LEA R10, P0, R141.reuse, R2.reuse, 0x1 ;  /* 0x000000028d0ab211 */ /* 0x0c2fe400078008ff */
[----:B------:R-:W-:Y:S02]  /*f6c0*/  @!P4 LEA R12, P1, R142, R2, 0x1 ;  /* 0x000000028e0cc211 */ /* 0x000fe400078208ff */
[----:B--2---:R-:W-:Y:S01]  /*f6d0*/  @!P2 IMAD.WIDE R8, R140, 0x2, R2 ;  /* 0x000000028c08a825 */ /* 0x004fe200078e0202 */
[-C--:B------:R-:W-:Y:S02]  /*f6e0*/  @!P3 LEA.HI.X R11, R141, R3.reuse, R150, 0x1, P0 ;  /* 0x000000038d0bb211 */ /* 0x080fe400000f0c96 */
[----:B------:R-:W-:Y:S02]  /*f6f0*/  @!P4 LEA.HI.X R13, R142, R3, R149, 0x1, P1 ;  /* 0x000000038e0dc211 */ /* 0x000fe400008f0c95 */
[----:B------:R3:W-:Y:S04]  /*f700*/  @!P2 ST.E.128 desc[UR52][R8.64], RZ ;  /* 0x000000ff0800a985 */ /* 0x0007e8000c101d34 */
[----:B------:R3:W-:Y:S04]  /*f710*/  @!P3 ST.E.128 desc[UR52][R10.64], RZ ;  /* 0x000000ff0a00b985 */ /* 0x0007e8000c101d34 */
[----:B------:R3:W-:Y:S02]  /*f720*/  @!P4 ST.E.128 desc[UR52][R12.64], RZ ;  /* 0x000000ff0c00c985 */ /* 0x0007e4000c101d34 */
.L_x_10910:
[----:B------:R-:W-:Y:S05]  /*f730*/  BSYNC B1 ;  /* 0x0000000000017941 */ /* 0x000fea0003800000 */
.L_x_10909:
[----:B------:R-:W-:Y:S01]  /*f740*/  VIADD R0, R0, 0x60 ;  /* 0x0000006000007836 */ /* 0x000fe20000000000 */
[----:B--2---:R2:W4:Y:S04]  /*f750*/  SHFL.IDX PT, R3, R5, 0x1, 0x1c1f ;  /* 0x003c1f0005037f89 */ /* 0x00452800000e0000 */
[----:B------:R-:W-:Y:S01]  /*f760*/  ISETP.GE.AND P0, PT, R0, R7, PT ;  /* 0x000000070000720c */ /* 0x000fe20003f06270 */
[----:B-1----:R2:W1:-:S12]  /*f770*/  SHFL.IDX PT, R2, R4, 0x1, 0x1c1f ;  /* 0x003c1f0004027f89 */ /* 0x00245800000e0000 */
[----:B--2---:R-:W-:Y:S05]  /*f780*/  @P0 BRA `(.L_x_10906) ;  /* 0x0000000000300947 */ /* 0x004fea0003800000 */
[----:B------:R-:W-:Y:S02]  /*f790*/  ULDC UR5, c[0x0][0xac8] ;  /* 0x0002b20000057ab9 */ /* 0x000fe40000000800 */
[----:B------:R-:W-:Y:S02]  /*f7a0*/  ISETP.GE.AND P3, PT, R141, UR5, PT ;  /* 0x000000058d007c0c */ /* 0x000fe4000bf66270 */
[----:B------:R-:W-:Y:S02]  /*f7b0*/  ISETP.GE.AND P4, PT, R142, UR5, PT ;  /* 0x000000058e007c0c */ /* 0x000fe4000bf86270 */
[----:B------:R-:W-:-:S09]  /*f7c0*/  ISETP.GE.AND P2, PT, R140, UR5, PT ;  /* 0x000000058c007c0c */ /* 0x000fd2000bf46270 */
[CC--:B-1----:R-:W-:Y:S02]  /*f7d0*/  @!P3 LEA R6, P0, R141.reuse, R2.reuse, 0x1 ;  /* 0x000000028d06b211 */ /* 0x0c2fe400078008ff */
[----:B---3--:R-:W-:Y:S02]  /*f7e0*/  @!P4 LEA R8, P1, R142, R2, 0x1 ;  /* 0x000000028e08c211 */ /* 0x008fe400078208ff */
[----:B0---4-:R-:W-:Y:S01]  /*f7f0*/  @!P2 IMAD.WIDE R4, R140, 0x2, R2 ;  /* 0x000000028c04a825 */ /* 0x011fe200078e0202 */
[-C--:B------:R-:W-:Y:S02]  /*f800*/  @!P3 LEA.HI.X R7, R141, R3.reuse, R150, 0x1, P0 ;  /* 0x000000038d07b211 */ /* 0x080fe400000f0c96 */
[----:B------:R-:W-:Y:S02]  /*f810*/  @!P4 LEA.HI.X R9, R142, R3, R149, 0x1, P1 ;  /* 0x000000038e09c211 */ /* 0x000fe400008f0c95 */
[----:B------:R0:W-:Y:S04]  /*f820*/  @!P2 ST.E.128 desc[UR52][R4.64], RZ ;  /* 0x000000ff0400a985 */ /* 0x0001e8000c101d34 */
[----:B------:R0:W-:Y:S04]  /*f830*/  @!P3 ST.E.128 desc[UR52][R6.64], RZ ;  /* 0x000000ff0600b985 */ /* 0x0001e8000c101d34 */
[----:B------:R0:W-:Y:S02]  /*f840*/  @!P4 ST.E.128 desc[UR52][R8.64], RZ ;  /* 0x000000ff0800c985 */ /* 0x0001e4000c101d34 */
.L_x_10906:
[----:B------:R-:W-:Y:S05]  /*f850*/  BSYNC B0 ;  /* 0x0000000000007941 */ /* 0x000fea0003800000 */
.L_x_10902:
[----:B------:R-:W-:Y:S02]  /*f860*/  ULDC UR5, c[0x0][0xc38] ;  /* 0x00030e0000057ab9 */ /* 0x000fe40000000800 */
[----:B------:R-:W-:-:S06]  /*f870*/  UISETP.GE.AND UP0, UPT, UR4, UR5, UPT ;  /* 0x000000050400728c */ /* 0x000fcc000bf06270 */
[----:B------:R-:W-:-:S13]  /*f880*/  PLOP3.LUT P0, PT, PT, PT, UP0, 0x80, 0x0 ;  /* 0x000000000000781c */ /* 0x000fda0003f0f008 */
[----:B------:R-:W-:Y:S05]  /*f890*/  @!P0 BRA `(.L_x_10911) ;  /* 0xffffff14006c8947 */ /* 0x000fea000383ffff */
[----:B------:R-:W-:Y:S05]  /*f8a0*/  EXIT ;  /* 0x000000000000794d */ /* 0x000fea0003800000 */
.L_x_10813:
[----:B------:R-:W-:-:S08]  /*f8b0*/  NOP ;  /* 0x0000000000007918 */ /* 0x000fd00000000000 */
[----:B------:R-:W0:-:S00]  /*f8c0*/  USETMAXREG.DEALLOC.CTAPOOL 0x20 ;  /* 0x00000020000079c8 */ /* 0x000e0000080e0500 */
[----:B0-----:R-:W-:-:S06]  /*f8d0*/  LOP3.LUT R0, R0, 0x3, RZ, 0xc0, !PT ;  /* 0x0000000300007812 */ /* 0x001fcc00078ec0ff */
[----:B------:R-:W0:Y:S01]  /*f8e0*/  S2UR UR10, SR_CTAID.X ;  /* 0x00000000000a79c3 */ /* 0x000e220000002500 */
[----:B------:R-:W-:Y:S01]  /*f8f0*/  LOP3.LUT R19, R19, 0xfffff7ff, RZ, 0xc0, !PT ;  /* 0xfffff7ff13137812 */ /* 0x000fe200078ec0ff */
[----:B------:R-:W-:Y:S01]  /*f900*/  STL [R1+0x14], RZ ;  /* 0x000014ff01007387 */ /* 0x000fe20000100800 */
        /* <DEDUP_REMOVED lines=17> */
[----:B------:R-:W-:Y:S01]  /*fa20*/  IMAD.MOV.U32 R26, RZ, RZ, 0x1 ;  /* 0x00000001ff1a7424 */ /* 0x000fe200078e00ff */
[----:B------:R-:W-:Y:S01]  /*fa30*/  ULDC UR37, c[0x0][0x448] ;  /* 0x0001120000257ab9 */ /* 0x000fe20000000800 */
[----:B------:R-:W-:Y:S01]  /*fa40*/  ULDC UR4, c[0x0][0x424] ;  /* 0x0001090000047ab9 */ /* 0x000fe20000000800 */
[----:B------:R-:W-:Y:S01]  /*fa50*/  UISETP.NE.AND.EX UP0, UPT, UR5, URZ, UPT, UP0 ;  /* 0x0000003f0500728c */ /* 0x000fe2000bf05300 */
[----:B------:R-:W-:Y:S01]  /*fa60*/  IMAD.MOV.U32 R23, RZ, RZ, RZ ;  /* 0x000000ffff177224 */ /* 0x000fe200078e00ff */
[----:B------:R-:W-:Y:S01]  /*fa70*/  UIMAD UR37, UR37, UR38, URZ ;  /* 0x00000026252572a4 */ /* 0x000fe2000f8e023f */
[----:B------:R-:W-:Y:S01]  /*fa80*/  UMOV UR5, 0x400 ;  /* 0x0000040000057882 */ /* 0x000fe20000000000 */
[----:B------:R-:W-:Y:S01]  /*fa90*/  USEL UR4, UR4, 0x1, UP0 ;  /* 0x0000000104047887 */ /* 0x000fe20008000000 */
[----:B------:R-:W-:Y:S01]  /*faa0*/  ULDC UR46, c[0x0][0xc] ;  /* 0x00000300002e7ab9 */ /* 0x000fe20000000800 */
[----:B------:R-:W-:-:S02]  /*fab0*/  ULOP3.LUT UR47, UR42, 0x2, URZ, 0xfc, !UPT ;  /* 0x000000022a2f7892 */ /* 0x000fc4000f8efc3f */
[----:B------:R-:W-:-:S04]  /*fac0*/  UIMAD UR36, UR4, UR6, URZ ;  /* 0x00000006042472a4 */ /* 0x000fc8000f8e023f */
[----:B------:R-:W-:Y:S02]  /*fad0*/  UIADD3 UR4, UR36, 0x7f, URZ ;  /* 0x0000007f24047890 */ /* 0x000fe4000fffe03f */
[----:B------:R-:W-:Y:S02]  /*fae0*/  UIADD3 UR48, UR36, 0x1, -UR38 ;  /* 0x0000000124307890 */ /* 0x000fe4000fffe826 */
[----:B-1----:R-:W-:Y:S02]  /*faf0*/  ULEA UR8, UR8, UR5, 0x18 ;  /* 0x0000000508087291 */ /* 0x002fe4000f8ec03f */
[----:B------:R-:W-:Y:S01]  /*fb00*/  USHF.R.S32.HI UR5, URZ, 0x1f, UR4 ;  /* 0x0000001f3f057899 */ /* 0x000fe20008011404 */
[C---:B0-----:R-:W-:Y:S01]  /*fb10*/  IMAD.SHL.U32 R0, R7.reuse, 0x8, RZ ;  /* 0x0000000807007824 */ /* 0x041fe200078e00ff */
[----:B------:R-:W-:Y:S01]  /*fb20*/  LOP3.LUT R6, R7, 0x7f, RZ, 0xc0, !PT ;  /* 0x0000007f07067812 */ /* 0x000fe200078ec0ff */
[----:B------:R-:W-:Y:S01]  /*fb30*/  UIADD3 UR38, UR36, -UR38, URZ ;  /* 0x8000002624267290 */ /* 0x000fe2000fffe03f */
[----:B------:R-:W-:Y:S01]  /*fb40*/  IMAD.U32 R16, RZ, RZ, UR8 ;  /* 0x00000008ff107e24 */ /* 0x000fe2000f8e00ff */
[----:B------:R-:W-:Y:S01]  /*fb50*/  ULEA.HI UR5, UR5, UR4, URZ, 0x7 ;  /* 0x0000000405057291 */ /* 0x000fe2000f8f383f */
[----:B------:R-:W-:-:S02]  /*fb60*/  LOP3.LUT R2, R0, 0xd8, RZ, 0xc0, !PT ;  /* 0x000000d800027812 */ /* 0x000fc400078ec0ff */
[----:B------:R-:W-:Y:S01]  /*fb70*/  LOP3.LUT R4, R0, 0x18, RZ, 0xc0, !PT ;  /* 0x0000001800047812 */ /* 0x000fe200078ec0ff */
[----:B------:R-:W-:Y:S01]  /*fb80*/  USHF.R.S32.HI UR39, URZ, 0x7, UR5 ;  /* 0x000000073f277899 */ /* 0x000fe20008011405 */
[----:B------:R-:W-:Y:S01]  /*fb90*/  LOP3.LUT R3, R2, 0x18, R7, 0x78, !PT ;  /* 0x0000001802037812 */ /* 0x000fe200078e7807 */
[----:B------:R-:W-:-:S03]  /*fba0*/  IMAD.U32 R2, RZ, RZ, UR10 ;  /* 0x0000000aff027e24 */ /* 0x000fc6000f8e00ff */
[----:B------:R-:W-:Y:S02]  /*fbb0*/  LOP3.LUT R5, R3, 0x320, R0, 0xf8, !PT ;  /* 0x0000032003057812 */ /* 0x000fe400078ef800 */
[----:B------:R-:W-:Y:S01]  /*fbc0*/  LOP3.LUT R0, R4, 0x20, RZ, 0xfc, !PT ;  /* 0x0000002004007812 */ /* 0x000fe200078efcff */
[----:B------:R0:W-:Y:S03]  /*fbd0*/  STL [R1+0x10], R2 ;  /* 0x0000100201007387 */ /* 0x0001e60000100800 */
[C---:B------:R-:W-:Y:S01]  /*fbe0*/  ISETP.GE.AND P0, PT, R0.reuse, UR7, PT ;  /* 0x0000000700007c0c */ /* 0x040fe2000bf06270 */
[----:B------:R1:W-:Y:S01]  /*fbf0*/  STL [R1+0x14], RZ ;  /* 0x000014ff01007387 */ /* 0x0003e20000100800 */
[----:B------:R-:W-:Y:S02]  /*fc00*/  ISETP.GE.AND P1, PT, R0, UR9, PT ;  /* 0x0000000900007c0c */ /* 0x000fe4000bf26270 */
[----:B0-----:R-:W-:-:S09]  /*fc10*/  SHF.R.U32.HI R2, RZ, 0x2, R6 ;  /* 0x00000002ff027819 */ /* 0x001fd20000011606 */
[----:B------:R-:W-:Y:S02]  /*fc20*/  @P0 LOP3.LUT R19, R19, 0x2, RZ, 0xfc, !PT ;  /* 0x0000000213130812 */ /* 0x000fe400078efcff */
[----:B------:R-:W-:Y:S02]  /*fc30*/  ISETP.GE.AND P0, PT, R0, UR7, PT ;  /* 0x0000000700007c0c */ /* 0x000fe4000bf06270 */
[----:B------:R-:W-:Y:S02]  /*fc40*/  LOP3.LUT R19, R19, 0xfffffdff, RZ, 0xc0, !PT ;  /* 0xfffffdff13137812 */ /* 0x000fe400078ec0ff */
[----:B------:R-:W-:Y:S02]  /*fc50*/  LOP3.LUT R0, R4, 0x40, RZ, 0xfc, !PT ;  /* 0x0000004004007812 */ /* 0x000fe400078efcff */
[----:B------:R-:W-:Y:S02]  /*fc60*/  @P1 LOP3.LUT R19, R19, 0x200, RZ, 0xfc, !PT ;  /* 0x0000020013131812 */ /* 0x000fe400078efcff */
[----:B------:R-:W-:-:S02]  /*fc70*/  ISETP.GE.AND P2, PT, R0, UR7, PT ;  /* 0x0000000700007c0c */ /* 0x000fc4000bf46270 */
[----:B------:R-:W-:Y:S02]  /*fc80*/  LOP3.LUT R19, R19, 0xffffffef, RZ, 0xc0, !PT ;  /* 0xffffffef13137812 */ /* 0x000fe400078ec0ff */
[C---:B------:R-:W-:Y:S02]  /*fc90*/  ISETP.GE.AND P1, PT, R0.reuse, UR9, PT ;  /* 0x0000000900007c0c */ /* 0x040fe4000bf26270 */
[----:B------:R-:W-:Y:S02]  /*fca0*/  @P0 LOP3.LUT R19, R19, 0x10, RZ, 0xfc, !PT ;  /* 0x0000001013130812 */ /* 0x000fe400078efcff */
[----:B------:R-:W-:Y:S01]  /*fcb0*/  ISETP.GE.AND P0, PT, R0, UR7, PT ;  /* 0x0000000700007c0c */ /* 0x000fe2000bf06270 */
[----:B------:R-:W-:Y:S01]  /*fcc0*/  IMAD.SHL.U32 R0, R7, 0x20, RZ ;  /* 0x0000002007007824 */ /* 0x000fe200078e00ff */
[----:B------:R-:W-:-:S04]  /*fcd0*/  LOP3.LUT R19, R19, 0xfffffffe, RZ, 0xc0, !PT ;  /* 0xfffffffe13137812 */ /* 0x000fc800078ec0ff */
[----:B------:R-:W-:Y:S02]  /*fce0*/  @P2 LOP3.LUT R19, R19, 0x1, RZ, 0xfc, !PT ;  /* 0x0000000113132812 */ /* 0x000fe400078efcff */
[----:B------:R-:W-:Y:S02]  /*fcf0*/  LOP3.LUT R0, R0, 0x60, RZ, 0xc0, !PT ;  /* 0x0000006000007812 */ /* 0x000fe400078ec0ff */
[----:B------:R-:W-:Y:S02]  /*fd00*/  LOP3.LUT R19, R19, 0xfffffeff, RZ, 0xc0, !PT ;  /* 0xfffffeff13137812 */ /* 0x000fe400078ec0ff */
[----:B------:R-:W-:Y:S02]  /*fd10*/  ISETP.GE.AND P2, PT, R4, UR7, PT ;  /* 0x0000000704007c0c */ /* 0x000fe4000bf46270 */
[----:B------:R-:W-:Y:S02]  /*fd20*/  @P1 LOP3.LUT R19, R19, 0x100, RZ, 0xfc, !PT ;  /* 0x0000010013131812 */ /* 0x000fe400078efcff */
[----:B------:R-:W-:Y:S01]  /*fd30*/  LOP3.LUT R2, R2, R0, RZ, 0xfc, !PT ;  /* 0x0000000002027212 */ /* 0x000fe200078efcff */
[----:B------:R-:W-:Y:S01]  /*fd40*/  IMAD R0, R5, 0x2, R16 ;  /* 0x0000000205007824 */ /* 0x000fe200078e0210 */
[----:B------:R-:W-:-:S02]  /*fd50*/  LOP3.LUT R19, R19, 0xfffffff7, RZ, 0xc0, !PT ;  /* 0xfffffff713137812 */ /* 0x000fc400078ec0ff */
[C---:B------:R-:W-:Y:S02]  /*fd60*/  ISETP.GE.AND P1, PT, R4.reuse, UR7, PT ;  /* 0x0000000704007c0c */ /* 0x040fe4000bf26270 */
[----:B------:R-:W-:Y:S01]  /*fd70*/  @P0 LOP3.LUT R19, R19, 0x8, RZ, 0xfc, !PT ;  /* 0x0000000813130812 */ /* 0x000fe200078efcff */
[----:B------:R1:W-:Y:S01]  /*fd80*/  STL [R1+0xc], R0 ;  /* 0x00000c0001007387 */ /* 0x0003e20000100800 */
[----:B------:R-:W-:Y:S02]  /*fd90*/  ISETP.GE.AND P0, PT, R4, UR9, PT ;  /* 0x0000000904007c0c */ /* 0x000fe4000bf06270 */
[----:B------:R-:W-:-:S04]  /*fda0*/  LOP3.LUT R19, R19, 0xfffffffb, RZ, 0xc0, !PT ;  /* 0xfffffffb13137812 */ /* 0x000fc800078ec0ff */
[----:B------:R-:W-:-:S04]  /*fdb0*/  @P2 LOP3.LUT R19, R19, 0x4, RZ, 0xfc, !PT ;  /* 0x0000000413132812 */ /* 0x000fc800078efcff */
[----:B------:R-:W-:-:S04]  /*fdc0*/  LOP3.LUT R19, R19, 0xfffffbff, RZ, 0xc0, !PT ;  /* 0xfffffbff13137812 */ /* 0x000fc800078ec0ff */
[----:B------:R-:W-:-:S04]  /*fdd0*/  LOP3.LUT R19, R19, 0xffffffdf, RZ, 0xc0, !PT ;  /* 0xffffffdf13137812 */ /* 0x000fc800078ec0ff */
[----:B------:R-:W-:-:S04]  /*fde0*/  @P1 LOP3.LUT R19, R19, 0x20, RZ, 0xfc, !PT ;  /* 0x0000002013131812 */ /* 0x000fc800078efcff */
[----:B-1----:R-:W-:-:S07]  /*fdf0*/  @P0 LOP3.LUT R19, R19, 0x400, RZ, 0xfc, !PT ;  /* 0x0000040013130812 */ /* 0x002fce00078efcff */
.L_x_10967:
[----:B--2---:R-:W2:Y:S01]  /*fe00*/  LDL R0, [R1+0x10] ;  /* 0x0000100001007983 */ /* 0x004ea20000100800 */
[----:B------:R-:W-:Y:S02]  /*fe10*/  ULDC UR7, c[0x0][0xc60] ;  /* 0x0003180000077ab9 */ /* 0x000fe40000000800 */
[----:B------:R-:W-:-:S11]  /*fe20*/  UISETP.NE.AND UP0, UPT, UR7, 0x1, UPT ;  /* 0x000000010700788c */ /* 0x000fd6000bf05270 */
[----:B------:R-:W-:Y:S01]  /*fe30*/  @UP0 ULDC UR4, c[0x0][0xc64] ;  /* 0x0003190000040ab9 */ /* 0x000fe20000000800 */
[----:B------:R-:W-:Y:S01]  /*fe40*/  @UP0 ULDC UR8, c[0x0][0xc68] ;  /* 0x00031a0000080ab9 */ /* 0x000fe20000000800 */
[C---:B--2---:R-:W-:Y:S02]  /*fe50*/  R2UR UR40, R0.reuse ;  /* 0x00000000002872ca */ /* 0x044fe400000e0000 */
[----:B------:R-:W-:-:S11]  /*fe60*/  R2UR UR6, R0 ;  /* 0x00000000000672ca */ /* 0x000fd600000e0000 */
[----:B------:R-:W-:-:S04]  /*fe70*/  UIMAD.WIDE.U32 UR4, UR40, UR4, URZ ;  /* 0x00000004280472a5 */ /* 0x000fc8000f8e003f */
[----:B------:R-:W-:-:S03]  /*fe80*/  @UP0 USHF.R.U32.HI UR40, URZ, UR8, UR5 ;  /* 0x000000083f280299 */ /* 0x000fc60008011605 */
[----:B------:R-:W-:Y:S02]  /*fe90*/  ULDC UR4, c[0x0][0xc78] ;  /* 0x00031e0000047ab9 */ /* 0x000fe40000000800 */
[----:B------:R-:W-:Y:S02]  /*fea0*/  UISETP.GE.AND UP0, UPT, UR40, UR4, UPT ;  /* 0x000000042800728c */ /* 0x000fe4000bf06270 */
[----:B------:R-:W-:-:S04]  /*feb0*/  UIADD3 UR4, -UR40, URZ, URZ ;  /* 0x0000003f28047290 */ /* 0x000fc8000fffe13f */
[----:B------:R-:W-:Y:S01]  /*fec0*/  PLOP3.LUT P0, PT, PT, PT, UP0, 0x40, 0x0 ;  /* 0x000000000000781c */ /* 0x000fe20003f0e808 */
[----:B------:R-:W-:-:S12]  /*fed0*/  UIMAD UR7, UR7, UR4, UR6 ;  /* 0x00000004070772a4 */ /* 0x000fd8000f8e0206 */
[----:B0--3--:R-:W-:Y:S05]  /*fee0*/  @P0 BRA `(.L_x_10913) ;  /* 0x0000000000200947 */ /* 0x009fea0003800000 */
        /* <DEDUP_REMOVED lines=8> */
.L_x_10913:
[----:B------:R-:W-:Y:S01]  /*ff70*/  ULDC UR8, c[0x0][0xc54] ;  /* 0x0003150000087ab9 */ /* 0x000fe20000000800 */
[----:B------:R-:W-:Y:S01]  /*ff80*/  UMOV UR6, UR7 ;  /* 0x0000000700067c82 */ /* 0x000fe20008000000 */
[----:B------:R-:W-:-:S11]  /*ff90*/  UISETP.NE.AND UP0, UPT, UR8, 0x1, UPT ;  /* 0x000000010800788c */ /* 0x000fd6000bf05270 */
[----:B------:R-:W-:Y:S02]  /*ffa0*/  @UP0 ULDC.64 UR10, c[0x0][0xc58] ;  /* 0x00031600000a0ab9 */ /* 0x000fe40000000a00 */
[----:B------:R-:W-:-:S04]  /*ffb0*/  UIMAD.WIDE.U32 UR4, UR7, UR10, URZ ;  /* 0x0000000a070472a5 */ /* 0x000fc8000f8e003f */
[----:B------:R-:W-:-:S04]  /*ffc0*/  @UP0 USHF.R.U32.HI UR6, URZ, UR11, UR5 ;  /* 0x0000000b3f060299 */ /* 0x000fc80008011605 */
[----:B------:R-:W-:-:S12]  /*ffd0*/  UIMAD UR4, UR6, UR8, URZ ;  /* 0x00000008060472a4 */ /* 0x000fd8000f8e023f */
.L_x_10914:
        /* <DEDUP_REMOVED lines=13> */
[----:B------:R-:W-:Y:S01]  /*100b0*/  PLOP3.LUT P0, PT, PT, PT, UP0, 0x80, 0x0 ;  /* 0x000000000000781c */ /* 0x000fe20003f0f008 */
[----:B------:R-:W-:-:S03]  /*100c0*/  @UP1 USHF.R.U32.HI UR41, URZ, UR7, UR5 ;  /* 0x000000073f291299 */ /* 0x000fc60008011605 */
[----:B------:R-:W-:Y:S02]  /*100d0*/  @UP0 ULDC.64 UR4, c[0x0][0xa28] ;  /* 0x00028a0000040ab9 */ /* 0x000fe40000000a00 */
[----:B------:R-:W-:-:S06]  /*100e0*/  @UP0 UIMAD.WIDE UR4, UR41, 0x4, UR4 ;  /* 0x00000004290408a5 */ /* 0x000fcc000f8e0204 */
[----:B------:R-:W-:Y:S01]  /*100f0*/  IMAD.U32 R2, RZ, RZ, UR4 ;  /* 0x00000004ff027e24 */ /* 0x000fe2000f8e00ff */
[----:B------:R-:W-:Y:S01]  /*10100*/  ULOP3.LUT UR6, URZ, UR6, URZ, 0x33, !UPT ;  /* 0x000000063f067292 */ /* 0x000fe2000f8e333f */
[----:B------:R-:W-:Y:S01]  /*10110*/  IMAD.U32 R3, RZ, RZ, UR5 ;  /* 0x00000005ff037e24 */ /* 0x000fe2000f8e00ff */
[----:B------:R-:W-:Y:S01]  /*10120*/  ULDC UR5, c[0x0][0x448] ;  /* 0x0001120000057ab9 */ /* 0x000fe20000000800 */
[----:B------:R-:W-:-:S03]  /*10130*/  ULDC UR4, c[0x0][0xc3c] ;  /* 0x00030f0000047ab9 */ /* 0x000fc60000000800 */
[----:B------:R-:W2:Y:S01]  /*10140*/  @P0 LDG.E R18, desc[UR52][R2.64] ;  /* 0x0000003402120981 */ /* 0x000ea2000c1e1900 */
[----:B------:R-:W-:Y:S02]  /*10150*/  UISETP.NE.AND UP2, UPT, UR5, 0x1, UPT ;  /* 0x000000010500788c */ /* 0x000fe4000bf45270 */
[----:B------:R-:W-:Y:S02]  /*10160*/  UIADD3 UR6, UR6, UR4, URZ ;  /* 0x0000000406067290 */ /* 0x000fe4000fffe03f */
[----:B------:R-:W-:Y:S02]  /*10170*/  UP2UR UR49, UPR, URZ, 0x4 ;  /* 0x000000043f317883 */ /* 0x000fe40008000000 */
[----:B------:R-:W-:-:S04]  /*10180*/  UIMAD UR43, UR6, 0xc0, URZ ;  /* 0x000000c0062b78a4 */ /* 0x000fc8000f8e023f */
        /* <DEDUP_REMOVED lines=9> */
[----:B------:R-:W-:Y:S01]  /*10220*/  PLOP3.LUT P0, PT, PT, PT, UP0, 0x40, 0x0 ;  /* 0x000000000000781c */ /* 0x000fe20003f0e808 */
[----:B--2---:R0:W-:-:S12]  /*10230*/  STL [R1+0x8], R18 ;  /* 0x0000081201007387 */ /* 0x0041d80000100800 */
        /* <DEDUP_REMOVED lines=11> */
.L_x_10916:
[----:B------:R-:W-:-:S11]  /*102f0*/  UISETP.NE.AND UP1, UPT, UR5, 0x1, UPT ;  /* 0x000000010500788c */ /* 0x000fd6000bf25270 */
[----:B------:R-:W-:Y:S02]  /*10300*/  @UP1 ULDC.64 UR10, c[0x0][0x9e8] ;  /* 0x00027a00000a1ab9 */ /* 0x000fe40000000a00 */
[----:B------:R-:W-:-:S04]  /*10310*/  UIMAD.WIDE.U32 UR6, UR8, UR10, URZ ;  /* 0x0000000a080672a5 */ /* 0x000fc8000f8e003f */
[----:B------:R-:W-:-:S12]  /*10320*/  @UP1 USHF.R.U32.HI UR8, URZ, UR11, UR7 ;  /* 0x0000000b3f081299 */ /* 0x000fd80008011607 */
.L_x_10917:
[----:B------:R-:W-:-:S04]  /*10330*/  UIMAD UR8, UR8, UR5, UR5 ;  /* 0x00000005080872a4 */ /* 0x000fc8000f8e0205 */
[----:B------:R-:W-:-:S04]  /*10340*/  UISETP.LT.AND UP1, UPT, UR4, UR8, UPT ;  /* 0x000000080400728c */ /* 0x000fc8000bf21270 */
[----:B------:R-:W-:-:S12]  /*10350*/  USEL UR4, UR4, UR8, UP1 ;  /* 0x0000000804047287 */ /* 0x000fd80008800000 */
.L_x_10915:
        /* <DEDUP_REMOVED lines=27> */
.L_x_10919:
[----:B------:R-:W-:-:S11]  /*10510*/  UISETP.NE.AND UP0, UPT, UR5, 0x1, UPT ;  /* 0x000000010500788c */ /* 0x000fd6000bf05270 */
[----:B------:R-:W-:Y:S02]  /*10520*/  @UP0 ULDC.64 UR10, c[0x0][0x9e8] ;  /* 0x00027a00000a0ab9 */ /* 0x000fe40000000a00 */
[----:B------:R-:W-:-:S04]  /*10530*/  UIMAD.WIDE.U32 UR6, UR4, UR10, URZ ;  /* 0x0000000a040672a5 */ /* 0x000fc8000f8e003f */
[----:B------:R-:W-:-:S12]  /*10540*/  @UP0 USHF.R.U32.HI UR4, URZ, UR11, UR7 ;  /* 0x0000000b3f040299 */ /* 0x000fd80008011607 */
.L_x_10920:
[----:B------:R-:W-:-:S04]  /*10550*/  UIMAD UR4, UR4, UR5, URZ ;  /* 0x00000005040472a4 */ /* 0x000fc8000f8e023f */
[----:B------:R-:W-:-:S04]  /*10560*/  UISETP.LT.AND UP0, UPT, UR8, UR4, UPT ;  /* 0x000000040800728c */ /* 0x000fc8000bf01270 */
[----:B------:R-:W-:-:S12]  /*10570*/  USEL UR8, UR8, UR4, !UP0 ;  /* 0x0000000408087287 */ /* 0x000fd8000c000000 */
.L_x_10918:
        /* <DEDUP_REMOVED lines=24> */
[----:B-1----:R-:W-:-:S05]  /*10700*/  IADD3 R0, R0, UR46, R7 ;  /* 0x0000002e00007c10 */ /* 0x002fca000fffe007 */
[----:B------:R1:W-:Y:S01]  /*10710*/  STL [R1+0x10], R0 ;  /* 0x0000100001007387 */ /* 0x0003e20000100800 */
[----:B------:R-:W-:Y:S05]  /*10720*/  BRA `(.L_x_10923) ;  /* 0x00000030007c7947 */ /* 0x000fea0003800000 */
.L_x_10922:
        /* <DEDUP_REMOVED lines=20> */
.L_x_10925:
[----:B------:R-:W-:Y:S05]  /*10870*/  BSYNC B6 ;  /* 0x0000000000067941 */ /* 0x000fea0003800000 */
.L_x_10924:
        /* <DEDUP_REMOVED lines=20> */
.L_x_10928:
        /* <DEDUP_REMOVED lines=15> */
.L_x_10927:
[----:B------:R-:W-:Y:S05]  /*10ab0*/  BSYNC B6 ;  /* 0x0000000000067941 */ /* 0x000fea0003800000 */
.L_x_10926:
[----:B------:R-:W-:Y:S01]  /*10ac0*/  ULDC.64 UR4, c[0x0][0x9f8] ;  /* 0x00027e0000047ab9 */ /* 0x000fe20000000a00 */
[----:B------:R-:W-:Y:S01]  /*10ad0*/  IMAD.U32 R17, RZ, RZ, UR41 ;  /* 0x00000029ff117e24 */ /* 0x000fe2000f8e00ff */
[----:B------:R-:W-:Y:S01]  /*10ae0*/  UISETP.NE.U32.AND UP0, UPT, UR4, URZ, UPT ;  /* 0x0000003f0400728c */ /* 0x000fe2000bf05070 */
[----:B------:R-:W1:Y:S03]  /*10af0*/  LDC R10, c[0x0][0x430] ;  /* 0x00010c00ff0a7b82 */ /* 0x000e660000000800 */
[----:B------:R-:W-:-:S06]  /*10b00*/  UISETP.NE.AND.EX UP0, UPT, UR5, URZ, UPT, UP0 ;  /* 0x0000003f0500728c */ /* 0x000fcc000bf05300 */
[----:B------:R-:W-:-:S05]  /*10b10*/  PLOP3.LUT P0, PT, PT, PT, UP0, 0x80, 0x0 ;  /* 0x000000000000781c */ /* 0x000fca0003f0f008 */
[----:B------:R-:W-:Y:S02]  /*10b20*/  @UP0 ULDC.64 UR4, c[0x0][0x9f8] ;  /* 0x00027e0000040ab9 */ /* 0x000fe40000000a00 */
[----:B------:R-:W-:-:S06]  /*10b30*/  @UP0 UIMAD.WIDE UR4, UR41, 0x4, UR4 ;  /* 0x00000004290408a5 */ /* 0x000fcc000f8e0204 */
[----:B------:R-:W-:Y:S01]  /*10b40*/  IMAD.U32 R2, RZ, RZ, UR4 ;  /* 0x00000004ff027e24 */ /* 0x000fe2000f8e00ff */
[----:B------:R-:W-:Y:S01]  /*10b50*/  ULDC UR4, c[0x0][0xc48] ;  /* 0x0003120000047ab9 */ /* 0x000fe20000000800 */
[----:B------:R-:W-:-:S05]  /*10b60*/  IMAD.U32 R3, RZ, RZ, UR5 ;  /* 0x00000005ff037e24 */ /* 0x000fca000f8e00ff */
[----:B------:R-:W2:Y:S01]  /*10b70*/  @P0 LDG.E R17, desc[UR52][R2.64] ;  /* 0x0000003402110981 */ /* 0x000ea2000c1e1900 */
[----:B------:R-:W-:Y:S01]  /*10b80*/  UMOV UR5, 0xffffffff ;  /* 0xffffffff00057882 */ /* 0x000fe20000000000 */
[----:B------:R-:W-:Y:S02]  /*10b90*/  IMAD.U32 R22, RZ, RZ, UR4 ;  /* 0x00000004ff167e24 */ /* 0x000fe4000f8e00ff */
[----:B--2---:R2:W-:Y:S01]  /*10ba0*/  STL [R1], R17 ;  /* 0x0000001101007387 */ /* 0x0045e20000100800 */
[----:B-1----:R-:W-:Y:S05]  /*10bb0*/  BRA.DIV UR5, `(.L_x_10929) ;  /* 0x0000003605887947 */ /* 0x002fea000b800000 */
.L_x_10983:
[----:B------:R-:W1:Y:S01]  /*10bc0*/  S2R R3, SR_TID.X ;  /* 0x0000000000037919 */ /* 0x000e620000002100 */
[----:B------:R-:W-:Y:S01]  /*10bd0*/  UIADD3 UR4, UR44, -0x1, URZ ;  /* 0xffffffff2c047890 */ /* 0x000fe2000fffe03f */
[----:B------:R-:W-:Y:S01]  /*10be0*/  ISETP.NE.AND P1, PT, R10, 0x1, PT ;  /* 0x000000010a00780c */ /* 0x000fe20003f25270 */
[----:B------:R-:W3:Y:S01]  /*10bf0*/  S2R R0, SR_TID.X ;  /* 0x0000000000007919 */ /* 0x000ee20000002100 */
[----:B------:R-:W-:-:S03]  /*10c00*/  SHF.R.S32.HI R11, RZ, 0x1f, R17 ;  /* 0x0000001fff0b7819 */ /* 0x000fc60000011411 */
[----:B------:R-:W-:Y:S01]  /*10c10*/  IMAD.U32 R8, RZ, RZ, UR4 ;  /* 0x00000004ff087e24 */ /* 0x000fe2000f8e00ff */
[----:B------:R-:W-:Y:S01]  /*10c20*/  LOP3.LUT R19, R19, 0xffffff7f, RZ, 0xc0, !PT ;  /* 0xffffff7f13137812 */ /* 0x000fe200078ec0ff */
[----:B------:R4:W-:Y:S02]  /*10c30*/  STL [R1+0x4], R11 ;  /* 0x0000040b01007387 */ /* 0x0009e40000100800 */
[----:B------:R-:W-:-:S04]  /*10c40*/  IMAD.SHL.U32 R8, R8, 0x80, RZ ;  /* 0x0000008008087824 */ /* 0x000fc800078e00ff */
[----:B------:R-:W0:Y:S01]  /*10c50*/  @P1 LDC R9, c[0x0][0x438] ;  /* 0x00010e00ff091b82 */ /* 0x000e220000000800 */
[----:B------:R-:W-:Y:S01]  /*10c60*/  @P1 LOP3.LUT R19, R19, 0x80, RZ, 0xfc, !PT ;  /* 0x0000008013131812 */ /* 0x000fe200078efcff */
[----:B-1----:R-:W-:Y:S01]  /*10c70*/  IMAD.SHL.U32 R3, R3, 0x20, RZ ;  /* 0x0000002003037824 */ /* 0x002fe200078e00ff */
[----:B---3--:R-:W-:-:S04]  /*10c80*/  LOP3.LUT R0, R0, 0x7f, RZ, 0xc0, !PT ;  /* 0x0000007f00007812 */ /* 0x008fc800078ec0ff */
[----:B------:R-:W-:Y:S02]  /*10c90*/  LOP3.LUT R3, R3, 0x60, RZ, 0xc0, !PT ;  /* 0x0000006003037812 */ /* 0x000fe400078ec0ff */
[----:B------:R-:W-:-:S04]  /*10ca0*/  SHF.R.U32.HI R0, RZ, 0x2, R0 ;  /* 0x00000002ff007819 */ /* 0x000fc80000011600 */
[----:B------:R-:W-:Y:S02]  /*10cb0*/  LOP3.LUT R6, R8, R0, R3, 0xfe, !PT ;  /* 0x0000000008067212 */ /* 0x000fe400078efe03 */
[----:B------:R-:W1:Y:S02]  /*10cc0*/  @P1 LDC R3, c[0x0][0x434] ;  /* 0x00010d00ff031b82 */ /* 0x000e640000000800 */
[C---:B------:R-:W-:Y:S01]  /*10cd0*/  ISETP.GE.AND P0, PT, R6.reuse, UR36, PT ;  /* 0x0000002406007c0c */ /* 0x040fe2000bf06270 */
[----:B------:R-:W-:-:S04]  /*10ce0*/  IMAD.IADD R6, R6, 0x1, R18 ;  /* 0x0000000106067824 */ /* 0x000fc800078e0212 */
[----:B------:R-:W-:-:S08]  /*10cf0*/  IMAD.MOV.U32 R7, RZ, RZ, R6 ;  /* 0x000000ffff077224 */ /* 0x000fd000078e0006 */
[----:B------:R-:W3:Y:S01]  /*10d00*/  @!P0 LDC.64 R4, c[0x0][0x428] ;  /* 0x00010a00ff048b82 */ /* 0x000ee20000000a00 */
[----:B-1----:R-:W-:-:S05]  /*10d10*/  @P1 IMAD.HI.U32 R0, R6, R3, RZ ;  /* 0x0000000306001227 */ /* 0x002fca00078e00ff */
[----:B0-----:R-:W-:-:S04]  /*10d20*/  @P1 SHF.R.U32.HI R7, RZ, R9, R0 ;  /* 0x00000009ff071219 */ /* 0x001fc80000011600 */
[--C-:B------:R-:W-:Y:S01]  /*10d30*/  @!P0 SHF.R.S32.HI R3, RZ, 0x1f, R7.reuse ;  /* 0x0000001fff038819 */ /* 0x100fe20000011407 */
[----:B------:R-:W-:Y:S02]  /*10d40*/  @!P0 IMAD.MOV.U32 R2, RZ, RZ, R7 ;  /* 0x000000ffff028224 */ /* 0x000fe400078e0007 */
[-C--:B---3--:R-:W-:Y:S02]  /*10d50*/  @!P0 IMAD R0, R11, R4.reuse, RZ ;  /* 0x000000040b008224 */ /* 0x088fe400078e02ff */
[----:B------:R-:W-:-:S04]  /*10d60*/  @!P0 IMAD.WIDE.U32 R2, R17, R4, R2 ;  /* 0x0000000411028225 */ /* 0x000fc800078e0002 */
[----:B------:R-:W-:Y:S02]  /*10d70*/  @!P0 IMAD R0, R17, R5, R0 ;  /* 0x0000000511008224 */ /* 0x000fe400078e0200 */
[----:B------:R-:W0:Y:S02]  /*10d80*/  @!P0 LDC.64 R4, c[0x0][0x418] ;  /* 0x00010600ff048b82 */ /* 0x000e240000000a00 */
[----:B------:R-:W-:Y:S02]  /*10d90*/  @!P0 IMAD.IADD R0, R3, 0x1, R0 ;  /* 0x0000000103008824 */ /* 0x000fe400078e0200 */
[----:B------:R-:W-:Y:S01]  /*10da0*/  IMAD R3, RZ, RZ, -UR41 ;  /* 0x80000029ff037e24 */ /* 0x000fe2000f8e02ff */
[----:B0-----:R-:W-:-:S04]  /*10db0*/  @!P0 LEA R4, P1, R2, R4, 0x2 ;  /* 0x0000000402048211 */ /* 0x001fc800078210ff */
[----:B------:R-:W-:Y:S01]  /*10dc0*/  @!P0 LEA.HI.X R5, R2, R5, R0, 0x2, P1 ;  /* 0x0000000502058211 */ /* 0x000fe200008f1400 */
[----:B------:R-:W-:Y:S02]  /*10dd0*/  IMAD.U32 R2, RZ, RZ, UR47 ;  /* 0x0000002fff027e24 */ /* 0x000fe4000f8e00ff */
[----:B------:R-:W-:-:S03]  /*10de0*/  IMAD.MOV.U32 R0, RZ, RZ, RZ ;  /* 0x000000ffff007224 */ /* 0x000fc600078e00ff */
[----:B------:R-:W-:Y:S01]  /*10df0*/  ISETP.NE.AND P2, PT, R2, 0x3, PT ;  /* 0x000000030200780c */ /* 0x000fe20003f45270 */
[----:B------:R-:W-:Y:S01]  /*10e00*/  IMAD R22, R22, R3, UR40 ;  /* 0x0000002816167e24 */ /* 0x000fe2000f8e0203 */
[----:B------:R-:W-:Y:S01]  /*10e10*/  LOP3.LUT R19, R19, 0xffffffbf, RZ, 0xc0, !PT ;  /* 0xffffffbf13137812 */ /* 0x000fe200078ec0ff */
[----:B------:R-:W-:Y:S01]  /*10e20*/  IMAD.MOV R3, RZ, RZ, -R7 ;  /* 0x000000ffff037224 */ /* 0x000fe200078e0a07 */
[----:B------:R0:W5:Y:S01]  /*10e30*/  @!P0 LDG.E R0, desc[UR52][R4.64] ;  /* 0x0000003404008981 */ /* 0x000162000c1e1900 */
[----:B------:R-:W-:Y:S01]  /*10e40*/  IMAD.U32 R24, RZ, RZ, UR4 ;  /* 0x00000004ff187e24 */ /* 0x000fe2000f8e00ff */
[----:B------:R-:W-:-:S07]  /*10e50*/  SHF.R.S32.HI R29, RZ, 0x1f, R22 ;  /* 0x0000001fff1d7819 */ /* 0x000fce0000011416 */
[----:B------:R-:W-:Y:S01]  /*10e60*/  @P2 LOP3.LUT R19, R19, 0x40, RZ, 0xfc, !PT ;  /* 0x0000004013132812 */ /* 0x000fe200078efcff */
[----:B0-----:R-:W-:Y:S01]  /*10e70*/  IMAD R5, R10, R3, R6 ;  /* 0x000000030a057224 */ /* 0x001fe200078e0206 */
[----:B----4-:R-:W-:Y:S06]  /*10e80*/  @!P2 BRA `(.L_x_10930) ;  /* 0x000000000004a947 */ /* 0x010fec0003800000 */
[----:B------:R-:W-:Y:S01]  /*10e90*/  BPT.TRAP 0x1 ;  /* 0x000000040000795c */ /* 0x000fe20000300000 */
.L_x_10930:
        /* <DEDUP_REMOVED lines=18> */
[----:B--2---:R-:W-:Y:S01]  /*10fc0*/  LEA R17, P0, R2, UR4, 0x1 ;  /* 0x0000000402117c11 */ /* 0x004fe2000f8008ff */
[----:B------:R-:W-:-:S05]  /*10fd0*/  IMAD.IADD R6, R3, 0x1, R6 ;  /* 0x0000000103067824 */ /* 0x000fca00078e0206 */
[----:B------:R-:W-:Y:S01]  /*10fe0*/  LEA.HI.X R18, R2, UR5, R6, 0x1, P0 ;  /* 0x0000000502127c11 */ /* 0x000fe200080f0c06 */
[----:B------:R-:W-:Y:S01]  /*10ff0*/  IMAD R6, R23, 0x8, R16 ;  /* 0x0000000817067824 */ /* 0x000fe200078e0210 */
[----:B------:R-:W-:-:S04]  /*11000*/  SHF.L.U32 R2, R26, 0x1f, RZ ;  /* 0x0000001f1a027819 */ /* 0x000fc800000006ff */
[----:B------:R-:W0:Y:S02]  /*11010*/  SYNCS.PHASECHK.TRANS64.TRYWAIT P0, [R6+URZ+0x2d840], R2 ;  /* 0x02d84002060075a7 */ /* 0x000e24000800017f */
[----:B0-----:R-:W-:Y:S05]  /*11020*/  @!P0 BRA `(.L_x_10932) ;  /* 0x0000003000988947 */ /* 0x001fea0003800000 */
.L_x_10984:
[----:B------:R-:W-:Y:S05]  /*11030*/  BSYNC B0 ;  /* 0x0000000000007941 */ /* 0x000fea0003800000 */
.L_x_10931:
[----:B------:R-:W1:Y:S01]  /*11040*/  S2R R9, SR_TID.X ;  /* 0x0000000000097919 */ /* 0x000e620000002100 */
[----:B------:R-:W-:Y:S01]  /*11050*/  ULDC.64 UR4, c[0x0][0x300] ;  /* 0x0000c00000047ab9 */ /* 0x000fe20000000a00 */
[C---:B------:R-:W-:Y:S01]  /*11060*/  LOP3.LUT P4, RZ, R19.reuse, 0x4, RZ, 0xc0, !PT ;  /* 0x0000000413ff7812 */ /* 0x040fe2000788c0ff */
        /* <DEDUP_REMOVED lines=21> */
[----:B------:R-:W0:Y:S01]  /*111c0*/  S2R R9, SR_TID.X ;  /* 0x0000000000097919 */ /* 0x000e220000002100 */
[----:B------:R-:W-:Y:S02]  /*111d0*/  LEA.HI.X R0, R2, UR5, R0, 0x1, P0 ;  /* 0x0000000502007c11 */ /* 0x000fe400080f0c00 */
[----:B------:R-:W-:-:S04]  /*111e0*/  IADD3 R5, -R10, UR36, -R8 ;  /* 0x000000240a057c10 */ /* 0x000fc8000fffe908 */
[----:B------:R-:W-:Y:S01]  /*111f0*/  ISETP.GE.AND P0, PT, R5, 0x1, PT ;  /* 0x000000010500780c */ /* 0x000fe20003f06270 */
[C---:B0-----:R-:W-:Y:S02]  /*11200*/  IMAD.SHL.U32 R10, R9.reuse, 0x8, RZ ;  /* 0x00000008090a7824 */ /* 0x041fe400078e00ff */
[----:B------:R-:W-:-:S03]  /*11210*/  IMAD.SHL.U32 R11, R9, 0x8, RZ ;  /* 0x00000008090b7824 */ /* 0x000fc600078e00ff */
[----:B------:R-:W-:-:S04]  /*11220*/  LOP3.LUT R10, R10, 0xd8, RZ, 0xc0, !PT ;  /* 0x000000d80a0a7812 */ /* 0x000fc800078ec0ff */
[----:B------:R-:W-:Y:S01]  /*11230*/  LOP3.LUT R10, R10, 0x18, R9, 0x78, !PT ;  /* 0x000000180a0a7812 */ /* 0x000fe200078e7809 */
[----:B------:R-:W-:-:S03]  /*11240*/  IMAD.SHL.U32 R9, R9, 0x8, RZ ;  /* 0x0000000809097824 */ /* 0x000fc600078e00ff */
[----:B------:R-:W-:Y:S02]  /*11250*/  LOP3.LUT R10, R10, 0x320, R11, 0xf8, !PT ;  /* 0x000003200a0a7812 */ /* 0x000fe400078ef80b */
[----:B------:R-:W-:-:S03]  /*11260*/  LOP3.LUT R9, R9, 0x18, RZ, 0xc0, !PT ;  /* 0x0000001809097812 */ /* 0x000fc600078ec0ff */
[----:B------:R-:W-:Y:S01]  /*11270*/  IMAD R7, R23, 0x3000, R10 ;  /* 0x0000300017077824 */ /* 0x000fe200078e020a */
[----:B------:R-:W-:Y:S06]  /*11280*/  BRA.DIV UR4, `(.L_x_10933) ;  /* 0x0000003204147947 */ /* 0x000fec000b800000 */
        /* <DEDUP_REMOVED lines=37> */
.L_x_10994:
[----:B------:R-:W-:-:S13]  /*114e0*/  ISETP.GE.AND P0, PT, R5, 0x61, PT ;  /* 0x000000610500780c */ /* 0x000fda0003f06270 */
[----:B0-----:R-:W-:Y:S01]  /*114f0*/  @P0 LEA R2, P1, R9, R14, 0x1 ;  /* 0x0000000e09020211 */ /* 0x001fe200078208ff */
        /* <DEDUP_REMOVED lines=10> */
.L_x_10934:
        /* <DEDUP_REMOVED lines=11> */
.L_x_10935:
        /* <DEDUP_REMOVED lines=14> */
[----:B-1----:R-:W-:Y:S02]  /*11730*/  IMAD.U32 R6, RZ, RZ, UR8 ;  /* 0x00000008ff067e24 */ /* 0x002fe4000f8e00ff */
        /* <DEDUP_REMOVED lines=8> */
.L_x_10937:
[----:B------:R-:W-:Y:S05]  /*117c0*/  BSYNC B6 ;  /* 0x0000000000067941 */ /* 0x000fea0003800000 */
.L_x_10936:
[----:B------:R2:W5:Y:S01]  /*117d0*/  LDL R10, [R1+0xc] ;  /* 0x00000c00010a7983 */ /* 0x0005620000100800 */
[----:B------:R-:W-:Y:S01]  /*117e0*/  UISETP.NE.AND UP0, UPT, UR49, URZ, UPT ;  /* 0x0000003f3100728c */ /* 0x000fe2000bf05270 */
[----:B------:R-:W0:Y:S01]  /*117f0*/  S2R R20, SR_TID.X ;  /* 0x0000000000147919 */ /* 0x000e220000002100 */
[----:B------:R-:W-:Y:S01]  /*11800*/  R2UR UR6, R29 ;  /* 0x000000001d0672ca */ /* 0x000fe200000e0000 */
[----:B------:R-:W-:-:S03]  /*11810*/  ULDC.64 UR8, c[0x0][0x2d8] ;  /* 0x0000b60000087ab9 */ /* 0x000fc60000000a00 */
[----:B------:R-:W-:Y:S01]  /*11820*/  PLOP3.LUT P0, PT, PT, PT, UP0, 0x80, 0x0 ;  /* 0x000000000000781c */ /* 0x000fe20003f0f008 */
[----:B------:R-:W-:Y:S01]  /*11830*/  ULDC UR12, c[0x0][0x448] ;  /* 0x00011200000c7ab9 */ /* 0x000fe20000000800 */
[----:B------:R-:W-:Y:S01]  /*11840*/  R2UR UR7, R22 ;  /* 0x00000000160772ca */ /* 0x000fe200000e0000 */
[----:B------:R-:W-:Y:S01]  /*11850*/  ULDC.64 UR10, c[0x0][0x280] ;  /* 0x0000a000000a7ab9 */ /* 0x000fe20000000a00 */
[C---:B------:R-:W-:Y:S01]  /*11860*/  LOP3.LUT P3, RZ, R19.reuse, 0x400, RZ, 0xc0, !PT ;  /* 0x0000040013ff7812 */ /* 0x040fe2000786c0ff */
[----:B------:R-:W-:Y:S01]  /*11870*/  @UP0 ULDC UR4, c[0x0][0x44c] ;  /* 0x0001130000040ab9 */ /* 0x000fe20000000800 */
[----:B------:R-:W-:Y:S01]  /*11880*/  @UP0 ULDC UR13, c[0x0][0x44c] ;  /* 0x00011300000d0ab9 */ /* 0x000fe20000000800 */
[C---:B------:R-:W-:Y:S02]  /*11890*/  LOP3.LUT P4, RZ, R19.reuse, 0x200, RZ, 0xc0, !PT ;  /* 0x0000020013ff7812 */ /* 0x040fe4000788c0ff */
[----:B------:R-:W-:Y:S02]  /*118a0*/  LOP3.LUT P5, RZ, R19, 0x100, RZ, 0xc0, !PT ;  /* 0x0000010013ff7812 */ /* 0x000fe400078ac0ff */
[C---:B0-----:R-:W-:Y:S01]  /*118b0*/  LOP3.LUT R2, R20.reuse, 0x7f, RZ, 0xc0, !PT ;  /* 0x0000007f14027812 */ /* 0x041fe200078ec0ff */
[----:B------:R-:W-:-:S03]  /*118c0*/  IMAD.SHL.U32 R20, R20, 0x20, RZ ;  /* 0x0000002014147824 */ /* 0x000fc600078e00ff */
[----:B------:R-:W-:Y:S02]  /*118d0*/  SHF.R.U32.HI R2, RZ, 0x2, R2 ;  /* 0x00000002ff027819 */ /* 0x000fe40000011602 */
[----:B------:R-:W-:-:S04]  /*118e0*/  LOP3.LUT R20, R20, 0x60, RZ, 0xc0, !PT ;  /* 0x0000006014147812 */ /* 0x000fc800078ec0ff */
[----:B------:R-:W-:-:S05]  /*118f0*/  LOP3.LUT R2, R2, R20, RZ, 0xfc, !PT ;  /* 0x0000001402027212 */ /* 0x000fca00078efcff */
[----:B-1----:R-:W-:-:S04]  /*11900*/  VIADD R6, R2, UR43 ;  /* 0x0000002b02067c36 */ /* 0x002fc80008000000 */
[----:B------:R-:W-:Y:S01]  /*11910*/  @P0 IMAD.HI.U32 R0, R6, UR4, RZ ;  /* 0x0000000406000c27 */ /* 0x000fe2000f8e00ff */
[----:B------:R-:W-:Y:S01]  /*11920*/  PLOP3.LUT P0, PT, PT, PT, UP0, 0x80, 0x0 ;  /* 0x000000000000781c */ /* 0x000fe20003f0f008 */
[----:B------:R-:W-:Y:S02]  /*11930*/  @UP0 ULDC UR4, c[0x0][0x450] ;  /* 0x0001140000040ab9 */ /* 0x000fe40000000800 */
[----:B------:R-:W-:Y:S01]  /*11940*/  IMAD.MOV.U32 R3, RZ, RZ, R6 ;  /* 0x000000ffff037224 */ /* 0x000fe200078e0006 */
[----:B------:R-:W-:-:S09]  /*11950*/  UIMAD UR6, UR6, UR8, URZ ;  /* 0x00000008060672a4 */ /* 0x000fd2000f8e023f */
[----:B------:R-:W-:Y:S02]  /*11960*/  @P0 SHF.R.U32.HI R3, RZ, UR4, R0 ;  /* 0x00000004ff030c19 */ /* 0x000fe40008011600 */
[----:B------:R-:W-:Y:S01]  /*11970*/  R2UR UR4, R22 ;  /* 0x00000000160472ca */ /* 0x000fe200000e0000 */
[----:B------:R-:W-:Y:S02]  /*11980*/  UIMAD UR7, UR7, UR9, UR6 ;  /* 0x00000009070772a4 */ /* 0x000fe4000f8e0206 */
[----:B------:R-:W-:Y:S01]  /*11990*/  USHF.R.S32.HI UR6, URZ, 0x1f, UR41 ;  /* 0x0000001f3f067899 */ /* 0x000fe20008011429 */
[----:B------:R-:W-:-:S09]  /*119a0*/  SHF.R.S32.HI R0, RZ, 0x1f, R3 ;  /* 0x0000001fff007819 */ /* 0x000fd20000011403 */
[----:B------:R-:W-:-:S03]  /*119b0*/  UIMAD.WIDE.U32 UR4, UR4, UR8, URZ ;  /* 0x00000008040472a5 */ /* 0x000fc6000f8e003f */
[----:B------:R-:W-:Y:S01]  /*119c0*/  ULDC.64 UR8, c[0x0][0x2e0] ;  /* 0x0000b80000087ab9 */ /* 0x000fe20000000a00 */
[----:B------:R-:W-:Y:S02]  /*119d0*/  UIADD3 UR5, UR5, UR7, URZ ;  /* 0x0000000705057290 */ /* 0x000fe4000fffe03f */
[----:B------:R-:W-:Y:S02]  /*119e0*/  UIMAD UR6, UR6, UR8, URZ ;  /* 0x00000008060672a4 */ /* 0x000fe4000f8e023f */
[----:B------:R-:W-:Y:S02]  /*119f0*/  UIMAD.WIDE.U32 UR4, UR41, UR8, UR4 ;  /* 0x00000008290472a5 */ /* 0x000fe4000f8e0004 */
[----:B------:R-:W-:-:S03]  /*11a00*/  UIMAD UR6, UR41, UR9, UR6 ;  /* 0x00000009290672a4 */ /* 0x000fc6000f8e0206 */
[----:B------:R-:W-:Y:S02]  /*11a10*/  ULDC.64 UR8, c[0x0][0x2d0] ;  /* 0x0000b40000087ab9 */ /* 0x000fe40000000a00 */
[----:B------:R-:W-:Y:S01]  /*11a20*/  IMAD R0, R0, UR8, RZ ;  /* 0x0000000800007c24 */ /* 0x000fe2000f8e02ff */
[----:B------:R-:W-:Y:S01]  /*11a30*/  UIADD3 UR5, UR5, UR6, URZ ;  /* 0x0000000605057290 */ /* 0x000fe2000fffe03f */
[----:B------:R-:W-:Y:S02]  /*11a40*/  IMAD.U32 R4, RZ, RZ, UR8 ;  /* 0x00000008ff047e24 */ /* 0x000fe4000f8e00ff */
[C---:B------:R-:W-:Y:S01]  /*11a50*/  IMAD R5, R3.reuse, UR9, R0 ;  /* 0x0000000903057c24 */ /* 0x040fe2000f8e0200 */
[----:B------:R-:W-:Y:S01]  /*11a60*/  ULDC.64 UR6, c[0x0][0x2c8] ;  /* 0x0000b20000067ab9 */ /* 0x000fe20000000a00 */
[----:B------:R-:W-:Y:S02]  /*11a70*/  IMAD.MOV R0, RZ, RZ, -R3 ;  /* 0x000000ffff007224 */ /* 0x000fe400078e0a03 */
[----:B------:R-:W-:-:S04]  /*11a80*/  IMAD.WIDE.U32 R2, R3, R4, UR4 ;  /* 0x0000000403027e25 */ /* 0x000fc8000f8e0004 */
[----:B------:R-:W-:Y:S02]  /*11a90*/  IMAD R0, R0, UR12, R6 ;  /* 0x0000000c00007c24 */ /* 0x000fe4000f8e0206 */
[----:B------:R-:W-:-:S03]  /*11aa0*/  IMAD.IADD R3, R3, 0x1, R5 ;  /* 0x0000000103037824 */ /* 0x000fc600078e0205 */
[----:B------:R-:W-:Y:S01]  /*11ab0*/  SHF.R.S32.HI R5, RZ, 0x1f, R0 ;  /* 0x0000001fff057819 */ /* 0x000fe20000011400 */
[----:B------:R-:W-:-:S04]  /*11ac0*/  IMAD.WIDE.U32 R2, R0, UR6, R2 ;  /* 0x0000000600027c25 */ /* 0x000fc8000f8e0002 */
[----:B------:R-:W-:-:S04]  /*11ad0*/  IMAD R5, R5, UR6, RZ ;  /* 0x0000000605057c24 */ /* 0x000fc8000f8e02ff */
[----:B------:R-:W-:Y:S01]  /*11ae0*/  IMAD R5, R0, UR7, R5 ;  /* 0x0000000700057c24 */ /* 0x000fe2000f8e0205 */
[----:B------:R-:W-:-:S03]  /*11af0*/  LEA R0, P0, R2, UR10, 0x1 ;  /* 0x0000000a02007c11 */ /* 0x000fc6000f8008ff */
[----:B------:R-:W-:-:S05]  /*11b00*/  IMAD.IADD R5, R3, 0x1, R5 ;  /* 0x0000000103057824 */ /* 0x000fca00078e0205 */
[----:B------:R-:W-:Y:S02]  /*11b10*/  LEA.HI.X R5, R2, UR11, R5, 0x1, P0 ;  /* 0x0000000b02057c11 */ /* 0x000fe400080f0c05 */
[----:B------:R-:W-:Y:S01]  /*11b20*/  PLOP3.LUT P0, PT, PT, PT, UP0, 0x80, 0x0 ;  /* 0x000000000000781c */ /* 0x000fe20003f0f008 */
[----:B------:R-:W-:-:S12]  /*11b30*/  VIADD R6, R6, 0x80 ;  /* 0x0000008006067836 */ /* 0x000fd80000000000 */
[----:B------:R-:W-:Y:S01]  /*11b40*/  @P0 IMAD.HI.U32 R3, R6, UR13, RZ ;  /* 0x0000000d06030c27 */ /* 0x000fe2000f8e00ff */
[----:B------:R-:W-:Y:S01]  /*11b50*/  PLOP3.LUT P0, PT, PT, PT, UP0, 0x80, 0x0 ;  /* 0x000000000000781c */ /* 0x000fe20003f0f008 */
[----:B------:R-:W-:Y:S02]  /*11b60*/  @UP0 ULDC UR13, c[0x0][0x450] ;  /* 0x00011400000d0ab9 */ /* 0x000fe40000000800 */
[----:B------:R-:W-:Y:S01]  /*11b70*/  IMAD.MOV.U32 R2, RZ, RZ, R6 ;  /* 0x000000ffff027224 */ /* 0x000fe200078e0006 */
[----:B------:R-:W0:Y:S09]  /*11b80*/  S2R R20, SR_TID.X ;  /* 0x0000000000147919 */ /* 0x000e320000002100 */
[----:B------:R-:W-:-:S05]  /*11b90*/  @P0 SHF.R.U32.HI R2, RZ, UR13, R3 ;  /* 0x0000000dff020c19 */ /* 0x000fca0008011603 */
[----:B------:R-:W-:-:S04]  /*11ba0*/  IMAD.MOV R3, RZ, RZ, -R2 ;  /* 0x000000ffff037224 */ /* 0x000fc800078e0a02 */
[----:B------:R-:W-:Y:S01]  /*11bb0*/  IMAD R6, R3, UR12, R6 ;  /* 0x0000000c03067c24 */ /* 0x000fe2000f8e0206 */
[----:B------:R-:W-:-:S05]  /*11bc0*/  SHF.R.S32.HI R3, RZ, 0x1f, R2 ;  /* 0x0000001fff037819 */ /* 0x000fca0000011402 */
[----:B------:R-:W-:-:S04]  /*11bd0*/  IMAD R3, R3, UR8, RZ ;  /* 0x0000000803037c24 */ /* 0x000fc8000f8e02ff */
[C---:B------:R-:W-:Y:S02]  /*11be0*/  IMAD R7, R2.reuse, UR9, R3 ;  /* 0x0000000902077c24 */ /* 0x040fe4000f8e0203 */
[----:B------:R-:W-:Y:S01]  /*11bf0*/  IMAD.WIDE.U32 R2, R2, R4, UR4 ;  /* 0x0000000402027e25 */ /* 0x000fe2000f8e0004 */
[----:B------:R-:W-:-:S03]  /*11c00*/  SHF.R.S32.HI R4, RZ, 0x1f, R6 ;  /* 0x0000001fff047819 */ /* 0x000fc60000011406 */
[----:B------:R-:W-:Y:S02]  /*11c10*/  IMAD.IADD R3, R3, 0x1, R7 ;  /* 0x0000000103037824 */ /* 0x000fe400078e0207 */
[----:B------:R-:W-:Y:S02]  /*11c20*/  IMAD R4, R4, UR6, RZ ;  /* 0x0000000604047c24 */ /* 0x000fe4000f8e02ff */
[----:B------:R-:W-:-:S04]  /*11c30*/  IMAD.WIDE.U32 R2, R6, UR6, R2 ;  /* 0x0000000606027c25 */ /* 0x000fc8000f8e0002 */
[----:B------:R-:W-:Y:S01]  /*11c40*/  IMAD R7, R6, UR7, R4 ;  /* 0x0000000706077c24 */ /* 0x000fe2000f8e0204 */
[----:B0-----:R-:W-:-:S03]  /*11c50*/  LOP3.LUT R21, R20, 0x7f, RZ, 0xc0, !PT ;  /* 0x0000007f14157812 */ /* 0x001fc600078ec0ff */
[----:B------:R-:W-:Y:S01]  /*11c60*/  IMAD.IADD R6, R3, 0x1, R7 ;  /* 0x0000000103067824 */ /* 0x000fe200078e0207 */
[----:B------:R-:W-:Y:S01]  /*11c70*/  LEA R7, P0, R2, UR10, 0x1 ;  /* 0x0000000a02077c11 */ /* 0x000fe2000f8008ff */
[----:B------:R-:W-:Y:S01]  /*11c80*/  IMAD.SHL.U32 R20, R20, 0x8, RZ ;  /* 0x0000000814147824 */ /* 0x000fe200078e00ff */
[----:B------:R-:W-:Y:S02]  /*11c90*/  UMOV UR4, 0xffffffff ;  /* 0xffffffff00047882 */ /* 0x000fe40000000000 */
[----:B------:R-:W-:Y:S02]  /*11ca0*/  LEA.HI.X R6, R2, UR11, R6, 0x1, P0 ;  /* 0x0000000b02067c11 */ /* 0x000fe400080f0c06 */
[----:B------:R-:W-:Y:S02]  /*11cb0*/  LOP3.LUT R20, R20, 0x18, RZ, 0xc0, !PT ;  /* 0x0000001814147812 */ /* 0x000fe400078ec0ff */
[----:B------:R-:W-:Y:S01]  /*11cc0*/  SHF.R.U32.HI R21, RZ, 0x2, R21 ;  /* 0x00000002ff157819 */ /* 0x000fe20000011615 */
[----:B--2---:R-:W-:Y:S06]  /*11cd0*/  BRA.DIV UR4, `(.L_x_10938) ;  /* 0x0000002a04e47947 */ /* 0x004fec000b800000 */
[----:B------:R-:W0:Y:S01]  /*11ce0*/  SHFL.IDX PT, R3, R0, RZ, 0x1c1f ;  /* 0x001c1fff00037589 */ /* 0x000e2200000e0000 */
[----:B------:R-:W-:-:S03]  /*11cf0*/  VIADD R4, R21, UR43 ;  /* 0x0000002b15047c36 */ /* 0x000fc60008000000 */
        /* <DEDUP_REMOVED lines=9> */
[----:B-----5:R-:W-:Y:S04]  /*11d90*/  @!P0 LDGSTS.E.BYPASS.LTC128B.128 [R10+0xc400], desc[UR52][R2.64], !P3 ;  /* 0x0c400000020a8fae */ /* 0x020fe8000d901d74 */
[----:B------:R-:W-:Y:S04]  /*11da0*/  @!P0 LDGSTS.E.BYPASS.LTC128B.128 [R10+0xf400], desc[UR52][R2.64+0x40], !P4 ;  /* 0x0f400040020a8fae */ /* 0x000fe8000e101d74 */
[----:B------:R0:W-:Y:S01]  /*11db0*/  @!P0 LDGSTS.E.BYPASS.LTC128B.128 [R10+0x12400], desc[UR52][R2.64+0x80], !P5 ;  /* 0x12400080020a8fae */ /* 0x0001e2000e901d74 */
[----:B------:R-:W-:Y:S01]  /*11dc0*/  ISETP.GE.AND P0, PT, R8, UR37, PT ;  /* 0x0000002508007c0c */ /* 0x000fe2000bf06270 */
        /* <DEDUP_REMOVED lines=11> */
[----:B------:R-:W-:-:S03]  /*11e80*/  ISETP.GE.AND P0, PT, R8, UR37, PT ;  /* 0x0000002508007c0c */ /* 0x000fc6000bf06270 */
[----:B0-----:R-:W0:Y:S04]  /*11e90*/  SHFL.IDX PT, R3, R0, 0x2, 0x1c1f ;  /* 0x005c1f0000037f89 */ /* 0x001e2800000e0000 */
[----:B------:R-:W1:Y:S04]  /*11ea0*/  SHFL.IDX PT, R2, R5, 0x2, 0x1c1f ;  /* 0x005c1f0005027f89 */ /* 0x000e6800000e0000 */
[----:B------:R-:W2:Y:S04]  /*11eb0*/  SHFL.IDX PT, R0, R0, 0x3, 0x1c1f ;  /* 0x007c1f0000007f89 */ /* 0x000ea800000e0000 */
[----:B------:R-:W3:Y:S01]  /*11ec0*/  SHFL.IDX PT, R5, R5, 0x3, 0x1c1f ;  /* 0x007c1f0005057f89 */ /* 0x000ee200000e0000 */
        /* <DEDUP_REMOVED lines=8> */
[----:B0-----:R-:W-:-:S05]  /*11f50*/  VIADD R2, R4, 0x60 ;  /* 0x0000006004027836 */ /* 0x001fca0000000000 */
[----:B------:R-:W-:-:S13]  /*11f60*/  ISETP.GE.AND P0, PT, R2, UR37, PT ;  /* 0x0000002502007c0c */ /* 0x000fda000bf06270 */
[----:B--2---:R-:W-:Y:S02]  /*11f70*/  @!P0 LEA R8, P1, R20, R0, 0x1 ;  /* 0x0000000014088211 */ /* 0x004fe400078208ff */
[----:B------:R-:W-:Y:S03]  /*11f80*/  SHFL.IDX PT, R0, R6, RZ, 0x1c1f ;  /* 0x001c1fff06007589 */ /* 0x000fe600000e0000 */
[----:B---3--:R-:W-:Y:S01]  /*11f90*/  @!P0 IMAD.X R9, RZ, RZ, R5, P1 ;  /* 0x000000ffff098224 */ /* 0x008fe200008e0605 */
[----:B------:R-:W-:Y:S01]  /*11fa0*/  SHFL.IDX PT, R6, R6, 0x1, 0x1c1f ;  /* 0x003c1f0006067f89 */ /* 0x000fe200000e0000 */
[----:B------:R-:W-:Y:S02]  /*11fb0*/  @!P0 IMAD.MOV.U32 R2, RZ, RZ, R8 ;  /* 0x000000ffff028224 */ /* 0x000fe400078e0008 */
[----:B------:R-:W-:-:S05]  /*11fc0*/  @!P0 IMAD.MOV.U32 R3, RZ, RZ, R9 ;  /* 0x000000ffff038224 */ /* 0x000fca00078e0009 */
[----:B------:R-:W-:Y:S04]  /*11fd0*/  @!P0 LDGSTS.E.BYPASS.LTC128B.128 [R10+0xdc00], desc[UR52][R2.64], !P3 ;  /* 0x0dc00000020a8fae */ /* 0x000fe8000d901d74 */
[----:B------:R-:W-:Y:S04]  /*11fe0*/  @!P0 LDGSTS.E.BYPASS.LTC128B.128 [R10+0x10c00], desc[UR52][R2.64+0x40], !P4 ;  /* 0x10c00040020a8fae */ /* 0x000fe8000e101d74 */
[----:B------:R0:W-:Y:S04]  /*11ff0*/  @!P0 LDGSTS.E.BYPASS.LTC128B.128 [R10+0x13c00], desc[UR52][R2.64+0x80], !P5 ;  /* 0x13c00080020a8fae */ /* 0x0001e8000e901d74 */
[----:B0-----:R-:W0:Y:S01]  /*12000*/  SHFL.IDX PT, R2, R7, RZ, 0x1c1f ;  /* 0x001c1fff07027589 */ /* 0x001e2200000e0000 */
[----:B------:R-:W-:-:S05]  /*12010*/  VIADD R3, R4, 0x80 ;  /* 0x0000008004037836 */ /* 0x000fca0000000000 */
[----:B------:R-:W-:-:S13]  /*12020*/  ISETP.GE.AND P0, PT, R3, UR37, PT ;  /* 0x0000002503007c0c */ /* 0x000fda000bf06270 */
[----:B0-----:R-:W-:-:S05]  /*12030*/  @!P0 LEA R5, P1, R20, R2, 0x1 ;  /* 0x0000000214058211 */ /* 0x001fca00078208ff */
[----:B------:R-:W-:Y:S02]  /*12040*/  @!P0 IMAD.X R0, RZ, RZ, R0, P1 ;  /* 0x000000ffff008224 */ /* 0x000fe400008e0600 */
[----:B------:R-:W-:Y:S02]  /*12050*/  @!P0 IMAD.MOV.U32 R2, RZ, RZ, R5 ;  /* 0x000000ffff028224 */ /* 0x000fe400078e0005 */
[----:B------:R-:W-:-:S05]  /*12060*/  @!P0 IMAD.MOV.U32 R3, RZ, RZ, R0 ;  /* 0x000000ffff038224 */ /* 0x000fca00078e0000 */
[----:B------:R0:W-:Y:S04]  /*12070*/  @!P0 LDGSTS.E.BYPASS.LTC128B.128 [R10+0xe400], desc[UR52][R2.64], !P3 ;  /* 0x0e400000020a8fae */ /* 0x0001e8000d901d74 */
[----:B------:R0:W-:Y:S04]  /*12080*/  @!P0 LDGSTS.E.BYPASS.LTC128B.128 [R10+0x11400], desc[UR52][R2.64+0x40], !P4 ;  /* 0x11400040020a8fae */ /* 0x0001e8000e101d74 */
[----:B------:R0:W-:Y:S02]  /*12090*/  @!P0 LDGSTS.E.BYPASS.LTC128B.128 [R10+0x14400], desc[UR52][R2.64+0x80], !P5 ;  /* 0x14400080020a8fae */ /* 0x0001e4000e901d74 */
.L_x_11007:
[----:B------:R-:W-:-:S05]  /*120a0*/  VIADD R4, R4, 0xa0 ;  /* 0x000000a004047836 */ /* 0x000fca0000000000 */
[----:B------:R-:W-:-:S13]  /*120b0*/  ISETP.GE.AND P0, PT, R4, UR37, PT ;  /* 0x0000002504007c0c */ /* 0x000fda000bf06270 */
[----:B0-----:R-:W-:-:S05]  /*120c0*/  @!P0 LEA R2, P1, R20, R14, 0x1 ;  /* 0x0000000e14028211 */ /* 0x001fca00078208ff */
[----:B------:R-:W-:-:S05]  /*120d0*/  @!P0 IMAD.X R3, RZ, RZ, R6, P1 ;  /* 0x000000ffff038224 */ /* 0x000fca00008e0606 */
        /* <DEDUP_REMOVED lines=8> */
.L_x_10939:
        /* <DEDUP_REMOVED lines=18> */
.L_x_11008:
[----:B------:R-:W-:Y:S05]  /*12280*/  BSYNC B0 ;  /* 0x0000000000007941 */ /* 0x000fea0003800000 */
.L_x_10940:
        /* <DEDUP_REMOVED lines=9> */
.L_x_10955:
[----:B------:R-:W2:Y:S01]  /*12320*/  LDL R8, [R1+0x8] ;  /* 0x0000080001087983 */ /* 0x000ea20000100800 */
[----:B------:R-:W1:Y:S03]  /*12330*/  LDC R4, c[0x0][0x430] ;  /* 0x00010c00ff047b82 */ /* 0x000e660000000800 */
[----:B------:R-:W3:Y:S04]  /*12340*/  LDL R6, [R1+0x4] ;  /* 0x0000040001067983 */ /* 0x000ee80000100800 */
[----:B------:R-:W4:Y:S01]  /*12350*/  LDL R7, [R1] ;  /* 0x0000000001077983 */ /* 0x000f220000100800 */
[----:B0-----:R-:W0:Y:S01]  /*12360*/  S2R R3, SR_TID.X ;  /* 0x0000000000037919 */ /* 0x001e220000002100 */
[----:B-1----:R-:W-:-:S13]  /*12370*/  ISETP.NE.AND P0, PT, R4, 0x1, PT ;  /* 0x000000010400780c */ /* 0x002fda0003f05270 */
[----:B------:R-:W1:Y:S01]  /*12380*/  @P0 LDC R4, c[0x0][0x434] ;  /* 0x00010d00ff040b82 */ /* 0x000e620000000800 */
[----:B0-----:R-:W-:-:S04]  /*12390*/  LOP3.LUT R2, R3, 0x7f, RZ, 0xc0, !PT ;  /* 0x0000007f03027812 */ /* 0x001fc800078ec0ff */
[----:B------:R-:W-:-:S03]  /*123a0*/  SHF.R.U32.HI R5, RZ, 0x2, R2 ;  /* 0x00000002ff057819 */ /* 0x000fc60000011602 */
[----:B------:R-:W0:Y:S01]  /*123b0*/  @P0 LDC R2, c[0x0][0x438] ;  /* 0x00010e00ff020b82 */ /* 0x000e220000000800 */
[----:B------:R-:W-:Y:S02]  /*123c0*/  IMAD.SHL.U32 R3, R3, 0x20, RZ ;  /* 0x0000002003037824 */ /* 0x000fe400078e00ff */
[----:B------:R-:W-:-:S03]  /*123d0*/  IMAD R5, R0, 0x80, R5 ;  /* 0x0000008000057824 */ /* 0x000fc600078e0205 */
[----:B------:R-:W-:Y:S01]  /*123e0*/  LOP3.LUT R3, R3, 0x60, RZ, 0xc0, !PT ;  /* 0x0000006003037812 */ /* 0x000fe200078ec0ff */
[----:B------:R-:W-:Y:S05]  /*123f0*/  YIELD ;  /* 0x0000000000007946 */ /* 0x000fea0003800000 */
[----:B------:R-:W-:Y:S01]  /*12400*/  ULDC.64 UR4, c[0x0][0x428] ;  /* 0x00010a0000047ab9 */ /* 0x000fe20000000a00 */
[----:B--2---:R-:W-:-:S05]  /*12410*/  IADD3 R5, R3, R5, R8 ;  /* 0x0000000503057210 */ /* 0x004fca0007ffe008 */
[----:B-1----:R-:W-:-:S04]  /*12420*/  @P0 IMAD.HI.U32 R3, R5, R4, RZ ;  /* 0x0000000405030227 */ /* 0x002fc800078e00ff */
[----:B------:R-:W-:Y:S01]  /*12430*/  IMAD.MOV.U32 R4, RZ, RZ, R5 ;  /* 0x000000ffff047224 */ /* 0x000fe200078e0005 */
[----:B0-----:R-:W-:Y:S01]  /*12440*/  @P0 SHF.R.U32.HI R4, RZ, R2, R3 ;  /* 0x00000002ff040219 */ /* 0x001fe20000011603 */
        /* <DEDUP_REMOVED lines=24> */
.L_x_10943:
[----:B------:R-:W-:Y:S01]  /*125d0*/  IMAD R6, R23, 0x8, R16 ;  /* 0x0000000817067824 */ /* 0x000fe200078e0210 */
[----:B------:R-:W-:Y:S01]  /*125e0*/  SHF.L.U32 R0, R26, 0x1f, RZ ;  /* 0x0000001f1a007819 */ /* 0x000fe200000006ff */
[----:B------:R-:W-:Y:S03]  /*125f0*/  BSSY B1, `(.L_x_10944) ;  /* 0x0000003000017945 */ /* 0x000fe60003800000 */
[----:B------:R-:W0:Y:S02]  /*12600*/  SYNCS.PHASECHK.TRANS64.TRYWAIT P0, [R6+URZ+0x2d840], R0 ;  /* 0x02d84000060075a7 */ /* 0x000e24000800017f */
[----:B0-----:R-:W-:Y:S05]  /*12610*/  @!P0 BRA `(.L_x_10945) ;  /* 0x0000002800b48947 */ /* 0x001fea0003800000 */
.L_x_11009:
[----:B------:R-:W-:Y:S05]  /*12620*/  BSYNC B1 ;  /* 0x0000000000017941 */ /* 0x000fea0003800000 */
.L_x_10944:
[----:B------:R-:W1:Y:S01]  /*12630*/  S2R R12, SR_TID.X ;  /* 0x00000000000c7919 */ /* 0x000e620000002100 */
[----:B------:R-:W-:Y:S01]  /*12640*/  SHF.R.S32.HI R21, RZ, 0x1f, R5 ;  /* 0x0000001fff157819 */ /* 0x000fe20000011405 */
[----:B------:R-:W-:Y:S01]  /*12650*/  ULDC.64 UR4, c[0x0][0x300] ;  /* 0x0000c00000047ab9 */ /* 0x000fe20000000a00 */
[----:B------:R-:W-:Y:S01]  /*12660*/  LOP3.LUT P3, RZ, R19, 0x4, RZ, 0xc0, !PT ;  /* 0x0000000413ff7812 */ /* 0x000fe2000786c0ff */
[----:B------:R-:W-:Y:S01]  /*12670*/  IMAD.WIDE.U32 R2, R5, UR4, RZ ;  /* 0x0000000405027c25 */ /* 0x000fe2000f8e00ff */
[C---:B------:R-:W-:Y:S02]  /*12680*/  LOP3.LUT P2, RZ, R19.reuse, 0x2, RZ, 0xc0, !PT ;  /* 0x0000000213ff7812 */ /* 0x040fe4000784c0ff */
[----:B------:R-:W-:Y:S01]  /*12690*/  LOP3.LUT P1, RZ, R19, 0x1, RZ, 0xc0, !PT ;  /* 0x0000000113ff7812 */ /* 0x000fe2000782c0ff */
        /* <DEDUP_REMOVED lines=10> */
[----:B-1----:R-:W-:Y:S02]  /*12740*/  IMAD.SHL.U32 R8, R12, 0x8, RZ ;  /* 0x000000080c087824 */ /* 0x002fe400078e00ff */
[C---:B------:R-:W-:Y:S02]  /*12750*/  IMAD R0, R22.reuse, UR5, R0 ;  /* 0x0000000516007c24 */ /* 0x040fe4000f8e0200 */
[----:B------:R-:W-:Y:S01]  /*12760*/  IMAD.WIDE.U32 R2, R22, UR4, R2 ;  /* 0x0000000416027c25 */ /* 0x000fe2000f8e0002 */
[----:B------:R-:W-:Y:S01]  /*12770*/  LOP3.LUT R8, R8, 0xd8, RZ, 0xc0, !PT ;  /* 0x000000d808087812 */ /* 0x000fe200078ec0ff */
[----:B------:R-:W-:-:S02]  /*12780*/  ULDC.64 UR4, c[0x0][0x2e8] ;  /* 0x0000ba0000047ab9 */ /* 0x000fc40000000a00 */
[----:B------:R-:W-:Y:S01]  /*12790*/  IMAD.SHL.U32 R11, R12, 0x8, RZ ;  /* 0x000000080c0b7824 */ /* 0x000fe200078e00ff */
[----:B------:R-:W-:Y:S01]  /*127a0*/  LOP3.LUT R8, R8, 0x18, R12, 0x78, !PT ;  /* 0x0000001808087812 */ /* 0x000fe200078e780c */
[----:B------:R-:W-:Y:S01]  /*127b0*/  IMAD.IADD R0, R0, 0x1, R3 ;  /* 0x0000000100007824 */ /* 0x000fe200078e0203 */
[----:B------:R-:W-:Y:S01]  /*127c0*/  LEA R7, P0, R2, UR4, 0x1 ;  /* 0x0000000402077c11 */ /* 0x000fe2000f8008ff */
[----:B------:R-:W-:Y:S01]  /*127d0*/  UMOV UR4, 0xffffffff ;  /* 0xffffffff00047882 */ /* 0x000fe20000000000 */
[----:B------:R-:W-:Y:S02]  /*127e0*/  LOP3.LUT R8, R8, 0x320, R11, 0xf8, !PT ;  /* 0x0000032008087812 */ /* 0x000fe400078ef80b */
[----:B------:R-:W-:-:S03]  /*127f0*/  LEA.HI.X R10, R2, UR5, R0, 0x1, P0 ;  /* 0x00000005020a7c11 */ /* 0x000fc600080f0c00 */
[----:B------:R-:W-:Y:S01]  /*12800*/  IMAD R8, R23, 0x3000, R8 ;  /* 0x0000300017087824 */ /* 0x000fe200078e0208 */
[----:B------:R-:W-:Y:S06]  /*12810*/  BRA.DIV UR4, `(.L_x_10946) ;  /* 0x0000002a04487947 */ /* 0x000fec000b800000 */
[----:B------:R-:W0:Y:S01]  /*12820*/  S2R R3, SR_TID.X ;  /* 0x0000000000037919 */ /* 0x000e220000002100 */
[----:B------:R-:W-:Y:S01]  /*12830*/  IMAD R8, R8, 0x2, R16 ;  /* 0x0000000208087824 */ /* 0x000fe200078e0210 */
        /* <DEDUP_REMOVED lines=26> */
.L_x_11019:
        /* <DEDUP_REMOVED lines=10> */
.L_x_10947:
        /* <DEDUP_REMOVED lines=11> */
.L_x_10948:
[----:B------:R1:W-:Y:S01]  /*12b30*/  SYNCS.ARRIVE.TRANS64.A1T0 RZ, [R6+URZ+0x2d830], RZ ;  /* 0x02d830ff06ff79a7 */ /* 0x0003e2000810003f */
[----:B------:R-:W-:Y:S05]  /*12b40*/  @!P2 BRA `(.L_x_10949) ;  /* 0x000000000004a947 */ /* 0x000fea0003800000 */
[----:B------:R-:W-:Y:S01]  /*12b50*/  BPT.TRAP 0x1 ;  /* 0x000000040000795c */ /* 0x000fe20000300000 */
.L_x_10949:
[----:B------:R-:W-:Y:S01]  /*12b60*/  SHF.L.U32 R2, R20, 0x1f, RZ ;  /* 0x0000001f14027819 */ /* 0x000fe200000006ff */
[----:B-1----:R-:W-:Y:S01]  /*12b70*/  IMAD R6, R9, 0x8, R16 ;  /* 0x0000000809067824 */ /* 0x002fe200078e0210 */
[----:B------:R-:W-:Y:S03]  /*12b80*/  BSSY B1, `(.L_x_10950) ;  /* 0x0000003000017945 */ /* 0x000fe60003800000 */
[----:B------:R-:W1:Y:S02]  /*12b90*/  SYNCS.PHASECHK.TRANS64.TRYWAIT P0, [R6+URZ+0x2d860], R2 ;  /* 0x02d86002060075a7 */ /* 0x000e64000800017f */
[----:B-1----:R-:W-:Y:S05]  /*12ba0*/  @!P0 BRA `(.L_x_10951) ;  /* 0x0000002800a88947 */ /* 0x002fea0003800000 */
.L_x_11020:
[----:B------:R-:W-:Y:S05]  /*12bb0*/  BSYNC B1 ;  /* 0x0000000000017941 */ /* 0x000fea0003800000 */
.L_x_10950:
[----:B------:R-:W0:Y:S01]  /*12bc0*/  S2R R3, SR_TID.X ;  /* 0x0000000000037919 */ /* 0x000e220000002100 */
[----:B-1----:R-:W-:Y:S01]  /*12bd0*/  IMAD.MOV.U32 R2, RZ, RZ, -0x80 ;  /* 0xffffff80ff027424 */ /* 0x002fe200078e00ff */
[----:B------:R-:W-:Y:S01]  /*12be0*/  UMOV UR4, 0xffffffff ;  /* 0xffffffff00047882 */ /* 0x000fe20000000000 */
[C---:B------:R-:W-:Y:S02]  /*12bf0*/  LOP3.LUT P3, RZ, R19.reuse, 0x20, RZ, 0xc0, !PT ;  /* 0x0000002013ff7812 */ /* 0x040fe4000786c0ff */
[----:B------:R-:W-:Y:S01]  /*12c00*/  IMAD R2, R28, R2, UR36 ;  /* 0x000000241c027e24 */ /* 0x000fe2000f8e0202 */
[C---:B------:R-:W-:Y:S02]  /*12c10*/  LOP3.LUT P2, RZ, R19.reuse, 0x10, RZ, 0xc0, !PT ;  /* 0x0000001013ff7812 */ /* 0x040fe4000784c0ff */
[----:B------:R-:W-:Y:S01]  /*12c20*/  LOP3.LUT P1, RZ, R19, 0x8, RZ, 0xc0, !PT ;  /* 0x0000000813ff7812 */ /* 0x000fe2000782c0ff */
[C---:B0-----:R-:W-:Y:S02]  /*12c30*/  IMAD.SHL.U32 R7, R3.reuse, 0x8, RZ ;  /* 0x0000000803077824 */ /* 0x041fe400078e00ff */
[----:B------:R-:W-:-:S03]  /*12c40*/  IMAD.SHL.U32 R8, R3, 0x8, RZ ;  /* 0x0000000803087824 */ /* 0x000fc600078e00ff */
[----:B------:R-:W-:-:S04]  /*12c50*/  LOP3.LUT R7, R7, 0xd8, RZ, 0xc0, !PT ;  /* 0x000000d807077812 */ /* 0x000fc800078ec0ff */
[----:B------:R-:W-:Y:S02]  /*12c60*/  LOP3.LUT R7, R7, 0x18, R3, 0x78, !PT ;  /* 0x0000001807077812 */ /* 0x000fe400078e7803 */
[----:B------:R-:W-:Y:S02]  /*12c70*/  LOP3.LUT R3, R3, 0x7f, RZ, 0xc0, !PT ;  /* 0x0000007f03037812 */ /* 0x000fe400078ec0ff */
[----:B------:R-:W-:Y:S02]  /*12c80*/  LOP3.LUT R7, R7, 0x320, R8, 0xf8, !PT ;  /* 0x0000032007077812 */ /* 0x000fe400078ef808 */
[----:B------:R-:W-:-:S03]  /*12c90*/  SHF.R.U32.HI R3, RZ, 0x2, R3 ;  /* 0x00000002ff037819 */ /* 0x000fc60000011603 */
[----:B------:R-:W-:Y:S02]  /*12ca0*/  IMAD R7, R9, 0x3000, R7 ;  /* 0x0000300009077824 */ /* 0x000fe400078e0207 */
[----:B------:R-:W-:Y:S01]  /*12cb0*/  IMAD.IADD R8, R2, 0x1, -R3 ;  /* 0x0000000102087824 */ /* 0x000fe200078e0a03 */
[----:B------:R-:W-:Y:S06]  /*12cc0*/  BRA.DIV UR4, `(.L_x_10952) ;  /* 0x0000002a04747947 */ /* 0x000fec000b800000 */
[----:B------:R-:W0:Y:S01]  /*12cd0*/  SHFL.IDX PT, R2, R17, RZ, 0x1c1f ;  /* 0x001c1fff11027589 */ /* 0x000e2200000e0000 */
        /* <DEDUP_REMOVED lines=33> */
.L_x_11030:
        /* <DEDUP_REMOVED lines=31> */
.L_x_10953:
        /* <DEDUP_REMOVED lines=11> */
.L_x_10954:
        /* <DEDUP_REMOVED lines=8> */
.L_x_10942:
        /* <DEDUP_REMOVED lines=16> */
[----:B0-----:R-:W-:-:S05]  /*13310*/  IADD3 R0, R0, UR46, R7 ;  /* 0x0000002e00007c10 */ /* 0x001fca000fffe007 */
[----:B------:R1:W-:Y:S02]  /*13320*/  STL [R1+0x10], R0 ;  /* 0x0000100001007387 */ /* 0x0003e40000100800 */
.L_x_10957:
[----:B------:R-:W-:Y:S05]  /*13330*/  BSYNC B0 ;  /* 0x0000000000007941 */ /* 0x000fea0003800000 */
.L_x_10956:
[----:B-1----:R-:W-:-:S05]  /*13340*/  IMAD.U32 R0, RZ, RZ, UR47 ;  /* 0x0000002fff007e24 */ /* 0x002fca000f8e00ff */
[----:B------:R-:W-:-:S13]  /*13350*/  ISETP.NE.AND P0, PT, R0, 0x3, PT ;  /* 0x000000030000780c */ /* 0x000fda0003f05270 */
[----:B------:R-:W-:Y:S05]  /*13360*/  @!P0 BRA `(.L_x_10958) ;  /* 0x0000000000048947 */ /* 0x000fea0003800000 */
[----:B------:R-:W-:Y:S01]  /*13370*/  BPT.TRAP 0x1 ;  /* 0x000000040000795c */ /* 0x000fe20000300000 */
.L_x_10958:
[----:B------:R-:W-:Y:S01]  /*13380*/  IMAD R4, R23, 0x8, R16 ;  /* 0x0000000817047824 */ /* 0x000fe200078e0210 */
[----:B0-----:R-:W-:Y:S01]  /*13390*/  SHF.L.U32 R3, R26, 0x1f, RZ ;  /* 0x0000001f1a037819 */ /* 0x001fe200000006ff */
[----:B------:R-:W-:Y:S03]  /*133a0*/  BSSY B0, `(.L_x_10959) ;  /* 0x0000003000007945 */ /* 0x000fe60003800000 */
[----:B------:R-:W0:Y:S02]  /*133b0*/  SYNCS.PHASECHK.TRANS64.TRYWAIT P0, [R4+URZ+0x2d860], R3 ;  /* 0x02d86003040075a7 */ /* 0x000e24000800017f */
[----:B0-----:R-:W-:Y:S05]  /*133c0*/  @!P0 BRA `(.L_x_10960) ;  /* 0x0000002800188947 */ /* 0x001fea0003800000 */
.L_x_11031:
[----:B------:R-:W-:Y:S05]  /*133d0*/  BSYNC B0 ;  /* 0x0000000000007941 */ /* 0x000fea0003800000 */
.L_x_10959:
[----:B------:R-:W1:Y:S01]  /*133e0*/  S2R R7, SR_TID.X ;  /* 0x0000000000077919 */ /* 0x000e620000002100 */
[----:B------:R-:W-:Y:S01]  /*133f0*/  IMAD.MOV.U32 R5, RZ, RZ, -0x80 ;  /* 0xffffff80ff057424 */ /* 0x000fe200078e00ff */
[----:B------:R-:W-:Y:S01]  /*13400*/  UMOV UR4, 0xffffffff ;  /* 0xffffffff00047882 */ /* 0x000fe20000000000 */
[C---:B------:R-:W-:Y:S02]  /*13410*/  LOP3.LUT P4, RZ, R19.reuse, 0x20, RZ, 0xc0, !PT ;  /* 0x0000002013ff7812 */ /* 0x040fe4000788c0ff */
[----:B------:R-:W-:Y:S01]  /*13420*/  IMAD R5, R24, R5, UR36 ;  /* 0x0000002418057e24 */ /* 0x000fe2000f8e0205 */
[C---:B------:R-:W-:Y:S02]  /*13430*/  LOP3.LUT P3, RZ, R19.reuse, 0x10, RZ, 0xc0, !PT ;  /* 0x0000001013ff7812 */ /* 0x040fe4000786c0ff */
[----:B------:R-:W-:Y:S01]  /*13440*/  LOP3.LUT P1, RZ, R19, 0x8, RZ, 0xc0, !PT ;  /* 0x0000000813ff7812 */ /* 0x000fe2000782c0ff */
[C---:B-1----:R-:W-:Y:S01]  /*13450*/  IMAD.SHL.U32 R0, R7.reuse, 0x8, RZ ;  /* 0x0000000807007824 */ /* 0x042fe200078e00ff */
[C---:B------:R-:W-:Y:S01]  /*13460*/  LOP3.LUT R6, R7.reuse, 0x7f, RZ, 0xc0, !PT ;  /* 0x0000007f07067812 */ /* 0x040fe200078ec0ff */
[----:B------:R-:W-:-:S03]  /*13470*/  IMAD.SHL.U32 R2, R7, 0x8, RZ ;  /* 0x0000000807027824 */ /* 0x000fc600078e00ff */
[----:B------:R-:W-:Y:S02]  /*13480*/  LOP3.LUT R0, R0, 0xd8, RZ, 0xc0, !PT ;  /* 0x000000d800007812 */ /* 0x000fe400078ec0ff */
[----:B------:R-:W-:Y:S02]  /*13490*/  SHF.R.U32.HI R6, RZ, 0x2, R6 ;  /* 0x00000002ff067819 */ /* 0x000fe40000011606 */
[----:B------:R-:W-:-:S03]  /*134a0*/  LOP3.LUT R0, R0, 0x18, R7, 0x78, !PT ;  /* 0x0000001800007812 */ /* 0x000fc600078e7807 */
[----:B------:R-:W-:Y:S01]  /*134b0*/  IMAD.IADD R5, R5, 0x1, -R6 ;  /* 0x0000000105057824 */ /* 0x000fe200078e0a06 */
[----:B------:R-:W-:-:S05]  /*134c0*/  LOP3.LUT R0, R0, 0x320, R2, 0xf8, !PT ;  /* 0x0000032000007812 */ /* 0x000fca00078ef802 */
[----:B------:R-:W-:Y:S01]  /*134d0*/  IMAD R7, R23, 0x3000, R0 ;  /* 0x0000300017077824 */ /* 0x000fe200078e0200 */
[----:B------:R-:W-:Y:S06]  /*134e0*/  BRA.DIV UR4, `(.L_x_10961) ;  /* 0x0000002604e47947 */ /* 0x000fec000b800000 */
[----:B------:R-:W1:Y:S01]  /*134f0*/  S2R R2, SR_TID.X ;  /* 0x0000000000027919 */ /* 0x000e620000002100 */
[----:B------:R-:W2:Y:S04]  /*13500*/  SHFL.IDX PT, R14, R17, RZ, 0x1c1f ;  /* 0x001c1fff110e7589 */ /* 0x000ea800000e0000 */
[----:B------:R-:W0:Y:S01]  /*13510*/  SHFL.IDX PT, R0, R18, RZ, 0x1c1f ;  /* 0x001c1fff12007589 */ /* 0x000e2200000e0000 */
[----:B-1----:R-:W-:-:S05]  /*13520*/  IMAD.SHL.U32 R2, R2, 0x8, RZ ;  /* 0x0000000802027824 */ /* 0x002fca00078e00ff */
[----:B------:R-:W-:-:S05]  /*13530*/  LOP3.LUT R2, R2, 0x18, RZ, 0xc0, !PT ;  /* 0x0000001802027812 */ /* 0x000fca00078ec0ff */
[----:B------:R-:W-:-:S05]  /*13540*/  IMAD.SHL.U32 R6, R2, 0x2, RZ ;  /* 0x0000000202067824 */ /* 0x000fca00078e00ff */
[----:B--2---:R-:W-:Y:S02]  /*13550*/  IADD3 R2, P0, R14, R6, RZ ;  /* 0x000000060e027210 */ /* 0x004fe40007f1e0ff */
[----:B------:R-:W1:Y:S03]  /*13560*/  SHFL.IDX PT, R14, R17, 0x1, 0x1c1f ;  /* 0x003c1f00110e7f89 */ /* 0x000e6600000e0000 */
[----:B0-----:R-:W-:Y:S01]  /*13570*/  IMAD.X R3, RZ, RZ, R0, P0 ;  /* 0x000000ffff037224 */ /* 0x001fe200000e0600 */
[----:B------:R-:W-:Y:S01]  /*13580*/  ISETP.LT.OR P0, PT, R5, 0x1, P4 ;  /* 0x000000010500780c */ /* 0x000fe20002701670 */
[----:B------:R-:W-:Y:S02]  /*13590*/  IMAD R0, R7, 0x2, R16 ;  /* 0x0000000207007824 */ /* 0x000fe400078e0210 */
[----:B------:R-:W-:Y:S10]  /*135a0*/  SHFL.IDX PT, R7, R18, 0x3, 0x1c1f ;  /* 0x007c1f0012077f89 */ /* 0x000ff400000e0000 */
        /* <DEDUP_REMOVED lines=25> */
.L_x_11041:
        /* <DEDUP_REMOVED lines=13> */
.L_x_10962:
        /* <DEDUP_REMOVED lines=11> */
.L_x_10963:
[----:B------:R2:W-:Y:S01]  /*138c0*/  SYNCS.ARRIVE.TRANS64.A1T0 RZ, [R4+URZ+0x2d850], RZ ;  /* 0x02d850ff04ff79a7 */ /* 0x0005e2000810003f */
[----:B------:R-:W-:-:S05]  /*138d0*/  VIADD R23, R23, 0x1 ;  /* 0x0000000117177836 */ /* 0x000fca0000000000 */
[----:B------:R-:W-:-:S04]  /*138e0*/  ISETP.NE.AND P0, PT, R23, 0x2, PT ;  /* 0x000000021700780c */ /* 0x000fc80003f05270 */
[----:B------:R-:W-:Y:S02]  /*138f0*/  SEL R3, RZ, 0x1, P0 ;  /* 0x00000001ff037807 */ /* 0x000fe40000000000 */
[----:B------:R-:W-:Y:S02]  /*13900*/  SEL R23, R23, RZ, P0 ;  /* 0x000000ff17177207 */ /* 0x000fe40000000000 */
[----:B--2---:R-:W-:-:S07]  /*13910*/  LOP3.LUT R26, R26, R3, RZ, 0x3c, !PT ;  /* 0x000000031a1a7212 */ /* 0x004fce00078e3cff */
.L_x_10923:
[----:B------:R-:W-:Y:S05]  /*13920*/  BSYNC B7 ;  /* 0x0000000000077941 */ /* 0x000fea0003800000 */
.L_x_10921:
[----:B------:R2:W5:Y:S01]  /*13930*/  LDL R2, [R1+0x10] ;  /* 0x0000100001027983 */ /* 0x0005620000100800 */
[----:B------:R-:W-:-:S13]  /*13940*/  LOP3.LUT P0, RZ, R19, 0x800, RZ, 0xc0, !PT ;  /* 0x0000080013ff7812 */ /* 0x000fda000780c0ff */
[----:B--2---:R-:W-:Y:S05]  /*13950*/  @!P0 BRA `(.L_x_10964) ;  /* 0x0000000000288947 */ /* 0x004fea0003800000 */
[----:B------:R-:W-:Y:S05]  /*13960*/  WARPSYNC.ALL ;  /* 0x0000000000007948 */ /* 0x000fea0003800000 */
[----:B------:R-:W2:Y:S08]  /*13970*/  S2UR UR5, SR_CgaCtaId ;  /* 0x00000000000579c3 */ /* 0x000eb00000008800 */
[----:B------:R-:W-:Y:S06]  /*13980*/  BAR.SYNC.DEFER_BLOCKING 0x5, 0x200 ;  /* 0x0148000000007b1d */ /* 0x000fec0000010000 */
[----:B------:R-:W-:-:S02]  /*13990*/  UMOV UR4, 0x400 ;  /* 0x0000040000047882 */ /* 0x000fc40000000000 */
[----:B--2---:R-:W-:-:S06]  /*139a0*/  ULEA UR4, UR5, UR4, 0x18 ;  /* 0x0000000405047291 */ /* 0x004fcc000f8ec03f */
[----:B------:R-:W-:-:S05]  /*139b0*/  IMAD.U32 R16, RZ, RZ, UR4 ;  /* 0x00000004ff107e24 */ /* 0x000fca000f8e00ff */
[----:B-----5:R-:W2:Y:S04]  /*139c0*/  LDS R2, [R16+0x2d8d0] ;  /* 0x02d8d00010027984 */ /* 0x020ea80000000800 */
[----:B--2---:R2:W-:Y:S01]  /*139d0*/  STL [R1+0x10], R2 ;  /* 0x0000100201007387 */ /* 0x0045e20000100800 */
[----:B------:R-:W-:Y:S06]  /*139e0*/  BAR.ARV 0x4, 0x200 ;  /* 0x0108000000007b1d */ /* 0x000fec0000002000 */
[----:B------:R-:W-:Y:S05]  /*139f0*/  BRA `(.L_x_10965) ;  /* 0x00000000002c7947 */ /* 0x000fea0003800000 */
.L_x_10964:
[----:B------:R-:W-:-:S03]  /*13a00*/  UMOV UR4, 0xffffffff ;  /* 0xffffffff00047882 */ /* 0x000fc60000000000 */
[----:B------:R-:W-:Y:S05]  /*13a10*/  BRA.DIV UR4, `(.L_x_10966) ;  /* 0x0000002604fc7947 */ /* 0x000fea000b800000 */
[----:B-----5:R2:W3:Y:S02]  /*13a20*/  SHFL.IDX PT, R14, R2, RZ, 0x1f ;  /* 0x00001fff020e7589 */ /* 0x0204e400000e0000 */
.L_x_11044:
[----:B------:R-:W4:Y:S01]  /*13a30*/  @!P2 S2R R3, SR_CgaCtaId ;  /* 0x000000000003a919 */ /* 0x000f220000008800 */
[----:B------:R-:W-:Y:S05]  /*13a40*/  WARPSYNC.ALL ;  /* 0x0000000000007948 */ /* 0x000fea0003800000 */
[----:B------:R-:W-:Y:S01]  /*13a50*/  BAR.SYNC.DEFER_BLOCKING 0x4, 0x200 ;  /* 0x0108000000007b1d */ /* 0x000fe20000010000 */
[----:B-1----:R-:W-:-:S05]  /*13a60*/  @!P2 MOV R0, 0x400 ;  /* 0x000004000000a802 */ /* 0x002fca0000000f00 */
[----:B---3--:R3:W-:Y:S01]  /*13a70*/  STL [R1+0x10], R14 ;  /* 0x0000100e01007387 */ /* 0x0087e20000100800 */
[----:B----4-:R-:W-:-:S05]  /*13a80*/  @!P2 LEA R16, R3, R0, 0x18 ;  /* 0x000000000310a211 */ /* 0x010fca00078ec0ff */
[----:B------:R3:W-:Y:S01]  /*13a90*/  @!P2 STS [R16+0x2d8d0], R2 ;  /* 0x02d8d0021000a388 */ /* 0x0007e20000000800 */
[----:B------:R-:W-:Y:S06]  /*13aa0*/  BAR.ARV 0x5, 0x200 ;  /* 0x0148000000007b1d */ /* 0x000fec0000002000 */
.L_x_10965:
[----:B-1----:R-:W4:Y:S01]  /*13ab0*/  LDL R0, [R1+0x10] ;  /* 0x0000100001007983 */ /* 0x002f220000100800 */
[----:B------:R-:W-:Y:S02]  /*13ac0*/  ULDC UR4, c[0x0][0xc38] ;  /* 0x00030e0000047ab9 */ /* 0x000fe40000000800 */
[----:B----4-:R-:W-:-:S13]  /*13ad0*/  ISETP.GE.AND P0, PT, R0, UR4, PT ;  /* 0x0000000400007c0c */ /* 0x010fda000bf06270 */
[----:B------:R-:W-:Y:S05]  /*13ae0*/  @!P0 BRA `(.L_x_10967) ;  /* 0xffffffc000c48947 */ /* 0x000fea000383ffff */
.L_x_10912:
[----:B------:R-:W4:Y:S01]  /*13af0*/  LDL.LU R0, [R1+0x14] ;  /* 0x0000140001007983 */ /* 0x000f220000300800 */
[----:B------:R-:W-:Y:S01]  /*13b00*/  BSSY B0, `(.L_x_10968) ;  /* 0x000000b000007945 */ /* 0x000fe20003800000 */
[----:B------:R-:W1:Y:S01]  /*13b10*/  S2R R5, SR_CgaCtaId ;  /* 0x0000000000057919 */ /* 0x000e620000008800 */
[----:B----4-:R-:W-:-:S05]  /*13b20*/  VIADD R0, R0, 0x1 ;  /* 0x0000000100007836 */ /* 0x010fca0000000000 */
[----:B--23--:R-:W-:-:S04]  /*13b30*/  LEA.HI R2, R0, R0, RZ, 0x1 ;  /* 0x0000000000027211 */ /* 0x00cfc800078f08ff */
[----:B------:R-:W-:Y:S02]  /*13b40*/  LOP3.LUT R3, R2, 0xfffffffe, RZ, 0xc0, !PT ;  /* 0xfffffffe02037812 */ /* 0x000fe400078ec0ff */
[----:B------:R-:W-:-:S03]  /*13b50*/  MOV R2, 0x400 ;  /* 0x0000040000027802 */ /* 0x000fc60000000f00 */
[----:B------:R-:W-:Y:S01]  /*13b60*/  IMAD.IADD R0, R0, 0x1, -R3 ;  /* 0x0000000100007824 */ /* 0x000fe200078e0a03 */
[----:B-1----:R-:W-:-:S04]  /*13b70*/  LEA R4, R5, R2, 0x18 ;  /* 0x0000000205047211 */ /* 0x002fc800078ec0ff */
[----:B------:R-:W-:-:S04]  /*13b80*/  SHF.L.U32 R0, R0, 0x1f, RZ ;  /* 0x0000001f00007819 */ /* 0x000fc800000006ff */
[----:B------:R-:W1:Y:S02]  /*13b90*/  SYNCS.PHASECHK.TRANS64.TRYWAIT P0, [R4+URZ+0x2d820], R0 ;  /* 0x02d82000040075a7 */ /* 0x000e64000800017f */
[----:B-1----:R-:W-:Y:S05]  /*13ba0*/  @!P0 BRA `(.L_x_10969) ;  /* 0x0000002400c08947 */ /* 0x002fea0003800000 */
.L_x_11045:
[----:B------:R-:W-:Y:S05]  /*13bb0*/  BSYNC B0 ;  /* 0x0000000000007941 */ /* 0x000fea0003800000 */
.L_x_10968:
[----:B------:R-:W-:-:S03]  /*13bc0*/  UMOV UR4, 0xffffffff ;  /* 0xffffffff00047882 */ /* 0x000fc60000000000 */
[----:B------:R-:W-:Y:S05]  /*13bd0*/  BRA.DIV UR4, `(.L_x_10970) ;  /* 0x0000002604c87947 */ /* 0x000fea000b800000 */
[----:B-1----:R-:W1:Y:S02]  /*13be0*/  S2R R0, SR_TID.X ;  /* 0x0000000000007919 */ /* 0x002e640000002100 */
[----:B-1----:R-:W-:-:S04]  /*13bf0*/  SHF.R.U32.HI R0, RZ, 0x5, R0 ;  /* 0x00000005ff007819 */ /* 0x002fc80000011600 */
[----:B------:R-:W-:-:S05]  /*13c00*/  LOP3.LUT R0, R0, 0x3, RZ, 0xc0, !PT ;  /* 0x0000000300007812 */ /* 0x000fca00078ec0ff */
[----:B------:R1:W2:Y:S02]  /*13c10*/  SHFL.IDX PT, R14, R0, RZ, 0x1f ;  /* 0x00001fff000e7589 */ /* 0x0002a400000e0000 */
.L_x_11048:
[----:B--2---:R-:W-:Y:S01]  /*13c20*/  ISETP.NE.AND P0, PT, R14, RZ, PT ;  /* 0x000000ff0e00720c */ /* 0x004fe20003f05270 */
[----:B------:R-:W-:-:S12]  /*13c30*/  BSSY B0, `(.L_x_10971) ;  /* 0x0000024000007945 */ /* 0x000fd80003800000 */
[----:B------:R-:W-:Y:S05]  /*13c40*/  @P0 BRA `(.L_x_10972) ;  /* 0x0000000000880947 */ /* 0x000fea0003800000 */
[----:B------:R-:W-:-:S03]  /*13c50*/  UMOV UR4, 0xffffffff ;  /* 0xffffffff00047882 */ /* 0x000fc60000000000 */
[----:B------:R-:W-:Y:S05]  /*13c60*/  BRA.DIV UR4, `(.L_x_10973) ;  /* 0x0000002604d87947 */ /* 0x000fea000b800000 */
[----:B------:R-:W-:-:S13]  /*13c70*/  ELECT P6, URZ, PT ;  /* 0x00000000003f782f */ /* 0x000fda00038c0000 */
.L_x_11051:
[----:B------:R-:W-:Y:S05]  /*13c80*/  @!P6 BRA `(.L_x_10972) ;  /* 0x000000000078e947 */ /* 0x000fea0003800000 */
[----:B------:R-:W-:-:S06]  /*13c90*/  ULOP3.LUT UR4, UR42, 0x2, URZ, 0xfc, !UPT ;  /* 0x000000022a047892 */ /* 0x000fcc000f8efc3f */
[----:B-1----:R-:W-:-:S05]  /*13ca0*/  IMAD.U32 R0, RZ, RZ, UR4 ;  /* 0x00000004ff007e24 */ /* 0x002fca000f8e00ff */
[----:B------:R-:W-:-:S13]  /*13cb0*/  ISETP.NE.AND P0, PT, R0, 0x3, PT ;  /* 0x000000030000780c */ /* 0x000fda0003f05270 */
[----:B------:R-:W-:Y:S05]  /*13cc0*/  @!P0 BRA `(.L_x_10974) ;  /* 0x0000000000048947 */ /* 0x000fea0003800000 */
[----:B------:R-:W-:Y:S01]  /*13cd0*/  BPT.TRAP 0x1 ;  /* 0x000000040000795c */ /* 0x000fe20000300000 */
.L_x_10974:
[C---:B------:R-:W-:Y:S01]  /*13ce0*/  IMAD R5, R23.reuse, 0x8, R4 ;  /* 0x0000000817057824 */ /* 0x040fe200078e0204 */
[----:B------:R-:W-:Y:S01]  /*13cf0*/  SHF.L.U32 R0, R26, 0x1f, RZ ;  /* 0x0000001f1a007819 */ /* 0x000fe200000006ff */
[----:B------:R-:W-:-:S03]  /*13d00*/  VIADD R23, R23, 0x1 ;  /* 0x0000000117177836 */ /* 0x000fc60000000000 */
[----:B------:R-:W1:Y:S02]  /*13d10*/  SYNCS.PHASECHK.TRANS64.TRYWAIT P1, [R5+URZ+0x2d840], R0 ;  /* 0x02d84000050075a7 */ /* 0x000e64000802017f */
[----:B------:R-:W-:-:S04]  /*13d20*/  ISETP.NE.AND P2, PT, R23, 0x2, PT ;  /* 0x000000021700780c */ /* 0x000fc80003f45270 */
[----:B------:R-:W-:Y:S01]  /*13d30*/  SEL R3, RZ, 0x1, P2 ;  /* 0x00000001ff037807 */ /* 0x000fe20001000000 */
[----:B-1----:R-:W-:Y:S08]  /*13d40*/  @!P1 BRA `(.L_x_10975) ;  /* 0x0000002400c09947 */ /* 0x002ff00003800000 */
.L_x_11052:
[----:B------:R-:W-:Y:S02]  /*13d50*/  SEL R23, R23, RZ, P2 ;  /* 0x000000ff17177207 */ /* 0x000fe40001000000 */
[----:B------:R-:W-:Y:S01]  /*13d60*/  LOP3.LUT R2, R26, R3, RZ, 0x3c, !PT ;  /* 0x000000031a027212 */ /* 0x000fe200078e3cff */
[----:B------:R-:W-:Y:S06]  /*13d70*/  @!P0 BRA `(.L_x_10976) ;  /* 0x0000000000048947 */ /* 0x000fec0003800000 */
[----:B------:R-:W-:Y:S01]  /*13d80*/  BPT.TRAP 0x1 ;  /* 0x000000040000795c */ /* 0x000fe20000300000 */
.L_x_10976:
[----:B------:R-:W-:Y:S01]  /*13d90*/  IMAD R23, R23, 0x8, R4 ;  /* 0x0000000817177824 */ /* 0x000fe200078e0204 */
[----:B------:R-:W-:-:S04]  /*13da0*/  SHF.L.U32 R2, R2, 0x1f, RZ ;  /* 0x0000001f02027819 */ /* 0x000fc800000006ff */
[----:B------:R-:W2:Y:S02]  /*13db0*/  SYNCS.PHASECHK.TRANS64.TRYWAIT P1, [R23+URZ+0x2d840], R2 ;  /* 0x02d84002170075a7 */ /* 0x000ea4000802017f */
[----:B--2---:R-:W-:Y:S05]  /*13dc0*/  @!P1 BRA `(.L_x_10977) ;  /* 0x0000002400b49947 */ /* 0x004fea0003800000 */
.L_x_11053:
[----:B------:R-:W-:Y:S05]  /*13dd0*/  @!P0 BRA `(.L_x_10978) ;  /* 0x0000000000048947 */ /* 0x000fea0003800000 */
[----:B------:R-:W-:Y:S01]  /*13de0*/  BPT.TRAP 0x1 ;  /* 0x000000040000795c */ /* 0x000fe20000300000 */
.L_x_10978:
[----:B------:R-:W3:Y:S02]  /*13df0*/  SYNCS.PHASECHK.TRANS64.TRYWAIT P1, [R5+URZ+0x2d860], R0 ;  /* 0x02d86000050075a7 */ /* 0x000ee4000802017f */
[----:B---3--:R-:W-:Y:S05]  /*13e00*/  @!P1 BRA `(.L_x_10979) ;  /* 0x0000002400b89947 */ /* 0x008fea0003800000 */
.L_x_11054:
[----:B------:R-:W-:Y:S05]  /*13e10*/  @!P0 BRA `(.L_x_10980) ;  /* 0x0000000000048947 */ /* 0x000fea0003800000 */
[----:B------:R-:W-:Y:S01]  /*13e20*/  BPT.TRAP 0x1 ;  /* 0x000000040000795c */ /* 0x000fe20000300000 */
.L_x_10980:
[----:B----4-:R4:W0:Y:S02]  /*13e30*/  SYNCS.PHASECHK.TRANS64.TRYWAIT P0, [R23+URZ+0x2d860], R2 ;  /* 0x02d86002170075a7 */ /* 0x010824000800017f */
[----:B0-----:R-:W-:Y:S05]  /*13e40*/  @!P0 NANOSLEEP.SYNCS 0x989680 ;  /* 0x009896800000895d */ /* 0x001fea0003900000 */
[----:B------:R-:W0:Y:S02]  /*13e50*/  @!P0 SYNCS.PHASECHK.TRANS64 P0, [R23+URZ+0x2d860], R2 ;  /* 0x02d86002170085a7 */ /* 0x000e24000800007f */
[----:B0-----:R-:W-:Y:S05]  /*13e60*/  @!P0 BRA `(.L_x_10980) ;  /* 0xfffffffc00f08947 */ /* 0x001fea000383ffff */
.L_x_10972:
[----:B------:R-:W-:Y:S05]  /*13e70*/  BSYNC B0 ;  /* 0x0000000000007941 */ /* 0x000fea0003800000 */
.L_x_10971:
[----:B------:R-:W-:Y:S05]  /*13e80*/  EXIT ;  /* 0x000000000000794d */ /* 0x000fea0003800000 */
.L_x_10825:
[----:B0-----:R-:W-:-:S04]  /*13e90*/  IMAD.U32 R3, RZ, RZ, UR40 ;  /* 0x00000028ff037e24 */ /* 0x001fc8000f8e00ff */
[----:B------:R0:W1:Y:S03]  /*13ea0*/  SYNCS.PHASECHK.TRANS64.TRYWAIT P1, [R3+URZ+0x2d800], R0 ;  /* 0x02d80000030075a7 */ /* 0x000066000802017f */
[----:B-1----:R-:W-:Y:S05]  /*13eb0*/  @!P1 NANOSLEEP.SYNCS 0x989680 ;  /* 0x009896800000995d */ /* 0x002fea0003900000 */
[----:B------:R-:W1:Y:S02]  /*13ec0*/  @!P1 SYNCS.PHASECHK.TRANS64 P1, [R3+URZ+0x2d800], R0 ;  /* 0x02d80000030095a7 */ /* 0x000e64000802007f */
[----:B-1----:R-:W-:Y:S05]  /*13ed0*/  @!P1 BRA `(.L_x_10825) ;  /* 0xfffffffc00ec9947 */ /* 0x002fea000383ffff */
[----:B------:R-:W-:Y:S05]  /*13ee0*/  BRA `(.L_x_10981) ;  /* 0xfffffedc00007947 */ /* 0x000fea000383ffff */
.L_x_10829:
[----:B-1----:R1:W2:Y:S02]  /*13ef0*/  SYNCS.PHASECHK.TRANS64.TRYWAIT P1, [R3+URZ+0x2d830], R0 ;  /* 0x02d83000030075a7 */ /* 0x0022a4000802017f */
[----:B--2---:R-:W-:Y:S05]  /*13f00*/  @!P1 NANOSLEEP.SYNCS 0x989680 ;  /* 0x009896800000995d */ /* 0x004fea0003900000 */
[----:B------:R-:W2:Y:S02]  /*13f10*/  @!P1 SYNCS.PHASECHK.TRANS64 P1, [R3+URZ+0x2d830], R0 ;  /* 0x02d83000030095a7 */ /* 0x000ea4000802007f */
[----:B--2---:R-:W-:Y:S05]  /*13f20*/  @!P1 BRA `(.L_x_10829) ;  /* 0xfffffffc00f09947 */ /* 0x004fea000383ffff */
[----:B------:R-:W-:Y:S05]  /*13f30*/  BRA `(.L_x_10828) ;  /* 0xfffffedc001c7947 */ /* 0x000fea000383ffff */
.L_x_10846:
[----:B-1--4-:R-:W-:-:S04]  /*13f40*/  IMAD.U32 R9, RZ, RZ, UR6 ;  /* 0x00000006ff097e24 */ /* 0x012fc8000f8e00ff */
[----:B------:R1:W2:Y:S03]  /*13f50*/  SYNCS.PHASECHK.TRANS64.TRYWAIT P1, [R9+URZ+0x2d830], R0 ;  /* 0x02d83000090075a7 */ /* 0x0002a6000802017f */
[----:B--2---:R-:W-:Y:S05]  /*13f60*/  @!P1 NANOSLEEP.SYNCS 0x989680 ;  /* 0x009896800000995d */ /* 0x004fea0003900000 */
[----:B------:R-:W2:Y:S02]  /*13f70*/  @!P1 SYNCS.PHASECHK.TRANS64 P1, [R9+URZ+0x2d830], R0 ;  /* 0x02d83000090095a7 */ /* 0x000ea4000802007f */
[----:B--2---:R-:W-:Y:S05]  /*13f80*/  @!P1 BRA `(.L_x_10846) ;  /* 0xfffffffc00ec9947 */ /* 0x004fea000383ffff */
[----:B------:R-:W-:Y:S05]  /*13f90*/  BRA `(.L_x_10843) ;  /* 0xffffff1000347947 */ /* 0x000fea000383ffff */
.L_x_10850:
[----:B-1----:R-:W-:-:S04]  /*13fa0*/  IMAD.U32 R9, RZ, RZ, UR6 ;  /* 0x00000006ff097e24 */ /* 0x002fc8000f8e00ff */
[----:B------:R1:W2:Y:S03]  /*13fb0*/  SYNCS.PHASECHK.TRANS64.TRYWAIT P1, [R9+URZ+0x2d850], R0 ;  /* 0x02d85000090075a7 */ /* 0x0002a6000802017f */
[----:B--2---:R-:W-:Y:S05]  /*13fc0*/  @!P1 NANOSLEEP.SYNCS 0x989680 ;  /* 0x009896800000995d */ /* 0x004fea0003900000 */
[----:B------:R-:W2:Y:S02]  /*13fd0*/  @!P1 SYNCS.PHASECHK.TRANS64 P1, [R9+URZ+0x2d850], R0 ;  /* 0x02d85000090095a7 */ /* 0x000ea4000802007f */
[----:B--2---:R-:W-:Y:S05]  /*13fe0*/  @!P1 BRA `(.L_x_10850) ;  /* 0xfffffffc00ec9947 */ /* 0x004fea000383ffff */
[----:B------:R-:W-:Y:S05]  /*13ff0*/  BRA `(.L_x_10847) ;  /* 0xffffff1000e07947 */ /* 0x000fea000383ffff */
.L_x_10869:
[----:B-1----:R-:W-:-:S04]  /*14000*/  IMAD.U32 R7, RZ, RZ, UR6 ;  /* 0x00000006ff077e24 */ /* 0x002fc8000f8e00ff */
[----:B------:R1:W2:Y:S03]  /*14010*/  SYNCS.PHASECHK.TRANS64.TRYWAIT P1, [R7+URZ+0x2d830], R0 ;  /* 0x02d83000070075a7 */ /* 0x0002a6000802017f */
[----:B--2---:R-:W-:Y:S05]  /*14020*/  @!P1 NANOSLEEP.SYNCS 0x989680 ;  /* 0x009896800000995d */ /* 0x004fea0003900000 */
[----:B------:R-:W2:Y:S02]  /*14030*/  @!P1 SYNCS.PHASECHK.TRANS64 P1, [R7+URZ+0x2d830], R0 ;  /* 0x02d83000070095a7 */ /* 0x000ea4000802007f */
[----:B--2---:R-:W-:Y:S05]  /*14040*/  @!P1 BRA `(.L_x_10869) ;  /* 0xfffffffc00ec9947 */ /* 0x004fea000383ffff */
[----:B------:R-:W-:Y:S05]  /*14050*/  BRA `(.L_x_10866) ;  /* 0xffffff4400347947 */ /* 0x000fea000383ffff */
.L_x_10873:
[----:B-1----:R-:W-:-:S04]  /*14060*/  IMAD.U32 R7, RZ, RZ, UR6 ;  /* 0x00000006ff077e24 */ /* 0x002fc8000f8e00ff */
[----:B------:R1:W2:Y:S03]  /*14070*/  SYNCS.PHASECHK.TRANS64.TRYWAIT P1, [R7+URZ+0x2d850], R0 ;  /* 0x02d85000070075a7 */ /* 0x0002a6000802017f */
[----:B--2---:R-:W-:Y:S05]  /*14080*/  @!P1 NANOSLEEP.SYNCS 0x989680 ;  /* 0x009896800000995d */ /* 0x004fea0003900000 */
[----:B------:R-:W2:Y:S02]  /*14090*/  @!P1 SYNCS.PHASECHK.TRANS64 P1, [R7+URZ+0x2d850], R0 ;  /* 0x02d85000070095a7 */ /* 0x000ea4000802007f */
[----:B--2---:R-:W-:Y:S05]  /*140a0*/  @!P1 BRA `(.L_x_10873) ;  /* 0xfffffffc00ec9947 */ /* 0x004fea000383ffff */
[----:B------:R-:W-:Y:S05]  /*140b0*/  BRA `(.L_x_10870) ;  /* 0xffffff4400e07947 */ /* 0x000fea000383ffff */
.L_x_10881:
[----:B-1----:R-:W-:-:S04]  /*140c0*/  IMAD.U32 R9, RZ, RZ, UR6 ;  /* 0x00000006ff097e24 */ /* 0x002fc8000f8e00ff */
[----:B------:R1:W2:Y:S03]  /*140d0*/  SYNCS.PHASECHK.TRANS64.TRYWAIT P1, [R9+URZ+0x2d830], R0 ;  /* 0x02d83000090075a7 */ /* 0x0002a6000802017f */
[----:B--2---:R-:W-:Y:S05]  /*140e0*/  @!P1 NANOSLEEP.SYNCS 0x989680 ;  /* 0x009896800000995d */ /* 0x004fea0003900000 */
[----:B------:R-:W2:Y:S02]  /*140f0*/  @!P1 SYNCS.PHASECHK.TRANS64 P1, [R9+URZ+0x2d830], R0 ;  /* 0x02d83000090095a7 */ /* 0x000ea4000802007f */
[----:B--2---:R-:W-:Y:S05]  /*14100*/  @!P1 BRA `(.L_x_10881) ;  /* 0xfffffffc00ec9947 */ /* 0x004fea000383ffff */
[----:B------:R-:W-:Y:S05]  /*14110*/  BRA `(.L_x_10878) ;  /* 0xffffff64005c7947 */ /* 0x000fea000383ffff */
.L_x_10885:
[----:B-1----:R-:W-:-:S04]  /*14120*/  IMAD.U32 R9, RZ, RZ, UR6 ;  /* 0x00000006ff097e24 */ /* 0x002fc8000f8e00ff */
[----:B------:R1:W2:Y:S03]  /*14130*/  SYNCS.PHASECHK.TRANS64.TRYWAIT P1, [R9+URZ+0x2d850], R0 ;  /* 0x02d85000090075a7 */ /* 0x0002a6000802017f */
[----:B--2---:R-:W-:Y:S05]  /*14140*/  @!P1 NANOSLEEP.SYNCS 0x989680 ;  /* 0x009896800000995d */ /* 0x004fea0003900000 */
[----:B------:R-:W2:Y:S02]  /*14150*/  @!P1 SYNCS.PHASECHK.TRANS64 P1, [R9+URZ+0x2d850], R0 ;  /* 0x02d85000090095a7 */ /* 0x000ea4000802007f */
[----:B--2---:R-:W-:Y:S05]  /*14160*/  @!P1 BRA `(.L_x_10885) ;  /* 0xfffffffc00ec9947 */ /* 0x004fea000383ffff */
[----:B------:R-:W-:Y:S05]  /*14170*/  BRA `(.L_x_10882) ;  /* 0xffffff6800087947 */ /* 0x000fea000383ffff */
.L_x_10900:
[----:B-1----:R-:W-:-:S04]  /*14180*/  IMAD.U32 R6, RZ, RZ, UR8 ;  /* 0x00000008ff067e24 */ /* 0x002fc8000f8e00ff */
[----:B------:R1:W2:Y:S03]  /*14190*/  SYNCS.PHASECHK.TRANS64.TRYWAIT P1, [R6+URZ+0x2d850], R5 ;  /* 0x02d85005060075a7 */ /* 0x0002a6000802017f */
[----:B--2---:R-:W-:Y:S05]  /*141a0*/  @!P1 NANOSLEEP.SYNCS 0x989680 ;  /* 0x009896800000995d */ /* 0x004fea0003900000 */
[----:B------:R-:W2:Y:S02]  /*141b0*/  @!P1 SYNCS.PHASECHK.TRANS64 P1, [R6+URZ+0x2d850], R5 ;  /* 0x02d85005060095a7 */ /* 0x000ea4000802007f */
[----:B--2---:R-:W-:Y:S05]  /*141c0*/  @!P1 BRA `(.L_x_10900) ;  /* 0xfffffffc00ec9947 */ /* 0x004fea000383ffff */
[----:B------:R-:W-:Y:S05]  /*141d0*/  BRA `(.L_x_10899) ;  /* 0xffffff9400807947 */ /* 0x000fea000383ffff */
.L_x_10929:
[----:B------:R-:W1:Y:S01]  /*141e0*/  S2R R20, SR_TID.X ;  /* 0x0000000000147919 */ /* 0x000e620000002100 */
        /* <DEDUP_REMOVED lines=9> */
.L_x_10982:
[----:B------:R-:W-:Y:S05]  /*14280*/  BRA `(.L_x_10983) ;  /* 0xffffffc8004c7947 */ /* 0x000fea000383ffff */
.L_x_10932:
[----:B0-----:R0:W1:Y:S02]  /*14290*/  SYNCS.PHASECHK.TRANS64.TRYWAIT P0, [R6+URZ+0x2d840], R2 ;  /* 0x02d84002060075a7 */ /* 0x001064000800017f */
[----:B-1----:R-:W-:Y:S05]  /*142a0*/  @!P0 NANOSLEEP.SYNCS 0x989680 ;  /* 0x009896800000895d */ /* 0x002fea0003900000 */
[----:B------:R-:W1:Y:S02]  /*142b0*/  @!P0 SYNCS.PHASECHK.TRANS64 P0, [R6+URZ+0x2d840], R2 ;  /* 0x02d84002060085a7 */ /* 0x000e64000800007f */
[----:B-1----:R-:W-:Y:S05]  /*142c0*/  @!P0 BRA `(.L_x_10932) ;  /* 0xfffffffc00f08947 */ /* 0x002fea000383ffff */
[----:B------:R-:W-:Y:S05]  /*142d0*/  BRA `(.L_x_10984) ;  /* 0xffffffcc00547947 */ /* 0x000fea000383ffff */
.L_x_10933:
        /* <DEDUP_REMOVED lines=8> */
.L_x_10986:
[----:B------:R-:W-:Y:S05]  /*14360*/  BSYNC B0 ;  /* 0x0000000000007941 */ /* 0x000fea0003800000 */
.L_x_10985:
        /* <DEDUP_REMOVED lines=9> */
.L_x_10987:
[----:B------:R-:W-:Y:S02]  /*14400*/  IMAD.MOV.U32 R13, RZ, RZ, R0 ;  /* 0x000000ffff0d7224 */ /* 0x000fe400078e0000 */
[----:B------:R-:W-:Y:S02]  /*14410*/  IMAD.MOV.U32 R12, RZ, RZ, 0x1 ;  /* 0x00000001ff0c7424 */ /* 0x000fe400078e00ff */
[----:B------:R-:W-:-:S07]  /*14420*/  IMAD.MOV.U32 R3, RZ, RZ, R14 ;  /* 0x000000ffff037224 */ /* 0x000fce00078e000e */
[----:B------:R-:W-:Y:S05]  /*14430*/  WARPSYNC.COLLECTIVE R15, `(.L_x_10988) ;  /* 0x000000000f087348 */ /* 0x000fea0003c00000 */
[----:B------:R0:W1:Y:S02]  /*14440*/  SHFL.IDX P6, R14, R13, R12, R11 ;  /* 0x0000000c0d0e7389 */ /* 0x00006400000c000b */
[----:B01----:R-:W-:Y:S01]  /*14450*/  ENDCOLLECTIVE ;  /* 0x000000000000791b */ /* 0x003fe20003800000 */
.L_x_10988:
        /* <DEDUP_REMOVED lines=17> */
.L_x_10989:
[----:B------:R-:W-:Y:S02]  /*14570*/  @P0 IMAD R8, R7, 0x2, R16 ;  /* 0x0000000207080824 */ /* 0x000fe400078e0210 */
[----:B------:R-:W-:Y:S02]  /*14580*/  IMAD.MOV.U32 R13, RZ, RZ, R0 ;  /* 0x000000ffff0d7224 */ /* 0x000fe400078e0000 */
[----:B------:R-:W-:Y:S02]  /*14590*/  IMAD.MOV.U32 R12, RZ, RZ, 0x2 ;  /* 0x00000002ff0c7424 */ /* 0x000fe400078e00ff */
[----:B------:R-:W-:-:S07]  /*145a0*/  IMAD.MOV.U32 R3, RZ, RZ, R14 ;  /* 0x000000ffff037224 */ /* 0x000fce00078e000e */
[----:B------:R-:W-:Y:S05]  /*145b0*/  WARPSYNC.COLLECTIVE R15, `(.L_x_10990) ;  /* 0x000000000f087348 */ /* 0x000fea0003c00000 */
[----:B------:R0:W1:Y:S02]  /*145c0*/  SHFL.IDX P6, R14, R13, R12, R11 ;  /* 0x0000000c0d0e7389 */ /* 0x00006400000c000b */
[----:B01----:R-:W-:Y:S01]  /*145d0*/  ENDCOLLECTIVE ;  /* 0x000000000000791b */ /* 0x003fe20003800000 */
.L_x_10990:
        /* <DEDUP_REMOVED lines=17> */
.L_x_10991:
[----:B------:R-:W-:Y:S02]  /*146f0*/  @P0 IMAD R8, R7, 0x2, R16 ;  /* 0x0000000207080824 */ /* 0x000fe400078e0210 */
[----:B------:R-:W-:Y:S02]  /*14700*/  IMAD.MOV.U32 R13, RZ, RZ, R0 ;  /* 0x000000ffff0d7224 */ /* 0x000fe400078e0000 */
[----:B------:R-:W-:Y:S02]  /*14710*/  IMAD.MOV.U32 R12, RZ, RZ, 0x3 ;  /* 0x00000003ff0c7424 */ /* 0x000fe400078e00ff */
[----:B------:R-:W-:-:S07]  /*14720*/  IMAD.MOV.U32 R3, RZ, RZ, R14 ;  /* 0x000000ffff037224 */ /* 0x000fce00078e000e */
[----:B------:R-:W-:Y:S05]  /*14730*/  WARPSYNC.COLLECTIVE R15, `(.L_x_10992) ;  /* 0x000000000f087348 */ /* 0x000fea0003c00000 */
[----:B------:R0:W1:Y:S02]  /*14740*/  SHFL.IDX P6, R14, R13, R12, R11 ;  /* 0x0000000c0d0e7389 */ /* 0x00006400000c000b */
[----:B01----:R-:W-:Y:S01]  /*14750*/  ENDCOLLECTIVE ;  /* 0x000000000000791b */ /* 0x003fe20003800000 */
.L_x_10992:
        /* <DEDUP_REMOVED lines=16> */
.L_x_10993:
[----:B------:R-:W-:Y:S05]  /*14860*/  BRA `(.L_x_10994) ;  /* 0xffffffcc001c7947 */ /* 0x000fea000383ffff */
.L_x_10938:
[----:B------:R-:W-:Y:S02]  /*14870*/  IMAD.MOV.U32 R13, RZ, RZ, R5 ;  /* 0x000000ffff0d7224 */ /* 0x000fe400078e0005 */
[----:B------:R-:W-:Y:S02]  /*14880*/  IMAD.MOV.U32 R12, RZ, RZ, RZ ;  /* 0x000000ffff0c7224 */ /* 0x000fe400078e00ff */
[----:B------:R-:W-:Y:S02]  /*14890*/  IMAD.MOV.U32 R11, RZ, RZ, 0x1c1f ;  /* 0x00001c1fff0b7424 */ /* 0x000fe400078e00ff */
[----:B------:R-:W-:Y:S02]  /*148a0*/  IMAD.MOV.U32 R15, RZ, RZ, -0x1 ;  /* 0xffffffffff0f7424 */ /* 0x000fe400078e00ff */
[----:B------:R-:W-:-:S07]  /*148b0*/  VIADD R4, R21, UR43 ;  /* 0x0000002b15047c36 */ /* 0x000fce0008000000 */
[----:B-----5:R-:W-:Y:S05]  /*148c0*/  WARPSYNC.COLLECTIVE R15, `(.L_x_10995) ;  /* 0x000000000f087348 */ /* 0x020fea0003c00000 */
[----:B------:R0:W1:Y:S02]  /*148d0*/  SHFL.IDX P6, R14, R13, R12, R11 ;  /* 0x0000000c0d0e7389 */ /* 0x00006400000c000b */
[----:B01---5:R-:W-:Y:S01]  /*148e0*/  ENDCOLLECTIVE ;  /* 0x000000000000791b */ /* 0x023fe20003800000 */
.L_x_10995:
[C---:B------:R-:W-:Y:S01]  /*148f0*/  VIADD R8, R4.reuse, 0x20 ;  /* 0x0000002004087836 */ /* 0x040fe20000000000 */
[----:B------:R-:W-:Y:S01]  /*14900*/  ISETP.GE.AND P0, PT, R4, UR37, PT ;  /* 0x0000002504007c0c */ /* 0x000fe2000bf06270 */
[----:B------:R-:W-:Y:S02]  /*14910*/  IMAD.MOV.U32 R13, RZ, RZ, R0 ;  /* 0x000000ffff0d7224 */ /* 0x000fe400078e0000 */
[----:B------:R-:W-:-:S10]  /*14920*/  IMAD.MOV.U32 R2, RZ, RZ, R14 ;  /* 0x000000ffff027224 */ /* 0x000fd400078e000e */
[----:B------:R-:W-:Y:S05]  /*14930*/  WARPSYNC.COLLECTIVE R15, `(.L_x_10996) ;  /* 0x000000000f087348 */ /* 0x000fea0003c00000 */
[----:B------:R0:W1:Y:S02]  /*14940*/  SHFL.IDX P6, R14, R13, R12, R11 ;  /* 0x0000000c0d0e7389 */ /* 0x00006400000c000b */
[----:B01----:R-:W-:Y:S01]  /*14950*/  ENDCOLLECTIVE ;  /* 0x000000000000791b */ /* 0x003fe20003800000 */
.L_x_10996:
[----:B------:R-:W-:Y:S02]  /*14960*/  IMAD.MOV.U32 R13, RZ, RZ, R5 ;  /* 0x000000ffff0d7224 */ /* 0x000fe400078e0005 */
[----:B------:R-:W-:Y:S02]  /*14970*/  IMAD.MOV.U32 R12, RZ, RZ, 0x1 ;  /* 0x00000001ff0c7424 */ /* 0x000fe400078e00ff */
[----:B------:R-:W-:-:S07]  /*14980*/  IMAD.MOV.U32 R3, RZ, RZ, R14 ;  /* 0x000000ffff037224 */ /* 0x000fce00078e000e */
[----:B------:R-:W-:Y:S05]  /*14990*/  WARPSYNC.COLLECTIVE R15, `(.L_x_10997) ;  /* 0x000000000f087348 */ /* 0x000fea0003c00000 */
[----:B------:R0:W1:Y:S02]  /*149a0*/  SHFL.IDX P6, R14, R13, R12, R11 ;  /* 0x0000000c0d0e7389 */ /* 0x00006400000c000b */
[----:B01----:R-:W-:Y:S01]  /*149b0*/  ENDCOLLECTIVE ;  /* 0x000000000000791b */ /* 0x003fe20003800000 */
.L_x_10997:
        /* <DEDUP_REMOVED lines=17> */
.L_x_10998:
[----:B------:R-:W-:Y:S02]  /*14ad0*/  IMAD.MOV.U32 R13, RZ, RZ, R5 ;  /* 0x000000ffff0d7224 */ /* 0x000fe400078e0005 */
[----:B------:R-:W-:Y:S02]  /*14ae0*/  IMAD.MOV.U32 R12, RZ, RZ, 0x2 ;  /* 0x00000002ff0c7424 */ /* 0x000fe400078e00ff */
[----:B------:R-:W-:-:S07]  /*14af0*/  IMAD.MOV.U32 R3, RZ, RZ, R14 ;  /* 0x000000ffff037224 */ /* 0x000fce00078e000e */
[----:B------:R-:W-:Y:S05]  /*14b00*/  WARPSYNC.COLLECTIVE R15, `(.L_x_10999) ;  /* 0x000000000f087348 */ /* 0x000fea0003c00000 */
[----:B------:R0:W1:Y:S02]  /*14b10*/  SHFL.IDX P6, R14, R13, R12, R11 ;  /* 0x0000000c0d0e7389 */ /* 0x00006400000c000b */
[----:B01----:R-:W-:Y:S01]  /*14b20*/  ENDCOLLECTIVE ;  /* 0x000000000000791b */ /* 0x003fe20003800000 */
.L_x_10999:
        /* <DEDUP_REMOVED lines=13> */
[----:B------:R-:W-:Y:S01]  /*14c00*/  ISETP.GE.AND P0, PT, R2, UR37, PT ;  /* 0x0000002502007c0c */ /* 0x000fe2000bf06270 */
[----:B------:R-:W-:-:S12]  /*14c10*/  IMAD.MOV.U32 R2, RZ, RZ, R14 ;  /* 0x000000ffff027224 */ /* 0x000fd800078e000e */
[----:B------:R-:W-:Y:S05]  /*14c20*/  WARPSYNC.COLLECTIVE R15, `(.L_x_11000) ;  /* 0x000000000f087348 */ /* 0x000fea0003c00000 */
[----:B------:R0:W1:Y:S02]  /*14c30*/  SHFL.IDX P6, R14, R13, R12, R11 ;  /* 0x0000000c0d0e7389 */ /* 0x00006400000c000b */
[----:B01----:R-:W-:Y:S01]  /*14c40*/  ENDCOLLECTIVE ;  /* 0x000000000000791b */ /* 0x003fe20003800000 */
.L_x_11000:
[----:B------:R-:W-:Y:S02]  /*14c50*/  IMAD.MOV.U32 R13, RZ, RZ, R5 ;  /* 0x000000ffff0d7224 */ /* 0x000fe400078e0005 */
[----:B------:R-:W-:Y:S02]  /*14c60*/  IMAD.MOV.U32 R12, RZ, RZ, 0x3 ;  /* 0x00000003ff0c7424 */ /* 0x000fe400078e00ff */
[----:B------:R-:W-:-:S07]  /*14c70*/  IMAD.MOV.U32 R3, RZ, RZ, R14 ;  /* 0x000000ffff037224 */ /* 0x000fce00078e000e */
[----:B------:R-:W-:Y:S05]  /*14c80*/  WARPSYNC.COLLECTIVE R15, `(.L_x_11001) ;  /* 0x000000000f087348 */ /* 0x000fea0003c00000 */
[----:B------:R0:W1:Y:S02]  /*14c90*/  SHFL.IDX P6, R14, R13, R12, R11 ;  /* 0x0000000c0d0e7389 */ /* 0x00006400000c000b */
[----:B01----:R-:W-:Y:S01]  /*14ca0*/  ENDCOLLECTIVE ;  /* 0x000000000000791b */ /* 0x003fe20003800000 */
.L_x_11001:
        /* <DEDUP_REMOVED lines=10> */
.L_x_11002:
[----:B------:R-:W-:Y:S01]  /*14d50*/  @!PT LDS RZ, [RZ] ;  /* 0x00000000fffff984 */ /* 0x000fe20000000800 */
[----:B------:R-:W-:Y:S01]  /*14d60*/  @!PT LDS RZ, [RZ] ;  /* 0x00000000fffff984 */ /* 0x000fe20000000800 */
[----:B------:R-:W-:Y:S01]  /*14d70*/  @!PT LDS RZ, [RZ] ;  /* 0x00000000fffff984 */ /* 0x000fe20000000800 */
[----:B------:R-:W-:Y:S04]  /*14d80*/  @!P0 LDGSTS.E.BYPASS.LTC128B.128 [R10+0xd400], desc[UR52][R2.64], !P3 ;  /* 0x0d400000020a8fae */ /* 0x000fe8000d901d74 */
[----:B------:R-:W-:Y:S04]  /*14d90*/  @!P0 LDGSTS.E.BYPASS.LTC128B.128 [R10+0x10400], desc[UR52][R2.64+0x40], !P4 ;  /* 0x10400040020a8fae */ /* 0x000fe8000e101d74 */
[----:B------:R0:W-:Y:S01]  /*14da0*/  @!P0 LDGSTS.E.BYPASS.LTC128B.128 [R10+0x13400], desc[UR52][R2.64+0x80], !P5 ;  /* 0x13400080020a8fae */ /* 0x0001e2000e901d74 */
[----:B------:R-:W-:Y:S02]  /*14db0*/  IMAD.MOV.U32 R13, RZ, RZ, R6 ;  /* 0x000000ffff0d7224 */ /* 0x000fe400078e0006 */
[----:B------:R-:W-:-:S02]  /*14dc0*/  IMAD.MOV.U32 R12, RZ, RZ, RZ ;  /* 0x000000ffff0c7224 */ /* 0x000fc400078e00ff */
[----:B0-----:R-:W-:Y:S02]  /*14dd0*/  VIADD R2, R4, 0x60 ;  /* 0x0000006004027836 */ /* 0x001fe40000000000 */
[----:B------:R-:W-:-:S07]  /*14de0*/  IMAD.MOV.U32 R0, RZ, RZ, R14 ;  /* 0x000000ffff007224 */ /* 0x000fce00078e000e */
[----:B------:R-:W-:Y:S05]  /*14df0*/  WARPSYNC.COLLECTIVE R15, `(.L_x_11003) ;  /* 0x000000000f087348 */ /* 0x000fea0003c00000 */
[----:B------:R0:W1:Y:S02]  /*14e00*/  SHFL.IDX P6, R14, R13, R12, R11 ;  /* 0x0000000c0d0e7389 */ /* 0x00006400000c000b */
[----:B01----:R-:W-:Y:S01]  /*14e10*/  ENDCOLLECTIVE ;  /* 0x000000000000791b */ /* 0x003fe20003800000 */
.L_x_11003:
[----:B------:R-:W-:-:S13]  /*14e20*/  ISETP.GE.AND P0, PT, R2, UR37, PT ;  /* 0x0000002502007c0c */ /* 0x000fda000bf06270 */
[----:B------:R-:W-:Y:S01]  /*14e30*/  @!P0 LEA R8, P1, R20, R0, 0x1 ;  /* 0x0000000014088211 */ /* 0x000fe200078208ff */
[----:B------:R-:W-:Y:S02]  /*14e40*/  VIADD R0, R4, 0x80 ;  /* 0x0000008004007836 */ /* 0x000fe40000000000 */
[----:B------:R-:W-:Y:S02]  /*14e50*/  IMAD.MOV.U32 R13, RZ, RZ, R7 ;  /* 0x000000ffff0d7224 */ /* 0x000fe400078e0007 */
[----:B------:R-:W-:Y:S02]  /*14e60*/  @!P0 IMAD.X R9, RZ, RZ, R5, P1 ;  /* 0x000000ffff098224 */ /* 0x000fe400008e0605 */
[----:B------:R-:W-:Y:S02]  /*14e70*/  @!P0 IMAD.MOV.U32 R2, RZ, RZ, R8 ;  /* 0x000000ffff028224 */ /* 0x000fe400078e0008 */
[----:B------:R-:W-:-:S05]  /*14e80*/  @!P0 IMAD.MOV.U32 R3, RZ, RZ, R9 ;  /* 0x000000ffff038224 */ /* 0x000fca00078e0009 */
[----:B------:R-:W-:Y:S01]  /*14e90*/  @!PT LDS RZ, [RZ] ;  /* 0x00000000fffff984 */ /* 0x000fe20000000800 */
[----:B------:R-:W-:Y:S01]  /*14ea0*/  @!PT LDS RZ, [RZ] ;  /* 0x00000000fffff984 */ /* 0x000fe20000000800 */
[----:B------:R-:W-:Y:S01]  /*14eb0*/  @!PT LDS RZ, [RZ] ;  /* 0x00000000fffff984 */ /* 0x000fe20000000800 */
        /* <DEDUP_REMOVED lines=8> */
.L_x_11004:
[----:B------:R-:W-:Y:S02]  /*14f40*/  IMAD.MOV.U32 R13, RZ, RZ, R6 ;  /* 0x000000ffff0d7224 */ /* 0x000fe400078e0006 */
[----:B------:R-:W-:Y:S02]  /*14f50*/  IMAD.MOV.U32 R12, RZ, RZ, 0x1 ;  /* 0x00000001ff0c7424 */ /* 0x000fe400078e00ff */
[----:B------:R-:W-:-:S07]  /*14f60*/  IMAD.MOV.U32 R2, RZ, RZ, R14 ;  /* 0x000000ffff027224 */ /* 0x000fce00078e000e */
[----:B------:R-:W-:Y:S05]  /*14f70*/  WARPSYNC.COLLECTIVE R15, `(.L_x_11005) ;  /* 0x000000000f087348 */ /* 0x000fea0003c00000 */
[----:B------:R0:W1:Y:S02]  /*14f80*/  SHFL.IDX P6, R14, R13, R12, R11 ;  /* 0x0000000c0d0e7389 */ /* 0x00006400000c000b */
[----:B01----:R-:W-:Y:S01]  /*14f90*/  ENDCOLLECTIVE ;  /* 0x000000000000791b */ /* 0x003fe20003800000 */
.L_x_11005:
        /* <DEDUP_REMOVED lines=15> */
.L_x_11006:
[----:B------:R-:W-:Y:S05]  /*15090*/  BRA `(.L_x_11007) ;  /* 0xffffffd000007947 */ /* 0x000fea000383ffff */
.L_x_10941:
[----:B0-----:R0:W1:Y:S02]  /*150a0*/  SYNCS.PHASECHK.TRANS64.TRYWAIT P0, [R16+URZ+0x2d820], R3 ;  /* 0x02d82003100075a7 */ /* 0x001064000800017f */
[----:B-1----:R-:W-:Y:S05]  /*150b0*/  @!P0 NANOSLEEP.SYNCS 0x989680 ;  /* 0x009896800000895d */ /* 0x002fea0003900000 */
[----:B------:R-:W1:Y:S02]  /*150c0*/  @!P0 SYNCS.PHASECHK.TRANS64 P0, [R16+URZ+0x2d820], R3 ;  /* 0x02d82003100085a7 */ /* 0x000e64000800007f */
[----:B-1----:R-:W-:Y:S05]  /*150d0*/  @!P0 BRA `(.L_x_10941) ;  /* 0xfffffffc00f08947 */ /* 0x002fea000383ffff */
[----:B------:R-:W-:Y:S05]  /*150e0*/  BRA `(.L_x_11008) ;  /* 0xffffffd000647947 */ /* 0x000fea000383ffff */
.L_x_10945:
[----:B0-----:R0:W1:Y:S02]  /*150f0*/  SYNCS.PHASECHK.TRANS64.TRYWAIT P0, [R6+URZ+0x2d840], R0 ;  /* 0x02d84000060075a7 */ /* 0x001064000800017f */
[----:B-1----:R-:W-:Y:S05]  /*15100*/  @!P0 NANOSLEEP.SYNCS 0x989680 ;  /* 0x009896800000895d */ /* 0x002fea0003900000 */
[----:B------:R-:W1:Y:S02]  /*15110*/  @!P0 SYNCS.PHASECHK.TRANS64 P0, [R6+URZ+0x2d840], R0 ;  /* 0x02d84000060085a7 */ /* 0x000e64000800007f */
[----:B-1----:R-:W-:Y:S05]  /*15120*/  @!P0 BRA `(.L_x_10945) ;  /* 0xfffffffc00f08947 */ /* 0x002fea000383ffff */
[----:B------:R-:W-:Y:S05]  /*15130*/  BRA `(.L_x_11009) ;  /* 0xffffffd400387947 */ /* 0x000fea000383ffff */
.L_x_10946:
        /* <DEDUP_REMOVED lines=8> */
.L_x_11011:
[----:B------:R-:W-:Y:S05]  /*151c0*/  BSYNC B1 ;  /* 0x0000000000017941 */ /* 0x000fea0003800000 */
.L_x_11010:
[----:B------:R-:W0:Y:S01]  /*151d0*/  S2R R27, SR_TID.X ;  /* 0x00000000001b7919 */ /* 0x000e220000002100 */
[----:B------:R-:W-:Y:S02]  /*151e0*/  IMAD.MOV.U32 R13, RZ, RZ, R7 ;  /* 0x000000ffff0d7224 */ /* 0x000fe400078e0007 */
        /* <DEDUP_REMOVED lines=8> */
.L_x_11012:
        /* <DEDUP_REMOVED lines=8> */
.L_x_11013:
[----:B------:R-:W-:-:S05]  /*152f0*/  IMAD.SHL.U32 R0, R27, 0x2, RZ ;  /* 0x000000021b007824 */ /* 0x000fca00078e00ff */
        /* <DEDUP_REMOVED lines=13> */
.L_x_11014:
[----:B------:R-:W-:Y:S02]  /*153d0*/  IMAD.MOV.U32 R13, RZ, RZ, R10 ;  /* 0x000000ffff0d7224 */ /* 0x000fe400078e000a */
[----:B------:R-:W-:Y:S02]  /*153e0*/  IMAD.MOV.U32 R12, RZ, RZ, 0x2 ;  /* 0x00000002ff0c7424 */ /* 0x000fe400078e00ff */
[----:B------:R-:W-:-:S07]  /*153f0*/  IMAD.MOV.U32 R2, RZ, RZ, R14 ;  /* 0x000000ffff027224 */ /* 0x000fce00078e000e */
[----:B------:R-:W-:Y:S05]  /*15400*/  WARPSYNC.COLLECTIVE R15, `(.L_x_11015) ;  /* 0x000000000f087348 */ /* 0x000fea0003c00000 */
[----:B------:R0:W1:Y:S02]  /*15410*/  SHFL.IDX P6, R14, R13, R12, R11 ;  /* 0x0000000c0d0e7389 */ /* 0x00006400000c000b */
[----:B01----:R-:W-:Y:S01]  /*15420*/  ENDCOLLECTIVE ;  /* 0x000000000000791b */ /* 0x003fe20003800000 */
.L_x_11015:
        /* <DEDUP_REMOVED lines=13> */
.L_x_11016:
[----:B------:R-:W-:Y:S02]  /*15500*/  IMAD.MOV.U32 R13, RZ, RZ, R10 ;  /* 0x000000ffff0d7224 */ /* 0x000fe400078e000a */
[----:B------:R-:W-:Y:S02]  /*15510*/  IMAD.MOV.U32 R12, RZ, RZ, 0x3 ;  /* 0x00000003ff0c7424 */ /* 0x000fe400078e00ff */
[----:B------:R-:W-:-:S07]  /*15520*/  IMAD.MOV.U32 R2, RZ, RZ, R14 ;  /* 0x000000ffff027224 */ /* 0x000fce00078e000e */
[----:B------:R-:W-:Y:S05]  /*15530*/  WARPSYNC.COLLECTIVE R15, `(.L_x_11017) ;  /* 0x000000000f087348 */ /* 0x000fea0003c00000 */
[----:B------:R0:W1:Y:S02]  /*15540*/  SHFL.IDX P6, R14, R13, R12, R11 ;  /* 0x0000000c0d0e7389 */ /* 0x00006400000c000b */
[----:B01----:R-:W-:Y:S01]  /*15550*/  ENDCOLLECTIVE ;  /* 0x000000000000791b */ /* 0x003fe20003800000 */
.L_x_11017:
        /* <DEDUP_REMOVED lines=13> */
.L_x_11018:
[----:B------:R-:W-:Y:S01]  /*15630*/  IMAD.MOV.U32 R2, RZ, RZ, R14 ;  /* 0x000000ffff027224 */ /* 0x000fe200078e000e */
[----:B------:R-:W-:Y:S06]  /*15640*/  BRA `(.L_x_11019) ;  /* 0xffffffd000e47947 */ /* 0x000fec000383ffff */
.L_x_10951:
[----:B-1----:R1:W2:Y:S02]  /*15650*/  SYNCS.PHASECHK.TRANS64.TRYWAIT P0, [R6+URZ+0x2d860], R2 ;  /* 0x02d86002060075a7 */ /* 0x0022a4000800017f */
[----:B--2---:R-:W-:Y:S05]  /*15660*/  @!P0 NANOSLEEP.SYNCS 0x989680 ;  /* 0x009896800000895d */ /* 0x004fea0003900000 */
[----:B------:R-:W2:Y:S02]  /*15670*/  @!P0 SYNCS.PHASECHK.TRANS64 P0, [R6+URZ+0x2d860], R2 ;  /* 0x02d86002060085a7 */ /* 0x000ea4000800007f */
[----:B--2---:R-:W-:Y:S05]  /*15680*/  @!P0 BRA `(.L_x_10951) ;  /* 0xfffffffc00f08947 */ /* 0x004fea000383ffff */
[----:B------:R-:W-:Y:S05]  /*15690*/  BRA `(.L_x_11020) ;  /* 0xffffffd400447947 */ /* 0x000fea000383ffff */
.L_x_10952:
        /* <DEDUP_REMOVED lines=8> */
.L_x_11022:
[----:B------:R-:W-:Y:S05]  /*15720*/  BSYNC B1 ;  /* 0x0000000000017941 */ /* 0x000fea0003800000 */
.L_x_11021:
        /* <DEDUP_REMOVED lines=9> */
.L_x_11023:
[----:B------:R-:W-:Y:S02]  /*157c0*/  IMAD.MOV.U32 R13, RZ, RZ, R18 ;  /* 0x000000ffff0d7224 */ /* 0x000fe400078e0012 */
[----:B------:R-:W-:Y:S02]  /*157d0*/  IMAD.MOV.U32 R12, RZ, RZ, 0x1 ;  /* 0x00000001ff0c7424 */ /* 0x000fe400078e00ff */
[----:B------:R-:W-:-:S07]  /*157e0*/  IMAD.MOV.U32 R2, RZ, RZ, R14 ;  /* 0x000000ffff027224 */ /* 0x000fce00078e000e */
[----:B------:R-:W-:Y:S05]  /*157f0*/  WARPSYNC.COLLECTIVE R15, `(.L_x_11024) ;  /* 0x000000000f087348 */ /* 0x000fea0003c00000 */
[----:B------:R0:W1:Y:S02]  /*15800*/  SHFL.IDX P6, R14, R13, R12, R11 ;  /* 0x0000000c0d0e7389 */ /* 0x00006400000c000b */
[----:B01----:R-:W-:Y:S01]  /*15810*/  ENDCOLLECTIVE ;  /* 0x000000000000791b */ /* 0x003fe20003800000 */
.L_x_11024:
        /* <DEDUP_REMOVED lines=16> */
.L_x_11025:
[----:B------:R-:W-:Y:S02]  /*15920*/  IMAD.MOV.U32 R13, RZ, RZ, R18 ;  /* 0x000000ffff0d7224 */ /* 0x000fe400078e0012 */
[----:B------:R-:W-:Y:S02]  /*15930*/  IMAD.MOV.U32 R12, RZ, RZ, 0x2 ;  /* 0x00000002ff0c7424 */ /* 0x000fe400078e00ff */
[----:B------:R-:W-:-:S07]  /*15940*/  IMAD.MOV.U32 R2, RZ, RZ, R14 ;  /* 0x000000ffff027224 */ /* 0x000fce00078e000e */
[----:B------:R-:W-:Y:S05]  /*15950*/  WARPSYNC.COLLECTIVE R15, `(.L_x_11026) ;  /* 0x000000000f087348 */ /* 0x000fea0003c00000 */
[----:B------:R0:W1:Y:S02]  /*15960*/  SHFL.IDX P6, R14, R13, R12, R11 ;  /* 0x0000000c0d0e7389 */ /* 0x00006400000c000b */
[----:B01----:R-:W-:Y:S01]  /*15970*/  ENDCOLLECTIVE ;  /* 0x000000000000791b */ /* 0x003fe20003800000 */
.L_x_11026:
        /* <DEDUP_REMOVED lines=16> */
.L_x_11027:
[----:B------:R-:W-:Y:S02]  /*15a80*/  IMAD.MOV.U32 R13, RZ, RZ, R18 ;  /* 0x000000ffff0d7224 */ /* 0x000fe400078e0012 */
[----:B------:R-:W-:Y:S02]  /*15a90*/  IMAD.MOV.U32 R12, RZ, RZ, 0x3 ;  /* 0x00000003ff0c7424 */ /* 0x000fe400078e00ff */
[----:B------:R-:W-:-:S07]  /*15aa0*/  IMAD.MOV.U32 R2, RZ, RZ, R14 ;  /* 0x000000ffff027224 */ /* 0x000fce00078e000e */
[----:B------:R-:W-:Y:S05]  /*15ab0*/  WARPSYNC.COLLECTIVE R15, `(.L_x_11028) ;  /* 0x000000000f087348 */ /* 0x000fea0003c00000 */
[----:B------:R0:W1:Y:S02]  /*15ac0*/  SHFL.IDX P6, R14, R13, R12, R11 ;  /* 0x0000000c0d0e7389 */ /* 0x00006400000c000b */
[----:B01----:R-:W-:Y:S01]  /*15ad0*/  ENDCOLLECTIVE ;  /* 0x000000000000791b */ /* 0x003fe20003800000 */
.L_x_11028:
        /* <DEDUP_REMOVED lines=13> */
.L_x_11029:
        /* <DEDUP_REMOVED lines=8> */
.L_x_10960:
[----:B0-----:R0:W1:Y:S02]  /*15c30*/  SYNCS.PHASECHK.TRANS64.TRYWAIT P0, [R4+URZ+0x2d860], R3 ;  /* 0x02d86003040075a7 */ /* 0x001064000800017f */
[----:B-1----:R-:W-:Y:S05]  /*15c40*/  @!P0 NANOSLEEP.SYNCS 0x989680 ;  /* 0x009896800000895d */ /* 0x002fea0003900000 */
[----:B------:R-:W1:Y:S02]  /*15c50*/  @!P0 SYNCS.PHASECHK.TRANS64 P0, [R4+URZ+0x2d860], R3 ;  /* 0x02d86003040085a7 */ /* 0x000e64000800007f */
[----:B-1----:R-:W-:Y:S05]  /*15c60*/  @!P0 BRA `(.L_x_10960) ;  /* 0xfffffffc00f08947 */ /* 0x002fea000383ffff */
[----:B------:R-:W-:Y:S05]  /*15c70*/  BRA `(.L_x_11031) ;  /* 0xffffffd400d47947 */ /* 0x000fea000383ffff */
.L_x_10961:
        /* <DEDUP_REMOVED lines=8> */
.L_x_11033:
[----:B------:R-:W-:Y:S05]  /*15d00*/  BSYNC B0 ;  /* 0x0000000000007941 */ /* 0x000fea0003800000 */
.L_x_11032:
[----:B------:R-:W0:Y:S01]  /*15d10*/  S2R R2, SR_TID.X ;  /* 0x0000000000027919 */ /* 0x000e220000002100 */
[----:B------:R-:W-:Y:S02]  /*15d20*/  IMAD.MOV.U32 R13, RZ, RZ, R17 ;  /* 0x000000ffff0d7224 */ /* 0x000fe400078e0011 */
[----:B------:R-:W-:Y:S02]  /*15d30*/  IMAD.MOV.U32 R12, RZ, RZ, RZ ;  /* 0x000000ffff0c7224 */ /* 0x000fe400078e00ff */
[----:B------:R-:W-:Y:S02]  /*15d40*/  IMAD.MOV.U32 R11, RZ, RZ, 0x1c1f ;  /* 0x00001c1fff0b7424 */ /* 0x000fe400078e00ff */
[----:B------:R-:W-:Y:S02]  /*15d50*/  IMAD.MOV.U32 R15, RZ, RZ, -0x1 ;  /* 0xffffffffff0f7424 */ /* 0x000fe400078e00ff */
[----:B------:R-:W-:-:S07]  /*15d60*/  IMAD.MOV.U32 R0, RZ, RZ, R14 ;  /* 0x000000ffff007224 */ /* 0x000fce00078e000e */
[----:B0-----:R-:W-:Y:S05]  /*15d70*/  WARPSYNC.COLLECTIVE R15, `(.L_x_11034) ;  /* 0x000000000f087348 */ /* 0x001fea0003c00000 */
[----:B------:R1:W2:Y:S02]  /*15d80*/  SHFL.IDX P6, R14, R13, R12, R11 ;  /* 0x0000000c0d0e7389 */ /* 0x0002a400000c000b */
[----:B012---:R-:W-:Y:S01]  /*15d90*/  ENDCOLLECTIVE ;  /* 0x000000000000791b */ /* 0x007fe20003800000 */
.L_x_11034:
        /* <DEDUP_REMOVED lines=9> */
.L_x_11035:
[----:B------:R-:W-:Y:S01]  /*15e30*/  IMAD.X R3, RZ, RZ, R0, P0 ;  /* 0x000000ffff037224 */ /* 0x000fe200000e0600 */
[----:B------:R-:W-:Y:S01]  /*15e40*/  ISETP.LT.OR P0, PT, R5, 0x1, P4 ;  /* 0x000000010500780c */ /* 0x000fe20002701670 */
[----:B------:R-:W-:Y:S02]  /*15e50*/  IMAD R0, R7, 0x2, R16 ;  /* 0x0000000207007824 */ /* 0x000fe400078e0210 */
        /* <DEDUP_REMOVED lines=13> */
.L_x_11036:
[----:B------:R-:W-:Y:S02]  /*15f30*/  IMAD.MOV.U32 R13, RZ, RZ, R18 ;  /* 0x000000ffff0d7224 */ /* 0x000fe400078e0012 */
[----:B------:R-:W-:Y:S01]  /*15f40*/  IMAD.MOV.U32 R12, RZ, RZ, 0x2 ;  /* 0x00000002ff0c7424 */ /* 0x000fe200078e00ff */
[----:B------:R-:W-:-:S13]  /*15f50*/  IADD3 R2, P0, R14, R6, RZ ;  /* 0x000000060e027210 */ /* 0x000fda0007f1e0ff */
[----:B------:R-:W-:Y:S05]  /*15f60*/  WARPSYNC.COLLECTIVE R15, `(.L_x_11037) ;  /* 0x000000000f087348 */ /* 0x000fea0003c00000 */
[----:B------:R0:W1:Y:S02]  /*15f70*/  SHFL.IDX P6, R14, R13, R12, R11 ;  /* 0x0000000c0d0e7389 */ /* 0x00006400000c000b */
[----:B01----:R-:W-:Y:S01]  /*15f80*/  ENDCOLLECTIVE ;  /* 0x000000000000791b */ /* 0x003fe20003800000 */
.L_x_11037:
        /* <DEDUP_REMOVED lines=15> */
.L_x_11038:
[----:B------:R-:W-:Y:S02]  /*16080*/  IMAD.MOV.U32 R13, RZ, RZ, R18 ;  /* 0x000000ffff0d7224 */ /* 0x000fe400078e0012 */
[----:B------:R-:W-:Y:S01]  /*16090*/  IMAD.MOV.U32 R12, RZ, RZ, 0x3 ;  /* 0x00000003ff0c7424 */ /* 0x000fe200078e00ff */
[----:B------:R-:W-:-:S13]  /*160a0*/  IADD3 R2, P0, R14, R6, RZ ;  /* 0x000000060e027210 */ /* 0x000fda0007f1e0ff */
[----:B------:R-:W-:Y:S05]  /*160b0*/  WARPSYNC.COLLECTIVE R15, `(.L_x_11039) ;  /* 0x000000000f087348 */ /* 0x000fea0003c00000 */
[----:B------:R0:W1:Y:S02]  /*160c0*/  SHFL.IDX P6, R14, R13, R12, R11 ;  /* 0x0000000c0d0e7389 */ /* 0x00006400000c000b */
[----:B01----:R-:W-:Y:S01]  /*160d0*/  ENDCOLLECTIVE ;  /* 0x000000000000791b */ /* 0x003fe20003800000 */
.L_x_11039:
        /* <DEDUP_REMOVED lines=12> */
.L_x_11040:
[----:B------:R-:W-:Y:S01]  /*161a0*/  @!PT LDS RZ, [RZ] ;  /* 0x00000000fffff984 */ /* 0x000fe20000000800 */
[----:B------:R-:W-:Y:S01]  /*161b0*/  @!PT LDS RZ, [RZ] ;  /* 0x00000000fffff984 */ /* 0x000fe20000000800 */
[----:B------:R-:W-:Y:S01]  /*161c0*/  @!PT LDS RZ, [RZ] ;  /* 0x00000000fffff984 */ /* 0x000fe20000000800 */
[----:B------:R0:W-:Y:S01]  /*161d0*/  LDGSTS.E.BYPASS.LTC128B.128 [R0+0x3400], desc[UR52][R2.64+0x40], !P0 ;  /* 0x0340004002007fae */ /* 0x0001e2000c101d74 */
[----:B------:R-:W-:-:S13]  /*161e0*/  ISETP.LT.OR P0, PT, R5, 0x41, P1 ;  /* 0x000000410500780c */ /* 0x000fda0000f01670 */
[----:B------:R0:W-:Y:S01]  /*161f0*/  LDGSTS.E.BYPASS.LTC128B.128 [R0+0x5400], desc[UR52][R2.64+0x80], !P0 ;  /* 0x0540008002007fae */ /* 0x0001e2000c101d74 */
[----:B------:R-:W-:Y:S05]  /*16200*/  BRA `(.L_x_11041) ;  /* 0xffffffd4004c7947 */ /* 0x000fea000383ffff */
.L_x_10966:
[----:B------:R-:W-:Y:S01]  /*16210*/  BSSY B0, `(.L_x_11042) ;  /* 0x0000008000007945 */ /* 0x000fe20003800000 */
[----:B-----5:R-:W-:Y:S02]  /*16220*/  IMAD.MOV.U32 R13, RZ, RZ, R2 ;  /* 0x000000ffff0d7224 */ /* 0x020fe400078e0002 */
[----:B------:R-:W-:Y:S02]  /*16230*/  IMAD.MOV.U32 R12, RZ, RZ, RZ ;  /* 0x000000ffff0c7224 */ /* 0x000fe400078e00ff */
[----:B------:R-:W-:Y:S02]  /*16240*/  IMAD.MOV.U32 R11, RZ, RZ, 0x1f ;  /* 0x0000001fff0b7424 */ /* 0x000fe400078e00ff */
[----:B------:R-:W-:-:S07]  /*16250*/  IMAD.MOV.U32 R15, RZ, RZ, -0x1 ;  /* 0xffffffffff0f7424 */ /* 0x000fce00078e00ff */
[----:B01----:R-:W-:Y:S05]  /*16260*/  WARPSYNC.COLLECTIVE R15, `(.L_x_11043) ;  /* 0x000000000f087348 */ /* 0x003fea0003c00000 */
[----:B------:R2:W3:Y:S02]  /*16270*/  SHFL.IDX P6, R14, R13, R12, R11 ;  /* 0x0000000c0d0e7389 */ /* 0x0004e400000c000b */
[----:B0123--:R-:W-:Y:S01]  /*16280*/  ENDCOLLECTIVE ;  /* 0x000000000000791b */ /* 0x00ffe20003800000 */
.L_x_11043:
[----:B------:R-:W-:Y:S05]  /*16290*/  BSYNC B0 ;  /* 0x0000000000007941 */ /* 0x000fea0003800000 */
.L_x_11042:
[----:B------:R-:W-:Y:S05]  /*162a0*/  BRA `(.L_x_11044) ;  /* 0xffffffd400e07947 */ /* 0x000fea000383ffff */
.L_x_10969:
[----:B-1----:R1:W2:Y:S02]  /*162b0*/  SYNCS.PHASECHK.TRANS64.TRYWAIT P0, [R4+URZ+0x2d820], R0 ;  /* 0x02d82000040075a7 */ /* 0x0022a4000800017f */
[----:B--2---:R-:W-:Y:S05]  /*162c0*/  @!P0 NANOSLEEP.SYNCS 0x989680 ;  /* 0x009896800000895d */ /* 0x004fea0003900000 */
[----:B------:R-:W2:Y:S02]  /*162d0*/  @!P0 SYNCS.PHASECHK.TRANS64 P0, [R4+URZ+0x2d820], R0 ;  /* 0x02d82000040085a7 */ /* 0x000ea4000800007f */
[----:B--2---:R-:W-:Y:S05]  /*162e0*/  @!P0 BRA `(.L_x_10969) ;  /* 0xfffffffc00f08947 */ /* 0x004fea000383ffff */
[----:B------:R-:W-:Y:S05]  /*162f0*/  BRA `(.L_x_11045) ;  /* 0xffffffd8002c7947 */ /* 0x000fea000383ffff */
.L_x_10970:
        /* <DEDUP_REMOVED lines=11> */
.L_x_11047:
[----:B------:R-:W-:Y:S05]  /*163b0*/  BSYNC B0 ;  /* 0x0000000000007941 */ /* 0x000fea0003800000 */
.L_x_11046:
[----:B------:R-:W-:Y:S05]  /*163c0*/  BRA `(.L_x_11048) ;  /* 0xffffffd800147947 */ /* 0x000fea000383ffff */
.L_x_10973:
[----:B------:R-:W-:Y:S01]  /*163d0*/  BSSY B1, `(.L_x_11049) ;  /* 0x0000006000017945 */ /* 0x000fe20003800000 */
[----:B------:R-:W-:-:S07]  /*163e0*/  IMAD.MOV.U32 R15, RZ, RZ, -0x1 ;  /* 0xffffffffff0f7424 */ /* 0x000fce00078e00ff */
[----:B01----:R-:W-:Y:S05]  /*163f0*/  WARPSYNC.COLLECTIVE R15, `(.L_x_11050) ;  /* 0x000000000f0c7348 */ /* 0x003fea0003c00000 */
[----:B------:R-:W-:Y:S02]  /*16400*/  ELECT P6, UR62, PT ;  /* 0x00000000003e782f */ /* 0x000fe400038c0000 */
[----:B------:R-:W-:Y:S01]  /*16410*/  MOV R14, UR62 ;  /* 0x0000003e000e7c02 */ /* 0x000fe20008000f00 */
[----:B01----:R-:W-:Y:S10]  /*16420*/  ENDCOLLECTIVE ;  /* 0x000000000000791b */ /* 0x003ff40003800000 */
.L_x_11050:
[----:B------:R-:W-:Y:S05]  /*16430*/  BSYNC B1 ;  /* 0x0000000000017941 */ /* 0x000fea0003800000 */
.L_x_11049:
[----:B------:R-:W-:Y:S05]  /*16440*/  BRA `(.L_x_11051) ;  /* 0xffffffd8000c7947 */ /* 0x000fea000383ffff */
.L_x_10975:
[----:B-1----:R1:W2:Y:S02]  /*16450*/  SYNCS.PHASECHK.TRANS64.TRYWAIT P1, [R5+URZ+0x2d840], R0 ;  /* 0x02d84000050075a7 */ /* 0x0022a4000802017f */
[----:B--2---:R-:W-:Y:S05]  /*16460*/  @!P1 NANOSLEEP.SYNCS 0x989680 ;  /* 0x009896800000995d */ /* 0x004fea0003900000 */
[----:B------:R-:W2:Y:S02]  /*16470*/  @!P1 SYNCS.PHASECHK.TRANS64 P1, [R5+URZ+0x2d840], R0 ;  /* 0x02d84000050095a7 */ /* 0x000ea4000802007f */
[----:B--2---:R-:W-:Y:S05]  /*16480*/  @!P1 BRA `(.L_x_10975) ;  /* 0xfffffffc00f09947 */ /* 0x004fea000383ffff */
[----:B------:R-:W-:Y:S05]  /*16490*/  BRA `(.L_x_11052) ;  /* 0xffffffd8002c7947 */ /* 0x000fea000383ffff */
.L_x_10977:
[----:B--2---:R2:W3:Y:S02]  /*164a0*/  SYNCS.PHASECHK.TRANS64.TRYWAIT P1, [R23+URZ+0x2d840], R2 ;  /* 0x02d84002170075a7 */ /* 0x0044e4000802017f */
[----:B---3--:R-:W-:Y:S05]  /*164b0*/  @!P1 NANOSLEEP.SYNCS 0x989680 ;  /* 0x009896800000995d */ /* 0x008fea0003900000 */
[----:B------:R-:W3:Y:S02]  /*164c0*/  @!P1 SYNCS.PHASECHK.TRANS64 P1, [R23+URZ+0x2d840], R2 ;  /* 0x02d84002170095a7 */ /* 0x000ee4000802007f */
[----:B---3--:R-:W-:Y:S05]  /*164d0*/  @!P1 BRA `(.L_x_10977) ;  /* 0xfffffffc00f09947 */ /* 0x008fea000383ffff */
[----:B------:R-:W-:Y:S05]  /*164e0*/  BRA `(.L_x_11053) ;  /* 0xffffffd800387947 */ /* 0x000fea000383ffff */
.L_x_10979:
[----:B---3--:R3:W4:Y:S02]  /*164f0*/  SYNCS.PHASECHK.TRANS64.TRYWAIT P1, [R5+URZ+0x2d860], R0 ;  /* 0x02d86000050075a7 */ /* 0x008724000802017f */
[----:B----4-:R-:W-:Y:S05]  /*16500*/  @!P1 NANOSLEEP.SYNCS 0x989680 ;  /* 0x009896800000995d */ /* 0x010fea0003900000 */
[----:B------:R-:W4:Y:S02]  /*16510*/  @!P1 SYNCS.PHASECHK.TRANS64 P1, [R5+URZ+0x2d860], R0 ;  /* 0x02d86000050095a7 */ /* 0x000f24000802007f */
[----:B----4-:R-:W-:Y:S05]  /*16520*/  @!P1 BRA `(.L_x_10979) ;  /* 0xfffffffc00f09947 */ /* 0x010fea000383ffff */
[----:B------:R-:W-:Y:S05]  /*16530*/  BRA `(.L_x_11054) ;  /* 0xffffffd800347947 */ /* 0x000fea000383ffff */
.L_x_11055:
        /* <DEDUP_REMOVED lines=12> */
.L_x_15866:


//--------------------- .text._ZN7cutlass13device_kernelIN5flash11enable_sm90INS1_16FlashAttnFwdSm90INS1_25CollectiveMainloopFwdSm90ILi2EN4cute5tupleIJNS5_1CILi1EEES8_S8_EEENS6_IJNS7_ILi192EEENS7_ILi128EEENS7_ILi96EEEEEELi96ENS_6half_tEfNS_4arch4Sm90ELb0ELb1ELb0ELb1ELb1ELb0ELb0ELb0ELb1ELb1ELb0ELb0EEENS1_21CollectiveEpilogueFwdINS6_IJSA_SC_SB_EEES9_SE_SG_Li384ELb1ELb1ELb0ELb0EEENS1_36VarlenDynamicPersistentTileSchedulerILi192ELi128ELi384ELi128ELb0ELb1ELb1ELb1ELb0ELb1EEEEEEEEEvNT_6ParamsE --------------------------
	.section	.text._ZN7cutlass13device_kernelIN5flash11enable_sm90INS1_16FlashAttnFwdSm90INS1_25CollectiveMainloopFwdSm90ILi2EN4cute5tupleIJNS5_1CILi1EEES8_S8_EEENS6_IJNS7_ILi192EEENS7_ILi128EEENS7_ILi96EEEEEELi96ENS_6half_tEfNS_4arch4Sm90ELb0ELb1ELb0ELb1ELb1ELb0ELb0ELb0ELb1ELb1ELb0ELb0EEENS1_21CollectiveEpilogueFwdINS6_IJSA_SC_SB_EEES9_SE_SG_Li384ELb1ELb1ELb0ELb0EEENS1_36VarlenDynamicPersistentTileSchedulerILi192ELi128ELi384ELi128ELb0ELb1ELb1ELb1ELb0ELb1EEEEEEEEEvNT_6ParamsE,"ax",@progbits
	.align	128
.text._ZN7cutlass13device_kernelIN5flash11enable_sm90INS1_16FlashAttnFwdSm90INS1_25CollectiveMainloopFwdSm90ILi2EN4cute5tupleIJNS5_1CILi1EEES8_S8_EEENS6_IJNS7_ILi192EEENS7_ILi128EEENS7_ILi96EEEEEELi96ENS_6half_tEfNS_4arch4Sm90ELb0ELb1ELb0ELb1ELb1ELb0ELb0ELb0ELb1ELb1ELb0ELb0EEENS1_21CollectiveEpilogueFwdINS6_IJSA_SC_SB_EEES9_SE_SG_Li384ELb1ELb1ELb0ELb0EEENS1_36VarlenDynamicPersistentTileSchedulerILi192ELi128ELi384ELi128ELb0ELb1ELb1ELb1ELb0ELb1EEEEEEEEEvNT_6ParamsE:
        .type           _ZN7cutlass13device_kernelIN5flash11enable_sm90INS1_16FlashAttnFwdSm90INS1_25CollectiveMainloopFwdSm90ILi2EN4cute5tupleIJNS5_1CILi1EEES8_S8_EEENS6_IJNS7_ILi192EEENS7_ILi128EEENS7_ILi96EEEEEELi96ENS_6half_tEfNS_4arch4Sm90ELb0ELb1ELb0ELb1ELb1ELb0ELb0ELb0ELb1ELb1ELb0ELb0EEENS1_21CollectiveEpilogueFwdINS6_IJSA_SC_SB_EEES9_SE_SG_Li384ELb1ELb1ELb0ELb0EEENS1_36VarlenDynamicPersistentTileSchedulerILi192ELi128ELi384ELi128ELb0ELb1ELb1ELb1ELb0ELb1EEEEEEEEEvNT_6ParamsE,@function
        .size           _ZN7cutlass13device_kernelIN5flash11enable_sm90INS1_16FlashAttnFwdSm90INS1_25CollectiveMainloopFwdSm90ILi2EN4cute5tupleIJNS5_1CILi1EEES8_S8_EEENS6_IJNS7_ILi192EEENS7_ILi128EEENS7_ILi96EEEEEELi96ENS_6half_tEfNS_4arch4Sm90ELb0ELb1ELb0ELb1ELb1ELb0ELb0ELb0ELb1ELb1ELb0ELb0EEENS1_21CollectiveEpilogueFwdINS6_IJSA_SC_SB_EEES9_SE_SG_Li384ELb1ELb1ELb0ELb0EEENS1_36VarlenDynamicPersistentTileSchedulerILi192ELi128ELi384ELi128ELb0ELb1ELb1ELb1ELb0ELb1EEEEEEEEEvNT_6ParamsE,(.L_x_15867 - _ZN7cutlass13device_kernelIN5flash11enable_sm90INS1_16FlashAttnFwdSm90INS1_25CollectiveMainloopFwdSm90ILi2EN4cute5tupleIJNS5_1CILi1EEES8_S8_EEENS6_IJNS7_ILi192EEENS7_ILi128EEENS7_ILi96EEEEEELi96ENS_6half_tEfNS_4arch4Sm90ELb0ELb1ELb0ELb1ELb1ELb0ELb0ELb0ELb1ELb1ELb0ELb0EEENS1_21CollectiveEpilogueFwdINS6_IJSA_SC_SB_EEES9_SE_SG_Li384ELb1ELb1ELb0ELb0EEENS1_36VarlenDynamicPersistentTileSchedulerILi192ELi128ELi384ELi128ELb0ELb1ELb1ELb1ELb0ELb1EEEEEEEEEvNT_6ParamsE)
        .other          _ZN7cutlass13device_kernelIN5flash11enable_sm90INS1_16FlashAttnFwdSm90INS1_25CollectiveMainloopFwdSm90ILi2EN4cute5tupleIJNS5_1CILi1EEES8_S8_EEENS6_IJNS7_ILi192EEENS7_ILi128EEENS7_ILi96EEEEEELi96ENS_6half_tEfNS_4arch4Sm90ELb0ELb1ELb0ELb1ELb1ELb0ELb0ELb0ELb1ELb1ELb0ELb0EEENS1_21CollectiveEpilogueFwdINS6_IJSA_SC_SB_EEES9_SE_SG_Li384ELb1ELb1ELb0ELb0EEENS1_36VarlenDynamicPersistentTileSchedulerILi192ELi128ELi384ELi128ELb0ELb1ELb1ELb1ELb0ELb1EEEEEEEEEvNT_6ParamsE,@"STO_CUDA_ENTRY STV_DEFAULT"
_ZN7cutlass13device_kernelIN5flash11enable_sm90INS1_16FlashAttnFwdSm90INS1_25CollectiveMainloopFwdSm90ILi2EN4cute5tupleIJNS5_1CILi1EEES8_S8_EEENS6_IJNS7_ILi192EEENS7_ILi128EEENS7_ILi96EEEEEELi96ENS_6half_tEfNS_4arch4Sm90ELb0ELb1ELb0ELb1ELb1ELb0ELb0ELb0ELb1ELb1ELb0ELb0EEENS1_21CollectiveEpilogueFwdINS6_IJSA_SC_SB_EEES9_SE_SG_Li384ELb1ELb1ELb0ELb0EEENS1_36VarlenDynamicPersistentTileSchedulerILi192ELi128ELi384ELi128ELb0ELb1ELb1ELb1ELb0ELb1EEEEEEEEEvNT_6ParamsE:
        /* <DEDUP_REMOVED lines=45> */
.L_x_11056:
        /* <DEDUP_REMOVED lines=22> */
.L_x_11057:
        /* <DEDUP_REMOVED lines=18> */
.L_x_11058:
        /* <DEDUP_REMOVED lines=22> */
.L_x_11059:
        /* <DEDUP_REMOVED lines=23> */
.L_x_11060:
        /* <DEDUP_REMOVED lines=8> */
.L_x_11062:
        /* <DEDUP_REMOVED lines=18> */
[----:B------:R-:W-:Y:S01]  /*09c0*/  VIADD R150, R2, 0xffffff80 ;  /* 0xffffff8002967836 */ /* 0x000fe20000000000 */
[----:B------:R-:W-:Y:S01]  /*09d0*/  R2UR UR5, R9 ;  /* 0x00000000090572ca */ /* 0x000fe200000e0000 */
[----:B------:R-:W-:Y:S01]  /*09e0*/  IMAD.MOV.U32 R18, RZ, RZ, 0x40 ;  /* 0x00000040ff127424 */ /* 0x000fe200078e00ff */
[----:B------:R-:W-:Y:S01]  /*09f0*/  R2UR UR7, R10 ;  /* 0x000000000a0772ca */ /* 0x000fe200000e0000 */
[----:B------:R-:W-:Y:S01]  /*0a00*/  ULOP3.LUT UR50, UR43, 0x1, URZ, 0xfc, !UPT ;  /* 0x000000012b327892 */ /* 0x000fe2000f8efc3f */
[----:B------:R-:W-:Y:S01]  /*0a10*/  SHF.R.S32.HI R3, RZ, 0x1f, R150 ;  /* 0x0000001fff037819 */ /* 0x000fe20000011496 */
[----:B------:R-:W-:Y:S01]  /*0a20*/  UMOV UR49, URZ ;  /* 0x0000003f00317c82 */ /* 0x000fe20008000000 */
[----:B------:R-:W-:Y:S01]  /*0a30*/  R2UR UR6, R11 ;  /* 0x000000000b0672ca */ /* 0x000fe200000e0000 */
[----:B------:R-:W-:Y:S01]  /*0a40*/  UMOV UR48, URZ ;  /* 0x0000003f00307c82 */ /* 0x000fe20008000000 */
[CC--:B------:R-:W-:Y:S01]  /*0a50*/  LEA.HI R145, R3.reuse, R150.reuse, RZ, 0x7 ;  /* 0x0000009603917211 */ /* 0x0c0fe200078f38ff */
[----:B------:R-:W-:Y:S01]  /*0a60*/  UMOV UR47, URZ ;  /* 0x0000003f002f7c82 */ /* 0x000fe20008000000 */
[----:B------:R-:W-:-:S02]  /*0a70*/  LEA.HI R0, R3, R150, RZ, 0x4 ;  /* 0x0000009603007211 */ /* 0x000fc400078f20ff */
[----:B------:R-:W-:Y:S02]  /*0a80*/  LOP3.LUT R7, R145, 0xffffff80, RZ, 0xc0, !PT ;  /* 0xffffff8091077812 */ /* 0x000fe400078ec0ff */
[----:B------:R-:W-:Y:S02]  /*0a90*/  LOP3.LUT R5, R0, 0xfffffff0, RZ, 0xc0, !PT ;  /* 0xfffffff000057812 */ /* 0x000fe400078ec0ff */
[----:B------:R-:W-:Y:S01]  /*0aa0*/  LEA.HI R4, R3, R150, RZ, 0x5 ;  /* 0x0000009603047211 */ /* 0x000fe200078f28ff */
[C---:B------:R-:W-:Y:S01]  /*0ab0*/  IMAD.IADD R144, R150.reuse, 0x1, -R7 ;  /* 0x0000000196907824 */ /* 0x040fe200078e0a07 */
[----:B------:R-:W-:Y:S01]  /*0ac0*/  SHF.R.S32.HI R7, RZ, 0x4, R0 ;  /* 0x00000004ff077819 */ /* 0x000fe20000011400 */
[----:B------:R-:W-:Y:S01]  /*0ad0*/  IMAD.IADD R5, R150, 0x1, -R5 ;  /* 0x0000000196057824 */ /* 0x000fe200078e0a05 */
[----:B------:R-:W-:Y:S02]  /*0ae0*/  SHF.R.S32.HI R6, RZ, 0x5, R4 ;  /* 0x00000005ff067819 */ /* 0x000fe40000011404 */
[----:B------:R-:W-:-:S02]  /*0af0*/  LEA.HI R2, R0, R7, RZ, 0x1 ;  /* 0x0000000700027211 */ /* 0x000fc400078f08ff */
[--C-:B------:R-:W-:Y:S01]  /*0b00*/  SHF.R.S32.HI R0, RZ, 0x1f, R5.reuse ;  /* 0x0000001fff007819 */ /* 0x100fe20000011405 */
[----:B------:R-:W-:Y:S01]  /*0b10*/  IMAD R12, R6, 0x10, R5 ;  /* 0x00000010060c7824 */ /* 0x000fe200078e0205 */
[----:B------:R-:W-:Y:S02]  /*0b20*/  LOP3.LUT R2, R2, 0x1ffffffe, RZ, 0xc0, !PT ;  /* 0x1ffffffe02027812 */ /* 0x000fe400078ec0ff */
[----:B------:R-:W-:Y:S02]  /*0b30*/  LEA.HI R0, R0, R5, RZ, 0x3 ;  /* 0x0000000500007211 */ /* 0x000fe400078f18ff */
[----:B------:R-:W-:Y:S01]  /*0b40*/  SHF.R.S32.HI R145, RZ, 0x7, R145 ;  /* 0x00000007ff917819 */ /* 0x000fe20000011491 */
[----:B------:R-:W-:Y:S01]  /*0b50*/  IMAD.IADD R2, R7, 0x1, -R2 ;  /* 0x0000000107027824 */ /* 0x000fe200078e0a02 */
[----:B------:R-:W-:Y:S01]  /*0b60*/  LEA.HI R143, R3, R150, RZ, 0x2 ;  /* 0x00000096038f7211 */ /* 0x000fe200078f10ff */
[C---:B------:R-:W-:Y:S01]  /*0b70*/  IMAD.SHL.U32 R4, R0.reuse, 0x40, RZ ;  /* 0x0000004000047824 */ /* 0x040fe200078e00ff */
[----:B------:R-:W-:Y:S01]  /*0b80*/  LOP3.LUT R0, R0, 0xfffffff8, RZ, 0xc0, !PT ;  /* 0xfffffff800007812 */ /* 0x000fe200078ec0ff */
[----:B------:R-:W-:Y:S01]  /*0b90*/  IMAD.SHL.U32 R3, R2, 0x8, RZ ;  /* 0x0000000802037824 */ /* 0x000fe200078e00ff */
[----:B------:R-:W-:-:S02]  /*0ba0*/  SHF.R.S32.HI R9, RZ, 0x1f, R144 ;  /* 0x0000001fff097819 */ /* 0x000fc40000011490 */
[----:B------:R-:W-:Y:S01]  /*0bb0*/  LOP3.LUT R4, R4, 0x7ffffe00, RZ, 0xc0, !PT ;  /* 0x7ffffe0004047812 */ /* 0x000fe200078ec0ff */
[----:B------:R-:W-:Y:S01]  /*0bc0*/  IMAD.IADD R0, R5, 0x1, -R0 ;  /* 0x0000000105007824 */ /* 0x000fe200078e0a00 */
[-C--:B------:R-:W-:Y:S01]  /*0bd0*/  LEA.HI R8, R9, R144.reuse, RZ, 0x2 ;  /* 0x0000009009087211 */ /* 0x080fe200078f10ff */
[----:B------:R-:W-:Y:S01]  /*0be0*/  IMAD.HI R5, R145, 0x55555556, RZ ;  /* 0x5555555691057827 */ /* 0x000fe200078e02ff */
[----:B------:R-:W-:Y:S02]  /*0bf0*/  LEA.HI R9, R9, R144, RZ, 0x5 ;  /* 0x0000009009097211 */ /* 0x000fe400078f28ff */
[----:B------:R-:W-:Y:S01]  /*0c00*/  SHF.R.S32.HI R10, RZ, 0x2, R8 ;  /* 0x00000002ff0a7819 */ /* 0x000fe20000011408 */
[----:B------:R-:W-:Y:S01]  /*0c10*/  IMAD R6, R6, 0x400, R4 ;  /* 0x0000040006067824 */ /* 0x000fe200078e0204 */
[----:B------:R-:W-:Y:S01]  /*0c20*/  SHF.R.S32.HI R11, RZ, 0x1f, R8 ;  /* 0x0000001fff0b7819 */ /* 0x000fe20000011408 */
[----:B------:R-:W-:Y:S01]  /*0c30*/  IMAD.SHL.U32 R4, R0, 0x40, RZ ;  /* 0x0000004000047824 */ /* 0x000fe200078e00ff */
[----:B------:R-:W-:Y:S01]  /*0c40*/  LEA.HI R2, R5, R5, RZ, 0x1 ;  /* 0x0000000505027211 */ /* 0x000fe200078f08ff */
[----:B------:R-:W-:Y:S01]  /*0c50*/  IMAD.U32 R147, R12, 0x20, R3 ;  /* 0x000000200c937824 */ /* 0x000fe200078e0003 */
[----:B------:R-:W-:-:S02]  /*0c60*/  LOP3.LUT R5, R143, 0xfffffffc, RZ, 0xc0, !PT ;  /* 0xfffffffc8f057812 */ /* 0x000fc400078ec0ff */
[----:B------:R-:W-:Y:S01]  /*0c70*/  LOP3.LUT R4, R4, 0x1c0, RZ, 0xc0, !PT ;  /* 0x000001c004047812 */ /* 0x000fe200078ec0ff */
[----:B------:R-:W-:Y:S01]  /*0c80*/  IMAD R2, R2, -0x3, R145 ;  /* 0xfffffffd02027824 */ /* 0x000fe200078e0291 */
[----:B------:R-:W-:Y:S01]  /*0c90*/  LEA.HI R11, R11, R10, RZ, 0x3 ;  /* 0x0000000a0b0b7211 */ /* 0x000fe200078f18ff */
[----:B------:R-:W-:Y:S01]  /*0ca0*/  IMAD.IADD R142, R150, 0x1, -R5 ;  /* 0x00000001968e7824 */ /* 0x000fe200078e0a05 */
[----:B------:R-:W-:Y:S02]  /*0cb0*/  LOP3.LUT R3, R4, 0x8, R3, 0xf8, !PT ;  /* 0x0000000804037812 */ /* 0x000fe400078ef803 */
[----:B------:R-:W-:Y:S01]  /*0cc0*/  SHF.R.U32.HI R4, RZ, 0x3, R4 ;  /* 0x00000003ff047819 */ /* 0x000fe20000011604 */
[----:B------:R-:W-:Y:S01]  /*0cd0*/  IMAD.SHL.U32 R138, R142, 0x8, RZ ;  /* 0x000000088e8a7824 */ /* 0x000fe200078e00ff */
[----:B------:R-:W-:Y:S02]  /*0ce0*/  LOP3.LUT R11, R11, 0xfffffff8, RZ, 0xc0, !PT ;  /* 0xfffffff80b0b7812 */ /* 0x000fe400078ec0ff */
[----:B------:R-:W-:Y:S01]  /*0cf0*/  LOP3.LUT R3, R3, R4, RZ, 0x3c, !PT ;  /* 0x0000000403037212 */ /* 0x000fe200078e3cff */
[----:B------:R-:W-:Y:S01]  /*0d00*/  VIADD R140, R138, 0x20 ;  /* 0x000000208a8c7836 */ /* 0x000fe20000000000 */
[----:B------:R-:W-:Y:S01]  /*0d10*/  R2P PR, R0, 0x6 ;  /* 0x0000000600007804 */ /* 0x000fe20000000000 */
[----:B------:R-:W-:Y:S01]  /*0d20*/  IMAD.IADD R10, R10, 0x1, -R11 ;  /* 0x000000010a0a7824 */ /* 0x000fe200078e0a0b */
[----:B------:R-:W-:Y:S01]  /*0d30*/  SHF.R.S32.HI R9, RZ, 0x5, R9 ;  /* 0x00000005ff097819 */ /* 0x000fe20000011409 */
[----:B------:R-:W-:Y:S01]  /*0d40*/  IMAD.IADD R3, R6, 0x1, R3 ;  /* 0x0000000106037824 */ /* 0x000fe200078e0203 */
[----:B------:R-:W-:Y:S01]  /*0d50*/  LEA.HI R0, R142, R142, RZ, 0x1 ;  /* 0x0000008e8e007211 */ /* 0x000fe200078f08ff */
[----:B------:R-:W-:Y:S01]  /*0d60*/  VIADD R141, R138, 0x40 ;  /* 0x000000408a8d7836 */ /* 0x000fe20000000000 */
[----:B------:R-:W-:Y:S01]  /*0d70*/  SEL R18, R18, 0xffffffc0, !P2 ;  /* 0xffffffc012127807 */ /* 0x000fe20005000000 */
[----:B------:R-:W-:Y:S01]  /*0d80*/  IMAD R9, R9, 0x10, R10 ;  /* 0x0000001009097824 */ /* 0x000fe200078e020a */
[----:B------:R-:W-:-:S02]  /*0d90*/  LEA R17, R3, UR41, 0x1 ;  /* 0x0000002903117c11 */ /* 0x000fc4000f8e08ff */
[----:B------:R-:W-:Y:S01]  /*0da0*/  LOP3.LUT R5, R0, 0x1ffffffe, RZ, 0xc0, !PT ;  /* 0x1ffffffe00057812 */ /* 0x000fe200078ec0ff */
[----:B------:R-:W-:Y:S01]  /*0db0*/  IMAD R146, R2, 0x40, R9 ;  /* 0x0000004002927824 */ /* 0x000fe200078e0209 */
[----:B------:R-:W-:Y:S01]  /*0dc0*/  LOP3.LUT R3, R8, 0x7ffffffc, RZ, 0xc0, !PT ;  /* 0x7ffffffc08037812 */ /* 0x000fe200078ec0ff */
[C---:B------:R-:W-:Y:S01]  /*0dd0*/  VIADD R19, R17.reuse, 0x21800 ;  /* 0x0002180011137836 */ /* 0x040fe20000000000 */
[----:B------:R-:W-:Y:S01]  /*0de0*/  SHF.R.S32.HI R143, RZ, 0x2, R143 ;  /* 0x00000002ff8f7819 */ /* 0x000fe2000001148f */
[----:B------:R-:W-:Y:S01]  /*0df0*/  VIADD R22, R17, 0x21820 ;  /* 0x0002182011167836 */ /* 0x000fe20000000000 */
[----:B------:R-:W-:Y:S01]  /*0e00*/  SHF.R.S32.HI R149, RZ, 0x1f, R140 ;  /* 0x0000001fff957819 */ /* 0x000fe2000001148c */
[----:B------:R-:W-:Y:S01]  /*0e10*/  IMAD.IADD R5, R142, 0x1, -R5 ;  /* 0x000000018e057824 */ /* 0x000fe200078e0a05 */
[----:B------:R-:W-:Y:S01]  /*0e20*/  SHF.R.S32.HI R148, RZ, 0x1f, R141 ;  /* 0x0000001fff947819 */ /* 0x000fe2000001148d */
[C---:B------:R-:W-:Y:S02]  /*0e30*/  @P1 VIADD R22, R19.reuse, 0xffffffe0 ;  /* 0xffffffe013161836 */ /* 0x040fe40000000000 */
[----:B------:R-:W-:-:S02]  /*0e40*/  IMAD.IADD R19, R19, 0x1, R18 ;  /* 0x0000000113137824 */ /* 0x000fc400078e0212 */
[----:B------:R-:W-:Y:S02]  /*0e50*/  IMAD.IADD R16, R144, 0x1, -R3 ;  /* 0x0000000190107824 */ /* 0x000fe400078e0a03 */
[----:B------:R-:W-:Y:S02]  /*0e60*/  IMAD R137, R5, 0x8, R146 ;  /* 0x0000000805897824 */ /* 0x000fe400078e0292 */
[----:B------:R-:W-:Y:S02]  /*0e70*/  IMAD.IADD R18, R18, 0x1, R22 ;  /* 0x0000000112127824 */ /* 0x000fe400078e0216 */
[----:B------:R-:W-:-:S07]  /*0e80*/  VIADD R136, R22, 0x6000 ;  /* 0x0000600016887836 */ /* 0x000fce0000000000 */
.L_x_11162:
        /* <DEDUP_REMOVED lines=12> */
[----:B01----:R-:W-:Y:S02]  /*0f50*/  IMAD.U32 R2, RZ, RZ, UR8 ;  /* 0x00000008ff027e24 */ /* 0x003fe4000f8e00ff */
[----:B----4-:R-:W-:Y:S01]  /*0f60*/  IMAD.U32 R3, RZ, RZ, UR9 ;  /* 0x00000009ff037e24 */ /* 0x010fe2000f8e00ff */
[----:B------:R-:W-:-:S04]  /*0f70*/  @UP1 UIMAD.WIDE UR8, UR6, 0x4, UR10 ;  /* 0x00000004060818a5 */ /* 0x000fc8000f8e020a */
[----:B--2---:R-:W2:Y:S02]  /*0f80*/  @P0 LDG.E R2, desc[UR54][R2.64] ;  /* 0x0000003602020981 */ /* 0x004ea4000c1e1900 */
        /* <DEDUP_REMOVED lines=16> */
[----:B------:R-:W-:-:S14]  /*1090*/  @P2 BRA `(.L_x_11063) ;  /* 0x0000000000382947 */ /* 0x000fdc0003800000 */
        /* <DEDUP_REMOVED lines=14> */
.L_x_11063:
        /* <DEDUP_REMOVED lines=9> */
.L_x_11064:
        /* <DEDUP_REMOVED lines=13> */
.L_x_11065:
[----:B------:R-:W-:Y:S01]  /*12e0*/  ULDC UR6, c[0x0][0x448] ;  /* 0x0001120000067ab9 */ /* 0x000fe20000000800 */
[----:B------:R-:W-:Y:S02]  /*12f0*/  UIMAD UR38, UR5, 0xc0, URZ ;  /* 0x000000c0052678a4 */ /* 0x000fe4000f8e023f */
        /* <DEDUP_REMOVED lines=27> */
.L_x_11067:
[----:B------:R-:W-:-:S11]  /*14b0*/  UISETP.NE.AND UP0, UPT, UR5, 0x1, UPT ;  /* 0x000000010500788c */ /* 0x000fd6000bf05270 */
[----:B------:R-:W-:Y:S02]  /*14c0*/  @UP0 ULDC.64 UR8, c[0x0][0x9e8] ;  /* 0x00027a0000080ab9 */ /* 0x000fe40000000a00 */
[----:B------:R-:W-:-:S04]  /*14d0*/  UIMAD.WIDE.U32 UR6, UR4, UR8, URZ ;  /* 0x00000008040672a5 */ /* 0x000fc8000f8e003f */
[----:B------:R-:W-:-:S12]  /*14e0*/  @UP0 USHF.R.U32.HI UR4, URZ, UR9, UR7 ;  /* 0x000000093f040299 */ /* 0x000fd80008011607 */
.L_x_11068:
[----:B------:R-:W-:-:S06]  /*14f0*/  UIMAD UR4, UR4, UR5, UR5 ;  /* 0x00000005040472a4 */ /* 0x000fcc000f8e0205 */
[----:B------:R-:W-:-:S07]  /*1500*/  VIMNMX R0, R0, UR4, PT ;  /* 0x0000000400007c48 */ /* 0x000fce000bfe0100 */
.L_x_11066:
        /* <DEDUP_REMOVED lines=32> */
.L_x_11070:
[----:B------:R-:W-:-:S11]  /*1710*/  UISETP.NE.AND UP0, UPT, UR5, 0x1, UPT ;  /* 0x000000010500788c */ /* 0x000fd6000bf05270 */
[----:B------:R-:W-:Y:S02]  /*1720*/  @UP0 ULDC.64 UR10, c[0x0][0x9e8] ;  /* 0x00027a00000a0ab9 */ /* 0x000fe40000000a00 */
[----:B------:R-:W-:-:S04]  /*1730*/  UIMAD.WIDE.U32 UR6, UR4, UR10, URZ ;  /* 0x0000000a040672a5 */ /* 0x000fc8000f8e003f */
[----:B------:R-:W-:-:S12]  /*1740*/  @UP0 USHF.R.U32.HI UR4, URZ, UR11, UR7 ;  /* 0x0000000b3f040299 */ /* 0x000fd80008011607 */
.L_x_11071:
[----:B------:R-:W-:-:S04]  /*1750*/  UIMAD UR4, UR4, UR5, URZ ;  /* 0x00000005040472a4 */ /* 0x000fc8000f8e023f */
[----:B------:R-:W-:-:S04]  /*1760*/  UISETP.LT.AND UP0, UPT, UR9, UR4, UPT ;  /* 0x000000040900728c */ /* 0x000fc8000bf01270 */
[----:B------:R-:W-:-:S12]  /*1770*/  USEL UR9, UR9, UR4, !UP0 ;  /* 0x0000000409097287 */ /* 0x000fd8000c000000 */
.L_x_11069:
        /* <DEDUP_REMOVED lines=9> */
[----:B------:R-:W-:Y:S01]  /*1810*/  CS2R R26, SRZ ;  /* 0x00000000001a7805 */ /* 0x000fe2000001ff00 */
[----:B------:R-:W-:Y:S01]  /*1820*/  IMAD.MOV.U32 R126, RZ, RZ, RZ ;  /* 0x000000ffff7e7224 */ /* 0x000fe200078e00ff */
[----:B------:R-:W-:Y:S01]  /*1830*/  CS2R R122, SRZ ;  /* 0x00000000007a7805 */ /* 0x000fe2000001ff00 */
[----:B------:R-:W-:Y:S01]  /*1840*/  UISETP.LT.AND UP0, UPT, URZ, UR4, UPT ;  /* 0x000000043f00728c */ /* 0x000fe2000bf01270 */
[----:B------:R-:W-:Y:S01]  /*1850*/  IMAD.MOV.U32 R125, RZ, RZ, RZ ;  /* 0x000000ffff7d7224 */ /* 0x000fe200078e00ff */
[----:B------:R-:W-:-:S02]  /*1860*/  CS2R R120, SRZ ;  /* 0x0000000000787805 */ /* 0x000fc4000001ff00 */
[----:B------:R-:W-:Y:S01]  /*1870*/  CS2R R118, SRZ ;  /* 0x0000000000767805 */ /* 0x000fe2000001ff00 */
[----:B------:R-:W-:Y:S01]  /*1880*/  USEL UR36, URZ, UR4, !UP0 ;  /* 0x000000043f247287 */ /* 0x000fe2000c000000 */
[----:B------:R-:W-:Y:S02]  /*1890*/  CS2R R116, SRZ ;  /* 0x0000000000747805 */ /* 0x000fe4000001ff00 */
[----:B------:R-:W-:Y:S02]  /*18a0*/  CS2R R114, SRZ ;  /* 0x0000000000727805 */ /* 0x000fe4000001ff00 */
[----:B------:R-:W-:Y:S02]  /*18b0*/  CS2R R112, SRZ ;  /* 0x0000000000707805 */ /* 0x000fe4000001ff00 */
[----:B------:R-:W-:Y:S02]  /*18c0*/  CS2R R110, SRZ ;  /* 0x00000000006e7805 */ /* 0x000fe4000001ff00 */
[----:B------:R-:W-:-:S02]  /*18d0*/  CS2R R108, SRZ ;  /* 0x00000000006c7805 */ /* 0x000fc4000001ff00 */
[----:B------:R-:W-:Y:S02]  /*18e0*/  ISETP.GT.AND P1, PT, R88, UR36, PT ;  /* 0x0000002458007c0c */ /* 0x000fe4000bf24270 */
        /* <DEDUP_REMOVED lines=9> */
[----:B------:R-:W-:Y:S02]  /*1980*/  IMAD.MOV.U32 R89, RZ, RZ, RZ ;  /* 0x000000ffff597224 */ /* 0x000fe400078e00ff */
        /* <DEDUP_REMOVED lines=34> */
.L_x_11073:
        /* <DEDUP_REMOVED lines=9> */
.L_x_11255:
[----:B------:R-:W-:Y:S05]  /*1c40*/  @!P0 BRA `(.L_x_11075) ;  /* 0x0000000000048947 */ /* 0x000fea0003800000 */
[----:B------:R-:W-:Y:S01]  /*1c50*/  BPT.TRAP 0x1 ;  /* 0x000000040000795c */ /* 0x000fe20000300000 */
.L_x_11075:
[----:B0-----:R-:W-:Y:S02]  /*1c60*/  IMAD.U32 R3, RZ, RZ, UR47 ;  /* 0x0000002fff037e24 */ /* 0x001fe4000f8e00ff */
[----:B------:R-:W-:-:S03]  /*1c70*/  IMAD.U32 R0, RZ, RZ, UR48 ;  /* 0x00000030ff007e24 */ /* 0x000fc6000f8e00ff */
[----:B------:R-:W-:Y:S02]  /*1c80*/  LEA R3, R3, UR41, 0x3 ;  /* 0x0000002903037c11 */ /* 0x000fe4000f8e18ff */
[----:B------:R-:W-:-:S04]  /*1c90*/  SHF.L.U32 R0, R0, 0x1f, RZ ;  /* 0x0000001f00007819 */ /* 0x000fc800000006ff */
[----:B------:R0:W1:Y:S01]  /*1ca0*/  SYNCS.PHASECHK.TRANS64.TRYWAIT P1, [R3+URZ+0x2d830], R0 ;  /* 0x02d83000030075a7 */ /* 0x000062000802017f */
[----:B------:R-:W-:Y:S05]  /*1cb0*/  @!P0 BRA `(.L_x_11076) ;  /* 0x0000000000048947 */ /* 0x000fea0003800000 */
[----:B------:R-:W-:Y:S01]  /*1cc0*/  BPT.TRAP 0x1 ;  /* 0x000000040000795c */ /* 0x000fe20000300000 */
.L_x_11076:
[----:B-1----:R-:W-:Y:S05]  /*1cd0*/  @P1 BRA `(.L_x_11077) ;  /* 0x0000000000081947 */ /* 0x002fea0003800000 */
[----:B------:R-:W1:Y:S02]  /*1ce0*/  SYNCS.PHASECHK.TRANS64.TRYWAIT P1, [R3+URZ+0x2d830], R0 ;  /* 0x02d83000030075a7 */ /* 0x000e64000802017f */
[----:B-1----:R-:W-:Y:S05]  /*1cf0*/  @!P1 BRA `(.L_x_11078) ;  /* 0x0000013c00149947 */ /* 0x002fea0003800000 */
.L_x_11077:
        /* <DEDUP_REMOVED lines=49> */
.L_x_11079:
        /* <DEDUP_REMOVED lines=46> */
.L_x_11082:
[----:B------:R-:W-:Y:S02]  /*22f0*/  ULDC UR6, c[0x0][0x9e4] ;  /* 0x0002790000067ab9 */ /* 0x000fe40000000800 */
[----:B------:R-:W-:-:S05]  /*2300*/  IMAD.U32 R11, RZ, RZ, UR6 ;  /* 0x00000006ff0b7e24 */ /* 0x000fca000f8e00ff */
[----:B------:R-:W-:-:S13]  /*2310*/  ISETP.NE.AND P1, PT, R11, 0x1, PT ;  /* 0x000000010b00780c */ /* 0x000fda0003f25270 */
[----:B------:R-:W0:Y:S02]  /*2320*/  @P1 LDC.64 R12, c[0x0][0x9e8] ;  /* 0x00027a00ff0c1b82 */ /* 0x000e240000000a00 */
[----:B0-----:R-:W-:-:S05]  /*2330*/  @P1 IMAD.HI.U32 R4, R5, R12, RZ ;  /* 0x0000000c05041227 */ /* 0x001fca00078e00ff */
[----:B------:R-:W-:-:S07]  /*2340*/  @P1 SHF.R.U32.HI R5, RZ, R13, R4 ;  /* 0x0000000dff051219 */ /* 0x000fce0000011604 */
.L_x_11083:
[----:B------:R-:W-:Y:S05]  /*2350*/  BSYNC B0 ;  /* 0x0000000000007941 */ /* 0x000fea0003800000 */
.L_x_11081:
[----:B------:R-:W-:-:S04]  /*2360*/  IMAD R5, R5, R11, -R8 ;  /* 0x0000000b05057224 */ /* 0x000fc800078e0a08 */
[----:B------:R-:W-:-:S05]  /*2370*/  IMAD R5, R16, -0x2, R5 ;  /* 0xfffffffe10057824 */ /* 0x000fca00078e0205 */
[----:B------:R-:W-:Y:S02]  /*2380*/  VIADDMNMX R2, R5, R11, R2, PT ;  /* 0x0000000b05027246 */ /* 0x000fe40003800102 */
[----:B------:R-:W-:-:S07]  /*2390*/  VIMNMX R3, R3, R5, !PT ;  /* 0x0000000503037248 */ /* 0x000fce0007fe0100 */
.L_x_11080:
[C---:B------:R-:W-:Y:S01]  /*23a0*/  ISETP.GE.AND P6, PT, R6.reuse, 0xa, PT ;  /* 0x0000000a0600780c */ /* 0x040fe20003fc6270 */
[----:B------:R-:W0:Y:S01]  /*23b0*/  SHFL.IDX PT, R0, R0, 0x1, 0x1c1f ;  /* 0x003c1f0000007f89 */ /* 0x000e2200000e0000 */
[C---:B------:R-:W-:Y:S01]  /*23c0*/  ISETP.GE.AND P1, PT, R6.reuse, 0x2, PT ;  /* 0x000000020600780c */ /* 0x040fe20003f26270 */
[----:B------:R-:W-:Y:S01]  /*23d0*/  UISETP.NE.AND UP0, UPT, UR51, URZ, UPT ;  /* 0x0000003f3300728c */ /* 0x000fe2000bf05270 */
        /* <DEDUP_REMOVED lines=198> */
.L_x_11086:
[----:B------:R-:W-:Y:S02]  /*3040*/  ULDC UR6, c[0x0][0x9e4] ;  /* 0x0002790000067ab9 */ /* 0x000fe40000000800 */
[----:B------:R-:W-:-:S05]  /*3050*/  IMAD.U32 R4, RZ, RZ, UR6 ;  /* 0x00000006ff047e24 */ /* 0x000fca000f8e00ff */
[----:B------:R-:W-:-:S13]  /*3060*/  ISETP.NE.AND P6, PT, R4, 0x1, PT ;  /* 0x000000010400780c */ /* 0x000fda0003fc5270 */
[----:B------:R-:W0:Y:S02]  /*3070*/  @P6 LDC.64 R6, c[0x0][0x9e8] ;  /* 0x00027a00ff066b82 */ /* 0x000e240000000a00 */
[----:B0-----:R-:W-:-:S05]  /*3080*/  @P6 IMAD.HI.U32 R0, R9, R6, RZ ;  /* 0x0000000609006227 */ /* 0x001fca00078e00ff */
[----:B------:R-:W-:-:S07]  /*3090*/  @P6 SHF.R.U32.HI R9, RZ, R7, R0 ;  /* 0x00000007ff096219 */ /* 0x000fce0000011600 */
.L_x_11087:
[----:B------:R-:W-:Y:S05]  /*30a0*/  BSYNC B0 ;  /* 0x0000000000007941 */ /* 0x000fea0003800000 */
.L_x_11085:
[----:B------:R-:W-:-:S04]  /*30b0*/  IMAD R9, R9, R4, -R8 ;  /* 0x0000000409097224 */ /* 0x000fc800078e0a08 */
[----:B------:R-:W-:-:S05]  /*30c0*/  IMAD R9, R16, -0x2, R9 ;  /* 0xfffffffe10097824 */ /* 0x000fca00078e0209 */
[----:B------:R-:W-:Y:S02]  /*30d0*/  VIADDMNMX R2, R9, R4, R2, PT ;  /* 0x0000000409027246 */ /* 0x000fe40003800102 */
[----:B------:R-:W-:-:S07]  /*30e0*/  VIMNMX R3, R3, R9, !PT ;  /* 0x0000000903037248 */ /* 0x000fce0007fe0100 */
.L_x_11084:
        /* <DEDUP_REMOVED lines=206> */
[----:B------:R-:W0:Y:S01]  /*3dd0*/  MUFU.EX2 R5, R5 ;  /* 0x0000000500057308 */ /* 0x000e220000000800 */
[----:B------:R-:W-:-:S04]  /*3de0*/  FMNMX.FTZ R7, R47, R6, !PT ;  /* 0x000000062f077209 */ /* 0x000fc80007810000 */
[----:B------:R-:W-:-:S03]  /*3df0*/  FMNMX.FTZ R6, R50, R7, !PT ;  /* 0x0000000732067209 */ /* 0x000fc60007810000 */
[----:B------:R-:W1:Y:S01]  /*3e00*/  MUFU.EX2 R10, R10 ;  /* 0x0000000a000a7308 */ /* 0x000e620000000800 */
[----:B------:R-:W-:-:S04]  /*3e10*/  FMNMX.FTZ R7, R51, R6, !PT ;  /* 0x0000000633077209 */ /* 0x000fc80007810000 */
[----:B------:R-:W-:-:S03]  /*3e20*/  FMNMX.FTZ R6, R54, R7, !PT ;  /* 0x0000000736067209 */ /* 0x000fc60007810000 */
[----:B------:R-:W2:Y:S01]  /*3e30*/  MUFU.EX2 R9, R9 ;  /* 0x0000000900097308 */ /* 0x000ea20000000800 */
[----:B------:R-:W-:-:S04]  /*3e40*/  FMNMX.FTZ R7, R55, R6, !PT ;  /* 0x0000000637077209 */ /* 0x000fc80007810000 */
[----:B------:R-:W-:-:S03]  /*3e50*/  FMNMX.FTZ R6, R58, R7, !PT ;  /* 0x000000073a067209 */ /* 0x000fc60007810000 */
[----:B------:R-:W-:Y:S01]  /*3e60*/  MUFU.EX2 R12, R12 ;  /* 0x0000000c000c7308 */ /* 0x000fe20000000800 */
[----:B------:R-:W-:Y:S01]  /*3e70*/  FMNMX.FTZ R7, R59, R6, !PT ;  /* 0x000000063b077209 */ /* 0x000fe20007810000 */
[--C-:B------:R-:W-:Y:S01]  /*3e80*/  FFMA.FTZ R6, R48, UR33, -R20.reuse ;  /* 0x0000002130067c23 */ /* 0x100fe20008010814 */
[----:B------:R-:W-:Y:S02]  /*3e90*/  FFMA.FTZ R48, R73, UR33, -R20 ;  /* 0x0000002149307c23 */ /* 0x000fe40008010814 */
[----:B------:R-:W-:-:S03]  /*3ea0*/  FMNMX.FTZ R28, R62, R7, !PT ;  /* 0x000000073e1c7209 */ /* 0x000fc60007810000 */
[----:B------:R-:W-:Y:S01]  /*3eb0*/  MUFU.EX2 R13, R13 ;  /* 0x0000000d000d7308 */ /* 0x000fe20000000800 */
        /* <DEDUP_REMOVED lines=12> */
[----:B------:R-:W-:-:S03]  /*3f80*/  FFMA.FTZ R32, R56, UR33, -R20 ;  /* 0x0000002138207c23 */ /* 0x000fc60008010814 */
        /* <DEDUP_REMOVED lines=8> */
[----:B------:R-:W-:Y:S01]  /*4010*/  FMNMX.FTZ R7, R87, R36, !PT ;  /* 0x0000002457077209 */ /* 0x000fe20007810000 */
[----:B------:R-:W-:-:S04]  /*4020*/  FFMA.FTZ R36, R64, UR33, -R20 ;  /* 0x0000002140247c23 */ /* 0x000fc80008010814 */
[----:B------:R-:W3:Y:S02]  /*4030*/  SHFL.BFLY PT, R40, R7, 0x2, 0x1f ;  /* 0x0c401f0007287f89 */ /* 0x000ee400000e0000 */
[----:B------:R-:W-:Y:S08]  /*4040*/  MUFU.EX2 R6, R6 ;  /* 0x0000000600067308 */ /* 0x000ff00000000800 */
[----:B------:R-:W-:Y:S08]  /*4050*/  MUFU.EX2 R29, R29 ;  /* 0x0000001d001d7308 */ /* 0x000ff00000000800 */
[----:B------:R-:W-:Y:S01]  /*4060*/  MUFU.EX2 R28, R28 ;  /* 0x0000001c001c7308 */ /* 0x000fe20000000800 */
[----:B---3--:R-:W-:Y:S01]  /*4070*/  FMNMX.FTZ R11, R7, R40, !PT ;  /* 0x00000028070b7209 */ /* 0x008fe20007810000 */
[----:B------:R-:W-:-:S06]  /*4080*/  FFMA.FTZ R40, R80, UR33, -R20 ;  /* 0x0000002150287c23 */ /* 0x000fcc0008010814 */
[----:B------:R-:W-:Y:S01]  /*4090*/  MUFU.EX2 R3, R3 ;  /* 0x0000000300037308 */ /* 0x000fe20000000800 */
[----:B------:R-:W3:Y:S07]  /*40a0*/  SHFL.BFLY PT, R56, R11, 0x1, 0x1f ;  /* 0x0c201f000b387f89 */ /* 0x000eee00000e0000 */
[----:B------:R-:W-:Y:S08]  /*40b0*/  MUFU.EX2 R32, R32 ;  /* 0x0000002000207308 */ /* 0x000ff00000000800 */
[----:B------:R-:W-:Y:S08]  /*40c0*/  MUFU.EX2 R33, R33 ;  /* 0x0000002100217308 */ /* 0x000ff00000000800 */
[----:B------:R-:W-:Y:S01]  /*40d0*/  MUFU.EX2 R2, R2 ;  /* 0x0000000200027308 */ /* 0x000fe20000000800 */
[----:B---3--:R-:W-:Y:S01]  /*40e0*/  FMNMX.FTZ R7, R11, R56, !PT ;  /* 0x000000380b077209 */ /* 0x008fe20007810000 */
[----:B------:R-:W-:-:S03]  /*40f0*/  FFMA.FTZ R56, R84, UR33, -R20 ;  /* 0x0000002154387c23 */ /* 0x000fc60008010814 */
        /* <DEDUP_REMOVED lines=17> */
[----:B0-----:R-:W-:Y:S01]  /*4210*/  FADD.FTZ R55, R8, R5 ;  /* 0x0000000508377221 */ /* 0x001fe20000010000 */
[--C-:B------:R-:W-:Y:S01]  /*4220*/  FFMA.FTZ R30, R38, UR33, -R20.reuse ;  /* 0x00000021261e7c23 */ /* 0x100fe20008010814 */
[--C-:B------:R-:W-:Y:S01]  /*4230*/  FFMA.FTZ R38, R54, UR33, -R20.reuse ;  /* 0x0000002136267c23 */ /* 0x100fe20008010814 */
[--C-:B------:R-:W-:Y:S01]  /*4240*/  FFMA.FTZ R34, R51, UR33, -R20.reuse ;  /* 0x0000002133227c23 */ /* 0x100fe20008010814 */
[----:B------:R0:W3:Y:S01]  /*4250*/  MUFU.EX2 R64, R60 ;  /* 0x0000003c00407308 */ /* 0x0000e20000000800 */
[----:B-1----:R-:W-:Y:S01]  /*4260*/  FADD.FTZ R54, R10, R55 ;  /* 0x000000370a367221 */ /* 0x002fe20000010000 */
[----:B--2---:R-:W-:Y:S01]  /*4270*/  F2FP.F16.F32.PACK_AB R10, R9, R10 ;  /* 0x0000000a090a723e */ /* 0x004fe200000000ff */
[--C-:B------:R-:W-:Y:S01]  /*4280*/  FFMA.FTZ R51, R63, UR33, -R20.reuse ;  /* 0x000000213f337c23 */ /* 0x100fe20008010814 */
[----:B------:R-:W-:Y:S01]  /*4290*/  F2FP.F16.F32.PACK_AB R8, R5, R8 ;  /* 0x000000080508723e */ /* 0x000fe200000000ff */
[--C-:B------:R-:W-:Y:S01]  /*42a0*/  FFMA.FTZ R5, R66, UR33, -R20.reuse ;  /* 0x0000002142057c23 */ /* 0x100fe20008010814 */
[--C-:B------:R-:W-:Y:S01]  /*42b0*/  FFMA.FTZ R70, R70, UR33, -R20.reuse ;  /* 0x0000002146467c23 */ /* 0x100fe20008010814 */
[--C-:B------:R-:W-:Y:S01]  /*42c0*/  FFMA.FTZ R71, R71, UR33, -R20.reuse ;  /* 0x0000002147477c23 */ /* 0x100fe20008010814 */
[----:B------:R1:W2:Y:S01]  /*42d0*/  MUFU.EX2 R68, R65 ;  /* 0x0000004100447308 */ /* 0x0002a20000000800 */
[--C-:B0-----:R-:W-:Y:S01]  /*42e0*/  FFMA.FTZ R60, R46, UR33, -R20.reuse ;  /* 0x000000212e3c7c23 */ /* 0x101fe20008010814 */
[--C-:B------:R-:W-:Y:S01]  /*42f0*/  FFMA.FTZ R46, R58, UR33, -R20.reuse ;  /* 0x000000213a2e7c23 */ /* 0x100fe20008010814 */
[--C-:B------:R-:W-:Y:S01]  /*4300*/  FFMA.FTZ R74, R74, UR33, -R20.reuse ;  /* 0x000000214a4a7c23 */ /* 0x100fe20008010814 */
[--C-:B------:R-:W-:Y:S01]  /*4310*/  FFMA.FTZ R75, R75, UR33, -R20.reuse ;  /* 0x000000214b4b7c23 */ /* 0x100fe20008010814 */
[--C-:B------:R-:W-:Y:S01]  /*4320*/  FFMA.FTZ R78, R78, UR33, -R20.reuse ;  /* 0x000000214e4e7c23 */ /* 0x100fe20008010814 */
[--C-:B------:R-:W-:Y:S01]  /*4330*/  FFMA.FTZ R79, R79, UR33, -R20.reuse ;  /* 0x000000214f4f7c23 */ /* 0x100fe20008010814 */
[--C-:B------:R-:W-:Y:S01]  /*4340*/  FFMA.FTZ R82, R82, UR33, -R20.reuse ;  /* 0x0000002152527c23 */ /* 0x100fe20008010814 */
[----:B------:R0:W4:Y:S01]  /*4350*/  MUFU.EX2 R69, R31 ;  /* 0x0000001f00457308 */ /* 0x0001220000000800 */
[--C-:B-1----:R-:W-:Y:S01]  /*4360*/  FFMA.FTZ R65, R47, UR33, -R20.reuse ;  /* 0x000000212f417c23 */ /* 0x102fe20008010814 */
[----:B------:R-:W-:Y:S01]  /*4370*/  FFMA.FTZ R47, R59, UR33, -R20 ;  /* 0x000000213b2f7c23 */ /* 0x000fe20008010814 */
[----:B------:R-:W-:Y:S01]  /*4380*/  FADD.FTZ R59, R9, R54 ;  /* 0x00000036093b7221 */ /* 0x000fe20000010000 */
[----:B---3--:R-:W-:Y:S01]  /*4390*/  FADD.FTZ R55, R11, R64 ;  /* 0x000000400b377221 */ /* 0x008fe20000010000 */
[----:B------:R-:W-:Y:S01]  /*43a0*/  F2FP.F16.F32.PACK_AB R9, R64, R11 ;  /* 0x0000000b4009723e */ /* 0x000fe200000000ff */
[--C-:B------:R-:W-:Y:S01]  /*43b0*/  FFMA.FTZ R54, R67, UR33, -R20.reuse ;  /* 0x0000002143367c23 */ /* 0x100fe20008010814 */
[--C-:B------:R-:W-:Y:S01]  /*43c0*/  FFMA.FTZ R83, R83, UR33, -R20.reuse ;  /* 0x0000002153537c23 */ /* 0x100fe20008010814 */
[----:B------:R-:W1:Y:S01]  /*43d0*/  MUFU.EX2 R4, R4 ;  /* 0x0000000400047308 */ /* 0x000e620000000800 */
[--C-:B0-----:R-:W-:Y:S01]  /*43e0*/  FFMA.FTZ R31, R50, UR33, -R20.reuse ;  /* 0x00000021321f7c23 */ /* 0x101fe20008010814 */
[--C-:B------:R-:W-:Y:S01]  /*43f0*/  FFMA.FTZ R50, R62, UR33, -R20.reuse ;  /* 0x000000213e327c23 */ /* 0x100fe20008010814 */
[----:B------:R-:W-:Y:S01]  /*4400*/  FADD.FTZ R62, R12, R59 ;  /* 0x0000003b0c3e7221 */ /* 0x000fe20000010000 */
[----:B--2---:R-:W-:Y:S01]  /*4410*/  FADD.FTZ R58, R68, R55 ;  /* 0x00000037443a7221 */ /* 0x004fe20000010000 */
[C---:B------:R-:W-:Y:S01]  /*4420*/  F2FP.F16.F32.PACK_AB R12, R13.reuse, R12 ;  /* 0x0000000c0d0c723e */ /* 0x040fe200000000ff */
[----:B------:R-:W-:Y:S01]  /*4430*/  FFMA.FTZ R86, R86, UR33, -R20 ;  /* 0x0000002156567c23 */ /* 0x000fe20008010814 */
[----:B------:R-:W-:Y:S01]  /*4440*/  FADD.FTZ R59, R13, R62 ;  /* 0x0000003e0d3b7221 */ /* 0x000fe20000010000 */
[----:B------:R-:W0:Y:S01]  /*4450*/  MUFU.EX2 R27, R27 ;  /* 0x0000001b001b7308 */ /* 0x000e220000000800 */
[C---:B----4-:R-:W-:Y:S01]  /*4460*/  FADD.FTZ R55, R69.reuse, R58 ;  /* 0x0000003a45377221 */ /* 0x050fe20000010000 */
[----:B------:R-:W-:Y:S01]  /*4470*/  F2FP.F16.F32.PACK_AB R11, R69, R68 ;  /* 0x00000044450b723e */ /* 0x000fe200000000ff */
[----:B------:R-:W-:Y:S01]  /*4480*/  FADD.FTZ R62, R14, R59 ;  /* 0x0000003b0e3e7221 */ /* 0x000fe20000010000 */
[----:B------:R-:W-:Y:S01]  /*4490*/  F2FP.F16.F32.PACK_AB R14, R15, R14 ;  /* 0x0000000e0f0e723e */ /* 0x000fe200000000ff */
[----:B------:R-:W-:-:S02]  /*44a0*/  FFMA.FTZ R20, R87, UR33, -R20 ;  /* 0x0000002157147c23 */ /* 0x000fc40008010814 */
[----:B------:R-:W-:Y:S01]  /*44b0*/  FADD.FTZ R59, R15, R62 ;  /* 0x0000003e0f3b7221 */ /* 0x000fe20000010000 */
[----:B------:R-:W2:Y:S01]  /*44c0*/  MUFU.EX2 R30, R30 ;  /* 0x0000001e001e7308 */ /* 0x000ea20000000800 */
[----:B-1----:R-:W-:Y:S01]  /*44d0*/  FADD.FTZ R58, R4, R55 ;  /* 0x00000037043a7221 */ /* 0x002fe20000010000 */
[----:B------:R1:W-:Y:S01]  /*44e0*/  STSM.16.M88.4 [R17+0x21800], R8 ;  /* 0x0218000811007844 */ /* 0x0003e20000000200 */
[----:B------:R-:W-:Y:S01]  /*44f0*/  FADD.FTZ R62, R24, R59 ;  /* 0x0000003b183e7221 */ /* 0x000fe20000010000 */
[----:B------:R-:W-:-:S04]  /*4500*/  F2FP.F16.F32.PACK_AB R24, R21, R24 ;  /* 0x000000181518723e */ /* 0x000fc800000000ff */
[----:B------:R-:W3:Y:S01]  /*4510*/  MUFU.EX2 R35, R35 ;  /* 0x0000002300237308 */ /* 0x000ee20000000800 */
[----:B0-----:R-:W-:-:S07]  /*4520*/  FADD.FTZ R55, R27, R58 ;  /* 0x0000003a1b377221 */ /* 0x001fce0000010000 */
[----:B------:R-:W0:Y:S01]  /*4530*/  MUFU.EX2 R39, R39 ;  /* 0x0000002700277308 */ /* 0x000e220000000800 */
[----:B--2---:R-:W-:Y:S01]  /*4540*/  FADD.FTZ R58, R30, R55 ;  /* 0x000000371e3a7221 */ /* 0x004fe20000010000 */
[----:B------:R-:W-:Y:S01]  /*4550*/  FADD.FTZ R55, R21, R62 ;  /* 0x0000003e15377221 */ /* 0x000fe20000010000 */
[----:B-1----:R-:W-:-:S03]  /*4560*/  F2FP.F16.F32.PACK_AB R10, R3, R28 ;  /* 0x0000001c030a723e */ /* 0x002fc600000000ff */
        /* <DEDUP_REMOVED lines=14> */
[----:B------:R-:W-:Y:S01]  /*4650*/  FADD.FTZ R62, R28, R55 ;  /* 0x000000371c3e7221 */ /* 0x000fe20000010000 */
[----:B------:R-:W-:Y:S01]  /*4660*/  F2FP.F16.F32.PACK_AB R28, R33, R32 ;  /* 0x00000020211c723e */ /* 0x000fe200000000ff */
[----:B------:R-:W2:Y:S01]  /*4670*/  MUFU.EX2 R34, R34 ;  /* 0x0000002200227308 */ /* 0x000ea20000000800 */
[----:B0-----:R-:W-:Y:S01]  /*4680*/  FADD.FTZ R58, R65, R58 ;  /* 0x0000003a413a7221 */ /* 0x001fe20000010000 */
[----:B------:R-:W-:-:S04]  /*4690*/  FADD.FTZ R15, R3, R62 ;  /* 0x0000003e030f7221 */ /* 0x000fc80000010000 */
[----:B------:R-:W-:Y:S01]  /*46a0*/  FADD.FTZ R8, R32, R15 ;  /* 0x0000000f20087221 */ /* 0x000fe20000010000 */
[----:B------:R-:W-:Y:S01]  /*46b0*/  F2FP.F16.F32.PACK_AB R15, R35, R30 ;  /* 0x0000001e230f723e */ /* 0x000fe200000000ff */
[----:B------:R-:W0:Y:S01]  /*46c0*/  MUFU.EX2 R38, R38 ;  /* 0x0000002600267308 */ /* 0x000e220000000800 */
[----:B-1----:R-:W-:Y:S01]  /*46d0*/  FADD.FTZ R13, R31, R58 ;  /* 0x0000003a1f0d7221 */ /* 0x002fe20000010000 */
[----:B------:R-:W-:Y:S01]  /*46e0*/  FADD.FTZ R11, R33, R8 ;  /* 0x00000008210b7221 */ /* 0x000fe20000010000 */
[----:B------:R-:W-:-:S03]  /*46f0*/  F2FP.F16.F32.PACK_AB R30, R37, R2 ;  /* 0x00000002251e723e */ /* 0x000fc600000000ff */
[----:B------:R-:W-:Y:S02]  /*4700*/  FADD.FTZ R8, R2, R11 ;  /* 0x0000000b02087221 */ /* 0x000fe40000010000 */
[----:B------:R-:W1:Y:S01]  /*4710*/  MUFU.EX2 R43, R43 ;  /* 0x0000002b002b7308 */ /* 0x000e620000000800 */
[----:B--2---:R-:W-:Y:S01]  /*4720*/  FADD.FTZ R9, R34, R13 ;  /* 0x0000000d22097221 */ /* 0x004fe20000010000 */
[----:B------:R-:W-:Y:S01]  /*4730*/  F2FP.F16.F32.PACK_AB R13, R27, R4 ;  /* 0x000000041b0d723e */ /* 0x000fe200000000ff */
[----:B------:R-:W-:Y:S01]  /*4740*/  FADD.FTZ R11, R37, R8 ;  /* 0x00000008250b7221 */ /* 0x000fe20000010000 */
[----:B------:R-:W-:Y:S02]  /*4750*/  F2FP.F16.F32.PACK_AB R8, R29, R6 ;  /* 0x000000061d08723e */ /* 0x000fe400000000ff */
[----:B------:R-:W-:Y:S01]  /*4760*/  F2FP.F16.F32.PACK_AB R27, R65, R60 ;  /* 0x0000003c411b723e */ /* 0x000fe200000000ff */
[----:B------:R-:W-:Y:S01]  /*4770*/  FADD.FTZ R6, R36, R11 ;  /* 0x0000000b24067221 */ /* 0x000fe20000010000 */
[----:B------:R-:W2:Y:S01]  /*4780*/  MUFU.EX2 R46, R46 ;  /* 0x0000002e002e7308 */ /* 0x000ea20000000800 */
[----:B0-----:R-:W-:Y:S01]  /*4790*/  FADD.FTZ R4, R38, R9 ;  /* 0x0000000926047221 */ /* 0x001fe20000010000 */
[----:B------:R0:W-:Y:S04]  /*47a0*/  STSM.16.M88.4 [R22], R12 ;  /* 0x0000000c16007844 */ /* 0x0001e80000000200 */
[----:B------:R3:W-:Y:S02]  /*47b0*/  STSM.16.M88.4 [R19], R24 ;  /* 0x0000001813007844 */ /* 0x0007e40000000200 */
[----:B------:R-:W4:Y:S01]  /*47c0*/  MUFU.EX2 R47, R47 ;  /* 0x0000002f002f7308 */ /* 0x000f220000000800 */
[C---:B-1----:R-:W-:Y:S01]  /*47d0*/  FADD.FTZ R9, R43.reuse, R4 ;  /* 0x000000042b097221 */ /* 0x042fe20000010000 */
[----:B------:R-:W-:-:S06]  /*47e0*/  F2FP.F16.F32.PACK_AB R11, R43, R38 ;  /* 0x000000262b0b723e */ /* 0x000fcc00000000ff */
[----:B------:R-:W1:Y:S01]  /*47f0*/  MUFU.EX2 R50, R50 ;  /* 0x0000003200327308 */ /* 0x000e620000000800 */
[----:B--2---:R-:W-:-:S07]  /*4800*/  FADD.FTZ R4, R46, R9 ;  /* 0x000000092e047221 */ /* 0x004fce0000010000 */
[----:B------:R-:W2:Y:S01]  /*4810*/  MUFU.EX2 R45, R45 ;  /* 0x0000002d002d7308 */ /* 0x000ea20000000800 */
[C---:B----4-:R-:W-:Y:S01]  /*4820*/  FADD.FTZ R9, R47.reuse, R4 ;  /* 0x000000042f097221 */ /* 0x050fe20000010000 */
[----:B------:R-:W-:-:S06]  /*4830*/  F2FP.F16.F32.PACK_AB R29, R47, R46 ;  /* 0x0000002e2f1d723e */ /* 0x000fcc00000000ff */
[----:B------:R-:W4:Y:S01]  /*4840*/  MUFU.EX2 R51, R51 ;  /* 0x0000003300337308 */ /* 0x000f220000000800 */
[----:B-1----:R-:W-:Y:S01]  /*4850*/  FADD.FTZ R4, R50, R9 ;  /* 0x0000000932047221 */ /* 0x002fe20000010000 */
[----:B------:R-:W-:-:S05]  /*4860*/  F2FP.F16.F32.PACK_AB R9, R34, R31 ;  /* 0x0000001f2209723e */ /* 0x000fca00000000ff */
[----:B------:R1:W-:Y:S01]  /*4870*/  STSM.16.M88.4 [R18], R8 ;  /* 0x0000000812007844 */ /* 0x0003e20000000200 */
[----:B------:R-:W5:Y:S01]  /*4880*/  MUFU.EX2 R44, R44 ;  /* 0x0000002c002c7308 */ /* 0x000f620000000800 */
[C---:B--2---:R-:W-:Y:S01]  /*4890*/  FADD.FTZ R3, R45.reuse, R6 ;  /* 0x000000062d037221 */ /* 0x044fe20000010000 */
[----:B0-----:R-:W-:Y:S01]  /*48a0*/  F2FP.F16.F32.PACK_AB R12, R45, R36 ;  /* 0x000000242d0c723e */ /* 0x001fe200000000ff */
[----:B------:R-:W-:-:S05]  /*48b0*/  VIADD R6, R88, 0xfffffffe ;  /* 0xfffffffe58067836 */ /* 0x000fca0000000000 */
[----:B------:R-:W0:Y:S01]  /*48c0*/  MUFU.EX2 R5, R5 ;  /* 0x0000000500057308 */ /* 0x000e220000000800 */
[C---:B----4-:R-:W-:Y:S01]  /*48d0*/  FADD.FTZ R4, R51.reuse, R4 ;  /* 0x0000000433047221 */ /* 0x050fe20000010000 */
[----:B------:R-:W-:-:S05]  /*48e0*/  F2FP.F16.F32.PACK_AB R31, R51, R50 ;  /* 0x00000032331f723e */ /* 0x000fca00000000ff */
[----:B------:R2:W-:Y:S01]  /*48f0*/  STSM.16.M88.4 [R17+0x27800], R28 ;  /* 0x0278001c11007844 */ /* 0x0005e20000000200 */
[----:B------:R-:W4:Y:S01]  /*4900*/  MUFU.EX2 R54, R54 ;  /* 0x0000003600367308 */ /* 0x000f220000000800 */
[----:B-----5:R-:W-:-:S07]  /*4910*/  FADD.FTZ R2, R44, R3 ;  /* 0x000000032c027221 */ /* 0x020fce0000010000 */
[----:B------:R-:W5:Y:S01]  /*4920*/  MUFU.EX2 R53, R53 ;  /* 0x0000003500357308 */ /* 0x000f620000000800 */
[----:B0-----:R-:W-:-:S07]  /*4930*/  FADD.FTZ R3, R5, R4 ;  /* 0x0000000405037221 */ /* 0x001fce0000010000 */
[----:B------:R-:W0:Y:S01]  /*4940*/  MUFU.EX2 R70, R70 ;  /* 0x0000004600467308 */ /* 0x000e220000000800 */
[C---:B----4-:R-:W-:Y:S01]  /*4950*/  F2FP.F16.F32.PACK_AB R13, R54.reuse, R5 ;  /* 0x00000005360d723e */ /* 0x050fe200000000ff */
[----:B------:R-:W-:-:S06]  /*4960*/  FADD.FTZ R3, R54, R3 ;  /* 0x0000000336037221 */ /* 0x000fcc0000010000 */
[----:B------:R-:W4:Y:S01]  /*4970*/  MUFU.EX2 R71, R71 ;  /* 0x0000004700477308 */ /* 0x000f220000000800 */
[C---:B-----5:R-:W-:Y:S01]  /*4980*/  FADD.FTZ R4, R53.reuse, R2 ;  /* 0x0000000235047221 */ /* 0x060fe20000010000 */
[----:B------:R-:W-:-:S06]  /*4990*/  F2FP.F16.F32.PACK_AB R14, R53, R44 ;  /* 0x0000002c350e723e */ /* 0x000fcc00000000ff */
[----:B------:R-:W5:Y:S01]  /*49a0*/  MUFU.EX2 R41, R41 ;  /* 0x0000002900297308 */ /* 0x000f620000000800 */
[----:B0-----:R-:W-:-:S07]  /*49b0*/  FADD.FTZ R2, R70, R3 ;  /* 0x0000000346027221 */ /* 0x001fce0000010000 */
[----:B------:R-:W3:Y:S01]  /*49c0*/  MUFU.EX2 R48, R48 ;  /* 0x0000003000307308 */ /* 0x000ee20000000800 */
[C---:B----4-:R-:W-:Y:S01]  /*49d0*/  F2FP.F16.F32.PACK_AB R15, R71.reuse, R70 ;  /* 0x00000046470f723e */ /* 0x050fe200000000ff */
[----:B------:R-:W-:-:S04]  /*49e0*/  FADD.FTZ R3, R71, R2 ;  /* 0x0000000247037221 */ /* 0x000fc80000010000 */
[----:B------:R2:W-:Y:S02]  /*49f0*/  STSM.16.M88.4 [R136], R12 ;  /* 0x0000000c88007844 */ /* 0x0005e40000000200 */
[----:B------:R-:W-:Y:S01]  /*4a00*/  MUFU.EX2 R52, R52 ;  /* 0x0000003400347308 */ /* 0x000fe20000000800 */
[----:B-----5:R-:W-:-:S07]  /*4a10*/  FADD.FTZ R21, R41, R4 ;  /* 0x0000000429157221 */ /* 0x020fce0000010000 */
[----:B------:R-:W0:Y:S01]  /*4a20*/  MUFU.EX2 R57, R57 ;  /* 0x0000003900397308 */ /* 0x000e220000000800 */
[C---:B---3--:R-:W-:Y:S01]  /*4a30*/  F2FP.F16.F32.PACK_AB R24, R48.reuse, R41 ;  /* 0x000000293018723e */ /* 0x048fe200000000ff */
[----:B------:R-:W-:-:S06]  /*4a40*/  FADD.FTZ R21, R48, R21 ;  /* 0x0000001530157221 */ /* 0x000fcc0000010000 */
[----:B------:R-:W3:Y:S08]  /*4a50*/  MUFU.EX2 R74, R74 ;  /* 0x0000004a004a7308 */ /* 0x000ef00000000800 */
[----:B------:R-:W4:Y:S01]  /*4a60*/  MUFU.EX2 R75, R75 ;  /* 0x0000004b004b7308 */ /* 0x000f220000000800 */
[----:B0-----:R-:W-:-:S07]  /*4a70*/  F2FP.F16.F32.PACK_AB R26, R57, R52 ;  /* 0x00000034391a723e */ /* 0x001fce00000000ff */
[----:B------:R-:W0:Y:S01]  /*4a80*/  MUFU.EX2 R78, R78 ;  /* 0x0000004e004e7308 */ /* 0x000e220000000800 */
[----:B---3--:R-:W-:-:S07]  /*4a90*/  FADD.FTZ R2, R74, R3 ;  /* 0x000000034a027221 */ /* 0x008fce0000010000 */
[----:B------:R-:W3:Y:S01]  /*4aa0*/  MUFU.EX2 R79, R79 ;  /* 0x0000004f004f7308 */ /* 0x000ee20000000800 */
[C---:B----4-:R-:W-:Y:S01]  /*4ab0*/  F2FP.F16.F32.PACK_AB R25, R75.reuse, R74 ;  /* 0x0000004a4b19723e */ /* 0x050fe200000000ff */
[----:B------:R-:W-:Y:S01]  /*4ac0*/  FADD.FTZ R3, R75, R2 ;  /* 0x000000024b037221 */ /* 0x000fe20000010000 */
[----:B------:R-:W-:-:S05]  /*4ad0*/  FADD.FTZ R2, R52, R21 ;  /* 0x0000001534027221 */ /* 0x000fca0000010000 */
[----:B------:R-:W-:Y:S01]  /*4ae0*/  MUFU.EX2 R40, R40 ;  /* 0x0000002800287308 */ /* 0x000fe20000000800 */
[----:B0-----:R-:W-:Y:S01]  /*4af0*/  FADD.FTZ R4, R78, R3 ;  /* 0x000000034e047221 */ /* 0x001fe20000010000 */
[----:B------:R-:W-:-:S06]  /*4b00*/  FADD.FTZ R3, R57, R2 ;  /* 0x0000000239037221 */ /* 0x000fcc0000010000 */
[----:B------:R-:W1:Y:S01]  /*4b10*/  MUFU.EX2 R49, R49 ;  /* 0x0000003100317308 */ /* 0x000e620000000800 */
[C---:B---3--:R-:W-:Y:S01]  /*4b20*/  F2FP.F16.F32.PACK_AB R27, R79.reuse, R78 ;  /* 0x0000004e4f1b723e */ /* 0x048fe200000000ff */
        /* <DEDUP_REMOVED lines=13> */
[----:B------:R-:W3:Y:S01]  /*4c00*/  MUFU.EX2 R5, R20 ;  /* 0x0000001400057308 */ /* 0x000ee20000000800 */
[----:B-1----:R-:W-:Y:S01]  /*4c10*/  F2FP.F16.F32.PACK_AB R9, R83, R82 ;  /* 0x000000525309723e */ /* 0x002fe200000000ff */
[----:B------:R-:W-:-:S04]  /*4c20*/  FADD.FTZ R82, R82, R21 ;  /* 0x0000001552527221 */ /* 0x000fc80000010000 */
[----:B------:R-:W-:-:S04]  /*4c30*/  FADD.FTZ R83, R83, R82 ;  /* 0x0000005253537221 */ /* 0x000fc80000010000 */
[----:B0-----:R-:W-:Y:S01]  /*4c40*/  FADD.FTZ R2, R86, R83 ;  /* 0x0000005356027221 */ /* 0x001fe20000010000 */
[----:B---3--:R-:W-:-:S03]  /*4c50*/  F2FP.F16.F32.PACK_AB R11, R5, R86 ;  /* 0x00000056050b723e */ /* 0x008fc600000000ff */
        /* <DEDUP_REMOVED lines=17> */
.L_x_11089:
[----:B------:R-:W-:Y:S02]  /*4d70*/  ULDC UR18, c[0x0][0x9e4] ;  /* 0x0002790000127ab9 */ /* 0x000fe40000000800 */
[----:B------:R-:W-:-:S11]  /*4d80*/  UISETP.NE.AND UP0, UPT, UR18, 0x1, UPT ;  /* 0x000000011200788c */ /* 0x000fd6000bf05270 */
[----:B------:R-:W-:Y:S02]  /*4d90*/  @UP0 ULDC.64 UR6, c[0x0][0x9e8] ;  /* 0x00027a0000060ab9 */ /* 0x000fe40000000a00 */
[----:B------:R-:W-:-:S04]  /*4da0*/  UIMAD.WIDE.U32 UR10, UR15, UR6, URZ ;  /* 0x000000060f0a72a5 */ /* 0x000fc8000f8e003f */
[----:B------:R-:W-:-:S12]  /*4db0*/  @UP0 USHF.R.U32.HI UR15, URZ, UR7, UR11 ;  /* 0x000000073f0f0299 */ /* 0x000fd8000801160b */
.L_x_11090:
[----:B------:R-:W-:-:S04]  /*4dc0*/  UIMAD UR15, UR15, UR18, UR18 ;  /* 0x000000120f0f72a4 */ /* 0x000fc8000f8e0212 */
[----:B------:R-:W-:-:S04]  /*4dd0*/  UISETP.LT.AND UP0, UPT, UR14, UR15, UPT ;  /* 0x0000000f0e00728c */ /* 0x000fc8000bf01270 */
[----:B------:R-:W-:-:S12]  /*4de0*/  USEL UR14, UR14, UR15, UP0 ;  /* 0x0000000f0e0e7287 */ /* 0x000fd80008000000 */
.L_x_11088:
        /* <DEDUP_REMOVED lines=40> */
.L_x_11110:
[----:B------:R-:W-:Y:S01]  /*5070*/  ISETP.NE.AND P2, PT, RZ, UR45, PT ;  /* 0x0000002dff007c0c */ /* 0x000fe2000bf45270 */
[----:B------:R-:W-:-:S04]  /*5080*/  UISETP.NE.AND UP0, UPT, UR58, 0x1, UPT ;  /* 0x000000013a00788c */ /* 0x000fc8000bf05270 */
[----:B------:R-:W-:-:S04]  /*5090*/  USEL UR48, URZ, 0x1, UP0 ;  /* 0x000000013f307887 */ /* 0x000fc80008000000 */
[----:B------:R-:W-:-:S04]  /*50a0*/  ULOP3.LUT UR48, UR28, UR48, URZ, 0x3c, !UPT ;  /* 0x000000301c307292 */ /* 0x000fc8000f8e3c3f */
[----:B------:R-:W-:Y:S08]  /*50b0*/  @P2 BRA `(.L_x_11092) ;  /* 0x0000000000382947 */ /* 0x000ff00003800000 */
[----:B------:R-:W-:Y:S05]  /*50c0*/  @!P0 BRA `(.L_x_11093) ;  /* 0x0000000000048947 */ /* 0x000fea0003800000 */
[----:B------:R-:W-:Y:S01]  /*50d0*/  BPT.TRAP 0x1 ;  /* 0x000000040000795c */ /* 0x000fe20000300000 */
.L_x_11093:
        /* <DEDUP_REMOVED lines=9> */
.L_x_11094:
[----:B-1----:R-:W-:Y:S05]  /*5170*/  @P1 BRA `(.L_x_11092) ;  /* 0x0000000000081947 */ /* 0x002fea0003800000 */
[----:B------:R-:W1:Y:S02]  /*5180*/  SYNCS.PHASECHK.TRANS64.TRYWAIT P1, [UR6+0x2d830], R0 ;  /* 0x02d83000ff0075a7 */ /* 0x000e640008020146 */
[----:B-1----:R-:W-:Y:S05]  /*5190*/  @!P1 BRA `(.L_x_11095) ;  /* 0x0000010800009947 */ /* 0x002fea0003800000 */
.L_x_11092:
[----:B-1----:R-:W1:Y:S01]  /*51a0*/  S2R R7, SR_TID.X ;  /* 0x0000000000077919 */ /* 0x002e620000002100 */
        /* <DEDUP_REMOVED lines=15> */
[----:B-1----:R-:W-:-:S05]  /*52a0*/  SHF.R.U32.HI R7, RZ, 0x7, R7 ;  /* 0x00000007ff077819 */ /* 0x002fca0000011607 */
[----:B0-----:R-:W-:-:S05]  /*52b0*/  VIADD R0, R7, 0x8 ;  /* 0x0000000807007836 */ /* 0x001fca0000000000 */
[----:B------:R0:W-:Y:S06]  /*52c0*/  BAR.SYNC.DEFER_BLOCKING R0, 0x100 ;  /* 0x000400000000751d */ /* 0x0001ec0000010000 */
[----:B--2---:R-:W-:-:S06]  /*52d0*/  WARPGROUP.ARRIVE ;  /* 0x00000000000079c5 */ /* 0x004fcc0000000000 */
        /* <DEDUP_REMOVED lines=20> */
.L_x_11097:
[----:B------:R-:W-:Y:S01]  /*5420*/  ULEA UR6, UR58, UR41, 0x3 ;  /* 0x000000293a067291 */ /* 0x000fe2000f8e183f */
[----:B------:R-:W-:-:S05]  /*5430*/  IMAD.U32 R0, RZ, RZ, UR28 ;  /* 0x0000001cff007e24 */ /* 0x000fca000f8e00ff */
[----:B------:R-:W-:-:S04]  /*5440*/  SHF.L.U32 R0, R0, 0x1f, RZ ;  /* 0x0000001f00007819 */ /* 0x000fc800000006ff */
[----:B------:R0:W1:Y:S01]  /*5450*/  SYNCS.PHASECHK.TRANS64.TRYWAIT P1, [UR6+0x2d850], R0 ;  /* 0x02d85000ff0075a7 */ /* 0x0000620008020146 */
[----:B------:R-:W-:Y:S05]  /*5460*/  @!P0 BRA `(.L_x_11098) ;  /* 0x0000000000048947 */ /* 0x000fea0003800000 */
[----:B------:R-:W-:Y:S01]  /*5470*/  BPT.TRAP 0x1 ;  /* 0x000000040000795c */ /* 0x000fe20000300000 */
.L_x_11098:
[----:B-1----:R-:W-:Y:S05]  /*5480*/  @P1 BRA `(.L_x_11096) ;  /* 0x0000000000081947 */ /* 0x002fea0003800000 */
[----:B------:R-:W1:Y:S02]  /*5490*/  SYNCS.PHASECHK.TRANS64.TRYWAIT P1, [UR6+0x2d850], R0 ;  /* 0x02d85000ff0075a7 */ /* 0x000e640008020146 */
[----:B-1----:R-:W-:Y:S05]  /*54a0*/  @!P1 BRA `(.L_x_11099) ;  /* 0x0000010400549947 */ /* 0x002fea0003800000 */
.L_x_11096:
[----:B------:R-:W-:Y:S01]  /*54b0*/  UIADD3 UR6, UR41, 0x400, URZ ;  /* 0x0000040029067890 */ /* 0x000fe2000fffe03f */
[----:B------:R-:W-:Y:S01]  /*54c0*/  WARPGROUP.ARRIVE ;  /* 0x00000000000079c5 */ /* 0x000fe20000000000 */
[----:B------:R-:W-:-:S05]  /*54d0*/  ULEA UR7, UR53, UR41, 0xd ;  /* 0x0000002935077291 */ /* 0x000fca000f8e683f */
[----:B------:R-:W1:Y:S01]  /*54e0*/  S2R R8, SR_TID.X ;  /* 0x0000000000087919 */ /* 0x000e620000002100 */
        /* <DEDUP_REMOVED lines=70> */
.L_x_11100:
[----:B------:R-:W-:Y:S01]  /*5950*/  UISETP.NE.AND UP1, UPT, UR52, URZ, UPT ;  /* 0x0000003f3400728c */ /* 0x000fe2000bf25270 */
[----:B------:R-:W-:Y:S01]  /*5960*/  VIADD R7, R137, UR38 ;  /* 0x0000002689077c36 */ /* 0x000fe20008000000 */
[----:B------:R-:W-:Y:S01]  /*5970*/  ULEA UR6, UR47, UR41, 0x3 ;  /* 0x000000292f067291 */ /* 0x000fe2000f8e183f */
[----:B------:R-:W-:Y:S01]  /*5980*/  IMAD.U32 R8, RZ, RZ, UR46 ;  /* 0x0000002eff087e24 */ /* 0x000fe2000f8e00ff */
[----:B------:R-:W-:Y:S02]  /*5990*/  UISETP.NE.AND UP0, UPT, UR51, URZ, UPT ;  /* 0x0000003f3300728c */ /* 0x000fe4000bf05270 */
        /* <DEDUP_REMOVED lines=14> */
[----:B------:R-:W-:-:S05]  /*5a80*/  IMAD R9, R16, -0x2, R9 ;  /* 0xfffffffe10097824 */ /* 0x000fca00078e0209 */
[----:B------:R-:W-:-:S05]  /*5a90*/  IADD3 R9, -R8, UR37, R9 ;  /* 0x0000002508097c10 */ /* 0x000fca000fffe109 */
[C---:B------:R-:W-:Y:S02]  /*5aa0*/  VIADD R11, R9.reuse, UR56 ;  /* 0x00000038090b7c36 */ /* 0x040fe40008000000 */
[----:B------:R-:W-:Y:S02]  /*5ab0*/  VIADD R10, R9, UR6 ;  /* 0x00000006090a7c36 */ /* 0x000fe40008000000 */
[----:B0-----:R-:W-:Y:S02]  /*5ac0*/  IMAD.IADD R9, R11, 0x1, R15 ;  /* 0x000000010b097824 */ /* 0x001fe400078e020f */
        /* <DEDUP_REMOVED lines=15> */
.L_x_11103:
[----:B------:R-:W-:-:S05]  /*5bc0*/  IMAD.U32 R14, RZ, RZ, UR34 ;  /* 0x00000022ff0e7e24 */ /* 0x000fca000f8e00ff */
[----:B------:R-:W-:-:S13]  /*5bd0*/  ISETP.NE.AND P1, PT, R14, 0x1, PT ;  /* 0x000000010e00780c */ /* 0x000fda0003f25270 */
[----:B------:R-:W0:Y:S02]  /*5be0*/  @P1 LDC.64 R12, c[0x0][0x9e8] ;  /* 0x00027a00ff0c1b82 */ /* 0x000e240000000a00 */
[----:B0-----:R-:W-:-:S05]  /*5bf0*/  @P1 IMAD.HI.U32 R12, R15, R12, RZ ;  /* 0x0000000c0f0c1227 */ /* 0x001fca00078e00ff */
[----:B------:R-:W-:-:S07]  /*5c00*/  @P1 SHF.R.U32.HI R15, RZ, R13, R12 ;  /* 0x0000000dff0f1219 */ /* 0x000fce000001160c */
.L_x_11104:
[----:B------:R-:W-:Y:S05]  /*5c10*/  BSYNC B0 ;  /* 0x0000000000007941 */ /* 0x000fea0003800000 */
.L_x_11102:
[----:B------:R-:W-:-:S04]  /*5c20*/  IMAD R15, R15, R14, -R0 ;  /* 0x0000000e0f0f7224 */ /* 0x000fc800078e0a00 */
[----:B------:R-:W-:-:S05]  /*5c30*/  IMAD R15, R16, -0x2, R15 ;  /* 0xfffffffe100f7824 */ /* 0x000fca00078e020f */
[----:B------:R-:W-:Y:S02]  /*5c40*/  VIADDMNMX R9, R15, R14, R9, PT ;  /* 0x0000000e0f097246 */ /* 0x000fe40003800109 */
[----:B------:R-:W-:-:S07]  /*5c50*/  VIMNMX R8, R8, R15, !PT ;  /* 0x0000000f08087248 */ /* 0x000fce0007fe0100 */
.L_x_11101:
        /* <DEDUP_REMOVED lines=116> */
.L_x_11107:
[----:B------:R-:W-:-:S05]  /*63a0*/  IMAD.U32 R12, RZ, RZ, UR34 ;  /* 0x00000022ff0c7e24 */ /* 0x000fca000f8e00ff */
[----:B------:R-:W-:-:S13]  /*63b0*/  ISETP.NE.AND P2, PT, R12, 0x1, PT ;  /* 0x000000010c00780c */ /* 0x000fda0003f45270 */
[----:B------:R-:W0:Y:S02]  /*63c0*/  @P2 LDC.64 R8, c[0x0][0x9e8] ;  /* 0x00027a00ff082b82 */ /* 0x000e240000000a00 */
[----:B0-----:R-:W-:-:S05]  /*63d0*/  @P2 IMAD.HI.U32 R8, R7, R8, RZ ;  /* 0x0000000807082227 */ /* 0x001fca00078e00ff */
[----:B------:R-:W-:-:S07]  /*63e0*/  @P2 SHF.R.U32.HI R7, RZ, R9, R8 ;  /* 0x00000009ff072219 */ /* 0x000fce0000011608 */
.L_x_11108:
[----:B------:R-:W-:Y:S05]  /*63f0*/  BSYNC B0 ;  /* 0x0000000000007941 */ /* 0x000fea0003800000 */
.L_x_11106:
[----:B------:R-:W-:-:S04]  /*6400*/  IMAD R7, R7, R12, -R0 ;  /* 0x0000000c07077224 */ /* 0x000fc800078e0a00 */
[----:B------:R-:W-:-:S05]  /*6410*/  IMAD R7, R16, -0x2, R7 ;  /* 0xfffffffe10077824 */ /* 0x000fca00078e0207 */
[----:B------:R-:W-:Y:S02]  /*6420*/  VIADDMNMX R11, R7, R12, R11, PT ;  /* 0x0000000c070b7246 */ /* 0x000fe4000380010b */
[----:B------:R-:W-:-:S07]  /*6430*/  VIMNMX R10, R10, R7, !PT ;  /* 0x000000070a0a7248 */ /* 0x000fce0007fe0100 */
.L_x_11105:
        /* <DEDUP_REMOVED lines=92> */
[C---:B------:R-:W-:Y:S02]  /*6a00*/  ISETP.LT.OR P3, PT, R11.reuse, 0x42, P3 ;  /* 0x000000420b00780c */ /* 0x040fe40001f61670 */
        /* <DEDUP_REMOVED lines=36> */
[----:B------:R-:W-:Y:S01]  /*6c50*/  FFMA.FTZ R56, R56, UR33, -R7 ;  /* 0x0000002138387c23 */ /* 0x000fe20008010807 */
[----:B------:R-:W-:Y:S01]  /*6c60*/  FSEL R66, R66, -INF , !P2 ;  /* 0xff80000042427808 */ /* 0x000fe20005000000 */
[----:B------:R-:W-:Y:S01]  /*6c70*/  MUFU.EX2 R8, R8 ;  /* 0x0000000800087308 */ /* 0x000fe20000000800 */
[----:B------:R-:W-:-:S02]  /*6c80*/  FMNMX.FTZ R29, R47, R28, !PT ;  /* 0x0000001c2f1d7209 */ /* 0x000fc40007810000 */
[----:B------:R-:W-:Y:S02]  /*6c90*/  ISETP.LT.OR P3, PT, R11, 0x52, P3 ;  /* 0x000000520b00780c */ /* 0x000fe40001f61670 */
        /* <DEDUP_REMOVED lines=9> */
[----:B------:R-:W-:Y:S02]  /*6d30*/  FMNMX.FTZ R33, R55, R32, !PT ;  /* 0x0000002037217209 */ /* 0x000fe40007810000 */
[----:B------:R-:W-:Y:S02]  /*6d40*/  ISETP.GT.AND P2, PT, R10, 0x60, P1 ;  /* 0x000000600a00780c */ /* 0x000fe40000f44270 */
[----:B0-----:R-:W-:Y:S01]  /*6d50*/  FMNMX.FTZ R36, R58, R33, !PT ;  /* 0x000000213a247209 */ /* 0x001fe20007810000 */
[--C-:B------:R-:W-:Y:S01]  /*6d60*/  FFMA.FTZ R33, R49, UR33, -R7.reuse ;  /* 0x0000002131217c23 */ /* 0x100fe20008010807 */
[----:B------:R-:W-:Y:S01]  /*6d70*/  FSEL R70, R70, -INF , !P5 ;  /* 0xff80000046467808 */ /* 0x000fe20006800000 */
[----:B------:R0:W-:Y:S01]  /*6d80*/  MUFU.EX2 R32, R48 ;  /* 0x0000003000207308 */ /* 0x0001e20000000800 */
[----:B------:R-:W-:Y:S01]  /*6d90*/  FMNMX.FTZ R37, R59, R36, !PT ;  /* 0x000000243b257209 */ /* 0x000fe20007810000 */
[--C-:B------:R-:W-:Y:S01]  /*6da0*/  FFMA.FTZ R49, R65, UR33, -R7.reuse ;  /* 0x0000002141317c23 */ /* 0x100fe20008010807 */
[----:B------:R-:W-:Y:S01]  /*6db0*/  ISETP.LT.OR P4, PT, R11, 0x5a, P4 ;  /* 0x0000005a0b00780c */ /* 0x000fe20002781670 */
[----:B------:R-:W-:Y:S01]  /*6dc0*/  FFMA.FTZ R65, R81, UR33, -R7 ;  /* 0x0000002151417c23 */ /* 0x000fe20008010807 */
[----:B------:R-:W-:-:S02]  /*6dd0*/  FMNMX.FTZ R36, R62, R37, !PT ;  /* 0x000000253e247209 */ /* 0x000fc40007810000 */
[----:B------:R-:W-:Y:S01]  /*6de0*/  ISETP.GT.AND P3, PT, R10, 0x61, P1 ;  /* 0x000000610a00780c */ /* 0x000fe20000f64270 */
[----:B------:R-:W-:Y:S01]  /*6df0*/  MUFU.EX2 R12, R12 ;  /* 0x0000000c000c7308 */ /* 0x000fe20000000800 */
[----:B------:R-:W-:Y:S01]  /*6e00*/  FMNMX.FTZ R37, R63, R36, !PT ;  /* 0x000000243f257209 */ /* 0x000fe20007810000 */
[--C-:B0-----:R-:W-:Y:S01]  /*6e10*/  FFMA.FTZ R48, R64, UR33, -R7.reuse ;  /* 0x0000002140307c23 */ /* 0x101fe20008010807 */
[----:B------:R-:W-:Y:S01]  /*6e20*/  ISETP.LT.OR P2, PT, R11, 0x61, P2 ;  /* 0x000000610b00780c */ /* 0x000fe20001741670 */
[--C-:B------:R-:W-:Y:S01]  /*6e30*/  FFMA.FTZ R64, R80, UR33, -R7.reuse ;  /* 0x0000002150407c23 */ /* 0x100fe20008010807 */
[----:B------:R-:W-:Y:S01]  /*6e40*/  FMNMX.FTZ R40, R66, R37, !PT ;  /* 0x0000002542287209 */ /* 0x000fe20007810000 */
[--C-:B------:R-:W-:Y:S01]  /*6e50*/  FFMA.FTZ R37, R53, UR33, -R7.reuse ;  /* 0x0000002135257c23 */ /* 0x100fe20008010807 */
[----:B------:R-:W-:Y:S01]  /*6e60*/  FSEL R71, R71, -INF , !P4 ;  /* 0xff80000047477808 */ /* 0x000fe20006000000 */
[----:B------:R0:W-:Y:S01]  /*6e70*/  MUFU.EX2 R36, R52 ;  /* 0x0000003400247308 */ /* 0x0001e20000000800 */
[----:B------:R-:W-:Y:S01]  /*6e80*/  FMNMX.FTZ R41, R67, R40, !PT ;  /* 0x0000002843297209 */ /* 0x000fe20007810000 */
[--C-:B------:R-:W-:Y:S01]  /*6e90*/  FFMA.FTZ R53, R69, UR33, -R7.reuse ;  /* 0x0000002145357c23 */ /* 0x100fe20008010807 */
[----:B------:R-:W-:Y:S01]  /*6ea0*/  ISETP.GT.AND P5, PT, R10, 0x68, P1 ;  /* 0x000000680a00780c */ /* 0x000fe20000fa4270 */
[----:B------:R-:W-:Y:S01]  /*6eb0*/  FFMA.FTZ R69, R85, UR33, -R7 ;  /* 0x0000002155457c23 */ /* 0x000fe20008010807 */
[----:B------:R-:W-:-:S02]  /*6ec0*/  FMNMX.FTZ R40, R70, R41, !PT ;  /* 0x0000002946287209 */ /* 0x000fc40007810000 */
[----:B------:R-:W-:Y:S01]  /*6ed0*/  FSEL R74, R74, -INF , !P2 ;  /* 0xff8000004a4a7808 */ /* 0x000fe20005000000 */
[----:B------:R-:W-:Y:S01]  /*6ee0*/  MUFU.EX2 R13, R13 ;  /* 0x0000000d000d7308 */ /* 0x000fe20000000800 */
[----:B------:R-:W-:Y:S01]  /*6ef0*/  ISETP.LT.OR P3, PT, R11, 0x62, P3 ;  /* 0x000000620b00780c */ /* 0x000fe20001f61670 */
[--C-:B0-----:R-:W-:Y:S01]  /*6f00*/  FFMA.FTZ R52, R68, UR33, -R7.reuse ;  /* 0x0000002144347c23 */ /* 0x101fe20008010807 */
[----:B------:R-:W-:Y:S01]  /*6f10*/  FMNMX.FTZ R41, R71, R40, !PT ;  /* 0x0000002847297209 */ /* 0x000fe20007810000 */
[----:B------:R-:W-:Y:S01]  /*6f20*/  FFMA.FTZ R68, R84, UR33, -R7 ;  /* 0x0000002154447c23 */ /* 0x000fe20008010807 */
[----:B------:R-:W-:Y:S02]  /*6f30*/  ISETP.GT.AND P4, PT, R10, 0x69, P1 ;  /* 0x000000690a00780c */ /* 0x000fe40000f84270 */
[----:B------:R-:W-:Y:S01]  /*6f40*/  ISETP.LT.OR P5, PT, R11, 0x69, P5 ;  /* 0x000000690b00780c */ /* 0x000fe20002fa1670 */
[----:B------:R0:W-:Y:S01]  /*6f50*/  MUFU.EX2 R40, R56 ;  /* 0x0000003800287308 */ /* 0x0001e20000000800 */
[----:B------:R-:W-:-:S02]  /*6f60*/  FSEL R75, R75, -INF , !P3 ;  /* 0xff8000004b4b7808 */ /* 0x000fc40005800000 */
[----:B------:R-:W-:Y:S01]  /*6f70*/  FMNMX.FTZ R44, R74, R41, !PT ;  /* 0x000000294a2c7209 */ /* 0x000fe20007810000 */
[--C-:B------:R-:W-:Y:S01]  /*6f80*/  FFMA.FTZ R41, R57, UR33, -R7.reuse ;  /* 0x0000002139297c23 */ /* 0x100fe20008010807 */
[----:B------:R-:W-:Y:S01]  /*6f90*/  ISETP.GT.AND P2, PT, R10, 0x70, P1 ;  /* 0x000000700a00780c */ /* 0x000fe20000f44270 */
[--C-:B------:R-:W-:Y:S01]  /*6fa0*/  FFMA.FTZ R57, R73, UR33, -R7.reuse ;  /* 0x0000002149397c23 */ /* 0x100fe20008010807 */
[----:B------:R-:W-:Y:S01]  /*6fb0*/  FSEL R78, R78, -INF , !P5 ;  /* 0xff8000004e4e7808 */ /* 0x000fe20006800000 */
[----:B------:R-:W-:Y:S01]  /*6fc0*/  MUFU.EX2 R14, R14 ;  /* 0x0000000e000e7308 */ /* 0x000fe20000000800 */
[----:B------:R-:W-:Y:S01]  /*6fd0*/  ISETP.LT.OR P4, PT, R11, 0x6a, P4 ;  /* 0x0000006a0b00780c */ /* 0x000fe20002781670 */
[--C-:B0-----:R-:W-:Y:S01]  /*6fe0*/  FFMA.FTZ R56, R72, UR33, -R7.reuse ;  /* 0x0000002148387c23 */ /* 0x101fe20008010807 */
[----:B------:R-:W-:Y:S01]  /*6ff0*/  FMNMX.FTZ R45, R75, R44, !PT ;  /* 0x0000002c4b2d7209 */ /* 0x000fe20007810000 */
[--C-:B------:R-:W-:Y:S01]  /*7000*/  FFMA.FTZ R44, R60, UR33, -R7.reuse ;  /* 0x000000213c2c7c23 */ /* 0x100fe20008010807 */
[----:B------:R-:W-:Y:S01]  /*7010*/  ISETP.GT.AND P3, PT, R10, 0x71, P1 ;  /* 0x000000710a00780c */ /* 0x000fe20000f64270 */
[----:B------:R-:W-:Y:S01]  /*7020*/  FFMA.FTZ R60, R76, UR33, -R7 ;  /* 0x000000214c3c7c23 */ /* 0x000fe20008010807 */
[C---:B------:R-:W-:Y:S01]  /*7030*/  ISETP.GT.AND P5, PT, R10.reuse, 0x78, P1 ;  /* 0x000000780a00780c */ /* 0x040fe20000fa4270 */
[----:B------:R-:W-:Y:S01]  /*7040*/  MUFU.EX2 R15, R15 ;  /* 0x0000000f000f7308 */ /* 0x000fe20000000800 */
[----:B------:R-:W-:-:S02]  /*7050*/  ISETP.GT.AND P1, PT, R10, 0x79, P1 ;  /* 0x000000790a00780c */ /* 0x000fc40000f24270 */
[----:B------:R-:W-:Y:S02]  /*7060*/  ISETP.LT.OR P2, PT, R11, 0x71, P2 ;  /* 0x000000710b00780c */ /* 0x000fe40001741670 */
[----:B------:R-:W-:Y:S02]  /*7070*/  FSEL R79, R79, -INF , !P4 ;  /* 0xff8000004f4f7808 */ /* 0x000fe40006000000 */
[----:B------:R-:W-:Y:S01]  /*7080*/  FMNMX.FTZ R10, R78, R45, !PT ;  /* 0x0000002d4e0a7209 */ /* 0x000fe20007810000 */
[----:B------:R-:W-:Y:S01]  /*7090*/  MUFU.EX2 R21, R21 ;  /* 0x0000001500157308 */ /* 0x000fe20000000800 */
[----:B------:R-:W-:Y:S02]  /*70a0*/  ISETP.LT.OR P3, PT, R11, 0x72, P3 ;  /* 0x000000720b00780c */ /* 0x000fe40001f61670 */
[----:B------:R-:W-:Y:S02]  /*70b0*/  FSEL R82, R82, -INF , !P2 ;  /* 0xff80000052527808 */ /* 0x000fe40005000000 */
[----:B------:R-:W-:-:S02]  /*70c0*/  FMNMX.FTZ R45, R79, R10, !PT ;  /* 0x0000000a4f2d7209 */ /* 0x000fc40007810000 */
[----:B------:R-:W-:Y:S01]  /*70d0*/  ISETP.LT.OR P5, PT, R11, 0x79, P5 ;  /* 0x000000790b00780c */ /* 0x000fe20002fa1670 */
[----:B------:R-:W-:Y:S01]  /*70e0*/  MUFU.EX2 R25, R25 ;  /* 0x0000001900197308 */ /* 0x000fe20000000800 */
[----:B------:R-:W-:Y:S02]  /*70f0*/  FSEL R83, R83, -INF , !P3 ;  /* 0xff80000053537808 */ /* 0x000fe40005800000 */
[----:B------:R-:W-:Y:S01]  /*7100*/  FMNMX.FTZ R10, R82, R45, !PT ;  /* 0x0000002d520a7209 */ /* 0x000fe20007810000 */
[--C-:B------:R-:W-:Y:S01]  /*7110*/  FFMA.FTZ R45, R61, UR33, -R7.reuse ;  /* 0x000000213d2d7c23 */ /* 0x100fe20008010807 */
[----:B------:R-:W-:Y:S01]  /*7120*/  ISETP.LT.OR P1, PT, R11, 0x7a, P1 ;  /* 0x0000007a0b00780c */ /* 0x000fe20000f21670 */
[----:B------:R-:W-:Y:S01]  /*7130*/  FFMA.FTZ R61, R77, UR33, -R7 ;  /* 0x000000214d3d7c23 */ /* 0x000fe20008010807 */
[----:B------:R-:W-:Y:S01]  /*7140*/  FSEL R86, R86, -INF , !P5 ;  /* 0xff80000056567808 */ /* 0x000fe20006800000 */
[----:B------:R-:W-:Y:S01]  /*7150*/  MUFU.EX2 R29, R29 ;  /* 0x0000001d001d7308 */ /* 0x000fe20000000800 */
[----:B------:R-:W-:-:S02]  /*7160*/  FMNMX.FTZ R11, R83, R10, !PT ;  /* 0x0000000a530b7209 */ /* 0x000fc40007810000 */
[----:B------:R-:W-:Y:S02]  /*7170*/  FSEL R87, R87, -INF , !P1 ;  /* 0xff80000057577808 */ /* 0x000fe40004800000 */
[----:B------:R-:W-:Y:S02]  /*7180*/  FMNMX.FTZ R10, R86, R11, !PT ;  /* 0x0000000b560a7209 */ /* 0x000fe40007810000 */
[----:B------:R-:W-:Y:S01]  /*7190*/  FSEL R72, R0, RZ, P6 ;  /* 0x000000ff00487208 */ /* 0x000fe20003000000 */
[----:B------:R-:W-:Y:S01]  /*71a0*/  MUFU.EX2 R33, R33 ;  /* 0x0000002100217308 */ /* 0x000fe20000000800 */
[----:B------:R-:W-:-:S03]  /*71b0*/  FMNMX.FTZ R10, R87, R10, !PT ;  /* 0x0000000a570a7209 */ /* 0x000fc60007810000 */
[----:B------:R-:W-:Y:S02]  /*71c0*/  FADD.FTZ R72, -R72, R5 ;  /* 0x0000000548487221 */ /* 0x000fe40000010100 */
[----:B------:R-:W0:Y:S02]  /*71d0*/  SHFL.BFLY PT, R11, R10, 0x2, 0x1f ;  /* 0x0c401f000a0b7f89 */ /* 0x000e2400000e0000 */
[----:B------:R-:W-:Y:S01]  /*71e0*/  FMUL.FTZ R5, R72, UR33 ;  /* 0x0000002148057c20 */ /* 0x000fe20008410000 */
        /* <DEDUP_REMOVED lines=20> */
[----:B------:R-:W-:Y:S01]  /*7330*/  FFMA.FTZ R77, R31, UR33, -R72 ;  /* 0x000000211f4d7c23 */ /* 0x000fe20008010848 */
[----:B------:R-:W-:Y:S01]  /*7340*/  FADD.FTZ R4, -R35, R4 ;  /* 0x0000000423047221 */ /* 0x000fe20000010100 */
[--C-:B------:R-:W-:Y:S01]  /*7350*/  FFMA.FTZ R34, R34, UR33, -R72.reuse ;  /* 0x0000002122227c23 */ /* 0x100fe20008010848 */
[----:B------:R-:W-:Y:S01]  /*7360*/  MUFU.EX2 R10, R10 ;  /* 0x0000000a000a7308 */ /* 0x000fe20000000800 */
[----:B------:R-:W-:Y:S01]  /*7370*/  FFMA.FTZ R30, R50, UR33, -R72 ;  /* 0x00000021321e7c23 */ /* 0x000fe20008010848 */
[----:B------:R-:W-:Y:S01]  /*7380*/  FMUL.FTZ R4, R4, UR33 ;  /* 0x0000002104047c20 */ /* 0x000fe20008410000 */
[----:B-1----:R-:W-:Y:S01]  /*7390*/  FFMA.FTZ R50, R5, R3, R8 ;  /* 0x0000000305327223 */ /* 0x002fe20000010008 */
[--C-:B------:R-:W-:Y:S01]  /*73a0*/  FFMA.FTZ R31, R38, UR33, -R72.reuse ;  /* 0x00000021261f7c23 */ /* 0x100fe20008010848 */
[--C-:B------:R-:W-:Y:S01]  /*73b0*/  FFMA.FTZ R73, R39, UR33, -R72.reuse ;  /* 0x0000002127497c23 */ /* 0x100fe20008010848 */
[----:B------:R-:W-:Y:S01]  /*73c0*/  FFMA.FTZ R39, R47, UR33, -R72 ;  /* 0x000000212f277c23 */ /* 0x000fe20008010848 */
[----:B------:R-:W-:Y:S01]  /*73d0*/  FADD.FTZ R47, R9, R50 ;  /* 0x00000032092f7221 */ /* 0x000fe20000010000 */
[----:B------:R-:W0:Y:S01]  /*73e0*/  MUFU.EX2 R4, R4 ;  /* 0x0000000400047308 */ /* 0x000e220000000800 */
[--C-:B------:R-:W-:Y:S01]  /*73f0*/  FFMA.FTZ R26, R42, UR33, -R72.reuse ;  /* 0x000000212a1a7c23 */ /* 0x100fe20008010848 */
[--C-:B------:R-:W-:Y:S01]  /*7400*/  FFMA.FTZ R38, R51, UR33, -R72.reuse ;  /* 0x0000002133267c23 */ /* 0x100fe20008010848 */
[----:B------:R-:W-:Y:S01]  /*7410*/  FADD.FTZ R50, R12, R47 ;  /* 0x0000002f0c327221 */ /* 0x000fe20000010000 */
        /* <DEDUP_REMOVED lines=14> */
[----:B------:R-:W-:-:S06]  /*7500*/  FFMA.FTZ R59, R79, UR33, -R72 ;  /* 0x000000214f3b7c23 */ /* 0x000fcc0008010848 */
[----:B------:R-:W0:Y:S01]  /*7510*/  MUFU.EX2 R77, R77 ;  /* 0x0000004d004d7308 */ /* 0x000e220000000800 */
[----:B-1----:R-:W-:Y:S01]  /*7520*/  FADD.FTZ R2, R80, R3 ;  /* 0x0000000350027221 */ /* 0x002fe20000010000 */
[----:B------:R-:W-:Y:S01]  /*7530*/  FADD.FTZ R3, R13, R50 ;  /* 0x000000320d037221 */ /* 0x000fe20000010000 */
[----:B------:R-:W-:-:S05]  /*7540*/  FFMA.FTZ R50, R67, UR33, -R72 ;  /* 0x0000002143327c23 */ /* 0x000fca0008010848 */
        /* <DEDUP_REMOVED lines=15> */
[----:B------:R1:W-:Y:S01]  /*7640*/  MUFU.EX2 R35, R54 ;  /* 0x0000003600237308 */ /* 0x0003e20000000800 */
[----:B--2---:R-:W-:-:S07]  /*7650*/  FADD.FTZ R55, R26, R55 ;  /* 0x000000371a377221 */ /* 0x004fce0000010000 */
[----:B------:R-:W2:Y:S01]  /*7660*/  MUFU.EX2 R27, R27 ;  /* 0x0000001b001b7308 */ /* 0x000ea20000000800 */
[----:B-1----:R-:W-:-:S04]  /*7670*/  FADD.FTZ R54, R20, R3 ;  /* 0x0000000314367221 */ /* 0x002fc80000010000 */
[----:B------:R-:W-:-:S03]  /*7680*/  FADD.FTZ R3, R21, R54 ;  /* 0x0000003615037221 */ /* 0x000fc60000010000 */
[----:B------:R-:W1:Y:S01]  /*7690*/  MUFU.EX2 R39, R39 ;  /* 0x0000002700277308 */ /* 0x000e620000000800 */
[----:B------:R-:W-:-:S04]  /*76a0*/  FADD.FTZ R2, R24, R3 ;  /* 0x0000000318027221 */ /* 0x000fc80000010000 */
[----:B------:R-:W-:Y:S01]  /*76b0*/  FADD.FTZ R3, R25, R2 ;  /* 0x0000000219037221 */ /* 0x000fe20000010000 */
[----:B0-----:R-:W-:Y:S02]  /*76c0*/  FADD.FTZ R2, R42, R55 ;  /* 0x000000372a027221 */ /* 0x001fe40000010000 */
[----:B------:R-:W0:Y:S01]  /*76d0*/  MUFU.EX2 R30, R30 ;  /* 0x0000001e001e7308 */ /* 0x000e220000000800 */
[----:B------:R-:W-:Y:S01]  /*76e0*/  FADD.FTZ R54, R28, R3 ;  /* 0x000000031c367221 */ /* 0x000fe20000010000 */
[----:B--2---:R-:W-:-:S03]  /*76f0*/  FADD.FTZ R2, R27, R2 ;  /* 0x000000021b027221 */ /* 0x004fc60000010000 */
[----:B------:R-:W-:Y:S01]  /*7700*/  FADD.FTZ R3, R29, R54 ;  /* 0x000000361d037221 */ /* 0x000fe20000010000 */
[----:B------:R-:W-:Y:S02]  /*7710*/  FFMA.FTZ R54, R74, UR33, -R72 ;  /* 0x000000214a367c23 */ /* 0x000fe40008010848 */
        /* <DEDUP_REMOVED lines=10> */
[----:B------:R-:W-:Y:S01]  /*77c0*/  FADD.FTZ R58, R40, R3 ;  /* 0x00000003283a7221 */ /* 0x000fe20000010000 */
[----:B------:R-:W-:Y:S02]  /*77d0*/  FFMA.FTZ R55, R78, UR33, -R72 ;  /* 0x000000214e377c23 */ /* 0x000fe40008010848 */
[----:B------:R-:W-:Y:S01]  /*77e0*/  FADD.FTZ R2, R35, R2 ;  /* 0x0000000223027221 */ /* 0x000fe20000010000 */
[----:B------:R-:W-:Y:S02]  /*77f0*/  FADD.FTZ R67, R41, R58 ;  /* 0x0000003a29437221 */ /* 0x000fe40000010000 */
[----:B------:R-:W2:Y:S01]  /*7800*/  MUFU.EX2 R84, R84 ;  /* 0x0000005400547308 */ /* 0x000ea20000000800 */
[----:B-1----:R-:W-:-:S07]  /*7810*/  FADD.FTZ R2, R85, R2 ;  /* 0x0000000255027221 */ /* 0x002fce0000010000 */
[----:B------:R-:W1:Y:S01]  /*7820*/  MUFU.EX2 R46, R46 ;  /* 0x0000002e002e7308 */ /* 0x000e620000000800 */
[----:B0-----:R-:W-:Y:S01]  /*7830*/  FADD.FTZ R3, R43, R2 ;  /* 0x000000022b037221 */ /* 0x001fe20000010000 */
[----:B------:R-:W-:-:S06]  /*7840*/  FADD.FTZ R2, R44, R67 ;  /* 0x000000432c027221 */ /* 0x000fcc0000010000 */
[----:B------:R-:W0:Y:S01]  /*7850*/  MUFU.EX2 R81, R81 ;  /* 0x0000005100517308 */ /* 0x000e220000000800 */
[----:B--2---:R-:W-:-:S07]  /*7860*/  FADD.FTZ R3, R84, R3 ;  /* 0x0000000354037221 */ /* 0x004fce0000010000 */
[----:B------:R-:W2:Y:S01]  /*7870*/  MUFU.EX2 R47, R47 ;  /* 0x0000002f002f7308 */ /* 0x000ea20000000800 */
[----:B-1----:R-:W-:Y:S01]  /*7880*/  FADD.FTZ R58, R46, R3 ;  /* 0x000000032e3a7221 */ /* 0x002fe20000010000 */
[----:B------:R-:W-:-:S04]  /*7890*/  FADD.FTZ R3, R45, R2 ;  /* 0x000000022d037221 */ /* 0x000fc80000010000 */
[----:B------:R-:W-:Y:S02]  /*78a0*/  FADD.FTZ R66, R48, R3 ;  /* 0x0000000330427221 */ /* 0x000fe40000010000 */
[----:B------:R-:W1:Y:S01]  /*78b0*/  MUFU.EX2 R50, R50 ;  /* 0x0000003200327308 */ /* 0x000e620000000800 */
[----:B0-----:R-:W-:Y:S01]  /*78c0*/  FADD.FTZ R2, R81, R58 ;  /* 0x0000003a51027221 */ /* 0x001fe20000010000 */
[----:B------:R-:W-:Y:S01]  /*78d0*/  FADD.FTZ R67, R49, R66 ;  /* 0x0000004231437221 */ /* 0x000fe20000010000 */
[--C-:B------:R-:W-:Y:S01]  /*78e0*/  FFMA.FTZ R58, R82, UR33, -R72.reuse ;  /* 0x00000021523a7c23 */ /* 0x100fe20008010848 */
[--C-:B------:R-:W-:Y:S02]  /*78f0*/  FFMA.FTZ R66, R83, UR33, -R72.reuse ;  /* 0x0000002153427c23 */ /* 0x100fe40008010848 */
[----:B------:R-:W-:Y:S01]  /*7900*/  FADD.FTZ R70, R52, R67 ;  /* 0x0000004334467221 */ /* 0x000fe20000010000 */
[----:B------:R-:W-:Y:S01]  /*7910*/  FFMA.FTZ R67, R86, UR33, -R72 ;  /* 0x0000002156437c23 */ /* 0x000fe20008010848 */
[----:B------:R-:W0:Y:S01]  /*7920*/  MUFU.EX2 R51, R51 ;  /* 0x0000003300337308 */ /* 0x000e220000000800 */
[----:B--2---:R-:W-:-:S07]  /*7930*/  FADD.FTZ R3, R47, R2 ;  /* 0x000000022f037221 */ /* 0x004fce0000010000 */
[----:B------:R-:W2:Y:S01]  /*7940*/  MUFU.EX2 R63, R63 ;  /* 0x0000003f003f7308 */ /* 0x000ea20000000800 */
[----:B-1----:R-:W-:Y:S01]  /*7950*/  FADD.FTZ R2, R50, R3 ;  /* 0x0000000332027221 */ /* 0x002fe20000010000 */
[----:B------:R-:W-:Y:S01]  /*7960*/  FADD.FTZ R3, R53, R70 ;  /* 0x0000004635037221 */ /* 0x000fe20000010000 */
[----:B------:R-:W-:-:S05]  /*7970*/  FFMA.FTZ R70, R87, UR33, -R72 ;  /* 0x0000002157467c23 */ /* 0x000fca0008010848 */
        /* <DEDUP_REMOVED lines=36> */
.L_x_11109:
        /* <DEDUP_REMOVED lines=26> */
[-C--:B------:R-:W-:Y:S01]  /*7d60*/  FMUL.FTZ R97, R97, R5.reuse ;  /* 0x0000000561617220 */ /* 0x080fe20000410000 */
[----:B------:R-:W-:Y:S01]  /*7d70*/  F2FP.F16.F32.PACK_AB R40, R41, R40 ;  /* 0x000000282928723e */ /* 0x000fe200000000ff */
[----:B------:R0:W-:Y:S01]  /*7d80*/  STSM.16.M88.4 [R19], R24 ;  /* 0x0000001813007844 */ /* 0x0001e20000000200 */
        /* <DEDUP_REMOVED lines=19> */
[----:B------:R0:W-:Y:S01]  /*7ec0*/  STSM.16.M88.4 [R17+0x27800], R40 ;  /* 0x0278002811007844 */ /* 0x0001e20000000200 */
        /* <DEDUP_REMOVED lines=57> */
.L_x_11091:
        /* <DEDUP_REMOVED lines=24> */
.L_x_11112:
[----:B------:R-:W-:Y:S02]  /*83e0*/  ULDC UR15, c[0x0][0x9e4] ;  /* 0x00027900000f7ab9 */ /* 0x000fe40000000800 */
[----:B------:R-:W-:-:S11]  /*83f0*/  UISETP.NE.AND UP0, UPT, UR15, 0x1, UPT ;  /* 0x000000010f00788c */ /* 0x000fd6000bf05270 */
[----:B------:R-:W-:Y:S02]  /*8400*/  @UP0 ULDC.64 UR6, c[0x0][0x9e8] ;  /* 0x00027a0000060ab9 */ /* 0x000fe40000000a00 */
[----:B------:R-:W-:-:S04]  /*8410*/  UIMAD.WIDE.U32 UR10, UR14, UR6, URZ ;  /* 0x000000060e0a72a5 */ /* 0x000fc8000f8e003f */
[----:B------:R-:W-:-:S12]  /*8420*/  @UP0 USHF.R.U32.HI UR14, URZ, UR7, UR11 ;  /* 0x000000073f0e0299 */ /* 0x000fd8000801160b */
.L_x_11113:
[----:B------:R-:W-:-:S04]  /*8430*/  UIMAD UR14, UR14, UR15, URZ ;  /* 0x0000000f0e0e72a4 */ /* 0x000fc8000f8e023f */
[----:B------:R-:W-:-:S04]  /*8440*/  UISETP.LT.AND UP0, UPT, UR35, UR14, UPT ;  /* 0x0000000e2300728c */ /* 0x000fc8000bf01270 */
[----:B------:R-:W-:-:S12]  /*8450*/  USEL UR35, UR35, UR14, !UP0 ;  /* 0x0000000e23237287 */ /* 0x000fd8000c000000 */
.L_x_11111:
        /* <DEDUP_REMOVED lines=8> */
[----:B--2---:R-:W-:Y:S01]  /*84e0*/  IMAD.MOV.U32 R8, RZ, RZ, R7 ;  /* 0x000000ffff087224 */ /* 0x004fe200078e0007 */
[----:B------:R-:W-:Y:S01]  /*84f0*/  UMOV UR28, UR48 ;  /* 0x00000030001c7c82 */ /* 0x000fe20008000000 */
[----:B------:R-:W-:Y:S01]  /*8500*/  IMAD.MOV.U32 R5, RZ, RZ, R0 ;  /* 0x000000ffff057224 */ /* 0x000fe200078e0000 */
[----:B------:R-:W-:Y:S01]  /*8510*/  UMOV UR35, UR47 ;  /* 0x0000002f00237c82 */ /* 0x000fe20008000000 */
[----:B------:R-:W-:Y:S01]  /*8520*/  IMAD.MOV.U32 R4, RZ, RZ, R6 ;  /* 0x000000ffff047224 */ /* 0x000fe200078e0006 */
[----:B------:R-:W-:-:S06]  /*8530*/  ULDC UR33, c[0x0][0x988] ;  /* 0x0002620000217ab9 */ /* 0x000fcc0000000800 */
.L_x_11125:
[----:B------:R-:W-:Y:S01]  /*8540*/  ISETP.NE.AND P2, PT, RZ, UR45, PT ;  /* 0x0000002dff007c0c */ /* 0x000fe2000bf45270 */
[----:B------:R-:W-:-:S04]  /*8550*/  UISETP.NE.AND UP0, UPT, UR35, 0x1, UPT ;  /* 0x000000012300788c */ /* 0x000fc8000bf05270 */
[----:B------:R-:W-:-:S04]  /*8560*/  USEL UR48, URZ, 0x1, UP0 ;  /* 0x000000013f307887 */ /* 0x000fc80008000000 */
[----:B------:R-:W-:-:S04]  /*8570*/  ULOP3.LUT UR48, UR28, UR48, URZ, 0x3c, !UPT ;  /* 0x000000301c307292 */ /* 0x000fc8000f8e3c3f */
[----:B------:R-:W-:Y:S08]  /*8580*/  @P2 BRA `(.L_x_11115) ;  /* 0x0000000000382947 */ /* 0x000ff00003800000 */
[----:B------:R-:W-:Y:S05]  /*8590*/  @!P0 BRA `(.L_x_11116) ;  /* 0x0000000000048947 */ /* 0x000fea0003800000 */
[----:B------:R-:W-:Y:S01]  /*85a0*/  BPT.TRAP 0x1 ;  /* 0x000000040000795c */ /* 0x000fe20000300000 */
.L_x_11116:
        /* <DEDUP_REMOVED lines=9> */
.L_x_11117:
[----:B-1----:R-:W-:Y:S05]  /*8640*/  @P1 BRA `(.L_x_11115) ;  /* 0x0000000000081947 */ /* 0x002fea0003800000 */
[----:B------:R-:W1:Y:S02]  /*8650*/  SYNCS.PHASECHK.TRANS64.TRYWAIT P1, [UR6+0x2d830], R0 ;  /* 0x02d83000ff0075a7 */ /* 0x000e640008020146 */
[----:B-1----:R-:W-:Y:S05]  /*8660*/  @!P1 BRA `(.L_x_11118) ;  /* 0x000000d000fc9947 */ /* 0x002fea0003800000 */
.L_x_11115:
        /* <DEDUP_REMOVED lines=40> */
.L_x_11120:
[----:B------:R-:W-:Y:S01]  /*88f0*/  ULEA UR6, UR35, UR41, 0x3 ;  /* 0x0000002923067291 */ /* 0x000fe2000f8e183f */
[----:B------:R-:W-:-:S05]  /*8900*/  IMAD.U32 R0, RZ, RZ, UR28 ;  /* 0x0000001cff007e24 */ /* 0x000fca000f8e00ff */
[----:B------:R-:W-:-:S04]  /*8910*/  SHF.L.U32 R0, R0, 0x1f, RZ ;  /* 0x0000001f00007819 */ /* 0x000fc800000006ff */
[----:B------:R0:W1:Y:S01]  /*8920*/  SYNCS.PHASECHK.TRANS64.TRYWAIT P1, [UR6+0x2d850], R0 ;  /* 0x02d85000ff0075a7 */ /* 0x0000620008020146 */
[----:B------:R-:W-:Y:S05]  /*8930*/  @!P0 BRA `(.L_x_11121) ;  /* 0x0000000000048947 */ /* 0x000fea0003800000 */
[----:B------:R-:W-:Y:S01]  /*8940*/  BPT.TRAP 0x1 ;  /* 0x000000040000795c */ /* 0x000fe20000300000 */
.L_x_11121:
[----:B-1----:R-:W-:Y:S05]  /*8950*/  @P1 BRA `(.L_x_11119) ;  /* 0x0000000000081947 */ /* 0x002fea0003800000 */
[----:B------:R-:W1:Y:S02]  /*8960*/  SYNCS.PHASECHK.TRANS64.TRYWAIT P1, [UR6+0x2d850], R0 ;  /* 0x02d85000ff0075a7 */ /* 0x000e640008020146 */
[----:B-1----:R-:W-:Y:S05]  /*8970*/  @!P1 BRA `(.L_x_11122) ;  /* 0x000000d000509947 */ /* 0x002fea0003800000 */
.L_x_11119:
[----:B------:R-:W-:Y:S01]  /*8980*/  UIADD3 UR6, UR41, 0x400, URZ ;  /* 0x0000040029067890 */ /* 0x000fe2000fffe03f */
[----:B------:R-:W-:Y:S01]  /*8990*/  WARPGROUP.ARRIVE ;  /* 0x00000000000079c5 */ /* 0x000fe20000000000 */
[----:B------:R-:W-:Y:S01]  /*89a0*/  UMOV UR29, 0x40000040 ;  /* 0x40000040001d7882 */ /* 0x000fe20000000000 */
[----:B------:R-:W-:Y:S01]  /*89b0*/  UMOV UR31, 0x80000020 ;  /* 0x80000020001f7882 */ /* 0x000fe20000000000 */
[----:B------:R-:W-:-:S03]  /*89c0*/  USHF.R.U32.HI UR6, URZ, 0x4, UR6 ;  /* 0x000000043f067899 */ /* 0x000fc60008011606 */
[----:B-1----:R-:W1:Y:S01]  /*89d0*/  S2R R7, SR_TID.X ;  /* 0x0000000000077919 */ /* 0x002e620000002100 */
        /* <DEDUP_REMOVED lines=64> */
.L_x_11123:
        /* <DEDUP_REMOVED lines=151> */
[----:B------:R-:W-:-:S03]  /*9750*/  FFMA.FTZ R70, R87, UR33, -R8 ;  /* 0x0000002157467c23 */ /* 0x000fc60008010808 */
[----:B------:R-:W1:Y:S01]  /*9760*/  MUFU.EX2 R11, R11 ;  /* 0x0000000b000b7308 */ /* 0x000e620000000800 */
[----:B0-----:R-:W-:-:S07]  /*9770*/  FADD.FTZ R46, R10, R3 ;  /* 0x000000030a2e7221 */ /* 0x001fce0000010000 */
[----:B------:R-:W0:Y:S01]  /*9780*/  MUFU.EX2 R27, R27 ;  /* 0x0000001b001b7308 */ /* 0x000e220000000800 */
[----:B--2---:R-:W-:-:S07]  /*9790*/  FADD.FTZ R2, R139, R2 ;  /* 0x000000028b027221 */ /* 0x004fce0000010000 */
[----:B------:R-:W2:Y:S01]  /*97a0*/  MUFU.EX2 R85, R85 ;  /* 0x0000005500557308 */ /* 0x000ea20000000800 */
[----:B-1----:R-:W-:-:S04]  /*97b0*/  FADD.FTZ R3, R11, R46 ;  /* 0x0000002e0b037221 */ /* 0x002fc80000010000 */
[----:B------:R-:W-:-:S03]  /*97c0*/  FADD.FTZ R46, R12, R3 ;  /* 0x000000030c2e7221 */ /* 0x000fc60000010000 */
        /* <DEDUP_REMOVED lines=34> */
[----:B------:R-:W-:-:S06]  /*99f0*/  FFMA.FTZ R51, R74, UR33, -R8 ;  /* 0x000000214a337c23 */ /* 0x000fcc0008010808 */
        /* <DEDUP_REMOVED lines=84> */
.L_x_11124:
        /* <DEDUP_REMOVED lines=30> */
[----:B------:R-:W-:Y:S01]  /*a120*/  STSM.16.M88.4 [R19], R44 ;  /* 0x0000002c13007844 */ /* 0x000fe20000000200 */
        /* <DEDUP_REMOVED lines=12> */
[----:B0-----:R-:W-:Y:S01]  /*a1f0*/  F2FP.F16.F32.PACK_AB R14, R64, R61 ;  /* 0x0000003d400e723e */ /* 0x001fe200000000ff */
[----:B------:R-:W-:Y:S01]  /*a200*/  FMUL.FTZ R115, R115, R5 ;  /* 0x0000000573737220 */ /* 0x000fe20000410000 */
[----:B------:R-:W-:Y:S01]  /*a210*/  F2FP.F16.F32.PACK_AB R8, R52, R49 ;  /* 0x000000313408723e */ /* 0x000fe200000000ff */
[----:B------:R-:W-:Y:S01]  /*a220*/  STSM.16.M88.4 [R17+0x27800], R28 ;  /* 0x0278001c11007844 */ /* 0x000fe20000000200 */
        /* <DEDUP_REMOVED lines=22> */
[----:B------:R-:W-:Y:S01]  /*a390*/  FMUL.FTZ R135, R135, R5 ;  /* 0x0000000587877220 */ /* 0x000fe20000410000 */
[----:B------:R1:W-:Y:S01]  /*a3a0*/  STSM.16.M88.4 [R18+0x6000], R64 ;  /* 0x0060004012007844 */ /* 0x0003e20000000200 */
[-C--:B------:R-:W-:Y:S01]  /*a3b0*/  FMUL.FTZ R88, R88, R6.reuse ;  /* 0x0000000658587220 */ /* 0x080fe20000410000 */
[-C--:B------:R-:W-:Y:S01]  /*a3c0*/  FMUL.FTZ R89, R89, R6.reuse ;  /* 0x0000000659597220 */ /* 0x080fe20000410000 */
[-C--:B------:R-:W-:Y:S01]  /*a3d0*/  FMUL.FTZ R92, R92, R6.reuse ;  /* 0x000000065c5c7220 */ /* 0x080fe20000410000 */
[----:B------:R-:W-:Y:S01]  /*a3e0*/  @!PT LDS RZ, [RZ] ;  /* 0x00000000fffff984 */ /* 0x000fe20000000800 */
[----:B------:R-:W-:Y:S01]  /*a3f0*/  @!PT LDS RZ, [RZ] ;  /* 0x00000000fffff984 */ /* 0x000fe20000000800 */
[----:B------:R-:W-:Y:S01]  /*a400*/  @!PT LDS RZ, [RZ] ;  /* 0x00000000fffff984 */ /* 0x000fe20000000800 */
[----:B------:R-:W-:Y:S01]  /*a410*/  @!PT LDS RZ, [RZ] ;  /* 0x00000000fffff984 */ /* 0x000fe20000000800 */
[----:B------:R2:W-:Y:S06]  /*a420*/  MEMBAR.ALL.CTA ;  /* 0x0000000000007992 */ /* 0x0005ec0000008000 */
[----:B--2---:R-:W2:Y:S01]  /*a430*/  FENCE.VIEW.ASYNC.S ;  /* 0x00000000000073c6 */ /* 0x004ea20000000000 */
        /* <DEDUP_REMOVED lines=22> */
[----:B0-----:R-:W-:Y:S02]  /*a5a0*/  IMAD.MOV.U32 R8, RZ, RZ, R7 ;  /* 0x000000ffff087224 */ /* 0x001fe400078e0007 */
[----:B------:R-:W-:Y:S01]  /*a5b0*/  IMAD.MOV.U32 R5, RZ, RZ, R0 ;  /* 0x000000ffff057224 */ /* 0x000fe200078e0000 */
[----:B--2---:R-:W-:Y:S01]  /*a5c0*/  NOP ;  /* 0x0000000000007918 */ /* 0x004fe20000000000 */
[----:B-1----:R-:W-:Y:S05]  /*a5d0*/  @P1 BRA `(.L_x_11125) ;  /* 0xffffffdc00d81947 */ /* 0x002fea000383ffff */
[----:B------:R-:W-:-:S07]  /*a5e0*/  IMAD.MOV.U32 R6, RZ, RZ, R4 ;  /* 0x000000ffff067224 */ /* 0x000fce00078e0004 */
.L_x_11114:
        /* <DEDUP_REMOVED lines=10> */
.L_x_11145:
[----:B------:R-:W-:Y:S01]  /*a690*/  ISETP.NE.AND P2, PT, RZ, UR45, PT ;  /* 0x0000002dff007c0c */ /* 0x000fe2000bf45270 */
[----:B------:R-:W-:-:S04]  /*a6a0*/  UISETP.NE.AND UP0, UPT, UR56, 0x1, UPT ;  /* 0x000000013800788c */ /* 0x000fc8000bf05270 */
[----:B------:R-:W-:-:S04]  /*a6b0*/  USEL UR48, URZ, 0x1, UP0 ;  /* 0x000000013f307887 */ /* 0x000fc80008000000 */
[----:B------:R-:W-:-:S04]  /*a6c0*/  ULOP3.LUT UR48, UR28, UR48, URZ, 0x3c, !UPT ;  /* 0x000000301c307292 */ /* 0x000fc8000f8e3c3f */
[----:B------:R-:W-:Y:S08]  /*a6d0*/  @P2 BRA `(.L_x_11127) ;  /* 0x0000000000382947 */ /* 0x000ff00003800000 */
[----:B------:R-:W-:Y:S05]  /*a6e0*/  @!P0 BRA `(.L_x_11128) ;  /* 0x0000000000048947 */ /* 0x000fea0003800000 */
[----:B------:R-:W-:Y:S01]  /*a6f0*/  BPT.TRAP 0x1 ;  /* 0x000000040000795c */ /* 0x000fe20000300000 */
.L_x_11128:
        /* <DEDUP_REMOVED lines=9> */
.L_x_11129:
[----:B-1----:R-:W-:Y:S05]  /*a790*/  @P1 BRA `(.L_x_11127) ;  /* 0x0000000000081947 */ /* 0x002fea0003800000 */
[----:B------:R-:W1:Y:S02]  /*a7a0*/  SYNCS.PHASECHK.TRANS64.TRYWAIT P1, [UR6+0x2d830], R0 ;  /* 0x02d83000ff0075a7 */ /* 0x000e640008020146 */
[----:B-1----:R-:W-:Y:S05]  /*a7b0*/  @!P1 BRA `(.L_x_11130) ;  /* 0x000000b000d89947 */ /* 0x002fea0003800000 */
.L_x_11127:
        /* <DEDUP_REMOVED lines=40> */
.L_x_11132:
[----:B------:R-:W-:Y:S01]  /*aa40*/  ULEA UR6, UR56, UR41, 0x3 ;  /* 0x0000002938067291 */ /* 0x000fe2000f8e183f */
[----:B------:R-:W-:-:S05]  /*aa50*/  IMAD.U32 R0, RZ, RZ, UR28 ;  /* 0x0000001cff007e24 */ /* 0x000fca000f8e00ff */
[----:B------:R-:W-:-:S04]  /*aa60*/  SHF.L.U32 R0, R0, 0x1f, RZ ;  /* 0x0000001f00007819 */ /* 0x000fc800000006ff */
[----:B------:R0:W1:Y:S01]  /*aa70*/  SYNCS.PHASECHK.TRANS64.TRYWAIT P1, [UR6+0x2d850], R0 ;  /* 0x02d85000ff0075a7 */ /* 0x0000620008020146 */
[----:B------:R-:W-:Y:S05]  /*aa80*/  @!P0 BRA `(.L_x_11133) ;  /* 0x0000000000048947 */ /* 0x000fea0003800000 */
[----:B------:R-:W-:Y:S01]  /*aa90*/  BPT.TRAP 0x1 ;  /* 0x000000040000795c */ /* 0x000fe20000300000 */
.L_x_11133:
[----:B-1----:R-:W-:Y:S05]  /*aaa0*/  @P1 BRA `(.L_x_11131) ;  /* 0x0000000000081947 */ /* 0x002fea0003800000 */
[----:B------:R-:W1:Y:S02]  /*aab0*/  SYNCS.PHASECHK.TRANS64.TRYWAIT P1, [UR6+0x2d850], R0 ;  /* 0x02d85000ff0075a7 */ /* 0x000e640008020146 */
[----:B-1----:R-:W-:Y:S05]  /*aac0*/  @!P1 BRA `(.L_x_11134) ;  /* 0x000000b0002c9947 */ /* 0x002fea0003800000 */
.L_x_11131:
        /* <DEDUP_REMOVED lines=70> */
.L_x_11135:
        /* <DEDUP_REMOVED lines=39> */
.L_x_11138:
[----:B------:R-:W-:-:S05]  /*b1a0*/  IMAD.U32 R14, RZ, RZ, UR34 ;  /* 0x00000022ff0e7e24 */ /* 0x000fca000f8e00ff */
[----:B------:R-:W-:-:S13]  /*b1b0*/  ISETP.NE.AND P1, PT, R14, 0x1, PT ;  /* 0x000000010e00780c */ /* 0x000fda0003f25270 */
[----:B------:R-:W0:Y:S02]  /*b1c0*/  @P1 LDC.64 R12, c[0x0][0x9e8] ;  /* 0x00027a00ff0c1b82 */ /* 0x000e240000000a00 */
[----:B0-----:R-:W-:-:S05]  /*b1d0*/  @P1 IMAD.HI.U32 R12, R15, R12, RZ ;  /* 0x0000000c0f0c1227 */ /* 0x001fca00078e00ff */
[----:B------:R-:W-:-:S07]  /*b1e0*/  @P1 SHF.R.U32.HI R15, RZ, R13, R12 ;  /* 0x0000000dff0f1219 */ /* 0x000fce000001160c */
.L_x_11139:
[----:B------:R-:W-:Y:S05]  /*b1f0*/  BSYNC B0 ;  /* 0x0000000000007941 */ /* 0x000fea0003800000 */
.L_x_11137:
[----:B------:R-:W-:-:S04]  /*b200*/  IMAD R15, R15, R14, -R0 ;  /* 0x0000000e0f0f7224 */ /* 0x000fc800078e0a00 */
[----:B------:R-:W-:-:S05]  /*b210*/  IMAD R15, R16, -0x2, R15 ;  /* 0xfffffffe100f7824 */ /* 0x000fca00078e020f */
[----:B------:R-:W-:Y:S02]  /*b220*/  VIADDMNMX R9, R15, R14, R9, PT ;  /* 0x0000000e0f097246 */ /* 0x000fe40003800109 */
[----:B------:R-:W-:-:S07]  /*b230*/  VIMNMX R8, R8, R15, !PT ;  /* 0x0000000f08087248 */ /* 0x000fce0007fe0100 */
.L_x_11136:
        /* <DEDUP_REMOVED lines=116> */
.L_x_11142:
[----:B------:R-:W-:-:S05]  /*b980*/  IMAD.U32 R12, RZ, RZ, UR34 ;  /* 0x00000022ff0c7e24 */ /* 0x000fca000f8e00ff */
[----:B------:R-:W-:-:S13]  /*b990*/  ISETP.NE.AND P2, PT, R12, 0x1, PT ;  /* 0x000000010c00780c */ /* 0x000fda0003f45270 */
[----:B------:R-:W0:Y:S02]  /*b9a0*/  @P2 LDC.64 R8, c[0x0][0x9e8] ;  /* 0x00027a00ff082b82 */ /* 0x000e240000000a00 */
[----:B0-----:R-:W-:-:S05]  /*b9b0*/  @P2 IMAD.HI.U32 R8, R7, R8, RZ ;  /* 0x0000000807082227 */ /* 0x001fca00078e00ff */
[----:B------:R-:W-:-:S07]  /*b9c0*/  @P2 SHF.R.U32.HI R7, RZ, R9, R8 ;  /* 0x00000009ff072219 */ /* 0x000fce0000011608 */
.L_x_11143:
[----:B------:R-:W-:Y:S05]  /*b9d0*/  BSYNC B0 ;  /* 0x0000000000007941 */ /* 0x000fea0003800000 */
.L_x_11141:
[----:B------:R-:W-:-:S04]  /*b9e0*/  IMAD R7, R7, R12, -R0 ;  /* 0x0000000c07077224 */ /* 0x000fc800078e0a00 */
[----:B------:R-:W-:-:S05]  /*b9f0*/  IMAD R7, R16, -0x2, R7 ;  /* 0xfffffffe10077824 */ /* 0x000fca00078e0207 */
[----:B------:R-:W-:Y:S02]  /*ba00*/  VIADDMNMX R11, R7, R12, R11, PT ;  /* 0x0000000c070b7246 */ /* 0x000fe4000380010b */
[----:B------:R-:W-:-:S07]  /*ba10*/  VIMNMX R10, R10, R7, !PT ;  /* 0x000000070a0a7248 */ /* 0x000fce0007fe0100 */
.L_x_11140:
        /* <DEDUP_REMOVED lines=376> */
.L_x_11144:
        /* <DEDUP_REMOVED lines=106> */
.L_x_11126:
[----:B------:R-:W-:Y:S06]  /*d840*/  BAR.ARV 0x8, 0x200 ;  /* 0x0208000000007b1d */ /* 0x000fec0000002000 */
[----:B------:R-:W-:Y:S05]  /*d850*/  @!P0 BRA `(.L_x_11146) ;  /* 0x0000000000048947 */ /* 0x000fea0003800000 */
[----:B------:R-:W-:Y:S01]  /*d860*/  BPT.TRAP 0x1 ;  /* 0x000000040000795c */ /* 0x000fe20000300000 */
.L_x_11146:
[----:B------:R-:W-:Y:S01]  /*d870*/  ULEA UR8, UR47, UR41, 0x3 ;  /* 0x000000292f087291 */ /* 0x000fe2000f8e183f */
[----:B------:R-:W-:-:S05]  /*d880*/  IMAD.U32 R4, RZ, RZ, UR48 ;  /* 0x00000030ff047e24 */ /* 0x000fca000f8e00ff */
[----:B------:R-:W-:-:S04]  /*d890*/  SHF.L.U32 R4, R4, 0x1f, RZ ;  /* 0x0000001f04047819 */ /* 0x000fc800000006ff */
[----:B------:R0:W1:Y:S01]  /*d8a0*/  SYNCS.PHASECHK.TRANS64.TRYWAIT P1, [UR8+0x2d850], R4 ;  /* 0x02d85004ff0075a7 */ /* 0x0000620008020148 */
[----:B------:R-:W-:Y:S05]  /*d8b0*/  @!P0 BRA `(.L_x_11147) ;  /* 0x0000000000048947 */ /* 0x000fea0003800000 */
[----:B------:R-:W-:Y:S01]  /*d8c0*/  BPT.TRAP 0x1 ;  /* 0x000000040000795c */ /* 0x000fe20000300000 */
.L_x_11147:
[----:B-1----:R-:W-:Y:S05]  /*d8d0*/  @P1 BRA `(.L_x_11148) ;  /* 0x0000000000081947 */ /* 0x002fea0003800000 */
[----:B------:R-:W1:Y:S02]  /*d8e0*/  SYNCS.PHASECHK.TRANS64.TRYWAIT P1, [UR8+0x2d850], R4 ;  /* 0x02d85004ff0075a7 */ /* 0x000e640008020148 */
[----:B-1----:R-:W-:Y:S05]  /*d8f0*/  @!P1 BRA `(.L_x_11149) ;  /* 0x0000008000b89947 */ /* 0x002fea0003800000 */
.L_x_11148:
[----:B------:R-:W-:Y:S01]  /*d900*/  UIADD3 UR41, UR41, 0x400, URZ ;  /* 0x0000040029297890 */ /* 0x000fe2000fffe03f */
[----:B------:R-:W-:Y:S01]  /*d910*/  WARPGROUP.ARRIVE ;  /* 0x00000000000079c5 */ /* 0x000fe20000000000 */
[----:B------:R-:W-:Y:S01]  /*d920*/  ULOP3.LUT UR44, UR44, 0x10000, URZ, 0xfc, !UPT ;  /* 0x000100002c2c7892 */ /* 0x000fe2000f8efc3f */
[----:B01----:R-:W0:Y:S01]  /*d930*/  SHFL.BFLY PT, R4, R3, 0x2, 0x1f ;  /* 0x0c401f0003047f89 */ /* 0x003e2200000e0000 */
[----:B------:R-:W-:Y:S01]  /*d940*/  USHF.R.U32.HI UR41, URZ, 0x4, UR41 ;  /* 0x000000043f297899 */ /* 0x000fe20008011629 */
[----:B--2---:R-:W-:Y:S01]  /*d950*/  IMAD.MOV.U32 R10, RZ, RZ, RZ ;  /* 0x000000ffff0a7224 */ /* 0x004fe200078e00ff */
[----:B------:R-:W-:Y:S01]  /*d960*/  UMOV UR5, 0x40000040 ;  /* 0x4000004000057882 */ /* 0x000fe20000000000 */
[----:B------:R-:W-:Y:S01]  /*d970*/  UMOV UR7, 0x80000020 ;  /* 0x8000002000077882 */ /* 0x000fe20000000000 */
[----:B------:R-:W-:Y:S01]  /*d980*/  ULOP3.LUT UR41, UR41, 0x3fff, URZ, 0xc0, !UPT ;  /* 0x00003fff29297892 */ /* 0x000fe2000f8ec03f */
[----:B------:R-:W1:Y:S01]  /*d990*/  SHFL.BFLY PT, R5, R2, 0x2, 0x1f ;  /* 0x0c401f0002057f89 */ /* 0x000e6200000e0000 */
[----:B------:R-:W-:Y:S01]  /*d9a0*/  UMOV UR4, UR44 ;  /* 0x0000002c00047c82 */ /* 0x000fe20008000000 */
[----:B------:R-:W-:Y:S01]  /*d9b0*/  IMAD.U32 R15, RZ, RZ, UR33 ;  /* 0x00000021ff0f7e24 */ /* 0x000fe2000f8e00ff */
[----:B------:R-:W-:-:S04]  /*d9c0*/  ULOP3.LUT UR9, UR41, 0x2000000, URZ, 0xfc, !UPT ;  /* 0x0200000029097892 */ /* 0x000fc8000f8efc3f */
[----:B------:R-:W-:-:S07]  /*d9d0*/  UIMAD UR9, UR47, 0x600, UR9 ;  /* 0x000006002f0978a4 */ /* 0x000fce000f8e0209 */
[----:B------:R-:W-:Y:S02]  /*d9e0*/  UMOV UR6, UR9 ;  /* 0x0000000900067c82 */ /* 0x000fe40008000000 */
[----:B------:R-:W-:Y:S01]  /*d9f0*/  HGMMA.64x96x16.F32 R88, gdesc[UR4].tnspB, R88, gsb0 ;  /* 0x41600000045879f0 */ /* 0x000fe20008000858 */
[----:B------:R-:W-:Y:S01]  /*da00*/  UIADD3 UR4, UR44, 0x2, URZ ;  /* 0x000000022c047890 */ /* 0x000fe2000fffe03f */
[----:B0-----:R-:W-:Y:S01]  /*da10*/  FADD.FTZ R4, R4, R3 ;  /* 0x0000000304047221 */ /* 0x001fe20000010000 */
[----:B------:R-:W-:Y:S01]  /*da20*/  UIADD3 UR6, UR9, 0x40, URZ ;  /* 0x0000004009067890 */ /* 0x000fe2000fffe03f */
[----:B------:R-:W-:Y:S01]  /*da30*/  IMAD.MOV.U32 R3, RZ, RZ, -0x800000 ;  /* 0xff800000ff037424 */ /* 0x000fe200078e00ff */
[----:B------:R-:W-:Y:S01]  /*da40*/  UMOV UR5, 0x40000040 ;  /* 0x4000004000057882 */ /* 0x000fe20000000000 */
[----:B------:R-:W-:Y:S01]  /*da50*/  UMOV UR7, 0x80000020 ;  /* 0x8000002000077882 */ /* 0x000fe20000000000 */
[----:B-1----:R-:W-:Y:S01]  /*da60*/  FADD.FTZ R6, R5, R2 ;  /* 0x0000000205067221 */ /* 0x002fe20000010000 */
[----:B------:R-:W-:Y:S01]  /*da70*/  IMAD.MOV.U32 R2, RZ, RZ, -0x800000 ;  /* 0xff800000ff027424 */ /* 0x000fe200078e00ff */
[----:B------:R-:W0:Y:S04]  /*da80*/  SHFL.BFLY PT, R5, R4, 0x1, 0x1f ;  /* 0x0c201f0004057f89 */ /* 0x000e2800000e0000 */
[----:B------:R-:W1:Y:S01]  /*da90*/  SHFL.BFLY PT, R9, R6, 0x1, 0x1f ;  /* 0x0c201f0006097f89 */ /* 0x000e6200000e0000 */
[----:B0-----:R-:W-:Y:S01]  /*daa0*/  FADD.FTZ R12, R4, R5 ;  /* 0x00000005040c7221 */ /* 0x001fe20000010000 */
[----:B------:R-:W-:-:S02]  /*dab0*/  IMAD.MOV.U32 R5, RZ, RZ, RZ ;  /* 0x000000ffff057224 */ /* 0x000fc400078e00ff */
        /* <DEDUP_REMOVED lines=62> */
.L_x_11150:
        /* <DEDUP_REMOVED lines=10> */
[----:B------:R-:W-:Y:S01]  /*df40*/  USEL UR4, URZ, 0x1, UP0 ;  /* 0x000000013f047887 */ /* 0x000fe20008000000 */
        /* <DEDUP_REMOVED lines=47> */
.L_x_11072:
        /* <DEDUP_REMOVED lines=11> */
[----:B------:R-:W0:Y:S08]  /*e2f0*/  S2UR UR4, SR_SWINHI ;  /* 0x00000000000479c3 */ /* 0x000e300000002f00 */
[----:B------:R-:W-:Y:S01]  /*e300*/  BAR.SYNC.DEFER_BLOCKING 0x1, 0x180 ;  /* 0x0046000000007b1d */ /* 0x000fe20000010000 */
[----:B------:R-:W-:Y:S02]  /*e310*/  F2FP.F16.F32.PACK_AB R6, R93, R92 ;  /* 0x0000005c5d06723e */ /* 0x000fe400000000ff */
[----:B------:R-:W-:-:S02]  /*e320*/  F2FP.F16.F32.PACK_AB R26, R125, R26 ;  /* 0x0000001a7d1a723e */ /* 0x000fc400000000ff */
[----:B------:R-:W-:-:S03]  /*e330*/  F2FP.F16.F32.PACK_AB R27, R27, R126 ;  /* 0x0000007e1b1b723e */ /* 0x000fc600000000ff */
[----:B------:R-:W1:Y:S01]  /*e340*/  LDC R41, c[0x0][0xbe8] ;  /* 0x0002fa00ff297b82 */ /* 0x000e620000000800 */
[----:B------:R-:W-:Y:S01]  /*e350*/  UMOV UR8, UR41 ;  /* 0x0000002900087c82 */ /* 0x000fe20008000000 */
[----:B0-----:R-:W-:Y:S01]  /*e360*/  UMOV UR9, UR4 ;  /* 0x0000000400097c82 */ /* 0x001fe20008000000 */
[----:B------:R-:W-:Y:S02]  /*e370*/  IMAD.U32 R20, RZ, RZ, UR8 ;  /* 0x00000008ff147e24 */ /* 0x000fe4000f8e00ff */
[----:B------:R-:W-:Y:S01]  /*e380*/  IMAD.U32 R21, RZ, RZ, UR9 ;  /* 0x00000009ff157e24 */ /* 0x000fe2000f8e00ff */
[----:B------:R-:W-:Y:S02]  /*e390*/  ULDC.64 UR8, c[0x0][0xc00] ;  /* 0x0003000000087ab9 */ /* 0x000fe40000000a00 */
[----:B------:R-:W-:Y:S01]  /*e3a0*/  UISETP.NE.U32.AND UP0, UPT, UR8, URZ, UPT ;  /* 0x0000003f0800728c */ /* 0x000fe2000bf05070 */
[----:B------:R-:W-:-:S03]  /*e3b0*/  IMAD.WIDE R4, R147, 0x2, R20 ;  /* 0x0000000293047825 */ /* 0x000fc600078e0214 */
[----:B------:R-:W-:Y:S01]  /*e3c0*/  UISETP.NE.AND.EX UP0, UPT, UR9, URZ, UPT, UP0 ;  /* 0x0000003f0900728c */ /* 0x000fe2000bf05300 */
[C---:B------:R-:W-:Y:S02]  /*e3d0*/  LOP3.LUT R7, R4.reuse, 0x180, RZ, 0xc0, !PT ;  /* 0x0000018004077812 */ /* 0x040fe400078ec0ff */
[----:B------:R-:W-:Y:S01]  /*e3e0*/  ULDC.64 UR8, c[0x0][0xc00] ;  /* 0x0003000000087ab9 */ /* 0x000fe20000000a00 */
[C---:B------:R-:W-:Y:S01]  /*e3f0*/  IADD3 R9, P0, R4.reuse, 0x6020, RZ ;  /* 0x0000602004097810 */ /* 0x040fe20007f1e0ff */
[----:B------:R-:W-:Y:S01]  /*e400*/  UIMAD.WIDE UR8, UR39, 0x4, UR8 ;  /* 0x00000004270878a5 */ /* 0x000fe2000f8e0208 */
[----:B------:R-:W-:Y:S02]  /*e410*/  SHF.R.U64 R7, R7, 0x3, RZ ;  /* 0x0000000307077819 */ /* 0x000fe400000012ff */
[C---:B------:R-:W-:Y:S02]  /*e420*/  IADD3 R11, P1, R4.reuse, 0x6000, RZ ;  /* 0x00006000040b7810 */ /* 0x040fe40007f3e0ff */
[----:B------:R-:W-:-:S02]  /*e430*/  IADD3 R33, P2, R4, 0x3020, RZ ;  /* 0x0000302004217810 */ /* 0x000fc40007f5e0ff */
[C---:B------:R-:W-:Y:S02]  /*e440*/  IADD3 R31, P3, R4.reuse, 0x3000, RZ ;  /* 0x00003000041f7810 */ /* 0x040fe40007f7e0ff */
[----:B------:R-:W-:Y:S01]  /*e450*/  IADD3 R29, P4, R4, 0x20, RZ ;  /* 0x00000020041d7810 */ /* 0x000fe20007f9e0ff */
[--C-:B------:R-:W-:Y:S01]  /*e460*/  IMAD.X R13, RZ, RZ, R5.reuse, P2 ;  /* 0x000000ffff0d7224 */ /* 0x100fe200010e0605 */
[----:B------:R-:W-:Y:S01]  /*e470*/  LOP3.LUT R4, R7, R4, RZ, 0x3c, !PT ;  /* 0x0000000407047212 */ /* 0x000fe200078e3cff */
[--C-:B------:R-:W-:Y:S01]  /*e480*/  IMAD.X R15, RZ, RZ, R5.reuse, P3 ;  /* 0x000000ffff0f7224 */ /* 0x100fe200018e0605 */
[----:B------:R-:W-:Y:S01]  /*e490*/  LOP3.LUT R8, R9, 0x180, RZ, 0xc0, !PT ;  /* 0x0000018009087812 */ /* 0x000fe200078ec0ff */
[----:B------:R-:W-:Y:S01]  /*e4a0*/  IMAD.X R25, RZ, RZ, R5, P4 ;  /* 0x000000ffff197224 */ /* 0x000fe200020e0605 */
[----:B------:R-:W-:Y:S02]  /*e4b0*/  LOP3.LUT R10, R11, 0x180, RZ, 0xc0, !PT ;  /* 0x000001800b0a7812 */ /* 0x000fe400078ec0ff */
[----:B------:R-:W-:-:S02]  /*e4c0*/  MOV R28, R4 ;  /* 0x00000004001c7202 */ /* 0x000fc40000000f00 */
[----:B------:R-:W-:Y:S02]  /*e4d0*/  F2FP.F16.F32.PACK_AB R4, R89, R0 ;  /* 0x000000005904723e */ /* 0x000fe400000000ff */
[----:B------:R-:W-:Y:S02]  /*e4e0*/  LOP3.LUT R0, R29, 0x180, RZ, 0xc0, !PT ;  /* 0x000001801d007812 */ /* 0x000fe400078ec0ff */
[----:B------:R-:W-:Y:S02]  /*e4f0*/  SHF.R.U64 R8, R8, 0x3, RZ ;  /* 0x0000000308087819 */ /* 0x000fe400000012ff */
[----:B------:R-:W-:Y:S02]  /*e500*/  SHF.R.U64 R10, R10, 0x3, RZ ;  /* 0x000000030a0a7819 */ /* 0x000fe400000012ff */
[----:B------:R-:W-:Y:S02]  /*e510*/  LOP3.LUT R14, R31, 0x180, RZ, 0xc0, !PT ;  /* 0x000001801f0e7812 */ /* 0x000fe400078ec0ff */
[----:B------:R-:W-:-:S02]  /*e520*/  LOP3.LUT R12, R33, 0x180, RZ, 0xc0, !PT ;  /* 0x00000180210c7812 */ /* 0x000fc400078ec0ff */
[----:B------:R-:W-:Y:S02]  /*e530*/  SHF.R.U64 R0, R0, 0x3, RZ ;  /* 0x0000000300007819 */ /* 0x000fe400000012ff */
[----:B------:R-:W-:Y:S01]  /*e540*/  LOP3.LUT R8, R8, R9, RZ, 0x3c, !PT ;  /* 0x0000000908087212 */ /* 0x000fe200078e3cff */
[--C-:B------:R-:W-:Y:S01]  /*e550*/  IMAD.X R9, RZ, RZ, R5.reuse, P0 ;  /* 0x000000ffff097224 */ /* 0x100fe200000e0605 */
[----:B------:R-:W-:Y:S01]  /*e560*/  LOP3.LUT R10, R10, R11, RZ, 0x3c, !PT ;  /* 0x0000000b0a0a7212 */ /* 0x000fe200078e3cff */
[----:B------:R-:W-:Y:S01]  /*e570*/  IMAD.X R11, RZ, RZ, R5, P1 ;  /* 0x000000ffff0b7224 */ /* 0x000fe200008e0605 */
[----:B------:R-:W-:Y:S02]  /*e580*/  SHF.R.U64 R14, R14, 0x3, RZ ;  /* 0x000000030e0e7819 */ /* 0x000fe400000012ff */
[----:B------:R-:W-:Y:S02]  /*e590*/  SHF.R.U64 R12, R12, 0x3, RZ ;  /* 0x000000030c0c7819 */ /* 0x000fe400000012ff */
[----:B------:R-:W-:Y:S01]  /*e5a0*/  LOP3.LUT R24, R0, R29, RZ, 0x3c, !PT ;  /* 0x0000001d00187212 */ /* 0x000fe200078e3cff */
[----:B------:R-:W-:Y:S01]  /*e5b0*/  IMAD.U32 R29, RZ, RZ, UR9 ;  /* 0x00000009ff1d7e24 */ /* 0x000fe2000f8e00ff */
[----:B------:R-:W-:-:S02]  /*e5c0*/  F2FP.F16.F32.PACK_AB R5, R91, R90 ;  /* 0x0000005a5b05723e */ /* 0x000fc400000000ff */
[----:B------:R-:W-:Y:S02]  /*e5d0*/  F2FP.F16.F32.PACK_AB R7, R95, R94 ;  /* 0x0000005e5f07723e */ /* 0x000fe400000000ff */
[----:B------:R-:W-:Y:S02]  /*e5e0*/  LOP3.LUT R14, R14, R31, RZ, 0x3c, !PT ;  /* 0x0000001f0e0e7212 */ /* 0x000fe400078e3cff */
[----:B------:R-:W-:Y:S01]  /*e5f0*/  MOV R30, R8 ;  /* 0x00000008001e7202 */ /* 0x000fe20000000f00 */
[----:B------:R0:W-:Y:S01]  /*e600*/  STSM.16.M88.4 [R28], R4 ;  /* 0x000000041c007844 */ /* 0x0001e20000000200 */
[----:B------:R-:W-:Y:S02]  /*e610*/  MOV R31, R10 ;  /* 0x0000000a001f7202 */ /* 0x000fe40000000f00 */
[----:B------:R-:W-:Y:S02]  /*e620*/  LOP3.LUT R12, R12, R33, RZ, 0x3c, !PT ;  /* 0x000000210c0c7212 */ /* 0x000fe400078e3cff */
[----:B------:R-:W-:-:S02]  /*e630*/  MOV R25, R24 ;  /* 0x0000001800197202 */ /* 0x000fc40000000f00 */
[----:B------:R-:W-:Y:S02]  /*e640*/  F2FP.F16.F32.PACK_AB R8, R97, R96 ;  /* 0x000000606108723e */ /* 0x000fe400000000ff */
[----:B------:R-:W-:Y:S02]  /*e650*/  F2FP.F16.F32.PACK_AB R9, R99, R98 ;  /* 0x000000626309723e */ /* 0x000fe400000000ff */
[----:B------:R-:W-:Y:S02]  /*e660*/  F2FP.F16.F32.PACK_AB R10, R101, R100 ;  /* 0x00000064650a723e */ /* 0x000fe400000000ff */
[----:B------:R-:W-:Y:S02]  /*e670*/  F2FP.F16.F32.PACK_AB R11, R103, R102 ;  /* 0x00000066670b723e */ /* 0x000fe400000000ff */
[----:B------:R-:W-:Y:S01]  /*e680*/  MOV R32, R12 ;  /* 0x0000000c00207202 */ /* 0x000fe20000000f00 */
[----:B0-----:R-:W-:Y:S01]  /*e690*/  IMAD.U32 R28, RZ, RZ, UR8 ;  /* 0x00000008ff1c7e24 */ /* 0x001fe2000f8e00ff */
[----:B------:R-:W-:Y:S01]  /*e6a0*/  MOV R33, R14 ;  /* 0x0000000e00217202 */ /* 0x000fe20000000f00 */
[----:B------:R0:W-:Y:S01]  /*e6b0*/  STSM.16.M88.4 [R25], R8 ;  /* 0x0000000819007844 */ /* 0x0001e20000000200 */
[----:B------:R-:W-:Y:S01]  /*e6c0*/  F2FP.F16.F32.PACK_AB R4, R105, R104 ;  /* 0x000000686904723e */ /* 0x000fe200000000ff */
[----:B------:R-:W-:Y:S01]  /*e6d0*/  ULDC.64 UR8, c[0x0][0xc08] ;  /* 0x0003020000087ab9 */ /* 0x000fe20000000a00 */
[----:B------:R-:W-:-:S02]  /*e6e0*/  F2FP.F16.F32.PACK_AB R5, R107, R106 ;  /* 0x0000006a6b05723e */ /* 0x000fc400000000ff */
[----:B------:R-:W-:Y:S02]  /*e6f0*/  F2FP.F16.F32.PACK_AB R6, R109, R108 ;  /* 0x0000006c6d06723e */ /* 0x000fe400000000ff */
[----:B------:R-:W-:Y:S02]  /*e700*/  F2FP.F16.F32.PACK_AB R7, R111, R110 ;  /* 0x0000006e6f07723e */ /* 0x000fe400000000ff */
[----:B------:R-:W-:Y:S02]  /*e710*/  F2FP.F16.F32.PACK_AB R12, R113, R112 ;  /* 0x00000070710c723e */ /* 0x000fe400000000ff */
[----:B------:R-:W-:Y:S01]  /*e720*/  F2FP.F16.F32.PACK_AB R13, R115, R114 ;  /* 0x00000072730d723e */ /* 0x000fe200000000ff */
[----:B------:R2:W-:Y:S01]  /*e730*/  STSM.16.M88.4 [R33], R4 ;  /* 0x0000000421007844 */ /* 0x0005e20000000200 */
[----:B------:R-:W-:Y:S02]  /*e740*/  F2FP.F16.F32.PACK_AB R14, R117, R116 ;  /* 0x00000074750e723e */ /* 0x000fe400000000ff */
[----:B------:R-:W-:-:S02]  /*e750*/  F2FP.F16.F32.PACK_AB R15, R119, R118 ;  /* 0x00000076770f723e */ /* 0x000fc400000000ff */
[----:B------:R-:W-:Y:S02]  /*e760*/  F2FP.F16.F32.PACK_AB R24, R121, R120 ;  /* 0x000000787918723e */ /* 0x000fe400000000ff */
[----:B0-----:R-:W-:Y:S01]  /*e770*/  F2FP.F16.F32.PACK_AB R25, R123, R122 ;  /* 0x0000007a7b19723e */ /* 0x001fe200000000ff */
[----:B------:R-:W-:Y:S01]  /*e780*/  STSM.16.M88.4 [R32], R12 ;  /* 0x0000000c20007844 */ /* 0x000fe20000000200 */
[----:B------:R-:W-:Y:S02]  /*e790*/  F2FP.F16.F32.PACK_AB R8, R129, R128 ;  /* 0x000000808108723e */ /* 0x000fe400000000ff */
[----:B------:R-:W-:Y:S01]  /*e7a0*/  F2FP.F16.F32.PACK_AB R9, R131, R130 ;  /* 0x000000828309723e */ /* 0x000fe200000000ff */
[----:B------:R-:W-:Y:S01]  /*e7b0*/  STSM.16.M88.4 [R31], R24 ;  /* 0x000000181f007844 */ /* 0x000fe20000000200 */
[----:B------:R-:W-:Y:S02]  /*e7c0*/  F2FP.F16.F32.PACK_AB R10, R133, R132 ;  /* 0x00000084850a723e */ /* 0x000fe400000000ff */
[----:B------:R-:W-:-:S02]  /*e7d0*/  F2FP.F16.F32.PACK_AB R11, R135, R134 ;  /* 0x00000086870b723e */ /* 0x000fc400000000ff */
[----:B------:R-:W-:-:S03]  /*e7e0*/  PLOP3.LUT P0, PT, PT, PT, UP0, 0x80, 0x0 ;  /* 0x000000000000781c */ /* 0x000fc60003f0f008 */
[----:B------:R0:W-:Y:S01]  /*e7f0*/  STSM.16.M88.4 [R30], R8 ;  /* 0x000000081e007844 */ /* 0x0001e20000000200 */
[----:B------:R-:W-:Y:S09]  /*e800*/  BAR.SYNC.DEFER_BLOCKING 0x1, 0x180 ;  /* 0x0046000000007b1d */ /* 0x000ff20000010000 */
[----:B------:R-:W3:Y:S01]  /*e810*/  @P0 LDG.E R0, desc[UR54][R28.64] ;  /* 0x000000361c000981 */ /* 0x000ee2000c1e1900 */
[----:B------:R-:W-:Y:S01]  /*e820*/  UISETP.NE.U32.AND UP1, UPT, UR8, URZ, UPT ;  /* 0x0000003f0800728c */ /* 0x000fe2000bf25070 */
[----:B-1----:R-:W-:Y:S01]  /*e830*/  ISETP.NE.AND P1, PT, R41, 0x1, PT ;  /* 0x000000012900780c */ /* 0x002fe20003f25270 */
[----:B------:R-:W-:Y:S01]  /*e840*/  ULDC UR10, c[0x0][0xa88] ;  /* 0x0002a200000a7ab9 */ /* 0x000fe20000000800 */
[----:B------:R-:W-:Y:S01]  /*e850*/  UMOV UR4, URZ ;  /* 0x0000003f00047c82 */ /* 0x000fe20008000000 */
[----:B------:R-:W-:-:S06]  /*e860*/  UISETP.NE.AND.EX UP1, UPT, UR9, URZ, UPT, UP1 ;  /* 0x0000003f0900728c */ /* 0x000fcc000bf25310 */
[----:B------:R-:W-:-:S04]  /*e870*/  PLOP3.LUT P2, PT, PT, PT, UP1, 0x80, 0x0 ;  /* 0x000000000000781c */ /* 0x000fc80003f4f018 */
[----:B--2---:R-:W1:Y:S01]  /*e880*/  @P1 LDC R5, c[0x0][0xbec] ;  /* 0x0002fb00ff051b82 */ /* 0x004e620000000800 */
[----:B------:R-:W-:Y:S02]  /*e890*/  @UP1 ULDC.64 UR8, c[0x0][0xc08] ;  /* 0x0003020000081ab9 */ /* 0x000fe40000000a00 */
[----:B------:R-:W-:-:S05]  /*e8a0*/  @UP1 UIMAD.WIDE UR8, UR39, 0x4, UR8 ;  /* 0x00000004270818a5 */ /* 0x000fca000f8e0208 */
[----:B------:R-:W2:Y:S01]  /*e8b0*/  @P1 LDC R6, c[0x0][0xbf0] ;  /* 0x0002fc00ff061b82 */ /* 0x000ea20000000800 */
[----:B0-----:R-:W-:Y:S02]  /*e8c0*/  IMAD.U32 R8, RZ, RZ, UR8 ;  /* 0x00000008ff087e24 */ /* 0x001fe4000f8e00ff */
[----:B------:R-:W-:Y:S01]  /*e8d0*/  IMAD.U32 R9, RZ, RZ, UR9 ;  /* 0x00000009ff097e24 */ /* 0x000fe2000f8e00ff */
[----:B---3--:R-:W-:Y:S01]  /*e8e0*/  @P0 R2UR UR4, R0 ;  /* 0x00000000000402ca */ /* 0x008fe200000e0000 */
[----:B------:R-:W-:-:S06]  /*e8f0*/  IMAD.U32 R0, RZ, RZ, UR10 ;  /* 0x0000000aff007e24 */ /* 0x000fcc000f8e00ff */
[----:B------:R0:W5:Y:S01]  /*e900*/  @P2 LDG.E R0, desc[UR54][R8.64] ;  /* 0x0000003608002981 */ /* 0x000162000c1e1900 */
[----:B-12---:R-:W-:Y:S07]  /*e910*/  @P2 BRA `(.L_x_11153) ;  /* 0x0000000000102947 */ /* 0x006fee0003800000 */
[----:B------:R-:W-:Y:S05]  /*e920*/  @!P0 BRA `(.L_x_11153) ;  /* 0x00000000000c8947 */ /* 0x000fea0003800000 */
[----:B------:R-:W2:Y:S04]  /*e930*/  LDG.E R7, desc[UR54][R28.64] ;  /* 0x000000361c077981 */ /* 0x000ea8000c1e1900 */
[----:B-----5:R-:W2:Y:S02]  /*e940*/  LDG.E R0, desc[UR54][R28.64+0x4] ;  /* 0x000004361c007981 */ /* 0x020ea4000c1e1900 */
[----:B--2---:R-:W-:-:S07]  /*e950*/  IMAD.IADD R0, R0, 0x1, -R7 ;  /* 0x0000000100007824 */ /* 0x004fce00078e0a07 */
.L_x_11153:
[----:B0-----:R-:W-:Y:S01]  /*e960*/  VIADD R8, R137, UR38 ;  /* 0x0000002689087c36 */ /* 0x001fe20008000000 */
[----:B------:R-:W-:Y:S01]  /*e970*/  USHF.R.S32.HI UR9, URZ, 0x1f, UR4 ;  /* 0x0000001f3f097899 */ /* 0x000fe20008011404 */
[----:B-----5:R-:W-:Y:S01]  /*e980*/  IMAD R43, R0, R41, RZ ;  /* 0x00000029002b7224 */ /* 0x020fe200078e02ff */
[----:B------:R-:W-:Y:S01]  /*e990*/  USHF.R.S32.HI UR16, URZ, 0x1f, UR40 ;  /* 0x0000001f3f107899 */ /* 0x000fe20008011428 */
[----:B------:R-:W-:Y:S01]  /*e9a0*/  @P1 IMAD.HI.U32 R5, R8, R5, RZ ;  /* 0x0000000508051227 */ /* 0x000fe200078e00ff */
[----:B------:R-:W-:Y:S01]  /*e9b0*/  ULDC.64 UR14, c[0x0][0xb90] ;  /* 0x0002e400000e7ab9 */ /* 0x000fe20000000a00 */
[----:B------:R-:W-:Y:S01]  /*e9c0*/  UMOV UR8, UR4 ;  /* 0x0000000400087c82 */ /* 0x000fe20008000000 */
[----:B------:R-:W-:Y:S01]  /*e9d0*/  UIMAD UR12, UR16, UR14, URZ ;  /* 0x0000000e100c72a4 */ /* 0x000fe2000f8e023f */
[----:B------:R-:W-:Y:S01]  /*e9e0*/  IMAD.MOV.U32 R4, RZ, RZ, R8 ;  /* 0x000000ffff047224 */ /* 0x000fe200078e0008 */
[----:B------:R-:W-:Y:S01]  /*e9f0*/  UIMAD.WIDE.U32 UR10, UR40, UR14, UR8 ;  /* 0x0000000e280a72a5 */ /* 0x000fe2000f8e0008 */
[----:B------:R-:W-:Y:S01]  /*ea00*/  @P1 SHF.R.U32.HI R4, RZ, R6, R5 ;  /* 0x00000006ff041219 */ /* 0x000fe20000011605 */
[----:B------:R-:W-:Y:S01]  /*ea10*/  USHF.R.S32.HI UR8, URZ, 0x1f, UR39 ;  /* 0x0000001f3f087899 */ /* 0x000fe20008011427 */
[----:B------:R-:W-:Y:S01]  /*ea20*/  IMAD R5, R143, 0x20, R138 ;  /* 0x000000208f057824 */ /* 0x000fe200078e028a */
[----:B------:R-:W-:Y:S01]  /*ea30*/  UIMAD UR12, UR40, UR15, UR12 ;  /* 0x0000000f280c72a4 */ /* 0x000fe2000f8e020c */
[----:B------:R-:W0:Y:S01]  /*ea40*/  @P1 LDC R45, c[0x0][0xbec] ;  /* 0x0002fb00ff2d1b82 */ /* 0x000e220000000800 */
[----:B------:R-:W-:Y:S01]  /*ea50*/  USEL UR18, UR8, URZ, !UP0 ;  /* 0x0000003f08127287 */ /* 0x000fe2000c000000 */
[----:B------:R-:W-:Y:S01]  /*ea60*/  IMAD.MOV R6, RZ, RZ, -R4 ;  /* 0x000000ffff067224 */ /* 0x000fe200078e0a04 */
[----:B------:R-:W-:Y:S01]  /*ea70*/  ULDC.64 UR14, c[0x0][0xb98] ;  /* 0x0002e600000e7ab9 */ /* 0x000fe20000000a00 */
[----:B------:R-:W-:Y:S01]  /*ea80*/  USEL UR17, UR39, URZ, !UP0 ;  /* 0x0000003f27117287 */ /* 0x000fe2000c000000 */
[----:B------:R-:W-:Y:S01]  /*ea90*/  IMAD.WIDE R20, R5, 0x2, R20 ;  /* 0x0000000205147825 */ /* 0x000fe200078e0214 */
[----:B------:R-:W-:-:S02]  /*eaa0*/  UIMAD UR8, UR18, UR14, URZ ;  /* 0x0000000e120872a4 */ /* 0x000fc4000f8e023f */
[----:B------:R-:W-:Y:S01]  /*eab0*/  UIADD3 UR11, UR11, UR12, URZ ;  /* 0x0000000c0b0b7290 */ /* 0x000fe2000fffe03f */
[----:B------:R-:W-:Y:S01]  /*eac0*/  IMAD R7, R41, R6, R8 ;  /* 0x0000000629077224 */ /* 0x000fe200078e0208 */
[----:B------:R-:W-:Y:S01]  /*ead0*/  UIMAD UR8, UR17, UR15, UR8 ;  /* 0x0000000f110872a4 */ /* 0x000fe2000f8e0208 */
[----:B------:R-:W-:Y:S01]  /*eae0*/  IADD3 R9, P2, R20, 0x1800, RZ ;  /* 0x0000180014097810 */ /* 0x000fe20007f5e0ff */
[----:B------:R-:W-:Y:S01]  /*eaf0*/  UIMAD.WIDE.U32 UR10, UR17, UR14, UR10 ;  /* 0x0000000e110a72a5 */ /* 0x000fe2000f8e000a */
[----:B------:R-:W-:Y:S01]  /*eb00*/  SHF.R.S32.HI R6, RZ, 0x1f, R4 ;  /* 0x0000001fff067819 */ /* 0x000fe20000011404 */
[----:B------:R-:W-:Y:S01]  /*eb10*/  ULDC.64 UR12, c[0x0][0xb88] ;  /* 0x0002e200000c7ab9 */ /* 0x000fe20000000a00 */
[----:B------:R-:W-:Y:S01]  /*eb20*/  SHF.R.S32.HI R5, RZ, 0x1f, R7 ;  /* 0x0000001fff057819 */ /* 0x000fe20000011407 */
[----:B------:R-:W-:Y:S01]  /*eb30*/  IMAD.U32 R11, RZ, RZ, UR8 ;  /* 0x00000008ff0b7e24 */ /* 0x000fe2000f8e00ff */
[----:B------:R-:W-:Y:S02]  /*eb40*/  LOP3.LUT R8, R9, 0x180, RZ, 0xc0, !PT ;  /* 0x0000018009087812 */ /* 0x000fe400078ec0ff */
[----:B------:R-:W-:Y:S01]  /*eb50*/  IADD3 R4, P0, R4, UR10, RZ ;  /* 0x0000000a04047c10 */ /* 0x000fe2000ff1e0ff */
[----:B------:R-:W-:Y:S01]  /*eb60*/  IMAD R10, R5, UR12, RZ ;  /* 0x0000000c050a7c24 */ /* 0x000fe2000f8e02ff */
[----:B------:R-:W-:-:S02]  /*eb70*/  SHF.R.U64 R8, R8, 0x3, RZ ;  /* 0x0000000308087819 */ /* 0x000fc400000012ff */
[----:B------:R-:W-:Y:S01]  /*eb80*/  IADD3.X R5, R6, UR11, R11, P0, !PT ;  /* 0x0000000b06057c10 */ /* 0x000fe200087fe40b */
[----:B------:R-:W-:Y:S01]  /*eb90*/  ULDC.64 UR10, c[0x0][0xb50] ;  /* 0x0002d400000a7ab9 */ /* 0x000fe20000000a00 */
[----:B------:R-:W-:Y:S01]  /*eba0*/  LOP3.LUT R6, R8, R9, RZ, 0x3c, !PT ;  /* 0x0000000908067212 */ /* 0x000fe200078e3cff */
[C---:B------:R-:W-:Y:S01]  /*ebb0*/  IMAD R9, R7.reuse, UR13, R10 ;  /* 0x0000000d07097c24 */ /* 0x040fe2000f8e020a */
[C---:B------:R-:W-:Y:S01]  /*ebc0*/  IADD3 R25, P6, R20.reuse, 0x3000, RZ ;  /* 0x0000300014197810 */ /* 0x040fe20007fde0ff */
[----:B------:R-:W-:Y:S01]  /*ebd0*/  IMAD.WIDE.U32 R4, R7, UR12, R4 ;  /* 0x0000000c07047c25 */ /* 0x000fe2000f8e0004 */
[----:B------:R-:W-:Y:S01]  /*ebe0*/  ULDC.64 UR12, c[0x0][0xaa0] ;  /* 0x0002a800000c7ab9 */ /* 0x000fe20000000a00 */
[----:B------:R-:W-:Y:S02]  /*ebf0*/  IADD3 R13, P5, R20, 0x4800, RZ ;  /* 0x00004800140d7810 */ /* 0x000fe40007fbe0ff */
[----:B------:R-:W-:Y:S01]  /*ec00*/  IMAD.IADD R5, R5, 0x1, R9 ;  /* 0x0000000105057824 */ /* 0x000fe200078e0209 */
[----:B------:R-:W-:Y:S01]  /*ec10*/  LEA R8, P0, R4, UR10, 0x2 ;  /* 0x0000000a04087c11 */ /* 0x000fe2000f8010ff */
[----:B------:R-:W-:Y:S01]  /*ec20*/  VIADD R10, R146, UR38 ;  /* 0x00000026920a7c36 */ /* 0x000fe20008000000 */
[----:B------:R-:W-:Y:S01]  /*ec30*/  IADD3 R33, P4, R20, 0x6000, RZ ;  /* 0x0000600014217810 */ /* 0x000fe20007f9e0ff */
[----:B------:R-:W-:Y:S01]  /*ec40*/  IMAD.X R7, RZ, RZ, R21, P2 ;  /* 0x000000ffff077224 */ /* 0x000fe200010e0615 */
[----:B------:R-:W-:Y:S01]  /*ec50*/  LEA.HI.X R4, R4, UR11, R5, 0x2, P0 ;  /* 0x0000000b04047c11 */ /* 0x000fe200080f1405 */
[----:B------:R-:W-:Y:S01]  /*ec60*/  SHFL.IDX PT, R36, R8, RZ, 0x1c1f ;  /* 0x001c1fff08247589 */ /* 0x000fe200000e0000 */
[----:B------:R-:W-:Y:S01]  /*ec70*/  LOP3.LUT P0, RZ, R144, 0x3, RZ, 0xc0, !PT ;  /* 0x0000000390ff7812 */ /* 0x000fe2000780c0ff */
[----:B------:R-:W-:Y:S01]  /*ec80*/  VIADD R0, R10, 0x8 ;  /* 0x000000080a007836 */ /* 0x000fe20000000000 */
[----:B------:R-:W-:Y:S01]  /*ec90*/  IADD3 R5, P3, R20, 0x7800, RZ ;  /* 0x0000780014057810 */ /* 0x000fe20007f7e0ff */
[----:B------:R-:W1:Y:S01]  /*eca0*/  SHFL.IDX PT, R37, R4, RZ, 0x1c1f ;  /* 0x001c1fff04257589 */ /* 0x000e6200000e0000 */
[----:B------:R-:W-:-:S02]  /*ecb0*/  ISETP.GE.OR P2, PT, R10, R43, P0 ;  /* 0x0000002b0a00720c */ /* 0x000fc40000746670 */
[----:B------:R-:W-:Y:S01]  /*ecc0*/  ISETP.GE.OR P0, PT, R0, R43, P0 ;  /* 0x0000002b0000720c */ /* 0x000fe20000706670 */
[----:B------:R-:W-:Y:S01]  /*ecd0*/  SHFL.IDX PT, R38, R8, 0x1, 0x1c1f ;  /* 0x003c1f0008267f89 */ /* 0x000fe200000e0000 */
[----:B------:R-:W-:Y:S01]  /*ece0*/  LOP3.LUT R0, R5, 0x180, RZ, 0xc0, !PT ;  /* 0x0000018005007812 */ /* 0x000fe200078ec0ff */
[----:B------:R-:W-:Y:S01]  /*ecf0*/  UIMAD UR10, UR9, UR12, URZ ;  /* 0x0000000c090a72a4 */ /* 0x000fe2000f8e023f */
[----:B------:R-:W-:Y:S01]  /*ed00*/  LOP3.LUT R9, R20, 0x180, RZ, 0xc0, !PT ;  /* 0x0000018014097812 */ /* 0x000fe200078ec0ff */
[----:B------:R-:W2:Y:S01]  /*ed10*/  SHFL.IDX PT, R39, R4, 0x1, 0x1c1f ;  /* 0x003c1f0004277f89 */ /* 0x000ea200000e0000 */
[----:B------:R-:W-:Y:S01]  /*ed20*/  SHF.R.U64 R0, R0, 0x3, RZ ;  /* 0x0000000300007819 */ /* 0x000fe200000012ff */
[----:B------:R-:W-:Y:S01]  /*ed30*/  UIMAD.WIDE.U32 UR8, UR4, UR12, URZ ;  /* 0x0000000c040872a5 */ /* 0x000fe2000f8e003f */
[----:B------:R-:W-:Y:S01]  /*ed40*/  LOP3.LUT R24, R25, 0x180, RZ, 0xc0, !PT ;  /* 0x0000018019187812 */ /* 0x000fe200078ec0ff */
[----:B------:R-:W-:Y:S01]  /*ed50*/  IMAD.X R29, RZ, RZ, R21, P3 ;  /* 0x000000ffff1d7224 */ /* 0x000fe200018e0615 */
[----:B------:R-:W-:-:S02]  /*ed60*/  LOP3.LUT R28, R0, R5, RZ, 0x3c, !PT ;  /* 0x00000005001c7212 */ /* 0x000fc400078e3cff */
[----:B------:R-:W-:Y:S02]  /*ed70*/  LOP3.LUT R12, R13, 0x180, RZ, 0xc0, !PT ;  /* 0x000001800d0c7812 */ /* 0x000fe400078ec0ff */
[----:B------:R-:W-:Y:S01]  /*ed80*/  LOP3.LUT R32, R33, 0x180, RZ, 0xc0, !PT ;  /* 0x0000018021207812 */ /* 0x000fe200078ec0ff */
[----:B-1----:R1:W-:Y:S01]  /*ed90*/  @!P2 ST.E desc[UR54][R36.64], R3 ;  /* 0x000000032400a985 */ /* 0x0023e2000c101936 */
[----:B------:R-:W-:Y:S01]  /*eda0*/  IMAD R0, R142, 0x60, R143 ;  /* 0x000000608e007824 */ /* 0x000fe200078e028f */
[----:B------:R-:W-:Y:S01]  /*edb0*/  UIMAD UR10, UR4, UR13, UR10 ;  /* 0x0000000d040a72a4 */ /* 0x000fe2000f8e020a */
[----:B------:R-:W-:Y:S02]  /*edc0*/  SHF.R.U64 R9, R9, 0x3, RZ ;  /* 0x0000000309097819 */ /* 0x000fe400000012ff */
[----:B------:R-:W-:Y:S01]  /*edd0*/  ULDC.64 UR12, c[0x0][0xae8] ;  /* 0x0002ba00000c7ab9 */ /* 0x000fe20000000a00 */
[----:B------:R-:W-:Y:S02]  /*ede0*/  SHF.R.U64 R24, R24, 0x3, RZ ;  /* 0x0000000318187819 */ /* 0x000fe400000012ff */
[----:B------:R-:W-:-:S02]  /*edf0*/  SHF.R.U64 R12, R12, 0x3, RZ ;  /* 0x000000030c0c7819 */ /* 0x000fc400000012ff */
[----:B------:R-:W-:Y:S01]  /*ee00*/  SHF.R.U64 R32, R32, 0x3, RZ ;  /* 0x0000000320207819 */ /* 0x000fe200000012ff */
[----:B-1----:R-:W1:Y:S01]  /*ee10*/  @P1 LDC R3, c[0x0][0xbf0] ;  /* 0x0002fc00ff031b82 */ /* 0x002e620000000800 */
[----:B------:R-:W-:Y:S01]  /*ee20*/  VIADD R36, R0, UR38 ;  /* 0x0000002600247c36 */ /* 0x000fe20008000000 */
[----:B------:R-:W-:Y:S01]  /*ee30*/  UIADD3 UR9, UR9, UR10, URZ ;  /* 0x0000000a09097290 */ /* 0x000fe2000fffe03f */
[----:B------:R-:W-:Y:S01]  /*ee40*/  LOP3.LUT R20, R9, R20, RZ, 0x3c, !PT ;  /* 0x0000001409147212 */ /* 0x000fe200078e3cff */
[----:B------:R-:W-:Y:S01]  /*ee50*/  UIMAD UR4, UR16, UR12, URZ ;  /* 0x0000000c100472a4 */ /* 0x000fe2000f8e023f */
[----:B0-----:R-:W-:Y:S01]  /*ee60*/  @P1 IMAD.HI.U32 R0, R36, R45, RZ ;  /* 0x0000002d24001227 */ /* 0x001fe200078e00ff */
[----:B------:R-:W-:Y:S01]  /*ee70*/  UIMAD.WIDE.U32 UR8, UR40, UR12, UR8 ;  /* 0x0000000c280872a5 */ /* 0x000fe2000f8e0008 */
[----:B------:R-:W-:Y:S01]  /*ee80*/  LOP3.LUT R24, R24, R25, RZ, 0x3c, !PT ;  /* 0x0000001918187212 */ /* 0x000fe200078e3cff */
[----:B------:R-:W-:Y:S01]  /*ee90*/  UIMAD UR4, UR40, UR13, UR4 ;  /* 0x0000000d280472a4 */ /* 0x000fe2000f8e0204 */
[----:B------:R-:W-:Y:S01]  /*eea0*/  LOP3.LUT R12, R12, R13, RZ, 0x3c, !PT ;  /* 0x0000000d0c0c7212 */ /* 0x000fe200078e3cff */
[----:B--2---:R0:W-:Y:S01]  /*eeb0*/  @!P0 ST.E desc[UR54][R38.64], R2 ;  /* 0x0000000226008985 */ /* 0x0041e2000c101936 */
[----:B------:R-:W-:Y:S01]  /*eec0*/  LOP3.LUT R32, R32, R33, RZ, 0x3c, !PT ;  /* 0x0000002120207212 */ /* 0x000fe200078e3cff */
[--C-:B------:R-:W-:Y:S01]  /*eed0*/  IMAD.X R25, RZ, RZ, R21.reuse, P6 ;  /* 0x000000ffff197224 */ /* 0x100fe200030e0615 */
[----:B------:R-:W-:Y:S01]  /*eee0*/  ULDC.64 UR10, c[0x0][0xaf0] ;  /* 0x0002bc00000a7ab9 */ /* 0x000fe20000000a00 */
[--C-:B------:R-:W-:Y:S01]  /*eef0*/  IMAD.X R13, RZ, RZ, R21.reuse, P5 ;  /* 0x000000ffff0d7224 */ /* 0x100fe200028e0615 */
[----:B------:R2:W5:Y:S01]  /*ef00*/  LD.E.128 R8, desc[UR54][R20.64] ;  /* 0x0000003614087980 */ /* 0x000562000c101d00 */
[----:B------:R-:W-:Y:S01]  /*ef10*/  IMAD.X R33, RZ, RZ, R21, P4 ;  /* 0x000000ffff217224 */ /* 0x000fe200020e0615 */
[----:B------:R-:W-:-:S02]  /*ef20*/  UIADD3 UR9, UR9, UR4, URZ ;  /* 0x0000000409097290 */ /* 0x000fc4000fffe03f */
[----:B------:R-:W-:Y:S01]  /*ef30*/  UIMAD UR4, UR18, UR10, URZ ;  /* 0x0000000a120472a4 */ /* 0x000fe2000f8e023f */
[----:B------:R-:W5:Y:S04]  /*ef40*/  LD.E.128 R4, desc[UR54][R6.64] ;  /* 0x0000003606047980 */ /* 0x000f68000c101d00 */
[----:B------:R-:W5:Y:S01]  /*ef50*/  LD.E.128 R24, desc[UR54][R24.64] ;  /* 0x0000003618187980 */ /* 0x000f62000c101d00 */
[----:B--2---:R-:W-:Y:S01]  /*ef60*/  IMAD.MOV.U32 R21, RZ, RZ, R36 ;  /* 0x000000ffff157224 */ /* 0x004fe200078e0024 */
[----:B-1----:R-:W-:Y:S01]  /*ef70*/  @P1 SHF.R.U32.HI R21, RZ, R3, R0 ;  /* 0x00000003ff151219 */ /* 0x002fe20000011600 */
[----:B------:R-:W-:Y:S01]  /*ef80*/  UIMAD UR4, UR17, UR11, UR4 ;  /* 0x0000000b110472a4 */ /* 0x000fe2000f8e0204 */
[----:B------:R-:W5:Y:S01]  /*ef90*/  LD.E.128 R12, desc[UR54][R12.64] ;  /* 0x000000360c0c7980 */ /* 0x000f62000c101d00 */
[----:B------:R-:W-:Y:S01]  /*efa0*/  UIMAD.WIDE.U32 UR8, UR17, UR10, UR8 ;  /* 0x0000000a110872a5 */ /* 0x000fe2000f8e0008 */
[--C-:B------:R-:W-:Y:S01]  /*efb0*/  SHF.R.S32.HI R0, RZ, 0x1f, R21.reuse ;  /* 0x0000001fff007819 */ /* 0x100fe20000011415 */
[----:B------:R-:W-:Y:S01]  /*efc0*/  IMAD.MOV R20, RZ, RZ, -R21 ;  /* 0x000000ffff147224 */ /* 0x000fe200078e0a15 */
[----:B------:R-:W-:Y:S01]  /*efd0*/  ULDC.64 UR10, c[0x0][0xae0] ;  /* 0x0002b800000a7ab9 */ /* 0x000fe20000000a00 */
[----:B------:R-:W-:Y:S01]  /*efe0*/  UIADD3 UR4, UR9, UR4, URZ ;  /* 0x0000000409047290 */ /* 0x000fe2000fffe03f */
[----:B------:R-:W5:Y:S01]  /*eff0*/  LD.E.128 R32, desc[UR54][R32.64] ;  /* 0x0000003620207980 */ /* 0x000f62000c101d00 */
[----:B------:R-:W-:-:S02]  /*f000*/  IMAD R0, R0, UR10, RZ ;  /* 0x0000000a00007c24 */ /* 0x000fc4000f8e02ff */
[----:B------:R-:W-:Y:S01]  /*f010*/  IMAD R37, R41, R20, R36 ;  /* 0x0000001429257224 */ /* 0x000fe200078e0224 */
[----:B------:R-:W5:Y:S01]  /*f020*/  LD.E.128 R28, desc[UR54][R28.64] ;  /* 0x000000361c1c7980 */ /* 0x000f62000c101d00 */
[----:B0-----:R-:W-:Y:S02]  /*f030*/  IMAD R39, R21, UR11, R0 ;  /* 0x0000000b15277c24 */ /* 0x001fe4000f8e0200 */
[----:B------:R-:W-:Y:S01]  /*f040*/  IMAD.U32 R3, RZ, RZ, UR9 ;  /* 0x00000009ff037e24 */ /* 0x000fe2000f8e00ff */
[----:B------:R-:W-:Y:S01]  /*f050*/  SHF.R.S32.HI R0, RZ, 0x1f, R37 ;  /* 0x0000001fff007819 */ /* 0x000fe20000011425 */
        /* <DEDUP_REMOVED lines=8> */
[----:B0-----:R-:W0:Y:S01]  /*f0e0*/  FENCE.VIEW.ASYNC.S ;  /* 0x00000000000073c6 */ /* 0x001e220000000000 */
[----:B------:R-:W-:-:S02]  /*f0f0*/  IMAD R0, R0, UR8, RZ ;  /* 0x0000000800007c24 */ /* 0x000fc4000f8e02ff */
[----:B------:R-:W-:-:S04]  /*f100*/  IMAD.WIDE.U32 R2, R21, UR10, R2 ;  /* 0x0000000a15027c25 */ /* 0x000fc8000f8e0002 */
[----:B------:R-:W-:Y:S02]  /*f110*/  IMAD.IADD R3, R3, 0x1, R39 ;  /* 0x0000000103037824 */ /* 0x000fe400078e0227 */
[----:B------:R-:W-:Y:S02]  /*f120*/  IMAD R21, R37, UR9, R0 ;  /* 0x0000000925157c24 */ /* 0x000fe4000f8e0200 */
[----:B------:R-:W-:Y:S01]  /*f130*/  VIADD R0, R143, UR38 ;  /* 0x000000268f007c36 */ /* 0x000fe20008000000 */
[----:B------:R-:W-:Y:S01]  /*f140*/  UIADD3 UR4, UR41, 0x2d820, URZ ;  /* 0x0002d82029047890 */ /* 0x000fe2000fffe03f */
[----:B------:R-:W-:Y:S01]  /*f150*/  IMAD.WIDE.U32 R2, R37, UR8, R2 ;  /* 0x0000000825027c25 */ /* 0x000fe2000f8e0002 */
[----:B------:R-:W-:Y:S02]  /*f160*/  ULDC.64 UR8, c[0x0][0xa80] ;  /* 0x0002a00000087ab9 */ /* 0x000fe40000000a00 */
        /* <DEDUP_REMOVED lines=15> */
[C---:B------:R-:W-:Y:S02]  /*f260*/  @!P2 LEA R38, P4, R141.reuse, R20, 0x1 ;  /* 0x000000148d26a211 */ /* 0x040fe400078808ff */
[----:B--2---:R-:W-:Y:S01]  /*f270*/  @!P0 IMAD.WIDE R2, R138, 0x2, R20 ;  /* 0x000000028a028825 */ /* 0x004fe200078e0214 */
[-C--:B------:R-:W-:Y:S02]  /*f280*/  @!P1 LEA.HI.X R37, R140, R21.reuse, R149, 0x1, P3 ;  /* 0x000000158c259211 */ /* 0x080fe400018f0c95 */
[----:B------:R-:W-:Y:S02]  /*f290*/  @!P2 LEA.HI.X R39, R141, R21, R148, 0x1, P4 ;  /* 0x000000158d27a211 */ /* 0x000fe400020f0c94 */
[----:B-----5:R3:W-:Y:S04]  /*f2a0*/  @!P0 ST.E.128 desc[UR54][R2.64], R8 ;  /* 0x0000000802008985 */ /* 0x0207e8000c101d36 */
[----:B------:R3:W-:Y:S04]  /*f2b0*/  @!P1 ST.E.128 desc[UR54][R36.64], R24 ;  /* 0x0000001824009985 */ /* 0x0007e8000c101d36 */
[----:B------:R3:W-:Y:S02]  /*f2c0*/  @!P2 ST.E.128 desc[UR54][R38.64], R32 ;  /* 0x000000202600a985 */ /* 0x0007e4000c101d36 */
.L_x_11155:
[----:B------:R-:W-:Y:S05]  /*f2d0*/  BSYNC B1 ;  /* 0x0000000000017941 */ /* 0x000fea0003800000 */
.L_x_11154:
        /* <DEDUP_REMOVED lines=8> */
[----:B0-----:R-:W-:Y:S02]  /*f360*/  @!P2 LEA R10, P0, R140, R8, 0x1 ;  /* 0x000000088c0aa211 */ /* 0x001fe400078008ff */
[----:B----4-:R-:W-:Y:S02]  /*f370*/  @!P1 IMAD.WIDE R2, R138, 0x2, R8 ;  /* 0x000000028a029825 */ /* 0x010fe400078e0208 */
        /* <DEDUP_REMOVED lines=9> */
.L_x_11152:
        /* <DEDUP_REMOVED lines=32> */
.L_x_11157:
        /* <DEDUP_REMOVED lines=47> */
.L_x_11159:
[----:B------:R-:W-:Y:S05]  /*f900*/  BSYNC B1 ;  /* 0x0000000000017941 */ /* 0x000fea0003800000 */
.L_x_11158:
        /* <DEDUP_REMOVED lines=18> */
[----:B0-----:R-:W-:-:S03]  /*fa30*/  @P0 SHF.R.U32.HI R5, RZ, R3, R2 ;  /* 0x00000003ff050219 */ /* 0x001fc60000011602 */
[----:B------:R-:W-:Y:S01]  /*fa40*/  UIMAD UR4, UR8, UR13, UR4 ;  /* 0x0000000d080472a4 */ /* 0x000fe2000f8e0204 */
[--C-:B------:R-:W-:Y:S01]  /*fa50*/  SHF.R.S32.HI R2, RZ, 0x1f, R5.reuse ;  /* 0x0000001fff027819 */ /* 0x100fe20000011405 */
[----:B------:R-:W-:Y:S01]  /*fa60*/  UIMAD.WIDE.U32 UR8, UR8, UR12, UR10 ;  /* 0x0000000c080872a5 */ /* 0x000fe2000f8e000a */
[----:B------:R-:W-:Y:S02]  /*fa70*/  IMAD.MOV R7, RZ, RZ, -R5 ;  /* 0x000000ffff077224 */ /* 0x000fe400078e0a05 */
[----:B------:R-:W-:Y:S01]  /*fa80*/  ULDC.64 UR10, c[0x0][0xae0] ;  /* 0x0002b800000a7ab9 */ /* 0x000fe20000000a00 */
[----:B------:R-:W-:Y:S01]  /*fa90*/  UIADD3 UR4, UR9, UR4, URZ ;  /* 0x0000000409047290 */ /* 0x000fe2000fffe03f */
[----:B------:R-:W-:Y:S02]  /*faa0*/  IMAD R7, R11, R7, R4 ;  /* 0x000000070b077224 */ /* 0x000fe400078e0204 */
[----:B------:R-:W-:Y:S02]  /*fab0*/  IMAD R6, R2, UR10, RZ ;  /* 0x0000000a02067c24 */ /* 0x000fe4000f8e02ff */
[----:B------:R-:W-:Y:S01]  /*fac0*/  IMAD.U32 R3, RZ, RZ, UR9 ;  /* 0x00000009ff037e24 */ /* 0x000fe2000f8e00ff */
[----:B------:R-:W-:Y:S01]  /*fad0*/  SHF.R.S32.HI R4, RZ, 0x1f, R7 ;  /* 0x0000001fff047819 */ /* 0x000fe20000011407 */
[----:B------:R-:W-:Y:S01]  /*fae0*/  IMAD.U32 R2, RZ, RZ, UR8 ;  /* 0x00000008ff027e24 */ /* 0x000fe2000f8e00ff */
[----:B------:R-:W-:Y:S01]  /*faf0*/  ULDC.64 UR8, c[0x0][0xad8] ;  /* 0x0002b60000087ab9 */ /* 0x000fe20000000a00 */
[----:B------:R-:W-:-:S02]  /*fb00*/  IMAD.U32 R3, RZ, RZ, UR4 ;  /* 0x00000004ff037e24 */ /* 0x000fc4000f8e00ff */
[C---:B------:R-:W-:Y:S02]  /*fb10*/  IMAD R9, R5.reuse, UR11, R6 ;  /* 0x0000000b05097c24 */ /* 0x040fe4000f8e0206 */
[----:B------:R-:W-:-:S04]  /*fb20*/  IMAD.WIDE.U32 R2, R5, UR10, R2 ;  /* 0x0000000a05027c25 */ /* 0x000fc8000f8e0002 */
[----:B------:R-:W-:Y:S02]  /*fb30*/  IMAD R4, R4, UR8, RZ ;  /* 0x0000000804047c24 */ /* 0x000fe4000f8e02ff */
[----:B------:R-:W-:Y:S02]  /*fb40*/  IMAD.IADD R3, R3, 0x1, R9 ;  /* 0x0000000103037824 */ /* 0x000fe400078e0209 */
[----:B-----5:R-:W-:Y:S02]  /*fb50*/  IMAD R11, R0, R11, RZ ;  /* 0x0000000b000b7224 */ /* 0x020fe400078e02ff */
[----:B------:R-:W-:Y:S02]  /*fb60*/  VIADD R0, R143, UR38 ;  /* 0x000000268f007c36 */ /* 0x000fe40008000000 */
[C---:B------:R-:W-:Y:S02]  /*fb70*/  IMAD R5, R7.reuse, UR9, R4 ;  /* 0x0000000907057c24 */ /* 0x040fe4000f8e0204 */
[----:B------:R-:W-:Y:S01]  /*fb80*/  IMAD.WIDE.U32 R2, R7, UR8, R2 ;  /* 0x0000000807027c25 */ /* 0x000fe2000f8e0002 */
[----:B------:R-:W-:Y:S01]  /*fb90*/  ISETP.GE.AND P0, PT, R0, R11, PT ;  /* 0x0000000b0000720c */ /* 0x000fe20003f06270 */
[----:B------:R-:W-:-:S02]  /*fba0*/  ULDC.64 UR8, c[0x0][0xa80] ;  /* 0x0002a00000087ab9 */ /* 0x000fc40000000a00 */
[----:B------:R-:W-:Y:S01]  /*fbb0*/  IMAD.IADD R3, R3, 0x1, R5 ;  /* 0x0000000103037824 */ /* 0x000fe200078e0205 */
[----:B------:R-:W-:-:S04]  /*fbc0*/  LEA R4, P1, R2, UR8, 0x1 ;  /* 0x0000000802047c11 */ /* 0x000fc8000f8208ff */
[----:B------:R-:W-:Y:S02]  /*fbd0*/  LEA.HI.X R5, R2, UR9, R3, 0x1, P1 ;  /* 0x0000000902057c11 */ /* 0x000fe400088f0c03 */
[----:B------:R0:W1:Y:S04]  /*fbe0*/  SHFL.IDX PT, R2, R4, RZ, 0x1c1f ;  /* 0x001c1fff04027589 */ /* 0x00006800000e0000 */
[----:B------:R0:W2:Y:S01]  /*fbf0*/  SHFL.IDX PT, R3, R5, RZ, 0x1c1f ;  /* 0x001c1fff05037589 */ /* 0x0000a200000e0000 */
        /* <DEDUP_REMOVED lines=10> */
[----:B------:R3:W-:Y:S04]  /*fca0*/  @!P2 ST.E.128 desc[UR54][R6.64], RZ ;  /* 0x000000ff0600a985 */ /* 0x0007e8000c101d36 */
[----:B------:R3:W-:Y:S04]  /*fcb0*/  @!P3 ST.E.128 desc[UR54][R8.64], RZ ;  /* 0x000000ff0800b985 */ /* 0x0007e8000c101d36 */
[----:B------:R3:W-:Y:S02]  /*fcc0*/  @!P4 ST.E.128 desc[UR54][R12.64], RZ ;  /* 0x000000ff0c00c985 */ /* 0x0007e4000c101d36 */
.L_x_11161:
[----:B------:R-:W-:Y:S05]  /*fcd0*/  BSYNC B1 ;  /* 0x0000000000017941 */ /* 0x000fea0003800000 */
.L_x_11160:
        /* <DEDUP_REMOVED lines=9> */
[-C--:B-1-3--:R-:W-:Y:S02]  /*fd70*/  @!P3 LEA R6, P0, R140, R2.reuse, 0x1 ;  /* 0x000000028c06b211 */ /* 0x08afe400078008ff */
[C---:B------:R-:W-:Y:S02]  /*fd80*/  @!P4 LEA R8, P1, R141.reuse, R2, 0x1 ;  /* 0x000000028d08c211 */ /* 0x040fe400078208ff */
[----:B0---4-:R-:W-:Y:S01]  /*fd90*/  @!P2 IMAD.WIDE R4, R138, 0x2, R2 ;  /* 0x000000028a04a825 */ /* 0x011fe200078e0202 */
[-C--:B------:R-:W-:Y:S02]  /*fda0*/  @!P3 LEA.HI.X R7, R140, R3.reuse, R149, 0x1, P0 ;  /* 0x000000038c07b211 */ /* 0x080fe400000f0c95 */
[----:B------:R-:W-:Y:S02]  /*fdb0*/  @!P4 LEA.HI.X R9, R141, R3, R148, 0x1, P1 ;  /* 0x000000038d09c211 */ /* 0x000fe400008f0c94 */
[----:B------:R2:W-:Y:S04]  /*fdc0*/  @!P2 ST.E.128 desc[UR54][R4.64], RZ ;  /* 0x000000ff0400a985 */ /* 0x0005e8000c101d36 */
[----:B------:R2:W-:Y:S04]  /*fdd0*/  @!P3 ST.E.128 desc[UR54][R6.64], RZ ;  /* 0x000000ff0600b985 */ /* 0x0005e8000c101d36 */
[----:B------:R2:W-:Y:S02]  /*fde0*/  @!P4 ST.E.128 desc[UR54][R8.64], RZ ;  /* 0x000000ff0800c985 */ /* 0x0005e4000c101d36 */
.L_x_11156:
[----:B------:R-:W-:Y:S05]  /*fdf0*/  BSYNC B0 ;  /* 0x0000000000007941 */ /* 0x000fea0003800000 */
.L_x_11151:
[----:B------:R-:W-:Y:S02]  /*fe00*/  ULDC UR4, c[0x0][0xc3c] ;  /* 0x00030f0000047ab9 */ /* 0x000fe40000000800 */
[----:B------:R-:W-:-:S06]  /*fe10*/  UISETP.GE.AND UP0, UPT, UR6, UR4, UPT ;  /* 0x000000040600728c */ /* 0x000fcc000bf06270 */
[----:B------:R-:W-:-:S13]  /*fe20*/  PLOP3.LUT P0, PT, PT, PT, UP0, 0x80, 0x0 ;  /* 0x000000000000781c */ /* 0x000fda0003f0f008 */
[----:B------:R-:W-:Y:S05]  /*fe30*/  @!P0 BRA `(.L_x_11162) ;  /* 0xffffff1000148947 */ /* 0x000fea000383ffff */
[----:B------:R-:W-:Y:S05]  /*fe40*/  EXIT ;  /* 0x000000000000794d */ /* 0x000fea0003800000 */
.L_x_11061:
        /* <DEDUP_REMOVED lines=16> */
.L_x_11163:
        /* <DEDUP_REMOVED lines=40> */
.L_x_11169:
        /* <DEDUP_REMOVED lines=12> */
.L_x_11168:
[----:B------:R-:W-:Y:S05]  /*10290*/  BSYNC B0 ;  /* 0x0000000000007941 */ /* 0x000fea0003800000 */
.L_x_11167:
        /* <DEDUP_REMOVED lines=20> */
.L_x_11165:
        /* <DEDUP_REMOVED lines=20> */
.L_x_11170:
        /* <DEDUP_REMOVED lines=59> */
.L_x_11166:
[----:B------:R-:W-:Y:S01]  /*108d0*/  ULDC UR4, c[0x0][0xc3c] ;  /* 0x00030f0000047ab9 */ /* 0x000fe20000000800 */
[----:B------:R-:W-:Y:S02]  /*108e0*/  IMAD.MOV.U32 R17, RZ, RZ, RZ ;  /* 0x000000ffff117224 */ /* 0x000fe400078e00ff */
[----:B------:R-:W-:Y:S02]  /*108f0*/  IMAD.U32 R16, RZ, RZ, UR6 ;  /* 0x00000006ff107e24 */ /* 0x000fe4000f8e00ff */
[----:B------:R-:W-:Y:S02]  /*10900*/  IMAD.MOV.U32 R18, RZ, RZ, RZ ;  /* 0x000000ffff127224 */ /* 0x000fe400078e00ff */
[----:B------:R-:W-:-:S07]  /*10910*/  IMAD.U32 R19, RZ, RZ, UR4 ;  /* 0x00000004ff137e24 */ /* 0x000fce000f8e00ff */
.L_x_11171:
[----:B------:R-:W-:-:S13]  /*10920*/  ISETP.NE.AND P0, PT, R5, RZ, PT ;  /* 0x000000ff0500720c */ /* 0x000fda0003f05270 */
[----:B------:R-:W0:Y:S01]  /*10930*/  @!P0 S2R R3, SR_CgaCtaId ;  /* 0x0000000000038919 */ /* 0x000e220000008800 */
[----:B------:R-:W-:-:S04]  /*10940*/  @!P0 MOV R0, 0x400 ;  /* 0x0000040000008802 */ /* 0x000fc80000000f00 */
[----:B0-----:R-:W-:-:S05]  /*10950*/  @!P0 LEA R0, R3, R0, 0x18 ;  /* 0x0000000003008211 */ /* 0x001fca00078ec0ff */
[----:B------:R1:W-:Y:S01]  /*10960*/  @!P0 STS.128 [R0+0x2d8d0], R16 ;  /* 0x02d8d01000008388 */ /* 0x0003e20000000c00 */
[----:B------:R-:W-:Y:S06]  /*10970*/  BAR.ARV 0x5, 0x200 ;  /* 0x0148000000007b1d */ /* 0x000fec0000002000 */
.L_x_11164:
        /* <DEDUP_REMOVED lines=18> */
[C---:B-1----:R-:W-:Y:S02]  /*10aa0*/  IMAD.SHL.U32 R0, R3.reuse, 0x8, RZ ;  /* 0x0000000803007824 */ /* 0x042fe400078e00ff */
[----:B------:R-:W-:Y:S01]  /*10ab0*/  IMAD.SHL.U32 R4, R3, 0x20, RZ ;  /* 0x0000002003047824 */ /* 0x000fe200078e00ff */
[----:B------:R-:W-:Y:S02]  /*10ac0*/  SHF.R.U32.HI R5, RZ, 0x2, R5 ;  /* 0x00000002ff057819 */ /* 0x000fe40000011605 */
[----:B------:R-:W-:Y:S02]  /*10ad0*/  LOP3.LUT R2, R0, 0xd8, RZ, 0xc0, !PT ;  /* 0x000000d800027812 */ /* 0x000fe400078ec0ff */
[----:B------:R-:W-:Y:S02]  /*10ae0*/  LOP3.LUT R6, R4, 0x60, RZ, 0xc0, !PT ;  /* 0x0000006004067812 */ /* 0x000fe400078ec0ff */
[----:B------:R-:W-:-:S02]  /*10af0*/  LOP3.LUT R3, R2, 0x18, R3, 0x78, !PT ;  /* 0x0000001802037812 */ /* 0x000fc400078e7803 */
[----:B------:R-:W-:Y:S02]  /*10b00*/  LOP3.LUT R4, R0, 0x18, RZ, 0xc0, !PT ;  /* 0x0000001800047812 */ /* 0x000fe400078ec0ff */
[----:B------:R-:W-:Y:S02]  /*10b10*/  LOP3.LUT R2, R3, 0x320, R0, 0xf8, !PT ;  /* 0x0000032003027812 */ /* 0x000fe400078ef800 */
[----:B------:R-:W-:Y:S02]  /*10b20*/  LOP3.LUT R0, R5, R6, RZ, 0xfc, !PT ;  /* 0x0000000605007212 */ /* 0x000fe400078efcff */
[----:B------:R-:W-:Y:S01]  /*10b30*/  LOP3.LUT R5, R4, 0x20, RZ, 0xfc, !PT ;  /* 0x0000002004057812 */ /* 0x000fe200078efcff */
[----:B------:R-:W-:Y:S01]  /*10b40*/  IMAD R0, R2, 0x2, R22 ;  /* 0x0000000202007824 */ /* 0x000fe200078e0216 */
[----:B------:R-:W-:-:S04]  /*10b50*/  LOP3.LUT R3, R4, 0x40, RZ, 0xfc, !PT ;  /* 0x0000004004037812 */ /* 0x000fc800078efcff */
[----:B------:R3:W-:Y:S03]  /*10b60*/  STL [R1+0x1c], R0 ;  /* 0x00001c0001007387 */ /* 0x0007e60000100800 */
.L_x_11241:
        /* <DEDUP_REMOVED lines=8> */
[----:B------:R0:W2:Y:S01]  /*10bf0*/  @P0 LDG.E R24, desc[UR54][R2.64] ;  /* 0x0000003602180981 */ /* 0x0000a2000c1e1900 */
        /* <DEDUP_REMOVED lines=12> */
[----:B------:R-:W3:Y:S01]  /*10cc0*/  @P2 LDG.E R0, desc[UR54][R2.64] ;  /* 0x0000003602002981 */ /* 0x000ee2000c1e1900 */
        /* <DEDUP_REMOVED lines=10> */
[----:B-1----:R-:W-:Y:S01]  /*10d70*/  IMAD.U32 R0, RZ, RZ, UR4 ;  /* 0x00000004ff007e24 */ /* 0x002fe2000f8e00ff */
[----:B------:R-:W-:Y:S06]  /*10d80*/  @P1 BRA `(.L_x_11173) ;  /* 0x0000000000181947 */ /* 0x000fec0003800000 */
[----:B------:R-:W-:Y:S02]  /*10d90*/  ULDC UR4, c[0x0][0x288] ;  /* 0x0000a20000047ab9 */ /* 0x000fe40000000800 */
[----:B-----5:R-:W-:Y:S01]  /*10da0*/  IMAD.U32 R28, RZ, RZ, UR4 ;  /* 0x00000004ff1c7e24 */ /* 0x020fe2000f8e00ff */
[----:B------:R-:W-:Y:S06]  /*10db0*/  @!P2 BRA `(.L_x_11173) ;  /* 0x00000000000ca947 */ /* 0x000fec0003800000 */
[----:B0-----:R-:W2:Y:S04]  /*10dc0*/  LDG.E R5, desc[UR54][R2.64] ;  /* 0x0000003602057981 */ /* 0x001ea8000c1e1900 */
[----:B------:R-:W2:Y:S02]  /*10dd0*/  LDG.E R28, desc[UR54][R2.64+0x4] ;  /* 0x00000436021c7981 */ /* 0x000ea4000c1e1900 */
[----:B--2---:R-:W-:-:S07]  /*10de0*/  IMAD.IADD R28, R28, 0x1, -R5 ;  /* 0x000000011c1c7824 */ /* 0x004fce00078e0a05 */
.L_x_11173:
        /* <DEDUP_REMOVED lines=8> */
.L_x_11174:
[----:B------:R-:W-:Y:S02]  /*10e70*/  ULDC.64 UR4, c[0x0][0xa08] ;  /* 0x0002820000047ab9 */ /* 0x000fe40000000a00 */
[----:B------:R-:W-:-:S04]  /*10e80*/  ISETP.NE.U32.AND P0, PT, RZ, UR4, PT ;  /* 0x00000004ff007c0c */ /* 0x000fc8000bf05070 */
[----:B------:R-:W-:-:S13]  /*10e90*/  ISETP.NE.AND.EX P0, PT, RZ, UR5, PT, P0 ;  /* 0x00000005ff007c0c */ /* 0x000fda000bf05300 */
[----:B------:R-:W-:Y:S05]  /*10ea0*/  @!P0 BRA `(.L_x_11175) ;  /* 0x0000000000148947 */ /* 0x000fea0003800000 */
[----:B------:R-:W1:Y:S02]  /*10eb0*/  LDC.64 R2, c[0x0][0xa08] ;  /* 0x00028200ff027b82 */ /* 0x000e640000000a00 */
[----:B-1----:R-:W-:-:S05]  /*10ec0*/  IMAD.WIDE R2, R19, 0x4, R2 ;  /* 0x0000000413027825 */ /* 0x002fca00078e0202 */
[----:B------:R-:W2:Y:S04]  /*10ed0*/  LDG.E R0, desc[UR54][R2.64] ;  /* 0x0000003602007981 */ /* 0x000ea8000c1e1900 */
[----:B0-----:R-:W2:Y:S02]  /*10ee0*/  LDG.E R5, desc[UR54][R2.64+0x4] ;  /* 0x0000043602057981 */ /* 0x001ea4000c1e1900 */
[----:B--2---:R-:W-:-:S07]  /*10ef0*/  IMAD.IADD R0, R5, 0x1, -R0 ;  /* 0x0000000105007824 */ /* 0x004fce00078e0a00 */
.L_x_11175:
[----:B-1----:R-:W1:Y:S01]  /*10f00*/  LDC R2, c[0x0][0x448] ;  /* 0x00011200ff027b82 */ /* 0x002e620000000800 */
[----:B------:R-:W-:Y:S01]  /*10f10*/  IMAD R27, R17, 0xc0, RZ ;  /* 0x000000c0111b7824 */ /* 0x000fe200078e02ff */
[----:B------:R-:W-:Y:S01]  /*10f20*/  LOP3.LUT R23, R23, 0xfffffff7, RZ, 0xc0, !PT ;  /* 0xfffffff717177812 */ /* 0x000fe200078ec0ff */
[----:B-----5:R-:W-:Y:S02]  /*10f30*/  IMAD.IADD R7, R0, 0x1, -R24 ;  /* 0x0000000100077824 */ /* 0x020fe400078e0a18 */
[----:B------:R-:W-:-:S03]  /*10f40*/  VIADD R3, R27, 0xbf ;  /* 0x000000bf1b037836 */ /* 0x000fc60000000000 */
[----:B------:R-:W-:Y:S01]  /*10f50*/  IADD3 R0, R7, 0x1, -R28 ;  /* 0x0000000107007810 */ /* 0x000fe20007ffe81c */
[----:B------:R2:W-:Y:S01]  /*10f60*/  STL [R1+0xc], R7 ;  /* 0x00000c0701007387 */ /* 0x0005e20000100800 */
[----:B-1----:R-:W-:-:S13]  /*10f70*/  ISETP.NE.AND P2, PT, R2, 0x1, PT ;  /* 0x000000010200780c */ /* 0x002fda0003f45270 */
[----:B0-----:R-:W0:Y:S01]  /*10f80*/  @P2 LDC R4, c[0x0][0x44c] ;  /* 0x00011300ff042b82 */ /* 0x001e220000000800 */
[----:B------:R-:W-:-:S07]  /*10f90*/  @P2 LOP3.LUT R23, R23, 0x8, RZ, 0xfc, !PT ;  /* 0x0000000817172812 */ /* 0x000fce00078efcff */
[----:B------:R-:W1:Y:S01]  /*10fa0*/  @P2 LDC R2, c[0x0][0x450] ;  /* 0x00011400ff022b82 */ /* 0x000e620000000800 */
[----:B0-----:R-:W-:-:S05]  /*10fb0*/  @P2 IMAD.HI.U32 R5, R3, R4, RZ ;  /* 0x0000000403052227 */ /* 0x001fca00078e00ff */
[----:B-1----:R-:W-:-:S05]  /*10fc0*/  @P2 SHF.R.U32.HI R3, RZ, R2, R5 ;  /* 0x00000002ff032219 */ /* 0x002fca0000011605 */
[----:B------:R-:W-:Y:S02]  /*10fd0*/  IMAD.IADD R0, R0, 0x1, R3 ;  /* 0x0000000100007824 */ /* 0x000fe400078e0203 */
[----:B------:R-:W0:Y:S02]  /*10fe0*/  LDC.64 R2, c[0x0][0x9e0] ;  /* 0x00027800ff027b82 */ /* 0x000e240000000a00 */
[----:B0-----:R-:W-:Y:S01]  /*10ff0*/  ISETP.GE.AND P1, PT, R3, 0x1, PT ;  /* 0x000000010300780c */ /* 0x001fe20003f26270 */
[----:B------:R-:W-:-:S12]  /*11000*/  IMAD.IADD R2, R0, 0x1, R2 ;  /* 0x0000000100027824 */ /* 0x000fd800078e0202 */
[----:B--2---:R-:W-:Y:S05]  /*11010*/  @!P1 BRA `(.L_x_11176) ;  /* 0x0000000000489947 */ /* 0x004fea0003800000 */
        /* <DEDUP_REMOVED lines=11> */
.L_x_11178:
[----:B------:R-:W-:-:S13]  /*110d0*/  ISETP.NE.AND P0, PT, R3, 0x1, PT ;  /* 0x000000010300780c */ /* 0x000fda0003f05270 */
[----:B------:R-:W0:Y:S02]  /*110e0*/  @P0 LDC.64 R4, c[0x0][0x9e8] ;  /* 0x00027a00ff040b82 */ /* 0x000e240000000a00 */
[----:B0-----:R-:W-:-:S05]  /*110f0*/  @P0 IMAD.HI.U32 R4, R6, R4, RZ ;  /* 0x0000000406040227 */ /* 0x001fca00078e00ff */
[----:B------:R-:W-:-:S07]  /*11100*/  @P0 SHF.R.U32.HI R6, RZ, R5, R4 ;  /* 0x00000005ff060219 */ /* 0x000fce0000011604 */
.L_x_11179:
[----:B------:R-:W-:Y:S05]  /*11110*/  BSYNC B0 ;  /* 0x0000000000007941 */ /* 0x000fea0003800000 */
.L_x_11177:
[----:B------:R-:W-:-:S05]  /*11120*/  IMAD R5, R6, R3, R3 ;  /* 0x0000000306057224 */ /* 0x000fca00078e0203 */
[----:B------:R-:W-:-:S07]  /*11130*/  VIMNMX R2, R2, R5, PT ;  /* 0x0000000502027248 */ /* 0x000fce0003fe0100 */
.L_x_11176:
[----:B------:R-:W0:Y:S01]  /*11140*/  @P2 LDC R0, c[0x0][0x44c] ;  /* 0x00011300ff002b82 */ /* 0x000e220000000800 */
[----:B------:R-:W-:Y:S01]  /*11150*/  VIADD R2, R2, 0x7f ;  /* 0x0000007f02027836 */ /* 0x000fe20000000000 */
[----:B------:R-:W-:-:S06]  /*11160*/  ULDC UR4, c[0x0][0x9dc] ;  /* 0x0002770000047ab9 */ /* 0x000fcc0000000800 */
[----:B------:R-:W1:Y:S01]  /*11170*/  @P2 LDC R4, c[0x0][0x450] ;  /* 0x00011400ff042b82 */ /* 0x000e620000000800 */
[----:B0-----:R-:W-:-:S04]  /*11180*/  @P2 IMAD.HI.U32 R5, R27, R0, RZ ;  /* 0x000000001b052227 */ /* 0x001fc800078e00ff */
[----:B------:R-:W-:Y:S01]  /*11190*/  IMAD.MOV.U32 R0, RZ, RZ, R27 ;  /* 0x000000ffff007224 */ /* 0x000fe200078e001b */
[----:B-1----:R-:W-:Y:S01]  /*111a0*/  @P2 SHF.R.U32.HI R0, RZ, R4, R5 ;  /* 0x00000004ff002219 */ /* 0x002fe20000011605 */
[----:B------:R-:W-:Y:S01]  /*111b0*/  VIADD R4, R7, 0x7f ;  /* 0x0000007f07047836 */ /* 0x000fe20000000000 */
[----:B------:R-:W-:-:S04]  /*111c0*/  SHF.R.S32.HI R5, RZ, 0x1f, R2 ;  /* 0x0000001fff057819 */ /* 0x000fc80000011402 */
[----:B------:R-:W-:Y:S02]  /*111d0*/  LEA.HI R2, R5, R2, RZ, 0x7 ;  /* 0x0000000205027211 */ /* 0x000fe400078f38ff */
[----:B------:R-:W-:Y:S02]  /*111e0*/  SHF.R.S32.HI R5, RZ, 0x1f, R4 ;  /* 0x0000001fff057819 */ /* 0x000fe40000011404 */
[----:B------:R-:W-:Y:S02]  /*111f0*/  SHF.R.S32.HI R2, RZ, 0x7, R2 ;  /* 0x00000007ff027819 */ /* 0x000fe40000011402 */
[----:B------:R-:W-:-:S04]  /*11200*/  LEA.HI R5, R5, R4, RZ, 0x7 ;  /* 0x0000000405057211 */ /* 0x000fc800078f38ff */
[----:B------:R-:W-:-:S04]  /*11210*/  SHF.R.S32.HI R5, RZ, 0x7, R5 ;  /* 0x00000007ff057819 */ /* 0x000fc80000011405 */
[----:B------:R-:W-:Y:S02]  /*11220*/  VIMNMX R26, R5, R2, PT ;  /* 0x00000002051a7248 */ /* 0x000fe40003fe0100 */
[----:B------:R-:W-:-:S03]  /*11230*/  IADD3 R2, R0, R7, -R28 ;  /* 0x0000000700027210 */ /* 0x000fc60007ffe81c */
[----:B------:R0:W-:Y:S02]  /*11240*/  STL [R1+0x28], R26 ;  /* 0x0000281a01007387 */ /* 0x0001e40000100800 */
[----:B------:R-:W-:Y:S01]  /*11250*/  VIADD R0, R2, -UR4 ;  /* 0x8000000402007c36 */ /* 0x000fe20008000000 */
[----:B------:R-:W-:Y:S06]  /*11260*/  @!P1 BRA `(.L_x_11180) ;  /* 0x0000000000449947 */ /* 0x000fec0003800000 */
        /* <DEDUP_REMOVED lines=10> */
.L_x_11182:
[----:B------:R-:W-:-:S13]  /*11310*/  ISETP.NE.AND P0, PT, R3, 0x1, PT ;  /* 0x000000010300780c */ /* 0x000fda0003f05270 */
[----:B------:R-:W1:Y:S02]  /*11320*/  @P0 LDC.64 R4, c[0x0][0x9e8] ;  /* 0x00027a00ff040b82 */ /* 0x000e640000000a00 */
[----:B-1----:R-:W-:-:S05]  /*11330*/  @P0 IMAD.HI.U32 R4, R2, R4, RZ ;  /* 0x0000000402040227 */ /* 0x002fca00078e00ff */
[----:B------:R-:W-:-:S07]  /*11340*/  @P0 SHF.R.U32.HI R2, RZ, R5, R4 ;  /* 0x00000005ff020219 */ /* 0x000fce0000011604 */
.L_x_11183:
[----:B------:R-:W-:Y:S05]  /*11350*/  BSYNC B0 ;  /* 0x0000000000007941 */ /* 0x000fea0003800000 */
.L_x_11181:
[----:B------:R-:W-:-:S05]  /*11360*/  IMAD R3, R2, R3, RZ ;  /* 0x0000000302037224 */ /* 0x000fca00078e02ff */
[----:B------:R-:W-:-:S07]  /*11370*/  VIMNMX R0, R0, R3, !PT ;  /* 0x0000000300007248 */ /* 0x000fce0007fe0100 */
.L_x_11180:
        /* <DEDUP_REMOVED lines=25> */
.L_x_11185:
        /* <DEDUP_REMOVED lines=20> */
.L_x_11188:
[----:B------:R-:W-:Y:S05]  /*11650*/  BSYNC B6 ;  /* 0x0000000000067941 */ /* 0x000fea0003800000 */
.L_x_11187:
        /* <DEDUP_REMOVED lines=20> */
.L_x_11191:
        /* <DEDUP_REMOVED lines=15> */
.L_x_11190:
[----:B------:R-:W-:Y:S05]  /*11890*/  BSYNC B6 ;  /* 0x0000000000067941 */ /* 0x000fea0003800000 */
.L_x_11189:
        /* <DEDUP_REMOVED lines=8> */
[----:B0-----:R-:W-:Y:S01]  /*11920*/  VIADD R26, R26, 0xffffffff ;  /* 0xffffffff1a1a7836 */ /* 0x001fe20000000000 */
[----:B------:R-:W-:Y:S01]  /*11930*/  LOP3.LUT R23, R23, 0xffffffdf, RZ, 0xc0, !PT ;  /* 0xffffffdf17177812 */ /* 0x000fe200078ec0ff */
[----:B------:R-:W-:-:S09]  /*11940*/  ULDC UR4, c[0x0][0x2f4] ;  /* 0x0000bd0000047ab9 */ /* 0x000fd20000000800 */
[----:B------:R-:W0:Y:S02]  /*11950*/  @P0 LDC.64 R2, c[0x0][0x9f8] ;  /* 0x00027e00ff020b82 */ /* 0x000e240000000a00 */
[----:B0-----:R-:W-:-:S05]  /*11960*/  @P0 IMAD.WIDE R2, R19, 0x4, R2 ;  /* 0x0000000413020825 */ /* 0x001fca00078e0202 */
[----:B------:R0:W2:Y:S01]  /*11970*/  @P0 LDG.E R7, desc[UR54][R2.64] ;  /* 0x0000003602070981 */ /* 0x0000a2000c1e1900 */
[----:B-1----:R-:W-:Y:S01]  /*11980*/  ISETP.NE.AND P1, PT, R9, 0x1, PT ;  /* 0x000000010900780c */ /* 0x002fe20003f25270 */
[----:B---3--:R-:W-:Y:S01]  /*11990*/  IMAD.SHL.U32 R21, R21, 0x20, RZ ;  /* 0x0000002015157824 */ /* 0x008fe200078e00ff */
[----:B----4-:R-:W-:Y:S01]  /*119a0*/  LOP3.LUT R20, R20, 0x7f, RZ, 0xc0, !PT ;  /* 0x0000007f14147812 */ /* 0x010fe200078ec0ff */
[----:B------:R-:W-:-:S03]  /*119b0*/  IMAD.SHL.U32 R8, R26, 0x80, RZ ;  /* 0x000000801a087824 */ /* 0x000fc600078e00ff */
[----:B------:R-:W-:Y:S02]  /*119c0*/  SHF.R.U32.HI R20, RZ, 0x2, R20 ;  /* 0x00000002ff147819 */ /* 0x000fe40000011614 */
[----:B------:R-:W-:-:S04]  /*119d0*/  LOP3.LUT R21, R21, 0x60, RZ, 0xc0, !PT ;  /* 0x0000006015157812 */ /* 0x000fc800078ec0ff */
[----:B------:R-:W-:Y:S01]  /*119e0*/  LOP3.LUT R5, R8, R20, R21, 0xfe, !PT ;  /* 0x0000001408057212 */ /* 0x000fe200078efe15 */
[----:B------:R-:W1:Y:S01]  /*119f0*/  @P1 LDC R6, c[0x0][0x434] ;  /* 0x00010d00ff061b82 */ /* 0x000e620000000800 */
[----:B------:R-:W-:-:S07]  /*11a00*/  @P1 LOP3.LUT R23, R23, 0x20, RZ, 0xfc, !PT ;  /* 0x0000002017171812 */ /* 0x000fce00078efcff */
[----:B------:R-:W3:Y:S01]  /*11a10*/  @P1 LDC R0, c[0x0][0x438] ;  /* 0x00010e00ff001b82 */ /* 0x000ee20000000800 */
[----:B------:R-:W-:Y:S01]  /*11a20*/  LOP3.LUT R23, R23, 0xfffffffb, RZ, 0xc0, !PT ;  /* 0xfffffffb17177812 */ /* 0x000fe200078ec0ff */
[----:B------:R-:W-:Y:S01]  /*11a30*/  UMOV UR5, 0xffffffff ;  /* 0xffffffff00057882 */ /* 0x000fe20000000000 */
[C---:B--2---:R-:W-:Y:S01]  /*11a40*/  ISETP.GE.AND P0, PT, R5.reuse, R17, PT ;  /* 0x000000110500720c */ /* 0x044fe20003f06270 */
[----:B------:R-:W-:-:S04]  /*11a50*/  IMAD.IADD R5, R5, 0x1, R24 ;  /* 0x0000000105057824 */ /* 0x000fc800078e0218 */
[----:B-1----:R-:W-:-:S04]  /*11a60*/  @P1 IMAD.HI.U32 R6, R5, R6, RZ ;  /* 0x0000000605061227 */ /* 0x002fc800078e00ff */
[----:B------:R-:W-:Y:S01]  /*11a70*/  IMAD.MOV.U32 R4, RZ, RZ, R5 ;  /* 0x000000ffff047224 */ /* 0x000fe200078e0005 */
[----:B---3--:R-:W-:-:S03]  /*11a80*/  @P1 SHF.R.U32.HI R4, RZ, R0, R6 ;  /* 0x00000000ff041219 */ /* 0x008fc60000011606 */
[----:B0-----:R-:W0:Y:S02]  /*11a90*/  @!P0 LDC.64 R2, c[0x0][0x428] ;  /* 0x00010a00ff028b82 */ /* 0x001e240000000a00 */
[----:B------:R-:W-:-:S04]  /*11aa0*/  IMAD.MOV R0, RZ, RZ, -R4 ;  /* 0x000000ffff007224 */ /* 0x000fc800078e0a04 */
[----:B------:R-:W-:Y:S01]  /*11ab0*/  IMAD R0, R9, R0, R5 ;  /* 0x0000000009007224 */ /* 0x000fe200078e0205 */
[--C-:B------:R-:W-:Y:S01]  /*11ac0*/  @!P0 SHF.R.S32.HI R5, RZ, 0x1f, R4.reuse ;  /* 0x0000001fff058819 */ /* 0x100fe20000011404 */
[----:B------:R-:W1:Y:S01]  /*11ad0*/  S2R R9, SR_TID.X ;  /* 0x0000000000097919 */ /* 0x000e620000002100 */
[----:B------:R-:W-:Y:S01]  /*11ae0*/  SHF.R.S32.HI R6, RZ, 0x1f, R7 ;  /* 0x0000001fff067819 */ /* 0x000fe20000011407 */
[----:B------:R-:W-:Y:S01]  /*11af0*/  STL [R1+0x8], R7 ;  /* 0x0000080701007387 */ /* 0x000fe20000100800 */
[----:B0-----:R-:W-:-:S03]  /*11b00*/  @!P0 IMAD.WIDE.U32 R4, R7, R2, R4 ;  /* 0x0000000207048225 */ /* 0x001fc600078e0004 */
[----:B------:R0:W-:Y:S01]  /*11b10*/  STL [R1+0x18], R6 ;  /* 0x0000180601007387 */ /* 0x0001e20000100800 */
[----:B-1----:R-:W-:-:S05]  /*11b20*/  IMAD.SHL.U32 R17, R9, 0x8, RZ ;  /* 0x0000000809117824 */ /* 0x002fca00078e00ff */
[----:B------:R-:W-:Y:S01]  /*11b30*/  LOP3.LUT R17, R17, 0x18, RZ, 0xc0, !PT ;  /* 0x0000001811117812 */ /* 0x000fe200078ec0ff */
[----:B0-----:R-:W-:-:S04]  /*11b40*/  @!P0 IMAD R6, R6, R2, RZ ;  /* 0x0000000206068224 */ /* 0x001fc800078e02ff */
[----:B------:R-:W-:Y:S02]  /*11b50*/  @!P0 IMAD R6, R7, R3, R6 ;  /* 0x0000000307068224 */ /* 0x000fe400078e0206 */
[----:B------:R-:W0:Y:S01]  /*11b60*/  @!P0 LDC.64 R2, c[0x0][0x418] ;  /* 0x00010600ff028b82 */ /* 0x000e220000000a00 */
[----:B------:R-:W-:Y:S01]  /*11b70*/  ISETP.GE.AND P2, PT, R17, UR4, PT ;  /* 0x0000000411007c0c */ /* 0x000fe2000bf46270 */
[----:B------:R-:W-:Y:S01]  /*11b80*/  @!P0 IMAD.IADD R5, R5, 0x1, R6 ;  /* 0x0000000105058824 */ /* 0x000fe200078e0206 */
[C---:B------:R-:W-:Y:S02]  /*11b90*/  LOP3.LUT R10, R17.reuse, 0x20, RZ, 0xfc, !PT ;  /* 0x00000020110a7812 */ /* 0x040fe400078efcff */
[----:B------:R-:W-:-:S09]  /*11ba0*/  LOP3.LUT R9, R17, 0x40, RZ, 0xfc, !PT ;  /* 0x0000004011097812 */ /* 0x000fd200078efcff */
[----:B------:R-:W-:Y:S02]  /*11bb0*/  @P2 LOP3.LUT R23, R23, 0x4, RZ, 0xfc, !PT ;  /* 0x0000000417172812 */ /* 0x000fe400078efcff */
[----:B0-----:R-:W-:-:S04]  /*11bc0*/  @!P0 LEA R6, P1, R4, R2, 0x2 ;  /* 0x0000000204068211 */ /* 0x001fc800078210ff */
[----:B------:R-:W-:Y:S01]  /*11bd0*/  @!P0 LEA.HI.X R7, R4, R3, R5, 0x2, P1 ;  /* 0x0000000304078211 */ /* 0x000fe200008f1405 */
[----:B------:R-:W-:Y:S01]  /*11be0*/  IMAD.MOV.U32 R3, RZ, RZ, RZ ;  /* 0x000000ffff037224 */ /* 0x000fe200078e00ff */
[----:B------:R-:W-:Y:S02]  /*11bf0*/  ISETP.GE.AND P1, PT, R10, UR4, PT ;  /* 0x000000040a007c0c */ /* 0x000fe4000bf26270 */
[----:B------:R-:W-:-:S03]  /*11c00*/  LOP3.LUT R23, R23, 0xfffffffd, RZ, 0xc0, !PT ;  /* 0xfffffffd17177812 */ /* 0x000fc600078ec0ff */
[----:B------:R0:W5:Y:S01]  /*11c10*/  @!P0 LDG.E R3, desc[UR54][R6.64] ;  /* 0x0000003606038981 */ /* 0x000162000c1e1900 */
[----:B------:R-:W-:Y:S01]  /*11c20*/  ISETP.GE.AND P0, PT, R9, UR4, PT ;  /* 0x0000000409007c0c */ /* 0x000fe2000bf06270 */
[----:B------:R-:W-:-:S06]  /*11c30*/  IMAD.U32 R2, RZ, RZ, UR36 ;  /* 0x00000024ff027e24 */ /* 0x000fcc000f8e00ff */
[----:B------:R-:W-:-:S04]  /*11c40*/  @P1 LOP3.LUT R23, R23, 0x2, RZ, 0xfc, !PT ;  /* 0x0000000217171812 */ /* 0x000fc800078efcff */
[----:B------:R-:W-:-:S04]  /*11c50*/  LOP3.LUT R23, R23, 0xfffffffe, RZ, 0xc0, !PT ;  /* 0xfffffffe17177812 */ /* 0x000fc800078ec0ff */
[----:B------:R-:W-:Y:S01]  /*11c60*/  @P0 LOP3.LUT R23, R23, 0x1, RZ, 0xfc, !PT ;  /* 0x0000000117170812 */ /* 0x000fe200078efcff */
[----:B0-----:R-:W-:Y:S06]  /*11c70*/  BRA.DIV UR5, `(.L_x_11192) ;  /* 0x0000003e05f07947 */ /* 0x001fec000b800000 */
.L_x_11258:
[----:B------:R-:W-:Y:S02]  /*11c80*/  SHF.R.S32.HI R9, RZ, 0x1f, R18 ;  /* 0x0000001fff097819 */ /* 0x000fe40000011412 */
[----:B------:R-:W-:Y:S02]  /*11c90*/  ISETP.NE.AND P0, PT, R2, 0x3, PT ;  /* 0x000000030200780c */ /* 0x000fe40003f05270 */
[----:B------:R-:W-:Y:S01]  /*11ca0*/  LOP3.LUT R23, R23, 0xffffffef, RZ, 0xc0, !PT ;  /* 0xffffffef17177812 */ /* 0x000fe200078ec0ff */
[----:B------:R0:W-:Y:S10]  /*11cb0*/  STL [R1+0x4], R9 ;  /* 0x0000040901007387 */ /* 0x0001f40000100800 */
[----:B------:R-:W-:Y:S01]  /*11cc0*/  @P0 LOP3.LUT R23, R23, 0x10, RZ, 0xfc, !PT ;  /* 0x0000001017170812 */ /* 0x000fe200078efcff */
[----:B0-----:R-:W-:Y:S06]  /*11cd0*/  @!P0 BRA `(.L_x_11193) ;  /* 0x0000000000048947 */ /* 0x001fec0003800000 */
[----:B------:R-:W-:Y:S01]  /*11ce0*/  BPT.TRAP 0x1 ;  /* 0x000000040000795c */ /* 0x000fe20000300000 */
.L_x_11193:
        /* <DEDUP_REMOVED lines=25> */
.L_x_11259:
[----:B------:R-:W-:Y:S05]  /*11e80*/  BSYNC B0 ;  /* 0x0000000000007941 */ /* 0x000fea0003800000 */
.L_x_11194:
[----:B------:R-:W2:Y:S01]  /*11e90*/  LDL R9, [R1+0x4] ;  /* 0x0000040001097983 */ /* 0x000ea20000100800 */
[----:B------:R-:W-:-:S03]  /*11ea0*/  ULDC.64 UR4, c[0x0][0x300] ;  /* 0x0000c00000047ab9 */ /* 0x000fc60000000a00 */
[----:B------:R-:W3:Y:S01]  /*11eb0*/  LDL R13, [R1+0xc] ;  /* 0x00000c00010d7983 */ /* 0x000ee20000100800 */
[----:B------:R-:W-:Y:S01]  /*11ec0*/  IMAD R6, R6, UR4, RZ ;  /* 0x0000000406067c24 */ /* 0x000fe2000f8e02ff */
[C---:B------:R-:W-:Y:S01]  /*11ed0*/  LOP3.LUT P4, RZ, R23.reuse, 0x4, RZ, 0xc0, !PT ;  /* 0x0000000417ff7812 */ /* 0x040fe2000788c0ff */
[C---:B0-----:R-:W-:Y:S01]  /*11ee0*/  IMAD.WIDE.U32 R4, R0.reuse, UR4, RZ ;  /* 0x0000000400047c25 */ /* 0x041fe2000f8e00ff */
[----:B------:R-:W0:Y:S01]  /*11ef0*/  S2R R10, SR_TID.X ;  /* 0x00000000000a7919 */ /* 0x000e220000002100 */
[C---:B------:R-:W-:Y:S02]  /*11f00*/  LOP3.LUT P3, RZ, R23.reuse, 0x2, RZ, 0xc0, !PT ;  /* 0x0000000217ff7812 */ /* 0x040fe4000786c0ff */
        /* <DEDUP_REMOVED lines=9> */
[----:B------:R-:W-:Y:S01]  /*11fa0*/  IMAD.WIDE.U32 R4, R18, UR4, R4 ;  /* 0x0000000412047c25 */ /* 0x000fe2000f8e0004 */
[----:B0-----:R-:W-:-:S04]  /*11fb0*/  LOP3.LUT R12, R10, 0x7f, RZ, 0xc0, !PT ;  /* 0x0000007f0a0c7812 */ /* 0x001fc800078ec0ff */
[----:B------:R-:W-:Y:S01]  /*11fc0*/  SHF.R.U32.HI R12, RZ, 0x2, R12 ;  /* 0x00000002ff0c7819 */ /* 0x000fe2000001160c */
[----:B--2---:R-:W-:Y:S02]  /*11fd0*/  IMAD R6, R9, UR4, RZ ;  /* 0x0000000409067c24 */ /* 0x004fe4000f8e02ff */
[----:B------:R-:W0:Y:S02]  /*11fe0*/  S2R R9, SR_TID.X ;  /* 0x0000000000097919 */ /* 0x000e240000002100 */
[----:B------:R-:W-:Y:S01]  /*11ff0*/  IMAD R6, R18, UR5, R6 ;  /* 0x0000000512067c24 */ /* 0x000fe2000f8e0206 */
[----:B------:R-:W-:Y:S01]  /*12000*/  ULDC.64 UR4, c[0x0][0x2e8] ;  /* 0x0000ba0000047ab9 */ /* 0x000fe20000000a00 */
[----:B---3--:R-:W-:Y:S02]  /*12010*/  IADD3 R3, -R12, R13, -R8 ;  /* 0x0000000d0c037210 */ /* 0x008fe40007ffe908 */
[----:B------:R-:W-:Y:S01]  /*12020*/  IMAD.IADD R6, R5, 0x1, R6 ;  /* 0x0000000105067824 */ /* 0x000fe200078e0206 */
[----:B------:R-:W-:Y:S01]  /*12030*/  LEA R0, P0, R4, UR4, 0x1 ;  /* 0x0000000404007c11 */ /* 0x000fe2000f8008ff */
[----:B------:R-:W-:-:S03]  /*12040*/  UMOV UR4, 0xffffffff ;  /* 0xffffffff00047882 */ /* 0x000fc60000000000 */
[----:B------:R-:W-:Y:S02]  /*12050*/  LEA.HI.X R6, R4, UR5, R6, 0x1, P0 ;  /* 0x0000000504067c11 */ /* 0x000fe400080f0c06 */
        /* <DEDUP_REMOVED lines=48> */
.L_x_11269:
        /* <DEDUP_REMOVED lines=12> */
.L_x_11197:
        /* <DEDUP_REMOVED lines=11> */
.L_x_11198:
[----:B------:R1:W5:Y:S01]  /*124d0*/  LDL.LU R3, [R1] ;  /* 0x0000000001037983 */ /* 0x0003620000300800 */
[----:B------:R1:W-:Y:S02]  /*124e0*/  SYNCS.ARRIVE.TRANS64.A1T0 RZ, [R2+URZ+0x2d830], RZ ;  /* 0x02d830ff02ff79a7 */ /* 0x0003e4000810003f */
[----:B------:R-:W-:Y:S05]  /*124f0*/  WARPSYNC.ALL ;  /* 0x0000000000007948 */ /* 0x000fea0003800000 */
[----:B------:R-:W-:Y:S01]  /*12500*/  ULDC.64 UR4, c[0x0][0x298] ;  /* 0x0000a60000047ab9 */ /* 0x000fe20000000a00 */
[----:B------:R-:W-:Y:S01]  /*12510*/  BSSY B6, `(.L_x_11199) ;  /* 0x000001c000067945 */ /* 0x000fe20003800000 */
[----:B-1----:R-:W-:Y:S01]  /*12520*/  VIADD R2, R22, 0xc400 ;  /* 0x0000c40016027836 */ /* 0x002fe20000000000 */
[----:B------:R-:W-:Y:S04]  /*12530*/  BAR.SYNC.DEFER_BLOCKING 0x8, 0x200 ;  /* 0x0208000000007b1d */ /* 0x000fe80000010000 */
[----:B------:R-:W-:-:S02]  /*12540*/  LOP3.LUT P0, RZ, R2, 0x1bf, RZ, 0xc0, !PT ;  /* 0x000001bf02ff7812 */ /* 0x000fc4000780c0ff */
[----:B-----5:R-:W-:Y:S01]  /*12550*/  SHF.R.S32.HI R0, RZ, 0x1f, R3 ;  /* 0x0000001fff007819 */ /* 0x020fe20000011403 */
[----:B0-----:R-:W-:-:S04]  /*12560*/  IMAD.WIDE.U32 R4, R3, UR4, RZ ;  /* 0x0000000403047c25 */ /* 0x001fc8000f8e00ff */
[----:B------:R-:W-:Y:S01]  /*12570*/  IMAD R0, R0, UR4, RZ ;  /* 0x0000000400007c24 */ /* 0x000fe2000f8e02ff */
[----:B------:R0:W-:Y:S03]  /*12580*/  STL.64 [R1+0x20], R4 ;  /* 0x0000200401007387 */ /* 0x0001e60000100a00 */
[----:B------:R-:W-:-:S04]  /*12590*/  IMAD R0, R3, UR5, R0 ;  /* 0x0000000503007c24 */ /* 0x000fc8000f8e0200 */
[----:B------:R-:W-:-:S05]  /*125a0*/  IMAD.IADD R0, R5, 0x1, R0 ;  /* 0x0000000105007824 */ /* 0x000fca00078e0200 */
[----:B------:R0:W-:Y:S01]  /*125b0*/  STL [R1], R0 ;  /* 0x0000000001007387 */ /* 0x0001e20000100800 */
        /* <DEDUP_REMOVED lines=17> */
.L_x_11200:
[----:B------:R-:W-:Y:S05]  /*126d0*/  BSYNC B6 ;  /* 0x0000000000067941 */ /* 0x000fea0003800000 */
.L_x_11199:
[----:B------:R-:W2:Y:S01]  /*126e0*/  LDL.LU R21, [R1] ;  /* 0x0000000001157983 */ /* 0x000ea20000300800 */
[----:B------:R-:W1:Y:S01]  /*126f0*/  LDC R6, c[0x0][0x448] ;  /* 0x00011200ff067b82 */ /* 0x000e620000000800 */
[----:B------:R-:W-:Y:S01]  /*12700*/  ULDC.64 UR4, c[0x0][0x2d8] ;  /* 0x0000b60000047ab9 */ /* 0x000fe20000000a00 */
[----:B------:R-:W-:Y:S01]  /*12710*/  LOP3.LUT P6, RZ, R23, 0x40, RZ, 0xc0, !PT ;  /* 0x0000004017ff7812 */ /* 0x000fe200078cc0ff */
[----:B------:R-:W2:Y:S01]  /*12720*/  LDL.LU.64 R2, [R1+0x20] ;  /* 0x0000200001027983 */ /* 0x000ea20000300a00 */
[----:B0-----:R-:W-:Y:S01]  /*12730*/  SHF.R.S32.HI R5, RZ, 0x1f, R19 ;  /* 0x0000001fff057819 */ /* 0x001fe20000011413 */
[----:B------:R-:W-:Y:S01]  /*12740*/  ULDC.64 UR6, c[0x0][0x2c8] ;  /* 0x0000b20000067ab9 */ /* 0x000fe20000000a00 */
[----:B------:R-:W-:Y:S01]  /*12750*/  ULDC.64 UR8, c[0x0][0x280] ;  /* 0x0000a00000087ab9 */ /* 0x000fe20000000a00 */
[----:B------:R-:W3:Y:S01]  /*12760*/  LDL R20, [R1+0x4] ;  /* 0x0000040001147983 */ /* 0x000ee20000100800 */
[----:B------:R-:W-:Y:S01]  /*12770*/  SEL R5, R5, RZ, !P6 ;  /* 0x000000ff05057207 */ /* 0x000fe20007000000 */
[----:B------:R-:W0:Y:S01]  /*12780*/  LDC R10, c[0x0][0x448] ;  /* 0x00011200ff0a7b82 */ /* 0x000e220000000800 */
[----:B------:R-:W-:Y:S01]  /*12790*/  SEL R0, R19, RZ, !P6 ;  /* 0x000000ff13007207 */ /* 0x000fe20007000000 */
[----:B------:R-:W4:Y:S01]  /*127a0*/  S2R R13, SR_TID.X ;  /* 0x00000000000d7919 */ /* 0x000f220000002100 */
[----:B-1----:R-:W-:Y:S01]  /*127b0*/  ISETP.NE.AND P6, PT, R6, 0x1, PT ;  /* 0x000000010600780c */ /* 0x002fe20003fc5270 */
[----:B----4-:R-:W-:-:S05]  /*127c0*/  IMAD.SHL.U32 R11, R13, 0x8, RZ ;  /* 0x000000080d0b7824 */ /* 0x010fca00078e00ff */
[----:B------:R-:W-:-:S04]  /*127d0*/  LOP3.LUT R11, R11, 0x18, RZ, 0xc0, !PT ;  /* 0x000000180b0b7812 */ /* 0x000fc800078ec0ff */
[C---:B------:R-:W-:Y:S02]  /*127e0*/  LOP3.LUT R12, R11.reuse, 0x20, RZ, 0xfc, !PT ;  /* 0x000000200b0c7812 */ /* 0x040fe400078efcff */
[----:B------:R-:W-:Y:S01]  /*127f0*/  LOP3.LUT R11, R11, 0x40, RZ, 0xfc, !PT ;  /* 0x000000400b0b7812 */ /* 0x000fe200078efcff */
[----:B--2---:R-:W-:Y:S02]  /*12800*/  IMAD.MOV.U32 R3, RZ, RZ, R21 ;  /* 0x000000ffff037224 */ /* 0x004fe400078e0015 */
[----:B------:R-:W1:Y:S01]  /*12810*/  S2R R21, SR_TID.X ;  /* 0x0000000000157919 */ /* 0x000e620000002100 */
[----:B---3--:R-:W-:Y:S02]  /*12820*/  IMAD R4, R20, UR4, RZ ;  /* 0x0000000414047c24 */ /* 0x008fe4000f8e02ff */
[----:B------:R-:W2:Y:S01]  /*12830*/  S2R R20, SR_TID.X ;  /* 0x0000000000147919 */ /* 0x000ea20000002100 */
[----:B------:R-:W-:-:S04]  /*12840*/  IMAD.WIDE.U32 R2, R18, UR4, R2 ;  /* 0x0000000412027c25 */ /* 0x000fc8000f8e0002 */
[----:B------:R-:W-:Y:S01]  /*12850*/  IMAD R4, R18, UR5, R4 ;  /* 0x0000000512047c24 */ /* 0x000fe2000f8e0204 */
[----:B------:R-:W-:Y:S02]  /*12860*/  ULDC.64 UR4, c[0x0][0x2e0] ;  /* 0x0000b80000047ab9 */ /* 0x000fe40000000a00 */
[----:B------:R-:W-:Y:S02]  /*12870*/  IMAD R5, R5, UR4, RZ ;  /* 0x0000000405057c24 */ /* 0x000fe4000f8e02ff */
[----:B------:R-:W-:Y:S02]  /*12880*/  IMAD.IADD R3, R3, 0x1, R4 ;  /* 0x0000000103037824 */ /* 0x000fe400078e0204 */
[----:B------:R-:W3:Y:S01]  /*12890*/  @P6 LDC R4, c[0x0][0x44c] ;  /* 0x00011300ff046b82 */ /* 0x000ee20000000800 */
[C---:B------:R-:W-:Y:S02]  /*128a0*/  IMAD R5, R0.reuse, UR5, R5 ;  /* 0x0000000500057c24 */ /* 0x040fe4000f8e0205 */
[----:B------:R-:W-:Y:S01]  /*128b0*/  IMAD.WIDE.U32 R2, R0, UR4, R2 ;  /* 0x0000000400027c25 */ /* 0x000fe2000f8e0002 */
[----:B------:R-:W-:-:S03]  /*128c0*/  ULDC.64 UR4, c[0x0][0x2d0] ;  /* 0x0000b40000047ab9 */ /* 0x000fc60000000a00 */
[----:B------:R-:W-:Y:S01]  /*128d0*/  IMAD.IADD R3, R3, 0x1, R5 ;  /* 0x0000000103037824 */ /* 0x000fe200078e0205 */
[----:B------:R-:W4:Y:S01]  /*128e0*/  @P6 LDC R0, c[0x0][0x450] ;  /* 0x00011400ff006b82 */ /* 0x000f220000000800 */
[----:B-1----:R-:W-:Y:S01]  /*128f0*/  IMAD.SHL.U32 R21, R21, 0x20, RZ ;  /* 0x0000002015157824 */ /* 0x002fe200078e00ff */
[----:B--2---:R-:W-:-:S04]  /*12900*/  LOP3.LUT R20, R20, 0x7f, RZ, 0xc0, !PT ;  /* 0x0000007f14147812 */ /* 0x004fc800078ec0ff */
[----:B------:R-:W-:Y:S02]  /*12910*/  LOP3.LUT R21, R21, 0x60, RZ, 0xc0, !PT ;  /* 0x0000006015157812 */ /* 0x000fe400078ec0ff */
[----:B------:R-:W-:-:S04]  /*12920*/  SHF.R.U32.HI R20, RZ, 0x2, R20 ;  /* 0x00000002ff147819 */ /* 0x000fc80000011614 */
[----:B------:R-:W-:Y:S02]  /*12930*/  LOP3.LUT R20, R20, R21, RZ, 0xfc, !PT ;  /* 0x0000001514147212 */ /* 0x000fe400078efcff */
[----:B------:R-:W-:-:S03]  /*12940*/  LOP3.LUT R21, R13, 0x7f, RZ, 0xc0, !PT ;  /* 0x0000007f0d157812 */ /* 0x000fc600078ec0ff */
[----:B------:R-:W-:Y:S01]  /*12950*/  IMAD.IADD R6, R20, 0x1, R27 ;  /* 0x0000000114067824 */ /* 0x000fe200078e021b */
[----:B------:R-:W-:Y:S01]  /*12960*/  SHF.R.U32.HI R21, RZ, 0x2, R21 ;  /* 0x00000002ff157819 */ /* 0x000fe20000011615 */
[----:B------:R-:W-:Y:S02]  /*12970*/  IMAD.SHL.U32 R20, R13, 0x8, RZ ;  /* 0x000000080d147824 */ /* 0x000fe400078e00ff */
[----:B---3--:R-:W-:-:S03]  /*12980*/  @P6 IMAD.HI.U32 R5, R6, R4, RZ ;  /* 0x0000000406056227 */ /* 0x008fc600078e00ff */
[----:B------:R-:W-:Y:S01]  /*12990*/  LOP3.LUT R20, R20, 0x18, RZ, 0xc0, !PT ;  /* 0x0000001814147812 */ /* 0x000fe200078ec0ff */
[----:B------:R-:W-:Y:S01]  /*129a0*/  IMAD.MOV.U32 R4, RZ, RZ, R6 ;  /* 0x000000ffff047224 */ /* 0x000fe200078e0006 */
[----:B----4-:R-:W-:-:S04]  /*129b0*/  @P6 SHF.R.U32.HI R4, RZ, R0, R5 ;  /* 0x00000000ff046219 */ /* 0x010fc80000011605 */
[--C-:B------:R-:W-:Y:S01]  /*129c0*/  SHF.R.S32.HI R0, RZ, 0x1f, R4.reuse ;  /* 0x0000001fff007819 */ /* 0x100fe20000011404 */
[----:B------:R-:W-:-:S04]  /*129d0*/  IMAD.MOV R7, RZ, RZ, -R4 ;  /* 0x000000ffff077224 */ /* 0x000fc800078e0a04 */
[----:B------:R-:W-:-:S04]  /*129e0*/  IMAD R0, R0, UR4, RZ ;  /* 0x0000000400007c24 */ /* 0x000fc8000f8e02ff */
[C---:B------:R-:W-:Y:S02]  /*129f0*/  IMAD R0, R4.reuse, UR5, R0 ;  /* 0x0000000504007c24 */ /* 0x040fe4000f8e0200 */
[----:B------:R-:W-:-:S04]  /*12a00*/  IMAD.WIDE.U32 R4, R4, UR4, R2 ;  /* 0x0000000404047c25 */ /* 0x000fc8000f8e0002 */
[----:B------:R-:W-:Y:S02]  /*12a10*/  IMAD.IADD R5, R5, 0x1, R0 ;  /* 0x0000000105057824 */ /* 0x000fe400078e0200 */
[----:B0-----:R-:W-:-:S04]  /*12a20*/  IMAD R0, R10, R7, R6 ;  /* 0x000000070a007224 */ /* 0x001fc800078e0206 */
        /* <DEDUP_REMOVED lines=12> */
[----:B-1----:R-:W-:-:S05]  /*12af0*/  @P6 SHF.R.U32.HI R6, RZ, R8, R7 ;  /* 0x00000008ff066219 */ /* 0x002fca0000011607 */
[----:B------:R-:W-:Y:S02]  /*12b00*/  IMAD.MOV R7, RZ, RZ, -R6 ;  /* 0x000000ffff077224 */ /* 0x000fe400078e0a06 */
        /* <DEDUP_REMOVED lines=19> */
[----:B------:R-:W2:Y:S01]  /*12c40*/  LDL R11, [R1+0x1c] ;  /* 0x00001c00010b7983 */ /* 0x000ea20000100800 */
[----:B------:R-:W-:Y:S02]  /*12c50*/  IMAD R3, R28, R10, RZ ;  /* 0x0000000a1c037224 */ /* 0x000fe400078e02ff */
[----:B------:R-:W-:Y:S01]  /*12c60*/  IMAD.IADD R2, R21, 0x1, R27 ;  /* 0x0000000115027824 */ /* 0x000fe200078e021b */
[----:B------:R-:W0:Y:S04]  /*12c70*/  SHFL.IDX PT, R5, R4, RZ, 0x1c1f ;  /* 0x001c1fff04057589 */ /* 0x000e2800000e0000 */
[----:B------:R-:W1:Y:S01]  /*12c80*/  SHFL.IDX PT, R6, R0, RZ, 0x1c1f ;  /* 0x001c1fff00067589 */ /* 0x000e6200000e0000 */
[----:B------:R-:W-:-:S13]  /*12c90*/  ISETP.GE.AND P3, PT, R2, R3, PT ;  /* 0x000000030200720c */ /* 0x000fda0003f66270 */
[----:B0-----:R-:W-:-:S05]  /*12ca0*/  @!P3 LEA R5, P4, R20, R5, 0x1 ;  /* 0x000000051405b211 */ /* 0x001fca00078808ff */
[----:B-1----:R-:W-:-:S04]  /*12cb0*/  @!P3 IMAD.X R6, RZ, RZ, R6, P4 ;  /* 0x000000ffff06b224 */ /* 0x002fc800020e0606 */
[----:B------:R-:W-:Y:S02]  /*12cc0*/  @!P3 IMAD.MOV.U32 R7, RZ, RZ, R6 ;  /* 0x000000ffff07b224 */ /* 0x000fe400078e0006 */
[----:B------:R-:W-:Y:S02]  /*12cd0*/  @!P3 IMAD.MOV.U32 R6, RZ, RZ, R5 ;  /* 0x000000ffff06b224 */ /* 0x000fe400078e0005 */
[----:B------:R-:W0:Y:S04]  /*12ce0*/  SHFL.IDX PT, R5, R4, 0x1, 0x1c1f ;  /* 0x003c1f0004057f89 */ /* 0x000e2800000e0000 */
[----:B--2---:R-:W-:Y:S04]  /*12cf0*/  @!P3 LDGSTS.E.BYPASS.LTC128B.128 [R11+0xc400], desc[UR54][R6.64], !P0 ;  /* 0x0c400000060bbfae */ /* 0x004fe8000c101d76 */
[----:B------:R-:W-:Y:S04]  /*12d00*/  @!P3 LDGSTS.E.BYPASS.LTC128B.128 [R11+0xf400], desc[UR54][R6.64+0x40], !P1 ;  /* 0x0f400040060bbfae */ /* 0x000fe8000c901d76 */
[----:B------:R1:W-:Y:S04]  /*12d10*/  @!P3 LDGSTS.E.BYPASS.LTC128B.128 [R11+0x12400], desc[UR54][R6.64+0x80], !P2 ;  /* 0x12400080060bbfae */ /* 0x0003e8000d101d76 */
[----:B-1----:R-:W1:Y:S01]  /*12d20*/  SHFL.IDX PT, R7, R0, 0x1, 0x1c1f ;  /* 0x003c1f0000077f89 */ /* 0x002e6200000e0000 */
[----:B------:R-:W-:-:S05]  /*12d30*/  VIADD R6, R2, 0x20 ;  /* 0x0000002002067836 */ /* 0x000fca0000000000 */
[----:B------:R-:W-:-:S13]  /*12d40*/  ISETP.GE.AND P3, PT, R6, R3, PT ;  /* 0x000000030600720c */ /* 0x000fda0003f66270 */
[----:B0-----:R-:W-:-:S05]  /*12d50*/  @!P3 LEA R5, P4, R20, R5, 0x1 ;  /* 0x000000051405b211 */ /* 0x001fca00078808ff */
[----:B-1----:R-:W-:Y:S02]  /*12d60*/  @!P3 IMAD.X R7, RZ, RZ, R7, P4 ;  /* 0x000000ffff07b224 */ /* 0x002fe400020e0607 */
[----:B------:R-:W-:Y:S02]  /*12d70*/  @!P3 IMAD.MOV.U32 R6, RZ, RZ, R5 ;  /* 0x000000ffff06b224 */ /* 0x000fe400078e0005 */
        /* <DEDUP_REMOVED lines=35> */
.L_x_11282:
[----:B------:R-:W2:Y:S01]  /*12fb0*/  LDL R0, [R1+0x1c] ;  /* 0x00001c0001007983 */ /* 0x000ea20000100800 */
[----:B------:R-:W-:-:S05]  /*12fc0*/  VIADD R2, R2, 0xa0 ;  /* 0x000000a002027836 */ /* 0x000fca0000000000 */
[----:B------:R-:W-:-:S13]  /*12fd0*/  ISETP.GE.AND P3, PT, R2, R3, PT ;  /* 0x000000030200720c */ /* 0x000fda0003f66270 */
[----:B------:R-:W-:-:S05]  /*12fe0*/  @!P3 LEA R2, P4, R20, R9, 0x1 ;  /* 0x000000091402b211 */ /* 0x000fca00078808ff */
[----:B------:R-:W-:-:S05]  /*12ff0*/  @!P3 IMAD.X R3, RZ, RZ, R8, P4 ;  /* 0x000000ffff03b224 */ /* 0x000fca00020e0608 */
        /* <DEDUP_REMOVED lines=8> */
.L_x_11202:
        /* <DEDUP_REMOVED lines=18> */
.L_x_11283:
[----:B------:R-:W-:Y:S05]  /*131a0*/  BSYNC B0 ;  /* 0x0000000000007941 */ /* 0x000fea0003800000 */
.L_x_11203:
[----:B------:R-:W1:Y:S04]  /*131b0*/  LDL.LU R3, [R1+0x28] ;  /* 0x0000280001037983 */ /* 0x000e680000300800 */
[----:B------:R-:W2:Y:S01]  /*131c0*/  LDL R2, [R1+0x10] ;  /* 0x0000100001027983 */ /* 0x000ea20000100800 */
[----:B------:R-:W-:Y:S01]  /*131d0*/  BSSY B0, `(.L_x_11205) ;  /* 0x0000100000007945 */ /* 0x000fe20003800000 */
[----:B-1----:R-:W-:-:S05]  /*131e0*/  VIADD R0, R3, 0xfffffffe ;  /* 0xfffffffe03007836 */ /* 0x002fca0000000000 */
[----:B--2---:R-:W-:-:S13]  /*131f0*/  ISETP.GE.AND P0, PT, R0, R2, PT ;  /* 0x000000020000720c */ /* 0x004fda0003f06270 */
[----:B------:R-:W-:Y:S05]  /*13200*/  @!P0 BRA `(.L_x_11206) ;  /* 0x0000000c00f08947 */ /* 0x000fea0003800000 */
[----:B------:R-:W0:Y:S01]  /*13210*/  S2R R2, SR_TID.X ;  /* 0x0000000000027919 */ /* 0x000e220000002100 */
[----:B------:R-:W-:Y:S01]  /*13220*/  ULDC UR4, c[0x0][0x2f4] ;  /* 0x0000bd0000047ab9 */ /* 0x000fe20000000800 */
[----:B------:R-:W-:Y:S01]  /*13230*/  IMAD.MOV.U32 R20, RZ, RZ, R29 ;  /* 0x000000ffff147224 */ /* 0x000fe200078e001d */
[----:B------:R1:W-:Y:S01]  /*13240*/  STL [R1], R26 ;  /* 0x0000001a01007387 */ /* 0x0003e20000100800 */
[----:B------:R-:W-:Y:S02]  /*13250*/  IMAD.MOV.U32 R10, RZ, RZ, R25 ;  /* 0x000000ffff0a7224 */ /* 0x000fe400078e0019 */
[----:B0-----:R-:W-:-:S05]  /*13260*/  IMAD.SHL.U32 R4, R2, 0x8, RZ ;  /* 0x0000000802047824 */ /* 0x001fca00078e00ff */
[----:B------:R-:W-:-:S04]  /*13270*/  LOP3.LUT R4, R4, 0x18, RZ, 0xc0, !PT ;  /* 0x0000001804047812 */ /* 0x000fc800078ec0ff */
[C---:B------:R-:W-:Y:S02]  /*13280*/  LOP3.LUT R3, R4.reuse, 0x20, RZ, 0xfc, !PT ;  /* 0x0000002004037812 */ /* 0x040fe400078efcff */
[C---:B------:R-:W-:Y:S02]  /*13290*/  LOP3.LUT R2, R4.reuse, 0x40, RZ, 0xfc, !PT ;  /* 0x0000004004027812 */ /* 0x040fe400078efcff */
[----:B------:R-:W-:Y:S02]  /*132a0*/  ISETP.GE.AND P3, PT, R4, UR4, PT ;  /* 0x0000000404007c0c */ /* 0x000fe4000bf66270 */
[----:B------:R-:W-:Y:S02]  /*132b0*/  ISETP.GE.AND P2, PT, R3, UR4, PT ;  /* 0x0000000403007c0c */ /* 0x000fe4000bf46270 */
[----:B-1----:R-:W-:-:S13]  /*132c0*/  ISETP.GE.AND P1, PT, R2, UR4, PT ;  /* 0x0000000402007c0c */ /* 0x002fda000bf26270 */
.L_x_11219:
[----:B------:R-:W2:Y:S01]  /*132d0*/  LDL R8, [R1+0x14] ;  /* 0x0000140001087983 */ /* 0x000ea20000100800 */
[----:B------:R-:W0:Y:S03]  /*132e0*/  LDC R4, c[0x0][0x430] ;  /* 0x00010c00ff047b82 */ /* 0x000e260000000800 */
[----:B------:R-:W3:Y:S04]  /*132f0*/  LDL R7, [R1+0x18] ;  /* 0x0000180001077983 */ /* 0x000ee80000100800 */
[----:B------:R-:W4:Y:S01]  /*13300*/  LDL R6, [R1+0x8] ;  /* 0x0000080001067983 */ /* 0x000f220000100800 */
[----:B------:R-:W1:Y:S01]  /*13310*/  S2R R2, SR_TID.X ;  /* 0x0000000000027919 */ /* 0x000e620000002100 */
        /* <DEDUP_REMOVED lines=13> */
[----:B-1----:R-:W-:-:S05]  /*133f0*/  @P0 SHF.R.U32.HI R2, RZ, R3, R5 ;  /* 0x00000003ff020219 */ /* 0x002fca0000011605 */
[--C-:B------:R-:W-:Y:S01]  /*13400*/  IMAD.MOV R9, RZ, RZ, -R2.reuse ;  /* 0x000000ffff097224 */ /* 0x100fe200078e0a02 */
        /* <DEDUP_REMOVED lines=11> */
[----:B------:R-:W-:Y:S02]  /*134c0*/  IMAD.U32 R6, RZ, RZ, UR36 ;  /* 0x00000024ff067e24 */ /* 0x000fe4000f8e00ff */
[----:B------:R-:W-:-:S03]  /*134d0*/  VIADD R25, R10, 0x1 ;  /* 0x000000010a197836 */ /* 0x000fc60000000000 */
[----:B------:R-:W-:Y:S02]  /*134e0*/  ISETP.NE.AND P4, PT, R6, 0x3, PT ;  /* 0x000000030600780c */ /* 0x000fe40003f85270 */
        /* <DEDUP_REMOVED lines=8> */
.L_x_11207:
[----:B------:R-:W-:Y:S01]  /*13570*/  IMAD R5, R25, 0x8, R22 ;  /* 0x0000000819057824 */ /* 0x000fe200078e0216 */
[----:B------:R-:W-:Y:S01]  /*13580*/  SHF.L.U32 R0, R29, 0x1f, RZ ;  /* 0x0000001f1d007819 */ /* 0x000fe200000006ff */
[----:B------:R-:W-:Y:S03]  /*13590*/  BSSY B1, `(.L_x_11208) ;  /* 0x0000003000017945 */ /* 0x000fe60003800000 */
[----:B------:R-:W0:Y:S02]  /*135a0*/  SYNCS.PHASECHK.TRANS64.TRYWAIT P0, [R5+URZ+0x2d840], R0 ;  /* 0x02d84000050075a7 */ /* 0x000e24000800017f */
[----:B0-----:R-:W-:Y:S05]  /*135b0*/  @!P0 BRA `(.L_x_11209) ;  /* 0x0000003400608947 */ /* 0x001fea0003800000 */
.L_x_11284:
[----:B------:R-:W-:Y:S05]  /*135c0*/  BSYNC B1 ;  /* 0x0000000000017941 */ /* 0x000fea0003800000 */
.L_x_11208:
[----:B------:R-:W2:Y:S01]  /*135d0*/  LDL R4, [R1+0x4] ;  /* 0x0000040001047983 */ /* 0x000ea20000100800 */
[----:B------:R-:W-:Y:S01]  /*135e0*/  SHF.R.S32.HI R21, RZ, 0x1f, R9 ;  /* 0x0000001fff157819 */ /* 0x000fe20000011409 */
[----:B------:R-:W-:Y:S01]  /*135f0*/  ULDC.64 UR4, c[0x0][0x300] ;  /* 0x0000c00000047ab9 */ /* 0x000fe20000000a00 */
[----:B------:R-:W-:Y:S01]  /*13600*/  LOP3.LUT P5, RZ, R23, 0x2, RZ, 0xc0, !PT ;  /* 0x0000000217ff7812 */ /* 0x000fe200078ac0ff */
        /* <DEDUP_REMOVED lines=56> */
.L_x_11294:
        /* <DEDUP_REMOVED lines=11> */
.L_x_11211:
        /* <DEDUP_REMOVED lines=11> */
.L_x_11212:
[----:B------:R1:W-:Y:S01]  /*13af0*/  SYNCS.ARRIVE.TRANS64.A1T0 RZ, [R5+URZ+0x2d830], RZ ;  /* 0x02d830ff05ff79a7 */ /* 0x0003e2000810003f */
[----:B------:R-:W-:Y:S05]  /*13b00*/  @!P5 BRA `(.L_x_11213) ;  /* 0x000000000004d947 */ /* 0x000fea0003800000 */
[----:B------:R-:W-:Y:S01]  /*13b10*/  BPT.TRAP 0x1 ;  /* 0x000000040000795c */ /* 0x000fe20000300000 */
.L_x_11213:
[----:B------:R-:W-:Y:S01]  /*13b20*/  SHF.L.U32 R2, R20, 0x1f, RZ ;  /* 0x0000001f14027819 */ /* 0x000fe200000006ff */
[----:B-1----:R-:W-:Y:S01]  /*13b30*/  IMAD R5, R10, 0x8, R22 ;  /* 0x000000080a057824 */ /* 0x002fe200078e0216 */
[----:B------:R-:W-:Y:S03]  /*13b40*/  BSSY B1, `(.L_x_11214) ;  /* 0x0000003000017945 */ /* 0x000fe60003800000 */
[----:B------:R-:W1:Y:S02]  /*13b50*/  SYNCS.PHASECHK.TRANS64.TRYWAIT P0, [R5+URZ+0x2d860], R2 ;  /* 0x02d86002050075a7 */ /* 0x000e64000800017f */
[----:B-1----:R-:W-:Y:S05]  /*13b60*/  @!P0 BRA `(.L_x_11215) ;  /* 0x00000034005c8947 */ /* 0x002fea0003800000 */
.L_x_11295:
[----:B------:R-:W-:Y:S05]  /*13b70*/  BSYNC B1 ;  /* 0x0000000000017941 */ /* 0x000fea0003800000 */
.L_x_11214:
[----:B------:R-:W2:Y:S04]  /*13b80*/  LDL R11, [R1+0xc] ;  /* 0x00000c00010b7983 */ /* 0x000ea80000100800 */
[----:B0-----:R-:W2:Y:S01]  /*13b90*/  LDL.LU R6, [R1] ;  /* 0x0000000001067983 */ /* 0x001ea20000300800 */
[----:B------:R-:W0:Y:S01]  /*13ba0*/  S2R R12, SR_TID.X ;  /* 0x00000000000c7919 */ /* 0x000e220000002100 */
[----:B------:R-:W-:Y:S01]  /*13bb0*/  UMOV UR4, 0xffffffff ;  /* 0xffffffff00047882 */ /* 0x000fe20000000000 */
[C---:B0-----:R-:W-:Y:S01]  /*13bc0*/  IMAD.SHL.U32 R4, R12.reuse, 0x8, RZ ;  /* 0x000000080c047824 */ /* 0x041fe200078e00ff */
[C---:B------:R-:W-:Y:S01]  /*13bd0*/  LOP3.LUT R3, R12.reuse, 0x7f, RZ, 0xc0, !PT ;  /* 0x0000007f0c037812 */ /* 0x040fe200078ec0ff */
[----:B------:R-:W-:-:S03]  /*13be0*/  IMAD.SHL.U32 R7, R12, 0x8, RZ ;  /* 0x000000080c077824 */ /* 0x000fc600078e00ff */
[----:B------:R-:W-:-:S04]  /*13bf0*/  LOP3.LUT R4, R4, 0xd8, RZ, 0xc0, !PT ;  /* 0x000000d804047812 */ /* 0x000fc800078ec0ff */
[----:B------:R-:W-:Y:S02]  /*13c00*/  LOP3.LUT R4, R4, 0x18, R12, 0x78, !PT ;  /* 0x0000001804047812 */ /* 0x000fe400078e780c */
[----:B------:R-:W-:Y:S02]  /*13c10*/  SHF.R.U32.HI R3, RZ, 0x2, R3 ;  /* 0x00000002ff037819 */ /* 0x000fe40000011603 */
[----:B------:R-:W-:-:S05]  /*13c20*/  LOP3.LUT R4, R4, 0x320, R7, 0xf8, !PT ;  /* 0x0000032004047812 */ /* 0x000fca00078ef807 */
[----:B------:R-:W-:Y:S02]  /*13c30*/  IMAD R4, R10, 0x3000, R4 ;  /* 0x000030000a047824 */ /* 0x000fe400078e0204 */
        /* <DEDUP_REMOVED lines=37> */
.L_x_11305:
        /* <DEDUP_REMOVED lines=32> */
.L_x_11217:
[----:B------:R-:W-:Y:S02]  /*14090*/  PLOP3.LUT P4, PT, P4, P0, PT, 0xa2, 0x0 ;  /* 0x000000000000781c */ /* 0x000fe40002781472 */
[----:B------:R-:W-:-:S08]  /*140a0*/  @P0 R2UR P4, UR4, R5 ;  /* 0x00000000050402ca */ /* 0x000fd00000080000 */
[----:B------:R-:W-:-:S05]  /*140b0*/  @P0 PLOP3.LUT P0, PT, P4, PT, PT, 0x80, 0x0 ;  /* 0x000000000000081c */ /* 0x000fca000270f070 */
[----:B------:R-:W-:Y:S01]  /*140c0*/  @!P4 SYNCS.ARRIVE.TRANS64.RED.A0T1 RZ, [UR4+0x2d850], RZ ;  /* 0x02d850ffffffc9a7 */ /* 0x000fe20008200404 */
[----:B------:R-:W-:Y:S07]  /*140d0*/  @!P4 ARRIVES.LDGSTSBAR.64.TRANSCNT [UR4+0x2d850] ;  /* 0x02d85000ff00c9b0 */ /* 0x000fee0008000a84 */
[----:B------:R-:W-:Y:S05]  /*140e0*/  @P0 BRA.U.ANY `(.L_x_11217) ;  /* 0xfffffffd00e80947 */ /* 0x000fea000393ffff */
[----:B------:R-:W-:Y:S01]  /*140f0*/  NOP ;  /* 0x0000000000007918 */ /* 0x000fe20000000000 */
[----:B------:R-:W-:Y:S02]  /*14100*/  IMAD.U32 R2, RZ, RZ, UR36 ;  /* 0x00000024ff027e24 */ /* 0x000fe4000f8e00ff */
[----:B------:R-:W-:-:S03]  /*14110*/  IMAD.MOV.U32 R24, RZ, RZ, R0 ;  /* 0x000000ffff187224 */ /* 0x000fc600078e0000 */
[----:B------:R-:W-:-:S13]  /*14120*/  ISETP.NE.AND P5, PT, R2, 0x3, PT ;  /* 0x000000030200780c */ /* 0x000fda0003fa5270 */
[----:B------:R-:W-:Y:S05]  /*14130*/  @!P5 BRA `(.L_x_11218) ;  /* 0x000000000004d947 */ /* 0x000fea0003800000 */
[----:B------:R-:W-:Y:S01]  /*14140*/  BPT.TRAP 0x1 ;  /* 0x000000040000795c */ /* 0x000fe20000300000 */
.L_x_11218:
[----:B------:R-:W2:Y:S01]  /*14150*/  LDL R2, [R1+0x10] ;  /* 0x0000100001027983 */ /* 0x000ea20000100800 */
[----:B------:R1:W-:Y:S01]  /*14160*/  SYNCS.ARRIVE.TRANS64.A1T0 RZ, [R5+URZ+0x2d850], RZ ;  /* 0x02d850ff05ff79a7 */ /* 0x0003e2000810003f */
[C---:B------:R-:W-:Y:S02]  /*14170*/  VIADD R0, R26.reuse, 0xffffffff ;  /* 0xffffffff1a007836 */ /* 0x040fe40000000000 */
[----:B------:R1:W-:Y:S01]  /*14180*/  STL [R1], R26 ;  /* 0x0000001a01007387 */ /* 0x0003e20000100800 */
[----:B------:R-:W-:Y:S02]  /*14190*/  IMAD.MOV.U32 R20, RZ, RZ, R29 ;  /* 0x000000ffff147224 */ /* 0x000fe400078e001d */
[----:B------:R-:W-:Y:S01]  /*141a0*/  IMAD.MOV.U32 R10, RZ, RZ, R25 ;  /* 0x000000ffff0a7224 */ /* 0x000fe200078e0019 */
[----:B--2---:R-:W-:-:S13]  /*141b0*/  ISETP.GT.AND P0, PT, R26, R2, PT ;  /* 0x000000021a00720c */ /* 0x004fda0003f04270 */
[----:B-1----:R-:W-:Y:S05]  /*141c0*/  @P0 BRA `(.L_x_11219) ;  /* 0xfffffff000400947 */ /* 0x002fea000383ffff */
.L_x_11206:
[----:B------:R-:W-:Y:S05]  /*141d0*/  BSYNC B0 ;  /* 0x0000000000007941 */ /* 0x000fea0003800000 */
.L_x_11205:
[----:B------:R-:W1:Y:S01]  /*141e0*/  S2R R2, SR_TID.X ;  /* 0x0000000000027919 */ /* 0x000e620000002100 */
[----:B------:R-:W-:Y:S01]  /*141f0*/  BSSY B0, `(.L_x_11220) ;  /* 0x0000010000007945 */ /* 0x000fe20003800000 */
        /* <DEDUP_REMOVED lines=15> */
.L_x_11221:
[----:B------:R-:W-:Y:S05]  /*142f0*/  BSYNC B0 ;  /* 0x0000000000007941 */ /* 0x000fea0003800000 */
.L_x_11220:
[----:B------:R-:W-:-:S05]  /*14300*/  IMAD.U32 R0, RZ, RZ, UR36 ;  /* 0x00000024ff007e24 */ /* 0x000fca000f8e00ff */
[----:B------:R-:W-:-:S13]  /*14310*/  ISETP.NE.AND P0, PT, R0, 0x3, PT ;  /* 0x000000030000780c */ /* 0x000fda0003f05270 */
[----:B------:R-:W-:Y:S05]  /*14320*/  @!P0 BRA `(.L_x_11222) ;  /* 0x0000000000048947 */ /* 0x000fea0003800000 */
[----:B------:R-:W-:Y:S01]  /*14330*/  BPT.TRAP 0x1 ;  /* 0x000000040000795c */ /* 0x000fe20000300000 */
.L_x_11222:
[----:B------:R-:W2:Y:S01]  /*14340*/  LDL.LU R2, [R1+0xc] ;  /* 0x00000c0001027983 */ /* 0x000ea20000300800 */
[----:B------:R-:W-:Y:S01]  /*14350*/  IMAD R0, R25, 0x8, R22 ;  /* 0x0000000819007824 */ /* 0x000fe200078e0216 */
[----:B------:R-:W-:Y:S01]  /*14360*/  SHF.L.U32 R3, R29, 0x1f, RZ ;  /* 0x0000001f1d037819 */ /* 0x000fe200000006ff */
[----:B------:R-:W-:Y:S03]  /*14370*/  BSSY B0, `(.L_x_11223) ;  /* 0x0000004000007945 */ /* 0x000fe60003800000 */
[----:B------:R-:W1:Y:S01]  /*14380*/  SYNCS.PHASECHK.TRANS64.TRYWAIT P0, [R0+URZ+0x2d860], R3 ;  /* 0x02d86003000075a7 */ /* 0x000e62000800017f */
[----:B--2---:R-:W-:Y:S01]  /*14390*/  IMAD R6, R26, -0x80, R2 ;  /* 0xffffff801a067824 */ /* 0x004fe200078e0202 */
[----:B-1----:R-:W-:Y:S06]  /*143a0*/  @!P0 BRA `(.L_x_11224) ;  /* 0x0000003000c48947 */ /* 0x002fec0003800000 */
.L_x_11306:
[----:B------:R-:W-:Y:S05]  /*143b0*/  BSYNC B0 ;  /* 0x0000000000007941 */ /* 0x000fea0003800000 */
.L_x_11223:
        /* <DEDUP_REMOVED lines=15> */
[----:B------:R-:W-:Y:S01]  /*144b0*/  IMAD R4, R4, 0x2, R22 ;  /* 0x0000000204047824 */ /* 0x000fe200078e0216 */
        /* <DEDUP_REMOVED lines=40> */
.L_x_11316:
        /* <DEDUP_REMOVED lines=13> */
.L_x_11226:
        /* <DEDUP_REMOVED lines=11> */
.L_x_11227:
[----:B------:R-:W-:Y:S01]  /*148c0*/  VIADD R25, R25, 0x1 ;  /* 0x0000000119197836 */ /* 0x000fe20000000000 */
[----:B------:R0:W-:Y:S04]  /*148d0*/  SYNCS.ARRIVE.TRANS64.A1T0 RZ, [R0+URZ+0x2d850], RZ ;  /* 0x02d850ff00ff79a7 */ /* 0x0001e8000810003f */
[----:B------:R-:W-:-:S04]  /*148e0*/  ISETP.NE.AND P0, PT, R25, 0x2, PT ;  /* 0x000000021900780c */ /* 0x000fc80003f05270 */
[----:B0-----:R-:W-:Y:S02]  /*148f0*/  SEL R0, RZ, 0x1, P0 ;  /* 0x00000001ff007807 */ /* 0x001fe40000000000 */
[----:B------:R-:W-:Y:S02]  /*14900*/  SEL R25, R25, RZ, P0 ;  /* 0x000000ff19197207 */ /* 0x000fe40000000000 */
[----:B------:R-:W-:-:S07]  /*14910*/  LOP3.LUT R29, R29, R0, RZ, 0x3c, !PT ;  /* 0x000000001d1d7212 */ /* 0x000fce00078e3cff */
.L_x_11186:
[----:B------:R-:W-:Y:S05]  /*14920*/  BSYNC B7 ;  /* 0x0000000000077941 */ /* 0x000fea0003800000 */
.L_x_11184:
        /* <DEDUP_REMOVED lines=11> */
.L_x_11228:
        /* <DEDUP_REMOVED lines=10> */
[----:B------:R1:W2:Y:S01]  /*14a80*/  @!P1 LDG.E R3, desc[UR54][R2.64] ;  /* 0x0000003602039981 */ /* 0x0002a2000c1e1900 */
[C---:B------:R-:W-:Y:S02]  /*14a90*/  ISETP.GE.U32.AND P2, PT, R7.reuse, 0x2, PT ;  /* 0x000000020700780c */ /* 0x040fe40003f46070 */
[C---:B------:R-:W-:Y:S01]  /*14aa0*/  ISETP.GE.U32.AND P3, PT, R7.reuse, 0x4, PT ;  /* 0x000000040700780c */ /* 0x040fe20003f66070 */
[----:B------:R-:W-:Y:S01]  /*14ab0*/  SHFL.IDX PT, R0, R16, RZ, 0x1f ;  /* 0x00001fff10007589 */ /* 0x000fe200000e0000 */
[C---:B------:R-:W-:Y:S02]  /*14ac0*/  ISETP.GE.U32.AND P4, PT, R7.reuse, 0x8, PT ;  /* 0x000000080700780c */ /* 0x040fe40003f86070 */
[C---:B------:R-:W-:Y:S01]  /*14ad0*/  ISETP.GE.U32.AND P5, PT, R7.reuse, 0x10, PT ;  /* 0x000000100700780c */ /* 0x040fe20003fa6070 */
[----:B------:R-:W-:Y:S01]  /*14ae0*/  SHFL.IDX PT, R16, R16, 0x1, 0x1f ;  /* 0x00201f0010107f89 */ /* 0x000fe200000e0000 */
[----:B-1----:R-:W-:Y:S02]  /*14af0*/  IMAD.MOV.U32 R2, RZ, RZ, RZ ;  /* 0x000000ffff027224 */ /* 0x002fe400078e00ff */
        /* <DEDUP_REMOVED lines=18> */
.L_x_11326:
[----:B------:R-:W-:Y:S02]  /*14c20*/  ULDC UR4, c[0x0][0xc38] ;  /* 0x00030e0000047ab9 */ /* 0x000fe40000000800 */
[----:B------:R-:W-:-:S04]  /*14c30*/  IMAD.U32 R4, RZ, RZ, UR4 ;  /* 0x00000004ff047e24 */ /* 0x000fc8000f8e00ff */
[----:B--2---:R-:W-:-:S04]  /*14c40*/  IMAD R5, R14, R4, RZ ;  /* 0x000000040e057224 */ /* 0x004fc800078e02ff */
[----:B------:R-:W-:-:S05]  /*14c50*/  IMAD.IADD R16, R16, 0x1, R5 ;  /* 0x0000000110107824 */ /* 0x000fca00078e0205 */
[----:B------:R-:W-:-:S13]  /*14c60*/  ISETP.GT.AND P6, PT, R16, R0, PT ;  /* 0x000000001000720c */ /* 0x000fda0003fc4270 */
[----:B------:R-:W-:Y:S05]  /*14c70*/  @P6 BRA `(.L_x_11231) ;  /* 0x00000000009c6947 */ /* 0x000fea0003800000 */
.L_x_11236:
[----:B------:R-:W2:Y:S01]  /*14c80*/  LDC R4, c[0x0][0xc3c] ;  /* 0x00030f00ff047b82 */ /* 0x000ea20000000800 */
[----:B------:R-:W-:-:S05]  /*14c90*/  VIADD R19, R19, 0x1f ;  /* 0x0000001f13137836 */ /* 0x000fca0000000000 */
[----:B--2---:R-:W-:-:S13]  /*14ca0*/  ISETP.GE.AND P6, PT, R19, R4, PT ;  /* 0x000000041300720c */ /* 0x004fda0003fc6270 */
[----:B------:R-:W-:Y:S05]  /*14cb0*/  @P6 BRA `(.L_x_11232) ;  /* 0x0000000400d06947 */ /* 0x000fea0003800000 */
[----:B------:R-:W2:Y:S01]  /*14cc0*/  S2R R2, SR_TID.X ;  /* 0x0000000000027919 */ /* 0x000ea20000002100 */
[----:B------:R-:W-:Y:S01]  /*14cd0*/  BSSY B0, `(.L_x_11233) ;  /* 0x0000009000007945 */ /* 0x000fe20003800000 */
[----:B--2---:R-:W-:-:S05]  /*14ce0*/  LOP3.LUT R2, R2, 0x1f, RZ, 0xc0, !PT ;  /* 0x0000001f02027812 */ /* 0x004fca00078ec0ff */
[----:B------:R-:W-:Y:S02]  /*14cf0*/  IMAD.IADD R5, R19, 0x1, R2 ;  /* 0x0000000113057824 */ /* 0x000fe400078e0202 */
[----:B------:R-:W-:-:S03]  /*14d00*/  IMAD.MOV.U32 R2, RZ, RZ, RZ ;  /* 0x000000ffff027224 */ /* 0x000fc600078e00ff */
[----:B------:R-:W-:-:S13]  /*14d10*/  ISETP.GE.OR P6, PT, R5, R4, !P0 ;  /* 0x000000040500720c */ /* 0x000fda00047c6670 */
[----:B------:R-:W-:Y:S05]  /*14d20*/  @P6 BRA `(.L_x_11234) ;  /* 0x00000000000c6947 */ /* 0x000fea0003800000 */
[----:B-1----:R-:W1:Y:S02]  /*14d30*/  LDC.64 R2, c[0x0][0xc80] ;  /* 0x00032000ff027b82 */ /* 0x002e640000000a00 */
[----:B-1----:R-:W-:-:S06]  /*14d40*/  IMAD.WIDE R2, R5, 0x4, R2 ;  /* 0x0000000405027825 */ /* 0x002fcc00078e0202 */
[----:B------:R2:W5:Y:S02]  /*14d50*/  LDG.E R2, desc[UR54][R2.64] ;  /* 0x0000003602027981 */ /* 0x000564000c1e1900 */
.L_x_11234:
[----:B------:R-:W-:Y:S05]  /*14d60*/  BSYNC B0 ;  /* 0x0000000000007941 */ /* 0x000fea0003800000 */
.L_x_11233:
[----:B------:R-:W-:-:S03]  /*14d70*/  UMOV UR4, 0xffffffff ;  /* 0xffffffff00047882 */ /* 0x000fc60000000000 */
[----:B------:R-:W-:Y:S05]  /*14d80*/  BRA.DIV UR4, `(.L_x_11235) ;  /* 0x0000003204f47947 */ /* 0x000fea000b800000 */
[----:B-----5:R-:W3:Y:S02]  /*14d90*/  SHFL.UP PT, R14, R2, 0x1, RZ ;  /* 0x04200000020e7989 */ /* 0x020ee400000e00ff */
[----:B---3--:R-:W-:-:S05]  /*14da0*/  SEL R13, R14, RZ, P1 ;  /* 0x000000ff0e0d7207 */ /* 0x008fca0000800000 */
[----:B------:R-:W-:-:S05]  /*14db0*/  IMAD.IADD R13, R2, 0x1, R13 ;  /* 0x00000001020d7824 */ /* 0x000fca00078e020d */
[----:B------:R-:W3:Y:S02]  /*14dc0*/  SHFL.UP PT, R14, R13, 0x2, RZ ;  /* 0x044000000d0e7989 */ /* 0x000ee400000e00ff */
[----:B---3--:R-:W-:-:S05]  /*14dd0*/  SEL R14, R14, RZ, P2 ;  /* 0x000000ff0e0e7207 */ /* 0x008fca0001000000 */
[----:B-12---:R-:W-:-:S05]  /*14de0*/  IMAD.IADD R3, R13, 0x1, R14 ;  /* 0x000000010d037824 */ /* 0x006fca00078e020e */
        /* <DEDUP_REMOVED lines=10> */
.L_x_11334:
[----:B------:R-:W-:Y:S02]  /*14e90*/  ULDC UR4, c[0x0][0xc38] ;  /* 0x00030e0000047ab9 */ /* 0x000fe40000000800 */
[----:B------:R-:W-:-:S04]  /*14ea0*/  IMAD.U32 R4, RZ, RZ, UR4 ;  /* 0x00000004ff047e24 */ /* 0x000fc8000f8e00ff */
[----:B--2---:R-:W-:-:S04]  /*14eb0*/  IMAD R5, R14, R4, RZ ;  /* 0x000000040e057224 */ /* 0x004fc800078e02ff */
[----:B------:R-:W-:-:S05]  /*14ec0*/  IMAD.IADD R16, R5, 0x1, R16 ;  /* 0x0000000105107824 */ /* 0x000fca00078e0210 */
[----:B------:R-:W-:-:S13]  /*14ed0*/  ISETP.GT.AND P6, PT, R16, R0, PT ;  /* 0x000000001000720c */ /* 0x000fda0003fc4270 */
[----:B------:R-:W-:Y:S05]  /*14ee0*/  @!P6 BRA `(.L_x_11236) ;  /* 0xfffffffc0064e947 */ /* 0x000fea000383ffff */
.L_x_11231:
        /* <DEDUP_REMOVED lines=8> */
.L_x_11338:
[----:B------:R-:W-:Y:S01]  /*14f70*/  ISETP.NE.AND P0, PT, R6, RZ, PT ;  /* 0x000000ff0600720c */ /* 0x000fe20003f05270 */
[----:B------:R-:W-:-:S12]  /*14f80*/  IMAD.MOV.U32 R6, RZ, RZ, RZ ;  /* 0x000000ffff067224 */ /* 0x000fd800078e00ff */
[----:B------:R-:W-:Y:S05]  /*14f90*/  @!P0 BRA `(.L_x_11238) ;  /* 0x0000000000108947 */ /* 0x000fea0003800000 */
[----:B------:R-:W-:Y:S01]  /*14fa0*/  UMOV UR4, 0xffffffff ;  /* 0xffffffff00047882 */ /* 0x000fe20000000000 */
[----:B------:R-:W-:Y:S02]  /*14fb0*/  VIADD R12, R5, 0xffffffff ;  /* 0xffffffff050c7836 */ /* 0x000fe40000000000 */
[----:B------:R-:W-:Y:S05]  /*14fc0*/  BRA.DIV UR4, `(.L_x_11239) ;  /* 0x0000003604687947 */ /* 0x000fea000b800000 */
[----:B------:R4:W0:Y:S02]  /*14fd0*/  SHFL.IDX PT, R6, R3, R12, 0x1f ;  /* 0x00001f0c03067589 */ /* 0x00082400000e0000 */
.L_x_11238:
[----:B-12-4-:R-:W1:Y:S01]  /*14fe0*/  LDC.64 R2, c[0x0][0xc90] ;  /* 0x00032400ff027b82 */ /* 0x016e620000000a00 */
[----:B------:R-:W-:-:S04]  /*14ff0*/  IMAD.IADD R19, R5, 0x1, R19 ;  /* 0x0000000105137824 */ /* 0x000fc800078e0213 */
[----:B-1----:R-:W-:-:S05]  /*15000*/  IMAD.WIDE R2, R19, 0x4, R2 ;  /* 0x0000000413027825 */ /* 0x002fca00078e0202 */
[----:B------:R1:W3:Y:S01]  /*15010*/  LDG.E R7, desc[UR54][R2.64] ;  /* 0x0000003602077981 */ /* 0x0002e2000c1e1900 */
[----:B0-----:R-:W-:-:S04]  /*15020*/  IMAD R16, R6, R4, R16 ;  /* 0x0000000406107224 */ /* 0x001fc800078e0210 */
[----:B------:R-:W-:Y:S02]  /*15030*/  IMAD.IADD R0, R0, 0x1, -R16 ;  /* 0x0000000100007824 */ /* 0x000fe400078e0a10 */
[----:B-1----:R-:W-:Y:S02]  /*15040*/  IMAD.MOV.U32 R2, RZ, RZ, RZ ;  /* 0x000000ffff027224 */ /* 0x002fe400078e00ff */
[----:B---3--:R-:W-:-:S05]  /*15050*/  IMAD R5, R17, R7, RZ ;  /* 0x0000000711057224 */ /* 0x008fca00078e02ff */
        /* <DEDUP_REMOVED lines=47> */
[C---:B------:R-:W-:Y:S01]  /*15350*/  LOP3.LUT R0, R5.reuse, R4, RZ, 0x3c, !PT ;  /* 0x0000000405007212 */ /* 0x040fe200078e3cff */
[----:B------:R-:W-:-:S03]  /*15360*/  IMAD.IADD R5, R5, 0x1, R6 ;  /* 0x0000000105057824 */ /* 0x000fc600078e0206 */
[----:B------:R-:W-:-:S07]  /*15370*/  ISETP.GE.AND P2, PT, R0, RZ, PT ;  /* 0x000000ff0000720c */ /* 0x000fce0003f46270 */
[----:B------:R-:W-:-:S06]  /*15380*/  @P0 VIADD R2, R2, 0x1 ;  /* 0x0000000102020836 */ /* 0x000fcc0000000000 */
[----:B------:R-:W-:Y:S01]  /*15390*/  @!P2 IMAD.MOV R2, RZ, RZ, -R2 ;  /* 0x000000ffff02a224 */ /* 0x000fe200078e0a02 */
[----:B------:R-:W-:Y:S01]  /*153a0*/  @!P1 LOP3.LUT R2, RZ, R4, RZ, 0x33, !PT ;  /* 0x00000004ff029212 */ /* 0x000fe200078e33ff */
[----:B------:R-:W-:-:S04]  /*153b0*/  IMAD.MOV R4, RZ, RZ, -R4 ;  /* 0x000000ffff047224 */ /* 0x000fc800078e0a04 */
[----:B------:R-:W-:Y:S01]  /*153c0*/  IMAD R18, R2, R4, R5 ;  /* 0x0000000402127224 */ /* 0x000fe200078e0205 */
[----:B------:R-:W-:-:S05]  /*153d0*/  LOP3.LUT R2, RZ, R2, RZ, 0x33, !PT ;  /* 0x00000002ff027212 */ /* 0x000fca00078e33ff */
[----:B------:R-:W-:Y:S01]  /*153e0*/  IMAD.IADD R17, R17, 0x1, R2 ;  /* 0x0000000111117824 */ /* 0x000fe200078e0202 */
[----:B------:R-:W-:Y:S06]  /*153f0*/  BRA `(.L_x_11240) ;  /* 0x00000000001c7947 */ /* 0x000fec0003800000 */
.L_x_11232:
[----:B------:R-:W-:Y:S01]  /*15400*/  UMOV UR4, URZ ;  /* 0x0000003f00047c82 */ /* 0x000fe20008000000 */
[----:B------:R-:W-:Y:S01]  /*15410*/  UMOV UR5, URZ ;  /* 0x0000003f00057c82 */ /* 0x000fe20008000000 */
[----:B------:R-:W-:Y:S01]  /*15420*/  ULDC UR6, c[0x0][0xc3c] ;  /* 0x00030f0000067ab9 */ /* 0x000fe20000000800 */
[----:B------:R-:W-:Y:S02]  /*15430*/  IMAD.MOV.U32 R16, RZ, RZ, R0 ;  /* 0x000000ffff107224 */ /* 0x000fe400078e0000 */
[----:B------:R-:W-:Y:S02]  /*15440*/  IMAD.U32 R17, RZ, RZ, UR4 ;  /* 0x00000004ff117e24 */ /* 0x000fe4000f8e00ff */
[----:B------:R-:W-:Y:S02]  /*15450*/  IMAD.U32 R18, RZ, RZ, UR5 ;  /* 0x00000005ff127e24 */ /* 0x000fe4000f8e00ff */
[----:B------:R-:W-:-:S07]  /*15460*/  IMAD.U32 R19, RZ, RZ, UR6 ;  /* 0x00000006ff137e24 */ /* 0x000fce000f8e00ff */
.L_x_11240:
[----:B------:R-:W2:Y:S01]  /*15470*/  S2R R0, SR_TID.X ;  /* 0x0000000000007919 */ /* 0x000ea20000002100 */
[----:B------:R-:W-:Y:S05]  /*15480*/  WARPSYNC.ALL ;  /* 0x0000000000007948 */ /* 0x000fea0003800000 */
[----:B------:R-:W-:Y:S01]  /*15490*/  BAR.SYNC.DEFER_BLOCKING 0x4, 0x200 ;  /* 0x0108000000007b1d */ /* 0x000fe20000010000 */
[----:B--2---:R-:W-:-:S04]  /*154a0*/  LOP3.LUT R0, R0, 0x1f, RZ, 0xc0, !PT ;  /* 0x0000001f00007812 */ /* 0x004fc800078ec0ff */
[----:B------:R-:W-:-:S13]  /*154b0*/  ISETP.NE.AND P0, PT, R0, RZ, PT ;  /* 0x000000ff0000720c */ /* 0x000fda0003f05270 */
[----:B-1----:R-:W1:Y:S01]  /*154c0*/  @!P0 S2R R3, SR_CgaCtaId ;  /* 0x0000000000038919 */ /* 0x002e620000008800 */
[----:B------:R-:W-:-:S04]  /*154d0*/  @!P0 MOV R0, 0x400 ;  /* 0x0000040000008802 */ /* 0x000fc80000000f00 */
[----:B-1----:R-:W-:-:S05]  /*154e0*/  @!P0 LEA R22, R3, R0, 0x18 ;  /* 0x0000000003168211 */ /* 0x002fca00078ec0ff */
[----:B------:R3:W-:Y:S01]  /*154f0*/  @!P0 STS.128 [R22+0x2d8d0], R16 ;  /* 0x02d8d01016008388 */ /* 0x0007e20000000c00 */
[----:B------:R-:W-:Y:S06]  /*15500*/  BAR.ARV 0x5, 0x200 ;  /* 0x0148000000007b1d */ /* 0x000fec0000002000 */
.L_x_11229:
[----:B------:R-:W-:Y:S02]  /*15510*/  ULDC UR4, c[0x0][0xc3c] ;  /* 0x00030f0000047ab9 */ /* 0x000fe40000000800 */
[----:B--2---:R-:W-:-:S13]  /*15520*/  ISETP.GE.AND P0, PT, R19, UR4, PT ;  /* 0x0000000413007c0c */ /* 0x004fda000bf06270 */
[----:B------:R-:W-:Y:S05]  /*15530*/  @!P0 BRA `(.L_x_11241) ;  /* 0xffffffb4008c8947 */ /* 0x000fea000383ffff */
[----:B------:R-:W-:Y:S05]  /*15540*/  BSYNC B8 ;  /* 0x0000000000087941 */ /* 0x000fea0003800000 */
.L_x_11172:
        /* <DEDUP_REMOVED lines=12> */
.L_x_11341:
[----:B------:R-:W-:Y:S05]  /*15610*/  BSYNC B0 ;  /* 0x0000000000007941 */ /* 0x000fea0003800000 */
.L_x_11242:
[----:B------:R-:W-:-:S03]  /*15620*/  UMOV UR4, 0xffffffff ;  /* 0xffffffff00047882 */ /* 0x000fc60000000000 */
[----:B------:R-:W-:Y:S05]  /*15630*/  BRA.DIV UR4, `(.L_x_11244) ;  /* 0x0000003204087947 */ /* 0x000fea000b800000 */
[----:B-1----:R-:W1:Y:S02]  /*15640*/  S2R R0, SR_TID.X ;  /* 0x0000000000007919 */ /* 0x002e640000002100 */
[----:B-1----:R-:W-:-:S04]  /*15650*/  SHF.R.U32.HI R0, RZ, 0x5, R0 ;  /* 0x00000005ff007819 */ /* 0x002fc80000011600 */
[----:B------:R-:W-:-:S05]  /*15660*/  LOP3.LUT R0, R0, 0x3, RZ, 0xc0, !PT ;  /* 0x0000000300007812 */ /* 0x000fca00078ec0ff */
[----:B------:R1:W2:Y:S02]  /*15670*/  SHFL.IDX PT, R14, R0, RZ, 0x1f ;  /* 0x00001fff000e7589 */ /* 0x0002a400000e0000 */
.L_x_11344:
[----:B--2---:R-:W-:Y:S01]  /*15680*/  ISETP.NE.AND P0, PT, R14, RZ, PT ;  /* 0x000000ff0e00720c */ /* 0x004fe20003f05270 */
[----:B------:R-:W-:-:S12]  /*15690*/  BSSY B0, `(.L_x_11245) ;  /* 0x0000024000007945 */ /* 0x000fd80003800000 */
[----:B------:R-:W-:Y:S05]  /*156a0*/  @P0 BRA `(.L_x_11246) ;  /* 0x0000000000880947 */ /* 0x000fea0003800000 */
[----:B------:R-:W-:-:S03]  /*156b0*/  UMOV UR4, 0xffffffff ;  /* 0xffffffff00047882 */ /* 0x000fc60000000000 */
[----:B------:R-:W-:Y:S05]  /*156c0*/  BRA.DIV UR4, `(.L_x_11247) ;  /* 0x0000003204187947 */ /* 0x000fea000b800000 */
[----:B------:R-:W-:-:S13]  /*156d0*/  ELECT P6, URZ, PT ;  /* 0x00000000003f782f */ /* 0x000fda00038c0000 */
.L_x_11347:
[----:B------:R-:W-:Y:S05]  /*156e0*/  @!P6 BRA `(.L_x_11246) ;  /* 0x000000000078e947 */ /* 0x000fea0003800000 */
[----:B------:R-:W-:-:S06]  /*156f0*/  ULOP3.LUT UR4, UR43, 0x2, URZ, 0xfc, !UPT ;  /* 0x000000022b047892 */ /* 0x000fcc000f8efc3f */
[----:B-1----:R-:W-:-:S05]  /*15700*/  IMAD.U32 R0, RZ, RZ, UR4 ;  /* 0x00000004ff007e24 */ /* 0x002fca000f8e00ff */
[----:B------:R-:W-:-:S13]  /*15710*/  ISETP.NE.AND P0, PT, R0, 0x3, PT ;  /* 0x000000030000780c */ /* 0x000fda0003f05270 */
[----:B------:R-:W-:Y:S05]  /*15720*/  @!P0 BRA `(.L_x_11248) ;  /* 0x0000000000048947 */ /* 0x000fea0003800000 */
[----:B------:R-:W-:Y:S01]  /*15730*/  BPT.TRAP 0x1 ;  /* 0x000000040000795c */ /* 0x000fe20000300000 */
.L_x_11248:
[----:B------:R-:W-:Y:S01]  /*15740*/  IMAD R3, R25, 0x8, R5 ;  /* 0x0000000819037824 */ /* 0x000fe200078e0205 */
[----:B------:R-:W-:Y:S01]  /*15750*/  SHF.L.U32 R2, R29, 0x1f, RZ ;  /* 0x0000001f1d027819 */ /* 0x000fe200000006ff */
[----:B------:R-:W-:-:S03]  /*15760*/  VIADD R25, R25, 0x1 ;  /* 0x0000000119197836 */ /* 0x000fc60000000000 */
[----:B------:R-:W1:Y:S02]  /*15770*/  SYNCS.PHASECHK.TRANS64.TRYWAIT P1, [R3+URZ+0x2d840], R2 ;  /* 0x02d84002030075a7 */ /* 0x000e64000802017f */
[----:B------:R-:W-:-:S04]  /*15780*/  ISETP.NE.AND P2, PT, R25, 0x2, PT ;  /* 0x000000021900780c */ /* 0x000fc80003f45270 */
[----:B------:R-:W-:Y:S01]  /*15790*/  SEL R0, RZ, 0x1, P2 ;  /* 0x00000001ff007807 */ /* 0x000fe20001000000 */
[----:B-1----:R-:W-:Y:S08]  /*157a0*/  @!P1 BRA `(.L_x_11249) ;  /* 0x0000003000009947 */ /* 0x002ff00003800000 */
.L_x_11348:
[----:B------:R-:W-:Y:S02]  /*157b0*/  SEL R25, R25, RZ, P2 ;  /* 0x000000ff19197207 */ /* 0x000fe40001000000 */
[----:B------:R-:W-:Y:S01]  /*157c0*/  LOP3.LUT R0, R29, R0, RZ, 0x3c, !PT ;  /* 0x000000001d007212 */ /* 0x000fe200078e3cff */
[----:B------:R-:W-:Y:S06]  /*157d0*/  @!P0 BRA `(.L_x_11250) ;  /* 0x0000000000048947 */ /* 0x000fec0003800000 */
[----:B------:R-:W-:Y:S01]  /*157e0*/  BPT.TRAP 0x1 ;  /* 0x000000040000795c */ /* 0x000fe20000300000 */
.L_x_11250:
[----:B------:R-:W-:Y:S01]  /*157f0*/  IMAD R25, R25, 0x8, R5 ;  /* 0x0000000819197824 */ /* 0x000fe200078e0205 */
[----:B------:R-:W-:-:S04]  /*15800*/  SHF.L.U32 R0, R0, 0x1f, RZ ;  /* 0x0000001f00007819 */ /* 0x000fc800000006ff */
[----:B------:R-:W2:Y:S02]  /*15810*/  SYNCS.PHASECHK.TRANS64.TRYWAIT P1, [R25+URZ+0x2d840], R0 ;  /* 0x02d84000190075a7 */ /* 0x000ea4000802017f */
[----:B--2---:R-:W-:Y:S05]  /*15820*/  @!P1 BRA `(.L_x_11251) ;  /* 0x0000002c00f49947 */ /* 0x004fea0003800000 */
.L_x_11349:
[----:B------:R-:W-:Y:S05]  /*15830*/  @!P0 BRA `(.L_x_11252) ;  /* 0x0000000000048947 */ /* 0x000fea0003800000 */
[----:B------:R-:W-:Y:S01]  /*15840*/  BPT.TRAP 0x1 ;  /* 0x000000040000795c */ /* 0x000fe20000300000 */
.L_x_11252:
[----:B------:R-:W4:Y:S02]  /*15850*/  SYNCS.PHASECHK.TRANS64.TRYWAIT P1, [R3+URZ+0x2d860], R2 ;  /* 0x02d86002030075a7 */ /* 0x000f24000802017f */
[----:B----4-:R-:W-:Y:S05]  /*15860*/  @!P1 BRA `(.L_x_11253) ;  /* 0x0000002c00f89947 */ /* 0x010fea0003800000 */
.L_x_11350:
[----:B------:R-:W-:Y:S05]  /*15870*/  @!P0 BRA `(.L_x_11254) ;  /* 0x0000000000048947 */ /* 0x000fea0003800000 */
[----:B------:R-:W-:Y:S01]  /*15880*/  BPT.TRAP 0x1 ;  /* 0x000000040000795c */ /* 0x000fe20000300000 */
.L_x_11254:
[----:B------:R0:W0:Y:S02]  /*15890*/  SYNCS.PHASECHK.TRANS64.TRYWAIT P0, [R25+URZ+0x2d860], R0 ;  /* 0x02d86000190075a7 */ /* 0x000024000800017f */
[----:B0-----:R-:W-:Y:S05]  /*158a0*/  @!P0 NANOSLEEP.SYNCS 0x989680 ;  /* 0x009896800000895d */ /* 0x001fea0003900000 */
[----:B------:R-:W0:Y:S02]  /*158b0*/  @!P0 SYNCS.PHASECHK.TRANS64 P0, [R25+URZ+0x2d860], R0 ;  /* 0x02d86000190085a7 */ /* 0x000e24000800007f */
[----:B0-----:R-:W-:Y:S05]  /*158c0*/  @!P0 BRA `(.L_x_11254) ;  /* 0xfffffffc00f08947 */ /* 0x001fea000383ffff */
.L_x_11246:
[----:B------:R-:W-:Y:S05]  /*158d0*/  BSYNC B0 ;  /* 0x0000000000007941 */ /* 0x000fea0003800000 */
.L_x_11245:
[----:B------:R-:W-:Y:S05]  /*158e0*/  EXIT ;  /* 0x000000000000794d */ /* 0x000fea0003800000 */
.L_x_11074:
[----:B0-----:R-:W-:-:S04]  /*158f0*/  IMAD.U32 R3, RZ, RZ, UR41 ;  /* 0x00000029ff037e24 */ /* 0x001fc8000f8e00ff */
[----:B------:R0:W1:Y:S03]  /*15900*/  SYNCS.PHASECHK.TRANS64.TRYWAIT P1, [R3+URZ+0x2d800], R0 ;  /* 0x02d80000030075a7 */ /* 0x000066000802017f */
[----:B-1----:R-:W-:Y:S05]  /*15910*/  @!P1 NANOSLEEP.SYNCS 0x989680 ;  /* 0x009896800000995d */ /* 0x002fea0003900000 */
[----:B------:R-:W1:Y:S02]  /*15920*/  @!P1 SYNCS.PHASECHK.TRANS64 P1, [R3+URZ+0x2d800], R0 ;  /* 0x02d80000030095a7 */ /* 0x000e64000802007f */
[----:B-1----:R-:W-:Y:S05]  /*15930*/  @!P1 BRA `(.L_x_11074) ;  /* 0xfffffffc00ec9947 */ /* 0x002fea000383ffff */
[----:B------:R-:W-:Y:S05]  /*15940*/  BRA `(.L_x_11255) ;  /* 0xfffffec000bc7947 */ /* 0x000fea000383ffff */
.L_x_11078:
[----:B-1----:R1:W2:Y:S02]  /*15950*/  SYNCS.PHASECHK.TRANS64.TRYWAIT P1, [R3+URZ+0x2d830], R0 ;  /* 0x02d83000030075a7 */ /* 0x0022a4000802017f */
[----:B--2---:R-:W-:Y:S05]  /*15960*/  @!P1 NANOSLEEP.SYNCS 0x989680 ;  /* 0x009896800000995d */ /* 0x004fea0003900000 */
[----:B------:R-:W2:Y:S02]  /*15970*/  @!P1 SYNCS.PHASECHK.TRANS64 P1, [R3+URZ+0x2d830], R0 ;  /* 0x02d83000030095a7 */ /* 0x000ea4000802007f */
[----:B--2---:R-:W-:Y:S05]  /*15980*/  @!P1 BRA `(.L_x_11078) ;  /* 0xfffffffc00f09947 */ /* 0x004fea000383ffff */
[----:B------:R-:W-:Y:S05]  /*15990*/  BRA `(.L_x_11077) ;  /* 0xfffffec000d87947 */ /* 0x000fea000383ffff */
.L_x_11095:
[----:B-1----:R-:W-:-:S04]  /*159a0*/  IMAD.U32 R7, RZ, RZ, UR6 ;  /* 0x00000006ff077e24 */ /* 0x002fc8000f8e00ff */
[----:B------:R1:W3:Y:S03]  /*159b0*/  SYNCS.PHASECHK.TRANS64.TRYWAIT P1, [R7+URZ+0x2d830], R0 ;  /* 0x02d83000070075a7 */ /* 0x0002e6000802017f */
[----:B---3--:R-:W-:Y:S05]  /*159c0*/  @!P1 NANOSLEEP.SYNCS 0x989680 ;  /* 0x009896800000995d */ /* 0x008fea0003900000 */
[----:B------:R-:W3:Y:S02]  /*159d0*/  @!P1 SYNCS.PHASECHK.TRANS64 P1, [R7+URZ+0x2d830], R0 ;  /* 0x02d83000070095a7 */ /* 0x000ee4000802007f */
[----:B---3--:R-:W-:Y:S05]  /*159e0*/  @!P1 BRA `(.L_x_11095) ;  /* 0xfffffffc00ec9947 */ /* 0x008fea000383ffff */
[----:B------:R-:W-:Y:S05]  /*159f0*/  BRA `(.L_x_11092) ;  /* 0xfffffef400e87947 */ /* 0x000fea000383ffff */
.L_x_11099:
[----:B-1----:R-:W-:-:S04]  /*15a00*/  IMAD.U32 R7, RZ, RZ, UR6 ;  /* 0x00000006ff077e24 */ /* 0x002fc8000f8e00ff */
[----:B------:R1:W2:Y:S03]  /*15a10*/  SYNCS.PHASECHK.TRANS64.TRYWAIT P1, [R7+URZ+0x2d850], R0 ;  /* 0x02d85000070075a7 */ /* 0x0002a6000802017f */
[----:B--2---:R-:W-:Y:S05]  /*15a20*/  @!P1 NANOSLEEP.SYNCS 0x989680 ;  /* 0x009896800000995d */ /* 0x004fea0003900000 */
[----:B------:R-:W2:Y:S02]  /*15a30*/  @!P1 SYNCS.PHASECHK.TRANS64 P1, [R7+URZ+0x2d850], R0 ;  /* 0x02d85000070095a7 */ /* 0x000ea4000802007f */
[----:B--2---:R-:W-:Y:S05]  /*15a40*/  @!P1 BRA `(.L_x_11099) ;  /* 0xfffffffc00ec9947 */ /* 0x004fea000383ffff */
[----:B------:R-:W-:Y:S05]  /*15a50*/  BRA `(.L_x_11096) ;  /* 0xfffffef800947947 */ /* 0x000fea000383ffff */
.L_x_11118:
[----:B-1----:R-:W-:-:S04]  /*15a60*/  IMAD.U32 R7, RZ, RZ, UR6 ;  /* 0x00000006ff077e24 */ /* 0x002fc8000f8e00ff */
[----:B------:R1:W2:Y:S03]  /*15a70*/  SYNCS.PHASECHK.TRANS64.TRYWAIT P1, [R7+URZ+0x2d830], R0 ;  /* 0x02d83000070075a7 */ /* 0x0002a6000802017f */
[----:B--2---:R-:W-:Y:S05]  /*15a80*/  @!P1 NANOSLEEP.SYNCS 0x989680 ;  /* 0x009896800000995d */ /* 0x004fea0003900000 */
[----:B------:R-:W2:Y:S02]  /*15a90*/  @!P1 SYNCS.PHASECHK.TRANS64 P1, [R7+URZ+0x2d830], R0 ;  /* 0x02d83000070095a7 */ /* 0x000ea4000802007f */
[----:B--2---:R-:W-:Y:S05]  /*15aa0*/  @!P1 BRA `(.L_x_11118) ;  /* 0xfffffffc00ec9947 */ /* 0x004fea000383ffff */
[----:B------:R-:W-:Y:S05]  /*15ab0*/  BRA `(.L_x_11115) ;  /* 0xffffff2800ec7947 */ /* 0x000fea000383ffff */
.L_x_11122:
[----:B-1----:R-:W-:-:S04]  /*15ac0*/  IMAD.U32 R7, RZ, RZ, UR6 ;  /* 0x00000006ff077e24 */ /* 0x002fc8000f8e00ff */
[----:B------:R1:W2:Y:S03]  /*15ad0*/  SYNCS.PHASECHK.TRANS64.TRYWAIT P1, [R7+URZ+0x2d850], R0 ;  /* 0x02d85000070075a7 */ /* 0x0002a6000802017f */
[----:B--2---:R-:W-:Y:S05]  /*15ae0*/  @!P1 NANOSLEEP.SYNCS 0x989680 ;  /* 0x009896800000995d */ /* 0x004fea0003900000 */
[----:B------:R-:W2:Y:S02]  /*15af0*/  @!P1 SYNCS.PHASECHK.TRANS64 P1, [R7+URZ+0x2d850], R0 ;  /* 0x02d85000070095a7 */ /* 0x000ea4000802007f */
[----:B--2---:R-:W-:Y:S05]  /*15b00*/  @!P1 BRA `(.L_x_11122) ;  /* 0xfffffffc00ec9947 */ /* 0x004fea000383ffff */
[----:B------:R-:W-:Y:S05]  /*15b10*/  BRA `(.L_x_11119) ;  /* 0xffffff2c00987947 */ /* 0x000fea000383ffff */
.L_x_11130:
[----:B-1----:R-:W-:-:S04]  /*15b20*/  IMAD.U32 R7, RZ, RZ, UR6 ;  /* 0x00000006ff077e24 */ /* 0x002fc8000f8e00ff */
[----:B------:R1:W3:Y:S03]  /*15b30*/  SYNCS.PHASECHK.TRANS64.TRYWAIT P1, [R7+URZ+0x2d830], R0 ;  /* 0x02d83000070075a7 */ /* 0x0002e6000802017f */
[----:B---3--:R-:W-:Y:S05]  /*15b40*/  @!P1 NANOSLEEP.SYNCS 0x989680 ;  /* 0x009896800000995d */ /* 0x008fea0003900000 */
[----:B------:R-:W3:Y:S02]  /*15b50*/  @!P1 SYNCS.PHASECHK.TRANS64 P1, [R7+URZ+0x2d830], R0 ;  /* 0x02d83000070095a7 */ /* 0x000ee4000802007f */
[----:B---3--:R-:W-:Y:S05]  /*15b60*/  @!P1 BRA `(.L_x_11130) ;  /* 0xfffffffc00ec9947 */ /* 0x008fea000383ffff */
[----:B------:R-:W-:Y:S05]  /*15b70*/  BRA `(.L_x_11127) ;  /* 0xffffff4c00107947 */ /* 0x000fea000383ffff */
.L_x_11134:
[----:B-1----:R-:W-:-:S04]  /*15b80*/  IMAD.U32 R7, RZ, RZ, UR6 ;  /* 0x00000006ff077e24 */ /* 0x002fc8000f8e00ff */
[----:B------:R1:W2:Y:S03]  /*15b90*/  SYNCS.PHASECHK.TRANS64.TRYWAIT P1, [R7+URZ+0x2d850], R0 ;  /* 0x02d85000070075a7 */ /* 0x0002a6000802017f */
[----:B--2---:R-:W-:Y:S05]  /*15ba0*/  @!P1 NANOSLEEP.SYNCS 0x989680 ;  /* 0x009896800000995d */ /* 0x004fea0003900000 */
[----:B------:R-:W2:Y:S02]  /*15bb0*/  @!P1 SYNCS.PHASECHK.TRANS64 P1, [R7+URZ+0x2d850], R0 ;  /* 0x02d85000070095a7 */ /* 0x000ea4000802007f */
[----:B--2---:R-:W-:Y:S05]  /*15bc0*/  @!P1 BRA `(.L_x_11134) ;  /* 0xfffffffc00ec9947 */ /* 0x004fea000383ffff */
[----:B------:R-:W-:Y:S05]  /*15bd0*/  BRA `(.L_x_11131) ;  /* 0xffffff4c00bc7947 */ /* 0x000fea000383ffff */
.L_x_11149:
[----:B-1----:R-:W-:-:S04]  /*15be0*/  IMAD.U32 R5, RZ, RZ, UR8 ;  /* 0x00000008ff057e24 */ /* 0x002fc8000f8e00ff */
[----:B------:R1:W3:Y:S03]  /*15bf0*/  SYNCS.PHASECHK.TRANS64.TRYWAIT P1, [R5+URZ+0x2d850], R4 ;  /* 0x02d85004050075a7 */ /* 0x0002e6000802017f */
[----:B---3--:R-:W-:Y:S05]  /*15c00*/  @!P1 NANOSLEEP.SYNCS 0x989680 ;  /* 0x009896800000995d */ /* 0x008fea0003900000 */
[----:B------:R-:W3:Y:S02]  /*15c10*/  @!P1 SYNCS.PHASECHK.TRANS64 P1, [R5+URZ+0x2d850], R4 ;  /* 0x02d85004050095a7 */ /* 0x000ee4000802007f */
[----:B---3--:R-:W-:Y:S05]  /*15c20*/  @!P1 BRA `(.L_x_11149) ;  /* 0xfffffffc00ec9947 */ /* 0x008fea000383ffff */
[----:B------:R-:W-:Y:S05]  /*15c30*/  BRA `(.L_x_11148) ;  /* 0xffffff7c00307947 */ /* 0x000fea000383ffff */
.L_x_11192:
        /* <DEDUP_REMOVED lines=11> */
.L_x_11257:
[----:B------:R-:W-:Y:S05]  /*15cf0*/  BSYNC B0 ;  /* 0x0000000000007941 */ /* 0x000fea0003800000 */
.L_x_11256:
[----:B------:R-:W-:Y:S05]  /*15d00*/  BRA `(.L_x_11258) ;  /* 0xffffffbc00dc7947 */ /* 0x000fea000383ffff */
.L_x_11195:
[----:B0-----:R0:W1:Y:S02]  /*15d10*/  SYNCS.PHASECHK.TRANS64.TRYWAIT P0, [R2+URZ+0x2d840], R4 ;  /* 0x02d84004020075a7 */ /* 0x001064000800017f */
[----:B-1----:R-:W-:Y:S05]  /*15d20*/  @!P0 NANOSLEEP.SYNCS 0x989680 ;  /* 0x009896800000895d */ /* 0x002fea0003900000 */
[----:B------:R-:W1:Y:S02]  /*15d30*/  @!P0 SYNCS.PHASECHK.TRANS64 P0, [R2+URZ+0x2d840], R4 ;  /* 0x02d84004020085a7 */ /* 0x000e64000800007f */
[----:B-1----:R-:W-:Y:S05]  /*15d40*/  @!P0 BRA `(.L_x_11195) ;  /* 0xfffffffc00f08947 */ /* 0x002fea000383ffff */
[----:B------:R-:W-:Y:S05]  /*15d50*/  BRA `(.L_x_11259) ;  /* 0xffffffc000487947 */ /* 0x000fea000383ffff */
.L_x_11196:
        /* <DEDUP_REMOVED lines=8> */
.L_x_11261:
[----:B------:R-:W-:Y:S05]  /*15de0*/  BSYNC B0 ;  /* 0x0000000000007941 */ /* 0x000fea0003800000 */
.L_x_11260:
        /* <DEDUP_REMOVED lines=9> */
.L_x_11262:
[----:B------:R-:W-:Y:S02]  /*15e80*/  IMAD.MOV.U32 R13, RZ, RZ, R6 ;  /* 0x000000ffff0d7224 */ /* 0x000fe400078e0006 */
[----:B------:R-:W-:Y:S02]  /*15e90*/  IMAD.MOV.U32 R12, RZ, RZ, 0x1 ;  /* 0x00000001ff0c7424 */ /* 0x000fe400078e00ff */
[----:B------:R-:W-:-:S07]  /*15ea0*/  IMAD.MOV.U32 R5, RZ, RZ, R14 ;  /* 0x000000ffff057224 */ /* 0x000fce00078e000e */
[----:B------:R-:W-:Y:S05]  /*15eb0*/  WARPSYNC.COLLECTIVE R15, `(.L_x_11263) ;  /* 0x000000000f087348 */ /* 0x000fea0003c00000 */
[----:B------:R0:W1:Y:S02]  /*15ec0*/  SHFL.IDX P6, R14, R13, R12, R11 ;  /* 0x0000000c0d0e7389 */ /* 0x00006400000c000b */
[----:B01----:R-:W-:Y:S01]  /*15ed0*/  ENDCOLLECTIVE ;  /* 0x000000000000791b */ /* 0x003fe20003800000 */
.L_x_11263:
        /* <DEDUP_REMOVED lines=17> */
.L_x_11264:
[----:B------:R-:W-:Y:S02]  /*15ff0*/  @P1 IMAD R8, R7, 0x2, R22 ;  /* 0x0000000207081824 */ /* 0x000fe400078e0216 */
[----:B------:R-:W-:Y:S02]  /*16000*/  IMAD.MOV.U32 R13, RZ, RZ, R6 ;  /* 0x000000ffff0d7224 */ /* 0x000fe400078e0006 */
[----:B------:R-:W-:Y:S02]  /*16010*/  IMAD.MOV.U32 R12, RZ, RZ, 0x2 ;  /* 0x00000002ff0c7424 */ /* 0x000fe400078e00ff */
[----:B------:R-:W-:-:S07]  /*16020*/  IMAD.MOV.U32 R5, RZ, RZ, R14 ;  /* 0x000000ffff057224 */ /* 0x000fce00078e000e */
[----:B------:R-:W-:Y:S05]  /*16030*/  WARPSYNC.COLLECTIVE R15, `(.L_x_11265) ;  /* 0x000000000f087348 */ /* 0x000fea0003c00000 */
[----:B------:R0:W1:Y:S02]  /*16040*/  SHFL.IDX P6, R14, R13, R12, R11 ;  /* 0x0000000c0d0e7389 */ /* 0x00006400000c000b */
[----:B01----:R-:W-:Y:S01]  /*16050*/  ENDCOLLECTIVE ;  /* 0x000000000000791b */ /* 0x003fe20003800000 */
.L_x_11265:
        /* <DEDUP_REMOVED lines=17> */
.L_x_11266:
[----:B------:R-:W-:Y:S02]  /*16170*/  @P1 IMAD R8, R7, 0x2, R22 ;  /* 0x0000000207081824 */ /* 0x000fe400078e0216 */
[----:B------:R-:W-:Y:S02]  /*16180*/  IMAD.MOV.U32 R13, RZ, RZ, R6 ;  /* 0x000000ffff0d7224 */ /* 0x000fe400078e0006 */
[----:B------:R-:W-:Y:S02]  /*16190*/  IMAD.MOV.U32 R12, RZ, RZ, 0x3 ;  /* 0x00000003ff0c7424 */ /* 0x000fe400078e00ff */
[----:B------:R-:W-:-:S07]  /*161a0*/  IMAD.MOV.U32 R5, RZ, RZ, R14 ;  /* 0x000000ffff057224 */ /* 0x000fce00078e000e */
[----:B------:R-:W-:Y:S05]  /*161b0*/  WARPSYNC.COLLECTIVE R15, `(.L_x_11267) ;  /* 0x000000000f087348 */ /* 0x000fea0003c00000 */
[----:B------:R0:W1:Y:S02]  /*161c0*/  SHFL.IDX P6, R14, R13, R12, R11 ;  /* 0x0000000c0d0e7389 */ /* 0x00006400000c000b */
[----:B01----:R-:W-:Y:S01]  /*161d0*/  ENDCOLLECTIVE ;  /* 0x000000000000791b */ /* 0x003fe20003800000 */
.L_x_11267:
        /* <DEDUP_REMOVED lines=10> */
.L_x_11268:
        /* <DEDUP_REMOVED lines=8> */
.L_x_11201:
[----:B------:R-:W-:Y:S02]  /*16300*/  IMAD.IADD R2, R21, 0x1, R27 ;  /* 0x0000000115027824 */ /* 0x000fe400078e021b */
[----:B------:R0:W5:Y:S01]  /*16310*/  LDL R27, [R1+0x1c] ;  /* 0x00001c00011b7983 */ /* 0x0001620000100800 */
[----:B------:R-:W-:Y:S02]  /*16320*/  IMAD.MOV.U32 R13, RZ, RZ, R0 ;  /* 0x000000ffff0d7224 */ /* 0x000fe400078e0000 */
[----:B------:R-:W-:Y:S02]  /*16330*/  IMAD.MOV.U32 R12, RZ, RZ, RZ ;  /* 0x000000ffff0c7224 */ /* 0x000fe400078e00ff */
[----:B------:R-:W-:Y:S02]  /*16340*/  IMAD.MOV.U32 R11, RZ, RZ, 0x1c1f ;  /* 0x00001c1fff0b7424 */ /* 0x000fe400078e00ff */
[----:B------:R-:W-:Y:S02]  /*16350*/  IMAD.MOV.U32 R15, RZ, RZ, -0x1 ;  /* 0xffffffffff0f7424 */ /* 0x000fe400078e00ff */
[----:B0-----:R-:W-:-:S07]  /*16360*/  IMAD R3, R28, R10, RZ ;  /* 0x0000000a1c037224 */ /* 0x001fce00078e02ff */
[----:B-----5:R-:W-:Y:S05]  /*16370*/  WARPSYNC.COLLECTIVE R15, `(.L_x_11270) ;  /* 0x000000000f087348 */ /* 0x020fea0003c00000 */
[----:B------:R0:W1:Y:S02]  /*16380*/  SHFL.IDX P6, R14, R13, R12, R11 ;  /* 0x0000000c0d0e7389 */ /* 0x00006400000c000b */
[----:B01---5:R-:W-:Y:S01]  /*16390*/  ENDCOLLECTIVE ;  /* 0x000000000000791b */ /* 0x023fe20003800000 */
.L_x_11270:
[----:B------:R-:W-:Y:S02]  /*163a0*/  IMAD.MOV.U32 R13, RZ, RZ, R4 ;  /* 0x000000ffff0d7224 */ /* 0x000fe400078e0004 */
[----:B------:R-:W-:-:S07]  /*163b0*/  IMAD.MOV.U32 R6, RZ, RZ, R14 ;  /* 0x000000ffff067224 */ /* 0x000fce00078e000e */
[----:B------:R-:W-:Y:S05]  /*163c0*/  WARPSYNC.COLLECTIVE R15, `(.L_x_11271) ;  /* 0x000000000f087348 */ /* 0x000fea0003c00000 */
[----:B------:R0:W1:Y:S02]  /*163d0*/  SHFL.IDX P6, R14, R13, R12, R11 ;  /* 0x0000000c0d0e7389 */ /* 0x00006400000c000b */
[----:B01----:R-:W-:Y:S01]  /*163e0*/  ENDCOLLECTIVE ;  /* 0x000000000000791b */ /* 0x003fe20003800000 */
.L_x_11271:
[----:B------:R-:W-:Y:S01]  /*163f0*/  ISETP.GE.AND P3, PT, R2, R3, PT ;  /* 0x000000030200720c */ /* 0x000fe20003f66270 */
[----:B------:R-:W-:Y:S02]  /*16400*/  IMAD.MOV.U32 R13, RZ, RZ, R0 ;  /* 0x000000ffff0d7224 */ /* 0x000fe400078e0000 */
[----:B------:R-:W-:Y:S02]  /*16410*/  IMAD.MOV.U32 R12, RZ, RZ, 0x1 ;  /* 0x00000001ff0c7424 */ /* 0x000fe400078e00ff */
[----:B------:R-:W-:-:S08]  /*16420*/  IMAD.MOV.U32 R5, RZ, RZ, R14 ;  /* 0x000000ffff057224 */ /* 0x000fd000078e000e */
[----:B------:R-:W-:Y:S05]  /*16430*/  WARPSYNC.COLLECTIVE R15, `(.L_x_11272) ;  /* 0x000000000f087348 */ /* 0x000fea0003c00000 */
[----:B------:R0:W1:Y:S02]  /*16440*/  SHFL.IDX P6, R14, R13, R12, R11 ;  /* 0x0000000c0d0e7389 */ /* 0x00006400000c000b */
[----:B01----:R-:W-:Y:S01]  /*16450*/  ENDCOLLECTIVE ;  /* 0x000000000000791b */ /* 0x003fe20003800000 */
.L_x_11272:
[----:B------:R-:W-:-:S05]  /*16460*/  @!P3 LEA R5, P4, R20, R5, 0x1 ;  /* 0x000000051405b211 */ /* 0x000fca00078808ff */
[----:B------:R-:W-:-:S04]  /*16470*/  @!P3 IMAD.X R6, RZ, RZ, R6, P4 ;  /* 0x000000ffff06b224 */ /* 0x000fc800020e0606 */
        /* <DEDUP_REMOVED lines=14> */
.L_x_11273:
[----:B------:R-:W-:Y:S01]  /*16560*/  ISETP.GE.AND P3, PT, R10, R3, PT ;  /* 0x000000030a00720c */ /* 0x000fe20003f66270 */
[----:B------:R-:W-:Y:S02]  /*16570*/  IMAD.MOV.U32 R13, RZ, RZ, R0 ;  /* 0x000000ffff0d7224 */ /* 0x000fe400078e0000 */
[----:B------:R-:W-:Y:S02]  /*16580*/  IMAD.MOV.U32 R12, RZ, RZ, 0x2 ;  /* 0x00000002ff0c7424 */ /* 0x000fe400078e00ff */
[----:B------:R-:W-:-:S08]  /*16590*/  IMAD.MOV.U32 R5, RZ, RZ, R14 ;  /* 0x000000ffff057224 */ /* 0x000fd000078e000e */
[----:B------:R-:W-:Y:S05]  /*165a0*/  WARPSYNC.COLLECTIVE R15, `(.L_x_11274) ;  /* 0x000000000f087348 */ /* 0x000fea0003c00000 */
[----:B------:R0:W1:Y:S02]  /*165b0*/  SHFL.IDX P6, R14, R13, R12, R11 ;  /* 0x0000000c0d0e7389 */ /* 0x00006400000c000b */
[----:B01----:R-:W-:Y:S01]  /*165c0*/  ENDCOLLECTIVE ;  /* 0x000000000000791b */ /* 0x003fe20003800000 */
.L_x_11274:
        /* <DEDUP_REMOVED lines=14> */
.L_x_11275:
        /* <DEDUP_REMOVED lines=8> */
.L_x_11276:
[----:B------:R-:W-:Y:S01]  /*16730*/  @!P3 LEA R5, P4, R20, R5, 0x1 ;  /* 0x000000051405b211 */ /* 0x000fe200078808ff */
[----:B------:R-:W-:Y:S02]  /*16740*/  IMAD.MOV.U32 R13, RZ, RZ, R4 ;  /* 0x000000ffff0d7224 */ /* 0x000fe400078e0004 */
[----:B------:R-:W-:-:S10]  /*16750*/  IMAD.MOV.U32 R0, RZ, RZ, R14 ;  /* 0x000000ffff007224 */ /* 0x000fd400078e000e */
[----:B------:R-:W-:Y:S05]  /*16760*/  WARPSYNC.COLLECTIVE R15, `(.L_x_11277) ;  /* 0x000000000f087348 */ /* 0x000fea0003c00000 */
[----:B------:R0:W1:Y:S02]  /*16770*/  SHFL.IDX P6, R14, R13, R12, R11 ;  /* 0x0000000c0d0e7389 */ /* 0x00006400000c000b */
[----:B01----:R-:W-:Y:S01]  /*16780*/  ENDCOLLECTIVE ;  /* 0x000000000000791b */ /* 0x003fe20003800000 */
.L_x_11277:
[----:B------:R-:W-:Y:S02]  /*16790*/  @!P3 IMAD.X R7, RZ, RZ, R7, P4 ;  /* 0x000000ffff07b224 */ /* 0x000fe400020e0607 */
[----:B------:R-:W-:Y:S02]  /*167a0*/  @!P3 IMAD.MOV.U32 R6, RZ, RZ, R5 ;  /* 0x000000ffff06b224 */ /* 0x000fe400078e0005 */
[----:B------:R-:W-:-:S03]  /*167b0*/  VIADD R5, R2, 0x60 ;  /* 0x0000006002057836 */ /* 0x000fc60000000000 */
        /* <DEDUP_REMOVED lines=13> */
.L_x_11278:
        /* <DEDUP_REMOVED lines=16> */
.L_x_11279:
[----:B------:R-:W-:Y:S02]  /*16990*/  IMAD.MOV.U32 R13, RZ, RZ, R8 ;  /* 0x000000ffff0d7224 */ /* 0x000fe400078e0008 */
[----:B------:R-:W-:Y:S02]  /*169a0*/  IMAD.MOV.U32 R12, RZ, RZ, 0x1 ;  /* 0x00000001ff0c7424 */ /* 0x000fe400078e00ff */
[----:B------:R-:W-:-:S07]  /*169b0*/  IMAD.MOV.U32 R4, RZ, RZ, R14 ;  /* 0x000000ffff047224 */ /* 0x000fce00078e000e */
[----:B------:R-:W-:Y:S05]  /*169c0*/  WARPSYNC.COLLECTIVE R15, `(.L_x_11280) ;  /* 0x000000000f087348 */ /* 0x000fea0003c00000 */
[----:B------:R0:W1:Y:S02]  /*169d0*/  SHFL.IDX P6, R14, R13, R12, R11 ;  /* 0x0000000c0d0e7389 */ /* 0x00006400000c000b */
[----:B01----:R-:W-:Y:S01]  /*169e0*/  ENDCOLLECTIVE ;  /* 0x000000000000791b */ /* 0x003fe20003800000 */
.L_x_11280:
[----:B------:R-:W-:-:S05]  /*169f0*/  @!P3 LEA R4, P4, R20, R4, 0x1 ;  /* 0x000000041404b211 */ /* 0x000fca00078808ff */
[----:B------:R-:W-:-:S04]  /*16a00*/  @!P3 IMAD.X R0, RZ, RZ, R0, P4 ;  /* 0x000000ffff00b224 */ /* 0x000fc800020e0600 */
        /* <DEDUP_REMOVED lines=12> */
.L_x_11281:
[----:B------:R-:W-:Y:S01]  /*16ad0*/  IMAD.MOV.U32 R9, RZ, RZ, R14 ;  /* 0x000000ffff097224 */ /* 0x000fe200078e000e */
[----:B------:R-:W-:Y:S06]  /*16ae0*/  BRA `(.L_x_11282) ;  /* 0xffffffc400307947 */ /* 0x000fec000383ffff */
.L_x_11204:
[----:B-1----:R1:W2:Y:S02]  /*16af0*/  SYNCS.PHASECHK.TRANS64.TRYWAIT P0, [R22+URZ+0x2d820], R0 ;  /* 0x02d82000160075a7 */ /* 0x0022a4000800017f */
[----:B--2---:R-:W-:Y:S05]  /*16b00*/  @!P0 NANOSLEEP.SYNCS 0x989680 ;  /* 0x009896800000895d */ /* 0x004fea0003900000 */
[----:B------:R-:W2:Y:S02]  /*16b10*/  @!P0 SYNCS.PHASECHK.TRANS64 P0, [R22+URZ+0x2d820], R0 ;  /* 0x02d82000160085a7 */ /* 0x000ea4000800007f */
[----:B--2---:R-:W-:Y:S05]  /*16b20*/  @!P0 BRA `(.L_x_11204) ;  /* 0xfffffffc00f08947 */ /* 0x004fea000383ffff */
[----:B------:R-:W-:Y:S05]  /*16b30*/  BRA `(.L_x_11283) ;  /* 0xffffffc400987947 */ /* 0x000fea000383ffff */
.L_x_11209:
[----:B0-----:R0:W1:Y:S02]  /*16b40*/  SYNCS.PHASECHK.TRANS64.TRYWAIT P0, [R5+URZ+0x2d840], R0 ;  /* 0x02d84000050075a7 */ /* 0x001064000800017f */
[----:B-1----:R-:W-:Y:S05]  /*16b50*/  @!P0 NANOSLEEP.SYNCS 0x989680 ;  /* 0x009896800000895d */ /* 0x002fea0003900000 */
[----:B------:R-:W1:Y:S02]  /*16b60*/  @!P0 SYNCS.PHASECHK.TRANS64 P0, [R5+URZ+0x2d840], R0 ;  /* 0x02d84000050085a7 */ /* 0x000e64000800007f */
[----:B-1----:R-:W-:Y:S05]  /*16b70*/  @!P0 BRA `(.L_x_11209) ;  /* 0xfffffffc00f08947 */ /* 0x002fea000383ffff */
[----:B------:R-:W-:Y:S05]  /*16b80*/  BRA `(.L_x_11284) ;  /* 0xffffffc8008c7947 */ /* 0x000fea000383ffff */
.L_x_11210:
        /* <DEDUP_REMOVED lines=8> */
.L_x_11286:
[----:B------:R-:W-:Y:S05]  /*16c10*/  BSYNC B1 ;  /* 0x0000000000017941 */ /* 0x000fea0003800000 */
.L_x_11285:
        /* <DEDUP_REMOVED lines=13> */
.L_x_11287:
        /* <DEDUP_REMOVED lines=8> */
.L_x_11288:
        /* <DEDUP_REMOVED lines=14> */
.L_x_11289:
[----:B------:R-:W-:Y:S02]  /*16e50*/  IMAD.MOV.U32 R13, RZ, RZ, R7 ;  /* 0x000000ffff0d7224 */ /* 0x000fe400078e0007 */
[----:B------:R-:W-:Y:S02]  /*16e60*/  IMAD.MOV.U32 R12, RZ, RZ, 0x2 ;  /* 0x00000002ff0c7424 */ /* 0x000fe400078e00ff */
[----:B------:R-:W-:-:S07]  /*16e70*/  IMAD.MOV.U32 R2, RZ, RZ, R14 ;  /* 0x000000ffff027224 */ /* 0x000fce00078e000e */
[----:B------:R-:W-:Y:S05]  /*16e80*/  WARPSYNC.COLLECTIVE R15, `(.L_x_11290) ;  /* 0x000000000f087348 */ /* 0x000fea0003c00000 */
[----:B------:R0:W1:Y:S02]  /*16e90*/  SHFL.IDX P6, R14, R13, R12, R11 ;  /* 0x0000000c0d0e7389 */ /* 0x00006400000c000b */
[----:B01----:R-:W-:Y:S01]  /*16ea0*/  ENDCOLLECTIVE ;  /* 0x000000000000791b */ /* 0x003fe20003800000 */
.L_x_11290:
        /* <DEDUP_REMOVED lines=13> */
.L_x_11291:
[----:B------:R-:W-:Y:S02]  /*16f80*/  IMAD.MOV.U32 R13, RZ, RZ, R7 ;  /* 0x000000ffff0d7224 */ /* 0x000fe400078e0007 */
[----:B------:R-:W-:Y:S02]  /*16f90*/  IMAD.MOV.U32 R12, RZ, RZ, 0x3 ;  /* 0x00000003ff0c7424 */ /* 0x000fe400078e00ff */
[----:B------:R-:W-:-:S07]  /*16fa0*/  IMAD.MOV.U32 R2, RZ, RZ, R14 ;  /* 0x000000ffff027224 */ /* 0x000fce00078e000e */
[----:B------:R-:W-:Y:S05]  /*16fb0*/  WARPSYNC.COLLECTIVE R15, `(.L_x_11292) ;  /* 0x000000000f087348 */ /* 0x000fea0003c00000 */
[----:B------:R0:W1:Y:S02]  /*16fc0*/  SHFL.IDX P6, R14, R13, R12, R11 ;  /* 0x0000000c0d0e7389 */ /* 0x00006400000c000b */
[----:B01----:R-:W-:Y:S01]  /*16fd0*/  ENDCOLLECTIVE ;  /* 0x000000000000791b */ /* 0x003fe20003800000 */
.L_x_11292:
        /* <DEDUP_REMOVED lines=14> */
.L_x_11293:
[----:B------:R-:W-:Y:S01]  /*170c0*/  IMAD.MOV.U32 R2, RZ, RZ, R14 ;  /* 0x000000ffff027224 */ /* 0x000fe200078e000e */
[----:B------:R-:W-:Y:S06]  /*170d0*/  BRA `(.L_x_11294) ;  /* 0xffffffc8002c7947 */ /* 0x000fec000383ffff */
.L_x_11215:
[----:B-1----:R1:W2:Y:S02]  /*170e0*/  SYNCS.PHASECHK.TRANS64.TRYWAIT P0, [R5+URZ+0x2d860], R2 ;  /* 0x02d86002050075a7 */ /* 0x0022a4000800017f */
[----:B--2---:R-:W-:Y:S05]  /*170f0*/  @!P0 NANOSLEEP.SYNCS 0x989680 ;  /* 0x009896800000895d */ /* 0x004fea0003900000 */
[----:B------:R-:W2:Y:S02]  /*17100*/  @!P0 SYNCS.PHASECHK.TRANS64 P0, [R5+URZ+0x2d860], R2 ;  /* 0x02d86002050085a7 */ /* 0x000ea4000800007f */
[----:B--2---:R-:W-:Y:S05]  /*17110*/  @!P0 BRA `(.L_x_11215) ;  /* 0xfffffffc00f08947 */ /* 0x004fea000383ffff */
[----:B------:R-:W-:Y:S05]  /*17120*/  BRA `(.L_x_11295) ;  /* 0xffffffc800907947 */ /* 0x000fea000383ffff */
.L_x_11216:
        /* <DEDUP_REMOVED lines=8> */
.L_x_11297:
[----:B------:R-:W-:Y:S05]  /*171b0*/  BSYNC B1 ;  /* 0x0000000000017941 */ /* 0x000fea0003800000 */
.L_x_11296:
        /* <DEDUP_REMOVED lines=9> */
.L_x_11298:
[----:B------:R-:W-:Y:S02]  /*17250*/  IMAD.MOV.U32 R13, RZ, RZ, R24 ;  /* 0x000000ffff0d7224 */ /* 0x000fe400078e0018 */
[----:B------:R-:W-:Y:S02]  /*17260*/  IMAD.MOV.U32 R12, RZ, RZ, 0x1 ;  /* 0x00000001ff0c7424 */ /* 0x000fe400078e00ff */
[----:B------:R-:W-:-:S07]  /*17270*/  IMAD.MOV.U32 R2, RZ, RZ, R14 ;  /* 0x000000ffff027224 */ /* 0x000fce00078e000e */
[----:B------:R-:W-:Y:S05]  /*17280*/  WARPSYNC.COLLECTIVE R15, `(.L_x_11299) ;  /* 0x000000000f087348 */ /* 0x000fea0003c00000 */
[----:B------:R0:W1:Y:S02]  /*17290*/  SHFL.IDX P6, R14, R13, R12, R11 ;  /* 0x0000000c0d0e7389 */ /* 0x00006400000c000b */
[----:B01----:R-:W-:Y:S01]  /*172a0*/  ENDCOLLECTIVE ;  /* 0x000000000000791b */ /* 0x003fe20003800000 */
.L_x_11299:
        /* <DEDUP_REMOVED lines=16> */
.L_x_11300:
[----:B------:R-:W-:Y:S02]  /*173b0*/  IMAD.MOV.U32 R13, RZ, RZ, R24 ;  /* 0x000000ffff0d7224 */ /* 0x000fe400078e0018 */
[----:B------:R-:W-:Y:S02]  /*173c0*/  IMAD.MOV.U32 R12, RZ, RZ, 0x2 ;  /* 0x00000002ff0c7424 */ /* 0x000fe400078e00ff */
[----:B------:R-:W-:-:S07]  /*173d0*/  IMAD.MOV.U32 R2, RZ, RZ, R14 ;  /* 0x000000ffff027224 */ /* 0x000fce00078e000e */
[----:B------:R-:W-:Y:S05]  /*173e0*/  WARPSYNC.COLLECTIVE R15, `(.L_x_11301) ;  /* 0x000000000f087348 */ /* 0x000fea0003c00000 */
[----:B------:R0:W1:Y:S02]  /*173f0*/  SHFL.IDX P6, R14, R13, R12, R11 ;  /* 0x0000000c0d0e7389 */ /* 0x00006400000c000b */
[----:B01----:R-:W-:Y:S01]  /*17400*/  ENDCOLLECTIVE ;  /* 0x000000000000791b */ /* 0x003fe20003800000 */
.L_x_11301:
        /* <DEDUP_REMOVED lines=16> */
.L_x_11302:
[----:B------:R-:W-:Y:S02]  /*17510*/  IMAD.MOV.U32 R13, RZ, RZ, R24 ;  /* 0x000000ffff0d7224 */ /* 0x000fe400078e0018 */
[----:B------:R-:W-:Y:S02]  /*17520*/  IMAD.MOV.U32 R12, RZ, RZ, 0x3 ;  /* 0x00000003ff0c7424 */ /* 0x000fe400078e00ff */
[----:B------:R-:W-:-:S07]  /*17530*/  IMAD.MOV.U32 R2, RZ, RZ, R14 ;  /* 0x000000ffff027224 */ /* 0x000fce00078e000e */
[----:B------:R-:W-:Y:S05]  /*17540*/  WARPSYNC.COLLECTIVE R15, `(.L_x_11303) ;  /* 0x000000000f087348 */ /* 0x000fea0003c00000 */
[----:B------:R0:W1:Y:S02]  /*17550*/  SHFL.IDX P6, R14, R13, R12, R11 ;  /* 0x0000000c0d0e7389 */ /* 0x00006400000c000b */
[----:B01----:R-:W-:Y:S01]  /*17560*/  ENDCOLLECTIVE ;  /* 0x000000000000791b */ /* 0x003fe20003800000 */
.L_x_11303:
        /* <DEDUP_REMOVED lines=13> */
.L_x_11304:
        /* <DEDUP_REMOVED lines=8> */
.L_x_11224:
[----:B-1----:R1:W2:Y:S02]  /*176c0*/  SYNCS.PHASECHK.TRANS64.TRYWAIT P0, [R0+URZ+0x2d860], R3 ;  /* 0x02d86003000075a7 */ /* 0x0022a4000800017f */
[----:B--2---:R-:W-:Y:S05]  /*176d0*/  @!P0 NANOSLEEP.SYNCS 0x989680 ;  /* 0x009896800000895d */ /* 0x004fea0003900000 */
[----:B------:R-:W2:Y:S02]  /*176e0*/  @!P0 SYNCS.PHASECHK.TRANS64 P0, [R0+URZ+0x2d860], R3 ;  /* 0x02d86003000085a7 */ /* 0x000ea4000800007f */
[----:B--2---:R-:W-:Y:S05]  /*176f0*/  @!P0 BRA `(.L_x_11224) ;  /* 0xfffffffc00f08947 */ /* 0x004fea000383ffff */
[----:B------:R-:W-:Y:S05]  /*17700*/  BRA `(.L_x_11306) ;  /* 0xffffffcc00287947 */ /* 0x000fea000383ffff */
.L_x_11225:
        /* <DEDUP_REMOVED lines=8> */
.L_x_11308:
[----:B------:R-:W-:Y:S05]  /*17790*/  BSYNC B0 ;  /* 0x0000000000007941 */ /* 0x000fea0003800000 */
.L_x_11307:
        /* <DEDUP_REMOVED lines=10> */
.L_x_11309:
[----:B------:R-:W-:Y:S01]  /*17840*/  ULDC UR4, c[0x0][0x2f4] ;  /* 0x0000bd0000047ab9 */ /* 0x000fe20000000800 */
[----:B------:R-:W-:Y:S02]  /*17850*/  IMAD.MOV.U32 R13, RZ, RZ, R24 ;  /* 0x000000ffff0d7224 */ /* 0x000fe400078e0018 */
[----:B------:R-:W-:Y:S02]  /*17860*/  IMAD.MOV.U32 R12, RZ, RZ, 0x1 ;  /* 0x00000001ff0c7424 */ /* 0x000fe400078e00ff */
        /* <DEDUP_REMOVED lines=14> */
.L_x_11310:
        /* <DEDUP_REMOVED lines=14> */
.L_x_11311:
[----:B------:R-:W-:Y:S02]  /*17a30*/  IMAD.MOV.U32 R13, RZ, RZ, R24 ;  /* 0x000000ffff0d7224 */ /* 0x000fe400078e0018 */
[----:B------:R-:W-:Y:S01]  /*17a40*/  IMAD.MOV.U32 R12, RZ, RZ, 0x2 ;  /* 0x00000002ff0c7424 */ /* 0x000fe200078e00ff */
[----:B------:R-:W-:-:S13]  /*17a50*/  IADD3 R2, P4, R14, R5, RZ ;  /* 0x000000050e027210 */ /* 0x000fda0007f9e0ff */
[----:B------:R-:W-:Y:S05]  /*17a60*/  WARPSYNC.COLLECTIVE R15, `(.L_x_11312) ;  /* 0x000000000f087348 */ /* 0x000fea0003c00000 */
[----:B------:R0:W1:Y:S02]  /*17a70*/  SHFL.IDX P6, R14, R13, R12, R11 ;  /* 0x0000000c0d0e7389 */ /* 0x00006400000c000b */
[----:B01----:R-:W-:Y:S01]  /*17a80*/  ENDCOLLECTIVE ;  /* 0x000000000000791b */ /* 0x003fe20003800000 */
.L_x_11312:
        /* <DEDUP_REMOVED lines=15> */
.L_x_11313:
[----:B------:R-:W-:Y:S02]  /*17b80*/  IMAD.MOV.U32 R13, RZ, RZ, R24 ;  /* 0x000000ffff0d7224 */ /* 0x000fe400078e0018 */
[----:B------:R-:W-:Y:S01]  /*17b90*/  IMAD.MOV.U32 R12, RZ, RZ, 0x3 ;  /* 0x00000003ff0c7424 */ /* 0x000fe200078e00ff */
[----:B------:R-:W-:-:S13]  /*17ba0*/  IADD3 R2, P4, R14, R5, RZ ;  /* 0x000000050e027210 */ /* 0x000fda0007f9e0ff */
[----:B------:R-:W-:Y:S05]  /*17bb0*/  WARPSYNC.COLLECTIVE R15, `(.L_x_11314) ;  /* 0x000000000f087348 */ /* 0x000fea0003c00000 */
[----:B------:R0:W1:Y:S02]  /*17bc0*/  SHFL.IDX P6, R14, R13, R12, R11 ;  /* 0x0000000c0d0e7389 */ /* 0x00006400000c000b */
[----:B01----:R-:W-:Y:S01]  /*17bd0*/  ENDCOLLECTIVE ;  /* 0x000000000000791b */ /* 0x003fe20003800000 */
.L_x_11314:
        /* <DEDUP_REMOVED lines=14> */
.L_x_11315:
[----:B------:R-:W-:Y:S05]  /*17cc0*/  BRA `(.L_x_11316) ;  /* 0xffffffc8009c7947 */ /* 0x000fea000383ffff */
.L_x_11230:
        /* <DEDUP_REMOVED lines=8> */
.L_x_11318:
[----:B------:R-:W-:Y:S05]  /*17d50*/  BSYNC B0 ;  /* 0x0000000000007941 */ /* 0x000fea0003800000 */
.L_x_11317:
        /* <DEDUP_REMOVED lines=9> */
.L_x_11319:
        /* <DEDUP_REMOVED lines=18> */
.L_x_11320:
[----:B------:R-:W-:Y:S01]  /*17f10*/  IMAD.MOV.U32 R12, RZ, RZ, 0x2 ;  /* 0x00000002ff0c7424 */ /* 0x000fe200078e00ff */
[----:B------:R-:W-:-:S05]  /*17f20*/  SEL R5, R14, RZ, P1 ;  /* 0x000000ff0e057207 */ /* 0x000fca0000800000 */
[----:B------:R-:W-:-:S04]  /*17f30*/  IMAD.IADD R4, R2, 0x1, R5 ;  /* 0x0000000102047824 */ /* 0x000fc800078e0205 */
[----:B------:R-:W-:-:S07]  /*17f40*/  IMAD.MOV.U32 R13, RZ, RZ, R4 ;  /* 0x000000ffff0d7224 */ /* 0x000fce00078e0004 */
[----:B------:R-:W-:Y:S05]  /*17f50*/  WARPSYNC.COLLECTIVE R15, `(.L_x_11321) ;  /* 0x000000000f087348 */ /* 0x000fea0003c00000 */
[----:B------:R0:W1:Y:S02]  /*17f60*/  SHFL.UP P6, R14, R13, R12, R11 ;  /* 0x0400000c0d0e7389 */ /* 0x00006400000c000b */
[----:B01----:R-:W-:Y:S01]  /*17f70*/  ENDCOLLECTIVE ;  /* 0x000000000000791b */ /* 0x003fe20003800000 */
.L_x_11321:
[----:B------:R-:W-:Y:S01]  /*17f80*/  IMAD.MOV.U32 R12, RZ, RZ, 0x4 ;  /* 0x00000004ff0c7424 */ /* 0x000fe200078e00ff */
[----:B------:R-:W-:-:S05]  /*17f90*/  SEL R5, R14, RZ, P2 ;  /* 0x000000ff0e057207 */ /* 0x000fca0001000000 */
[----:B------:R-:W-:-:S04]  /*17fa0*/  IMAD.IADD R5, R4, 0x1, R5 ;  /* 0x0000000104057824 */ /* 0x000fc800078e0205 */
[----:B------:R-:W-:-:S07]  /*17fb0*/  IMAD.MOV.U32 R13, RZ, RZ, R5 ;  /* 0x000000ffff0d7224 */ /* 0x000fce00078e0005 */
[----:B------:R-:W-:Y:S05]  /*17fc0*/  WARPSYNC.COLLECTIVE R15, `(.L_x_11322) ;  /* 0x000000000f087348 */ /* 0x000fea0003c00000 */
[----:B------:R0:W1:Y:S02]  /*17fd0*/  SHFL.UP P6, R14, R13, R12, R11 ;  /* 0x0400000c0d0e7389 */ /* 0x00006400000c000b */
[----:B01----:R-:W-:Y:S01]  /*17fe0*/  ENDCOLLECTIVE ;  /* 0x000000000000791b */ /* 0x003fe20003800000 */
.L_x_11322:
[----:B------:R-:W-:Y:S01]  /*17ff0*/  IMAD.MOV.U32 R12, RZ, RZ, 0x8 ;  /* 0x00000008ff0c7424 */ /* 0x000fe200078e00ff */
[----:B------:R-:W-:-:S05]  /*18000*/  SEL R6, R14, RZ, P3 ;  /* 0x000000ff0e067207 */ /* 0x000fca0001800000 */
[----:B------:R-:W-:-:S04]  /*18010*/  IMAD.IADD R6, R5, 0x1, R6 ;  /* 0x0000000105067824 */ /* 0x000fc800078e0206 */
[----:B------:R-:W-:-:S07]  /*18020*/  IMAD.MOV.U32 R13, RZ, RZ, R6 ;  /* 0x000000ffff0d7224 */ /* 0x000fce00078e0006 */
[----:B------:R-:W-:Y:S05]  /*18030*/  WARPSYNC.COLLECTIVE R15, `(.L_x_11323) ;  /* 0x000000000f087348 */ /* 0x000fea0003c00000 */
[----:B------:R0:W1:Y:S02]  /*18040*/  SHFL.UP P6, R14, R13, R12, R11 ;  /* 0x0400000c0d0e7389 */ /* 0x00006400000c000b */
[----:B01----:R-:W-:Y:S01]  /*18050*/  ENDCOLLECTIVE ;  /* 0x000000000000791b */ /* 0x003fe20003800000 */
.L_x_11323:
[----:B------:R-:W-:Y:S01]  /*18060*/  IMAD.MOV.U32 R12, RZ, RZ, 0x10 ;  /* 0x00000010ff0c7424 */ /* 0x000fe200078e00ff */
[----:B------:R-:W-:-:S05]  /*18070*/  SEL R3, R14, RZ, P4 ;  /* 0x000000ff0e037207 */ /* 0x000fca0002000000 */
[----:B------:R-:W-:-:S04]  /*18080*/  IMAD.IADD R4, R6, 0x1, R3 ;  /* 0x0000000106047824 */ /* 0x000fc800078e0203 */
[----:B------:R-:W-:-:S07]  /*18090*/  IMAD.MOV.U32 R13, RZ, RZ, R4 ;  /* 0x000000ffff0d7224 */ /* 0x000fce00078e0004 */
[----:B------:R-:W-:Y:S05]  /*180a0*/  WARPSYNC.COLLECTIVE R15, `(.L_x_11324) ;  /* 0x000000000f087348 */ /* 0x000fea0003c00000 */
[----:B------:R0:W1:Y:S02]  /*180b0*/  SHFL.UP P6, R14, R13, R12, R11 ;  /* 0x0400000c0d0e7389 */ /* 0x00006400000c000b */
[----:B01----:R-:W-:Y:S01]  /*180c0*/  ENDCOLLECTIVE ;  /* 0x000000000000791b */ /* 0x003fe20003800000 */
.L_x_11324:
        /* <DEDUP_REMOVED lines=8> */
.L_x_11325:
[----:B------:R-:W-:Y:S05]  /*18150*/  BRA `(.L_x_11326) ;  /* 0xffffffc800b07947 */ /* 0x000fea000383ffff */
.L_x_11235:
        /* <DEDUP_REMOVED lines=8> */
.L_x_11328:
[----:B------:R-:W-:Y:S05]  /*181e0*/  BSYNC B0 ;  /* 0x0000000000007941 */ /* 0x000fea0003800000 */
.L_x_11327:
        /* <DEDUP_REMOVED lines=8> */
.L_x_11329:
[----:B------:R-:W-:Y:S01]  /*18270*/  IMAD.MOV.U32 R12, RZ, RZ, 0x4 ;  /* 0x00000004ff0c7424 */ /* 0x000fe200078e00ff */
[----:B------:R-:W-:-:S05]  /*18280*/  SEL R14, R14, RZ, P2 ;  /* 0x000000ff0e0e7207 */ /* 0x000fca0001000000 */
[----:B------:R-:W-:-:S04]  /*18290*/  IMAD.IADD R3, R13, 0x1, R14 ;  /* 0x000000010d037824 */ /* 0x000fc800078e020e */
[----:B------:R-:W-:-:S07]  /*182a0*/  IMAD.MOV.U32 R13, RZ, RZ, R3 ;  /* 0x000000ffff0d7224 */ /* 0x000fce00078e0003 */
[----:B------:R-:W-:Y:S05]  /*182b0*/  WARPSYNC.COLLECTIVE R15, `(.L_x_11330) ;  /* 0x000000000f087348 */ /* 0x000fea0003c00000 */
[----:B------:R0:W1:Y:S02]  /*182c0*/  SHFL.UP P6, R14, R13, R12, R11 ;  /* 0x0400000c0d0e7389 */ /* 0x00006400000c000b */
[----:B01----:R-:W-:Y:S01]  /*182d0*/  ENDCOLLECTIVE ;  /* 0x000000000000791b */ /* 0x003fe20003800000 */
.L_x_11330:
[----:B------:R-:W-:Y:S01]  /*182e0*/  IMAD.MOV.U32 R12, RZ, RZ, 0x8 ;  /* 0x00000008ff0c7424 */ /* 0x000fe200078e00ff */
[----:B------:R-:W-:-:S05]  /*182f0*/  SEL R4, R14, RZ, P3 ;  /* 0x000000ff0e047207 */ /* 0x000fca0001800000 */
[----:B------:R-:W-:-:S04]  /*18300*/  IMAD.IADD R4, R3, 0x1, R4 ;  /* 0x0000000103047824 */ /* 0x000fc800078e0204 */
[----:B------:R-:W-:-:S07]  /*18310*/  IMAD.MOV.U32 R13, RZ, RZ, R4 ;  /* 0x000000ffff0d7224 */ /* 0x000fce00078e0004 */
[----:B------:R-:W-:Y:S05]  /*18320*/  WARPSYNC.COLLECTIVE R15, `(.L_x_11331) ;  /* 0x000000000f087348 */ /* 0x000fea0003c00000 */
[----:B------:R0:W1:Y:S02]  /*18330*/  SHFL.UP P6, R14, R13, R12, R11 ;  /* 0x0400000c0d0e7389 */ /* 0x00006400000c000b */
[----:B01----:R-:W-:Y:S01]  /*18340*/  ENDCOLLECTIVE ;  /* 0x000000000000791b */ /* 0x003fe20003800000 */
.L_x_11331:
[----:B------:R-:W-:Y:S01]  /*18350*/  IMAD.MOV.U32 R12, RZ, RZ, 0x10 ;  /* 0x00000010ff0c7424 */ /* 0x000fe200078e00ff */
[----:B------:R-:W-:-:S05]  /*18360*/  SEL R5, R14, RZ, P4 ;  /* 0x000000ff0e057207 */ /* 0x000fca0002000000 */
[----:B------:R-:W-:-:S04]  /*18370*/  IMAD.IADD R5, R4, 0x1, R5 ;  /* 0x0000000104057824 */ /* 0x000fc800078e0205 */
[----:B------:R-:W-:-:S07]  /*18380*/  IMAD.MOV.U32 R13, RZ, RZ, R5 ;  /* 0x000000ffff0d7224 */ /* 0x000fce00078e0005 */
[----:B------:R-:W-:Y:S05]  /*18390*/  WARPSYNC.COLLECTIVE R15, `(.L_x_11332) ;  /* 0x000000000f087348 */ /* 0x000fea0003c00000 */
[----:B------:R0:W1:Y:S02]  /*183a0*/  SHFL.UP P6, R14, R13, R12, R11 ;  /* 0x0400000c0d0e7389 */ /* 0x00006400000c000b */
[----:B01----:R-:W-:Y:S01]  /*183b0*/  ENDCOLLECTIVE ;  /* 0x000000000000791b */ /* 0x003fe20003800000 */
.L_x_11332:
        /* <DEDUP_REMOVED lines=8> */
.L_x_11333:
[----:B------:R-:W-:Y:S05]  /*18440*/  BRA `(.L_x_11334) ;  /* 0xffffffc800907947 */ /* 0x000fea000383ffff */
.L_x_11237:
[----:B------:R-:W-:Y:S01]  /*18450*/  BSSY B0, `(.L_x_11335) ;  /* 0x0000006000007945 */ /* 0x000fe20003800000 */
[----:B------:R-:W-:Y:S01]  /*18460*/  PLOP3.LUT P6, PT, P6, PT, PT, 0x8, 0x0 ;  /* 0x000000000000781c */ /* 0x000fe200037ce170 */
[----:B------:R-:W-:-:S12]  /*18470*/  IMAD.MOV.U32 R15, RZ, RZ, -0x1 ;  /* 0xffffffffff0f7424 */ /* 0x000fd800078e00ff */
[----:B01----:R-:W-:Y:S05]  /*18480*/  WARPSYNC.COLLECTIVE R15, `(.L_x_11336) ;  /* 0x000000000f087348 */ /* 0x003fea0003c00000 */
[----:B------:R-:W-:Y:S01]  /*18490*/  VOTE.ANY R14, PT, P6 ;  /* 0x00000000000e7806 */ /* 0x000fe200030e0100 */
[----:B01----:R-:W-:Y:S06]  /*184a0*/  ENDCOLLECTIVE ;  /* 0x000000000000791b */ /* 0x003fec0003800000 */
.L_x_11336:
[----:B------:R-:W-:Y:S05]  /*184b0*/  BSYNC B0 ;  /* 0x0000000000007941 */ /* 0x000fea0003800000 */
.L_x_11335:
        /* <DEDUP_REMOVED lines=9> */
.L_x_11337:
[----:B------:R-:W-:Y:S01]  /*18550*/  IMAD.MOV.U32 R17, RZ, RZ, R14 ;  /* 0x000000ffff117224 */ /* 0x000fe200078e000e */
[----:B------:R-:W-:Y:S06]  /*18560*/  BRA `(.L_x_11338) ;  /* 0xffffffc800807947 */ /* 0x000fec000383ffff */
.L_x_11239:
[----:B------:R-:W-:Y:S01]  /*18570*/  BSSY B0, `(.L_x_11339) ;  /* 0x0000007000007945 */ /* 0x000fe20003800000 */
[----:B------:R-:W-:Y:S02]  /*18580*/  IMAD.MOV.U32 R13, RZ, RZ, R3 ;  /* 0x000000ffff0d7224 */ /* 0x000fe400078e0003 */
[----:B------:R-:W-:Y:S02]  /*18590*/  IMAD.MOV.U32 R11, RZ, RZ, 0x1f ;  /* 0x0000001fff0b7424 */ /* 0x000fe400078e00ff */
[----:B------:R-:W-:-:S07]  /*185a0*/  IMAD.MOV.U32 R15, RZ, RZ, -0x1 ;  /* 0xffffffffff0f7424 */ /* 0x000fce00078e00ff */
[----:B0123--:R-:W-:Y:S05]  /*185b0*/  WARPSYNC.COLLECTIVE R15, `(.L_x_11340) ;  /* 0x000000000f087348 */ /* 0x00ffea0003c00000 */
[----:B------:R4:W0:Y:S02]  /*185c0*/  SHFL.IDX P6, R14, R13, R12, R11 ;  /* 0x0000000c0d0e7389 */ /* 0x00082400000c000b */
[----:B01234-:R-:W-:Y:S01]  /*185d0*/  ENDCOLLECTIVE ;  /* 0x000000000000791b */ /* 0x01ffe20003800000 */
.L_x_11340:
[----:B------:R-:W-:Y:S05]  /*185e0*/  BSYNC B0 ;  /* 0x0000000000007941 */ /* 0x000fea0003800000 */
.L_x_11339:
[----:B------:R-:W-:Y:S01]  /*185f0*/  IMAD.MOV.U32 R6, RZ, RZ, R14 ;  /* 0x000000ffff067224 */ /* 0x000fe200078e000e */
[----:B------:R-:W-:Y:S06]  /*18600*/  BRA `(.L_x_11238) ;  /* 0xffffffc800747947 */ /* 0x000fec000383ffff */
.L_x_11243:
[----:B-1----:R1:W2:Y:S02]  /*18610*/  SYNCS.PHASECHK.TRANS64.TRYWAIT P0, [R5+URZ+0x2d820], R0 ;  /* 0x02d82000050075a7 */ /* 0x0022a4000800017f */
[----:B--2---:R-:W-:Y:S05]  /*18620*/  @!P0 NANOSLEEP.SYNCS 0x989680 ;  /* 0x009896800000895d */ /* 0x004fea0003900000 */
[----:B------:R-:W2:Y:S02]  /*18630*/  @!P0 SYNCS.PHASECHK.TRANS64 P0, [R5+URZ+0x2d820], R0 ;  /* 0x02d82000050085a7 */ /* 0x000ea4000800007f */
[----:B--2---:R-:W-:Y:S05]  /*18640*/  @!P0 BRA `(.L_x_11243) ;  /* 0xfffffffc00f08947 */ /* 0x004fea000383ffff */
[----:B------:R-:W-:Y:S05]  /*18650*/  BRA `(.L_x_11341) ;  /* 0xffffffcc00ec7947 */ /* 0x000fea000383ffff */
.L_x_11244:
        /* <DEDUP_REMOVED lines=11> */
.L_x_11343:
[----:B------:R-:W-:Y:S05]  /*18710*/  BSYNC B0 ;  /* 0x0000000000007941 */ /* 0x000fea0003800000 */
.L_x_11342:
[----:B------:R-:W-:Y:S05]  /*18720*/  BRA `(.L_x_11344) ;  /* 0xffffffcc00d47947 */ /* 0x000fea000383ffff */
.L_x_11247:
[----:B------:R-:W-:Y:S01]  /*18730*/  BSSY B1, `(.L_x_11345) ;  /* 0x0000006000017945 */ /* 0x000fe20003800000 */
[----:B------:R-:W-:-:S07]  /*18740*/  IMAD.MOV.U32 R15, RZ, RZ, -0x1 ;  /* 0xffffffffff0f7424 */ /* 0x000fce00078e00ff */
[----:B01-3--:R-:W-:Y:S05]  /*18750*/  WARPSYNC.COLLECTIVE R15, `(.L_x_11346) ;  /* 0x000000000f0c7348 */ /* 0x00bfea0003c00000 */
[----:B------:R-:W-:Y:S02]  /*18760*/  ELECT P6, UR62, PT ;  /* 0x00000000003e782f */ /* 0x000fe400038c0000 */
[----:B------:R-:W-:Y:S01]  /*18770*/  MOV R14, UR62 ;  /* 0x0000003e000e7c02 */ /* 0x000fe20008000f00 */
[----:B01-3--:R-:W-:Y:S10]  /*18780*/  ENDCOLLECTIVE ;  /* 0x000000000000791b */ /* 0x00bff40003800000 */
.L_x_11346:
[----:B------:R-:W-:Y:S05]  /*18790*/  BSYNC B1 ;  /* 0x0000000000017941 */ /* 0x000fea0003800000 */
.L_x_11345:
[----:B------:R-:W-:Y:S05]  /*187a0*/  BRA `(.L_x_11347) ;  /* 0xffffffcc00cc7947 */ /* 0x000fea000383ffff */
.L_x_11249:
[----:B-1----:R1:W2:Y:S02]  /*187b0*/  SYNCS.PHASECHK.TRANS64.TRYWAIT P1, [R3+URZ+0x2d840], R2 ;  /* 0x02d84002030075a7 */ /* 0x0022a4000802017f */
[----:B--2---:R-:W-:Y:S05]  /*187c0*/  @!P1 NANOSLEEP.SYNCS 0x989680 ;  /* 0x009896800000995d */ /* 0x004fea0003900000 */
[----:B------:R-:W2:Y:S02]  /*187d0*/  @!P1 SYNCS.PHASECHK.TRANS64 P1, [R3+URZ+0x2d840], R2 ;  /* 0x02d84002030095a7 */ /* 0x000ea4000802007f */
[----:B--2---:R-:W-:Y:S05]  /*187e0*/  @!P1 BRA `(.L_x_11249) ;  /* 0xfffffffc00f09947 */ /* 0x004fea000383ffff */
[----:B------:R-:W-:Y:S05]  /*187f0*/  BRA `(.L_x_11348) ;  /* 0xffffffcc00ec7947 */ /* 0x000fea000383ffff */
.L_x_11251:
[----:B--2---:R2:W4:Y:S02]  /*18800*/  SYNCS.PHASECHK.TRANS64.TRYWAIT P1, [R25+URZ+0x2d840], R0 ;  /* 0x02d84000190075a7 */ /* 0x004524000802017f */
[----:B----4-:R-:W-:Y:S05]  /*18810*/  @!P1 NANOSLEEP.SYNCS 0x989680 ;  /* 0x009896800000995d */ /* 0x010fea0003900000 */
[----:B------:R-:W4:Y:S02]  /*18820*/  @!P1 SYNCS.PHASECHK.TRANS64 P1, [R25+URZ+0x2d840], R0 ;  /* 0x02d84000190095a7 */ /* 0x000f24000802007f */
[----:B----4-:R-:W-:Y:S05]  /*18830*/  @!P1 BRA `(.L_x_11251) ;  /* 0xfffffffc00f09947 */ /* 0x010fea000383ffff */
[----:B------:R-:W-:Y:S05]  /*18840*/  BRA `(.L_x_11349) ;  /* 0xffffffcc00f87947 */ /* 0x000fea000383ffff */
.L_x_11253:
[----:B----4-:R4:W0:Y:S02]  /*18850*/  SYNCS.PHASECHK.TRANS64.TRYWAIT P1, [R3+URZ+0x2d860], R2 ;  /* 0x02d86002030075a7 */ /* 0x010824000802017f */
[----:B0-----:R-:W-:Y:S05]  /*18860*/  @!P1 NANOSLEEP.SYNCS 0x989680 ;  /* 0x009896800000995d */ /* 0x001fea0003900000 */
[----:B------:R-:W0:Y:S02]  /*18870*/  @!P1 SYNCS.PHASECHK.TRANS64 P1, [R3+URZ+0x2d860], R2 ;  /* 0x02d86002030095a7 */ /* 0x000e24000802007f */
[----:B0-----:R-:W-:Y:S05]  /*18880*/  @!P1 BRA `(.L_x_11253) ;  /* 0xfffffffc00f09947 */ /* 0x001fea000383ffff */
[----:B------:R-:W-:Y:S05]  /*18890*/  BRA `(.L_x_11350) ;  /* 0xffffffcc00f47947 */ /* 0x000fea000383ffff */
.L_x_11351:
        /* <DEDUP_REMOVED lines=14> */
.L_x_15867:


//--------------------- .text._ZN7cutlass13device_kernelIN5flash11enable_sm90INS1_16FlashAttnFwdSm90INS1_25CollectiveMainloopFwdSm90ILi2EN4cute5tupleIJNS5_1CILi1EEES8_S8_EEENS6_IJNS7_ILi192EEENS7_ILi128EEENS7_ILi96EEEEEELi96ENS_6half_tEfNS_4arch4Sm90ELb0ELb1ELb0ELb1ELb1ELb1ELb0ELb0ELb1ELb1ELb0ELb0EEENS1_21CollectiveEpilogueFwdINS6_IJSA_SC_SB_EEES9_SE_SG_Li384ELb1ELb1ELb0ELb0EEENS1_36VarlenDynamicPersistentTileSchedulerILi192ELi128ELi384ELi128ELb0ELb1ELb1ELb1ELb0ELb1EEEEEEEEEvNT_6ParamsE --------------------------
	.section	.text._ZN7cutlass13device_kernelIN5flash11enable_sm90INS1_16FlashAttnFwdSm90INS1_25CollectiveMainloopFwdSm90ILi2EN4cute5tupleIJNS5_1CILi1EEES8_S8_EEENS6_IJNS7_ILi192EEENS7_ILi128EEENS7_ILi96EEEEEELi96ENS_6half_tEfNS_4arch4Sm90ELb0ELb1ELb0ELb1ELb1ELb1ELb0ELb0ELb1ELb1ELb0ELb0EEENS1_21CollectiveEpilogueFwdINS6_IJSA_SC_SB_EEES9_SE_SG_Li384ELb1ELb1ELb0ELb0EEENS1_36VarlenDynamicPersistentTileSchedulerILi192ELi128ELi384ELi128ELb0ELb1ELb1ELb1ELb0ELb1EEEEEEEEEvNT_6ParamsE,"ax",@progbits
	.align	128
.text._ZN7cutlass13device_kernelIN5flash11enable_sm90INS1_16FlashAttnFwdSm90INS1_25CollectiveMainloopFwdSm90ILi2EN4cute5tupleIJNS5_1CILi1EEES8_S8_EEENS6_IJNS7_ILi192EEENS7_ILi128EEENS7_ILi96EEEEEELi96ENS_6half_tEfNS_4arch4Sm90ELb0ELb1ELb0ELb1ELb1ELb1ELb0ELb0ELb1ELb1ELb0ELb0EEENS1_21CollectiveEpilogueFwdINS6_IJSA_SC_SB_EEES9_SE_SG_Li384ELb1ELb1ELb0ELb0EEENS1_36VarlenDynamicPersistentTileSchedulerILi192ELi128ELi384ELi128ELb0ELb1ELb1ELb1ELb0ELb1EEEEEEEEEvNT_6ParamsE:
        .type           _ZN7cutlass13device_kernelIN5flash11enable_sm90INS1_16FlashAttnFwdSm90INS1_25CollectiveMainloopFwdSm90ILi2EN4cute5tupleIJNS5_1CILi1EEES8_S8_EEENS6_IJNS7_ILi192EEENS7_ILi128EEENS7_ILi96EEEEEELi96ENS_6half_tEfNS_4arch4Sm90ELb0ELb1ELb0ELb1ELb1ELb1ELb0ELb0ELb1ELb1ELb0ELb0EEENS1_21CollectiveEpilogueFwdINS6_IJSA_SC_SB_EEES9_SE_SG_Li384ELb1ELb1ELb0ELb0EEENS1_36VarlenDynamicPersistentTileSchedulerILi192ELi128ELi384ELi128ELb0ELb1ELb1ELb1ELb0ELb1EEEEEEEEEvNT_6ParamsE,@function
        .size           _ZN7cutlass13device_kernelIN5flash11enable_sm90INS1_16FlashAttnFwdSm90INS1_25CollectiveMainloopFwdSm90ILi2EN4cute5tupleIJNS5_1CILi1EEES8_S8_EEENS6_IJNS7_ILi192EEENS7_ILi128EEENS7_ILi96EEEEEELi96ENS_6half_tEfNS_4arch4Sm90ELb0ELb1ELb0ELb1ELb1ELb1ELb0ELb0ELb1ELb1ELb0ELb0EEENS1_21CollectiveEpilogueFwdINS6_IJSA_SC_SB_EEES9_SE_SG_Li384ELb1ELb1ELb0ELb0EEENS1_36VarlenDynamicPersistentTileSchedulerILi192ELi128ELi384ELi128ELb0ELb1ELb1ELb1ELb0ELb1EEEEEEEEEvNT_6ParamsE,(.L_x_15868 - _ZN7cutlass13device_kernelIN5flash11enable_sm90INS1_16FlashAttnFwdSm90INS1_25CollectiveMainloopFwdSm90ILi2EN4cute5tupleIJNS5_1CILi1EEES8_S8_EEENS6_IJNS7_ILi192EEENS7_ILi128EEENS7_ILi96EEEEEELi96ENS_6half_tEfNS_4arch4Sm90ELb0ELb1ELb0ELb1ELb1ELb1ELb0ELb0ELb1ELb1ELb0ELb0EEENS1_21CollectiveEpilogueFwdINS6_IJSA_SC_SB_EEES9_SE_SG_Li384ELb1ELb1ELb0ELb0EEENS1_36VarlenDynamicPersistentTileSchedulerILi192ELi128ELi384ELi128ELb0ELb1ELb1ELb1ELb0ELb1EEEEEEEEEvNT_6ParamsE)
        .other          _ZN7cutlass13device_kernelIN5flash11enable_sm90INS1_16FlashAttnFwdSm90INS1_25CollectiveMainloopFwdSm90ILi2EN4cute5tupleIJNS5_1CILi1EEES8_S8_EEENS6_IJNS7_ILi192EEENS7_ILi128EEENS7_ILi96EEEEEELi96ENS_6half_tEfNS_4arch4Sm90ELb0ELb1ELb0ELb1ELb1ELb1ELb0ELb0ELb1ELb1ELb0ELb0EEENS1_21CollectiveEpilogueFwdINS6_IJSA_SC_SB_EEES9_SE_SG_Li384ELb1ELb1ELb0ELb0EEENS1_36VarlenDynamicPersistentTileSchedulerILi192ELi128ELi384ELi128ELb0ELb1ELb1ELb1ELb0ELb1EEEEEEEEEvNT_6ParamsE,@"STO_CUDA_ENTRY STV_DEFAULT"
_ZN7cutlass13device_kernelIN5flash11enable_sm90INS1_16FlashAttnFwdSm90INS1_25CollectiveMainloopFwdSm90ILi2EN4cute5tupleIJNS5_1CILi1EEES8_S8_EEENS6_IJNS7_ILi192EEENS7_ILi128EEENS7_ILi96EEEEEELi96ENS_6half_tEfNS_4arch4Sm90ELb0ELb1ELb0ELb1ELb1ELb1ELb0ELb0ELb1ELb1ELb0ELb0EEENS1_21CollectiveEpilogueFwdINS6_IJSA_SC_SB_EEES9_SE_SG_Li384ELb1ELb1ELb0ELb0EEENS1_36VarlenDynamicPersistentTileSchedulerILi192ELi128ELi384ELi128ELb0ELb1ELb1ELb1ELb0ELb1EEEEEEEEEvNT_6ParamsE:
        /* <DEDUP_REMOVED lines=18> */
.L_x_11353:
[----:B------:R-:W-:Y:S05]  /*0120*/  BSYNC B0 ;  /* 0x0000000000007941 */ /* 0x000fea0003800000 */
.L_x_11352:
        /* <DEDUP_REMOVED lines=41> */
.L_x_11354:
        /* <DEDUP_REMOVED lines=22> */
.L_x_11355:
        /* <DEDUP_REMOVED lines=18> */
.L_x_11356:
        /* <DEDUP_REMOVED lines=22> */
.L_x_11357:
        /* <DEDUP_REMOVED lines=22> */
.L_x_11358:
        /* <DEDUP_REMOVED lines=8> */
.L_x_11361:
        /* <DEDUP_REMOVED lines=22> */
[----:B------:R-:W-:Y:S01]  /*0ae0*/  IMAD.MOV.U32 R144, RZ, RZ, 0x40 ;  /* 0x00000040ff907424 */ /* 0x000fe200078e00ff */
[----:B------:R-:W-:Y:S01]  /*0af0*/  R2UR UR40, R2 ;  /* 0x00000000022872ca */ /* 0x000fe200000e0000 */
[----:B------:R-:W-:Y:S01]  /*0b00*/  IMAD.MOV.U32 R23, RZ, RZ, RZ ;  /* 0x000000ffff177224 */ /* 0x000fe200078e00ff */
[----:B------:R-:W-:Y:S01]  /*0b10*/  ULOP3.LUT UR39, UR36, 0x1, URZ, 0xfc, !UPT ;  /* 0x0000000124277892 */ /* 0x000fe2000f8efc3f */
[----:B------:R-:W-:-:S10]  /*0b20*/  UMOV UR37, URZ ;  /* 0x0000003f00257c82 */ /* 0x000fd40008000000 */
[----:B------:R-:W-:Y:S01]  /*0b30*/  UIADD3 UR40, UR40, 0xc400, URZ ;  /* 0x0000c40028287890 */ /* 0x000fe2000fffe03f */
[----:B0-----:R-:W-:-:S05]  /*0b40*/  VIADD R15, R0, 0xffffff80 ;  /* 0xffffff80000f7836 */ /* 0x001fca0000000000 */
[----:B------:R-:W-:Y:S02]  /*0b50*/  SHF.R.S32.HI R0, RZ, 0x1f, R15 ;  /* 0x0000001fff007819 */ /* 0x000fe4000001140f */
[-C--:B------:R-:W-:Y:S02]  /*0b60*/  LEA.HI R7, R15, R15.reuse, RZ, 0x1 ;  /* 0x0000000f0f077211 */ /* 0x080fe400078f08ff */
[CC--:B------:R-:W-:Y:S02]  /*0b70*/  LEA.HI R4, R0.reuse, R15.reuse, RZ, 0x4 ;  /* 0x0000000f00047211 */ /* 0x0c0fe400078f20ff */
[----:B------:R-:W-:Y:S02]  /*0b80*/  SHF.R.S32.HI R12, RZ, 0x1, R7 ;  /* 0x00000001ff0c7819 */ /* 0x000fe40000011407 */
[----:B------:R-:W-:Y:S02]  /*0b90*/  LEA.HI R8, R0, R15, RZ, 0x2 ;  /* 0x0000000f00087211 */ /* 0x000fe400078f10ff */
[----:B------:R-:W-:-:S02]  /*0ba0*/  SHF.R.S32.HI R3, RZ, 0x4, R4 ;  /* 0x00000004ff037819 */ /* 0x000fc40000011404 */
[----:B------:R-:W-:Y:S02]  /*0bb0*/  LEA.HI R10, R7, R12, RZ, 0x1 ;  /* 0x0000000c070a7211 */ /* 0x000fe400078f08ff */
[--C-:B------:R-:W-:Y:S02]  /*0bc0*/  SHF.R.S32.HI R9, RZ, 0x2, R8.reuse ;  /* 0x00000002ff097819 */ /* 0x100fe40000011408 */
[----:B------:R-:W-:Y:S02]  /*0bd0*/  SHF.R.S32.HI R6, RZ, 0x1f, R8 ;  /* 0x0000001fff067819 */ /* 0x000fe40000011408 */
[----:B------:R-:W-:Y:S02]  /*0be0*/  LEA.HI R5, R4, R3, RZ, 0x1 ;  /* 0x0000000304057211 */ /* 0x000fe400078f08ff */
[----:B------:R-:W-:Y:S02]  /*0bf0*/  LOP3.LUT R11, R10, 0x7fffffe, RZ, 0xc0, !PT ;  /* 0x07fffffe0a0b7812 */ /* 0x000fe400078ec0ff */
[----:B------:R-:W-:-:S02]  /*0c00*/  LEA.HI R10, R6, R9, RZ, 0x2 ;  /* 0x00000009060a7211 */ /* 0x000fc400078f10ff */
[----:B------:R-:W-:Y:S01]  /*0c10*/  LOP3.LUT R6, R5, 0x1ffffffe, RZ, 0xc0, !PT ;  /* 0x1ffffffe05067812 */ /* 0x000fe200078ec0ff */
[----:B------:R-:W-:Y:S01]  /*0c20*/  IMAD.IADD R12, R12, 0x1, -R11 ;  /* 0x000000010c0c7824 */ /* 0x000fe200078e0a0b */
[----:B------:R-:W-:Y:S02]  /*0c30*/  LOP3.LUT R8, R8, 0xfffffffc, RZ, 0xc0, !PT ;  /* 0xfffffffc08087812 */ /* 0x000fe400078ec0ff */
[----:B------:R-:W-:Y:S01]  /*0c40*/  LOP3.LUT R4, R4, 0xfffffff0, RZ, 0xc0, !PT ;  /* 0xfffffff004047812 */ /* 0x000fe200078ec0ff */
[C---:B------:R-:W-:Y:S01]  /*0c50*/  IMAD.IADD R6, R3.reuse, 0x1, -R6 ;  /* 0x0000000103067824 */ /* 0x040fe200078e0a06 */
[----:B------:R-:W-:Y:S01]  /*0c60*/  LOP3.LUT R10, R10, 0xfffffffc, RZ, 0xc0, !PT ;  /* 0xfffffffc0a0a7812 */ /* 0x000fe200078ec0ff */
[----:B------:R-:W-:Y:S01]  /*0c70*/  IMAD R21, R3, 0x8, R12 ;  /* 0x0000000803157824 */ /* 0x000fe200078e020c */
[-C--:B------:R-:W-:Y:S01]  /*0c80*/  LEA.HI R3, R0, R15.reuse, RZ, 0x7 ;  /* 0x0000000f00037211 */ /* 0x080fe200078f38ff */
[----:B------:R-:W-:Y:S01]  /*0c90*/  IMAD.IADD R8, R15, 0x1, -R8 ;  /* 0x000000010f087824 */ /* 0x000fe200078e0a08 */
[----:B------:R-:W-:Y:S01]  /*0ca0*/  LOP3.LUT R7, R7, 0xfffffffe, RZ, 0xc0, !PT ;  /* 0xfffffffe07077812 */ /* 0x000fe200078ec0ff */
[----:B------:R-:W-:Y:S01]  /*0cb0*/  IMAD.IADD R4, R15, 0x1, -R4 ;  /* 0x000000010f047824 */ /* 0x000fe200078e0a04 */
[----:B------:R-:W-:Y:S01]  /*0cc0*/  LOP3.LUT R5, R3, 0xffffff80, RZ, 0xc0, !PT ;  /* 0xffffff8003057812 */ /* 0x000fe200078ec0ff */
[----:B------:R-:W-:Y:S01]  /*0cd0*/  IMAD.IADD R10, R9, 0x1, -R10 ;  /* 0x00000001090a7824 */ /* 0x000fe200078e0a0a */
[----:B------:R-:W-:Y:S01]  /*0ce0*/  LEA.HI R9, R8, R8, RZ, 0x1 ;  /* 0x0000000808097211 */ /* 0x000fe200078f08ff */
[C---:B------:R-:W-:Y:S01]  /*0cf0*/  IMAD.IADD R16, R15.reuse, 0x1, -R7 ;  /* 0x000000010f107824 */ /* 0x040fe200078e0a07 */
[----:B------:R-:W-:Y:S01]  /*0d00*/  LEA.HI R0, R0, R15, RZ, 0x5 ;  /* 0x0000000f00007211 */ /* 0x000fe200078f28ff */
[----:B------:R-:W-:Y:S01]  /*0d10*/  IMAD.IADD R24, R15, 0x1, -R5 ;  /* 0x000000010f187824 */ /* 0x000fe200078e0a05 */
[----:B------:R-:W-:Y:S01]  /*0d20*/  SHF.R.S32.HI R5, RZ, 0x1f, R4 ;  /* 0x0000001fff057819 */ /* 0x000fe20000011404 */
[C---:B------:R-:W-:Y:S01]  /*0d30*/  IMAD.SHL.U32 R26, R16.reuse, 0x4, RZ ;  /* 0x00000004101a7824 */ /* 0x040fe200078e00ff */
[----:B------:R-:W-:Y:S01]  /*0d40*/  LOP3.LUT R7, R9, 0x1ffffffe, RZ, 0xc0, !PT ;  /* 0x1ffffffe09077812 */ /* 0x000fe200078ec0ff */
[----:B------:R-:W-:Y:S01]  /*0d50*/  IMAD.SHL.U32 R16, R16, 0x8, RZ ;  /* 0x0000000810107824 */ /* 0x000fe200078e00ff */
[----:B------:R-:W-:Y:S01]  /*0d60*/  SHF.R.S32.HI R9, RZ, 0x1f, R24 ;  /* 0x0000001fff097819 */ /* 0x000fe20000011418 */
[----:B------:R-:W-:Y:S01]  /*0d70*/  VIADD R17, R26, 0x20 ;  /* 0x000000201a117836 */ /* 0x000fe20000000000 */
[----:B------:R-:W-:Y:S01]  /*0d80*/  LEA.HI R5, R5, R4, RZ, 0x3 ;  /* 0x0000000405057211 */ /* 0x000fe200078f18ff */
[----:B------:R-:W-:Y:S01]  /*0d90*/  IMAD.IADD R14, R8, 0x1, -R7 ;  /* 0x00000001080e7824 */ /* 0x000fe200078e0a07 */
[-C--:B------:R-:W-:Y:S01]  /*0da0*/  LEA.HI R11, R9, R24.reuse, RZ, 0x2 ;  /* 0x00000018090b7211 */ /* 0x080fe200078f10ff */
[C---:B------:R-:W-:Y:S01]  /*0db0*/  VIADD R18, R26.reuse, 0x10 ;  /* 0x000000101a127836 */ /* 0x040fe20000000000 */
[----:B------:R-:W-:Y:S01]  /*0dc0*/  LOP3.LUT R7, R5, 0xfffffff8, RZ, 0xc0, !PT ;  /* 0xfffffff805077812 */ /* 0x000fe200078ec0ff */
[----:B------:R-:W-:Y:S01]  /*0dd0*/  IMAD.IADD R12, R26, 0x1, R17 ;  /* 0x000000011a0c7824 */ /* 0x000fe200078e0211 */
[--C-:B------:R-:W-:Y:S01]  /*0de0*/  SHF.R.S32.HI R8, RZ, 0x2, R11.reuse ;  /* 0x00000002ff087819 */ /* 0x100fe2000001140b */
[----:B------:R-:W-:Y:S01]  /*0df0*/  STL [R1+0x18], R26 ;  /* 0x0000181a01007387 */ /* 0x000fe20000100800 */
[----:B------:R-:W-:Y:S01]  /*0e00*/  SHF.R.S32.HI R13, RZ, 0x1f, R11 ;  /* 0x0000001fff0d7819 */ /* 0x000fe2000001140b */
[----:B------:R-:W-:Y:S01]  /*0e10*/  IMAD.IADD R7, R4, 0x1, -R7 ;  /* 0x0000000104077824 */ /* 0x000fe200078e0a07 */
[----:B------:R-:W-:Y:S01]  /*0e20*/  LEA.HI R9, R9, R24, RZ, 0x5 ;  /* 0x0000001809097211 */ /* 0x000fe200078f28ff */
[----:B------:R-:W-:Y:S01]  /*0e30*/  IMAD.IADD R4, R26, 0x1, R18 ;  /* 0x000000011a047824 */ /* 0x000fe200078e0212 */
[----:B------:R-:W-:Y:S01]  /*0e40*/  LEA.HI R13, R13, R8, RZ, 0x3 ;  /* 0x000000080d0d7211 */ /* 0x000fe200078f18ff */
[----:B------:R0:W-:Y:S01]  /*0e50*/  STL [R1+0x50], R18 ;  /* 0x0000501201007387 */ /* 0x0001e20000100800 */
[----:B------:R-:W-:Y:S01]  /*0e60*/  IMAD.SHL.U32 R5, R5, 0x40, RZ ;  /* 0x0000004005057824 */ /* 0x000fe200078e00ff */
[----:B------:R-:W-:Y:S01]  /*0e70*/  SHF.R.S32.HI R9, RZ, 0x5, R9 ;  /* 0x00000005ff097819 */ /* 0x000fe20000011409 */
[C---:B------:R-:W-:Y:S01]  /*0e80*/  VIADD R137, R16.reuse, 0x30 ;  /* 0x0000003010897836 */ /* 0x040fe20000000000 */
[----:B------:R1:W-:Y:S01]  /*0e90*/  STL [R1+0x4c], R17 ;  /* 0x00004c1101007387 */ /* 0x0003e20000100800 */
[----:B------:R-:W-:Y:S01]  /*0ea0*/  LOP3.LUT R13, R13, 0xfffffff8, RZ, 0xc0, !PT ;  /* 0xfffffff80d0d7812 */ /* 0x000fe200078ec0ff */
[C---:B------:R-:W-:Y:S01]  /*0eb0*/  VIADD R136, R16.reuse, 0x40 ;  /* 0x0000004010887836 */ /* 0x040fe20000000000 */
[----:B------:R-:W-:Y:S01]  /*0ec0*/  SHF.R.S32.HI R15, RZ, 0x1f, R4 ;  /* 0x0000001fff0f7819 */ /* 0x000fe20000011404 */
[----:B------:R-:W-:Y:S01]  /*0ed0*/  VIADD R138, R16, 0x50 ;  /* 0x00000050108a7836 */ /* 0x000fe20000000000 */
[----:B------:R-:W-:Y:S01]  /*0ee0*/  LOP3.LUT R5, R5, 0x7ffffe00, RZ, 0xc0, !PT ;  /* 0x7ffffe0005057812 */ /* 0x000fe200078ec0ff */
[----:B------:R-:W-:Y:S01]  /*0ef0*/  IMAD.SHL.U32 R10, R10, 0x40, RZ ;  /* 0x000000400a0a7824 */ /* 0x000fe200078e00ff */
[----:B0-----:R-:W-:Y:S01]  /*0f00*/  SHF.R.S32.HI R18, RZ, 0x7, R3 ;  /* 0x00000007ff127819 */ /* 0x001fe20000011403 */
[----:B------:R-:W-:Y:S01]  /*0f10*/  IMAD.SHL.U32 R3, R6, 0x8, RZ ;  /* 0x0000000806037824 */ /* 0x000fe200078e00ff */
[----:B------:R-:W-:Y:S01]  /*0f20*/  LEA.HI R15, R15, R4, RZ, 0x3 ;  /* 0x000000040f0f7211 */ /* 0x000fe200078f18ff */
[----:B------:R-:W-:Y:S01]  /*0f30*/  VIADD R6, R26, 0x18 ;  /* 0x000000181a067836 */ /* 0x000fe20000000000 */
[----:B-1----:R-:W-:-:S02]  /*0f40*/  SHF.R.S32.HI R17, RZ, 0x1f, R12 ;  /* 0x0000001fff117819 */ /* 0x002fc4000001140c */
[----:B------:R-:W-:Y:S01]  /*0f50*/  SHF.R.S32.HI R4, RZ, 0x5, R0 ;  /* 0x00000005ff047819 */ /* 0x000fe20000011400 */
[----:B------:R-:W-:Y:S01]  /*0f60*/  IMAD.SHL.U32 R0, R7, 0x40, RZ ;  /* 0x0000004007007824 */ /* 0x000fe200078e00ff */
[----:B------:R-:W-:Y:S01]  /*0f70*/  LEA.HI R20, R17, R12, RZ, 0x3 ;  /* 0x0000000c11147211 */ /* 0x000fe200078f18ff */
[----:B------:R-:W-:Y:S01]  /*0f80*/  IMAD.IADD R12, R8, 0x1, -R13 ;  /* 0x00000001080c7824 */ /* 0x000fe200078e0a0d */
[----:B------:R-:W-:Y:S01]  /*0f90*/  R2P PR, R7, 0x6 ;  /* 0x0000000607007804 */ /* 0x000fe20000000000 */
[----:B------:R-:W-:Y:S01]  /*0fa0*/  IMAD.HI R8, R18, 0x55555556, RZ ;  /* 0x5555555612087827 */ /* 0x000fe200078e02ff */
[----:B------:R-:W-:Y:S02]  /*0fb0*/  LOP3.LUT R0, R0, 0x1c0, RZ, 0xc0, !PT ;  /* 0x000001c000007812 */ /* 0x000fe400078ec0ff */
[----:B------:R-:W-:Y:S01]  /*0fc0*/  SHF.R.S32.HI R7, RZ, 0x3, R15 ;  /* 0x00000003ff077819 */ /* 0x000fe2000001140f */
[----:B------:R-:W-:Y:S01]  /*0fd0*/  IMAD R9, R9, 0x10, R12 ;  /* 0x0000001009097824 */ /* 0x000fe200078e020c */
[----:B------:R-:W-:Y:S01]  /*0fe0*/  LEA.HI R8, R8, R8, RZ, 0x1 ;  /* 0x0000000808087211 */ /* 0x000fe200078f08ff */
[----:B------:R-:W-:Y:S01]  /*0ff0*/  IMAD R4, R4, 0x400, R5 ;  /* 0x0000040004047824 */ /* 0x000fe200078e0205 */
[----:B------:R-:W-:-:S02]  /*1000*/  LOP3.LUT R3, R0, 0x8, R3, 0xf8, !PT ;  /* 0x0000000800037812 */ /* 0x000fc400078ef803 */
[----:B------:R-:W-:Y:S01]  /*1010*/  SHF.R.U32.HI R0, RZ, 0x3, R0 ;  /* 0x00000003ff007819 */ /* 0x000fe20000011600 */
[----:B------:R-:W-:Y:S01]  /*1020*/  IMAD R8, R8, -0x3, R18 ;  /* 0xfffffffd08087824 */ /* 0x000fe200078e0212 */
[----:B------:R-:W-:Y:S02]  /*1030*/  SEL R144, R144, 0xffffffc0, !P2 ;  /* 0xffffffc090907807 */ /* 0x000fe40005000000 */
[----:B------:R-:W-:Y:S02]  /*1040*/  CS2R R18, SRZ ;  /* 0x0000000000127805 */ /* 0x000fe4000001ff00 */
[----:B------:R-:W-:Y:S01]  /*1050*/  LOP3.LUT R3, R3, R0, RZ, 0x3c, !PT ;  /* 0x0000000003037212 */ /* 0x000fe200078e3cff */
[----:B------:R-:W-:Y:S01]  /*1060*/  IMAD R5, R8, 0x40, R9 ;  /* 0x0000004008057824 */ /* 0x000fe200078e0209 */
[----:B------:R-:W-:Y:S01]  /*1070*/  LOP3.LUT R142, R11, 0x7ffffffc, RZ, 0xc0, !PT ;  /* 0x7ffffffc0b8e7812 */ /* 0x000fe200078ec0ff */
[----:B------:R-:W-:Y:S01]  /*1080*/  VIADD R0, R26, 0x8 ;  /* 0x000000081a007836 */ /* 0x000fe20000000000 */
[----:B------:R-:W-:Y:S01]  /*1090*/  SHF.R.S32.HI R17, RZ, 0x1f, R16 ;  /* 0x0000001fff117819 */ /* 0x000fe20000011410 */
[----:B------:R-:W-:Y:S01]  /*10a0*/  IMAD.IADD R3, R4, 0x1, R3 ;  /* 0x0000000104037824 */ /* 0x000fe200078e0203 */
[----:B------:R-:W-:Y:S01]  /*10b0*/  STL [R1+0x78], R5 ;  /* 0x0000780501007387 */ /* 0x000fe20000100800 */
[----:B------:R-:W-:-:S02]  /*10c0*/  VIADD R4, R26, 0x28 ;  /* 0x000000281a047836 */ /* 0x000fc40000000000 */
[----:B------:R-:W-:Y:S01]  /*10d0*/  IMAD R143, R3, 0x2, R2 ;  /* 0x00000002038f7824 */ /* 0x000fe200078e0202 */
[----:B------:R-:W-:Y:S01]  /*10e0*/  STL [R1], RZ ;  /* 0x000000ff01007387 */ /* 0x000fe20000100800 */
[----:B------:R-:W-:Y:S02]  /*10f0*/  IMAD.IADD R142, R24, 0x1, -R142 ;  /* 0x00000001188e7824 */ /* 0x000fe400078e0a8e */
[C---:B------:R-:W-:Y:S01]  /*1100*/  VIADD R145, R143.reuse, 0x21800 ;  /* 0x000218008f917836 */ /* 0x040fe20000000000 */
[----:B------:R0:W-:Y:S01]  /*1110*/  STL [R1+0x5c], R0 ;  /* 0x00005c0001007387 */ /* 0x0001e20000100800 */
[----:B------:R-:W-:Y:S02]  /*1120*/  VIADD R3, R143, 0x21820 ;  /* 0x000218208f037836 */ /* 0x000fe40000000000 */
[C---:B------:R-:W-:Y:S01]  /*1130*/  @P1 VIADD R3, R145.reuse, 0xffffffe0 ;  /* 0xffffffe091031836 */ /* 0x040fe20000000000 */
[----:B------:R1:W-:Y:S01]  /*1140*/  STL [R1+0x58], R6 ;  /* 0x0000580601007387 */ /* 0x0003e20000100800 */
[----:B------:R-:W-:-:S02]  /*1150*/  IMAD.IADD R145, R145, 0x1, R144 ;  /* 0x0000000191917824 */ /* 0x000fc400078e0290 */
[----:B------:R-:W-:Y:S01]  /*1160*/  IMAD.IADD R144, R144, 0x1, R3 ;  /* 0x0000000190907824 */ /* 0x000fe200078e0203 */
[----:B------:R2:W-:Y:S01]  /*1170*/  STL [R1+0x60], R4 ;  /* 0x0000600401007387 */ /* 0x0005e20000100800 */
[----:B0-----:R-:W-:Y:S02]  /*1180*/  SHF.R.S32.HI R0, RZ, 0x1f, R137 ;  /* 0x0000001fff007819 */ /* 0x001fe40000011489 */
[----:B-1----:R-:W-:-:S03]  /*1190*/  LOP3.LUT R6, R10, 0xc0, RZ, 0xc0, !PT ;  /* 0x000000c00a067812 */ /* 0x002fc600078ec0ff */
[----:B------:R0:W-:Y:S01]  /*11a0*/  STL [R1+0x48], R0 ;  /* 0x0000480001007387 */ /* 0x0001e20000100800 */
[----:B--2---:R-:W-:-:S05]  /*11b0*/  SHF.R.S32.HI R4, RZ, 0x1f, R136 ;  /* 0x0000001fff047819 */ /* 0x004fca0000011488 */
[----:B------:R1:W-:Y:S01]  /*11c0*/  STL [R1+0x44], R4 ;  /* 0x0000440401007387 */ /* 0x0003e20000100800 */
[----:B0-----:R-:W-:-:S05]  /*11d0*/  SHF.R.S32.HI R0, RZ, 0x1f, R138 ;  /* 0x0000001fff007819 */ /* 0x001fca000001148a */
[----:B------:R0:W-:Y:S01]  /*11e0*/  STL [R1+0x40], R0 ;  /* 0x0000400001007387 */ /* 0x0001e20000100800 */
[----:B-1----:R-:W-:-:S03]  /*11f0*/  IMAD.SHL.U32 R4, R21, 0x20, RZ ;  /* 0x0000002015047824 */ /* 0x002fc600078e00ff */
[----:B------:R1:W-:Y:S04]  /*1200*/  STL [R1+0x14], R6 ;  /* 0x0000140601007387 */ /* 0x0003e80000100800 */
[----:B------:R2:W-:Y:S01]  /*1210*/  STL [R1+0x24], R4 ;  /* 0x0000240401007387 */ /* 0x0005e20000100800 */
[----:B0-----:R-:W-:-:S03]  /*1220*/  LOP3.LUT R0, R6, 0x8, R16, 0xf8, !PT ;  /* 0x0000000806007812 */ /* 0x001fc600078ef810 */
[----:B------:R-:W-:Y:S01]  /*1230*/  STL [R1+0x30], R7 ;  /* 0x0000300701007387 */ /* 0x000fe20000100800 */
[----:B-1----:R-:W-:-:S04]  /*1240*/  SHF.R.U32.HI R6, RZ, 0x3, R6 ;  /* 0x00000003ff067819 */ /* 0x002fc80000011606 */
[----:B------:R-:W-:Y:S01]  /*1250*/  LOP3.LUT R0, R0, R6, RZ, 0x3c, !PT ;  /* 0x0000000600007212 */ /* 0x000fe200078e3cff */
[----:B------:R0:W-:Y:S04]  /*1260*/  STL [R1+0x20], R6 ;  /* 0x0000200601007387 */ /* 0x0001e80000100800 */
[----:B--2---:R-:W-:Y:S02]  /*1270*/  IMAD.IADD R4, R4, 0x1, R0 ;  /* 0x0000000104047824 */ /* 0x004fe400078e0200 */
[----:B------:R-:W-:Y:S01]  /*1280*/  IMAD R0, R14, 0x8, R5 ;  /* 0x000000080e007824 */ /* 0x000fe200078e0205 */
[----:B0-----:R-:W-:-:S05]  /*1290*/  SHF.R.S32.HI R6, RZ, 0x3, R20 ;  /* 0x00000003ff067819 */ /* 0x001fca0000011414 */
[----:B------:R-:W-:Y:S04]  /*12a0*/  STL [R1+0x34], R6 ;  /* 0x0000340601007387 */ /* 0x000fe80000100800 */
[----:B------:R-:W-:Y:S04]  /*12b0*/  STL [R1+0x6c], R4 ;  /* 0x00006c0401007387 */ /* 0x000fe80000100800 */
[----:B------:R-:W-:Y:S04]  /*12c0*/  STL [R1+0x38], R3 ;  /* 0x0000380301007387 */ /* 0x000fe80000100800 */
[----:B------:R0:W-:Y:S02]  /*12d0*/  STL [R1+0x64], R0 ;  /* 0x0000640001007387 */ /* 0x0001e40000100800 */
[----:B0-----:R-:W-:-:S05]  /*12e0*/  VIADD R0, R3, 0x6000 ;  /* 0x0000600003007836 */ /* 0x001fca0000000000 */
[----:B------:R0:W-:Y:S02]  /*12f0*/  STL [R1+0x3c], R0 ;  /* 0x00003c0001007387 */ /* 0x0001e40000100800 */
.L_x_11578:
[----:B------:R-:W-:Y:S05]  /*1300*/  YIELD ;  /* 0x0000000000007946 */ /* 0x000fea0003800000 */
[----:B------:R-:W-:Y:S01]  /*1310*/  ULDC.64 UR4, c[0x0][0xa28] ;  /* 0x00028a0000047ab9 */ /* 0x000fe20000000a00 */
[----:B0--34-:R-:W1:Y:S01]  /*1320*/  LDC.64 R6, c[0x0][0xa08] ;  /* 0x00028200ff067b82 */ /* 0x019e620000000a00 */
[----:B------:R-:W-:Y:S01]  /*1330*/  ISETP.NE.U32.AND P1, PT, RZ, UR4, PT ;  /* 0x00000004ff007c0c */ /* 0x000fe2000bf25070 */
[----:B0-----:R-:W-:Y:S02]  /*1340*/  IMAD.MOV.U32 R0, RZ, RZ, RZ ;  /* 0x000000ffff007224 */ /* 0x001fe400078e00ff */
[----:B------:R-:W-:Y:S01]  /*1350*/  IMAD.MOV.U32 R86, RZ, RZ, RZ ;  /* 0x000000ffff567224 */ /* 0x000fe200078e00ff */
[----:B------:R-:W-:Y:S01]  /*1360*/  ISETP.NE.AND.EX P1, PT, RZ, UR5, PT, P1 ;  /* 0x00000005ff007c0c */ /* 0x000fe2000bf25310 */
[----:B------:R-:W-:-:S02]  /*1370*/  ULDC.64 UR4, c[0x0][0xa18] ;  /* 0x0002860000047ab9 */ /* 0x000fc40000000a00 */
[----:B------:R-:W-:-:S04]  /*1380*/  ISETP.NE.U32.AND P2, PT, RZ, UR4, PT ;  /* 0x00000004ff007c0c */ /* 0x000fc8000bf45070 */
[----:B------:R-:W-:Y:S01]  /*1390*/  ISETP.NE.AND.EX P2, PT, RZ, UR5, PT, P2 ;  /* 0x00000005ff007c0c */ /* 0x000fe2000bf45320 */
[----:B------:R-:W-:Y:S02]  /*13a0*/  ULDC.64 UR4, c[0x0][0xa08] ;  /* 0x0002820000047ab9 */ /* 0x000fe40000000a00 */
[----:B------:R-:W-:-:S03]  /*13b0*/  ISETP.NE.U32.AND P0, PT, RZ, UR4, PT ;  /* 0x00000004ff007c0c */ /* 0x000fc6000bf05070 */
[----:B------:R-:W0:Y:S01]  /*13c0*/  @P1 LDC.64 R4, c[0x0][0xa28] ;  /* 0x00028a00ff041b82 */ /* 0x000e220000000a00 */
[----:B------:R-:W-:Y:S01]  /*13d0*/  ISETP.NE.AND.EX P0, PT, RZ, UR5, PT, P0 ;  /* 0x00000005ff007c0c */ /* 0x000fe2000bf05300 */
[----:B-1----:R-:W-:-:S06]  /*13e0*/  IMAD.WIDE R10, R35, 0x4, R6 ;  /* 0x00000004230a7825 */ /* 0x002fcc00078e0206 */
[----:B------:R-:W1:Y:S01]  /*13f0*/  @P2 LDC.64 R8, c[0x0][0xa18] ;  /* 0x00028600ff082b82 */ /* 0x000e620000000a00 */
[----:B------:R-:W-:Y:S02]  /*1400*/  ULDC UR4, c[0x0][0x288] ;  /* 0x0000a20000047ab9 */ /* 0x000fe40000000800 */
[----:B------:R-:W-:Y:S01]  /*1410*/  IMAD.U32 R140, RZ, RZ, UR4 ;  /* 0x00000004ff8c7e24 */ /* 0x000fe2000f8e00ff */
[----:B------:R-:W-:Y:S02]  /*1420*/  ULDC.64 UR4, c[0x0][0x418] ;  /* 0x0001060000047ab9 */ /* 0x000fe40000000a00 */
[----:B--2---:R2:W5:Y:S01]  /*1430*/  @P0 LDG.E R86, desc[UR52][R10.64] ;  /* 0x000000340a560981 */ /* 0x004562000c1e1900 */
[----:B0-----:R-:W-:-:S05]  /*1440*/  @P1 IMAD.WIDE R4, R35, 0x4, R4 ;  /* 0x0000000423041825 */ /* 0x001fca00078e0204 */
        /* <DEDUP_REMOVED lines=22> */
.L_x_11363:
[----:B------:R-:W-:Y:S01]  /*15b0*/  ULDC.64 UR4, c[0x0][0xa20] ;  /* 0x0002880000047ab9 */ /* 0x000fe20000000a00 */
[----:B------:R0:W-:Y:S01]  /*15c0*/  STL [R1+0x70], R34 ;  /* 0x0000702201007387 */ /* 0x0001e20000100800 */
[----:B------:R-:W-:-:S03]  /*15d0*/  ISETP.NE.U32.AND P1, PT, RZ, UR4, PT ;  /* 0x00000004ff007c0c */ /* 0x000fc6000bf25070 */
[----:B------:R0:W-:Y:S01]  /*15e0*/  STL [R1+0x74], R35 ;  /* 0x0000742301007387 */ /* 0x0001e20000100800 */
[----:B------:R-:W-:-:S13]  /*15f0*/  ISETP.NE.AND.EX P1, PT, RZ, UR5, PT, P1 ;  /* 0x00000005ff007c0c */ /* 0x000fda000bf25310 */
[----:B0-----:R-:W-:Y:S05]  /*1600*/  @!P1 BRA `(.L_x_11364) ;  /* 0x0000000000109947 */ /* 0x001fea0003800000 */
[----:B------:R-:W0:Y:S02]  /*1610*/  LDC.64 R4, c[0x0][0xa20] ;  /* 0x00028800ff047b82 */ /* 0x000e240000000a00 */
[----:B0-----:R-:W-:-:S05]  /*1620*/  IMAD.WIDE R4, R35, 0x4, R4 ;  /* 0x0000000423047825 */ /* 0x001fca00078e0204 */
[----:B------:R0:W5:Y:S01]  /*1630*/  LDG.E R27, desc[UR52][R4.64] ;  /* 0x00000034041b7981 */ /* 0x000162000c1e1900 */
[----:B------:R-:W-:Y:S05]  /*1640*/  BRA `(.L_x_11365) ;  /* 0x0000000000107947 */ /* 0x000fea0003800000 */
.L_x_11364:
[----:B------:R-:W-:Y:S05]  /*1650*/  @!P0 BRA `(.L_x_11365) ;  /* 0x00000000000c8947 */ /* 0x000fea0003800000 */
[----:B------:R-:W2:Y:S04]  /*1660*/  LDG.E R4, desc[UR52][R10.64] ;  /* 0x000000340a047981 */ /* 0x000ea8000c1e1900 */
[----:B------:R-:W2:Y:S02]  /*1670*/  LDG.E R27, desc[UR52][R10.64+0x4] ;  /* 0x000004340a1b7981 */ /* 0x000ea4000c1e1900 */
[----:B--2---:R-:W-:-:S07]  /*1680*/  IMAD.IADD R27, R27, 0x1, -R4 ;  /* 0x000000011b1b7824 */ /* 0x004fce00078e0a04 */
.L_x_11365:
[----:B------:R-:W-:Y:S01]  /*1690*/  ULDC.64 UR4, c[0x0][0xa10] ;  /* 0x0002840000047ab9 */ /* 0x000fe20000000a00 */
[----:B0-----:R-:W0:Y:S01]  /*16a0*/  LDC R4, c[0x0][0x448] ;  /* 0x00011200ff047b82 */ /* 0x001e220000000800 */
[----:B------:R-:W-:-:S04]  /*16b0*/  ISETP.NE.U32.AND P0, PT, RZ, UR4, PT ;  /* 0x00000004ff007c0c */ /* 0x000fc8000bf05070 */
[----:B------:R-:W-:Y:S01]  /*16c0*/  ISETP.NE.AND.EX P0, PT, RZ, UR5, PT, P0 ;  /* 0x00000005ff007c0c */ /* 0x000fe2000bf05300 */
[----:B------:R-:W-:Y:S02]  /*16d0*/  ULDC.64 UR4, c[0x0][0xa30] ;  /* 0x00028c0000047ab9 */ /* 0x000fe40000000a00 */
[----:B------:R-:W-:-:S04]  /*16e0*/  ISETP.NE.U32.AND P1, PT, RZ, UR4, PT ;  /* 0x00000004ff007c0c */ /* 0x000fc8000bf25070 */
[----:B------:R-:W-:-:S06]  /*16f0*/  ISETP.NE.AND.EX P1, PT, RZ, UR5, PT, P1 ;  /* 0x00000005ff007c0c */ /* 0x000fcc000bf25310 */
[----:B------:R-:W1:Y:S08]  /*1700*/  @P0 LDC.64 R6, c[0x0][0xa10] ;  /* 0x00028400ff060b82 */ /* 0x000e700000000a00 */
[----:B------:R-:W2:Y:S01]  /*1710*/  @P1 LDC.64 R8, c[0x0][0xa30] ;  /* 0x00028c00ff081b82 */ /* 0x000ea20000000a00 */
[----:B-1----:R-:W-:-:S05]  /*1720*/  @P0 IMAD.WIDE R6, R35, 0x4, R6 ;  /* 0x0000000423060825 */ /* 0x002fca00078e0206 */
[----:B------:R-:W3:Y:S04]  /*1730*/  @P0 LDG.E R3, desc[UR52][R6.64] ;  /* 0x0000003406030981 */ /* 0x000ee8000c1e1900 */
[----:B------:R1:W3:Y:S01]  /*1740*/  @P0 LDG.E R10, desc[UR52][R6.64+0x4] ;  /* 0x00000434060a0981 */ /* 0x0002e2000c1e1900 */
[----:B-----5:R-:W-:Y:S02]  /*1750*/  IMAD.MOV.U32 R98, RZ, RZ, R27 ;  /* 0x000000ffff627224 */ /* 0x020fe400078e001b */
[----:B--2---:R-:W-:-:S05]  /*1760*/  @P1 IMAD.WIDE R8, R35, 0x4, R8 ;  /* 0x0000000423081825 */ /* 0x004fca00078e0208 */
[----:B------:R2:W5:Y:S01]  /*1770*/  @P1 LDG.E R98, desc[UR52][R8.64] ;  /* 0x0000003408621981 */ /* 0x000562000c1e1900 */
[----:B0-----:R-:W-:Y:S01]  /*1780*/  ISETP.NE.AND P1, PT, R4, 0x1, PT ;  /* 0x000000010400780c */ /* 0x001fe20003f25270 */
[----:B------:R-:W-:Y:S01]  /*1790*/  IMAD R14, R33, 0xc0, RZ ;  /* 0x000000c0210e7824 */ /* 0x000fe200078e02ff */
[----:B------:R-:W0:Y:S01]  /*17a0*/  LDC.64 R4, c[0x0][0x9e0] ;  /* 0x00027800ff047b82 */ /* 0x000e220000000a00 */
[----:B------:R-:W-:Y:S02]  /*17b0*/  IMAD.IADD R13, R27, 0x1, -R0 ;  /* 0x000000011b0d7824 */ /* 0x000fe400078e0a00 */
[----:B------:R-:W-:Y:S01]  /*17c0*/  VIADD R0, R14, 0xbf ;  /* 0x000000bf0e007836 */ /* 0x000fe20000000000 */
[----:B------:R4:W-:Y:S03]  /*17d0*/  STL [R1+0x28], R14 ;  /* 0x0000280e01007387 */ /* 0x0009e60000100800 */
[----:B-1----:R-:W-:-:S04]  /*17e0*/  IMAD.MOV.U32 R6, RZ, RZ, R0 ;  /* 0x000000ffff067224 */ /* 0x002fc800078e0000 */
[----:B------:R-:W1:Y:S08]  /*17f0*/  @P1 LDC R11, c[0x0][0x44c] ;  /* 0x00011300ff0b1b82 */ /* 0x000e700000000800 */
[----:B------:R-:W2:Y:S01]  /*1800*/  @P1 LDC R12, c[0x0][0x450] ;  /* 0x00011400ff0c1b82 */ /* 0x000ea20000000800 */
[----:B0-----:R-:W-:Y:S01]  /*1810*/  ISETP.GE.AND P2, PT, R5, 0x1, PT ;  /* 0x000000010500780c */ /* 0x001fe20003f46270 */
[----:B---3--:R-:W-:-:S02]  /*1820*/  @P0 IMAD.IADD R24, R10, 0x1, -R3 ;  /* 0x000000010a180824 */ /* 0x008fc400078e0a03 */
[----:B-1----:R-:W-:-:S04]  /*1830*/  @P1 IMAD.HI.U32 R3, R0, R11, RZ ;  /* 0x0000000b00031227 */ /* 0x002fc800078e00ff */
[----:B------:R-:W-:Y:S01]  /*1840*/  IMAD.IADD R141, R13, 0x1, R24 ;  /* 0x000000010d8d7824 */ /* 0x000fe200078e0218 */
[----:B--2---:R-:W-:-:S03]  /*1850*/  @P1 SHF.R.U32.HI R6, RZ, R12, R3 ;  /* 0x0000000cff061219 */ /* 0x004fc60000011603 */
[C---:B------:R-:W-:Y:S01]  /*1860*/  VIADD R0, R141.reuse, 0x7f ;  /* 0x0000007f8d007836 */ /* 0x040fe20000000000 */
[----:B------:R-:W-:-:S04]  /*1870*/  IADD3 R7, R141, 0x1, -R140 ;  /* 0x000000018d077810 */ /* 0x000fc80007ffe88c */
[----:B------:R-:W-:Y:S01]  /*1880*/  SHF.R.S32.HI R3, RZ, 0x1f, R0 ;  /* 0x0000001fff037819 */ /* 0x000fe20000011400 */
[----:B------:R-:W-:-:S03]  /*1890*/  IMAD.IADD R9, R7, 0x1, R6 ;  /* 0x0000000107097824 */ /* 0x000fc600078e0206 */
[----:B------:R-:W-:Y:S01]  /*18a0*/  LEA.HI R3, R3, R0, RZ, 0x7 ;  /* 0x0000000003037211 */ /* 0x000fe200078f38ff */
[----:B------:R-:W-:-:S03]  /*18b0*/  IMAD.IADD R4, R9, 0x1, R4 ;  /* 0x0000000109047824 */ /* 0x000fc600078e0204 */
[----:B------:R-:W-:Y:S01]  /*18c0*/  SHF.R.S32.HI R102, RZ, 0x7, R3 ;  /* 0x00000007ff667819 */ /* 0x000fe20000011403 */
[----:B----4-:R-:W-:Y:S06]  /*18d0*/  @!P2 BRA `(.L_x_11366) ;  /* 0x000000000048a947 */ /* 0x010fec0003800000 */
        /* <DEDUP_REMOVED lines=11> */
.L_x_11368:
[----:B------:R-:W-:-:S13]  /*1990*/  ISETP.NE.AND P0, PT, R5, 0x1, PT ;  /* 0x000000010500780c */ /* 0x000fda0003f05270 */
[----:B------:R-:W0:Y:S02]  /*19a0*/  @P0 LDC.64 R6, c[0x0][0x9e8] ;  /* 0x00027a00ff060b82 */ /* 0x000e240000000a00 */
[----:B0-----:R-:W-:-:S05]  /*19b0*/  @P0 IMAD.HI.U32 R6, R0, R6, RZ ;  /* 0x0000000600060227 */ /* 0x001fca00078e00ff */
[----:B------:R-:W-:-:S07]  /*19c0*/  @P0 SHF.R.U32.HI R0, RZ, R7, R6 ;  /* 0x00000007ff000219 */ /* 0x000fce0000011606 */
.L_x_11369:
[----:B------:R-:W-:Y:S05]  /*19d0*/  BSYNC B0 ;  /* 0x0000000000007941 */ /* 0x000fea0003800000 */
.L_x_11367:
[----:B------:R-:W-:-:S05]  /*19e0*/  IMAD R3, R0, R5, R5 ;  /* 0x0000000500037224 */ /* 0x000fca00078e0205 */
[----:B------:R-:W-:-:S07]  /*19f0*/  VIMNMX R4, R4, R3, PT ;  /* 0x0000000304047248 */ /* 0x000fce0003fe0100 */
.L_x_11366:
[----:B------:R-:W0:Y:S01]  /*1a00*/  @P1 LDC R3, c[0x0][0x44c] ;  /* 0x00011300ff031b82 */ /* 0x000e220000000800 */
[----:B------:R-:W-:Y:S01]  /*1a10*/  IMAD.MOV.U32 R0, RZ, RZ, R14 ;  /* 0x000000ffff007224 */ /* 0x000fe200078e000e */
[----:B------:R-:W-:Y:S01]  /*1a20*/  ULDC UR4, c[0x0][0x9dc] ;  /* 0x0002770000047ab9 */ /* 0x000fe20000000800 */
[----:B------:R-:W-:-:S05]  /*1a30*/  IMAD.IADD R103, R141, 0x1, -R140 ;  /* 0x000000018d677824 */ /* 0x000fca00078e0a8c */
        /* <DEDUP_REMOVED lines=16> */
.L_x_11372:
[----:B------:R-:W-:-:S13]  /*1b40*/  ISETP.NE.AND P0, PT, R5, 0x1, PT ;  /* 0x000000010500780c */ /* 0x000fda0003f05270 */
[----:B------:R-:W0:Y:S02]  /*1b50*/  @P0 LDC.64 R6, c[0x0][0x9e8] ;  /* 0x00027a00ff060b82 */ /* 0x000e240000000a00 */
[----:B0-----:R-:W-:-:S05]  /*1b60*/  @P0 IMAD.HI.U32 R6, R0, R6, RZ ;  /* 0x0000000600060227 */ /* 0x001fca00078e00ff */
[----:B------:R-:W-:-:S07]  /*1b70*/  @P0 SHF.R.U32.HI R0, RZ, R7, R6 ;  /* 0x00000007ff000219 */ /* 0x000fce0000011606 */
.L_x_11373:
[----:B------:R-:W-:Y:S05]  /*1b80*/  BSYNC B0 ;  /* 0x0000000000007941 */ /* 0x000fea0003800000 */
.L_x_11371:
[----:B------:R-:W-:-:S05]  /*1b90*/  IMAD R0, R0, R5, RZ ;  /* 0x0000000500007224 */ /* 0x000fca00078e02ff */
[----:B------:R-:W-:-:S07]  /*1ba0*/  VIMNMX R3, R3, R0, !PT ;  /* 0x0000000003037248 */ /* 0x000fce0007fe0100 */
.L_x_11370:
        /* <DEDUP_REMOVED lines=43> */
.L_x_11376:
[----:B------:R-:W-:Y:S05]  /*1e60*/  BSYNC B6 ;  /* 0x0000000000067941 */ /* 0x000fea0003800000 */
.L_x_11375:
        /* <DEDUP_REMOVED lines=20> */
.L_x_11378:
[----:B------:R-:W-:Y:S05]  /*1fb0*/  BSYNC B6 ;  /* 0x0000000000067941 */ /* 0x000fea0003800000 */
.L_x_11377:
[----:B------:R-:W2:Y:S01]  /*1fc0*/  LDL.64 R38, [R1+0x18] ;  /* 0x0000180001267983 */ /* 0x000ea20000100a00 */
[----:B------:R-:W-:-:S03]  /*1fd0*/  ULDC.64 UR4, c[0x0][0x9f8] ;  /* 0x00027e0000047ab9 */ /* 0x000fc60000000a00 */
[----:B------:R-:W2:Y:S01]  /*1fe0*/  LDL.64 R20, [R1+0x18] ;  /* 0x0000180001147983 */ /* 0x000ea20000100a00 */
[----:B------:R-:W-:Y:S01]  /*1ff0*/  ISETP.NE.U32.AND P0, PT, RZ, UR4, PT ;  /* 0x00000004ff007c0c */ /* 0x000fe2000bf05070 */
[----:B------:R-:W-:Y:S01]  /*2000*/  IMAD.MOV.U32 R0, RZ, RZ, R35 ;  /* 0x000000ffff007224 */ /* 0x000fe200078e0023 */
[----:B------:R-:W0:Y:S01]  /*2010*/  LDC.64 R8, c[0x0][0x408] ;  /* 0x00010200ff087b82 */ /* 0x000e220000000a00 */
[----:B------:R-:W1:Y:S01]  /*2020*/  S2R R28, SR_TID.X ;  /* 0x00000000001c7919 */ /* 0x000e620000002100 */
[----:B------:R-:W-:-:S06]  /*2030*/  ISETP.NE.AND.EX P0, PT, RZ, UR5, PT, P0 ;  /* 0x00000005ff007c0c */ /* 0x000fcc000bf05300 */
[----:B------:R-:W3:Y:S08]  /*2040*/  LDC R29, c[0x0][0x3f4] ;  /* 0x0000fd00ff1d7b82 */ /* 0x000ef00000000800 */
[----:B------:R-:W4:Y:S08]  /*2050*/  @P0 LDC.64 R4, c[0x0][0x9f8] ;  /* 0x00027e00ff040b82 */ /* 0x000f300000000a00 */
[----:B------:R-:W3:Y:S01]  /*2060*/  LDC.64 R10, c[0x0][0x3f8] ;  /* 0x0000fe00ff0a7b82 */ /* 0x000ee20000000a00 */
[----:B-1----:R-:W-:Y:S01]  /*2070*/  VIADD R37, R28, 0xffffff80 ;  /* 0xffffff801c257836 */ /* 0x002fe20000000000 */
[----:B------:R-:W-:Y:S01]  /*2080*/  SHF.R.U32.HI R31, RZ, 0x7, R28 ;  /* 0x00000007ff1f7819 */ /* 0x000fe2000001161c */
[----:B----4-:R-:W-:-:S05]  /*2090*/  @P0 IMAD.WIDE R4, R35, 0x4, R4 ;  /* 0x0000000423040825 */ /* 0x010fca00078e0204 */
[----:B------:R1:W4:Y:S01]  /*20a0*/  @P0 LDG.E R0, desc[UR52][R4.64] ;  /* 0x0000003404000981 */ /* 0x000322000c1e1900 */
[----:B------:R-:W-:Y:S01]  /*20b0*/  ISETP.NE.AND P6, PT, R31, 0x1, PT ;  /* 0x000000011f00780c */ /* 0x000fe20003fc5270 */
[----:B------:R-:W-:Y:S01]  /*20c0*/  IMAD.IADD R86, R86, 0x1, R27 ;  /* 0x0000000156567824 */ /* 0x000fe200078e021b */
[----:B------:R-:W-:Y:S02]  /*20d0*/  SHF.R.S32.HI R3, RZ, 0x1f, R37 ;  /* 0x0000001fff037819 */ /* 0x000fe40000011425 */
[-C--:B------:R-:W-:Y:S02]  /*20e0*/  LEA.HI R36, R37, R37.reuse, RZ, 0x1 ;  /* 0x0000002525247211 */ /* 0x080fe400078f08ff */
[----:B------:R-:W-:Y:S01]  /*20f0*/  LEA.HI R6, R3, R37, RZ, 0x2 ;  /* 0x0000002503067211 */ /* 0x000fe200078f10ff */
[----:B------:R-:W-:Y:S01]  /*2100*/  VIADD R3, R16, 0x10 ;  /* 0x0000001010037836 */ /* 0x000fe20000000000 */
[----:B------:R-:W-:Y:S02]  /*2110*/  SHF.R.S32.HI R36, RZ, 0x1, R36 ;  /* 0x00000001ff247819 */ /* 0x000fe40000011424 */
[----:B------:R-:W-:-:S02]  /*2120*/  SHF.R.S32.HI R74, RZ, 0x2, R6 ;  /* 0x00000002ff4a7819 */ /* 0x000fc40000011406 */
[----:B------:R-:W-:Y:S01]  /*2130*/  SHF.R.S32.HI R7, RZ, 0x1f, R6 ;  /* 0x0000001fff077819 */ /* 0x000fe20000011406 */
[----:B------:R-:W-:Y:S05]  /*2140*/  @!P6 WARPSYNC.ALL ;  /* 0x000000000000e948 */ /* 0x000fea0003800000 */
[----:B------:R-:W-:Y:S01]  /*2150*/  ULDC UR4, c[0x0][0x2f4] ;  /* 0x0000bd0000047ab9 */ /* 0x000fe20000000800 */
[----:B------:R-:W-:Y:S01]  /*2160*/  LEA.HI R7, R7, R74, RZ, 0x2 ;  /* 0x0000004a07077211 */ /* 0x000fe200078f10ff */
[--C-:B0-----:R-:W-:Y:S01]  /*2170*/  IMAD.WIDE.U32 R72, R36, R8, R16.reuse ;  /* 0x0000000824487225 */ /* 0x101fe200078e0010 */
[----:B------:R-:W-:Y:S02]  /*2180*/  ISETP.GE.AND P1, PT, R3, UR4, PT ;  /* 0x0000000403007c0c */ /* 0x000fe4000bf26270 */
[----:B------:R-:W-:Y:S01]  /*2190*/  ISETP.GE.AND P0, PT, R16, UR4, PT ;  /* 0x0000000410007c0c */ /* 0x000fe2000bf06270 */
[----:B---3--:R-:W-:Y:S01]  /*21a0*/  IMAD.WIDE.U32 R68, R36, R10, R16 ;  /* 0x0000000a24447225 */ /* 0x008fe200078e0010 */
[----:B-1----:R-:W-:-:S02]  /*21b0*/  SEL R5, RZ, 0xffffffff, P1 ;  /* 0xffffffffff057807 */ /* 0x002fc40000800000 */
[----:B------:R-:W-:Y:S02]  /*21c0*/  SEL R4, RZ, 0x1, P0 ;  /* 0x00000001ff047807 */ /* 0x000fe40000000000 */
[----:B------:R-:W-:Y:S01]  /*21d0*/  SHF.R.S32.HI R13, RZ, 0x1f, R36 ;  /* 0x0000001fff0d7819 */ /* 0x000fe20000011424 */
[----:B------:R-:W-:Y:S01]  /*21e0*/  IMAD.SHL.U32 R5, R5, 0x2, RZ ;  /* 0x0000000205057824 */ /* 0x000fe200078e00ff */
[----:B------:R-:W-:Y:S02]  /*21f0*/  LOP3.LUT R7, R7, 0xfffffffc, RZ, 0xc0, !PT ;  /* 0xfffffffc07077812 */ /* 0x000fe400078ec0ff */
[----:B------:R-:W-:Y:S01]  /*2200*/  ISETP.GE.AND P1, PT, R137, UR4, PT ;  /* 0x0000000489007c0c */ /* 0x000fe2000bf26270 */
[----:B------:R-:W-:Y:S01]  /*2210*/  IMAD R6, R13, R8, RZ ;  /* 0x000000080d067224 */ /* 0x000fe200078e02ff */
[----:B------:R-:W-:Y:S01]  /*2220*/  LOP3.LUT R5, R5, 0x2, R4, 0xe2, !PT ;  /* 0x0000000205057812 */ /* 0x000fe200078ee204 */
[----:B------:R-:W-:Y:S01]  /*2230*/  VIADD R4, R16, 0x20 ;  /* 0x0000002010047836 */ /* 0x000fe20000000000 */
[----:B------:R-:W-:Y:S01]  /*2240*/  LOP3.LUT R22, R22, 0xfffffffb, RZ, 0xc0, !PT ;  /* 0xfffffffb16167812 */ /* 0x000fe200078ec0ff */
[----:B------:R-:W-:Y:S01]  /*2250*/  IMAD.IADD R74, R74, 0x1, -R7 ;  /* 0x000000014a4a7824 */ /* 0x000fe200078e0a07 */
[----:B------:R-:W-:Y:S01]  /*2260*/  SEL R7, RZ, 0x8, P1 ;  /* 0x00000008ff077807 */ /* 0x000fe20000800000 */
[----:B------:R-:W-:Y:S01]  /*2270*/  IMAD R15, R36, R9, R6 ;  /* 0x00000009240f7224 */ /* 0x000fe200078e0206 */
[----:B------:R-:W-:-:S02]  /*2280*/  ISETP.GE.AND P0, PT, R4, UR4, PT ;  /* 0x0000000404007c0c */ /* 0x000fc4000bf06270 */
[----:B------:R-:W-:Y:S01]  /*2290*/  ISETP.GE.AND P2, PT, R3, R29, PT ;  /* 0x0000001d0300720c */ /* 0x000fe20003f46270 */
[----:B------:R-:W-:Y:S01]  /*22a0*/  IMAD.IADD R73, R73, 0x1, R15 ;  /* 0x0000000149497824 */ /* 0x000fe200078e020f */
[----:B------:R-:W-:Y:S02]  /*22b0*/  SEL R6, RZ, 0x4, P0 ;  /* 0x00000004ff067807 */ /* 0x000fe40000000000 */
[----:B------:R-:W-:Y:S02]  /*22c0*/  ISETP.GE.AND P0, PT, R136, UR4, PT ;  /* 0x0000000488007c0c */ /* 0x000fe4000bf06270 */
[----:B------:R-:W-:Y:S02]  /*22d0*/  LOP3.LUT R5, R7, R5, R6, 0xfe, !PT ;  /* 0x0000000507057212 */ /* 0x000fe400078efe06 */
[----:B------:R-:W-:Y:S02]  /*22e0*/  SEL R6, RZ, 0x10, P0 ;  /* 0x00000010ff067807 */ /* 0x000fe40000000000 */
[----:B------:R-:W-:-:S02]  /*22f0*/  LOP3.LUT P0, RZ, R74, 0x2, RZ, 0xc0, !PT ;  /* 0x000000024aff7812 */ /* 0x000fc4000780c0ff */
[----:B------:R-:W-:Y:S01]  /*2300*/  LOP3.LUT R30, R5, R6, RZ, 0xfc, !PT ;  /* 0x00000006051e7212 */ /* 0x000fe200078efcff */
[----:B------:R-:W-:Y:S01]  /*2310*/  IMAD R6, R13, R10, RZ ;  /* 0x0000000a0d067224 */ /* 0x000fe200078e02ff */
[----:B------:R-:W-:Y:S01]  /*2320*/  ISETP.GE.AND P1, PT, R4, R29, PT ;  /* 0x0000001d0400720c */ /* 0x000fe20003f26270 */
[----:B--2---:R-:W-:-:S08]  /*2330*/  IMAD.MOV.U32 R20, RZ, RZ, R38 ;  /* 0x000000ffff147224 */ /* 0x004fd000078e0026 */
[----:B------:R-:W-:Y:S01]  /*2340*/  @P0 LOP3.LUT R22, R22, 0x4, RZ, 0xfc, !PT ;  /* 0x0000000416160812 */ /* 0x000fe200078efcff */
[----:B------:R-:W-:Y:S01]  /*2350*/  IMAD R13, R36, R11, R6 ;  /* 0x0000000b240d7224 */ /* 0x000fe200078e0206 */
[----:B------:R-:W-:Y:S02]  /*2360*/  ISETP.GE.AND P0, PT, R16, R29, PT ;  /* 0x0000001d1000720c */ /* 0x000fe40003f06270 */
[----:B------:R-:W-:-:S05]  /*2370*/  SHF.R.S32.HI R21, RZ, 0x1f, R20 ;  /* 0x0000001fff157819 */ /* 0x000fca0000011414 */
[----:B------:R0:W-:Y:S01]  /*2380*/  STL [R1+0x1c], R21 ;  /* 0x00001c1501007387 */ /* 0x0001e20000100800 */
[C---:B------:R-:W-:Y:S01]  /*2390*/  SEL R5, R29.reuse, RZ, P0 ;  /* 0x000000ff1d057207 */ /* 0x040fe20000000000 */
[C-C-:B------:R-:W-:Y:S02]  /*23a0*/  IMAD.WIDE.U32 R70, R36.reuse, R8, R20.reuse ;  /* 0x0000000824467225 */ /* 0x140fe400078e0014 */
[----:B------:R-:W2:Y:S01]  /*23b0*/  LDL R35, [R1+0x14] ;  /* 0x0000140001237983 */ /* 0x000ea20000100800 */
[C---:B------:R-:W-:Y:S01]  /*23c0*/  SEL R12, R29.reuse, RZ, P2 ;  /* 0x000000ff1d0c7207 */ /* 0x040fe20001000000 */
[----:B------:R-:W-:Y:S02]  /*23d0*/  IMAD.WIDE.U32 R66, R36, R10, R20 ;  /* 0x0000000a24427225 */ /* 0x000fe400078e0014 */
[----:B------:R-:W3:Y:S01]  /*23e0*/  LDL R28, [R1+0x20] ;  /* 0x00002000011c7983 */ /* 0x000ee20000100800 */
[----:B------:R-:W-:Y:S01]  /*23f0*/  SEL R7, R29, RZ, P1 ;  /* 0x000000ff1d077207 */ /* 0x000fe20000800000 */
[----:B------:R-:W-:-:S02]  /*2400*/  IMAD.IADD R71, R15, 0x1, R71 ;  /* 0x000000010f477824 */ /* 0x000fc400078e0247 */
[----:B------:R-:W3:Y:S01]  /*2410*/  LDL R32, [R1+0x24] ;  /* 0x0000240001207983 */ /* 0x000ee20000100800 */
[----:B------:R-:W-:Y:S02]  /*2420*/  IMAD.IADD R69, R69, 0x1, R13 ;  /* 0x0000000145457824 */ /* 0x000fe400078e020d */
[----:B------:R-:W-:Y:S02]  /*2430*/  IMAD.IADD R67, R13, 0x1, R67 ;  /* 0x000000010d437824 */ /* 0x000fe400078e0243 */
[----:B------:R-:W-:Y:S02]  /*2440*/  IMAD.IADD R6, R16, 0x1, R5 ;  /* 0x0000000110067824 */ /* 0x000fe400078e0205 */
[----:B------:R-:W-:Y:S02]  /*2450*/  IMAD.IADD R13, R3, 0x1, R12 ;  /* 0x00000001030d7824 */ /* 0x000fe400078e020c */
[----:B------:R-:W-:Y:S01]  /*2460*/  IMAD.IADD R15, R4, 0x1, R7 ;  /* 0x00000001040f7824 */ /* 0x000fe200078e0207 */
[----:B------:R-:W-:-:S02]  /*2470*/  SHF.R.S32.HI R7, RZ, 0x1f, R6 ;  /* 0x0000001fff077819 */ /* 0x000fc40000011406 */
[----:B------:R-:W-:Y:S02]  /*2480*/  SHF.R.S32.HI R14, RZ, 0x1f, R13 ;  /* 0x0000001fff0e7819 */ /* 0x000fe4000001140d */
[----:B------:R-:W-:Y:S02]  /*2490*/  SHF.R.S32.HI R20, RZ, 0x1f, R15 ;  /* 0x0000001fff147819 */ /* 0x000fe4000001140f */
[CC--:B------:R-:W-:Y:S02]  /*24a0*/  LEA.HI R5, R7.reuse, R6.reuse, RZ, 0x3 ;  /* 0x0000000607057211 */ /* 0x0c0fe400078f18ff */
[----:B------:R-:W-:Y:S02]  /*24b0*/  LEA.HI R12, R7, R6, RZ, 0x5 ;  /* 0x00000006070c7211 */ /* 0x000fe400078f28ff */
[----:B------:R-:W-:Y:S02]  /*24c0*/  LEA.HI R6, R14, R13, RZ, 0x3 ;  /* 0x0000000d0e067211 */ /* 0x000fe400078f18ff */
[----:B------:R-:W-:-:S02]  /*24d0*/  LEA.HI R7, R20, R15, RZ, 0x3 ;  /* 0x0000000f14077211 */ /* 0x000fc400078f18ff */
[----:B------:R-:W-:Y:S02]  /*24e0*/  LEA.HI R14, R14, R13, RZ, 0x5 ;  /* 0x0000000d0e0e7211 */ /* 0x000fe400078f28ff */
[----:B------:R-:W-:Y:S01]  /*24f0*/  LEA.HI R20, R20, R15, RZ, 0x5 ;  /* 0x0000000f14147211 */ /* 0x000fe200078f28ff */
[----:B------:R-:W-:Y:S01]  /*2500*/  IMAD.SHL.U32 R13, R12, 0x80, RZ ;  /* 0x000000800c0d7824 */ /* 0x000fe200078e00ff */
[----:B------:R-:W-:Y:S01]  /*2510*/  LOP3.LUT R22, R22, 0xfffffffe, RZ, 0xc0, !PT ;  /* 0xfffffffe16167812 */ /* 0x000fe200078ec0ff */
[----:B------:R-:W-:Y:S02]  /*2520*/  IMAD.SHL.U32 R15, R14, 0x80, RZ ;  /* 0x000000800e0f7824 */ /* 0x000fe400078e00ff */
[----:B0-----:R-:W-:Y:S01]  /*2530*/  IMAD.SHL.U32 R21, R20, 0x80, RZ ;  /* 0x0000008014157824 */ /* 0x001fe200078e00ff */
[----:B------:R-:W-:Y:S02]  /*2540*/  @P2 LOP3.LUT R22, R22, 0x1, RZ, 0xfc, !PT ;  /* 0x0000000116162812 */ /* 0x000fe400078efcff */
[----:B-----5:R-:W-:-:S02]  /*2550*/  SHF.R.S32.HI R27, RZ, 0x1f, R98 ;  /* 0x0000001fff1b7819 */ /* 0x020fc40000011462 */
[----:B------:R-:W-:Y:S02]  /*2560*/  LOP3.LUT R13, R13, 0xfffff000, RZ, 0xc0, !PT ;  /* 0xfffff0000d0d7812 */ /* 0x000fe400078ec0ff */
[----:B------:R-:W-:Y:S02]  /*2570*/  LOP3.LUT R15, R15, 0xfffff000, RZ, 0xc0, !PT ;  /* 0xfffff0000f0f7812 */ /* 0x000fe400078ec0ff */
[----:B------:R-:W-:Y:S02]  /*2580*/  LOP3.LUT R21, R21, 0xfffff000, RZ, 0xc0, !PT ;  /* 0xfffff00015157812 */ /* 0x000fe400078ec0ff */
[----:B------:R-:W-:-:S04]  /*2590*/  LOP3.LUT R22, R22, 0xfffffffd, RZ, 0xc0, !PT ;  /* 0xfffffffd16167812 */ /* 0x000fc800078ec0ff */
[----:B------:R-:W-:Y:S02]  /*25a0*/  @P1 LOP3.LUT R22, R22, 0x2, RZ, 0xfc, !PT ;  /* 0x0000000216161812 */ /* 0x000fe400078efcff */
[----:B------:R-:W-:Y:S01]  /*25b0*/  ISETP.GE.AND P1, PT, R138, UR4, PT ;  /* 0x000000048a007c0c */ /* 0x000fe2000bf26270 */
[----:B------:R-:W-:-:S04]  /*25c0*/  IMAD.WIDE.U32 R68, R98, R10, R68 ;  /* 0x0000000a62447225 */ /* 0x000fc800078e0044 */
[----:B------:R-:W-:-:S04]  /*25d0*/  IMAD.WIDE.U32 R66, R98, R10, R66 ;  /* 0x0000000a62427225 */ /* 0x000fc800078e0042 */
[----:B------:R-:W-:Y:S01]  /*25e0*/  IMAD.SHL.U32 R100, R29, 0x2, RZ ;  /* 0x000000021d647824 */ /* 0x000fe200078e00ff */
[----:B------:R-:W-:Y:S01]  /*25f0*/  SEL R29, RZ, 0x20, P1 ;  /* 0x00000020ff1d7807 */ /* 0x000fe20000800000 */
[-C--:B------:R-:W-:Y:S01]  /*2600*/  IMAD.WIDE.U32 R72, R98, R8.reuse, R72 ;  /* 0x0000000862487225 */ /* 0x080fe200078e0048 */
[----:B------:R-:W-:Y:S02]  /*2610*/  SHF.L.U64.HI R90, R8, 0x7, R9 ;  /* 0x00000007085a7819 */ /* 0x000fe40000010209 */
[----:B------:R-:W-:Y:S01]  /*2620*/  LOP3.LUT R29, R30, R29, RZ, 0xfc, !PT ;  /* 0x0000001d1e1d7212 */ /* 0x000fe200078efcff */
[----:B------:R-:W-:Y:S01]  /*2630*/  IMAD.WIDE.U32 R70, R98, R8, R70 ;  /* 0x0000000862467225 */ /* 0x000fe200078e0046 */
[----:B------:R-:W-:Y:S02]  /*2640*/  SHF.L.U64.HI R91, R10, 0x7, R11 ;  /* 0x000000070a5b7819 */ /* 0x000fe4000001020b */
[----:B----4-:R-:W-:Y:S01]  /*2650*/  SHF.R.S32.HI R87, RZ, 0x1f, R0 ;  /* 0x0000001fff577819 */ /* 0x010fe20000011400 */
[----:B------:R-:W-:Y:S01]  /*2660*/  VIADD R101, R31, 0x8 ;  /* 0x000000081f657836 */ /* 0x000fe20000000000 */
[----:B------:R-:W-:-:S02]  /*2670*/  LOP3.LUT R30, R30, 0x1, RZ, 0xc0, !PT ;  /* 0x000000011e1e7812 */ /* 0x000fc400078ec0ff */
[----:B------:R-:W-:Y:S01]  /*2680*/  LOP3.LUT R31, R29, 0x2, RZ, 0xc0, !PT ;  /* 0x000000021d1f7812 */ /* 0x000fe200078ec0ff */
[----:B------:R-:W-:Y:S01]  /*2690*/  @!P6 BAR.SYNC.DEFER_BLOCKING 0x9, 0x100 ;  /* 0x024400000000eb1d */ /* 0x000fe20000010000 */
[C---:B--2---:R-:W-:Y:S02]  /*26a0*/  LOP3.LUT R12, R35.reuse, 0x18, R5, 0xf8, !PT ;  /* 0x00000018230c7812 */ /* 0x044fe400078ef805 */
[C---:B------:R-:W-:Y:S02]  /*26b0*/  LOP3.LUT R14, R35.reuse, 0x18, R6, 0xf8, !PT ;  /* 0x00000018230e7812 */ /* 0x040fe400078ef806 */
[----:B------:R-:W-:Y:S02]  /*26c0*/  LOP3.LUT R20, R35, 0x18, R7, 0xf8, !PT ;  /* 0x0000001823147812 */ /* 0x000fe400078ef807 */
[-C--:B---3--:R-:W-:Y:S02]  /*26d0*/  LOP3.LUT R12, R12, R28.reuse, RZ, 0x3c, !PT ;  /* 0x0000001c0c0c7212 */ /* 0x088fe400078e3cff */
[----:B------:R-:W-:-:S02]  /*26e0*/  LOP3.LUT R14, R14, R28, RZ, 0x3c, !PT ;  /* 0x0000001c0e0e7212 */ /* 0x000fc400078e3cff */
[----:B------:R-:W-:Y:S01]  /*26f0*/  LOP3.LUT R20, R20, R28, RZ, 0x3c, !PT ;  /* 0x0000001c14147212 */ /* 0x000fe200078e3cff */
[C---:B------:R-:W-:Y:S01]  /*2700*/  IMAD R28, R27.reuse, R8, RZ ;  /* 0x000000081b1c7224 */ /* 0x040fe200078e02ff */
[--C-:B------:R-:W-:Y:S02]  /*2710*/  IADD3 R97, R12, R13, R32.reuse ;  /* 0x0000000d0c617210 */ /* 0x100fe40007ffe020 */
[--C-:B------:R-:W-:Y:S02]  /*2720*/  IADD3 R96, R14, R15, R32.reuse ;  /* 0x0000000f0e607210 */ /* 0x100fe40007ffe020 */
[----:B------:R-:W-:Y:S01]  /*2730*/  IADD3 R95, R20, R21, R32 ;  /* 0x00000015145f7210 */ /* 0x000fe20007ffe020 */
[----:B------:R-:W-:Y:S01]  /*2740*/  IMAD R27, R27, R10, RZ ;  /* 0x0000000a1b1b7224 */ /* 0x000fe200078e02ff */
[----:B------:R-:W-:-:S03]  /*2750*/  LEA.HI R32, R37, R37, RZ, 0x1 ;  /* 0x0000002525207211 */ /* 0x000fc600078f08ff */
[----:B------:R-:W-:Y:S01]  /*2760*/  IMAD R27, R98, R11, R27 ;  /* 0x0000000b621b7224 */ /* 0x000fe200078e021b */
[----:B------:R-:W-:Y:S01]  /*2770*/  LOP3.LUT R32, R32, 0xfffffffe, RZ, 0xc0, !PT ;  /* 0xfffffffe20207812 */ /* 0x000fe200078ec0ff */
[----:B------:R-:W-:Y:S01]  /*2780*/  IMAD R77, R98, R9, R28 ;  /* 0x00000009624d7224 */ /* 0x000fe200078e021c */
[----:B------:R-:W-:Y:S01]  /*2790*/  LOP3.LUT R21, R5, 0xfffffff8, RZ, 0xc0, !PT ;  /* 0xfffffff805157812 */ /* 0x000fe200078ec0ff */
[----:B------:R-:W-:Y:S01]  /*27a0*/  IMAD.IADD R78, R69, 0x1, R27 ;  /* 0x00000001454e7824 */ /* 0x000fe200078e021b */
[----:B------:R-:W-:Y:S01]  /*27b0*/  LOP3.LUT R28, R7, 0xfffffff8, RZ, 0xc0, !PT ;  /* 0xfffffff8071c7812 */ /* 0x000fe200078ec0ff */
[----:B------:R-:W-:Y:S02]  /*27c0*/  IMAD.IADD R32, R37, 0x1, -R32 ;  /* 0x0000000125207824 */ /* 0x000fe400078e0a20 */
[----:B------:R-:W-:Y:S01]  /*27d0*/  IMAD.IADD R76, R27, 0x1, R67 ;  /* 0x000000011b4c7824 */ /* 0x000fe200078e0243 */
[----:B------:R-:W-:Y:S01]  /*27e0*/  LOP3.LUT R27, R6, 0xfffffff8, RZ, 0xc0, !PT ;  /* 0xfffffff8061b7812 */ /* 0x000fe200078ec0ff */
[----:B------:R-:W-:Y:S01]  /*27f0*/  IMAD.SHL.U32 R9, R10, 0x80, RZ ;  /* 0x000000800a097824 */ /* 0x000fe200078e00ff */
[----:B------:R-:W-:Y:S01]  /*2800*/  SHF.R.S32.HI R10, RZ, 0x1f, R34 ;  /* 0x0000001fff0a7819 */ /* 0x000fe20000011422 */
[----:B------:R-:W-:Y:S01]  /*2810*/  IMAD R20, R32, 0xc0, R36 ;  /* 0x000000c020147824 */ /* 0x000fe200078e0224 */
[----:B------:R-:W-:Y:S01]  /*2820*/  SHF.R.S32.HI R94, RZ, 0x1f, R21 ;  /* 0x0000001fff5e7819 */ /* 0x000fe20000011415 */
[----:B------:R-:W-:Y:S01]  /*2830*/  IMAD.IADD R79, R73, 0x1, R77 ;  /* 0x00000001494f7824 */ /* 0x000fe200078e024d */
[----:B------:R-:W-:Y:S01]  /*2840*/  SHF.R.S32.HI R93, RZ, 0x1f, R27 ;  /* 0x0000001fff5d7819 */ /* 0x000fe2000001141b */
[----:B------:R-:W-:Y:S01]  /*2850*/  IMAD.SHL.U32 R8, R8, 0x80, RZ ;  /* 0x0000008008087824 */ /* 0x000fe200078e00ff */
[----:B------:R-:W-:Y:S01]  /*2860*/  SHF.R.S32.HI R92, RZ, 0x1f, R28 ;  /* 0x0000001fff5c7819 */ /* 0x000fe2000001141c */
[----:B------:R-:W-:Y:S01]  /*2870*/  IMAD.IADD R77, R77, 0x1, R71 ;  /* 0x000000014d4d7824 */ /* 0x000fe200078e0247 */
[----:B------:R-:W-:-:S07]  /*2880*/  LOP3.LUT R32, R29, 0x4, RZ, 0xc0, !PT ;  /* 0x000000041d207812 */ /* 0x000fce00078ec0ff */
.L_x_11437:
[----:B0-2---:R-:W2:Y:S01]  /*2890*/  LDL R35, [R1+0x6c] ;  /* 0x00006c0001237983 */ /* 0x005ea20000100800 */
[----:B------:R-:W0:Y:S01]  /*28a0*/  LDC R81, c[0x0][0x430] ;  /* 0x00010c00ff517b82 */ /* 0x000e220000000800 */
[----:B------:R-:W-:Y:S02]  /*28b0*/  VIADD R25, R25, 0xffffffff ;  /* 0xffffffff19197836 */ /* 0x000fe40000000000 */
[----:B------:R-:W-:Y:S02]  /*28c0*/  IMAD.MOV.U32 R80, RZ, RZ, RZ ;  /* 0x000000ffff507224 */ /* 0x000fe400078e00ff */
[----:B------:R-:W-:-:S03]  /*28d0*/  IMAD R13, R25, 0x80, R20 ;  /* 0x00000080190d7824 */ /* 0x000fc600078e0214 */
[----:B-1----:R-:W1:Y:S01]  /*28e0*/  LDC R99, c[0x0][0x3f4] ;  /* 0x0000fd00ff637b82 */ /* 0x002e620000000800 */
[----:B------:R-:W-:Y:S01]  /*28f0*/  IMAD.IADD R40, R86, 0x1, R13 ;  /* 0x0000000156287824 */ /* 0x000fe200078e020d */
[----:B------:R-:W-:-:S03]  /*2900*/  ISETP.GE.AND P1, PT, R13, R24, PT ;  /* 0x000000180d00720c */ /* 0x000fc60003f26270 */
[----:B------:R-:W-:Y:S01]  /*2910*/  IMAD.MOV.U32 R36, RZ, RZ, R40 ;  /* 0x000000ffff247224 */ /* 0x000fe200078e0028 */
[----:B------:R-:W-:Y:S02]  /*2920*/  ISETP.GT.OR P1, PT, R20, 0x7f, P1 ;  /* 0x0000007f1400780c */ /* 0x000fe40000f24670 */
[----:B0-----:R-:W-:-:S11]  /*2930*/  ISETP.NE.AND P2, PT, R81, 0x1, PT ;  /* 0x000000015100780c */ /* 0x001fd60003f45270 */
        /* <DEDUP_REMOVED lines=11> */
[----:B---3--:R-:W-:Y:S02]  /*29f0*/  @!P1 LEA R12, P2, R14, R12, 0x2 ;  /* 0x0000000c0e0c9211 */ /* 0x008fe400078410ff */
[----:B------:R-:W-:Y:S02]  /*2a00*/  LOP3.LUT P3, RZ, R74, 0x2, RZ, 0xc0, !PT ;  /* 0x000000024aff7812 */ /* 0x000fe4000786c0ff */
[----:B------:R-:W-:Y:S02]  /*2a10*/  @!P1 LEA.HI.X R13, R14, R13, R11, 0x2, P2 ;  /* 0x0000000d0e0d9211 */ /* 0x000fe400010f140b */
[----:B------:R-:W-:Y:S01]  /*2a20*/  ISETP.GE.AND P2, PT, R99, 0x1, PT ;  /* 0x000000016300780c */ /* 0x000fe20003f46270 */
[----:B------:R-:W-:Y:S01]  /*2a30*/  IMAD.MOV R14, RZ, RZ, -R36 ;  /* 0x000000ffff0e7224 */ /* 0x000fe200078e0a24 */
[----:B------:R-:W-:Y:S05]  /*2a40*/  YIELD ;  /* 0x0000000000007946 */ /* 0x000fea0003800000 */
[----:B------:R-:W-:Y:S01]  /*2a50*/  BSSY B0, `(.L_x_11379) ;  /* 0x0000427000007945 */ /* 0x000fe20003800000 */
[----:B------:R0:W5:Y:S01]  /*2a60*/  @!P1 LDG.E R80, desc[UR52][R12.64] ;  /* 0x000000340c509981 */ /* 0x000162000c1e1900 */
[----:B------:R-:W-:Y:S01]  /*2a70*/  IMAD R81, R81, R14, R40 ;  /* 0x0000000e51517224 */ /* 0x000fe200078e0228 */
[----:B------:R-:W-:Y:S01]  /*2a80*/  ISETP.GT.AND P1, PT, R25, R75, PT ;  /* 0x0000004b1900720c */ /* 0x000fe20003f24270 */
[----:B--2---:R-:W-:-:S04]  /*2a90*/  IMAD R65, R19, 0x3000, R35 ;  /* 0x0000300013417824 */ /* 0x004fc800078e0223 */
[C---:B------:R-:W-:Y:S02]  /*2aa0*/  VIADD R11, R65.reuse, 0x10 ;  /* 0x00000010410b7836 */ /* 0x040fe40000000000 */
[C---:B------:R-:W-:Y:S02]  /*2ab0*/  @P3 VIADD R11, R65.reuse, 0xfffffff0 ;  /* 0xfffffff0410b3836 */ /* 0x040fe40000000000 */
[--C-:B------:R-:W-:Y:S02]  /*2ac0*/  IMAD R65, R65, 0x2, R26.reuse ;  /* 0x0000000241417824 */ /* 0x100fe400078e021a */
[----:B------:R-:W-:Y:S01]  /*2ad0*/  IMAD R64, R11, 0x2, R26 ;  /* 0x000000020b407824 */ /* 0x000fe200078e021a */
[----:B0-----:R-:W-:Y:S06]  /*2ae0*/  @!P2 BRA `(.L_x_11380) ;  /* 0x0000003c0028a947 */ /* 0x001fec0003800000 */
[----:B------:R-:W-:Y:S01]  /*2af0*/  SHF.R.S32.HI R82, RZ, 0x1f, R81 ;  /* 0x0000001fff527819 */ /* 0x000fe20000011451 */
[----:B------:R-:W-:Y:S01]  /*2b00*/  ULDC.64 UR4, c[0x0][0x300] ;  /* 0x0000c00000047ab9 */ /* 0x000fe20000000a00 */
[----:B-----5:R-:W-:Y:S01]  /*2b10*/  SHF.R.S32.HI R83, RZ, 0x1f, R80 ;  /* 0x0000001fff537819 */ /* 0x020fe20000011450 */
[----:B------:R-:W-:-:S04]  /*2b20*/  IMAD.WIDE.U32 R12, R81, UR4, RZ ;  /* 0x00000004510c7c25 */ /* 0x000fc8000f8e00ff */
[----:B------:R-:W-:Y:S02]  /*2b30*/  IMAD R14, R82, UR4, RZ ;  /* 0x00000004520e7c24 */ /* 0x000fe4000f8e02ff */
[-C--:B------:R-:W-:Y:S02]  /*2b40*/  IMAD R36, R90, R25.reuse, RZ ;  /* 0x000000195a247224 */ /* 0x080fe400078e02ff */
[----:B------:R-:W-:Y:S01]  /*2b50*/  IMAD R11, R81, UR5, R14 ;  /* 0x00000005510b7c24 */ /* 0x000fe2000f8e020e */
[----:B------:R-:W-:Y:S01]  /*2b60*/  ULDC.64 UR4, c[0x0][0x310] ;  /* 0x0000c40000047ab9 */ /* 0x000fe20000000a00 */
[----:B------:R-:W-:Y:S02]  /*2b70*/  IMAD R14, R91, R25, RZ ;  /* 0x000000195b0e7224 */ /* 0x000fe400078e02ff */
[----:B------:R-:W-:Y:S02]  /*2b80*/  IMAD R15, R83, UR4, RZ ;  /* 0x00000004530f7c24 */ /* 0x000fe4000f8e02ff */
[----:B------:R-:W-:-:S02]  /*2b90*/  IMAD.IADD R13, R13, 0x1, R11 ;  /* 0x000000010d0d7824 */ /* 0x000fc400078e020b */
[C---:B------:R-:W-:Y:S02]  /*2ba0*/  IMAD R15, R80.reuse, UR5, R15 ;  /* 0x00000005500f7c24 */ /* 0x040fe4000f8e020f */
[----:B------:R-:W-:Y:S01]  /*2bb0*/  IMAD.WIDE.U32 R12, R80, UR4, R12 ;  /* 0x00000004500c7c25 */ /* 0x000fe2000f8e000c */
[----:B------:R-:W-:-:S03]  /*2bc0*/  ULDC.64 UR4, c[0x0][0x308] ;  /* 0x0000c20000047ab9 */ /* 0x000fc60000000a00 */
[----:B------:R-:W-:Y:S02]  /*2bd0*/  IMAD R11, R10, UR4, RZ ;  /* 0x000000040a0b7c24 */ /* 0x000fe4000f8e02ff */
[----:B------:R-:W-:Y:S02]  /*2be0*/  IMAD.IADD R13, R13, 0x1, R15 ;  /* 0x000000010d0d7824 */ /* 0x000fe400078e020f */
[C---:B------:R-:W-:Y:S01]  /*2bf0*/  IMAD R15, R34.reuse, UR5, R11 ;  /* 0x00000005220f7c24 */ /* 0x040fe2000f8e020b */
[----:B------:R-:W-:Y:S01]  /*2c00*/  SHF.R.S32.HI R11, RZ, 0x1f, R25 ;  /* 0x0000001fff0b7819 */ /* 0x000fe20000011419 */
[----:B------:R-:W-:Y:S01]  /*2c10*/  IMAD.WIDE.U32 R12, R34, UR4, R12 ;  /* 0x00000004220c7c25 */ /* 0x000fe2000f8e000c */
[----:B------:R-:W-:-:S03]  /*2c20*/  ULDC.64 UR4, c[0x0][0x2e8] ;  /* 0x0000ba0000047ab9 */ /* 0x000fc60000000a00 */
[----:B------:R-:W-:Y:S01]  /*2c30*/  IMAD.IADD R13, R13, 0x1, R15 ;  /* 0x000000010d0d7824 */ /* 0x000fe200078e020f */
[C---:B------:R-:W-:Y:S01]  /*2c40*/  LEA R60, P2, R12.reuse, UR4, 0x1 ;  /* 0x000000040c3c7c11 */ /* 0x040fe2000f8408ff */
[----:B------:R-:W-:Y:S01]  /*2c50*/  ULDC.U8 UR4, c[0x0][0x410] ;  /* 0x0001040000047ab9 */ /* 0x000fe20000000000 */
[----:B------:R-:W-:Y:S02]  /*2c60*/  IMAD R35, R11, R9, R14 ;  /* 0x000000090b237224 */ /* 0x000fe400078e020e */
[----:B------:R-:W-:Y:S01]  /*2c70*/  LEA.HI.X R62, R12, UR5, R13, 0x1, P2 ;  /* 0x000000050c3e7c11 */ /* 0x000fe200090f0c0d */
[----:B------:R-:W-:Y:S01]  /*2c80*/  IMAD R84, R25, -0x80, R24 ;  /* 0xffffff8019547824 */ /* 0x000fe200078e0218 */
[----:B------:R-:W-:Y:S01]  /*2c90*/  ISETP.NE.AND P2, PT, RZ, UR4, PT ;  /* 0x00000004ff007c0c */ /* 0x000fe2000bf45270 */
[----:B------:R-:W-:-:S03]  /*2ca0*/  IMAD.WIDE.U32 R14, R9, R25, RZ ;  /* 0x00000019090e7225 */ /* 0x000fc600078e00ff */
[----:B------:R-:W-:Y:S01]  /*2cb0*/  VIMNMX R84, R84, 0x80, PT ;  /* 0x0000008054547848 */ /* 0x000fe20003fe0100 */
[----:B------:R-:W-:Y:S02]  /*2cc0*/  IMAD R37, R11, R8, R36 ;  /* 0x000000080b257224 */ /* 0x000fe400078e0224 */
[----:B------:R-:W-:-:S04]  /*2cd0*/  IMAD.WIDE.U32 R12, R8, R25, RZ ;  /* 0x00000019080c7225 */ /* 0x000fc800078e00ff */
[----:B------:R-:W-:Y:S02]  /*2ce0*/  IMAD.IADD R11, R15, 0x1, R35 ;  /* 0x000000010f0b7824 */ /* 0x000fe400078e0223 */
[----:B------:R-:W-:Y:S01]  /*2cf0*/  IMAD.IADD R35, R13, 0x1, R37 ;  /* 0x000000010d237824 */ /* 0x000fe200078e0225 */
[----:B------:R-:W-:Y:S06]  /*2d00*/  @!P2 BRA `(.L_x_11381) ;  /* 0x0000001c0024a947 */ /* 0x000fec0003800000 */
[----:B------:R-:W0:Y:S01]  /*2d10*/  S2R R38, SR_TID.X ;  /* 0x0000000000267919 */ /* 0x000e220000002100 */
        /* <DEDUP_REMOVED lines=12> */
[----:B0-----:R-:W-:-:S05]  /*2de0*/  VIADD R39, R38, 0xffffff80 ;  /* 0xffffff8026277836 */ /* 0x001fca0000000000 */
[----:B------:R-:W-:-:S04]  /*2df0*/  LEA.HI R38, R39, R39, RZ, 0x1 ;  /* 0x0000002727267211 */ /* 0x000fc800078f08ff */
[----:B------:R-:W-:-:S04]  /*2e00*/  SHF.R.S32.HI R38, RZ, 0x1, R38 ;  /* 0x00000001ff267819 */ /* 0x000fc80000011426 */
[----:B------:R-:W-:Y:S02]  /*2e10*/  ISETP.GE.AND P3, PT, R38, R84, PT ;  /* 0x000000542600720c */ /* 0x000fe40003f66270 */
[----:B------:R-:W-:-:S11]  /*2e20*/  CS2R R38, SRZ ;  /* 0x0000000000267805 */ /* 0x000fd6000001ff00 */
[----:B------:R-:W-:Y:S05]  /*2e30*/  @P3 BRA `(.L_x_11383) ;  /* 0x0000000000b83947 */ /* 0x000fea0003800000 */
[----:B------:R-:W2:Y:S04]  /*2e40*/  LDL.64 R104, [R1+0x18] ;  /* 0x0000180001687983 */ /* 0x000ea80000100a00 */
[----:B------:R-:W3:Y:S04]  /*2e50*/  LDL R89, [R1+0x5c] ;  /* 0x00005c0001597983 */ /* 0x000ee80000100800 */
[----:B------:R-:W4:Y:S04]  /*2e60*/  LDL R88, [R1+0x50] ;  /* 0x0000500001587983 */ /* 0x000f280000100800 */
        /* <DEDUP_REMOVED lines=43> */
.L_x_11383:
[----:B------:R-:W-:Y:S05]  /*3120*/  BSYNC B1 ;  /* 0x0000000000017941 */ /* 0x000fea0003800000 */
.L_x_11382:
[----:B-----5:R-:W-:Y:S01]  /*3130*/  IMAD.MOV.U32 R11, RZ, RZ, R36 ;  /* 0x000000ffff0b7224 */ /* 0x020fe200078e0024 */
[----:B------:R-:W-:Y:S01]  /*3140*/  UISETP.NE.AND UP0, UPT, UR39, 0x3, UPT ;  /* 0x000000032700788c */ /* 0x000fe2000bf05270 */
[----:B0-----:R-:W-:Y:S02]  /*3150*/  IMAD.MOV.U32 R12, RZ, RZ, R37 ;  /* 0x000000ffff0c7224 */ /* 0x001fe400078e0025 */
[----:B------:R-:W-:Y:S02]  /*3160*/  IMAD.MOV.U32 R13, RZ, RZ, R40 ;  /* 0x000000ffff0d7224 */ /* 0x000fe400078e0028 */
[----:B------:R-:W-:Y:S01]  /*3170*/  IMAD.MOV.U32 R14, RZ, RZ, R41 ;  /* 0x000000ffff0e7224 */ /* 0x000fe200078e0029 */
[----:B------:R-:W-:Y:S01]  /*3180*/  PRMT R63, R11, 0x5410, R12 ;  /* 0x000054100b3f7816 */ /* 0x000fe2000000000c */
[----:B------:R-:W-:Y:S01]  /*3190*/  IMAD.MOV.U32 R11, RZ, RZ, R44 ;  /* 0x000000ffff0b7224 */ /* 0x000fe200078e002c */
[----:B------:R-:W-:Y:S01]  /*31a0*/  PLOP3.LUT P2, PT, PT, PT, UP0, 0x80, 0x0 ;  /* 0x000000000000781c */ /* 0x000fe20003f4f008 */
[----:B------:R-:W-:Y:S01]  /*31b0*/  IMAD.MOV.U32 R12, RZ, RZ, R45 ;  /* 0x000000ffff0c7224 */ /* 0x000fe200078e002d */
[----:B------:R-:W-:Y:S01]  /*31c0*/  PRMT R104, R14, 0x5410, R13 ;  /* 0x000054100e687816 */ /* 0x000fe2000000000d */
[----:B------:R-:W-:-:S02]  /*31d0*/  IMAD.MOV.U32 R13, RZ, RZ, R48 ;  /* 0x000000ffff0d7224 */ /* 0x000fc400078e0030 */
[----:B------:R-:W-:Y:S01]  /*31e0*/  IMAD.MOV.U32 R14, RZ, RZ, R49 ;  /* 0x000000ffff0e7224 */ /* 0x000fe200078e0031 */
[----:B------:R-:W-:Y:S01]  /*31f0*/  PRMT R107, R11, 0x5410, R12 ;  /* 0x000054100b6b7816 */ /* 0x000fe2000000000c */
[----:B------:R-:W-:Y:S02]  /*3200*/  IMAD.MOV.U32 R11, RZ, RZ, R52 ;  /* 0x000000ffff0b7224 */ /* 0x000fe400078e0034 */
        /* <DEDUP_REMOVED lines=25> */
[----:B------:R-:W-:-:S04]  /*33a0*/  PRMT R114, R114, 0x5410, R13 ;  /* 0x0000541072727816 */ /* 0x000fc8000000000d */
[----:B------:R-:W-:Y:S01]  /*33b0*/  PRMT R115, R14, 0x5410, R11 ;  /* 0x000054100e737816 */ /* 0x000fe2000000000b */
[----:B------:R-:W-:Y:S06]  /*33c0*/  @!P2 BRA `(.L_x_11384) ;  /* 0x000000000004a947 */ /* 0x000fec0003800000 */
[----:B------:R-:W-:Y:S01]  /*33d0*/  BPT.TRAP 0x1 ;  /* 0x000000040000795c */ /* 0x000fe20000300000 */
.L_x_11384:
[----:B------:R-:W2:Y:S01]  /*33e0*/  LDL R11, [R1] ;  /* 0x00000000010b7983 */ /* 0x000ea20000100800 */
[----:B------:R-:W-:Y:S01]  /*33f0*/  IMAD R35, R19, 0x8, R2 ;  /* 0x0000000813237824 */ /* 0x000fe200078e0202 */
[----:B------:R-:W-:Y:S01]  /*3400*/  BSSY B1, `(.L_x_11385) ;  /* 0x0000004000017945 */ /* 0x000fe20003800000 */
[----:B--2---:R-:W-:-:S04]  /*3410*/  SHF.L.U32 R85, R11, 0x1f, RZ ;  /* 0x0000001f0b557819 */ /* 0x004fc800000006ff */
[----:B------:R-:W0:Y:S02]  /*3420*/  SYNCS.PHASECHK.TRANS64.TRYWAIT P4, [R35+URZ+0x2d890], R85 ;  /* 0x02d89055230075a7 */ /* 0x000e24000808017f */
[----:B0-----:R-:W-:Y:S05]  /*3430*/  @!P4 BRA `(.L_x_11386) ;  /* 0x000001f0001cc947 */ /* 0x001fea0003800000 */
.L_x_11717:
[----:B------:R-:W-:Y:S05]  /*3440*/  BSYNC B1 ;  /* 0x0000000000017941 */ /* 0x000fea0003800000 */
.L_x_11385:
[----:B------:R-:W-:-:S03]  /*3450*/  UMOV UR4, 0xffffffff ;  /* 0xffffffff00047882 */ /* 0x000fc60000000000 */
[----:B------:R-:W-:Y:S05]  /*3460*/  BRA.DIV UR4, `(.L_x_11387) ;  /* 0x000001f204247947 */ /* 0x000fea000b800000 */
[----:B------:R-:W1:Y:S04]  /*3470*/  SHFL.IDX PT, R62, R62, RZ, 0x1e1f ;  /* 0x001e1fff3e3e7589 */ /* 0x000e6800000e0000 */
[----:B------:R2:W3:Y:S02]  /*3480*/  SHFL.IDX PT, R11, R60, RZ, 0x1e1f ;  /* 0x001e1fff3c0b7589 */ /* 0x0004e400000e0000 */
.L_x_11721:
[----:B------:R-:W-:Y:S05]  /*3490*/  @P3 BRA `(.L_x_11388) ;  /* 0x0000003800083947 */ /* 0x000fea0003800000 */
[----:B------:R-:W-:Y:S01]  /*34a0*/  ISETP.NE.AND P3, PT, R30, RZ, PT ;  /* 0x000000ff1e00720c */ /* 0x000fe20003f65270 */
[----:B------:R-:W-:-:S12]  /*34b0*/  BSSY B1, `(.L_x_11389) ;  /* 0x0000037000017945 */ /* 0x000fd80003800000 */
[----:B------:R-:W-:Y:S05]  /*34c0*/  @!P3 BRA `(.L_x_11390) ;  /* 0x0000000000d4b947 */ /* 0x000fea0003800000 */
[----:B------:R-:W4:Y:S01]  /*34d0*/  LDL.64 R116, [R1+0x18] ;  /* 0x0000180001747983 */ /* 0x000f220000100a00 */
[C---:B--23--:R-:W-:Y:S01]  /*34e0*/  LEA R60, P3, R16.reuse, R11, 0x1 ;  /* 0x0000000b103c7211 */ /* 0x04cfe200078608ff */
[----:B------:R-:W-:Y:S02]  /*34f0*/  BSSY B2, `(.L_x_11391) ;  /* 0x0000031000027945 */ /* 0x000fe40003800000 */
[----:B------:R2:W3:Y:S01]  /*3500*/  LDS.128 R12, [R65+0x15000] ;  /* 0x01500000410c7984 */ /* 0x0004e20000000c00 */
[----:B-1----:R-:W-:Y:S02]  /*3510*/  LEA.HI.X R61, R16, R62, R17, 0x1, P3 ;  /* 0x0000003e103d7211 */ /* 0x002fe400018f0c11 */
[----:B----4-:R-:W-:-:S13]  /*3520*/  ISETP.GE.AND P3, PT, R116, R99, PT ;  /* 0x000000637400720c */ /* 0x010fda0003f66270 */
[----:B--23--:R-:W-:Y:S05]  /*3530*/  @P3 BRA `(.L_x_11392) ;  /* 0x0000000000b03947 */ /* 0x00cfea0003800000 */
[----:B------:R-:W-:Y:S01]  /*3540*/  SHF.R.U64 R58, R58, 0x10, R59 ;  /* 0x000000103a3a7819 */ /* 0x000fe2000000123b */
[----:B------:R-:W-:Y:S01]  /*3550*/  IMAD.MOV.U32 R105, RZ, RZ, R13 ;  /* 0x000000ffff697224 */ /* 0x000fe200078e000d */
[----:B------:R-:W-:-:S03]  /*3560*/  SHF.R.U64 R56, R56, 0x10, R57 ;  /* 0x0000001038387819 */ /* 0x000fc60000001239 */
[----:B------:R-:W-:Y:S02]  /*3570*/  HADD2.F32 R58, -RZ, R58.H0_H0 ;  /* 0x2000003aff3a7230 */ /* 0x000fe40000004100 */
[--C-:B------:R-:W-:Y:S02]  /*3580*/  HADD2.F32 R13, -RZ, R105.reuse.H1_H1 ;  /* 0x30000069ff0d7230 */ /* 0x100fe40000004100 */
[----:B------:R-:W-:Y:S02]  /*3590*/  HADD2.F32 R105, -RZ, R105.H0_H0 ;  /* 0x20000069ff697230 */ /* 0x000fe40000004100 */
[----:B------:R-:W-:Y:S02]  /*35a0*/  HADD2.F32 R56, -RZ, R56.H0_H0 ;  /* 0x20000038ff387230 */ /* 0x000fe40000004100 */
[-C--:B------:R-:W-:Y:S01]  /*35b0*/  FMUL.FTZ R106, R13, R58.reuse ;  /* 0x0000003a0d6a7220 */ /* 0x080fe20000410000 */
[----:B------:R-:W-:-:S03]  /*35c0*/  FMUL.FTZ R58, R105, R58 ;  /* 0x0000003a693a7220 */ /* 0x000fc60000410000 */
[-C--:B------:R-:W-:Y:S01]  /*35d0*/  FFMA.FTZ R106, R105, R56.reuse, -R106 ;  /* 0x00000038696a7223 */ /* 0x080fe2000001086a */
[----:B------:R-:W-:Y:S02]  /*35e0*/  HADD2.F32 R105, -RZ, R111.H1_H1 ;  /* 0x3000006fff697230 */ /* 0x000fe40000004100 */
[----:B------:R-:W-:Y:S01]  /*35f0*/  FFMA.FTZ R13, R13, R56, R58 ;  /* 0x000000380d0d7223 */ /* 0x000fe2000001003a */
[----:B------:R-:W-:Y:S01]  /*3600*/  SHF.R.U32.HI R58, RZ, 0x10, R59 ;  /* 0x00000010ff3a7819 */ /* 0x000fe2000001163b */
[----:B------:R-:W-:Y:S01]  /*3610*/  IMAD.MOV.U32 R59, RZ, RZ, R15 ;  /* 0x000000ffff3b7224 */ /* 0x000fe200078e000f */
[----:B------:R-:W-:Y:S01]  /*3620*/  SHF.R.U32.HI R56, RZ, 0x10, R57 ;  /* 0x00000010ff387819 */ /* 0x000fe20000011639 */
[----:B------:R-:W-:Y:S01]  /*3630*/  IMAD.MOV.U32 R57, RZ, RZ, R12 ;  /* 0x000000ffff397224 */ /* 0x000fe200078e000c */
[----:B------:R-:W-:Y:S01]  /*3640*/  F2FP.F16.F32.PACK_AB R13, R13, R106 ;  /* 0x0000006a0d0d723e */ /* 0x000fe200000000ff */
[----:B------:R-:W-:Y:S02]  /*3650*/  HADD2.F32 R12, -RZ, R58.H0_H0 ;  /* 0x2000003aff0c7230 */ /* 0x000fe40000004100 */
        /* <DEDUP_REMOVED lines=26> */
.L_x_11392:
[----:B------:R-:W-:Y:S05]  /*3800*/  BSYNC B2 ;  /* 0x0000000000027941 */ /* 0x000fea0003800000 */
.L_x_11391:
[----:B------:R4:W-:Y:S02]  /*3810*/  ST.E.128 desc[UR52][R60.64], R12 ;  /* 0x0000000c3c007985 */ /* 0x0009e4000c101d34 */
.L_x_11390:
[----:B------:R-:W-:Y:S05]  /*3820*/  BSYNC B1 ;  /* 0x0000000000017941 */ /* 0x000fea0003800000 */
.L_x_11389:
[----:B------:R-:W-:Y:S01]  /*3830*/  ISETP.NE.AND P3, PT, R31, RZ, PT ;  /* 0x000000ff1f00720c */ /* 0x000fe20003f65270 */
[----:B------:R-:W-:-:S12]  /*3840*/  BSSY B1, `(.L_x_11393) ;  /* 0x0000038000017945 */ /* 0x000fd80003800000 */
[----:B------:R-:W-:Y:S05]  /*3850*/  @!P3 BRA `(.L_x_11394) ;  /* 0x0000000000d8b947 */ /* 0x000fea0003800000 */
[----:B----4-:R-:W4:Y:S04]  /*3860*/  LDL R12, [R1+0x30] ;  /* 0x00003000010c7983 */ /* 0x010f280000100800 */
[----:B------:R-:W5:Y:S01]  /*3870*/  LDL R58, [R1+0x5c] ;  /* 0x00005c00013a7983 */ /* 0x000f620000100800 */
[----:B---3--:R-:W-:Y:S01]  /*3880*/  IMAD.MOV.U32 R56, RZ, RZ, R11 ;  /* 0x000000ffff387224 */ /* 0x008fe200078e000b */
[----:B------:R-:W-:Y:S01]  /*3890*/  BSSY B2, `(.L_x_11395) ;  /* 0x0000031000027945 */ /* 0x000fe20003800000 */
[----:B-1----:R-:W-:Y:S02]  /*38a0*/  IMAD.MOV.U32 R57, RZ, RZ, R62 ;  /* 0x000000ffff397224 */ /* 0x002fe400078e003e */
[----:B----4-:R-:W-:Y:S02]  /*38b0*/  IMAD.SHL.U32 R59, R12, 0x8, RZ ;  /* 0x000000080c3b7824 */ /* 0x010fe400078e00ff */
[----:B------:R1:W3:Y:S01]  /*38c0*/  LDS.128 R12, [R64+0x15000] ;  /* 0x01500000400c7984 */ /* 0x0002e20000000c00 */
[----:B-----5:R-:W-:Y:S01]  /*38d0*/  ISETP.GE.AND P3, PT, R58, R99, PT ;  /* 0x000000633a00720c */ /* 0x020fe20003f66270 */
[----:B------:R-:W-:-:S12]  /*38e0*/  IMAD.WIDE R56, R59, 0x2, R56 ;  /* 0x000000023b387825 */ /* 0x000fd800078e0238 */
[----:B-1----:R-:W-:Y:S05]  /*38f0*/  @P3 BRA `(.L_x_11396) ;  /* 0x0000000000a83947 */ /* 0x002fea0003800000 */
[----:B------:R-:W-:Y:S01]  /*3900*/  SHF.R.U64 R58, R54, 0x10, R55 ;  /* 0x00000010363a7819 */ /* 0x000fe20000001237 */
[----:B---3--:R-:W-:Y:S01]  /*3910*/  IMAD.MOV.U32 R54, RZ, RZ, R13 ;  /* 0x000000ffff367224 */ /* 0x008fe200078e000d */
[----:B------:R-:W-:Y:S01]  /*3920*/  SHF.R.U64 R52, R52, 0x10, R53 ;  /* 0x0000001034347819 */ /* 0x000fe20000001235 */
[----:B--2---:R-:W-:Y:S01]  /*3930*/  HADD2.F32 R60, -RZ, R15.H0_H0 ;  /* 0x2000000fff3c7230 */ /* 0x004fe20000004100 */
[----:B------:R-:W-:Y:S01]  /*3940*/  SHF.R.U32.HI R55, RZ, 0x10, R55 ;  /* 0x00000010ff377819 */ /* 0x000fe20000011637 */
[----:B------:R-:W-:Y:S02]  /*3950*/  HADD2.F32 R58, -RZ, R58.H0_H0 ;  /* 0x2000003aff3a7230 */ /* 0x000fe40000004100 */
[--C-:B------:R-:W-:Y:S02]  /*3960*/  HADD2.F32 R13, -RZ, R54.reuse.H1_H1 ;  /* 0x30000036ff0d7230 */ /* 0x100fe40000004100 */
[----:B------:R-:W-:Y:S02]  /*3970*/  HADD2.F32 R59, -RZ, R54.H0_H0 ;  /* 0x20000036ff3b7230 */ /* 0x000fe40000004100 */
[----:B------:R-:W-:-:S02]  /*3980*/  HADD2.F32 R52, -RZ, R52.H0_H0 ;  /* 0x20000034ff347230 */ /* 0x000fc40000004100 */
[-C--:B------:R-:W-:Y:S01]  /*3990*/  FMUL.FTZ R54, R13, R58.reuse ;  /* 0x0000003a0d367220 */ /* 0x080fe20000410000 */
[----:B------:R-:W-:Y:S02]  /*39a0*/  HADD2.F32 R55, -RZ, R55.H0_H0 ;  /* 0x20000037ff377230 */ /* 0x000fe40000004100 */
[C---:B------:R-:W-:Y:S01]  /*39b0*/  FMUL.FTZ R58, R59.reuse, R58 ;  /* 0x0000003a3b3a7220 */ /* 0x040fe20000410000 */
[----:B------:R-:W-:Y:S02]  /*39c0*/  HADD2.F32 R115, -RZ, R115.H0_H0 ;  /* 0x20000073ff737230 */ /* 0x000fe40000004100 */
[-C--:B------:R-:W-:Y:S01]  /*39d0*/  FFMA.FTZ R54, R59, R52.reuse, -R54 ;  /* 0x000000343b367223 */ /* 0x080fe20000010836 */
[----:B------:R-:W-:Y:S01]  /*39e0*/  FFMA.FTZ R13, R13, R52, R58 ;  /* 0x000000340d0d7223 */ /* 0x000fe2000001003a */
[----:B------:R-:W-:Y:S01]  /*39f0*/  SHF.R.U32.HI R52, RZ, 0x10, R53 ;  /* 0x00000010ff347819 */ /* 0x000fe20000011635 */
[----:B------:R-:W-:-:S03]  /*3a00*/  HADD2.F32 R58, -RZ, R15.H1_H1 ;  /* 0x3000000fff3a7230 */ /* 0x000fc60000004100 */
[----:B------:R-:W-:Y:S01]  /*3a10*/  F2FP.F16.F32.PACK_AB R13, R13, R54 ;  /* 0x000000360d0d723e */ /* 0x000fe200000000ff */
[----:B------:R-:W-:Y:S02]  /*3a20*/  HADD2.F32 R15, -RZ, R52.H0_H0 ;  /* 0x20000034ff0f7230 */ /* 0x000fe40000004100 */
[-C--:B------:R-:W-:Y:S01]  /*3a30*/  FMUL.FTZ R53, R58, R55.reuse ;  /* 0x000000373a357220 */ /* 0x080fe20000410000 */
[C---:B------:R-:W-:Y:S01]  /*3a40*/  FMUL.FTZ R55, R60.reuse, R55 ;  /* 0x000000373c377220 */ /* 0x040fe20000410000 */
[----:B------:R-:W-:Y:S02]  /*3a50*/  HADD2.F32 R52, -RZ, R12.H1_H1 ;  /* 0x3000000cff347230 */ /* 0x000fe40000004100 */
[-C--:B------:R-:W-:Y:S01]  /*3a60*/  FFMA.FTZ R53, R60, R15.reuse, -R53 ;  /* 0x0000000f3c357223 */ /* 0x080fe20000010835 */
[----:B------:R-:W-:Y:S01]  /*3a70*/  FFMA.FTZ R58, R58, R15, R55 ;  /* 0x0000000f3a3a7223 */ /* 0x000fe20000010037 */
[----:B------:R-:W-:Y:S02]  /*3a80*/  HADD2.F32 R15, -RZ, R114.H1_H1 ;  /* 0x30000072ff0f7230 */ /* 0x000fe40000004100 */
[----:B------:R-:W-:-:S02]  /*3a90*/  HADD2.F32 R12, -RZ, R12.H0_H0 ;  /* 0x2000000cff0c7230 */ /* 0x000fc40000004100 */
[----:B------:R-:W-:Y:S02]  /*3aa0*/  HADD2.F32 R55, -RZ, R112.H0_H0 ;  /* 0x20000070ff377230 */ /* 0x000fe40000004100 */
[-C--:B------:R-:W-:Y:S01]  /*3ab0*/  FMUL.FTZ R59, R52, R15.reuse ;  /* 0x0000000f343b7220 */ /* 0x080fe20000410000 */
[--C-:B------:R-:W-:Y:S02]  /*3ac0*/  HADD2.F32 R60, -RZ, R14.reuse.H1_H1 ;  /* 0x3000000eff3c7230 */ /* 0x100fe40000004100 */
[C---:B------:R-:W-:Y:S01]  /*3ad0*/  FMUL.FTZ R15, R12.reuse, R15 ;  /* 0x0000000f0c0f7220 */ /* 0x040fe20000410000 */
[----:B------:R-:W-:Y:S02]  /*3ae0*/  HADD2.F32 R14, -RZ, R14.H0_H0 ;  /* 0x2000000eff0e7230 */ /* 0x000fe40000004100 */
[----:B------:R-:W-:Y:S01]  /*3af0*/  FFMA.FTZ R12, R12, R55, -R59 ;  /* 0x000000370c0c7223 */ /* 0x000fe2000001083b */
[----:B------:R-:W-:Y:S01]  /*3b00*/  F2FP.F16.F32.PACK_AB R53, R58, R53 ;  /* 0x000000353a35723e */ /* 0x000fe200000000ff */
[----:B------:R-:W-:Y:S01]  /*3b10*/  FFMA.FTZ R15, R52, R55, R15 ;  /* 0x00000037340f7223 */ /* 0x000fe2000001000f */
[----:B------:R-:W-:-:S02]  /*3b20*/  HADD2.F32 R55, -RZ, R112.H1_H1 ;  /* 0x30000070ff377230 */ /* 0x000fc40000004100 */
[-C--:B------:R-:W-:Y:S01]  /*3b30*/  FMUL.FTZ R59, R60, R115.reuse ;  /* 0x000000733c3b7220 */ /* 0x080fe20000410000 */
[C---:B------:R-:W-:Y:S01]  /*3b40*/  FMUL.FTZ R115, R14.reuse, R115 ;  /* 0x000000730e737220 */ /* 0x040fe20000410000 */
[----:B------:R-:W-:Y:S02]  /*3b50*/  F2FP.F16.F32.PACK_AB R12, R15, R12 ;  /* 0x0000000c0f0c723e */ /* 0x000fe400000000ff */
[-C--:B------:R-:W-:Y:S01]  /*3b60*/  FFMA.FTZ R14, R14, R55.reuse, -R59 ;  /* 0x000000370e0e7223 */ /* 0x080fe2000001083b */
[----:B------:R-:W-:Y:S01]  /*3b70*/  FFMA.FTZ R115, R60, R55, R115 ;  /* 0x000000373c737223 */ /* 0x000fe20000010073 */
[----:B------:R-:W-:-:S04]  /*3b80*/  IMAD.MOV.U32 R15, RZ, RZ, R53 ;  /* 0x000000ffff0f7224 */ /* 0x000fc800078e0035 */
[----:B------:R-:W-:-:S07]  /*3b90*/  F2FP.F16.F32.PACK_AB R14, R115, R14 ;  /* 0x0000000e730e723e */ /* 0x000fce00000000ff */
.L_x_11396:
[----:B------:R-:W-:Y:S05]  /*3ba0*/  BSYNC B2 ;  /* 0x0000000000027941 */ /* 0x000fea0003800000 */
.L_x_11395:
[----:B---3--:R1:W-:Y:S02]  /*3bb0*/  ST.E.128 desc[UR52][R56.64], R12 ;  /* 0x0000000c38007985 */ /* 0x0083e4000c101d34 */
.L_x_11394:
[----:B------:R-:W-:Y:S05]  /*3bc0*/  BSYNC B1 ;  /* 0x0000000000017941 */ /* 0x000fea0003800000 */
.L_x_11393:
[----:B------:R-:W-:Y:S01]  /*3bd0*/  ISETP.NE.AND P3, PT, R32, RZ, PT ;  /* 0x000000ff2000720c */ /* 0x000fe20003f65270 */
[----:B------:R-:W-:-:S12]  /*3be0*/  BSSY B1, `(.L_x_11397) ;  /* 0x0000037000017945 */ /* 0x000fd80003800000 */
[----:B------:R-:W-:Y:S05]  /*3bf0*/  @!P3 BRA `(.L_x_11398) ;  /* 0x0000000000d4b947 */ /* 0x000fea0003800000 */
[----:B-1--4-:R-:W4:Y:S04]  /*3c00*/  LDL R12, [R1+0x34] ;  /* 0x00003400010c7983 */ /* 0x012f280000100800 */
[----:B------:R-:W5:Y:S01]  /*3c10*/  LDL R54, [R1+0x50] ;  /* 0x0000500001367983 */ /* 0x000f620000100800 */
[----:B---3--:R-:W-:Y:S01]  /*3c20*/  IMAD.MOV.U32 R52, RZ, RZ, R11 ;  /* 0x000000ffff347224 */ /* 0x008fe200078e000b */
[----:B------:R-:W-:Y:S01]  /*3c30*/  BSSY B2, `(.L_x_11399) ;  /* 0x0000030000027945 */ /* 0x000fe20003800000 */
[----:B------:R-:W-:Y:S02]  /*3c40*/  IMAD.MOV.U32 R53, RZ, RZ, R62 ;  /* 0x000000ffff357224 */ /* 0x000fe400078e003e */
[----:B----4-:R-:W-:Y:S02]  /*3c50*/  IMAD.SHL.U32 R55, R12, 0x8, RZ ;  /* 0x000000080c377824 */ /* 0x010fe400078e00ff */
[----:B------:R1:W3:Y:S01]  /*3c60*/  LDS.128 R12, [R65+0x17000] ;  /* 0x01700000410c7984 */ /* 0x0002e20000000c00 */
[----:B-----5:R-:W-:Y:S01]  /*3c70*/  ISETP.GE.AND P3, PT, R54, R99, PT ;  /* 0x000000633600720c */ /* 0x020fe20003f66270 */
[----:B------:R-:W-:-:S12]  /*3c80*/  IMAD.WIDE R52, R55, 0x2, R52 ;  /* 0x0000000237347825 */ /* 0x000fd800078e0234 */
[----:B-1----:R-:W-:Y:S05]  /*3c90*/  @P3 BRA `(.L_x_11400) ;  /* 0x0000000000a43947 */ /* 0x002fea0003800000 */
[--C-:B------:R-:W-:Y:S01]  /*3ca0*/  SHF.R.U64 R54, R48, 0x10, R49.reuse ;  /* 0x0000001030367819 */ /* 0x100fe20000001231 */
[----:B------:R-:W-:Y:S01]  /*3cb0*/  HADD2.F32 R113, -RZ, R113.H1_H1 ;  /* 0x30000071ff717230 */ /* 0x000fe20000004100 */
[----:B------:R-:W-:Y:S01]  /*3cc0*/  SHF.R.U32.HI R48, RZ, 0x10, R49 ;  /* 0x00000010ff307819 */ /* 0x000fe20000011631 */
[----:B---3--:R-:W-:Y:S01]  /*3cd0*/  IMAD.MOV.U32 R49, RZ, RZ, R15 ;  /* 0x000000ffff317224 */ /* 0x008fe200078e000f */
        /* <DEDUP_REMOVED lines=19> */
[----:B------:R-:W-:Y:S02]  /*3e10*/  HADD2.F32 R54, -RZ, R12.H1_H1 ;  /* 0x3000000cff367230 */ /* 0x000fe40000004100 */
[----:B------:R-:W-:Y:S01]  /*3e20*/  HADD2.F32 R51, -RZ, R14.H1_H1 ;  /* 0x3000000eff337230 */ /* 0x000fe20000004100 */
[----:B------:R-:W-:Y:S01]  /*3e30*/  F2FP.F16.F32.PACK_AB R13, R48, R13 ;  /* 0x0000000d300d723e */ /* 0x000fe200000000ff */
[----:B------:R-:W-:Y:S02]  /*3e40*/  HADD2.F32 R12, -RZ, R12.H0_H0 ;  /* 0x2000000cff0c7230 */ /* 0x000fe40000004100 */
[----:B------:R-:W-:Y:S01]  /*3e50*/  FMUL.FTZ R55, R54, R113 ;  /* 0x0000007136377220 */ /* 0x000fe20000410000 */
[----:B------:R-:W-:-:S02]  /*3e60*/  HADD2.F32 R14, -RZ, R14.H0_H0 ;  /* 0x2000000eff0e7230 */ /* 0x000fc40000004100 */
[CC--:B------:R-:W-:Y:S01]  /*3e70*/  FMUL.FTZ R57, R51.reuse, R114.reuse ;  /* 0x0000007233397220 */ /* 0x0c0fe20000410000 */
[--C-:B------:R-:W-:Y:S02]  /*3e80*/  HADD2.F32 R49, -RZ, R109.reuse.H0_H0 ;  /* 0x2000006dff317230 */ /* 0x100fe40000004100 */
[----:B------:R-:W-:Y:S01]  /*3e90*/  FMUL.FTZ R113, R12, R113 ;  /* 0x000000710c717220 */ /* 0x000fe20000410000 */
[----:B------:R-:W-:Y:S02]  /*3ea0*/  HADD2.F32 R109, -RZ, R109.H1_H1 ;  /* 0x3000006dff6d7230 */ /* 0x000fe40000004100 */
[----:B------:R-:W-:Y:S01]  /*3eb0*/  FMUL.FTZ R114, R14, R114 ;  /* 0x000000720e727220 */ /* 0x000fe20000410000 */
[----:B------:R-:W-:Y:S01]  /*3ec0*/  F2FP.F16.F32.PACK_AB R15, R50, R15 ;  /* 0x0000000f320f723e */ /* 0x000fe200000000ff */
[-C--:B------:R-:W-:Y:S01]  /*3ed0*/  FFMA.FTZ R55, R12, R49.reuse, -R55 ;  /* 0x000000310c377223 */ /* 0x080fe20000010837 */
[----:B------:R-:W-:Y:S01]  /*3ee0*/  FFMA.FTZ R54, R54, R49, R113 ;  /* 0x0000003136367223 */ /* 0x000fe20000010071 */
[-C--:B------:R-:W-:Y:S01]  /*3ef0*/  FFMA.FTZ R57, R14, R109.reuse, -R57 ;  /* 0x0000006d0e397223 */ /* 0x080fe20000010839 */
[----:B------:R-:W-:-:S03]  /*3f00*/  FFMA.FTZ R114, R51, R109, R114 ;  /* 0x0000006d33727223 */ /* 0x000fc60000010072 */
[----:B------:R-:W-:Y:S02]  /*3f10*/  F2FP.F16.F32.PACK_AB R12, R54, R55 ;  /* 0x00000037360c723e */ /* 0x000fe400000000ff */
[----:B------:R-:W-:-:S07]  /*3f20*/  F2FP.F16.F32.PACK_AB R14, R114, R57 ;  /* 0x00000039720e723e */ /* 0x000fce00000000ff */
.L_x_11400:
[----:B------:R-:W-:Y:S05]  /*3f30*/  BSYNC B2 ;  /* 0x0000000000027941 */ /* 0x000fea0003800000 */
.L_x_11399:
[----:B---3--:R1:W-:Y:S02]  /*3f40*/  ST.E.128 desc[UR52][R52.64], R12 ;  /* 0x0000000c34007985 */ /* 0x0083e4000c101d34 */
.L_x_11398:
[----:B------:R-:W-:Y:S05]  /*3f50*/  BSYNC B1 ;  /* 0x0000000000017941 */ /* 0x000fea0003800000 */
.L_x_11397:
[----:B------:R-:W-:Y:S01]  /*3f60*/  LOP3.LUT P3, RZ, R29, 0x8, RZ, 0xc0, !PT ;  /* 0x000000081dff7812 */ /* 0x000fe2000786c0ff */
[----:B------:R-:W-:-:S12]  /*3f70*/  BSSY B1, `(.L_x_11401) ;  /* 0x0000036000017945 */ /* 0x000fd80003800000 */
[----:B------:R-:W-:Y:S05]  /*3f80*/  @!P3 BRA `(.L_x_11402) ;  /* 0x0000000000d0b947 */ /* 0x000fea0003800000 */
[----:B-1--4-:R-:W4:Y:S04]  /*3f90*/  LDL R12, [R1+0x48] ;  /* 0x00004800010c7983 */ /* 0x012f280000100800 */
[----:B------:R-:W5:Y:S01]  /*3fa0*/  LDL R50, [R1+0x58] ;  /* 0x0000580001327983 */ /* 0x000f620000100800 */
[C---:B---3--:R-:W-:Y:S01]  /*3fb0*/  LEA R48, P3, R137.reuse, R11, 0x1 ;  /* 0x0000000b89307211 */ /* 0x048fe200078608ff */
[----:B------:R-:W-:Y:S03]  /*3fc0*/  BSSY B2, `(.L_x_11403) ;  /* 0x000002f000027945 */ /* 0x000fe60003800000 */
[----:B----4-:R-:W-:Y:S02]  /*3fd0*/  LEA.HI.X R49, R137, R62, R12, 0x1, P3 ;  /* 0x0000003e89317211 */ /* 0x010fe400018f0c0c */
[----:B------:R1:W3:Y:S01]  /*3fe0*/  LDS.128 R12, [R64+0x17000] ;  /* 0x01700000400c7984 */ /* 0x0002e20000000c00 */
[----:B-----5:R-:W-:-:S13]  /*3ff0*/  ISETP.GE.AND P3, PT, R50, R99, PT ;  /* 0x000000633200720c */ /* 0x020fda0003f66270 */
[----:B-1----:R-:W-:Y:S05]  /*4000*/  @P3 BRA `(.L_x_11404) ;  /* 0x0000000000a83947 */ /* 0x002fea0003800000 */
[--C-:B------:R-:W-:Y:S01]  /*4010*/  SHF.R.U64 R53, R44, 0x10, R45.reuse ;  /* 0x000000102c357819 */ /* 0x100fe2000000122d */
[----:B---3--:R-:W-:Y:S01]  /*4020*/  IMAD.MOV.U32 R44, RZ, RZ, R12 ;  /* 0x000000ffff2c7224 */ /* 0x008fe200078e000c */
[----:B------:R-:W-:Y:S01]  /*4030*/  SHF.R.U32.HI R50, RZ, 0x10, R45 ;  /* 0x00000010ff327819 */ /* 0x000fe2000001162d */
[----:B------:R-:W-:Y:S01]  /*4040*/  IMAD.MOV.U32 R45, RZ, RZ, R15 ;  /* 0x000000ffff2d7224 */ /* 0x000fe200078e000f */
[--C-:B------:R-:W-:Y:S01]  /*4050*/  SHF.R.U64 R51, R46, 0x10, R47.reuse ;  /* 0x000000102e337819 */ /* 0x100fe2000000122f */
[--C-:B------:R-:W-:Y:S01]  /*4060*/  HADD2.F32 R15, -RZ, R13.reuse.H1_H1 ;  /* 0x3000000dff0f7230 */ /* 0x100fe20000004100 */
[----:B------:R-:W-:Y:S01]  /*4070*/  SHF.R.U32.HI R52, RZ, 0x10, R47 ;  /* 0x00000010ff347819 */ /* 0x000fe2000001162f */
[----:B------:R-:W-:Y:S02]  /*4080*/  HADD2.F32 R12, -RZ, R13.H0_H0 ;  /* 0x2000000dff0c7230 */ /* 0x000fe40000004100 */
[----:B------:R-:W-:Y:S02]  /*4090*/  HADD2.F32 R51, -RZ, R51.H0_H0 ;  /* 0x20000033ff337230 */ /* 0x000fe40000004100 */
[----:B------:R-:W-:-:S02]  /*40a0*/  HADD2.F32 R46, -RZ, R45.H1_H1 ;  /* 0x3000002dff2e7230 */ /* 0x000fc40000004100 */
[----:B------:R-:W-:Y:S02]  /*40b0*/  HADD2.F32 R52, -RZ, R52.H0_H0 ;  /* 0x20000034ff347230 */ /* 0x000fe40000004100 */
[-C--:B------:R-:W-:Y:S01]  /*40c0*/  FMUL.FTZ R13, R15, R51.reuse ;  /* 0x000000330f0d7220 */ /* 0x080fe20000410000 */
[----:B------:R-:W-:Y:S02]  /*40d0*/  HADD2.F32 R45, -RZ, R45.H0_H0 ;  /* 0x2000002dff2d7230 */ /* 0x000fe40000004100 */
        /* <DEDUP_REMOVED lines=9> */
[----:B------:R-:W-:-:S02]  /*4170*/  HADD2.F32 R50, -RZ, R108.H0_H0 ;  /* 0x2000006cff327230 */ /* 0x000fc40000004100 */
[----:B------:R-:W-:Y:S01]  /*4180*/  HADD2.F32 R51, -RZ, R108.H1_H1 ;  /* 0x3000006cff337230 */ /* 0x000fe20000004100 */
[----:B------:R-:W-:Y:S01]  /*4190*/  F2FP.F16.F32.PACK_AB R13, R13, R12 ;  /* 0x0000000c0d0d723e */ /* 0x000fe200000000ff */
[----:B------:R-:W-:Y:S01]  /*41a0*/  HADD2.F32 R45, -RZ, R44.H1_H1 ;  /* 0x3000002cff2d7230 */ /* 0x000fe20000004100 */
[----:B------:R-:W-:Y:S01]  /*41b0*/  F2FP.F16.F32.PACK_AB R15, R52, R15 ;  /* 0x0000000f340f723e */ /* 0x000fe200000000ff */
[----:B------:R-:W-:Y:S02]  /*41c0*/  HADD2.F32 R46, -RZ, R14.H1_H1 ;  /* 0x3000000eff2e7230 */ /* 0x000fe40000004100 */
[----:B------:R-:W-:Y:S02]  /*41d0*/  HADD2.F32 R44, -RZ, R44.H0_H0 ;  /* 0x2000002cff2c7230 */ /* 0x000fe40000004100 */
[----:B------:R-:W-:Y:S01]  /*41e0*/  FMUL.FTZ R53, R45, R50 ;  /* 0x000000322d357220 */ /* 0x000fe20000410000 */
[----:B------:R-:W-:Y:S02]  /*41f0*/  HADD2.F32 R14, -RZ, R14.H0_H0 ;  /* 0x2000000eff0e7230 */ /* 0x000fe40000004100 */
[----:B------:R-:W-:Y:S01]  /*4200*/  FMUL.FTZ R55, R46, R51 ;  /* 0x000000332e377220 */ /* 0x000fe20000410000 */
[----:B------:R-:W-:-:S02]  /*4210*/  HADD2.F32 R47, -RZ, R107.H0_H0 ;  /* 0x2000006bff2f7230 */ /* 0x000fc40000004100 */
        /* <DEDUP_REMOVED lines=9> */
.L_x_11404:
[----:B------:R-:W-:Y:S05]  /*42b0*/  BSYNC B2 ;  /* 0x0000000000027941 */ /* 0x000fea0003800000 */
.L_x_11403:
[----:B---3--:R1:W-:Y:S02]  /*42c0*/  ST.E.128 desc[UR52][R48.64], R12 ;  /* 0x0000000c30007985 */ /* 0x0083e4000c101d34 */
.L_x_11402:
[----:B------:R-:W-:Y:S05]  /*42d0*/  BSYNC B1 ;  /* 0x0000000000017941 */ /* 0x000fea0003800000 */
.L_x_11401:
        /* <DEDUP_REMOVED lines=14> */
[--C-:B------:R-:W-:Y:S01]  /*43c0*/  HADD2.F32 R14, -RZ, R13.reuse.H1_H1 ;  /* 0x3000000dff0e7230 */ /* 0x100fe20000004100 */
[--C-:B------:R-:W-:Y:S01]  /*43d0*/  SHF.R.U64 R41, R42, 0x10, R43.reuse ;  /* 0x000000102a297819 */ /* 0x100fe2000000122b */
[----:B------:R-:W-:Y:S01]  /*43e0*/  HADD2.F32 R13, -RZ, R13.H0_H0 ;  /* 0x2000000dff0d7230 */ /* 0x000fe20000004100 */
[----:B------:R-:W-:Y:S01]  /*43f0*/  SHF.R.U32.HI R48, RZ, 0x10, R43 ;  /* 0x00000010ff307819 */ /* 0x000fe2000001162b */
[----:B------:R-:W-:Y:S02]  /*4400*/  HADD2.F32 R42, -RZ, R47.H0_H0 ;  /* 0x2000002fff2a7230 */ /* 0x000fe40000004100 */
[----:B------:R-:W-:Y:S02]  /*4410*/  HADD2.F32 R43, -RZ, R41.H0_H0 ;  /* 0x20000029ff2b7230 */ /* 0x000fe40000004100 */
[----:B------:R-:W-:-:S02]  /*4420*/  HADD2.F32 R48, -RZ, R48.H0_H0 ;  /* 0x20000030ff307230 */ /* 0x000fc40000004100 */
[--C-:B------:R-:W-:Y:S02]  /*4430*/  HADD2.F32 R41, -RZ, R15.reuse.H1_H1 ;  /* 0x3000000fff297230 */ /* 0x100fe40000004100 */
[CC--:B------:R-:W-:Y:S01]  /*4440*/  FMUL.FTZ R50, R14.reuse, R43.reuse ;  /* 0x0000002b0e327220 */ /* 0x0c0fe20000410000 */
[C---:B------:R-:W-:Y:S01]  /*4450*/  FMUL.FTZ R43, R13.reuse, R43 ;  /* 0x0000002b0d2b7220 */ /* 0x040fe20000410000 */
[----:B------:R-:W-:Y:S02]  /*4460*/  HADD2.F32 R15, -RZ, R15.H0_H0 ;  /* 0x2000000fff0f7230 */ /* 0x000fe40000004100 */
[-C--:B------:R-:W-:Y:S01]  /*4470*/  FFMA.FTZ R50, R13, R42.reuse, -R50 ;  /* 0x0000002a0d327223 */ /* 0x080fe20000010832 */
[----:B------:R-:W-:Y:S01]  /*4480*/  FFMA.FTZ R47, R14, R42, R43 ;  /* 0x0000002a0e2f7223 */ /* 0x000fe2000001002b */
[----:B------:R-:W-:Y:S02]  /*4490*/  HADD2.F32 R46, -RZ, R46.H0_H0 ;  /* 0x2000002eff2e7230 */ /* 0x000fe40000004100 */
[----:B------:R-:W-:Y:S01]  /*44a0*/  FMUL.FTZ R52, R41, R48 ;  /* 0x0000003029347220 */ /* 0x000fe20000410000 */
[----:B------:R-:W-:-:S02]  /*44b0*/  HADD2.F32 R42, -RZ, R89.H1_H1 ;  /* 0x30000059ff2a7230 */ /* 0x000fc40000004100 */
[C---:B------:R-:W-:Y:S01]  /*44c0*/  FMUL.FTZ R48, R15.reuse, R48 ;  /* 0x000000300f307220 */ /* 0x040fe20000410000 */
[----:B------:R-:W-:Y:S02]  /*44d0*/  HADD2.F32 R89, -RZ, R89.H0_H0 ;  /* 0x20000059ff597230 */ /* 0x000fe40000004100 */
[-C--:B------:R-:W-:Y:S01]  /*44e0*/  FFMA.FTZ R52, R15, R46.reuse, -R52 ;  /* 0x0000002e0f347223 */ /* 0x080fe20000010834 */
[----:B------:R-:W-:Y:S02]  /*44f0*/  HADD2.F32 R13, -RZ, R12.H1_H1 ;  /* 0x3000000cff0d7230 */ /* 0x000fe40000004100 */
[----:B------:R-:W-:Y:S01]  /*4500*/  FFMA.FTZ R51, R41, R46, R48 ;  /* 0x0000002e29337223 */ /* 0x000fe20000010030 */
[----:B------:R-:W-:Y:S02]  /*4510*/  HADD2.F32 R14, -RZ, R40.H1_H1 ;  /* 0x30000028ff0e7230 */ /* 0x000fe40000004100 */
[----:B------:R-:W-:Y:S02]  /*4520*/  HADD2.F32 R12, -RZ, R12.H0_H0 ;  /* 0x2000000cff0c7230 */ /* 0x000fe40000004100 */
[----:B------:R-:W-:Y:S01]  /*4530*/  FMUL.FTZ R43, R13, R42 ;  /* 0x0000002a0d2b7220 */ /* 0x000fe20000410000 */
        /* <DEDUP_REMOVED lines=14> */
.L_x_11408:
[----:B------:R-:W-:Y:S05]  /*4620*/  BSYNC B2 ;  /* 0x0000000000027941 */ /* 0x000fea0003800000 */
.L_x_11407:
[----:B---3--:R1:W-:Y:S02]  /*4630*/  ST.E.128 desc[UR52][R44.64], R12 ;  /* 0x0000000c2c007985 */ /* 0x0083e4000c101d34 */
.L_x_11406:
[----:B------:R-:W-:Y:S05]  /*4640*/  BSYNC B1 ;  /* 0x0000000000017941 */ /* 0x000fea0003800000 */
.L_x_11405:
[----:B------:R-:W-:-:S13]  /*4650*/  LOP3.LUT P3, RZ, R29, 0x20, RZ, 0xc0, !PT ;  /* 0x000000201dff7812 */ /* 0x000fda000786c0ff */
        /* <DEDUP_REMOVED lines=9> */
[----:B------:R-:W-:Y:S01]  /*46f0*/  SHF.R.U64 R11, R36, 0x10, R37 ;  /* 0x00000010240b7819 */ /* 0x000fe20000001225 */
[--C-:B---3--:R-:W-:Y:S01]  /*4700*/  HADD2.F32 R36, -RZ, R15.reuse.H1_H1 ;  /* 0x3000000fff247230 */ /* 0x108fe20000004100 */
        /* <DEDUP_REMOVED lines=38> */
.L_x_11410:
[----:B------:R-:W-:Y:S05]  /*4970*/  BSYNC B1 ;  /* 0x0000000000017941 */ /* 0x000fea0003800000 */
.L_x_11409:
[----:B---3--:R1:W-:Y:S01]  /*4980*/  ST.E.128 desc[UR52][R40.64], R12 ;  /* 0x0000000c28007985 */ /* 0x0083e2000c101d34 */
[----:B------:R-:W-:Y:S05]  /*4990*/  BRA `(.L_x_11388) ;  /* 0x0000002000c87947 */ /* 0x000fea0003800000 */
.L_x_11381:
        /* <DEDUP_REMOVED lines=19> */
[----:B------:R-:W-:Y:S01]  /*4ad0*/  IADD3 R14, P2, R68, R14, RZ ;  /* 0x0000000e440e7210 */ /* 0x000fe20007f5e0ff */
[----:B------:R-:W-:Y:S01]  /*4ae0*/  ULDC.64 UR4, c[0x0][0x3e8] ;  /* 0x0000fa0000047ab9 */ /* 0x000fe20000000a00 */
[----:B------:R-:W-:Y:S02]  /*4af0*/  CS2R R46, SRZ ;  /* 0x00000000002e7805 */ /* 0x000fe4000001ff00 */
[----:B------:R-:W-:Y:S02]  /*4b00*/  CS2R R44, SRZ ;  /* 0x00000000002c7805 */ /* 0x000fe4000001ff00 */
[----:B------:R-:W-:Y:S01]  /*4b10*/  CS2R R58, SRZ ;  /* 0x00000000003a7805 */ /* 0x000fe2000001ff00 */
[----:B------:R-:W-:Y:S01]  /*4b20*/  IMAD.X R13, R11, 0x1, R78, P2 ;  /* 0x000000010b0d7824 */ /* 0x000fe200010e064e */
[----:B------:R-:W-:Y:S02]  /*4b30*/  IADD3 R11, P2, R72, R12, RZ ;  /* 0x0000000c480b7210 */ /* 0x000fe40007f5e0ff */
        /* <DEDUP_REMOVED lines=24> */
.L_x_11412:
[----:B------:R-:W-:Y:S05]  /*4cc0*/  BSYNC B1 ;  /* 0x0000000000017941 */ /* 0x000fea0003800000 */
.L_x_11411:
        /* <DEDUP_REMOVED lines=41> */
[----:B------:R-:W-:Y:S02]  /*4f60*/  PRMT R120, R120, 0x5410, R13 ;  /* 0x0000541078787816 */ /* 0x000fe4000000000d */
[----:B------:R-:W-:Y:S02]  /*4f70*/  PRMT R121, R14, 0x5410, R12 ;  /* 0x000054100e797816 */ /* 0x000fe4000000000c */
[----:B------:R-:W-:Y:S01]  /*4f80*/  PRMT R108, R11, 0x7610, R108 ;  /* 0x000076100b6c7816 */ /* 0x000fe2000000006c */
[----:B------:R-:W-:Y:S06]  /*4f90*/  @!P2 BRA `(.L_x_11413) ;  /* 0x000000000004a947 */ /* 0x000fec0003800000 */
[----:B------:R-:W-:Y:S01]  /*4fa0*/  BPT.TRAP 0x1 ;  /* 0x000000040000795c */ /* 0x000fe20000300000 */
.L_x_11413:
[----:B------:R-:W2:Y:S01]  /*4fb0*/  LDL R11, [R1] ;  /* 0x00000000010b7983 */ /* 0x000ea20000100800 */
[----:B------:R-:W-:Y:S01]  /*4fc0*/  IMAD R35, R19, 0x8, R2 ;  /* 0x0000000813237824 */ /* 0x000fe200078e0202 */
[----:B------:R-:W-:Y:S01]  /*4fd0*/  BSSY B1, `(.L_x_11414) ;  /* 0x0000004000017945 */ /* 0x000fe20003800000 */
[----:B--2---:R-:W-:-:S04]  /*4fe0*/  SHF.L.U32 R85, R11, 0x1f, RZ ;  /* 0x0000001f0b557819 */ /* 0x004fc800000006ff */
[----:B------:R-:W0:Y:S02]  /*4ff0*/  SYNCS.PHASECHK.TRANS64.TRYWAIT P4, [R35+URZ+0x2d890], R85 ;  /* 0x02d89055230075a7 */ /* 0x000e24000808017f */
[----:B0-----:R-:W-:Y:S05]  /*5000*/  @!P4 BRA `(.L_x_11415) ;  /* 0x000001d40088c947 */ /* 0x001fea0003800000 */
.L_x_11722:
[----:B------:R-:W-:Y:S05]  /*5010*/  BSYNC B1 ;  /* 0x0000000000017941 */ /* 0x000fea0003800000 */
.L_x_11414:
[----:B------:R-:W-:-:S03]  /*5020*/  UMOV UR4, 0xffffffff ;  /* 0xffffffff00047882 */ /* 0x000fc60000000000 */
[----:B------:R-:W-:Y:S05]  /*5030*/  BRA.DIV UR4, `(.L_x_11416) ;  /* 0x000001d604907947 */ /* 0x000fea000b800000 */
[----:B------:R1:W2:Y:S04]  /*5040*/  SHFL.IDX PT, R89, R62, RZ, 0x1e1f ;  /* 0x001e1fff3e597589 */ /* 0x0002a800000e0000 */
[----:B------:R1:W3:Y:S02]  /*5050*/  SHFL.IDX PT, R88, R60, RZ, 0x1e1f ;  /* 0x001e1fff3c587589 */ /* 0x0002e400000e0000 */
.L_x_11726:
[----:B------:R-:W-:Y:S05]  /*5060*/  @P3 BRA `(.L_x_11388) ;  /* 0x0000001c00143947 */ /* 0x000fea0003800000 */
[----:B------:R-:W4:Y:S01]  /*5070*/  LDC R11, c[0x0][0x2f4] ;  /* 0x0000bd00ff0b7b82 */ /* 0x000f220000000800 */
[----:B------:R-:W-:Y:S01]  /*5080*/  ISETP.NE.AND P3, PT, R30, RZ, PT ;  /* 0x000000ff1e00720c */ /* 0x000fe20003f65270 */
[----:B------:R-:W-:Y:S01]  /*5090*/  BSSY B1, `(.L_x_11417) ;  /* 0x0000079000017945 */ /* 0x000fe20003800000 */
[----:B----4-:R-:W-:-:S11]  /*50a0*/  IMAD.IADD R104, R11, 0x1, -R100 ;  /* 0x000000010b687824 */ /* 0x010fd600078e0a64 */
[----:B------:R-:W-:Y:S05]  /*50b0*/  @!P3 BRA `(.L_x_11418) ;  /* 0x0000000400d8b947 */ /* 0x000fea0003800000 */
[----:B-1----:R-:W4:Y:S04]  /*50c0*/  LDL R60, [R1+0x14] ;  /* 0x00001400013c7983 */ /* 0x002f280000100800 */
[----:B------:R-:W5:Y:S04]  /*50d0*/  LDL R15, [R1+0x20] ;  /* 0x00002000010f7983 */ /* 0x000f680000100800 */
[----:B------:R-:W2:Y:S01]  /*50e0*/  LDL R14, [R1+0x24] ;  /* 0x00002400010e7983 */ /* 0x000ea20000100800 */
[----:B------:R-:W-:Y:S01]  /*50f0*/  SEL R12, R100, R104, !P0 ;  /* 0x00000068640c7207 */ /* 0x000fe20004000000 */
[----:B------:R-:W-:Y:S01]  /*5100*/  BSSY B2, `(.L_x_11419) ;  /* 0x000006b000027945 */ /* 0x000fe20003800000 */
[----:B------:R-:W-:-:S02]  /*5110*/  ISETP.GE.AND P3, PT, R16, R99, PT ;  /* 0x000000631000720c */ /* 0x000fc40003f66270 */
[----:B------:R-:W-:-:S04]  /*5120*/  SHF.R.S32.HI R13, RZ, 0x1f, R12 ;  /* 0x0000001fff0d7819 */ /* 0x000fc8000001140c */
[----:B------:R-:W-:-:S04]  /*5130*/  LEA.HI R13, R13, R12, RZ, 0x4 ;  /* 0x0000000c0d0d7211 */ /* 0x000fc800078f20ff */
[----:B------:R-:W-:-:S04]  /*5140*/  SHF.R.S32.HI R12, RZ, 0x4, R13 ;  /* 0x00000004ff0c7819 */ /* 0x000fc8000001140d */
[----:B------:R-:W-:-:S04]  /*5150*/  LEA.HI.SX32 R105, R5, R12, 0x1d ;  /* 0x0000000c05697211 */ /* 0x000fc800078feaff */
[----:B------:R-:W-:-:S04]  /*5160*/  SHF.R.S32.HI R12, RZ, 0x1f, R105 ;  /* 0x0000001fff0c7819 */ /* 0x000fc80000011469 */
[----:B------:R-:W-:Y:S01]  /*5170*/  LEA.HI R12, R12, R105, RZ, 0x2 ;  /* 0x000000690c0c7211 */ /* 0x000fe200078f10ff */
[----:B------:R-:W-:-:S04]  /*5180*/  IMAD.SHL.U32 R105, R105, 0x8, RZ ;  /* 0x0000000869697824 */ /* 0x000fc800078e00ff */
[----:B------:R-:W-:-:S05]  /*5190*/  IMAD.SHL.U32 R12, R12, 0x400, RZ ;  /* 0x000004000c0c7824 */ /* 0x000fca00078e00ff */
[----:B------:R-:W-:Y:S02]  /*51a0*/  LOP3.LUT R12, R12, 0x7ffff000, RZ, 0xc0, !PT ;  /* 0x7ffff0000c0c7812 */ /* 0x000fe400078ec0ff */
[----:B----4-:R-:W-:-:S04]  /*51b0*/  LOP3.LUT R13, R60, 0x18, R105, 0xf8, !PT ;  /* 0x000000183c0d7812 */ /* 0x010fc800078ef869 */
[----:B-----5:R-:W-:Y:S01]  /*51c0*/  LOP3.LUT R13, R13, R15, RZ, 0x3c, !PT ;  /* 0x0000000f0d0d7212 */ /* 0x020fe200078e3cff */
[----:B------:R-:W-:-:S03]  /*51d0*/  IMAD R15, R19, 0x3000, R97 ;  /* 0x00003000130f7824 */ /* 0x000fc600078e0261 */
[----:B--2---:R-:W-:-:S05]  /*51e0*/  IADD3 R12, R13, R12, R14 ;  /* 0x0000000c0d0c7210 */ /* 0x004fca0007ffe00e */
[----:B------:R-:W-:Y:S02]  /*51f0*/  IMAD R13, R19, 0x3000, R12 ;  /* 0x00003000130d7824 */ /* 0x000fe400078e020c */
[--C-:B------:R-:W-:Y:S02]  /*5200*/  IMAD R12, R15, 0x2, R2.reuse ;  /* 0x000000020f0c7824 */ /* 0x100fe400078e0202 */
[----:B------:R-:W-:-:S04]  /*5210*/  IMAD R60, R13, 0x2, R2 ;  /* 0x000000020d3c7824 */ /* 0x000fc800078e0202 */
[----:B------:R-:W1:Y:S04]  /*5220*/  LDS.128 R12, [R12+0x15400] ;  /* 0x015400000c0c7984 */ /* 0x000e680000000c00 */
[----:B------:R-:W2:Y:S01]  /*5230*/  LDS.128 R60, [R60+0x15400] ;  /* 0x015400003c3c7984 */ /* 0x000ea20000000c00 */
[----:B------:R-:W-:Y:S05]  /*5240*/  @P3 BRA `(.L_x_11420) ;  /* 0x0000000400583947 */ /* 0x000fea0003800000 */
[----:B--2---:R-:W-:Y:S01]  /*5250*/  IMAD.MOV.U32 R107, RZ, RZ, R61 ;  /* 0x000000ffff6b7224 */ /* 0x004fe200078e003d */
[----:B------:R-:W-:Y:S01]  /*5260*/  SHF.R.U64 R44, R44, 0x10, R45 ;  /* 0x000000102c2c7819 */ /* 0x000fe2000000122d */
[----:B-1----:R-:W-:Y:S01]  /*5270*/  IMAD.MOV.U32 R106, RZ, RZ, R13 ;  /* 0x000000ffff6a7224 */ /* 0x002fe200078e000d */
        /* <DEDUP_REMOVED lines=64> */
[--C-:B------:R-:W-:Y:S02]  /*5680*/  HADD2.F32 R57, -RZ, R62.reuse.H0_H0 ;  /* 0x2000003eff397230 */ /* 0x100fe40000004100 */
        /* <DEDUP_REMOVED lines=17> */
[----:B------:R-:W-:-:S07]  /*57a0*/  F2FP.F16.F32.PACK_AB R62, R47, R106 ;  /* 0x0000006a2f3e723e */ /* 0x000fce00000000ff */
.L_x_11420:
[----:B------:R-:W-:Y:S05]  /*57b0*/  BSYNC B2 ;  /* 0x0000000000027941 */ /* 0x000fea0003800000 */
.L_x_11419:
[----:B---3--:R-:W-:-:S04]  /*57c0*/  LEA R44, P3, R21, R88, 0x1 ;  /* 0x00000058152c7211 */ /* 0x008fc800078608ff */
[----:B------:R-:W-:Y:S02]  /*57d0*/  LEA.HI.X R45, R21, R89, R94, 0x1, P3 ;  /* 0x00000059152d7211 */ /* 0x000fe400018f0c5e */
[----:B------:R-:W-:-:S03]  /*57e0*/  ISETP.GE.AND P3, PT, R105, R11, PT ;  /* 0x0000000b6900720c */ /* 0x000fc60003f66270 */
[----:B-1----:R1:W-:Y:S10]  /*57f0*/  ST.E.128 desc[UR52][R44.64], R12 ;  /* 0x0000000c2c007985 */ /* 0x0023f4000c101d34 */
[----:B-1----:R-:W-:-:S05]  /*5800*/  @!P3 IMAD.WIDE R12, R105, 0x2, R88 ;  /* 0x00000002690cb825 */ /* 0x002fca00078e0258 */
[----:B--2---:R4:W-:Y:S02]  /*5810*/  @!P3 ST.E.128 desc[UR52][R12.64], R60 ;  /* 0x0000003c0c00b985 */ /* 0x0049e4000c101d34 */
.L_x_11418:
[----:B------:R-:W-:Y:S05]  /*5820*/  BSYNC B1 ;  /* 0x0000000000017941 */ /* 0x000fea0003800000 */
.L_x_11417:
[----:B------:R-:W-:Y:S01]  /*5830*/  ISETP.NE.AND P3, PT, R31, RZ, PT ;  /* 0x000000ff1f00720c */ /* 0x000fe20003f65270 */
[----:B------:R-:W-:-:S12]  /*5840*/  BSSY B1, `(.L_x_11421) ;  /* 0x000007b000017945 */ /* 0x000fd80003800000 */
[----:B------:R-:W-:Y:S05]  /*5850*/  @!P3 BRA `(.L_x_11422) ;  /* 0x0000000400e4b947 */ /* 0x000fea0003800000 */
[----:B------:R-:W5:Y:S04]  /*5860*/  LDL R44, [R1+0x14] ;  /* 0x00001400012c7983 */ /* 0x000f680000100800 */
[----:B------:R-:W5:Y:S04]  /*5870*/  LDL R15, [R1+0x20] ;  /* 0x00002000010f7983 */ /* 0x000f680000100800 */
[----:B------:R-:W5:Y:S01]  /*5880*/  LDL R14, [R1+0x24] ;  /* 0x00002400010e7983 */ /* 0x000f620000100800 */
[----:B------:R-:W-:Y:S01]  /*5890*/  LOP3.LUT P4, RZ, R22, 0x1, RZ, 0xc0, !PT ;  /* 0x0000000116ff7812 */ /* 0x000fe2000788c0ff */
[----:B------:R-:W-:Y:S01]  /*58a0*/  BSSY B2, `(.L_x_11423) ;  /* 0x0000070000027945 */ /* 0x000fe20003800000 */
[----:B---3--:R-:W-:-:S02]  /*58b0*/  LEA R56, P3, R27, R88, 0x1 ;  /* 0x000000581b387211 */ /* 0x008fc400078608ff */
[----:B----4-:R-:W-:Y:S02]  /*58c0*/  SEL R12, R100, R104, !P4 ;  /* 0x00000068640c7207 */ /* 0x010fe40006000000 */
[----:B--2---:R-:W-:Y:S02]  /*58d0*/  LEA.HI.X R57, R27, R89, R93, 0x1, P3 ;  /* 0x000000591b397211 */ /* 0x004fe400018f0c5d */
[----:B------:R-:W-:Y:S02]  /*58e0*/  SHF.R.S32.HI R13, RZ, 0x1f, R12 ;  /* 0x0000001fff0d7819 */ /* 0x000fe4000001140c */
[----:B------:R-:W-:Y:S02]  /*58f0*/  ISETP.GE.AND P3, PT, R3, R99, PT ;  /* 0x000000630300720c */ /* 0x000fe40003f66270 */
[----:B------:R-:W-:-:S04]  /*5900*/  LEA.HI R13, R13, R12, RZ, 0x4 ;  /* 0x0000000c0d0d7211 */ /* 0x000fc800078f20ff */
[----:B------:R-:W-:-:S04]  /*5910*/  SHF.R.S32.HI R13, RZ, 0x4, R13 ;  /* 0x00000004ff0d7819 */ /* 0x000fc8000001140d */
[----:B------:R-:W-:-:S04]  /*5920*/  LEA.HI.SX32 R13, R6, R13, 0x1d ;  /* 0x0000000d060d7211 */ /* 0x000fc800078feaff */
[----:B------:R-:W-:Y:S01]  /*5930*/  SHF.R.S32.HI R12, RZ, 0x1f, R13 ;  /* 0x0000001fff0c7819 */ /* 0x000fe2000001140d */
[----:B------:R-:W-:-:S03]  /*5940*/  IMAD.SHL.U32 R58, R13, 0x8, RZ ;  /* 0x000000080d3a7824 */ /* 0x000fc600078e00ff */
[----:B------:R-:W-:-:S05]  /*5950*/  LEA.HI R13, R12, R13, RZ, 0x2 ;  /* 0x0000000d0c0d7211 */ /* 0x000fca00078f10ff */
[----:B------:R-:W-:-:S05]  /*5960*/  IMAD.SHL.U32 R13, R13, 0x400, RZ ;  /* 0x000004000d0d7824 */ /* 0x000fca00078e00ff */
[----:B------:R-:W-:Y:S02]  /*5970*/  LOP3.LUT R13, R13, 0x7ffff000, RZ, 0xc0, !PT ;  /* 0x7ffff0000d0d7812 */ /* 0x000fe400078ec0ff */
[----:B-----5:R-:W-:-:S04]  /*5980*/  LOP3.LUT R12, R44, 0x18, R58, 0xf8, !PT ;  /* 0x000000182c0c7812 */ /* 0x020fc800078ef83a */
[----:B------:R-:W-:-:S04]  /*5990*/  LOP3.LUT R12, R12, R15, RZ, 0x3c, !PT ;  /* 0x0000000f0c0c7212 */ /* 0x000fc800078e3cff */
[----:B------:R-:W-:Y:S01]  /*59a0*/  IADD3 R12, R12, R13, R14 ;  /* 0x0000000d0c0c7210 */ /* 0x000fe20007ffe00e */
[----:B------:R-:W-:-:S04]  /*59b0*/  IMAD R13, R19, 0x3000, R96 ;  /* 0x00003000130d7824 */ /* 0x000fc800078e0260 */
[----:B------:R-:W-:Y:S02]  /*59c0*/  IMAD R15, R19, 0x3000, R12 ;  /* 0x00003000130f7824 */ /* 0x000fe400078e020c */
[--C-:B------:R-:W-:Y:S02]  /*59d0*/  IMAD R13, R13, 0x2, R2.reuse ;  /* 0x000000020d0d7824 */ /* 0x100fe400078e0202 */
[----:B------:R-:W-:-:S04]  /*59e0*/  IMAD R44, R15, 0x2, R2 ;  /* 0x000000020f2c7824 */ /* 0x000fc800078e0202 */
[----:B------:R-:W2:Y:S04]  /*59f0*/  LDS.128 R12, [R13+0x15400] ;  /* 0x015400000d0c7984 */ /* 0x000ea80000000c00 */
[----:B------:R-:W3:Y:S01]  /*5a00*/  LDS.128 R44, [R44+0x15400] ;  /* 0x015400002c2c7984 */ /* 0x000ee20000000c00 */
[----:B------:R-:W-:Y:S05]  /*5a10*/  @P3 BRA `(.L_x_11424) ;  /* 0x0000000400603947 */ /* 0x000fea0003800000 */
[----:B---3--:R-:W-:Y:S01]  /*5a20*/  IMAD.MOV.U32 R61, RZ, RZ, R45 ;  /* 0x000000ffff3d7224 */ /* 0x008fe200078e002d */
[----:B------:R-:W-:Y:S01]  /*5a30*/  SHF.R.U64 R40, R40, 0x10, R41 ;  /* 0x0000001028287819 */ /* 0x000fe20000001229 */
[----:B--2---:R-:W-:Y:S01]  /*5a40*/  IMAD.MOV.U32 R45, RZ, RZ, R13 ;  /* 0x000000ffff2d7224 */ /* 0x004fe200078e000d */
[----:B------:R-:W-:Y:S01]  /*5a50*/  SHF.R.U64 R54, R54, 0x10, R55 ;  /* 0x0000001036367819 */ /* 0x000fe20000001237 */
[--C-:B-1----:R-:W-:Y:S02]  /*5a60*/  HADD2.F32 R62, -RZ, R118.reuse.H1_H1 ;  /* 0x30000076ff3e7230 */ /* 0x102fe40000004100 */
        /* <DEDUP_REMOVED lines=8> */
[----:B------:R-:W-:Y:S02]  /*5af0*/  HADD2.F32 R107, -RZ, R116.H1_H1 ;  /* 0x30000074ff6b7230 */ /* 0x000fe40000004100 */
[----:B------:R-:W-:Y:S01]  /*5b00*/  FFMA.FTZ R59, R59, R13, R62 ;  /* 0x0000000d3b3b7223 */ /* 0x000fe2000001003e */
[----:B------:R-:W-:Y:S01]  /*5b10*/  SHF.R.U32.HI R62, RZ, 0x10, R53 ;  /* 0x00000010ff3e7819 */ /* 0x000fe20000011635 */
[----:B------:R-:W-:Y:S01]  /*5b20*/  HADD2.F32 R13, -RZ, R61.H1_H1 ;  /* 0x3000003dff0d7230 */ /* 0x000fe20000004100 */
[----:B------:R-:W-:-:S02]  /*5b30*/  SHF.R.U32.HI R61, RZ, 0x10, R41 ;  /* 0x00000010ff3d7819 */ /* 0x000fc40000011629 */
[----:B------:R-:W-:Y:S01]  /*5b40*/  SHF.R.U64 R53, R52, 0x10, R53 ;  /* 0x0000001034357819 */ /* 0x000fe20000001235 */
        /* <DEDUP_REMOVED lines=11> */
[----:B------:R-:W-:Y:S01]  /*5c00*/  HADD2.F32 R62, -RZ, R117.H0_H0 ;  /* 0x20000075ff3e7230 */ /* 0x000fe20000004100 */
[----:B------:R-:W-:Y:S02]  /*5c10*/  F2FP.F16.F32.PACK_AB R59, R13, R59 ;  /* 0x0000003b0d3b723e */ /* 0x000fe400000000ff */
[CC--:B------:R-:W-:Y:S01]  /*5c20*/  FMUL.FTZ R105, R61.reuse, R63.reuse ;  /* 0x0000003f3d697220 */ /* 0x0c0fe20000410000 */
[C---:B------:R-:W-:Y:S01]  /*5c30*/  FMUL.FTZ R63, R52.reuse, R63 ;  /* 0x0000003f343f7220 */ /* 0x040fe20000410000 */
[----:B------:R-:W-:Y:S02]  /*5c40*/  IMAD.MOV.U32 R13, RZ, RZ, R45 ;  /* 0x000000ffff0d7224 */ /* 0x000fe400078e002d */
[-C--:B------:R-:W-:Y:S01]  /*5c50*/  FFMA.FTZ R52, R52, R62.reuse, -R105 ;  /* 0x0000003e34347223 */ /* 0x080fe20000010869 */
[----:B------:R-:W-:Y:S01]  /*5c60*/  FFMA.FTZ R63, R61, R62, R63 ;  /* 0x0000003e3d3f7223 */ /* 0x000fe2000001003f */
[----:B------:R-:W-:Y:S01]  /*5c70*/  SHF.R.U32.HI R62, RZ, 0x10, R55 ;  /* 0x00000010ff3e7819 */ /* 0x000fe20000011637 */
[----:B------:R-:W-:Y:S01]  /*5c80*/  HADD2.F32 R61, -RZ, R47.H1_H1 ;  /* 0x3000002fff3d7230 */ /* 0x000fe20000004100 */
[----:B------:R-:W-:Y:S01]  /*5c90*/  SHF.R.U32.HI R105, RZ, 0x10, R43 ;  /* 0x00000010ff697819 */ /* 0x000fe2000001162b */
[----:B------:R-:W-:-:S02]  /*5ca0*/  IMAD.MOV.U32 R45, RZ, RZ, R59 ;  /* 0x000000ffff2d7224 */ /* 0x000fc400078e003b */
[----:B------:R-:W-:Y:S02]  /*5cb0*/  HADD2.F32 R47, -RZ, R62.H0_H0 ;  /* 0x2000003eff2f7230 */ /* 0x000fe40000004100 */
[----:B------:R-:W-:Y:S02]  /*5cc0*/  HADD2.F32 R62, -RZ, R15.H1_H1 ;  /* 0x3000000fff3e7230 */ /* 0x000fe40000004100 */
[----:B------:R-:W-:Y:S02]  /*5cd0*/  HADD2.F32 R15, -RZ, R105.H0_H0 ;  /* 0x20000069ff0f7230 */ /* 0x000fe40000004100 */
[-C--:B------:R-:W-:Y:S01]  /*5ce0*/  FMUL.FTZ R105, R61, R47.reuse ;  /* 0x0000002f3d697220 */ /* 0x080fe20000410000 */
[----:B------:R-:W-:-:S03]  /*5cf0*/  FMUL.FTZ R106, R62, R47 ;  /* 0x0000002f3e6a7220 */ /* 0x000fc60000410000 */
[-C--:B------:R-:W-:Y:S01]  /*5d00*/  FFMA.FTZ R47, R62, R15.reuse, -R105 ;  /* 0x0000000f3e2f7223 */ /* 0x080fe20000010869 */
[----:B------:R-:W-:Y:S02]  /*5d10*/  HADD2.F32 R105, -RZ, R12.H0_H0 ;  /* 0x2000000cff697230 */ /* 0x000fe40000004100 */
[----:B------:R-:W-:Y:S01]  /*5d20*/  FFMA.FTZ R15, R61, R15, R106 ;  /* 0x0000000f3d0f7223 */ /* 0x000fe2000001006a */
[--C-:B------:R-:W-:Y:S02]  /*5d30*/  HADD2.F32 R61, -RZ, R44.reuse.H0_H0 ;  /* 0x2000002cff3d7230 */ /* 0x100fe40000004100 */
[----:B------:R-:W-:Y:S01]  /*5d40*/  HADD2.F32 R44, -RZ, R44.H1_H1 ;  /* 0x3000002cff2c7230 */ /* 0x000fe20000004100 */
[----:B------:R-:W-:Y:S01]  /*5d50*/  F2FP.F16.F32.PACK_AB R47, R47, R52 ;  /* 0x000000342f2f723e */ /* 0x000fe200000000ff */
[----:B------:R-:W-:Y:S02]  /*5d60*/  HADD2.F32 R12, -RZ, R12.H1_H1 ;  /* 0x3000000cff0c7230 */ /* 0x000fe40000004100 */
[----:B------:R-:W-:Y:S01]  /*5d70*/  FMUL.FTZ R106, R61, R107 ;  /* 0x0000006b3d6a7220 */ /* 0x000fe20000410000 */
[----:B------:R-:W-:-:S02]  /*5d80*/  HADD2.F32 R62, -RZ, R116.H0_H0 ;  /* 0x20000074ff3e7230 */ /* 0x000fc40000004100 */
[----:B------:R-:W-:Y:S01]  /*5d90*/  FMUL.FTZ R41, R44, R53 ;  /* 0x000000352c297220 */ /* 0x000fe20000410000 */
[----:B------:R-:W-:Y:S01]  /*5da0*/  FMUL.FTZ R107, R105, R107 ;  /* 0x0000006b696b7220 */ /* 0x000fe20000410000 */
[C---:B------:R-:W-:Y:S01]  /*5db0*/  FMUL.FTZ R53, R12.reuse, R53 ;  /* 0x000000350c357220 */ /* 0x040fe20000410000 */
[----:B------:R-:W-:Y:S01]  /*5dc0*/  F2FP.F16.F32.PACK_AB R63, R15, R63 ;  /* 0x0000003f0f3f723e */ /* 0x000fe200000000ff */
[-C--:B------:R-:W-:Y:S01]  /*5dd0*/  FFMA.FTZ R41, R12, R40.reuse, -R41 ;  /* 0x000000280c297223 */ /* 0x080fe20000010829 */
[----:B------:R-:W-:Y:S02]  /*5de0*/  HADD2.F32 R12, -RZ, R14.H0_H0 ;  /* 0x2000000eff0c7230 */ /* 0x000fe40000004100 */
[----:B------:R-:W-:Y:S01]  /*5df0*/  FFMA.FTZ R40, R44, R40, R53 ;  /* 0x000000282c287223 */ /* 0x000fe20000010035 */
[----:B------:R-:W-:Y:S02]  /*5e00*/  HADD2.F32 R53, -RZ, R115.H1_H1 ;  /* 0x30000073ff357230 */ /* 0x000fe40000004100 */
[----:B------:R-:W-:Y:S01]  /*5e10*/  FFMA.FTZ R107, R61, R62, R107 ;  /* 0x0000003e3d6b7223 */ /* 0x000fe2000001006b */
[----:B------:R-:W-:-:S02]  /*5e20*/  HADD2.F32 R44, -RZ, R46.H0_H0 ;  /* 0x2000002eff2c7230 */ /* 0x000fc40000004100 */
[----:B------:R-:W-:Y:S01]  /*5e30*/  FFMA.FTZ R106, R105, R62, -R106 ;  /* 0x0000003e696a7223 */ /* 0x000fe2000001086a */
[----:B------:R-:W-:Y:S02]  /*5e40*/  HADD2.F32 R115, -RZ, R115.H0_H0 ;  /* 0x20000073ff737230 */ /* 0x000fe40000004100 */
[----:B------:R-:W-:Y:S02]  /*5e50*/  HADD2.F32 R46, -RZ, R46.H1_H1 ;  /* 0x3000002eff2e7230 */ /* 0x000fe40000004100 */
[-C--:B------:R-:W-:Y:S01]  /*5e60*/  FMUL.FTZ R55, R44, R53.reuse ;  /* 0x000000352c377220 */ /* 0x080fe20000410000 */
[C---:B------:R-:W-:Y:S01]  /*5e70*/  FMUL.FTZ R53, R12.reuse, R53 ;  /* 0x000000350c357220 */ /* 0x040fe20000410000 */
[----:B------:R-:W-:Y:S01]  /*5e80*/  HADD2.F32 R14, -RZ, R14.H1_H1 ;  /* 0x3000000eff0e7230 */ /* 0x000fe20000004100 */
[----:B------:R-:W-:Y:S01]  /*5e90*/  F2FP.F16.F32.PACK_AB R106, R41, R106 ;  /* 0x0000006a296a723e */ /* 0x000fe200000000ff */
[-C--:B------:R-:W-:Y:S01]  /*5ea0*/  FFMA.FTZ R12, R12, R115.reuse, -R55 ;  /* 0x000000730c0c7223 */ /* 0x080fe20000010837 */
[----:B------:R-:W-:Y:S01]  /*5eb0*/  FFMA.FTZ R44, R44, R115, R53 ;  /* 0x000000732c2c7223 */ /* 0x000fe20000010035 */
[----:B------:R-:W-:Y:S01]  /*5ec0*/  SHF.R.U64 R53, R42, 0x10, R43 ;  /* 0x000000102a357819 */ /* 0x000fe2000000122b */
[----:B------:R-:W-:Y:S01]  /*5ed0*/  HADD2.F32 R43, -RZ, R54.H0_H0 ;  /* 0x20000036ff2b7230 */ /* 0x000fe20000004100 */
[----:B------:R-:W-:Y:S01]  /*5ee0*/  F2FP.F16.F32.PACK_AB R40, R40, R107 ;  /* 0x0000006b2828723e */ /* 0x000fe200000000ff */
[----:B------:R-:W-:-:S02]  /*5ef0*/  IMAD.MOV.U32 R15, RZ, RZ, R47 ;  /* 0x000000ffff0f7224 */ /* 0x000fc400078e002f */
[----:B------:R-:W-:Y:S02]  /*5f00*/  HADD2.F32 R53, -RZ, R53.H0_H0 ;  /* 0x20000035ff357230 */ /* 0x000fe40000004100 */
        /* <DEDUP_REMOVED lines=9> */
.L_x_11424:
[----:B------:R-:W-:Y:S05]  /*5fa0*/  BSYNC B2 ;  /* 0x0000000000027941 */ /* 0x000fea0003800000 */
.L_x_11423:
[----:B------:R-:W-:Y:S01]  /*5fb0*/  ISETP.GE.AND P3, PT, R58, R11, PT ;  /* 0x0000000b3a00720c */ /* 0x000fe20003f66270 */
[----:B--2---:R2:W-:-:S12]  /*5fc0*/  ST.E.128 desc[UR52][R56.64], R12 ;  /* 0x0000000c38007985 */ /* 0x0045d8000c101d34 */
[----:B------:R-:W-:-:S05]  /*5fd0*/  @!P3 IMAD.WIDE R40, R58, 0x2, R88 ;  /* 0x000000023a28b825 */ /* 0x000fca00078e0258 */
[----:B---3--:R2:W-:Y:S02]  /*5fe0*/  @!P3 ST.E.128 desc[UR52][R40.64], R44 ;  /* 0x0000002c2800b985 */ /* 0x0085e4000c101d34 */
.L_x_11422:
[----:B------:R-:W-:Y:S05]  /*5ff0*/  BSYNC B1 ;  /* 0x0000000000017941 */ /* 0x000fea0003800000 */
.L_x_11421:
[----:B------:R-:W-:-:S13]  /*6000*/  ISETP.NE.AND P3, PT, R32, RZ, PT ;  /* 0x000000ff2000720c */ /* 0x000fda0003f65270 */
[----:B------:R-:W-:Y:S05]  /*6010*/  @!P3 BRA `(.L_x_11388) ;  /* 0x0000000c0028b947 */ /* 0x000fea0003800000 */
[----:B--2---:R-:W2:Y:S04]  /*6020*/  LDL R40, [R1+0x14] ;  /* 0x0000140001287983 */ /* 0x004ea80000100800 */
[----:B------:R-:W5:Y:S04]  /*6030*/  LDL R15, [R1+0x20] ;  /* 0x00002000010f7983 */ /* 0x000f680000100800 */
[----:B------:R-:W5:Y:S01]  /*6040*/  LDL R14, [R1+0x24] ;  /* 0x00002400010e7983 */ /* 0x000f620000100800 */
[----:B------:R-:W-:Y:S01]  /*6050*/  LOP3.LUT P4, RZ, R22, 0x2, RZ, 0xc0, !PT ;  /* 0x0000000216ff7812 */ /* 0x000fe2000788c0ff */
[----:B------:R-:W-:Y:S01]  /*6060*/  BSSY B1, `(.L_x_11425) ;  /* 0x000006c000017945 */ /* 0x000fe20003800000 */
[----:B---3--:R-:W-:-:S02]  /*6070*/  LEA R44, P3, R28, R88, 0x1 ;  /* 0x000000581c2c7211 */ /* 0x008fc400078608ff */
[----:B------:R-:W-:Y:S02]  /*6080*/  SEL R104, R100, R104, !P4 ;  /* 0x0000006864687207 */ /* 0x000fe40006000000 */
[----:B------:R-:W-:Y:S02]  /*6090*/  LEA.HI.X R45, R28, R89, R92, 0x1, P3 ;  /* 0x000000591c2d7211 */ /* 0x000fe400018f0c5c */
[----:B----4-:R-:W-:Y:S02]  /*60a0*/  SHF.R.S32.HI R13, RZ, 0x1f, R104 ;  /* 0x0000001fff0d7819 */ /* 0x010fe40000011468 */
        /* <DEDUP_REMOVED lines=19> */
[----:B------:R-:W-:Y:S01]  /*61e0*/  SHF.R.U64 R47, R48, 0x10, R49 ;  /* 0x00000010302f7819 */ /* 0x000fe20000001231 */
[----:B---3--:R-:W-:Y:S01]  /*61f0*/  IMAD.MOV.U32 R48, RZ, RZ, R41 ;  /* 0x000000ffff307224 */ /* 0x008fe200078e0029 */
        /* <DEDUP_REMOVED lines=14> */
[C---:B------:R-:W-:Y:S01]  /*62e0*/  FMUL.FTZ R56, R15.reuse, R56 ;  /* 0x000000380f387220 */ /* 0x040fe20000410000 */
[----:B------:R-:W-:Y:S02]  /*62f0*/  HADD2.F32 R48, -RZ, R13.H1_H1 ;  /* 0x3000000dff307230 */ /* 0x000fe40000004100 */
[-C--:B------:R-:W-:Y:S01]  /*6300*/  FFMA.FTZ R13, R15, R54.reuse, -R58 ;  /* 0x000000360f0d7223 */ /* 0x080fe2000001083a */
[----:B------:R-:W-:Y:S02]  /*6310*/  HADD2.F32 R52, -RZ, R52.H0_H0 ;  /* 0x20000034ff347230 */ /* 0x000fe40000004100 */
[-C--:B------:R-:W-:Y:S01]  /*6320*/  FMUL.FTZ R55, R51, R53.reuse ;  /* 0x0000003533377220 */ /* 0x080fe20000410000 */
[----:B------:R-:W-:Y:S01]  /*6330*/  FFMA.FTZ R15, R49, R54, R56 ;  /* 0x00000036310f7223 */ /* 0x000fe20000010038 */
[----:B-1----:R-:W-:Y:S01]  /*6340*/  FMUL.FTZ R60, R48, R53 ;  /* 0x00000035303c7220 */ /* 0x002fe20000410000 */
[----:B------:R-:W-:Y:S01]  /*6350*/  SHF.R.U32.HI R39, RZ, 0x10, R39 ;  /* 0x00000010ff277819 */ /* 0x000fe20000011627 */
[----:B------:R-:W-:-:S02]  /*6360*/  HADD2.F32 R54, -RZ, R43.H1_H1 ;  /* 0x3000002bff367230 */ /* 0x000fc40000004100 */
[-C--:B------:R-:W-:Y:S01]  /*6370*/  FFMA.FTZ R48, R48, R52.reuse, -R55 ;  /* 0x0000003430307223 */ /* 0x080fe20000010837 */
[----:B------:R-:W-:Y:S02]  /*6380*/  HADD2.F32 R53, -RZ, R50.H0_H0 ;  /* 0x20000032ff357230 */ /* 0x000fe40000004100 */
[----:B------:R-:W-:Y:S01]  /*6390*/  FFMA.FTZ R52, R51, R52, R60 ;  /* 0x0000003433347223 */ /* 0x000fe2000001003c */
[----:B------:R-:W-:Y:S02]  /*63a0*/  HADD2.F32 R50, -RZ, R41.H1_H1 ;  /* 0x30000029ff327230 */ /* 0x000fe40000004100 */
[----:B------:R-:W-:Y:S02]  /*63b0*/  HADD2.F32 R58, -RZ, R113.H1_H1 ;  /* 0x30000071ff3a7230 */ /* 0x000fe40000004100 */
[-C--:B------:R-:W-:Y:S01]  /*63c0*/  FMUL.FTZ R55, R54, R53.reuse ;  /* 0x0000003536377220 */ /* 0x080fe20000410000 */
[----:B------:R-:W-:Y:S02]  /*63d0*/  HADD2.F32 R49, -RZ, R43.H0_H0 ;  /* 0x2000002bff317230 */ /* 0x000fe40000004100 */
[----:B------:R-:W-:Y:S01]  /*63e0*/  FMUL.FTZ R53, R50, R53 ;  /* 0x0000003532357220 */ /* 0x000fe20000410000 */
[----:B------:R-:W-:Y:S01]  /*63f0*/  HADD2.F32 R43, -RZ, R41.H0_H0 ;  /* 0x20000029ff2b7230 */ /* 0x000fe20000004100 */
[----:B------:R-:W-:Y:S01]  /*6400*/  F2FP.F16.F32.PACK_AB R15, R52, R15 ;  /* 0x0000000f340f723e */ /* 0x000fe200000000ff */
[----:B------:R-:W-:-:S02]  /*6410*/  HADD2.F32 R51, -RZ, R39.H0_H0 ;  /* 0x20000027ff337230 */ /* 0x000fc40000004100 */
[-C--:B------:R-:W-:Y:S01]  /*6420*/  FMUL.FTZ R60, R49, R58.reuse ;  /* 0x0000003a313c7220 */ /* 0x080fe20000410000 */
[----:B------:R-:W-:Y:S02]  /*6430*/  HADD2.F32 R56, -RZ, R110.H0_H0 ;  /* 0x2000006eff387230 */ /* 0x000fe40000004100 */
[C---:B------:R-:W-:Y:S01]  /*6440*/  FMUL.FTZ R58, R43.reuse, R58 ;  /* 0x0000003a2b3a7220 */ /* 0x040fe20000410000 */
[----:B------:R-:W-:Y:S02]  /*6450*/  HADD2.F32 R114, -RZ, R114.H0_H0 ;  /* 0x20000072ff727230 */ /* 0x000fe40000004100 */
[-C--:B------:R-:W-:Y:S01]  /*6460*/  FFMA.FTZ R50, R50, R51.reuse, -R55 ;  /* 0x0000003332327223 */ /* 0x080fe20000010837 */
[----:B------:R-:W-:Y:S01]  /*6470*/  FFMA.FTZ R54, R54, R51, R53 ;  /* 0x0000003336367223 */ /* 0x000fe20000010035 */
[----:B------:R-:W-:Y:S02]  /*6480*/  HADD2.F32 R51, -RZ, R47.H0_H0 ;  /* 0x2000002fff337230 */ /* 0x000fe40000004100 */
[----:B------:R-:W-:Y:S01]  /*6490*/  FFMA.FTZ R39, R43, R56, -R60 ;  /* 0x000000382b277223 */ /* 0x000fe2000001083c */
[----:B------:R-:W-:-:S02]  /*64a0*/  HADD2.F32 R47, -RZ, R40.H0_H0 ;  /* 0x20000028ff2f7230 */ /* 0x000fc40000004100 */
[----:B------:R-:W-:Y:S01]  /*64b0*/  FFMA.FTZ R41, R49, R56, R58 ;  /* 0x0000003831297223 */ /* 0x000fe2000001003a */
[----:B------:R-:W-:Y:S01]  /*64c0*/  HADD2.F32 R43, -RZ, R12.H0_H0 ;  /* 0x2000000cff2b7230 */ /* 0x000fe20000004100 */
[----:B------:R-:W-:Y:S01]  /*64d0*/  F2FP.F16.F32.PACK_AB R13, R48, R13 ;  /* 0x0000000d300d723e */ /* 0x000fe200000000ff */
[----:B------:R-:W-:Y:S01]  /*64e0*/  HADD2.F32 R49, -RZ, R40.H1_H1 ;  /* 0x30000028ff317230 */ /* 0x000fe20000004100 */
[----:B------:R-:W-:Y:S01]  /*64f0*/  F2FP.F16.F32.PACK_AB R39, R50, R39 ;  /* 0x000000273227723e */ /* 0x000fe200000000ff */
[----:B------:R-:W-:Y:S02]  /*6500*/  HADD2.F32 R40, -RZ, R12.H1_H1 ;  /* 0x3000000cff287230 */ /* 0x000fe40000004100 */
[-C--:B------:R-:W-:Y:S01]  /*6510*/  FMUL.FTZ R12, R47, R114.reuse ;  /* 0x000000722f0c7220 */ /* 0x080fe20000410000 */
[----:B------:R-:W-:Y:S02]  /*6520*/  HADD2.F32 R112, -RZ, R112.H0_H0 ;  /* 0x20000070ff707230 */ /* 0x000fe40000004100 */
[----:B------:R-:W-:Y:S01]  /*6530*/  FMUL.FTZ R114, R43, R114 ;  /* 0x000000722b727220 */ /* 0x000fe20000410000 */
[----:B------:R-:W-:-:S02]  /*6540*/  HADD2.F32 R36, -RZ, R36.H0_H0 ;  /* 0x20000024ff247230 */ /* 0x000fc40000004100 */
[-C--:B------:R-:W-:Y:S01]  /*6550*/  FMUL.FTZ R53, R49, R51.reuse ;  /* 0x0000003331357220 */ /* 0x080fe20000410000 */
[C---:B------:R-:W-:Y:S01]  /*6560*/  FMUL.FTZ R56, R40.reuse, R51 ;  /* 0x0000003328387220 */ /* 0x040fe20000410000 */
[----:B------:R-:W-:Y:S01]  /*6570*/  FFMA.FTZ R114, R47, R112, R114 ;  /* 0x000000702f727223 */ /* 0x000fe20000010072 */
[----:B------:R-:W-:Y:S02]  /*6580*/  HADD2.F32 R47, -RZ, R38.H0_H0 ;  /* 0x20000026ff2f7230 */ /* 0x000fe40000004100 */
[-C--:B------:R-:W-:Y:S01]  /*6590*/  FFMA.FTZ R53, R40, R36.reuse, -R53 ;  /* 0x0000002428357223 */ /* 0x080fe20000010835 */
[----:B------:R-:W-:Y:S01]  /*65a0*/  FFMA.FTZ R49, R49, R36, R56 ;  /* 0x0000002431317223 */ /* 0x000fe20000010038 */
        /* <DEDUP_REMOVED lines=18> */
[----:B------:R-:W-:Y:S01]  /*66d0*/  F2FP.F16.F32.PACK_AB R43, R54, R41 ;  /* 0x00000029362b723e */ /* 0x000fe200000000ff */
[----:B------:R-:W-:Y:S02]  /*66e0*/  IMAD.MOV.U32 R41, RZ, RZ, R15 ;  /* 0x000000ffff297224 */ /* 0x000fe400078e000f */
[----:B------:R-:W-:Y:S01]  /*66f0*/  F2FP.F16.F32.PACK_AB R14, R14, R51 ;  /* 0x000000330e0e723e */ /* 0x000fe200000000ff */
[----:B------:R-:W-:Y:S01]  /*6700*/  IMAD.MOV.U32 R15, RZ, RZ, R39 ;  /* 0x000000ffff0f7224 */ /* 0x000fe200078e0027 */
[----:B------:R-:W-:-:S07]  /*6710*/  F2FP.F16.F32.PACK_AB R42, R42, R113 ;  /* 0x000000712a2a723e */ /* 0x000fce00000000ff */
.L_x_11426:
[----:B------:R-:W-:Y:S05]  /*6720*/  BSYNC B1 ;  /* 0x0000000000017941 */ /* 0x000fea0003800000 */
.L_x_11425:
[----:B--2---:R2:W-:Y:S01]  /*6730*/  ST.E.128 desc[UR52][R44.64], R12 ;  /* 0x0000000c2c007985 */ /* 0x0045e2000c101d34 */
[----:B------:R-:W-:-:S13]  /*6740*/  ISETP.GE.AND P3, PT, R46, R11, PT ;  /* 0x0000000b2e00720c */ /* 0x000fda0003f66270 */
[----:B------:R-:W-:Y:S05]  /*6750*/  @P3 BRA `(.L_x_11388) ;  /* 0x0000000400583947 */ /* 0x000fea0003800000 */
[----:B------:R-:W-:-:S05]  /*6760*/  IMAD.WIDE R88, R46, 0x2, R88 ;  /* 0x000000022e587825 */ /* 0x000fca00078e0258 */
[----:B---3--:R3:W-:Y:S01]  /*6770*/  ST.E.128 desc[UR52][R88.64], R40 ;  /* 0x0000002858007985 */ /* 0x0087e2000c101d34 */
[----:B------:R-:W-:Y:S05]  /*6780*/  BRA `(.L_x_11388) ;  /* 0x00000004004c7947 */ /* 0x000fea0003800000 */
.L_x_11380:
[----:B------:R-:W-:-:S06]  /*6790*/  UISETP.NE.AND UP0, UPT, UR39, 0x3, UPT ;  /* 0x000000032700788c */ /* 0x000fcc000bf05270 */
[----:B------:R-:W-:-:S13]  /*67a0*/  PLOP3.LUT P2, PT, PT, PT, UP0, 0x80, 0x0 ;  /* 0x000000000000781c */ /* 0x000fda0003f4f008 */
[----:B------:R-:W-:Y:S05]  /*67b0*/  @!P2 BRA `(.L_x_11427) ;  /* 0x000000000004a947 */ /* 0x000fea0003800000 */
[----:B------:R-:W-:Y:S01]  /*67c0*/  BPT.TRAP 0x1 ;  /* 0x000000040000795c */ /* 0x000fe20000300000 */
.L_x_11427:
[----:B------:R-:W2:Y:S01]  /*67d0*/  LDL R11, [R1] ;  /* 0x00000000010b7983 */ /* 0x000ea20000100800 */
[----:B------:R-:W-:Y:S01]  /*67e0*/  IMAD R35, R19, 0x8, R2 ;  /* 0x0000000813237824 */ /* 0x000fe200078e0202 */
[----:B------:R-:W-:Y:S01]  /*67f0*/  BSSY B1, `(.L_x_11428) ;  /* 0x0000005000017945 */ /* 0x000fe20003800000 */
[----:B------:R-:W-:Y:S02]  /*6800*/  SHF.R.S32.HI R82, RZ, 0x1f, R81 ;  /* 0x0000001fff527819 */ /* 0x000fe40000011451 */
[----:B--2---:R-:W-:-:S04]  /*6810*/  SHF.L.U32 R85, R11, 0x1f, RZ ;  /* 0x0000001f0b557819 */ /* 0x004fc800000006ff */
[----:B------:R-:W0:Y:S02]  /*6820*/  SYNCS.PHASECHK.TRANS64.TRYWAIT P3, [R35+URZ+0x2d890], R85 ;  /* 0x02d89055230075a7 */ /* 0x000e24000806017f */
[----:B0-----:R-:W-:Y:S05]  /*6830*/  @!P3 BRA `(.L_x_11429) ;  /* 0x000001bc00dcb947 */ /* 0x001fea0003800000 */
.L_x_11727:
[----:B------:R-:W-:Y:S05]  /*6840*/  BSYNC B1 ;  /* 0x0000000000017941 */ /* 0x000fea0003800000 */
.L_x_11428:
[----:B------:R-:W1:Y:S01]  /*6850*/  S2R R36, SR_TID.X ;  /* 0x0000000000247919 */ /* 0x000e620000002100 */
        /* <DEDUP_REMOVED lines=18> */
[----:B-1----:R-:W-:Y:S01]  /*6980*/  VIADD R36, R36, 0xffffff80 ;  /* 0xffffff8024247836 */ /* 0x002fe20000000000 */
[----:B------:R-:W-:Y:S01]  /*6990*/  LEA R42, P3, R12, UR4, 0x1 ;  /* 0x000000040c2a7c11 */ /* 0x000fe2000f8608ff */
[----:B------:R-:W-:Y:S01]  /*69a0*/  IMAD.IADD R11, R13, 0x1, R11 ;  /* 0x000000010d0b7824 */ /* 0x000fe200078e020b */
[----:B------:R-:W-:Y:S02]  /*69b0*/  UMOV UR4, 0xffffffff ;  /* 0xffffffff00047882 */ /* 0x000fe40000000000 */
[----:B------:R-:W-:Y:S02]  /*69c0*/  LEA.HI R36, R36, R36, RZ, 0x1 ;  /* 0x0000002424247211 */ /* 0x000fe400078f08ff */
[----:B------:R-:W-:Y:S02]  /*69d0*/  LEA.HI.X R13, R12, UR5, R11, 0x1, P3 ;  /* 0x000000050c0d7c11 */ /* 0x000fe400098f0c0b */
[----:B------:R-:W-:-:S04]  /*69e0*/  SHF.R.S32.HI R36, RZ, 0x1, R36 ;  /* 0x00000001ff247819 */ /* 0x000fc80000011424 */
[----:B------:R-:W-:Y:S01]  /*69f0*/  ISETP.GT.AND P3, PT, R84, R36, PT ;  /* 0x000000245400720c */ /* 0x000fe20003f64270 */
[----:B------:R-:W-:-:S12]  /*6a00*/  BRA.DIV UR4, `(.L_x_11430) ;  /* 0x000001be047c7947 */ /* 0x000fd8000b800000 */
[----:B------:R1:W2:Y:S04]  /*6a10*/  SHFL.IDX PT, R43, R13, RZ, 0x1e1f ;  /* 0x001e1fff0d2b7589 */ /* 0x0002a800000e0000 */
[----:B------:R-:W3:Y:S02]  /*6a20*/  SHFL.IDX PT, R42, R42, RZ, 0x1e1f ;  /* 0x001e1fff2a2a7589 */ /* 0x000ee400000e0000 */
.L_x_11731:
[----:B------:R-:W-:Y:S05]  /*6a30*/  @!P3 BRA `(.L_x_11388) ;  /* 0x0000000000a0b947 */ /* 0x000fea0003800000 */
[----:B-1----:R-:W4:Y:S01]  /*6a40*/  LDL R13, [R1+0x48] ;  /* 0x00004800010d7983 */ /* 0x002f220000100800 */
[----:B------:R-:W-:-:S03]  /*6a50*/  ULDC UR4, c[0x0][0x2f4] ;  /* 0x0000bd0000047ab9 */ /* 0x000fc60000000800 */
[----:B------:R-:W5:Y:S04]  /*6a60*/  LDL R12, [R1+0x44] ;  /* 0x00004400010c7983 */ /* 0x000f680000100800 */
[----:B------:R-:W5:Y:S04]  /*6a70*/  LDL R11, [R1+0x30] ;  /* 0x00003000010b7983 */ /* 0x000f680000100800 */
[----:B------:R-:W5:Y:S01]  /*6a80*/  LDL R45, [R1+0x34] ;  /* 0x00003400012d7983 */ /* 0x000f620000100800 */
[C---:B------:R-:W-:Y:S02]  /*6a90*/  ISETP.GE.AND P5, PT, R16.reuse, UR4, PT ;  /* 0x0000000410007c0c */ /* 0x040fe4000bfa6270 */
[----:B------:R-:W-:Y:S01]  /*6aa0*/  ISETP.GE.AND P4, PT, R137, UR4, PT ;  /* 0x0000000489007c0c */ /* 0x000fe2000bf86270 */
[----:B------:R-:W5:Y:S10]  /*6ab0*/  LDL R44, [R1+0x40] ;  /* 0x00004000012c7983 */ /* 0x000f740000100800 */
[----:B---3--:R-:W-:-:S04]  /*6ac0*/  @!P5 LEA R40, P3, R16, R42, 0x1 ;  /* 0x0000002a1028d211 */ /* 0x008fc800078608ff */
[----:B--2---:R-:W-:Y:S02]  /*6ad0*/  @!P5 LEA.HI.X R41, R16, R43, R17, 0x1, P3 ;  /* 0x0000002b1029d211 */ /* 0x004fe400018f0c11 */
[----:B------:R-:W-:-:S04]  /*6ae0*/  @!P4 LEA R38, P3, R137, R42, 0x1 ;  /* 0x0000002a8926c211 */ /* 0x000fc800078608ff */
[----:B----4-:R-:W-:Y:S02]  /*6af0*/  @!P4 LEA.HI.X R39, R137, R43, R13, 0x1, P3 ;  /* 0x0000002b8927c211 */ /* 0x010fe400018f0c0d */
[----:B------:R-:W-:-:S13]  /*6b00*/  ISETP.GE.AND P3, PT, R136, UR4, PT ;  /* 0x0000000488007c0c */ /* 0x000fda000bf66270 */
[----:B------:R-:W-:-:S04]  /*6b10*/  @!P3 LEA R36, P6, R136, R42, 0x1 ;  /* 0x0000002a8824b211 */ /* 0x000fc800078c08ff */
[----:B-----5:R-:W-:Y:S02]  /*6b20*/  @!P3 LEA.HI.X R37, R136, R43, R12, 0x1, P6 ;  /* 0x0000002b8825b211 */ /* 0x020fe400030f0c0c */
[----:B------:R-:W1:Y:S04]  /*6b30*/  @!P5 LDS.128 R12, [R65+0x15000] ;  /* 0x01500000410cd984 */ /* 0x000e680000000c00 */
[----:B-1----:R1:W-:Y:S01]  /*6b40*/  @!P5 ST.E.128 desc[UR52][R40.64], R12 ;  /* 0x0000000c2800d985 */ /* 0x0023e2000c101d34 */
[----:B------:R-:W-:-:S13]  /*6b50*/  ISETP.GE.AND P5, PT, R3, UR4, PT ;  /* 0x0000000403007c0c */ /* 0x000fda000bfa6270 */
[----:B------:R-:W2:Y:S01]  /*6b60*/  @!P5 LDS.128 R12, [R64+0x15000] ;  /* 0x01500000400cd984 */ /* 0x000ea20000000c00 */
[----:B------:R-:W-:Y:S02]  /*6b70*/  @!P5 IMAD.SHL.U32 R11, R11, 0x8, RZ ;  /* 0x000000080b0bd824 */ /* 0x000fe400078e00ff */
[----:B-1----:R-:W-:Y:S02]  /*6b80*/  @!P5 IMAD.MOV.U32 R40, RZ, RZ, R42 ;  /* 0x000000ffff28d224 */ /* 0x002fe400078e002a */
[----:B------:R-:W-:Y:S02]  /*6b90*/  @!P5 IMAD.MOV.U32 R41, RZ, RZ, R43 ;  /* 0x000000ffff29d224 */ /* 0x000fe400078e002b */
[----:B------:R-:W-:-:S05]  /*6ba0*/  @!P5 IMAD.WIDE R40, R11, 0x2, R40 ;  /* 0x000000020b28d825 */ /* 0x000fca00078e0228 */
[----:B--2---:R1:W-:Y:S01]  /*6bb0*/  @!P5 ST.E.128 desc[UR52][R40.64], R12 ;  /* 0x0000000c2800d985 */ /* 0x0043e2000c101d34 */
[----:B------:R-:W-:-:S13]  /*6bc0*/  ISETP.GE.AND P5, PT, R4, UR4, PT ;  /* 0x0000000404007c0c */ /* 0x000fda000bfa6270 */
[----:B------:R-:W2:Y:S01]  /*6bd0*/  @!P5 LDS.128 R12, [R65+0x17000] ;  /* 0x01700000410cd984 */ /* 0x000ea20000000c00 */
[----:B------:R-:W-:Y:S02]  /*6be0*/  @!P5 IMAD.SHL.U32 R11, R45, 0x8, RZ ;  /* 0x000000082d0bd824 */ /* 0x000fe400078e00ff */
[----:B-1----:R-:W-:Y:S02]  /*6bf0*/  @!P5 IMAD.MOV.U32 R40, RZ, RZ, R42 ;  /* 0x000000ffff28d224 */ /* 0x002fe400078e002a */
[----:B------:R-:W-:Y:S02]  /*6c00*/  @!P5 IMAD.MOV.U32 R41, RZ, RZ, R43 ;  /* 0x000000ffff29d224 */ /* 0x000fe400078e002b */
        /* <DEDUP_REMOVED lines=11> */
.L_x_11388:
[----:B------:R-:W-:Y:S05]  /*6cc0*/  BSYNC B0 ;  /* 0x0000000000007941 */ /* 0x000fea0003800000 */
.L_x_11379:
[----:B---3--:R-:W3:Y:S01]  /*6cd0*/  S2R R11, SR_TID.X ;  /* 0x00000000000b7919 */ /* 0x008ee20000002100 */
        /* <DEDUP_REMOVED lines=8> */
[----:B-----5:R0:W-:Y:S01]  /*6d60*/  BAR.SYNC.DEFER_BLOCKING R101, 0x80 ;  /* 0x000200650000751d */ /* 0x0201e20000010000 */
[----:B---3--:R-:W-:-:S13]  /*6d70*/  LOP3.LUT P3, RZ, R11, 0x7f, RZ, 0xc0, !PT ;  /* 0x0000007f0bff7812 */ /* 0x008fda000786c0ff */
[----:B------:R-:W-:-:S05]  /*6d80*/  @!P3 VIADD R11, R35, 0x2d8a0 ;  /* 0x0002d8a0230bb836 */ /* 0x000fca0000000000 */
[----:B------:R-:W-:-:S04]  /*6d90*/  @!P3 PRMT R11, RZ, 0x654, R11 ;  /* 0x00000654ff0bb816 */ /* 0x000fc8000000000b */
[----:B------:R0:W-:Y:S01]  /*6da0*/  @!P3 SYNCS.ARRIVE.TRANS64.RED.A1T0 RZ, [R11+URZ], RZ ;  /* 0x000000ff0bffb9a7 */ /* 0x0001e2000810043f */
[----:B------:R-:W-:Y:S05]  /*6db0*/  @!P2 BRA `(.L_x_11432) ;  /* 0x000000000004a947 */ /* 0x000fea0003800000 */
[----:B------:R-:W-:Y:S01]  /*6dc0*/  BPT.TRAP 0x1 ;  /* 0x000000040000795c */ /* 0x000fe20000300000 */
.L_x_11432:
[----:B------:R-:W-:Y:S05]  /*6dd0*/  BSYNC B0 ;  /* 0x0000000000007941 */ /* 0x000fea0003800000 */
.L_x_11431:
[----:B------:R-:W3:Y:S01]  /*6de0*/  SYNCS.PHASECHK.TRANS64.TRYWAIT P2, [R35+URZ+0x2d8b0], R85 ;  /* 0x02d8b055230075a7 */ /* 0x000ee2000804017f */
[----:B------:R-:W-:Y:S04]  /*6df0*/  BSSY B0, `(.L_x_11433) ;  /* 0x0000002000007945 */ /* 0x000fe80003800000 */
[----:B---3--:R-:W-:Y:S05]  /*6e00*/  @!P2 BRA `(.L_x_11434) ;  /* 0x000001b800c4a947 */ /* 0x008fea0003800000 */
.L_x_11732:
[----:B------:R-:W-:Y:S05]  /*6e10*/  BSYNC B0 ;  /* 0x0000000000007941 */ /* 0x000fea0003800000 */
.L_x_11433:
[----:B-12-4-:R-:W1:Y:S01]  /*6e20*/  S2R R14, SR_TID.X ;  /* 0x00000000000e7919 */ /* 0x016e620000002100 */
[----:B------:R-:W-:Y:S01]  /*6e30*/  ULDC.64 UR4, c[0x0][0x328] ;  /* 0x0000ca0000047ab9 */ /* 0x000fe20000000a00 */
[----:B------:R-:W-:Y:S01]  /*6e40*/  BSSY B0, `(.L_x_11435) ;  /* 0x000003f000007945 */ /* 0x000fe20003800000 */
[----:B------:R-:W-:Y:S02]  /*6e50*/  IMAD R82, R82, UR4, RZ ;  /* 0x0000000452527c24 */ /* 0x000fe4000f8e02ff */
[----:B------:R-:W-:-:S04]  /*6e60*/  IMAD.WIDE.U32 R12, R81, UR4, RZ ;  /* 0x00000004510c7c25 */ /* 0x000fc8000f8e00ff */
[----:B------:R-:W-:Y:S01]  /*6e70*/  IMAD R81, R81, UR5, R82 ;  /* 0x0000000551517c24 */ /* 0x000fe2000f8e0252 */
[----:B------:R-:W-:Y:S02]  /*6e80*/  ULDC.64 UR4, c[0x0][0x338] ;  /* 0x0000ce0000047ab9 */ /* 0x000fe40000000a00 */
[----:B------:R-:W-:Y:S02]  /*6e90*/  IMAD R83, R83, UR4, RZ ;  /* 0x0000000453537c24 */ /* 0x000fe4000f8e02ff */
[----:B------:R-:W-:Y:S02]  /*6ea0*/  IMAD.IADD R13, R13, 0x1, R81 ;  /* 0x000000010d0d7824 */ /* 0x000fe400078e0251 */
[C---:B------:R-:W-:Y:S02]  /*6eb0*/  IMAD R83, R80.reuse, UR5, R83 ;  /* 0x0000000550537c24 */ /* 0x040fe4000f8e0253 */
[----:B------:R-:W-:Y:S01]  /*6ec0*/  IMAD.WIDE.U32 R12, R80, UR4, R12 ;  /* 0x00000004500c7c25 */ /* 0x000fe2000f8e000c */
[----:B------:R-:W-:-:S03]  /*6ed0*/  ULDC.64 UR4, c[0x0][0x330] ;  /* 0x0000cc0000047ab9 */ /* 0x000fc60000000a00 */
[----:B0-----:R-:W-:Y:S02]  /*6ee0*/  IMAD R11, R10, UR4, RZ ;  /* 0x000000040a0b7c24 */ /* 0x001fe4000f8e02ff */
[----:B------:R-:W-:Y:S02]  /*6ef0*/  IMAD.IADD R13, R13, 0x1, R83 ;  /* 0x000000010d0d7824 */ /* 0x000fe400078e0253 */
[C---:B------:R-:W-:Y:S02]  /*6f00*/  IMAD R11, R34.reuse, UR5, R11 ;  /* 0x00000005220b7c24 */ /* 0x040fe4000f8e020b */
[----:B------:R-:W-:Y:S01]  /*6f10*/  IMAD.WIDE.U32 R12, R34, UR4, R12 ;  /* 0x00000004220c7c25 */ /* 0x000fe2000f8e000c */
[----:B------:R-:W-:-:S03]  /*6f20*/  ULDC.64 UR4, c[0x0][0x318] ;  /* 0x0000c60000047ab9 */ /* 0x000fc60000000a00 */
[----:B-1----:R-:W-:Y:S02]  /*6f30*/  VIADD R14, R14, 0xffffff80 ;  /* 0xffffff800e0e7836 */ /* 0x002fe40000000000 */
[----:B------:R-:W-:Y:S01]  /*6f40*/  IMAD.IADD R13, R13, 0x1, R11 ;  /* 0x000000010d0d7824 */ /* 0x000fe200078e020b */
[----:B------:R-:W-:Y:S02]  /*6f50*/  LEA R11, P2, R12, UR4, 0x1 ;  /* 0x000000040c0b7c11 */ /* 0x000fe4000f8408ff */
[----:B------:R-:W-:Y:S02]  /*6f60*/  LEA.HI R14, R14, R14, RZ, 0x1 ;  /* 0x0000000e0e0e7211 */ /* 0x000fe400078f08ff */
[----:B------:R-:W-:Y:S01]  /*6f70*/  LEA.HI.X R12, R12, UR5, R13, 0x1, P2 ;  /* 0x000000050c0c7c11 */ /* 0x000fe200090f0c0d */
[----:B------:R0:W1:Y:S01]  /*6f80*/  SHFL.IDX PT, R40, R11, RZ, 0x1e1f ;  /* 0x001e1fff0b287589 */ /* 0x00006200000e0000 */
[----:B------:R-:W-:-:S03]  /*6f90*/  SHF.R.S32.HI R14, RZ, 0x1, R14 ;  /* 0x00000001ff0e7819 */ /* 0x000fc6000001140e */
[----:B------:R0:W2:Y:S01]  /*6fa0*/  SHFL.IDX PT, R41, R12, RZ, 0x1e1f ;  /* 0x001e1fff0c297589 */ /* 0x0000a200000e0000 */
[----:B------:R-:W-:-:S13]  /*6fb0*/  ISETP.GT.AND P2, PT, R84, R14, PT ;  /* 0x0000000e5400720c */ /* 0x000fda0003f44270 */
[----:B0-----:R-:W-:Y:S05]  /*6fc0*/  @!P2 BRA `(.L_x_11436) ;  /* 0x000000000098a947 */ /* 0x001fea0003800000 */
[----:B------:R-:W4:Y:S01]  /*6fd0*/  LDL R15, [R1+0x48] ;  /* 0x00004800010f7983 */ /* 0x000f220000100800 */
[----:B------:R-:W-:-:S03]  /*6fe0*/  ULDC UR4, c[0x0][0x2f4] ;  /* 0x0000bd0000047ab9 */ /* 0x000fc60000000800 */
[----:B------:R-:W5:Y:S04]  /*6ff0*/  LDL R14, [R1+0x44] ;  /* 0x00004400010e7983 */ /* 0x000f680000100800 */
[----:B------:R-:W3:Y:S04]  /*7000*/  LDL R46, [R1+0x30] ;  /* 0x00003000012e7983 */ /* 0x000ee80000100800 */
[----:B------:R-:W3:Y:S01]  /*7010*/  LDL R45, [R1+0x34] ;  /* 0x00003400012d7983 */ /* 0x000ee20000100800 */
[C---:B------:R-:W-:Y:S02]  /*7020*/  ISETP.GE.AND P5, PT, R16.reuse, UR4, PT ;  /* 0x0000000410007c0c */ /* 0x040fe4000bfa6270 */
[----:B------:R-:W-:Y:S01]  /*7030*/  ISETP.GE.AND P4, PT, R137, UR4, PT ;  /* 0x0000000489007c0c */ /* 0x000fe2000bf86270 */
[----:B------:R-:W3:Y:S10]  /*7040*/  LDL R44, [R1+0x40] ;  /* 0x00004000012c7983 */ /* 0x000ef40000100800 */
[----:B-1----:R-:W-:-:S04]  /*7050*/  @!P5 LEA R42, P2, R16, R40, 0x1 ;  /* 0x00000028102ad211 */ /* 0x002fc800078408ff */
[----:B--2---:R-:W-:Y:S02]  /*7060*/  @!P5 LEA.HI.X R43, R16, R41, R17, 0x1, P2 ;  /* 0x00000029102bd211 */ /* 0x004fe400010f0c11 */
[----:B------:R-:W-:-:S04]  /*7070*/  @!P4 LEA R38, P2, R137, R40, 0x1 ;  /* 0x000000288926c211 */ /* 0x000fc800078408ff */
[----:B----4-:R-:W-:Y:S02]  /*7080*/  @!P4 LEA.HI.X R39, R137, R41, R15, 0x1, P2 ;  /* 0x000000298927c211 */ /* 0x010fe400010f0c0f */
[----:B------:R-:W-:-:S13]  /*7090*/  ISETP.GE.AND P2, PT, R136, UR4, PT ;  /* 0x0000000488007c0c */ /* 0x000fda000bf46270 */
[----:B------:R-:W-:-:S04]  /*70a0*/  @!P2 LEA R36, P6, R136, R40, 0x1 ;  /* 0x000000288824a211 */ /* 0x000fc800078c08ff */
[----:B-----5:R-:W-:Y:S02]  /*70b0*/  @!P2 LEA.HI.X R37, R136, R41, R14, 0x1, P6 ;  /* 0x000000298825a211 */ /* 0x020fe400030f0c0e */
[----:B------:R-:W0:Y:S04]  /*70c0*/  @!P5 LDS.128 R12, [R65] ;  /* 0x00000000410cd984 */ /* 0x000e280000000c00 */
[----:B0-----:R0:W-:Y:S01]  /*70d0*/  @!P5 ST.E.128 desc[UR52][R42.64], R12 ;  /* 0x0000000c2a00d985 */ /* 0x0011e2000c101d34 */
[----:B------:R-:W-:-:S13]  /*70e0*/  ISETP.GE.AND P5, PT, R3, UR4, PT ;  /* 0x0000000403007c0c */ /* 0x000fda000bfa6270 */
[----:B------:R-:W1:Y:S01]  /*70f0*/  @!P5 LDS.128 R12, [R64] ;  /* 0x00000000400cd984 */ /* 0x000e620000000c00 */
[----:B---3--:R-:W-:-:S04]  /*7100*/  @!P5 IMAD.SHL.U32 R11, R46, 0x8, RZ ;  /* 0x000000082e0bd824 */ /* 0x008fc800078e00ff */
        /* <DEDUP_REMOVED lines=18> */
.L_x_11436:
[----:B------:R-:W-:Y:S05]  /*7230*/  BSYNC B0 ;  /* 0x0000000000007941 */ /* 0x000fea0003800000 */
.L_x_11435:
[----:B0-----:R-:W4:Y:S01]  /*7240*/  LDL.LU R12, [R1] ;  /* 0x00000000010c7983 */ /* 0x001f220000300800 */
[----:B------:R-:W-:Y:S02]  /*7250*/  VIADD R19, R19, 0x1 ;  /* 0x0000000113137836 */ /* 0x000fe40000000000 */
[----:B---3--:R-:W-:Y:S01]  /*7260*/  @!P3 VIADD R35, R35, 0x2d8c0 ;  /* 0x0002d8c02323b836 */ /* 0x008fe20000000000 */
        /* <DEDUP_REMOVED lines=9> */
[----:B------:R-:W-:Y:S02]  /*7300*/  SEL R11, RZ, 0x1, P2 ;  /* 0x00000001ff0b7807 */ /* 0x000fe40001000000 */
[----:B------:R-:W-:Y:S01]  /*7310*/  SEL R19, R19, RZ, P2 ;  /* 0x000000ff13137207 */ /* 0x000fe20001000000 */
[----:B------:R0:W-:Y:S01]  /*7320*/  @!P3 SYNCS.ARRIVE.TRANS64.RED.A1T0 RZ, [R35+URZ], RZ ;  /* 0x000000ff23ffb9a7 */ /* 0x0001e2000810043f */
[----:B----4-:R-:W-:-:S05]  /*7330*/  LOP3.LUT R12, R12, R11, RZ, 0x3c, !PT ;  /* 0x0000000b0c0c7212 */ /* 0x010fca00078e3cff */
[----:B------:R0:W-:Y:S01]  /*7340*/  STL [R1], R12 ;  /* 0x0000000c01007387 */ /* 0x0001e20000100800 */
[----:B------:R-:W-:Y:S05]  /*7350*/  @P1 BRA `(.L_x_11437) ;  /* 0xffffffb4004c1947 */ /* 0x000fea000383ffff */
[----:B0-----:R-:W0:Y:S01]  /*7360*/  S2R R12, SR_TID.X ;  /* 0x00000000000c7919 */ /* 0x001e220000002100 */
[----:B------:R-:W-:Y:S02]  /*7370*/  PLOP3.LUT P0, PT, PT, PT, PT, 0x8, 0x0 ;  /* 0x000000000000781c */ /* 0x000fe40003f0e170 */
[----:B0-----:R-:W-:-:S04]  /*7380*/  SHF.R.U32.HI R12, RZ, 0x7, R12 ;  /* 0x00000007ff0c7819 */ /* 0x001fc8000001160c */
[----:B------:R-:W-:-:S13]  /*7390*/  ISETP.NE.AND P4, PT, R12, 0x1, PT ;  /* 0x000000010c00780c */ /* 0x000fda0003f85270 */
[----:B------:R-:W-:Y:S06]  /*73a0*/  @!P4 BAR.ARV 0x9, 0x100 ;  /* 0x024400000000cb1d */ /* 0x000fec0000002000 */
.L_x_11374:
[----:B------:R-:W3:Y:S01]  /*73b0*/  LDL R8, [R1+0x28] ;  /* 0x0000280001087983 */ /* 0x000ee20000100800 */
[----:B------:R-:W0:Y:S01]  /*73c0*/  LDC R0, c[0x0][0x448] ;  /* 0x00011200ff007b82 */ /* 0x000e220000000800 */
[----:B------:R-:W-:-:S07]  /*73d0*/  IADD3 R7, R141, 0x1, -R140 ;  /* 0x000000018d077810 */ /* 0x000fce0007ffe88c */
[----:B------:R-:W4:Y:S01]  /*73e0*/  LDC.64 R4, c[0x0][0x9e0] ;  /* 0x00027800ff047b82 */ /* 0x000f220000000a00 */
[----:B0-----:R-:W-:Y:S02]  /*73f0*/  ISETP.NE.AND P1, PT, R0, 0x1, PT ;  /* 0x000000010000780c */ /* 0x001fe40003f25270 */
[----:B----4-:R-:W-:-:S11]  /*7400*/  ISETP.GE.AND P2, PT, R5, 0x1, PT ;  /* 0x000000010500780c */ /* 0x010fd60003f46270 */
[----:B------:R-:W0:Y:S08]  /*7410*/  @P1 LDC R3, c[0x0][0x44c] ;  /* 0x00011300ff031b82 */ /* 0x000e300000000800 */
[----:B------:R-:W4:Y:S01]  /*7420*/  @P1 LDC R6, c[0x0][0x450] ;  /* 0x00011400ff061b82 */ /* 0x000f220000000800 */
[----:B---3--:R-:W-:-:S04]  /*7430*/  VIADD R0, R8, 0xbf ;  /* 0x000000bf08007836 */ /* 0x008fc80000000000 */
[----:B0-----:R-:W-:-:S05]  /*7440*/  @P1 IMAD.HI.U32 R3, R0, R3, RZ ;  /* 0x0000000300031227 */ /* 0x001fca00078e00ff */
[----:B----4-:R-:W-:-:S05]  /*7450*/  @P1 SHF.R.U32.HI R0, RZ, R6, R3 ;  /* 0x00000006ff001219 */ /* 0x010fca0000011603 */
[----:B------:R-:W-:Y:S01]  /*7460*/  IMAD.IADD R3, R7, 0x1, R0 ;  /* 0x0000000107037824 */ /* 0x000fe200078e0200 */
[----:B------:R-:W-:Y:S06]  /*7470*/  @P0 BRA `(.L_x_11438) ;  /* 0x00000000000c0947 */ /* 0x000fec0003800000 */
[----:B------:R-:W0:Y:S01]  /*7480*/  FENCE.VIEW.ASYNC.G ;  /* 0x00000000000073c6 */ /* 0x000e220000000100 */
[----:B------:R-:W-:Y:S05]  /*7490*/  WARPSYNC.ALL ;  /* 0x0000000000007948 */ /* 0x000fea0003800000 */
[----:B0-----:R-:W-:Y:S06]  /*74a0*/  BAR.ARV 0xc, 0x200 ;  /* 0x0308000000007b1d */ /* 0x001fec0000002000 */
.L_x_11438:
        /* <DEDUP_REMOVED lines=13> */
.L_x_11441:
[----:B------:R-:W-:-:S13]  /*7580*/  ISETP.NE.AND P0, PT, R5, 0x1, PT ;  /* 0x000000010500780c */ /* 0x000fda0003f05270 */
[----:B------:R-:W0:Y:S02]  /*7590*/  @P0 LDC.64 R6, c[0x0][0x9e8] ;  /* 0x00027a00ff060b82 */ /* 0x000e240000000a00 */
[----:B0-----:R-:W-:-:S05]  /*75a0*/  @P0 IMAD.HI.U32 R6, R0, R6, RZ ;  /* 0x0000000600060227 */ /* 0x001fca00078e00ff */
[----:B------:R-:W-:-:S07]  /*75b0*/  @P0 SHF.R.U32.HI R0, RZ, R7, R6 ;  /* 0x00000007ff000219 */ /* 0x000fce0000011606 */
.L_x_11442:
[----:B------:R-:W-:Y:S05]  /*75c0*/  BSYNC B0 ;  /* 0x0000000000007941 */ /* 0x000fea0003800000 */
.L_x_11440:
[----:B------:R-:W-:-:S05]  /*75d0*/  IMAD R3, R0, R5, R5 ;  /* 0x0000000500037224 */ /* 0x000fca00078e0205 */
[----:B------:R-:W-:-:S07]  /*75e0*/  VIMNMX R4, R4, R3, PT ;  /* 0x0000000304047248 */ /* 0x000fce0003fe0100 */
.L_x_11439:
[----:B------:R-:W0:Y:S01]  /*75f0*/  @P1 LDC R0, c[0x0][0x44c] ;  /* 0x00011300ff001b82 */ /* 0x000e220000000800 */
[----:B------:R-:W-:Y:S01]  /*7600*/  VIADD R4, R4, 0x7f ;  /* 0x0000007f04047836 */ /* 0x000fe20000000000 */
[----:B------:R-:W-:-:S04]  /*7610*/  ULDC UR4, c[0x0][0x9dc] ;  /* 0x0002770000047ab9 */ /* 0x000fc80000000800 */
[----:B------:R-:W-:Y:S02]  /*7620*/  SHF.R.S32.HI R3, RZ, 0x1f, R4 ;  /* 0x0000001fff037819 */ /* 0x000fe40000011404 */
[----:B------:R-:W3:Y:S02]  /*7630*/  @P1 LDC R7, c[0x0][0x450] ;  /* 0x00011400ff071b82 */ /* 0x000ee40000000800 */
[----:B------:R-:W-:-:S04]  /*7640*/  LEA.HI R3, R3, R4, RZ, 0x7 ;  /* 0x0000000403037211 */ /* 0x000fc800078f38ff */
[----:B------:R-:W-:-:S04]  /*7650*/  SHF.R.S32.HI R3, RZ, 0x7, R3 ;  /* 0x00000007ff037819 */ /* 0x000fc80000011403 */
[----:B------:R-:W-:Y:S01]  /*7660*/  VIMNMX R88, R102, R3, PT ;  /* 0x0000000366587248 */ /* 0x000fe20003fe0100 */
[----:B0-----:R-:W-:-:S04]  /*7670*/  @P1 IMAD.HI.U32 R6, R8, R0, RZ ;  /* 0x0000000008061227 */ /* 0x001fc800078e00ff */
[----:B------:R-:W-:Y:S01]  /*7680*/  IMAD.MOV.U32 R0, RZ, RZ, R8 ;  /* 0x000000ffff007224 */ /* 0x000fe200078e0008 */
[----:B---3--:R-:W-:-:S05]  /*7690*/  @P1 SHF.R.U32.HI R0, RZ, R7, R6 ;  /* 0x00000007ff001219 */ /* 0x008fca0000011606 */
        /* <DEDUP_REMOVED lines=13> */
.L_x_11445:
[----:B------:R-:W-:-:S13]  /*7770*/  ISETP.NE.AND P0, PT, R5, 0x1, PT ;  /* 0x000000010500780c */ /* 0x000fda0003f05270 */
[----:B------:R-:W0:Y:S02]  /*7780*/  @P0 LDC.64 R6, c[0x0][0x9e8] ;  /* 0x00027a00ff060b82 */ /* 0x000e240000000a00 */
[----:B0-----:R-:W-:-:S05]  /*7790*/  @P0 IMAD.HI.U32 R4, R0, R6, RZ ;  /* 0x0000000600040227 */ /* 0x001fca00078e00ff */
[----:B------:R-:W-:-:S07]  /*77a0*/  @P0 SHF.R.U32.HI R0, RZ, R7, R4 ;  /* 0x00000007ff000219 */ /* 0x000fce0000011604 */
.L_x_11446:
[----:B------:R-:W-:Y:S05]  /*77b0*/  BSYNC B0 ;  /* 0x0000000000007941 */ /* 0x000fea0003800000 */
.L_x_11444:
[----:B------:R-:W-:-:S05]  /*77c0*/  IMAD R0, R0, R5, RZ ;  /* 0x0000000500007224 */ /* 0x000fca00078e02ff */
[----:B------:R-:W-:-:S07]  /*77d0*/  VIMNMX R3, R3, R0, !PT ;  /* 0x0000000003037248 */ /* 0x000fce0007fe0100 */
.L_x_11443:
        /* <DEDUP_REMOVED lines=9> */
[----:B------:R-:W-:Y:S02]  /*7870*/  CS2R R126, SRZ ;  /* 0x00000000007e7805 */ /* 0x000fe4000001ff00 */
[----:B------:R-:W-:Y:S02]  /*7880*/  CS2R R124, SRZ ;  /* 0x00000000007c7805 */ /* 0x000fe4000001ff00 */
[----:B------:R-:W-:-:S02]  /*7890*/  CS2R R122, SRZ ;  /* 0x00000000007a7805 */ /* 0x000fc4000001ff00 */
[----:B------:R-:W-:Y:S02]  /*78a0*/  VIMNMX R4, RZ, R0, !PT ;  /* 0x00000000ff047248 */ /* 0x000fe40007fe0100 */
[----:B------:R-:W-:Y:S02]  /*78b0*/  CS2R R120, SRZ ;  /* 0x0000000000787805 */ /* 0x000fe4000001ff00 */
[----:B------:R-:W-:Y:S02]  /*78c0*/  CS2R R118, SRZ ;  /* 0x0000000000767805 */ /* 0x000fe4000001ff00 */
[----:B------:R-:W-:Y:S02]  /*78d0*/  CS2R R116, SRZ ;  /* 0x0000000000747805 */ /* 0x000fe4000001ff00 */
[----:B------:R-:W-:Y:S01]  /*78e0*/  ISETP.GT.AND P1, PT, R88, R4, PT ;  /* 0x000000045800720c */ /* 0x000fe20003f24270 */
[----:B------:R0:W-:Y:S01]  /*78f0*/  STL [R1+0x68], R4 ;  /* 0x0000680401007387 */ /* 0x0001e20000100800 */
[----:B------:R-:W-:-:S02]  /*7900*/  CS2R R114, SRZ ;  /* 0x0000000000727805 */ /* 0x000fc4000001ff00 */
[----:B------:R-:W-:Y:S01]  /*7910*/  CS2R R112, SRZ ;  /* 0x0000000000707805 */ /* 0x000fe2000001ff00 */
[----:B------:R-:W-:Y:S01]  /*7920*/  IMAD.MOV.U32 R38, RZ, RZ, RZ ;  /* 0x000000ffff267224 */ /* 0x000fe200078e00ff */
[----:B------:R-:W-:Y:S01]  /*7930*/  CS2R R26, SRZ ;  /* 0x00000000001a7805 */ /* 0x000fe2000001ff00 */
[----:B------:R-:W-:Y:S01]  /*7940*/  IMAD.MOV.U32 R109, RZ, RZ, RZ ;  /* 0x000000ffff6d7224 */ /* 0x000fe200078e00ff */
        /* <DEDUP_REMOVED lines=8> */
[----:B------:R-:W-:Y:S01]  /*79d0*/  CS2R R6, SRZ ;  /* 0x0000000000067805 */ /* 0x000fe2000001ff00 */
[----:B------:R-:W-:Y:S01]  /*79e0*/  IMAD.MOV.U32 R93, RZ, RZ, RZ ;  /* 0x000000ffff5d7224 */ /* 0x000fe200078e00ff */
[----:B------:R-:W-:Y:S01]  /*79f0*/  CS2R R90, SRZ ;  /* 0x00000000005a7805 */ /* 0x000fe2000001ff00 */
[----:B------:R-:W-:-:S02]  /*7a00*/  IMAD.MOV.U32 R89, RZ, RZ, RZ ;  /* 0x000000ffff597224 */ /* 0x000fc400078e00ff */
[----:B------:R-:W-:Y:S01]  /*7a10*/  IMAD.MOV.U32 R0, RZ, RZ, RZ ;  /* 0x000000ffff007224 */ /* 0x000fe200078e00ff */
[----:B0-----:R-:W-:Y:S06]  /*7a20*/  @!P1 BRA `(.L_x_11447) ;  /* 0x0000011400f89947 */ /* 0x001fec0003800000 */
        /* <DEDUP_REMOVED lines=9> */
.L_x_11735:
[----:B------:R-:W3:Y:S01]  /*7ac0*/  LDL R3, [R1+0xc] ;  /* 0x00000c0001037983 */ /* 0x000ee20000100800 */
[----:B------:R-:W-:Y:S01]  /*7ad0*/  BSSY B6, `(.L_x_11449) ;  /* 0x0000020000067945 */ /* 0x000fe20003800000 */
[----:B---3--:R-:W-:-:S05]  /*7ae0*/  IMAD.HI R0, R3, 0x55555556, RZ ;  /* 0x5555555603007827 */ /* 0x008fca00078e02ff */
[----:B------:R-:W-:-:S05]  /*7af0*/  LEA.HI R0, R0, R0, RZ, 0x1 ;  /* 0x0000000000007211 */ /* 0x000fca00078f08ff */
[----:B------:R-:W-:Y:S02]  /*7b00*/  IMAD R4, R0, -0x3, R3 ;  /* 0xfffffffd00047824 */ /* 0x000fe400078e0203 */
[----:B------:R-:W-:Y:S02]  /*7b10*/  VIADD R3, R2, 0x21800 ;  /* 0x0002180002037836 */ /* 0x000fe40000000000 */
[----:B------:R-:W-:Y:S01]  /*7b20*/  IMAD R0, R4, 0x1000, R2 ;  /* 0x0000100004007824 */ /* 0x000fe200078e0202 */
[----:B------:R3:W-:Y:S02]  /*7b30*/  STL [R1+0x2c], R4 ;  /* 0x00002c0401007387 */ /* 0x0007e40000100800 */
[----:B------:R-:W-:Y:S01]  /*7b40*/  LOP3.LUT P0, RZ, R3, 0x3ff, RZ, 0xc0, !PT ;  /* 0x000003ff03ff7812 */ /* 0x000fe2000780c0ff */
[----:B------:R-:W-:-:S05]  /*7b50*/  VIADD R0, R0, 0xc400 ;  /* 0x0000c40000007836 */ /* 0x000fca0000000000 */
[----:B------:R-:W-:Y:S01]  /*7b60*/  SHF.R.U32.HI R0, RZ, 0x4, R0 ;  /* 0x00000004ff007819 */ /* 0x000fe20000011600 */
[----:B---3--:R-:W-:-:S03]  /*7b70*/  IMAD R4, R4, 0x2000, R3 ;  /* 0x0000200004047824 */ /* 0x008fc600078e0203 */
[----:B------:R-:W-:Y:S02]  /*7b80*/  LOP3.LUT R146, R0, 0x3fff, RZ, 0xc0, !PT ;  /* 0x00003fff00927812 */ /* 0x000fe400078ec0ff */
[----:B------:R-:W-:-:S04]  /*7b90*/  SHF.R.U32.HI R4, RZ, 0x4, R4 ;  /* 0x00000004ff047819 */ /* 0x000fc80000011604 */
[----:B------:R-:W-:-:S05]  /*7ba0*/  LOP3.LUT R3, R4, 0x3fff, RZ, 0xc0, !PT ;  /* 0x00003fff04037812 */ /* 0x000fca00078ec0ff */
[----:B------:R3:W-:Y:S01]  /*7bb0*/  STL [R1+0x54], R3 ;  /* 0x0000540301007387 */ /* 0x0007e20000100800 */
[----:B------:R-:W-:Y:S05]  /*7bc0*/  @!P0 BRA `(.L_x_11450) ;  /* 0x0000000000408947 */ /* 0x000fea0003800000 */
[----:B------:R-:W-:Y:S01]  /*7bd0*/  MOV R0, 0x0 ;  /* 0x0000000000007802 */ /* 0x000fe20000000f00 */
[----:B------:R-:W-:Y:S01]  /*7be0*/  ULDC.64 UR4, c[0x4][0x138] ;  /* 0x01004e0000047ab9 */ /* 0x000fe20000000a00 */
[----:B------:R-:W-:Y:S01]  /*7bf0*/  ULDC.64 UR6, c[0x4][0x140] ;  /* 0x0100500000067ab9 */ /* 0x000fe20000000a00 */
[----:B------:R-:W-:Y:S01]  /*7c00*/  IMAD.U32 R4, RZ, RZ, UR4 ;  /* 0x00000004ff047e24 */ /* 0x000fe2000f8e00ff */
[----:B0-----:R0:W4:Y:S01]  /*7c10*/  LDC.64 R14, c[0x4][R0] ;  /* 0x01000000000e7b82 */ /* 0x0011220000000a00 */
        /* <DEDUP_REMOVED lines=10> */
[----:B-12345:R-:W-:Y:S05]  /*7cc0*/  CALL.ABS.NOINC R14 ;  /* 0x000000000e007343 */ /* 0x03efea0003c00000 */
.L_x_11450:
[----:B------:R-:W-:Y:S05]  /*7cd0*/  BSYNC B6 ;  /* 0x0000000000067941 */ /* 0x000fea0003800000 */
.L_x_11449:
[----:B------:R-:W-:Y:S02]  /*7ce0*/  ULDC UR4, c[0x0][0x3f4] ;  /* 0x0000fd0000047ab9 */ /* 0x000fe40000000800 */
[----:B------:R-:W-:-:S13]  /*7cf0*/  ISETP.LT.AND P0, PT, RZ, UR4, PT ;  /* 0x00000004ff007c0c */ /* 0x000fda000bf01270 */
[----:B------:R-:W-:Y:S05]  /*7d00*/  @P0 BRA `(.L_x_11451) ;  /* 0x0000000000400947 */ /* 0x000fea0003800000 */
[----:B------:R-:W-:-:S04]  /*7d10*/  ULEA.HI UR4, UR37, UR37, URZ, 0x1 ;  /* 0x0000002525047291 */ /* 0x000fc8000f8f083f */
[----:B------:R-:W-:-:S04]  /*7d20*/  ULOP3.LUT UR4, UR4, 0xfffffffe, URZ, 0xc0, !UPT ;  /* 0xfffffffe04047892 */ /* 0x000fc8000f8ec03f */
[----:B------:R-:W-:-:S06]  /*7d30*/  UIADD3 UR4, UR37, -UR4, URZ ;  /* 0x8000000425047290 */ /* 0x000fcc000fffe03f */
[----:B---3--:R-:W-:-:S05]  /*7d40*/  IMAD.U32 R3, RZ, RZ, UR4 ;  /* 0x00000004ff037e24 */ /* 0x008fca000f8e00ff */
[----:B------:R-:W-:-:S04]  /*7d50*/  SHF.L.U32 R3, R3, 0x1f, RZ ;  /* 0x0000001f03037819 */ /* 0x000fc800000006ff */
[----:B------:R3:W4:Y:S03]  /*7d60*/  SYNCS.PHASECHK.TRANS64.TRYWAIT P0, [R2+URZ+0x2d800], R3 ;  /* 0x02d80003020075a7 */ /* 0x000726000800017f */
[----:B----4-:R-:W-:Y:S05]  /*7d70*/  @!P0 NANOSLEEP.SYNCS 0x989680 ;  /* 0x009896800000895d */ /* 0x010fea0003900000 */
[----:B------:R-:W4:Y:S01]  /*7d80*/  @!P0 SYNCS.PHASECHK.TRANS64 P0, [R2+URZ+0x2d800], R3 ;  /* 0x02d80003020085a7 */ /* 0x000f22000800007f */
[----:B------:R-:W-:Y:S04]  /*7d90*/  BSSY B0, `(.L_x_11452) ;  /* 0x0000006000007945 */ /* 0x000fe80003800000 */
[----:B----4-:R-:W-:Y:S05]  /*7da0*/  @P0 BRA `(.L_x_11453) ;  /* 0x0000000000100947 */ /* 0x010fea0003800000 */
.L_x_11454:
[----:B----4-:R4:W0:Y:S02]  /*7db0*/  SYNCS.PHASECHK.TRANS64.TRYWAIT P0, [R2+URZ+0x2d800], R3 ;  /* 0x02d80003020075a7 */ /* 0x010824000800017f */
[----:B0-----:R-:W-:Y:S05]  /*7dc0*/  @!P0 NANOSLEEP.SYNCS 0x989680 ;  /* 0x009896800000895d */ /* 0x001fea0003900000 */
[----:B------:R-:W0:Y:S02]  /*7dd0*/  @!P0 SYNCS.PHASECHK.TRANS64 P0, [R2+URZ+0x2d800], R3 ;  /* 0x02d80003020085a7 */ /* 0x000e24000800007f */
[----:B0-----:R-:W-:Y:S05]  /*7de0*/  @!P0 BRA `(.L_x_11454) ;  /* 0xfffffffc00f08947 */ /* 0x001fea000383ffff */
.L_x_11453:
[----:B------:R-:W-:Y:S05]  /*7df0*/  BSYNC B0 ;  /* 0x0000000000007941 */ /* 0x000fea0003800000 */
.L_x_11452:
[----:B------:R-:W-:Y:S05]  /*7e00*/  BRA `(.L_x_11455) ;  /* 0x0000003c00c47947 */ /* 0x000fea0003800000 */
.L_x_11451:
[----:B------:R-:W-:Y:S01]  /*7e10*/  ULOP3.LUT UP0, URZ, UR40, 0x1bf, URZ, 0xc0, !UPT ;  /* 0x000001bf283f7892 */ /* 0x000fe2000f80c03f */
[----:B-----5:R-:W-:Y:S01]  /*7e20*/  SHF.R.S32.HI R0, RZ, 0x1f, R98 ;  /* 0x0000001fff007819 */ /* 0x020fe20000011462 */
[----:B------:R-:W-:Y:S01]  /*7e30*/  ULDC.64 UR4, c[0x0][0x3f8] ;  /* 0x0000fe0000047ab9 */ /* 0x000fe20000000a00 */
[----:B------:R-:W-:Y:S01]  /*7e40*/  ULDC.64 UR6, c[0x0][0x408] ;  /* 0x0001020000067ab9 */ /* 0x000fe20000000a00 */
[----:B------:R-:W-:Y:S02]  /*7e50*/  IMAD.WIDE.U32 R24, R98, UR4, RZ ;  /* 0x0000000462187c25 */ /* 0x000fe4000f8e00ff */
[----:B------:R-:W-:Y:S02]  /*7e60*/  PLOP3.LUT P0, PT, PT, PT, UP0, 0x80, 0x0 ;  /* 0x000000000000781c */ /* 0x000fe40003f0f008 */
[C---:B---3--:R-:W-:Y:S02]  /*7e70*/  IMAD R3, R0.reuse, UR4, RZ ;  /* 0x0000000400037c24 */ /* 0x048fe4000f8e02ff */
        /* <DEDUP_REMOVED lines=10> */
[----:B------:R-:W-:Y:S01]  /*7f20*/  IMAD.U32 R4, RZ, RZ, UR4 ;  /* 0x00000004ff047e24 */ /* 0x000fe2000f8e00ff */
[----:B0-----:R0:W3:Y:S01]  /*7f30*/  LDC.64 R14, c[0x4][R0] ;  /* 0x01000000000e7b82 */ /* 0x0010e20000000a00 */
        /* <DEDUP_REMOVED lines=10> */
[----:B-123--:R-:W-:Y:S05]  /*7fe0*/  CALL.ABS.NOINC R14 ;  /* 0x000000000e007343 */ /* 0x00efea0003c00000 */
.L_x_11456:
[----:B------:R-:W3:Y:S01]  /*7ff0*/  S2R R20, SR_TID.X ;  /* 0x0000000000147919 */ /* 0x000ee20000002100 */
[----:B------:R-:W-:Y:S01]  /*8000*/  ULDC.U8 UR4, c[0x0][0x410] ;  /* 0x0001040000047ab9 */ /* 0x000fe20000000000 */
[----:B---3--:R-:W-:Y:S02]  /*8010*/  VIADD R21, R20, 0xffffff80 ;  /* 0xffffff8014157836 */ /* 0x008fe40000000000 */
[----:B------:R-:W3:Y:S01]  /*8020*/  LDL R20, [R1+0x28] ;  /* 0x0000280001147983 */ /* 0x000ee20000100800 */
[----:B------:R-:W-:Y:S01]  /*8030*/  ISETP.NE.AND P0, PT, RZ, UR4, PT ;  /* 0x00000004ff007c0c */ /* 0x000fe2000bf05270 */
[----:B------:R-:W-:Y:S01]  /*8040*/  BSSY B0, `(.L_x_11457) ;  /* 0x00003c5000007945 */ /* 0x000fe20003800000 */
[----:B------:R-:W-:-:S04]  /*8050*/  LEA.HI R53, R21, R21, RZ, 0x1 ;  /* 0x0000001515357211 */ /* 0x000fc800078f08ff */
[----:B------:R-:W-:-:S05]  /*8060*/  SHF.R.S32.HI R53, RZ, 0x1, R53 ;  /* 0x00000001ff357819 */ /* 0x000fca0000011435 */
[----:B---3--:R-:W-:Y:S02]  /*8070*/  IMAD.IADD R10, R53, 0x1, R20 ;  /* 0x00000001350a7824 */ /* 0x008fe400078e0214 */
[----:B------:R-:W-:Y:S05]  /*8080*/  @!P0 BRA `(.L_x_11458) ;  /* 0x0000001c00788947 */ /* 0x000fea0003800000 */
[----:B------:R-:W3:Y:S01]  /*8090*/  LDC R21, c[0x0][0x448] ;  /* 0x00011200ff157b82 */ /* 0x000ee20000000800 */
[----:B------:R-:W-:Y:S01]  /*80a0*/  ULDC.64 UR4, c[0x0][0x3f8] ;  /* 0x0000fe0000047ab9 */ /* 0x000fe20000000a00 */
[----:B------:R-:W-:Y:S01]  /*80b0*/  ULDC.64 UR6, c[0x0][0x408] ;  /* 0x0001020000067ab9 */ /* 0x000fe20000000a00 */
[----:B------:R-:W-:Y:S02]  /*80c0*/  IMAD.MOV.U32 R6, RZ, RZ, R24 ;  /* 0x000000ffff067224 */ /* 0x000fe400078e0018 */
[----:B------:R-:W-:Y:S02]  /*80d0*/  IMAD.MOV.U32 R7, RZ, RZ, R27 ;  /* 0x000000ffff077224 */ /* 0x000fe400078e001b */
[----:B------:R-:W-:Y:S02]  /*80e0*/  IMAD.MOV.U32 R8, RZ, RZ, R98 ;  /* 0x000000ffff087224 */ /* 0x000fe400078e0062 */
[----:B------:R-:W-:Y:S01]  /*80f0*/  IMAD.MOV.U32 R9, RZ, RZ, R29 ;  /* 0x000000ffff097224 */ /* 0x000fe200078e001d */
[----:B---3--:R-:W-:-:S13]  /*8100*/  ISETP.NE.AND P0, PT, R21, 0x1, PT ;  /* 0x000000011500780c */ /* 0x008fda0003f05270 */
[----:B------:R-:W3:Y:S08]  /*8110*/  @P0 LDC R3, c[0x0][0x44c] ;  /* 0x00011300ff030b82 */ /* 0x000ef00000000800 */
[----:B------:R-:W4:Y:S01]  /*8120*/  @P0 LDC R5, c[0x0][0x450] ;  /* 0x00011400ff050b82 */ /* 0x000f220000000800 */
[----:B---3--:R-:W-:-:S04]  /*8130*/  @P0 IMAD.HI.U32 R0, R10, R3, RZ ;  /* 0x000000030a000227 */ /* 0x008fc800078e00ff */
[----:B------:R-:W-:Y:S01]  /*8140*/  IMAD.MOV.U32 R3, RZ, RZ, R10 ;  /* 0x000000ffff037224 */ /* 0x000fe200078e000a */
[----:B----4-:R-:W-:-:S04]  /*8150*/  @P0 SHF.R.U32.HI R3, RZ, R5, R0 ;  /* 0x00000005ff030219 */ /* 0x010fc80000011600 */
[----:B------:R-:W-:Y:S01]  /*8160*/  SHF.R.S32.HI R0, RZ, 0x1f, R3 ;  /* 0x0000001fff007819 */ /* 0x000fe20000011403 */
[----:B------:R-:W-:-:S04]  /*8170*/  IMAD.WIDE.U32 R6, R3, UR4, R6 ;  /* 0x0000000403067c25 */ /* 0x000fc8000f8e0006 */
[C---:B------:R-:W-:Y:S02]  /*8180*/  IMAD R4, R0.reuse, UR4, RZ ;  /* 0x0000000400047c24 */ /* 0x040fe4000f8e02ff */
[----:B------:R-:W-:Y:S02]  /*8190*/  IMAD R0, R0, UR6, RZ ;  /* 0x0000000600007c24 */ /* 0x000fe4000f8e02ff */
[C---:B------:R-:W-:Y:S01]  /*81a0*/  IMAD R13, R3.reuse, UR5, R4 ;  /* 0x00000005030d7c24 */ /* 0x040fe2000f8e0204 */
[----:B------:R-:W-:Y:S01]  /*81b0*/  ULDC.64 UR4, c[0x0][0x3e8] ;  /* 0x0000fa0000047ab9 */ /* 0x000fe20000000a00 */
[----:B------:R-:W-:-:S04]  /*81c0*/  IMAD.WIDE.U32 R8, R3, UR6, R8 ;  /* 0x0000000603087c25 */ /* 0x000fc8000f8e0008 */
[----:B------:R-:W-:Y:S01]  /*81d0*/  IMAD R5, R3, UR7, R0 ;  /* 0x0000000703057c24 */ /* 0x000fe2000f8e0200 */
[----:B------:R-:W-:Y:S01]  /*81e0*/  ULDC.64 UR6, c[0x0][0x400] ;  /* 0x0001000000067ab9 */ /* 0x000fe20000000a00 */
[----:B------:R-:W-:Y:S01]  /*81f0*/  IMAD.IADD R13, R7, 0x1, R13 ;  /* 0x00000001070d7824 */ /* 0x000fe200078e020d */
[----:B------:R-:W-:Y:S01]  /*8200*/  LEA R0, P0, R6, UR4, 0x1 ;  /* 0x0000000406007c11 */ /* 0x000fe2000f8008ff */
[----:B------:R-:W-:Y:S01]  /*8210*/  IMAD.IADD R5, R9, 0x1, R5 ;  /* 0x0000000109057824 */ /* 0x000fe200078e0205 */
[----:B------:R-:W-:Y:S01]  /*8220*/  LEA R4, P1, R8, UR6, 0x1 ;  /* 0x0000000608047c11 */ /* 0x000fe2000f8208ff */
[----:B------:R-:W-:Y:S01]  /*8230*/  UMOV UR4, 0xffffffff ;  /* 0xffffffff00047882 */ /* 0x000fe20000000000 */
[----:B------:R-:W-:Y:S02]  /*8240*/  LEA.HI.X R13, R6, UR5, R13, 0x1, P0 ;  /* 0x00000005060d7c11 */ /* 0x000fe400080f0c0d */
[----:B------:R-:W-:Y:S01]  /*8250*/  LEA.HI.X R5, R8, UR7, R5, 0x1, P1 ;  /* 0x0000000708057c11 */ /* 0x000fe200088f0c05 */
[----:B------:R-:W-:Y:S08]  /*8260*/  BRA.DIV UR4, `(.L_x_11459) ;  /* 0x000001aa04007947 */ /* 0x000ff0000b800000 */
[----:B------:R3:W4:Y:S04]  /*8270*/  SHFL.IDX PT, R3, R13, RZ, 0x1e1f ;  /* 0x001e1fff0d037589 */ /* 0x00072800000e0000 */
[----:B------:R-:W1:Y:S04]  /*8280*/  SHFL.IDX PT, R0, R0, RZ, 0x1e1f ;  /* 0x001e1fff00007589 */ /* 0x000e6800000e0000 */
[----:B------:R-:W1:Y:S04]  /*8290*/  SHFL.IDX PT, R5, R5, RZ, 0x1e1f ;  /* 0x001e1fff05057589 */ /* 0x000e6800000e0000 */
[----:B0-----:R3:W0:Y:S02]  /*82a0*/  SHFL.IDX PT, R14, R4, RZ, 0x1e1f ;  /* 0x001e1fff040e7589 */ /* 0x00162400000e0000 */
.L_x_11741:
[----:B------:R-:W-:Y:S01]  /*82b0*/  IMAD R52, R140, R21, RZ ;  /* 0x000000158c347224 */ /* 0x000fe200078e02ff */
[----:B------:R-:W-:Y:S01]  /*82c0*/  BSSY B1, `(.L_x_11460) ;  /* 0x000005d000017945 */ /* 0x000fe20003800000 */
[----:B------:R-:W-:Y:S02]  /*82d0*/  CS2R R36, SRZ ;  /* 0x0000000000247805 */ /* 0x000fe4000001ff00 */
[----:B------:R-:W-:Y:S02]  /*82e0*/  CS2R R34, SRZ ;  /* 0x0000000000227805 */ /* 0x000fe4000001ff00 */
[----:B------:R-:W-:Y:S02]  /*82f0*/  CS2R R28, SRZ ;  /* 0x00000000001c7805 */ /* 0x000fe4000001ff00 */
[----:B------:R-:W-:Y:S01]  /*8300*/  ISETP.GE.AND P0, PT, R10, R52, PT ;  /* 0x000000340a00720c */ /* 0x000fe20003f06270 */
[----:B------:R-:W-:Y:S01]  /*8310*/  IMAD R52, R33, -0xc0, R52 ;  /* 0xffffff4021347824 */ /* 0x000fe200078e0234 */
        /* <DEDUP_REMOVED lines=10> */
[----:B------:R-:W3:Y:S01]  /*83c0*/  LDL R42, [R1+0x5c] ;  /* 0x00005c00012a7983 */ /* 0x000ee20000100800 */
[----:B------:R-:W-:-:S03]  /*83d0*/  ULDC UR4, c[0x0][0x3f4] ;  /* 0x0000fd0000047ab9 */ /* 0x000fc60000000800 */
[----:B--2---:R-:W2:Y:S04]  /*83e0*/  LDL R41, [R1+0x50] ;  /* 0x0000500001297983 */ /* 0x004ea80000100800 */
[----:B-1----:R-:W4:Y:S04]  /*83f0*/  LDL R40, [R1+0x58] ;  /* 0x0000580001287983 */ /* 0x002f280000100800 */
[----:B------:R-:W4:Y:S04]  /*8400*/  LDL R15, [R1+0x4c] ;  /* 0x00004c00010f7983 */ /* 0x000f280000100800 */
[----:B------:R-:W4:Y:S04]  /*8410*/  LDL.64 R54, [R1+0x18] ;  /* 0x0000180001367983 */ /* 0x000f280000100a00 */
        /* <DEDUP_REMOVED lines=9> */
[C---:B---3--:R-:W-:Y:S01]  /*84b0*/  ISETP.GE.AND P3, PT, R42.reuse, UR4, PT ;  /* 0x000000042a007c0c */ /* 0x048fe2000bf66270 */
[----:B------:R-:W-:Y:S01]  /*84c0*/  IMAD.SHL.U32 R9, R42, 0x2, RZ ;  /* 0x000000022a097824 */ /* 0x000fe200078e00ff */
[----:B------:R-:W-:Y:S02]  /*84d0*/  SHF.R.S32.HI R4, RZ, 0x1f, R42 ;  /* 0x0000001fff047819 */ /* 0x000fe4000001142a */
[C---:B--2---:R-:W-:Y:S01]  /*84e0*/  ISETP.GE.AND P2, PT, R41.reuse, UR4, PT ;  /* 0x0000000429007c0c */ /* 0x044fe2000bf46270 */
[C---:B------:R-:W-:Y:S01]  /*84f0*/  IMAD.SHL.U32 R47, R41.reuse, 0x2, RZ ;  /* 0x00000002292f7824 */ /* 0x040fe200078e00ff */
[----:B------:R-:W-:Y:S02]  /*8500*/  SHF.R.S32.HI R8, RZ, 0x1f, R41 ;  /* 0x0000001fff087819 */ /* 0x000fe40000011429 */
[C---:B----4-:R-:W-:Y:S01]  /*8510*/  ISETP.GE.AND P1, PT, R40.reuse, UR4, PT ;  /* 0x0000000428007c0c */ /* 0x050fe2000bf26270 */
[----:B------:R-:W-:Y:S01]  /*8520*/  IMAD.SHL.U32 R43, R40, 0x2, RZ ;  /* 0x00000002282b7824 */ /* 0x000fe200078e00ff */
[----:B------:R-:W-:-:S02]  /*8530*/  SHF.L.U64.HI R20, R41, 0x1, R8 ;  /* 0x0000000129147819 */ /* 0x000fc40000010208 */
[----:B------:R-:W-:Y:S01]  /*8540*/  SHF.L.U64.HI R4, R42, 0x1, R4 ;  /* 0x000000012a047819 */ /* 0x000fe20000010204 */
[C---:B------:R-:W-:Y:S01]  /*8550*/  IMAD.SHL.U32 R7, R15.reuse, 0x2, RZ ;  /* 0x000000020f077824 */ /* 0x040fe200078e00ff */
[-C--:B0-----:R-:W-:Y:S02]  /*8560*/  @!P3 IADD3 R8, P5, R14, R9.reuse, RZ ;  /* 0x000000090e08b210 */ /* 0x081fe40007fbe0ff */
[----:B------:R-:W-:Y:S02]  /*8570*/  @!P3 IADD3 R10, P4, R0, R9, RZ ;  /* 0x00000009000ab210 */ /* 0x000fe40007f9e0ff */
[----:B------:R-:W-:Y:S01]  /*8580*/  ISETP.GE.AND P0, PT, R15, UR4, PT ;  /* 0x000000040f007c0c */ /* 0x000fe2000bf06270 */
[--C-:B------:R-:W-:Y:S01]  /*8590*/  @!P3 IMAD.X R9, R5, 0x1, R4.reuse, P5 ;  /* 0x000000010509b824 */ /* 0x100fe200028e0604 */
[----:B------:R-:W-:Y:S01]  /*85a0*/  @!P2 IADD3 R46, P5, R14, R47, RZ ;  /* 0x0000002f0e2ea210 */ /* 0x000fe20007fbe0ff */
[----:B------:R-:W-:Y:S01]  /*85b0*/  @!P3 IMAD.X R11, R3, 0x1, R4, P4 ;  /* 0x00000001030bb824 */ /* 0x000fe200020e0604 */
[----:B------:R-:W-:-:S02]  /*85c0*/  SHF.R.S32.HI R6, RZ, 0x1f, R40 ;  /* 0x0000001fff067819 */ /* 0x000fc40000011428 */
[----:B------:R-:W-:Y:S01]  /*85d0*/  @!P2 IADD3 R48, P4, R0, R47, RZ ;  /* 0x0000002f0030a210 */ /* 0x000fe20007f9e0ff */
[----:B------:R-:W-:Y:S01]  /*85e0*/  @!P2 IMAD.X R47, R5, 0x1, R20, P5 ;  /* 0x00000001052fa824 */ /* 0x000fe200028e0614 */
[----:B------:R-:W-:Y:S01]  /*85f0*/  SHF.L.U64.HI R6, R40, 0x1, R6 ;  /* 0x0000000128067819 */ /* 0x000fe20000010206 */
[----:B------:R0:W5:Y:S01]  /*8600*/  @!P3 LD.E.64 R32, desc[UR52][R10.64] ;  /* 0x000000340a20b980 */ /* 0x000162000c101b00 */
[-C--:B------:R-:W-:Y:S01]  /*8610*/  @!P1 IADD3 R42, P5, R14, R43.reuse, RZ ;  /* 0x0000002b0e2a9210 */ /* 0x080fe20007fbe0ff */
[----:B------:R-:W-:Y:S01]  /*8620*/  @!P2 IMAD.X R49, R3, 0x1, R20, P4 ;  /* 0x000000010331a824 */ /* 0x000fe200020e0614 */
[----:B------:R-:W-:Y:S01]  /*8630*/  SHF.R.S32.HI R12, RZ, 0x1f, R15 ;  /* 0x0000001fff0c7819 */ /* 0x000fe2000001140f */
[----:B------:R1:W5:Y:S01]  /*8640*/  @!P3 LD.E.64 R34, desc[UR52][R8.64] ;  /* 0x000000340822b980 */ /* 0x000362000c101b00 */
[----:B------:R-:W-:Y:S01]  /*8650*/  @!P1 IADD3 R44, P4, R0, R43, RZ ;  /* 0x0000002b002c9210 */ /* 0x000fe20007f9e0ff */
[----:B------:R-:W-:Y:S01]  /*8660*/  @!P1 IMAD.X R43, R5, 0x1, R6, P5 ;  /* 0x00000001052b9824 */ /* 0x000fe200028e0606 */
[----:B------:R-:W-:Y:S01]  /*8670*/  SHF.L.U64.HI R12, R15, 0x1, R12 ;  /* 0x000000010f0c7819 */ /* 0x000fe2000001020c */
[----:B------:R-:W-:Y:S01]  /*8680*/  IMAD.SHL.U32 R15, R50, 0x2, RZ ;  /* 0x00000002320f7824 */ /* 0x000fe200078e00ff */
[----:B------:R-:W-:Y:S01]  /*8690*/  @!P0 IADD3 R40, P5, R0, R7, RZ ;  /* 0x0000000700288210 */ /* 0x000fe20007fbe0ff */
[----:B------:R-:W-:Y:S01]  /*86a0*/  @!P1 IMAD.X R45, R3, 0x1, R6, P4 ;  /* 0x00000001032d9824 */ /* 0x000fe200020e0606 */
[----:B------:R-:W-:-:S02]  /*86b0*/  ISETP.GE.AND P4, PT, R54, UR4, PT ;  /* 0x0000000436007c0c */ /* 0x000fc4000bf86270 */
[----:B0-----:R-:W-:Y:S01]  /*86c0*/  CS2R R10, SRZ ;  /* 0x00000000000a7805 */ /* 0x001fe2000001ff00 */
[----:B------:R-:W5:Y:S01]  /*86d0*/  @!P2 LD.E.64 R30, desc[UR52][R48.64] ;  /* 0x00000034301ea980 */ /* 0x000f62000c101b00 */
[--C-:B------:R-:W-:Y:S01]  /*86e0*/  @!P0 IMAD.X R41, R3, 0x1, R12.reuse, P5 ;  /* 0x0000000103298824 */ /* 0x100fe200028e060c */
[----:B------:R-:W-:Y:S02]  /*86f0*/  @!P0 IADD3 R6, P5, R14, R7, RZ ;  /* 0x000000070e068210 */ /* 0x000fe40007fbe0ff */
[----:B-1----:R-:W-:Y:S01]  /*8700*/  CS2R R8, SRZ ;  /* 0x0000000000087805 */ /* 0x002fe2000001ff00 */
[----:B------:R-:W5:Y:S02]  /*8710*/  @!P2 LD.E.64 R28, desc[UR52][R46.64] ;  /* 0x000000342e1ca980 */ /* 0x000f64000c101b00 */
[----:B------:R-:W-:Y:S01]  /*8720*/  @!P0 IMAD.X R7, R5, 0x1, R12, P5 ;  /* 0x0000000105078824 */ /* 0x000fe200028e060c */
[----:B------:R-:W-:Y:S01]  /*8730*/  ISETP.GE.AND P5, PT, R50, UR4, PT ;  /* 0x0000000432007c0c */ /* 0x000fe2000bfa6270 */
[----:B------:R-:W5:Y:S01]  /*8740*/  @!P1 LD.E.64 R26, desc[UR52][R44.64] ;  /* 0x000000342c1a9980 */ /* 0x000f62000c101b00 */
[----:B------:R-:W-:-:S02]  /*8750*/  @!P4 IMAD.MOV.U32 R12, RZ, RZ, R0 ;  /* 0x000000ffff0cc224 */ /* 0x000fc400078e0000 */
[----:B------:R-:W-:Y:S01]  /*8760*/  @!P4 IMAD.MOV.U32 R13, RZ, RZ, R3 ;  /* 0x000000ffff0dc224 */ /* 0x000fe200078e0003 */
[----:B------:R-:W5:Y:S01]  /*8770*/  @!P1 LD.E.64 R24, desc[UR52][R42.64] ;  /* 0x000000342a189980 */ /* 0x000f62000c101b00 */
[----:B------:R-:W-:Y:S02]  /*8780*/  @!P4 IMAD.MOV.U32 R4, RZ, RZ, R14 ;  /* 0x000000ffff04c224 */ /* 0x000fe400078e000e */
[----:B------:R-:W-:-:S04]  /*8790*/  @!P4 IMAD.WIDE R12, R54, 0x2, R12 ;  /* 0x00000002360cc825 */ /* 0x000fc800078e020c */
[----:B------:R-:W-:Y:S01]  /*87a0*/  @!P4 IMAD.WIDE R20, R54, 0x2, R4 ;  /* 0x000000023614c825 */ /* 0x000fe200078e0204 */
[----:B------:R-:W-:Y:S01]  /*87b0*/  SHF.R.S32.HI R4, RZ, 0x1f, R50 ;  /* 0x0000001fff047819 */ /* 0x000fe20000011432 */
[----:B------:R0:W5:Y:S03]  /*87c0*/  @!P4 LD.E.64 R38, desc[UR52][R12.64] ;  /* 0x000000340c26c980 */ /* 0x000166000c101b00 */
[----:B------:R-:W-:Y:S01]  /*87d0*/  SHF.L.U64.HI R4, R50, 0x1, R4 ;  /* 0x0000000132047819 */ /* 0x000fe20000010204 */
[----:B------:R1:W5:Y:S01]  /*87e0*/  @!P4 LD.E.64 R36, desc[UR52][R20.64] ;  /* 0x000000341424c980 */ /* 0x000362000c101b00 */
[----:B------:R-:W-:-:S05]  /*87f0*/  @!P5 IADD3 R50, P4, R0, R15, RZ ;  /* 0x0000000f0032d210 */ /* 0x000fca0007f9e0ff */
[--C-:B------:R-:W-:Y:S01]  /*8800*/  @!P5 IMAD.X R51, R3, 0x1, R4.reuse, P4 ;  /* 0x000000010333d824 */ /* 0x100fe200020e0604 */
[----:B------:R-:W-:Y:S02]  /*8810*/  @!P5 IADD3 R14, P4, R14, R15, RZ ;  /* 0x0000000f0e0ed210 */ /* 0x000fe40007f9e0ff */
[----:B0-----:R-:W-:Y:S02]  /*8820*/  CS2R R12, SRZ ;  /* 0x00000000000c7805 */ /* 0x001fe4000001ff00 */
[----:B-1----:R-:W-:Y:S01]  /*8830*/  CS2R R20, SRZ ;  /* 0x0000000000147805 */ /* 0x002fe2000001ff00 */
[----:B------:R3:W5:Y:S01]  /*8840*/  @!P5 LD.E.64 R10, desc[UR52][R50.64] ;  /* 0x00000034320ad980 */ /* 0x000762000c101b00 */
[----:B------:R-:W-:-:S03]  /*8850*/  @!P5 IMAD.X R15, R5, 0x1, R4, P4 ;  /* 0x00000001050fd824 */ /* 0x000fc600020e0604 */
[----:B------:R3:W5:Y:S04]  /*8860*/  @!P0 LD.E.64 R12, desc[UR52][R6.64] ;  /* 0x00000034060c8980 */ /* 0x000768000c101b00 */
[----:B------:R3:W5:Y:S04]  /*8870*/  @!P0 LD.E.64 R20, desc[UR52][R40.64] ;  /* 0x0000003428148980 */ /* 0x000768000c101b00 */
[----:B------:R3:W5:Y:S02]  /*8880*/  @!P5 LD.E.64 R8, desc[UR52][R14.64] ;  /* 0x000000340e08d980 */ /* 0x000764000c101b00 */
.L_x_11461:
[----:B------:R-:W-:Y:S05]  /*8890*/  BSYNC B1 ;  /* 0x0000000000017941 */ /* 0x000fea0003800000 */
.L_x_11460:
[----:B------:R-:W-:Y:S01]  /*88a0*/  ULEA.HI UR4, UR37, UR37, URZ, 0x1 ;  /* 0x0000002525047291 */ /* 0x000fe2000f8f083f */
[----:B----45:R-:W-:Y:S01]  /*88b0*/  IMAD.MOV.U32 R3, RZ, RZ, R37 ;  /* 0x000000ffff037224 */ /* 0x030fe200078e0025 */
[----:B------:R-:W-:Y:S01]  /*88c0*/  VIMNMX R52, R52, 0xc0, PT ;  /* 0x000000c034347848 */ /* 0x000fe20003fe0100 */
[----:B-1----:R-:W-:Y:S01]  /*88d0*/  IMAD.MOV.U32 R0, RZ, RZ, R36 ;  /* 0x000000ffff007224 */ /* 0x002fe200078e0024 */
[----:B------:R-:W-:Y:S01]  /*88e0*/  ULOP3.LUT UR4, UR4, 0xfffffffe, URZ, 0xc0, !UPT ;  /* 0xfffffffe04047892 */ /* 0x000fe2000f8ec03f */
[----:B------:R-:W-:Y:S01]  /*88f0*/  IMAD.MOV.U32 R4, RZ, RZ, R34 ;  /* 0x000000ffff047224 */ /* 0x000fe200078e0022 */
[----:B------:R-:W-:Y:S01]  /*8900*/  PRMT R46, R46, 0x5410, R3 ;  /* 0x000054102e2e7816 */ /* 0x000fe20000000003 */
[----:B------:R-:W-:Y:S01]  /*8910*/  IMAD.MOV.U32 R5, RZ, RZ, R29 ;  /* 0x000000ffff057224 */ /* 0x000fe200078e001d */
[----:B------:R-:W-:Y:S01]  /*8920*/  UIADD3 UR4, UR37, -UR4, URZ ;  /* 0x8000000425047290 */ /* 0x000fe2000fffe03f */
[----:B------:R-:W-:Y:S01]  /*8930*/  PRMT R49, R0, 0x7610, R49 ;  /* 0x0000761000317816 */ /* 0x000fe20000000031 */
[----:B------:R-:W-:Y:S01]  /*8940*/  IMAD.MOV.U32 R0, RZ, RZ, R35 ;  /* 0x000000ffff007224 */ /* 0x000fe200078e0023 */
[----:B------:R-:W-:Y:S01]  /*8950*/  PRMT R57, R4, 0x7610, R57 ;  /* 0x0000761004397816 */ /* 0x000fe20000000039 */
[----:B------:R-:W-:Y:S01]  /*8960*/  IMAD.MOV.U32 R4, RZ, RZ, R28 ;  /* 0x000000ffff047224 */ /* 0x000fe200078e001c */
[----:B------:R-:W-:Y:S01]  /*8970*/  PRMT R44, R44, 0x5410, R5 ;  /* 0x000054102c2c7816 */ /* 0x000fe20000000005 */
[----:B------:R-:W-:Y:S01]  /*8980*/  IMAD.U32 R3, RZ, RZ, UR4 ;  /* 0x00000004ff037e24 */ /* 0x000fe2000f8e00ff */
[----:B------:R-:W-:Y:S01]  /*8990*/  PRMT R46, R0, 0x7610, R46 ;  /* 0x00007610002e7816 */ /* 0x000fe2000000002e */
[----:B------:R-:W-:Y:S01]  /*89a0*/  IMAD.MOV.U32 R0, RZ, RZ, R24 ;  /* 0x000000ffff007224 */ /* 0x000fe200078e0018 */
[----:B------:R-:W-:Y:S01]  /*89b0*/  PRMT R45, R4, 0x7610, R45 ;  /* 0x00007610042d7816 */ /* 0x000fe2000000002d */
[----:B------:R-:W-:Y:S01]  /*89c0*/  IMAD.MOV.U32 R4, RZ, RZ, R25 ;  /* 0x000000ffff047224 */ /* 0x000fe200078e0019 */
[----:B------:R-:W-:Y:S01]  /*89d0*/  SHF.L.U32 R3, R3, 0x1f, RZ ;  /* 0x0000001f03037819 */ /* 0x000fe200000006ff */
[----:B------:R-:W-:Y:S01]  /*89e0*/  IMAD.MOV.U32 R5, RZ, RZ, R12 ;  /* 0x000000ffff057224 */ /* 0x000fe200078e000c */
[----:B------:R-:W-:Y:S01]  /*89f0*/  BSSY B1, `(.L_x_11462) ;  /* 0x000001d000017945 */ /* 0x000fe20003800000 */
[----:B---3--:R-:W-:Y:S01]  /*8a00*/  IMAD.MOV.U32 R6, RZ, RZ, R13 ;  /* 0x000000ffff067224 */ /* 0x008fe200078e000d */
[----:B------:R-:W1:Y:S01]  /*8a10*/  SYNCS.PHASECHK.TRANS64.TRYWAIT P0, [R2+URZ+0x2d800], R3 ;  /* 0x02d80003020075a7 */ /* 0x000e62000800017f */
[----:B------:R-:W-:Y:S01]  /*8a20*/  PRMT R42, R0, 0x5410, R4 ;  /* 0x00005410002a7816 */ /* 0x000fe20000000004 */
[----:B------:R-:W-:Y:S01]  /*8a30*/  IMAD.MOV.U32 R0, RZ, RZ, R8 ;  /* 0x000000ffff007224 */ /* 0x000fe200078e0008 */
[----:B------:R-:W-:Y:S01]  /*8a40*/  ISETP.GE.AND P1, PT, R53, R52, PT ;  /* 0x000000343500720c */ /* 0x000fe20003f26270 */
[----:B------:R-:W-:Y:S01]  /*8a50*/  IMAD.MOV.U32 R4, RZ, RZ, R9 ;  /* 0x000000ffff047224 */ /* 0x000fe200078e0009 */
[----:B------:R-:W-:Y:S01]  /*8a60*/  PRMT R40, R5, 0x5410, R6 ;  /* 0x0000541005287816 */ /* 0x000fe20000000006 */
[----:B------:R-:W-:-:S02]  /*8a70*/  IMAD.MOV.U32 R5, RZ, RZ, R38 ;  /* 0x000000ffff057224 */ /* 0x000fc400078e0026 */
[----:B------:R-:W-:Y:S01]  /*8a80*/  IMAD.MOV.U32 R6, RZ, RZ, R39 ;  /* 0x000000ffff067224 */ /* 0x000fe200078e0027 */
[----:B0-----:R-:W-:Y:S01]  /*8a90*/  PRMT R14, R0, 0x5410, R4 ;  /* 0x00005410000e7816 */ /* 0x001fe20000000004 */
        /* <DEDUP_REMOVED lines=16> */
[----:B--2---:R-:W-:Y:S01]  /*8ba0*/  PRMT R41, R5, 0x5410, R6 ;  /* 0x0000541005297816 */ /* 0x004fe20000000006 */
[----:B-1----:R-:W-:Y:S06]  /*8bb0*/  @!P0 BRA `(.L_x_11463) ;  /* 0x000001a000188947 */ /* 0x002fec0003800000 */
.L_x_11742:
[----:B------:R-:W-:Y:S05]  /*8bc0*/  BSYNC B1 ;  /* 0x0000000000017941 */ /* 0x000fea0003800000 */
.L_x_11462:
[----:B------:R-:W-:Y:S01]  /*8bd0*/  PRMT R15, R0, 0x5410, R4 ;  /* 0x00005410000f7816 */ /* 0x000fe20000000004 */
[----:B------:R-:W-:Y:S06]  /*8be0*/  @P1 BRA `(.L_x_11464) ;  /* 0x0000003000281947 */ /* 0x000fec0003800000 */
[----:B------:R-:W2:Y:S01]  /*8bf0*/  LDL.64 R52, [R1+0x18] ;  /* 0x0000180001347983 */ /* 0x000ea20000100a00 */
[----:B------:R-:W2:Y:S03]  /*8c00*/  LDC R4, c[0x0][0x3f4] ;  /* 0x0000fd00ff047b82 */ /* 0x000ea60000000800 */
[----:B------:R-:W0:Y:S04]  /*8c10*/  LDL R54, [R1+0x6c] ;  /* 0x00006c0001367983 */ /* 0x000e280000100800 */
[----:B------:R-:W3:Y:S04]  /*8c20*/  LDL R51, [R1+0x5c] ;  /* 0x00005c0001337983 */ /* 0x000ee80000100800 */
[----:B------:R-:W4:Y:S04]  /*8c30*/  LDL R50, [R1+0x50] ;  /* 0x0000500001327983 */ /* 0x000f280000100800 */
[----:B------:R-:W5:Y:S04]  /*8c40*/  LDL R48, [R1+0x58] ;  /* 0x0000580001307983 */ /* 0x000f680000100800 */
[----:B------:R-:W5:Y:S04]  /*8c50*/  LDL R7, [R1+0x4c] ;  /* 0x00004c0001077983 */ /* 0x000f680000100800 */
[----:B------:R-:W5:Y:S01]  /*8c60*/  LDL R6, [R1+0x60] ;  /* 0x0000600001067983 */ /* 0x000f620000100800 */
[----:B------:R-:W1:Y:S01]  /*8c70*/  S2R R5, SR_TID.X ;  /* 0x0000000000057919 */ /* 0x000e620000002100 */
[----:B------:R-:W-:Y:S01]  /*8c80*/  BSSY B1, `(.L_x_11465) ;  /* 0x000003d000017945 */ /* 0x000fe20003800000 */
[----:B-1----:R-:W-:-:S05]  /*8c90*/  VIADD R5, R5, 0xffffff80 ;  /* 0xffffff8005057836 */ /* 0x002fca0000000000 */
[----:B------:R-:W-:-:S04]  /*8ca0*/  SHF.R.S32.HI R0, RZ, 0x1f, R5 ;  /* 0x0000001fff007819 */ /* 0x000fc80000011405 */
[----:B------:R-:W-:-:S04]  /*8cb0*/  LEA.HI R0, R0, R5, RZ, 0x2 ;  /* 0x0000000500007211 */ /* 0x000fc800078f10ff */
[--C-:B------:R-:W-:Y:S02]  /*8cc0*/  SHF.R.S32.HI R5, RZ, 0x2, R0.reuse ;  /* 0x00000002ff057819 */ /* 0x100fe40000011400 */
[----:B------:R-:W-:-:S04]  /*8cd0*/  SHF.R.S32.HI R0, RZ, 0x1f, R0 ;  /* 0x0000001fff007819 */ /* 0x000fc80000011400 */
[----:B------:R-:W-:-:S04]  /*8ce0*/  LEA.HI R0, R0, R5, RZ, 0x2 ;  /* 0x0000000500007211 */ /* 0x000fc800078f10ff */
[----:B------:R-:W-:-:S05]  /*8cf0*/  LOP3.LUT R0, R0, 0xfffffffc, RZ, 0xc0, !PT ;  /* 0xfffffffc00007812 */ /* 0x000fca00078ec0ff */
[----:B------:R-:W-:-:S05]  /*8d00*/  IMAD.IADD R5, R5, 0x1, -R0 ;  /* 0x0000000105057824 */ /* 0x000fca00078e0a00 */
[----:B------:R-:W-:Y:S02]  /*8d10*/  LOP3.LUT P0, RZ, R5, 0x2, RZ, 0xc0, !PT ;  /* 0x0000000205ff7812 */ /* 0x000fe4000780c0ff */
[----:B--2---:R-:W-:Y:S01]  /*8d20*/  ISETP.GE.AND P6, PT, R52, R4, PT ;  /* 0x000000043400720c */ /* 0x004fe20003fc6270 */
[----:B0-----:R-:W-:-:S04]  /*8d30*/  IMAD R3, R54, 0x2, R2 ;  /* 0x0000000236037824 */ /* 0x001fc800078e0202 */
[----:B------:R-:W-:Y:S01]  /*8d40*/  VIADD R0, R3, 0x20 ;  /* 0x0000002003007836 */ /* 0x000fe20000000000 */
[-C--:B---3--:R-:W-:Y:S02]  /*8d50*/  ISETP.GE.AND P1, PT, R51, R4.reuse, PT ;  /* 0x000000043300720c */ /* 0x088fe40003f26270 */
[-C--:B----4-:R-:W-:Y:S02]  /*8d60*/  ISETP.GE.AND P2, PT, R50, R4.reuse, PT ;  /* 0x000000043200720c */ /* 0x090fe40003f46270 */
[-C--:B-----5:R-:W-:Y:S02]  /*8d70*/  ISETP.GE.AND P3, PT, R48, R4.reuse, PT ;  /* 0x000000043000720c */ /* 0x0a0fe40003f66270 */
[-C--:B------:R-:W-:Y:S02]  /*8d80*/  ISETP.GE.AND P4, PT, R7, R4.reuse, PT ;  /* 0x000000040700720c */ /* 0x080fe40003f86270 */
[----:B------:R-:W-:Y:S01]  /*8d90*/  ISETP.GE.AND P5, PT, R6, R4, PT ;  /* 0x000000040600720c */ /* 0x000fe20003fa6270 */
[----:B------:R-:W-:-:S12]  /*8da0*/  @P6 BRA `(.L_x_11466) ;  /* 0x0000000000a86947 */ /* 0x000fd80003800000 */
        /* <DEDUP_REMOVED lines=18> */
[C---:B------:R-:W-:Y:S01]  /*8ed0*/  FFMA.FTZ R53, R38.reuse, R48, -R51 ;  /* 0x0000003026357223 */ /* 0x040fe20000010833 */
[--C-:B------:R-:W-:Y:S02]  /*8ee0*/  HADD2.F32 R6, -RZ, R5.reuse.H0_H0 ;  /* 0x20000005ff067230 */ /* 0x100fe40000004100 */
[----:B------:R-:W-:Y:S01]  /*8ef0*/  FFMA.FTZ R54, R38, R50, R39 ;  /* 0x0000003226367223 */ /* 0x000fe20000010027 */
[-C--:B------:R-:W-:Y:S01]  /*8f00*/  FMUL.FTZ R48, R4, R47.reuse ;  /* 0x0000002f04307220 */ /* 0x080fe20000410000 */
[C---:B------:R-:W-:Y:S01]  /*8f10*/  FFMA.FTZ R52, R7.reuse, R47, -R52 ;  /* 0x0000002f07347223 */ /* 0x040fe20000010834 */
[----:B------:R-:W-:Y:S02]  /*8f20*/  HADD2.F32 R5, -RZ, R5.H1_H1 ;  /* 0x30000005ff057230 */ /* 0x000fe40000004100 */
[----:B------:R-:W-:Y:S02]  /*8f30*/  HADD2.F32 R47, -RZ, R46.H1_H1 ;  /* 0x3000002eff2f7230 */ /* 0x000fe40000004100 */
        /* <DEDUP_REMOVED lines=17> */
.L_x_11466:
[----:B------:R-:W-:Y:S05]  /*9050*/  BSYNC B1 ;  /* 0x0000000000017941 */ /* 0x000fea0003800000 */
.L_x_11465:
[----:B------:R-:W-:Y:S01]  /*9060*/  BSSY B1, `(.L_x_11467) ;  /* 0x000002d000017945 */ /* 0x000fe20003800000 */
[----:B------:R-:W-:-:S03]  /*9070*/  @P0 VIADD R0, R3, 0xffffffe0 ;  /* 0xffffffe003000836 */ /* 0x000fc60000000000 */
        /* <DEDUP_REMOVED lines=43> */
.L_x_11468:
[----:B------:R-:W-:Y:S05]  /*9330*/  BSYNC B1 ;  /* 0x0000000000017941 */ /* 0x000fea0003800000 */
.L_x_11467:
        /* <DEDUP_REMOVED lines=44> */
.L_x_11470:
[----:B------:R-:W-:Y:S05]  /*9600*/  BSYNC B1 ;  /* 0x0000000000017941 */ /* 0x000fea0003800000 */
.L_x_11469:
        /* <DEDUP_REMOVED lines=44> */
.L_x_11472:
[----:B------:R-:W-:Y:S05]  /*98d0*/  BSYNC B1 ;  /* 0x0000000000017941 */ /* 0x000fea0003800000 */
.L_x_11471:
        /* <DEDUP_REMOVED lines=44> */
.L_x_11474:
[----:B------:R-:W-:Y:S05]  /*9ba0*/  BSYNC B1 ;  /* 0x0000000000017941 */ /* 0x000fea0003800000 */
.L_x_11473:
        /* <DEDUP_REMOVED lines=44> */
.L_x_11458:
[----:B------:R-:W3:Y:S01]  /*9e70*/  LDC R9, c[0x0][0x448] ;  /* 0x00011200ff097b82 */ /* 0x000ee20000000800 */
[----:B------:R-:W-:Y:S01]  /*9e80*/  ULDC.64 UR4, c[0x0][0x3f8] ;  /* 0x0000fe0000047ab9 */ /* 0x000fe20000000a00 */
[----:B------:R-:W-:Y:S01]  /*9e90*/  ULDC.64 UR6, c[0x0][0x408] ;  /* 0x0001020000067ab9 */ /* 0x000fe20000000a00 */
        /* <DEDUP_REMOVED lines=8> */
[----:B----4-:R-:W-:Y:S01]  /*9f20*/  @P0 SHF.R.U32.HI R3, RZ, R5, R0 ;  /* 0x00000005ff030219 */ /* 0x010fe20000011600 */
[----:B------:R-:W-:-:S03]  /*9f30*/  IMAD.MOV.U32 R5, RZ, RZ, R27 ;  /* 0x000000ffff057224 */ /* 0x000fc600078e001b */
        /* <DEDUP_REMOVED lines=18> */
[----:B------:R-:W0:Y:S04]  /*a060*/  SHFL.IDX PT, R0, R0, RZ, 0x1e1f ;  /* 0x001e1fff00007589 */ /* 0x000e2800000e0000 */
[----:B------:R-:W0:Y:S04]  /*a070*/  SHFL.IDX PT, R21, R21, RZ, 0x1e1f ;  /* 0x001e1fff15157589 */ /* 0x000e2800000e0000 */
[----:B---3--:R-:W0:Y:S02]  /*a080*/  SHFL.IDX PT, R20, R20, RZ, 0x1e1f ;  /* 0x001e1fff14147589 */ /* 0x008e2400000e0000 */
.L_x_11748:
[----:B------:R-:W-:Y:S01]  /*a090*/  IMAD R9, R140, R9, RZ ;  /* 0x000000098c097224 */ /* 0x000fe200078e02ff */
[----:B------:R-:W-:Y:S01]  /*a0a0*/  BSSY B1, `(.L_x_11476) ;  /* 0x0000038000017945 */ /* 0x000fe20003800000 */
[----:B------:R-:W-:Y:S02]  /*a0b0*/  CS2R R4, SRZ ;  /* 0x0000000000047805 */ /* 0x000fe4000001ff00 */
[----:B------:R-:W-:Y:S01]  /*a0c0*/  CS2R R6, SRZ ;  /* 0x0000000000067805 */ /* 0x000fe2000001ff00 */
[----:B------:R-:W-:Y:S01]  /*a0d0*/  IMAD R48, R33, -0xc0, R9 ;  /* 0xffffff4021307824 */ /* 0x000fe200078e0209 */
[----:B------:R-:W-:Y:S02]  /*a0e0*/  ISETP.GE.AND P0, PT, R10, R9, PT ;  /* 0x000000090a00720c */ /* 0x000fe40003f06270 */
[----:B------:R-:W-:Y:S02]  /*a0f0*/  CS2R R8, SRZ ;  /* 0x0000000000087805 */ /* 0x000fe4000001ff00 */
[----:B------:R-:W-:-:S02]  /*a100*/  CS2R R10, SRZ ;  /* 0x00000000000a7805 */ /* 0x000fc4000001ff00 */
[----:B------:R-:W-:Y:S02]  /*a110*/  CS2R R12, SRZ ;  /* 0x00000000000c7805 */ /* 0x000fe4000001ff00 */
[----:B0-----:R-:W-:Y:S02]  /*a120*/  CS2R R14, SRZ ;  /* 0x00000000000e7805 */ /* 0x001fe4000001ff00 */
        /* <DEDUP_REMOVED lines=9> */
[----:B------:R-:W2:Y:S01]  /*a1c0*/  LDL R37, [R1+0x30] ;  /* 0x0000300001257983 */ /* 0x000ea20000100800 */
[C---:B------:R-:W-:Y:S01]  /*a1d0*/  VIADD R5, R16.reuse, 0x20 ;  /* 0x0000002010057836 */ /* 0x040fe20000000000 */
[C---:B------:R-:W-:Y:S01]  /*a1e0*/  ISETP.GE.AND P2, PT, R16.reuse, UR4, PT ;  /* 0x0000000410007c0c */ /* 0x040fe2000bf46270 */
[----:B------:R-:W-:-:S03]  /*a1f0*/  VIADD R4, R16, 0x10 ;  /* 0x0000001010047836 */ /* 0x000fc60000000000 */
[----:B------:R-:W-:Y:S02]  /*a200*/  ISETP.GE.AND P4, PT, R5, UR4, PT ;  /* 0x0000000405007c0c */ /* 0x000fe4000bf86270 */
[----:B------:R-:W-:Y:S01]  /*a210*/  ISETP.GE.AND P3, PT, R4, UR4, PT ;  /* 0x0000000404007c0c */ /* 0x000fe2000bf66270 */
[----:B------:R-:W-:-:S06]  /*a220*/  IMAD.MOV.U32 R4, RZ, RZ, R0 ;  /* 0x000000ffff047224 */ /* 0x000fcc00078e0000 */
[----:B------:R-:W-:Y:S02]  /*a230*/  @!P2 IMAD.SHL.U32 R39, R16, 0x2, RZ ;  /* 0x000000021027a824 */ /* 0x000fe400078e00ff */
[----:B----4-:R-:W-:-:S03]  /*a240*/  IMAD.MOV.U32 R5, RZ, RZ, R3 ;  /* 0x000000ffff057224 */ /* 0x010fc600078e0003 */
[----:B------:R-:W-:Y:S02]  /*a250*/  @!P2 IADD3 R38, P1, R20, R39, RZ ;  /* 0x000000271426a210 */ /* 0x000fe40007f3e0ff */
        /* <DEDUP_REMOVED lines=11> */
[----:B---3--:R-:W-:Y:S01]  /*a310*/  @!P4 IMAD.SHL.U32 R47, R36, 0x8, RZ ;  /* 0x00000008242fc824 */ /* 0x008fe200078e00ff */
[----:B------:R-:W-:-:S02]  /*a320*/  @!P2 IADD3 R36, P0, R0, R39, RZ ;  /* 0x000000270024a210 */ /* 0x000fc40007f1e0ff */
[----:B------:R-:W-:Y:S01]  /*a330*/  @!P2 SHF.L.U64.HI R0, R16, 0x1, R17 ;  /* 0x000000011000a819 */ /* 0x000fe20000010211 */
[----:B--2---:R-:W-:Y:S02]  /*a340*/  @!P3 IMAD.SHL.U32 R43, R37, 0x8, RZ ;  /* 0x00000008252bb824 */ /* 0x004fe400078e00ff */
[----:B------:R-:W-:-:S04]  /*a350*/  @!P4 IMAD.WIDE R44, R47, 0x2, R4 ;  /* 0x000000022f2cc825 */ /* 0x000fc800078e0204 */
[C---:B-1----:R-:W-:Y:S01]  /*a360*/  @!P3 IMAD.WIDE R40, R43.reuse, 0x2, R4 ;  /* 0x000000022b28b825 */ /* 0x042fe200078e0204 */
[----:B------:R-:W-:Y:S01]  /*a370*/  CS2R R4, SRZ ;  /* 0x0000000000047805 */ /* 0x000fe2000001ff00 */
[----:B------:R0:W5:Y:S02]  /*a380*/  @!P4 LD.E.128 R32, desc[UR52][R44.64] ;  /* 0x000000342c20c980 */ /* 0x000164000c101d00 */
[--C-:B------:R-:W-:Y:S02]  /*a390*/  @!P3 IMAD.WIDE R42, R43, 0x2, R20.reuse ;  /* 0x000000022b2ab825 */ /* 0x100fe400078e0214 */
[----:B------:R0:W5:Y:S02]  /*a3a0*/  @!P3 LD.E.128 R28, desc[UR52][R40.64] ;  /* 0x00000034281cb980 */ /* 0x000164000c101d00 */
[----:B------:R-:W-:Y:S02]  /*a3b0*/  @!P4 IMAD.WIDE R46, R47, 0x2, R20 ;  /* 0x000000022f2ec825 */ /* 0x000fe400078e0214 */
[----:B------:R0:W5:Y:S02]  /*a3c0*/  @!P3 LD.E.128 R8, desc[UR52][R42.64] ;  /* 0x000000342a08b980 */ /* 0x000164000c101d00 */
[----:B------:R-:W-:-:S02]  /*a3d0*/  @!P2 IMAD.X R37, R3, 0x1, R0, P0 ;  /* 0x000000010325a824 */ /* 0x000fc400000e0600 */
[----:B------:R-:W-:Y:S01]  /*a3e0*/  @!P2 IMAD.X R39, R21, 0x1, R0, P1 ;  /* 0x000000011527a824 */ /* 0x000fe200008e0600 */
[----:B------:R0:W5:Y:S04]  /*a3f0*/  @!P4 LD.E.128 R12, desc[UR52][R46.64] ;  /* 0x000000342e0cc980 */ /* 0x000168000c101d00 */
[----:B------:R0:W5:Y:S04]  /*a400*/  @!P2 LD.E.128 R24, desc[UR52][R36.64] ;  /* 0x000000342418a980 */ /* 0x000168000c101d00 */
[----:B------:R0:W5:Y:S02]  /*a410*/  @!P2 LD.E.128 R4, desc[UR52][R38.64] ;  /* 0x000000342604a980 */ /* 0x000164000c101d00 */
.L_x_11477:
[----:B------:R-:W-:Y:S05]  /*a420*/  BSYNC B1 ;  /* 0x0000000000017941 */ /* 0x000fea0003800000 */
.L_x_11476:
[----:B------:R-:W4:Y:S01]  /*a430*/  S2R R0, SR_TID.X ;  /* 0x0000000000007919 */ /* 0x000f220000002100 */
[----:B------:R-:W-:Y:S01]  /*a440*/  ULEA.HI UR4, UR37, UR37, URZ, 0x1 ;  /* 0x0000002525047291 */ /* 0x000fe2000f8f083f */
[----:B-----5:R-:W-:Y:S01]  /*a450*/  IMAD.MOV.U32 R20, RZ, RZ, R6 ;  /* 0x000000ffff147224 */ /* 0x020fe200078e0006 */
[----:B------:R-:W-:Y:S01]  /*a460*/  VIMNMX R48, R48, 0xc0, PT ;  /* 0x000000c030307848 */ /* 0x000fe20003fe0100 */
[----:B0-----:R-:W-:Y:S01]  /*a470*/  IMAD.MOV.U32 R36, RZ, RZ, R13 ;  /* 0x000000ffff247224 */ /* 0x001fe200078e000d */
[----:B------:R-:W-:Y:S01]  /*a480*/  ULOP3.LUT UR4, UR4, 0xfffffffe, URZ, 0xc0, !UPT ;  /* 0xfffffffe04047892 */ /* 0x000fe2000f8ec03f */
[----:B------:R-:W-:Y:S01]  /*a490*/  IMAD.MOV.U32 R37, RZ, RZ, R25 ;  /* 0x000000ffff257224 */ /* 0x000fe200078e0019 */
[----:B------:R-:W-:Y:S01]  /*a4a0*/  PRMT R66, R20, 0x7610, R66 ;  /* 0x0000761014427816 */ /* 0x000fe20000000042 */
[----:B------:R-:W-:Y:S01]  /*a4b0*/  IMAD.MOV.U32 R20, RZ, RZ, R8 ;  /* 0x000000ffff147224 */ /* 0x000fe200078e0008 */
[----:B------:R-:W-:Y:S01]  /*a4c0*/  UIADD3 UR4, UR37, -UR4, URZ ;  /* 0x8000000425047290 */ /* 0x000fe2000fffe03f */
[----:B------:R-:W-:Y:S01]  /*a4d0*/  BSSY B1, `(.L_x_11478) ;  /* 0x000002a000017945 */ /* 0x000fe20003800000 */
[----:B------:R-:W-:Y:S01]  /*a4e0*/  PRMT R55, R37, 0x7610, R55 ;  /* 0x0000761025377816 */ /* 0x000fe20000000037 */
[----:B------:R-:W-:-:S02]  /*a4f0*/  IMAD.MOV.U32 R37, RZ, RZ, R29 ;  /* 0x000000ffff257224 */ /* 0x000fc400078e001d */
[----:B----4-:R-:W-:Y:S02]  /*a500*/  VIADD R3, R0, 0xffffff80 ;  /* 0xffffff8000037836 */ /* 0x010fe40000000000 */
[----:B------:R-:W-:-:S03]  /*a510*/  IMAD.MOV.U32 R0, RZ, RZ, R4 ;  /* 0x000000ffff007224 */ /* 0x000fc600078e0004 */
[----:B------:R-:W-:Y:S01]  /*a520*/  LEA.HI R21, R3, R3, RZ, 0x1 ;  /* 0x0000000303157211 */ /* 0x000fe200078f08ff */
[----:B------:R-:W-:Y:S01]  /*a530*/  IMAD.MOV.U32 R3, RZ, RZ, R5 ;  /* 0x000000ffff037224 */ /* 0x000fe200078e0005 */
[----:B------:R-:W-:Y:S01]  /*a540*/  PRMT R58, R0, 0x7610, R58 ;  /* 0x00007610003a7816 */ /* 0x000fe2000000003a */
[----:B------:R-:W-:Y:S01]  /*a550*/  IMAD.MOV.U32 R0, RZ, RZ, R7 ;  /* 0x000000ffff007224 */ /* 0x000fe200078e0007 */
[----:B------:R-:W-:Y:S02]  /*a560*/  SHF.R.S32.HI R21, RZ, 0x1, R21 ;  /* 0x00000001ff157819 */ /* 0x000fe40000011415 */
[----:B------:R-:W-:Y:S01]  /*a570*/  PRMT R57, R3, 0x7610, R57 ;  /* 0x0000761003397816 */ /* 0x000fe20000000039 */
[----:B------:R-:W-:Y:S01]  /*a580*/  IMAD.U32 R3, RZ, RZ, UR4 ;  /* 0x00000004ff037e24 */ /* 0x000fe2000f8e00ff */
[----:B------:R-:W-:Y:S01]  /*a590*/  ISETP.GE.AND P1, PT, R21, R48, PT ;  /* 0x000000301500720c */ /* 0x000fe20003f26270 */
[----:B------:R-:W-:Y:S01]  /*a5a0*/  IMAD.MOV.U32 R21, RZ, RZ, R9 ;  /* 0x000000ffff157224 */ /* 0x000fe200078e0009 */
[----:B------:R-:W-:Y:S01]  /*a5b0*/  PRMT R66, R66, 0x5410, R0 ;  /* 0x0000541042427816 */ /* 0x000fe20000000000 */
[----:B------:R-:W-:Y:S01]  /*a5c0*/  IMAD.MOV.U32 R0, RZ, RZ, R10 ;  /* 0x000000ffff007224 */ /* 0x000fe200078e000a */
[----:B------:R-:W-:-:S02]  /*a5d0*/  SHF.L.U32 R3, R3, 0x1f, RZ ;  /* 0x0000001f03037819 */ /* 0x000fc400000006ff */
[----:B------:R-:W-:Y:S01]  /*a5e0*/  PRMT R47, R20, 0x5410, R21 ;  /* 0x00005410142f7816 */ /* 0x000fe20000000015 */
[----:B------:R-:W-:Y:S01]  /*a5f0*/  IMAD.MOV.U32 R20, RZ, RZ, R11 ;  /* 0x000000ffff147224 */ /* 0x000fe200078e000b */
[----:B------:R-:W0:Y:S01]  /*a600*/  SYNCS.PHASECHK.TRANS64.TRYWAIT P0, [R2+URZ+0x2d800], R3 ;  /* 0x02d80003020075a7 */ /* 0x000e22000800017f */
[----:B------:R-:W-:-:S03]  /*a610*/  IMAD.MOV.U32 R21, RZ, RZ, R12 ;  /* 0x000000ffff157224 */ /* 0x000fc600078e000c */
[----:B------:R-:W-:Y:S01]  /*a620*/  PRMT R48, R0, 0x5410, R20 ;  /* 0x0000541000307816 */ /* 0x000fe20000000014 */
[----:B------:R-:W-:Y:S01]  /*a630*/  IMAD.MOV.U32 R0, RZ, RZ, R14 ;  /* 0x000000ffff007224 */ /* 0x000fe200078e000e */
[----:B------:R-:W-:Y:S01]  /*a640*/  PRMT R21, R21, 0x5410, R36 ;  /* 0x0000541015157816 */ /* 0x000fe20000000024 */
[----:B------:R-:W-:Y:S02]  /*a650*/  IMAD.MOV.U32 R20, RZ, RZ, R15 ;  /* 0x000000ffff147224 */ /* 0x000fe400078e000f */
        /* <DEDUP_REMOVED lines=13> */
[----:B------:R-:W-:Y:S02]  /*a730*/  IMAD.MOV.U32 R0, RZ, RZ, R34 ;  /* 0x000000ffff007224 */ /* 0x000fe400078e0022 */
[----:B------:R-:W-:Y:S01]  /*a740*/  IMAD.MOV.U32 R20, RZ, RZ, R35 ;  /* 0x000000ffff147224 */ /* 0x000fe200078e0023 */
[----:B------:R-:W-:Y:S01]  /*a750*/  PRMT R45, R36, 0x5410, R37 ;  /* 0x00005410242d7816 */ /* 0x000fe20000000025 */
[----:B0-----:R-:W-:Y:S06]  /*a760*/  @!P0 BRA `(.L_x_11479) ;  /* 0x0000018400b08947 */ /* 0x001fec0003800000 */
.L_x_11749:
[----:B------:R-:W-:Y:S05]  /*a770*/  BSYNC B1 ;  /* 0x0000000000017941 */ /* 0x000fea0003800000 */
.L_x_11478:
[----:B------:R-:W-:Y:S01]  /*a780*/  PRMT R46, R0, 0x5410, R20 ;  /* 0x00005410002e7816 */ /* 0x000fe20000000014 */
[----:B------:R-:W-:Y:S06]  /*a790*/  @P1 BRA `(.L_x_11464) ;  /* 0x00000014003c1947 */ /* 0x000fec0003800000 */
[----:B------:R3:W5:Y:S01]  /*a7a0*/  LDL R70, [R1+0x14] ;  /* 0x0000140001467983 */ /* 0x0007620000100800 */
[----:B0-----:R-:W0:Y:S03]  /*a7b0*/  LDC R3, c[0x0][0x3f4] ;  /* 0x0000fd00ff037b82 */ /* 0x001e260000000800 */
[----:B------:R3:W5:Y:S04]  /*a7c0*/  LDL R69, [R1+0x24] ;  /* 0x0000240001457983 */ /* 0x0007680000100800 */
[----:B------:R3:W5:Y:S01]  /*a7d0*/  LDL R68, [R1+0x20] ;  /* 0x0000200001447983 */ /* 0x0007620000100800 */
[C---:B------:R-:W-:Y:S01]  /*a7e0*/  VIADD R0, R16.reuse, 0x10 ;  /* 0x0000001010007836 */ /* 0x040fe20000000000 */
[----:B------:R-:W-:Y:S01]  /*a7f0*/  BSSY B1, `(.L_x_11480) ;  /* 0x000006d000017945 */ /* 0x000fe20003800000 */
[C---:B------:R-:W-:Y:S01]  /*a800*/  VIADD R20, R16.reuse, 0x20 ;  /* 0x0000002010147836 */ /* 0x040fe20000000000 */
[----:B0-----:R-:W-:-:S02]  /*a810*/  ISETP.GE.AND P0, PT, R16, R3, PT ;  /* 0x000000031000720c */ /* 0x001fc40003f06270 */
[-C--:B------:R-:W-:Y:S02]  /*a820*/  ISETP.GE.AND P1, PT, R0, R3.reuse, PT ;  /* 0x000000030000720c */ /* 0x080fe40003f26270 */
[----:B------:R-:W-:-:S09]  /*a830*/  ISETP.GE.AND P2, PT, R20, R3, PT ;  /* 0x000000031400720c */ /* 0x000fd20003f46270 */
[----:B---3--:R-:W-:Y:S05]  /*a840*/  @P0 BRA `(.L_x_11481) ;  /* 0x00000004009c0947 */ /* 0x008fea0003800000 */
[----:B------:R-:W0:Y:S01]  /*a850*/  S2R R36, SR_TID.X ;  /* 0x0000000000247919 */ /* 0x000e220000002100 */
[----:B-----5:R-:W-:Y:S01]  /*a860*/  LOP3.LUT R20, R70, 0x18, R16, 0xf8, !PT ;  /* 0x0000001846147812 */ /* 0x020fe200078ef810 */
[----:B------:R-:W-:Y:S01]  /*a870*/  HADD2.F32 R57, -RZ, R57.H0_H0 ;  /* 0x20000039ff397230 */ /* 0x000fe20000004100 */
[--C-:B------:R-:W-:Y:S01]  /*a880*/  SHF.R.U64 R24, R24, 0x10, R25.reuse ;  /* 0x0000001018187819 */ /* 0x100fe20000001219 */
[----:B------:R-:W-:Y:S01]  /*a890*/  HADD2.F32 R55, -RZ, R55.H0_H0 ;  /* 0x20000037ff377230 */ /* 0x000fe20000004100 */
[----:B------:R-:W-:Y:S01]  /*a8a0*/  LOP3.LUT R20, R20, R68, RZ, 0x3c, !PT ;  /* 0x0000004414147212 */ /* 0x000fe200078e3cff */
[----:B------:R-:W-:Y:S01]  /*a8b0*/  HADD2.F32 R58, -RZ, R58.H0_H0 ;  /* 0x2000003aff3a7230 */ /* 0x000fe20000004100 */
[----:B------:R-:W-:Y:S02]  /*a8c0*/  SHF.R.U32.HI R56, RZ, 0x10, R25 ;  /* 0x00000010ff387819 */ /* 0x000fe40000011619 */
[--C-:B------:R-:W-:Y:S02]  /*a8d0*/  SHF.R.U64 R25, R4, 0x10, R5.reuse ;  /* 0x0000001004197819 */ /* 0x100fe40000001205 */
[----:B------:R-:W-:-:S02]  /*a8e0*/  SHF.R.U32.HI R59, RZ, 0x10, R5 ;  /* 0x00000010ff3b7819 */ /* 0x000fc40000011605 */
[----:B------:R-:W-:Y:S01]  /*a8f0*/  SHF.R.U64 R5, R6, 0x10, R7 ;  /* 0x0000001006057819 */ /* 0x000fe20000001207 */
[----:B------:R-:W-:Y:S01]  /*a900*/  HADD2.F32 R25, -RZ, R25.H0_H0 ;  /* 0x20000019ff197230 */ /* 0x000fe20000004100 */
[--C-:B------:R-:W-:Y:S01]  /*a910*/  SHF.R.U64 R4, R26, 0x10, R27.reuse ;  /* 0x000000101a047819 */ /* 0x100fe2000000121b */
[----:B------:R-:W-:Y:S01]  /*a920*/  HADD2.F32 R59, -RZ, R59.H0_H0 ;  /* 0x2000003bff3b7230 */ /* 0x000fe20000004100 */
[----:B------:R-:W-:Y:S02]  /*a930*/  SHF.R.U32.HI R65, RZ, 0x10, R27 ;  /* 0x00000010ff417819 */ /* 0x000fe4000001161b */
[----:B------:R-:W-:Y:S01]  /*a940*/  SHF.R.U32.HI R64, RZ, 0x10, R7 ;  /* 0x00000010ff407819 */ /* 0x000fe20000011607 */
[----:B0-----:R-:W-:-:S05]  /*a950*/  VIADD R37, R36, 0xffffff80 ;  /* 0xffffff8024257836 */ /* 0x001fca0000000000 */
[----:B------:R-:W-:-:S04]  /*a960*/  LEA.HI R36, R37, R37, RZ, 0x1 ;  /* 0x0000002525247211 */ /* 0x000fc800078f08ff */
[----:B------:R-:W-:-:S05]  /*a970*/  LOP3.LUT R36, R36, 0xfffffffe, RZ, 0xc0, !PT ;  /* 0xfffffffe24247812 */ /* 0x000fca00078ec0ff */
[----:B------:R-:W-:-:S05]  /*a980*/  IMAD.IADD R36, R37, 0x1, -R36 ;  /* 0x0000000125247824 */ /* 0x000fca00078e0a24 */
[----:B------:R-:W-:Y:S01]  /*a990*/  LEA.HI R0, R3, R36, RZ, 0x1d ;  /* 0x0000002403007211 */ /* 0x000fe200078fe8ff */
[----:B------:R-:W-:-:S03]  /*a9a0*/  IMAD.IADD R36, R69, 0x1, R20 ;  /* 0x0000000145247824 */ /* 0x000fc600078e0214 */
[----:B------:R-:W-:-:S04]  /*a9b0*/  SHF.R.S32.HI R37, RZ, 0x1f, R0 ;  /* 0x0000001fff257819 */ /* 0x000fc80000011400 */
[----:B------:R-:W-:Y:S01]  /*a9c0*/  LEA.HI R37, R37, R0, RZ, 0x2 ;  /* 0x0000000025257211 */ /* 0x000fe200078f10ff */
[----:B------:R-:W-:-:S03]  /*a9d0*/  IMAD.SHL.U32 R0, R0, 0x8, RZ ;  /* 0x0000000800007824 */ /* 0x000fc600078e00ff */
[----:B------:R-:W-:Y:S02]  /*a9e0*/  SHF.R.S32.HI R37, RZ, 0x2, R37 ;  /* 0x00000002ff257819 */ /* 0x000fe40000011425 */
[----:B------:R-:W-:Y:S02]  /*a9f0*/  LOP3.LUT R20, R70, 0x18, R0, 0xf8, !PT ;  /* 0x0000001846147812 */ /* 0x000fe400078ef800 */
[----:B------:R-:W-:Y:S01]  /*aa00*/  LEA R0, R36, UR40, 0x1 ;  /* 0x0000002824007c11 */ /* 0x000fe2000f8e08ff */
[----:B-1----:R-:W-:Y:S01]  /*aa10*/  IMAD R40, R37, 0x1800, R69 ;  /* 0x0000180025287824 */ /* 0x002fe200078e0245 */
[----:B--2---:R-:W-:-:S03]  /*aa20*/  LOP3.LUT R41, R20, R68, RZ, 0x3c, !PT ;  /* 0x0000004414297212 */ /* 0x004fc600078e3cff */
[----:B------:R-:W0:Y:S02]  /*aa30*/  LDS.128 R36, [R0] ;  /* 0x0000000000247984 */ /* 0x000e240000000c00 */
[----:B------:R-:W-:-:S04]  /*aa40*/  IMAD.IADD R41, R40, 0x1, R41 ;  /* 0x0000000128297824 */ /* 0x000fc800078e0229 */
        /* <DEDUP_REMOVED lines=18> */
[----:B------:R-:W-:Y:S02]  /*ab70*/  HADD2.F32 R56, -RZ, R62.H0_H0 ;  /* 0x2000003eff387230 */ /* 0x000fe40000004100 */
[----:B------:R-:W-:Y:S02]  /*ab80*/  HADD2.F32 R54, -RZ, R43.H0_H0 ;  /* 0x2000002bff367230 */ /* 0x000fe40000004100 */
[-C--:B------:R-:W-:Y:S01]  /*ab90*/  FMUL.FTZ R62, R52, R55.reuse ;  /* 0x00000037343e7220 */ /* 0x080fe20000410000 */
[----:B------:R-:W-:Y:S01]  /*aba0*/  FFMA.FTZ R57, R37, R55, -R60 ;  /* 0x0000003725397223 */ /* 0x000fe2000001083c */
[C---:B------:R-:W-:Y:S01]  /*abb0*/  FMUL.FTZ R52, R41.reuse, R58 ;  /* 0x0000003a29347220 */ /* 0x040fe20000410000 */
[-C--:B------:R-:W-:Y:S01]  /*abc0*/  FMUL.FTZ R55, R41, R56.reuse ;  /* 0x0000003829377220 */ /* 0x080fe20000410000 */
[----:B------:R-:W-:Y:S02]  /*abd0*/  HADD2.F32 R60, -RZ, R66.H0_H0 ;  /* 0x20000042ff3c7230 */ /* 0x000fe40000004100 */
[----:B------:R-:W-:Y:S01]  /*abe0*/  FFMA.FTZ R59, R37, R59, R62 ;  /* 0x0000003b253b7223 */ /* 0x000fe2000001003e */
        /* <DEDUP_REMOVED lines=8> */
[C---:B------:R-:W-:Y:S01]  /*ac70*/  FMUL.FTZ R62, R54.reuse, R37 ;  /* 0x00000025363e7220 */ /* 0x040fe20000410000 */
[----:B------:R-:W-:Y:S01]  /*ac80*/  FFMA.FTZ R53, R51, R52, -R56 ;  /* 0x0000003433357223 */ /* 0x000fe20000010838 */
[----:B------:R-:W-:Y:S01]  /*ac90*/  FMUL.FTZ R54, R54, R27 ;  /* 0x0000001b36367220 */ /* 0x000fe20000410000 */
[----:B------:R-:W-:-:S02]  /*aca0*/  HADD2.F32 R56, -RZ, R64.H0_H0 ;  /* 0x20000040ff387230 */ /* 0x000fc40000004100 */
[C---:B------:R-:W-:Y:S01]  /*acb0*/  FFMA.FTZ R62, R7.reuse, R27, -R62 ;  /* 0x0000001b073e7223 */ /* 0x040fe2000001083e */
[----:B------:R-:W-:Y:S02]  /*acc0*/  HADD2.F32 R52, -RZ, R65.H0_H0 ;  /* 0x20000041ff347230 */ /* 0x000fe40000004100 */
[----:B------:R-:W-:Y:S01]  /*acd0*/  FFMA.FTZ R54, R7, R37, R54 ;  /* 0x0000002507367223 */ /* 0x000fe20000010036 */
[----:B------:R-:W-:Y:S02]  /*ace0*/  HADD2.F32 R40, -RZ, R40.H1_H1 ;  /* 0x30000028ff287230 */ /* 0x000fe40000004100 */
[----:B------:R-:W-:Y:S01]  /*acf0*/  FFMA.FTZ R58, R51, R60, R58 ;  /* 0x0000003c333a7223 */ /* 0x000fe2000001003a */
[----:B------:R-:W-:Y:S02]  /*ad00*/  HADD2.F32 R7, -RZ, R24.H0_H0 ;  /* 0x20000018ff077230 */ /* 0x000fe40000004100 */
[----:B------:R-:W-:Y:S01]  /*ad10*/  FMUL.FTZ R60, R43, R56 ;  /* 0x000000382b3c7220 */ /* 0x000fe20000410000 */
[----:B------:R-:W-:-:S02]  /*ad20*/  HADD2.F32 R42, -RZ, R42.H1_H1 ;  /* 0x3000002aff2a7230 */ /* 0x000fc40000004100 */
[-C--:B------:R-:W-:Y:S01]  /*ad30*/  FMUL.FTZ R64, R43, R52.reuse ;  /* 0x000000342b407220 */ /* 0x080fe20000410000 */
[----:B------:R-:W-:Y:S02]  /*ad40*/  HADD2.F32 R27, -RZ, R5.H0_H0 ;  /* 0x20000005ff1b7230 */ /* 0x000fe40000004100 */
[----:B------:R-:W-:Y:S01]  /*ad50*/  FMUL.FTZ R37, R40, R25 ;  /* 0x0000001928257220 */ /* 0x000fe20000410000 */
[----:B------:R-:W-:Y:S02]  /*ad60*/  HADD2.F32 R5, -RZ, R4.H0_H0 ;  /* 0x20000004ff057230 */ /* 0x000fe40000004100 */
[C---:B------:R-:W-:Y:S01]  /*ad70*/  FFMA.FTZ R43, R39.reuse, R52, -R60 ;  /* 0x00000034272b7223 */ /* 0x040fe2000001083c */
[----:B------:R-:W-:Y:S02]  /*ad80*/  HADD2.F32 R36, -RZ, R36.H1_H1 ;  /* 0x30000024ff247230 */ /* 0x000fe40000004100 */
[----:B------:R-:W-:Y:S01]  /*ad90*/  FFMA.FTZ R51, R39, R56, R64 ;  /* 0x0000003827337223 */ /* 0x000fe20000010040 */
[----:B------:R-:W-:-:S02]  /*ada0*/  HADD2.F32 R38, -RZ, R38.H1_H1 ;  /* 0x30000026ff267230 */ /* 0x000fc40000004100 */
[----:B------:R-:W-:Y:S01]  /*adb0*/  FMUL.FTZ R40, R40, R7 ;  /* 0x0000000728287220 */ /* 0x000fe20000410000 */
[C---:B------:R-:W-:Y:S01]  /*adc0*/  FMUL.FTZ R39, R42.reuse, R27 ;  /* 0x0000001b2a277220 */ /* 0x040fe20000410000 */
[----:B------:R-:W-:Y:S01]  /*add0*/  FMUL.FTZ R42, R42, R5 ;  /* 0x000000052a2a7220 */ /* 0x000fe20000410000 */
[C---:B------:R-:W-:Y:S01]  /*ade0*/  FFMA.FTZ R4, R36.reuse, R7, -R37 ;  /* 0x0000000724047223 */ /* 0x040fe20000010825 */
[----:B------:R-:W-:Y:S01]  /*adf0*/  FFMA.FTZ R24, R36, R25, R40 ;  /* 0x0000001924187223 */ /* 0x000fe20000010028 */
[C---:B------:R-:W-:Y:S01]  /*ae00*/  FFMA.FTZ R36, R38.reuse, R5, -R39 ;  /* 0x0000000526247223 */ /* 0x040fe20000010827 */
[----:B------:R-:W-:Y:S01]  /*ae10*/  FFMA.FTZ R37, R38, R27, R42 ;  /* 0x0000001b26257223 */ /* 0x000fe2000001002a */
[----:B------:R-:W-:Y:S02]  /*ae20*/  F2FP.F16.F32.PACK_AB R5, R57, R6 ;  /* 0x000000063905723e */ /* 0x000fe400000000ff */
[----:B------:R-:W-:Y:S02]  /*ae30*/  F2FP.F16.F32.PACK_AB R7, R43, R62 ;  /* 0x0000003e2b07723e */ /* 0x000fe400000000ff */
        /* <DEDUP_REMOVED lines=8> */
.L_x_11481:
[----:B------:R-:W-:Y:S05]  /*aec0*/  BSYNC B1 ;  /* 0x0000000000017941 */ /* 0x000fea0003800000 */
.L_x_11480:
[----:B------:R-:W-:Y:S04]  /*aed0*/  BSSY B1, `(.L_x_11482) ;  /* 0x000006d000017945 */ /* 0x000fe80003800000 */
[----:B------:R-:W-:Y:S05]  /*aee0*/  @P1 BRA `(.L_x_11483) ;  /* 0x0000000400ac1947 */ /* 0x000fea0003800000 */
[----:B0-----:R-:W3:Y:S04]  /*aef0*/  LDL R6, [R1+0x50] ;  /* 0x0000500001067983 */ /* 0x001ee80000100800 */
[----:B------:R-:W3:Y:S04]  /*af00*/  LDL.64 R4, [R1+0x18] ;  /* 0x0000180001047983 */ /* 0x000ee80000100a00 */
[----:B------:R-:W4:Y:S01]  /*af10*/  LDL R0, [R1+0x30] ;  /* 0x0000300001007983 */ /* 0x000f220000100800 */
[----:B------:R-:W-:Y:S01]  /*af20*/  SHF.R.U64 R56, R28, 0x10, R29 ;  /* 0x000000101c387819 */ /* 0x000fe2000000121d */
[----:B------:R-:W-:Y:S01]  /*af30*/  HADD2.F32 R37, -RZ, R49.H1_H1 ;  /* 0x30000031ff257230 */ /* 0x000fe20000004100 */
[----:B------:R-:W-:Y:S01]  /*af40*/  SHF.R.U32.HI R38, RZ, 0x10, R9 ;  /* 0x00000010ff267819 */ /* 0x000fe20000011609 */
[----:B------:R-:W-:Y:S01]  /*af50*/  HADD2.F32 R39, -RZ, R47.H1_H1 ;  /* 0x3000002fff277230 */ /* 0x000fe20000004100 */
[----:B------:R-:W-:-:S02]  /*af60*/  SHF.R.U32.HI R36, RZ, 0x10, R29 ;  /* 0x00000010ff247819 */ /* 0x000fc4000001161d */
[----:B------:R-:W-:Y:S01]  /*af70*/  SHF.R.U64 R54, R8, 0x10, R9 ;  /* 0x0000001008367819 */ /* 0x000fe20000001209 */
[----:B------:R-:W-:Y:S01]  /*af80*/  HADD2.F32 R38, -RZ, R38.H0_H0 ;  /* 0x20000026ff267230 */ /* 0x000fe20000004100 */
[--C-:B------:R-:W-:Y:S02]  /*af90*/  SHF.R.U64 R55, R30, 0x10, R31.reuse ;  /* 0x000000101e377819 */ /* 0x100fe4000000121f */
[----:B------:R-:W-:Y:S02]  /*afa0*/  SHF.R.U32.HI R52, RZ, 0x10, R31 ;  /* 0x00000010ff347819 */ /* 0x000fe4000001161f */
[--C-:B------:R-:W-:Y:S02]  /*afb0*/  SHF.R.U32.HI R51, RZ, 0x10, R11.reuse ;  /* 0x00000010ff337819 */ /* 0x100fe4000001160b */
[----:B------:R-:W-:Y:S01]  /*afc0*/  SHF.R.U64 R53, R10, 0x10, R11 ;  /* 0x000000100a357819 */ /* 0x000fe2000000120b */
[----:B---3--:R-:W-:Y:S01]  /*afd0*/  IMAD.IADD R4, R4, 0x1, R6 ;  /* 0x0000000104047824 */ /* 0x008fe200078e0206 */
[----:B----4-:R-:W-:-:S04]  /*afe0*/  LEA.HI R0, R3, R0, RZ, 0x1d ;  /* 0x0000000003007211 */ /* 0x010fc800078fe8ff */
[----:B------:R-:W-:-:S04]  /*aff0*/  SHF.R.S32.HI R5, RZ, 0x1f, R4 ;  /* 0x0000001fff057819 */ /* 0x000fc80000011404 */
[CC--:B------:R-:W-:Y:S02]  /*b000*/  LEA.HI R6, R5.reuse, R4.reuse, RZ, 0x5 ;  /* 0x0000000405067211 */ /* 0x0c0fe400078f28ff */
[----:B------:R-:W-:Y:S02]  /*b010*/  LEA.HI R4, R5, R4, RZ, 0x3 ;  /* 0x0000000405047211 */ /* 0x000fe400078f18ff */
[----:B------:R-:W-:Y:S02]  /*b020*/  SHF.R.S32.HI R5, RZ, 0x1f, R0 ;  /* 0x0000001fff057819 */ /* 0x000fe40000011400 */
[----:B-----5:R-:W-:Y:S02]  /*b030*/  LOP3.LUT R4, R70, 0x18, R4, 0xf8, !PT ;  /* 0x0000001846047812 */ /* 0x020fe400078ef804 */
[----:B------:R-:W-:Y:S01]  /*b040*/  LEA.HI R5, R5, R0, RZ, 0x2 ;  /* 0x0000000005057211 */ /* 0x000fe200078f10ff */
[----:B------:R-:W-:Y:S01]  /*b050*/  IMAD.SHL.U32 R0, R0, 0x8, RZ ;  /* 0x0000000800007824 */ /* 0x000fe200078e00ff */
[----:B------:R-:W-:-:S02]  /*b060*/  LOP3.LUT R7, R4, R68, RZ, 0x3c, !PT ;  /* 0x0000004404077212 */ /* 0x000fc400078e3cff */
[----:B------:R-:W-:Y:S02]  /*b070*/  SHF.R.S32.HI R5, RZ, 0x2, R5 ;  /* 0x00000002ff057819 */ /* 0x000fe40000011405 */
[----:B------:R-:W-:Y:S02]  /*b080*/  LOP3.LUT R4, R70, 0x18, R0, 0xf8, !PT ;  /* 0x0000001846047812 */ /* 0x000fe400078ef800 */
[----:B------:R-:W-:Y:S01]  /*b090*/  SHF.R.S32.HI R6, RZ, 0x5, R6 ;  /* 0x00000005ff067819 */ /* 0x000fe20000011406 */
[----:B------:R-:W-:Y:S01]  /*b0a0*/  IMAD R20, R5, 0x1800, R69 ;  /* 0x0000180005147824 */ /* 0x000fe200078e0245 */
[----:B------:R-:W-:-:S03]  /*b0b0*/  LOP3.LUT R25, R4, R68, RZ, 0x3c, !PT ;  /* 0x0000004404197212 */ /* 0x000fc600078e3cff */
[----:B------:R-:W-:Y:S02]  /*b0c0*/  IMAD R6, R6, 0x1800, R69 ;  /* 0x0000180006067824 */ /* 0x000fe400078e0245 */
[----:B------:R-:W-:Y:S02]  /*b0d0*/  IMAD.IADD R25, R20, 0x1, R25 ;  /* 0x0000000114197824 */ /* 0x000fe400078e0219 */
[----:B------:R-:W-:Y:S02]  /*b0e0*/  IMAD.IADD R6, R6, 0x1, R7 ;  /* 0x0000000106067824 */ /* 0x000fe400078e0207 */
[----:B------:R-:W-:-:S03]  /*b0f0*/  IMAD R20, R25, 0x2, R2 ;  /* 0x0000000219147824 */ /* 0x000fc600078e0202 */
[----:B------:R-:W-:Y:S02]  /*b100*/  LEA R0, R6, UR40, 0x1 ;  /* 0x0000002806007c11 */ /* 0x000fe4000f8e08ff */
[----:B------:R-:W0:Y:S04]  /*b110*/  LDS.128 R24, [R20+0xc400] ;  /* 0x00c4000014187984 */ /* 0x000e280000000c00 */
[----:B------:R-:W3:Y:S01]  /*b120*/  LDS.128 R4, [R0] ;  /* 0x0000000000047984 */ /* 0x000ee20000000c00 */
[--C-:B0-----:R-:W-:Y:S02]  /*b130*/  HADD2.F32 R28, -RZ, R25.reuse.H0_H0 ;  /* 0x20000019ff1c7230 */ /* 0x101fe40000004100 */
[----:B------:R-:W-:Y:S02]  /*b140*/  HADD2.F32 R29, -RZ, R25.H1_H1 ;  /* 0x30000019ff1d7230 */ /* 0x000fe40000004100 */
[----:B---3--:R-:W-:-:S02]  /*b150*/  HADD2.F32 R8, -RZ, R5.H0_H0 ;  /* 0x20000005ff087230 */ /* 0x008fc40000004100 */
[C---:B--2---:R-:W-:Y:S01]  /*b160*/  FMUL.FTZ R41, R28.reuse, R39 ;  /* 0x000000271c297220 */ /* 0x044fe20000410000 */
[-C--:B------:R-:W-:Y:S01]  /*b170*/  FMUL.FTZ R43, R28, R37.reuse ;  /* 0x000000251c2b7220 */ /* 0x080fe20000410000 */
[----:B------:R-:W-:Y:S02]  /*b180*/  HADD2.F32 R28, -RZ, R36.H0_H0 ;  /* 0x20000024ff1c7230 */ /* 0x000fe40000004100 */
[----:B-1----:R-:W-:Y:S01]  /*b190*/  FMUL.FTZ R40, R29, R38 ;  /* 0x000000261d287220 */ /* 0x002fe20000410000 */
[----:B------:R-:W-:Y:S02]  /*b1a0*/  HADD2.F32 R9, -RZ, R5.H1_H1 ;  /* 0x30000005ff097230 */ /* 0x000fe40000004100 */
[C---:B------:R-:W-:Y:S01]  /*b1b0*/  FFMA.FTZ R41, R8.reuse, R37, -R41 ;  /* 0x0000002508297223 */ /* 0x040fe20000010829 */
[----:B------:R-:W-:Y:S02]  /*b1c0*/  HADD2.F32 R25, -RZ, R24.H0_H0 ;  /* 0x20000018ff197230 */ /* 0x000fe40000004100 */
[----:B------:R-:W-:Y:S01]  /*b1d0*/  FFMA.FTZ R43, R8, R39, R43 ;  /* 0x00000027082b7223 */ /* 0x000fe2000001002b */
[----:B------:R-:W-:-:S02]  /*b1e0*/  HADD2.F32 R36, -RZ, R47.H0_H0 ;  /* 0x2000002fff247230 */ /* 0x000fc40000004100 */
[-C--:B------:R-:W-:Y:S01]  /*b1f0*/  FMUL.FTZ R42, R29, R28.reuse ;  /* 0x0000001c1d2a7220 */ /* 0x080fe20000410000 */
[----:B------:R-:W-:Y:S02]  /*b200*/  HADD2.F32 R8, -RZ, R49.H0_H0 ;  /* 0x20000031ff087230 */ /* 0x000fe40000004100 */
[----:B------:R-:W-:Y:S01]  /*b210*/  FFMA.FTZ R40, R9, R28, -R40 ;  /* 0x0000001c09287223 */ /* 0x000fe20000010828 */
[----:B------:R-:W-:Y:S02]  /*b220*/  HADD2.F32 R5, -RZ, R4.H0_H0 ;  /* 0x20000004ff057230 */ /* 0x000fe40000004100 */
[----:B------:R-:W-:Y:S01]  /*b230*/  FMUL.FTZ R28, R25, R36 ;  /* 0x00000024191c7220 */ /* 0x000fe20000410000 */
[----:B------:R-:W-:Y:S02]  /*b240*/  HADD2.F32 R29, -RZ, R48.H0_H0 ;  /* 0x20000030ff1d7230 */ /* 0x000fe40000004100 */
[----:B------:R-:W-:Y:S01]  /*b250*/  FFMA.FTZ R42, R9, R38, R42 ;  /* 0x00000026092a7223 */ /* 0x000fe2000001002a */
[----:B------:R-:W-:-:S02]  /*b260*/  HADD2.F32 R30, -RZ, R26.H0_H0 ;  /* 0x2000001aff1e7230 */ /* 0x000fc40000004100 */
[-C--:B------:R-:W-:Y:S01]  /*b270*/  FMUL.FTZ R25, R25, R8.reuse ;  /* 0x0000000819197220 */ /* 0x080fe20000410000 */
[----:B------:R-:W-:Y:S02]  /*b280*/  HADD2.F32 R31, -RZ, R27.H0_H0 ;  /* 0x2000001bff1f7230 */ /* 0x000fe40000004100 */
[C---:B------:R-:W-:Y:S01]  /*b290*/  FFMA.FTZ R37, R5.reuse, R8, -R28 ;  /* 0x0000000805257223 */ /* 0x040fe2000001081c */
[----:B------:R-:W-:Y:S02]  /*b2a0*/  HADD2.F32 R9, -RZ, R50.H0_H0 ;  /* 0x20000032ff097230 */ /* 0x000fe40000004100 */
[----:B------:R-:W-:Y:S01]  /*b2b0*/  FFMA.FTZ R36, R5, R36, R25 ;  /* 0x0000002405247223 */ /* 0x000fe20000010019 */
[----:B------:R-:W-:Y:S02]  /*b2c0*/  HADD2.F32 R48, -RZ, R48.H1_H1 ;  /* 0x30000030ff307230 */ /* 0x000fe40000004100 */
[----:B------:R-:W-:Y:S01]  /*b2d0*/  FMUL.FTZ R5, R30, R29 ;  /* 0x0000001d1e057220 */ /* 0x000fe20000410000 */
[----:B------:R-:W-:-:S02]  /*b2e0*/  HADD2.F32 R50, -RZ, R50.H1_H1 ;  /* 0x30000032ff327230 */ /* 0x000fc40000004100 */
[-C--:B------:R-:W-:Y:S01]  /*b2f0*/  FMUL.FTZ R25, R30, R9.reuse ;  /* 0x000000091e197220 */ /* 0x080fe20000410000 */
[----:B------:R-:W-:Y:S02]  /*b300*/  HADD2.F32 R10, -RZ, R6.H0_H0 ;  /* 0x20000006ff0a7230 */ /* 0x000fe40000004100 */
[C---:B------:R-:W-:Y:S01]  /*b310*/  FMUL.FTZ R38, R31.reuse, R48 ;  /* 0x000000301f267220 */ /* 0x040fe20000410000 */
[----:B------:R-:W-:Y:S02]  /*b320*/  HADD2.F32 R11, -RZ, R7.H0_H0 ;  /* 0x20000007ff0b7230 */ /* 0x000fe40000004100 */
[----:B------:R-:W-:Y:S01]  /*b330*/  FMUL.FTZ R31, R31, R50 ;  /* 0x000000321f1f7220 */ /* 0x000fe20000410000 */
[----:B------:R-:W-:Y:S02]  /*b340*/  HADD2.F32 R27, -RZ, R27.H1_H1 ;  /* 0x3000001bff1b7230 */ /* 0x000fe40000004100 */
[----:B------:R-:W-:Y:S01]  /*b350*/  FFMA.FTZ R30, R10, R9, -R5 ;  /* 0x000000090a1e7223 */ /* 0x000fe20000010805 */
[----:B------:R-:W-:-:S02]  /*b360*/  HADD2.F32 R28, -RZ, R51.H0_H0 ;  /* 0x20000033ff1c7230 */ /* 0x000fc40000004100 */
[----:B------:R-:W-:Y:S01]  /*b370*/  FFMA.FTZ R10, R10, R29, R25 ;  /* 0x0000001d0a0a7223 */ /* 0x000fe20000010019 */
[----:B------:R-:W-:Y:S02]  /*b380*/  HADD2.F32 R8, -RZ, R52.H0_H0 ;  /* 0x20000034ff087230 */ /* 0x000fe40000004100 */
[C---:B------:R-:W-:Y:S01]  /*b390*/  FFMA.FTZ R38, R11.reuse, R50, -R38 ;  /* 0x000000320b267223 */ /* 0x040fe20000010826 */
[----:B------:R-:W-:Y:S02]  /*b3a0*/  HADD2.F32 R7, -RZ, R7.H1_H1 ;  /* 0x30000007ff077230 */ /* 0x000fe40000004100 */
        /* <DEDUP_REMOVED lines=31> */
.L_x_11483:
[----:B------:R-:W-:Y:S05]  /*b5a0*/  BSYNC B1 ;  /* 0x0000000000017941 */ /* 0x000fea0003800000 */
.L_x_11482:
[----:B------:R-:W-:Y:S05]  /*b5b0*/  @P2 BRA `(.L_x_11464) ;  /* 0x0000000400b42947 */ /* 0x000fea0003800000 */
[----:B0--3--:R-:W3:Y:S04]  /*b5c0*/  LDL.64 R4, [R1+0x18] ;  /* 0x0000180001047983 */ /* 0x009ee80000100a00 */
[----:B------:R-:W4:Y:S01]  /*b5d0*/  LDL R0, [R1+0x4c] ;  /* 0x00004c0001007983 */ /* 0x000f220000100800 */
[----:B---3--:R-:W-:-:S03]  /*b5e0*/  IMAD.MOV.U32 R6, RZ, RZ, R4 ;  /* 0x000000ffff067224 */ /* 0x008fc600078e0004 */
[----:B------:R-:W3:Y:S01]  /*b5f0*/  LDL R4, [R1+0x34] ;  /* 0x0000340001047983 */ /* 0x000ee20000100800 */
[----:B------:R-:W-:Y:S02]  /*b600*/  IMAD.MOV.U32 R7, RZ, RZ, R5 ;  /* 0x000000ffff077224 */ /* 0x000fe400078e0005 */
[----:B----4-:R-:W-:-:S05]  /*b610*/  IMAD.IADD R0, R6, 0x1, R0 ;  /* 0x0000000106007824 */ /* 0x010fca00078e0200 */
[----:B------:R-:W-:Y:S01]  /*b620*/  SHF.R.S32.HI R5, RZ, 0x1f, R0 ;  /* 0x0000001fff057819 */ /* 0x000fe20000011400 */
[----:B------:R-:W-:Y:S01]  /*b630*/  HADD2.F32 R27, -RZ, R45.H1_H1 ;  /* 0x3000002dff1b7230 */ /* 0x000fe20000004100 */
[----:B------:R-:W-:Y:S01]  /*b640*/  SHF.R.U32.HI R30, RZ, 0x10, R13 ;  /* 0x00000010ff1e7819 */ /* 0x000fe2000001160d */
[--C-:B------:R-:W-:Y:S01]  /*b650*/  HADD2.F32 R29, -RZ, R21.reuse.H1_H1 ;  /* 0x30000015ff1d7230 */ /* 0x100fe20000004100 */
[----:B-1----:R-:W-:Y:S02]  /*b660*/  SHF.R.U64 R40, R32, 0x10, R33 ;  /* 0x0000001020287819 */ /* 0x002fe40000001221 */
[----:B------:R-:W-:Y:S01]  /*b670*/  SHF.R.U64 R37, R12, 0x10, R13 ;  /* 0x000000100c257819 */ /* 0x000fe2000000120d */
[----:B------:R-:W-:Y:S01]  /*b680*/  HADD2.F32 R30, -RZ, R30.H0_H0 ;  /* 0x2000001eff1e7230 */ /* 0x000fe20000004100 */
[----:B------:R-:W-:Y:S01]  /*b690*/  SHF.R.U32.HI R32, RZ, 0x10, R33 ;  /* 0x00000010ff207819 */ /* 0x000fe20000011621 */
[----:B------:R-:W-:Y:S01]  /*b6a0*/  HADD2.F32 R28, -RZ, R21.H0_H0 ;  /* 0x20000015ff1c7230 */ /* 0x000fe20000004100 */
[----:B------:R-:W-:-:S02]  /*b6b0*/  SHF.R.U64 R39, R34, 0x10, R35 ;  /* 0x0000001022277819 */ /* 0x000fc40000001223 */
[----:B------:R-:W-:Y:S02]  /*b6c0*/  SHF.R.U32.HI R38, RZ, 0x10, R35 ;  /* 0x00000010ff267819 */ /* 0x000fe40000011623 */
[--C-:B------:R-:W-:Y:S02]  /*b6d0*/  SHF.R.U64 R36, R14, 0x10, R15.reuse ;  /* 0x000000100e247819 */ /* 0x100fe4000000120f */
[----:B------:R-:W-:Y:S02]  /*b6e0*/  SHF.R.U32.HI R35, RZ, 0x10, R15 ;  /* 0x00000010ff237819 */ /* 0x000fe4000001160f */
[----:B---3--:R-:W-:Y:S02]  /*b6f0*/  LEA.HI R3, R3, R4, RZ, 0x1d ;  /* 0x0000000403037211 */ /* 0x008fe400078fe8ff */
[CC--:B------:R-:W-:Y:S02]  /*b700*/  LEA.HI R4, R5.reuse, R0.reuse, RZ, 0x5 ;  /* 0x0000000005047211 */ /* 0x0c0fe400078f28ff */
[----:B------:R-:W-:-:S02]  /*b710*/  LEA.HI R5, R5, R0, RZ, 0x3 ;  /* 0x0000000005057211 */ /* 0x000fc400078f18ff */
[----:B------:R-:W-:Y:S02]  /*b720*/  SHF.R.S32.HI R0, RZ, 0x1f, R3 ;  /* 0x0000001fff007819 */ /* 0x000fe40000011403 */
[----:B------:R-:W-:Y:S02]  /*b730*/  SHF.R.S32.HI R4, RZ, 0x5, R4 ;  /* 0x00000005ff047819 */ /* 0x000fe40000011404 */
[----:B------:R-:W-:Y:S01]  /*b740*/  LEA.HI R0, R0, R3, RZ, 0x2 ;  /* 0x0000000300007211 */ /* 0x000fe200078f10ff */
[----:B------:R-:W-:Y:S02]  /*b750*/  IMAD.SHL.U32 R3, R3, 0x8, RZ ;  /* 0x0000000803037824 */ /* 0x000fe400078e00ff */
[----:B-----5:R-:W-:Y:S01]  /*b760*/  IMAD R6, R4, 0x1800, R69 ;  /* 0x0000180004067824 */ /* 0x020fe200078e0245 */
[----:B------:R-:W-:Y:S02]  /*b770*/  SHF.R.S32.HI R4, RZ, 0x2, R0 ;  /* 0x00000002ff047819 */ /* 0x000fe40000011400 */
[----:B------:R-:W-:-:S02]  /*b780*/  LOP3.LUT R3, R70, 0x18, R3, 0xf8, !PT ;  /* 0x0000001846037812 */ /* 0x000fc400078ef803 */
[----:B------:R-:W-:Y:S01]  /*b790*/  LOP3.LUT R5, R70, 0x18, R5, 0xf8, !PT ;  /* 0x0000001846057812 */ /* 0x000fe200078ef805 */
[----:B------:R-:W-:Y:S01]  /*b7a0*/  IMAD R8, R4, 0x1800, R69 ;  /* 0x0000180004087824 */ /* 0x000fe200078e0245 */
[-C--:B------:R-:W-:Y:S02]  /*b7b0*/  LOP3.LUT R3, R3, R68.reuse, RZ, 0x3c, !PT ;  /* 0x0000004403037212 */ /* 0x080fe400078e3cff */
[----:B------:R-:W-:-:S03]  /*b7c0*/  LOP3.LUT R5, R5, R68, RZ, 0x3c, !PT ;  /* 0x0000004405057212 */ /* 0x000fc600078e3cff */
[----:B------:R-:W-:Y:S02]  /*b7d0*/  IMAD.IADD R3, R8, 0x1, R3 ;  /* 0x0000000108037824 */ /* 0x000fe400078e0203 */
[----:B------:R-:W-:Y:S02]  /*b7e0*/  IMAD.IADD R0, R6, 0x1, R5 ;  /* 0x0000000106007824 */ /* 0x000fe400078e0205 */
[----:B------:R-:W-:-:S03]  /*b7f0*/  IMAD R3, R3, 0x2, R2 ;  /* 0x0000000203037824 */ /* 0x000fc600078e0202 */
[----:B------:R-:W-:Y:S02]  /*b800*/  LEA R0, R0, UR40, 0x1 ;  /* 0x0000002800007c11 */ /* 0x000fe4000f8e08ff */
[----:B------:R-:W0:Y:S04]  /*b810*/  LDS.128 R8, [R3+0xc400] ;  /* 0x00c4000003087984 */ /* 0x000e280000000c00 */
[----:B------:R-:W1:Y:S01]  /*b820*/  LDS.128 R4, [R0] ;  /* 0x0000000000047984 */ /* 0x000e620000000c00 */
[--C-:B0-----:R-:W-:Y:S02]  /*b830*/  HADD2.F32 R20, -RZ, R9.reuse.H0_H0 ;  /* 0x20000009ff147230 */ /* 0x101fe40000004100 */
[----:B------:R-:W-:Y:S02]  /*b840*/  HADD2.F32 R24, -RZ, R9.H1_H1 ;  /* 0x30000009ff187230 */ /* 0x000fe40000004100 */
[----:B-1----:R-:W-:-:S02]  /*b850*/  HADD2.F32 R12, -RZ, R5.H0_H0 ;  /* 0x20000005ff0c7230 */ /* 0x002fc40000004100 */
[C---:B------:R-:W-:Y:S01]  /*b860*/  FMUL.FTZ R31, R20.reuse, R29 ;  /* 0x0000001d141f7220 */ /* 0x040fe20000410000 */
        /* <DEDUP_REMOVED lines=15> */
[----:B------:R-:W-:-:S02]  /*b960*/  HADD2.F32 R9, -RZ, R46.H0_H0 ;  /* 0x2000002eff097230 */ /* 0x000fc40000004100 */
[C---:B------:R-:W-:Y:S01]  /*b970*/  FFMA.FTZ R21, R5.reuse, R12, -R24 ;  /* 0x0000000c05157223 */ /* 0x040fe20000010818 */
[----:B------:R-:W-:Y:S02]  /*b980*/  HADD2.F32 R14, -RZ, R6.H0_H0 ;  /* 0x20000006ff0e7230 */ /* 0x000fe40000004100 */
[----:B------:R-:W-:Y:S01]  /*b990*/  FFMA.FTZ R27, R5, R28, R27 ;  /* 0x0000001c051b7223 */ /* 0x000fe2000001001b */
[----:B------:R-:W-:Y:S02]  /*b9a0*/  HADD2.F32 R26, -RZ, R11.H0_H0 ;  /* 0x2000000bff1a7230 */ /* 0x000fe40000004100 */
[----:B------:R-:W-:Y:S01]  /*b9b0*/  FMUL.FTZ R5, R25, R20 ;  /* 0x0000001419057220 */ /* 0x000fe20000410000 */
[----:B------:R-:W-:Y:S02]  /*b9c0*/  HADD2.F32 R46, -RZ, R46.H1_H1 ;  /* 0x3000002eff2e7230 */ /* 0x000fe40000004100 */
[----:B------:R-:W-:Y:S01]  /*b9d0*/  FFMA.FTZ R34, R13, R30, R34 ;  /* 0x0000001e0d227223 */ /* 0x000fe20000010022 */
[----:B------:R-:W-:-:S02]  /*b9e0*/  HADD2.F32 R44, -RZ, R44.H1_H1 ;  /* 0x3000002cff2c7230 */ /* 0x000fc40000004100 */
[-C--:B------:R-:W-:Y:S01]  /*b9f0*/  FMUL.FTZ R13, R25, R9.reuse ;  /* 0x00000009190d7220 */ /* 0x080fe20000410000 */
[----:B------:R-:W-:Y:S02]  /*ba00*/  HADD2.F32 R11, -RZ, R11.H1_H1 ;  /* 0x3000000bff0b7230 */ /* 0x000fe40000004100 */
[----:B------:R-:W-:Y:S01]  /*ba10*/  FFMA.FTZ R25, R14, R9, -R5 ;  /* 0x000000090e197223 */ /* 0x000fe20000010805 */
[----:B------:R-:W-:Y:S02]  /*ba20*/  HADD2.F32 R24, -RZ, R35.H0_H0 ;  /* 0x20000023ff187230 */ /* 0x000fe40000004100 */
[----:B------:R-:W-:Y:S02]  /*ba30*/  HADD2.F32 R12, -RZ, R38.H0_H0 ;  /* 0x20000026ff0c7230 */ /* 0x000fe40000004100 */
[C---:B------:R-:W-:Y:S01]  /*ba40*/  FMUL.FTZ R5, R26.reuse, R46 ;  /* 0x0000002e1a057220 */ /* 0x040fe20000410000 */
[--C-:B------:R-:W-:Y:S02]  /*ba50*/  HADD2.F32 R15, -RZ, R7.reuse.H0_H0 ;  /* 0x20000007ff0f7230 */ /* 0x100fe40000004100 */
[----:B------:R-:W-:Y:S01]  /*ba60*/  FMUL.FTZ R28, R26, R44 ;  /* 0x0000002c1a1c7220 */ /* 0x000fe20000410000 */
[----:B------:R-:W-:Y:S01]  /*ba70*/  FFMA.FTZ R14, R14, R20, R13 ;  /* 0x000000140e0e7223 */ /* 0x000fe2000001000d */
[----:B------:R-:W-:-:S02]  /*ba80*/  HADD2.F32 R7, -RZ, R7.H1_H1 ;  /* 0x30000007ff077230 */ /* 0x000fc40000004100 */
[C---:B------:R-:W-:Y:S01]  /*ba90*/  FMUL.FTZ R20, R11.reuse, R24 ;  /* 0x000000180b147220 */ /* 0x040fe20000410000 */
[----:B------:R-:W-:Y:S01]  /*baa0*/  FMUL.FTZ R26, R11, R12 ;  /* 0x0000000c0b1a7220 */ /* 0x000fe20000410000 */
[----:B------:R-:W-:Y:S02]  /*bab0*/  HADD2.F32 R8, -RZ, R8.H1_H1 ;  /* 0x30000008ff087230 */ /* 0x000fe40000004100 */
[----:B------:R-:W-:Y:S01]  /*bac0*/  FFMA.FTZ R44, R15, R44, R5 ;  /* 0x0000002c0f2c7223 */ /* 0x000fe20000010005 */
[----:B------:R-:W-:Y:S02]  /*bad0*/  HADD2.F32 R10, -RZ, R10.H1_H1 ;  /* 0x3000000aff0a7230 */ /* 0x000fe40000004100 */
[----:B------:R-:W-:Y:S02]  /*bae0*/  HADD2.F32 R11, -RZ, R37.H0_H0 ;  /* 0x20000025ff0b7230 */ /* 0x000fe40000004100 */
[----:B------:R-:W-:Y:S02]  /*baf0*/  HADD2.F32 R13, -RZ, R36.H0_H0 ;  /* 0x20000024ff0d7230 */ /* 0x000fe40000004100 */
[----:B------:R-:W-:-:S02]  /*bb00*/  HADD2.F32 R5, -RZ, R40.H0_H0 ;  /* 0x20000028ff057230 */ /* 0x000fc40000004100 */
[----:B------:R-:W-:Y:S02]  /*bb10*/  HADD2.F32 R9, -RZ, R39.H0_H0 ;  /* 0x20000027ff097230 */ /* 0x000fe40000004100 */
[----:B------:R-:W-:Y:S01]  /*bb20*/  FFMA.FTZ R28, R15, R46, -R28 ;  /* 0x0000002e0f1c7223 */ /* 0x000fe2000001081c */
[----:B------:R-:W-:Y:S02]  /*bb30*/  HADD2.F32 R4, -RZ, R4.H1_H1 ;  /* 0x30000004ff047230 */ /* 0x000fe40000004100 */
[C---:B------:R-:W-:Y:S01]  /*bb40*/  FFMA.FTZ R29, R7.reuse, R12, -R20 ;  /* 0x0000000c071d7223 */ /* 0x040fe20000010814 */
[----:B------:R-:W-:Y:S02]  /*bb50*/  HADD2.F32 R6, -RZ, R6.H1_H1 ;  /* 0x30000006ff067230 */ /* 0x000fe40000004100 */
        /* <DEDUP_REMOVED lines=19> */
.L_x_11464:
[----:B------:R-:W-:Y:S05]  /*bc90*/  BSYNC B0 ;  /* 0x0000000000007941 */ /* 0x000fea0003800000 */
.L_x_11457:
        /* <DEDUP_REMOVED lines=8> */
.L_x_11455:
[----:B0--3--:R-:W-:-:S05]  /*bd20*/  IMAD.U32 R0, RZ, RZ, UR39 ;  /* 0x00000027ff007e24 */ /* 0x009fca000f8e00ff */
[----:B------:R-:W-:-:S13]  /*bd30*/  ISETP.NE.AND P0, PT, R0, 0x3, PT ;  /* 0x000000030000780c */ /* 0x000fda0003f05270 */
[----:B------:R-:W-:Y:S05]  /*bd40*/  @!P0 BRA `(.L_x_11484) ;  /* 0x0000000000048947 */ /* 0x000fea0003800000 */
[----:B------:R-:W-:Y:S01]  /*bd50*/  BPT.TRAP 0x1 ;  /* 0x000000040000795c */ /* 0x000fe20000300000 */
.L_x_11484:
[----:B------:R-:W-:Y:S01]  /*bd60*/  IMAD R8, R18, 0x8, R2 ;  /* 0x0000000812087824 */ /* 0x000fe200078e0202 */
[----:B--2-4-:R-:W-:-:S04]  /*bd70*/  SHF.L.U32 R3, R23, 0x1f, RZ ;  /* 0x0000001f17037819 */ /* 0x014fc800000006ff */
[----:B------:R0:W2:Y:S01]  /*bd80*/  SYNCS.PHASECHK.TRANS64.TRYWAIT P1, [R8+URZ+0x2d830], R3 ;  /* 0x02d83003080075a7 */ /* 0x0000a2000802017f */
[----:B------:R-:W-:Y:S05]  /*bd90*/  @!P0 BRA `(.L_x_11485) ;  /* 0x0000000000048947 */ /* 0x000fea0003800000 */
[----:B------:R-:W-:Y:S01]  /*bda0*/  BPT.TRAP 0x1 ;  /* 0x000000040000795c */ /* 0x000fe20000300000 */
.L_x_11485:
[----:B------:R-:W-:Y:S01]  /*bdb0*/  VIADD R0, R2, 0x15400 ;  /* 0x0001540002007836 */ /* 0x000fe20000000000 */
[----:B------:R-:W-:Y:S01]  /*bdc0*/  LOP3.LUT R146, R146, 0x10000, RZ, 0xfc, !PT ;  /* 0x0001000092927812 */ /* 0x000fe200078efcff */
[----:B------:R-:W-:-:S03]  /*bdd0*/  IMAD.MOV.U32 R147, RZ, RZ, -0x7fffffe0 ;  /* 0x80000020ff937424 */ /* 0x000fc600078e00ff */
[----:B------:R-:W-:-:S04]  /*bde0*/  SHF.R.U32.HI R0, RZ, 0x4, R0 ;  /* 0x00000004ff007819 */ /* 0x000fc80000011600 */
[----:B------:R-:W-:-:S04]  /*bdf0*/  LOP3.LUT R0, R0, 0x3fff, RZ, 0xc0, !PT ;  /* 0x00003fff00007812 */ /* 0x000fc800078ec0ff */
[----:B------:R-:W-:-:S05]  /*be00*/  LOP3.LUT R0, R0, 0x10000, RZ, 0xfc, !PT ;  /* 0x0001000000007812 */ /* 0x000fca00078efcff */
[----:B------:R3:W-:Y:S01]  /*be10*/  STL [R1+0x10], R0 ;  /* 0x0000100001007387 */ /* 0x0007e20000100800 */
[----:B--2---:R-:W-:Y:S05]  /*be20*/  @P1 BRA `(.L_x_11486) ;  /* 0x0000000000081947 */ /* 0x004fea0003800000 */
[----:B------:R-:W2:Y:S02]  /*be30*/  SYNCS.PHASECHK.TRANS64.TRYWAIT P1, [R8+URZ+0x2d830], R3 ;  /* 0x02d83003080075a7 */ /* 0x000ea4000802017f */
[----:B--2---:R-:W-:Y:S05]  /*be40*/  @!P1 BRA `(.L_x_11487) ;  /* 0x00000170000c9947 */ /* 0x004fea0003800000 */
.L_x_11486:
[----:B---3--:R-:W3:Y:S01]  /*be50*/  LDL R0, [R1+0x10] ;  /* 0x0000100001007983 */ /* 0x008ee20000100800 */
[----:B------:R-:W-:Y:S01]  /*be60*/  IMAD.MOV.U32 R5, RZ, RZ, -0x7fffffe0 ;  /* 0x80000020ff057424 */ /* 0x000fe200078e00ff */
[----:B------:R-:W-:Y:S05]  /*be70*/  WARPSYNC.ALL ;  /* 0x0000000000007948 */ /* 0x000fea0003800000 */
[C---:B------:R-:W-:Y:S01]  /*be80*/  R2UR UR4, R146.reuse ;  /* 0x00000000920472ca */ /* 0x040fe200000e0000 */
[----:B-1---5:R-:W-:Y:S01]  /*be90*/  WARPGROUP.ARRIVE ;  /* 0x00000000000079c5 */ /* 0x022fe20000000000 */
[----:B------:R-:W-:Y:S01]  /*bea0*/  R2UR UR5, R147 ;  /* 0x00000000930572ca */ /* 0x000fe200000e0000 */
[----:B------:R-:W-:Y:S01]  /*beb0*/  VIADD R156, R146, 0x2 ;  /* 0x00000002929c7836 */ /* 0x000fe20000000000 */
[----:B------:R-:W-:Y:S01]  /*bec0*/  R2UR UR7, R5 ;  /* 0x00000000050772ca */ /* 0x000fe200000e0000 */
[----:B------:R-:W-:-:S02]  /*bed0*/  IMAD.MOV.U32 R157, RZ, RZ, -0x7fffffe0 ;  /* 0x80000020ff9d7424 */ /* 0x000fc400078e00ff */
[----:B------:R-:W-:Y:S02]  /*bee0*/  IMAD.MOV.U32 R7, RZ, RZ, -0x7fffffe0 ;  /* 0x80000020ff077424 */ /* 0x000fe400078e00ff */
[C---:B------:R-:W-:Y:S02]  /*bef0*/  VIADD R154, R146.reuse, 0x300 ;  /* 0x00000300929a7836 */ /* 0x040fe40000000000 */
[----:B------:R-:W-:Y:S02]  /*bf00*/  IMAD.MOV.U32 R155, RZ, RZ, -0x7fffffe0 ;  /* 0x80000020ff9b7424 */ /* 0x000fe400078e00ff */
[C---:B------:R-:W-:Y:S02]  /*bf10*/  VIADD R152, R146.reuse, 0x302 ;  /* 0x0000030292987836 */ /* 0x040fe40000000000 */
[----:B------:R-:W-:Y:S02]  /*bf20*/  IMAD.MOV.U32 R153, RZ, RZ, -0x7fffffe0 ;  /* 0x80000020ff997424 */ /* 0x000fe400078e00ff */
[----:B------:R-:W-:-:S02]  /*bf30*/  VIADD R150, R146, 0x600 ;  /* 0x0000060092967836 */ /* 0x000fc40000000000 */
[----:B------:R-:W-:Y:S02]  /*bf40*/  IMAD.MOV.U32 R151, RZ, RZ, -0x7fffffe0 ;  /* 0x80000020ff977424 */ /* 0x000fe400078e00ff */
[----:B------:R-:W-:Y:S02]  /*bf50*/  VIADD R148, R146, 0x602 ;  /* 0x0000060292947836 */ /* 0x000fe40000000000 */
[----:B------:R-:W-:Y:S02]  /*bf60*/  IMAD.MOV.U32 R149, RZ, RZ, -0x7fffffe0 ;  /* 0x80000020ff957424 */ /* 0x000fe400078e00ff */
[----:B------:R-:W-:Y:S02]  /*bf70*/  IMAD.MOV.U32 R5, RZ, RZ, -0x7fffffe0 ;  /* 0x80000020ff057424 */ /* 0x000fe400078e00ff */
[----:B---3--:R-:W-:-:S04]  /*bf80*/  IMAD R4, R18, 0x600, R0 ;  /* 0x0000060012047824 */ /* 0x008fc800078e0200 */
[C---:B------:R-:W-:Y:S01]  /*bf90*/  VIADD R6, R4.reuse, 0x2 ;  /* 0x0000000204067836 */ /* 0x040fe20000000000 */
[----:B------:R-:W-:-:S13]  /*bfa0*/  R2UR UR6, R4 ;  /* 0x00000000040672ca */ /* 0x000fda00000e0000 */
[----:B------:R-:W-:Y:S01]  /*bfb0*/  HGMMA.64x128x16.F32 R24, gdesc[UR4], RZ, !UPT, gsb0 ;  /* 0x01e00000041879f0 */ /* 0x000fe2000c0008ff */
[----:B------:R-:W-:Y:S02]  /*bfc0*/  R2UR UR4, R156 ;  /* 0x000000009c0472ca */ /* 0x000fe400000e0000 */
[----:B------:R-:W-:Y:S02]  /*bfd0*/  R2UR UR5, R157 ;  /* 0x000000009d0572ca */ /* 0x000fe400000e0000 */
[----:B------:R-:W-:Y:S01]  /*bfe0*/  R2UR UR6, R6 ;  /* 0x00000000060672ca */ /* 0x000fe200000e0000 */
[----:B------:R-:W-:Y:S01]  /*bff0*/  VIADD R6, R4, 0x200 ;  /* 0x0000020004067836 */ /* 0x000fe20000000000 */
[----:B------:R-:W-:Y:S01]  /*c000*/  R2UR UR7, R7 ;  /* 0x00000000070772ca */ /* 0x000fe200000e0000 */
[----:B------:R-:W-:Y:S01]  /*c010*/  IMAD.MOV.U32 R7, RZ, RZ, -0x7fffffe0 ;  /* 0x80000020ff077424 */ /* 0x000fe200078e00ff */
[----:B------:R-:W-:Y:S02]  /*c020*/  WARPGROUP.DEPBAR.LE gsb0, 0x0 ;  /* 0x00008000000079c5 */ /* 0x000fe40000010000 */
[----:B------:R-:W-:-:S09]  /*c030*/  WARPGROUP.ARRIVE ;  /* 0x00000000000079c5 */ /* 0x000fd20000000000 */
[----:B------:R-:W-:Y:S01]  /*c040*/  HGMMA.64x128x16.F32 R24, gdesc[UR4], R24, gsb0 ;  /* 0x01e00000041879f0 */ /* 0x000fe20008000818 */
        /* <DEDUP_REMOVED lines=12> */
[C---:B------:R-:W-:Y:S01]  /*c110*/  VIADD R6, R4.reuse, 0x400 ;  /* 0x0000040004067836 */ /* 0x040fe20000000000 */
[----:B------:R-:W-:Y:S01]  /*c120*/  R2UR UR7, R7 ;  /* 0x00000000070772ca */ /* 0x000fe200000e0000 */
[----:B------:R-:W-:Y:S02]  /*c130*/  IMAD.MOV.U32 R7, RZ, RZ, -0x7fffffe0 ;  /* 0x80000020ff077424 */ /* 0x000fe400078e00ff */
[----:B------:R-:W-:Y:S01]  /*c140*/  VIADD R4, R4, 0x402 ;  /* 0x0000040204047836 */ /* 0x000fe20000000000 */
[----:B------:R-:W-:-:S02]  /*c150*/  WARPGROUP.DEPBAR.LE gsb0, 0x0 ;  /* 0x00008000000079c5 */ /* 0x000fc40000010000 */
[----:B------:R-:W-:-:S07]  /*c160*/  WARPGROUP.ARRIVE ;  /* 0x00000000000079c5 */ /* 0x000fce0000000000 */
        /* <DEDUP_REMOVED lines=16> */
[----:B------:R-:W-:Y:S05]  /*c270*/  @!P0 BRA `(.L_x_11488) ;  /* 0x0000000000048947 */ /* 0x000fea0003800000 */
[----:B------:R-:W-:Y:S01]  /*c280*/  BPT.TRAP 0x1 ;  /* 0x000000040000795c */ /* 0x000fe20000300000 */
.L_x_11488:
[----:B------:R-:W3:Y:S01]  /*c290*/  LDL R4, [R1+0x64] ;  /* 0x0000640001047983 */ /* 0x000ee20000100800 */
[----:B------:R-:W1:Y:S01]  /*c2a0*/  LDC R90, c[0x0][0x448] ;  /* 0x00011200ff5a7b82 */ /* 0x000e620000000800 */
[----:B------:R-:W-:Y:S02]  /*c2b0*/  ULDC.64 UR6, c[0x0][0x9e0] ;  /* 0x0002780000067ab9 */ /* 0x000fe40000000a00 */
[----:B------:R-:W3:Y:S01]  /*c2c0*/  LDL R89, [R1+0x28] ;  /* 0x0000280001597983 */ /* 0x000ee20000100800 */
[----:B------:R-:W-:Y:S01]  /*c2d0*/  UISETP.GE.AND UP0, UPT, UR7, 0x1, UPT ;  /* 0x000000010700788c */ /* 0x000fe2000bf06270 */
[----:B------:R-:W-:Y:S01]  /*c2e0*/  LOP3.LUT R22, R22, 0xffffffdf, RZ, 0xc0, !PT ;  /* 0xffffffdf16167812 */ /* 0x000fe200078ec0ff */
[----:B------:R-:W-:Y:S01]  /*c2f0*/  IMAD.U32 R5, RZ, RZ, UR38 ;  /* 0x00000026ff057e24 */ /* 0x000fe2000f8e00ff */
[----:B------:R-:W-:Y:S02]  /*c300*/  ULDC UR50, c[0x0][0x9dc] ;  /* 0x0002770000327ab9 */ /* 0x000fe40000000800 */
[----:B------:R-:W-:Y:S01]  /*c310*/  ULOP3.LUT UR4, URZ, UR50, URZ, 0x33, !UPT ;  /* 0x000000323f047292 */ /* 0x000fe2000f8e333f */
[----:B-1----:R-:W-:-:S13]  /*c320*/  ISETP.NE.AND P1, PT, R90, 0x1, PT ;  /* 0x000000015a00780c */ /* 0x002fda0003f25270 */
[----:B------:R-:W1:Y:S01]  /*c330*/  @P1 LDC R0, c[0x0][0x44c] ;  /* 0x00011300ff001b82 */ /* 0x000e620000000800 */
[----:B------:R-:W-:-:S07]  /*c340*/  @P1 LOP3.LUT R22, R22, 0x20, RZ, 0xfc, !PT ;  /* 0x0000002016161812 */ /* 0x000fce00078efcff */
[----:B0-2---:R-:W0:Y:S01]  /*c350*/  @P1 LDC R3, c[0x0][0x450] ;  /* 0x00011400ff031b82 */ /* 0x005e220000000800 */
[----:B---3--:R-:W-:Y:S01]  /*c360*/  IMAD.IADD R9, R4, 0x1, R89 ;  /* 0x0000000104097824 */ /* 0x008fe200078e0259 */
[----:B------:R-:W-:-:S03]  /*c370*/  LEA R4, R88, 0xffffff80, 0x7 ;  /* 0xffffff8058047811 */ /* 0x000fc600078e38ff */
[----:B-1----:R-:W-:-:S05]  /*c380*/  @P1 IMAD.HI.U32 R0, R9, R0, RZ ;  /* 0x0000000009001227 */ /* 0x002fca00078e00ff */
[----:B0-----:R-:W-:Y:S01]  /*c390*/  @P1 SHF.R.U32.HI R9, RZ, R3, R0 ;  /* 0x00000003ff091219 */ /* 0x001fe20000011600 */
[----:B------:R-:W-:Y:S01]  /*c3a0*/  IMAD.MOV.U32 R3, RZ, RZ, -0x80 ;  /* 0xffffff80ff037424 */ /* 0x000fe200078e00ff */
[----:B------:R-:W-:Y:S01]  /*c3b0*/  PLOP3.LUT P1, PT, PT, PT, UP0, 0x40, 0x0 ;  /* 0x000000000000781c */ /* 0x000fe20003f2e808 */
[----:B------:R-:W-:Y:S02]  /*c3c0*/  VIADD R0, R8, 0x2d840 ;  /* 0x0002d84008007836 */ /* 0x000fe40000000000 */
[----:B------:R-:W0:Y:S01]  /*c3d0*/  SHFL.IDX PT, R10, R9, RZ, 0x1c1f ;  /* 0x001c1fff090a7589 */ /* 0x000e2200000e0000 */
[----:B------:R-:W-:Y:S02]  /*c3e0*/  IMAD R8, R88, R3, 0x80 ;  /* 0x0000008058087424 */ /* 0x000fe400078e0203 */
[----:B------:R-:W-:Y:S02]  /*c3f0*/  PRMT R0, R5, 0x654, R0 ;  /* 0x0000065405007816 */ /* 0x000fe40000000000 */
[----:B------:R-:W-:-:S02]  /*c400*/  VIADD R3, R8, 0x1 ;  /* 0x0000000108037836 */ /* 0x000fc40000000000 */
[----:B------:R-:W-:Y:S01]  /*c410*/  IMAD.IADD R7, R141, 0x1, R8 ;  /* 0x000000018d077824 */ /* 0x000fe200078e0208 */
[----:B------:R1:W-:Y:S01]  /*c420*/  SYNCS.ARRIVE.TRANS64.RED.A1T0 RZ, [R0+URZ], RZ ;  /* 0x000000ff00ff79a7 */ /* 0x0003e2000810043f */
[C---:B------:R-:W-:Y:S02]  /*c430*/  IMAD R3, R142.reuse, -0x2, R3 ;  /* 0xfffffffe8e037824 */ /* 0x040fe400078e0203 */
[----:B------:R-:W-:-:S03]  /*c440*/  IMAD R7, R142, -0x2, R7 ;  /* 0xfffffffe8e077824 */ /* 0x000fc600078e0207 */
[----:B------:R-:W-:-:S05]  /*c450*/  IADD3 R3, -R140, R3, R141 ;  /* 0x000000038c037210 */ /* 0x000fca0007ffe18d */
[C---:B------:R-:W-:Y:S02]  /*c460*/  VIADD R6, R3.reuse, UR6 ;  /* 0x0000000603067c36 */ /* 0x040fe40008000000 */
[----:B------:R-:W-:-:S03]  /*c470*/  VIADD R5, R3, UR4 ;  /* 0x0000000403057c36 */ /* 0x000fc60008000000 */
[----:B0-----:R-:W-:Y:S01]  /*c480*/  VIADDMNMX R3, R10, R6, R7, PT ;  /* 0x000000060a037246 */ /* 0x001fe20003800107 */
[----:B-1----:R-:W-:Y:S01]  /*c490*/  IMAD.IADD R0, R5, 0x1, R10 ;  /* 0x0000000105007824 */ /* 0x002fe200078e020a */
[----:B------:R-:W-:Y:S06]  /*c4a0*/  @P1 BRA `(.L_x_11489) ;  /* 0x0000000000581947 */ /* 0x000fec0003800000 */
[----:B------:R-:W-:Y:S01]  /*c4b0*/  IADD3 R11, -R140, R141, R10 ;  /* 0x0000008d8c0b7210 */ /* 0x000fe20007ffe10a */
[----:B------:R-:W-:Y:S03]  /*c4c0*/  BSSY B0, `(.L_x_11490) ;  /* 0x0000010000007945 */ /* 0x000fe60003800000 */
[----:B------:R-:W-:-:S13]  /*c4d0*/  ISETP.GT.AND P1, PT, R11, -0x1, PT ;  /* 0xffffffff0b00780c */ /* 0x000fda0003f24270 */
[----:B------:R-:W-:Y:S05]  /*c4e0*/  @P1 BRA `(.L_x_11491) ;  /* 0x0000000000201947 */ /* 0x000fea0003800000 */
[----:B------:R-:W-:Y:S01]  /*c4f0*/  UISETP.NE.AND UP1, UPT, UR7, 0x1, UPT ;  /* 0x000000010700788c */ /* 0x000fe2000bf25270 */
[----:B------:R-:W-:-:S05]  /*c500*/  LOP3.LUT R11, RZ, R11, RZ, 0x33, !PT ;  /* 0x0000000bff0b7212 */ /* 0x000fca00078e33ff */
[----:B------:R-:W-:-:S05]  /*c510*/  PLOP3.LUT P1, PT, PT, PT, UP1, 0x80, 0x0 ;  /* 0x000000000000781c */ /* 0x000fca0003f2f018 */
[----:B------:R-:W-:-:S08]  /*c520*/  @UP1 ULDC.64 UR4, c[0x0][0x9e8] ;  /* 0x00027a0000041ab9 */ /* 0x000fd00000000a00 */
[----:B------:R-:W-:-:S05]  /*c530*/  @P1 IMAD.HI.U32 R10, R11, UR4, RZ ;  /* 0x000000040b0a1c27 */ /* 0x000fca000f8e00ff */
[----:B------:R-:W-:-:S04]  /*c540*/  @P1 SHF.R.U32.HI R11, RZ, UR5, R10 ;  /* 0x00000005ff0b1c19 */ /* 0x000fc8000801160a */
[----:B------:R-:W-:Y:S01]  /*c550*/  LOP3.LUT R11, RZ, R11, RZ, 0x33, !PT ;  /* 0x0000000bff0b7212 */ /* 0x000fe200078e33ff */
[----:B------:R-:W-:Y:S06]  /*c560*/  BRA `(.L_x_11492) ;  /* 0x0000000000147947 */ /* 0x000fec0003800000 */
.L_x_11491:
[----:B------:R-:W-:-:S06]  /*c570*/  UISETP.NE.AND UP1, UPT, UR7, 0x1, UPT ;  /* 0x000000010700788c */ /* 0x000fcc000bf25270 */
[----:B------:R-:W-:-:S05]  /*c580*/  PLOP3.LUT P1, PT, PT, PT, UP1, 0x80, 0x0 ;  /* 0x000000000000781c */ /* 0x000fca0003f2f018 */
[----:B------:R-:W-:-:S08]  /*c590*/  @UP1 ULDC.64 UR4, c[0x0][0x9e8] ;  /* 0x00027a0000041ab9 */ /* 0x000fd00000000a00 */
[----:B------:R-:W-:-:S05]  /*c5a0*/  @P1 IMAD.HI.U32 R10, R11, UR4, RZ ;  /* 0x000000040b0a1c27 */ /* 0x000fca000f8e00ff */
[----:B------:R-:W-:-:S07]  /*c5b0*/  @P1 SHF.R.U32.HI R11, RZ, UR5, R10 ;  /* 0x00000005ff0b1c19 */ /* 0x000fce000801160a */
.L_x_11492:
[----:B------:R-:W-:Y:S05]  /*c5c0*/  BSYNC B0 ;  /* 0x0000000000007941 */ /* 0x000fea0003800000 */
.L_x_11490:
[----:B------:R-:W-:-:S04]  /*c5d0*/  IMAD R11, R11, UR7, -R4 ;  /* 0x000000070b0b7c24 */ /* 0x000fc8000f8e0a04 */
[----:B------:R-:W-:-:S05]  /*c5e0*/  IMAD R11, R142, -0x2, R11 ;  /* 0xfffffffe8e0b7824 */ /* 0x000fca00078e020b */
[----:B------:R-:W-:Y:S02]  /*c5f0*/  VIMNMX R0, R0, R11, !PT ;  /* 0x0000000b00007248 */ /* 0x000fe40007fe0100 */
[----:B------:R-:W-:-:S07]  /*c600*/  VIADDMNMX R3, R11, UR7, R3, PT ;  /* 0x000000070b037c46 */ /* 0x000fce000b800103 */
.L_x_11489:
[C---:B------:R-:W-:Y:S02]  /*c610*/  ISETP.GE.AND P2, PT, R8.reuse, 0x9, PT ;  /* 0x000000090800780c */ /* 0x040fe40003f46270 */
[----:B------:R-:W-:Y:S02]  /*c620*/  ISETP.GE.AND P1, PT, R8, 0x2, PT ;  /* 0x000000020800780c */ /* 0x000fe40003f26270 */
[----:B------:R-:W-:Y:S02]  /*c630*/  LOP3.LUT R22, R22, 0xfffffffe, RZ, 0xc0, !PT ;  /* 0xfffffffe16167812 */ /* 0x000fe400078ec0ff */
[----:B------:R-:W-:Y:S02]  /*c640*/  ISETP.GT.AND P3, PT, R0, 0x1, !P1 ;  /* 0x000000010000780c */ /* 0x000fe40004f64270 */
[----:B------:R-:W-:Y:S02]  /*c650*/  ISETP.GE.AND P4, PT, R8, 0xa, PT ;  /* 0x0000000a0800780c */ /* 0x000fe40003f86270 */
[----:B------:R-:W-:-:S02]  /*c660*/  ISETP.LT.OR P3, PT, R3, 0x2, P3 ;  /* 0x000000020300780c */ /* 0x000fc40001f61670 */
[----:B------:R-:W-:Y:S02]  /*c670*/  ISETP.GE.AND P6, PT, R8, 0x1, PT ;  /* 0x000000010800780c */ /* 0x000fe40003fc6270 */
[----:B------:R-:W-:Y:S02]  /*c680*/  @P2 LOP3.LUT R22, R22, 0x1, RZ, 0xfc, !PT ;  /* 0x0000000116162812 */ /* 0x000fe400078efcff */
[----:B------:R-:W-:Y:S02]  /*c690*/  ISETP.GT.AND P2, PT, R0, 0x8, !P2 ;  /* 0x000000080000780c */ /* 0x000fe40005744270 */
[----:B------:R-:W-:Y:S02]  /*c6a0*/  FSEL R25, R25, -INF , !P3 ;  /* 0xff80000019197808 */ /* 0x000fe40005800000 */
[----:B------:R-:W-:Y:S02]  /*c6b0*/  ISETP.LT.OR P2, PT, R3, 0x9, P2 ;  /* 0x000000090300780c */ /* 0x000fe40001741670 */
[----:B------:R-:W-:-:S02]  /*c6c0*/  ISETP.GE.AND P3, PT, R8, 0x11, PT ;  /* 0x000000110800780c */ /* 0x000fc40003f66270 */
[----:B------:R-:W-:Y:S02]  /*c6d0*/  LOP3.LUT R22, R22, 0xfffffffd, RZ, 0xc0, !PT ;  /* 0xfffffffd16167812 */ /* 0x000fe400078ec0ff */
[----:B------:R-:W-:Y:S02]  /*c6e0*/  FSEL R28, R28, -INF , !P2 ;  /* 0xff8000001c1c7808 */ /* 0x000fe40005000000 */
[----:B------:R-:W-:Y:S02]  /*c6f0*/  ISETP.GT.AND P2, PT, R0, 0x9, !P4 ;  /* 0x000000090000780c */ /* 0x000fe40006744270 */
[----:B------:R-:W-:Y:S02]  /*c700*/  @P4 LOP3.LUT R22, R22, 0x2, RZ, 0xfc, !PT ;  /* 0x0000000216164812 */ /* 0x000fe400078efcff */
[----:B------:R-:W-:Y:S02]  /*c710*/  ISETP.LT.OR P2, PT, R3, 0xa, P2 ;  /* 0x0000000a0300780c */ /* 0x000fe40001741670 */
[----:B------:R-:W-:-:S02]  /*c720*/  LOP3.LUT R22, R22, 0xfffffffb, RZ, 0xc0, !PT ;  /* 0xfffffffb16167812 */ /* 0x000fc400078ec0ff */
[----:B------:R-:W-:Y:S02]  /*c730*/  FSEL R29, R29, -INF , !P2 ;  /* 0xff8000001d1d7808 */ /* 0x000fe40005000000 */
[----:B------:R-:W-:Y:S02]  /*c740*/  @P3 LOP3.LUT R22, R22, 0x4, RZ, 0xfc, !PT ;  /* 0x0000000416163812 */ /* 0x000fe400078efcff */
[----:B------:R-:W-:Y:S02]  /*c750*/  ISETP.GT.AND P2, PT, R0, 0x10, !P3 ;  /* 0x000000100000780c */ /* 0x000fe40005f44270 */
[----:B------:R-:W-:Y:S02]  /*c760*/  ISETP.GE.AND P3, PT, R8, 0x12, PT ;  /* 0x000000120800780c */ /* 0x000fe40003f66270 */
[----:B------:R-:W-:Y:S02]  /*c770*/  ISETP.LT.OR P2, PT, R3, 0x11, P2 ;  /* 0x000000110300780c */ /* 0x000fe40001741670 */
[----:B------:R-:W-:-:S02]  /*c780*/  LOP3.LUT R22, R22, 0xfbffffff, RZ, 0xc0, !PT ;  /* 0xfbffffff16167812 */ /* 0x000fc400078ec0ff */
        /* <DEDUP_REMOVED lines=150> */
[----:B------:R-:W-:-:S04]  /*d0f0*/  ISETP.GT.AND P5, PT, R0, RZ, !P6 ;  /* 0x000000ff0000720c */ /* 0x000fc800077a4270 */
        /* <DEDUP_REMOVED lines=20> */
[----:B------:R-:W-:Y:S01]  /*d240*/  @P5 IMAD.HI.U32 R0, R3, UR4, RZ ;  /* 0x0000000403005c27 */ /* 0x000fe2000f8e00ff */
[----:B------:R-:W-:-:S13]  /*d250*/  PLOP3.LUT P5, PT, PT, PT, UP1, 0x80, 0x0 ;  /* 0x000000000000781c */ /* 0x000fda0003faf018 */
[----:B------:R-:W-:-:S04]  /*d260*/  @P5 SHF.R.U32.HI R3, RZ, UR5, R0 ;  /* 0x00000005ff035c19 */ /* 0x000fc80008011600 */
[----:B------:R-:W-:Y:S01]  /*d270*/  LOP3.LUT R3, RZ, R3, RZ, 0x33, !PT ;  /* 0x00000003ff037212 */ /* 0x000fe200078e33ff */
[----:B------:R-:W-:Y:S06]  /*d280*/  BRA `(.L_x_11496) ;  /* 0x0000000000187947 */ /* 0x000fec0003800000 */
.L_x_11495:
[----:B------:R-:W-:-:S06]  /*d290*/  UISETP.NE.AND UP1, UPT, UR7, 0x1, UPT ;  /* 0x000000010700788c */ /* 0x000fcc000bf25270 */
[----:B------:R-:W-:-:S05]  /*d2a0*/  PLOP3.LUT P5, PT, PT, PT, UP1, 0x80, 0x0 ;  /* 0x000000000000781c */ /* 0x000fca0003faf018 */
[----:B------:R-:W-:-:S08]  /*d2b0*/  @UP1 ULDC.64 UR4, c[0x0][0x9e8] ;  /* 0x00027a0000041ab9 */ /* 0x000fd00000000a00 */
[----:B------:R-:W-:Y:S01]  /*d2c0*/  @P5 IMAD.HI.U32 R0, R3, UR4, RZ ;  /* 0x0000000403005c27 */ /* 0x000fe2000f8e00ff */
[----:B------:R-:W-:-:S13]  /*d2d0*/  PLOP3.LUT P5, PT, PT, PT, UP1, 0x80, 0x0 ;  /* 0x000000000000781c */ /* 0x000fda0003faf018 */
[----:B------:R-:W-:-:S07]  /*d2e0*/  @P5 SHF.R.U32.HI R3, RZ, UR5, R0 ;  /* 0x00000005ff035c19 */ /* 0x000fce0008011600 */
.L_x_11496:
[----:B------:R-:W-:Y:S05]  /*d2f0*/  BSYNC B0 ;  /* 0x0000000000007941 */ /* 0x000fea0003800000 */
.L_x_11494:
[----:B------:R-:W-:-:S04]  /*d300*/  IMAD R3, R3, UR7, -R4 ;  /* 0x0000000703037c24 */ /* 0x000fc8000f8e0a04 */
[----:B------:R-:W-:-:S05]  /*d310*/  IMAD R3, R142, -0x2, R3 ;  /* 0xfffffffe8e037824 */ /* 0x000fca00078e0203 */
[----:B------:R-:W-:Y:S02]  /*d320*/  VIMNMX R5, R5, R3, !PT ;  /* 0x0000000305057248 */ /* 0x000fe40007fe0100 */
[----:B------:R-:W-:-:S07]  /*d330*/  VIADDMNMX R6, R3, UR7, R6, PT ;  /* 0x0000000703067c46 */ /* 0x000fce000b800106 */
.L_x_11493:
[----:B------:R-:W-:Y:S01]  /*d340*/  ISETP.GT.AND P1, PT, R5, 0x1, !P1 ;  /* 0x000000010500780c */ /* 0x000fe20004f24270 */
[----:B------:R-:W-:Y:S01]  /*d350*/  ULDC UR51, c[0x0][0x988] ;  /* 0x0002620000337ab9 */ /* 0x000fe20000000800 */
[----:B------:R-:W2:Y:S01]  /*d360*/  LDL R91, [R1+0x38] ;  /* 0x00003800015b7983 */ /* 0x000ea20000100800 */
[----:B------:R-:W-:Y:S02]  /*d370*/  LOP3.LUT P5, RZ, R22, 0x4000000, RZ, 0xc0, !PT ;  /* 0x0400000016ff7812 */ /* 0x000fe400078ac0ff */
        /* <DEDUP_REMOVED lines=39> */
[----:B------:R-:W-:-:S02]  /*d5f0*/  LOP3.LUT P5, RZ, R22, 0x8000, RZ, 0xc0, !PT ;  /* 0x0000800016ff7812 */ /* 0x000fc400078ac0ff */
        /* <DEDUP_REMOVED lines=36> */
[C---:B------:R-:W-:Y:S01]  /*d840*/  ISETP.GT.AND P6, PT, R5.reuse, RZ, !P6 ;  /* 0x000000ff0500720c */ /* 0x040fe200077c4270 */
[----:B------:R-:W0:Y:S01]  /*d850*/  SHFL.BFLY PT, R3, R0, 0x2, 0x1f ;  /* 0x0c401f0000037f89 */ /* 0x000e2200000e0000 */
[----:B------:R-:W-:Y:S02]  /*d860*/  FSEL R50, R50, -INF , !P1 ;  /* 0xff80000032327808 */ /* 0x000fe40004800000 */
[----:B------:R-:W-:Y:S02]  /*d870*/  LOP3.LUT P1, RZ, R22, 0x40000, RZ, 0xc0, !PT ;  /* 0x0004000016ff7812 */ /* 0x000fe4000782c0ff */
[----:B------:R-:W-:Y:S02]  /*d880*/  ISETP.LT.OR P6, PT, R6, 0x1, P6 ;  /* 0x000000010600780c */ /* 0x000fe400037c1670 */
[----:B------:R-:W-:Y:S02]  /*d890*/  ISETP.GT.AND P1, PT, R5, 0x31, !P1 ;  /* 0x000000310500780c */ /* 0x000fe40004f24270 */
[----:B------:R-:W-:-:S02]  /*d8a0*/  FSEL R26, R26, -INF , !P6 ;  /* 0xff8000001a1a7808 */ /* 0x000fc40007000000 */
[----:B------:R-:W-:Y:S02]  /*d8b0*/  ISETP.LT.OR P1, PT, R6, 0x32, P1 ;  /* 0x000000320600780c */ /* 0x000fe40000f21670 */
[----:B------:R-:W-:Y:S02]  /*d8c0*/  FMNMX.FTZ R11, R26, R27, !PT ;  /* 0x0000001b1a0b7209 */ /* 0x000fe40007810000 */
[----:B------:R-:W-:Y:S02]  /*d8d0*/  FSEL R51, R51, -INF , !P1 ;  /* 0xff80000033337808 */ /* 0x000fe40004800000 */
[----:B------:R-:W-:Y:S02]  /*d8e0*/  LOP3.LUT P1, RZ, R22, 0x20000, RZ, 0xc0, !PT ;  /* 0x0002000016ff7812 */ /* 0x000fe4000782c0ff */
[C---:B------:R-:W-:Y:S02]  /*d8f0*/  ISETP.GT.AND P2, PT, R5.reuse, 0x70, !P2 ;  /* 0x000000700500780c */ /* 0x040fe40005744270 */
[----:B------:R-:W-:-:S02]  /*d900*/  ISETP.GT.AND P1, PT, R5, 0x38, !P1 ;  /* 0x000000380500780c */ /* 0x000fc40004f24270 */
[----:B------:R-:W-:Y:S02]  /*d910*/  ISETP.GT.AND P3, PT, R5, 0x71, !P3 ;  /* 0x000000710500780c */ /* 0x000fe40005f64270 */
[----:B------:R-:W-:Y:S02]  /*d920*/  ISETP.LT.OR P1, PT, R6, 0x39, P1 ;  /* 0x000000390600780c */ /* 0x000fe40000f21670 */
[----:B0-----:R-:W-:Y:S02]  /*d930*/  FMNMX.FTZ R8, R0, R3, !PT ;  /* 0x0000000300087209 */ /* 0x001fe40007810000 */
[----:B------:R-:W-:Y:S02]  /*d940*/  FSEL R54, R54, -INF , !P1 ;  /* 0xff80000036367808 */ /* 0x000fe40004800000 */
[----:B------:R-:W-:Y:S01]  /*d950*/  LOP3.LUT P1, RZ, R22, 0x10000, RZ, 0xc0, !PT ;  /* 0x0001000016ff7812 */ /* 0x000fe2000782c0ff */
[----:B------:R-:W0:Y:S01]  /*d960*/  SHFL.BFLY PT, R3, R8, 0x1, 0x1f ;  /* 0x0c201f0008037f89 */ /* 0x000e2200000e0000 */
        /* <DEDUP_REMOVED lines=32> */
[C---:B------:R-:W-:Y:S02]  /*db70*/  LOP3.LUT P1, RZ, R22.reuse, 0x800, RZ, 0xc0, !PT ;  /* 0x0000080016ff7812 */ /* 0x040fe4000782c0ff */
[----:B------:R-:W-:Y:S02]  /*db80*/  LOP3.LUT P5, RZ, R22, 0x8, RZ, 0xc0, !PT ;  /* 0x0000000816ff7812 */ /* 0x000fe400078ac0ff */
[----:B------:R-:W-:Y:S02]  /*db90*/  ISETP.GT.AND P1, PT, R5, 0x50, !P1 ;  /* 0x000000500500780c */ /* 0x000fe40004f24270 */
[----:B------:R-:W-:Y:S02]  /*dba0*/  FMNMX.FTZ R0, R58, R21, !PT ;  /* 0x000000153a007209 */ /* 0x000fe40007810000 */
[----:B------:R-:W-:-:S02]  /*dbb0*/  ISETP.LT.OR P1, PT, R6, 0x51, P1 ;  /* 0x000000510600780c */ /* 0x000fc40000f21670 */
[----:B0-----:R-:W-:Y:S02]  /*dbc0*/  FMNMX.FTZ R3, R8, R3, !PT ;  /* 0x0000000308037209 */ /* 0x001fe40007810000 */
[----:B------:R-:W-:Y:S02]  /*dbd0*/  FSEL R66, R66, -INF , !P1 ;  /* 0xff80000042427808 */ /* 0x000fe40004800000 */
[----:B------:R-:W-:Y:S01]  /*dbe0*/  LOP3.LUT P1, RZ, R22, 0x400, RZ, 0xc0, !PT ;  /* 0x0000040016ff7812 */ /* 0x000fe2000782c0ff */
[----:B------:R-:W-:Y:S01]  /*dbf0*/  FMUL.FTZ R4, R3, UR51 ;  /* 0x0000003303047c20 */ /* 0x000fe20008410000 */
        /* <DEDUP_REMOVED lines=9> */
[C---:B------:R-:W-:Y:S02]  /*dc90*/  ISETP.LT.OR P2, PT, R6.reuse, 0x71, P2 ;  /* 0x000000710600780c */ /* 0x040fe40001741670 */
[----:B------:R-:W-:Y:S02]  /*dca0*/  ISETP.LT.OR P1, PT, R6, 0x59, P1 ;  /* 0x000000590600780c */ /* 0x000fe40000f21670 */
[----:B------:R-:W-:Y:S02]  /*dcb0*/  ISETP.GT.AND P4, PT, R5, 0x78, !P4 ;  /* 0x000000780500780c */ /* 0x000fe40006784270 */
[----:B------:R-:W-:Y:S02]  /*dcc0*/  FSEL R70, R70, -INF , !P1 ;  /* 0xff80000046467808 */ /* 0x000fe40004800000 */
[----:B------:R-:W-:Y:S02]  /*dcd0*/  LOP3.LUT P1, RZ, R22, 0x100, RZ, 0xc0, !PT ;  /* 0x0000010016ff7812 */ /* 0x000fe4000782c0ff */
[----:B------:R-:W-:-:S02]  /*dce0*/  ISETP.LT.OR P3, PT, R6, 0x72, P3 ;  /* 0x000000720600780c */ /* 0x000fc40001f61670 */
[----:B------:R-:W-:Y:S02]  /*dcf0*/  ISETP.GT.AND P1, PT, R5, 0x59, !P1 ;  /* 0x000000590500780c */ /* 0x000fe40004f24270 */
[----:B------:R-:W-:Y:S02]  /*dd00*/  FSEL R82, R82, -INF , !P2 ;  /* 0xff80000052527808 */ /* 0x000fe40005000000 */
[C---:B------:R-:W-:Y:S02]  /*dd10*/  ISETP.LT.OR P1, PT, R6.reuse, 0x5a, P1 ;  /* 0x0000005a0600780c */ /* 0x040fe40000f21670 */
[----:B------:R-:W-:Y:S02]  /*dd20*/  ISETP.LT.OR P4, PT, R6, 0x79, P4 ;  /* 0x000000790600780c */ /* 0x000fe40002781670 */
[----:B------:R-:W-:Y:S02]  /*dd30*/  FSEL R71, R71, -INF , !P1 ;  /* 0xff80000047477808 */ /* 0x000fe40004800000 */
[----:B------:R-:W-:-:S02]  /*dd40*/  LOP3.LUT P1, RZ, R22, 0x80, RZ, 0xc0, !PT ;  /* 0x0000008016ff7812 */ /* 0x000fc4000782c0ff */
[----:B------:R-:W-:Y:S02]  /*dd50*/  FSEL R83, R83, -INF , !P3 ;  /* 0xff80000053537808 */ /* 0x000fe40005800000 */
[----:B------:R-:W-:Y:S02]  /*dd60*/  ISETP.GT.AND P1, PT, R5, 0x60, !P1 ;  /* 0x000000600500780c */ /* 0x000fe40004f24270 */
[----:B------:R-:W-:Y:S02]  /*dd70*/  FSEL R86, R86, -INF , !P4 ;  /* 0xff80000056567808 */ /* 0x000fe40006000000 */
        /* <DEDUP_REMOVED lines=12> */
[----:B------:R-:W-:-:S04]  /*de40*/  ISETP.LT.OR P1, PT, R6, 0x6a, P1 ;  /* 0x0000006a0600780c */ /* 0x000fc80000f21670 */
[----:B------:R-:W-:Y:S02]  /*de50*/  FSEL R79, R79, -INF , !P1 ;  /* 0xff8000004f4f7808 */ /* 0x000fe40004800000 */
[----:B------:R-:W-:-:S04]  /*de60*/  FSETP.NEU.FTZ.AND P1, PT, R3, -INF , PT ;  /* 0xff8000000300780b */ /* 0x000fc80003f3d000 */
[----:B------:R-:W-:Y:S02]  /*de70*/  FSEL R4, R4, RZ, P1 ;  /* 0x000000ff04047208 */ /* 0x000fe40000800000 */
[----:B------:R-:W-:-:S03]  /*de80*/  ISETP.GT.AND P1, PT, R5, 0x79, !P5 ;  /* 0x000000790500780c */ /* 0x000fc60006f24270 */
        /* <DEDUP_REMOVED lines=15> */
[----:B------:R-:W-:Y:S01]  /*df80*/  MUFU.EX2 R7, R7 ;  /* 0x0000000700077308 */ /* 0x000fe20000000800 */
[--C-:B------:R-:W-:Y:S01]  /*df90*/  FFMA.FTZ R45, R45, UR51, -R4.reuse ;  /* 0x000000332d2d7c23 */ /* 0x100fe20008010804 */
[----:B------:R-:W-:Y:S01]  /*dfa0*/  FMNMX.FTZ R29, R75, R0, !PT ;  /* 0x000000004b1d7209 */ /* 0x000fe20007810000 */
[--C-:B------:R-:W-:Y:S01]  /*dfb0*/  FFMA.FTZ R53, R53, UR51, -R4.reuse ;  /* 0x0000003335357c23 */ /* 0x100fe20008010804 */
[--C-:B------:R-:W-:Y:S01]  /*dfc0*/  FFMA.FTZ R14, R37, UR51, -R4.reuse ;  /* 0x00000033250e7c23 */ /* 0x100fe20008010804 */
[--C-:B------:R-:W-:Y:S01]  /*dfd0*/  FFMA.FTZ R12, R33, UR51, -R4.reuse ;  /* 0x00000033210c7c23 */ /* 0x100fe20008010804 */
[----:B------:R-:W-:Y:S01]  /*dfe0*/  FMNMX.FTZ R0, R78, R29, !PT ;  /* 0x0000001d4e007209 */ /* 0x000fe20007810000 */
[--C-:B------:R-:W-:Y:S01]  /*dff0*/  FFMA.FTZ R37, R44, UR51, -R4.reuse ;  /* 0x000000332c257c23 */ /* 0x100fe20008010804 */
[----:B------:R-:W0:Y:S01]  /*e000*/  MUFU.EX2 R8, R8 ;  /* 0x0000000800087308 */ /* 0x000e220000000800 */
        /* <DEDUP_REMOVED lines=14> */
[----:B------:R-:W-:Y:S01]  /*e0f0*/  FFMA.FTZ R44, R85, UR51, -R4 ;  /* 0x00000033552c7c23 */ /* 0x000fe20008010804 */
[----:B------:R1:W-:Y:S01]  /*e100*/  MUFU.EX2 R11, R32 ;  /* 0x00000020000b7308 */ /* 0x0003e20000000800 */
[----:B0-----:R-:W-:Y:S01]  /*e110*/  FADD.FTZ R6, R7, R8 ;  /* 0x0000000807067221 */ /* 0x001fe20000010000 */
[----:B------:R-:W-:-:S05]  /*e120*/  FMNMX.FTZ R0, R87, R0, !PT ;  /* 0x0000000057007209 */ /* 0x000fca0007810000 */
[----:B------:R-:W0:Y:S01]  /*e130*/  SHFL.BFLY PT, R5, R0, 0x2, 0x1f ;  /* 0x0c401f0000057f89 */ /* 0x000e2200000e0000 */
[----:B------:R-:W-:Y:S01]  /*e140*/  MUFU.EX2 R15, R40 ;  /* 0x00000028000f7308 */ /* 0x000fe20000000800 */
[--C-:B-1----:R-:W-:Y:S01]  /*e150*/  FFMA.FTZ R32, R56, UR51, -R4.reuse ;  /* 0x0000003338207c23 */ /* 0x102fe20008010804 */
[----:B------:R-:W-:-:S06]  /*e160*/  FFMA.FTZ R56, R73, UR51, -R4 ;  /* 0x0000003349387c23 */ /* 0x000fcc0008010804 */
[----:B------:R1:W-:Y:S08]  /*e170*/  MUFU.EX2 R36, R41 ;  /* 0x0000002900247308 */ /* 0x0003f00000000800 */
[----:B------:R3:W-:Y:S01]  /*e180*/  MUFU.EX2 R21, R49 ;  /* 0x0000003100157308 */ /* 0x0007e20000000800 */
[--C-:B-1----:R-:W-:Y:S01]  /*e190*/  FFMA.FTZ R41, R64, UR51, -R4.reuse ;  /* 0x0000003340297c23 */ /* 0x102fe20008010804 */
[----:B------:R-:W-:Y:S01]  /*e1a0*/  FFMA.FTZ R64, R77, UR51, -R4 ;  /* 0x000000334d407c23 */ /* 0x000fe20008010804 */
[----:B0-----:R-:W-:-:S05]  /*e1b0*/  FMNMX.FTZ R5, R0, R5, !PT ;  /* 0x0000000500057209 */ /* 0x001fca0007810000 */
[----:B------:R-:W0:Y:S01]  /*e1c0*/  MUFU.EX2 R9, R9 ;  /* 0x0000000900097308 */ /* 0x000e220000000800 */
[--C-:B---3--:R-:W-:Y:S01]  /*e1d0*/  FFMA.FTZ R49, R57, UR51, -R4.reuse ;  /* 0x0000003339317c23 */ /* 0x108fe20008010804 */
[--C-:B------:R-:W-:Y:S01]  /*e1e0*/  FFMA.FTZ R57, R76, UR51, -R4.reuse ;  /* 0x000000334c397c23 */ /* 0x100fe20008010804 */
[----:B------:R-:W1:Y:S05]  /*e1f0*/  SHFL.BFLY PT, R0, R5, 0x1, 0x1f ;  /* 0x0c201f0005007f89 */ /* 0x000e6a00000e0000 */
[----:B------:R3:W-:Y:S08]  /*e200*/  MUFU.EX2 R40, R45 ;  /* 0x0000002d00287308 */ /* 0x0007f00000000800 */
[----:B------:R4:W-:Y:S01]  /*e210*/  MUFU.EX2 R25, R53 ;  /* 0x0000003500197308 */ /* 0x0009e20000000800 */
[----:B---3--:R-:W-:-:S07]  /*e220*/  FFMA.FTZ R45, R68, UR51, -R4 ;  /* 0x00000033442d7c23 */ /* 0x008fce0008010804 */
[----:B------:R-:W3:Y:S01]  /*e230*/  MUFU.EX2 R10, R10 ;  /* 0x0000000a000a7308 */ /* 0x000ee20000000800 */
[----:B----4-:R-:W-:Y:S01]  /*e240*/  FFMA.FTZ R53, R72, UR51, -R4 ;  /* 0x0000003348357c23 */ /* 0x010fe20008010804 */
[----:B-1----:R-:W-:-:S04]  /*e250*/  FMNMX.FTZ R0, R5, R0, !PT ;  /* 0x0000000005007209 */ /* 0x002fc80007810000 */
[C---:B------:R-:W-:Y:S01]  /*e260*/  FSETP.NEU.FTZ.AND P1, PT, R0.reuse, -INF , PT ;  /* 0xff8000000000780b */ /* 0x040fe20003f3d000 */
[----:B------:R-:W-:Y:S01]  /*e270*/  FMUL.FTZ R5, R0, UR51 ;  /* 0x0000003300057c20 */ /* 0x000fe20008410000 */
[----:B------:R-:W1:Y:S04]  /*e280*/  MUFU.EX2 R12, R12 ;  /* 0x0000000c000c7308 */ /* 0x000e680000000800 */
[----:B------:R-:W-:-:S04]  /*e290*/  FSEL R4, R5, RZ, P1 ;  /* 0x000000ff05047208 */ /* 0x000fc80000800000 */
[----:B------:R-:W4:Y:S01]  /*e2a0*/  MUFU.EX2 R14, R14 ;  /* 0x0000000e000e7308 */ /* 0x000f220000000800 */
[--C-:B------:R-:W-:Y:S01]  /*e2b0*/  FFMA.FTZ R5, R26, UR51, -R4.reuse ;  /* 0x000000331a057c23 */ /* 0x100fe20008010804 */
[--C-:B------:R-:W-:Y:S01]  /*e2c0*/  FFMA.FTZ R26, R27, UR51, -R4.reuse ;  /* 0x000000331b1a7c23 */ /* 0x100fe20008010804 */
[--C-:B------:R-:W-:Y:S01]  /*e2d0*/  FFMA.FTZ R27, R30, UR51, -R4.reuse ;  /* 0x000000331e1b7c23 */ /* 0x100fe20008010804 */
[--C-:B------:R-:W-:Y:S01]  /*e2e0*/  FFMA.FTZ R76, R43, UR51, -R4.reuse ;  /* 0x000000332b4c7c23 */ /* 0x100fe20008010804 */
[--C-:B------:R-:W-:Y:S01]  /*e2f0*/  FFMA.FTZ R30, R31, UR51, -R4.reuse ;  /* 0x000000331f1e7c23 */ /* 0x100fe20008010804 */
[----:B------:R-:W-:Y:S01]  /*e300*/  FFMA.FTZ R43, R59, UR51, -R4 ;  /* 0x000000333b2b7c23 */ /* 0x000fe20008010804 */
[----:B0-----:R-:W-:Y:S01]  /*e310*/  FADD.FTZ R59, R9, R6 ;  /* 0x00000006093b7221 */ /* 0x001fe20000010000 */
[----:B------:R-:W-:Y:S01]  /*e320*/  MUFU.EX2 R5, R5 ;  /* 0x0000000500057308 */ /* 0x000fe20000000800 */
[--C-:B------:R-:W-:Y:S01]  /*e330*/  FFMA.FTZ R31, R34, UR51, -R4.reuse ;  /* 0x00000033221f7c23 */ /* 0x100fe20008010804 */
[--C-:B------:R-:W-:Y:S01]  /*e340*/  FFMA.FTZ R69, R42, UR51, -R4.reuse ;  /* 0x000000332a457c23 */ /* 0x100fe20008010804 */
[----:B---3--:R-:W-:Y:S01]  /*e350*/  FADD.FTZ R6, R10, R59 ;  /* 0x0000003b0a067221 */ /* 0x008fe20000010000 */
[--C-:B------:R-:W-:Y:S01]  /*e360*/  FFMA.FTZ R42, R58, UR51, -R4.reuse ;  /* 0x000000333a2a7c23 */ /* 0x100fe20008010804 */
[--C-:B------:R-:W-:Y:S01]  /*e370*/  FFMA.FTZ R80, R47, UR51, -R4.reuse ;  /* 0x000000332f507c23 */ /* 0x100fe20008010804 */
[----:B------:R-:W-:Y:S01]  /*e380*/  FFMA.FTZ R47, R63, UR51, -R4 ;  /* 0x000000333f2f7c23 */ /* 0x000fe20008010804 */
[----:B------:R-:W-:Y:S01]  /*e390*/  FADD.FTZ R59, R11, R6 ;  /* 0x000000060b3b7221 */ /* 0x000fe20000010000 */
[----:B------:R-:W0:Y:S01]  /*e3a0*/  MUFU.EX2 R26, R26 ;  /* 0x0000001a001a7308 */ /* 0x000e220000000800 */
[--C-:B------:R-:W-:Y:S01]  /*e3b0*/  FFMA.FTZ R68, R35, UR51, -R4.reuse ;  /* 0x0000003323447c23 */ /* 0x100fe20008010804 */
[--C-:B------:R-:W-:Y:S01]  /*e3c0*/  FFMA.FTZ R65, R38, UR51, -R4.reuse ;  /* 0x0000003326417c23 */ /* 0x100fe20008010804 */
[----:B-1----:R-:W-:Y:S01]  /*e3d0*/  FADD.FTZ R58, R12, R59 ;  /* 0x0000003b0c3a7221 */ /* 0x002fe20000010000 */
[--C-:B------:R-:W-:Y:S01]  /*e3e0*/  FFMA.FTZ R72, R39, UR51, -R4.reuse ;  /* 0x0000003327487c23 */ /* 0x100fe20008010804 */
[--C-:B------:R-:W-:Y:S01]  /*e3f0*/  FFMA.FTZ R73, R46, UR51, -R4.reuse ;  /* 0x000000332e497c23 */ /* 0x100fe20008010804 */
[----:B------:R-:W-:Y:S01]  /*e400*/  FFMA.FTZ R34, R50, UR51, -R4 ;  /* 0x0000003332227c23 */ /* 0x000fe20008010804 */
[----:B------:R-:W-:Y:S01]  /*e410*/  FADD.FTZ R63, R13, R58 ;  /* 0x0000003a0d3f7221 */ /* 0x000fe20000010000 */
[----:B------:R-:W1:Y:S01]  /*e420*/  MUFU.EX2 R27, R27 ;  /* 0x0000001b001b7308 */ /* 0x000e620000000800 */
[--C-:B------:R-:W-:Y:S01]  /*e430*/  FFMA.FTZ R35, R51, UR51, -R4.reuse ;  /* 0x0000003333237c23 */ /* 0x100fe20008010804 */
[--C-:B------:R-:W-:Y:S01]  /*e440*/  FFMA.FTZ R38, R54, UR51, -R4.reuse ;  /* 0x0000003336267c23 */ /* 0x100fe20008010804 */
[----:B----4-:R-:W-:Y:S01]  /*e450*/  FADD.FTZ R58, R14, R63 ;  /* 0x0000003f0e3a7221 */ /* 0x010fe20000010000 */
[--C-:B------:R-:W-:Y:S01]  /*e460*/  FFMA.FTZ R39, R55, UR51, -R4.reuse ;  /* 0x0000003337277c23 */ /* 0x100fe20008010804 */
[--C-:B------:R-:W-:Y:S01]  /*e470*/  FFMA.FTZ R46, R62, UR51, -R4.reuse ;  /* 0x000000333e2e7c23 */ /* 0x100fe20008010804 */
[----:B------:R-:W-:Y:S01]  /*e480*/  FFMA.FTZ R50, R66, UR51, -R4 ;  /* 0x0000003342327c23 */ /* 0x000fe20008010804 */
[----:B------:R-:W-:Y:S01]  /*e490*/  FADD.FTZ R63, R15, R58 ;  /* 0x0000003a0f3f7221 */ /* 0x000fe20000010000 */
[----:B------:R-:W3:Y:S01]  /*e4a0*/  MUFU.EX2 R30, R30 ;  /* 0x0000001e001e7308 */ /* 0x000ee20000000800 */
[----:B0-----:R-:W-:Y:S01]  /*e4b0*/  FADD.FTZ R6, R5, R26 ;  /* 0x0000001a05067221 */ /* 0x001fe20000010000 */
[--C-:B------:R-:W-:Y:S01]  /*e4c0*/  FFMA.FTZ R51, R67, UR51, -R4.reuse ;  /* 0x0000003343337c23 */ /* 0x100fe20008010804 */
[--C-:B------:R-:W-:Y:S01]  /*e4d0*/  FFMA.FTZ R54, R70, UR51, -R4.reuse ;  /* 0x0000003346367c23 */ /* 0x100fe20008010804 */
[--C-:B------:R-:W-:Y:S01]  /*e4e0*/  FFMA.FTZ R55, R71, UR51, -R4.reuse ;  /* 0x0000003347377c23 */ /* 0x100fe20008010804 */
[--C-:B------:R-:W-:Y:S01]  /*e4f0*/  FFMA.FTZ R74, R74, UR51, -R4.reuse ;  /* 0x000000334a4a7c23 */ /* 0x100fe20008010804 */
[--C-:B------:R-:W-:Y:S01]  /*e500*/  FFMA.FTZ R75, R75, UR51, -R4.reuse ;  /* 0x000000334b4b7c23 */ /* 0x100fe20008010804 */
[----:B------:R-:W-:Y:S01]  /*e510*/  FFMA.FTZ R78, R78, UR51, -R4 ;  /* 0x000000334e4e7c23 */ /* 0x000fe20008010804 */
[----:B------:R-:W0:Y:S01]  /*e520*/  MUFU.EX2 R31, R31 ;  /* 0x0000001f001f7308 */ /* 0x000e220000000800 */
[----:B-1----:R-:W-:Y:S01]  /*e530*/  FADD.FTZ R59, R27, R6 ;  /* 0x000000061b3b7221 */ /* 0x002fe20000010000 */
[--C-:B------:R-:W-:Y:S01]  /*e540*/  FFMA.FTZ R79, R79, UR51, -R4.reuse ;  /* 0x000000334f4f7c23 */ /* 0x100fe20008010804 */
[--C-:B------:R-:W-:Y:S01]  /*e550*/  FFMA.FTZ R82, R82, UR51, -R4.reuse ;  /* 0x0000003352527c23 */ /* 0x100fe20008010804 */
[--C-:B------:R-:W-:Y:S01]  /*e560*/  FFMA.FTZ R83, R83, UR51, -R4.reuse ;  /* 0x0000003353537c23 */ /* 0x100fe20008010804 */
[--C-:B------:R-:W-:Y:S01]  /*e570*/  FFMA.FTZ R86, R86, UR51, -R4.reuse ;  /* 0x0000003356567c23 */ /* 0x100fe20008010804 */
[----:B------:R-:W-:Y:S01]  /*e580*/  FFMA.FTZ R87, R87, UR51, -R4 ;  /* 0x0000003357577c23 */ /* 0x000fe20008010804 */
[----:B------:R-:W-:Y:S01]  /*e590*/  F2FP.F16.F32.PACK_AB R4, R8, R7 ;  /* 0x000000070804723e */ /* 0x000fe200000000ff */
[----:B------:R-:W1:Y:S01]  /*e5a0*/  MUFU.EX2 R37, R37 ;  /* 0x0000002500257308 */ /* 0x000e620000000800 */
[----:B---3--:R-:W-:Y:S01]  /*e5b0*/  FADD.FTZ R6, R30, R59 ;  /* 0x0000003b1e067221 */ /* 0x008fe20000010000 */
[----:B------:R-:W-:-:S02]  /*e5c0*/  F2FP.F16.F32.PACK_AB R8, R12, R11 ;  /* 0x0000000b0c08723e */ /* 0x000fc400000000ff */
[----:B------:R-:W-:Y:S02]  /*e5d0*/  F2FP.F16.F32.PACK_AB R12, R36, R15 ;  /* 0x0000000f240c723e */ /* 0x000fe400000000ff */
[----:B------:R-:W-:Y:S02]  /*e5e0*/  F2FP.F16.F32.PACK_AB R5, R26, R5 ;  /* 0x000000051a05723e */ /* 0x000fe400000000ff */
[----:B------:R-:W3:Y:S01]  /*e5f0*/  MUFU.EX2 R24, R24 ;  /* 0x0000001800187308 */ /* 0x000ee20000000800 */
[----:B0-----:R-:W-:Y:S01]  /*e600*/  FADD.FTZ R59, R31, R6 ;  /* 0x000000061f3b7221 */ /* 0x001fe20000010000 */
[----:B------:R-:W-:Y:S01]  /*e610*/  F2FP.F16.F32.PACK_AB R6, R10, R9 ;  /* 0x000000090a06723e */ /* 0x000fe200000000ff */
[----:B------:R-:W-:-:S05]  /*e620*/  FADD.FTZ R10, R36, R63 ;  /* 0x0000003f240a7221 */ /* 0x000fca0000010000 */
[----:B------:R-:W0:Y:S01]  /*e630*/  MUFU.EX2 R68, R68 ;  /* 0x0000004400447308 */ /* 0x000e220000000800 */
[----:B-1----:R-:W-:Y:S01]  /*e640*/  FADD.FTZ R9, R37, R10 ;  /* 0x0000000a25097221 */ /* 0x002fe20000010000 */
[----:B------:R-:W-:Y:S02]  /*e650*/  F2FP.F16.F32.PACK_AB R10, R14, R13 ;  /* 0x0000000d0e0a723e */ /* 0x000fe400000000ff */
[----:B------:R-:W-:Y:S01]  /*e660*/  ISETP.NE.AND P5, PT, R90, 0x1, PT ;  /* 0x000000015a00780c */ /* 0x000fe20003fa5270 */
[C---:B------:R-:W-:Y:S01]  /*e670*/  FADD.FTZ R9, R40.reuse, R9 ;  /* 0x0000000928097221 */ /* 0x040fe20000010000 */
[----:B------:R-:W-:Y:S02]  /*e680*/  F2FP.F16.F32.PACK_AB R14, R40, R37 ;  /* 0x00000025280e723e */ /* 0x000fe400000000ff */
[----:B------:R-:W1:Y:S01]  /*e690*/  MUFU.EX2 R65, R65 ;  /* 0x0000004100417308 */ /* 0x000e620000000800 */
[----:B---3--:R-:W-:-:S04]  /*e6a0*/  FADD.FTZ R36, R24, R9 ;  /* 0x0000000918247221 */ /* 0x008fc80000010000 */
[----:B------:R-:W-:Y:S02]  /*e6b0*/  FADD.FTZ R11, R21, R36 ;  /* 0x00000024150b7221 */ /* 0x000fe40000010000 */
[----:B------:R-:W3:Y:S01]  /*e6c0*/  LDL R36, [R1+0x3c] ;  /* 0x00003c0001247983 */ /* 0x000ee20000100800 */
[----:B------:R-:W4:Y:S01]  /*e6d0*/  MUFU.EX2 R72, R72 ;  /* 0x0000004800487308 */ /* 0x000f220000000800 */
[C---:B0-----:R-:W-:Y:S01]  /*e6e0*/  FADD.FTZ R58, R68.reuse, R59 ;  /* 0x0000003b443a7221 */ /* 0x041fe20000010000 */
[----:B------:R-:W-:-:S06]  /*e6f0*/  F2FP.F16.F32.PACK_AB R9, R68, R31 ;  /* 0x0000001f4409723e */ /* 0x000fcc00000000ff */
[----:B------:R-:W0:Y:S01]  /*e700*/  MUFU.EX2 R69, R69 ;  /* 0x0000004500457308 */ /* 0x000e220000000800 */
[----:B-1----:R-:W-:-:S07]  /*e710*/  FADD.FTZ R7, R65, R58 ;  /* 0x0000003a41077221 */ /* 0x002fce0000010000 */
[----:B------:R-:W1:Y:S01]  /*e720*/  MUFU.EX2 R76, R76 ;  /* 0x0000004c004c7308 */ /* 0x000e620000000800 */
[----:B----4-:R-:W-:-:S07]  /*e730*/  FADD.FTZ R58, R72, R7 ;  /* 0x00000007483a7221 */ /* 0x010fce0000010000 */
[----:B------:R-:W4:Y:S01]  /*e740*/  MUFU.EX2 R73, R73 ;  /* 0x0000004900497308 */ /* 0x000f220000000800 */
[----:B0-----:R-:W-:-:S07]  /*e750*/  FADD.FTZ R7, R69, R58 ;  /* 0x0000003a45077221 */ /* 0x001fce0000010000 */
[----:B------:R-:W0:Y:S01]  /*e760*/  MUFU.EX2 R20, R20 ;  /* 0x0000001400147308 */ /* 0x000e220000000800 */
[----:B-1----:R-:W-:Y:S01]  /*e770*/  FADD.FTZ R26, R76, R7 ;  /* 0x000000074c1a7221 */ /* 0x002fe20000010000 */
[----:B------:R-:W-:-:S06]  /*e780*/  F2FP.F16.F32.PACK_AB R7, R30, R27 ;  /* 0x0000001b1e07723e */ /* 0x000fcc00000000ff */
[----:B------:R-:W1:Y:S01]  /*e790*/  MUFU.EX2 R80, R80 ;  /* 0x0000005000507308 */ /* 0x000e620000000800 */
[----:B----4-:R-:W-:-:S07]  /*e7a0*/  FADD.FTZ R13, R73, R26 ;  /* 0x0000001a490d7221 */ /* 0x010fce0000010000 */
[----:B------:R-:W4:Y:S01]  /*e7b0*/  MUFU.EX2 R34, R34 ;  /* 0x0000002200227308 */ /* 0x000f220000000800 */
[----:B0-----:R-:W-:Y:S01]  /*e7c0*/  FADD.FTZ R26, R20, R11 ;  /* 0x0000000b141a7221 */ /* 0x001fe20000010000 */
[----:B------:R-:W-:Y:S01]  /*e7d0*/  F2FP.F16.F32.PACK_AB R11, R72, R65 ;  /* 0x00000041480b723e */ /* 0x000fe200000000ff */
[----:B------:R-:W-:Y:S02]  /*e7e0*/  STSM.16.M88.4 [R143+0x21800], R4 ;  /* 0x021800048f007844 */ /* 0x000fe40000000200 */
[----:B------:R-:W-:-:S03]  /*e7f0*/  FADD.FTZ R31, R25, R26 ;  /* 0x0000001a191f7221 */ /* 0x000fc60000010000 */
[----:B------:R-:W0:Y:S01]  /*e800*/  MUFU.EX2 R35, R35 ;  /* 0x0000002300237308 */ /* 0x000e220000000800 */
[----:B-1----:R-:W-:-:S07]  /*e810*/  FADD.FTZ R27, R80, R13 ;  /* 0x0000000d501b7221 */ /* 0x002fce0000010000 */
[----:B------:R-:W1:Y:S01]  /*e820*/  MUFU.EX2 R32, R32 ;  /* 0x0000002000207308 */ /* 0x000e620000000800 */
[----:B----4-:R-:W-:-:S07]  /*e830*/  FADD.FTZ R26, R34, R27 ;  /* 0x0000001b221a7221 */ /* 0x010fce0000010000 */
[----:B------:R-:W4:Y:S01]  /*e840*/  MUFU.EX2 R38, R38 ;  /* 0x0000002600267308 */ /* 0x000f220000000800 */
[----:B0-----:R-:W-:-:S07]  /*e850*/  FADD.FTZ R27, R35, R26 ;  /* 0x0000001a231b7221 */ /* 0x001fce0000010000 */
[----:B------:R-:W0:Y:S01]  /*e860*/  MUFU.EX2 R49, R49 ;  /* 0x0000003100317308 */ /* 0x000e220000000800 */
[----:B-1----:R-:W-:-:S07]  /*e870*/  FADD.FTZ R30, R32, R31 ;  /* 0x0000001f201e7221 */ /* 0x002fce0000010000 */
[----:B------:R-:W1:Y:S08]  /*e880*/  MUFU.EX2 R39, R39 ;  /* 0x0000002700277308 */ /* 0x000e700000000800 */
[----:B------:R-:W5:Y:S08]  /*e890*/  MUFU.EX2 R60, R60 ;  /* 0x0000003c003c7308 */ /* 0x000f700000000800 */
[----:B------:R-:W5:Y:S01]  /*e8a0*/  MUFU.EX2 R42, R42 ;  /* 0x0000002a002a7308 */ /* 0x000f620000000800 */
[----:B----4-:R-:W-:-:S07]  /*e8b0*/  FADD.FTZ R26, R38, R27 ;  /* 0x0000001b261a7221 */ /* 0x010fce0000010000 */
[----:B------:R-:W4:Y:S08]  /*e8c0*/  MUFU.EX2 R61, R61 ;  /* 0x0000003d003d7308 */ /* 0x000f300000000800 */
[----:B------:R-:W4:Y:S01]  /*e8d0*/  MUFU.EX2 R43, R43 ;  /* 0x0000002b002b7308 */ /* 0x000f220000000800 */
[----:B0-----:R-:W-:Y:S01]  /*e8e0*/  FADD.FTZ R31, R49, R30 ;  /* 0x0000001e311f7221 */ /* 0x001fe20000010000 */
[----:B------:R-:W-:-:S06]  /*e8f0*/  F2FP.F16.F32.PACK_AB R24, R21, R24 ;  /* 0x000000181518723e */ /* 0x000fcc00000000ff */
[----:B------:R-:W0:Y:S01]  /*e900*/  MUFU.EX2 R41, R41 ;  /* 0x0000002900297308 */ /* 0x000e220000000800 */
[----:B-1----:R-:W-:Y:S01]  /*e910*/  FADD.FTZ R21, R39, R26 ;  /* 0x0000001a27157221 */ /* 0x002fe20000010000 */
[----:B--2---:R1:W-:Y:S06]  /*e920*/  STSM.16.M88.4 [R91], R8 ;  /* 0x000000085b007844 */ /* 0x0043ec0000000200 */
[----:B------:R-:W2:Y:S01]  /*e930*/  MUFU.EX2 R46, R46 ;  /* 0x0000002e002e7308 */ /* 0x000ea20000000800 */
[----:B-----5:R-:W-:Y:S01]  /*e940*/  FADD.FTZ R30, R60, R31 ;  /* 0x0000001f3c1e7221 */ /* 0x020fe20000010000 */
[----:B------:R-:W-:-:S02]  /*e950*/  F2FP.F16.F32.PACK_AB R13, R76, R69 ;  /* 0x000000454c0d723e */ /* 0x000fc400000000ff */
[----:B------:R-:W-:-:S04]  /*e960*/  F2FP.F16.F32.PACK_AB R15, R80, R73 ;  /* 0x00000049500f723e */ /* 0x000fc800000000ff */
[----:B------:R-:W5:Y:S01]  /*e970*/  MUFU.EX2 R48, R48 ;  /* 0x0000003000307308 */ /* 0x000f620000000800 */
[----:B-1----:R-:W-:-:S07]  /*e980*/  FADD.FTZ R8, R42, R21 ;  /* 0x000000152a087221 */ /* 0x002fce0000010000 */
[----:B------:R-:W1:Y:S01]  /*e990*/  MUFU.EX2 R47, R47 ;  /* 0x0000002f002f7308 */ /* 0x000e620000000800 */
[----:B----4-:R-:W-:Y:S01]  /*e9a0*/  FADD.FTZ R30, R61, R30 ;  /* 0x0000001e3d1e7221 */ /* 0x010fe20000010000 */
[----:B------:R-:W-:-:S06]  /*e9b0*/  FADD.FTZ R5, R43, R8 ;  /* 0x000000082b057221 */ /* 0x000fcc0000010000 */
[----:B------:R-:W4:Y:S08]  /*e9c0*/  MUFU.EX2 R45, R45 ;  /* 0x0000002d002d7308 */ /* 0x000f300000000800 */
[----:B------:R-:W4:Y:S01]  /*e9d0*/  MUFU.EX2 R50, R50 ;  /* 0x0000003200327308 */ /* 0x000f220000000800 */
[----:B0-----:R-:W-:Y:S01]  /*e9e0*/  FADD.FTZ R7, R41, R30 ;  /* 0x0000001e29077221 */ /* 0x001fe20000010000 */
[----:B--2---:R-:W-:-:S06]  /*e9f0*/  FADD.FTZ R8, R46, R5 ;  /* 0x000000052e087221 */ /* 0x004fcc0000010000 */
[----:B------:R-:W0:Y:S08]  /*ea00*/  MUFU.EX2 R52, R52 ;  /* 0x0000003400347308 */ /* 0x000e300000000800 */
[----:B------:R-:W2:Y:S01]  /*ea10*/  MUFU.EX2 R51, R51 ;  /* 0x0000003300337308 */ /* 0x000ea20000000800 */
[----:B-----5:R-:W-:Y:S01]  /*ea20*/  FADD.FTZ R10, R48, R7 ;  /* 0x00000007300a7221 */ /* 0x020fe20000010000 */
[----:B-1----:R-:W-:-:S06]  /*ea30*/  FADD.FTZ R9, R47, R8 ;  /* 0x000000082f097221 */ /* 0x002fcc0000010000 */
[----:B------:R-:W1:Y:S08]  /*ea40*/  MUFU.EX2 R53, R53 ;  /* 0x0000003500357308 */ /* 0x000e700000000800 */
[----:B------:R-:W5:Y:S01]  /*ea50*/  MUFU.EX2 R54, R54 ;  /* 0x0000003600367308 */ /* 0x000f620000000800 */
        /* <DEDUP_REMOVED lines=8> */
[----:B-1----:R-:W-:Y:S01]  /*eae0*/  FADD.FTZ R11, R53, R10 ;  /* 0x0000000a350b7221 */ /* 0x002fe20000010000 */
[----:B-----5:R-:W-:-:S06]  /*eaf0*/  FADD.FTZ R8, R54, R9 ;  /* 0x0000000936087221 */ /* 0x020fcc0000010000 */
[----:B------:R-:W1:Y:S08]  /*eb00*/  MUFU.EX2 R64, R64 ;  /* 0x0000004000407308 */ /* 0x000e700000000800 */
[----:B------:R-:W5:Y:S01]  /*eb10*/  MUFU.EX2 R75, R75 ;  /* 0x0000004b004b7308 */ /* 0x000f620000000800 */
[----:B----4-:R-:W-:Y:S01]  /*eb20*/  FADD.FTZ R10, R56, R11 ;  /* 0x0000000b380a7221 */ /* 0x010fe20000010000 */
[----:B------:R-:W-:-:S06]  /*eb30*/  FADD.FTZ R9, R55, R8 ;  /* 0x0000000837097221 */ /* 0x000fcc0000010000 */
[----:B------:R-:W4:Y:S01]  /*eb40*/  MUFU.EX2 R78, R78 ;  /* 0x0000004e004e7308 */ /* 0x000f220000000800 */
[----:B------:R-:W-:-:S07]  /*eb50*/  F2FP.F16.F32.PACK_AB R26, R25, R20 ;  /* 0x00000014191a723e */ /* 0x000fce00000000ff */
[----:B------:R-:W4:Y:S01]  /*eb60*/  MUFU.EX2 R79, R79 ;  /* 0x0000004f004f7308 */ /* 0x000f220000000800 */
[----:B------:R2:W-:Y:S01]  /*eb70*/  STSM.16.M88.4 [R145], R12 ;  /* 0x0000000c91007844 */ /* 0x0005e20000000200 */
[----:B------:R-:W-:-:S06]  /*eb80*/  F2FP.F16.F32.PACK_AB R25, R35, R34 ;  /* 0x000000222319723e */ /* 0x000fcc00000000ff */
[----:B------:R-:W-:Y:S01]  /*eb90*/  MUFU.EX2 R28, R28 ;  /* 0x0000001c001c7308 */ /* 0x000fe20000000800 */
[----:B------:R-:W-:Y:S01]  /*eba0*/  F2FP.F16.F32.PACK_AB R27, R39, R38 ;  /* 0x00000026271b723e */ /* 0x000fe200000000ff */
[----:B0-----:R-:W-:-:S06]  /*ebb0*/  FADD.FTZ R11, R57, R10 ;  /* 0x0000000a390b7221 */ /* 0x001fcc0000010000 */
[----:B------:R-:W0:Y:S01]  /*ebc0*/  MUFU.EX2 R29, R29 ;  /* 0x0000001d001d7308 */ /* 0x000e220000000800 */
[----:B--2---:R-:W-:-:S07]  /*ebd0*/  FADD.FTZ R12, R74, R9 ;  /* 0x000000094a0c7221 */ /* 0x004fce0000010000 */
[----:B------:R-:W-:Y:S08]  /*ebe0*/  MUFU.EX2 R33, R33 ;  /* 0x0000002100217308 */ /* 0x000ff00000000800 */
[----:B------:R-:W2:Y:S08]  /*ebf0*/  MUFU.EX2 R44, R44 ;  /* 0x0000002c002c7308 */ /* 0x000eb00000000800 */
[----:B------:R-:W-:Y:S08]  /*ec00*/  MUFU.EX2 R82, R82 ;  /* 0x0000005200527308 */ /* 0x000ff00000000800 */
[----:B------:R-:W3:Y:S08]  /*ec10*/  MUFU.EX2 R83, R83 ;  /* 0x0000005300537308 */ /* 0x000ef00000000800 */
[----:B------:R-:W-:Y:S08]  /*ec20*/  MUFU.EX2 R86, R86 ;  /* 0x0000005600567308 */ /* 0x000ff00000000800 */
[----:B------:R-:W3:Y:S01]  /*ec30*/  MUFU.EX2 R87, R87 ;  /* 0x0000005700577308 */ /* 0x000ee20000000800 */
[----:B------:R-:W-:Y:S01]  /*ec40*/  F2FP.F16.F32.PACK_AB R4, R49, R32 ;  /* 0x000000203104723e */ /* 0x000fe200000000ff */
[----:B-1----:R-:W-:Y:S01]  /*ec50*/  FADD.FTZ R21, R64, R11 ;  /* 0x0000000b40157221 */ /* 0x002fe20000010000 */
[----:B------:R-:W-:-:S02]  /*ec60*/  F2FP.F16.F32.PACK_AB R6, R61, R60 ;  /* 0x0000003c3d06723e */ /* 0x000fc400000000ff */
[----:B------:R-:W-:Y:S02]  /*ec70*/  F2FP.F16.F32.PACK_AB R5, R43, R42 ;  /* 0x0000002a2b05723e */ /* 0x000fe400000000ff */
[----:B------:R-:W-:Y:S01]  /*ec80*/  F2FP.F16.F32.PACK_AB R7, R47, R46 ;  /* 0x0000002e2f07723e */ /* 0x000fe200000000ff */
[----:B------:R1:W-:Y:S01]  /*ec90*/  STSM.16.M88.4 [R144], R24 ;  /* 0x0000001890007844 */ /* 0x0003e20000000200 */
[C---:B-----5:R-:W-:Y:S01]  /*eca0*/  FADD.FTZ R11, R75.reuse, R12 ;  /* 0x0000000c4b0b7221 */ /* 0x060fe20000010000 */
[----:B------:R-:W-:Y:S02]  /*ecb0*/  F2FP.F16.F32.PACK_AB R8, R56, R53 ;  /* 0x000000353808723e */ /* 0x000fe400000000ff */
[----:B------:R5:W-:Y:S01]  /*ecc0*/  STSM.16.M88.4 [R143+0x27800], R4 ;  /* 0x027800048f007844 */ /* 0x000be20000000200 */
[----:B----4-:R-:W-:Y:S01]  /*ecd0*/  FADD.FTZ R20, R78, R11 ;  /* 0x0000000b4e147221 */ /* 0x010fe20000010000 */
[----:B------:R-:W-:Y:S02]  /*ece0*/  F2FP.F16.F32.PACK_AB R10, R64, R57 ;  /* 0x00000039400a723e */ /* 0x000fe400000000ff */
[----:B------:R-:W-:-:S02]  /*ecf0*/  F2FP.F16.F32.PACK_AB R9, R75, R74 ;  /* 0x0000004a4b09723e */ /* 0x000fc400000000ff */
[----:B------:R-:W-:Y:S01]  /*ed00*/  F2FP.F16.F32.PACK_AB R11, R79, R78 ;  /* 0x0000004e4f0b723e */ /* 0x000fe200000000ff */
[----:B-1----:R-:W1:Y:S01]  /*ed10*/  @P5 LDC R24, c[0x0][0x44c] ;  /* 0x00011300ff185b82 */ /* 0x002e620000000800 */
[----:B0-----:R-:W-:Y:S02]  /*ed20*/  F2FP.F16.F32.PACK_AB R12, R29, R28 ;  /* 0x0000001c1d0c723e */ /* 0x001fe400000000ff */
[----:B-----5:R-:W-:Y:S02]  /*ed30*/  F2FP.F16.F32.PACK_AB R4, R48, R41 ;  /* 0x000000293004723e */ /* 0x020fe400000000ff */
[----:B------:R-:W-:Y:S02]  /*ed40*/  F2FP.F16.F32.PACK_AB R6, R52, R45 ;  /* 0x0000002d3406723e */ /* 0x000fe400000000ff */
[----:B------:R-:W-:Y:S01]  /*ed50*/  F2FP.F16.F32.PACK_AB R5, R51, R50 ;  /* 0x000000323305723e */ /* 0x000fe200000000ff */
[----:B------:R-:W0:Y:S01]  /*ed60*/  @P5 LDC R25, c[0x0][0x450] ;  /* 0x00011400ff195b82 */ /* 0x000e220000000800 */
[----:B------:R-:W-:-:S02]  /*ed70*/  F2FP.F16.F32.PACK_AB R7, R55, R54 ;  /* 0x000000363707723e */ /* 0x000fc400000000ff */
[----:B--2---:R-:W-:Y:S02]  /*ed80*/  F2FP.F16.F32.PACK_AB R14, R44, R33 ;  /* 0x000000212c0e723e */ /* 0x004fe400000000ff */
[----:B---3--:R-:W-:Y:S02]  /*ed90*/  F2FP.F16.F32.PACK_AB R13, R83, R82 ;  /* 0x00000052530d723e */ /* 0x008fe400000000ff */
[----:B------:R-:W-:Y:S01]  /*eda0*/  F2FP.F16.F32.PACK_AB R15, R87, R86 ;  /* 0x00000056570f723e */ /* 0x000fe200000000ff */
[----:B------:R2:W-:Y:S04]  /*edb0*/  STSM.16.M88.4 [R36], R4 ;  /* 0x0000000424007844 */ /* 0x0005e80000000200 */
[----:B------:R3:W-:Y:S04]  /*edc0*/  STSM.16.M88.4 [R145+0x6000], R8 ;  /* 0x0060000891007844 */ /* 0x0007e80000000200 */
[----:B------:R3:W-:Y:S01]  /*edd0*/  STSM.16.M88.4 [R144+0x6000], R12 ;  /* 0x0060000c90007844 */ /* 0x0007e20000000200 */
[----:B------:R4:W-:Y:S06]  /*ede0*/  MEMBAR.ALL.CTA ;  /* 0x0000000000007992 */ /* 0x0009ec0000008000 */
[----:B----4-:R-:W4:Y:S01]  /*edf0*/  FENCE.VIEW.ASYNC.S ;  /* 0x00000000000073c6 */ /* 0x010f220000000000 */
[----:B------:R-:W-:Y:S01]  /*ee00*/  FADD.FTZ R79, R79, R20 ;  /* 0x000000144f4f7221 */ /* 0x000fe20000010000 */
[----:B------:R-:W-:Y:S01]  /*ee10*/  PLOP3.LUT P1, PT, PT, PT, UP0, 0x40, 0x0 ;  /* 0x000000000000781c */ /* 0x000fe20003f2e808 */
[----:B-1----:R-:W-:-:S04]  /*ee20*/  @P5 IMAD.HI.U32 R24, R89, R24, RZ ;  /* 0x0000001859185227 */ /* 0x002fc800078e00ff */
[----:B------:R-:W-:Y:S01]  /*ee30*/  FADD.FTZ R28, R28, R21 ;  /* 0x000000151c1c7221 */ /* 0x000fe20000010000 */
[----:B------:R-:W-:Y:S01]  /*ee40*/  FADD.FTZ R82, R82, R79 ;  /* 0x0000004f52527221 */ /* 0x000fe20000010000 */
[----:B------:R-:W-:Y:S01]  /*ee50*/  IMAD.MOV.U32 R20, RZ, RZ, R89 ;  /* 0x000000ffff147224 */ /* 0x000fe200078e0059 */
[----:B0-----:R-:W-:Y:S01]  /*ee60*/  @P5 SHF.R.U32.HI R20, RZ, R25, R24 ;  /* 0x00000019ff145219 */ /* 0x001fe20000011618 */
[----:B------:R-:W-:Y:S01]  /*ee70*/  FADD.FTZ R28, R29, R28 ;  /* 0x0000001c1d1c7221 */ /* 0x000fe20000010000 */
[----:B------:R-:W-:-:S03]  /*ee80*/  FADD.FTZ R83, R83, R82 ;  /* 0x0000005253537221 */ /* 0x000fc60000010000 */
[----:B------:R-:W-:Y:S01]  /*ee90*/  FADD.FTZ R33, R33, R28 ;  /* 0x0000001c21217221 */ /* 0x000fe20000010000 */
[----:B------:R-:W-:Y:S01]  /*eea0*/  FADD.FTZ R86, R86, R83 ;  /* 0x0000005356567221 */ /* 0x000fe20000010000 */
[----:B------:R-:W-:Y:S02]  /*eeb0*/  IMAD.IADD R103, R103, 0x1, R20 ;  /* 0x0000000167677824 */ /* 0x000fe400078e0214 */
[----:B------:R-:W-:Y:S01]  /*eec0*/  FADD.FTZ R139, R44, R33 ;  /* 0x000000212c8b7221 */ /* 0x000fe20000010000 */
[----:B--2---:R-:W-:Y:S01]  /*eed0*/  FADD.FTZ R5, R87, R86 ;  /* 0x0000005657057221 */ /* 0x004fe20000010000 */
[----:B------:R-:W-:Y:S02]  /*eee0*/  VIADD R4, R88, 0xfffffffe ;  /* 0xfffffffe58047836 */ /* 0x000fe40000000000 */
[----:B------:R-:W-:Y:S01]  /*eef0*/  VIADD R6, R103, UR6 ;  /* 0x0000000667067c36 */ /* 0x000fe20008000000 */
[----:B----4-:R-:W-:Y:S01]  /*ef00*/  NOP ;  /* 0x0000000000007918 */ /* 0x010fe20000000000 */
[----:B---3--:R-:W-:Y:S05]  /*ef10*/  @P1 BRA `(.L_x_11497) ;  /* 0x0000000000541947 */ /* 0x008fea0003800000 */
[C---:B------:R-:W-:Y:S01]  /*ef20*/  ISETP.GT.AND P1, PT, R103.reuse, RZ, PT ;  /* 0x000000ff6700720c */ /* 0x040fe20003f24270 */
[----:B------:R-:W-:Y:S01]  /*ef30*/  BSSY B0, `(.L_x_11498) ;  /* 0x0000010000007945 */ /* 0x000fe20003800000 */
[----:B------:R-:W-:-:S11]  /*ef40*/  VIADD R7, R103, 0xffffffff ;  /* 0xffffffff67077836 */ /* 0x000fd60000000000 */
[----:B------:R-:W-:Y:S05]  /*ef50*/  @P1 BRA `(.L_x_11499) ;  /* 0x0000000000201947 */ /* 0x000fea0003800000 */
[----:B------:R-:W-:Y:S01]  /*ef60*/  UISETP.NE.AND UP1, UPT, UR7, 0x1, UPT ;  /* 0x000000010700788c */ /* 0x000fe2000bf25270 */
[----:B------:R-:W-:-:S05]  /*ef70*/  IMAD.MOV R7, RZ, RZ, -R103 ;  /* 0x000000ffff077224 */ /* 0x000fca00078e0a67 */
[----:B------:R-:W-:-:S05]  /*ef80*/  PLOP3.LUT P1, PT, PT, PT, UP1, 0x80, 0x0 ;  /* 0x000000000000781c */ /* 0x000fca0003f2f018 */
[----:B------:R-:W-:-:S08]  /*ef90*/  @UP1 ULDC.64 UR4, c[0x0][0x9e8] ;  /* 0x00027a0000041ab9 */ /* 0x000fd00000000a00 */
[----:B------:R-:W-:-:S05]  /*efa0*/  @P1 IMAD.HI.U32 R8, R7, UR4, RZ ;  /* 0x0000000407081c27 */ /* 0x000fca000f8e00ff */
[----:B------:R-:W-:-:S04]  /*efb0*/  @P1 SHF.R.U32.HI R7, RZ, UR5, R8 ;  /* 0x00000005ff071c19 */ /* 0x000fc80008011608 */
[----:B------:R-:W-:Y:S01]  /*efc0*/  LOP3.LUT R7, RZ, R7, RZ, 0x33, !PT ;  /* 0x00000007ff077212 */ /* 0x000fe200078e33ff */
[----:B------:R-:W-:Y:S06]  /*efd0*/  BRA `(.L_x_11500) ;  /* 0x0000000000147947 */ /* 0x000fec0003800000 */
.L_x_11499:
[----:B------:R-:W-:-:S06]  /*efe0*/  UISETP.NE.AND UP1, UPT, UR7, 0x1, UPT ;  /* 0x000000010700788c */ /* 0x000fcc000bf25270 */
[----:B------:R-:W-:-:S05]  /*eff0*/  PLOP3.LUT P1, PT, PT, PT, UP1, 0x80, 0x0 ;  /* 0x000000000000781c */ /* 0x000fca0003f2f018 */
[----:B------:R-:W-:-:S08]  /*f000*/  @UP1 ULDC.64 UR4, c[0x0][0x9e8] ;  /* 0x00027a0000041ab9 */ /* 0x000fd00000000a00 */
[----:B------:R-:W-:-:S05]  /*f010*/  @P1 IMAD.HI.U32 R8, R7, UR4, RZ ;  /* 0x0000000407081c27 */ /* 0x000fca000f8e00ff */
[----:B------:R-:W-:-:S07]  /*f020*/  @P1 SHF.R.U32.HI R7, RZ, UR5, R8 ;  /* 0x00000005ff071c19 */ /* 0x000fce0008011608 */
.L_x_11500:
[----:B------:R-:W-:Y:S05]  /*f030*/  BSYNC B0 ;  /* 0x0000000000007941 */ /* 0x000fea0003800000 */
.L_x_11498:
[----:B------:R-:W-:-:S04]  /*f040*/  IMAD.U32 R8, RZ, RZ, UR7 ;  /* 0x00000007ff087e24 */ /* 0x000fc8000f8e00ff */
[----:B------:R-:W-:-:S05]  /*f050*/  IMAD R7, R7, R8, UR7 ;  /* 0x0000000707077e24 */ /* 0x000fca000f8e0208 */
[----:B------:R-:W-:-:S07]  /*f060*/  VIMNMX R6, R6, R7, PT ;  /* 0x0000000706067248 */ /* 0x000fce0003fe0100 */
.L_x_11497:
[----:B------:R-:W2:Y:S01]  /*f070*/  LDL R8, [R1+0x68] ;  /* 0x0000680001087983 */ /* 0x000ea20000100800 */
        /* <DEDUP_REMOVED lines=36> */
[----:B--2---:R-:W-:-:S04]  /*f2c0*/  VIMNMX R8, R8, R7, !PT ;  /* 0x0000000708087248 */ /* 0x004fc80007fe0100 */
[----:B------:R-:W-:Y:S01]  /*f2d0*/  ISETP.GE.AND P1, PT, R4, R8, PT ;  /* 0x000000080400720c */ /* 0x000fe20003f26270 */
[----:B------:R0:W-:-:S12]  /*f2e0*/  STL [R1+0x8], R8 ;  /* 0x0000080801007387 */ /* 0x0001d80000100800 */
[----:B0-----:R-:W-:Y:S05]  /*f2f0*/  @!P1 BRA `(.L_x_11501) ;  /* 0x0000003400749947 */ /* 0x001fea0003800000 */
[----:B------:R-:W-:-:S07]  /*f300*/  IMAD.MOV.U32 R135, RZ, RZ, RZ ;  /* 0x000000ffff877224 */ /* 0x000fce00078e00ff */
.L_x_11521:
[----:B------:R-:W2:Y:S01]  /*f310*/  LDL R7, [R1+0xc] ;  /* 0x00000c0001077983 */ /* 0x000ea20000100800 */
[----:B------:R-:W-:Y:S01]  /*f320*/  VIADD R6, R18, 0x1 ;  /* 0x0000000112067836 */ /* 0x000fe20000000000 */
[----:B------:R-:W-:Y:S05]  /*f330*/  YIELD ;  /* 0x0000000000007946 */ /* 0x000fea0003800000 */
[----:B------:R-:W-:-:S04]  /*f340*/  ISETP.NE.AND P2, PT, R6, 0x2, PT ;  /* 0x000000020600780c */ /* 0x000fc80003f45270 */
[----:B------:R-:W-:Y:S02]  /*f350*/  SEL R8, RZ, 0x1, P2 ;  /* 0x00000001ff087807 */ /* 0x000fe40001000000 */
[----:B------:R-:W-:Y:S02]  /*f360*/  SEL R6, R6, RZ, P2 ;  /* 0x000000ff06067207 */ /* 0x000fe40001000000 */
[----:B--2---:R-:W-:Y:S02]  /*f370*/  ISETP.NE.AND P1, PT, R7, RZ, PT ;  /* 0x000000ff0700720c */ /* 0x004fe40003f25270 */
[----:B------:R-:W-:-:S11]  /*f380*/  LOP3.LUT R7, R23, R8, RZ, 0x3c, !PT ;  /* 0x0000000817077212 */ /* 0x000fd600078e3cff */
[----:B------:R-:W-:Y:S05]  /*f390*/  @P1 BRA `(.L_x_11502) ;  /* 0x0000000000301947 */ /* 0x000fea0003800000 */
[----:B------:R-:W-:Y:S05]  /*f3a0*/  @!P0 BRA `(.L_x_11503) ;  /* 0x0000000000048947 */ /* 0x000fea0003800000 */
[----:B------:R-:W-:Y:S01]  /*f3b0*/  BPT.TRAP 0x1 ;  /* 0x000000040000795c */ /* 0x000fe20000300000 */
.L_x_11503:
[----:B------:R-:W-:Y:S01]  /*f3c0*/  IMAD R9, R6, 0x8, R2 ;  /* 0x0000000806097824 */ /* 0x000fe200078e0202 */
[----:B------:R-:W-:-:S04]  /*f3d0*/  SHF.L.U32 R8, R7, 0x1f, RZ ;  /* 0x0000001f07087819 */ /* 0x000fc800000006ff */
[----:B------:R0:W1:Y:S01]  /*f3e0*/  SYNCS.PHASECHK.TRANS64.TRYWAIT P2, [R9+URZ+0x2d830], R8 ;  /* 0x02d83008090075a7 */ /* 0x000062000804017f */
[----:B------:R-:W-:Y:S05]  /*f3f0*/  @!P0 BRA `(.L_x_11504) ;  /* 0x0000000000048947 */ /* 0x000fea0003800000 */
[----:B------:R-:W-:Y:S01]  /*f400*/  BPT.TRAP 0x1 ;  /* 0x000000040000795c */ /* 0x000fe20000300000 */
.L_x_11504:
[----:B------:R-:W-:Y:S04]  /*f410*/  BSSY B0, `(.L_x_11502) ;  /* 0x0000004000007945 */ /* 0x000fe80003800000 */
[----:B-1----:R-:W-:Y:S05]  /*f420*/  @P2 BRA `(.L_x_11505) ;  /* 0x0000000000082947 */ /* 0x002fea0003800000 */
[----:B------:R-:W1:Y:S02]  /*f430*/  SYNCS.PHASECHK.TRANS64.TRYWAIT P2, [R9+URZ+0x2d830], R8 ;  /* 0x02d83008090075a7 */ /* 0x000e64000804017f */
[----:B-1----:R-:W-:Y:S05]  /*f440*/  @!P2 BRA `(.L_x_11506) ;  /* 0x0000013800a0a947 */ /* 0x002fea0003800000 */
.L_x_11505:
[----:B------:R-:W-:Y:S05]  /*f450*/  BSYNC B0 ;  /* 0x0000000000007941 */ /* 0x000fea0003800000 */
.L_x_11502:
[----:B01----:R-:W2:Y:S01]  /*f460*/  LDL R8, [R1+0x10] ;  /* 0x0000100001087983 */ /* 0x003ea20000100800 */
[----:B------:R-:W0:Y:S01]  /*f470*/  S2R R10, SR_TID.X ;  /* 0x00000000000a7919 */ /* 0x000e220000002100 */
[----:B------:R-:W-:Y:S05]  /*f480*/  WARPSYNC.ALL ;  /* 0x0000000000007948 */ /* 0x000fea0003800000 */
[----:B------:R-:W-:Y:S01]  /*f490*/  IMAD.MOV.U32 R9, RZ, RZ, -0x7fffffe0 ;  /* 0x80000020ff097424 */ /* 0x000fe200078e00ff */
[----:B0-----:R-:W-:-:S05]  /*f4a0*/  SHF.R.U32.HI R10, RZ, 0x7, R10 ;  /* 0x00000007ff0a7819 */ /* 0x001fca000001160a */
[----:B------:R-:W-:-:S05]  /*f4b0*/  VIADD R20, R10, 0x8 ;  /* 0x000000080a147836 */ /* 0x000fca0000000000 */
[----:B------:R0:W-:Y:S01]  /*f4c0*/  BAR.SYNC.DEFER_BLOCKING R20, 0x100 ;  /* 0x000400140000751d */ /* 0x0001e20000010000 */
[----:B------:R-:W-:Y:S02]  /*f4d0*/  R2UR UR11, R9 ;  /* 0x00000000090b72ca */ /* 0x000fe400000e0000 */
[----:B------:R-:W-:Y:S02]  /*f4e0*/  R2UR UR8, R146 ;  /* 0x00000000920872ca */ /* 0x000fe400000e0000 */
[----:B------:R-:W-:Y:S01]  /*f4f0*/  R2UR UR9, R147 ;  /* 0x00000000930972ca */ /* 0x000fe200000e0000 */
[----:B------:R-:W-:Y:S01]  /*f500*/  WARPGROUP.ARRIVE ;  /* 0x00000000000079c5 */ /* 0x000fe20000000000 */
[----:B------:R-:W-:Y:S01]  /*f510*/  IMAD.MOV.U32 R13, RZ, RZ, -0x7fffffe0 ;  /* 0x80000020ff0d7424 */ /* 0x000fe200078e00ff */
[----:B------:R-:W-:Y:S02]  /*f520*/  R2UR UR12, R156 ;  /* 0x000000009c0c72ca */ /* 0x000fe400000e0000 */
[----:B------:R-:W-:-:S02]  /*f530*/  R2UR UR13, R157 ;  /* 0x000000009d0d72ca */ /* 0x000fc400000e0000 */
[----:B------:R-:W-:Y:S01]  /*f540*/  R2UR UR15, R13 ;  /* 0x000000000d0f72ca */ /* 0x000fe200000e0000 */
[----:B--2---:R-:W-:-:S05]  /*f550*/  IMAD R8, R6, 0x600, R8 ;  /* 0x0000060006087824 */ /* 0x004fca00078e0208 */
[----:B------:R-:W-:-:S13]  /*f560*/  R2UR UR10, R8 ;  /* 0x00000000080a72ca */ /* 0x000fda00000e0000 */
[----:B------:R-:W-:Y:S01]  /*f570*/  HGMMA.64x128x16.F32 R24, gdesc[UR8], RZ, !UPT, gsb0 ;  /* 0x01e00000081879f0 */ /* 0x000fe2000c0008ff */
[----:B------:R-:W-:-:S05]  /*f580*/  VIADD R12, R8, 0x2 ;  /* 0x00000002080c7836 */ /* 0x000fca0000000000 */
[----:B------:R-:W-:Y:S01]  /*f590*/  R2UR UR14, R12 ;  /* 0x000000000c0e72ca */ /* 0x000fe200000e0000 */
[----:B------:R-:W-:Y:S02]  /*f5a0*/  VIADD R10, R8, 0x200 ;  /* 0x00000200080a7836 */ /* 0x000fe40000000000 */
[----:B------:R-:W-:Y:S01]  /*f5b0*/  IMAD.MOV.U32 R11, RZ, RZ, -0x7fffffe0 ;  /* 0x80000020ff0b7424 */ /* 0x000fe200078e00ff */
[----:B------:R-:W-:Y:S02]  /*f5c0*/  R2UR UR16, R154 ;  /* 0x000000009a1072ca */ /* 0x000fe400000e0000 */
[----:B------:R-:W-:Y:S02]  /*f5d0*/  R2UR UR18, R10 ;  /* 0x000000000a1272ca */ /* 0x000fe400000e0000 */
[----:B------:R-:W-:Y:S02]  /*f5e0*/  R2UR UR19, R11 ;  /* 0x000000000b1372ca */ /* 0x000fe400000e0000 */
[----:B------:R-:W-:Y:S01]  /*f5f0*/  R2UR UR17, R155 ;  /* 0x000000009b1172ca */ /* 0x000fe200000e0000 */
[----:B------:R-:W-:-:S02]  /*f600*/  WARPGROUP.DEPBAR.LE gsb0, 0x0 ;  /* 0x00008000000079c5 */ /* 0x000fc40000010000 */
[----:B------:R-:W-:-:S06]  /*f610*/  WARPGROUP.ARRIVE ;  /* 0x00000000000079c5 */ /* 0x000fcc0000000000 */
[----:B------:R-:W-:Y:S01]  /*f620*/  HGMMA.64x128x16.F32 R24, gdesc[UR12], R24, gsb0 ;  /* 0x01e000000c1879f0 */ /* 0x000fe20008000818 */
[----:B------:R-:W-:Y:S01]  /*f630*/  VIADD R12, R8, 0x202 ;  /* 0x00000202080c7836 */ /* 0x000fe20000000000 */
[----:B------:R-:W-:Y:S02]  /*f640*/  R2UR UR23, R13 ;  /* 0x000000000d1772ca */ /* 0x000fe400000e0000 */
[----:B------:R-:W-:Y:S02]  /*f650*/  R2UR UR20, R152 ;  /* 0x00000000981472ca */ /* 0x000fe400000e0000 */
[----:B------:R-:W-:Y:S02]  /*f660*/  R2UR UR22, R12 ;  /* 0x000000000c1672ca */ /* 0x000fe400000e0000 */
[----:B------:R-:W-:Y:S01]  /*f670*/  R2UR UR21, R153 ;  /* 0x00000000991572ca */ /* 0x000fe200000e0000 */
[----:B------:R-:W-:Y:S02]  /*f680*/  WARPGROUP.DEPBAR.LE gsb0, 0x0 ;  /* 0x00008000000079c5 */ /* 0x000fe40000010000 */
[----:B------:R-:W-:-:S06]  /*f690*/  WARPGROUP.ARRIVE ;  /* 0x00000000000079c5 */ /* 0x000fcc0000000000 */
[----:B------:R-:W-:Y:S01]  /*f6a0*/  HGMMA.64x128x16.F32 R24, gdesc[UR16], R24, gsb0 ;  /* 0x01e00000101879f0 */ /* 0x000fe20008000818 */
        /* <DEDUP_REMOVED lines=24> */
.L_x_11508:
[----:B------:R-:W-:Y:S01]  /*f830*/  SHF.L.U32 R8, R23, 0x1f, RZ ;  /* 0x0000001f17087819 */ /* 0x000fe200000006ff */
[----:B------:R-:W-:-:S04]  /*f840*/  IMAD R9, R18, 0x8, R2 ;  /* 0x0000000812097824 */ /* 0x000fc800078e0202 */
[----:B------:R0:W1:Y:S01]  /*f850*/  SYNCS.PHASECHK.TRANS64.TRYWAIT P1, [R9+URZ+0x2d850], R8 ;  /* 0x02d85008090075a7 */ /* 0x000062000802017f */
[----:B------:R-:W-:Y:S05]  /*f860*/  @!P0 BRA `(.L_x_11509) ;  /* 0x0000000000048947 */ /* 0x000fea0003800000 */
[----:B------:R-:W-:Y:S01]  /*f870*/  BPT.TRAP 0x1 ;  /* 0x000000040000795c */ /* 0x000fe20000300000 */
.L_x_11509:
[----:B-1----:R-:W-:Y:S05]  /*f880*/  @P1 BRA `(.L_x_11507) ;  /* 0x0000000000081947 */ /* 0x002fea0003800000 */
[----:B------:R-:W1:Y:S02]  /*f890*/  SYNCS.PHASECHK.TRANS64.TRYWAIT P1, [R9+URZ+0x2d850], R8 ;  /* 0x02d85008090075a7 */ /* 0x000e64000802017f */
[----:B-1----:R-:W-:Y:S05]  /*f8a0*/  @!P1 BRA `(.L_x_11510) ;  /* 0x00000134009c9947 */ /* 0x002fea0003800000 */
.L_x_11507:
[----:B------:R-:W2:Y:S01]  /*f8b0*/  LDL R12, [R1+0x2c] ;  /* 0x00002c00010c7983 */ /* 0x000ea20000100800 */
[----:B01----:R-:W-:Y:S01]  /*f8c0*/  VIADD R8, R2, 0x400 ;  /* 0x0000040002087836 */ /* 0x003fe20000000000 */
[----:B------:R-:W-:Y:S05]  /*f8d0*/  WARPSYNC.ALL ;  /* 0x0000000000007948 */ /* 0x000fea0003800000 */
[----:B------:R-:W-:Y:S01]  /*f8e0*/  SHF.R.U32.HI R8, RZ, 0x4, R8 ;  /* 0x00000004ff087819 */ /* 0x000fe20000011608 */
[----:B------:R-:W-:Y:S01]  /*f8f0*/  IMAD.MOV.U32 R9, RZ, RZ, -0x7fffffe0 ;  /* 0x80000020ff097424 */ /* 0x000fe200078e00ff */
[----:B------:R-:W-:Y:S01]  /*f900*/  WARPGROUP.ARRIVE ;  /* 0x00000000000079c5 */ /* 0x000fe20000000000 */
[----:B------:R-:W-:Y:S01]  /*f910*/  UMOV UR9, 0x40000040 ;  /* 0x4000004000097882 */ /* 0x000fe20000000000 */
[----:B------:R-:W-:Y:S01]  /*f920*/  LOP3.LUT R8, R8, 0x3fff, RZ, 0xc0, !PT ;  /* 0x00003fff08087812 */ /* 0x000fe200078ec0ff */
[----:B------:R-:W-:Y:S01]  /*f930*/  IMAD.MOV.U32 R11, RZ, RZ, -0x7fffffe0 ;  /* 0x80000020ff0b7424 */ /* 0x000fe200078e00ff */
[----:B------:R-:W-:Y:S01]  /*f940*/  R2UR UR11, R9 ;  /* 0x00000000090b72ca */ /* 0x000fe200000e0000 */
[----:B------:R-:W-:Y:S01]  /*f950*/  UMOV UR13, 0x40000040 ;  /* 0x40000040000d7882 */ /* 0x000fe20000000000 */
[----:B------:R-:W-:Y:S01]  /*f960*/  LOP3.LUT R8, R8, 0x2000000, RZ, 0xfc, !PT ;  /* 0x0200000008087812 */ /* 0x000fe200078efcff */
[----:B------:R-:W-:Y:S01]  /*f970*/  UMOV UR17, 0x40000040 ;  /* 0x4000004000117882 */ /* 0x000fe20000000000 */
[C---:B------:R-:W-:Y:S01]  /*f980*/  R2UR UR15, R11.reuse ;  /* 0x000000000b0f72ca */ /* 0x040fe200000e0000 */
[----:B------:R-:W-:Y:S01]  /*f990*/  UMOV UR21, 0x40000040 ;  /* 0x4000004000157882 */ /* 0x000fe20000000000 */
[C---:B------:R-:W-:Y:S01]  /*f9a0*/  R2UR UR19, R11.reuse ;  /* 0x000000000b1372ca */ /* 0x040fe200000e0000 */
[----:B------:R-:W-:Y:S01]  /*f9b0*/  IMAD R8, R18, 0x600, R8 ;  /* 0x0000060012087824 */ /* 0x000fe200078e0208 */
[C---:B------:R-:W-:Y:S01]  /*f9c0*/  R2UR UR23, R11.reuse ;  /* 0x000000000b1772ca */ /* 0x040fe200000e0000 */
[----:B------:R-:W-:Y:S01]  /*f9d0*/  UMOV UR25, 0x40000040 ;  /* 0x4000004000197882 */ /* 0x000fe20000000000 */
[C---:B------:R-:W-:Y:S01]  /*f9e0*/  R2UR UR27, R11.reuse ;  /* 0x000000000b1b72ca */ /* 0x040fe200000e0000 */
[C---:B------:R-:W-:Y:S01]  /*f9f0*/  VIADD R10, R8.reuse, 0x40 ;  /* 0x00000040080a7836 */ /* 0x040fe20000000000 */
[----:B------:R-:W-:Y:S01]  /*fa00*/  R2UR UR10, R8 ;  /* 0x00000000080a72ca */ /* 0x000fe200000e0000 */
[----:B------:R-:W-:Y:S01]  /*fa10*/  UMOV UR29, 0x40000040 ;  /* 0x40000040001d7882 */ /* 0x000fe20000000000 */
[C---:B------:R-:W-:Y:S01]  /*fa20*/  R2UR UR31, R11.reuse ;  /* 0x000000000b1f72ca */ /* 0x040fe200000e0000 */
[----:B------:R-:W-:Y:S01]  /*fa30*/  UMOV UR33, 0x40000040 ;  /* 0x4000004000217882 */ /* 0x000fe20000000000 */
[----:B------:R-:W-:Y:S01]  /*fa40*/  R2UR UR14, R10 ;  /* 0x000000000a0e72ca */ /* 0x000fe200000e0000 */
[----:B------:R-:W-:Y:S01]  /*fa50*/  VIADD R10, R8, 0x80 ;  /* 0x00000080080a7836 */ /* 0x000fe20000000000 */
[----:B------:R-:W-:Y:S01]  /*fa60*/  R2UR UR35, R11 ;  /* 0x000000000b2372ca */ /* 0x000fe200000e0000 */
[----:B------:R-:W-:Y:S01]  /*fa70*/  UMOV UR45, 0x40000040 ;  /* 0x40000040002d7882 */ /* 0x000fe20000000000 */
[----:B------:R-:W-:Y:S01]  /*fa80*/  R2UR UR47, R9 ;  /* 0x00000000092f72ca */ /* 0x000fe200000e0000 */
[----:B------:R-:W0:Y:S01]  /*fa90*/  S2R R13, SR_TID.X ;  /* 0x00000000000d7919 */ /* 0x000e220000002100 */
[----:B------:R-:W-:Y:S01]  /*faa0*/  R2UR UR18, R10 ;  /* 0x000000000a1272ca */ /* 0x000fe200000e0000 */
[----:B------:R-:W-:-:S05]  /*fab0*/  VIADD R10, R8, 0xc0 ;  /* 0x000000c0080a7836 */ /* 0x000fca0000000000 */
[----:B------:R-:W-:Y:S01]  /*fac0*/  R2UR UR22, R10 ;  /* 0x000000000a1672ca */ /* 0x000fe200000e0000 */
[----:B------:R-:W-:-:S05]  /*fad0*/  VIADD R10, R8, 0x100 ;  /* 0x00000100080a7836 */ /* 0x000fca0000000000 */
[----:B------:R-:W-:Y:S01]  /*fae0*/  R2UR UR26, R10 ;  /* 0x000000000a1a72ca */ /* 0x000fe200000e0000 */
[----:B------:R-:W-:-:S05]  /*faf0*/  VIADD R10, R8, 0x140 ;  /* 0x00000140080a7836 */ /* 0x000fca0000000000 */
[----:B------:R-:W-:Y:S01]  /*fb00*/  R2UR UR30, R10 ;  /* 0x000000000a1e72ca */ /* 0x000fe200000e0000 */
[C---:B------:R-:W-:Y:S02]  /*fb10*/  VIADD R10, R8.reuse, 0x180 ;  /* 0x00000180080a7836 */ /* 0x040fe40000000000 */
[----:B------:R-:W-:-:S03]  /*fb20*/  VIADD R8, R8, 0x1c0 ;  /* 0x000001c008087836 */ /* 0x000fc60000000000 */
[----:B------:R-:W-:Y:S02]  /*fb30*/  R2UR UR34, R10 ;  /* 0x000000000a2272ca */ /* 0x000fe400000e0000 */
[----:B------:R-:W-:Y:S02]  /*fb40*/  R2UR UR46, R8 ;  /* 0x00000000082e72ca */ /* 0x000fe400000e0000 */
[----:B0-----:R-:W-:Y:S01]  /*fb50*/  ISETP.GE.U32.AND P1, PT, R13, 0x180, PT ;  /* 0x000001800d00780c */ /* 0x001fe20003f26070 */
[----:B--2---:R-:W-:Y:S01]  /*fb60*/  IMAD R8, R12, 0x2000, R2 ;  /* 0x000020000c087824 */ /* 0x004fe200078e0202 */
[----:B------:R-:W-:-:S04]  /*fb70*/  SHF.R.U32.HI R12, RZ, 0x7, R13 ;  /* 0x00000007ff0c7819 */ /* 0x000fc8000001160d */
[----:B------:R-:W-:Y:S01]  /*fb80*/  R2UR UR8, R8 ;  /* 0x00000000080872ca */ /* 0x000fe200000e0000 */
[----:B------:R-:W-:-:S05]  /*fb90*/  VIADD R8, R12, 0x9 ;  /* 0x000000090c087836 */ /* 0x000fca0000000000 */
[----:B------:R-:W-:-:S07]  /*fba0*/  SEL R8, R8, 0x9, !P1 ;  /* 0x0000000908087807 */ /* 0x000fce0004800000 */
[----:B------:R-:W-:-:S04]  /*fbb0*/  UIADD3 UR8, UR8, 0x21800, URZ ;  /* 0x0002180008087890 */ /* 0x000fc8000fffe03f */
[----:B------:R-:W-:-:S04]  /*fbc0*/  USHF.R.U32.HI UR8, URZ, 0x4, UR8 ;  /* 0x000000043f087899 */ /* 0x000fc80008011608 */
[----:B------:R-:W-:-:S04]  /*fbd0*/  ULOP3.LUT UR8, UR8, 0x3fff, URZ, 0xc0, !UPT ;  /* 0x00003fff08087892 */ /* 0x000fc8000f8ec03f */
[----:B------:R-:W-:-:S04]  /*fbe0*/  ULOP3.LUT UR8, UR8, 0x10000, URZ, 0xfc, !UPT ;  /* 0x0001000008087892 */ /* 0x000fc8000f8efc3f */
[----:B------:R-:W-:Y:S02]  /*fbf0*/  UIADD3 UR12, UR8, 0x2, URZ ;  /* 0x00000002080c7890 */ /* 0x000fe4000fffe03f */
[----:B------:R-:W-:Y:S02]  /*fc00*/  UIADD3 UR16, UR8, 0x4, URZ ;  /* 0x0000000408107890 */ /* 0x000fe4000fffe03f */
[----:B------:R-:W-:Y:S02]  /*fc10*/  UIADD3 UR20, UR8, 0x6, URZ ;  /* 0x0000000608147890 */ /* 0x000fe4000fffe03f */
[----:B------:R-:W-:Y:S01]  /*fc20*/  HGMMA.64x96x16.F32 R88, gdesc[UR8].tnspB, R88, gsb0 ;  /* 0x41600000085879f0 */ /* 0x000fe20008000858 */
[----:B------:R-:W-:Y:S02]  /*fc30*/  UIADD3 UR24, UR8, 0x600, URZ ;  /* 0x0000060008187890 */ /* 0x000fe4000fffe03f */
[----:B------:R-:W-:Y:S02]  /*fc40*/  UIADD3 UR28, UR8, 0x602, URZ ;  /* 0x00000602081c7890 */ /* 0x000fe4000fffe03f */
[----:B------:R-:W-:-:S02]  /*fc50*/  UIADD3 UR32, UR8, 0x604, URZ ;  /* 0x0000060408207890 */ /* 0x000fc4000fffe03f */
[----:B------:R-:W-:Y:S01]  /*fc60*/  UIADD3 UR44, UR8, 0x606, URZ ;  /* 0x00000606082c7890 */ /* 0x000fe2000fffe03f */
        /* <DEDUP_REMOVED lines=25> */
.L_x_11511:
[----:B------:R-:W2:Y:S01]  /*fe00*/  LDL R11, [R1+0x28] ;  /* 0x00002800010b7983 */ /* 0x000ea20000100800 */
[----:B0-----:R-:W0:Y:S03]  /*fe10*/  LDC R8, c[0x0][0x448] ;  /* 0x00011200ff087b82 */ /* 0x001e260000000800 */
[----:B------:R-:W2:Y:S01]  /*fe20*/  LDL R10, [R1+0x64] ;  /* 0x00006400010a7983 */ /* 0x000ea20000100800 */
[----:B0-----:R-:W-:-:S13]  /*fe30*/  ISETP.NE.AND P1, PT, R8, 0x1, PT ;  /* 0x000000010800780c */ /* 0x001fda0003f25270 */
[----:B------:R-:W0:Y:S08]  /*fe40*/  @P1 LDC R9, c[0x0][0x44c] ;  /* 0x00011300ff091b82 */ /* 0x000e300000000800 */
[----:B------:R-:W1:Y:S01]  /*fe50*/  @P1 LDC R8, c[0x0][0x450] ;  /* 0x00011400ff081b82 */ /* 0x000e620000000800 */
[----:B------:R-:W-:Y:S02]  /*fe60*/  UMOV UR50, UR42 ;  /* 0x0000002a00327c82 */ /* 0x000fe40008000000 */
[----:B------:R-:W-:Y:S01]  /*fe70*/  ULOP3.LUT UR8, URZ, UR50, URZ, 0x33, !UPT ;  /* 0x000000323f087292 */ /* 0x000fe2000f8e333f */
[----:B--2---:R-:W-:-:S04]  /*fe80*/  IMAD.IADD R13, R10, 0x1, R11 ;  /* 0x000000010a0d7824 */ /* 0x004fc800078e020b */
[----:B0-----:R-:W-:-:S05]  /*fe90*/  @P1 IMAD.HI.U32 R9, R13, R9, RZ ;  /* 0x000000090d091227 */ /* 0x001fca00078e00ff */
[----:B-1----:R-:W-:Y:S01]  /*fea0*/  @P1 SHF.R.U32.HI R13, RZ, R8, R9 ;  /* 0x00000008ff0d1219 */ /* 0x002fe20000011609 */
[----:B------:R-:W-:Y:S02]  /*feb0*/  IMAD R8, R6, 0x8, R2 ;  /* 0x0000000806087824 */ /* 0x000fe400078e0202 */
[----:B------:R-:W-:Y:S02]  /*fec0*/  IMAD.U32 R9, RZ, RZ, UR38 ;  /* 0x00000026ff097e24 */ /* 0x000fe4000f8e00ff */
[----:B------:R-:W-:-:S05]  /*fed0*/  VIADD R8, R8, 0x2d840 ;  /* 0x0002d84008087836 */ /* 0x000fca0000000000 */
[----:B------:R-:W-:Y:S01]  /*fee0*/  PRMT R8, R9, 0x654, R8 ;  /* 0x0000065409087816 */ /* 0x000fe20000000008 */
[----:B------:R-:W0:Y:S03]  /*fef0*/  SHFL.IDX PT, R20, R13, RZ, 0x1c1f ;  /* 0x001c1fff0d147589 */ /* 0x000e2600000e0000 */
[----:B------:R1:W-:Y:S02]  /*ff00*/  SYNCS.ARRIVE.TRANS64.RED.A1T0 RZ, [R8+URZ], RZ ;  /* 0x000000ff08ff79a7 */ /* 0x0003e4000810043f */
[----:B-1----:R-:W-:-:S05]  /*ff10*/  IMAD.SHL.U32 R8, R4, 0x80, RZ ;  /* 0x0000008004087824 */ /* 0x002fca00078e00ff */
[----:B------:R-:W-:Y:S02]  /*ff20*/  IADD3 R9, -R8, 0x1, RZ ;  /* 0x0000000108097810 */ /* 0x000fe40007ffe1ff */
[----:B------:R-:W-:-:S03]  /*ff30*/  PLOP3.LUT P1, PT, PT, PT, UP0, 0x40, 0x0 ;  /* 0x000000000000781c */ /* 0x000fc60003f2e808 */
[----:B------:R-:W-:-:S05]  /*ff40*/  IMAD R9, R142, -0x2, R9 ;  /* 0xfffffffe8e097824 */ /* 0x000fca00078e0209 */
[----:B------:R-:W-:-:S05]  /*ff50*/  IADD3 R11, -R140, R9, R141 ;  /* 0x000000098c0b7210 */ /* 0x000fca0007ffe18d */
[C---:B------:R-:W-:Y:S02]  /*ff60*/  VIADD R12, R11.reuse, UR49 ;  /* 0x000000310b0c7c36 */ /* 0x040fe40008000000 */
[----:B------:R-:W-:Y:S02]  /*ff70*/  VIADD R11, R11, UR8 ;  /* 0x000000080b0b7c36 */ /* 0x000fe40008000000 */
[C---:B0-----:R-:W-:Y:S02]  /*ff80*/  IMAD.IADD R10, R20.reuse, 0x1, R12 ;  /* 0x00000001140a7824 */ /* 0x041fe400078e020c */
[----:B------:R-:W-:Y:S01]  /*ff90*/  IMAD.IADD R9, R20, 0x1, R11 ;  /* 0x0000000114097824 */ /* 0x000fe200078e020b */
[----:B------:R-:W-:Y:S06]  /*ffa0*/  @P1 BRA `(.L_x_11512) ;  /* 0x0000000000581947 */ /* 0x000fec0003800000 */
        /* <DEDUP_REMOVED lines=12> */
.L_x_11514:
[----:B------:R-:W-:-:S05]  /*10070*/  IMAD.U32 R21, RZ, RZ, UR41 ;  /* 0x00000029ff157e24 */ /* 0x000fca000f8e00ff */
[----:B------:R-:W-:-:S13]  /*10080*/  ISETP.NE.AND P1, PT, R21, 0x1, PT ;  /* 0x000000011500780c */ /* 0x000fda0003f25270 */
[----:B------:R-:W0:Y:S02]  /*10090*/  @P1 LDC.64 R14, c[0x0][0x9e8] ;  /* 0x00027a00ff0e1b82 */ /* 0x000e240000000a00 */
[----:B0-----:R-:W-:-:S05]  /*100a0*/  @P1 IMAD.HI.U32 R14, R20, R14, RZ ;  /* 0x0000000e140e1227 */ /* 0x001fca00078e00ff */
[----:B------:R-:W-:-:S07]  /*100b0*/  @P1 SHF.R.U32.HI R20, RZ, R15, R14 ;  /* 0x0000000fff141219 */ /* 0x000fce000001160e */
.L_x_11515:
[----:B------:R-:W-:Y:S05]  /*100c0*/  BSYNC B0 ;  /* 0x0000000000007941 */ /* 0x000fea0003800000 */
.L_x_11513:
[----:B------:R-:W-:-:S04]  /*100d0*/  IMAD R20, R20, R21, -R8 ;  /* 0x0000001514147224 */ /* 0x000fc800078e0a08 */
[----:B------:R-:W-:-:S05]  /*100e0*/  IMAD R20, R142, -0x2, R20 ;  /* 0xfffffffe8e147824 */ /* 0x000fca00078e0214 */
[----:B------:R-:W-:Y:S02]  /*100f0*/  VIMNMX R9, R9, R20, !PT ;  /* 0x0000001409097248 */ /* 0x000fe40007fe0100 */
[----:B------:R-:W-:-:S07]  /*10100*/  VIADDMNMX R10, R20, R21, R10, PT ;  /* 0x00000015140a7246 */ /* 0x000fce000380010a */
.L_x_11512:
[----:B------:R-:W-:Y:S01]  /*10110*/  ISETP.GT.AND P1, PT, R4, -0x1, PT ;  /* 0xffffffff0400780c */ /* 0x000fe20003f24270 */
[----:B------:R-:W0:Y:S03]  /*10120*/  SHFL.IDX PT, R13, R13, 0x1, 0x1c1f ;  /* 0x003c1f000d0d7f89 */ /* 0x000e2600000e0000 */
        /* <DEDUP_REMOVED lines=13> */
[----:B------:R-:W-:Y:S02]  /*10200*/  ISETP.GT.AND P2, PT, R9, 0x10, P1 ;  /* 0x000000100900780c */ /* 0x000fe40000f44270 */
[----:B------:R-:W-:Y:S02]  /*10210*/  FSEL R33, R33, -INF , !P4 ;  /* 0xff80000021217808 */ /* 0x000fe40006000000 */
[----:B------:R-:W-:Y:S02]  /*10220*/  ISETP.GT.AND P4, PT, R9, 0x20, P1 ;  /* 0x000000200900780c */ /* 0x000fe40000f84270 */
[----:B------:R-:W-:-:S02]  /*10230*/  ISETP.LT.OR P3, PT, R10, 0xa, P3 ;  /* 0x0000000a0a00780c */ /* 0x000fc40001f61670 */
[C---:B------:R-:W-:Y:S02]  /*10240*/  ISETP.LT.OR P2, PT, R10.reuse, 0x11, P2 ;  /* 0x000000110a00780c */ /* 0x040fe40001741670 */
[----:B------:R-:W-:Y:S02]  /*10250*/  ISETP.LT.OR P4, PT, R10, 0x21, P4 ;  /* 0x000000210a00780c */ /* 0x000fe40002781670 */
[----:B------:R-:W-:Y:S02]  /*10260*/  FSEL R29, R29, -INF , !P3 ;  /* 0xff8000001d1d7808 */ /* 0x000fe40005800000 */
[----:B------:R-:W-:Y:S02]  /*10270*/  FSEL R32, R32, -INF , !P2 ;  /* 0xff80000020207808 */ /* 0x000fe40005000000 */
[C---:B------:R-:W-:Y:S02]  /*10280*/  ISETP.GT.AND P3, PT, R9.reuse, 0x18, P1 ;  /* 0x000000180900780c */ /* 0x040fe40000f64270 */
[----:B------:R-:W-:-:S02]  /*10290*/  ISETP.GT.AND P2, PT, R9, 0x19, P1 ;  /* 0x000000190900780c */ /* 0x000fc40000f44270 */
[----:B------:R-:W-:Y:S02]  /*102a0*/  FSEL R40, R40, -INF , !P4 ;  /* 0xff80000028287808 */ /* 0x000fe40006000000 */
[----:B------:R-:W-:Y:S02]  /*102b0*/  ISETP.GT.AND P4, PT, R9, 0x29, P1 ;  /* 0x000000290900780c */ /* 0x000fe40000f84270 */
[C---:B------:R-:W-:Y:S02]  /*102c0*/  ISETP.LT.OR P3, PT, R10.reuse, 0x19, P3 ;  /* 0x000000190a00780c */ /* 0x040fe40001f61670 */
[C---:B------:R-:W-:Y:S02]  /*102d0*/  ISETP.LT.OR P2, PT, R10.reuse, 0x1a, P2 ;  /* 0x0000001a0a00780c */ /* 0x040fe40001741670 */
[----:B------:R-:W-:Y:S02]  /*102e0*/  ISETP.LT.OR P4, PT, R10, 0x2a, P4 ;  /* 0x0000002a0a00780c */ /* 0x000fe40002781670 */
[----:B------:R-:W-:-:S02]  /*102f0*/  FSEL R36, R36, -INF , !P3 ;  /* 0xff80000024247808 */ /* 0x000fc40005800000 */
[----:B------:R-:W-:Y:S02]  /*10300*/  FSEL R37, R37, -INF , !P2 ;  /* 0xff80000025257808 */ /* 0x000fe40005000000 */
        /* <DEDUP_REMOVED lines=57> */
[----:B------:R-:W-:Y:S02]  /*106a0*/  PLOP3.LUT P4, PT, PT, PT, UP0, 0x40, 0x0 ;  /* 0x000000000000781c */ /* 0x000fe40003f8e808 */
[----:B------:R-:W-:-:S02]  /*106b0*/  ISETP.LT.OR P3, PT, R10, 0x6a, P3 ;  /* 0x0000006a0a00780c */ /* 0x000fc40001f61670 */
[----:B------:R-:W-:Y:S02]  /*106c0*/  ISETP.LT.OR P2, PT, R10, 0x71, P2 ;  /* 0x000000710a00780c */ /* 0x000fe40001741670 */
[----:B------:R-:W-:Y:S02]  /*106d0*/  FSEL R77, R77, -INF , !P3 ;  /* 0xff8000004d4d7808 */ /* 0x000fe40005800000 */
[----:B------:R-:W-:Y:S02]  /*106e0*/  FSEL R80, R80, -INF , !P2 ;  /* 0xff80000050507808 */ /* 0x000fe40005000000 */
[C---:B------:R-:W-:Y:S02]  /*106f0*/  ISETP.GT.AND P3, PT, R9.reuse, 0x78, P1 ;  /* 0x000000780900780c */ /* 0x040fe40000f64270 */
[----:B------:R-:W-:Y:S01]  /*10700*/  ISETP.GT.AND P2, PT, R9, 0x79, P1 ;  /* 0x000000790900780c */ /* 0x000fe20000f44270 */
[----:B------:R-:W-:Y:S01]  /*10710*/  IMAD.IADD R9, R11, 0x1, R13 ;  /* 0x000000010b097824 */ /* 0x000fe200078e020d */
[----:B------:R-:W-:-:S02]  /*10720*/  ISETP.LT.OR P3, PT, R10, 0x79, P3 ;  /* 0x000000790a00780c */ /* 0x000fc40001f61670 */
[----:B------:R-:W-:Y:S02]  /*10730*/  ISETP.LT.OR P2, PT, R10, 0x7a, P2 ;  /* 0x0000007a0a00780c */ /* 0x000fe40001741670 */
[----:B------:R-:W-:Y:S02]  /*10740*/  FSEL R84, R84, -INF , !P3 ;  /* 0xff80000054547808 */ /* 0x000fe40005800000 */
[----:B------:R-:W-:Y:S01]  /*10750*/  FSEL R85, R85, -INF , !P2 ;  /* 0xff80000055557808 */ /* 0x000fe20005000000 */
[----:B------:R-:W-:Y:S08]  /*10760*/  @P4 BRA `(.L_x_11516) ;  /* 0x0000000000584947 */ /* 0x000ff00003800000 */
        /* <DEDUP_REMOVED lines=12> */
.L_x_11518:
[----:B------:R-:W-:-:S05]  /*10830*/  IMAD.U32 R14, RZ, RZ, UR41 ;  /* 0x00000029ff0e7e24 */ /* 0x000fca000f8e00ff */
[----:B------:R-:W-:-:S13]  /*10840*/  ISETP.NE.AND P2, PT, R14, 0x1, PT ;  /* 0x000000010e00780c */ /* 0x000fda0003f45270 */
[----:B------:R-:W0:Y:S02]  /*10850*/  @P2 LDC.64 R10, c[0x0][0x9e8] ;  /* 0x00027a00ff0a2b82 */ /* 0x000e240000000a00 */
[----:B0-----:R-:W-:-:S05]  /*10860*/  @P2 IMAD.HI.U32 R10, R13, R10, RZ ;  /* 0x0000000a0d0a2227 */ /* 0x001fca00078e00ff */
[----:B------:R-:W-:-:S07]  /*10870*/  @P2 SHF.R.U32.HI R13, RZ, R11, R10 ;  /* 0x0000000bff0d2219 */ /* 0x000fce000001160a */
.L_x_11519:
[----:B------:R-:W-:Y:S05]  /*10880*/  BSYNC B0 ;  /* 0x0000000000007941 */ /* 0x000fea0003800000 */
.L_x_11517:
[----:B------:R-:W-:-:S04]  /*10890*/  IMAD R8, R13, R14, -R8 ;  /* 0x0000000e0d087224 */ /* 0x000fc800078e0a08 */
[----:B------:R-:W-:-:S05]  /*108a0*/  IMAD R8, R142, -0x2, R8 ;  /* 0xfffffffe8e087824 */ /* 0x000fca00078e0208 */
[----:B------:R-:W-:Y:S02]  /*108b0*/  VIMNMX R9, R9, R8, !PT ;  /* 0x0000000809097248 */ /* 0x000fe40007fe0100 */
[----:B------:R-:W-:-:S07]  /*108c0*/  VIADDMNMX R12, R8, R14, R12, PT ;  /* 0x0000000e080c7246 */ /* 0x000fce000380010c */
.L_x_11516:
[----:B------:R-:W-:Y:S01]  /*108d0*/  FMNMX.FTZ R8, R24, R3, !PT ;  /* 0x0000000318087209 */ /* 0x000fe20007810000 */
[----:B------:R-:W-:Y:S01]  /*108e0*/  UMOV UR51, UR7 ;  /* 0x0000000700337c82 */ /* 0x000fe20008000000 */
[C---:B------:R-:W-:Y:S02]  /*108f0*/  ISETP.GT.AND P4, PT, R9.reuse, 0x1, P1 ;  /* 0x000000010900780c */ /* 0x040fe40000f84270 */
[C---:B------:R-:W-:Y:S02]  /*10900*/  ISETP.GT.AND P2, PT, R9.reuse, 0x8, P1 ;  /* 0x000000080900780c */ /* 0x040fe40000f44270 */
[----:B------:R-:W-:Y:S02]  /*10910*/  ISETP.GT.AND P3, PT, R9, 0x9, P1 ;  /* 0x000000090900780c */ /* 0x000fe40000f64270 */
[----:B------:R-:W-:Y:S02]  /*10920*/  FMNMX.FTZ R8, R25, R8, !PT ;  /* 0x0000000819087209 */ /* 0x000fe40007810000 */
[----:B------:R-:W-:-:S02]  /*10930*/  ISETP.LT.OR P4, PT, R12, 0x2, P4 ;  /* 0x000000020c00780c */ /* 0x000fc40002781670 */
[C---:B------:R-:W-:Y:S02]  /*10940*/  ISETP.LT.OR P2, PT, R12.reuse, 0x9, P2 ;  /* 0x000000090c00780c */ /* 0x040fe40001741670 */
[----:B------:R-:W-:Y:S02]  /*10950*/  ISETP.LT.OR P3, PT, R12, 0xa, P3 ;  /* 0x0000000a0c00780c */ /* 0x000fe40001f61670 */
[----:B------:R-:W-:Y:S02]  /*10960*/  FMNMX.FTZ R8, R28, R8, !PT ;  /* 0x000000081c087209 */ /* 0x000fe40007810000 */
[----:B------:R-:W-:Y:S02]  /*10970*/  FSEL R27, R27, -INF , !P4 ;  /* 0xff8000001b1b7808 */ /* 0x000fe40006000000 */
[----:B------:R-:W-:Y:S02]  /*10980*/  FSEL R30, R30, -INF , !P2 ;  /* 0xff8000001e1e7808 */ /* 0x000fe40005000000 */
[----:B------:R-:W-:-:S02]  /*10990*/  FSEL R31, R31, -INF , !P3 ;  /* 0xff8000001f1f7808 */ /* 0x000fc40005800000 */
[----:B------:R-:W-:Y:S02]  /*109a0*/  FMNMX.FTZ R8, R29, R8, !PT ;  /* 0x000000081d087209 */ /* 0x000fe40007810000 */
        /* <DEDUP_REMOVED lines=11> */
[C---:B------:R-:W-:Y:S02]  /*10a60*/  ISETP.GT.AND P4, PT, R9.reuse, 0x19, P1 ;  /* 0x000000190900780c */ /* 0x040fe40000f84270 */
[C---:B------:R-:W-:Y:S02]  /*10a70*/  ISETP.GT.AND P2, PT, R9.reuse, 0x20, P1 ;  /* 0x000000200900780c */ /* 0x040fe40000f44270 */
[----:B------:R-:W-:Y:S02]  /*10a80*/  ISETP.GT.AND P3, PT, R9, 0x21, P1 ;  /* 0x000000210900780c */ /* 0x000fe40000f64270 */
[----:B------:R-:W-:Y:S02]  /*10a90*/  FMNMX.FTZ R8, R36, R8, !PT ;  /* 0x0000000824087209 */ /* 0x000fe40007810000 */
[C---:B------:R-:W-:Y:S02]  /*10aa0*/  ISETP.LT.OR P4, PT, R12.reuse, 0x1a, P4 ;  /* 0x0000001a0c00780c */ /* 0x040fe40002781670 */
[----:B------:R-:W-:-:S02]  /*10ab0*/  ISETP.LT.OR P2, PT, R12, 0x21, P2 ;  /* 0x000000210c00780c */ /* 0x000fc40001741670 */
[----:B------:R-:W-:Y:S02]  /*10ac0*/  ISETP.LT.OR P3, PT, R12, 0x22, P3 ;  /* 0x000000220c00780c */ /* 0x000fe40001f61670 */
[----:B------:R-:W-:Y:S02]  /*10ad0*/  FMNMX.FTZ R8, R37, R8, !PT ;  /* 0x0000000825087209 */ /* 0x000fe40007810000 */
[----:B------:R-:W-:Y:S02]  /*10ae0*/  FSEL R39, R39, -INF , !P4 ;  /* 0xff80000027277808 */ /* 0x000fe40006000000 */
[----:B------:R-:W-:Y:S02]  /*10af0*/  FSEL R42, R42, -INF , !P2 ;  /* 0xff8000002a2a7808 */ /* 0x000fe40005000000 */
[----:B------:R-:W-:Y:S02]  /*10b00*/  FSEL R43, R43, -INF , !P3 ;  /* 0xff8000002b2b7808 */ /* 0x000fe40005800000 */
[----:B------:R-:W-:-:S02]  /*10b10*/  ISETP.GT.AND P4, PT, R9, 0x28, P1 ;  /* 0x000000280900780c */ /* 0x000fc40000f84270 */
[C---:B------:R-:W-:Y:S02]  /*10b20*/  ISETP.GT.AND P2, PT, R9.reuse, 0x29, P1 ;  /* 0x000000290900780c */ /* 0x040fe40000f44270 */
[----:B------:R-:W-:Y:S02]  /*10b30*/  ISETP.GT.AND P3, PT, R9, 0x30, P1 ;  /* 0x000000300900780c */ /* 0x000fe40000f64270 */
[----:B------:R-:W-:Y:S02]  /*10b40*/  FMNMX.FTZ R8, R40, R8, !PT ;  /* 0x0000000828087209 */ /* 0x000fe40007810000 */
[C---:B------:R-:W-:Y:S02]  /*10b50*/  ISETP.LT.OR P4, PT, R12.reuse, 0x29, P4 ;  /* 0x000000290c00780c */ /* 0x040fe40002781670 */
[C---:B------:R-:W-:Y:S02]  /*10b60*/  ISETP.LT.OR P2, PT, R12.reuse, 0x2a, P2 ;  /* 0x0000002a0c00780c */ /* 0x040fe40001741670 */
[----:B------:R-:W-:-:S02]  /*10b70*/  ISETP.LT.OR P3, PT, R12, 0x31, P3 ;  /* 0x000000310c00780c */ /* 0x000fc40001f61670 */
[----:B------:R-:W-:Y:S02]  /*10b80*/  FMNMX.FTZ R8, R41, R8, !PT ;  /* 0x0000000829087209 */ /* 0x000fe40007810000 */
[----:B------:R-:W-:Y:S02]  /*10b90*/  FSEL R46, R46, -INF , !P4 ;  /* 0xff8000002e2e7808 */ /* 0x000fe40006000000 */
[----:B------:R-:W-:Y:S02]  /*10ba0*/  FSEL R47, R47, -INF , !P2 ;  /* 0xff8000002f2f7808 */ /* 0x000fe40005000000 */
[----:B------:R-:W-:Y:S02]  /*10bb0*/  FSEL R50, R50, -INF , !P3 ;  /* 0xff80000032327808 */ /* 0x000fe40005800000 */
[C---:B------:R-:W-:Y:S02]  /*10bc0*/  ISETP.GT.AND P4, PT, R9.reuse, 0x31, P1 ;  /* 0x000000310900780c */ /* 0x040fe40000f84270 */
[----:B------:R-:W-:-:S02]  /*10bd0*/  ISETP.GT.AND P2, PT, R9, 0x38, P1 ;  /* 0x000000380900780c */ /* 0x000fc40000f44270 */
[----:B------:R-:W-:Y:S02]  /*10be0*/  ISETP.GT.AND P3, PT, R9, 0x39, P1 ;  /* 0x000000390900780c */ /* 0x000fe40000f64270 */
[----:B------:R-:W-:Y:S02]  /*10bf0*/  FMNMX.FTZ R8, R44, R8, !PT ;  /* 0x000000082c087209 */ /* 0x000fe40007810000 */
[C---:B------:R-:W-:Y:S02]  /*10c00*/  ISETP.LT.OR P4, PT, R12.reuse, 0x32, P4 ;  /* 0x000000320c00780c */ /* 0x040fe40002781670 */
[C---:B------:R-:W-:Y:S02]  /*10c10*/  ISETP.LT.OR P2, PT, R12.reuse, 0x39, P2 ;  /* 0x000000390c00780c */ /* 0x040fe40001741670 */
[----:B------:R-:W-:Y:S02]  /*10c20*/  ISETP.LT.OR P3, PT, R12, 0x3a, P3 ;  /* 0x0000003a0c00780c */ /* 0x000fe40001f61670 */
[----:B------:R-:W-:-:S02]  /*10c30*/  FMNMX.FTZ R8, R45, R8, !PT ;  /* 0x000000082d087209 */ /* 0x000fc40007810000 */
[----:B------:R-:W-:Y:S02]  /*10c40*/  FSEL R51, R51, -INF , !P4 ;  /* 0xff80000033337808 */ /* 0x000fe40006000000 */
[----:B------:R-:W-:Y:S02]  /*10c50*/  FSEL R54, R54, -INF , !P2 ;  /* 0xff80000036367808 */ /* 0x000fe40005000000 */
[----:B------:R-:W-:Y:S02]  /*10c60*/  FSEL R55, R55, -INF , !P3 ;  /* 0xff80000037377808 */ /* 0x000fe40005800000 */
[----:B------:R-:W-:Y:S02]  /*10c70*/  FMNMX.FTZ R8, R48, R8, !PT ;  /* 0x0000000830087209 */ /* 0x000fe40007810000 */
[----:B------:R-:W-:Y:S02]  /*10c80*/  LOP3.LUT R22, R22, 0xdfffffff, RZ, 0xc0, !PT ;  /* 0xdfffffff16167812 */ /* 0x000fe400078ec0ff */
[----:B------:R-:W-:-:S02]  /*10c90*/  ISETP.GT.AND P4, PT, R9, 0x40, P1 ;  /* 0x000000400900780c */ /* 0x000fc40000f84270 */
[C---:B------:R-:W-:Y:S02]  /*10ca0*/  ISETP.GT.AND P2, PT, R9.reuse, 0x41, P1 ;  /* 0x000000410900780c */ /* 0x040fe40000f44270 */
[----:B------:R-:W-:Y:S02]  /*10cb0*/  ISETP.GT.AND P3, PT, R9, 0x48, P1 ;  /* 0x000000480900780c */ /* 0x000fe40000f64270 */
[----:B------:R-:W-:Y:S02]  /*10cc0*/  FMNMX.FTZ R8, R49, R8, !PT ;  /* 0x0000000831087209 */ /* 0x000fe40007810000 */
[----:B------:R-:W-:Y:S02]  /*10cd0*/  @P0 LOP3.LUT R22, R22, 0x20000000, RZ, 0xfc, !PT ;  /* 0x2000000016160812 */ /* 0x000fe400078efcff */
[C---:B------:R-:W-:Y:S02]  /*10ce0*/  ISETP.LT.OR P4, PT, R12.reuse, 0x41, P4 ;  /* 0x000000410c00780c */ /* 0x040fe40002781670 */
[----:B------:R-:W-:-:S02]  /*10cf0*/  ISETP.LT.OR P2, PT, R12, 0x42, P2 ;  /* 0x000000420c00780c */ /* 0x000fc40001741670 */
[----:B------:R-:W-:Y:S02]  /*10d00*/  ISETP.LT.OR P3, PT, R12, 0x49, P3 ;  /* 0x000000490c00780c */ /* 0x000fe40001f61670 */
[----:B------:R-:W-:Y:S02]  /*10d10*/  ISETP.GT.AND P0, PT, R9, 0x61, P1 ;  /* 0x000000610900780c */ /* 0x000fe40000f04270 */
        /* <DEDUP_REMOVED lines=11> */
[----:B------:R-:W-:Y:S02]  /*10dd0*/  LOP3.LUT R22, R22, 0x7fffffff, RZ, 0xc0, !PT ;  /* 0x7fffffff16167812 */ /* 0x000fe400078ec0ff */
[----:B------:R-:W-:Y:S02]  /*10de0*/  FMNMX.FTZ R8, R56, R8, !PT ;  /* 0x0000000838087209 */ /* 0x000fe40007810000 */
[----:B------:R-:W-:Y:S02]  /*10df0*/  FSEL R63, R63, -INF , !P4 ;  /* 0xff8000003f3f7808 */ /* 0x000fe40006000000 */
[----:B------:R-:W-:Y:S02]  /*10e00*/  FSEL R66, R66, -INF , !P2 ;  /* 0xff80000042427808 */ /* 0x000fe40005000000 */
[----:B------:R-:W-:-:S02]  /*10e10*/  FSEL R67, R67, -INF , !P3 ;  /* 0xff80000043437808 */ /* 0x000fc40005800000 */
[C---:B------:R-:W-:Y:S02]  /*10e20*/  ISETP.GT.AND P4, PT, R9.reuse, 0x58, P1 ;  /* 0x000000580900780c */ /* 0x040fe40000f84270 */
[C---:B------:R-:W-:Y:S02]  /*10e30*/  ISETP.GT.AND P2, PT, R9.reuse, 0x59, P1 ;  /* 0x000000590900780c */ /* 0x040fe40000f44270 */
[C---:B------:R-:W-:Y:S02]  /*10e40*/  ISETP.GT.AND P3, PT, R9.reuse, 0x60, P1 ;  /* 0x000000600900780c */ /* 0x040fe40000f64270 */
[----:B------:R-:W-:Y:S02]  /*10e50*/  @P0 LOP3.LUT R22, R22, 0x80000000, RZ, 0xfc, !PT ;  /* 0x8000000016160812 */ /* 0x000fe400078efcff */
[----:B------:R-:W-:Y:S02]  /*10e60*/  ISETP.GT.AND P0, PT, R9, RZ, P1 ;  /* 0x000000ff0900720c */ /* 0x000fe40000f04270 */
[----:B------:R-:W-:-:S02]  /*10e70*/  FMNMX.FTZ R8, R57, R8, !PT ;  /* 0x0000000839087209 */ /* 0x000fc40007810000 */
[C---:B------:R-:W-:Y:S02]  /*10e80*/  ISETP.LT.OR P4, PT, R12.reuse, 0x59, P4 ;  /* 0x000000590c00780c */ /* 0x040fe40002781670 */
[C---:B------:R-:W-:Y:S02]  /*10e90*/  ISETP.LT.OR P2, PT, R12.reuse, 0x5a, P2 ;  /* 0x0000005a0c00780c */ /* 0x040fe40001741670 */
[----:B------:R-:W-:Y:S02]  /*10ea0*/  ISETP.LT.OR P3, PT, R12, 0x61, P3 ;  /* 0x000000610c00780c */ /* 0x000fe40001f61670 */
[----:B------:R-:W-:Y:S02]  /*10eb0*/  FMNMX.FTZ R8, R60, R8, !PT ;  /* 0x000000083c087209 */ /* 0x000fe40007810000 */
[----:B------:R-:W-:Y:S02]  /*10ec0*/  FSEL R70, R70, -INF , !P4 ;  /* 0xff80000046467808 */ /* 0x000fe40006000000 */
[----:B------:R-:W-:-:S02]  /*10ed0*/  FSEL R71, R71, -INF , !P2 ;  /* 0xff80000047477808 */ /* 0x000fc40005000000 */
[----:B------:R-:W-:Y:S02]  /*10ee0*/  FSEL R74, R74, -INF , !P3 ;  /* 0xff8000004a4a7808 */ /* 0x000fe40005800000 */
[C---:B------:R-:W-:Y:S02]  /*10ef0*/  ISETP.GT.AND P2, PT, R9.reuse, 0x68, P1 ;  /* 0x000000680900780c */ /* 0x040fe40000f44270 */
[C---:B------:R-:W-:Y:S02]  /*10f00*/  ISETP.GT.AND P3, PT, R9.reuse, 0x69, P1 ;  /* 0x000000690900780c */ /* 0x040fe40000f64270 */
[C---:B------:R-:W-:Y:S02]  /*10f10*/  ISETP.GT.AND P4, PT, R9.reuse, 0x70, P1 ;  /* 0x000000700900780c */ /* 0x040fe40000f84270 */
[C---:B------:R-:W-:Y:S02]  /*10f20*/  ISETP.GT.AND P5, PT, R9.reuse, 0x71, P1 ;  /* 0x000000710900780c */ /* 0x040fe40000fa4270 */
[----:B------:R-:W-:-:S02]  /*10f30*/  ISETP.GT.AND P6, PT, R9, 0x78, P1 ;  /* 0x000000780900780c */ /* 0x000fc40000fc4270 */
[----:B------:R-:W-:Y:S02]  /*10f40*/  FMNMX.FTZ R8, R61, R8, !PT ;  /* 0x000000083d087209 */ /* 0x000fe40007810000 */
[----:B------:R-:W-:Y:S02]  /*10f50*/  LOP3.LUT R22, R22, 0xfffffff7, RZ, 0xc0, !PT ;  /* 0xfffffff716167812 */ /* 0x000fe400078ec0ff */
[----:B------:R-:W-:Y:S02]  /*10f60*/  ISETP.GT.AND P1, PT, R9, 0x79, P1 ;  /* 0x000000790900780c */ /* 0x000fe40000f24270 */
[----:B------:R-:W-:Y:S02]  /*10f70*/  FMNMX.FTZ R8, R64, R8, !PT ;  /* 0x0000000840087209 */ /* 0x000fe40007810000 */
[----:B------:R-:W-:Y:S02]  /*10f80*/  @P0 LOP3.LUT R22, R22, 0x8, RZ, 0xfc, !PT ;  /* 0x0000000816160812 */ /* 0x000fe400078efcff */
[----:B------:R-:W-:-:S02]  /*10f90*/  FMNMX.FTZ R8, R65, R8, !PT ;  /* 0x0000000841087209 */ /* 0x000fc40007810000 */
[C---:B------:R-:W-:Y:S02]  /*10fa0*/  LOP3.LUT P0, RZ, R22.reuse, 0x80000000, RZ, 0xc0, !PT ;  /* 0x8000000016ff7812 */ /* 0x040fe4000780c0ff */
[----:B------:R-:W-:Y:S02]  /*10fb0*/  LOP3.LUT R22, R22, 0xfffffffd, RZ, 0xc0, !PT ;  /* 0xfffffffd16167812 */ /* 0x000fe400078ec0ff */
[----:B------:R-:W-:Y:S02]  /*10fc0*/  FMNMX.FTZ R8, R68, R8, !PT ;  /* 0x0000000844087209 */ /* 0x000fe40007810000 */
[----:B------:R-:W-:Y:S02]  /*10fd0*/  @P1 LOP3.LUT R22, R22, 0x2, RZ, 0xfc, !PT ;  /* 0x0000000216161812 */ /* 0x000fe400078efcff */
[----:B------:R-:W-:Y:S02]  /*10fe0*/  FMNMX.FTZ R8, R69, R8, !PT ;  /* 0x0000000845087209 */ /* 0x000fe40007810000 */
[----:B------:R-:W-:-:S02]  /*10ff0*/  LOP3.LUT P1, RZ, R22, 0x8, RZ, 0xc0, !PT ;  /* 0x0000000816ff7812 */ /* 0x000fc4000782c0ff */
[----:B------:R-:W-:Y:S02]  /*11000*/  FMNMX.FTZ R8, R72, R8, !PT ;  /* 0x0000000848087209 */ /* 0x000fe40007810000 */
[----:B------:R-:W-:Y:S02]  /*11010*/  ISETP.LT.OR P1, PT, R12, 0x1, P1 ;  /* 0x000000010c00780c */ /* 0x000fe40000f21670 */
[----:B------:R-:W-:Y:S02]  /*11020*/  FMNMX.FTZ R8, R73, R8, !PT ;  /* 0x0000000849087209 */ /* 0x000fe40007810000 */
[----:B------:R-:W-:Y:S02]  /*11030*/  FSEL R26, R26, -INF , !P1 ;  /* 0xff8000001a1a7808 */ /* 0x000fe40004800000 */
        /* <DEDUP_REMOVED lines=12> */
[----:B------:R-:W-:Y:S01]  /*11100*/  ISETP.LT.OR P0, PT, R12, 0x62, P0 ;  /* 0x000000620c00780c */ /* 0x000fe20000701670 */
[----:B------:R-:W0:Y:S01]  /*11110*/  SHFL.BFLY PT, R9, R8, 0x2, 0x1f ;  /* 0x0c401f0008097f89 */ /* 0x000e2200000e0000 */
[----:B------:R-:W-:-:S02]  /*11120*/  FMNMX.FTZ R10, R38, R10, !PT ;  /* 0x0000000a260a7209 */ /* 0x000fc40007810000 */
[----:B------:R-:W-:Y:S02]  /*11130*/  LOP3.LUT R22, R22, 0xffffffef, RZ, 0xc0, !PT ;  /* 0xffffffef16167812 */ /* 0x000fe400078ec0ff */
[----:B------:R-:W-:Y:S02]  /*11140*/  FMNMX.FTZ R10, R39, R10, !PT ;  /* 0x0000000a270a7209 */ /* 0x000fe40007810000 */
[----:B------:R-:W-:Y:S02]  /*11150*/  ISETP.LT.OR P4, PT, R12, 0x71, P4 ;  /* 0x000000710c00780c */ /* 0x000fe40002781670 */
[----:B------:R-:W-:Y:S02]  /*11160*/  FMNMX.FTZ R10, R42, R10, !PT ;  /* 0x0000000a2a0a7209 */ /* 0x000fe40007810000 */
[----:B------:R-:W-:Y:S02]  /*11170*/  ISETP.LT.OR P5, PT, R12, 0x72, P5 ;  /* 0x000000720c00780c */ /* 0x000fe40002fa1670 */
[----:B------:R-:W-:-:S02]  /*11180*/  FMNMX.FTZ R10, R43, R10, !PT ;  /* 0x0000000a2b0a7209 */ /* 0x000fc40007810000 */
[----:B------:R-:W-:Y:S02]  /*11190*/  @P0 LOP3.LUT R22, R22, 0x10, RZ, 0xfc, !PT ;  /* 0x0000001016160812 */ /* 0x000fe400078efcff */
[----:B------:R-:W-:Y:S02]  /*111a0*/  FMNMX.FTZ R10, R46, R10, !PT ;  /* 0x0000000a2e0a7209 */ /* 0x000fe40007810000 */
[----:B------:R-:W-:Y:S02]  /*111b0*/  ISETP.LT.OR P0, PT, R12, 0x69, P2 ;  /* 0x000000690c00780c */ /* 0x000fe40001701670 */
[----:B------:R-:W-:Y:S02]  /*111c0*/  FMNMX.FTZ R10, R47, R10, !PT ;  /* 0x0000000a2f0a7209 */ /* 0x000fe40007810000 */
[----:B------:R-:W-:Y:S02]  /*111d0*/  LOP3.LUT P2, RZ, R22, 0x2, RZ, 0xc0, !PT ;  /* 0x0000000216ff7812 */ /* 0x000fe4000784c0ff */
[----:B0-----:R-:W-:-:S02]  /*111e0*/  FMNMX.FTZ R8, R8, R9, !PT ;  /* 0x0000000908087209 */ /* 0x001fc40007810000 */
[----:B------:R-:W-:Y:S02]  /*111f0*/  FMNMX.FTZ R10, R50, R10, !PT ;  /* 0x0000000a320a7209 */ /* 0x000fe40007810000 */
[----:B------:R-:W-:Y:S01]  /*11200*/  LOP3.LUT R22, R22, 0xfffffffb, RZ, 0xc0, !PT ;  /* 0xfffffffb16167812 */ /* 0x000fe200078ec0ff */
[----:B------:R-:W0:Y:S01]  /*11210*/  SHFL.BFLY PT, R9, R8, 0x1, 0x1f ;  /* 0x0c201f0008097f89 */ /* 0x000e2200000e0000 */
[----:B------:R-:W-:Y:S02]  /*11220*/  FMNMX.FTZ R10, R51, R10, !PT ;  /* 0x0000000a330a7209 */ /* 0x000fe40007810000 */
[----:B------:R-:W-:Y:S02]  /*11230*/  @P0 LOP3.LUT R22, R22, 0x4, RZ, 0xfc, !PT ;  /* 0x0000000416160812 */ /* 0x000fe400078efcff */
[----:B------:R-:W-:Y:S02]  /*11240*/  FMNMX.FTZ R10, R54, R10, !PT ;  /* 0x0000000a360a7209 */ /* 0x000fe40007810000 */
[----:B------:R-:W-:-:S02]  /*11250*/  ISETP.LT.OR P0, PT, R12, 0x6a, P3 ;  /* 0x0000006a0c00780c */ /* 0x000fc40001f01670 */
[----:B------:R-:W-:Y:S02]  /*11260*/  FMNMX.FTZ R10, R55, R10, !PT ;  /* 0x0000000a370a7209 */ /* 0x000fe40007810000 */
[----:B------:R-:W-:Y:S02]  /*11270*/  LOP3.LUT R22, R22, 0xbfffffff, RZ, 0xc0, !PT ;  /* 0xbfffffff16167812 */ /* 0x000fe400078ec0ff */
[----:B------:R-:W-:Y:S02]  /*11280*/  FMNMX.FTZ R10, R58, R10, !PT ;  /* 0x0000000a3a0a7209 */ /* 0x000fe40007810000 */
[----:B------:R-:W-:Y:S02]  /*11290*/  FSEL R82, R82, -INF , !P4 ;  /* 0xff80000052527808 */ /* 0x000fe40006000000 */
[----:B------:R-:W-:Y:S02]  /*112a0*/  FMNMX.FTZ R10, R59, R10, !PT ;  /* 0x0000000a3b0a7209 */ /* 0x000fe40007810000 */
[----:B------:R-:W-:-:S02]  /*112b0*/  ISETP.LT.OR P6, PT, R12, 0x79, P6 ;  /* 0x000000790c00780c */ /* 0x000fc400037c1670 */
[----:B------:R-:W-:Y:S02]  /*112c0*/  FMNMX.FTZ R10, R62, R10, !PT ;  /* 0x0000000a3e0a7209 */ /* 0x000fe40007810000 */
[----:B------:R-:W-:Y:S02]  /*112d0*/  @P0 LOP3.LUT R22, R22, 0x40000000, RZ, 0xfc, !PT ;  /* 0x4000000016160812 */ /* 0x000fe400078efcff */
[----:B0-----:R-:W-:Y:S02]  /*112e0*/  FMNMX.FTZ R8, R8, R9, !PT ;  /* 0x0000000908087209 */ /* 0x001fe40007810000 */
[----:B------:R-:W-:Y:S02]  /*112f0*/  FMNMX.FTZ R10, R63, R10, !PT ;  /* 0x0000000a3f0a7209 */ /* 0x000fe40007810000 */
[----:B------:R-:W-:Y:S02]  /*11300*/  FSETP.NEU.FTZ.AND P3, PT, R8, -INF , PT ;  /* 0xff8000000800780b */ /* 0x000fe40003f7d000 */
[----:B------:R-:W-:-:S02]  /*11310*/  FMNMX.FTZ R10, R66, R10, !PT ;  /* 0x0000000a420a7209 */ /* 0x000fc40007810000 */
[----:B------:R-:W-:Y:S02]  /*11320*/  FSEL R9, R8, RZ, P3 ;  /* 0x000000ff08097208 */ /* 0x000fe40001800000 */
[----:B------:R-:W-:Y:S02]  /*11330*/  FMNMX.FTZ R10, R67, R10, !PT ;  /* 0x0000000a430a7209 */ /* 0x000fe40007810000 */
[----:B------:R-:W-:Y:S01]  /*11340*/  LOP3.LUT P0, RZ, R22, 0x10, RZ, 0xc0, !PT ;  /* 0x0000001016ff7812 */ /* 0x000fe2000780c0ff */
[----:B------:R-:W-:Y:S01]  /*11350*/  FADD.FTZ R3, -R9, R3 ;  /* 0x0000000309037221 */ /* 0x000fe20000010100 */
[----:B------:R-:W-:Y:S01]  /*11360*/  FMNMX.FTZ R10, R70, R10, !PT ;  /* 0x0000000a460a7209 */ /* 0x000fe20007810000 */
[----:B------:R-:W-:Y:S01]  /*11370*/  FMUL.FTZ R9, R8, UR51 ;  /* 0x0000003308097c20 */ /* 0x000fe20008410000 */
[----:B------:R-:W-:Y:S02]  /*11380*/  FSEL R75, R75, -INF , !P0 ;  /* 0xff8000004b4b7808 */ /* 0x000fe40004000000 */
[----:B------:R-:W-:-:S02]  /*11390*/  FMNMX.FTZ R10, R71, R10, !PT ;  /* 0x0000000a470a7209 */ /* 0x000fc40007810000 */
[----:B------:R-:W-:Y:S02]  /*113a0*/  FSEL R9, R9, RZ, P3 ;  /* 0x000000ff09097208 */ /* 0x000fe40001800000 */
[----:B------:R-:W-:Y:S02]  /*113b0*/  LOP3.LUT P3, RZ, R22, 0x4, RZ, 0xc0, !PT ;  /* 0x0000000416ff7812 */ /* 0x000fe4000786c0ff */
[----:B------:R-:W-:Y:S01]  /*113c0*/  FMNMX.FTZ R10, R74, R10, !PT ;  /* 0x0000000a4a0a7209 */ /* 0x000fe20007810000 */
[--C-:B------:R-:W-:Y:S01]  /*113d0*/  FFMA.FTZ R24, R24, UR51, -R9.reuse ;  /* 0x0000003318187c23 */ /* 0x100fe20008010809 */
[----:B------:R-:W-:Y:S01]  /*113e0*/  LOP3.LUT P0, RZ, R22, 0x40000000, RZ, 0xc0, !PT ;  /* 0x4000000016ff7812 */ /* 0x000fe2000780c0ff */
[--C-:B------:R-:W-:Y:S01]  /*113f0*/  FFMA.FTZ R25, R25, UR51, -R9.reuse ;  /* 0x0000003319197c23 */ /* 0x100fe20008010809 */
[----:B------:R-:W-:Y:S01]  /*11400*/  FSEL R78, R78, -INF , !P3 ;  /* 0xff8000004e4e7808 */ /* 0x000fe20005800000 */
[--C-:B------:R-:W-:Y:S01]  /*11410*/  FFMA.FTZ R28, R28, UR51, -R9.reuse ;  /* 0x000000331c1c7c23 */ /* 0x100fe20008010809 */
[----:B------:R-:W-:Y:S01]  /*11420*/  FMNMX.FTZ R10, R75, R10, !PT ;  /* 0x0000000a4b0a7209 */ /* 0x000fe20007810000 */
[----:B------:R-:W-:Y:S01]  /*11430*/  MUFU.EX2 R24, R24 ;  /* 0x0000001800187308 */ /* 0x000fe20000000800 */
[----:B------:R-:W-:Y:S01]  /*11440*/  FSEL R79, R79, -INF , !P0 ;  /* 0xff8000004f4f7808 */ /* 0x000fe20004000000 */
[--C-:B------:R-:W-:Y:S01]  /*11450*/  FFMA.FTZ R29, R29, UR51, -R9.reuse ;  /* 0x000000331d1d7c23 */ /* 0x100fe20008010809 */
[----:B------:R-:W-:Y:S01]  /*11460*/  FMNMX.FTZ R10, R78, R10, !PT ;  /* 0x0000000a4e0a7209 */ /* 0x000fe20007810000 */
[--C-:B------:R-:W-:Y:S01]  /*11470*/  FFMA.FTZ R32, R32, UR51, -R9.reuse ;  /* 0x0000003320207c23 */ /* 0x100fe20008010809 */
[----:B------:R-:W-:Y:S01]  /*11480*/  FSEL R83, R83, -INF , !P5 ;  /* 0xff80000053537808 */ /* 0x000fe20006800000 */
[--C-:B------:R-:W-:Y:S01]  /*11490*/  FFMA.FTZ R33, R33, UR51, -R9.reuse ;  /* 0x0000003321217c23 */ /* 0x100fe20008010809 */
[----:B------:R-:W-:Y:S01]  /*114a0*/  FMNMX.FTZ R10, R79, R10, !PT ;  /* 0x0000000a4f0a7209 */ /* 0x000fe20007810000 */
[----:B------:R-:W-:Y:S01]  /*114b0*/  MUFU.EX2 R25, R25 ;  /* 0x0000001900197308 */ /* 0x000fe20000000800 */
[----:B------:R-:W-:Y:S01]  /*114c0*/  ISETP.LT.OR P2, PT, R12, 0x7a, P2 ;  /* 0x0000007a0c00780c */ /* 0x000fe20001741670 */
[----:B------:R-:W-:Y:S01]  /*114d0*/  FMUL.FTZ R12, R3, UR51 ;  /* 0x00000033030c7c20 */ /* 0x000fe20008410000 */
[----:B------:R-:W-:Y:S01]  /*114e0*/  FMNMX.FTZ R10, R82, R10, !PT ;  /* 0x0000000a520a7209 */ /* 0x000fe20007810000 */
        /* <DEDUP_REMOVED lines=15> */
[--C-:B------:R-:W-:Y:S01]  /*115e0*/  FFMA.FTZ R52, R52, UR51, -R9.reuse ;  /* 0x0000003334347c23 */ /* 0x100fe20008010809 */
[----:B------:R-:W0:Y:S01]  /*115f0*/  SHFL.BFLY PT, R11, R10, 0x2, 0x1f ;  /* 0x0c401f000a0b7f89 */ /* 0x000e2200000e0000 */
        /* <DEDUP_REMOVED lines=19> */
[----:B------:R-:W-:Y:S01]  /*11730*/  MUFU.EX2 R36, R36 ;  /* 0x0000002400247308 */ /* 0x000fe20000000800 */
[----:B------:R-:W-:-:S02]  /*11740*/  LOP3.LUT P0, RZ, R22, 0x20000000, RZ, 0xc0, !PT ;  /* 0x2000000016ff7812 */ /* 0x000fc4000780c0ff */
[----:B0-----:R-:W-:-:S05]  /*11750*/  FMNMX.FTZ R10, R10, R11, !PT ;  /* 0x0000000b0a0a7209 */ /* 0x001fca0007810000 */
        /* <DEDUP_REMOVED lines=10> */
[----:B------:R-:W-:Y:S01]  /*11800*/  FMUL.FTZ R0, R10, UR51 ;  /* 0x000000330a007c20 */ /* 0x000fe20008410000 */
[----:B------:R-:W-:Y:S04]  /*11810*/  MUFU.EX2 R48, R48 ;  /* 0x0000003000307308 */ /* 0x000fe80000000800 */
[----:B------:R-:W-:-:S04]  /*11820*/  FSEL R3, R0, RZ, P1 ;  /* 0x000000ff00037208 */ /* 0x000fc80000800000 */
        /* <DEDUP_REMOVED lines=152> */
.L_x_11520:
[----:B------:R-:W2:Y:S04]  /*121b0*/  LDL R38, [R1+0x38] ;  /* 0x0000380001267983 */ /* 0x000ea80000100800 */
[----:B------:R-:W3:Y:S01]  /*121c0*/  LDL R30, [R1+0x3c] ;  /* 0x00003c00011e7983 */ /* 0x000ee20000100800 */
[----:B------:R-:W-:Y:S01]  /*121d0*/  F2FP.F16.F32.PACK_AB R80, R81, R80 ;  /* 0x000000505150723e */ /* 0x000fe200000000ff */
[----:B------:R-:W-:Y:S01]  /*121e0*/  IMAD R18, R18, 0x8, R2 ;  /* 0x0000000812127824 */ /* 0x000fe200078e0202 */
[----:B------:R-:W-:Y:S01]  /*121f0*/  F2FP.F16.F32.PACK_AB R81, R83, R82 ;  /* 0x000000525351723e */ /* 0x000fe200000000ff */
[----:B------:R-:W-:Y:S01]  /*12200*/  IMAD.U32 R23, RZ, RZ, UR38 ;  /* 0x00000026ff177e24 */ /* 0x000fe2000f8e00ff */
[----:B------:R-:W-:Y:S01]  /*12210*/  F2FP.F16.F32.PACK_AB R82, R9, R84 ;  /* 0x000000540952723e */ /* 0x000fe200000000ff */
[----:B------:R-:W-:Y:S01]  /*12220*/  VIADD R18, R18, 0x2d860 ;  /* 0x0002d86012127836 */ /* 0x000fe20000000000 */
[----:B------:R-:W4:Y:S01]  /*12230*/  LDL R9, [R1+0x8] ;  /* 0x0000080001097983 */ /* 0x000f220000100800 */
[----:B------:R-:W-:-:S02]  /*12240*/  F2FP.F16.F32.PACK_AB R24, R25, R24 ;  /* 0x000000181918723e */ /* 0x000fc400000000ff */
[----:B------:R-:W-:Y:S02]  /*12250*/  F2FP.F16.F32.PACK_AB R25, R14, R26 ;  /* 0x0000001a0e19723e */ /* 0x000fe400000000ff */
[----:B------:R-:W-:Y:S02]  /*12260*/  F2FP.F16.F32.PACK_AB R32, R33, R32 ;  /* 0x000000202120723e */ /* 0x000fe400000000ff */
[----:B------:R-:W-:Y:S02]  /*12270*/  PRMT R18, R23, 0x654, R18 ;  /* 0x0000065417127816 */ /* 0x000fe40000000012 */
[----:B------:R-:W-:Y:S02]  /*12280*/  F2FP.F16.F32.PACK_AB R26, R29, R28 ;  /* 0x0000001c1d1a723e */ /* 0x000fe400000000ff */
[----:B------:R-:W-:Y:S01]  /*12290*/  F2FP.F16.F32.PACK_AB R27, R31, R27 ;  /* 0x0000001b1f1b723e */ /* 0x000fe200000000ff */
[----:B------:R0:W-:Y:S01]  /*122a0*/  SYNCS.ARRIVE.TRANS64.RED.A1T0 RZ, [R18+URZ], RZ ;  /* 0x000000ff12ff79a7 */ /* 0x0001e2000810043f */
[----:B------:R-:W-:-:S02]  /*122b0*/  F2FP.F16.F32.PACK_AB R33, R13, R34 ;  /* 0x000000220d21723e */ /* 0x000fc400000000ff */
[----:B------:R-:W-:Y:S01]  /*122c0*/  F2FP.F16.F32.PACK_AB R40, R41, R40 ;  /* 0x000000282928723e */ /* 0x000fe200000000ff */
[----:B------:R1:W-:Y:S01]  /*122d0*/  STSM.16.M88.4 [R143+0x21800], R24 ;  /* 0x021800188f007844 */ /* 0x0003e20000000200 */
        /* <DEDUP_REMOVED lines=71> */
[----:B------:R-:W-:Y:S02]  /*12750*/  IMAD.MOV.U32 R3, RZ, RZ, R8 ;  /* 0x000000ffff037224 */ /* 0x000fe400078e0008 */
[----:B------:R-:W-:Y:S02]  /*12760*/  IMAD.MOV.U32 R23, RZ, RZ, R7 ;  /* 0x000000ffff177224 */ /* 0x000fe400078e0007 */
[----:B0-----:R-:W-:Y:S01]  /*12770*/  IMAD.MOV.U32 R18, RZ, RZ, R6 ;  /* 0x000000ffff127224 */ /* 0x001fe200078e0006 */
[----:B--2---:R1:W-:Y:S04]  /*12780*/  STSM.16.M88.4 [R38], R32 ;  /* 0x0000002026007844 */ /* 0x0043e80000000200 */
[----:B------:R1:W-:Y:S04]  /*12790*/  STSM.16.M88.4 [R145], R40 ;  /* 0x0000002891007844 */ /* 0x0003e80000000200 */
[----:B------:R1:W-:Y:S04]  /*127a0*/  STSM.16.M88.4 [R144], R48 ;  /* 0x0000003090007844 */ /* 0x0003e80000000200 */
[----:B------:R1:W-:Y:S04]  /*127b0*/  STSM.16.M88.4 [R143+0x27800], R56 ;  /* 0x027800388f007844 */ /* 0x0003e80000000200 */
[----:B---3--:R1:W-:Y:S04]  /*127c0*/  STSM.16.M88.4 [R30], R64 ;  /* 0x000000401e007844 */ /* 0x0083e80000000200 */
[----:B------:R1:W-:Y:S04]  /*127d0*/  STSM.16.M88.4 [R145+0x6000], R72 ;  /* 0x0060004891007844 */ /* 0x0003e80000000200 */
[----:B------:R1:W-:Y:S01]  /*127e0*/  STSM.16.M88.4 [R144+0x6000], R80 ;  /* 0x0060005090007844 */ /* 0x0003e20000000200 */
[----:B------:R-:W-:Y:S01]  /*127f0*/  @!PT LDS RZ, [RZ] ;  /* 0x00000000fffff984 */ /* 0x000fe20000000800 */
[----:B------:R-:W-:Y:S01]  /*12800*/  @!PT LDS RZ, [RZ] ;  /* 0x00000000fffff984 */ /* 0x000fe20000000800 */
[----:B------:R-:W-:Y:S01]  /*12810*/  @!PT LDS RZ, [RZ] ;  /* 0x00000000fffff984 */ /* 0x000fe20000000800 */
[----:B------:R-:W-:Y:S01]  /*12820*/  @!PT LDS RZ, [RZ] ;  /* 0x00000000fffff984 */ /* 0x000fe20000000800 */
[----:B------:R0:W-:Y:S06]  /*12830*/  MEMBAR.ALL.CTA ;  /* 0x0000000000007992 */ /* 0x0001ec0000008000 */
[----:B0-----:R-:W0:Y:S01]  /*12840*/  FENCE.VIEW.ASYNC.S ;  /* 0x00000000000073c6 */ /* 0x001e220000000000 */
[C---:B----4-:R-:W-:Y:S01]  /*12850*/  ISETP.GT.AND P1, PT, R4.reuse, R9, PT ;  /* 0x000000090400720c */ /* 0x050fe20003f24270 */
[----:B------:R-:W-:Y:S01]  /*12860*/  VIADD R4, R4, 0xffffffff ;  /* 0xffffffff04047836 */ /* 0x000fe20000000000 */
[----:B0-----:R-:W-:-:S11]  /*12870*/  NOP ;  /* 0x0000000000007918 */ /* 0x001fd60000000000 */
[----:B-1----:R-:W-:Y:S05]  /*12880*/  @P1 BRA `(.L_x_11521) ;  /* 0xffffffc800a01947 */ /* 0x002fea000383ffff */
[----:B------:R-:W-:Y:S02]  /*12890*/  IMAD.MOV.U32 R0, RZ, RZ, R10 ;  /* 0x000000ffff007224 */ /* 0x000fe400078e000a */
[----:B------:R-:W-:Y:S02]  /*128a0*/  IMAD.MOV.U32 R3, RZ, RZ, R8 ;  /* 0x000000ffff037224 */ /* 0x000fe400078e0008 */
[----:B------:R-:W-:Y:S02]  /*128b0*/  IMAD.MOV.U32 R18, RZ, RZ, R6 ;  /* 0x000000ffff127224 */ /* 0x000fe400078e0006 */
[----:B------:R-:W-:-:S07]  /*128c0*/  IMAD.MOV.U32 R23, RZ, RZ, R7 ;  /* 0x000000ffff177224 */ /* 0x000fce00078e0007 */
.L_x_11501:
        /* <DEDUP_REMOVED lines=15> */
[----:B------:R-:W-:-:S06]  /*129c0*/  VIADD R8, R6, -UR50 ;  /* 0x8000003206087c36 */ /* 0x000fcc0008000000 */
        /* <DEDUP_REMOVED lines=13> */
.L_x_11524:
[----:B------:R-:W-:-:S13]  /*12aa0*/  ISETP.NE.AND P1, PT, R10, 0x1, PT ;  /* 0x000000010a00780c */ /* 0x000fda0003f25270 */
[----:B------:R-:W0:Y:S02]  /*12ab0*/  @P1 LDC.64 R6, c[0x0][0x9e8] ;  /* 0x00027a00ff061b82 */ /* 0x000e240000000a00 */
[----:B0-----:R-:W-:-:S05]  /*12ac0*/  @P1 IMAD.HI.U32 R6, R9, R6, RZ ;  /* 0x0000000609061227 */ /* 0x001fca00078e00ff */
[----:B------:R-:W-:-:S07]  /*12ad0*/  @P1 SHF.R.U32.HI R9, RZ, R7, R6 ;  /* 0x00000007ff091219 */ /* 0x000fce0000011606 */
.L_x_11525:
[----:B------:R-:W-:Y:S05]  /*12ae0*/  BSYNC B0 ;  /* 0x0000000000007941 */ /* 0x000fea0003800000 */
.L_x_11523:
[----:B------:R-:W-:-:S05]  /*12af0*/  IMAD R9, R9, R10, RZ ;  /* 0x0000000a09097224 */ /* 0x000fca00078e02ff */
[----:B------:R-:W-:-:S07]  /*12b00*/  VIMNMX R8, R8, R9, !PT ;  /* 0x0000000908087248 */ /* 0x000fce0007fe0100 */
.L_x_11522:
[----:B------:R-:W2:Y:S01]  /*12b10*/  LDL R6, [R1+0x68] ;  /* 0x0000680001067983 */ /* 0x000ea20000100800 */
[----:B------:R-:W-:-:S05]  /*12b20*/  VIADD R8, R8, 0x7f ;  /* 0x0000007f08087836 */ /* 0x000fca0000000000 */
[----:B------:R-:W-:-:S04]  /*12b30*/  SHF.R.S32.HI R7, RZ, 0x1f, R8 ;  /* 0x0000001fff077819 */ /* 0x000fc80000011408 */
[----:B------:R-:W-:-:S04]  /*12b40*/  LEA.HI R7, R7, R8, RZ, 0x7 ;  /* 0x0000000807077211 */ /* 0x000fc800078f38ff */
[----:B------:R-:W-:-:S04]  /*12b50*/  SHF.R.S32.HI R7, RZ, 0x7, R7 ;  /* 0x00000007ff077819 */ /* 0x000fc80000011407 */
[----:B--2---:R-:W-:-:S04]  /*12b60*/  VIMNMX R6, R6, R7, !PT ;  /* 0x0000000706067248 */ /* 0x004fc80007fe0100 */
[----:B------:R-:W-:Y:S01]  /*12b70*/  ISETP.GE.AND P1, PT, R4, R6, PT ;  /* 0x000000060400720c */ /* 0x000fe20003f26270 */
[----:B------:R0:W-:-:S12]  /*12b80*/  STL [R1+0x8], R6 ;  /* 0x0000080601007387 */ /* 0x0001d80000100800 */
[----:B0-----:R-:W-:Y:S05]  /*12b90*/  @!P1 BRA `(.L_x_11526) ;  /* 0x0000002400209947 */ /* 0x001fea0003800000 */
[----:B------:R-:W-:Y:S02]  /*12ba0*/  IMAD.MOV.U32 R8, RZ, RZ, R0 ;  /* 0x000000ffff087224 */ /* 0x000fe400078e0000 */
[----:B------:R-:W-:Y:S02]  /*12bb0*/  IMAD.MOV.U32 R9, RZ, RZ, R3 ;  /* 0x000000ffff097224 */ /* 0x000fe400078e0003 */
[----:B------:R-:W-:Y:S02]  /*12bc0*/  IMAD.MOV.U32 R7, RZ, RZ, R23 ;  /* 0x000000ffff077224 */ /* 0x000fe400078e0017 */
[----:B------:R-:W-:-:S07]  /*12bd0*/  IMAD.MOV.U32 R6, RZ, RZ, R18 ;  /* 0x000000ffff067224 */ /* 0x000fce00078e0012 */
.L_x_11538:
[----:B------:R-:W2:Y:S01]  /*12be0*/  LDL R3, [R1+0xc] ;  /* 0x00000c0001037983 */ /* 0x000ea20000100800 */
[----:B------:R-:W-:Y:S01]  /*12bf0*/  ISETP.NE.AND P1, PT, R6, 0x1, PT ;  /* 0x000000010600780c */ /* 0x000fe20003f25270 */
[----:B------:R-:W-:Y:S05]  /*12c00*/  YIELD ;  /* 0x0000000000007946 */ /* 0x000fea0003800000 */
[----:B------:R-:W-:-:S04]  /*12c10*/  SEL R0, RZ, 0x1, P1 ;  /* 0x00000001ff007807 */ /* 0x000fc80000800000 */
[----:B------:R-:W-:Y:S02]  /*12c20*/  LOP3.LUT R23, R7, R0, RZ, 0x3c, !PT ;  /* 0x0000000007177212 */ /* 0x000fe400078e3cff */
[----:B--2---:R-:W-:-:S13]  /*12c30*/  ISETP.NE.AND P1, PT, R3, RZ, PT ;  /* 0x000000ff0300720c */ /* 0x004fda0003f25270 */
[----:B------:R-:W-:Y:S05]  /*12c40*/  @P1 BRA `(.L_x_11527) ;  /* 0x00000000003c1947 */ /* 0x000fea0003800000 */
[----:B------:R-:W-:Y:S05]  /*12c50*/  @!P0 BRA `(.L_x_11528) ;  /* 0x0000000000048947 */ /* 0x000fea0003800000 */
[----:B------:R-:W-:Y:S01]  /*12c60*/  BPT.TRAP 0x1 ;  /* 0x000000040000795c */ /* 0x000fe20000300000 */
.L_x_11528:
        /* <DEDUP_REMOVED lines=8> */
.L_x_11529:
[----:B------:R-:W-:Y:S04]  /*12cf0*/  BSSY B0, `(.L_x_11527) ;  /* 0x0000004000007945 */ /* 0x000fe80003800000 */
[----:B-1----:R-:W-:Y:S05]  /*12d00*/  @P2 BRA `(.L_x_11530) ;  /* 0x0000000000082947 */ /* 0x002fea0003800000 */
[----:B------:R-:W1:Y:S02]  /*12d10*/  SYNCS.PHASECHK.TRANS64.TRYWAIT P2, [R3+URZ+0x2d830], R0 ;  /* 0x02d83000030075a7 */ /* 0x000e64000804017f */
[----:B-1----:R-:W-:Y:S05]  /*12d20*/  @!P2 BRA `(.L_x_11531) ;  /* 0x000001000090a947 */ /* 0x002fea0003800000 */
.L_x_11530:
[----:B------:R-:W-:Y:S05]  /*12d30*/  BSYNC B0 ;  /* 0x0000000000007941 */ /* 0x000fea0003800000 */
.L_x_11527:
[----:B01----:R-:W2:Y:S01]  /*12d40*/  LDL R3, [R1+0x10] ;  /* 0x0000100001037983 */ /* 0x003ea20000100800 */
[----:B------:R-:W0:Y:S01]  /*12d50*/  S2R R0, SR_TID.X ;  /* 0x0000000000007919 */ /* 0x000e220000002100 */
[----:B------:R-:W-:Y:S01]  /*12d60*/  VIADD R18, R6, 0x1 ;  /* 0x0000000106127836 */ /* 0x000fe20000000000 */
[----:B------:R-:W-:Y:S05]  /*12d70*/  WARPSYNC.ALL ;  /* 0x0000000000007948 */ /* 0x000fea0003800000 */
[----:B------:R-:W-:-:S04]  /*12d80*/  ISETP.NE.AND P2, PT, R18, 0x2, PT ;  /* 0x000000021200780c */ /* 0x000fc80003f45270 */
[----:B------:R-:W-:Y:S02]  /*12d90*/  SEL R18, R18, RZ, P2 ;  /* 0x000000ff12127207 */ /* 0x000fe40001000000 */
[----:B0-----:R-:W-:-:S05]  /*12da0*/  SHF.R.U32.HI R0, RZ, 0x7, R0 ;  /* 0x00000007ff007819 */ /* 0x001fca0000011600 */
[----:B------:R-:W-:-:S05]  /*12db0*/  VIADD R0, R0, 0x8 ;  /* 0x0000000800007836 */ /* 0x000fca0000000000 */
[----:B------:R0:W-:Y:S01]  /*12dc0*/  BAR.SYNC.DEFER_BLOCKING R0, 0x100 ;  /* 0x000400000000751d */ /* 0x0001e20000010000 */
[----:B------:R-:W-:Y:S01]  /*12dd0*/  IMAD.MOV.U32 R11, RZ, RZ, -0x7fffffe0 ;  /* 0x80000020ff0b7424 */ /* 0x000fe200078e00ff */
        /* <DEDUP_REMOVED lines=54> */
.L_x_11533:
[----:B------:R-:W-:Y:S01]  /*13140*/  SHF.L.U32 R0, R7, 0x1f, RZ ;  /* 0x0000001f07007819 */ /* 0x000fe200000006ff */
[----:B------:R-:W-:-:S04]  /*13150*/  IMAD R3, R6, 0x8, R2 ;  /* 0x0000000806037824 */ /* 0x000fc800078e0202 */
[----:B------:R0:W1:Y:S01]  /*13160*/  SYNCS.PHASECHK.TRANS64.TRYWAIT P1, [R3+URZ+0x2d850], R0 ;  /* 0x02d85000030075a7 */ /* 0x000062000802017f */
[----:B------:R-:W-:Y:S05]  /*13170*/  @!P0 BRA `(.L_x_11534) ;  /* 0x0000000000048947 */ /* 0x000fea0003800000 */
[----:B------:R-:W-:Y:S01]  /*13180*/  BPT.TRAP 0x1 ;  /* 0x000000040000795c */ /* 0x000fe20000300000 */
.L_x_11534:
[----:B-1----:R-:W-:Y:S05]  /*13190*/  @P1 BRA `(.L_x_11532) ;  /* 0x0000000000081947 */ /* 0x002fea0003800000 */
[----:B------:R-:W1:Y:S02]  /*131a0*/  SYNCS.PHASECHK.TRANS64.TRYWAIT P1, [R3+URZ+0x2d850], R0 ;  /* 0x02d85000030075a7 */ /* 0x000e64000802017f */
[----:B-1----:R-:W-:Y:S05]  /*131b0*/  @!P1 BRA `(.L_x_11535) ;  /* 0x000000fc00809947 */ /* 0x002fea0003800000 */
.L_x_11532:
[----:B------:R-:W2:Y:S01]  /*131c0*/  LDL R7, [R1+0x54] ;  /* 0x0000540001077983 */ /* 0x000ea20000100800 */
[----:B01----:R-:W-:Y:S01]  /*131d0*/  VIADD R0, R2, 0x400 ;  /* 0x0000040002007836 */ /* 0x003fe20000000000 */
[----:B------:R-:W-:Y:S05]  /*131e0*/  WARPSYNC.ALL ;  /* 0x0000000000007948 */ /* 0x000fea0003800000 */
[----:B------:R-:W-:Y:S01]  /*131f0*/  SHF.R.U32.HI R0, RZ, 0x4, R0 ;  /* 0x00000004ff007819 */ /* 0x000fe20000011600 */
[----:B------:R-:W-:Y:S01]  /*13200*/  IMAD.MOV.U32 R11, RZ, RZ, -0x7fffffe0 ;  /* 0x80000020ff0b7424 */ /* 0x000fe200078e00ff */
[----:B------:R-:W-:Y:S01]  /*13210*/  WARPGROUP.ARRIVE ;  /* 0x00000000000079c5 */ /* 0x000fe20000000000 */
[----:B------:R-:W-:Y:S01]  /*13220*/  IMAD.MOV.U32 R13, RZ, RZ, -0x7fffffe0 ;  /* 0x80000020ff0d7424 */ /* 0x000fe200078e00ff */
[----:B------:R-:W-:-:S02]  /*13230*/  LOP3.LUT R0, R0, 0x3fff, RZ, 0xc0, !PT ;  /* 0x00003fff00007812 */ /* 0x000fc400078ec0ff */
[C---:B------:R-:W-:Y:S02]  /*13240*/  R2UR UR11, R11.reuse ;  /* 0x000000000b0b72ca */ /* 0x040fe400000e0000 */
[----:B------:R-:W-:Y:S02]  /*13250*/  LOP3.LUT R0, R0, 0x2000000, RZ, 0xfc, !PT ;  /* 0x0200000000007812 */ /* 0x000fe400078efcff */
[----:B------:R-:W-:Y:S01]  /*13260*/  R2UR UR47, R11 ;  /* 0x000000000b2f72ca */ /* 0x000fe200000e0000 */
[----:B------:R-:W-:Y:S01]  /*13270*/  IMAD.MOV.U32 R11, RZ, RZ, 0x40000040 ;  /* 0x40000040ff0b7424 */ /* 0x000fe200078e00ff */
[C---:B------:R-:W-:Y:S01]  /*13280*/  R2UR UR15, R13.reuse ;  /* 0x000000000d0f72ca */ /* 0x040fe200000e0000 */
[----:B------:R-:W-:Y:S01]  /*13290*/  IMAD R10, R6, 0x600, R0 ;  /* 0x00000600060a7824 */ /* 0x000fe200078e0200 */
[----:B------:R-:W-:Y:S02]  /*132a0*/  R2UR UR19, R13 ;  /* 0x000000000d1372ca */ /* 0x000fe400000e0000 */
[----:B------:R-:W-:Y:S01]  /*132b0*/  R2UR UR9, R11 ;  /* 0x000000000b0972ca */ /* 0x000fe200000e0000 */
[C---:B------:R-:W-:Y:S01]  /*132c0*/  VIADD R12, R10.reuse, 0x40 ;  /* 0x000000400a0c7836 */ /* 0x040fe20000000000 */
[----:B------:R-:W-:Y:S01]  /*132d0*/  R2UR UR10, R10 ;  /* 0x000000000a0a72ca */ /* 0x000fe200000e0000 */
[----:B------:R-:W-:Y:S01]  /*132e0*/  IMAD.MOV.U32 R11, RZ, RZ, 0x40000040 ;  /* 0x40000040ff0b7424 */ /* 0x000fe200078e00ff */
[----:B------:R-:W-:-:S02]  /*132f0*/  R2UR UR23, R13 ;  /* 0x000000000d1772ca */ /* 0x000fc400000e0000 */
[----:B------:R-:W-:Y:S01]  /*13300*/  R2UR UR14, R12 ;  /* 0x000000000c0e72ca */ /* 0x000fe200000e0000 */
[----:B------:R-:W-:Y:S01]  /*13310*/  VIADD R12, R10, 0x80 ;  /* 0x000000800a0c7836 */ /* 0x000fe20000000000 */
[C---:B------:R-:W-:Y:S02]  /*13320*/  R2UR UR27, R13.reuse ;  /* 0x000000000d1b72ca */ /* 0x040fe400000e0000 */
[C---:B------:R-:W-:Y:S02]  /*13330*/  R2UR UR31, R13.reuse ;  /* 0x000000000d1f72ca */ /* 0x040fe400000e0000 */
[----:B------:R-:W-:Y:S01]  /*13340*/  R2UR UR18, R12 ;  /* 0x000000000c1272ca */ /* 0x000fe200000e0000 */
[----:B------:R-:W-:Y:S01]  /*13350*/  VIADD R12, R10, 0xc0 ;  /* 0x000000c00a0c7836 */ /* 0x000fe20000000000 */
[----:B------:R-:W-:Y:S01]  /*13360*/  R2UR UR35, R13 ;  /* 0x000000000d2372ca */ /* 0x000fe200000e0000 */
[----:B------:R-:W-:Y:S01]  /*13370*/  IMAD.MOV.U32 R13, RZ, RZ, 0x40000040 ;  /* 0x40000040ff0d7424 */ /* 0x000fe200078e00ff */
[----:B------:R-:W-:-:S02]  /*13380*/  R2UR UR45, R11 ;  /* 0x000000000b2d72ca */ /* 0x000fc400000e0000 */
        /* <DEDUP_REMOVED lines=8> */
[----:B------:R-:W-:Y:S01]  /*13410*/  R2UR UR30, R12 ;  /* 0x000000000c1e72ca */ /* 0x000fe200000e0000 */
[C---:B------:R-:W-:Y:S01]  /*13420*/  VIADD R12, R10.reuse, 0x180 ;  /* 0x000001800a0c7836 */ /* 0x040fe20000000000 */
[----:B------:R-:W-:Y:S01]  /*13430*/  R2UR UR21, R13 ;  /* 0x000000000d1572ca */ /* 0x000fe200000e0000 */
[----:B------:R-:W-:Y:S02]  /*13440*/  VIADD R10, R10, 0x1c0 ;  /* 0x000001c00a0a7836 */ /* 0x000fe40000000000 */
[----:B------:R-:W-:Y:S01]  /*13450*/  IMAD.MOV.U32 R13, RZ, RZ, 0x40000040 ;  /* 0x40000040ff0d7424 */ /* 0x000fe200078e00ff */
[----:B------:R-:W-:Y:S02]  /*13460*/  R2UR UR34, R12 ;  /* 0x000000000c2272ca */ /* 0x000fe400000e0000 */
[----:B------:R-:W-:Y:S02]  /*13470*/  R2UR UR46, R10 ;  /* 0x000000000a2e72ca */ /* 0x000fe400000e0000 */
        /* <DEDUP_REMOVED lines=9> */
[----:B------:R-:W-:Y:S01]  /*13510*/  R2UR UR12, R12 ;  /* 0x000000000c0c72ca */ /* 0x000fe200000e0000 */
[----:B------:R-:W-:-:S05]  /*13520*/  VIADD R12, R10, 0x4 ;  /* 0x000000040a0c7836 */ /* 0x000fca0000000000 */
        /* <DEDUP_REMOVED lines=10> */
[----:B------:R-:W-:Y:S01]  /*135d0*/  ISETP.GE.U32.AND P1, PT, R7, 0x180, PT ;  /* 0x000001800700780c */ /* 0x000fe20003f26070 */
[----:B------:R-:W-:Y:S02]  /*135e0*/  VIADD R10, R10, 0x606 ;  /* 0x000006060a0a7836 */ /* 0x000fe40000000000 */
[----:B------:R-:W-:Y:S01]  /*135f0*/  VIADD R0, R0, 0x9 ;  /* 0x0000000900007836 */ /* 0x000fe20000000000 */
        /* <DEDUP_REMOVED lines=28> */
.L_x_11536:
[----:B0-----:R-:W-:Y:S01]  /*137c0*/  IMAD R0, R18, 0x8, R2 ;  /* 0x0000000812007824 */ /* 0x001fe200078e0202 */
[----:B------:R-:W-:Y:S01]  /*137d0*/  UMOV UR51, UR6 ;  /* 0x0000000600337c82 */ /* 0x000fe20008000000 */
[----:B------:R-:W-:Y:S02]  /*137e0*/  IMAD.U32 R3, RZ, RZ, UR38 ;  /* 0x00000026ff037e24 */ /* 0x000fe4000f8e00ff */
        /* <DEDUP_REMOVED lines=122> */
[----:B------:R-:W-:Y:S01]  /*13f90*/  FFMA.FTZ R59, R59, UR51, -R10 ;  /* 0x000000333b3b7c23 */ /* 0x000fe2000801080a */
[--C-:B------:R-:W-:Y:S01]  /*13fa0*/  FFMA.FTZ R60, R60, UR51, -R7.reuse ;  /* 0x000000333c3c7c23 */ /* 0x100fe20008010807 */
        /* <DEDUP_REMOVED lines=153> */
.L_x_11537:
[----:B------:R-:W2:Y:S01]  /*14940*/  LDL R46, [R1+0x38] ;  /* 0x00003800012e7983 */ /* 0x000ea20000100800 */
[----:B------:R-:W-:-:S03]  /*14950*/  IMAD R6, R6, 0x8, R2 ;  /* 0x0000000806067824 */ /* 0x000fc600078e0202 */
[----:B------:R-:W3:Y:S01]  /*14960*/  LDL R38, [R1+0x3c] ;  /* 0x00003c0001267983 */ /* 0x000ee20000100800 */
[----:B------:R-:W-:Y:S01]  /*14970*/  VIADD R6, R6, 0x2d860 ;  /* 0x0002d86006067836 */ /* 0x000fe20000000000 */
[----:B------:R-:W-:Y:S01]  /*14980*/  F2FP.F16.F32.PACK_AB R24, R25, R24 ;  /* 0x000000181918723e */ /* 0x000fe200000000ff */
[----:B------:R-:W-:Y:S01]  /*14990*/  IMAD.U32 R30, RZ, RZ, UR38 ;  /* 0x00000026ff1e7e24 */ /* 0x000fe2000f8e00ff */
[----:B------:R-:W-:Y:S02]  /*149a0*/  F2FP.F16.F32.PACK_AB R25, R21, R26 ;  /* 0x0000001a1519723e */ /* 0x000fe400000000ff */
[----:B------:R-:W-:Y:S02]  /*149b0*/  F2FP.F16.F32.PACK_AB R32, R33, R32 ;  /* 0x000000202120723e */ /* 0x000fe400000000ff */
[----:B------:R-:W-:Y:S02]  /*149c0*/  PRMT R6, R30, 0x654, R6 ;  /* 0x000006541e067816 */ /* 0x000fe40000000006 */
[----:B------:R-:W-:-:S02]  /*149d0*/  F2FP.F16.F32.PACK_AB R26, R29, R28 ;  /* 0x0000001c1d1a723e */ /* 0x000fc400000000ff */
[----:B------:R0:W-:Y:S01]  /*149e0*/  SYNCS.ARRIVE.TRANS64.RED.A1T0 RZ, [R6+URZ], RZ ;  /* 0x000000ff06ff79a7 */ /* 0x0001e2000810043f */
[----:B------:R-:W-:Y:S02]  /*149f0*/  F2FP.F16.F32.PACK_AB R27, R31, R27 ;  /* 0x0000001b1f1b723e */ /* 0x000fe400000000ff */
[----:B------:R-:W-:Y:S02]  /*14a00*/  F2FP.F16.F32.PACK_AB R33, R20, R34 ;  /* 0x000000221421723e */ /* 0x000fe400000000ff */
[----:B------:R-:W-:Y:S01]  /*14a10*/  F2FP.F16.F32.PACK_AB R40, R41, R40 ;  /* 0x000000282928723e */ /* 0x000fe200000000ff */
[----:B------:R1:W-:Y:S01]  /*14a20*/  STSM.16.M88.4 [R143+0x21800], R24 ;  /* 0x021800188f007844 */ /* 0x0003e20000000200 */
[----:B------:R-:W-:Y:S02]  /*14a30*/  F2FP.F16.F32.PACK_AB R34, R37, R36 ;  /* 0x000000242522723e */ /* 0x000fe400000000ff */
[----:B------:R-:W-:Y:S01]  /*14a40*/  F2FP.F16.F32.PACK_AB R35, R39, R35 ;  /* 0x000000232723723e */ /* 0x000fe200000000ff */
[----:B0-----:R-:W4:Y:S01]  /*14a50*/  LDL R6, [R1+0x8] ;  /* 0x0000080001067983 */ /* 0x001f220000100800 */
        /* <DEDUP_REMOVED lines=73> */
[----:B------:R-:W-:Y:S01]  /*14ef0*/  IMAD.MOV.U32 R7, RZ, RZ, R23 ;  /* 0x000000ffff077224 */ /* 0x000fe200078e0017 */
        /* <DEDUP_REMOVED lines=14> */
[----:B------:R-:W-:-:S02]  /*14fe0*/  VIADD R4, R4, 0xffffffff ;  /* 0xffffffff04047836 */ /* 0x000fc40000000000 */
[----:B------:R-:W-:Y:S01]  /*14ff0*/  IMAD.MOV.U32 R6, RZ, RZ, R18 ;  /* 0x000000ffff067224 */ /* 0x000fe200078e0012 */
[----:B0-----:R-:W-:-:S09]  /*15000*/  NOP ;  /* 0x0000000000007918 */ /* 0x001fd20000000000 */
[----:B-1----:R-:W-:Y:S05]  /*15010*/  @P1 BRA `(.L_x_11538) ;  /* 0xffffffd800f01947 */ /* 0x002fea000383ffff */
.L_x_11526:
[----:B------:R-:W2:Y:S02]  /*15020*/  LDL R6, [R1+0x68] ;  /* 0x0000680001067983 */ /* 0x000ea40000100800 */
[----:B--2---:R-:W-:-:S13]  /*15030*/  ISETP.GE.AND P1, PT, R4, R6, PT ;  /* 0x000000060400720c */ /* 0x004fda0003f26270 */
[----:B------:R-:W-:Y:S05]  /*15040*/  @!P1 BRA `(.L_x_11539) ;  /* 0x00000034006c9947 */ /* 0x000fea0003800000 */
[----:B------:R-:W-:Y:S02]  /*15050*/  IMAD.MOV.U32 R6, RZ, RZ, R0 ;  /* 0x000000ffff067224 */ /* 0x000fe400078e0000 */
[----:B------:R-:W-:Y:S02]  /*15060*/  IMAD.MOV.U32 R7, RZ, RZ, R3 ;  /* 0x000000ffff077224 */ /* 0x000fe400078e0003 */
[----:B------:R-:W-:Y:S02]  /*15070*/  IMAD.MOV.U32 R9, RZ, RZ, R23 ;  /* 0x000000ffff097224 */ /* 0x000fe400078e0017 */
[----:B------:R-:W-:-:S07]  /*15080*/  IMAD.MOV.U32 R8, RZ, RZ, R18 ;  /* 0x000000ffff087224 */ /* 0x000fce00078e0012 */
.L_x_11559:
        /* <DEDUP_REMOVED lines=9> */
.L_x_11541:
        /* <DEDUP_REMOVED lines=8> */
.L_x_11542:
[----:B------:R-:W-:Y:S04]  /*151a0*/  BSSY B0, `(.L_x_11540) ;  /* 0x0000004000007945 */ /* 0x000fe80003800000 */
[----:B-1----:R-:W-:Y:S05]  /*151b0*/  @P2 BRA `(.L_x_11543) ;  /* 0x0000000000082947 */ /* 0x002fea0003800000 */
[----:B------:R-:W1:Y:S02]  /*151c0*/  SYNCS.PHASECHK.TRANS64.TRYWAIT P2, [R3+URZ+0x2d830], R0 ;  /* 0x02d83000030075a7 */ /* 0x000e64000804017f */
[----:B-1----:R-:W-:Y:S05]  /*151d0*/  @!P2 BRA `(.L_x_11544) ;  /* 0x000000dc008ca947 */ /* 0x002fea0003800000 */
.L_x_11543:
[----:B------:R-:W-:Y:S05]  /*151e0*/  BSYNC B0 ;  /* 0x0000000000007941 */ /* 0x000fea0003800000 */
.L_x_11540:
        /* <DEDUP_REMOVED lines=64> */
.L_x_11546:
[----:B------:R-:W-:Y:S01]  /*155f0*/  SHF.L.U32 R0, R9, 0x1f, RZ ;  /* 0x0000001f09007819 */ /* 0x000fe200000006ff */
[----:B------:R-:W-:-:S04]  /*15600*/  IMAD R3, R8, 0x8, R2 ;  /* 0x0000000808037824 */ /* 0x000fc800078e0202 */
[----:B------:R0:W1:Y:S01]  /*15610*/  SYNCS.PHASECHK.TRANS64.TRYWAIT P1, [R3+URZ+0x2d850], R0 ;  /* 0x02d85000030075a7 */ /* 0x000062000802017f */
[----:B------:R-:W-:Y:S05]  /*15620*/  @!P0 BRA `(.L_x_11547) ;  /* 0x0000000000048947 */ /* 0x000fea0003800000 */
[----:B------:R-:W-:Y:S01]  /*15630*/  BPT.TRAP 0x1 ;  /* 0x000000040000795c */ /* 0x000fe20000300000 */
.L_x_11547:
[----:B-1----:R-:W-:Y:S05]  /*15640*/  @P1 BRA `(.L_x_11545) ;  /* 0x0000000000081947 */ /* 0x002fea0003800000 */
[----:B------:R-:W1:Y:S02]  /*15650*/  SYNCS.PHASECHK.TRANS64.TRYWAIT P1, [R3+URZ+0x2d850], R0 ;  /* 0x02d85000030075a7 */ /* 0x000e64000802017f */
[----:B-1----:R-:W-:Y:S05]  /*15660*/  @!P1 BRA `(.L_x_11548) ;  /* 0x000000d8007c9947 */ /* 0x002fea0003800000 */
.L_x_11545:
        /* <DEDUP_REMOVED lines=96> */
.L_x_11549:
[----:B------:R-:W2:Y:S01]  /*15c70*/  LDL R10, [R1+0x28] ;  /* 0x00002800010a7983 */ /* 0x000ea20000100800 */
[----:B0-----:R-:W0:Y:S03]  /*15c80*/  LDC R0, c[0x0][0x448] ;  /* 0x00011200ff007b82 */ /* 0x001e260000000800 */
[----:B------:R-:W2:Y:S01]  /*15c90*/  LDL R9, [R1+0x64] ;  /* 0x0000640001097983 */ /* 0x000ea20000100800 */
[----:B0-----:R-:W-:-:S13]  /*15ca0*/  ISETP.NE.AND P1, PT, R0, 0x1, PT ;  /* 0x000000010000780c */ /* 0x001fda0003f25270 */
[----:B------:R-:W0:Y:S08]  /*15cb0*/  @P1 LDC R3, c[0x0][0x44c] ;  /* 0x00011300ff031b82 */ /* 0x000e300000000800 */
[----:B------:R-:W1:Y:S01]  /*15cc0*/  @P1 LDC R0, c[0x0][0x450] ;  /* 0x00011400ff001b82 */ /* 0x000e620000000800 */
[----:B------:R-:W-:Y:S01]  /*15cd0*/  ULOP3.LUT UR8, URZ, UR48, URZ, 0x33, !UPT ;  /* 0x000000303f087292 */ /* 0x000fe2000f8e333f */
[----:B--2---:R-:W-:-:S06]  /*15ce0*/  IMAD.IADD R12, R9, 0x1, R10 ;  /* 0x00000001090c7824 */ /* 0x004fcc00078e020a */
[----:B------:R-:W2:Y:S01]  /*15cf0*/  LDC R9, c[0x0][0x9e4] ;  /* 0x00027900ff097b82 */ /* 0x000ea20000000800 */
        /* <DEDUP_REMOVED lines=10> */
[----:B--2---:R-:W-:-:S03]  /*15da0*/  ISETP.GE.AND P3, PT, R9, 0x1, PT ;  /* 0x000000010900780c */ /* 0x004fc60003f66270 */
[----:B------:R-:W-:-:S05]  /*15db0*/  IMAD R3, R142, -0x2, R3 ;  /* 0xfffffffe8e037824 */ /* 0x000fca00078e0203 */
[----:B------:R-:W-:-:S05]  /*15dc0*/  IADD3 R10, -R140, R3, R141 ;  /* 0x000000038c0a7210 */ /* 0x000fca0007ffe18d */
[C---:B------:R-:W-:Y:S02]  /*15dd0*/  VIADD R11, R10.reuse, UR43 ;  /* 0x0000002b0a0b7c36 */ /* 0x040fe40008000000 */
[----:B------:R-:W-:Y:S02]  /*15de0*/  VIADD R10, R10, UR8 ;  /* 0x000000080a0a7c36 */ /* 0x000fe40008000000 */
[C---:B0-----:R-:W-:Y:S02]  /*15df0*/  IMAD.IADD R9, R13.reuse, 0x1, R11 ;  /* 0x000000010d097824 */ /* 0x041fe400078e020b */
        /* <DEDUP_REMOVED lines=14> */
.L_x_11552:
[----:B------:R-:W-:-:S05]  /*15ee0*/  IMAD.U32 R20, RZ, RZ, UR5 ;  /* 0x00000005ff147e24 */ /* 0x000fca000f8e00ff */
[----:B------:R-:W-:-:S13]  /*15ef0*/  ISETP.NE.AND P1, PT, R20, 0x1, PT ;  /* 0x000000011400780c */ /* 0x000fda0003f25270 */
[----:B------:R-:W0:Y:S02]  /*15f00*/  @P1 LDC.64 R14, c[0x0][0x9e8] ;  /* 0x00027a00ff0e1b82 */ /* 0x000e240000000a00 */
[----:B0-----:R-:W-:-:S05]  /*15f10*/  @P1 IMAD.HI.U32 R14, R13, R14, RZ ;  /* 0x0000000e0d0e1227 */ /* 0x001fca00078e00ff */
[----:B------:R-:W-:-:S07]  /*15f20*/  @P1 SHF.R.U32.HI R13, RZ, R15, R14 ;  /* 0x0000000fff0d1219 */ /* 0x000fce000001160e */
.L_x_11553:
[----:B------:R-:W-:Y:S05]  /*15f30*/  BSYNC B0 ;  /* 0x0000000000007941 */ /* 0x000fea0003800000 */
.L_x_11551:
[----:B------:R-:W-:-:S04]  /*15f40*/  IMAD R13, R13, R20, -R0 ;  /* 0x000000140d0d7224 */ /* 0x000fc800078e0a00 */
[----:B------:R-:W-:-:S05]  /*15f50*/  IMAD R13, R142, -0x2, R13 ;  /* 0xfffffffe8e0d7824 */ /* 0x000fca00078e020d */
[----:B------:R-:W-:Y:S02]  /*15f60*/  VIMNMX R3, R3, R13, !PT ;  /* 0x0000000d03037248 */ /* 0x000fe40007fe0100 */
[----:B------:R-:W-:-:S07]  /*15f70*/  VIADDMNMX R9, R13, R20, R9, PT ;  /* 0x000000140d097246 */ /* 0x000fce0003800109 */
.L_x_11550:
        /* <DEDUP_REMOVED lines=93> */
[----:B------:R-:W-:Y:S01]  /*16550*/  ISETP.GT.AND P1, PT, R3, 0x79, P5 ;  /* 0x000000790300780c */ /* 0x000fe20002f24270 */
[--C-:B0-----:R-:W-:Y:S01]  /*16560*/  IMAD.IADD R3, R11, 0x1, R12.reuse ;  /* 0x000000010b037824 */ /* 0x101fe200078e020c */
[C---:B------:R-:W-:Y:S02]  /*16570*/  ISETP.LT.OR P2, PT, R9.reuse, 0x79, P2 ;  /* 0x000000790900780c */ /* 0x040fe40001741670 */
[----:B------:R-:W-:Y:S01]  /*16580*/  ISETP.LT.OR P1, PT, R9, 0x7a, P1 ;  /* 0x0000007a0900780c */ /* 0x000fe20000f21670 */
[----:B------:R-:W-:Y:S01]  /*16590*/  IMAD.IADD R9, R10, 0x1, R12 ;  /* 0x000000010a097824 */ /* 0x000fe200078e020c */
[----:B------:R-:W-:-:S02]  /*165a0*/  FSEL R84, R84, -INF , !P2 ;  /* 0xff80000054547808 */ /* 0x000fc40005000000 */
        /* <DEDUP_REMOVED lines=14> */
.L_x_11556:
[----:B------:R-:W-:-:S05]  /*16690*/  IMAD.U32 R13, RZ, RZ, UR5 ;  /* 0x00000005ff0d7e24 */ /* 0x000fca000f8e00ff */
[----:B------:R-:W-:-:S13]  /*166a0*/  ISETP.NE.AND P1, PT, R13, 0x1, PT ;  /* 0x000000010d00780c */ /* 0x000fda0003f25270 */
[----:B------:R-:W0:Y:S02]  /*166b0*/  @P1 LDC.64 R10, c[0x0][0x9e8] ;  /* 0x00027a00ff0a1b82 */ /* 0x000e240000000a00 */
[----:B0-----:R-:W-:-:S05]  /*166c0*/  @P1 IMAD.HI.U32 R10, R12, R10, RZ ;  /* 0x0000000a0c0a1227 */ /* 0x001fca00078e00ff */
[----:B------:R-:W-:-:S07]  /*166d0*/  @P1 SHF.R.U32.HI R12, RZ, R11, R10 ;  /* 0x0000000bff0c1219 */ /* 0x000fce000001160a */
.L_x_11557:
[----:B------:R-:W-:Y:S05]  /*166e0*/  BSYNC B0 ;  /* 0x0000000000007941 */ /* 0x000fea0003800000 */
.L_x_11555:
[----:B------:R-:W-:-:S04]  /*166f0*/  IMAD R0, R12, R13, -R0 ;  /* 0x0000000d0c007224 */ /* 0x000fc800078e0a00 */
[----:B------:R-:W-:-:S05]  /*16700*/  IMAD R0, R142, -0x2, R0 ;  /* 0xfffffffe8e007824 */ /* 0x000fca00078e0200 */
[----:B------:R-:W-:Y:S02]  /*16710*/  VIMNMX R9, R9, R0, !PT ;  /* 0x0000000009097248 */ /* 0x000fe40007fe0100 */
[----:B------:R-:W-:-:S07]  /*16720*/  VIADDMNMX R3, R0, R13, R3, PT ;  /* 0x0000000d00037246 */ /* 0x000fce0003800103 */
.L_x_11554:
        /* <DEDUP_REMOVED lines=8> */
[C---:B------:R-:W-:Y:S02]  /*167b0*/  ISETP.GT.AND P2, PT, R9.reuse, 0x8, P5 ;  /* 0x000000080900780c */ /* 0x040fe40002f44270 */
[----:B------:R-:W-:Y:S02]  /*167c0*/  ISETP.GT.AND P1, PT, R9, 0x9, P5 ;  /* 0x000000090900780c */ /* 0x000fe40002f24270 */
[----:B------:R-:W-:Y:S02]  /*167d0*/  FMNMX.FTZ R0, R32, R0, !PT ;  /* 0x0000000020007209 */ /* 0x000fe40007810000 */
[C---:B------:R-:W-:Y:S02]  /*167e0*/  ISETP.LT.OR P2, PT, R3.reuse, 0x9, P2 ;  /* 0x000000090300780c */ /* 0x040fe40001741670 */
[----:B------:R-:W-:-:S02]  /*167f0*/  ISETP.LT.OR P1, PT, R3, 0xa, P1 ;  /* 0x0000000a0300780c */ /* 0x000fc40000f21670 */
[----:B------:R-:W-:Y:S02]  /*16800*/  FMNMX.FTZ R0, R33, R0, !PT ;  /* 0x0000000021007209 */ /* 0x000fe40007810000 */
[----:B------:R-:W-:Y:S02]  /*16810*/  FSEL R30, R30, -INF , !P2 ;  /* 0xff8000001e1e7808 */ /* 0x000fe40005000000 */
[----:B------:R-:W-:Y:S02]  /*16820*/  FSEL R31, R31, -INF , !P1 ;  /* 0xff8000001f1f7808 */ /* 0x000fe40004800000 */
[C---:B------:R-:W-:Y:S02]  /*16830*/  ISETP.GT.AND P2, PT, R9.reuse, 0x10, P5 ;  /* 0x000000100900780c */ /* 0x040fe40002f44270 */
[----:B------:R-:W-:Y:S02]  /*16840*/  ISETP.GT.AND P1, PT, R9, 0x11, P5 ;  /* 0x000000110900780c */ /* 0x000fe40002f24270 */
[----:B------:R-:W-:-:S02]  /*16850*/  FMNMX.FTZ R0, R36, R0, !PT ;  /* 0x0000000024007209 */ /* 0x000fc40007810000 */
[C---:B------:R-:W-:Y:S02]  /*16860*/  ISETP.LT.OR P2, PT, R3.reuse, 0x11, P2 ;  /* 0x000000110300780c */ /* 0x040fe40001741670 */
[----:B------:R-:W-:Y:S02]  /*16870*/  ISETP.LT.OR P1, PT, R3, 0x12, P1 ;  /* 0x000000120300780c */ /* 0x000fe40000f21670 */
[----:B------:R-:W-:Y:S02]  /*16880*/  FMNMX.FTZ R0, R37, R0, !PT ;  /* 0x0000000025007209 */ /* 0x000fe40007810000 */
[----:B------:R-:W-:Y:S02]  /*16890*/  FSEL R34, R34, -INF , !P2 ;  /* 0xff80000022227808 */ /* 0x000fe40005000000 */
[----:B------:R-:W-:Y:S02]  /*168a0*/  FSEL R35, R35, -INF , !P1 ;  /* 0xff80000023237808 */ /* 0x000fe40004800000 */
[----:B------:R-:W-:-:S02]  /*168b0*/  FMNMX.FTZ R0, R40, R0, !PT ;  /* 0x0000000028007209 */ /* 0x000fc40007810000 */
[C---:B------:R-:W-:Y:S02]  /*168c0*/  ISETP.GT.AND P2, PT, R9.reuse, 0x18, P5 ;  /* 0x000000180900780c */ /* 0x040fe40002f44270 */
[----:B------:R-:W-:Y:S02]  /*168d0*/  ISETP.GT.AND P1, PT, R9, 0x19, P5 ;  /* 0x000000190900780c */ /* 0x000fe40002f24270 */
[----:B------:R-:W-:Y:S02]  /*168e0*/  FMNMX.FTZ R0, R41, R0, !PT ;  /* 0x0000000029007209 */ /* 0x000fe40007810000 */
[C---:B------:R-:W-:Y:S02]  /*168f0*/  ISETP.LT.OR P2, PT, R3.reuse, 0x19, P2 ;  /* 0x000000190300780c */ /* 0x040fe40001741670 */
[----:B------:R-:W-:Y:S02]  /*16900*/  ISETP.LT.OR P1, PT, R3, 0x1a, P1 ;  /* 0x0000001a0300780c */ /* 0x000fe40000f21670 */
[----:B------:R-:W-:-:S02]  /*16910*/  FMNMX.FTZ R0, R44, R0, !PT ;  /* 0x000000002c007209 */ /* 0x000fc40007810000 */
[----:B------:R-:W-:Y:S02]  /*16920*/  FSEL R38, R38, -INF , !P2 ;  /* 0xff80000026267808 */ /* 0x000fe40005000000 */
[----:B------:R-:W-:Y:S02]  /*16930*/  FSEL R39, R39, -INF , !P1 ;  /* 0xff80000027277808 */ /* 0x000fe40004800000 */
[C---:B------:R-:W-:Y:S02]  /*16940*/  ISETP.GT.AND P2, PT, R9.reuse, 0x20, P5 ;  /* 0x000000200900780c */ /* 0x040fe40002f44270 */
[----:B------:R-:W-:Y:S02]  /*16950*/  ISETP.GT.AND P1, PT, R9, 0x21, P5 ;  /* 0x000000210900780c */ /* 0x000fe40002f24270 */
[----:B------:R-:W-:Y:S02]  /*16960*/  FMNMX.FTZ R0, R45, R0, !PT ;  /* 0x000000002d007209 */ /* 0x000fe40007810000 */
[----:B------:R-:W-:-:S02]  /*16970*/  ISETP.LT.OR P2, PT, R3, 0x21, P2 ;  /* 0x000000210300780c */ /* 0x000fc40001741670 */
[----:B------:R-:W-:Y:S02]  /*16980*/  ISETP.LT.OR P1, PT, R3, 0x22, P1 ;  /* 0x000000220300780c */ /* 0x000fe40000f21670 */
[----:B------:R-:W-:Y:S02]  /*16990*/  FMNMX.FTZ R0, R48, R0, !PT ;  /* 0x0000000030007209 */ /* 0x000fe40007810000 */
[----:B------:R-:W-:Y:S02]  /*169a0*/  FSEL R42, R42, -INF , !P2 ;  /* 0xff8000002a2a7808 */ /* 0x000fe40005000000 */
[----:B------:R-:W-:Y:S02]  /*169b0*/  FSEL R43, R43, -INF , !P1 ;  /* 0xff8000002b2b7808 */ /* 0x000fe40004800000 */
[C---:B------:R-:W-:Y:S02]  /*169c0*/  ISETP.GT.AND P2, PT, R9.reuse, 0x28, P5 ;  /* 0x000000280900780c */ /* 0x040fe40002f44270 */
[----:B------:R-:W-:-:S02]  /*169d0*/  ISETP.GT.AND P1, PT, R9, 0x29, P5 ;  /* 0x000000290900780c */ /* 0x000fc40002f24270 */
[----:B------:R-:W-:Y:S02]  /*169e0*/  FMNMX.FTZ R0, R49, R0, !PT ;  /* 0x0000000031007209 */ /* 0x000fe40007810000 */
[C---:B------:R-:W-:Y:S02]  /*169f0*/  ISETP.LT.OR P2, PT, R3.reuse, 0x29, P2 ;  /* 0x000000290300780c */ /* 0x040fe40001741670 */
[----:B------:R-:W-:Y:S02]  /*16a00*/  ISETP.LT.OR P1, PT, R3, 0x2a, P1 ;  /* 0x0000002a0300780c */ /* 0x000fe40000f21670 */
[----:B------:R-:W-:Y:S02]  /*16a10*/  FMNMX.FTZ R0, R52, R0, !PT ;  /* 0x0000000034007209 */ /* 0x000fe40007810000 */
[----:B------:R-:W-:Y:S02]  /*16a20*/  FSEL R46, R46, -INF , !P2 ;  /* 0xff8000002e2e7808 */ /* 0x000fe40005000000 */
[----:B------:R-:W-:-:S02]  /*16a30*/  FSEL R47, R47, -INF , !P1 ;  /* 0xff8000002f2f7808 */ /* 0x000fc40004800000 */
        /* <DEDUP_REMOVED lines=8> */
[----:B------:R-:W-:Y:S02]  /*16ac0*/  FMNMX.FTZ R0, R57, R0, !PT ;  /* 0x0000000039007209 */ /* 0x000fe40007810000 */
        /* <DEDUP_REMOVED lines=8> */
[----:B------:R-:W-:-:S02]  /*16b50*/  ISETP.GT.AND P2, PT, R9, 0x40, P5 ;  /* 0x000000400900780c */ /* 0x000fc40002f44270 */
[----:B------:R-:W-:Y:S02]  /*16b60*/  ISETP.GT.AND P1, PT, R9, 0x41, P5 ;  /* 0x000000410900780c */ /* 0x000fe40002f24270 */
[----:B------:R-:W-:Y:S02]  /*16b70*/  FMNMX.FTZ R0, R64, R0, !PT ;  /* 0x0000000040007209 */ /* 0x000fe40007810000 */
[C---:B------:R-:W-:Y:S02]  /*16b80*/  ISETP.LT.OR P2, PT, R3.reuse, 0x41, P2 ;  /* 0x000000410300780c */ /* 0x040fe40001741670 */
[----:B------:R-:W-:Y:S02]  /*16b90*/  ISETP.LT.OR P1, PT, R3, 0x42, P1 ;  /* 0x000000420300780c */ /* 0x000fe40000f21670 */
[----:B------:R-:W-:Y:S02]  /*16ba0*/  FMNMX.FTZ R0, R65, R0, !PT ;  /* 0x0000000041007209 */ /* 0x000fe40007810000 */
[----:B------:R-:W-:-:S02]  /*16bb0*/  FSEL R58, R58, -INF , !P2 ;  /* 0xff8000003a3a7808 */ /* 0x000fc40005000000 */
[----:B------:R-:W-:Y:S02]  /*16bc0*/  FSEL R59, R59, -INF , !P1 ;  /* 0xff8000003b3b7808 */ /* 0x000fe40004800000 */
        /* <DEDUP_REMOVED lines=22> */
[----:B------:R-:W-:-:S02]  /*16d30*/  ISETP.GT.AND P4, PT, R9, 0x68, P5 ;  /* 0x000000680900780c */ /* 0x000fc40002f84270 */
[----:B------:R-:W-:Y:S02]  /*16d40*/  FMNMX.FTZ R0, R80, R0, !PT ;  /* 0x0000000050007209 */ /* 0x000fe40007810000 */
[----:B------:R-:W-:Y:S02]  /*16d50*/  FSEL R70, R70, -INF , !P2 ;  /* 0xff80000046467808 */ /* 0x000fe40005000000 */
[----:B------:R-:W-:Y:S02]  /*16d60*/  FSEL R71, R71, -INF , !P1 ;  /* 0xff80000047477808 */ /* 0x000fe40004800000 */
[C---:B------:R-:W-:Y:S02]  /*16d70*/  ISETP.GT.AND P2, PT, R9.reuse, 0x60, P5 ;  /* 0x000000600900780c */ /* 0x040fe40002f44270 */
[----:B------:R-:W-:Y:S02]  /*16d80*/  ISETP.GT.AND P1, PT, R9, 0x61, P5 ;  /* 0x000000610900780c */ /* 0x000fe40002f24270 */
[----:B------:R-:W-:-:S02]  /*16d90*/  ISETP.LT.OR P4, PT, R3, 0x69, P4 ;  /* 0x000000690300780c */ /* 0x000fc40002781670 */
[----:B------:R-:W-:Y:S02]  /*16da0*/  LOP3.LUT R22, R22, 0xdfffffff, RZ, 0xc0, !PT ;  /* 0xdfffffff16167812 */ /* 0x000fe400078ec0ff */
[----:B------:R-:W-:Y:S02]  /*16db0*/  FMNMX.FTZ R0, R81, R0, !PT ;  /* 0x0000000051007209 */ /* 0x000fe40007810000 */
[C---:B------:R-:W-:Y:S02]  /*16dc0*/  ISETP.LT.OR P2, PT, R3.reuse, 0x61, P2 ;  /* 0x000000610300780c */ /* 0x040fe40001741670 */
[----:B------:R-:W-:Y:S02]  /*16dd0*/  ISETP.LT.OR P1, PT, R3, 0x62, P1 ;  /* 0x000000620300780c */ /* 0x000fe40000f21670 */
[----:B------:R-:W-:Y:S02]  /*16de0*/  @P0 LOP3.LUT R22, R22, 0x20000000, RZ, 0xfc, !PT ;  /* 0x2000000016160812 */ /* 0x000fe400078efcff */
[----:B------:R-:W-:-:S02]  /*16df0*/  FMNMX.FTZ R0, R84, R0, !PT ;  /* 0x0000000054007209 */ /* 0x000fc40007810000 */
[----:B------:R-:W-:Y:S02]  /*16e00*/  FSEL R74, R74, -INF , !P2 ;  /* 0xff8000004a4a7808 */ /* 0x000fe40005000000 */
[----:B------:R-:W-:Y:S02]  /*16e10*/  FSEL R75, R75, -INF , !P1 ;  /* 0xff8000004b4b7808 */ /* 0x000fe40004800000 */
[C---:B------:R-:W-:Y:S02]  /*16e20*/  ISETP.GT.AND P6, PT, R9.reuse, 0x69, P5 ;  /* 0x000000690900780c */ /* 0x040fe40002fc4270 */
[C---:B------:R-:W-:Y:S02]  /*16e30*/  ISETP.GT.AND P3, PT, R9.reuse, 0x70, P5 ;  /* 0x000000700900780c */ /* 0x040fe40002f64270 */
[C---:B------:R-:W-:Y:S02]  /*16e40*/  ISETP.GT.AND P2, PT, R9.reuse, 0x71, P5 ;  /* 0x000000710900780c */ /* 0x040fe40002f44270 */
[----:B------:R-:W-:-:S02]  /*16e50*/  ISETP.GT.AND P1, PT, R9, 0x78, P5 ;  /* 0x000000780900780c */ /* 0x000fc40002f24270 */
[C---:B------:R-:W-:Y:S02]  /*16e60*/  ISETP.GT.AND P0, PT, R9.reuse, RZ, P5 ;  /* 0x000000ff0900720c */ /* 0x040fe40002f04270 */
[----:B------:R-:W-:Y:S02]  /*16e70*/  LOP3.LUT R22, R22, 0xfffffffd, RZ, 0xc0, !PT ;  /* 0xfffffffd16167812 */ /* 0x000fe400078ec0ff */
[----:B------:R-:W-:Y:S02]  /*16e80*/  ISETP.GT.AND P5, PT, R9, 0x79, P5 ;  /* 0x000000790900780c */ /* 0x000fe40002fa4270 */
[----:B------:R-:W-:Y:S02]  /*16e90*/  FMNMX.FTZ R0, R85, R0, !PT ;  /* 0x0000000055007209 */ /* 0x000fe40007810000 */
[----:B------:R-:W-:Y:S02]  /*16ea0*/  @P4 LOP3.LUT R22, R22, 0x2, RZ, 0xfc, !PT ;  /* 0x0000000216164812 */ /* 0x000fe400078efcff */
[----:B------:R-:W-:-:S02]  /*16eb0*/  ISETP.LT.OR P4, PT, R3, 0x6a, P6 ;  /* 0x0000006a0300780c */ /* 0x000fc40003781670 */
[C---:B------:R-:W-:Y:S02]  /*16ec0*/  ISETP.LT.OR P3, PT, R3.reuse, 0x71, P3 ;  /* 0x000000710300780c */ /* 0x040fe40001f61670 */
[C---:B------:R-:W-:Y:S02]  /*16ed0*/  ISETP.LT.OR P2, PT, R3.reuse, 0x72, P2 ;  /* 0x000000720300780c */ /* 0x040fe40001741670 */
[C---:B------:R-:W-:Y:S02]  /*16ee0*/  ISETP.LT.OR P1, PT, R3.reuse, 0x79, P1 ;  /* 0x000000790300780c */ /* 0x040fe40000f21670 */
[C---:B------:R-:W-:Y:S02]  /*16ef0*/  ISETP.LT.OR P0, PT, R3.reuse, 0x1, P0 ;  /* 0x000000010300780c */ /* 0x040fe40000701670 */
[----:B------:R-:W-:Y:S02]  /*16f00*/  ISETP.LT.OR P5, PT, R3, 0x7a, P5 ;  /* 0x0000007a0300780c */ /* 0x000fe40002fa1670 */
[----:B------:R-:W0:Y:S01]  /*16f10*/  SHFL.BFLY PT, R3, R0, 0x2, 0x1f ;  /* 0x0c401f0000037f89 */ /* 0x000e2200000e0000 */
[----:B------:R-:W-:-:S02]  /*16f20*/  FSEL R26, R26, -INF , !P0 ;  /* 0xff8000001a1a7808 */ /* 0x000fc40004000000 */
[----:B------:R-:W-:Y:S02]  /*16f30*/  FSEL R79, R79, -INF , !P4 ;  /* 0xff8000004f4f7808 */ /* 0x000fe40006000000 */
[----:B------:R-:W-:Y:S02]  /*16f40*/  FSEL R82, R82, -INF , !P3 ;  /* 0xff80000052527808 */ /* 0x000fe40005800000 */
[----:B------:R-:W-:Y:S02]  /*16f50*/  FSEL R83, R83, -INF , !P2 ;  /* 0xff80000053537808 */ /* 0x000fe40005000000 */
[----:B------:R-:W-:Y:S02]  /*16f60*/  FSEL R86, R86, -INF , !P1 ;  /* 0xff80000056567808 */ /* 0x000fe40004800000 */
[----:B------:R-:W-:Y:S02]  /*16f70*/  FSEL R87, R87, -INF , !P5 ;  /* 0xff80000057577808 */ /* 0x000fe40006800000 */
[----:B------:R-:W-:-:S02]  /*16f80*/  LOP3.LUT P0, RZ, R22, 0x20000000, RZ, 0xc0, !PT ;  /* 0x2000000016ff7812 */ /* 0x000fc4000780c0ff */
[----:B0-----:R-:W-:-:S05]  /*16f90*/  FMNMX.FTZ R3, R0, R3, !PT ;  /* 0x0000000300037209 */ /* 0x001fca0007810000 */
[----:B------:R-:W0:Y:S02]  /*16fa0*/  SHFL.BFLY PT, R0, R3, 0x1, 0x1f ;  /* 0x0c201f0003007f89 */ /* 0x000e2400000e0000 */
[----:B0-----:R-:W-:-:S04]  /*16fb0*/  FMNMX.FTZ R3, R3, R0, !PT ;  /* 0x0000000003037209 */ /* 0x001fc80007810000 */
[----:B------:R-:W-:-:S04]  /*16fc0*/  FSETP.NEU.FTZ.AND P6, PT, R3, -INF , PT ;  /* 0xff8000000300780b */ /* 0x000fc80003fdd000 */
[----:B------:R-:W-:-:S05]  /*16fd0*/  FSEL R0, R3, RZ, P6 ;  /* 0x000000ff03007208 */ /* 0x000fca0003000000 */
[----:B------:R-:W-:Y:S01]  /*16fe0*/  FADD.FTZ R7, -R0, R7 ;  /* 0x0000000700077221 */ /* 0x000fe20000010100 */
[----:B------:R-:W-:-:S03]  /*16ff0*/  FMUL.FTZ R0, R3, UR51 ;  /* 0x0000003303007c20 */ /* 0x000fc60008410000 */
[----:B------:R-:W-:Y:S02]  /*17000*/  FMUL.FTZ R10, R7, UR51 ;  /* 0x00000033070a7c20 */ /* 0x000fe40008410000 */
[----:B------:R-:W-:Y:S02]  /*17010*/  FSEL R0, R0, RZ, P6 ;  /* 0x000000ff00007208 */ /* 0x000fe40003000000 */
[----:B------:R-:W-:-:S03]  /*17020*/  LOP3.LUT P6, RZ, R22, 0x2, RZ, 0xc0, !PT ;  /* 0x0000000216ff7812 */ /* 0x000fc600078cc0ff */
        /* <DEDUP_REMOVED lines=32> */
[----:B------:R-:W-:Y:S01]  /*17230*/  FMNMX.FTZ R0, R26, R6, !PT ;  /* 0x000000061a007209 */ /* 0x000fe20007810000 */
[----:B------:R-:W-:Y:S01]  /*17240*/  MUFU.EX2 R24, R24 ;  /* 0x0000001800187308 */ /* 0x000fe20000000800 */
[----:B------:R-:W-:-:S02]  /*17250*/  FSEL R78, R78, -INF , !P6 ;  /* 0xff8000004e4e7808 */ /* 0x000fc40007000000 */
        /* <DEDUP_REMOVED lines=204> */
.L_x_11558:
        /* <DEDUP_REMOVED lines=110> */
.L_x_11539:
[----:B------:R-:W-:Y:S05]  /*18600*/  WARPSYNC.ALL ;  /* 0x0000000000007948 */ /* 0x000fea0003800000 */
[----:B------:R-:W-:Y:S06]  /*18610*/  BAR.ARV 0x8, 0x200 ;  /* 0x0208000000007b1d */ /* 0x000fec0000002000 */
[----:B------:R-:W-:Y:S05]  /*18620*/  @!P0 BRA `(.L_x_11560) ;  /* 0x0000000000048947 */ /* 0x000fea0003800000 */
[----:B------:R-:W-:Y:S01]  /*18630*/  BPT.TRAP 0x1 ;  /* 0x000000040000795c */ /* 0x000fe20000300000 */
.L_x_11560:
[----:B------:R-:W-:Y:S01]  /*18640*/  IMAD R11, R18, 0x8, R2 ;  /* 0x00000008120b7824 */ /* 0x000fe200078e0202 */
[----:B------:R-:W-:-:S04]  /*18650*/  SHF.L.U32 R4, R23, 0x1f, RZ ;  /* 0x0000001f17047819 */ /* 0x000fc800000006ff */
[----:B------:R0:W1:Y:S01]  /*18660*/  SYNCS.PHASECHK.TRANS64.TRYWAIT P1, [R11+URZ+0x2d850], R4 ;  /* 0x02d850040b0075a7 */ /* 0x000062000802017f */
[----:B------:R-:W-:Y:S05]  /*18670*/  @!P0 BRA `(.L_x_11561) ;  /* 0x0000000000048947 */ /* 0x000fea0003800000 */
[----:B------:R-:W-:Y:S01]  /*18680*/  BPT.TRAP 0x1 ;  /* 0x000000040000795c */ /* 0x000fe20000300000 */
.L_x_11561:
[----:B------:R-:W2:Y:S01]  /*18690*/  LDL.LU R6, [R1+0x54] ;  /* 0x0000540001067983 */ /* 0x000ea20000300800 */
[----:B------:R-:W-:Y:S02]  /*186a0*/  VIADD R2, R2, 0x400 ;  /* 0x0000040002027836 */ /* 0x000fe40000000000 */
[----:B------:R-:W-:-:S03]  /*186b0*/  IMAD.MOV.U32 R7, RZ, RZ, 0x40000040 ;  /* 0x40000040ff077424 */ /* 0x000fc600078e00ff */
[----:B------:R-:W-:-:S04]  /*186c0*/  SHF.R.U32.HI R2, RZ, 0x4, R2 ;  /* 0x00000004ff027819 */ /* 0x000fc80000011602 */
[----:B------:R-:W-:-:S04]  /*186d0*/  LOP3.LUT R2, R2, 0x3fff, RZ, 0xc0, !PT ;  /* 0x00003fff02027812 */ /* 0x000fc800078ec0ff */
[----:B------:R-:W-:Y:S02]  /*186e0*/  LOP3.LUT R9, R2, 0x2000000, RZ, 0xfc, !PT ;  /* 0x0200000002097812 */ /* 0x000fe400078efcff */
[----:B--2---:R-:W-:Y:S01]  /*186f0*/  LOP3.LUT R6, R6, 0x10000, RZ, 0xfc, !PT ;  /* 0x0001000006067812 */ /* 0x004fe200078efcff */
[----:B-1----:R-:W-:Y:S06]  /*18700*/  @P1 BRA `(.L_x_11562) ;  /* 0x0000000000081947 */ /* 0x002fec0003800000 */
[----:B------:R-:W1:Y:S02]  /*18710*/  SYNCS.PHASECHK.TRANS64.TRYWAIT P1, [R11+URZ+0x2d850], R4 ;  /* 0x02d850040b0075a7 */ /* 0x000e64000802017f */
[----:B-1----:R-:W-:Y:S05]  /*18720*/  @!P1 BRA `(.L_x_11563) ;  /* 0x000000a800609947 */ /* 0x002fea0003800000 */
.L_x_11562:
[----:B------:R-:W-:Y:S01]  /*18730*/  IMAD R8, R18, 0x600, R9 ;  /* 0x0000060012087824 */ /* 0x000fe200078e0209 */
[----:B------:R-:W-:Y:S05]  /*18740*/  WARPSYNC.ALL ;  /* 0x0000000000007948 */ /* 0x000fea0003800000 */
[----:B------:R-:W-:Y:S01]  /*18750*/  IMAD.MOV.U32 R9, RZ, RZ, -0x7fffffe0 ;  /* 0x80000020ff097424 */ /* 0x000fe200078e00ff */
[C---:B------:R-:W-:Y:S01]  /*18760*/  R2UR UR4, R6.reuse ;  /* 0x00000000060472ca */ /* 0x040fe200000e0000 */
[----:B------:R-:W-:Y:S01]  /*18770*/  WARPGROUP.ARRIVE ;  /* 0x00000000000079c5 */ /* 0x000fe20000000000 */
[----:B------:R-:W-:Y:S01]  /*18780*/  R2UR UR5, R7 ;  /* 0x00000000070572ca */ /* 0x000fe200000e0000 */
[----:B------:R-:W-:Y:S01]  /*18790*/  VIADD R14, R6, 0x2 ;  /* 0x00000002060e7836 */ /* 0x000fe20000000000 */
[C---:B------:R-:W-:Y:S01]  /*187a0*/  R2UR UR6, R8.reuse ;  /* 0x00000000080672ca */ /* 0x040fe200000e0000 */
[----:B------:R-:W-:Y:S01]  /*187b0*/  VIADD R12, R8, 0x40 ;  /* 0x00000040080c7836 */ /* 0x000fe20000000000 */
[----:B------:R-:W-:Y:S01]  /*187c0*/  R2UR UR7, R9 ;  /* 0x00000000090772ca */ /* 0x000fe200000e0000 */
[----:B------:R-:W-:Y:S01]  /*187d0*/  IMAD.MOV.U32 R15, RZ, RZ, 0x40000040 ;  /* 0x40000040ff0f7424 */ /* 0x000fe200078e00ff */
[----:B------:R-:W0:Y:S01]  /*187e0*/  SHFL.BFLY PT, R2, R139, 0x2, 0x1f ;  /* 0x0c401f008b027f89 */ /* 0x000e2200000e0000 */
[----:B------:R-:W-:-:S02]  /*187f0*/  IMAD.MOV.U32 R13, RZ, RZ, -0x7fffffe0 ;  /* 0x80000020ff0d7424 */ /* 0x000fc400078e00ff */
[----:B------:R-:W-:Y:S02]  /*18800*/  IMAD.MOV.U32 R7, RZ, RZ, 0x40000040 ;  /* 0x40000040ff077424 */ /* 0x000fe400078e00ff */
[----:B------:R-:W-:Y:S02]  /*18810*/  IMAD.MOV.U32 R9, RZ, RZ, -0x7fffffe0 ;  /* 0x80000020ff097424 */ /* 0x000fe400078e00ff */
[----:B------:R-:W-:Y:S02]  /*18820*/  IMAD.MOV.U32 R20, RZ, RZ, -0x800000 ;  /* 0xff800000ff147424 */ /* 0x000fe400078e00ff */
[----:B------:R-:W-:Y:S02]  /*18830*/  IMAD.MOV.U32 R21, RZ, RZ, -0x800000 ;  /* 0xff800000ff157424 */ /* 0x000fe400078e00ff */
        /* <DEDUP_REMOVED lines=8> */
[----:B------:R-:W-:-:S02]  /*188c0*/  IMAD.MOV.U32 R13, RZ, RZ, -0x7fffffe0 ;  /* 0x80000020ff0d7424 */ /* 0x000fc400078e00ff */
[----:B01----:R-:W-:Y:S01]  /*188d0*/  FADD.FTZ R4, R2, R139 ;  /* 0x0000008b02047221 */ /* 0x003fe20000010000 */
[----:B------:R-:W-:Y:S01]  /*188e0*/  IMAD.MOV.U32 R2, RZ, RZ, RZ ;  /* 0x000000ffff027224 */ /* 0x000fe200078e00ff */
[----:B------:R-:W-:Y:S02]  /*188f0*/  WARPGROUP.DEPBAR.LE gsb0, 0x0 ;  /* 0x00008000000079c5 */ /* 0x000fe40000010000 */
[----:B------:R-:W-:-:S06]  /*18900*/  WARPGROUP.ARRIVE ;  /* 0x00000000000079c5 */ /* 0x000fcc0000000000 */
        /* <DEDUP_REMOVED lines=41> */
[----:B------:R-:W-:Y:S02]  /*18ba0*/  IMAD.MOV.U32 R13, RZ, RZ, -0x7fffffe0 ;  /* 0x80000020ff0d7424 */ /* 0x000fe400078e00ff */
[----:B------:R-:W-:-:S02]  /*18bb0*/  VIADD R6, R6, 0x606 ;  /* 0x0000060606067836 */ /* 0x000fc40000000000 */
[----:B------:R-:W-:Y:S01]  /*18bc0*/  VIADD R8, R8, 0x1c0 ;  /* 0x000001c008087836 */ /* 0x000fe20000000000 */
[----:B------:R-:W-:Y:S02]  /*18bd0*/  WARPGROUP.DEPBAR.LE gsb0, 0x0 ;  /* 0x00008000000079c5 */ /* 0x000fe40000010000 */
[----:B------:R-:W-:-:S06]  /*18be0*/  WARPGROUP.ARRIVE ;  /* 0x00000000000079c5 */ /* 0x000fcc0000000000 */
[----:B------:R-:W-:Y:S01]  /*18bf0*/  HGMMA.64x96x16.F32 R88, gdesc[UR4].tnspB, R88, gsb0 ;  /* 0x41600000045879f0 */ /* 0x000fe20008000858 */
[----:B------:R-:W-:Y:S02]  /*18c00*/  R2UR UR4, R14 ;  /* 0x000000000e0472ca */ /* 0x000fe400000e0000 */
[----:B------:R-:W-:Y:S02]  /*18c10*/  R2UR UR5, R15 ;  /* 0x000000000f0572ca */ /* 0x000fe400000e0000 */
[----:B------:R-:W-:Y:S02]  /*18c20*/  R2UR UR6, R12 ;  /* 0x000000000c0672ca */ /* 0x000fe400000e0000 */
[----:B------:R-:W-:Y:S01]  /*18c30*/  R2UR UR7, R13 ;  /* 0x000000000d0772ca */ /* 0x000fe200000e0000 */
[----:B------:R-:W-:Y:S02]  /*18c40*/  WARPGROUP.DEPBAR.LE gsb0, 0x0 ;  /* 0x00008000000079c5 */ /* 0x000fe40000010000 */
[----:B------:R-:W-:-:S10]  /*18c50*/  WARPGROUP.ARRIVE ;  /* 0x00000000000079c5 */ /* 0x000fd40000000000 */
[----:B------:R-:W-:Y:S01]  /*18c60*/  HGMMA.64x96x16.F32 R88, gdesc[UR4].tnspB, R88, gsb0 ;  /* 0x41600000045879f0 */ /* 0x000fe20008000858 */
[----:B------:R-:W-:Y:S02]  /*18c70*/  R2UR UR4, R6 ;  /* 0x00000000060472ca */ /* 0x000fe400000e0000 */
[----:B------:R-:W-:Y:S01]  /*18c80*/  R2UR UR5, R7 ;  /* 0x00000000070572ca */ /* 0x000fe200000e0000 */
[----:B------:R-:W0:Y:S01]  /*18c90*/  SHFL.BFLY PT, R6, R5, 0x2, 0x1f ;  /* 0x0c401f0005067f89 */ /* 0x000e2200000e0000 */
[----:B------:R-:W-:Y:S02]  /*18ca0*/  R2UR UR6, R8 ;  /* 0x00000000080672ca */ /* 0x000fe400000e0000 */
[----:B------:R-:W-:Y:S01]  /*18cb0*/  R2UR UR7, R9 ;  /* 0x00000000090772ca */ /* 0x000fe200000e0000 */
[----:B------:R-:W1:Y:S01]  /*18cc0*/  SHFL.BFLY PT, R7, R4, 0x1, 0x1f ;  /* 0x0c201f0004077f89 */ /* 0x000e6200000e0000 */
[----:B0-----:R-:W-:Y:S01]  /*18cd0*/  FADD.FTZ R6, R6, R5 ;  /* 0x0000000506067221 */ /* 0x001fe20000010000 */
[----:B------:R-:W-:-:S02]  /*18ce0*/  IMAD.MOV.U32 R5, RZ, RZ, RZ ;  /* 0x000000ffff057224 */ /* 0x000fc400078e00ff */
[----:B-1----:R-:W-:Y:S02]  /*18cf0*/  FADD.FTZ R10, R4, R7 ;  /* 0x00000007040a7221 */ /* 0x002fe40000010000 */
[----:B------:R-:W0:Y:S01]  /*18d00*/  SHFL.BFLY PT, R9, R6, 0x1, 0x1f ;  /* 0x0c201f0006097f89 */ /* 0x000e2200000e0000 */
[----:B------:R-:W-:Y:S02]  /*18d10*/  IMAD.U32 R4, RZ, RZ, UR51 ;  /* 0x00000033ff047e24 */ /* 0x000fe4000f8e00ff */
[----:B------:R-:W-:-:S13]  /*18d20*/  FSETP.NE.FTZ.AND P1, PT, R10, RZ, PT ;  /* 0x000000ff0a00720b */ /* 0x000fda0003f35000 */
[----:B------:R-:W1:Y:S01]  /*18d30*/  @P1 MUFU.LG2 R7, R10 ;  /* 0x0000000a00071308 */ /* 0x000e620000000c00 */
[----:B------:R-:W-:Y:S01]  /*18d40*/  @P1 FMUL.FTZ R4, R4, 0.69314718246459960938 ;  /* 0x3f31721804041820 */ /* 0x000fe20000410000 */
[----:B0-----:R-:W-:-:S06]  /*18d50*/  FADD.FTZ R12, R6, R9 ;  /* 0x00000009060c7221 */ /* 0x001fcc0000010000 */
[----:B------:R-:W-:Y:S01]  /*18d60*/  @P1 MUFU.RCP R5, R10 ;  /* 0x0000000a00051308 */ /* 0x000fe20000001000 */
[----:B------:R-:W-:Y:S01]  /*18d70*/  IMAD.U32 R6, RZ, RZ, UR51 ;  /* 0x00000033ff067e24 */ /* 0x000fe2000f8e00ff */
[----:B------:R-:W-:Y:S01]  /*18d80*/  FSETP.NE.FTZ.AND P2, PT, R12, RZ, PT ;  /* 0x000000ff0c00720b */ /* 0x000fe20003f55000 */
[----:B-1----:R-:W-:-:S04]  /*18d90*/  @P1 FMUL.FTZ R7, R7, 0.69314718246459960938 ;  /* 0x3f31721807071820 */ /* 0x002fc80000410000 */
        /* <DEDUP_REMOVED lines=12> */
.L_x_11564:
        /* <DEDUP_REMOVED lines=59> */
.L_x_11447:
[----:B------:R-:W0:Y:S01]  /*19210*/  S2R R2, SR_TID.X ;  /* 0x0000000000027919 */ /* 0x000e220000002100 */
[----:B------:R-:W-:Y:S05]  /*19220*/  WARPSYNC.ALL ;  /* 0x0000000000007948 */ /* 0x000fea0003800000 */
[----:B0-----:R-:W-:-:S05]  /*19230*/  VIADD R54, R2, 0xffffff80 ;  /* 0xffffff8002367836 */ /* 0x001fca0000000000 */
[----:B------:R-:W-:-:S04]  /*19240*/  SHF.R.S32.HI R4, RZ, 0x1f, R54 ;  /* 0x0000001fff047819 */ /* 0x000fc80000011436 */
[----:B------:R-:W-:-:S04]  /*19250*/  LEA.HI R36, R4, R54, RZ, 0x2 ;  /* 0x0000003604247211 */ /* 0x000fc800078f10ff */
[----:B------:R-:W-:-:S05]  /*19260*/  LOP3.LUT R3, R36, 0xfffffffc, RZ, 0xc0, !PT ;  /* 0xfffffffc24037812 */ /* 0x000fca00078ec0ff */
[----:B------:R-:W-:-:S04]  /*19270*/  IMAD.IADD R3, R54, 0x1, -R3 ;  /* 0x0000000136037824 */ /* 0x000fc800078e0a03 */
[----:B-1----:R-:W-:-:S04]  /*19280*/  IMAD.SHL.U32 R40, R3, 0x8, RZ ;  /* 0x0000000803287824 */ /* 0x002fc800078e00ff */
[----:B--2---:R-:W-:Y:S01]  /*19290*/  VIADD R41, R40, 0x40 ;  /* 0x0000004028297836 */ /* 0x004fe20000000000 */
        /* <DEDUP_REMOVED lines=9> */
[----:B------:R-:W2:Y:S01]  /*19330*/  LDL R46, [R1+0x74] ;  /* 0x00007400012e7983 */ /* 0x000ea20000100800 */
[----:B------:R-:W3:Y:S01]  /*19340*/  S2R R5, SR_SWINHI ;  /* 0x0000000000057919 */ /* 0x000ee20000002f00 */
[-C--:B------:R-:W-:Y:S02]  /*19350*/  LEA.HI R8, R4, R54.reuse, RZ, 0x4 ;  /* 0x0000003604087211 */ /* 0x080fe400078f20ff */
[----:B------:R-:W4:Y:S02]  /*19360*/  LDL R55, [R1+0x70] ;  /* 0x0000700001377983 */ /* 0x000f240000100800 */
[----:B------:R-:W-:Y:S01]  /*19370*/  SHF.R.S32.HI R9, RZ, 0x4, R8 ;  /* 0x00000004ff097819 */ /* 0x000fe20000011408 */
[----:B------:R-:W-:Y:S05]  /*19380*/  WARPSYNC.ALL ;  /* 0x0000000000007948 */ /* 0x000fea0003800000 */
[----:B------:R-:W-:Y:S01]  /*19390*/  LEA.HI R10, R8, R9, RZ, 0x1 ;  /* 0x00000009080a7211 */ /* 0x000fe200078f08ff */
[----:B------:R-:W-:Y:S01]  /*193a0*/  ULDC.64 UR4, c[0x0][0xc00] ;  /* 0x0003000000047ab9 */ /* 0x000fe20000000a00 */
[----:B------:R-:W-:-:S02]  /*193b0*/  LEA.HI R4, R4, R54, RZ, 0x5 ;  /* 0x0000003604047211 */ /* 0x000fc400078f28ff */
[----:B------:R-:W-:Y:S02]  /*193c0*/  LOP3.LUT R8, R8, 0xfffffff0, RZ, 0xc0, !PT ;  /* 0xfffffff008087812 */ /* 0x000fe400078ec0ff */
[----:B------:R-:W-:Y:S02]  /*193d0*/  LOP3.LUT R10, R10, 0x1ffffffe, RZ, 0xc0, !PT ;  /* 0x1ffffffe0a0a7812 */ /* 0x000fe400078ec0ff */
[----:B------:R-:W-:Y:S01]  /*193e0*/  SHF.R.S32.HI R11, RZ, 0x5, R4 ;  /* 0x00000005ff0b7819 */ /* 0x000fe20000011404 */
[----:B------:R-:W-:Y:S01]  /*193f0*/  IMAD.IADD R8, R54, 0x1, -R8 ;  /* 0x0000000136087824 */ /* 0x000fe200078e0a08 */
[----:B------:R-:W-:Y:S01]  /*19400*/  F2FP.F16.F32.PACK_AB R6, R93, R6 ;  /* 0x000000065d06723e */ /* 0x000fe200000000ff */
[----:B------:R-:W-:Y:S01]  /*19410*/  IMAD.IADD R10, R9, 0x1, -R10 ;  /* 0x00000001090a7824 */ /* 0x000fe200078e0a0a */
[----:B------:R-:W-:Y:S01]  /*19420*/  F2FP.F16.F32.PACK_AB R7, R42, R7 ;  /* 0x000000072a07723e */ /* 0x000fe200000000ff */
[----:B------:R-:W-:Y:S01]  /*19430*/  IMAD R11, R11, 0x10, R8 ;  /* 0x000000100b0b7824 */ /* 0x000fe200078e0208 */
[----:B------:R-:W-:Y:S01]  /*19440*/  F2FP.F16.F32.PACK_AB R26, R109, R26 ;  /* 0x0000001a6d1a723e */ /* 0x000fe200000000ff */
[----:B------:R-:W-:Y:S01]  /*19450*/  IMAD.SHL.U32 R10, R10, 0x8, RZ ;  /* 0x000000080a0a7824 */ /* 0x000fe200078e00ff */
[----:B------:R-:W-:-:S02]  /*19460*/  F2FP.F16.F32.PACK_AB R27, R38, R27 ;  /* 0x0000001b261b723e */ /* 0x000fc400000000ff */
[----:B------:R-:W-:Y:S02]  /*19470*/  MOV R28, R2 ;  /* 0x00000002001c7202 */ /* 0x000fe40000000f00 */
[----:B---3--:R-:W-:Y:S01]  /*19480*/  MOV R29, R5 ;  /* 0x00000005001d7202 */ /* 0x008fe20000000f00 */
[----:B------:R-:W-:-:S04]  /*19490*/  IMAD.U32 R5, R11, 0x20, R10 ;  /* 0x000000200b057824 */ /* 0x000fc800078e000a */
[----:B------:R-:W-:-:S03]  /*194a0*/  IMAD.WIDE R4, R5, 0x2, R28 ;  /* 0x0000000205047825 */ /* 0x000fc600078e021c */
[C---:B------:R-:W-:Y:S01]  /*194b0*/  LOP3.LUT R9, R4.reuse, 0x180, RZ, 0xc0, !PT ;  /* 0x0000018004097812 */ /* 0x040fe200078ec0ff */
[----:B------:R-:W-:Y:S01]  /*194c0*/  BAR.SYNC.DEFER_BLOCKING 0x1, 0x180 ;  /* 0x0046000000007b1d */ /* 0x000fe20000010000 */
[C---:B------:R-:W-:Y:S02]  /*194d0*/  IADD3 R37, P4, R4.reuse, 0x20, RZ ;  /* 0x0000002004257810 */ /* 0x040fe40007f9e0ff */
[C---:B------:R-:W-:Y:S02]  /*194e0*/  IADD3 R47, P0, R4.reuse, 0x6020, RZ ;  /* 0x00006020042f7810 */ /* 0x040fe40007f1e0ff */
[----:B------:R-:W-:Y:S01]  /*194f0*/  SHF.R.U64 R9, R9, 0x3, RZ ;  /* 0x0000000309097819 */ /* 0x000fe200000012ff */
[----:B------:R-:W-:Y:S01]  /*19500*/  IMAD.X R11, RZ, RZ, R5, P4 ;  /* 0x000000ffff0b7224 */ /* 0x000fe200020e0605 */
[----:B------:R-:W-:Y:S02]  /*19510*/  LOP3.LUT R8, R37, 0x180, RZ, 0xc0, !PT ;  /* 0x0000018025087812 */ /* 0x000fe400078ec0ff */
[----:B------:R-:W-:-:S02]  /*19520*/  IADD3 R39, P3, R4, 0x3000, RZ ;  /* 0x0000300004277810 */ /* 0x000fc40007f7e0ff */
[C---:B------:R-:W-:Y:S02]  /*19530*/  IADD3 R43, P2, R4.reuse, 0x3020, RZ ;  /* 0x00003020042b7810 */ /* 0x040fe40007f5e0ff */
[----:B------:R-:W-:Y:S01]  /*19540*/  IADD3 R45, P1, R4, 0x6000, RZ ;  /* 0x00006000042d7810 */ /* 0x000fe20007f3e0ff */
[--C-:B------:R-:W-:Y:S01]  /*19550*/  IMAD.X R13, RZ, RZ, R5.reuse, P3 ;  /* 0x000000ffff0d7224 */ /* 0x100fe200018e0605 */
[----:B------:R-:W-:Y:S01]  /*19560*/  LOP3.LUT R4, R9, R4, RZ, 0x3c, !PT ;  /* 0x0000000409047212 */ /* 0x000fe200078e3cff */
[--C-:B------:R-:W-:Y:S01]  /*19570*/  IMAD.X R9, RZ, RZ, R5.reuse, P0 ;  /* 0x000000ffff097224 */ /* 0x100fe200000e0605 */
[----:B------:R-:W-:Y:S01]  /*19580*/  SHF.R.U64 R8, R8, 0x3, RZ ;  /* 0x0000000308087819 */ /* 0x000fe200000012ff */
[--C-:B------:R-:W-:Y:S01]  /*19590*/  IMAD.X R15, RZ, RZ, R5.reuse, P2 ;  /* 0x000000ffff0f7224 */ /* 0x100fe200010e0605 */
[----:B------:R-:W-:Y:S01]  /*195a0*/  ISETP.NE.U32.AND P0, PT, RZ, UR4, PT ;  /* 0x00000004ff007c0c */ /* 0x000fe2000bf05070 */
[----:B------:R-:W-:Y:S01]  /*195b0*/  IMAD.X R25, RZ, RZ, R5, P1 ;  /* 0x000000ffff197224 */ /* 0x000fe200008e0605 */
[----:B------:R-:W-:-:S02]  /*195c0*/  LOP3.LUT R10, R8, R37, RZ, 0x3c, !PT ;  /* 0x00000025080a7212 */ /* 0x000fc400078e3cff */
[----:B------:R-:W-:Y:S02]  /*195d0*/  LOP3.LUT R8, R39, 0x180, RZ, 0xc0, !PT ;  /* 0x0000018027087812 */ /* 0x000fe400078ec0ff */
[----:B------:R-:W-:Y:S02]  /*195e0*/  LOP3.LUT R14, R43, 0x180, RZ, 0xc0, !PT ;  /* 0x000001802b0e7812 */ /* 0x000fe400078ec0ff */
[----:B------:R-:W-:Y:S01]  /*195f0*/  ISETP.NE.AND.EX P0, PT, RZ, UR5, PT, P0 ;  /* 0x00000005ff007c0c */ /* 0x000fe2000bf05300 */
[----:B------:R-:W-:Y:S01]  /*19600*/  ULDC.64 UR4, c[0x0][0xc08] ;  /* 0x0003020000047ab9 */ /* 0x000fe20000000a00 */
[----:B------:R-:W-:Y:S02]  /*19610*/  LOP3.LUT R24, R45, 0x180, RZ, 0xc0, !PT ;  /* 0x000001802d187812 */ /* 0x000fe400078ec0ff */
[----:B-1----:R-:W-:Y:S02]  /*19620*/  LOP3.LUT R32, R47, 0x180, RZ, 0xc0, !PT ;  /* 0x000001802f207812 */ /* 0x002fe400078ec0ff */
[----:B------:R-:W-:-:S02]  /*19630*/  ISETP.NE.U32.AND P2, PT, RZ, UR4, PT ;  /* 0x00000004ff007c0c */ /* 0x000fc4000bf45070 */
[----:B------:R-:W-:Y:S02]  /*19640*/  SHF.R.U64 R8, R8, 0x3, RZ ;  /* 0x0000000308087819 */ /* 0x000fe400000012ff */
[----:B------:R-:W-:Y:S02]  /*19650*/  SHF.R.U64 R14, R14, 0x3, RZ ;  /* 0x000000030e0e7819 */ /* 0x000fe400000012ff */
[----:B------:R-:W-:Y:S02]  /*19660*/  SHF.R.U64 R24, R24, 0x3, RZ ;  /* 0x0000000318187819 */ /* 0x000fe400000012ff */
[----:B------:R-:W-:Y:S02]  /*19670*/  SHF.R.U64 R32, R32, 0x3, RZ ;  /* 0x0000000320207819 */ /* 0x000fe400000012ff */
[----:B------:R-:W-:Y:S02]  /*19680*/  ISETP.NE.AND.EX P2, PT, RZ, UR5, PT, P2 ;  /* 0x00000005ff007c0c */ /* 0x000fe4000bf45320 */
[----:B------:R-:W-:-:S02]  /*19690*/  LOP3.LUT R12, R8, R39, RZ, 0x3c, !PT ;  /* 0x00000027080c7212 */ /* 0x000fc400078e3cff */
[----:B------:R-:W-:Y:S02]  /*196a0*/  LOP3.LUT R14, R14, R43, RZ, 0x3c, !PT ;  /* 0x0000002b0e0e7212 */ /* 0x000fe400078e3cff */
[----:B------:R-:W-:Y:S02]  /*196b0*/  LOP3.LUT R24, R24, R45, RZ, 0x3c, !PT ;  /* 0x0000002d18187212 */ /* 0x000fe400078e3cff */
[----:B------:R-:W-:Y:S02]  /*196c0*/  LOP3.LUT R8, R32, R47, RZ, 0x3c, !PT ;  /* 0x0000002f20087212 */ /* 0x000fe400078e3cff */
[----:B------:R-:W-:Y:S02]  /*196d0*/  MOV R32, R4 ;  /* 0x0000000400207202 */ /* 0x000fe40000000f00 */
[----:B------:R-:W-:Y:S02]  /*196e0*/  F2FP.F16.F32.PACK_AB R4, R89, R0 ;  /* 0x000000005904723e */ /* 0x000fe400000000ff */
[----:B------:R-:W-:-:S02]  /*196f0*/  F2FP.F16.F32.PACK_AB R5, R91, R90 ;  /* 0x0000005a5b05723e */ /* 0x000fc400000000ff */
[----:B------:R-:W-:Y:S02]  /*19700*/  MOV R0, R12 ;  /* 0x0000000c00007202 */ /* 0x000fe40000000f00 */
[----:B------:R-:W-:Y:S01]  /*19710*/  MOV R39, R14 ;  /* 0x0000000e00277202 */ /* 0x000fe20000000f00 */
[----:B------:R1:W-:Y:S01]  /*19720*/  STSM.16.M88.4 [R32], R4 ;  /* 0x0000000420007844 */ /* 0x0003e20000000200 */
[----:B------:R-:W-:Y:S02]  /*19730*/  MOV R42, R10 ;  /* 0x0000000a002a7202 */ /* 0x000fe40000000f00 */
[----:B------:R-:W-:Y:S02]  /*19740*/  MOV R37, R24 ;  /* 0x0000001800257202 */ /* 0x000fe40000000f00 */
[----:B------:R-:W-:Y:S02]  /*19750*/  F2FP.F16.F32.PACK_AB R12, R97, R96 ;  /* 0x00000060610c723e */ /* 0x000fe400000000ff */
[----:B------:R-:W-:-:S02]  /*19760*/  F2FP.F16.F32.PACK_AB R13, R99, R30 ;  /* 0x0000001e630d723e */ /* 0x000fc400000000ff */
[----:B------:R-:W-:Y:S02]  /*19770*/  F2FP.F16.F32.PACK_AB R14, R101, R100 ;  /* 0x00000064650e723e */ /* 0x000fe400000000ff */
[----:B------:R-:W-:Y:S02]  /*19780*/  F2FP.F16.F32.PACK_AB R15, R31, R102 ;  /* 0x000000661f0f723e */ /* 0x000fe400000000ff */
[----:B------:R-:W-:Y:S01]  /*19790*/  F2FP.F16.F32.PACK_AB R24, R105, R104 ;  /* 0x000000686918723e */ /* 0x000fe200000000ff */
[----:B------:R-:W2:Y:S01]  /*197a0*/  LDC.64 R30, c[0x0][0xc00] ;  /* 0x00030000ff1e7b82 */ /* 0x000ea20000000a00 */
[----:B------:R-:W-:Y:S01]  /*197b0*/  F2FP.F16.F32.PACK_AB R25, R107, R106 ;  /* 0x0000006a6b19723e */ /* 0x000fe200000000ff */
[----:B------:R3:W-:Y:S01]  /*197c0*/  STSM.16.M88.4 [R42], R12 ;  /* 0x0000000c2a007844 */ /* 0x0007e20000000200 */
[----:B-1----:R-:W-:Y:S02]  /*197d0*/  MOV R32, R8 ;  /* 0x0000000800207202 */ /* 0x002fe40000000f00 */
[----:B------:R-:W-:Y:S01]  /*197e0*/  F2FP.F16.F32.PACK_AB R4, R113, R112 ;  /* 0x000000707104723e */ /* 0x000fe200000000ff */
[----:B------:R1:W-:Y:S01]  /*197f0*/  STSM.16.M88.4 [R0], R24 ;  /* 0x0000001800007844 */ /* 0x0003e20000000200 */
[----:B------:R-:W-:-:S02]  /*19800*/  F2FP.F16.F32.PACK_AB R5, R115, R114 ;  /* 0x000000727305723e */ /* 0x000fc400000000ff */
[----:B------:R-:W-:Y:S02]  /*19810*/  F2FP.F16.F32.PACK_AB R6, R117, R116 ;  /* 0x000000747506723e */ /* 0x000fe400000000ff */
[----:B------:R-:W-:Y:S02]  /*19820*/  F2FP.F16.F32.PACK_AB R7, R119, R118 ;  /* 0x000000767707723e */ /* 0x000fe400000000ff */
[----:B------:R-:W-:Y:S02]  /*19830*/  F2FP.F16.F32.PACK_AB R8, R121, R120 ;  /* 0x000000787908723e */ /* 0x000fe400000000ff */
[----:B------:R-:W-:Y:S01]  /*19840*/  F2FP.F16.F32.PACK_AB R9, R123, R122 ;  /* 0x0000007a7b09723e */ /* 0x000fe200000000ff */
[----:B------:R0:W-:Y:S01]  /*19850*/  STSM.16.M88.4 [R39], R4 ;  /* 0x0000000427007844 */ /* 0x0001e20000000200 */
[----:B------:R-:W-:Y:S01]  /*19860*/  F2FP.F16.F32.PACK_AB R10, R125, R124 ;  /* 0x0000007c7d0a723e */ /* 0x000fe200000000ff */
[----:B------:R-:W-:Y:S01]  /*19870*/  ULDC UR4, c[0x0][0xa88] ;  /* 0x0002a20000047ab9 */ /* 0x000fe20000000800 */
[----:B------:R-:W-:Y:S01]  /*19880*/  F2FP.F16.F32.PACK_AB R11, R127, R126 ;  /* 0x0000007e7f0b723e */ /* 0x000fe200000000ff */
[----:B---3--:R-:W-:Y:S01]  /*19890*/  IMAD.MOV.U32 R42, RZ, RZ, RZ ;  /* 0x000000ffff2a7224 */ /* 0x008fe200078e00ff */
[----:B------:R-:W-:Y:S01]  /*198a0*/  F2FP.F16.F32.PACK_AB R12, R129, R128 ;  /* 0x00000080810c723e */ /* 0x000fe200000000ff */
[----:B-1----:R-:W0:Y:S01]  /*198b0*/  @P2 LDC.64 R24, c[0x0][0xc08] ;  /* 0x00030200ff182b82 */ /* 0x002e220000000a00 */
[----:B------:R-:W-:Y:S01]  /*198c0*/  F2FP.F16.F32.PACK_AB R13, R131, R130 ;  /* 0x00000082830d723e */ /* 0x000fe200000000ff */
[----:B------:R1:W-:Y:S01]  /*198d0*/  STSM.16.M88.4 [R37], R8 ;  /* 0x0000000825007844 */ /* 0x0003e20000000200 */
[----:B------:R-:W-:-:S02]  /*198e0*/  F2FP.F16.F32.PACK_AB R14, R133, R132 ;  /* 0x00000084850e723e */ /* 0x000fc400000000ff */
[----:B------:R-:W-:-:S03]  /*198f0*/  F2FP.F16.F32.PACK_AB R15, R135, R134 ;  /* 0x00000086870f723e */ /* 0x000fc600000000ff */
[----:B------:R-:W3:Y:S02]  /*19900*/  LDC R0, c[0x0][0xbe8] ;  /* 0x0002fa00ff007b82 */ /* 0x000ee40000000800 */
[----:B------:R0:W-:Y:S01]  /*19910*/  STSM.16.M88.4 [R32], R12 ;  /* 0x0000000c20007844 */ /* 0x0001e20000000200 */
[----:B------:R-:W-:Y:S02]  /*19920*/  IMAD.U32 R47, RZ, RZ, UR4 ;  /* 0x00000004ff2f7e24 */ /* 0x000fe4000f8e00ff */
[----:B--2---:R-:W-:-:S03]  /*19930*/  IMAD.WIDE R30, R46, 0x4, R30 ;  /* 0x000000042e1e7825 */ /* 0x004fc600078e021e */
[----:B------:R-:W-:Y:S01]  /*19940*/  BAR.SYNC.DEFER_BLOCKING 0x1, 0x180 ;  /* 0x0046000000007b1d */ /* 0x000fe20000010000 */
[----:B0-----:R-:W-:-:S05]  /*19950*/  @P2 IMAD.WIDE R4, R46, 0x4, R24 ;  /* 0x000000042e042825 */ /* 0x001fca00078e0218 */
[----:B------:R0:W5:Y:S01]  /*19960*/  @P0 LDG.E R42, desc[UR52][R30.64] ;  /* 0x000000341e2a0981 */ /* 0x000162000c1e1900 */
[----:B---3--:R-:W-:Y:S02]  /*19970*/  ISETP.NE.AND P1, PT, R0, 0x1, PT ;  /* 0x000000010000780c */ /* 0x008fe40003f25270 */
[----:B----4-:R-:W-:Y:S01]  /*19980*/  SHF.R.S32.HI R44, RZ, 0x1f, R55 ;  /* 0x0000001fff2c7819 */ /* 0x010fe20000011437 */
[----:B------:R0:W5:Y:S10]  /*19990*/  @P2 LDG.E R47, desc[UR52][R4.64] ;  /* 0x00000034042f2981 */ /* 0x000174000c1e1900 */
[----:B------:R-:W2:Y:S08]  /*199a0*/  @P1 LDC R6, c[0x0][0xbec] ;  /* 0x0002fb00ff061b82 */ /* 0x000eb00000000800 */
[----:B-1----:R-:W1:Y:S01]  /*199b0*/  @P1 LDC R9, c[0x0][0xbf0] ;  /* 0x0002fc00ff091b82 */ /* 0x002e620000000800 */
[----:B0-----:R-:W-:Y:S05]  /*199c0*/  @P2 BRA `(.L_x_11567) ;  /* 0x0000000000102947 */ /* 0x001fea0003800000 */
[----:B------:R-:W-:Y:S05]  /*199d0*/  @!P0 BRA `(.L_x_11567) ;  /* 0x00000000000c8947 */ /* 0x000fea0003800000 */
[----:B------:R-:W3:Y:S04]  /*199e0*/  LDG.E R4, desc[UR52][R30.64] ;  /* 0x000000341e047981 */ /* 0x000ee8000c1e1900 */
[----:B-----5:R-:W3:Y:S02]  /*199f0*/  LDG.E R47, desc[UR52][R30.64+0x4] ;  /* 0x000004341e2f7981 */ /* 0x020ee4000c1e1900 */
[----:B---3--:R-:W-:-:S07]  /*19a00*/  IMAD.IADD R47, R47, 0x1, -R4 ;  /* 0x000000012f2f7824 */ /* 0x008fce00078e0a04 */
.L_x_11567:
[----:B------:R-:W3:Y:S01]  /*19a10*/  LDL R5, [R1+0x64] ;  /* 0x0000640001057983 */ /* 0x000ee20000100800 */
[----:B------:R-:W-:Y:S01]  /*19a20*/  ULDC.64 UR4, c[0x0][0xb90] ;  /* 0x0002e40000047ab9 */ /* 0x000fe20000000a00 */
[----:B------:R-:W0:Y:S01]  /*19a30*/  S2R R10, SR_TID.X ;  /* 0x00000000000a7919 */ /* 0x000e220000002100 */
[----:B-----5:R-:W-:Y:S02]  /*19a40*/  SHF.R.S32.HI R43, RZ, 0x1f, R42 ;  /* 0x0000001fff2b7819 */ /* 0x020fe4000001142a */
[----:B------:R-:W-:Y:S01]  /*19a50*/  SHF.R.S32.HI R32, RZ, 0x2, R36 ;  /* 0x00000002ff207819 */ /* 0x000fe20000011424 */
[----:B------:R-:W3:Y:S01]  /*19a60*/  LDL.LU R52, [R1+0x28] ;  /* 0x0000280001347983 */ /* 0x000ee20000300800 */
[----:B------:R-:W-:Y:S01]  /*19a70*/  IMAD R4, R44, UR4, RZ ;  /* 0x000000042c047c24 */ /* 0x000fe2000f8e02ff */
[----:B------:R-:W-:Y:S01]  /*19a80*/  SHF.R.S32.HI R45, RZ, 0x1f, R46 ;  /* 0x0000001fff2d7819 */ /* 0x000fe2000001142e */
[----:B------:R-:W-:Y:S01]  /*19a90*/  IMAD R47, R47, R0, RZ ;  /* 0x000000002f2f7224 */ /* 0x000fe200078e02ff */
[----:B------:R-:W4:Y:S01]  /*19aa0*/  LDL R14, [R1+0x78] ;  /* 0x00007800010e7983 */ /* 0x000f220000100800 */
[----:B------:R-:W-:Y:S01]  /*19ab0*/  IMAD R11, R55, UR5, R4 ;  /* 0x00000005370b7c24 */ /* 0x000fe2000f8e0204 */
[----:B------:R-:W-:Y:S01]  /*19ac0*/  SEL R45, R45, RZ, !P0 ;  /* 0x000000ff2d2d7207 */ /* 0x000fe20004000000 */
[----:B------:R-:W4:Y:S01]  /*19ad0*/  @P1 LDC R53, c[0x0][0xbec] ;  /* 0x0002fb00ff351b82 */ /* 0x000f220000000800 */
[----:B------:R-:W-:Y:S01]  /*19ae0*/  SEL R46, R46, RZ, !P0 ;  /* 0x000000ff2e2e7207 */ /* 0x000fe20004000000 */
[----:B0-----:R-:W-:-:S05]  /*19af0*/  VIADD R10, R10, 0xffffff80 ;  /* 0xffffff800a0a7836 */ /* 0x001fca0000000000 */
[----:B------:R-:W-:-:S04]  /*19b00*/  SHF.R.S32.HI R26, RZ, 0x1f, R10 ;  /* 0x0000001fff1a7819 */ /* 0x000fc8000001140a */
[----:B------:R-:W-:-:S04]  /*19b10*/  LEA.HI R26, R26, R10, RZ, 0x7 ;  /* 0x0000000a1a1a7211 */ /* 0x000fc800078f38ff */
[----:B------:R-:W-:-:S05]  /*19b20*/  LOP3.LUT R26, R26, 0xffffff80, RZ, 0xc0, !PT ;  /* 0xffffff801a1a7812 */ /* 0x000fca00078ec0ff */
[----:B------:R-:W-:Y:S02]  /*19b30*/  IMAD.IADD R26, R10, 0x1, -R26 ;  /* 0x000000010a1a7824 */ /* 0x000fe400078e0a1a */
[----:B------:R-:W-:Y:S01]  /*19b40*/  IMAD R3, R3, 0x60, R32 ;  /* 0x0000006003037824 */ /* 0x000fe200078e0220 */
[----:B------:R-:W-:Y:S01]  /*19b50*/  BSSY B1, `(.L_x_11568) ;  /* 0x000008b000017945 */ /* 0x000fe20003800000 */
[----:B---3--:R-:W-:Y:S02]  /*19b60*/  IMAD.IADD R15, R5, 0x1, R52 ;  /* 0x00000001050f7824 */ /* 0x008fe400078e0234 */
[----:B------:R-:W-:Y:S01]  /*19b70*/  IMAD.WIDE.U32 R4, R55, UR4, R42 ;  /* 0x0000000437047c25 */ /* 0x000fe2000f8e002a */
[----:B------:R-:W-:-:S03]  /*19b80*/  ULDC.64 UR4, c[0x0][0xb98] ;  /* 0x0002e60000047ab9 */ /* 0x000fc60000000a00 */
[----:B--2---:R-:W-:-:S04]  /*19b90*/  @P1 IMAD.HI.U32 R6, R15, R6, RZ ;  /* 0x000000060f061227 */ /* 0x004fc800078e00ff */
[----:B------:R-:W-:Y:S01]  /*19ba0*/  IMAD.MOV.U32 R7, RZ, RZ, R15 ;  /* 0x000000ffff077224 */ /* 0x000fe200078e000f */
[----:B-1----:R-:W-:Y:S01]  /*19bb0*/  @P1 SHF.R.U32.HI R7, RZ, R9, R6 ;  /* 0x00000009ff071219 */ /* 0x002fe20000011606 */
[----:B------:R-:W-:Y:S02]  /*19bc0*/  IMAD R9, R32, 0x20, R40 ;  /* 0x0000002020097824 */ /* 0x000fe400078e0228 */
[----:B------:R-:W-:Y:S02]  /*19bd0*/  IMAD.IADD R5, R5, 0x1, R11 ;  /* 0x0000000105057824 */ /* 0x000fe400078e020b */
        /* <DEDUP_REMOVED lines=18> */
[----:B------:R-:W-:Y:S01]  /*19d00*/  SHFL.IDX PT, R48, R6, RZ, 0x1c1f ;  /* 0x001c1fff06307589 */ /* 0x000fe200000e0000 */
[----:B------:R-:W-:Y:S01]  /*19d10*/  IADD3 R7, P2, R28, 0x1800, RZ ;  /* 0x000018001c077810 */ /* 0x000fe20007f5e0ff */
[----:B----4-:R-:W-:Y:S01]  /*19d20*/  IMAD.IADD R4, R14, 0x1, R52 ;  /* 0x000000010e047824 */ /* 0x010fe200078e0234 */
[----:B------:R-:W-:Y:S01]  /*19d30*/  IADD3 R13, P3, R28, 0x3000, RZ ;  /* 0x000030001c0d7810 */ /* 0x000fe20007f7e0ff */
[----:B------:R-:W0:Y:S01]  /*19d40*/  SHFL.IDX PT, R49, R10, RZ, 0x1c1f ;  /* 0x001c1fff0a317589 */ /* 0x000e2200000e0000 */
[----:B------:R-:W-:Y:S01]  /*19d50*/  LOP3.LUT P0, RZ, R26, 0x3, RZ, 0xc0, !PT ;  /* 0x000000031aff7812 */ /* 0x000fe2000780c0ff */
[----:B------:R-:W-:Y:S01]  /*19d60*/  IMAD.X R9, RZ, RZ, R29, P2 ;  /* 0x000000ffff097224 */ /* 0x000fe200010e061d */
[----:B------:R-:W-:Y:S01]  /*19d70*/  ULDC.64 UR4, c[0x0][0xaa0] ;  /* 0x0002a80000047ab9 */ /* 0x000fe20000000a00 */
[----:B------:R-:W-:Y:S01]  /*19d80*/  SHFL.IDX PT, R50, R6, 0x1, 0x1c1f ;  /* 0x003c1f0006327f89 */ /* 0x000fe200000e0000 */
[----:B------:R-:W-:-:S03]  /*19d90*/  ISETP.GE.OR P2, PT, R4, R47, P0 ;  /* 0x0000002f0400720c */ /* 0x000fc60000746670 */
[----:B------:R-:W1:Y:S01]  /*19da0*/  SHFL.IDX PT, R51, R10, 0x1, 0x1c1f ;  /* 0x003c1f000a337f89 */ /* 0x000e6200000e0000 */
[----:B------:R-:W-:-:S05]  /*19db0*/  VIADD R4, R4, 0x8 ;  /* 0x0000000804047836 */ /* 0x000fca0000000000 */
[----:B------:R-:W-:Y:S01]  /*19dc0*/  ISETP.GE.OR P0, PT, R4, R47, P0 ;  /* 0x0000002f0400720c */ /* 0x000fe20000706670 */
[----:B------:R-:W-:-:S03]  /*19dd0*/  IMAD R43, R43, UR4, RZ ;  /* 0x000000042b2b7c24 */ /* 0x000fc6000f8e02ff */
[----:B0-----:R0:W-:Y:S01]  /*19de0*/  @!P2 ST.E desc[UR52][R48.64], R20 ;  /* 0x000000143000a985 */ /* 0x0011e2000c101934 */
[----:B------:R-:W-:Y:S01]  /*19df0*/  LOP3.LUT R12, R13, 0x180, RZ, 0xc0, !PT ;  /* 0x000001800d0c7812 */ /* 0x000fe200078ec0ff */
[----:B------:R-:W-:Y:S01]  /*19e00*/  IMAD R43, R42, UR5, R43 ;  /* 0x000000052a2b7c24 */ /* 0x000fe2000f8e022b */
[----:B------:R-:W-:Y:S01]  /*19e10*/  LOP3.LUT R8, R7, 0x180, RZ, 0xc0, !PT ;  /* 0x0000018007087812 */ /* 0x000fe200078ec0ff */
[----:B0-----:R-:W0:Y:S05]  /*19e20*/  @P1 LDC R49, c[0x0][0xbf0] ;  /* 0x0002fc00ff311b82 */ /* 0x001e2a0000000800 */
[----:B-1----:R1:W-:Y:S01]  /*19e30*/  @!P0 ST.E desc[UR52][R50.64], R21 ;  /* 0x0000001532008985 */ /* 0x0023e2000c101934 */
[----:B------:R-:W-:-:S02]  /*19e40*/  SHF.R.U64 R12, R12, 0x3, RZ ;  /* 0x000000030c0c7819 */ /* 0x000fc400000012ff */
[----:B------:R-:W-:Y:S01]  /*19e50*/  SHF.R.U64 R8, R8, 0x3, RZ ;  /* 0x0000000308087819 */ /* 0x000fe200000012ff */
[----:B------:R-:W-:Y:S01]  /*19e60*/  IMAD.IADD R48, R52, 0x1, R3 ;  /* 0x0000000134307824 */ /* 0x000fe200078e0203 */
[----:B------:R-:W-:Y:S01]  /*19e70*/  LOP3.LUT R12, R12, R13, RZ, 0x3c, !PT ;  /* 0x0000000d0c0c7212 */ /* 0x000fe200078e3cff */
[----:B-1----:R-:W-:Y:S01]  /*19e80*/  IMAD.WIDE.U32 R20, R42, UR4, RZ ;  /* 0x000000042a147c25 */ /* 0x002fe2000f8e00ff */
[----:B------:R-:W-:-:S03]  /*19e90*/  ULDC.64 UR4, c[0x0][0xae8] ;  /* 0x0002ba0000047ab9 */ /* 0x000fc60000000a00 */
[----:B------:R-:W-:Y:S02]  /*19ea0*/  IMAD.IADD R21, R21, 0x1, R43 ;  /* 0x0000000115157824 */ /* 0x000fe400078e022b */
[----:B------:R-:W-:Y:S01]  /*19eb0*/  IMAD R44, R44, UR4, RZ ;  /* 0x000000042c2c7c24 */ /* 0x000fe2000f8e02ff */
[----:B------:R-:W-:Y:S01]  /*19ec0*/  IADD3 R25, P5, R28, 0x4800, RZ ;  /* 0x000048001c197810 */ /* 0x000fe20007fbe0ff */
[----:B------:R-:W-:Y:S01]  /*19ed0*/  IMAD.X R13, RZ, RZ, R29, P3 ;  /* 0x000000ffff0d7224 */ /* 0x000fe200018e061d */
[----:B------:R-:W-:Y:S01]  /*19ee0*/  LOP3.LUT R8, R8, R7, RZ, 0x3c, !PT ;  /* 0x0000000708087212 */ /* 0x000fe200078e3cff */
[C---:B------:R-:W-:Y:S01]  /*19ef0*/  IMAD R3, R55.reuse, UR5, R44 ;  /* 0x0000000537037c24 */ /* 0x040fe2000f8e022c */
[C---:B------:R-:W-:Y:S01]  /*19f00*/  IADD3 R31, P4, R28.reuse, 0x6000, RZ ;  /* 0x000060001c1f7810 */ /* 0x040fe20007f9e0ff */
[----:B------:R-:W-:Y:S01]  /*19f10*/  IMAD.WIDE.U32 R20, R55, UR4, R20 ;  /* 0x0000000437147c25 */ /* 0x000fe2000f8e0014 */
[----:B------:R-:W-:Y:S01]  /*19f20*/  IADD3 R7, P3, R28, 0x7800, RZ ;  /* 0x000078001c077810 */ /* 0x000fe20007f7e0ff */
[----:B------:R-:W-:-:S02]  /*19f30*/  ULDC.64 UR4, c[0x0][0xaf0] ;  /* 0x0002bc0000047ab9 */ /* 0x000fc40000000a00 */
[----:B------:R-:W-:Y:S01]  /*19f40*/  @P1 IMAD.HI.U32 R42, R48, R53, RZ ;  /* 0x00000035302a1227 */ /* 0x000fe200078e00ff */
[----:B------:R-:W-:Y:S01]  /*19f50*/  LOP3.LUT R24, R25, 0x180, RZ, 0xc0, !PT ;  /* 0x0000018019187812 */ /* 0x000fe200078ec0ff */
[----:B------:R-:W5:Y:S01]  /*19f60*/  LD.E.128 R8, desc[UR52][R8.64] ;  /* 0x0000003408087980 */ /* 0x000f62000c101d00 */
[----:B------:R-:W-:Y:S01]  /*19f70*/  LOP3.LUT R30, R31, 0x180, RZ, 0xc0, !PT ;  /* 0x000001801f1e7812 */ /* 0x000fe200078ec0ff */
[----:B------:R-:W-:Y:S01]  /*19f80*/  IMAD.IADD R21, R21, 0x1, R3 ;  /* 0x0000000115157824 */ /* 0x000fe200078e0203 */
[----:B------:R-:W-:Y:S01]  /*19f90*/  LOP3.LUT R5, R28, 0x180, RZ, 0xc0, !PT ;  /* 0x000001801c057812 */ /* 0x000fe200078ec0ff */
[----:B------:R-:W-:Y:S01]  /*19fa0*/  IMAD.MOV.U32 R3, RZ, RZ, R48 ;  /* 0x000000ffff037224 */ /* 0x000fe200078e0030 */
[----:B------:R-:W-:Y:S01]  /*19fb0*/  LOP3.LUT R6, R7, 0x180, RZ, 0xc0, !PT ;  /* 0x0000018007067812 */ /* 0x000fe200078ec0ff */
[----:B------:R-:W5:Y:S01]  /*19fc0*/  LD.E.128 R12, desc[UR52][R12.64] ;  /* 0x000000340c0c7980 */ /* 0x000f62000c101d00 */
[----:B0-----:R-:W-:Y:S02]  /*19fd0*/  @P1 SHF.R.U32.HI R3, RZ, R49, R42 ;  /* 0x00000031ff031219 */ /* 0x001fe4000001162a */
[----:B------:R-:W-:-:S02]  /*19fe0*/  SHF.R.U64 R24, R24, 0x3, RZ ;  /* 0x0000000318187819 */ /* 0x000fc400000012ff */
[----:B------:R-:W-:Y:S02]  /*19ff0*/  SHF.R.U64 R30, R30, 0x3, RZ ;  /* 0x000000031e1e7819 */ /* 0x000fe400000012ff */
[----:B------:R-:W-:Y:S01]  /*1a000*/  SHF.R.U64 R5, R5, 0x3, RZ ;  /* 0x0000000305057819 */ /* 0x000fe200000012ff */
[----:B------:R-:W-:Y:S01]  /*1a010*/  IMAD R45, R45, UR4, RZ ;  /* 0x000000042d2d7c24 */ /* 0x000fe2000f8e02ff */
[----:B------:R-:W-:Y:S01]  /*1a020*/  SHF.R.U64 R6, R6, 0x3, RZ ;  /* 0x0000000306067819 */ /* 0x000fe200000012ff */
[----:B------:R-:W-:Y:S01]  /*1a030*/  IMAD.MOV R43, RZ, RZ, -R3 ;  /* 0x000000ffff2b7224 */ /* 0x000fe200078e0a03 */
        /* <DEDUP_REMOVED lines=8> */
[----:B------:R-:W-:Y:S01]  /*1a0c0*/  SHF.R.S32.HI R42, RZ, 0x1f, R3 ;  /* 0x0000001fff2a7819 */ /* 0x000fe20000011403 */
[C---:B------:R-:W-:Y:S01]  /*1a0d0*/  IMAD R45, R46.reuse, UR5, R45 ;  /* 0x000000052e2d7c24 */ /* 0x040fe2000f8e022d */
[----:B------:R-:W5:Y:S01]  /*1a0e0*/  LD.E.128 R24, desc[UR52][R24.64] ;  /* 0x0000003418187980 */ /* 0x000f62000c101d00 */
[----:B------:R-:W-:Y:S01]  /*1a0f0*/  IMAD.WIDE.U32 R20, R46, UR4, R20 ;  /* 0x000000042e147c25 */ /* 0x000fe2000f8e0014 */
[----:B------:R-:W-:-:S02]  /*1a100*/  ULDC.64 UR4, c[0x0][0xae0] ;  /* 0x0002b80000047ab9 */ /* 0x000fc40000000a00 */
[----:B------:R-:W5:Y:S01]  /*1a110*/  LD.E.128 R4, desc[UR52][R4.64] ;  /* 0x0000003404047980 */ /* 0x000f62000c101d00 */
[----:B------:R-:W-:Y:S02]  /*1a120*/  IMAD R43, R0, R43, R48 ;  /* 0x0000002b002b7224 */ /* 0x000fe400078e0230 */
[----:B------:R-:W-:Y:S01]  /*1a130*/  IMAD.IADD R21, R21, 0x1, R45 ;  /* 0x0000000115157824 */ /* 0x000fe200078e022d */
[----:B------:R-:W5:Y:S01]  /*1a140*/  LD.E.128 R28, desc[UR52][R30.64] ;  /* 0x000000341e1c7980 */ /* 0x000f62000c101d00 */
[----:B------:R-:W-:Y:S01]  /*1a150*/  IMAD R42, R42, UR4, RZ ;  /* 0x000000042a2a7c24 */ /* 0x000fe2000f8e02ff */
[----:B------:R-:W-:Y:S02]  /*1a160*/  SHF.R.S32.HI R0, RZ, 0x1f, R43 ;  /* 0x0000001fff007819 */ /* 0x000fe4000001142b */
[----:B------:R-:W5:Y:S01]  /*1a170*/  LD.E.128 R36, desc[UR52][R36.64] ;  /* 0x0000003424247980 */ /* 0x000f62000c101d00 */
[C---:B------:R-:W-:Y:S01]  /*1a180*/  IMAD R45, R3.reuse, UR5, R42 ;  /* 0x00000005032d7c24 */ /* 0x040fe2000f8e022a */
[----:B------:R-:W-:Y:S01]  /*1a190*/  @!PT LDS RZ, [RZ] ;  /* 0x00000000fffff984 */ /* 0x000fe20000000800 */
[----:B------:R-:W-:Y:S01]  /*1a1a0*/  @!PT LDS RZ, [RZ] ;  /* 0x00000000fffff984 */ /* 0x000fe20000000800 */
[----:B------:R-:W-:Y:S01]  /*1a1b0*/  @!PT LDS RZ, [RZ] ;  /* 0x00000000fffff984 */ /* 0x000fe20000000800 */
[----:B------:R-:W-:Y:S01]  /*1a1c0*/  @!PT LDS RZ, [RZ] ;  /* 0x00000000fffff984 */ /* 0x000fe20000000800 */
[----:B------:R0:W-:Y:S06]  /*1a1d0*/  MEMBAR.ALL.CTA ;  /* 0x0000000000007992 */ /* 0x0001ec0000008000 */
[----:B0-----:R-:W0:Y:S01]  /*1a1e0*/  FENCE.VIEW.ASYNC.S ;  /* 0x00000000000073c6 */ /* 0x001e220000000000 */
[----:B------:R-:W-:Y:S01]  /*1a1f0*/  IMAD.WIDE.U32 R20, R3, UR4, R20 ;  /* 0x0000000403147c25 */ /* 0x000fe2000f8e0014 */
[----:B------:R-:W-:-:S03]  /*1a200*/  ULDC.64 UR4, c[0x0][0xad8] ;  /* 0x0002b60000047ab9 */ /* 0x000fc60000000a00 */
[----:B------:R-:W-:Y:S02]  /*1a210*/  IMAD.IADD R21, R21, 0x1, R45 ;  /* 0x0000000115157824 */ /* 0x000fe400078e022d */
[----:B------:R-:W-:Y:S02]  /*1a220*/  IMAD R0, R0, UR4, RZ ;  /* 0x0000000400007c24 */ /* 0x000fe4000f8e02ff */
[----:B------:R-:W-:Y:S02]  /*1a230*/  IMAD.IADD R46, R32, 0x1, R52 ;  /* 0x00000001202e7824 */ /* 0x000fe400078e0234 */
        /* <DEDUP_REMOVED lines=8> */
[----:B------:R-:W-:Y:S01]  /*1a2c0*/  PRMT R0, RZ, 0x654, R0 ;  /* 0x00000654ff007816 */ /* 0x000fe20000000000 */
[----:B------:R-:W-:Y:S01]  /*1a2d0*/  VIADD R51, R40, 0x20 ;  /* 0x0000002028337836 */ /* 0x000fe20000000000 */
[----:B0-----:R0:W1:Y:S02]  /*1a2e0*/  SHFL.IDX PT, R42, R32, RZ, 0x1c1f ;  /* 0x001c1fff202a7589 */ /* 0x00106400000e0000 */
        /* <DEDUP_REMOVED lines=17> */
.L_x_11569:
[----:B------:R-:W-:Y:S05]  /*1a400*/  BSYNC B1 ;  /* 0x0000000000017941 */ /* 0x000fea0003800000 */
.L_x_11568:
[----:B0-----:R-:W-:Y:S01]  /*1a410*/  VIADD R0, R46, 0x60 ;  /* 0x000000602e007836 */ /* 0x001fe20000000000 */
[----:B---3-5:R0:W3:Y:S04]  /*1a420*/  SHFL.IDX PT, R7, R3, 0x1, 0x1c1f ;  /* 0x003c1f0003077f89 */ /* 0x0280e800000e0000 */
        /* <DEDUP_REMOVED lines=17> */
.L_x_11566:
        /* <DEDUP_REMOVED lines=12> */
[----:B------:R-:W-:Y:S02]  /*1a600*/  IMAD.U32 R8, RZ, RZ, UR4 ;  /* 0x00000004ff087e24 */ /* 0x000fe4000f8e00ff */
[----:B--2---:R-:W-:-:S04]  /*1a610*/  IMAD.WIDE R4, R10, 0x4, R4 ;  /* 0x000000040a047825 */ /* 0x004fc800078e0204 */
[----:B----4-:R-:W-:Y:S01]  /*1a620*/  @P1 IMAD.WIDE R6, R10, 0x4, R6 ;  /* 0x000000040a061825 */ /* 0x010fe200078e0206 */
[----:B------:R2:W5:Y:S04]  /*1a630*/  @P0 LDG.E R0, desc[UR52][R4.64] ;  /* 0x0000003404000981 */ /* 0x000568000c1e1900 */
[----:B------:R2:W5:Y:S01]  /*1a640*/  @P1 LDG.E R8, desc[UR52][R6.64] ;  /* 0x0000003406081981 */ /* 0x000562000c1e1900 */
[----:B---3--:R-:W-:Y:S02]  /*1a650*/  ISETP.NE.AND P2, PT, R27, 0x1, PT ;  /* 0x000000011b00780c */ /* 0x008fe40003f45270 */
[----:B------:R-:W-:Y:S02]  /*1a660*/  ISETP.GE.AND P3, PT, R54, 0xc0, PT ;  /* 0x000000c03600780c */ /* 0x000fe40003f66270 */
[----:B------:R-:W-:-:S09]  /*1a670*/  SHF.R.S32.HI R9, RZ, 0x1f, R10 ;  /* 0x0000001fff097819 */ /* 0x000fd2000001140a */
[----:B------:R-:W3:Y:S08]  /*1a680*/  @P2 LDC R20, c[0x0][0xbec] ;  /* 0x0002fb00ff142b82 */ /* 0x000ef00000000800 */
[----:B------:R-:W4:Y:S01]  /*1a690*/  @P2 LDC R29, c[0x0][0xbf0] ;  /* 0x0002fc00ff1d2b82 */ /* 0x000f220000000800 */
[----:B--2---:R-:W-:Y:S05]  /*1a6a0*/  @P1 BRA `(.L_x_11571) ;  /* 0x0000000000101947 */ /* 0x004fea0003800000 */
[----:B------:R-:W-:Y:S05]  /*1a6b0*/  @!P0 BRA `(.L_x_11571) ;  /* 0x00000000000c8947 */ /* 0x000fea0003800000 */
[----:B------:R-:W2:Y:S04]  /*1a6c0*/  LDG.E R7, desc[UR52][R4.64] ;  /* 0x0000003404077981 */ /* 0x000ea8000c1e1900 */
[----:B-----5:R-:W2:Y:S02]  /*1a6d0*/  LDG.E R8, desc[UR52][R4.64+0x4] ;  /* 0x0000043404087981 */ /* 0x020ea4000c1e1900 */
[----:B--2---:R-:W-:-:S07]  /*1a6e0*/  IMAD.IADD R8, R8, 0x1, -R7 ;  /* 0x0000000108087824 */ /* 0x004fce00078e0a07 */
.L_x_11571:
[----:B------:R-:W2:Y:S04]  /*1a6f0*/  LDL R26, [R1+0x70] ;  /* 0x00007000011a7983 */ /* 0x000ea80000100800 */
[----:B------:R0:W5:Y:S01]  /*1a700*/  LDL R24, [R1+0x28] ;  /* 0x0000280001187983 */ /* 0x0001620000100800 */
[----:B------:R-:W-:Y:S01]  /*1a710*/  BSSY B1, `(.L_x_11572) ;  /* 0x000002d000017945 */ /* 0x000fe20003800000 */
[----:B------:R-:W-:Y:S02]  /*1a720*/  SEL R15, R10, RZ, !P0 ;  /* 0x000000ff0a0f7207 */ /* 0x000fe40004000000 */
[----:B------:R-:W-:Y:S02]  /*1a730*/  SEL R14, R9, RZ, !P0 ;  /* 0x000000ff090e7207 */ /* 0x000fe40004000000 */
[----:B-----5:R-:W-:-:S02]  /*1a740*/  SHF.R.S32.HI R13, RZ, 0x1f, R0 ;  /* 0x0000001fff0d7819 */ /* 0x020fc40000011400 */
[----:B--2---:R-:W-:Y:S01]  /*1a750*/  SHF.R.S32.HI R12, RZ, 0x1f, R26 ;  /* 0x0000001fff0c7819 */ /* 0x004fe2000001141a */
[----:B0-----:R-:W-:Y:S06]  /*1a760*/  @P3 BRA `(.L_x_11573) ;  /* 0x00000000009c3947 */ /* 0x001fec0003800000 */
        /* <DEDUP_REMOVED lines=39> */
.L_x_11573:
[----:B------:R-:W-:Y:S05]  /*1a9e0*/  BSYNC B1 ;  /* 0x0000000000017941 */ /* 0x000fea0003800000 */
.L_x_11572:
[----:B------:R-:W-:Y:S01]  /*1a9f0*/  ULDC.64 UR4, c[0x0][0xaa0] ;  /* 0x0002a80000047ab9 */ /* 0x000fe20000000a00 */
[----:B------:R-:W-:Y:S01]  /*1aa00*/  SHF.R.S32.HI R36, RZ, 0x2, R36 ;  /* 0x00000002ff247819 */ /* 0x000fe20000011424 */
[----:B0-----:R-:W-:Y:S01]  /*1aa10*/  IMAD R5, R13, UR4, RZ ;  /* 0x000000040d057c24 */ /* 0x001fe2000f8e02ff */
[----:B------:R-:W-:-:S03]  /*1aa20*/  SHF.R.S32.HI R10, RZ, 0x1f, R41 ;  /* 0x0000001fff0a7819 */ /* 0x000fc60000011429 */
[C---:B------:R-:W-:Y:S02]  /*1aa30*/  IMAD R7, R0.reuse, UR5, R5 ;  /* 0x0000000500077c24 */ /* 0x040fe4000f8e0205 */
[----:B------:R-:W-:Y:S02]  /*1aa40*/  IMAD R3, R3, 0x60, R36 ;  /* 0x0000006003037824 */ /* 0x000fe400078e0224 */
[----:B------:R-:W-:Y:S01]  /*1aa50*/  IMAD.WIDE.U32 R4, R0, UR4, RZ ;  /* 0x0000000400047c25 */ /* 0x000fe2000f8e00ff */
[----:B------:R-:W-:-:S03]  /*1aa60*/  ULDC.64 UR4, c[0x0][0xae8] ;  /* 0x0002ba0000047ab9 */ /* 0x000fc60000000a00 */
[----:B------:R-:W-:Y:S02]  /*1aa70*/  IMAD.IADD R9, R24, 0x1, R3 ;  /* 0x0000000118097824 */ /* 0x000fe400078e0203 */
[----:B------:R-:W-:Y:S02]  /*1aa80*/  IMAD.IADD R5, R5, 0x1, R7 ;  /* 0x0000000105057824 */ /* 0x000fe400078e0207 */
[----:B------:R-:W-:Y:S02]  /*1aa90*/  IMAD R6, R12, UR4, RZ ;  /* 0x000000040c067c24 */ /* 0x000fe4000f8e02ff */
[----:B---3--:R-:W-:-:S04]  /*1aaa0*/  @P2 IMAD.HI.U32 R0, R9, R20, RZ ;  /* 0x0000001409002227 */ /* 0x008fc800078e00ff */
        /* <DEDUP_REMOVED lines=21> */
[----:B------:R-:W-:-:S04]  /*1ac00*/  IMAD.WIDE.U32 R4, R7, UR4, R4 ;  /* 0x0000000407047c25 */ /* 0x000fc8000f8e0004 */
[----:B------:R-:W-:Y:S01]  /*1ac10*/  IMAD R3, R7, UR5, R0 ;  /* 0x0000000507037c24 */ /* 0x000fe2000f8e0200 */
[----:B------:R-:W-:Y:S01]  /*1ac20*/  ULDC.64 UR4, c[0x0][0xa80] ;  /* 0x0002a00000047ab9 */ /* 0x000fe20000000a00 */
[----:B------:R-:W-:Y:S01]  /*1ac30*/  VIADD R7, R40, 0x20 ;  /* 0x0000002028077836 */ /* 0x000fe20000000000 */
[C---:B------:R-:W-:Y:S01]  /*1ac40*/  LEA R0, P0, R4.reuse, UR4, 0x1 ;  /* 0x0000000404007c11 */ /* 0x040fe2000f8008ff */
[----:B------:R-:W-:Y:S01]  /*1ac50*/  IMAD.IADD R3, R5, 0x1, R3 ;  /* 0x0000000105037824 */ /* 0x000fe200078e0203 */
[----:B------:R-:W-:Y:S02]  /*1ac60*/  UMOV UR4, 0xffffffff ;  /* 0xffffffff00047882 */ /* 0x000fe40000000000 */
[----:B------:R-:W-:Y:S02]  /*1ac70*/  SHF.R.S32.HI R20, RZ, 0x1f, R7 ;  /* 0x0000001fff147819 */ /* 0x000fe40000011407 */
[----:B------:R-:W-:Y:S01]  /*1ac80*/  LEA.HI.X R4, R4, UR5, R3, 0x1, P0 ;  /* 0x0000000504047c11 */ /* 0x000fe200080f0c03 */
[----:B------:R-:W-:Y:S06]  /*1ac90*/  BRA.DIV UR4, `(.L_x_11574) ;  /* 0x0000008604187947 */ /* 0x000fec000b800000 */
[----:B------:R0:W2:Y:S04]  /*1aca0*/  SHFL.IDX PT, R3, R4, RZ, 0x1c1f ;  /* 0x001c1fff04037589 */ /* 0x0000a800000e0000 */
[----:B------:R0:W3:Y:S02]  /*1acb0*/  SHFL.IDX PT, R14, R0, RZ, 0x1c1f ;  /* 0x001c1fff000e7589 */ /* 0x0000e400000e0000 */
.L_x_11752:
[----:B------:R-:W-:Y:S01]  /*1acc0*/  IMAD R27, R8, R27, RZ ;  /* 0x0000001b081b7224 */ /* 0x000fe200078e02ff */
[----:B------:R-:W-:Y:S01]  /*1acd0*/  BSSY B1, `(.L_x_11575) ;  /* 0x0000011000017945 */ /* 0x000fe20003800000 */
[----:B------:R-:W-:-:S05]  /*1ace0*/  IMAD.IADD R6, R36, 0x1, R24 ;  /* 0x0000000124067824 */ /* 0x000fca00078e0218 */
[----:B------:R-:W-:-:S13]  /*1acf0*/  ISETP.GE.AND P0, PT, R6, R27, PT ;  /* 0x0000001b0600720c */ /* 0x000fda0003f06270 */
[----:B------:R-:W-:Y:S05]  /*1ad00*/  @P0 BRA `(.L_x_11576) ;  /* 0x0000000000340947 */ /* 0x000fea0003800000 */
[----:B------:R-:W-:Y:S02]  /*1ad10*/  ULDC UR4, c[0x0][0xac8] ;  /* 0x0002b20000047ab9 */ /* 0x000fe40000000800 */
[----:B------:R-:W-:Y:S02]  /*1ad20*/  ISETP.GE.AND P2, PT, R40, UR4, PT ;  /* 0x0000000428007c0c */ /* 0x000fe4000bf46270 */
[----:B------:R-:W-:Y:S02]  /*1ad30*/  ISETP.GE.AND P3, PT, R7, UR4, PT ;  /* 0x0000000407007c0c */ /* 0x000fe4000bf66270 */
[----:B------:R-:W-:-:S09]  /*1ad40*/  ISETP.GE.AND P4, PT, R41, UR4, PT ;  /* 0x0000000429007c0c */ /* 0x000fd2000bf86270 */
[----:B--2---:R-:W-:Y:S02]  /*1ad50*/  @!P2 IMAD.MOV.U32 R15, RZ, RZ, R3 ;  /* 0x000000ffff0fa224 */ /* 0x004fe400078e0003 */
[-C--:B---3--:R-:W-:Y:S02]  /*1ad60*/  @!P3 LEA R12, P0, R7, R14.reuse, 0x1 ;  /* 0x0000000e070cb211 */ /* 0x088fe400078008ff */
[----:B------:R-:W-:Y:S01]  /*1ad70*/  @!P4 LEA R24, P1, R41, R14, 0x1 ;  /* 0x0000000e2918c211 */ /* 0x000fe200078208ff */
[----:B------:R-:W-:Y:S01]  /*1ad80*/  @!P2 IMAD.WIDE R8, R40, 0x2, R14 ;  /* 0x000000022808a825 */ /* 0x000fe200078e020e */
[-C--:B------:R-:W-:Y:S02]  /*1ad90*/  @!P3 LEA.HI.X R13, R7, R3.reuse, R20, 0x1, P0 ;  /* 0x00000003070db211 */ /* 0x080fe400000f0c14 */
[----:B------:R-:W-:Y:S02]  /*1ada0*/  @!P4 LEA.HI.X R25, R41, R3, R10, 0x1, P1 ;  /* 0x000000032919c211 */ /* 0x000fe400008f0c0a */
[----:B------:R4:W-:Y:S04]  /*1adb0*/  @!P2 ST.E.128 desc[UR52][R8.64], RZ ;  /* 0x000000ff0800a985 */ /* 0x0009e8000c101d34 */
[----:B------:R4:W-:Y:S04]  /*1adc0*/  @!P3 ST.E.128 desc[UR52][R12.64], RZ ;  /* 0x000000ff0c00b985 */ /* 0x0009e8000c101d34 */
[----:B------:R4:W-:Y:S02]  /*1add0*/  @!P4 ST.E.128 desc[UR52][R24.64], RZ ;  /* 0x000000ff1800c985 */ /* 0x0009e4000c101d34 */
.L_x_11576:
[----:B------:R-:W-:Y:S05]  /*1ade0*/  BSYNC B1 ;  /* 0x0000000000017941 */ /* 0x000fea0003800000 */
.L_x_11575:
[----:B------:R-:W-:-:S03]  /*1adf0*/  UMOV UR4, 0xffffffff ;  /* 0xffffffff00047882 */ /* 0x000fc60000000000 */
[----:B------:R-:W-:Y:S05]  /*1ae00*/  BRA.DIV UR4, `(.L_x_11577) ;  /* 0x0000008204f07947 */ /* 0x000fea000b800000 */
[----:B--2---:R2:W0:Y:S04]  /*1ae10*/  SHFL.IDX PT, R3, R4, 0x1, 0x1c1f ;  /* 0x003c1f0004037f89 */ /* 0x00442800000e0000 */
[----:B---3--:R2:W3:Y:S02]  /*1ae20*/  SHFL.IDX PT, R14, R0, 0x1, 0x1c1f ;  /* 0x003c1f00000e7f89 */ /* 0x0084e400000e0000 */
.L_x_11756:
[----:B0-2---:R-:W-:-:S05]  /*1ae30*/  VIADD R0, R6, 0x60 ;  /* 0x0000006006007836 */ /* 0x005fca0000000000 */
[----:B------:R-:W-:-:S13]  /*1ae40*/  ISETP.GE.AND P0, PT, R0, R27, PT ;  /* 0x0000001b0000720c */ /* 0x000fda0003f06270 */
[----:B------:R-:W-:Y:S05]  /*1ae50*/  @P0 BRA `(.L_x_11570) ;  /* 0x0000000000340947 */ /* 0x000fea0003800000 */
[----:B------:R-:W-:Y:S02]  /*1ae60*/  ULDC UR4, c[0x0][0xac8] ;  /* 0x0002b20000047ab9 */ /* 0x000fe40000000800 */
[----:B------:R-:W-:Y:S02]  /*1ae70*/  ISETP.GE.AND P2, PT, R40, UR4, PT ;  /* 0x0000000428007c0c */ /* 0x000fe4000bf46270 */
[----:B------:R-:W-:Y:S02]  /*1ae80*/  ISETP.GE.AND P3, PT, R7, UR4, PT ;  /* 0x0000000407007c0c */ /* 0x000fe4000bf66270 */
[----:B------:R-:W-:-:S09]  /*1ae90*/  ISETP.GE.AND P4, PT, R41, UR4, PT ;  /* 0x0000000429007c0c */ /* 0x000fd2000bf86270 */
[----:B------:R-:W-:Y:S02]  /*1aea0*/  @!P2 IMAD.MOV.U32 R15, RZ, RZ, R3 ;  /* 0x000000ffff0fa224 */ /* 0x000fe400078e0003 */
[-C--:B---3--:R-:W-:Y:S02]  /*1aeb0*/  @!P3 LEA R6, P0, R7, R14.reuse, 0x1 ;  /* 0x0000000e0706b211 */ /* 0x088fe400078008ff */
[----:B----4-:R-:W-:Y:S01]  /*1aec0*/  @!P4 LEA R8, P1, R41, R14, 0x1 ;  /* 0x0000000e2908c211 */ /* 0x010fe200078208ff */
[----:B------:R-:W-:Y:S01]  /*1aed0*/  @!P2 IMAD.WIDE R4, R40, 0x2, R14 ;  /* 0x000000022804a825 */ /* 0x000fe200078e020e */
[-C--:B------:R-:W-:Y:S02]  /*1aee0*/  @!P3 LEA.HI.X R7, R7, R3.reuse, R20, 0x1, P0 ;  /* 0x000000030707b211 */ /* 0x080fe400000f0c14 */
[----:B------:R-:W-:Y:S02]  /*1aef0*/  @!P4 LEA.HI.X R9, R41, R3, R10, 0x1, P1 ;  /* 0x000000032909c211 */ /* 0x000fe400008f0c0a */
[----:B------:R0:W-:Y:S04]  /*1af00*/  @!P2 ST.E.128 desc[UR52][R4.64], RZ ;  /* 0x000000ff0400a985 */ /* 0x0001e8000c101d34 */
[----:B------:R0:W-:Y:S04]  /*1af10*/  @!P3 ST.E.128 desc[UR52][R6.64], RZ ;  /* 0x000000ff0600b985 */ /* 0x0001e8000c101d34 */
[----:B------:R0:W-:Y:S02]  /*1af20*/  @!P4 ST.E.128 desc[UR52][R8.64], RZ ;  /* 0x000000ff0800c985 */ /* 0x0001e4000c101d34 */
.L_x_11570:
[----:B------:R-:W-:Y:S05]  /*1af30*/  BSYNC B0 ;  /* 0x0000000000007941 */ /* 0x000fea0003800000 */
.L_x_11565:
[----:B------:R-:W-:Y:S02]  /*1af40*/  ULDC UR4, c[0x0][0xc3c] ;  /* 0x00030f0000047ab9 */ /* 0x000fe40000000800 */
[----:B-1----:R-:W-:-:S13]  /*1af50*/  ISETP.GE.AND P0, PT, R35, UR4, PT ;  /* 0x0000000423007c0c */ /* 0x002fda000bf06270 */
[----:B------:R-:W-:Y:S05]  /*1af60*/  @!P0 BRA `(.L_x_11578) ;  /* 0xfffffe6000e48947 */ /* 0x000fea000383ffff */
[----:B------:R-:W-:Y:S05]  /*1af70*/  BRA `(.L_x_11362) ;  /* 0x0000007400447947 */ /* 0x000fea0003800000 */
.L_x_11360:
        /* <DEDUP_REMOVED lines=16> */
.L_x_11579:
        /* <DEDUP_REMOVED lines=42> */
.L_x_11585:
        /* <DEDUP_REMOVED lines=12> */
.L_x_11584:
[----:B------:R-:W-:Y:S05]  /*1b3e0*/  BSYNC B0 ;  /* 0x0000000000007941 */ /* 0x000fea0003800000 */
.L_x_11583:
        /* <DEDUP_REMOVED lines=21> */
.L_x_11581:
        /* <DEDUP_REMOVED lines=16> */
[----:B------:R-:W0:Y:S02]  /*1b640*/  F2I.FTZ.U32.TRUNC.NTZ R3, R11 ;  /* 0x0000000b00037305 */ /* 0x000e24000021f000 */
[----:B0-----:R-:W-:Y:S01]  /*1b650*/  IMAD.MOV R11, RZ, RZ, -R3 ;  /* 0x000000ffff0b7224 */ /* 0x001fe200078e0a03 */
[----:B------:R-:W-:Y:S06]  /*1b660*/  @!P0 BRA `(.L_x_11586) ;  /* 0x0000000000088947 */ /* 0x000fec0003800000 */
[----:B------:R-:W-:-:S05]  /*1b670*/  VIADD R9, R15, 0xffffffff ;  /* 0xffffffff0f097836 */ /* 0x000fca0000000000 */
[----:B------:R0:W1:Y:S02]  /*1b680*/  SHFL.IDX PT, R16, R6, R9, 0x1f ;  /* 0x00001f0906107589 */ /* 0x00006400000e0000 */
.L_x_11586:
[----:B-1----:R-:W-:Y:S01]  /*1b690*/  IMAD R16, R16, UR5, R13 ;  /* 0x0000000510107c24 */ /* 0x002fe2000f8e020d */
[----:B------:R-:W-:Y:S01]  /*1b6a0*/  IABS R10, R4 ;  /* 0x00000004000a7213 */ /* 0x000fe20000000000 */
[----:B------:R-:W-:Y:S02]  /*1b6b0*/  IMAD R11, R11, R8, RZ ;  /* 0x000000080b0b7224 */ /* 0x000fe400078e02ff */
[----:B------:R-:W-:Y:S01]  /*1b6c0*/  IMAD.MOV.U32 R2, RZ, RZ, RZ ;  /* 0x000000ffff027224 */ /* 0x000fe200078e00ff */
[----:B0-----:R-:W-:Y:S01]  /*1b6d0*/  IADD3 R9, -R16, UR6, RZ ;  /* 0x0000000610097c10 */ /* 0x001fe2000fffe1ff */
[----:B------:R-:W-:Y:S02]  /*1b6e0*/  IMAD.MOV R10, RZ, RZ, -R10 ;  /* 0x000000ffff0a7224 */ /* 0x000fe400078e0a0a */
[----:B------:R-:W-:Y:S01]  /*1b6f0*/  IMAD.HI.U32 R2, R3, R11, R2 ;  /* 0x0000000b03027227 */ /* 0x000fe200078e0002 */
[----:B------:R-:W-:-:S05]  /*1b700*/  IABS R6, R9 ;  /* 0x0000000900067213 */ /* 0x000fca0000000000 */
        /* <DEDUP_REMOVED lines=27> */
[----:B------:R-:W-:Y:S01]  /*1b8c0*/  IMAD R9, R11, R8, RZ ;  /* 0x000000080b097224 */ /* 0x000fe200078e02ff */
[----:B------:R-:W-:-:S03]  /*1b8d0*/  IABS R11, R4 ;  /* 0x00000004000b7213 */ /* 0x000fc60000000000 */
[----:B------:R-:W-:-:S04]  /*1b8e0*/  IMAD.HI.U32 R2, R3, R9, R2 ;  /* 0x0000000903027227 */ /* 0x000fc800078e0002 */
[----:B------:R-:W-:Y:S02]  /*1b8f0*/  IMAD.MOV.U32 R9, RZ, RZ, R11 ;  /* 0x000000ffff097224 */ /* 0x000fe400078e000b */
        /* <DEDUP_REMOVED lines=19> */
.L_x_11582:
[----:B------:R-:W-:Y:S02]  /*1ba30*/  IMAD.MOV.U32 R17, RZ, RZ, RZ ;  /* 0x000000ffff117224 */ /* 0x000fe400078e00ff */
[----:B------:R-:W-:Y:S02]  /*1ba40*/  IMAD.U32 R16, RZ, RZ, UR6 ;  /* 0x00000006ff107e24 */ /* 0x000fe4000f8e00ff */
[----:B------:R-:W-:-:S07]  /*1ba50*/  IMAD.MOV.U32 R18, RZ, RZ, RZ ;  /* 0x000000ffff127224 */ /* 0x000fce00078e00ff */
.L_x_11587:
[----:B------:R-:W-:-:S13]  /*1ba60*/  ISETP.NE.AND P0, PT, R5, RZ, PT ;  /* 0x000000ff0500720c */ /* 0x000fda0003f05270 */
[----:B------:R-:W0:Y:S01]  /*1ba70*/  @!P0 S2R R3, SR_CgaCtaId ;  /* 0x0000000000038919 */ /* 0x000e220000008800 */
[----:B------:R-:W-:-:S04]  /*1ba80*/  @!P0 MOV R0, 0x400 ;  /* 0x0000040000008802 */ /* 0x000fc80000000f00 */
[----:B0-----:R-:W-:-:S05]  /*1ba90*/  @!P0 LEA R0, R3, R0, 0x18 ;  /* 0x0000000003008211 */ /* 0x001fca00078ec0ff */
[----:B------:R1:W-:Y:S01]  /*1baa0*/  @!P0 STS.128 [R0+0x2d8d0], R16 ;  /* 0x02d8d01000008388 */ /* 0x0003e20000000c00 */
[----:B------:R-:W-:Y:S06]  /*1bab0*/  BAR.ARV 0x5, 0x200 ;  /* 0x0148000000007b1d */ /* 0x000fec0000002000 */
.L_x_11580:
[----:B-1----:R-:W-:Y:S01]  /*1bac0*/  IMAD.MOV.U32 R0, RZ, RZ, 0x1 ;  /* 0x00000001ff007424 */ /* 0x002fe200078e00ff */
[----:B------:R-:W-:Y:S01]  /*1bad0*/  ULDC UR4, c[0x0][0xc3c] ;  /* 0x00030f0000047ab9 */ /* 0x000fe20000000800 */
[----:B------:R-:W-:Y:S01]  /*1bae0*/  IMAD.MOV.U32 R25, RZ, RZ, RZ ;  /* 0x000000ffff197224 */ /* 0x000fe200078e00ff */
[----:B0-----:R-:W-:Y:S02]  /*1baf0*/  ISETP.GE.AND P0, PT, R19, UR4, PT ;  /* 0x0000000413007c0c */ /* 0x001fe4000bf06270 */
[----:B------:R0:W-:Y:S04]  /*1bb00*/  STL [R1], R0 ;  /* 0x0000000001007387 */ /* 0x0001e80000100800 */
[----:B------:R0:W-:Y:S07]  /*1bb10*/  STL [R1+0x4c], RZ ;  /* 0x00004cff01007387 */ /* 0x0001ee0000100800 */
[----:B------:R-:W-:Y:S05]  /*1bb20*/  @P0 BRA `(.L_x_11588) ;  /* 0x0000006400740947 */ /* 0x000fea0003800000 */
[----:B------:R-:W1:Y:S01]  /*1bb30*/  S2R R7, SR_TID.X ;  /* 0x0000000000077919 */ /* 0x000e620000002100 */
[----:B------:R-:W2:Y:S01]  /*1bb40*/  S2UR UR5, SR_CgaCtaId ;  /* 0x00000000000579c3 */ /* 0x000ea20000008800 */
[----:B------:R-:W-:Y:S01]  /*1bb50*/  UMOV UR4, 0x400 ;  /* 0x0000040000047882 */ /* 0x000fe20000000000 */
[----:B------:R-:W-:Y:S01]  /*1bb60*/  BSSY B8, `(.L_x_11588) ;  /* 0x0000659000087945 */ /* 0x000fe20003800000 */
[----:B------:R-:W-:Y:S01]  /*1bb70*/  IMAD.MOV.U32 R27, RZ, RZ, RZ ;  /* 0x000000ffff1b7224 */ /* 0x000fe200078e00ff */
[----:B------:R-:W-:Y:S01]  /*1bb80*/  ULDC.64 UR40, c[0x0][0x198] ;  /* 0x0000660000287ab9 */ /* 0x000fe20000000a00 */
[----:B------:R-:W-:Y:S01]  /*1bb90*/  IMAD.MOV.U32 R25, RZ, RZ, RZ ;  /* 0x000000ffff197224 */ /* 0x000fe200078e00ff */
[----:B------:R-:W-:Y:S01]  /*1bba0*/  ULOP3.LUT UR38, UR36, 0x2, URZ, 0xfc, !UPT ;  /* 0x0000000224267892 */ /* 0x000fe2000f8efc3f */
[----:B------:R-:W-:Y:S01]  /*1bbb0*/  ULDC UR37, c[0x0][0xc] ;  /* 0x0000030000257ab9 */ /* 0x000fe20000000800 */
[----:B--2---:R-:W-:-:S06]  /*1bbc0*/  ULEA UR4, UR5, UR4, 0x18 ;  /* 0x0000000405047291 */ /* 0x004fcc000f8ec03f */
[----:B------:R-:W-:Y:S01]  /*1bbd0*/  IMAD.U32 R23, RZ, RZ, UR4 ;  /* 0x00000004ff177e24 */ /* 0x000fe2000f8e00ff */
[C---:B-1----:R-:W-:Y:S01]  /*1bbe0*/  LOP3.LUT R6, R7.reuse, 0x7f, RZ, 0xc0, !PT ;  /* 0x0000007f07067812 */ /* 0x042fe200078ec0ff */
[----:B0-----:R-:W-:-:S04]  /*1bbf0*/  IMAD.SHL.U32 R0, R7, 0x8, RZ ;  /* 0x0000000807007824 */ /* 0x001fc800078e00ff */
        /* <DEDUP_REMOVED lines=9> */
[----:B------:R-:W-:Y:S01]  /*1bc90*/  SHF.R.U32.HI R3, RZ, 0x2, R6 ;  /* 0x00000002ff037819 */ /* 0x000fe20000011606 */
[----:B------:R-:W-:-:S02]  /*1bca0*/  IMAD.MOV.U32 R6, RZ, RZ, 0x1 ;  /* 0x00000001ff067424 */ /* 0x000fc400078e00ff */
[----:B------:R-:W-:Y:S01]  /*1bcb0*/  STL [R1+0x14], R5 ;  /* 0x0000140501007387 */ /* 0x000fe20000100800 */
[----:B------:R-:W-:-:S03]  /*1bcc0*/  LOP3.LUT R2, R2, 0x60, RZ, 0xc0, !PT ;  /* 0x0000006002027812 */ /* 0x000fc600078ec0ff */
[----:B------:R-:W-:Y:S04]  /*1bcd0*/  STL [R1+0x4c], RZ ;  /* 0x00004cff01007387 */ /* 0x000fe80000100800 */
[----:B------:R0:W-:Y:S04]  /*1bce0*/  STL [R1+0x4], R4 ;  /* 0x0000040401007387 */ /* 0x0001e80000100800 */
[----:B------:R1:W-:Y:S01]  /*1bcf0*/  STL [R1], R6 ;  /* 0x0000000601007387 */ /* 0x0003e20000100800 */
[----:B0-----:R-:W-:Y:S02]  /*1bd00*/  LOP3.LUT R4, R3, R2, RZ, 0xfc, !PT ;  /* 0x0000000203047212 */ /* 0x001fe400078efcff */
[----:B------:R-:W-:-:S02]  /*1bd10*/  LOP3.LUT R3, R0, 0x20, RZ, 0xfc, !PT ;  /* 0x0000002000037812 */ /* 0x000fc400078efcff */
[----:B------:R-:W-:Y:S01]  /*1bd20*/  LOP3.LUT R2, R0, 0x40, RZ, 0xfc, !PT ;  /* 0x0000004000027812 */ /* 0x000fe200078efcff */
[----:B------:R-:W-:-:S05]  /*1bd30*/  IMAD R0, R5, 0x2, R23 ;  /* 0x0000000205007824 */ /* 0x000fca00078e0217 */
[----:B------:R1:W-:Y:S02]  /*1bd40*/  STL [R1+0x34], R0 ;  /* 0x0000340001007387 */ /* 0x0003e40000100800 */
.L_x_11705:
[----:B------:R-:W-:Y:S05]  /*1bd50*/  YIELD ;  /* 0x0000000000007946 */ /* 0x000fea0003800000 */
[----:B------:R-:W-:Y:S01]  /*1bd60*/  ULDC.64 UR4, c[0x0][0xa28] ;  /* 0x00028a0000047ab9 */ /* 0x000fe20000000a00 */
[----:B------:R-:W-:Y:S02]  /*1bd70*/  CS2R R8, SRZ ;  /* 0x0000000000087805 */ /* 0x000fe4000001ff00 */
[----:B------:R-:W-:Y:S01]  /*1bd80*/  ISETP.NE.U32.AND P0, PT, RZ, UR4, PT ;  /* 0x00000004ff007c0c */ /* 0x000fe2000bf05070 */
[----:B0-----:R-:W0:Y:S01]  /*1bd90*/  LDC.64 R4, c[0x0][0xa00] ;  /* 0x00028000ff047b82 */ /* 0x001e220000000a00 */
[----:B------:R-:W-:-:S02]  /*1bda0*/  ULDC.64 UR6, c[0x0][0xa10] ;  /* 0x0002840000067ab9 */ /* 0x000fc40000000a00 */
[----:B------:R-:W-:Y:S01]  /*1bdb0*/  ISETP.NE.AND.EX P0, PT, RZ, UR5, PT, P0 ;  /* 0x00000005ff007c0c */ /* 0x000fe2000bf05300 */
[----:B------:R-:W-:-:S12]  /*1bdc0*/  ULDC.64 UR4, c[0x0][0xa18] ;  /* 0x0002860000047ab9 */ /* 0x000fd80000000a00 */
[----:B--2---:R-:W2:Y:S02]  /*1bdd0*/  @P0 LDC.64 R2, c[0x0][0xa28] ;  /* 0x00028a00ff020b82 */ /* 0x004ea40000000a00 */
[----:B--2---:R-:W-:-:S05]  /*1bde0*/  @P0 IMAD.WIDE R2, R19, 0x4, R2 ;  /* 0x0000000413020825 */ /* 0x004fca00078e0202 */
[----:B---3--:R2:W3:Y:S01]  /*1bdf0*/  @P0 LDG.E R9, desc[UR52][R2.64] ;  /* 0x0000003402090981 */ /* 0x0084e2000c1e1900 */
[----:B------:R-:W-:Y:S01]  /*1be00*/  ISETP.NE.U32.AND P0, PT, RZ, UR4, PT ;  /* 0x00000004ff007c0c */ /* 0x000fe2000bf05070 */
[----:B0-----:R-:W-:Y:S01]  /*1be10*/  IMAD.WIDE R4, R19, 0x4, R4 ;  /* 0x0000000413047825 */ /* 0x001fe200078e0204 */
[----:B------:R-:W-:Y:S02]  /*1be20*/  ISETP.NE.U32.AND P1, PT, RZ, UR6, PT ;  /* 0x00000006ff007c0c */ /* 0x000fe4000bf25070 */
[----:B------:R-:W-:Y:S01]  /*1be30*/  ISETP.NE.AND.EX P2, PT, RZ, UR5, PT, P0 ;  /* 0x00000005ff007c0c */ /* 0x000fe2000bf45300 */
[----:B------:R-:W-:Y:S01]  /*1be40*/  ULDC.64 UR4, c[0x0][0xa00] ;  /* 0x0002800000047ab9 */ /* 0x000fe20000000a00 */
[----:B------:R-:W-:Y:S01]  /*1be50*/  ISETP.NE.AND.EX P1, PT, RZ, UR7, PT, P1 ;  /* 0x00000007ff007c0c */ /* 0x000fe2000bf25310 */
[----:B-1----:R-:W-:Y:S01]  /*1be60*/  IMAD.MOV.U32 R0, RZ, RZ, RZ ;  /* 0x000000ffff007224 */ /* 0x002fe200078e00ff */
[----:B------:R-:W-:Y:S01]  /*1be70*/  ISETP.NE.U32.AND P0, PT, RZ, UR4, PT ;  /* 0x00000004ff007c0c */ /* 0x000fe2000bf05070 */
[----:B--2---:R-:W0:Y:S03]  /*1be80*/  LDC.64 R2, c[0x0][0xa10] ;  /* 0x00028400ff027b82 */ /* 0x004e260000000a00 */
[----:B------:R-:W-:-:S05]  /*1be90*/  ISETP.NE.AND.EX P0, PT, RZ, UR5, PT, P0 ;  /* 0x00000005ff007c0c */ /* 0x000fca000bf05300 */
[----:B------:R-:W1:Y:S08]  /*1bea0*/  @P2 LDC.64 R6, c[0x0][0xa18] ;  /* 0x00028600ff062b82 */ /* 0x000e700000000a00 */
[----:B------:R-:W2:Y:S01]  /*1beb0*/  @P0 LDG.E R8, desc[UR52][R4.64] ;  /* 0x0000003404080981 */ /* 0x000ea2000c1e1900 */
[----:B0-----:R-:W-:-:S05]  /*1bec0*/  IMAD.WIDE R2, R19, 0x4, R2 ;  /* 0x0000000413027825 */ /* 0x001fca00078e0202 */
[----:B-----5:R-:W5:Y:S01]  /*1bed0*/  @P1 LDG.E R0, desc[UR52][R2.64] ;  /* 0x0000003402001981 */ /* 0x020f62000c1e1900 */
        /* <DEDUP_REMOVED lines=11> */
[----:B------:R-:W-:Y:S02]  /*1bf90*/  ULDC UR5, c[0x0][0x348] ;  /* 0x0000d20000057ab9 */ /* 0x000fe40000000800 */
[----:B0-----:R-:W-:Y:S02]  /*1bfa0*/  IMAD.U32 R7, RZ, RZ, UR5 ;  /* 0x00000005ff077e24 */ /* 0x001fe4000f8e00ff */
[----:B------:R-:W-:Y:S01]  /*1bfb0*/  IMAD.U32 R6, RZ, RZ, UR4 ;  /* 0x00000004ff067e24 */ /* 0x000fe2000f8e00ff */
[----:B---3--:R0:W-:Y:S04]  /*1bfc0*/  STL [R1+0x2c], R9 ;  /* 0x00002c0901007387 */ /* 0x0081e80000100800 */
[----:B--2---:R0:W-:Y:S01]  /*1bfd0*/  STL [R1+0x8], R8 ;  /* 0x0000080801007387 */ /* 0x0041e20000100800 */
[----:B------:R-:W-:Y:S05]  /*1bfe0*/  @P2 BRA `(.L_x_11589) ;  /* 0x0000000000102947 */ /* 0x000fea0003800000 */
[----:B------:R-:W-:Y:S05]  /*1bff0*/  @!P0 BRA `(.L_x_11589) ;  /* 0x00000000000c8947 */ /* 0x000fea0003800000 */
[----:B-----5:R-:W2:Y:S04]  /*1c000*/  LDG.E R29, desc[UR52][R4.64] ;  /* 0x00000034041d7981 */ /* 0x020ea8000c1e1900 */
[----:B------:R-:W2:Y:S02]  /*1c010*/  LDG.E R4, desc[UR52][R4.64+0x4] ;  /* 0x0000043404047981 */ /* 0x000ea4000c1e1900 */
[----:B--2---:R-:W-:-:S07]  /*1c020*/  IMAD.IADD R29, R4, 0x1, -R29 ;  /* 0x00000001041d7824 */ /* 0x004fce00078e0a1d */
.L_x_11589:
        /* <DEDUP_REMOVED lines=8> */
.L_x_11590:
        /* <DEDUP_REMOVED lines=9> */
.L_x_11591:
[----:B-1----:R-:W2:Y:S04]  /*1c140*/  @P1 LDG.E R4, desc[UR52][R2.64] ;  /* 0x0000003402041981 */ /* 0x002ea8000c1e1900 */
[----:B------:R1:W2:Y:S01]  /*1c150*/  @P1 LDG.E R5, desc[UR52][R2.64+0x4] ;  /* 0x0000043402051981 */ /* 0x0002a2000c1e1900 */
[----:B------:R-:W-:Y:S02]  /*1c160*/  IMAD R28, R17, 0xc0, RZ ;  /* 0x000000c0111c7824 */ /* 0x000fe400078e02ff */
[----:B-----5:R-:W-:Y:S02]  /*1c170*/  IMAD.IADD R6, R6, 0x1, -R9 ;  /* 0x0000000106067824 */ /* 0x020fe400078e0a09 */
[----:B0-----:R-:W-:Y:S01]  /*1c180*/  VIADD R8, R28, 0xbf ;  /* 0x000000bf1c087836 */ /* 0x001fe20000000000 */
[----:B-1----:R-:W0:Y:S02]  /*1c190*/  LDC R2, c[0x0][0x448] ;  /* 0x00011200ff027b82 */ /* 0x002e240000000800 */
[----:B0-----:R-:W-:-:S13]  /*1c1a0*/  ISETP.NE.AND P2, PT, R2, 0x1, PT ;  /* 0x000000010200780c */ /* 0x001fda0003f45270 */
[----:B------:R-:W0:Y:S08]  /*1c1b0*/  @P2 LDC R3, c[0x0][0x44c] ;  /* 0x00011300ff032b82 */ /* 0x000e300000000800 */
[----:B------:R-:W1:Y:S01]  /*1c1c0*/  @P2 LDC R2, c[0x0][0x450] ;  /* 0x00011400ff022b82 */ /* 0x000e620000000800 */
[----:B0-----:R-:W-:-:S05]  /*1c1d0*/  @P2 IMAD.HI.U32 R3, R8, R3, RZ ;  /* 0x0000000308032227 */ /* 0x001fca00078e00ff */
[----:B-1----:R-:W-:Y:S01]  /*1c1e0*/  @P2 SHF.R.U32.HI R8, RZ, R2, R3 ;  /* 0x00000002ff082219 */ /* 0x002fe20000011603 */
[----:B--2---:R-:W-:-:S04]  /*1c1f0*/  @P1 IMAD.IADD R7, R5, 0x1, -R4 ;  /* 0x0000000105071824 */ /* 0x004fc800078e0a04 */
[----:B------:R-:W-:-:S04]  /*1c200*/  IMAD.IADD R10, R6, 0x1, R7 ;  /* 0x00000001060a7824 */ /* 0x000fc800078e0207 */
[C---:B------:R-:W-:Y:S01]  /*1c210*/  VIADD R21, R10.reuse, 0x7f ;  /* 0x0000007f0a157836 */ /* 0x040fe20000000000 */
[----:B------:R0:W-:Y:S01]  /*1c220*/  STL [R1+0x24], R10 ;  /* 0x0000240a01007387 */ /* 0x0001e20000100800 */
[----:B------:R-:W-:-:S03]  /*1c230*/  IADD3 R17, R10, 0x1, -R29 ;  /* 0x000000010a117810 */ /* 0x000fc60007ffe81d */
[----:B------:R-:W-:Y:S02]  /*1c240*/  SHF.R.S32.HI R2, RZ, 0x1f, R21 ;  /* 0x0000001fff027819 */ /* 0x000fe40000011415 */
[----:B------:R-:W-:Y:S02]  /*1c250*/  IMAD.IADD R8, R17, 0x1, R8 ;  /* 0x0000000111087824 */ /* 0x000fe400078e0208 */
[----:B------:R-:W-:Y:S02]  /*1c260*/  LEA.HI R21, R2, R21, RZ, 0x7 ;  /* 0x0000001502157211 */ /* 0x000fe400078f38ff */
[----:B------:R-:W1:Y:S02]  /*1c270*/  LDC.64 R2, c[0x0][0x9e0] ;  /* 0x00027800ff027b82 */ /* 0x000e640000000a00 */
[----:B------:R-:W-:Y:S02]  /*1c280*/  SHF.R.S32.HI R21, RZ, 0x7, R21 ;  /* 0x00000007ff157819 */ /* 0x000fe40000011415 */
[----:B-1----:R-:W-:Y:S01]  /*1c290*/  ISETP.GE.AND P3, PT, R3, 0x1, PT ;  /* 0x000000010300780c */ /* 0x002fe20003f66270 */
[----:B------:R-:W-:-:S12]  /*1c2a0*/  IMAD.IADD R2, R8, 0x1, R2 ;  /* 0x0000000108027824 */ /* 0x000fd800078e0202 */
[----:B0-----:R-:W-:Y:S05]  /*1c2b0*/  @!P3 BRA `(.L_x_11592) ;  /* 0x000000000048b947 */ /* 0x001fea0003800000 */
        /* <DEDUP_REMOVED lines=11> */
.L_x_11594:
[----:B------:R-:W-:-:S13]  /*1c370*/  ISETP.NE.AND P0, PT, R3, 0x1, PT ;  /* 0x000000010300780c */ /* 0x000fda0003f05270 */
[----:B------:R-:W0:Y:S02]  /*1c380*/  @P0 LDC.64 R4, c[0x0][0x9e8] ;  /* 0x00027a00ff040b82 */ /* 0x000e240000000a00 */
[----:B0-----:R-:W-:-:S05]  /*1c390*/  @P0 IMAD.HI.U32 R4, R9, R4, RZ ;  /* 0x0000000409040227 */ /* 0x001fca00078e00ff */
[----:B------:R-:W-:-:S07]  /*1c3a0*/  @P0 SHF.R.U32.HI R9, RZ, R5, R4 ;  /* 0x00000005ff090219 */ /* 0x000fce0000011604 */
.L_x_11595:
[----:B------:R-:W-:Y:S05]  /*1c3b0*/  BSYNC B0 ;  /* 0x0000000000007941 */ /* 0x000fea0003800000 */
.L_x_11593:
[----:B------:R-:W-:-:S05]  /*1c3c0*/  IMAD R9, R9, R3, R3 ;  /* 0x0000000309097224 */ /* 0x000fca00078e0203 */
[----:B------:R-:W-:-:S07]  /*1c3d0*/  VIMNMX R2, R2, R9, PT ;  /* 0x0000000902027248 */ /* 0x000fce0003fe0100 */
.L_x_11592:
        /* <DEDUP_REMOVED lines=20> */
.L_x_11598:
[----:B------:R-:W-:-:S13]  /*1c520*/  ISETP.NE.AND P0, PT, R3, 0x1, PT ;  /* 0x000000010300780c */ /* 0x000fda0003f05270 */
[----:B------:R-:W0:Y:S02]  /*1c530*/  @P0 LDC.64 R4, c[0x0][0x9e8] ;  /* 0x00027a00ff040b82 */ /* 0x000e240000000a00 */
[----:B0-----:R-:W-:-:S05]  /*1c540*/  @P0 IMAD.HI.U32 R4, R9, R4, RZ ;  /* 0x0000000409040227 */ /* 0x001fca00078e00ff */
[----:B------:R-:W-:-:S07]  /*1c550*/  @P0 SHF.R.U32.HI R9, RZ, R5, R4 ;  /* 0x00000005ff090219 */ /* 0x000fce0000011604 */
.L_x_11599:
[----:B------:R-:W-:Y:S05]  /*1c560*/  BSYNC B0 ;  /* 0x0000000000007941 */ /* 0x000fea0003800000 */
.L_x_11597:
[----:B------:R-:W-:-:S05]  /*1c570*/  IMAD R3, R9, R3, RZ ;  /* 0x0000000309037224 */ /* 0x000fca00078e02ff */
[----:B------:R-:W-:-:S07]  /*1c580*/  VIMNMX R8, R8, R3, !PT ;  /* 0x0000000308087248 */ /* 0x000fce0007fe0100 */
.L_x_11596:
[----:B------:R-:W-:Y:S01]  /*1c590*/  VIADD R2, R2, 0x7f ;  /* 0x0000007f02027836 */ /* 0x000fe20000000000 */
[----:B------:R-:W-:Y:S04]  /*1c5a0*/  BSSY B0, `(.L_x_11600) ;  /* 0x000015d000007945 */ /* 0x000fe80003800000 */
[----:B------:R-:W-:-:S04]  /*1c5b0*/  SHF.R.S32.HI R3, RZ, 0x1f, R2 ;  /* 0x0000001fff037819 */ /* 0x000fc80000011402 */
[----:B------:R-:W-:Y:S02]  /*1c5c0*/  LEA.HI R3, R3, R2, RZ, 0x7 ;  /* 0x0000000203037211 */ /* 0x000fe400078f38ff */
[----:B------:R-:W-:Y:S02]  /*1c5d0*/  SHF.R.S32.HI R2, RZ, 0x1f, R8 ;  /* 0x0000001fff027819 */ /* 0x000fe40000011408 */
[----:B------:R-:W-:Y:S02]  /*1c5e0*/  SHF.R.S32.HI R3, RZ, 0x7, R3 ;  /* 0x00000007ff037819 */ /* 0x000fe40000011403 */
[----:B------:R-:W-:Y:S02]  /*1c5f0*/  LEA.HI R2, R2, R8, RZ, 0x7 ;  /* 0x0000000802027211 */ /* 0x000fe400078f38ff */
[----:B------:R-:W-:Y:S02]  /*1c600*/  VIMNMX R3, R21, R3, PT ;  /* 0x0000000315037248 */ /* 0x000fe40003fe0100 */
[----:B------:R-:W-:-:S03]  /*1c610*/  SHF.R.S32.HI R2, RZ, 0x7, R2 ;  /* 0x00000007ff027819 */ /* 0x000fc60000011402 */
[----:B------:R-:W-:Y:S01]  /*1c620*/  IMAD R3, R3, 0x80, -R6 ;  /* 0x0000008003037824 */ /* 0x000fe200078e0a06 */
[----:B------:R-:W-:-:S04]  /*1c630*/  VIMNMX R2, RZ, R2, !PT ;  /* 0x00000002ff027248 */ /* 0x000fc80007fe0100 */
[----:B------:R-:W-:Y:S01]  /*1c640*/  VIMNMX R3, R3, R7, PT ;  /* 0x0000000703037248 */ /* 0x000fe20003fe0100 */
[----:B------:R-:W-:-:S05]  /*1c650*/  IMAD R2, R2, 0x80, -R6 ;  /* 0x0000008002027824 */ /* 0x000fca00078e0a06 */
[----:B------:R-:W-:-:S04]  /*1c660*/  VIMNMX R4, RZ, R2, !PT ;  /* 0x00000002ff047248 */ /* 0x000fc80007fe0100 */
        /* <DEDUP_REMOVED lines=17> */
.L_x_11759:
[----:B-1----:R-:W-:Y:S02]  /*1c780*/  ISETP.NE.AND P0, PT, R14, RZ, PT ;  /* 0x000000ff0e00720c */ /* 0x002fe40003f05270 */
[----:B------:R-:W-:-:S11]  /*1c790*/  PLOP3.LUT P6, PT, PT, PT, PT, 0x8, 0x0 ;  /* 0x000000000000781c */ /* 0x000fd60003fce170 */
[----:B------:R-:W-:Y:S05]  /*1c7a0*/  @P0 BRA `(.L_x_11603) ;  /* 0x00000000000c0947 */ /* 0x000fea0003800000 */
[----:B------:R-:W-:-:S03]  /*1c7b0*/  UMOV UR4, 0xffffffff ;  /* 0xffffffff00047882 */ /* 0x000fc60000000000 */
[----:B------:R-:W-:Y:S05]  /*1c7c0*/  BRA.DIV UR4, `(.L_x_11604) ;  /* 0x0000006a04fc7947 */ /* 0x000fea000b800000 */
[----:B------:R-:W-:-:S13]  /*1c7d0*/  ELECT P6, URZ, PT ;  /* 0x00000000003f782f */ /* 0x000fda00038c0000 */
.L_x_11603:
        /* <DEDUP_REMOVED lines=9> */
.L_x_11762:
[----:B------:R-:W-:Y:S05]  /*1c870*/  BSYNC B1 ;  /* 0x0000000000017941 */ /* 0x000fea0003800000 */
.L_x_11605:
        /* <DEDUP_REMOVED lines=11> */
.L_x_11763:
[----:B------:R-:W-:Y:S05]  /*1c930*/  BSYNC B2 ;  /* 0x0000000000027941 */ /* 0x000fea0003800000 */
.L_x_11609:
        /* <DEDUP_REMOVED lines=9> */
.L_x_11612:
[----:B------:R-:W-:Y:S05]  /*1c9d0*/  BSYNC B2 ;  /* 0x0000000000027941 */ /* 0x000fea0003800000 */
.L_x_11611:
[----:B------:R-:W-:Y:S01]  /*1c9e0*/  IMAD.MOV.U32 R14, RZ, RZ, RZ ;  /* 0x000000ffff0e7224 */ /* 0x000fe200078e00ff */
[----:B------:R-:W-:Y:S01]  /*1c9f0*/  UIADD3 UR4, UP0, UR40, 0x570, URZ ;  /* 0x0000057028047890 */ /* 0x000fe2000ff1e03f */
[----:B------:R-:W-:Y:S01]  /*1ca00*/  IMAD R6, R3, 0x80, R0 ;  /* 0x0000008003067824 */ /* 0x000fe200078e0200 */
[----:B------:R-:W-:Y:S01]  /*1ca10*/  PLOP3.LUT P0, PT, PT, PT, PT, 0x80, 0x0 ;  /* 0x000000000000781c */ /* 0x000fe20003f0f070 */
[----:B------:R-:W-:Y:S01]  /*1ca20*/  IMAD R7, R27, 0x6000, R23 ;  /* 0x000060001b077824 */ /* 0x000fe200078e0217 */
[----:B------:R-:W-:Y:S01]  /*1ca30*/  R2UR UR10, R14 ;  /* 0x000000000e0a72ca */ /* 0x000fe200000e0000 */
[----:B------:R-:W-:Y:S01]  /*1ca40*/  VIADD R6, R6, 0xffffff80 ;  /* 0xffffff8006067836 */ /* 0x000fe20000000000 */
[----:B------:R-:W-:Y:S01]  /*1ca50*/  UIADD3.X UR5, URZ, UR41, URZ, UP0, !UPT ;  /* 0x000000293f057290 */ /* 0x000fe200087fe43f */
[----:B0-----:R-:W-:Y:S01]  /*1ca60*/  VIADD R5, R9, 0x2d890 ;  /* 0x0002d89009057836 */ /* 0x001fe20000000000 */
[----:B------:R-:W-:Y:S01]  /*1ca70*/  UMOV UR6, 0x0 ;  /* 0x0000000000067882 */ /* 0x000fe20000000000 */
[----:B------:R-:W-:Y:S01]  /*1ca80*/  VIADD R10, R7, 0x15400 ;  /* 0x00015400070a7836 */ /* 0x000fe20000000000 */
[----:B------:R-:W-:-:S09]  /*1ca90*/  UMOV UR7, 0x12f00000 ;  /* 0x12f0000000077882 */ /* 0x000fd20000000000 */
.L_x_11613:
        /* <DEDUP_REMOVED lines=16> */
.L_x_11614:
        /* <DEDUP_REMOVED lines=16> */
.L_x_11615:
        /* <DEDUP_REMOVED lines=13> */
.L_x_11764:
[----:B------:R-:W-:Y:S05]  /*1cd70*/  BSYNC B2 ;  /* 0x0000000000027941 */ /* 0x000fea0003800000 */
.L_x_11616:
[----:B------:R-:W-:Y:S01]  /*1cd80*/  BSSY B2, `(.L_x_11618) ;  /* 0x000000b000027945 */ /* 0x000fe20003800000 */
[----:B------:R-:W-:Y:S02]  /*1cd90*/  IMAD.MOV.U32 R10, RZ, RZ, 0x0 ;  /* 0x00000000ff0a7424 */ /* 0x000fe400078e00ff */
[----:B------:R-:W-:Y:S01]  /*1cda0*/  IMAD.MOV.U32 R11, RZ, RZ, 0x12f00000 ;  /* 0x12f00000ff0b7424 */ /* 0x000fe200078e00ff */
[----:B------:R-:W-:Y:S06]  /*1cdb0*/  @P1 BRA `(.L_x_11619) ;  /* 0x00000000001c1947 */ /* 0x000fec0003800000 */
[----:B------:R-:W2:Y:S02]  /*1cdc0*/  S2R R5, SR_TID.X ;  /* 0x0000000000057919 */ /* 0x000ea40000002100 */
[----:B--2---:R-:W-:Y:S01]  /*1cdd0*/  LOP3.LUT R15, R5, 0x1f, RZ, 0xc0, !PT ;  /* 0x0000001f050f7812 */ /* 0x004fe200078ec0ff */
[----:B------:R-:W-:-:S03]  /*1cde0*/  IMAD.MOV.U32 R5, RZ, RZ, 0x6000 ;  /* 0x00006000ff057424 */ /* 0x000fc600078e00ff */
[----:B------:R-:W-:Y:S01]  /*1cdf0*/  ISETP.NE.AND P0, PT, R15, RZ, PT ;  /* 0x000000ff0f00720c */ /* 0x000fe20003f05270 */
[----:B------:R2:W-:-:S12]  /*1ce00*/  SYNCS.ARRIVE.TRANS64 RZ, [R9+URZ+0x2d8b0], R5 ;  /* 0x02d8b00509ff79a7 */ /* 0x0005d8000800003f */
[----:B--2---:R-:W-:Y:S05]  /*1ce10*/  @!P0 BRA `(.L_x_11619) ;  /* 0x0000000000048947 */ /* 0x004fea0003800000 */
[----:B------:R-:W-:Y:S01]  /*1ce20*/  BPT.TRAP 0x1 ;  /* 0x000000040000795c */ /* 0x000fe20000300000 */
.L_x_11619:
[----:B------:R-:W-:Y:S05]  /*1ce30*/  BSYNC B2 ;  /* 0x0000000000027941 */ /* 0x000fea0003800000 */
.L_x_11618:
        /* <DEDUP_REMOVED lines=8> */
.L_x_11620:
        /* <DEDUP_REMOVED lines=15> */
.L_x_11621:
        /* <DEDUP_REMOVED lines=15> */
.L_x_11622:
        /* <DEDUP_REMOVED lines=10> */
.L_x_11608:
[----:B------:R-:W-:Y:S05]  /*1d140*/  BSYNC B1 ;  /* 0x0000000000017941 */ /* 0x000fea0003800000 */
.L_x_11607:
[----:B0-----:R-:W2:Y:S01]  /*1d150*/  LDL.LU R5, [R1+0x4] ;  /* 0x0000040001057983 */ /* 0x001ea20000300800 */
[----:B------:R-:W-:Y:S01]  /*1d160*/  VIADD R27, R27, 0x1 ;  /* 0x000000011b1b7836 */ /* 0x000fe20000000000 */
[----:B------:R-:W-:Y:S01]  /*1d170*/  PLOP3.LUT P0, PT, PT, PT, PT, 0x8, 0x0 ;  /* 0x000000000000781c */ /* 0x000fe20003f0e170 */
[----:B------:R-:W-:-:S03]  /*1d180*/  VIADD R9, R3, 0xfffffffe ;  /* 0xfffffffe03097836 */ /* 0x000fc60000000000 */
[----:B------:R-:W-:Y:S02]  /*1d190*/  ISETP.NE.AND P1, PT, R27, 0x2, PT ;  /* 0x000000021b00780c */ /* 0x000fe40003f25270 */
[----:B------:R-:W-:Y:S02]  /*1d1a0*/  ISETP.GE.AND P2, PT, R9, R4, PT ;  /* 0x000000040900720c */ /* 0x000fe40003f46270 */
[----:B------:R-:W-:Y:S02]  /*1d1b0*/  SEL R3, RZ, 0x1, P1 ;  /* 0x00000001ff037807 */ /* 0x000fe40000800000 */
[----:B------:R-:W-:Y:S02]  /*1d1c0*/  SEL R27, R27, RZ, P1 ;  /* 0x000000ff1b1b7207 */ /* 0x000fe40000800000 */
[----:B--2---:R-:W-:-:S05]  /*1d1d0*/  LOP3.LUT R5, R5, R3, RZ, 0x3c, !PT ;  /* 0x0000000305057212 */ /* 0x004fca00078e3cff */
[----:B------:R0:W-:Y:S02]  /*1d1e0*/  STL [R1+0x4], R5 ;  /* 0x0000040501007387 */ /* 0x0001e40000100800 */
[----:B------:R-:W-:Y:S05]  /*1d1f0*/  @!P2 BRA `(.L_x_11601) ;  /* 0x00000008005ca947 */ /* 0x000fea0003800000 */
.L_x_11639:
        /* <DEDUP_REMOVED lines=12> */
.L_x_11765:
[----:B------:R-:W-:Y:S05]  /*1d2c0*/  BSYNC B2 ;  /* 0x0000000000027941 */ /* 0x000fea0003800000 */
.L_x_11625:
        /* <DEDUP_REMOVED lines=9> */
.L_x_11628:
[----:B------:R-:W-:Y:S05]  /*1d360*/  BSYNC B2 ;  /* 0x0000000000027941 */ /* 0x000fea0003800000 */
.L_x_11627:
        /* <DEDUP_REMOVED lines=11> */
.L_x_11629:
        /* <DEDUP_REMOVED lines=16> */
.L_x_11630:
        /* <DEDUP_REMOVED lines=16> */
.L_x_11631:
        /* <DEDUP_REMOVED lines=13> */
.L_x_11766:
[----:B------:R-:W-:Y:S05]  /*1d6f0*/  BSYNC B2 ;  /* 0x0000000000027941 */ /* 0x000fea0003800000 */
.L_x_11632:
        /* <DEDUP_REMOVED lines=11> */
.L_x_11635:
[----:B------:R-:W-:Y:S05]  /*1d7b0*/  BSYNC B2 ;  /* 0x0000000000027941 */ /* 0x000fea0003800000 */
.L_x_11634:
        /* <DEDUP_REMOVED lines=8> */
.L_x_11636:
        /* <DEDUP_REMOVED lines=15> */
.L_x_11637:
        /* <DEDUP_REMOVED lines=15> */
.L_x_11638:
        /* <DEDUP_REMOVED lines=10> */
.L_x_11624:
[----:B------:R-:W-:Y:S05]  /*1dac0*/  BSYNC B1 ;  /* 0x0000000000017941 */ /* 0x000fea0003800000 */
.L_x_11623:
[----:B------:R-:W2:Y:S01]  /*1dad0*/  LDL.LU R7, [R1+0x4] ;  /* 0x0000040001077983 */ /* 0x000ea20000300800 */
[----:B------:R-:W-:Y:S01]  /*1dae0*/  VIADD R27, R27, 0x1 ;  /* 0x000000011b1b7836 */ /* 0x000fe20000000000 */
[C---:B------:R-:W-:Y:S01]  /*1daf0*/  ISETP.GT.AND P2, PT, R9.reuse, R4, PT ;  /* 0x000000040900720c */ /* 0x040fe20003f44270 */
[----:B------:R-:W-:-:S03]  /*1db00*/  VIADD R9, R9, 0xffffffff ;  /* 0xffffffff09097836 */ /* 0x000fc60000000000 */
[----:B------:R-:W-:-:S04]  /*1db10*/  ISETP.NE.AND P1, PT, R27, 0x2, PT ;  /* 0x000000021b00780c */ /* 0x000fc80003f25270 */
[----:B------:R-:W-:Y:S02]  /*1db20*/  SEL R3, RZ, 0x1, P1 ;  /* 0x00000001ff037807 */ /* 0x000fe40000800000 */
[----:B------:R-:W-:Y:S02]  /*1db30*/  SEL R27, R27, RZ, P1 ;  /* 0x000000ff1b1b7207 */ /* 0x000fe40000800000 */
[----:B--2---:R-:W-:-:S05]  /*1db40*/  LOP3.LUT R7, R7, R3, RZ, 0x3c, !PT ;  /* 0x0000000307077212 */ /* 0x004fca00078e3cff */
[----:B------:R1:W-:Y:S01]  /*1db50*/  STL [R1+0x4], R7 ;  /* 0x0000040701007387 */ /* 0x0003e20000100800 */
[----:B------:R-:W-:Y:S05]  /*1db60*/  @P2 BRA `(.L_x_11639) ;  /* 0xfffffff400a42947 */ /* 0x000fea000383ffff */
.L_x_11601:
[----:B------:R-:W-:Y:S05]  /*1db70*/  BSYNC B0 ;  /* 0x0000000000007941 */ /* 0x000fea0003800000 */
.L_x_11600:
        /* <DEDUP_REMOVED lines=8> */
[----:B---3--:R-:W-:-:S05]  /*1dc00*/  @P1 SHF.R.U32.HI R2, RZ, R0, R3 ;  /* 0x00000000ff021219 */ /* 0x008fca0000011603 */
[----:B------:R-:W-:Y:S02]  /*1dc10*/  IMAD.IADD R17, R17, 0x1, R2 ;  /* 0x0000000111117824 */ /* 0x000fe400078e0202 */
[----:B------:R-:W2:Y:S02]  /*1dc20*/  LDC.64 R2, c[0x0][0x9e0] ;  /* 0x00027800ff027b82 */ /* 0x000ea40000000a00 */
[----:B--2---:R-:W-:Y:S01]  /*1dc30*/  ISETP.GE.AND P2, PT, R3, 0x1, PT ;  /* 0x000000010300780c */ /* 0x004fe20003f46270 */
[----:B------:R-:W-:-:S12]  /*1dc40*/  IMAD.IADD R2, R17, 0x1, R2 ;  /* 0x0000000111027824 */ /* 0x000fd800078e0202 */
[----:B------:R-:W-:Y:S05]  /*1dc50*/  @!P2 BRA `(.L_x_11640) ;  /* 0x000000000048a947 */ /* 0x000fea0003800000 */
[C---:B------:R-:W-:Y:S01]  /*1dc60*/  ISETP.GT.AND P0, PT, R17.reuse, RZ, PT ;  /* 0x000000ff1100720c */ /* 0x040fe20003f04270 */
[----:B------:R-:W-:Y:S01]  /*1dc70*/  BSSY B0, `(.L_x_11641) ;  /* 0x000000e000007945 */ /* 0x000fe20003800000 */
[----:B------:R-:W-:-:S11]  /*1dc80*/  VIADD R0, R17, 0xffffffff ;  /* 0xffffffff11007836 */ /* 0x000fd60000000000 */
[----:B------:R-:W-:Y:S05]  /*1dc90*/  @P0 BRA `(.L_x_11642) ;  /* 0x00000000001c0947 */ /* 0x000fea0003800000 */
[----:B------:R-:W-:Y:S01]  /*1dca0*/  ISETP.NE.AND P0, PT, R3, 0x1, PT ;  /* 0x000000010300780c */ /* 0x000fe20003f05270 */
[----:B------:R-:W-:-:S12]  /*1dcb0*/  IMAD.MOV R0, RZ, RZ, -R17 ;  /* 0x000000ffff007224 */ /* 0x000fd800078e0a11 */
[----:B0-----:R-:W0:Y:S02]  /*1dcc0*/  @P0 LDC.64 R4, c[0x0][0x9e8] ;  /* 0x00027a00ff040b82 */ /* 0x001e240000000a00 */
[----:B0-----:R-:W-:-:S05]  /*1dcd0*/  @P0 IMAD.HI.U32 R4, R0, R4, RZ ;  /* 0x0000000400040227 */ /* 0x001fca00078e00ff */
[----:B------:R-:W-:-:S04]  /*1dce0*/  @P0 SHF.R.U32.HI R0, RZ, R5, R4 ;  /* 0x00000005ff000219 */ /* 0x000fc80000011604 */
[----:B------:R-:W-:Y:S01]  /*1dcf0*/  LOP3.LUT R0, RZ, R0, RZ, 0x33, !PT ;  /* 0x00000000ff007212 */ /* 0x000fe200078e33ff */
[----:B------:R-:W-:Y:S06]  /*1dd00*/  BRA `(.L_x_11643) ;  /* 0x0000000000107947 */ /* 0x000fec0003800000 */
.L_x_11642:
[----:B------:R-:W-:-:S13]  /*1dd10*/  ISETP.NE.AND P0, PT, R3, 0x1, PT ;  /* 0x000000010300780c */ /* 0x000fda0003f05270 */
[----:B0-----:R-:W0:Y:S02]  /*1dd20*/  @P0 LDC.64 R4, c[0x0][0x9e8] ;  /* 0x00027a00ff040b82 */ /* 0x001e240000000a00 */
[----:B0-----:R-:W-:-:S05]  /*1dd30*/  @P0 IMAD.HI.U32 R4, R0, R4, RZ ;  /* 0x0000000400040227 */ /* 0x001fca00078e00ff */
[----:B------:R-:W-:-:S07]  /*1dd40*/  @P0 SHF.R.U32.HI R0, RZ, R5, R4 ;  /* 0x00000005ff000219 */ /* 0x000fce0000011604 */
.L_x_11643:
[----:B------:R-:W-:Y:S05]  /*1dd50*/  BSYNC B0 ;  /* 0x0000000000007941 */ /* 0x000fea0003800000 */
.L_x_11641:
[----:B------:R-:W-:-:S05]  /*1dd60*/  IMAD R0, R0, R3, R3 ;  /* 0x0000000300007224 */ /* 0x000fca00078e0203 */
[----:B------:R-:W-:-:S07]  /*1dd70*/  VIMNMX R2, R2, R0, PT ;  /* 0x0000000002027248 */ /* 0x000fce0003fe0100 */
.L_x_11640:
[----:B------:R-:W-:Y:S01]  /*1dd80*/  VIADD R2, R2, 0x7f ;  /* 0x0000007f02027836 */ /* 0x000fe20000000000 */
[----:B------:R-:W-:Y:S01]  /*1dd90*/  ULDC UR4, c[0x0][0x9dc] ;  /* 0x0002770000047ab9 */ /* 0x000fe20000000800 */
[----:B------:R-:W-:-:S03]  /*1dda0*/  IMAD.MOV.U32 R4, RZ, RZ, R28 ;  /* 0x000000ffff047224 */ /* 0x000fc600078e001c */
[----:B------:R-:W-:-:S04]  /*1ddb0*/  SHF.R.S32.HI R0, RZ, 0x1f, R2 ;  /* 0x0000001fff007819 */ /* 0x000fc80000011402 */
[----:B------:R-:W-:Y:S02]  /*1ddc0*/  LEA.HI R0, R0, R2, RZ, 0x7 ;  /* 0x0000000200007211 */ /* 0x000fe400078f38ff */
[----:B------:R-:W2:Y:S02]  /*1ddd0*/  @P1 LDC R2, c[0x0][0x44c] ;  /* 0x00011300ff021b82 */ /* 0x000ea40000000800 */
[----:B------:R-:W-:-:S04]  /*1dde0*/  SHF.R.S32.HI R0, RZ, 0x7, R0 ;  /* 0x00000007ff007819 */ /* 0x000fc80000011400 */
[----:B------:R-:W-:Y:S02]  /*1ddf0*/  VIMNMX R26, R21, R0, PT ;  /* 0x00000000151a7248 */ /* 0x000fe40003fe0100 */
[----:B------:R-:W3:Y:S03]  /*1de00*/  @P1 LDC R0, c[0x0][0x450] ;  /* 0x00011400ff001b82 */ /* 0x000ee60000000800 */
[----:B------:R4:W-:Y:S01]  /*1de10*/  STL [R1+0x44], R26 ;  /* 0x0000441a01007387 */ /* 0x0009e20000100800 */
[----:B--2---:R-:W-:-:S05]  /*1de20*/  @P1 IMAD.HI.U32 R2, R28, R2, RZ ;  /* 0x000000021c021227 */ /* 0x004fca00078e00ff */
[----:B---3--:R-:W-:-:S05]  /*1de30*/  @P1 SHF.R.U32.HI R4, RZ, R0, R2 ;  /* 0x00000000ff041219 */ /* 0x008fca0000011602 */
[----:B------:R-:W-:-:S04]  /*1de40*/  IMAD.IADD R2, R20, 0x1, R4 ;  /* 0x0000000114027824 */ /* 0x000fc800078e0204 */
[----:B------:R-:W-:Y:S01]  /*1de50*/  VIADD R0, R2, -UR4 ;  /* 0x8000000402007c36 */ /* 0x000fe20008000000 */
[----:B----4-:R-:W-:Y:S06]  /*1de60*/  @!P2 BRA `(.L_x_11644) ;  /* 0x000000000044a947 */ /* 0x010fec0003800000 */
[----:B------:R-:W-:Y:S01]  /*1de70*/  ISETP.GT.AND P0, PT, R2, -0x1, PT ;  /* 0xffffffff0200780c */ /* 0x000fe20003f04270 */
[----:B------:R-:W-:-:S12]  /*1de80*/  BSSY B0, `(.L_x_11645) ;  /* 0x000000d000007945 */ /* 0x000fd80003800000 */
[----:B------:R-:W-:Y:S05]  /*1de90*/  @P0 BRA `(.L_x_11646) ;  /* 0x00000000001c0947 */ /* 0x000fea0003800000 */
[----:B------:R-:W-:Y:S02]  /*1dea0*/  ISETP.NE.AND P0, PT, R3, 0x1, PT ;  /* 0x000000010300780c */ /* 0x000fe40003f05270 */
[----:B------:R-:W-:-:S11]  /*1deb0*/  LOP3.LUT R2, RZ, R2, RZ, 0x33, !PT ;  /* 0x00000002ff027212 */ /* 0x000fd600078e33ff */
[----:B0-----:R-:W0:Y:S02]  /*1dec0*/  @P0 LDC.64 R4, c[0x0][0x9e8] ;  /* 0x00027a00ff040b82 */ /* 0x001e240000000a00 */
[----:B0-----:R-:W-:-:S05]  /*1ded0*/  @P0 IMAD.HI.U32 R4, R2, R4, RZ ;  /* 0x0000000402040227 */ /* 0x001fca00078e00ff */
[----:B------:R-:W-:-:S04]  /*1dee0*/  @P0 SHF.R.U32.HI R2, RZ, R5, R4 ;  /* 0x00000005ff020219 */ /* 0x000fc80000011604 */
[----:B------:R-:W-:Y:S01]  /*1def0*/  LOP3.LUT R2, RZ, R2, RZ, 0x33, !PT ;  /* 0x00000002ff027212 */ /* 0x000fe200078e33ff */
[----:B------:R-:W-:Y:S06]  /*1df00*/  BRA `(.L_x_11647) ;  /* 0x0000000000107947 */ /* 0x000fec0003800000 */
.L_x_11646:
[----:B------:R-:W-:-:S13]  /*1df10*/  ISETP.NE.AND P0, PT, R3, 0x1, PT ;  /* 0x000000010300780c */ /* 0x000fda0003f05270 */
[----:B0-----:R-:W0:Y:S02]  /*1df20*/  @P0 LDC.64 R4, c[0x0][0x9e8] ;  /* 0x00027a00ff040b82 */ /* 0x001e240000000a00 */
[----:B0-----:R-:W-:-:S05]  /*1df30*/  @P0 IMAD.HI.U32 R4, R2, R4, RZ ;  /* 0x0000000402040227 */ /* 0x001fca00078e00ff */
[----:B------:R-:W-:-:S07]  /*1df40*/  @P0 SHF.R.U32.HI R2, RZ, R5, R4 ;  /* 0x00000005ff020219 */ /* 0x000fce0000011604 */
.L_x_11647:
[----:B------:R-:W-:Y:S05]  /*1df50*/  BSYNC B0 ;  /* 0x0000000000007941 */ /* 0x000fea0003800000 */
.L_x_11645:
[----:B------:R-:W-:-:S05]  /*1df60*/  IMAD R3, R2, R3, RZ ;  /* 0x0000000302037224 */ /* 0x000fca00078e02ff */
[----:B------:R-:W-:-:S07]  /*1df70*/  VIMNMX R0, R0, R3, !PT ;  /* 0x0000000300007248 */ /* 0x000fce0007fe0100 */
.L_x_11644:
        /* <DEDUP_REMOVED lines=25> */
.L_x_11649:
        /* <DEDUP_REMOVED lines=9> */
[----:B------:R-:W2:Y:S01]  /*1e1a0*/  LDC.64 R2, c[0x4][R2] ;  /* 0x0100000002027b82 */ /* 0x000ea20000000a00 */
[----:B0-----:R-:W-:Y:S02]  /*1e1b0*/  IMAD.U32 R5, RZ, RZ, UR7 ;  /* 0x00000007ff057e24 */ /* 0x001fe4000f8e00ff */
        /* <DEDUP_REMOVED lines=8> */
[----:B--2---:R-:W-:Y:S05]  /*1e240*/  CALL.ABS.NOINC R2 ;  /* 0x0000000002007343 */ /* 0x004fea0003c00000 */
.L_x_11652:
[----:B------:R-:W-:Y:S05]  /*1e250*/  BSYNC B6 ;  /* 0x0000000000067941 */ /* 0x000fea0003800000 */
.L_x_11651:
        /* <DEDUP_REMOVED lines=9> */
[----:B------:R-:W-:Y:S02]  /*1e2f0*/  IMAD.U32 R4, RZ, RZ, UR6 ;  /* 0x00000006ff047e24 */ /* 0x000fe4000f8e00ff */
[----:B0-----:R-:W-:Y:S02]  /*1e300*/  IMAD.U32 R5, RZ, RZ, UR7 ;  /* 0x00000007ff057e24 */ /* 0x001fe4000f8e00ff */
[----:B------:R-:W-:Y:S02]  /*1e310*/  IMAD.U32 R6, RZ, RZ, UR8 ;  /* 0x00000008ff067e24 */ /* 0x000fe4000f8e00ff */
[----:B-1----:R-:W-:-:S02]  /*1e320*/  IMAD.U32 R7, RZ, RZ, UR9 ;  /* 0x00000009ff077e24 */ /* 0x002fc4000f8e00ff */
[----:B------:R-:W-:Y:S02]  /*1e330*/  IMAD.U32 R10, RZ, RZ, UR4 ;  /* 0x00000004ff0a7e24 */ /* 0x000fe4000f8e00ff */
[----:B------:R-:W-:Y:S02]  /*1e340*/  IMAD.U32 R11, RZ, RZ, UR5 ;  /* 0x00000005ff0b7e24 */ /* 0x000fe4000f8e00ff */
[----:B------:R-:W-:Y:S02]  /*1e350*/  IMAD.MOV.U32 R8, RZ, RZ, 0x70 ;  /* 0x00000070ff087424 */ /* 0x000fe400078e00ff */
[----:B------:R-:W-:Y:S02]  /*1e360*/  IMAD.MOV.U32 R12, RZ, RZ, 0x1 ;  /* 0x00000001ff0c7424 */ /* 0x000fe400078e00ff */
[----:B--2---:R-:W-:-:S07]  /*1e370*/  IMAD.MOV.U32 R13, RZ, RZ, RZ ;  /* 0x000000ffff0d7224 */ /* 0x004fce00078e00ff */
[----:B------:R-:W-:-:S07]  /*1e380*/  LEPC R20, `(.L_x_11655) ;  /* 0x000000001014794e */ /* 0x000fce0000000000 */
[----:B---3--:R-:W-:Y:S05]  /*1e390*/  CALL.ABS.NOINC R2 ;  /* 0x0000000002007343 */ /* 0x008fea0003c00000 */
.L_x_11655:
        /* <DEDUP_REMOVED lines=15> */
.L_x_11654:
[----:B------:R-:W-:Y:S05]  /*1e490*/  BSYNC B6 ;  /* 0x0000000000067941 */ /* 0x000fea0003800000 */
.L_x_11653:
[----:B------:R-:W-:Y:S01]  /*1e4a0*/  ULDC.64 UR4, c[0x0][0x9f8] ;  /* 0x00027e0000047ab9 */ /* 0x000fe20000000a00 */
[----:B------:R-:W2:Y:S01]  /*1e4b0*/  LDL R20, [R1+0x24] ;  /* 0x0000240001147983 */ /* 0x000ea20000100800 */
[----:B------:R-:W-:-:S03]  /*1e4c0*/  ISETP.NE.U32.AND P0, PT, RZ, UR4, PT ;  /* 0x00000004ff007c0c */ /* 0x000fc6000bf05070 */
[----:B------:R-:W3:Y:S01]  /*1e4d0*/  LDL R17, [R1+0x2c] ;  /* 0x00002c0001117983 */ /* 0x000ee20000100800 */
[----:B------:R-:W-:Y:S01]  /*1e4e0*/  ISETP.NE.AND.EX P0, PT, RZ, UR5, PT, P0 ;  /* 0x00000005ff007c0c */ /* 0x000fe2000bf05300 */
[----:B------:R-:W-:Y:S01]  /*1e4f0*/  IMAD.MOV.U32 R8, RZ, RZ, R19 ;  /* 0x000000ffff087224 */ /* 0x000fe200078e0013 */
[----:B-1----:R-:W1:Y:S01]  /*1e500*/  LDC R7, c[0x0][0x430] ;  /* 0x00010c00ff077b82 */ /* 0x002e620000000800 */
[----:B------:R-:W4:Y:S01]  /*1e510*/  S2R R24, SR_TID.X ;  /* 0x0000000000187919 */ /* 0x000f220000002100 */
[----:B------:R-:W0:Y:S01]  /*1e520*/  S2R R21, SR_TID.X ;  /* 0x0000000000157919 */ /* 0x000e220000002100 */
[----:B------:R-:W-:Y:S01]  /*1e530*/  VIADD R26, R26, 0xffffffff ;  /* 0xffffffff1a1a7836 */ /* 0x000fe20000000000 */
[----:B------:R-:W-:-:S07]  /*1e540*/  ULDC UR4, c[0x0][0x2f4] ;  /* 0x0000bd0000047ab9 */ /* 0x000fce0000000800 */
[----:B------:R-:W4:Y:S02]  /*1e550*/  @P0 LDC.64 R2, c[0x0][0x9f8] ;  /* 0x00027e00ff020b82 */ /* 0x000f240000000a00 */
[----:B----4-:R-:W-:-:S05]  /*1e560*/  @P0 IMAD.WIDE R2, R19, 0x4, R2 ;  /* 0x0000000413020825 */ /* 0x010fca00078e0202 */
[----:B------:R4:W4:Y:S01]  /*1e570*/  @P0 LDG.E R8, desc[UR52][R2.64] ;  /* 0x0000003402080981 */ /* 0x000922000c1e1900 */
[----:B-1----:R-:W-:Y:S01]  /*1e580*/  ISETP.NE.AND P1, PT, R7, 0x1, PT ;  /* 0x000000010700780c */ /* 0x002fe20003f25270 */
[----:B------:R-:W-:Y:S01]  /*1e590*/  IMAD.SHL.U32 R24, R24, 0x20, RZ ;  /* 0x0000002018187824 */ /* 0x000fe200078e00ff */
[----:B0-----:R-:W-:Y:S01]  /*1e5a0*/  LOP3.LUT R21, R21, 0x7f, RZ, 0xc0, !PT ;  /* 0x0000007f15157812 */ /* 0x001fe200078ec0ff */
[----:B------:R-:W-:Y:S01]  /*1e5b0*/  IMAD.SHL.U32 R10, R26, 0x80, RZ ;  /* 0x000000801a0a7824 */ /* 0x000fe200078e00ff */
[----:B------:R-:W0:Y:S02]  /*1e5c0*/  S2R R11, SR_TID.X ;  /* 0x00000000000b7919 */ /* 0x000e240000002100 */
[----:B------:R-:W-:Y:S02]  /*1e5d0*/  SHF.R.U32.HI R21, RZ, 0x2, R21 ;  /* 0x00000002ff157819 */ /* 0x000fe40000011615 */
[----:B------:R-:W-:-:S04]  /*1e5e0*/  LOP3.LUT R24, R24, 0x60, RZ, 0xc0, !PT ;  /* 0x0000006018187812 */ /* 0x000fc800078ec0ff */
[----:B------:R-:W-:Y:S01]  /*1e5f0*/  LOP3.LUT R0, R10, R21, R24, 0xfe, !PT ;  /* 0x000000150a007212 */ /* 0x000fe200078efe18 */
[----:B------:R-:W1:Y:S08]  /*1e600*/  @P1 LDC R4, c[0x0][0x434] ;  /* 0x00010d00ff041b82 */ /* 0x000e700000000800 */
[----:B------:R-:W4:Y:S01]  /*1e610*/  @P1 LDC R5, c[0x0][0x438] ;  /* 0x00010e00ff051b82 */ /* 0x000f220000000800 */
[----:B------:R-:W-:Y:S01]  /*1e620*/  LOP3.LUT R22, R22, 0xfffffff7, RZ, 0xc0, !PT ;  /* 0xfffffff716167812 */ /* 0x000fe200078ec0ff */
[----:B0-----:R-:W-:-:S05]  /*1e630*/  IMAD.SHL.U32 R11, R11, 0x8, RZ ;  /* 0x000000080b0b7824 */ /* 0x001fca00078e00ff */
[----:B------:R-:W-:-:S04]  /*1e640*/  LOP3.LUT R11, R11, 0x18, RZ, 0xc0, !PT ;  /* 0x000000180b0b7812 */ /* 0x000fc800078ec0ff */
[----:B------:R-:W-:Y:S01]  /*1e650*/  LOP3.LUT R12, R11, 0x20, RZ, 0xfc, !PT ;  /* 0x000000200b0c7812 */ /* 0x000fe200078efcff */
[----:B------:R-:W-:Y:S01]  /*1e660*/  UMOV UR5, 0xffffffff ;  /* 0xffffffff00057882 */ /* 0x000fe20000000000 */
[C---:B--2---:R-:W-:Y:S01]  /*1e670*/  ISETP.GE.AND P0, PT, R0.reuse, R20, PT ;  /* 0x000000140000720c */ /* 0x044fe20003f06270 */
[----:B---3--:R-:W-:-:S04]  /*1e680*/  IMAD.IADD R0, R0, 0x1, R17 ;  /* 0x0000000100007824 */ /* 0x008fc800078e0211 */
[----:B-1----:R-:W-:-:S04]  /*1e690*/  @P1 IMAD.HI.U32 R4, R0, R4, RZ ;  /* 0x0000000400041227 */ /* 0x002fc800078e00ff */
[----:B------:R-:W-:-:S04]  /*1e6a0*/  IMAD.MOV.U32 R6, RZ, RZ, R0 ;  /* 0x000000ffff067224 */ /* 0x000fc800078e0000 */
[----:B----4-:R-:W0:Y:S01]  /*1e6b0*/  @!P0 LDC.64 R2, c[0x0][0x428] ;  /* 0x00010a00ff028b82 */ /* 0x010e220000000a00 */
[----:B------:R-:W-:-:S05]  /*1e6c0*/  @P1 SHF.R.U32.HI R6, RZ, R5, R4 ;  /* 0x00000005ff061219 */ /* 0x000fca0000011604 */
[----:B------:R-:W-:-:S04]  /*1e6d0*/  IMAD.MOV R4, RZ, RZ, -R6 ;  /* 0x000000ffff047224 */ /* 0x000fc800078e0a06 */
[----:B------:R-:W-:Y:S01]  /*1e6e0*/  IMAD R4, R7, R4, R0 ;  /* 0x0000000407047224 */ /* 0x000fe200078e0200 */
[----:B------:R-:W-:Y:S02]  /*1e6f0*/  @!P0 SHF.R.S32.HI R7, RZ, 0x1f, R6 ;  /* 0x0000001fff078819 */ /* 0x000fe40000011406 */
[----:B------:R-:W-:Y:S01]  /*1e700*/  SHF.R.S32.HI R9, RZ, 0x1f, R8 ;  /* 0x0000001fff097819 */ /* 0x000fe20000011408 */
[CC--:B0-----:R-:W-:Y:S01]  /*1e710*/  @!P0 IMAD.WIDE.U32 R6, R8.reuse, R2.reuse, R6 ;  /* 0x0000000208068225 */ /* 0x0c1fe200078e0006 */
[----:B------:R0:W-:Y:S03]  /*1e720*/  STL [R1+0x10], R8 ;  /* 0x0000100801007387 */ /* 0x0001e60000100800 */
[----:B------:R-:W-:Y:S01]  /*1e730*/  @!P0 IMAD R0, R9, R2, RZ ;  /* 0x0000000209008224 */ /* 0x000fe200078e02ff */
[----:B------:R1:W-:Y:S03]  /*1e740*/  STL [R1+0x30], R9 ;  /* 0x0000300901007387 */ /* 0x0003e60000100800 */
[----:B------:R-:W-:-:S02]  /*1e750*/  @!P0 IMAD R0, R8, R3, R0 ;  /* 0x0000000308008224 */ /* 0x000fc400078e0200 */
[----:B------:R-:W0:Y:S01]  /*1e760*/  @!P0 LDC.64 R2, c[0x0][0x418] ;  /* 0x00010600ff028b82 */ /* 0x000e220000000a00 */
[----:B------:R-:W-:Y:S02]  /*1e770*/  IMAD.U32 R5, RZ, RZ, UR38 ;  /* 0x00000026ff057e24 */ /* 0x000fe4000f8e00ff */
[----:B------:R-:W-:-:S03]  /*1e780*/  @!P0 IMAD.IADD R0, R7, 0x1, R0 ;  /* 0x0000000107008824 */ /* 0x000fc600078e0200 */
[----:B------:R-:W-:Y:S02]  /*1e790*/  ISETP.NE.AND P2, PT, R5, 0x3, PT ;  /* 0x000000030500780c */ /* 0x000fe40003f45270 */
[----:B0-----:R-:W-:Y:S01]  /*1e7a0*/  @!P0 LEA R8, P1, R6, R2, 0x2 ;  /* 0x0000000206088211 */ /* 0x001fe200078210ff */
[----:B------:R-:W-:-:S03]  /*1e7b0*/  IMAD.MOV.U32 R2, RZ, RZ, RZ ;  /* 0x000000ffff027224 */ /* 0x000fc600078e00ff */
[----:B-1----:R-:W-:-:S05]  /*1e7c0*/  @!P0 LEA.HI.X R9, R6, R3, R0, 0x2, P1 ;  /* 0x0000000306098211 */ /* 0x002fca00008f1400 */
[----:B------:R0:W5:Y:S01]  /*1e7d0*/  @!P0 LDG.E R2, desc[UR52][R8.64] ;  /* 0x0000003408028981 */ /* 0x000162000c1e1900 */
[C---:B------:R-:W-:Y:S02]  /*1e7e0*/  ISETP.GE.AND P0, PT, R11.reuse, UR4, PT ;  /* 0x000000040b007c0c */ /* 0x040fe4000bf06270 */
[----:B------:R-:W-:Y:S02]  /*1e7f0*/  @P2 LOP3.LUT R22, R22, 0x8, RZ, 0xfc, !PT ;  /* 0x0000000816162812 */ /* 0x000fe400078efcff */
[----:B------:R-:W-:Y:S02]  /*1e800*/  LOP3.LUT R11, R11, 0x40, RZ, 0xfc, !PT ;  /* 0x000000400b0b7812 */ /* 0x000fe400078efcff */
        /* <DEDUP_REMOVED lines=9> */
.L_x_11769:
[----:B------:R-:W-:-:S05]  /*1e8a0*/  SHF.R.S32.HI R9, RZ, 0x1f, R18 ;  /* 0x0000001fff097819 */ /* 0x000fca0000011412 */
[----:B------:R0:W-:Y:S01]  /*1e8b0*/  STL [R1+0xc], R9 ;  /* 0x00000c0901007387 */ /* 0x0001e20000100800 */
[----:B------:R-:W-:Y:S05]  /*1e8c0*/  @!P2 BRA `(.L_x_11657) ;  /* 0x000000000004a947 */ /* 0x000fea0003800000 */
[----:B------:R-:W-:Y:S01]  /*1e8d0*/  BPT.TRAP 0x1 ;  /* 0x000000040000795c */ /* 0x000fe20000300000 */
.L_x_11657:
        /* <DEDUP_REMOVED lines=26> */
.L_x_11770:
[----:B------:R-:W-:Y:S05]  /*1ea80*/  BSYNC B0 ;  /* 0x0000000000007941 */ /* 0x000fea0003800000 */
.L_x_11658:
[----:B------:R-:W2:Y:S01]  /*1ea90*/  LDL R7, [R1+0xc] ;  /* 0x00000c0001077983 */ /* 0x000ea20000100800 */
[----:B------:R-:W-:-:S03]  /*1eaa0*/  ULDC.64 UR4, c[0x0][0x300] ;  /* 0x0000c00000047ab9 */ /* 0x000fc60000000a00 */
[----:B------:R-:W3:Y:S04]  /*1eab0*/  LDL R12, [R1+0x24] ;  /* 0x00002400010c7983 */ /* 0x000ee80000100800 */
[----:B------:R-:W4:Y:S01]  /*1eac0*/  LDL R11, [R1+0x14] ;  /* 0x00001400010b7983 */ /* 0x000f220000100800 */
[----:B------:R-:W-:Y:S01]  /*1ead0*/  IMAD R3, R3, UR4, RZ ;  /* 0x0000000403037c24 */ /* 0x000fe2000f8e02ff */
[----:B------:R-:W-:Y:S01]  /*1eae0*/  LOP3.LUT P4, RZ, R22, 0x4, RZ, 0xc0, !PT ;  /* 0x0000000416ff7812 */ /* 0x000fe2000788c0ff */
[----:B------:R-:W5:Y:S02]  /*1eaf0*/  S2R R6, SR_TID.X ;  /* 0x0000000000067919 */ /* 0x000f640000002100 */
[----:B------:R-:W-:Y:S01]  /*1eb00*/  IMAD R3, R4, UR5, R3 ;  /* 0x0000000504037c24 */ /* 0x000fe2000f8e0203 */
[----:B------:R-:W-:Y:S01]  /*1eb10*/  LOP3.LUT P3, RZ, R22, 0x2, RZ, 0xc0, !PT ;  /* 0x0000000216ff7812 */ /* 0x000fe2000786c0ff */
[----:B-1----:R-:W-:Y:S01]  /*1eb20*/  IMAD.WIDE.U32 R4, R4, UR4, RZ ;  /* 0x0000000404047c25 */ /* 0x002fe2000f8e00ff */
[----:B0-----:R-:W0:Y:S01]  /*1eb30*/  S2R R9, SR_TID.X ;  /* 0x0000000000097919 */ /* 0x001e220000002100 */
[----:B------:R-:W-:Y:S01]  /*1eb40*/  ULDC.64 UR4, c[0x0][0x310] ;  /* 0x0000c40000047ab9 */ /* 0x000fe20000000a00 */
[----:B------:R-:W-:Y:S01]  /*1eb50*/  LOP3.LUT P2, RZ, R22, 0x1, RZ, 0xc0, !PT ;  /* 0x0000000116ff7812 */ /* 0x000fe2000784c0ff */
[----:B------:R-:W-:-:S02]  /*1eb60*/  IMAD.IADD R5, R5, 0x1, R3 ;  /* 0x0000000105057824 */ /* 0x000fc400078e0203 */
[----:B------:R-:W-:Y:S02]  /*1eb70*/  IMAD R8, R8, UR4, RZ ;  /* 0x0000000408087c24 */ /* 0x000fe4000f8e02ff */
[----:B------:R-:W-:-:S04]  /*1eb80*/  IMAD.WIDE.U32 R4, R2, UR4, R4 ;  /* 0x0000000402047c25 */ /* 0x000fc8000f8e0004 */
[----:B------:R-:W-:Y:S01]  /*1eb90*/  IMAD R2, R2, UR5, R8 ;  /* 0x0000000502027c24 */ /* 0x000fe2000f8e0208 */
[----:B------:R-:W-:-:S03]  /*1eba0*/  ULDC.64 UR4, c[0x0][0x308] ;  /* 0x0000c20000047ab9 */ /* 0x000fc60000000a00 */
[----:B------:R-:W-:Y:S02]  /*1ebb0*/  IMAD.IADD R3, R5, 0x1, R2 ;  /* 0x0000000105037824 */ /* 0x000fe400078e0202 */
[----:B------:R-:W-:Y:S01]  /*1ebc0*/  IMAD.MOV.U32 R2, RZ, RZ, R4 ;  /* 0x000000ffff027224 */ /* 0x000fe200078e0004 */
[----:B-----5:R-:W-:-:S04]  /*1ebd0*/  LOP3.LUT R6, R6, 0x7f, RZ, 0xc0, !PT ;  /* 0x0000007f06067812 */ /* 0x020fc800078ec0ff */
[----:B------:R-:W-:Y:S01]  /*1ebe0*/  SHF.R.U32.HI R6, RZ, 0x2, R6 ;  /* 0x00000002ff067819 */ /* 0x000fe20000011606 */
[----:B0-----:R-:W-:-:S05]  /*1ebf0*/  IMAD.SHL.U32 R9, R9, 0x8, RZ ;  /* 0x0000000809097824 */ /* 0x001fca00078e00ff */
[----:B------:R-:W-:Y:S01]  /*1ec00*/  LOP3.LUT R9, R9, 0x18, RZ, 0xc0, !PT ;  /* 0x0000001809097812 */ /* 0x000fe200078ec0ff */
[----:B--2---:R-:W-:-:S04]  /*1ec10*/  IMAD R4, R7, UR4, RZ ;  /* 0x0000000407047c24 */ /* 0x004fc8000f8e02ff */
[----:B------:R-:W-:Y:S01]  /*1ec20*/  IMAD R7, R18, UR5, R4 ;  /* 0x0000000512077c24 */ /* 0x000fe2000f8e0204 */
[----:B---3--:R-:W-:Y:S01]  /*1ec30*/  IADD3 R6, -R6, R12, -R10 ;  /* 0x0000000c06067210 */ /* 0x008fe20007ffe90a */
[----:B------:R-:W-:Y:S01]  /*1ec40*/  IMAD.WIDE.U32 R4, R18, UR4, R2 ;  /* 0x0000000412047c25 */ /* 0x000fe2000f8e0002 */
[----:B------:R-:W-:-:S03]  /*1ec50*/  ULDC.64 UR4, c[0x0][0x2e8] ;  /* 0x0000ba0000047ab9 */ /* 0x000fc60000000a00 */
[----:B------:R-:W-:Y:S01]  /*1ec60*/  IMAD.IADD R7, R5, 0x1, R7 ;  /* 0x0000000105077824 */ /* 0x000fe200078e0207 */
[C---:B------:R-:W-:Y:S01]  /*1ec70*/  LEA R2, P0, R4.reuse, UR4, 0x1 ;  /* 0x0000000404027c11 */ /* 0x040fe2000f8008ff */
[----:B------:R-:W-:Y:S01]  /*1ec80*/  UMOV UR4, 0xffffffff ;  /* 0xffffffff00047882 */ /* 0x000fe20000000000 */
[----:B----4-:R-:W-:Y:S02]  /*1ec90*/  IMAD R8, R25, 0x3000, R11 ;  /* 0x0000300019087824 */ /* 0x010fe400078e020b */
[----:B------:R-:W-:Y:S02]  /*1eca0*/  LEA.HI.X R7, R4, UR5, R7, 0x1, P0 ;  /* 0x0000000504077c11 */ /* 0x000fe400080f0c07 */
[----:B------:R-:W-:Y:S01]  /*1ecb0*/  ISETP.GE.AND P0, PT, R6, 0x1, PT ;  /* 0x000000010600780c */ /* 0x000fe20003f06270 */
[----:B------:R-:W-:-:S12]  /*1ecc0*/  BRA.DIV UR4, `(.L_x_11660) ;  /* 0x0000004a04887947 */ /* 0x000fd8000b800000 */
[----:B------:R-:W0:Y:S04]  /*1ecd0*/  SHFL.IDX PT, R3, R2, RZ, 0x1c1f ;  /* 0x001c1fff02037589 */ /* 0x000e2800000e0000 */
[----:B------:R-:W1:Y:S01]  /*1ece0*/  SHFL.IDX PT, R4, R7, RZ, 0x1c1f ;  /* 0x001c1fff07047589 */ /* 0x000e6200000e0000 */
[----:B0-----:R-:W-:Y:S01]  /*1ecf0*/  @P0 LEA R5, P1, R9, R3, 0x1 ;  /* 0x0000000309050211 */ /* 0x001fe200078208ff */
[----:B------:R-:W-:-:S04]  /*1ed00*/  @P0 IMAD R3, R8, 0x2, R23 ;  /* 0x0000000208030824 */ /* 0x000fc800078e0217 */
        /* <DEDUP_REMOVED lines=11> */
[----:B0-----:R-:W-:Y:S01]  /*1edc0*/  @P1 LEA R5, P0, R9, R3, 0x1 ;  /* 0x0000000309051211 */ /* 0x001fe200078008ff */
[----:B------:R-:W-:-:S04]  /*1edd0*/  @P1 IMAD R3, R8, 0x2, R23 ;  /* 0x0000000208031824 */ /* 0x000fc800078e0217 */
        /* <DEDUP_REMOVED lines=12> */
[----:B0-----:R-:W-:Y:S01]  /*1eea0*/  @P1 LEA R5, P0, R9, R3, 0x1 ;  /* 0x0000000309051211 */ /* 0x001fe200078008ff */
[----:B------:R-:W-:-:S04]  /*1eeb0*/  @P1 IMAD R3, R8, 0x2, R23 ;  /* 0x0000000208031824 */ /* 0x000fc800078e0217 */
[----:B-1----:R-:W-:-:S05]  /*1eec0*/  @P1 IMAD.X R4, RZ, RZ, R4, P0 ;  /* 0x000000ffff041224 */ /* 0x002fca00000e0604 */
[----:B------:R-:W-:-:S04]  /*1eed0*/  @P1 LOP3.LUT R5, R5, R4, RZ, 0x3c, !PT ;  /* 0x0000000405051212 */ /* 0x000fc800078e3cff */
[----:B------:R-:W-:-:S04]  /*1eee0*/  @P1 LOP3.LUT R4, R5, R4, RZ, 0x3c, !PT ;  /* 0x0000000405041212 */ /* 0x000fc800078e3cff */
[----:B------:R-:W-:-:S05]  /*1eef0*/  @P1 LOP3.LUT R5, R5, R4, RZ, 0x3c, !PT ;  /* 0x0000000405051212 */ /* 0x000fca00078e3cff */
[----:B------:R0:W-:Y:S04]  /*1ef00*/  @P1 LDGSTS.E.BYPASS.LTC128B.128 [R3+0x16400], desc[UR52][R4.64], !P4 ;  /* 0x1640000004031fae */ /* 0x0001e8000e101d74 */
[----:B------:R0:W-:Y:S04]  /*1ef10*/  @P1 LDGSTS.E.BYPASS.LTC128B.128 [R3+0x18400], desc[UR52][R4.64+0x40], !P3 ;  /* 0x1840004004031fae */ /* 0x0001e8000d901d74 */
[----:B--23--:R0:W-:Y:S02]  /*1ef20*/  @P1 LDGSTS.E.BYPASS.LTC128B.128 [R3+0x1a400], desc[UR52][R4.64+0x80], !P2 ;  /* 0x1a40008004031fae */ /* 0x00c1e4000d101d74 */
.L_x_11780:
[----:B------:R-:W-:-:S13]  /*1ef30*/  ISETP.GE.AND P0, PT, R6, 0x61, PT ;  /* 0x000000610600780c */ /* 0x000fda0003f06270 */
[----:B------:R-:W-:Y:S01]  /*1ef40*/  @P0 LEA R2, P1, R9, R2, 0x1 ;  /* 0x0000000209020211 */ /* 0x000fe200078208ff */
[----:B------:R-:W-:-:S04]  /*1ef50*/  @P0 IMAD R8, R8, 0x2, R23 ;  /* 0x0000000208080824 */ /* 0x000fc800078e0217 */
[----:B01----:R-:W-:-:S05]  /*1ef60*/  @P0 IMAD.X R3, RZ, RZ, R7, P1 ;  /* 0x000000ffff030224 */ /* 0x003fca00008e0607 */
        /* <DEDUP_REMOVED lines=8> */
.L_x_11661:
        /* <DEDUP_REMOVED lines=11> */
.L_x_11662:
[----:B------:R0:W5:Y:S01]  /*1f0a0*/  LDL.LU R3, [R1+0x8] ;  /* 0x0000080001037983 */ /* 0x0001620000300800 */
[----:B------:R0:W-:Y:S02]  /*1f0b0*/  SYNCS.ARRIVE.TRANS64.A1T0 RZ, [R0+URZ+0x2d830], RZ ;  /* 0x02d830ff00ff79a7 */ /* 0x0001e4000810003f */
        /* <DEDUP_REMOVED lines=8> */
[----:B------:R-:W-:Y:S01]  /*1f140*/  BSSY B6, `(.L_x_11663) ;  /* 0x000001e000067945 */ /* 0x000fe20003800000 */
[----:B-----5:R-:W-:Y:S01]  /*1f150*/  SHF.R.S32.HI R2, RZ, 0x1f, R3 ;  /* 0x0000001fff027819 */ /* 0x020fe20000011403 */
[----:B------:R-:W-:-:S04]  /*1f160*/  IMAD.WIDE.U32 R4, R3, UR4, RZ ;  /* 0x0000000403047c25 */ /* 0x000fc8000f8e00ff */
[----:B------:R-:W-:Y:S01]  /*1f170*/  IMAD R2, R2, UR4, RZ ;  /* 0x0000000402027c24 */ /* 0x000fe2000f8e02ff */
[----:B------:R0:W-:Y:S03]  /*1f180*/  STL.64 [R1+0x38], R4 ;  /* 0x0000380401007387 */ /* 0x0001e60000100a00 */
[----:B------:R-:W-:Y:S01]  /*1f190*/  IMAD R0, R3, UR5, R2 ;  /* 0x0000000503007c24 */ /* 0x000fe2000f8e0202 */
[----:B------:R-:W-:-:S03]  /*1f1a0*/  SHF.R.S32.HI R2, RZ, 0x1f, R19 ;  /* 0x0000001fff027819 */ /* 0x000fc60000011413 */
[----:B------:R-:W-:Y:S01]  /*1f1b0*/  IMAD.IADD R3, R5, 0x1, R0 ;  /* 0x0000000105037824 */ /* 0x000fe200078e0200 */
[----:B------:R-:W-:Y:S02]  /*1f1c0*/  SEL R0, R19, RZ, !P0 ;  /* 0x000000ff13007207 */ /* 0x000fe40004000000 */
[----:B------:R-:W-:Y:S02]  /*1f1d0*/  SEL R2, R2, RZ, !P0 ;  /* 0x000000ff02027207 */ /* 0x000fe40004000000 */
        /* <DEDUP_REMOVED lines=20> */
.L_x_11664:
[----:B------:R-:W-:Y:S05]  /*1f320*/  BSYNC B6 ;  /* 0x0000000000067941 */ /* 0x000fea0003800000 */
.L_x_11663:
[----:B0-----:R-:W2:Y:S01]  /*1f330*/  LDL.LU R0, [R1+0x48] ;  /* 0x0000480001007983 */ /* 0x001ea20000300800 */
[----:B------:R-:W0:Y:S01]  /*1f340*/  LDC R9, c[0x0][0x448] ;  /* 0x00011200ff097b82 */ /* 0x000e220000000800 */
[----:B------:R-:W-:Y:S01]  /*1f350*/  ULDC.64 UR4, c[0x0][0x2d8] ;  /* 0x0000b60000047ab9 */ /* 0x000fe20000000a00 */
[----:B------:R-:W-:Y:S01]  /*1f360*/  ULDC.64 UR6, c[0x0][0x2c8] ;  /* 0x0000b20000067ab9 */ /* 0x000fe20000000a00 */
[----:B------:R-:W3:Y:S01]  /*1f370*/  LDL.LU R21, [R1+0x40] ;  /* 0x0000400001157983 */ /* 0x000ee20000300800 */
[----:B------:R-:W-:-:S03]  /*1f380*/  ULDC.64 UR8, c[0x0][0x280] ;  /* 0x0000a00000087ab9 */ /* 0x000fc60000000a00 */
[----:B------:R-:W3:Y:S04]  /*1f390*/  LDL.LU.64 R2, [R1+0x38] ;  /* 0x0000380001027983 */ /* 0x000ee80000300a00 */
[----:B------:R-:W4:Y:S04]  /*1f3a0*/  LDL R20, [R1+0xc] ;  /* 0x00000c0001147983 */ /* 0x000f280000100800 */
[----:B------:R-:W5:Y:S01]  /*1f3b0*/  LDL.LU R4, [R1+0x8] ;  /* 0x0000080001047983 */ /* 0x000f620000300800 */
[----:B0-----:R-:W-:-:S13]  /*1f3c0*/  ISETP.NE.AND P1, PT, R9, 0x1, PT ;  /* 0x000000010900780c */ /* 0x001fda0003f25270 */
[----:B------:R-:W0:Y:S08]  /*1f3d0*/  @P1 LDC R6, c[0x0][0x450] ;  /* 0x00011400ff061b82 */ /* 0x000e300000000800 */
[----:B------:R-:W1:Y:S01]  /*1f3e0*/  @P1 LDC R8, c[0x0][0x450] ;  /* 0x00011400ff081b82 */ /* 0x000e620000000800 */
[----:B------:R-:W0:Y:S02]  /*1f3f0*/  S2R R11, SR_TID.X ;  /* 0x00000000000b7919 */ /* 0x000e240000002100 */
[----:B0-----:R-:W-:-:S05]  /*1f400*/  IMAD.SHL.U32 R10, R11, 0x8, RZ ;  /* 0x000000080b0a7824 */ /* 0x001fca00078e00ff */
[----:B------:R-:W-:Y:S01]  /*1f410*/  LOP3.LUT R10, R10, 0x18, RZ, 0xc0, !PT ;  /* 0x000000180a0a7812 */ /* 0x000fe200078ec0ff */
[----:B--2---:R-:W-:Y:S02]  /*1f420*/  IMAD.MOV.U32 R5, RZ, RZ, R0 ;  /* 0x000000ffff057224 */ /* 0x004fe400078e0000 */
[----:B---3--:R-:W-:Y:S02]  /*1f430*/  IMAD.MOV.U32 R3, RZ, RZ, R21 ;  /* 0x000000ffff037224 */ /* 0x008fe400078e0015 */
[----:B------:R-:W0:Y:S01]  /*1f440*/  S2R R21, SR_TID.X ;  /* 0x0000000000157919 */ /* 0x000e220000002100 */
        /* <DEDUP_REMOVED lines=8> */
[----:B-----5:R-:W-:-:S04]  /*1f4d0*/  IMAD.WIDE.U32 R2, R4, UR4, R2 ;  /* 0x0000000404027c25 */ /* 0x020fc8000f8e0002 */
[----:B------:R-:W-:Y:S01]  /*1f4e0*/  IMAD R0, R4, UR5, R0 ;  /* 0x0000000504007c24 */ /* 0x000fe2000f8e0200 */
[----:B------:R-:W-:Y:S01]  /*1f4f0*/  ULDC.64 UR4, c[0x0][0x2d0] ;  /* 0x0000b40000047ab9 */ /* 0x000fe20000000a00 */
[----:B0-----:R-:W-:Y:S01]  /*1f500*/  IMAD.SHL.U32 R21, R21, 0x20, RZ ;  /* 0x0000002015157824 */ /* 0x001fe200078e00ff */
[----:B--2---:R-:W-:-:S04]  /*1f510*/  LOP3.LUT R20, R20, 0x7f, RZ, 0xc0, !PT ;  /* 0x0000007f14147812 */ /* 0x004fc800078ec0ff */
[----:B------:R-:W-:Y:S02]  /*1f520*/  LOP3.LUT R21, R21, 0x60, RZ, 0xc0, !PT ;  /* 0x0000006015157812 */ /* 0x000fe400078ec0ff */
[----:B------:R-:W-:-:S04]  /*1f530*/  SHF.R.U32.HI R20, RZ, 0x2, R20 ;  /* 0x00000002ff147819 */ /* 0x000fc80000011614 */
[----:B------:R-:W-:Y:S01]  /*1f540*/  LOP3.LUT R20, R20, R21, RZ, 0xfc, !PT ;  /* 0x0000001514147212 */ /* 0x000fe200078efcff */
[----:B------:R-:W-:-:S04]  /*1f550*/  IMAD.IADD R3, R3, 0x1, R0 ;  /* 0x0000000103037824 */ /* 0x000fc800078e0200 */
[----:B------:R-:W-:-:S04]  /*1f560*/  IMAD.IADD R0, R20, 0x1, R28 ;  /* 0x0000000114007824 */ /* 0x000fc800078e021c */
[----:B---3--:R-:W-:-:S04]  /*1f570*/  @P1 IMAD.HI.U32 R5, R0, R5, RZ ;  /* 0x0000000500051227 */ /* 0x008fc800078e00ff */
[----:B------:R-:W-:Y:S01]  /*1f580*/  IMAD.MOV.U32 R4, RZ, RZ, R0 ;  /* 0x000000ffff047224 */ /* 0x000fe200078e0000 */
[----:B------:R-:W-:-:S04]  /*1f590*/  @P1 SHF.R.U32.HI R4, RZ, R6, R5 ;  /* 0x00000006ff041219 */ /* 0x000fc80000011605 */
[--C-:B------:R-:W-:Y:S01]  /*1f5a0*/  SHF.R.S32.HI R5, RZ, 0x1f, R4.reuse ;  /* 0x0000001fff057819 */ /* 0x100fe20000011404 */
[----:B------:R-:W-:-:S04]  /*1f5b0*/  IMAD.MOV R7, RZ, RZ, -R4 ;  /* 0x000000ffff077224 */ /* 0x000fc800078e0a04 */
[----:B------:R-:W-:-:S04]  /*1f5c0*/  IMAD R5, R5, UR4, RZ ;  /* 0x0000000405057c24 */ /* 0x000fc8000f8e02ff */
        /* <DEDUP_REMOVED lines=8> */
[----:B------:R-:W0:Y:S02]  /*1f650*/  @P1 LDC R7, c[0x0][0x44c] ;  /* 0x00011300ff071b82 */ /* 0x000e240000000800 */
[----:B------:R-:W-:Y:S01]  /*1f660*/  IMAD.IADD R6, R5, 0x1, R6 ;  /* 0x0000000105067824 */ /* 0x000fe200078e0206 */
[----:B------:R-:W-:-:S04]  /*1f670*/  LEA R5, P0, R4, UR8, 0x1 ;  /* 0x0000000804057c11 */ /* 0x000fc8000f8008ff */
[----:B------:R-:W-:Y:S01]  /*1f680*/  LEA.HI.X R4, R4, UR9, R6, 0x1, P0 ;  /* 0x0000000904047c11 */ /* 0x000fe200080f0c06 */
[----:B------:R-:W-:-:S04]  /*1f690*/  VIADD R6, R0, 0x80 ;  /* 0x0000008000067836 */ /* 0x000fc80000000000 */
[----:B------:R-:W-:Y:S02]  /*1f6a0*/  IMAD.MOV.U32 R0, RZ, RZ, R6 ;  /* 0x000000ffff007224 */ /* 0x000fe400078e0006 */
[----:B0-----:R-:W-:-:S05]  /*1f6b0*/  @P1 IMAD.HI.U32 R7, R6, R7, RZ ;  /* 0x0000000706071227 */ /* 0x001fca00078e00ff */
[----:B-1----:R-:W-:-:S05]  /*1f6c0*/  @P1 SHF.R.U32.HI R0, RZ, R8, R7 ;  /* 0x00000008ff001219 */ /* 0x002fca0000011607 */
[----:B------:R-:W-:-:S04]  /*1f6d0*/  IMAD.MOV R7, RZ, RZ, -R0 ;  /* 0x000000ffff077224 */ /* 0x000fc800078e0a00 */
[----:B------:R-:W-:Y:S01]  /*1f6e0*/  IMAD R6, R9, R7, R6 ;  /* 0x0000000709067224 */ /* 0x000fe200078e0206 */
[----:B------:R-:W-:Y:S01]  /*1f6f0*/  SHF.R.S32.HI R7, RZ, 0x1f, R0 ;  /* 0x0000001fff077819 */ /* 0x000fe20000011400 */
[----:B------:R-:W-:-:S04]  /*1f700*/  IMAD.WIDE.U32 R2, R0, UR4, R2 ;  /* 0x0000000400027c25 */ /* 0x000fc8000f8e0002 */
[----:B------:R-:W-:Y:S02]  /*1f710*/  IMAD R7, R7, UR4, RZ ;  /* 0x0000000407077c24 */ /* 0x000fe4000f8e02ff */
[C---:B------:R-:W-:Y:S01]  /*1f720*/  IMAD.SHL.U32 R21, R11.reuse, 0x8, RZ ;  /* 0x000000080b157824 */ /* 0x040fe200078e00ff */
[----:B------:R-:W-:Y:S01]  /*1f730*/  LOP3.LUT R20, R11, 0x7f, RZ, 0xc0, !PT ;  /* 0x0000007f0b147812 */ /* 0x000fe200078ec0ff */
[----:B------:R-:W-:Y:S01]  /*1f740*/  IMAD R0, R0, UR5, R7 ;  /* 0x0000000500007c24 */ /* 0x000fe2000f8e0207 */
[----:B------:R-:W-:-:S03]  /*1f750*/  ULDC UR4, c[0x0][0x2b8] ;  /* 0x0000ae0000047ab9 */ /* 0x000fc60000000800 */
[----:B------:R-:W-:Y:S01]  /*1f760*/  IMAD.IADD R3, R3, 0x1, R0 ;  /* 0x0000000103037824 */ /* 0x000fe200078e0200 */
[----:B------:R-:W-:-:S05]  /*1f770*/  SHF.R.S32.HI R0, RZ, 0x1f, R6 ;  /* 0x0000001fff007819 */ /* 0x000fca0000011406 */
[----:B------:R-:W-:Y:S02]  /*1f780*/  IMAD R0, R0, UR6, RZ ;  /* 0x0000000600007c24 */ /* 0x000fe4000f8e02ff */
[----:B------:R-:W-:Y:S01]  /*1f790*/  IMAD.WIDE.U32 R2, R6, UR6, R2 ;  /* 0x0000000606027c25 */ /* 0x000fe2000f8e0002 */
[----:B------:R-:W-:-:S03]  /*1f7a0*/  LOP3.LUT R21, R21, 0x18, RZ, 0xc0, !PT ;  /* 0x0000001815157812 */ /* 0x000fc600078ec0ff */
[----:B------:R-:W-:Y:S01]  /*1f7b0*/  IMAD R6, R6, UR7, R0 ;  /* 0x0000000706067c24 */ /* 0x000fe2000f8e0200 */
[----:B------:R-:W-:-:S03]  /*1f7c0*/  LEA R7, P0, R2, UR8, 0x1 ;  /* 0x0000000802077c11 */ /* 0x000fc6000f8008ff */
[----:B------:R-:W-:Y:S01]  /*1f7d0*/  IMAD.IADD R6, R3, 0x1, R6 ;  /* 0x0000000103067824 */ /* 0x000fe200078e0206 */
[C---:B------:R-:W-:Y:S02]  /*1f7e0*/  LOP3.LUT R12, R21.reuse, 0x20, RZ, 0xfc, !PT ;  /* 0x00000020150c7812 */ /* 0x040fe400078efcff */
[----:B------:R-:W-:Y:S01]  /*1f7f0*/  LOP3.LUT R11, R21, 0x40, RZ, 0xfc, !PT ;  /* 0x00000040150b7812 */ /* 0x000fe200078efcff */
[----:B------:R-:W-:Y:S01]  /*1f800*/  UMOV UR5, 0xffffffff ;  /* 0xffffffff00057882 */ /* 0x000fe20000000000 */
[----:B------:R-:W-:Y:S02]  /*1f810*/  LEA.HI.X R6, R2, UR9, R6, 0x1, P0 ;  /* 0x0000000902067c11 */ /* 0x000fe400080f0c06 */
[----:B------:R-:W-:Y:S02]  /*1f820*/  ISETP.GE.AND P0, PT, R10, UR4, PT ;  /* 0x000000040a007c0c */ /* 0x000fe4000bf06270 */
[----:B------:R-:W-:Y:S02]  /*1f830*/  ISETP.GE.AND P1, PT, R12, UR4, PT ;  /* 0x000000040c007c0c */ /* 0x000fe4000bf26270 */
[----:B------:R-:W-:-:S02]  /*1f840*/  ISETP.GE.AND P2, PT, R11, UR4, PT ;  /* 0x000000040b007c0c */ /* 0x000fc4000bf46270 */
[----:B------:R-:W-:Y:S01]  /*1f850*/  SHF.R.U32.HI R20, RZ, 0x2, R20 ;  /* 0x00000002ff147819 */ /* 0x000fe20000011614 */
[----:B------:R-:W-:Y:S10]  /*1f860*/  BRA.DIV UR5, `(.L_x_11665) ;  /* 0x0000004605087947 */ /* 0x000ff4000b800000 */
[----:B------:R-:W2:Y:S01]  /*1f870*/  LDL R11, [R1+0x34] ;  /* 0x00003400010b7983 */ /* 0x000ea20000100800 */
[----:B------:R-:W-:Y:S02]  /*1f880*/  IMAD R0, R29, R9, RZ ;  /* 0x000000091d007224 */ /* 0x000fe400078e02ff */
[----:B------:R-:W-:Y:S01]  /*1f890*/  IMAD.IADD R28, R20, 0x1, R28 ;  /* 0x00000001141c7824 */ /* 0x000fe200078e021c */
[----:B------:R-:W0:Y:S04]  /*1f8a0*/  SHFL.IDX PT, R3, R5, RZ, 0x1c1f ;  /* 0x001c1fff05037589 */ /* 0x000e2800000e0000 */
[----:B------:R-:W1:Y:S01]  /*1f8b0*/  SHFL.IDX PT, R2, R4, RZ, 0x1c1f ;  /* 0x001c1fff04027589 */ /* 0x000e6200000e0000 */
[----:B------:R-:W-:-:S03]  /*1f8c0*/  ISETP.GE.AND P3, PT, R28, R0, PT ;  /* 0x000000001c00720c */ /* 0x000fc60003f66270 */
[----:B------:R-:W-:Y:S10]  /*1f8d0*/  SHFL.IDX PT, R8, R4, 0x1, 0x1c1f ;  /* 0x003c1f0004087f89 */ /* 0x000ff400000e0000 */
[----:B0-----:R-:W-:-:S05]  /*1f8e0*/  @!P3 LEA R3, P4, R10, R3, 0x1 ;  /* 0x000000030a03b211 */ /* 0x001fca00078808ff */
[----:B-1----:R-:W-:-:S05]  /*1f8f0*/  @!P3 IMAD.X R2, RZ, RZ, R2, P4 ;  /* 0x000000ffff02b224 */ /* 0x002fca00020e0602 */
[----:B------:R-:W-:-:S04]  /*1f900*/  @!P3 LOP3.LUT R3, R3, R2, RZ, 0x3c, !PT ;  /* 0x000000020303b212 */ /* 0x000fc800078e3cff */
[----:B------:R-:W-:-:S04]  /*1f910*/  @!P3 LOP3.LUT R2, R3, R2, RZ, 0x3c, !PT ;  /* 0x000000020302b212 */ /* 0x000fc800078e3cff */
[----:B------:R-:W-:-:S05]  /*1f920*/  @!P3 LOP3.LUT R3, R3, R2, RZ, 0x3c, !PT ;  /* 0x000000020303b212 */ /* 0x000fca00078e3cff */
[----:B--2---:R-:W-:Y:S04]  /*1f930*/  @!P3 LDGSTS.E.BYPASS.LTC128B.128 [R11+0xc400], desc[UR52][R2.64], !P0 ;  /* 0x0c400000020bbfae */ /* 0x004fe8000c101d74 */
[----:B------:R-:W-:Y:S04]  /*1f940*/  @!P3 LDGSTS.E.BYPASS.LTC128B.128 [R11+0xf400], desc[UR52][R2.64+0x40], !P1 ;  /* 0x0f400040020bbfae */ /* 0x000fe8000c901d74 */
[----:B------:R0:W-:Y:S02]  /*1f950*/  @!P3 LDGSTS.E.BYPASS.LTC128B.128 [R11+0x12400], desc[UR52][R2.64+0x80], !P2 ;  /* 0x12400080020bbfae */ /* 0x0001e4000d101d74 */
[----:B0-----:R-:W-:-:S05]  /*1f960*/  VIADD R2, R28, 0x20 ;  /* 0x000000201c027836 */ /* 0x001fca0000000000 */
[----:B------:R-:W-:Y:S02]  /*1f970*/  ISETP.GE.AND P3, PT, R2, R0, PT ;  /* 0x000000000200720c */ /* 0x000fe40003f66270 */
[----:B------:R-:W0:Y:S11]  /*1f980*/  SHFL.IDX PT, R2, R5, 0x1, 0x1c1f ;  /* 0x003c1f0005027f89 */ /* 0x000e3600000e0000 */
[----:B0-----:R-:W-:-:S05]  /*1f990*/  @!P3 LEA R3, P4, R10, R2, 0x1 ;  /* 0x000000020a03b211 */ /* 0x001fca00078808ff */
[----:B------:R-:W-:Y:S02]  /*1f9a0*/  @!P3 IMAD.X R2, RZ, RZ, R8, P4 ;  /* 0x000000ffff02b224 */ /* 0x000fe400020e0608 */
[----:B------:R-:W-:Y:S03]  /*1f9b0*/  SHFL.IDX PT, R8, R4, 0x2, 0x1c1f ;  /* 0x005c1f0004087f89 */ /* 0x000fe600000e0000 */
[-C--:B------:R-:W-:Y:S01]  /*1f9c0*/  @!P3 LOP3.LUT R3, R3, R2.reuse, RZ, 0x3c, !PT ;  /* 0x000000020303b212 */ /* 0x080fe200078e3cff */
[----:B------:R-:W-:Y:S03]  /*1f9d0*/  SHFL.IDX PT, R4, R4, 0x3, 0x1c1f ;  /* 0x007c1f0004047f89 */ /* 0x000fe600000e0000 */
[----:B------:R-:W-:-:S04]  /*1f9e0*/  @!P3 LOP3.LUT R2, R3, R2, RZ, 0x3c, !PT ;  /* 0x000000020302b212 */ /* 0x000fc800078e3cff */
[----:B------:R-:W-:-:S05]  /*1f9f0*/  @!P3 LOP3.LUT R3, R3, R2, RZ, 0x3c, !PT ;  /* 0x000000020303b212 */ /* 0x000fca00078e3cff */
[----:B------:R-:W-:Y:S04]  /*1fa00*/  @!P3 LDGSTS.E.BYPASS.LTC128B.128 [R11+0xcc00], desc[UR52][R2.64], !P0 ;  /* 0x0cc00000020bbfae */ /* 0x000fe8000c101d74 */
[----:B------:R-:W-:Y:S04]  /*1fa10*/  @!P3 LDGSTS.E.BYPASS.LTC128B.128 [R11+0xfc00], desc[UR52][R2.64+0x40], !P1 ;  /* 0x0fc00040020bbfae */ /* 0x000fe8000c901d74 */
[----:B------:R0:W-:Y:S02]  /*1fa20*/  @!P3 LDGSTS.E.BYPASS.LTC128B.128 [R11+0x12c00], desc[UR52][R2.64+0x80], !P2 ;  /* 0x12c00080020bbfae */ /* 0x0001e4000d101d74 */
[----:B0-----:R-:W-:-:S05]  /*1fa30*/  VIADD R2, R28, 0x40 ;  /* 0x000000401c027836 */ /* 0x001fca0000000000 */
[----:B------:R-:W-:Y:S02]  /*1fa40*/  ISETP.GE.AND P3, PT, R2, R0, PT ;  /* 0x000000000200720c */ /* 0x000fe40003f66270 */
[----:B------:R-:W0:Y:S04]  /*1fa50*/  SHFL.IDX PT, R2, R5, 0x2, 0x1c1f ;  /* 0x005c1f0005027f89 */ /* 0x000e2800000e0000 */
[----:B------:R-:W1:Y:S07]  /*1fa60*/  SHFL.IDX PT, R5, R5, 0x3, 0x1c1f ;  /* 0x007c1f0005057f89 */ /* 0x000e6e00000e0000 */
[----:B0-----:R-:W-:-:S05]  /*1fa70*/  @!P3 LEA R3, P4, R10, R2, 0x1 ;  /* 0x000000020a03b211 */ /* 0x001fca00078808ff */
[----:B------:R-:W-:-:S05]  /*1fa80*/  @!P3 IMAD.X R2, RZ, RZ, R8, P4 ;  /* 0x000000ffff02b224 */ /* 0x000fca00020e0608 */
[----:B------:R-:W-:-:S04]  /*1fa90*/  @!P3 LOP3.LUT R3, R3, R2, RZ, 0x3c, !PT ;  /* 0x000000020303b212 */ /* 0x000fc800078e3cff */
[----:B------:R-:W-:-:S04]  /*1faa0*/  @!P3 LOP3.LUT R2, R3, R2, RZ, 0x3c, !PT ;  /* 0x000000020302b212 */ /* 0x000fc800078e3cff */
[----:B------:R-:W-:-:S05]  /*1fab0*/  @!P3 LOP3.LUT R3, R3, R2, RZ, 0x3c, !PT ;  /* 0x000000020303b212 */ /* 0x000fca00078e3cff */
[----:B------:R-:W-:Y:S04]  /*1fac0*/  @!P3 LDGSTS.E.BYPASS.LTC128B.128 [R11+0xd400], desc[UR52][R2.64], !P0 ;  /* 0x0d400000020bbfae */ /* 0x000fe8000c101d74 */
[----:B------:R-:W-:Y:S04]  /*1fad0*/  @!P3 LDGSTS.E.BYPASS.LTC128B.128 [R11+0x10400], desc[UR52][R2.64+0x40], !P1 ;  /* 0x10400040020bbfae */ /* 0x000fe8000c901d74 */
[----:B------:R0:W-:Y:S02]  /*1fae0*/  @!P3 LDGSTS.E.BYPASS.LTC128B.128 [R11+0x13400], desc[UR52][R2.64+0x80], !P2 ;  /* 0x13400080020bbfae */ /* 0x0001e4000d101d74 */
[----:B0-----:R-:W-:-:S05]  /*1faf0*/  VIADD R2, R28, 0x60 ;  /* 0x000000601c027836 */ /* 0x001fca0000000000 */
[----:B------:R-:W-:-:S13]  /*1fb00*/  ISETP.GE.AND P3, PT, R2, R0, PT ;  /* 0x000000000200720c */ /* 0x000fda0003f66270 */
[----:B-1----:R-:W-:-:S05]  /*1fb10*/  @!P3 LEA R2, P4, R10, R5, 0x1 ;  /* 0x000000050a02b211 */ /* 0x002fca00078808ff */
[----:B------:R-:W-:Y:S02]  /*1fb20*/  @!P3 IMAD.X R3, RZ, RZ, R4, P4 ;  /* 0x000000ffff03b224 */ /* 0x000fe400020e0604 */
[----:B------:R-:W-:Y:S04]  /*1fb30*/  SHFL.IDX PT, R4, R6, RZ, 0x1c1f ;  /* 0x001c1fff06047589 */ /* 0x000fe800000e0000 */
[----:B------:R-:W-:Y:S04]  /*1fb40*/  @!P3 LDGSTS.E.BYPASS.LTC128B.128 [R11+0xdc00], desc[UR52][R2.64], !P0 ;  /* 0x0dc00000020bbfae */ /* 0x000fe8000c101d74 */
[----:B------:R-:W-:Y:S04]  /*1fb50*/  @!P3 LDGSTS.E.BYPASS.LTC128B.128 [R11+0x10c00], desc[UR52][R2.64+0x40], !P1 ;  /* 0x10c00040020bbfae */ /* 0x000fe8000c901d74 */
[----:B------:R0:W-:Y:S04]  /*1fb60*/  @!P3 LDGSTS.E.BYPASS.LTC128B.128 [R11+0x13c00], desc[UR52][R2.64+0x80], !P2 ;  /* 0x13c00080020bbfae */ /* 0x0001e8000d101d74 */
[----:B------:R-:W-:Y:S04]  /*1fb70*/  SHFL.IDX PT, R6, R6, 0x1, 0x1c1f ;  /* 0x003c1f0006067f89 */ /* 0x000fe800000e0000 */
[----:B0-----:R-:W0:Y:S01]  /*1fb80*/  SHFL.IDX PT, R2, R7, RZ, 0x1c1f ;  /* 0x001c1fff07027589 */ /* 0x001e2200000e0000 */
[----:B------:R-:W-:-:S05]  /*1fb90*/  VIADD R3, R28, 0x80 ;  /* 0x000000801c037836 */ /* 0x000fca0000000000 */
[----:B------:R-:W-:-:S13]  /*1fba0*/  ISETP.GE.AND P3, PT, R3, R0, PT ;  /* 0x000000000300720c */ /* 0x000fda0003f66270 */
[----:B0-----:R-:W-:-:S05]  /*1fbb0*/  @!P3 LEA R2, P4, R10, R2, 0x1 ;  /* 0x000000020a02b211 */ /* 0x001fca00078808ff */
[----:B------:R-:W-:-:S05]  /*1fbc0*/  @!P3 IMAD.X R3, RZ, RZ, R4, P4 ;  /* 0x000000ffff03b224 */ /* 0x000fca00020e0604 */
[----:B------:R-:W-:Y:S04]  /*1fbd0*/  @!P3 LDGSTS.E.BYPASS.LTC128B.128 [R11+0xe400], desc[UR52][R2.64], !P0 ;  /* 0x0e400000020bbfae */ /* 0x000fe8000c101d74 */
[----:B------:R-:W-:Y:S04]  /*1fbe0*/  @!P3 LDGSTS.E.BYPASS.LTC128B.128 [R11+0x11400], desc[UR52][R2.64+0x40], !P1 ;  /* 0x11400040020bbfae */ /* 0x000fe8000c901d74 */
[----:B------:R0:W-:Y:S04]  /*1fbf0*/  @!P3 LDGSTS.E.BYPASS.LTC128B.128 [R11+0x14400], desc[UR52][R2.64+0x80], !P2 ;  /* 0x14400080020bbfae */ /* 0x0001e8000d101d74 */
[----:B0-----:R0:W1:Y:S02]  /*1fc00*/  SHFL.IDX PT, R2, R7, 0x1, 0x1c1f ;  /* 0x003c1f0007027f89 */ /* 0x00106400000e0000 */
.L_x_11793:
[----:B------:R-:W2:Y:S01]  /*1fc10*/  LDL R4, [R1+0x34] ;  /* 0x0000340001047983 */ /* 0x000ea20000100800 */
[----:B------:R-:W-:-:S05]  /*1fc20*/  VIADD R28, R28, 0xa0 ;  /* 0x000000a01c1c7836 */ /* 0x000fca0000000000 */
[----:B------:R-:W-:-:S13]  /*1fc30*/  ISETP.GE.AND P3, PT, R28, R0, PT ;  /* 0x000000001c00720c */ /* 0x000fda0003f66270 */
[----:B-1----:R-:W-:-:S05]  /*1fc40*/  @!P3 LEA R2, P4, R10, R2, 0x1 ;  /* 0x000000020a02b211 */ /* 0x002fca00078808ff */
        /* <DEDUP_REMOVED lines=9> */
.L_x_11666:
        /* <DEDUP_REMOVED lines=18> */
.L_x_11794:
[----:B------:R-:W-:Y:S05]  /*1fe00*/  BSYNC B0 ;  /* 0x0000000000007941 */ /* 0x000fea0003800000 */
.L_x_11667:
[----:B------:R-:W1:Y:S04]  /*1fe10*/  LDL.LU R3, [R1+0x44] ;  /* 0x0000440001037983 */ /* 0x000e680000300800 */
[----:B------:R-:W2:Y:S01]  /*1fe20*/  LDL R2, [R1+0x28] ;  /* 0x0000280001027983 */ /* 0x000ea20000100800 */
[----:B------:R-:W-:Y:S01]  /*1fe30*/  BSSY B0, `(.L_x_11669) ;  /* 0x00000f7000007945 */ /* 0x000fe20003800000 */
[----:B-1----:R-:W-:-:S05]  /*1fe40*/  VIADD R0, R3, 0xfffffffe ;  /* 0xfffffffe03007836 */ /* 0x002fca0000000000 */
[----:B--2---:R-:W-:-:S13]  /*1fe50*/  ISETP.GE.AND P0, PT, R0, R2, PT ;  /* 0x000000020000720c */ /* 0x004fda0003f06270 */
[----:B------:R-:W-:Y:S05]  /*1fe60*/  @!P0 BRA `(.L_x_11670) ;  /* 0x0000000c00cc8947 */ /* 0x000fea0003800000 */
[----:B------:R-:W1:Y:S01]  /*1fe70*/  S2R R2, SR_TID.X ;  /* 0x0000000000027919 */ /* 0x000e620000002100 */
[----:B------:R-:W-:Y:S01]  /*1fe80*/  ULDC UR4, c[0x0][0x2f4] ;  /* 0x0000bd0000047ab9 */ /* 0x000fe20000000800 */
[----:B------:R-:W-:Y:S01]  /*1fe90*/  IMAD.MOV.U32 R10, RZ, RZ, R25 ;  /* 0x000000ffff0a7224 */ /* 0x000fe200078e0019 */
[----:B------:R2:W5:Y:S04]  /*1fea0*/  LDL.LU R20, [R1] ;  /* 0x0000000001147983 */ /* 0x0005680000300800 */
[----:B------:R2:W-:Y:S01]  /*1feb0*/  STL [R1+0x8], R26 ;  /* 0x0000081a01007387 */ /* 0x0005e20000100800 */
[----:B-1----:R-:W-:-:S05]  /*1fec0*/  IMAD.SHL.U32 R4, R2, 0x8, RZ ;  /* 0x0000000802047824 */ /* 0x002fca00078e00ff */
[----:B------:R-:W-:-:S04]  /*1fed0*/  LOP3.LUT R4, R4, 0x18, RZ, 0xc0, !PT ;  /* 0x0000001804047812 */ /* 0x000fc800078ec0ff */
[C---:B------:R-:W-:Y:S02]  /*1fee0*/  LOP3.LUT R3, R4.reuse, 0x20, RZ, 0xfc, !PT ;  /* 0x0000002004037812 */ /* 0x040fe400078efcff */
[C---:B------:R-:W-:Y:S02]  /*1fef0*/  LOP3.LUT R2, R4.reuse, 0x40, RZ, 0xfc, !PT ;  /* 0x0000004004027812 */ /* 0x040fe400078efcff */
[----:B------:R-:W-:Y:S02]  /*1ff00*/  ISETP.GE.AND P3, PT, R4, UR4, PT ;  /* 0x0000000404007c0c */ /* 0x000fe4000bf66270 */
[----:B------:R-:W-:Y:S02]  /*1ff10*/  ISETP.GE.AND P2, PT, R3, UR4, PT ;  /* 0x0000000403007c0c */ /* 0x000fe4000bf46270 */
[----:B--2---:R-:W-:-:S13]  /*1ff20*/  ISETP.GE.AND P1, PT, R2, UR4, PT ;  /* 0x0000000402007c0c */ /* 0x004fda000bf26270 */
.L_x_11683:
[----:B------:R-:W2:Y:S01]  /*1ff30*/  LDL R9, [R1+0x2c] ;  /* 0x00002c0001097983 */ /* 0x000ea20000100800 */
[----:B------:R-:W1:Y:S03]  /*1ff40*/  LDC R6, c[0x0][0x430] ;  /* 0x00010c00ff067b82 */ /* 0x000e660000000800 */
[----:B------:R-:W3:Y:S04]  /*1ff50*/  LDL R8, [R1+0x30] ;  /* 0x0000300001087983 */ /* 0x000ee80000100800 */
[----:B0-----:R-:W4:Y:S01]  /*1ff60*/  LDL R7, [R1+0x10] ;  /* 0x0000100001077983 */ /* 0x001f220000100800 */
[----:B------:R-:W0:Y:S01]  /*1ff70*/  S2R R2, SR_TID.X ;  /* 0x0000000000027919 */ /* 0x000e220000002100 */
        /* <DEDUP_REMOVED lines=14> */
[--C-:B------:R-:W-:Y:S01]  /*20060*/  IMAD.MOV R9, RZ, RZ, -R2.reuse ;  /* 0x000000ffff097224 */ /* 0x100fe200078e0a02 */
[----:B------:R-:W-:-:S03]  /*20070*/  SHF.R.S32.HI R3, RZ, 0x1f, R2 ;  /* 0x0000001fff037819 */ /* 0x000fc60000011402 */
[----:B------:R-:W-:Y:S02]  /*20080*/  IMAD R9, R6, R9, R4 ;  /* 0x0000000906097224 */ /* 0x000fe400078e0204 */
        /* <DEDUP_REMOVED lines=8> */
[----:B------:R-:W-:-:S05]  /*20110*/  VIADD R25, R10, 0x1 ;  /* 0x000000010a197836 */ /* 0x000fca0000000000 */
        /* <DEDUP_REMOVED lines=11> */
.L_x_11671:
[----:B------:R-:W-:Y:S01]  /*201d0*/  IMAD R5, R25, 0x8, R23 ;  /* 0x0000000819057824 */ /* 0x000fe200078e0217 */
[----:B------:R-:W-:Y:S01]  /*201e0*/  SHF.L.U32 R0, R2, 0x1f, RZ ;  /* 0x0000001f02007819 */ /* 0x000fe200000006ff */
[----:B------:R-:W-:Y:S03]  /*201f0*/  BSSY B1, `(.L_x_11672) ;  /* 0x0000003000017945 */ /* 0x000fe60003800000 */
[----:B------:R-:W0:Y:S02]  /*20200*/  SYNCS.PHASECHK.TRANS64.TRYWAIT P0, [R5+URZ+0x2d840], R0 ;  /* 0x02d84000050075a7 */ /* 0x000e24000800017f */
[----:B0-----:R-:W-:Y:S05]  /*20210*/  @!P0 BRA `(.L_x_11673) ;  /* 0x0000004000c48947 */ /* 0x001fea0003800000 */
.L_x_11795:
[----:B------:R-:W-:Y:S05]  /*20220*/  BSYNC B1 ;  /* 0x0000000000017941 */ /* 0x000fea0003800000 */
.L_x_11672:
[----:B------:R-:W2:Y:S04]  /*20230*/  LDL R6, [R1+0xc] ;  /* 0x00000c0001067983 */ /* 0x000ea80000100800 */
[----:B------:R-:W3:Y:S01]  /*20240*/  LDL R4, [R1+0x14] ;  /* 0x0000140001047983 */ /* 0x000ee20000100800 */
[----:B------:R-:W-:Y:S01]  /*20250*/  SHF.R.S32.HI R28, RZ, 0x1f, R9 ;  /* 0x0000001fff1c7819 */ /* 0x000fe20000011409 */
[----:B------:R-:W-:Y:S01]  /*20260*/  ULDC.64 UR4, c[0x0][0x300] ;  /* 0x0000c00000047ab9 */ /* 0x000fe20000000a00 */
[C---:B------:R-:W-:Y:S01]  /*20270*/  LOP3.LUT P5, RZ, R22.reuse, 0x2, RZ, 0xc0, !PT ;  /* 0x0000000216ff7812 */ /* 0x040fe200078ac0ff */
        /* <DEDUP_REMOVED lines=50> */
.L_x_11805:
        /* <DEDUP_REMOVED lines=11> */
.L_x_11675:
        /* <DEDUP_REMOVED lines=11> */
.L_x_11676:
[----:B------:R1:W-:Y:S01]  /*20700*/  SYNCS.ARRIVE.TRANS64.A1T0 RZ, [R5+URZ+0x2d830], RZ ;  /* 0x02d830ff05ff79a7 */ /* 0x0003e2000810003f */
[----:B------:R-:W-:Y:S05]  /*20710*/  @!P5 BRA `(.L_x_11677) ;  /* 0x000000000004d947 */ /* 0x000fea0003800000 */
[----:B------:R-:W-:Y:S01]  /*20720*/  BPT.TRAP 0x1 ;  /* 0x000000040000795c */ /* 0x000fe20000300000 */
.L_x_11677:
[----:B------:R-:W-:Y:S01]  /*20730*/  SHF.L.U32 R2, R20, 0x1f, RZ ;  /* 0x0000001f14027819 */ /* 0x000fe200000006ff */
[----:B-1----:R-:W-:Y:S01]  /*20740*/  IMAD R5, R10, 0x8, R23 ;  /* 0x000000080a057824 */ /* 0x002fe200078e0217 */
[----:B------:R-:W-:Y:S03]  /*20750*/  BSSY B1, `(.L_x_11678) ;  /* 0x0000003000017945 */ /* 0x000fe60003800000 */
[----:B------:R-:W1:Y:S02]  /*20760*/  SYNCS.PHASECHK.TRANS64.TRYWAIT P0, [R5+URZ+0x2d860], R2 ;  /* 0x02d86002050075a7 */ /* 0x000e64000800017f */
[----:B-1----:R-:W-:Y:S05]  /*20770*/  @!P0 BRA `(.L_x_11679) ;  /* 0x0000004000d48947 */ /* 0x002fea0003800000 */
.L_x_11806:
[----:B------:R-:W-:Y:S05]  /*20780*/  BSYNC B1 ;  /* 0x0000000000017941 */ /* 0x000fea0003800000 */
.L_x_11678:
        /* <DEDUP_REMOVED lines=45> */
.L_x_11816:
        /* <DEDUP_REMOVED lines=32> */
.L_x_11681:
        /* <DEDUP_REMOVED lines=12> */
.L_x_11682:
[----:B------:R-:W2:Y:S01]  /*20d20*/  LDL R2, [R1+0x28] ;  /* 0x0000280001027983 */ /* 0x000ea20000100800 */
[----:B------:R1:W-:Y:S01]  /*20d30*/  SYNCS.ARRIVE.TRANS64.A1T0 RZ, [R5+URZ+0x2d850], RZ ;  /* 0x02d850ff05ff79a7 */ /* 0x0003e2000810003f */
[----:B------:R-:W-:Y:S02]  /*20d40*/  VIADD R0, R26, 0xffffffff ;  /* 0xffffffff1a007836 */ /* 0x000fe40000000000 */
[----:B------:R1:W5:Y:S01]  /*20d50*/  LDL R20, [R1] ;  /* 0x0000000001147983 */ /* 0x0003620000100800 */
[----:B------:R-:W-:-:S03]  /*20d60*/  IMAD.MOV.U32 R10, RZ, RZ, R25 ;  /* 0x000000ffff0a7224 */ /* 0x000fc600078e0019 */
[----:B------:R1:W-:Y:S01]  /*20d70*/  STL [R1+0x8], R26 ;  /* 0x0000081a01007387 */ /* 0x0003e20000100800 */
[----:B--2---:R-:W-:-:S13]  /*20d80*/  ISETP.GT.AND P0, PT, R26, R2, PT ;  /* 0x000000021a00720c */ /* 0x004fda0003f04270 */
[----:B-1----:R-:W-:Y:S05]  /*20d90*/  @P0 BRA `(.L_x_11683) ;  /* 0xfffffff000640947 */ /* 0x002fea000383ffff */
.L_x_11670:
[----:B------:R-:W-:Y:S05]  /*20da0*/  BSYNC B0 ;  /* 0x0000000000007941 */ /* 0x000fea0003800000 */
.L_x_11669:
[----:B------:R-:W1:Y:S01]  /*20db0*/  S2R R2, SR_TID.X ;  /* 0x0000000000027919 */ /* 0x000e620000002100 */
[----:B------:R-:W-:Y:S01]  /*20dc0*/  BSSY B0, `(.L_x_11684) ;  /* 0x0000010000007945 */ /* 0x000fe20003800000 */
        /* <DEDUP_REMOVED lines=12> */
[----:B0-----:R-:W0:Y:S01]  /*20e90*/  POPC R7, R4 ;  /* 0x0000000400077309 */ /* 0x001e220000000000 */
[----:B--2---:R-:W0:Y:S02]  /*20ea0*/  SHFL.IDX PT, R0, R3, R0, 0x1f ;  /* 0x00001f0003007589 */ /* 0x004e2400000e0000 */
[----:B0-----:R-:W-:-:S07]  /*20eb0*/  IADD3 R16, R0, UR37, R7 ;  /* 0x0000002500107c10 */ /* 0x001fce000fffe007 */
.L_x_11685:
[----:B------:R-:W-:Y:S05]  /*20ec0*/  BSYNC B0 ;  /* 0x0000000000007941 */ /* 0x000fea0003800000 */
.L_x_11684:
[----:B------:R-:W-:-:S05]  /*20ed0*/  IMAD.U32 R0, RZ, RZ, UR38 ;  /* 0x00000026ff007e24 */ /* 0x000fca000f8e00ff */
[----:B------:R-:W-:-:S13]  /*20ee0*/  ISETP.NE.AND P0, PT, R0, 0x3, PT ;  /* 0x000000030000780c */ /* 0x000fda0003f05270 */
[----:B------:R-:W-:Y:S05]  /*20ef0*/  @!P0 BRA `(.L_x_11686) ;  /* 0x0000000000048947 */ /* 0x000fea0003800000 */
[----:B------:R-:W-:Y:S01]  /*20f00*/  BPT.TRAP 0x1 ;  /* 0x000000040000795c */ /* 0x000fe20000300000 */
.L_x_11686:
[----:B------:R-:W2:Y:S04]  /*20f10*/  LDL R3, [R1] ;  /* 0x0000000001037983 */ /* 0x000ea80000100800 */
[----:B------:R-:W3:Y:S01]  /*20f20*/  LDL.LU R2, [R1+0x24] ;  /* 0x0000240001027983 */ /* 0x000ee20000300800 */
[----:B------:R-:W-:Y:S01]  /*20f30*/  IMAD R0, R25, 0x8, R23 ;  /* 0x0000000819007824 */ /* 0x000fe200078e0217 */
[----:B------:R-:W-:Y:S01]  /*20f40*/  BSSY B0, `(.L_x_11687) ;  /* 0x0000005000007945 */ /* 0x000fe20003800000 */
[----:B--2---:R-:W-:-:S04]  /*20f50*/  SHF.L.U32 R3, R3, 0x1f, RZ ;  /* 0x0000001f03037819 */ /* 0x004fc800000006ff */
[----:B------:R-:W1:Y:S01]  /*20f60*/  SYNCS.PHASECHK.TRANS64.TRYWAIT P0, [R0+URZ+0x2d860], R3 ;  /* 0x02d86003000075a7 */ /* 0x000e62000800017f */
[----:B---3--:R-:W-:Y:S01]  /*20f70*/  IMAD R6, R26, -0x80, R2 ;  /* 0xffffff801a067824 */ /* 0x008fe200078e0202 */
[----:B-1----:R-:W-:Y:S06]  /*20f80*/  @!P0 BRA `(.L_x_11688) ;  /* 0x0000004000488947 */ /* 0x002fec0003800000 */
.L_x_11817:
[----:B------:R-:W-:Y:S05]  /*20f90*/  BSYNC B0 ;  /* 0x0000000000007941 */ /* 0x000fea0003800000 */
.L_x_11687:
        /* <DEDUP_REMOVED lines=51> */
.L_x_11827:
        /* <DEDUP_REMOVED lines=13> */
.L_x_11690:
        /* <DEDUP_REMOVED lines=11> */
.L_x_11691:
[----:B------:R-:W2:Y:S01]  /*21450*/  LDL.LU R2, [R1] ;  /* 0x0000000001027983 */ /* 0x000ea20000300800 */
[----:B------:R-:W-:Y:S01]  /*21460*/  VIADD R25, R25, 0x1 ;  /* 0x0000000119197836 */ /* 0x000fe20000000000 */
[----:B------:R0:W-:Y:S04]  /*21470*/  SYNCS.ARRIVE.TRANS64.A1T0 RZ, [R0+URZ+0x2d850], RZ ;  /* 0x02d850ff00ff79a7 */ /* 0x0001e8000810003f */
[----:B------:R-:W-:-:S04]  /*21480*/  ISETP.NE.AND P0, PT, R25, 0x2, PT ;  /* 0x000000021900780c */ /* 0x000fc80003f05270 */
[----:B0-----:R-:W-:Y:S02]  /*21490*/  SEL R0, RZ, 0x1, P0 ;  /* 0x00000001ff007807 */ /* 0x001fe40000000000 */
[----:B------:R-:W-:Y:S02]  /*214a0*/  SEL R25, R25, RZ, P0 ;  /* 0x000000ff19197207 */ /* 0x000fe40000000000 */
[----:B--2---:R-:W-:-:S05]  /*214b0*/  LOP3.LUT R2, R2, R0, RZ, 0x3c, !PT ;  /* 0x0000000002027212 */ /* 0x004fca00078e3cff */
[----:B------:R2:W-:Y:S02]  /*214c0*/  STL [R1], R2 ;  /* 0x0000000201007387 */ /* 0x0005e40000100800 */
.L_x_11650:
[----:B------:R-:W-:Y:S05]  /*214d0*/  BSYNC B7 ;  /* 0x0000000000077941 */ /* 0x000fea0003800000 */
.L_x_11648:
[----:B------:R-:W-:-:S13]  /*214e0*/  LOP3.LUT P0, RZ, R22, 0x10, RZ, 0xc0, !PT ;  /* 0x0000001016ff7812 */ /* 0x000fda000780c0ff */
[----:B------:R-:W-:Y:S05]  /*214f0*/  @!P0 BRA `(.L_x_11692) ;  /* 0x0000000000248947 */ /* 0x000fea0003800000 */
[----:B------:R-:W-:Y:S05]  /*21500*/  WARPSYNC.ALL ;  /* 0x0000000000007948 */ /* 0x000fea0003800000 */
[----:B------:R-:W3:Y:S08]  /*21510*/  S2UR UR5, SR_CgaCtaId ;  /* 0x00000000000579c3 */ /* 0x000ef00000008800 */
[----:B------:R-:W-:Y:S06]  /*21520*/  BAR.SYNC.DEFER_BLOCKING 0x5, 0x200 ;  /* 0x0148000000007b1d */ /* 0x000fec0000010000 */
[----:B------:R-:W-:-:S02]  /*21530*/  UMOV UR4, 0x400 ;  /* 0x0000040000047882 */ /* 0x000fc40000000000 */
[----:B---3--:R-:W-:-:S06]  /*21540*/  ULEA UR4, UR5, UR4, 0x18 ;  /* 0x0000000405047291 */ /* 0x008fcc000f8ec03f */
[----:B------:R-:W-:-:S05]  /*21550*/  IMAD.U32 R23, RZ, RZ, UR4 ;  /* 0x00000004ff177e24 */ /* 0x000fca000f8e00ff */
[----:B------:R3:W4:Y:S01]  /*21560*/  LDS.128 R16, [R23+0x2d8d0] ;  /* 0x02d8d00017107984 */ /* 0x0007220000000c00 */
[----:B------:R-:W-:Y:S06]  /*21570*/  BAR.ARV 0x4, 0x200 ;  /* 0x0108000000007b1d */ /* 0x000fec0000002000 */
[----:B------:R-:W-:Y:S05]  /*21580*/  BRA `(.L_x_11693) ;  /* 0x0000000800cc7947 */ /* 0x000fea0003800000 */
.L_x_11692:
        /* <DEDUP_REMOVED lines=8> */
[----:B--2---:R-:W0:Y:S02]  /*21610*/  @!P1 LDC.64 R2, c[0x0][0xc80] ;  /* 0x00032000ff029b82 */ /* 0x004e240000000a00 */
        /* <DEDUP_REMOVED lines=27> */
.L_x_11837:
[----:B------:R-:W-:Y:S02]  /*217d0*/  ULDC UR4, c[0x0][0xc38] ;  /* 0x00030e0000047ab9 */ /* 0x000fe40000000800 */
[----:B------:R-:W-:-:S04]  /*217e0*/  IMAD.U32 R4, RZ, RZ, UR4 ;  /* 0x00000004ff047e24 */ /* 0x000fc8000f8e00ff */
[----:B-1----:R-:W-:-:S04]  /*217f0*/  IMAD R5, R14, R4, RZ ;  /* 0x000000040e057224 */ /* 0x002fc800078e02ff */
[----:B------:R-:W-:-:S05]  /*21800*/  IMAD.IADD R16, R16, 0x1, R5 ;  /* 0x0000000110107824 */ /* 0x000fca00078e0205 */
[----:B------:R-:W-:-:S13]  /*21810*/  ISETP.GT.AND P6, PT, R16, R0, PT ;  /* 0x000000001000720c */ /* 0x000fda0003fc4270 */
[----:B------:R-:W-:Y:S05]  /*21820*/  @P6 BRA `(.L_x_11695) ;  /* 0x00000000009c6947 */ /* 0x000fea0003800000 */
.L_x_11700:
        /* <DEDUP_REMOVED lines=14> */
.L_x_11698:
[----:B------:R-:W-:Y:S05]  /*21910*/  BSYNC B0 ;  /* 0x0000000000007941 */ /* 0x000fea0003800000 */
.L_x_11697:
[----:B------:R-:W-:-:S03]  /*21920*/  UMOV UR4, 0xffffffff ;  /* 0xffffffff00047882 */ /* 0x000fc60000000000 */
[----:B------:R-:W-:Y:S05]  /*21930*/  BRA.DIV UR4, `(.L_x_11699) ;  /* 0x0000004204847947 */ /* 0x000fea000b800000 */
[----:B-----5:R-:W2:Y:S02]  /*21940*/  SHFL.UP PT, R14, R2, 0x1, RZ ;  /* 0x04200000020e7989 */ /* 0x020ea400000e00ff */
[----:B--2---:R-:W-:-:S05]  /*21950*/  SEL R13, R14, RZ, P1 ;  /* 0x000000ff0e0d7207 */ /* 0x004fca0000800000 */
[----:B------:R-:W-:-:S05]  /*21960*/  IMAD.IADD R13, R2, 0x1, R13 ;  /* 0x00000001020d7824 */ /* 0x000fca00078e020d */
        /* <DEDUP_REMOVED lines=13> */
.L_x_11845:
[----:B------:R-:W-:Y:S02]  /*21a40*/  ULDC UR4, c[0x0][0xc38] ;  /* 0x00030e0000047ab9 */ /* 0x000fe40000000800 */
[----:B------:R-:W-:-:S04]  /*21a50*/  IMAD.U32 R4, RZ, RZ, UR4 ;  /* 0x00000004ff047e24 */ /* 0x000fc8000f8e00ff */
[----:B-1----:R-:W-:-:S04]  /*21a60*/  IMAD R5, R14, R4, RZ ;  /* 0x000000040e057224 */ /* 0x002fc800078e02ff */
[----:B------:R-:W-:-:S05]  /*21a70*/  IMAD.IADD R16, R5, 0x1, R16 ;  /* 0x0000000105107824 */ /* 0x000fca00078e0210 */
[----:B------:R-:W-:-:S13]  /*21a80*/  ISETP.GT.AND P6, PT, R16, R0, PT ;  /* 0x000000001000720c */ /* 0x000fda0003fc4270 */
[----:B------:R-:W-:Y:S05]  /*21a90*/  @!P6 BRA `(.L_x_11700) ;  /* 0xfffffffc0064e947 */ /* 0x000fea000383ffff */
.L_x_11695:
        /* <DEDUP_REMOVED lines=8> */
.L_x_11849:
[----:B------:R-:W-:Y:S01]  /*21b20*/  ISETP.NE.AND P0, PT, R5, RZ, PT ;  /* 0x000000ff0500720c */ /* 0x000fe20003f05270 */
[----:B------:R-:W-:-:S12]  /*21b30*/  IMAD.MOV.U32 R5, RZ, RZ, RZ ;  /* 0x000000ffff057224 */ /* 0x000fd800078e00ff */
[----:B------:R-:W-:Y:S05]  /*21b40*/  @!P0 BRA `(.L_x_11702) ;  /* 0x0000000000108947 */ /* 0x000fea0003800000 */
[----:B------:R-:W-:Y:S01]  /*21b50*/  UMOV UR4, 0xffffffff ;  /* 0xffffffff00047882 */ /* 0x000fe20000000000 */
[----:B------:R-:W-:Y:S02]  /*21b60*/  VIADD R12, R6, 0xffffffff ;  /* 0xffffffff060c7836 */ /* 0x000fe40000000000 */
[----:B------:R-:W-:Y:S05]  /*21b70*/  BRA.DIV UR4, `(.L_x_11703) ;  /* 0x0000004204f87947 */ /* 0x000fea000b800000 */
[----:B------:R3:W4:Y:S02]  /*21b80*/  SHFL.IDX PT, R5, R3, R12, 0x1f ;  /* 0x00001f0c03057589 */ /* 0x00072400000e0000 */
.L_x_11702:
[----:B01-3--:R-:W0:Y:S01]  /*21b90*/  LDC.64 R2, c[0x0][0xc90] ;  /* 0x00032400ff027b82 */ /* 0x00be220000000a00 */
[----:B------:R-:W-:-:S04]  /*21ba0*/  IMAD.IADD R19, R6, 0x1, R19 ;  /* 0x0000000106137824 */ /* 0x000fc800078e0213 */
[----:B0-----:R-:W-:-:S05]  /*21bb0*/  IMAD.WIDE R2, R19, 0x4, R2 ;  /* 0x0000000413027825 */ /* 0x001fca00078e0202 */
[----:B------:R0:W2:Y:S01]  /*21bc0*/  LDG.E R7, desc[UR52][R2.64] ;  /* 0x0000003402077981 */ /* 0x0000a2000c1e1900 */
[----:B----4-:R-:W-:Y:S02]  /*21bd0*/  IMAD R16, R5, R4, R16 ;  /* 0x0000000405107224 */ /* 0x010fe400078e0210 */
[----:B0-----:R-:W-:Y:S02]  /*21be0*/  IMAD.MOV.U32 R2, RZ, RZ, RZ ;  /* 0x000000ffff027224 */ /* 0x001fe400078e00ff */
[----:B--2---:R-:W-:-:S05]  /*21bf0*/  IMAD R6, R17, R7, RZ ;  /* 0x0000000711067224 */ /* 0x004fca00078e02ff */
        /* <DEDUP_REMOVED lines=40> */
[----:B------:R-:W-:-:S05]  /*21e80*/  IABS R3, R5 ;  /* 0x0000000500037213 */ /* 0x000fca0000000000 */
[----:B------:R-:W-:-:S04]  /*21e90*/  IMAD.HI.U32 R2, R2, R3, RZ ;  /* 0x0000000302027227 */ /* 0x000fc800078e00ff */
[----:B------:R-:W-:Y:S01]  /*21ea0*/  IMAD R6, R2, R6, R3 ;  /* 0x0000000602067224 */ /* 0x000fe200078e0203 */
[C---:B------:R-:W-:Y:S01]  /*21eb0*/  LOP3.LUT R3, R5.reuse, R4, RZ, 0x3c, !PT ;  /* 0x0000000405037212 */ /* 0x040fe200078e3cff */
[----:B------:R-:W-:-:S03]  /*21ec0*/  IMAD.IADD R5, R5, 0x1, R0 ;  /* 0x0000000105057824 */ /* 0x000fc600078e0200 */
        /* <DEDUP_REMOVED lines=14> */
.L_x_11696:
[----:B------:R-:W-:Y:S01]  /*21fb0*/  UMOV UR4, URZ ;  /* 0x0000003f00047c82 */ /* 0x000fe20008000000 */
[----:B------:R-:W-:Y:S01]  /*21fc0*/  UMOV UR5, URZ ;  /* 0x0000003f00057c82 */ /* 0x000fe20008000000 */
[----:B------:R-:W-:Y:S01]  /*21fd0*/  ULDC UR6, c[0x0][0xc3c] ;  /* 0x00030f0000067ab9 */ /* 0x000fe20000000800 */
[----:B------:R-:W-:Y:S02]  /*21fe0*/  IMAD.MOV.U32 R16, RZ, RZ, R0 ;  /* 0x000000ffff107224 */ /* 0x000fe400078e0000 */
[----:B------:R-:W-:Y:S02]  /*21ff0*/  IMAD.U32 R17, RZ, RZ, UR4 ;  /* 0x00000004ff117e24 */ /* 0x000fe4000f8e00ff */
[----:B------:R-:W-:Y:S02]  /*22000*/  IMAD.U32 R18, RZ, RZ, UR5 ;  /* 0x00000005ff127e24 */ /* 0x000fe4000f8e00ff */
[----:B------:R-:W-:-:S07]  /*22010*/  IMAD.U32 R19, RZ, RZ, UR6 ;  /* 0x00000006ff137e24 */ /* 0x000fce000f8e00ff */
.L_x_11704:
        /* <DEDUP_REMOVED lines=10> */
.L_x_11693:
[----:B------:R-:W-:Y:S02]  /*220c0*/  ULDC UR4, c[0x0][0xc3c] ;  /* 0x00030f0000047ab9 */ /* 0x000fe40000000800 */
[----:B----4-:R-:W-:-:S13]  /*220d0*/  ISETP.GE.AND P0, PT, R19, UR4, PT ;  /* 0x0000000413007c0c */ /* 0x010fda000bf06270 */
[----:B------:R-:W-:Y:S05]  /*220e0*/  @!P0 BRA `(.L_x_11705) ;  /* 0xffffff9c00188947 */ /* 0x000fea000383ffff */
[----:B------:R-:W-:Y:S05]  /*220f0*/  BSYNC B8 ;  /* 0x0000000000087941 */ /* 0x000fea0003800000 */
.L_x_11588:
[----:B0-----:R-:W4:Y:S01]  /*22100*/  LDL.LU R0, [R1+0x4c] ;  /* 0x00004c0001007983 */ /* 0x001f220000300800 */
[----:B------:R-:W-:Y:S01]  /*22110*/  BSSY B0, `(.L_x_11706) ;  /* 0x000000b000007945 */ /* 0x000fe20003800000 */
[----:B------:R-:W0:Y:S01]  /*22120*/  S2R R5, SR_CgaCtaId ;  /* 0x0000000000057919 */ /* 0x000e220000008800 */
[----:B----4-:R-:W-:-:S05]  /*22130*/  VIADD R0, R0, 0x1 ;  /* 0x0000000100007836 */ /* 0x010fca0000000000 */
[----:B--2---:R-:W-:-:S04]  /*22140*/  LEA.HI R2, R0, R0, RZ, 0x1 ;  /* 0x0000000000027211 */ /* 0x004fc800078f08ff */
[----:B------:R-:W-:Y:S02]  /*22150*/  LOP3.LUT R3, R2, 0xfffffffe, RZ, 0xc0, !PT ;  /* 0xfffffffe02037812 */ /* 0x000fe400078ec0ff */
[----:B------:R-:W-:-:S03]  /*22160*/  MOV R2, 0x400 ;  /* 0x0000040000027802 */ /* 0x000fc60000000f00 */
[----:B------:R-:W-:Y:S01]  /*22170*/  IMAD.IADD R0, R0, 0x1, -R3 ;  /* 0x0000000100007824 */ /* 0x000fe200078e0a03 */
[----:B0-----:R-:W-:-:S04]  /*22180*/  LEA R5, R5, R2, 0x18 ;  /* 0x0000000205057211 */ /* 0x001fc800078ec0ff */
[----:B------:R-:W-:-:S04]  /*22190*/  SHF.L.U32 R0, R0, 0x1f, RZ ;  /* 0x0000001f00007819 */ /* 0x000fc800000006ff */
[----:B------:R-:W0:Y:S02]  /*221a0*/  SYNCS.PHASECHK.TRANS64.TRYWAIT P0, [R5+URZ+0x2d820], R0 ;  /* 0x02d82000050075a7 */ /* 0x000e24000800017f */
[----:B0-----:R-:W-:Y:S05]  /*221b0*/  @!P0 BRA `(.L_x_11707) ;  /* 0x0000003c00908947 */ /* 0x001fea0003800000 */
.L_x_11852:
[----:B------:R-:W-:Y:S05]  /*221c0*/  BSYNC B0 ;  /* 0x0000000000007941 */ /* 0x000fea0003800000 */
.L_x_11706:
[----:B------:R-:W-:-:S03]  /*221d0*/  UMOV UR4, 0xffffffff ;  /* 0xffffffff00047882 */ /* 0x000fc60000000000 */
[----:B------:R-:W-:Y:S05]  /*221e0*/  BRA.DIV UR4, `(.L_x_11708) ;  /* 0x0000003e04987947 */ /* 0x000fea000b800000 */
[----:B0-----:R-:W0:Y:S02]  /*221f0*/  S2R R0, SR_TID.X ;  /* 0x0000000000007919 */ /* 0x001e240000002100 */
[----:B0-----:R-:W-:-:S04]  /*22200*/  SHF.R.U32.HI R0, RZ, 0x5, R0 ;  /* 0x00000005ff007819 */ /* 0x001fc80000011600 */
[----:B------:R-:W-:-:S05]  /*22210*/  LOP3.LUT R0, R0, 0x3, RZ, 0xc0, !PT ;  /* 0x0000000300007812 */ /* 0x000fca00078ec0ff */
[----:B------:R0:W2:Y:S02]  /*22220*/  SHFL.IDX PT, R14, R0, RZ, 0x1f ;  /* 0x00001fff000e7589 */ /* 0x0000a400000e0000 */
.L_x_11855:
[----:B--2---:R-:W-:-:S13]  /*22230*/  ISETP.NE.AND P0, PT, R14, RZ, PT ;  /* 0x000000ff0e00720c */ /* 0x004fda0003f05270 */
[----:B------:R-:W-:Y:S05]  /*22240*/  @P0 BRA `(.L_x_11362) ;  /* 0x0000000000900947 */ /* 0x000fea0003800000 */
[----:B------:R-:W-:-:S03]  /*22250*/  UMOV UR4, 0xffffffff ;  /* 0xffffffff00047882 */ /* 0x000fc60000000000 */
[----:B------:R-:W-:Y:S05]  /*22260*/  BRA.DIV UR4, `(.L_x_11709) ;  /* 0x0000003e04ac7947 */ /* 0x000fea000b800000 */
[----:B------:R-:W-:-:S13]  /*22270*/  ELECT P6, URZ, PT ;  /* 0x00000000003f782f */ /* 0x000fda00038c0000 */
.L_x_11858:
[----:B------:R-:W-:Y:S05]  /*22280*/  @!P6 BRA `(.L_x_11362) ;  /* 0x000000000080e947 */ /* 0x000fea0003800000 */
[----:B------:R-:W-:-:S06]  /*22290*/  ULOP3.LUT UR4, UR36, 0x2, URZ, 0xfc, !UPT ;  /* 0x0000000224047892 */ /* 0x000fcc000f8efc3f */
[----:B0-----:R-:W-:-:S05]  /*222a0*/  IMAD.U32 R0, RZ, RZ, UR4 ;  /* 0x00000004ff007e24 */ /* 0x001fca000f8e00ff */
[----:B------:R-:W-:-:S13]  /*222b0*/  ISETP.NE.AND P0, PT, R0, 0x3, PT ;  /* 0x000000030000780c */ /* 0x000fda0003f05270 */
[----:B------:R-:W-:Y:S05]  /*222c0*/  @!P0 BRA `(.L_x_11710) ;  /* 0x0000000000048947 */ /* 0x000fea0003800000 */
[----:B------:R-:W-:Y:S01]  /*222d0*/  BPT.TRAP 0x1 ;  /* 0x000000040000795c */ /* 0x000fe20000300000 */
.L_x_11710:
[----:B------:R-:W2:Y:S01]  /*222e0*/  LDL R0, [R1] ;  /* 0x0000000001007983 */ /* 0x000ea20000100800 */
[C---:B------:R-:W-:Y:S02]  /*222f0*/  IMAD R3, R25.reuse, 0x8, R5 ;  /* 0x0000000819037824 */ /* 0x040fe400078e0205 */
[----:B------:R-:W-:-:S05]  /*22300*/  VIADD R25, R25, 0x1 ;  /* 0x0000000119197836 */ /* 0x000fca0000000000 */
[----:B------:R-:W-:Y:S02]  /*22310*/  ISETP.NE.AND P2, PT, R25, 0x2, PT ;  /* 0x000000021900780c */ /* 0x000fe40003f45270 */
[----:B--2---:R-:W-:Y:S02]  /*22320*/  SHF.L.U32 R2, R0, 0x1f, RZ ;  /* 0x0000001f00027819 */ /* 0x004fe400000006ff */
[----:B------:R-:W-:Y:S02]  /*22330*/  SEL R0, RZ, 0x1, P2 ;  /* 0x00000001ff007807 */ /* 0x000fe40001000000 */
[----:B------:R-:W0:Y:S02]  /*22340*/  SYNCS.PHASECHK.TRANS64.TRYWAIT P1, [R3+URZ+0x2d840], R2 ;  /* 0x02d84002030075a7 */ /* 0x000e24000802017f */
[----:B0-----:R-:W-:Y:S05]  /*22350*/  @!P1 BRA `(.L_x_11711) ;  /* 0x0000003c00909947 */ /* 0x001fea0003800000 */
.L_x_11859:
[----:B------:R-:W2:Y:S01]  /*22360*/  LDL.LU R4, [R1] ;  /* 0x0000000001047983 */ /* 0x000ea20000300800 */
[----:B------:R-:W-:Y:S02]  /*22370*/  SEL R25, R25, RZ, P2 ;  /* 0x000000ff19197207 */ /* 0x000fe40001000000 */
[----:B--2---:R-:W-:Y:S01]  /*22380*/  LOP3.LUT R0, R4, R0, RZ, 0x3c, !PT ;  /* 0x0000000004007212 */ /* 0x004fe200078e3cff */
[----:B------:R-:W-:Y:S06]  /*22390*/  @!P0 BRA `(.L_x_11712) ;  /* 0x0000000000048947 */ /* 0x000fec0003800000 */
[----:B------:R-:W-:Y:S01]  /*223a0*/  BPT.TRAP 0x1 ;  /* 0x000000040000795c */ /* 0x000fe20000300000 */
.L_x_11712:
[----:B------:R-:W-:Y:S01]  /*223b0*/  IMAD R25, R25, 0x8, R5 ;  /* 0x0000000819197824 */ /* 0x000fe200078e0205 */
[----:B------:R-:W-:-:S04]  /*223c0*/  SHF.L.U32 R0, R0, 0x1f, RZ ;  /* 0x0000001f00007819 */ /* 0x000fc800000006ff */
[----:B------:R-:W2:Y:S02]  /*223d0*/  SYNCS.PHASECHK.TRANS64.TRYWAIT P1, [R25+URZ+0x2d840], R0 ;  /* 0x02d84000190075a7 */ /* 0x000ea4000802017f */
[----:B--2---:R-:W-:Y:S05]  /*223e0*/  @!P1 BRA `(.L_x_11713) ;  /* 0x0000003c00809947 */ /* 0x004fea0003800000 */
.L_x_11860:
[----:B------:R-:W-:Y:S05]  /*223f0*/  @!P0 BRA `(.L_x_11714) ;  /* 0x0000000000048947 */ /* 0x000fea0003800000 */
[----:B------:R-:W-:Y:S01]  /*22400*/  BPT.TRAP 0x1 ;  /* 0x000000040000795c */ /* 0x000fe20000300000 */
.L_x_11714:
[----:B------:R-:W4:Y:S02]  /*22410*/  SYNCS.PHASECHK.TRANS64.TRYWAIT P1, [R3+URZ+0x2d860], R2 ;  /* 0x02d86002030075a7 */ /* 0x000f24000802017f */
[----:B----4-:R-:W-:Y:S05]  /*22420*/  @!P1 BRA `(.L_x_11715) ;  /* 0x0000003c00849947 */ /* 0x010fea0003800000 */
.L_x_11861:
[----:B------:R-:W-:Y:S05]  /*22430*/  @!P0 BRA `(.L_x_11716) ;  /* 0x0000000000048947 */ /* 0x000fea0003800000 */
[----:B------:R-:W-:Y:S01]  /*22440*/  BPT.TRAP 0x1 ;  /* 0x000000040000795c */ /* 0x000fe20000300000 */
.L_x_11716:
[----:B------:R0:W0:Y:S02]  /*22450*/  SYNCS.PHASECHK.TRANS64.TRYWAIT P0, [R25+URZ+0x2d860], R0 ;  /* 0x02d86000190075a7 */ /* 0x000024000800017f */
[----:B0-----:R-:W-:Y:S05]  /*22460*/  @!P0 NANOSLEEP.SYNCS 0x989680 ;  /* 0x009896800000895d */ /* 0x001fea0003900000 */
[----:B------:R-:W0:Y:S02]  /*22470*/  @!P0 SYNCS.PHASECHK.TRANS64 P0, [R25+URZ+0x2d860], R0 ;  /* 0x02d86000190085a7 */ /* 0x000e24000800007f */
[----:B0-----:R-:W-:Y:S05]  /*22480*/  @!P0 BRA `(.L_x_11716) ;  /* 0xfffffffc00f08947 */ /* 0x001fea000383ffff */
.L_x_11362:
[----:B------:R-:W-:Y:S05]  /*22490*/  BSYNC B9 ;  /* 0x0000000000097941 */ /* 0x000fea0003800000 */
.L_x_11359:
[----:B------:R-:W-:Y:S05]  /*224a0*/  EXIT ;  /* 0x000000000000794d */ /* 0x000fea0003800000 */
.L_x_11386:
[----:B0-----:R0:W1:Y:S02]  /*224b0*/  SYNCS.PHASECHK.TRANS64.TRYWAIT P4, [R35+URZ+0x2d890], R85 ;  /* 0x02d89055230075a7 */ /* 0x001064000808017f */
[----:B-1----:R-:W-:Y:S05]  /*224c0*/  @!P4 NANOSLEEP.SYNCS 0x989680 ;  /* 0x009896800000c95d */ /* 0x002fea0003900000 */
[----:B------:R-:W1:Y:S02]  /*224d0*/  @!P4 SYNCS.PHASECHK.TRANS64 P4, [R35+URZ+0x2d890], R85 ;  /* 0x02d890552300c5a7 */ /* 0x000e64000808007f */
[----:B-1----:R-:W-:Y:S05]  /*224e0*/  @!P4 BRA `(.L_x_11386) ;  /* 0xfffffffc00f0c947 */ /* 0x002fea000383ffff */
[----:B------:R-:W-:Y:S05]  /*224f0*/  BRA `(.L_x_11717) ;  /* 0xfffffe0c00d07947 */ /* 0x000fea000383ffff */
.L_x_11387:
        /* <DEDUP_REMOVED lines=8> */
.L_x_11719:
[----:B------:R-:W-:Y:S05]  /*22580*/  BSYNC B1 ;  /* 0x0000000000017941 */ /* 0x000fea0003800000 */
.L_x_11718:
        /* <DEDUP_REMOVED lines=8> */
.L_x_11720:
[----:B------:R-:W-:Y:S01]  /*22610*/  IMAD.MOV.U32 R11, RZ, RZ, R14 ;  /* 0x000000ffff0b7224 */ /* 0x000fe200078e000e */
[----:B------:R-:W-:Y:S06]  /*22620*/  BRA `(.L_x_11721) ;  /* 0xfffffe0c00987947 */ /* 0x000fec000383ffff */
.L_x_11415:
[----:B0-----:R0:W1:Y:S02]  /*22630*/  SYNCS.PHASECHK.TRANS64.TRYWAIT P4, [R35+URZ+0x2d890], R85 ;  /* 0x02d89055230075a7 */ /* 0x001064000808017f */
[----:B-1----:R-:W-:Y:S05]  /*22640*/  @!P4 NANOSLEEP.SYNCS 0x989680 ;  /* 0x009896800000c95d */ /* 0x002fea0003900000 */
[----:B------:R-:W1:Y:S02]  /*22650*/  @!P4 SYNCS.PHASECHK.TRANS64 P4, [R35+URZ+0x2d890], R85 ;  /* 0x02d890552300c5a7 */ /* 0x000e64000808007f */
[----:B-1----:R-:W-:Y:S05]  /*22660*/  @!P4 BRA `(.L_x_11415) ;  /* 0xfffffffc00f0c947 */ /* 0x002fea000383ffff */
[----:B------:R-:W-:Y:S05]  /*22670*/  BRA `(.L_x_11722) ;  /* 0xfffffe2800647947 */ /* 0x000fea000383ffff */
.L_x_11416:
        /* <DEDUP_REMOVED lines=8> */
.L_x_11724:
[----:B------:R-:W-:Y:S05]  /*22700*/  BSYNC B1 ;  /* 0x0000000000017941 */ /* 0x000fea0003800000 */
.L_x_11723:
        /* <DEDUP_REMOVED lines=8> */
.L_x_11725:
[----:B------:R-:W-:Y:S01]  /*22790*/  IMAD.MOV.U32 R88, RZ, RZ, R14 ;  /* 0x000000ffff587224 */ /* 0x000fe200078e000e */
[----:B------:R-:W-:Y:S06]  /*227a0*/  BRA `(.L_x_11726) ;  /* 0xfffffe28002c7947 */ /* 0x000fec000383ffff */
.L_x_11429:
[----:B0-----:R0:W1:Y:S02]  /*227b0*/  SYNCS.PHASECHK.TRANS64.TRYWAIT P3, [R35+URZ+0x2d890], R85 ;  /* 0x02d89055230075a7 */ /* 0x001064000806017f */
[----:B-1----:R-:W-:Y:S05]  /*227c0*/  @!P3 NANOSLEEP.SYNCS 0x989680 ;  /* 0x009896800000b95d */ /* 0x002fea0003900000 */
[----:B------:R-:W1:Y:S02]  /*227d0*/  @!P3 SYNCS.PHASECHK.TRANS64 P3, [R35+URZ+0x2d890], R85 ;  /* 0x02d890552300b5a7 */ /* 0x000e64000806007f */
[----:B-1----:R-:W-:Y:S05]  /*227e0*/  @!P3 BRA `(.L_x_11429) ;  /* 0xfffffffc00f0b947 */ /* 0x002fea000383ffff */
[----:B------:R-:W-:Y:S05]  /*227f0*/  BRA `(.L_x_11727) ;  /* 0xfffffe4000107947 */ /* 0x000fea000383ffff */
.L_x_11430:
[----:B------:R-:W-:Y:S01]  /*22800*/  BSSY B1, `(.L_x_11728) ;  /* 0x0000007000017945 */ /* 0x000fe20003800000 */
[----:B------:R-:W-:Y:S02]  /*22810*/  IMAD.MOV.U32 R12, RZ, RZ, RZ ;  /* 0x000000ffff0c7224 */ /* 0x000fe400078e00ff */
[----:B------:R-:W-:Y:S02]  /*22820*/  IMAD.MOV.U32 R11, RZ, RZ, 0x1e1f ;  /* 0x00001e1fff0b7424 */ /* 0x000fe400078e00ff */
[----:B------:R-:W-:-:S07]  /*22830*/  IMAD.MOV.U32 R15, RZ, RZ, -0x1 ;  /* 0xffffffffff0f7424 */ /* 0x000fce00078e00ff */
[----:B0-----:R-:W-:Y:S05]  /*22840*/  WARPSYNC.COLLECTIVE R15, `(.L_x_11729) ;  /* 0x000000000f087348 */ /* 0x001fea0003c00000 */
[----:B------:R1:W2:Y:S02]  /*22850*/  SHFL.IDX P6, R14, R13, R12, R11 ;  /* 0x0000000c0d0e7389 */ /* 0x0002a400000c000b */
[----:B012---:R-:W-:Y:S01]  /*22860*/  ENDCOLLECTIVE ;  /* 0x000000000000791b */ /* 0x007fe20003800000 */
.L_x_11729:
[----:B------:R-:W-:Y:S05]  /*22870*/  BSYNC B1 ;  /* 0x0000000000017941 */ /* 0x000fea0003800000 */
.L_x_11728:
        /* <DEDUP_REMOVED lines=8> */
.L_x_11730:
[----:B------:R-:W-:Y:S01]  /*22900*/  IMAD.MOV.U32 R42, RZ, RZ, R14 ;  /* 0x000000ffff2a7224 */ /* 0x000fe200078e000e */
[----:B------:R-:W-:Y:S06]  /*22910*/  BRA `(.L_x_11731) ;  /* 0xfffffe4000447947 */ /* 0x000fec000383ffff */
.L_x_11434:
[----:B---3--:R3:W0:Y:S02]  /*22920*/  SYNCS.PHASECHK.TRANS64.TRYWAIT P2, [R35+URZ+0x2d8b0], R85 ;  /* 0x02d8b055230075a7 */ /* 0x008624000804017f */
[----:B0-----:R-:W-:Y:S05]  /*22930*/  @!P2 NANOSLEEP.SYNCS 0x989680 ;  /* 0x009896800000a95d */ /* 0x001fea0003900000 */
[----:B------:R-:W0:Y:S02]  /*22940*/  @!P2 SYNCS.PHASECHK.TRANS64 P2, [R35+URZ+0x2d8b0], R85 ;  /* 0x02d8b0552300a5a7 */ /* 0x000e24000804007f */
[----:B0-----:R-:W-:Y:S05]  /*22950*/  @!P2 BRA `(.L_x_11434) ;  /* 0xfffffffc00f0a947 */ /* 0x001fea000383ffff */
[----:B------:R-:W-:Y:S05]  /*22960*/  BRA `(.L_x_11732) ;  /* 0xfffffe4400287947 */ /* 0x000fea000383ffff */
.L_x_11448:
[----:B------:R-:W0:Y:S01]  /*22970*/  S2R R4, SR_TID.X ;  /* 0x0000000000047919 */ /* 0x000e220000002100 */
[----:B------:R-:W-:Y:S01]  /*22980*/  BSSY B0, `(.L_x_11733) ;  /* 0x000000c000007945 */ /* 0x000fe20003800000 */
[----:B------:R-:W-:Y:S02]  /*22990*/  IMAD.MOV.U32 R12, RZ, RZ, RZ ;  /* 0x000000ffff0c7224 */ /* 0x000fe400078e00ff */
[----:B------:R-:W-:Y:S02]  /*229a0*/  IMAD.MOV.U32 R11, RZ, RZ, 0x1f ;  /* 0x0000001fff0b7424 */ /* 0x000fe400078e00ff */
[----:B------:R-:W-:Y:S02]  /*229b0*/  IMAD.MOV.U32 R15, RZ, RZ, -0x1 ;  /* 0xffffffffff0f7424 */ /* 0x000fe400078e00ff */
[----:B0-----:R-:W-:-:S05]  /*229c0*/  VIADD R5, R4, 0xffffff80 ;  /* 0xffffff8004057836 */ /* 0x001fca0000000000 */
[----:B------:R-:W-:-:S04]  /*229d0*/  SHF.R.S32.HI R4, RZ, 0x1f, R5 ;  /* 0x0000001fff047819 */ /* 0x000fc80000011405 */
[----:B------:R-:W-:-:S04]  /*229e0*/  LEA.HI R4, R4, R5, RZ, 0x7 ;  /* 0x0000000504047211 */ /* 0x000fc800078f38ff */
[----:B------:R-:W-:-:S05]  /*229f0*/  SHF.R.S32.HI R4, RZ, 0x7, R4 ;  /* 0x00000007ff047819 */ /* 0x000fca0000011404 */
[----:B------:R-:W-:-:S07]  /*22a00*/  IMAD.MOV.U32 R13, RZ, RZ, R4 ;  /* 0x000000ffff0d7224 */ /* 0x000fce00078e0004 */
[----:B-12--5:R-:W-:Y:S05]  /*22a10*/  WARPSYNC.COLLECTIVE R15, `(.L_x_11734) ;  /* 0x000000000f087348 */ /* 0x026fea0003c00000 */
[----:B------:R0:W3:Y:S02]  /*22a20*/  SHFL.IDX P6, R14, R13, R12, R11 ;  /* 0x0000000c0d0e7389 */ /* 0x0000e400000c000b */
[----:B0123-5:R-:W-:Y:S01]  /*22a30*/  ENDCOLLECTIVE ;  /* 0x000000000000791b */ /* 0x02ffe20003800000 */
.L_x_11734:
[----:B------:R-:W-:Y:S05]  /*22a40*/  BSYNC B0 ;  /* 0x0000000000007941 */ /* 0x000fea0003800000 */
.L_x_11733:
[----:B------:R0:W-:Y:S01]  /*22a50*/  STL [R1+0xc], R14 ;  /* 0x00000c0e01007387 */ /* 0x0001e20000100800 */
[----:B------:R-:W-:Y:S05]  /*22a60*/  BRA `(.L_x_11735) ;  /* 0xfffffe5000147947 */ /* 0x000fea000383ffff */
.L_x_11459:
[----:B------:R-:W-:Y:S01]  /*22a70*/  BSSY B1, `(.L_x_11736) ;  /* 0x0000007000017945 */ /* 0x000fe20003800000 */
[----:B------:R-:W-:Y:S02]  /*22a80*/  IMAD.MOV.U32 R12, RZ, RZ, RZ ;  /* 0x000000ffff0c7224 */ /* 0x000fe400078e00ff */
[----:B------:R-:W-:Y:S02]  /*22a90*/  IMAD.MOV.U32 R11, RZ, RZ, 0x1e1f ;  /* 0x00001e1fff0b7424 */ /* 0x000fe400078e00ff */
[----:B------:R-:W-:-:S07]  /*22aa0*/  IMAD.MOV.U32 R15, RZ, RZ, -0x1 ;  /* 0xffffffffff0f7424 */ /* 0x000fce00078e00ff */
[----:B012---:R-:W-:Y:S05]  /*22ab0*/  WARPSYNC.COLLECTIVE R15, `(.L_x_11737) ;  /* 0x000000000f087348 */ /* 0x007fea0003c00000 */
[----:B0-----:R0:W3:Y:S02]  /*22ac0*/  SHFL.IDX P6, R14, R13, R12, R11 ;  /* 0x0000000c0d0e7389 */ /* 0x0010e400000c000b */
[----:B0123--:R-:W-:Y:S01]  /*22ad0*/  ENDCOLLECTIVE ;  /* 0x000000000000791b */ /* 0x00ffe20003800000 */
.L_x_11737:
[----:B------:R-:W-:Y:S05]  /*22ae0*/  BSYNC B1 ;  /* 0x0000000000017941 */ /* 0x000fea0003800000 */
.L_x_11736:
        /* <DEDUP_REMOVED lines=8> */
.L_x_11738:
[----:B------:R-:W-:Y:S02]  /*22b70*/  IMAD.MOV.U32 R13, RZ, RZ, R5 ;  /* 0x000000ffff0d7224 */ /* 0x000fe400078e0005 */
[----:B------:R-:W-:-:S07]  /*22b80*/  IMAD.MOV.U32 R0, RZ, RZ, R14 ;  /* 0x000000ffff007224 */ /* 0x000fce00078e000e */
[----:B------:R-:W-:Y:S05]  /*22b90*/  WARPSYNC.COLLECTIVE R15, `(.L_x_11739) ;  /* 0x000000000f087348 */ /* 0x000fea0003c00000 */
[----:B------:R0:W1:Y:S02]  /*22ba0*/  SHFL.IDX P6, R14, R13, R12, R11 ;  /* 0x0000000c0d0e7389 */ /* 0x00006400000c000b */
[----:B01----:R-:W-:Y:S01]  /*22bb0*/  ENDCOLLECTIVE ;  /* 0x000000000000791b */ /* 0x003fe20003800000 */
.L_x_11739:
[----:B------:R-:W-:Y:S02]  /*22bc0*/  IMAD.MOV.U32 R13, RZ, RZ, R4 ;  /* 0x000000ffff0d7224 */ /* 0x000fe400078e0004 */
[----:B------:R-:W-:-:S07]  /*22bd0*/  IMAD.MOV.U32 R5, RZ, RZ, R14 ;  /* 0x000000ffff057224 */ /* 0x000fce00078e000e */
[----:B------:R-:W-:Y:S05]  /*22be0*/  WARPSYNC.COLLECTIVE R15, `(.L_x_11740) ;  /* 0x000000000f087348 */ /* 0x000fea0003c00000 */
[----:B------:R0:W1:Y:S02]  /*22bf0*/  SHFL.IDX P6, R14, R13, R12, R11 ;  /* 0x0000000c0d0e7389 */ /* 0x00006400000c000b */
[----:B01----:R-:W-:Y:S01]  /*22c00*/  ENDCOLLECTIVE ;  /* 0x000000000000791b */ /* 0x003fe20003800000 */
.L_x_11740:
[----:B------:R-:W-:Y:S05]  /*22c10*/  BRA `(.L_x_11741) ;  /* 0xfffffe5400a47947 */ /* 0x000fea000383ffff */
.L_x_11463:
[----:B0-----:R0:W1:Y:S02]  /*22c20*/  SYNCS.PHASECHK.TRANS64.TRYWAIT P0, [R2+URZ+0x2d800], R3 ;  /* 0x02d80003020075a7 */ /* 0x001064000800017f */
[----:B-1----:R-:W-:Y:S05]  /*22c30*/  @!P0 NANOSLEEP.SYNCS 0x989680 ;  /* 0x009896800000895d */ /* 0x002fea0003900000 */
[----:B------:R-:W1:Y:S02]  /*22c40*/  @!P0 SYNCS.PHASECHK.TRANS64 P0, [R2+URZ+0x2d800], R3 ;  /* 0x02d80003020085a7 */ /* 0x000e64000800007f */
[----:B-1----:R-:W-:Y:S05]  /*22c50*/  @!P0 BRA `(.L_x_11463) ;  /* 0xfffffffc00f08947 */ /* 0x002fea000383ffff */
[----:B------:R-:W-:Y:S05]  /*22c60*/  BRA `(.L_x_11742) ;  /* 0xfffffe5c00d47947 */ /* 0x000fea000383ffff */
.L_x_11475:
[----:B------:R-:W-:Y:S01]  /*22c70*/  BSSY B1, `(.L_x_11743) ;  /* 0x0000007000017945 */ /* 0x000fe20003800000 */
[----:B------:R-:W-:Y:S02]  /*22c80*/  IMAD.MOV.U32 R12, RZ, RZ, RZ ;  /* 0x000000ffff0c7224 */ /* 0x000fe400078e00ff */
[----:B------:R-:W-:Y:S02]  /*22c90*/  IMAD.MOV.U32 R11, RZ, RZ, 0x1e1f ;  /* 0x00001e1fff0b7424 */ /* 0x000fe400078e00ff */
[----:B------:R-:W-:-:S07]  /*22ca0*/  IMAD.MOV.U32 R15, RZ, RZ, -0x1 ;  /* 0xffffffffff0f7424 */ /* 0x000fce00078e00ff */
[----:B012---:R-:W-:Y:S05]  /*22cb0*/  WARPSYNC.COLLECTIVE R15, `(.L_x_11744) ;  /* 0x000000000f087348 */ /* 0x007fea0003c00000 */
[----:B0-----:R0:W3:Y:S02]  /*22cc0*/  SHFL.IDX P6, R14, R13, R12, R11 ;  /* 0x0000000c0d0e7389 */ /* 0x0010e400000c000b */
[----:B0123--:R-:W-:Y:S01]  /*22cd0*/  ENDCOLLECTIVE ;  /* 0x000000000000791b */ /* 0x00ffe20003800000 */
.L_x_11744:
[----:B------:R-:W-:Y:S05]  /*22ce0*/  BSYNC B1 ;  /* 0x0000000000017941 */ /* 0x000fea0003800000 */
.L_x_11743:
        /* <DEDUP_REMOVED lines=8> */
.L_x_11745:
[----:B------:R-:W-:Y:S02]  /*22d70*/  IMAD.MOV.U32 R13, RZ, RZ, R21 ;  /* 0x000000ffff0d7224 */ /* 0x000fe400078e0015 */
[----:B------:R-:W-:-:S07]  /*22d80*/  IMAD.MOV.U32 R0, RZ, RZ, R14 ;  /* 0x000000ffff007224 */ /* 0x000fce00078e000e */
[----:B------:R-:W-:Y:S05]  /*22d90*/  WARPSYNC.COLLECTIVE R15, `(.L_x_11746) ;  /* 0x000000000f087348 */ /* 0x000fea0003c00000 */
[----:B------:R0:W1:Y:S02]  /*22da0*/  SHFL.IDX P6, R14, R13, R12, R11 ;  /* 0x0000000c0d0e7389 */ /* 0x00006400000c000b */
[----:B01----:R-:W-:Y:S01]  /*22db0*/  ENDCOLLECTIVE ;  /* 0x000000000000791b */ /* 0x003fe20003800000 */
.L_x_11746:
[----:B------:R-:W-:Y:S02]  /*22dc0*/  IMAD.MOV.U32 R13, RZ, RZ, R20 ;  /* 0x000000ffff0d7224 */ /* 0x000fe400078e0014 */
[----:B------:R-:W-:-:S07]  /*22dd0*/  IMAD.MOV.U32 R21, RZ, RZ, R14 ;  /* 0x000000ffff157224 */ /* 0x000fce00078e000e */
[----:B------:R-:W-:Y:S05]  /*22de0*/  WARPSYNC.COLLECTIVE R15, `(.L_x_11747) ;  /* 0x000000000f087348 */ /* 0x000fea0003c00000 */
[----:B------:R0:W1:Y:S02]  /*22df0*/  SHFL.IDX P6, R14, R13, R12, R11 ;  /* 0x0000000c0d0e7389 */ /* 0x00006400000c000b */
[----:B01----:R-:W-:Y:S01]  /*22e00*/  ENDCOLLECTIVE ;  /* 0x000000000000791b */ /* 0x003fe20003800000 */
.L_x_11747:
[----:B------:R-:W-:Y:S01]  /*22e10*/  IMAD.MOV.U32 R20, RZ, RZ, R14 ;  /* 0x000000ffff147224 */ /* 0x000fe200078e000e */
[----:B------:R-:W-:Y:S06]  /*22e20*/  BRA `(.L_x_11748) ;  /* 0xfffffe7000987947 */ /* 0x000fec000383ffff */
.L_x_11479:
[----:B0-----:R0:W3:Y:S02]  /*22e30*/  SYNCS.PHASECHK.TRANS64.TRYWAIT P0, [R2+URZ+0x2d800], R3 ;  /* 0x02d80003020075a7 */ /* 0x0010e4000800017f */
[----:B---3--:R-:W-:Y:S05]  /*22e40*/  @!P0 NANOSLEEP.SYNCS 0x989680 ;  /* 0x009896800000895d */ /* 0x008fea0003900000 */
[----:B------:R-:W3:Y:S02]  /*22e50*/  @!P0 SYNCS.PHASECHK.TRANS64 P0, [R2+URZ+0x2d800], R3 ;  /* 0x02d80003020085a7 */ /* 0x000ee4000800007f */
[----:B---3--:R-:W-:Y:S05]  /*22e60*/  @!P0 BRA `(.L_x_11479) ;  /* 0xfffffffc00f08947 */ /* 0x008fea000383ffff */
[----:B------:R-:W-:Y:S05]  /*22e70*/  BRA `(.L_x_11749) ;  /* 0xfffffe78003c7947 */ /* 0x000fea000383ffff */
.L_x_11487:
[----:B--2---:R2:W4:Y:S02]  /*22e80*/  SYNCS.PHASECHK.TRANS64.TRYWAIT P1, [R8+URZ+0x2d830], R3 ;  /* 0x02d83003080075a7 */ /* 0x004524000802017f */
[----:B----4-:R-:W-:Y:S05]  /*22e90*/  @!P1 NANOSLEEP.SYNCS 0x989680 ;  /* 0x009896800000995d */ /* 0x010fea0003900000 */
[----:B------:R-:W4:Y:S02]  /*22ea0*/  @!P1 SYNCS.PHASECHK.TRANS64 P1, [R8+URZ+0x2d830], R3 ;  /* 0x02d83003080095a7 */ /* 0x000f24000802007f */
[----:B----4-:R-:W-:Y:S05]  /*22eb0*/  @!P1 BRA `(.L_x_11487) ;  /* 0xfffffffc00f09947 */ /* 0x010fea000383ffff */
[----:B------:R-:W-:Y:S05]  /*22ec0*/  BRA `(.L_x_11486) ;  /* 0xfffffe8c00e07947 */ /* 0x000fea000383ffff */
.L_x_11506:
[----:B-1----:R1:W2:Y:S02]  /*22ed0*/  SYNCS.PHASECHK.TRANS64.TRYWAIT P2, [R9+URZ+0x2d830], R8 ;  /* 0x02d83008090075a7 */ /* 0x0022a4000804017f */
[----:B--2---:R-:W-:Y:S05]  /*22ee0*/  @!P2 NANOSLEEP.SYNCS 0x989680 ;  /* 0x009896800000a95d */ /* 0x004fea0003900000 */
[----:B------:R-:W2:Y:S02]  /*22ef0*/  @!P2 SYNCS.PHASECHK.TRANS64 P2, [R9+URZ+0x2d830], R8 ;  /* 0x02d830080900a5a7 */ /* 0x000ea4000804007f */
[----:B--2---:R-:W-:Y:S05]  /*22f00*/  @!P2 BRA `(.L_x_11506) ;  /* 0xfffffffc00f0a947 */ /* 0x004fea000383ffff */
[----:B------:R-:W-:Y:S05]  /*22f10*/  BRA `(.L_x_11505) ;  /* 0xfffffec4004c7947 */ /* 0x000fea000383ffff */
.L_x_11510:
[----:B-1----:R1:W2:Y:S02]  /*22f20*/  SYNCS.PHASECHK.TRANS64.TRYWAIT P1, [R9+URZ+0x2d850], R8 ;  /* 0x02d85008090075a7 */ /* 0x0022a4000802017f */
[----:B--2---:R-:W-:Y:S05]  /*22f30*/  @!P1 NANOSLEEP.SYNCS 0x989680 ;  /* 0x009896800000995d */ /* 0x004fea0003900000 */
[----:B------:R-:W2:Y:S02]  /*22f40*/  @!P1 SYNCS.PHASECHK.TRANS64 P1, [R9+URZ+0x2d850], R8 ;  /* 0x02d85008090095a7 */ /* 0x000ea4000802007f */
[----:B--2---:R-:W-:Y:S05]  /*22f50*/  @!P1 BRA `(.L_x_11510) ;  /* 0xfffffffc00f09947 */ /* 0x004fea000383ffff */
[----:B------:R-:W-:Y:S05]  /*22f60*/  BRA `(.L_x_11507) ;  /* 0xfffffec800507947 */ /* 0x000fea000383ffff */
.L_x_11531:
[----:B-1----:R1:W2:Y:S02]  /*22f70*/  SYNCS.PHASECHK.TRANS64.TRYWAIT P2, [R3+URZ+0x2d830], R0 ;  /* 0x02d83000030075a7 */ /* 0x0022a4000804017f */
[----:B--2---:R-:W-:Y:S05]  /*22f80*/  @!P2 NANOSLEEP.SYNCS 0x989680 ;  /* 0x009896800000a95d */ /* 0x004fea0003900000 */
[----:B------:R-:W2:Y:S02]  /*22f90*/  @!P2 SYNCS.PHASECHK.TRANS64 P2, [R3+URZ+0x2d830], R0 ;  /* 0x02d830000300a5a7 */ /* 0x000ea4000804007f */
[----:B--2---:R-:W-:Y:S05]  /*22fa0*/  @!P2 BRA `(.L_x_11531) ;  /* 0xfffffffc00f0a947 */ /* 0x004fea000383ffff */
[----:B------:R-:W-:Y:S05]  /*22fb0*/  BRA `(.L_x_11530) ;  /* 0xfffffefc005c7947 */ /* 0x000fea000383ffff */
.L_x_11535:
[----:B-1----:R1:W2:Y:S02]  /*22fc0*/  SYNCS.PHASECHK.TRANS64.TRYWAIT P1, [R3+URZ+0x2d850], R0 ;  /* 0x02d85000030075a7 */ /* 0x0022a4000802017f */
[----:B--2---:R-:W-:Y:S05]  /*22fd0*/  @!P1 NANOSLEEP.SYNCS 0x989680 ;  /* 0x009896800000995d */ /* 0x004fea0003900000 */
[----:B------:R-:W2:Y:S02]  /*22fe0*/  @!P1 SYNCS.PHASECHK.TRANS64 P1, [R3+URZ+0x2d850], R0 ;  /* 0x02d85000030095a7 */ /* 0x000ea4000802007f */
[----:B--2---:R-:W-:Y:S05]  /*22ff0*/  @!P1 BRA `(.L_x_11535) ;  /* 0xfffffffc00f09947 */ /* 0x004fea000383ffff */
[----:B------:R-:W-:Y:S05]  /*23000*/  BRA `(.L_x_11532) ;  /* 0xffffff00006c7947 */ /* 0x000fea000383ffff */
.L_x_11544:
[----:B-1----:R1:W2:Y:S02]  /*23010*/  SYNCS.PHASECHK.TRANS64.TRYWAIT P2, [R3+URZ+0x2d830], R0 ;  /* 0x02d83000030075a7 */ /* 0x0022a4000804017f */
[----:B--2---:R-:W-:Y:S05]  /*23020*/  @!P2 NANOSLEEP.SYNCS 0x989680 ;  /* 0x009896800000a95d */ /* 0x004fea0003900000 */
[----:B------:R-:W2:Y:S02]  /*23030*/  @!P2 SYNCS.PHASECHK.TRANS64 P2, [R3+URZ+0x2d830], R0 ;  /* 0x02d830000300a5a7 */ /* 0x000ea4000804007f */
[----:B--2---:R-:W-:Y:S05]  /*23040*/  @!P2 BRA `(.L_x_11544) ;  /* 0xfffffffc00f0a947 */ /* 0x004fea000383ffff */
[----:B------:R-:W-:Y:S05]  /*23050*/  BRA `(.L_x_11543) ;  /* 0xffffff2000607947 */ /* 0x000fea000383ffff */
.L_x_11548:
[----:B-1----:R1:W2:Y:S02]  /*23060*/  SYNCS.PHASECHK.TRANS64.TRYWAIT P1, [R3+URZ+0x2d850], R0 ;  /* 0x02d85000030075a7 */ /* 0x0022a4000802017f */
[----:B--2---:R-:W-:Y:S05]  /*23070*/  @!P1 NANOSLEEP.SYNCS 0x989680 ;  /* 0x009896800000995d */ /* 0x004fea0003900000 */
[----:B------:R-:W2:Y:S02]  /*23080*/  @!P1 SYNCS.PHASECHK.TRANS64 P1, [R3+URZ+0x2d850], R0 ;  /* 0x02d85000030095a7 */ /* 0x000ea4000802007f */
[----:B--2---:R-:W-:Y:S05]  /*23090*/  @!P1 BRA `(.L_x_11548) ;  /* 0xfffffffc00f09947 */ /* 0x004fea000383ffff */
[----:B------:R-:W-:Y:S05]  /*230a0*/  BRA `(.L_x_11545) ;  /* 0xffffff2400707947 */ /* 0x000fea000383ffff */
.L_x_11563:
[----:B-1----:R1:W2:Y:S02]  /*230b0*/  SYNCS.PHASECHK.TRANS64.TRYWAIT P1, [R11+URZ+0x2d850], R4 ;  /* 0x02d850040b0075a7 */ /* 0x0022a4000802017f */
[----:B--2---:R-:W-:Y:S05]  /*230c0*/  @!P1 NANOSLEEP.SYNCS 0x989680 ;  /* 0x009896800000995d */ /* 0x004fea0003900000 */
[----:B------:R-:W2:Y:S02]  /*230d0*/  @!P1 SYNCS.PHASECHK.TRANS64 P1, [R11+URZ+0x2d850], R4 ;  /* 0x02d850040b0095a7 */ /* 0x000ea4000802007f */
[----:B--2---:R-:W-:Y:S05]  /*230e0*/  @!P1 BRA `(.L_x_11563) ;  /* 0xfffffffc00f09947 */ /* 0x004fea000383ffff */
[----:B------:R-:W-:Y:S05]  /*230f0*/  BRA `(.L_x_11562) ;  /* 0xffffff54008c7947 */ /* 0x000fea000383ffff */
.L_x_11574:
[----:B------:R-:W-:Y:S02]  /*23100*/  IMAD.MOV.U32 R13, RZ, RZ, R4 ;  /* 0x000000ffff0d7224 */ /* 0x000fe400078e0004 */
[----:B------:R-:W-:Y:S02]  /*23110*/  IMAD.MOV.U32 R12, RZ, RZ, RZ ;  /* 0x000000ffff0c7224 */ /* 0x000fe400078e00ff */
[----:B------:R-:W-:Y:S02]  /*23120*/  IMAD.MOV.U32 R11, RZ, RZ, 0x1c1f ;  /* 0x00001c1fff0b7424 */ /* 0x000fe400078e00ff */
[----:B------:R-:W-:-:S07]  /*23130*/  IMAD.MOV.U32 R15, RZ, RZ, -0x1 ;  /* 0xffffffffff0f7424 */ /* 0x000fce00078e00ff */
[----:B-1----:R-:W-:Y:S05]  /*23140*/  WARPSYNC.COLLECTIVE R15, `(.L_x_11750) ;  /* 0x000000000f087348 */ /* 0x002fea0003c00000 */
[----:B------:R0:W2:Y:S02]  /*23150*/  SHFL.IDX P6, R14, R13, R12, R11 ;  /* 0x0000000c0d0e7389 */ /* 0x0000a400000c000b */
[----:B012---:R-:W-:Y:S01]  /*23160*/  ENDCOLLECTIVE ;  /* 0x000000000000791b */ /* 0x007fe20003800000 */
.L_x_11750:
[----:B------:R-:W-:Y:S02]  /*23170*/  IMAD.MOV.U32 R13, RZ, RZ, R0 ;  /* 0x000000ffff0d7224 */ /* 0x000fe400078e0000 */
[----:B------:R-:W-:-:S07]  /*23180*/  IMAD.MOV.U32 R3, RZ, RZ, R14 ;  /* 0x000000ffff037224 */ /* 0x000fce00078e000e */
[----:B------:R-:W-:Y:S05]  /*23190*/  WARPSYNC.COLLECTIVE R15, `(.L_x_11751) ;  /* 0x000000000f087348 */ /* 0x000fea0003c00000 */
[----:B------:R0:W1:Y:S02]  /*231a0*/  SHFL.IDX P6, R14, R13, R12, R11 ;  /* 0x0000000c0d0e7389 */ /* 0x00006400000c000b */
[----:B01----:R-:W-:Y:S01]  /*231b0*/  ENDCOLLECTIVE ;  /* 0x000000000000791b */ /* 0x003fe20003800000 */
.L_x_11751:
[----:B------:R-:W-:Y:S05]  /*231c0*/  BRA `(.L_x_11752) ;  /* 0xffffff7800bc7947 */ /* 0x000fea000383ffff */
.L_x_11577:
        /* <DEDUP_REMOVED lines=8> */
.L_x_11754:
[----:B------:R-:W-:Y:S05]  /*23250*/  BSYNC B1 ;  /* 0x0000000000017941 */ /* 0x000fea0003800000 */
.L_x_11753:
        /* <DEDUP_REMOVED lines=8> */
.L_x_11755:
[----:B------:R-:W-:Y:S05]  /*232e0*/  BRA `(.L_x_11756) ;  /* 0xffffff7800d07947 */ /* 0x000fea000383ffff */
.L_x_11602:
        /* <DEDUP_REMOVED lines=11> */
.L_x_11758:
[----:B------:R-:W-:Y:S05]  /*233a0*/  BSYNC B1 ;  /* 0x0000000000017941 */ /* 0x000fea0003800000 */
.L_x_11757:
[----:B------:R-:W-:Y:S05]  /*233b0*/  BRA `(.L_x_11759) ;  /* 0xffffff9000f07947 */ /* 0x000fea000383ffff */
.L_x_11604:
[----:B------:R-:W-:Y:S01]  /*233c0*/  BSSY B1, `(.L_x_11760) ;  /* 0x0000006000017945 */ /* 0x000fe20003800000 */
[----:B------:R-:W-:-:S07]  /*233d0*/  IMAD.MOV.U32 R15, RZ, RZ, -0x1 ;  /* 0xffffffffff0f7424 */ /* 0x000fce00078e00ff */
[----:B0-----:R-:W-:Y:S05]  /*233e0*/  WARPSYNC.COLLECTIVE R15, `(.L_x_11761) ;  /* 0x000000000f0c7348 */ /* 0x001fea0003c00000 */
[----:B------:R-:W-:Y:S02]  /*233f0*/  ELECT P6, UR62, PT ;  /* 0x00000000003e782f */ /* 0x000fe400038c0000 */
[----:B------:R-:W-:Y:S01]  /*23400*/  MOV R14, UR62 ;  /* 0x0000003e000e7c02 */ /* 0x000fe20008000f00 */
[----:B0-----:R-:W-:Y:S10]  /*23410*/  ENDCOLLECTIVE ;  /* 0x000000000000791b */ /* 0x001ff40003800000 */
.L_x_11761:
[----:B------:R-:W-:Y:S05]  /*23420*/  BSYNC B1 ;  /* 0x0000000000017941 */ /* 0x000fea0003800000 */
.L_x_11760:
[----:B------:R-:W-:Y:S05]  /*23430*/  BRA `(.L_x_11603) ;  /* 0xffffff9000e87947 */ /* 0x000fea000383ffff */
.L_x_11606:
[----:B0-----:R0:W1:Y:S02]  /*23440*/  SYNCS.PHASECHK.TRANS64.TRYWAIT P0, [R23+URZ+0x2d820], R5 ;  /* 0x02d82005170075a7 */ /* 0x001064000800017f */
[----:B-1----:R-:W-:Y:S05]  /*23450*/  @!P0 NANOSLEEP.SYNCS 0x989680 ;  /* 0x009896800000895d */ /* 0x002fea0003900000 */
[----:B------:R-:W1:Y:S02]  /*23460*/  @!P0 SYNCS.PHASECHK.TRANS64 P0, [R23+URZ+0x2d820], R5 ;  /* 0x02d82005170085a7 */ /* 0x000e64000800007f */
[----:B-1----:R-:W-:Y:S05]  /*23470*/  @!P0 BRA `(.L_x_11606) ;  /* 0xfffffffc00f08947 */ /* 0x002fea000383ffff */
[----:B------:R-:W-:Y:S05]  /*23480*/  BRA `(.L_x_11762) ;  /* 0xffffff9000f87947 */ /* 0x000fea000383ffff */
.L_x_11610:
[----:B-1----:R1:W2:Y:S02]  /*23490*/  SYNCS.PHASECHK.TRANS64.TRYWAIT P0, [R9+URZ+0x2d8a0], R8 ;  /* 0x02d8a008090075a7 */ /* 0x0022a4000800017f */
[----:B--2---:R-:W-:Y:S05]  /*234a0*/  @!P0 NANOSLEEP.SYNCS 0x989680 ;  /* 0x009896800000895d */ /* 0x004fea0003900000 */
[----:B------:R-:W2:Y:S02]  /*234b0*/  @!P0 SYNCS.PHASECHK.TRANS64 P0, [R9+URZ+0x2d8a0], R8 ;  /* 0x02d8a008090085a7 */ /* 0x000ea4000800007f */
[----:B--2---:R-:W-:Y:S05]  /*234c0*/  @!P0 BRA `(.L_x_11610) ;  /* 0xfffffffc00f08947 */ /* 0x004fea000383ffff */
[----:B------:R-:W-:Y:S05]  /*234d0*/  BRA `(.L_x_11763) ;  /* 0xffffff9400147947 */ /* 0x000fea000383ffff */
.L_x_11617:
[----:B0-----:R0:W2:Y:S02]  /*234e0*/  SYNCS.PHASECHK.TRANS64.TRYWAIT P0, [R9+URZ+0x2d8c0], R8 ;  /* 0x02d8c008090075a7 */ /* 0x0010a4000800017f */
[----:B--2---:R-:W-:Y:S05]  /*234f0*/  @!P0 NANOSLEEP.SYNCS 0x989680 ;  /* 0x009896800000895d */ /* 0x004fea0003900000 */
[----:B------:R-:W2:Y:S02]  /*23500*/  @!P0 SYNCS.PHASECHK.TRANS64 P0, [R9+URZ+0x2d8c0], R8 ;  /* 0x02d8c008090085a7 */ /* 0x000ea4000800007f */
[----:B--2---:R-:W-:Y:S05]  /*23510*/  @!P0 BRA `(.L_x_11617) ;  /* 0xfffffffc00f08947 */ /* 0x004fea000383ffff */
[----:B------:R-:W-:Y:S05]  /*23520*/  BRA `(.L_x_11764) ;  /* 0xffffff9800107947 */ /* 0x000fea000383ffff */
.L_x_11626:
[----:B0-----:R0:W1:Y:S02]  /*23530*/  SYNCS.PHASECHK.TRANS64.TRYWAIT P1, [R8+URZ+0x2d8a0], R7 ;  /* 0x02d8a007080075a7 */ /* 0x001064000802017f */
[----:B-1----:R-:W-:Y:S05]  /*23540*/  @!P1 NANOSLEEP.SYNCS 0x989680 ;  /* 0x009896800000995d */ /* 0x002fea0003900000 */
[----:B------:R-:W1:Y:S02]  /*23550*/  @!P1 SYNCS.PHASECHK.TRANS64 P1, [R8+URZ+0x2d8a0], R7 ;  /* 0x02d8a007080095a7 */ /* 0x000e64000802007f */
[----:B-1----:R-:W-:Y:S05]  /*23560*/  @!P1 BRA `(.L_x_11626) ;  /* 0xfffffffc00f09947 */ /* 0x002fea000383ffff */
[----:B------:R-:W-:Y:S05]  /*23570*/  BRA `(.L_x_11765) ;  /* 0xffffff9c00507947 */ /* 0x000fea000383ffff */
.L_x_11633:
[----:B-1----:R1:W2:Y:S02]  /*23580*/  SYNCS.PHASECHK.TRANS64.TRYWAIT P1, [R8+URZ+0x2d8c0], R7 ;  /* 0x02d8c007080075a7 */ /* 0x0022a4000802017f */
[----:B--2---:R-:W-:Y:S05]  /*23590*/  @!P1 NANOSLEEP.SYNCS 0x989680 ;  /* 0x009896800000995d */ /* 0x004fea0003900000 */
[----:B------:R-:W2:Y:S02]  /*235a0*/  @!P1 SYNCS.PHASECHK.TRANS64 P1, [R8+URZ+0x2d8c0], R7 ;  /* 0x02d8c007080095a7 */ /* 0x000ea4000802007f */
[----:B--2---:R-:W-:Y:S05]  /*235b0*/  @!P1 BRA `(.L_x_11633) ;  /* 0xfffffffc00f09947 */ /* 0x004fea000383ffff */
[----:B------:R-:W-:Y:S05]  /*235c0*/  BRA `(.L_x_11766) ;  /* 0xffffffa000487947 */ /* 0x000fea000383ffff */
.L_x_11656:
[----:B------:R-:W0:Y:S01]  /*235d0*/  S2R R17, SR_TID.X ;  /* 0x0000000000117919 */ /* 0x000e220000002100 */
[----:B------:R-:W-:Y:S01]  /*235e0*/  BSSY B0, `(.L_x_11767) ;  /* 0x000000a000007945 */ /* 0x000fe20003800000 */
[----:B------:R-:W-:Y:S02]  /*235f0*/  IMAD.MOV.U32 R12, RZ, RZ, RZ ;  /* 0x000000ffff0c7224 */ /* 0x000fe400078e00ff */
        /* <DEDUP_REMOVED lines=8> */
.L_x_11768:
[----:B------:R-:W-:Y:S05]  /*23680*/  BSYNC B0 ;  /* 0x0000000000007941 */ /* 0x000fea0003800000 */
.L_x_11767:
[----:B------:R-:W-:Y:S05]  /*23690*/  BRA `(.L_x_11769) ;  /* 0xffffffb000807947 */ /* 0x000fea000383ffff */
.L_x_11659:
[----:B-1----:R1:W2:Y:S02]  /*236a0*/  SYNCS.PHASECHK.TRANS64.TRYWAIT P0, [R0+URZ+0x2d840], R5 ;  /* 0x02d84005000075a7 */ /* 0x0022a4000800017f */
[----:B--2---:R-:W-:Y:S05]  /*236b0*/  @!P0 NANOSLEEP.SYNCS 0x989680 ;  /* 0x009896800000895d */ /* 0x004fea0003900000 */
[----:B------:R-:W2:Y:S02]  /*236c0*/  @!P0 SYNCS.PHASECHK.TRANS64 P0, [R0+URZ+0x2d840], R5 ;  /* 0x02d84005000085a7 */ /* 0x000ea4000800007f */
[----:B--2---:R-:W-:Y:S05]  /*236d0*/  @!P0 BRA `(.L_x_11659) ;  /* 0xfffffffc00f08947 */ /* 0x004fea000383ffff */
[----:B------:R-:W-:Y:S05]  /*236e0*/  BRA `(.L_x_11770) ;  /* 0xffffffb000e47947 */ /* 0x000fea000383ffff */
.L_x_11660:
        /* <DEDUP_REMOVED lines=8> */
.L_x_11772:
[----:B------:R-:W-:Y:S05]  /*23770*/  BSYNC B0 ;  /* 0x0000000000007941 */ /* 0x000fea0003800000 */
.L_x_11771:
        /* <DEDUP_REMOVED lines=8> */
.L_x_11773:
[----:B------:R-:W-:Y:S02]  /*23800*/  IMAD.MOV.U32 R13, RZ, RZ, R7 ;  /* 0x000000ffff0d7224 */ /* 0x000fe400078e0007 */
[----:B------:R-:W-:Y:S02]  /*23810*/  IMAD.MOV.U32 R12, RZ, RZ, 0x1 ;  /* 0x00000001ff0c7424 */ /* 0x000fe400078e00ff */
[----:B------:R-:W-:-:S07]  /*23820*/  IMAD.MOV.U32 R3, RZ, RZ, R14 ;  /* 0x000000ffff037224 */ /* 0x000fce00078e000e */
[----:B------:R-:W-:Y:S05]  /*23830*/  WARPSYNC.COLLECTIVE R15, `(.L_x_11774) ;  /* 0x000000000f087348 */ /* 0x000fea0003c00000 */
[----:B------:R0:W1:Y:S02]  /*23840*/  SHFL.IDX P6, R14, R13, R12, R11 ;  /* 0x0000000c0d0e7389 */ /* 0x00006400000c000b */
[----:B01----:R-:W-:Y:S01]  /*23850*/  ENDCOLLECTIVE ;  /* 0x000000000000791b */ /* 0x003fe20003800000 */
.L_x_11774:
[----:B------:R-:W-:Y:S01]  /*23860*/  @P0 LEA R5, P1, R9, R3, 0x1 ;  /* 0x0000000309050211 */ /* 0x000fe200078208ff */
[----:B------:R-:W-:-:S04]  /*23870*/  @P0 IMAD R3, R8, 0x2, R23 ;  /* 0x0000000208030824 */ /* 0x000fc800078e0217 */
        /* <DEDUP_REMOVED lines=16> */
.L_x_11775:
[----:B------:R-:W-:Y:S02]  /*23980*/  IMAD.MOV.U32 R13, RZ, RZ, R7 ;  /* 0x000000ffff0d7224 */ /* 0x000fe400078e0007 */
[----:B------:R-:W-:Y:S02]  /*23990*/  IMAD.MOV.U32 R12, RZ, RZ, 0x2 ;  /* 0x00000002ff0c7424 */ /* 0x000fe400078e00ff */
[----:B------:R-:W-:-:S07]  /*239a0*/  IMAD.MOV.U32 R3, RZ, RZ, R14 ;  /* 0x000000ffff037224 */ /* 0x000fce00078e000e */
[----:B------:R-:W-:Y:S05]  /*239b0*/  WARPSYNC.COLLECTIVE R15, `(.L_x_11776) ;  /* 0x000000000f087348 */ /* 0x000fea0003c00000 */
[----:B------:R0:W1:Y:S02]  /*239c0*/  SHFL.IDX P6, R14, R13, R12, R11 ;  /* 0x0000000c0d0e7389 */ /* 0x00006400000c000b */
[----:B01----:R-:W-:Y:S01]  /*239d0*/  ENDCOLLECTIVE ;  /* 0x000000000000791b */ /* 0x003fe20003800000 */
.L_x_11776:
[----:B------:R-:W-:Y:S01]  /*239e0*/  @P1 LEA R5, P0, R9, R3, 0x1 ;  /* 0x0000000309051211 */ /* 0x000fe200078008ff */
[----:B------:R-:W-:-:S04]  /*239f0*/  @P1 IMAD R3, R8, 0x2, R23 ;  /* 0x0000000208031824 */ /* 0x000fc800078e0217 */
        /* <DEDUP_REMOVED lines=16> */
.L_x_11777:
[----:B------:R-:W-:Y:S02]  /*23b00*/  IMAD.MOV.U32 R13, RZ, RZ, R7 ;  /* 0x000000ffff0d7224 */ /* 0x000fe400078e0007 */
[----:B------:R-:W-:Y:S02]  /*23b10*/  IMAD.MOV.U32 R12, RZ, RZ, 0x3 ;  /* 0x00000003ff0c7424 */ /* 0x000fe400078e00ff */
[----:B------:R-:W-:-:S07]  /*23b20*/  IMAD.MOV.U32 R3, RZ, RZ, R14 ;  /* 0x000000ffff037224 */ /* 0x000fce00078e000e */
[----:B------:R-:W-:Y:S05]  /*23b30*/  WARPSYNC.COLLECTIVE R15, `(.L_x_11778) ;  /* 0x000000000f087348 */ /* 0x000fea0003c00000 */
[----:B------:R0:W1:Y:S02]  /*23b40*/  SHFL.IDX P6, R14, R13, R12, R11 ;  /* 0x0000000c0d0e7389 */ /* 0x00006400000c000b */
[----:B01----:R-:W-:Y:S01]  /*23b50*/  ENDCOLLECTIVE ;  /* 0x000000000000791b */ /* 0x003fe20003800000 */
.L_x_11778:
[----:B------:R-:W-:Y:S01]  /*23b60*/  @P1 LEA R5, P0, R9, R3, 0x1 ;  /* 0x0000000309051211 */ /* 0x000fe200078008ff */
[----:B------:R-:W-:-:S04]  /*23b70*/  @P1 IMAD R3, R8, 0x2, R23 ;  /* 0x0000000208031824 */ /* 0x000fc800078e0217 */
        /* <DEDUP_REMOVED lines=9> */
.L_x_11779:
        /* <DEDUP_REMOVED lines=8> */
.L_x_11665:
[----:B------:R0:W5:Y:S01]  /*23c90*/  LDL R21, [R1+0x34] ;  /* 0x0000340001157983 */ /* 0x0001620000100800 */
[----:B------:R-:W-:Y:S02]  /*23ca0*/  IMAD.MOV.U32 R13, RZ, RZ, R4 ;  /* 0x000000ffff0d7224 */ /* 0x000fe400078e0004 */
[----:B------:R-:W-:Y:S02]  /*23cb0*/  IMAD.MOV.U32 R12, RZ, RZ, RZ ;  /* 0x000000ffff0c7224 */ /* 0x000fe400078e00ff */
[----:B------:R-:W-:Y:S02]  /*23cc0*/  IMAD.MOV.U32 R11, RZ, RZ, 0x1c1f ;  /* 0x00001c1fff0b7424 */ /* 0x000fe400078e00ff */
[----:B------:R-:W-:Y:S02]  /*23cd0*/  IMAD.MOV.U32 R15, RZ, RZ, -0x1 ;  /* 0xffffffffff0f7424 */ /* 0x000fe400078e00ff */
[----:B------:R-:W-:Y:S02]  /*23ce0*/  IMAD R0, R29, R9, RZ ;  /* 0x000000091d007224 */ /* 0x000fe400078e02ff */
[----:B0-----:R-:W-:-:S07]  /*23cf0*/  IMAD.IADD R28, R20, 0x1, R28 ;  /* 0x00000001141c7824 */ /* 0x001fce00078e021c */
[----:B-----5:R-:W-:Y:S05]  /*23d00*/  WARPSYNC.COLLECTIVE R15, `(.L_x_11781) ;  /* 0x000000000f087348 */ /* 0x020fea0003c00000 */
[----:B------:R0:W1:Y:S02]  /*23d10*/  SHFL.IDX P6, R14, R13, R12, R11 ;  /* 0x0000000c0d0e7389 */ /* 0x00006400000c000b */
[----:B01---5:R-:W-:Y:S01]  /*23d20*/  ENDCOLLECTIVE ;  /* 0x000000000000791b */ /* 0x023fe20003800000 */
.L_x_11781:
[C---:B------:R-:W-:Y:S01]  /*23d30*/  VIADD R9, R28.reuse, 0x20 ;  /* 0x000000201c097836 */ /* 0x040fe20000000000 */
[----:B------:R-:W-:Y:S01]  /*23d40*/  ISETP.GE.AND P3, PT, R28, R0, PT ;  /* 0x000000001c00720c */ /* 0x000fe20003f66270 */
[----:B------:R-:W-:Y:S02]  /*23d50*/  IMAD.MOV.U32 R13, RZ, RZ, R5 ;  /* 0x000000ffff0d7224 */ /* 0x000fe400078e0005 */
[----:B------:R-:W-:-:S10]  /*23d60*/  IMAD.MOV.U32 R2, RZ, RZ, R14 ;  /* 0x000000ffff027224 */ /* 0x000fd400078e000e */
[----:B------:R-:W-:Y:S05]  /*23d70*/  WARPSYNC.COLLECTIVE R15, `(.L_x_11782) ;  /* 0x000000000f087348 */ /* 0x000fea0003c00000 */
[----:B------:R0:W1:Y:S02]  /*23d80*/  SHFL.IDX P6, R14, R13, R12, R11 ;  /* 0x0000000c0d0e7389 */ /* 0x00006400000c000b */
[----:B01----:R-:W-:Y:S01]  /*23d90*/  ENDCOLLECTIVE ;  /* 0x000000000000791b */ /* 0x003fe20003800000 */
.L_x_11782:
[----:B------:R-:W-:Y:S02]  /*23da0*/  IMAD.MOV.U32 R13, RZ, RZ, R4 ;  /* 0x000000ffff0d7224 */ /* 0x000fe400078e0004 */
[----:B------:R-:W-:Y:S02]  /*23db0*/  IMAD.MOV.U32 R12, RZ, RZ, 0x1 ;  /* 0x00000001ff0c7424 */ /* 0x000fe400078e00ff */
[----:B------:R-:W-:-:S07]  /*23dc0*/  IMAD.MOV.U32 R3, RZ, RZ, R14 ;  /* 0x000000ffff037224 */ /* 0x000fce00078e000e */
[----:B------:R-:W-:Y:S05]  /*23dd0*/  WARPSYNC.COLLECTIVE R15, `(.L_x_11783) ;  /* 0x000000000f087348 */ /* 0x000fea0003c00000 */
[----:B------:R0:W1:Y:S02]  /*23de0*/  SHFL.IDX P6, R14, R13, R12, R11 ;  /* 0x0000000c0d0e7389 */ /* 0x00006400000c000b */
[----:B01----:R-:W-:Y:S01]  /*23df0*/  ENDCOLLECTIVE ;  /* 0x000000000000791b */ /* 0x003fe20003800000 */
.L_x_11783:
        /* <DEDUP_REMOVED lines=10> */
.L_x_11784:
[----:B------:R-:W-:Y:S02]  /*23ea0*/  IMAD.MOV.U32 R13, RZ, RZ, R4 ;  /* 0x000000ffff0d7224 */ /* 0x000fe400078e0004 */
[----:B------:R-:W-:Y:S01]  /*23eb0*/  IMAD.MOV.U32 R12, RZ, RZ, 0x2 ;  /* 0x00000002ff0c7424 */ /* 0x000fe200078e00ff */
        /* <DEDUP_REMOVED lines=11> */
.L_x_11785:
        /* <DEDUP_REMOVED lines=10> */
.L_x_11786:
[----:B------:R-:W-:Y:S01]  /*24010*/  @!PT LDS RZ, [RZ] ;  /* 0x00000000fffff984 */ /* 0x000fe20000000800 */
[----:B------:R-:W-:Y:S01]  /*24020*/  @!PT LDS RZ, [RZ] ;  /* 0x00000000fffff984 */ /* 0x000fe20000000800 */
[----:B------:R-:W-:Y:S01]  /*24030*/  @!PT LDS RZ, [RZ] ;  /* 0x00000000fffff984 */ /* 0x000fe20000000800 */
[----:B------:R-:W-:Y:S04]  /*24040*/  @!P3 LDGSTS.E.BYPASS.LTC128B.128 [R21+0xcc00], desc[UR52][R2.64], !P0 ;  /* 0x0cc000000215bfae */ /* 0x000fe8000c101d74 */
[----:B------:R-:W-:Y:S04]  /*24050*/  @!P3 LDGSTS.E.BYPASS.LTC128B.128 [R21+0xfc00], desc[UR52][R2.64+0x40], !P1 ;  /* 0x0fc000400215bfae */ /* 0x000fe8000c901d74 */
[----:B------:R0:W-:Y:S01]  /*24060*/  @!P3 LDGSTS.E.BYPASS.LTC128B.128 [R21+0x12c00], desc[UR52][R2.64+0x80], !P2 ;  /* 0x12c000800215bfae */ /* 0x0001e2000d101d74 */
[----:B------:R-:W-:Y:S02]  /*24070*/  IMAD.MOV.U32 R13, RZ, RZ, R4 ;  /* 0x000000ffff0d7224 */ /* 0x000fe400078e0004 */
[----:B------:R-:W-:-:S02]  /*24080*/  IMAD.MOV.U32 R12, RZ, RZ, 0x3 ;  /* 0x00000003ff0c7424 */ /* 0x000fc400078e00ff */
[----:B0-----:R-:W-:-:S05]  /*24090*/  VIADD R2, R28, 0x40 ;  /* 0x000000401c027836 */ /* 0x001fca0000000000 */
[----:B------:R-:W-:Y:S01]  /*240a0*/  ISETP.GE.AND P3, PT, R2, R0, PT ;  /* 0x000000000200720c */ /* 0x000fe20003f66270 */
[----:B------:R-:W-:-:S12]  /*240b0*/  IMAD.MOV.U32 R2, RZ, RZ, R14 ;  /* 0x000000ffff027224 */ /* 0x000fd800078e000e */
[----:B------:R-:W-:Y:S05]  /*240c0*/  WARPSYNC.COLLECTIVE R15, `(.L_x_11787) ;  /* 0x000000000f087348 */ /* 0x000fea0003c00000 */
[----:B------:R0:W1:Y:S02]  /*240d0*/  SHFL.IDX P6, R14, R13, R12, R11 ;  /* 0x0000000c0d0e7389 */ /* 0x00006400000c000b */
[----:B01----:R-:W-:Y:S01]  /*240e0*/  ENDCOLLECTIVE ;  /* 0x000000000000791b */ /* 0x003fe20003800000 */
.L_x_11787:
[----:B------:R-:W-:Y:S01]  /*240f0*/  @!P3 LEA R3, P4, R10, R2, 0x1 ;  /* 0x000000020a03b211 */ /* 0x000fe200078808ff */
[----:B------:R-:W-:-:S04]  /*24100*/  IMAD.MOV.U32 R13, RZ, RZ, R5 ;  /* 0x000000ffff0d7224 */ /* 0x000fc800078e0005 */
[----:B------:R-:W-:-:S05]  /*24110*/  @!P3 IMAD.X R2, RZ, RZ, R8, P4 ;  /* 0x000000ffff02b224 */ /* 0x000fca00020e0608 */
[----:B------:R-:W-:Y:S01]  /*24120*/  @!P3 LOP3.LUT R3, R3, R2, RZ, 0x3c, !PT ;  /* 0x000000020303b212 */ /* 0x000fe200078e3cff */
[----:B------:R-:W-:-:S03]  /*24130*/  IMAD.MOV.U32 R4, RZ, RZ, R14 ;  /* 0x000000ffff047224 */ /* 0x000fc600078e000e */
[----:B------:R-:W-:-:S07]  /*24140*/  @!P3 LOP3.LUT R2, R3, R2, RZ, 0x3c, !PT ;  /* 0x000000020302b212 */ /* 0x000fce00078e3cff */
[----:B------:R-:W-:Y:S05]  /*24150*/  WARPSYNC.COLLECTIVE R15, `(.L_x_11788) ;  /* 0x000000000f087348 */ /* 0x000fea0003c00000 */
[----:B------:R0:W1:Y:S02]  /*24160*/  SHFL.IDX P6, R14, R13, R12, R11 ;  /* 0x0000000c0d0e7389 */ /* 0x00006400000c000b */
[----:B01----:R-:W-:Y:S01]  /*24170*/  ENDCOLLECTIVE ;  /* 0x000000000000791b */ /* 0x003fe20003800000 */
.L_x_11788:
[----:B------:R-:W-:-:S05]  /*24180*/  @!P3 LOP3.LUT R3, R3, R2, RZ, 0x3c, !PT ;  /* 0x000000020303b212 */ /* 0x000fca00078e3cff */
[----:B------:R-:W-:Y:S01]  /*24190*/  @!PT LDS RZ, [RZ] ;  /* 0x00000000fffff984 */ /* 0x000fe20000000800 */
[----:B------:R-:W-:Y:S01]  /*241a0*/  @!PT LDS RZ, [RZ] ;  /* 0x00000000fffff984 */ /* 0x000fe20000000800 */
[----:B------:R-:W-:Y:S01]  /*241b0*/  @!PT LDS RZ, [RZ] ;  /* 0x00000000fffff984 */ /* 0x000fe20000000800 */
[----:B------:R0:W-:Y:S04]  /*241c0*/  @!P3 LDGSTS.E.BYPASS.LTC128B.128 [R21+0xd400], desc[UR52][R2.64], !P0 ;  /* 0x0d4000000215bfae */ /* 0x0001e8000c101d74 */
[----:B------:R0:W-:Y:S01]  /*241d0*/  @!P3 LDGSTS.E.BYPASS.LTC128B.128 [R21+0x10400], desc[UR52][R2.64+0x40], !P1 ;  /* 0x104000400215bfae */ /* 0x0001e2000c901d74 */
[----:B------:R-:W-:Y:S02]  /*241e0*/  IMAD.MOV.U32 R13, RZ, RZ, R6 ;  /* 0x000000ffff0d7224 */ /* 0x000fe400078e0006 */
[----:B------:R-:W-:Y:S01]  /*241f0*/  IMAD.MOV.U32 R12, RZ, RZ, RZ ;  /* 0x000000ffff0c7224 */ /* 0x000fe200078e00ff */
[----:B------:R0:W-:Y:S01]  /*24200*/  @!P3 LDGSTS.E.BYPASS.LTC128B.128 [R21+0x13400], desc[UR52][R2.64+0x80], !P2 ;  /* 0x134000800215bfae */ /* 0x0001e2000d101d74 */
[----:B------:R-:W-:-:S07]  /*24210*/  IMAD.MOV.U32 R5, RZ, RZ, R14 ;  /* 0x000000ffff057224 */ /* 0x000fce00078e000e */
[----:B0-----:R-:W-:Y:S05]  /*24220*/  WARPSYNC.COLLECTIVE R15, `(.L_x_11789) ;  /* 0x000000000f087348 */ /* 0x001fea0003c00000 */
[----:B------:R1:W2:Y:S02]  /*24230*/  SHFL.IDX P6, R14, R13, R12, R11 ;  /* 0x0000000c0d0e7389 */ /* 0x0002a400000c000b */
[----:B012---:R-:W-:Y:S01]  /*24240*/  ENDCOLLECTIVE ;  /* 0x000000000000791b */ /* 0x007fe20003800000 */
.L_x_11789:
[----:B------:R-:W-:-:S05]  /*24250*/  VIADD R2, R28, 0x60 ;  /* 0x000000601c027836 */ /* 0x000fca0000000000 */
[----:B------:R-:W-:Y:S01]  /*24260*/  ISETP.GE.AND P3, PT, R2, R0, PT ;  /* 0x000000000200720c */ /* 0x000fe20003f66270 */
[----:B------:R-:W-:-:S12]  /*24270*/  IMAD.MOV.U32 R13, RZ, RZ, R7 ;  /* 0x000000ffff0d7224 */ /* 0x000fd800078e0007 */
[----:B------:R-:W-:-:S05]  /*24280*/  @!P3 LEA R2, P4, R10, R5, 0x1 ;  /* 0x000000050a02b211 */ /* 0x000fca00078808ff */
[----:B------:R-:W-:Y:S02]  /*24290*/  @!P3 IMAD.X R3, RZ, RZ, R4, P4 ;  /* 0x000000ffff03b224 */ /* 0x000fe400020e0604 */
[----:B------:R-:W-:-:S07]  /*242a0*/  IMAD.MOV.U32 R4, RZ, RZ, R14 ;  /* 0x000000ffff047224 */ /* 0x000fce00078e000e */
[----:B------:R-:W-:Y:S05]  /*242b0*/  WARPSYNC.COLLECTIVE R15, `(.L_x_11790) ;  /* 0x000000000f087348 */ /* 0x000fea0003c00000 */
[----:B------:R0:W1:Y:S02]  /*242c0*/  SHFL.IDX P6, R14, R13, R12, R11 ;  /* 0x0000000c0d0e7389 */ /* 0x00006400000c000b */
[----:B01----:R-:W-:Y:S01]  /*242d0*/  ENDCOLLECTIVE ;  /* 0x000000000000791b */ /* 0x003fe20003800000 */
.L_x_11790:
        /* <DEDUP_REMOVED lines=14> */
.L_x_11791:
[----:B------:R-:W-:Y:S01]  /*243c0*/  @!P3 LEA R2, P4, R10, R2, 0x1 ;  /* 0x000000020a02b211 */ /* 0x000fe200078808ff */
[----:B------:R-:W-:-:S04]  /*243d0*/  IMAD.MOV.U32 R13, RZ, RZ, R7 ;  /* 0x000000ffff0d7224 */ /* 0x000fc800078e0007 */
[----:B------:R-:W-:-:S05]  /*243e0*/  @!P3 IMAD.X R3, RZ, RZ, R4, P4 ;  /* 0x000000ffff03b224 */ /* 0x000fca00020e0604 */
[----:B------:R-:W-:Y:S01]  /*243f0*/  @!PT LDS RZ, [RZ] ;  /* 0x00000000fffff984 */ /* 0x000fe20000000800 */
[----:B------:R-:W-:Y:S01]  /*24400*/  @!PT LDS RZ, [RZ] ;  /* 0x00000000fffff984 */ /* 0x000fe20000000800 */
[----:B------:R-:W-:Y:S01]  /*24410*/  @!PT LDS RZ, [RZ] ;  /* 0x00000000fffff984 */ /* 0x000fe20000000800 */
[----:B------:R0:W-:Y:S01]  /*24420*/  @!P3 LDGSTS.E.BYPASS.LTC128B.128 [R21+0xe400], desc[UR52][R2.64], !P0 ;  /* 0x0e4000000215bfae */ /* 0x0001e2000c101d74 */
[----:B------:R-:W-:-:S03]  /*24430*/  IMAD.MOV.U32 R6, RZ, RZ, R14 ;  /* 0x000000ffff067224 */ /* 0x000fc600078e000e */
[----:B------:R0:W-:Y:S04]  /*24440*/  @!P3 LDGSTS.E.BYPASS.LTC128B.128 [R21+0x11400], desc[UR52][R2.64+0x40], !P1 ;  /* 0x114000400215bfae */ /* 0x0001e8000c901d74 */
[----:B0-----:R-:W-:Y:S05]  /*24450*/  WARPSYNC.COLLECTIVE R15, `(.L_x_11792) ;  /* 0x000000000f087348 */ /* 0x001fea0003c00000 */
[----:B------:R1:W2:Y:S02]  /*24460*/  SHFL.IDX P6, R14, R13, R12, R11 ;  /* 0x0000000c0d0e7389 */ /* 0x0002a400000c000b */
[----:B012---:R-:W-:Y:S01]  /*24470*/  ENDCOLLECTIVE ;  /* 0x000000000000791b */ /* 0x007fe20003800000 */
.L_x_11792:
[----:B------:R-:W-:Y:S01]  /*24480*/  @!PT LDS RZ, [RZ] ;  /* 0x00000000fffff984 */ /* 0x000fe20000000800 */
[----:B------:R-:W-:Y:S01]  /*24490*/  @!PT LDS RZ, [RZ] ;  /* 0x00000000fffff984 */ /* 0x000fe20000000800 */
[----:B------:R-:W-:Y:S01]  /*244a0*/  @!PT LDS RZ, [RZ] ;  /* 0x00000000fffff984 */ /* 0x000fe20000000800 */
[----:B------:R0:W-:Y:S02]  /*244b0*/  @!P3 LDGSTS.E.BYPASS.LTC128B.128 [R21+0x14400], desc[UR52][R2.64+0x80], !P2 ;  /* 0x144000800215bfae */ /* 0x0001e4000d101d74 */
[----:B0-----:R-:W-:Y:S01]  /*244c0*/  IMAD.MOV.U32 R2, RZ, RZ, R14 ;  /* 0x000000ffff027224 */ /* 0x001fe200078e000e */
[----:B------:R-:W-:Y:S06]  /*244d0*/  BRA `(.L_x_11793) ;  /* 0xffffffb400cc7947 */ /* 0x000fec000383ffff */
.L_x_11668:
[----:B-1----:R1:W2:Y:S02]  /*244e0*/  SYNCS.PHASECHK.TRANS64.TRYWAIT P0, [R23+URZ+0x2d820], R0 ;  /* 0x02d82000170075a7 */ /* 0x0022a4000800017f */
[----:B--2---:R-:W-:Y:S05]  /*244f0*/  @!P0 NANOSLEEP.SYNCS 0x989680 ;  /* 0x009896800000895d */ /* 0x004fea0003900000 */
[----:B------:R-:W2:Y:S02]  /*24500*/  @!P0 SYNCS.PHASECHK.TRANS64 P0, [R23+URZ+0x2d820], R0 ;  /* 0x02d82000170085a7 */ /* 0x000ea4000800007f */
[----:B--2---:R-:W-:Y:S05]  /*24510*/  @!P0 BRA `(.L_x_11668) ;  /* 0xfffffffc00f08947 */ /* 0x004fea000383ffff */
[----:B------:R-:W-:Y:S05]  /*24520*/  BRA `(.L_x_11794) ;  /* 0xffffffb800347947 */ /* 0x000fea000383ffff */
.L_x_11673:
[----:B0-----:R0:W1:Y:S02]  /*24530*/  SYNCS.PHASECHK.TRANS64.TRYWAIT P0, [R5+URZ+0x2d840], R0 ;  /* 0x02d84000050075a7 */ /* 0x001064000800017f */
[----:B-1----:R-:W-:Y:S05]  /*24540*/  @!P0 NANOSLEEP.SYNCS 0x989680 ;  /* 0x009896800000895d */ /* 0x002fea0003900000 */
[----:B------:R-:W1:Y:S02]  /*24550*/  @!P0 SYNCS.PHASECHK.TRANS64 P0, [R5+URZ+0x2d840], R0 ;  /* 0x02d84000050085a7 */ /* 0x000e64000800007f */
[----:B-1----:R-:W-:Y:S05]  /*24560*/  @!P0 BRA `(.L_x_11673) ;  /* 0xfffffffc00f08947 */ /* 0x002fea000383ffff */
[----:B------:R-:W-:Y:S05]  /*24570*/  BRA `(.L_x_11795) ;  /* 0xffffffbc00287947 */ /* 0x000fea000383ffff */
.L_x_11674:
        /* <DEDUP_REMOVED lines=8> */
.L_x_11797:
[----:B------:R-:W-:Y:S05]  /*24600*/  BSYNC B1 ;  /* 0x0000000000017941 */ /* 0x000fea0003800000 */
.L_x_11796:
        /* <DEDUP_REMOVED lines=13> */
.L_x_11798:
        /* <DEDUP_REMOVED lines=8> */
.L_x_11799:
        /* <DEDUP_REMOVED lines=14> */
.L_x_11800:
[----:B------:R-:W-:Y:S02]  /*24840*/  IMAD.MOV.U32 R13, RZ, RZ, R7 ;  /* 0x000000ffff0d7224 */ /* 0x000fe400078e0007 */
[----:B------:R-:W-:Y:S02]  /*24850*/  IMAD.MOV.U32 R12, RZ, RZ, 0x2 ;  /* 0x00000002ff0c7424 */ /* 0x000fe400078e00ff */
[----:B------:R-:W-:-:S07]  /*24860*/  IMAD.MOV.U32 R2, RZ, RZ, R14 ;  /* 0x000000ffff027224 */ /* 0x000fce00078e000e */
[----:B------:R-:W-:Y:S05]  /*24870*/  WARPSYNC.COLLECTIVE R15, `(.L_x_11801) ;  /* 0x000000000f087348 */ /* 0x000fea0003c00000 */
[----:B------:R0:W1:Y:S02]  /*24880*/  SHFL.IDX P6, R14, R13, R12, R11 ;  /* 0x0000000c0d0e7389 */ /* 0x00006400000c000b */
[----:B01----:R-:W-:Y:S01]  /*24890*/  ENDCOLLECTIVE ;  /* 0x000000000000791b */ /* 0x003fe20003800000 */
.L_x_11801:
        /* <DEDUP_REMOVED lines=13> */
.L_x_11802:
[----:B------:R-:W-:Y:S02]  /*24970*/  IMAD.MOV.U32 R13, RZ, RZ, R7 ;  /* 0x000000ffff0d7224 */ /* 0x000fe400078e0007 */
[----:B------:R-:W-:Y:S02]  /*24980*/  IMAD.MOV.U32 R12, RZ, RZ, 0x3 ;  /* 0x00000003ff0c7424 */ /* 0x000fe400078e00ff */
[----:B------:R-:W-:-:S07]  /*24990*/  IMAD.MOV.U32 R2, RZ, RZ, R14 ;  /* 0x000000ffff027224 */ /* 0x000fce00078e000e */
[----:B------:R-:W-:Y:S05]  /*249a0*/  WARPSYNC.COLLECTIVE R15, `(.L_x_11803) ;  /* 0x000000000f087348 */ /* 0x000fea0003c00000 */
[----:B------:R0:W1:Y:S02]  /*249b0*/  SHFL.IDX P6, R14, R13, R12, R11 ;  /* 0x0000000c0d0e7389 */ /* 0x00006400000c000b */
[----:B01----:R-:W-:Y:S01]  /*249c0*/  ENDCOLLECTIVE ;  /* 0x000000000000791b */ /* 0x003fe20003800000 */
.L_x_11803:
        /* <DEDUP_REMOVED lines=14> */
.L_x_11804:
[----:B------:R-:W-:Y:S01]  /*24ab0*/  IMAD.MOV.U32 R2, RZ, RZ, R14 ;  /* 0x000000ffff027224 */ /* 0x000fe200078e000e */
[----:B------:R-:W-:Y:S06]  /*24ac0*/  BRA `(.L_x_11805) ;  /* 0xffffffb800b47947 */ /* 0x000fec000383ffff */
.L_x_11679:
[----:B-1----:R1:W2:Y:S02]  /*24ad0*/  SYNCS.PHASECHK.TRANS64.TRYWAIT P0, [R5+URZ+0x2d860], R2 ;  /* 0x02d86002050075a7 */ /* 0x0022a4000800017f */
[----:B--2---:R-:W-:Y:S05]  /*24ae0*/  @!P0 NANOSLEEP.SYNCS 0x989680 ;  /* 0x009896800000895d */ /* 0x004fea0003900000 */
[----:B------:R-:W2:Y:S02]  /*24af0*/  @!P0 SYNCS.PHASECHK.TRANS64 P0, [R5+URZ+0x2d860], R2 ;  /* 0x02d86002050085a7 */ /* 0x000ea4000800007f */
[----:B--2---:R-:W-:Y:S05]  /*24b00*/  @!P0 BRA `(.L_x_11679) ;  /* 0xfffffffc00f08947 */ /* 0x004fea000383ffff */
[----:B------:R-:W-:Y:S05]  /*24b10*/  BRA `(.L_x_11806) ;  /* 0xffffffbc00187947 */ /* 0x000fea000383ffff */
.L_x_11680:
        /* <DEDUP_REMOVED lines=8> */
.L_x_11808:
[----:B------:R-:W-:Y:S05]  /*24ba0*/  BSYNC B1 ;  /* 0x0000000000017941 */ /* 0x000fea0003800000 */
.L_x_11807:
        /* <DEDUP_REMOVED lines=9> */
.L_x_11809:
[----:B------:R-:W-:Y:S02]  /*24c40*/  IMAD.MOV.U32 R13, RZ, RZ, R24 ;  /* 0x000000ffff0d7224 */ /* 0x000fe400078e0018 */
[----:B------:R-:W-:Y:S02]  /*24c50*/  IMAD.MOV.U32 R12, RZ, RZ, 0x1 ;  /* 0x00000001ff0c7424 */ /* 0x000fe400078e00ff */
[----:B------:R-:W-:-:S07]  /*24c60*/  IMAD.MOV.U32 R2, RZ, RZ, R14 ;  /* 0x000000ffff027224 */ /* 0x000fce00078e000e */
[----:B------:R-:W-:Y:S05]  /*24c70*/  WARPSYNC.COLLECTIVE R15, `(.L_x_11810) ;  /* 0x000000000f087348 */ /* 0x000fea0003c00000 */
[----:B------:R0:W1:Y:S02]  /*24c80*/  SHFL.IDX P6, R14, R13, R12, R11 ;  /* 0x0000000c0d0e7389 */ /* 0x00006400000c000b */
[----:B01----:R-:W-:Y:S01]  /*24c90*/  ENDCOLLECTIVE ;  /* 0x000000000000791b */ /* 0x003fe20003800000 */
.L_x_11810:
        /* <DEDUP_REMOVED lines=16> */
.L_x_11811:
[----:B------:R-:W-:Y:S02]  /*24da0*/  IMAD.MOV.U32 R13, RZ, RZ, R24 ;  /* 0x000000ffff0d7224 */ /* 0x000fe400078e0018 */
[----:B------:R-:W-:Y:S02]  /*24db0*/  IMAD.MOV.U32 R12, RZ, RZ, 0x2 ;  /* 0x00000002ff0c7424 */ /* 0x000fe400078e00ff */
[----:B------:R-:W-:-:S07]  /*24dc0*/  IMAD.MOV.U32 R2, RZ, RZ, R14 ;  /* 0x000000ffff027224 */ /* 0x000fce00078e000e */
[----:B------:R-:W-:Y:S05]  /*24dd0*/  WARPSYNC.COLLECTIVE R15, `(.L_x_11812) ;  /* 0x000000000f087348 */ /* 0x000fea0003c00000 */
[----:B------:R0:W1:Y:S02]  /*24de0*/  SHFL.IDX P6, R14, R13, R12, R11 ;  /* 0x0000000c0d0e7389 */ /* 0x00006400000c000b */
[----:B01----:R-:W-:Y:S01]  /*24df0*/  ENDCOLLECTIVE ;  /* 0x000000000000791b */ /* 0x003fe20003800000 */
.L_x_11812:
        /* <DEDUP_REMOVED lines=16> */
.L_x_11813:
[----:B------:R-:W-:Y:S02]  /*24f00*/  IMAD.MOV.U32 R13, RZ, RZ, R24 ;  /* 0x000000ffff0d7224 */ /* 0x000fe400078e0018 */
[----:B------:R-:W-:Y:S02]  /*24f10*/  IMAD.MOV.U32 R12, RZ, RZ, 0x3 ;  /* 0x00000003ff0c7424 */ /* 0x000fe400078e00ff */
[----:B------:R-:W-:-:S07]  /*24f20*/  IMAD.MOV.U32 R2, RZ, RZ, R14 ;  /* 0x000000ffff027224 */ /* 0x000fce00078e000e */
[----:B------:R-:W-:Y:S05]  /*24f30*/  WARPSYNC.COLLECTIVE R15, `(.L_x_11814) ;  /* 0x000000000f087348 */ /* 0x000fea0003c00000 */
[----:B------:R0:W1:Y:S02]  /*24f40*/  SHFL.IDX P6, R14, R13, R12, R11 ;  /* 0x0000000c0d0e7389 */ /* 0x00006400000c000b */
[----:B01----:R-:W-:Y:S01]  /*24f50*/  ENDCOLLECTIVE ;  /* 0x000000000000791b */ /* 0x003fe20003800000 */
.L_x_11814:
        /* <DEDUP_REMOVED lines=13> */
.L_x_11815:
        /* <DEDUP_REMOVED lines=8> */
.L_x_11688:
[----:B-1----:R1:W2:Y:S02]  /*250b0*/  SYNCS.PHASECHK.TRANS64.TRYWAIT P0, [R0+URZ+0x2d860], R3 ;  /* 0x02d86003000075a7 */ /* 0x0022a4000800017f */
[----:B--2---:R-:W-:Y:S05]  /*250c0*/  @!P0 NANOSLEEP.SYNCS 0x989680 ;  /* 0x009896800000895d */ /* 0x004fea0003900000 */
[----:B------:R-:W2:Y:S02]  /*250d0*/  @!P0 SYNCS.PHASECHK.TRANS64 P0, [R0+URZ+0x2d860], R3 ;  /* 0x02d86003000085a7 */ /* 0x000ea4000800007f */
[----:B--2---:R-:W-:Y:S05]  /*250e0*/  @!P0 BRA `(.L_x_11688) ;  /* 0xfffffffc00f08947 */ /* 0x004fea000383ffff */
[----:B------:R-:W-:Y:S05]  /*250f0*/  BRA `(.L_x_11817) ;  /* 0xffffffbc00a47947 */ /* 0x000fea000383ffff */
.L_x_11689:
[----:B------:R-:W-:Y:S01]  /*25100*/  BSSY B0, `(.L_x_11818) ;  /* 0x0000008000007945 */ /* 0x000fe20003800000 */
[----:B------:R-:W-:Y:S02]  /*25110*/  IMAD.MOV.U32 R13, RZ, RZ, R24 ;  /* 0x000000ffff0d7224 */ /* 0x000fe400078e0018 */
[----:B------:R-:W-:Y:S02]  /*25120*/  IMAD.MOV.U32 R12, RZ, RZ, RZ ;  /* 0x000000ffff0c7224 */ /* 0x000fe400078e00ff */
[----:B------:R-:W-:Y:S02]  /*25130*/  IMAD.MOV.U32 R11, RZ, RZ, 0x1c1f ;  /* 0x00001c1fff0b7424 */ /* 0x000fe400078e00ff */
[----:B------:R-:W-:-:S07]  /*25140*/  IMAD.MOV.U32 R15, RZ, RZ, -0x1 ;  /* 0xffffffffff0f7424 */ /* 0x000fce00078e00ff */
[----:B01---5:R-:W-:Y:S05]  /*25150*/  WARPSYNC.COLLECTIVE R15, `(.L_x_11819) ;  /* 0x000000000f087348 */ /* 0x023fea0003c00000 */
[----:B------:R2:W3:Y:S02]  /*25160*/  SHFL.IDX P6, R14, R13, R12, R11 ;  /* 0x0000000c0d0e7389 */ /* 0x0004e400000c000b */
[----:B0123-5:R-:W-:Y:S01]  /*25170*/  ENDCOLLECTIVE ;  /* 0x000000000000791b */ /* 0x02ffe20003800000 */
.L_x_11819:
[----:B------:R-:W-:Y:S05]  /*25180*/  BSYNC B0 ;  /* 0x0000000000007941 */ /* 0x000fea0003800000 */
.L_x_11818:
        /* <DEDUP_REMOVED lines=10> */
.L_x_11820:
        /* <DEDUP_REMOVED lines=17> */
.L_x_11821:
        /* <DEDUP_REMOVED lines=14> */
.L_x_11822:
[----:B------:R-:W-:Y:S02]  /*25420*/  IMAD.MOV.U32 R13, RZ, RZ, R24 ;  /* 0x000000ffff0d7224 */ /* 0x000fe400078e0018 */
[----:B------:R-:W-:Y:S01]  /*25430*/  IMAD.MOV.U32 R12, RZ, RZ, 0x2 ;  /* 0x00000002ff0c7424 */ /* 0x000fe200078e00ff */
[----:B------:R-:W-:-:S13]  /*25440*/  IADD3 R2, P4, R14, R5, RZ ;  /* 0x000000050e027210 */ /* 0x000fda0007f9e0ff */
[----:B------:R-:W-:Y:S05]  /*25450*/  WARPSYNC.COLLECTIVE R15, `(.L_x_11823) ;  /* 0x000000000f087348 */ /* 0x000fea0003c00000 */
[----:B------:R0:W1:Y:S02]  /*25460*/  SHFL.IDX P6, R14, R13, R12, R11 ;  /* 0x0000000c0d0e7389 */ /* 0x00006400000c000b */
[----:B01----:R-:W-:Y:S01]  /*25470*/  ENDCOLLECTIVE ;  /* 0x000000000000791b */ /* 0x003fe20003800000 */
.L_x_11823:
        /* <DEDUP_REMOVED lines=15> */
.L_x_11824:
[----:B------:R-:W-:Y:S02]  /*25570*/  IMAD.MOV.U32 R13, RZ, RZ, R24 ;  /* 0x000000ffff0d7224 */ /* 0x000fe400078e0018 */
[----:B------:R-:W-:Y:S01]  /*25580*/  IMAD.MOV.U32 R12, RZ, RZ, 0x3 ;  /* 0x00000003ff0c7424 */ /* 0x000fe200078e00ff */
[----:B------:R-:W-:-:S13]  /*25590*/  IADD3 R2, P4, R14, R5, RZ ;  /* 0x000000050e027210 */ /* 0x000fda0007f9e0ff */
[----:B------:R-:W-:Y:S05]  /*255a0*/  WARPSYNC.COLLECTIVE R15, `(.L_x_11825) ;  /* 0x000000000f087348 */ /* 0x000fea0003c00000 */
[----:B------:R0:W1:Y:S02]  /*255b0*/  SHFL.IDX P6, R14, R13, R12, R11 ;  /* 0x0000000c0d0e7389 */ /* 0x00006400000c000b */
[----:B01----:R-:W-:Y:S01]  /*255c0*/  ENDCOLLECTIVE ;  /* 0x000000000000791b */ /* 0x003fe20003800000 */
.L_x_11825:
        /* <DEDUP_REMOVED lines=14> */
.L_x_11826:
[----:B------:R-:W-:Y:S05]  /*256b0*/  BRA `(.L_x_11827) ;  /* 0xffffffbc00047947 */ /* 0x000fea000383ffff */
.L_x_11694:
[----:B------:R-:W-:Y:S01]  /*256c0*/  BSSY B0, `(.L_x_11828) ;  /* 0x0000008000007945 */ /* 0x000fe20003800000 */
[----:B------:R-:W-:Y:S02]  /*256d0*/  IMAD.MOV.U32 R13, RZ, RZ, R16 ;  /* 0x000000ffff0d7224 */ /* 0x000fe400078e0010 */
[----:B------:R-:W-:Y:S02]  /*256e0*/  IMAD.MOV.U32 R12, RZ, RZ, RZ ;  /* 0x000000ffff0c7224 */ /* 0x000fe400078e00ff */
[----:B------:R-:W-:Y:S02]  /*256f0*/  IMAD.MOV.U32 R11, RZ, RZ, 0x1f ;  /* 0x0000001fff0b7424 */ /* 0x000fe400078e00ff */
[----:B------:R-:W-:-:S07]  /*25700*/  IMAD.MOV.U32 R15, RZ, RZ, -0x1 ;  /* 0xffffffffff0f7424 */ /* 0x000fce00078e00ff */
[----:B0-2--5:R-:W-:Y:S05]  /*25710*/  WARPSYNC.COLLECTIVE R15, `(.L_x_11829) ;  /* 0x000000000f087348 */ /* 0x025fea0003c00000 */
[----:B------:R1:W3:Y:S02]  /*25720*/  SHFL.IDX P6, R14, R13, R12, R11 ;  /* 0x0000000c0d0e7389 */ /* 0x0002e400000c000b */
[----:B0123-5:R-:W-:Y:S01]  /*25730*/  ENDCOLLECTIVE ;  /* 0x000000000000791b */ /* 0x02ffe20003800000 */
.L_x_11829:
[----:B------:R-:W-:Y:S05]  /*25740*/  BSYNC B0 ;  /* 0x0000000000007941 */ /* 0x000fea0003800000 */
.L_x_11828:
        /* <DEDUP_REMOVED lines=9> */
.L_x_11830:
        /* <DEDUP_REMOVED lines=18> */
.L_x_11831:
[----:B------:R-:W-:Y:S01]  /*25900*/  IMAD.MOV.U32 R12, RZ, RZ, 0x2 ;  /* 0x00000002ff0c7424 */ /* 0x000fe200078e00ff */
[----:B------:R-:W-:-:S05]  /*25910*/  SEL R5, R14, RZ, P1 ;  /* 0x000000ff0e057207 */ /* 0x000fca0000800000 */
[----:B------:R-:W-:-:S04]  /*25920*/  IMAD.IADD R4, R2, 0x1, R5 ;  /* 0x0000000102047824 */ /* 0x000fc800078e0205 */
[----:B------:R-:W-:-:S07]  /*25930*/  IMAD.MOV.U32 R13, RZ, RZ, R4 ;  /* 0x000000ffff0d7224 */ /* 0x000fce00078e0004 */
[----:B------:R-:W-:Y:S05]  /*25940*/  WARPSYNC.COLLECTIVE R15, `(.L_x_11832) ;  /* 0x000000000f087348 */ /* 0x000fea0003c00000 */
[----:B------:R0:W1:Y:S02]  /*25950*/  SHFL.UP P6, R14, R13, R12, R11 ;  /* 0x0400000c0d0e7389 */ /* 0x00006400000c000b */
[----:B01----:R-:W-:Y:S01]  /*25960*/  ENDCOLLECTIVE ;  /* 0x000000000000791b */ /* 0x003fe20003800000 */
.L_x_11832:
[----:B------:R-:W-:Y:S01]  /*25970*/  IMAD.MOV.U32 R12, RZ, RZ, 0x4 ;  /* 0x00000004ff0c7424 */ /* 0x000fe200078e00ff */
[----:B------:R-:W-:-:S05]  /*25980*/  SEL R5, R14, RZ, P2 ;  /* 0x000000ff0e057207 */ /* 0x000fca0001000000 */
[----:B------:R-:W-:-:S04]  /*25990*/  IMAD.IADD R5, R4, 0x1, R5 ;  /* 0x0000000104057824 */ /* 0x000fc800078e0205 */
[----:B------:R-:W-:-:S07]  /*259a0*/  IMAD.MOV.U32 R13, RZ, RZ, R5 ;  /* 0x000000ffff0d7224 */ /* 0x000fce00078e0005 */
[----:B------:R-:W-:Y:S05]  /*259b0*/  WARPSYNC.COLLECTIVE R15, `(.L_x_11833) ;  /* 0x000000000f087348 */ /* 0x000fea0003c00000 */
[----:B------:R0:W1:Y:S02]  /*259c0*/  SHFL.UP P6, R14, R13, R12, R11 ;  /* 0x0400000c0d0e7389 */ /* 0x00006400000c000b */
[----:B01----:R-:W-:Y:S01]  /*259d0*/  ENDCOLLECTIVE ;  /* 0x000000000000791b */ /* 0x003fe20003800000 */
.L_x_11833:
[----:B------:R-:W-:Y:S01]  /*259e0*/  IMAD.MOV.U32 R12, RZ, RZ, 0x8 ;  /* 0x00000008ff0c7424 */ /* 0x000fe200078e00ff */
[----:B------:R-:W-:-:S05]  /*259f0*/  SEL R6, R14, RZ, P3 ;  /* 0x000000ff0e067207 */ /* 0x000fca0001800000 */
[----:B------:R-:W-:-:S04]  /*25a00*/  IMAD.IADD R6, R5, 0x1, R6 ;  /* 0x0000000105067824 */ /* 0x000fc800078e0206 */
[----:B------:R-:W-:-:S07]  /*25a10*/  IMAD.MOV.U32 R13, RZ, RZ, R6 ;  /* 0x000000ffff0d7224 */ /* 0x000fce00078e0006 */
[----:B------:R-:W-:Y:S05]  /*25a20*/  WARPSYNC.COLLECTIVE R15, `(.L_x_11834) ;  /* 0x000000000f087348 */ /* 0x000fea0003c00000 */
[----:B------:R0:W1:Y:S02]  /*25a30*/  SHFL.UP P6, R14, R13, R12, R11 ;  /* 0x0400000c0d0e7389 */ /* 0x00006400000c000b */
[----:B01----:R-:W-:Y:S01]  /*25a40*/  ENDCOLLECTIVE ;  /* 0x000000000000791b */ /* 0x003fe20003800000 */
.L_x_11834:
[----:B------:R-:W-:Y:S01]  /*25a50*/  IMAD.MOV.U32 R12, RZ, RZ, 0x10 ;  /* 0x00000010ff0c7424 */ /* 0x000fe200078e00ff */
[----:B------:R-:W-:-:S05]  /*25a60*/  SEL R3, R14, RZ, P4 ;  /* 0x000000ff0e037207 */ /* 0x000fca0002000000 */
[----:B------:R-:W-:-:S04]  /*25a70*/  IMAD.IADD R4, R6, 0x1, R3 ;  /* 0x0000000106047824 */ /* 0x000fc800078e0203 */
[----:B------:R-:W-:-:S07]  /*25a80*/  IMAD.MOV.U32 R13, RZ, RZ, R4 ;  /* 0x000000ffff0d7224 */ /* 0x000fce00078e0004 */
[----:B------:R-:W-:Y:S05]  /*25a90*/  WARPSYNC.COLLECTIVE R15, `(.L_x_11835) ;  /* 0x000000000f087348 */ /* 0x000fea0003c00000 */
[----:B------:R0:W1:Y:S02]  /*25aa0*/  SHFL.UP P6, R14, R13, R12, R11 ;  /* 0x0400000c0d0e7389 */ /* 0x00006400000c000b */
[----:B01----:R-:W-:Y:S01]  /*25ab0*/  ENDCOLLECTIVE ;  /* 0x000000000000791b */ /* 0x003fe20003800000 */
.L_x_11835:
        /* <DEDUP_REMOVED lines=8> */
.L_x_11836:
[----:B------:R-:W-:Y:S05]  /*25b40*/  BRA `(.L_x_11837) ;  /* 0xffffffbc00207947 */ /* 0x000fea000383ffff */
.L_x_11699:
        /* <DEDUP_REMOVED lines=8> */
.L_x_11839:
[----:B------:R-:W-:Y:S05]  /*25bd0*/  BSYNC B0 ;  /* 0x0000000000007941 */ /* 0x000fea0003800000 */
.L_x_11838:
        /* <DEDUP_REMOVED lines=8> */
.L_x_11840:
[----:B------:R-:W-:Y:S01]  /*25c60*/  IMAD.MOV.U32 R12, RZ, RZ, 0x4 ;  /* 0x00000004ff0c7424 */ /* 0x000fe200078e00ff */
[----:B------:R-:W-:-:S05]  /*25c70*/  SEL R14, R14, RZ, P2 ;  /* 0x000000ff0e0e7207 */ /* 0x000fca0001000000 */
[----:B------:R-:W-:-:S04]  /*25c80*/  IMAD.IADD R3, R13, 0x1, R14 ;  /* 0x000000010d037824 */ /* 0x000fc800078e020e */
[----:B------:R-:W-:-:S07]  /*25c90*/  IMAD.MOV.U32 R13, RZ, RZ, R3 ;  /* 0x000000ffff0d7224 */ /* 0x000fce00078e0003 */
[----:B------:R-:W-:Y:S05]  /*25ca0*/  WARPSYNC.COLLECTIVE R15, `(.L_x_11841) ;  /* 0x000000000f087348 */ /* 0x000fea0003c00000 */
[----:B------:R0:W1:Y:S02]  /*25cb0*/  SHFL.UP P6, R14, R13, R12, R11 ;  /* 0x0400000c0d0e7389 */ /* 0x00006400000c000b */
[----:B01----:R-:W-:Y:S01]  /*25cc0*/  ENDCOLLECTIVE ;  /* 0x000000000000791b */ /* 0x003fe20003800000 */
.L_x_11841:
[----:B------:R-:W-:Y:S01]  /*25cd0*/  IMAD.MOV.U32 R12, RZ, RZ, 0x8 ;  /* 0x00000008ff0c7424 */ /* 0x000fe200078e00ff */
[----:B------:R-:W-:-:S05]  /*25ce0*/  SEL R4, R14, RZ, P3 ;  /* 0x000000ff0e047207 */ /* 0x000fca0001800000 */
[----:B------:R-:W-:-:S04]  /*25cf0*/  IMAD.IADD R4, R3, 0x1, R4 ;  /* 0x0000000103047824 */ /* 0x000fc800078e0204 */
[----:B------:R-:W-:-:S07]  /*25d00*/  IMAD.MOV.U32 R13, RZ, RZ, R4 ;  /* 0x000000ffff0d7224 */ /* 0x000fce00078e0004 */
[----:B------:R-:W-:Y:S05]  /*25d10*/  WARPSYNC.COLLECTIVE R15, `(.L_x_11842) ;  /* 0x000000000f087348 */ /* 0x000fea0003c00000 */
[----:B------:R0:W1:Y:S02]  /*25d20*/  SHFL.UP P6, R14, R13, R12, R11 ;  /* 0x0400000c0d0e7389 */ /* 0x00006400000c000b */
[----:B01----:R-:W-:Y:S01]  /*25d30*/  ENDCOLLECTIVE ;  /* 0x000000000000791b */ /* 0x003fe20003800000 */
.L_x_11842:
[----:B------:R-:W-:Y:S01]  /*25d40*/  IMAD.MOV.U32 R12, RZ, RZ, 0x10 ;  /* 0x00000010ff0c7424 */ /* 0x000fe200078e00ff */
[----:B------:R-:W-:-:S05]  /*25d50*/  SEL R5, R14, RZ, P4 ;  /* 0x000000ff0e057207 */ /* 0x000fca0002000000 */
[----:B------:R-:W-:-:S04]  /*25d60*/  IMAD.IADD R5, R4, 0x1, R5 ;  /* 0x0000000104057824 */ /* 0x000fc800078e0205 */
[----:B------:R-:W-:-:S07]  /*25d70*/  IMAD.MOV.U32 R13, RZ, RZ, R5 ;  /* 0x000000ffff0d7224 */ /* 0x000fce00078e0005 */
[----:B------:R-:W-:Y:S05]  /*25d80*/  WARPSYNC.COLLECTIVE R15, `(.L_x_11843) ;  /* 0x000000000f087348 */ /* 0x000fea0003c00000 */
[----:B------:R0:W1:Y:S02]  /*25d90*/  SHFL.UP P6, R14, R13, R12, R11 ;  /* 0x0400000c0d0e7389 */ /* 0x00006400000c000b */
[----:B01----:R-:W-:Y:S01]  /*25da0*/  ENDCOLLECTIVE ;  /* 0x000000000000791b */ /* 0x003fe20003800000 */
.L_x_11843:
        /* <DEDUP_REMOVED lines=8> */
.L_x_11844:
[----:B------:R-:W-:Y:S05]  /*25e30*/  BRA `(.L_x_11845) ;  /* 0xffffffbc00007947 */ /* 0x000fea000383ffff */
.L_x_11701:
[----:B------:R-:W-:Y:S01]  /*25e40*/  BSSY B0, `(.L_x_11846) ;  /* 0x0000006000007945 */ /* 0x000fe20003800000 */
[----:B------:R-:W-:Y:S01]  /*25e50*/  PLOP3.LUT P6, PT, P6, PT, PT, 0x8, 0x0 ;  /* 0x000000000000781c */ /* 0x000fe200037ce170 */
[----:B------:R-:W-:-:S12]  /*25e60*/  IMAD.MOV.U32 R15, RZ, RZ, -0x1 ;  /* 0xffffffffff0f7424 */ /* 0x000fd800078e00ff */
[----:B0----5:R-:W-:Y:S05]  /*25e70*/  WARPSYNC.COLLECTIVE R15, `(.L_x_11847) ;  /* 0x000000000f087348 */ /* 0x021fea0003c00000 */
[----:B------:R-:W-:Y:S01]  /*25e80*/  VOTE.ANY R14, PT, P6 ;  /* 0x00000000000e7806 */ /* 0x000fe200030e0100 */
[----:B0----5:R-:W-:Y:S06]  /*25e90*/  ENDCOLLECTIVE ;  /* 0x000000000000791b */ /* 0x021fec0003800000 */
.L_x_11847:
[----:B------:R-:W-:Y:S05]  /*25ea0*/  BSYNC B0 ;  /* 0x0000000000007941 */ /* 0x000fea0003800000 */
.L_x_11846:
        /* <DEDUP_REMOVED lines=9> */
.L_x_11848:
[----:B------:R-:W-:Y:S01]  /*25f40*/  IMAD.MOV.U32 R17, RZ, RZ, R14 ;  /* 0x000000ffff117224 */ /* 0x000fe200078e000e */
[----:B------:R-:W-:Y:S06]  /*25f50*/  BRA `(.L_x_11849) ;  /* 0xffffffb800f07947 */ /* 0x000fec000383ffff */
.L_x_11703:
[----:B------:R-:W-:Y:S01]  /*25f60*/  BSSY B0, `(.L_x_11850) ;  /* 0x0000007000007945 */ /* 0x000fe20003800000 */
[----:B------:R-:W-:Y:S02]  /*25f70*/  IMAD.MOV.U32 R13, RZ, RZ, R3 ;  /* 0x000000ffff0d7224 */ /* 0x000fe400078e0003 */
[----:B------:R-:W-:Y:S02]  /*25f80*/  IMAD.MOV.U32 R11, RZ, RZ, 0x1f ;  /* 0x0000001fff0b7424 */ /* 0x000fe400078e00ff */
[----:B------:R-:W-:-:S07]  /*25f90*/  IMAD.MOV.U32 R15, RZ, RZ, -0x1 ;  /* 0xffffffffff0f7424 */ /* 0x000fce00078e00ff */
[----:B012--5:R-:W-:Y:S05]  /*25fa0*/  WARPSYNC.COLLECTIVE R15, `(.L_x_11851) ;  /* 0x000000000f087348 */ /* 0x027fea0003c00000 */
[----:B------:R3:W4:Y:S02]  /*25fb0*/  SHFL.IDX P6, R14, R13, R12, R11 ;  /* 0x0000000c0d0e7389 */ /* 0x00072400000c000b */
[----:B012345:R-:W-:Y:S01]  /*25fc0*/  ENDCOLLECTIVE ;  /* 0x000000000000791b */ /* 0x03ffe20003800000 */
.L_x_11851:
[----:B------:R-:W-:Y:S05]  /*25fd0*/  BSYNC B0 ;  /* 0x0000000000007941 */ /* 0x000fea0003800000 */
.L_x_11850:
[----:B------:R-:W-:Y:S01]  /*25fe0*/  IMAD.MOV.U32 R5, RZ, RZ, R14 ;  /* 0x000000ffff057224 */ /* 0x000fe200078e000e */
[----:B------:R-:W-:Y:S06]  /*25ff0*/  BRA `(.L_x_11702) ;  /* 0xffffffb800e47947 */ /* 0x000fec000383ffff */
.L_x_11707:
[----:B0-----:R0:W2:Y:S02]  /*26000*/  SYNCS.PHASECHK.TRANS64.TRYWAIT P0, [R5+URZ+0x2d820], R0 ;  /* 0x02d82000050075a7 */ /* 0x0010a4000800017f */
[----:B--2---:R-:W-:Y:S05]  /*26010*/  @!P0 NANOSLEEP.SYNCS 0x989680 ;  /* 0x009896800000895d */ /* 0x004fea0003900000 */
[----:B------:R-:W2:Y:S02]  /*26020*/  @!P0 SYNCS.PHASECHK.TRANS64 P0, [R5+URZ+0x2d820], R0 ;  /* 0x02d82000050085a7 */ /* 0x000ea4000800007f */
[----:B--2---:R-:W-:Y:S05]  /*26030*/  @!P0 BRA `(.L_x_11707) ;  /* 0xfffffffc00f08947 */ /* 0x004fea000383ffff */
[----:B------:R-:W-:Y:S05]  /*26040*/  BRA `(.L_x_11852) ;  /* 0xffffffc0005c7947 */ /* 0x000fea000383ffff */
.L_x_11708:
        /* <DEDUP_REMOVED lines=8> */
[----:B01-3-5:R-:W-:Y:S05]  /*260d0*/  WARPSYNC.COLLECTIVE R15, `(.L_x_11854) ;  /* 0x000000000f087348 */ /* 0x02bfea0003c00000 */
[----:B------:R2:W4:Y:S02]  /*260e0*/  SHFL.IDX P6, R14, R13, R12, R11 ;  /* 0x0000000c0d0e7389 */ /* 0x00052400000c000b */
[----:B012345:R-:W-:Y:S01]  /*260f0*/  ENDCOLLECTIVE ;  /* 0x000000000000791b */ /* 0x03ffe20003800000 */
.L_x_11854:
[----:B------:R-:W-:Y:S05]  /*26100*/  BSYNC B0 ;  /* 0x0000000000007941 */ /* 0x000fea0003800000 */
.L_x_11853:
[----:B------:R-:W-:Y:S05]  /*26110*/  BRA `(.L_x_11855) ;  /* 0xffffffc000447947 */ /* 0x000fea000383ffff */
.L_x_11709:
[----:B------:R-:W-:Y:S01]  /*26120*/  BSSY B0, `(.L_x_11856) ;  /* 0x0000006000007945 */ /* 0x000fe20003800000 */
[----:B------:R-:W-:-:S07]  /*26130*/  IMAD.MOV.U32 R15, RZ, RZ, -0x1 ;  /* 0xffffffffff0f7424 */ /* 0x000fce00078e00ff */
[----:B01-3-5:R-:W-:Y:S05]  /*26140*/  WARPSYNC.COLLECTIVE R15, `(.L_x_11857) ;  /* 0x000000000f0c7348 */ /* 0x02bfea0003c00000 */
[----:B------:R-:W-:Y:S02]  /*26150*/  ELECT P6, UR62, PT ;  /* 0x00000000003e782f */ /* 0x000fe400038c0000 */
[----:B------:R-:W-:Y:S01]  /*26160*/  MOV R14, UR62 ;  /* 0x0000003e000e7c02 */ /* 0x000fe20008000f00 */
[----:B01-3-5:R-:W-:Y:S10]  /*26170*/  ENDCOLLECTIVE ;  /* 0x000000000000791b */ /* 0x02bff40003800000 */
.L_x_11857:
[----:B------:R-:W-:Y:S05]  /*26180*/  BSYNC B0 ;  /* 0x0000000000007941 */ /* 0x000fea0003800000 */
.L_x_11856:
[----:B------:R-:W-:Y:S05]  /*26190*/  BRA `(.L_x_11858) ;  /* 0xffffffc000387947 */ /* 0x000fea000383ffff */
.L_x_11711:
[----:B0-----:R0:W2:Y:S02]  /*261a0*/  SYNCS.PHASECHK.TRANS64.TRYWAIT P1, [R3+URZ+0x2d840], R2 ;  /* 0x02d84002030075a7 */ /* 0x0010a4000802017f */
[----:B--2---:R-:W-:Y:S05]  /*261b0*/  @!P1 NANOSLEEP.SYNCS 0x989680 ;  /* 0x009896800000995d */ /* 0x004fea0003900000 */
[----:B------:R-:W2:Y:S02]  /*261c0*/  @!P1 SYNCS.PHASECHK.TRANS64 P1, [R3+URZ+0x2d840], R2 ;  /* 0x02d84002030095a7 */ /* 0x000ea4000802007f */
[----:B--2---:R-:W-:Y:S05]  /*261d0*/  @!P1 BRA `(.L_x_11711) ;  /* 0xfffffffc00f09947 */ /* 0x004fea000383ffff */
[----:B------:R-:W-:Y:S05]  /*261e0*/  BRA `(.L_x_11859) ;  /* 0xffffffc0005c7947 */ /* 0x000fea000383ffff */
.L_x_11713:
[----:B--2---:R2:W4:Y:S02]  /*261f0*/  SYNCS.PHASECHK.TRANS64.TRYWAIT P1, [R25+URZ+0x2d840], R0 ;  /* 0x02d84000190075a7 */ /* 0x004524000802017f */
[----:B----4-:R-:W-:Y:S05]  /*26200*/  @!P1 NANOSLEEP.SYNCS 0x989680 ;  /* 0x009896800000995d */ /* 0x010fea0003900000 */
[----:B------:R-:W4:Y:S02]  /*26210*/  @!P1 SYNCS.PHASECHK.TRANS64 P1, [R25+URZ+0x2d840], R0 ;  /* 0x02d84000190095a7 */ /* 0x000f24000802007f */
[----:B----4-:R-:W-:Y:S05]  /*26220*/  @!P1 BRA `(.L_x_11713) ;  /* 0xfffffffc00f09947 */ /* 0x010fea000383ffff */
[----:B------:R-:W-:Y:S05]  /*26230*/  BRA `(.L_x_11860) ;  /* 0xffffffc0006c7947 */ /* 0x000fea000383ffff */
.L_x_11715:
[----:B----4-:R4:W0:Y:S02]  /*26240*/  SYNCS.PHASECHK.TRANS64.TRYWAIT P1, [R3+URZ+0x2d860], R2 ;  /* 0x02d86002030075a7 */ /* 0x010824000802017f */
[----:B0-----:R-:W-:Y:S05]  /*26250*/  @!P1 NANOSLEEP.SYNCS 0x989680 ;  /* 0x009896800000995d */ /* 0x001fea0003900000 */
[----:B------:R-:W0:Y:S02]  /*26260*/  @!P1 SYNCS.PHASECHK.TRANS64 P1, [R3+URZ+0x2d860], R2 ;  /* 0x02d86002030095a7 */ /* 0x000e24000802007f */
[----:B0-----:R-:W-:Y:S05]  /*26270*/  @!P1 BRA `(.L_x_11715) ;  /* 0xfffffffc00f09947 */ /* 0x001fea000383ffff */
[----:B------:R-:W-:Y:S05]  /*26280*/  BRA `(.L_x_11861) ;  /* 0xffffffc000687947 */ /* 0x000fea000383ffff */
.L_x_11862:
        /* <DEDUP_REMOVED lines=15> */
.L_x_15868:


//--------------------- .text._ZN7cutlass13device_kernelIN5flash11enable_sm90INS1_16FlashAttnFwdSm90INS1_25CollectiveMainloopFwdSm90ILi2EN4cute5tupleIJNS5_1CILi1EEES8_S8_EEENS6_IJNS7_ILi192EEENS7_ILi128EEENS7_ILi96EEEEEELi96ENS_6half_tEfNS_4arch4Sm90ELb1ELb0ELb0ELb0ELb1ELb0ELb0ELb0ELb1ELb1ELb0ELb0EEENS1_21CollectiveEpilogueFwdINS6_IJSA_SC_SB_EEES9_SE_SG_Li384ELb0ELb1ELb0ELb0EEENS1_30DynamicPersistentTileSchedulerILi384ELi128ELb0ELb1ELb1EEEEEEEEEvNT_6ParamsE --------------------------
	.section	.text._ZN7cutlass13device_kernelIN5flash11enable_sm90INS1_16FlashAttnFwdSm90INS1_25CollectiveMainloopFwdSm90ILi2EN4cute5tupleIJNS5_1CILi1EEES8_S8_EEENS6_IJNS7_ILi192EEENS7_ILi128EEENS7_ILi96EEEEEELi96ENS_6half_tEfNS_4arch4Sm90ELb1ELb0ELb0ELb0ELb1ELb0ELb0ELb0ELb1ELb1ELb0ELb0EEENS1_21CollectiveEpilogueFwdINS6_IJSA_SC_SB_EEES9_SE_SG_Li384ELb0ELb1ELb0ELb0EEENS1_30DynamicPersistentTileSchedulerILi384ELi128ELb0ELb1ELb1EEEEEEEEEvNT_6ParamsE,"ax",@progbits
	.align	128
.text._ZN7cutlass13device_kernelIN5flash11enable_sm90INS1_16FlashAttnFwdSm90INS1_25CollectiveMainloopFwdSm90ILi2EN4cute5tupleIJNS5_1CILi1EEES8_S8_EEENS6_IJNS7_ILi192EEENS7_ILi128EEENS7_ILi96EEEEEELi96ENS_6half_tEfNS_4arch4Sm90ELb1ELb0ELb0ELb0ELb1ELb0ELb0ELb0ELb1ELb1ELb0ELb0EEENS1_21CollectiveEpilogueFwdINS6_IJSA_SC_SB_EEES9_SE_SG_Li384ELb0ELb1ELb0ELb0EEENS1_30DynamicPersistentTileSchedulerILi384ELi128ELb0ELb1ELb1EEEEEEEEEvNT_6ParamsE:
        .type           _ZN7cutlass13device_kernelIN5flash11enable_sm90INS1_16FlashAttnFwdSm90INS1_25CollectiveMainloopFwdSm90ILi2EN4cute5tupleIJNS5_1CILi1EEES8_S8_EEENS6_IJNS7_ILi192EEENS7_ILi128EEENS7_ILi96EEEEEELi96ENS_6half_tEfNS_4arch4Sm90ELb1ELb0ELb0ELb0ELb1ELb0ELb0ELb0ELb1ELb1ELb0ELb0EEENS1_21CollectiveEpilogueFwdINS6_IJSA_SC_SB_EEES9_SE_SG_Li384ELb0ELb1ELb0ELb0EEENS1_30DynamicPersistentTileSchedulerILi384ELi128ELb0ELb1ELb1EEEEEEEEEvNT_6ParamsE,@function
        .size           _ZN7cutlass13device_kernelIN5flash11enable_sm90INS1_16FlashAttnFwdSm90INS1_25CollectiveMainloopFwdSm90ILi2EN4cute5tupleIJNS5_1CILi1EEES8_S8_EEENS6_IJNS7_ILi192EEENS7_ILi128EEENS7_ILi96EEEEEELi96ENS_6half_tEfNS_4arch4Sm90ELb1ELb0ELb0ELb0ELb1ELb0ELb0ELb0ELb1ELb1ELb0ELb0EEENS1_21CollectiveEpilogueFwdINS6_IJSA_SC_SB_EEES9_SE_SG_Li384ELb0ELb1ELb0ELb0EEENS1_30DynamicPersistentTileSchedulerILi384ELi128ELb0ELb1ELb1EEEEEEEEEvNT_6ParamsE,(.L_x_15869 - _ZN7cutlass13device_kernelIN5flash11enable_sm90INS1_16FlashAttnFwdSm90INS1_25CollectiveMainloopFwdSm90ILi2EN4cute5tupleIJNS5_1CILi1EEES8_S8_EEENS6_IJNS7_ILi192EEENS7_ILi128EEENS7_ILi96EEEEEELi96ENS_6half_tEfNS_4arch4Sm90ELb1ELb0ELb0ELb0ELb1ELb0ELb0ELb0ELb1ELb1ELb0ELb0EEENS1_21CollectiveEpilogueFwdINS6_IJSA_SC_SB_EEES9_SE_SG_Li384ELb0ELb1ELb0ELb0EEENS1_30DynamicPersistentTileSchedulerILi384ELi128ELb0ELb1ELb1EEEEEEEEEvNT_6ParamsE)
        .other          _ZN7cutlass13device_kernelIN5flash11enable_sm90INS1_16FlashAttnFwdSm90INS1_25CollectiveMainloopFwdSm90ILi2EN4cute5tupleIJNS5_1CILi1EEES8_S8_EEENS6_IJNS7_ILi192EEENS7_ILi128EEENS7_ILi96EEEEEELi96ENS_6half_tEfNS_4arch4Sm90ELb1ELb0ELb0ELb0ELb1ELb0ELb0ELb0ELb1ELb1ELb0ELb0EEENS1_21CollectiveEpilogueFwdINS6_IJSA_SC_SB_EEES9_SE_SG_Li384ELb0ELb1ELb0ELb0EEENS1_30DynamicPersistentTileSchedulerILi384ELi128ELb0ELb1ELb1EEEEEEEEEvNT_6ParamsE,@"STO_CUDA_ENTRY STV_DEFAULT"
_ZN7cutlass13device_kernelIN5flash11enable_sm90INS1_16FlashAttnFwdSm90INS1_25CollectiveMainloopFwdSm90ILi2EN4cute5tupleIJNS5_1CILi1EEES8_S8_EEENS6_IJNS7_ILi192EEENS7_ILi128EEENS7_ILi96EEEEEELi96ENS_6half_tEfNS_4arch4Sm90ELb1ELb0ELb0ELb0ELb1ELb0ELb0ELb0ELb1ELb1ELb0ELb0EEENS1_21CollectiveEpilogueFwdINS6_IJSA_SC_SB_EEES9_SE_SG_Li384ELb0ELb1ELb0ELb0EEENS1_30DynamicPersistentTileSchedulerILi384ELi128ELb0ELb1ELb1EEEEEEEEEvNT_6ParamsE:
        /* <DEDUP_REMOVED lines=45> */
.L_x_11863:
        /* <DEDUP_REMOVED lines=22> */
.L_x_11864:
        /* <DEDUP_REMOVED lines=18> */
.L_x_11865:
        /* <DEDUP_REMOVED lines=22> */
.L_x_11866:
        /* <DEDUP_REMOVED lines=23> */
.L_x_11867:
        /* <DEDUP_REMOVED lines=8> */
.L_x_11869:
        /* <DEDUP_REMOVED lines=28> */
[----:B------:R-:W-:Y:S01]  /*0a60*/  IMAD.IADD R5, R148, 0x1, -R5 ;  /* 0x0000000194057824 */ /* 0x000fe200078e0a05 */
[----:B------:R-:W-:Y:S02]  /*0a70*/  LEA.HI R2, R0, R7, RZ, 0x1 ;  /* 0x0000000700027211 */ /* 0x000fe400078f08ff */
[----:B------:R-:W-:Y:S01]  /*0a80*/  LEA.HI R4, R3, R148, RZ, 0x5 ;  /* 0x0000009403047211 */ /* 0x000fe200078f28ff */
        /* <DEDUP_REMOVED lines=9> */
[----:B------:R-:W-:Y:S01]  /*0b20*/  SHF.R.S32.HI R9, RZ, 0x1f, R142 ;  /* 0x0000001fff097819 */ /* 0x000fe2000001148e */
[----:B------:R-:W-:Y:S01]  /*0b30*/  IMAD R10, R4, 0x10, R5 ;  /* 0x00000010040a7824 */ /* 0x000fe200078e0205 */
[----:B------:R-:W-:Y:S01]  /*0b40*/  LEA.HI R3, R3, R148, RZ, 0x2 ;  /* 0x0000009403037211 */ /* 0x000fe200078f10ff */
[----:B------:R-:W-:Y:S01]  /*0b50*/  IMAD.IADD R2, R5, 0x1, -R2 ;  /* 0x0000000105027824 */ /* 0x000fe200078e0a02 */
[----:B------:R-:W-:Y:S01]  /*0b60*/  LEA.HI R6, R9, R142, RZ, 0x2 ;  /* 0x0000008e09067211 */ /* 0x000fe200078f10ff */
[----:B------:R-:W-:Y:S01]  /*0b70*/  IMAD.SHL.U32 R7, R7, 0x8, RZ ;  /* 0x0000000807077824 */ /* 0x000fe200078e00ff */
[----:B------:R-:W-:-:S02]  /*0b80*/  LOP3.LUT R0, R0, 0x7ffffe00, RZ, 0xc0, !PT ;  /* 0x7ffffe0000007812 */ /* 0x000fc400078ec0ff */
[C---:B------:R-:W-:Y:S01]  /*0b90*/  R2P PR, R2.reuse, 0x6 ;  /* 0x0000000602007804 */ /* 0x040fe20000000000 */
[----:B------:R-:W-:Y:S01]  /*0ba0*/  IMAD.SHL.U32 R2, R2, 0x40, RZ ;  /* 0x0000004002027824 */ /* 0x000fe200078e00ff */
[--C-:B------:R-:W-:Y:S01]  /*0bb0*/  SHF.R.S32.HI R8, RZ, 0x2, R6.reuse ;  /* 0x00000002ff087819 */ /* 0x100fe20000011406 */
[----:B------:R-:W-:Y:S01]  /*0bc0*/  IMAD.U32 R145, R10, 0x20, R7 ;  /* 0x000000200a917824 */ /* 0x000fe200078e0007 */
[----:B------:R-:W-:Y:S01]  /*0bd0*/  SHF.R.S32.HI R11, RZ, 0x1f, R6 ;  /* 0x0000001fff0b7819 */ /* 0x000fe20000011406 */
[----:B------:R-:W-:Y:S01]  /*0be0*/  IMAD R0, R4, 0x400, R0 ;  /* 0x0000040004007824 */ /* 0x000fe200078e0200 */
[----:B------:R-:W-:Y:S02]  /*0bf0*/  LOP3.LUT R2, R2, 0x1c0, RZ, 0xc0, !PT ;  /* 0x000001c002027812 */ /* 0x000fe400078ec0ff */
[----:B------:R-:W-:Y:S02]  /*0c00*/  SHF.R.S32.HI R143, RZ, 0x7, R143 ;  /* 0x00000007ff8f7819 */ /* 0x000fe4000001148f */
[----:B------:R-:W-:-:S02]  /*0c10*/  LOP3.LUT R7, R2, 0x8, R7, 0xf8, !PT ;  /* 0x0000000802077812 */ /* 0x000fc400078ef807 */
[----:B------:R-:W-:Y:S01]  /*0c20*/  SHF.R.U32.HI R2, RZ, 0x3, R2 ;  /* 0x00000003ff027819 */ /* 0x000fe20000011602 */
[----:B------:R-:W-:Y:S01]  /*0c30*/  IMAD.HI R4, R143, 0x55555556, RZ ;  /* 0x555555568f047827 */ /* 0x000fe200078e02ff */
[----:B------:R-:W-:Y:S02]  /*0c40*/  LOP3.LUT R5, R3, 0xfffffffc, RZ, 0xc0, !PT ;  /* 0xfffffffc03057812 */ /* 0x000fe400078ec0ff */
[----:B------:R-:W-:Y:S02]  /*0c50*/  LOP3.LUT R7, R7, R2, RZ, 0x3c, !PT ;  /* 0x0000000207077212 */ /* 0x000fe400078e3cff */
[----:B------:R-:W-:Y:S01]  /*0c60*/  LEA.HI R11, R11, R8, RZ, 0x3 ;  /* 0x000000080b0b7211 */ /* 0x000fe200078f18ff */
[----:B------:R-:W-:Y:S01]  /*0c70*/  IMAD.IADD R140, R148, 0x1, -R5 ;  /* 0x00000001948c7824 */ /* 0x000fe200078e0a05 */
[----:B------:R-:W-:Y:S01]  /*0c80*/  LEA.HI R9, R9, R142, RZ, 0x5 ;  /* 0x0000008e09097211 */ /* 0x000fe200078f28ff */
[----:B------:R-:W-:Y:S01]  /*0c90*/  IMAD.IADD R0, R0, 0x1, R7 ;  /* 0x0000000100007824 */ /* 0x000fe200078e0207 */
[----:B------:R-:W-:Y:S01]  /*0ca0*/  LOP3.LUT R11, R11, 0xfffffff8, RZ, 0xc0, !PT ;  /* 0xfffffff80b0b7812 */ /* 0x000fe200078ec0ff */
[----:B------:R-:W-:Y:S01]  /*0cb0*/  IMAD.SHL.U32 R137, R140, 0x8, RZ ;  /* 0x000000088c897824 */ /* 0x000fe200078e00ff */
[----:B------:R-:W-:-:S02]  /*0cc0*/  LEA.HI R4, R4, R4, RZ, 0x1 ;  /* 0x0000000404047211 */ /* 0x000fc400078f08ff */
[----:B------:R-:W-:Y:S01]  /*0cd0*/  SHF.R.S32.HI R9, RZ, 0x5, R9 ;  /* 0x00000005ff097819 */ /* 0x000fe20000011409 */
[----:B------:R-:W-:Y:S01]  /*0ce0*/  IMAD.IADD R8, R8, 0x1, -R11 ;  /* 0x0000000108087824 */ /* 0x000fe200078e0a0b */
[----:B------:R-:W-:Y:S01]  /*0cf0*/  LEA.HI R2, R140, R140, RZ, 0x1 ;  /* 0x0000008c8c027211 */ /* 0x000fe200078f08ff */
[----:B------:R-:W-:Y:S01]  /*0d00*/  IMAD R4, R4, -0x3, R143 ;  /* 0xfffffffd04047824 */ /* 0x000fe200078e028f */
[----:B------:R-:W-:Y:S01]  /*0d10*/  LEA R16, R0, UR40, 0x1 ;  /* 0x0000002800107c11 */ /* 0x000fe2000f8e08ff */
[----:B------:R-:W-:Y:S01]  /*0d20*/  IMAD R9, R9, 0x10, R8 ;  /* 0x0000001009097824 */ /* 0x000fe200078e0208 */
[----:B------:R-:W-:Y:S01]  /*0d30*/  SHF.R.S32.HI R141, RZ, 0x2, R3 ;  /* 0x00000002ff8d7819 */ /* 0x000fe20000011403 */
[----:B------:R-:W-:Y:S01]  /*0d40*/  VIADD R138, R137, 0x20 ;  /* 0x00000020898a7836 */ /* 0x000fe20000000000 */
[----:B------:R-:W-:Y:S01]  /*0d50*/  LOP3.LUT R3, R2, 0x1ffffffe, RZ, 0xc0, !PT ;  /* 0x1ffffffe02037812 */ /* 0x000fe200078ec0ff */
[----:B------:R-:W-:Y:S01]  /*0d60*/  VIADD R18, R16, 0x21800 ;  /* 0x0002180010127836 */ /* 0x000fe20000000000 */
[----:B------:R-:W-:Y:S01]  /*0d70*/  SEL R17, R17, 0xffffffc0, !P2 ;  /* 0xffffffc011117807 */ /* 0x000fe20005000000 */
[----:B------:R-:W-:Y:S01]  /*0d80*/  VIADD R139, R137, 0x40 ;  /* 0x00000040898b7836 */ /* 0x000fe20000000000 */
[----:B------:R-:W-:Y:S01]  /*0d90*/  LOP3.LUT R23, R6, 0x7ffffffc, RZ, 0xc0, !PT ;  /* 0x7ffffffc06177812 */ /* 0x000fe200078ec0ff */
        /* <DEDUP_REMOVED lines=11> */
.L_x_11918:
        /* <DEDUP_REMOVED lines=21> */
.L_x_11870:
[----:B------:R-:W-:Y:S01]  /*0fa0*/  ULDC UR7, c[0x0][0xc54] ;  /* 0x0003150000077ab9 */ /* 0x000fe20000000800 */
[----:B------:R-:W-:Y:S01]  /*0fb0*/  UMOV UR6, UR9 ;  /* 0x0000000900067c82 */ /* 0x000fe20008000000 */
[----:B------:R-:W-:-:S11]  /*0fc0*/  UISETP.NE.AND UP0, UPT, UR7, 0x1, UPT ;  /* 0x000000010700788c */ /* 0x000fd6000bf05270 */
[----:B------:R-:W-:Y:S02]  /*0fd0*/  @UP0 ULDC.64 UR10, c[0x0][0xc58] ;  /* 0x00031600000a0ab9 */ /* 0x000fe40000000a00 */
[----:B------:R-:W-:-:S04]  /*0fe0*/  UIMAD.WIDE.U32 UR4, UR9, UR10, URZ ;  /* 0x0000000a090472a5 */ /* 0x000fc8000f8e003f */
[----:B------:R-:W-:-:S04]  /*0ff0*/  @UP0 USHF.R.U32.HI UR6, URZ, UR11, UR5 ;  /* 0x0000000b3f060299 */ /* 0x000fc80008011605 */
[----:B------:R-:W-:-:S12]  /*1000*/  UIMAD UR4, UR6, UR7, URZ ;  /* 0x00000007060472a4 */ /* 0x000fd8000f8e023f */
.L_x_11871:
[----:B------:R-:W-:Y:S01]  /*1010*/  ULDC.64 UR10, c[0x0][0x418] ;  /* 0x00010600000a7ab9 */ /* 0x000fe20000000a00 */
[----:B------:R-:W-:Y:S01]  /*1020*/  ULOP3.LUT UR6, URZ, UR6, URZ, 0x33, !UPT ;  /* 0x000000063f067292 */ /* 0x000fe2000f8e333f */
[----:B------:R-:W-:Y:S01]  /*1030*/  PLOP3.LUT P0, PT, PT, PT, PT, 0x80, 0x0 ;  /* 0x000000000000781c */ /* 0x000fe20003f0f070 */
[----:B------:R-:W-:Y:S01]  /*1040*/  UISETP.NE.U32.AND UP0, UPT, UR10, URZ, UPT ;  /* 0x0000003f0a00728c */ /* 0x000fe2000bf05070 */
[----:B------:R-:W-:Y:S01]  /*1050*/  IMAD.MOV.U32 R38, RZ, RZ, RZ ;  /* 0x000000ffff267224 */ /* 0x000fe200078e00ff */
[----:B------:R-:W-:Y:S01]  /*1060*/  ULDC UR5, c[0x0][0xc3c] ;  /* 0x00030f0000057ab9 */ /* 0x000fe20000000800 */
[----:B------:R-:W-:Y:S01]  /*1070*/  UIADD3 UR4, UR9, -UR4, URZ ;  /* 0x8000000409047290 */ /* 0x000fe2000fffe03f */
[----:B------:R-:W-:Y:S01]  /*1080*/  IMAD.MOV.U32 R0, RZ, RZ, RZ ;  /* 0x000000ffff007224 */ /* 0x000fe200078e00ff */
[----:B------:R-:W-:Y:S01]  /*1090*/  UISETP.NE.AND.EX UP0, UPT, UR11, URZ, UPT, UP0 ;  /* 0x0000003f0b00728c */ /* 0x000fe2000bf05300 */
[----:B------:R-:W-:Y:S01]  /*10a0*/  IMAD.MOV.U32 R46, RZ, RZ, RZ ;  /* 0x000000ffff2e7224 */ /* 0x000fe200078e00ff */
[----:B------:R-:W-:Y:S01]  /*10b0*/  UIADD3 UR6, UR6, UR5, URZ ;  /* 0x0000000506067290 */ /* 0x000fe2000fffe03f */
[----:B------:R-:W-:Y:S01]  /*10c0*/  CS2R R34, SRZ ;  /* 0x0000000000227805 */ /* 0x000fe2000001ff00 */
[----:B------:R-:W-:Y:S01]  /*10d0*/  ULDC UR11, c[0x0][0x448] ;  /* 0x00011200000b7ab9 */ /* 0x000fe20000000800 */
[----:B------:R-:W-:Y:S01]  /*10e0*/  ULDC UR10, c[0x0][0xc54] ;  /* 0x00031500000a7ab9 */ /* 0x000fe20000000800 */
[----:B------:R-:W-:Y:S01]  /*10f0*/  UISETP.NE.AND UP2, UPT, UR11, 0x1, UPT ;  /* 0x000000010b00788c */ /* 0x000fe2000bf45270 */
[----:B------:R-:W-:Y:S01]  /*1100*/  IMAD.MOV.U32 R133, RZ, RZ, RZ ;  /* 0x000000ffff857224 */ /* 0x000fe200078e00ff */
[----:B------:R-:W-:Y:S01]  /*1110*/  UIMAD UR39, UR6, 0xc0, URZ ;  /* 0x000000c0062778a4 */ /* 0x000fe2000f8e023f */
[----:B------:R-:W-:Y:S01]  /*1120*/  IMAD.MOV.U32 R42, RZ, RZ, RZ ;  /* 0x000000ffff2a7224 */ /* 0x000fe200078e00ff */
[----:B------:R-:W-:Y:S01]  /*1130*/  UIMAD UR10, UR8, UR10, UR4 ;  /* 0x0000000a080a72a4 */ /* 0x000fe2000f8e0204 */
[----:B------:R-:W-:Y:S01]  /*1140*/  CS2R R32, SRZ ;  /* 0x0000000000207805 */ /* 0x000fe2000001ff00 */
[----:B------:R-:W-:Y:S01]  /*1150*/  UIADD3 UR6, UR39, 0xbf, URZ ;  /* 0x000000bf27067890 */ /* 0x000fe2000fffe03f */
[----:B------:R-:W-:Y:S01]  /*1160*/  IMAD.MOV.U32 R129, RZ, RZ, RZ ;  /* 0x000000ffff817224 */ /* 0x000fe200078e00ff */
[----:B------:R-:W-:Y:S01]  /*1170*/  ULDC UR48, c[0x0][0x424] ;  /* 0x0001090000307ab9 */ /* 0x000fe20000000800 */
[----:B------:R-:W-:Y:S01]  /*1180*/  ULDC UR7, c[0x0][0x288] ;  /* 0x0000a20000077ab9 */ /* 0x000fe20000000800 */
[----:B------:R-:W-:Y:S01]  /*1190*/  USEL UR48, UR48, 0x1, UP0 ;  /* 0x0000000130307887 */ /* 0x000fe20008000000 */
[----:B------:R-:W-:Y:S01]  /*11a0*/  IMAD.MOV.U32 R44, RZ, RZ, RZ ;  /* 0x000000ffff2c7224 */ /* 0x000fe200078e00ff */
[----:B------:R-:W-:Y:S01]  /*11b0*/  @UP2 ULDC UR4, c[0x0][0x44c] ;  /* 0x0001130000042ab9 */ /* 0x000fe20000000800 */
[----:B------:R-:W-:Y:S01]  /*11c0*/  UIADD3 UR7, -UR7, 0x80, URZ ;  /* 0x0000008007077890 */ /* 0x000fe2000fffe13f */
[----:B------:R-:W-:Y:S01]  /*11d0*/  CS2R R26, SRZ ;  /* 0x00000000001a7805 */ /* 0x000fe2000001ff00 */
[----:B------:R-:W-:Y:S01]  /*11e0*/  UIMAD.WIDE.U32 UR4, UR6, UR4, URZ ;  /* 0x00000004060472a5 */ /* 0x000fe2000f8e003f */
[----:B------:R-:W-:Y:S01]  /*11f0*/  IMAD.MOV.U32 R125, RZ, RZ, RZ ;  /* 0x000000ffff7d7224 */ /* 0x000fe200078e00ff */
        /* <DEDUP_REMOVED lines=33> */
[----:B------:R-:W-:Y:S01]  /*1410*/  IMAD.MOV.U32 R48, RZ, RZ, RZ ;  /* 0x000000ffff307224 */ /* 0x000fe200078e00ff */
[----:B------:R-:W-:Y:S01]  /*1420*/  CS2R R6, SRZ ;  /* 0x0000000000067805 */ /* 0x000fe2000001ff00 */
[----:B------:R-:W-:Y:S01]  /*1430*/  IMAD.MOV.U32 R93, RZ, RZ, RZ ;  /* 0x000000ffff5d7224 */ /* 0x000fe200078e00ff */
[----:B------:R-:W-:Y:S01]  /*1440*/  CS2R R90, SRZ ;  /* 0x00000000005a7805 */ /* 0x000fe2000001ff00 */
[----:B------:R-:W-:Y:S01]  /*1450*/  @UP1 ULDC UR8, c[0x0][0xc4c] ;  /* 0x0003130000081ab9 */ /* 0x000fe20000000800 */
[----:B------:R-:W-:Y:S01]  /*1460*/  PLOP3.LUT P1, PT, PT, PT, UP0, 0x80, 0x0 ;  /* 0x000000000000781c */ /* 0x000fe20003f2f008 */
[----:B------:R-:W-:Y:S01]  /*1470*/  UIMAD.WIDE.U32 UR4, UR10, UR8, URZ ;  /* 0x000000080a0472a5 */ /* 0x000fe2000f8e003f */
[----:B------:R-:W-:Y:S01]  /*1480*/  CS2R R88, SRZ ;  /* 0x0000000000587805 */ /* 0x000fe2000001ff00 */
[----:B------:R-:W-:-:S02]  /*1490*/  @UP1 ULDC UR6, c[0x0][0xc50] ;  /* 0x0003140000061ab9 */ /* 0x000fc40000000800 */
[----:B------:R-:W-:-:S04]  /*14a0*/  @UP1 USHF.R.U32.HI UR43, URZ, UR6, UR5 ;  /* 0x000000063f2b1299 */ /* 0x000fc80008011605 */
[----:B------:R-:W-:-:S04]  /*14b0*/  UIADD3 UR4, -UR43, URZ, URZ ;  /* 0x0000003f2b047290 */ /* 0x000fc8000fffe13f */
[----:B------:R-:W-:Y:S01]  /*14c0*/  UIMAD UR38, UR38, UR4, UR10 ;  /* 0x00000004262672a4 */ /* 0x000fe2000f8e020a */
[----:B------:R-:W-:Y:S11]  /*14d0*/  @!P1 BRA `(.L_x_11872) ;  /* 0x0000007c00009947 */ /* 0x000ff60003800000 */
[----:B------:R-:W0:Y:S01]  /*14e0*/  SHFL.IDX PT, R0, R143, RZ, 0x1f ;  /* 0x00001fff8f007589 */ /* 0x000e2200000e0000 */
[----:B------:R-:W-:-:S04]  /*14f0*/  UIADD3 UR6, UR40, 0x21800, URZ ;  /* 0x0002180028067890 */ /* 0x000fc8000fffe03f */
[----:B------:R-:W-:-:S06]  /*1500*/  ULOP3.LUT UP0, URZ, UR6, 0x3ff, URZ, 0xc0, !UPT ;  /* 0x000003ff063f7892 */ /* 0x000fcc000f80c03f */
[----:B------:R-:W-:Y:S02]  /*1510*/  PLOP3.LUT P0, PT, PT, PT, UP0, 0x80, 0x0 ;  /* 0x000000000000781c */ /* 0x000fe40003f0f008 */
[----:B0-----:R-:W-:-:S13]  /*1520*/  R2UR UR37, R0 ;  /* 0x00000000002572ca */ /* 0x001fda00000e0000 */
[----:B------:R-:W-:-:S04]  /*1530*/  UIMAD.WIDE UR4, UR37, 0x55555556, URZ ;  /* 0x55555556250478a5 */ /* 0x000fc8000f8e023f */
[----:B------:R-:W-:-:S04]  /*1540*/  ULEA.HI UR5, UR5, UR5, URZ, 0x1 ;  /* 0x0000000505057291 */ /* 0x000fc8000f8f083f */
[----:B------:R-:W-:-:S04]  /*1550*/  UIMAD UR5, UR5, -0x3, UR37 ;  /* 0xfffffffd050578a4 */ /* 0x000fc8000f8e0225 */
[----:B------:R-:W-:Y:S02]  /*1560*/  ULEA UR4, UR5, UR40, 0xc ;  /* 0x0000002805047291 */ /* 0x000fe4000f8e603f */
[----:B------:R-:W-:Y:S02]  /*1570*/  ULEA UR5, UR5, UR6, 0xd ;  /* 0x0000000605057291 */ /* 0x000fe4000f8e683f */
[----:B------:R-:W-:Y:S02]  /*1580*/  UIADD3 UR4, UR4, 0xc400, URZ ;  /* 0x0000c40004047890 */ /* 0x000fe4000fffe03f */
[----:B------:R-:W-:Y:S02]  /*1590*/  USHF.R.U32.HI UR5, URZ, 0x4, UR5 ;  /* 0x000000043f057899 */ /* 0x000fe40008011605 */
[----:B------:R-:W-:Y:S02]  /*15a0*/  USHF.R.U32.HI UR4, URZ, 0x4, UR4 ;  /* 0x000000043f047899 */ /* 0x000fe40008011604 */
[----:B------:R-:W-:-:S02]  /*15b0*/  ULOP3.LUT UR36, UR5, 0x3fff, URZ, 0xc0, !UPT ;  /* 0x00003fff05247892 */ /* 0x000fc4000f8ec03f */
        /* <DEDUP_REMOVED lines=18> */
.L_x_11873:
        /* <DEDUP_REMOVED lines=9> */
.L_x_11982:
[----:B------:R-:W-:Y:S05]  /*1770*/  @!P0 BRA `(.L_x_11875) ;  /* 0x0000000000048947 */ /* 0x000fea0003800000 */
[----:B------:R-:W-:Y:S01]  /*1780*/  BPT.TRAP 0x1 ;  /* 0x000000040000795c */ /* 0x000fe20000300000 */
.L_x_11875:
[----:B0-----:R-:W-:Y:S02]  /*1790*/  IMAD.U32 R0, RZ, RZ, UR44 ;  /* 0x0000002cff007e24 */ /* 0x001fe4000f8e00ff */
[----:B------:R-:W-:-:S03]  /*17a0*/  IMAD.U32 R3, RZ, RZ, UR45 ;  /* 0x0000002dff037e24 */ /* 0x000fc6000f8e00ff */
[----:B------:R-:W-:Y:S02]  /*17b0*/  LEA R0, R0, UR40, 0x3 ;  /* 0x0000002800007c11 */ /* 0x000fe4000f8e18ff */
[----:B------:R-:W-:-:S04]  /*17c0*/  SHF.L.U32 R3, R3, 0x1f, RZ ;  /* 0x0000001f03037819 */ /* 0x000fc800000006ff */
[----:B------:R0:W1:Y:S01]  /*17d0*/  SYNCS.PHASECHK.TRANS64.TRYWAIT P1, [R0+URZ+0x2d830], R3 ;  /* 0x02d83003000075a7 */ /* 0x000062000802017f */
[----:B------:R-:W-:Y:S05]  /*17e0*/  @!P0 BRA `(.L_x_11876) ;  /* 0x0000000000048947 */ /* 0x000fea0003800000 */
[----:B------:R-:W-:Y:S01]  /*17f0*/  BPT.TRAP 0x1 ;  /* 0x000000040000795c */ /* 0x000fe20000300000 */
.L_x_11876:
[----:B-1----:R-:W-:Y:S05]  /*1800*/  @P1 BRA `(.L_x_11877) ;  /* 0x0000000000081947 */ /* 0x002fea0003800000 */
[----:B------:R-:W1:Y:S02]  /*1810*/  SYNCS.PHASECHK.TRANS64.TRYWAIT P1, [R0+URZ+0x2d830], R3 ;  /* 0x02d83003000075a7 */ /* 0x000e64000802017f */
[----:B-1----:R-:W-:Y:S05]  /*1820*/  @!P1 BRA `(.L_x_11878) ;  /* 0x000000d000c49947 */ /* 0x002fea0003800000 */
.L_x_11877:
        /* <DEDUP_REMOVED lines=49> */
.L_x_11879:
[----:B------:R-:W-:Y:S01]  /*1b40*/  UISETP.NE.AND UP0, UPT, UR49, URZ, UPT ;  /* 0x0000003f3100728c */ /* 0x000fe2000bf05270 */
[----:B------:R-:W-:Y:S01]  /*1b50*/  VIADD R7, R136, UR39 ;  /* 0x0000002788077c36 */ /* 0x000fe20008000000 */
[----:B------:R-:W-:Y:S01]  /*1b60*/  ULDC UR11, c[0x0][0x2f0] ;  /* 0x0000bc00000b7ab9 */ /* 0x000fe20000000800 */
[----:B------:R-:W-:Y:S01]  /*1b70*/  ULDC UR14, c[0x0][0x288] ;  /* 0x0000a200000e7ab9 */ /* 0x000fe20000000800 */
[----:B------:R-:W-:Y:S01]  /*1b80*/  IMAD.U32 R5, RZ, RZ, UR11 ;  /* 0x0000000bff057e24 */ /* 0x000fe2000f8e00ff */
[----:B------:R-:W-:Y:S01]  /*1b90*/  ULDC UR33, c[0x0][0x988] ;  /* 0x0002620000217ab9 */ /* 0x000fe20000000800 */
[----:B------:R-:W-:Y:S01]  /*1ba0*/  PLOP3.LUT P1, PT, PT, PT, UP0, 0x80, 0x0 ;  /* 0x000000000000781c */ /* 0x000fe20003f2f008 */
[----:B------:R-:W-:Y:S01]  /*1bb0*/  UMOV UR10, UR39 ;  /* 0x00000027000a7c82 */ /* 0x000fe20008000000 */
[----:B------:R-:W-:Y:S02]  /*1bc0*/  PLOP3.LUT P2, PT, PT, PT, UP0, 0x80, 0x0 ;  /* 0x000000000000781c */ /* 0x000fe40003f4f008 */
[----:B------:R-:W-:-:S02]  /*1bd0*/  CS2R R134, SRZ ;  /* 0x0000000000867805 */ /* 0x000fc4000001ff00 */
        /* <DEDUP_REMOVED lines=8> */
[----:B------:R-:W-:Y:S01]  /*1c60*/  CS2R R120, SRZ ;  /* 0x0000000000787805 */ /* 0x000fe2000001ff00 */
[----:B------:R-:W-:Y:S01]  /*1c70*/  @P1 IMAD.HI.U32 R2, R7, UR6, RZ ;  /* 0x0000000607021c27 */ /* 0x000fe2000f8e00ff */
        /* <DEDUP_REMOVED lines=9> */
[----:B01----:R-:W0:Y:S01]  /*1d10*/  SHFL.IDX PT, R3, R7, 0x1, 0x1c1f ;  /* 0x003c1f0007037f89 */ /* 0x003e2200000e0000 */
[----:B------:R-:W-:Y:S01]  /*1d20*/  UIADD3 UR53, UR53, -0x2, URZ ;  /* 0xfffffffe35357890 */ /* 0x000fe2000fffe03f */
[----:B------:R-:W-:Y:S01]  /*1d30*/  CS2R R108, SRZ ;  /* 0x00000000006c7805 */ /* 0x000fe2000001ff00 */
[----:B------:R-:W-:Y:S01]  /*1d40*/  UIADD3 UR7, UR6, 0x1, URZ ;  /* 0x0000000106077890 */ /* 0x000fe2000fffe03f */
[----:B------:R-:W1:Y:S01]  /*1d50*/  SHFL.IDX PT, R7, R7, RZ, 0x1c1f ;  /* 0x001c1fff07077589 */ /* 0x000e6200000e0000 */
[----:B------:R-:W-:Y:S01]  /*1d60*/  UIMAD UR6, UR48, UR11, UR6 ;  /* 0x0000000b300672a4 */ /* 0x000fe2000f8e0206 */
[----:B------:R-:W-:Y:S01]  /*1d70*/  CS2R R106, SRZ ;  /* 0x00000000006a7805 */ /* 0x000fe2000001ff00 */
[----:B------:R-:W-:Y:S01]  /*1d80*/  UIMAD UR11, UR48, UR11, -UR14 ;  /* 0x0000000b300b72a4 */ /* 0x000fe2000f8e0a0e */
[----:B------:R-:W-:Y:S01]  /*1d90*/  CS2R R104, SRZ ;  /* 0x0000000000687805 */ /* 0x000fe2000001ff00 */
[----:B------:R-:W-:Y:S01]  /*1da0*/  IMAD.U32 R2, RZ, RZ, UR7 ;  /* 0x00000007ff027e24 */ /* 0x000fe2000f8e00ff */
[----:B------:R-:W-:Y:S01]  /*1db0*/  CS2R R102, SRZ ;  /* 0x0000000000667805 */ /* 0x000fe2000001ff00 */
[----:B------:R-:W-:Y:S01]  /*1dc0*/  IMAD.U32 R4, RZ, RZ, UR6 ;  /* 0x00000006ff047e24 */ /* 0x000fe2000f8e00ff */
[----:B------:R-:W-:Y:S01]  /*1dd0*/  R2UR UR6, R0 ;  /* 0x00000000000672ca */ /* 0x000fe200000e0000 */
[C---:B------:R-:W-:Y:S01]  /*1de0*/  IMAD R2, R23.reuse, -0x2, R2 ;  /* 0xfffffffe17027824 */ /* 0x040fe200078e0202 */
[----:B------:R-:W-:Y:S01]  /*1df0*/  CS2R R100, SRZ ;  /* 0x0000000000647805 */ /* 0x000fe2000001ff00 */
[----:B------:R-:W-:Y:S01]  /*1e00*/  IMAD R21, R23, -0x2, R4 ;  /* 0xfffffffe17157824 */ /* 0x000fe200078e0204 */
[----:B------:R-:W-:Y:S01]  /*1e10*/  CS2R R98, SRZ ;  /* 0x0000000000627805 */ /* 0x000fe2000001ff00 */
[----:B------:R-:W-:Y:S01]  /*1e20*/  IMAD R2, R5, UR48, R2 ;  /* 0x0000003005027c24 */ /* 0x000fe2000f8e0202 */
[----:B------:R-:W-:-:S04]  /*1e30*/  CS2R R96, SRZ ;  /* 0x0000000000607805 */ /* 0x000fc8000001ff00 */
[----:B0-----:R-:W-:Y:S01]  /*1e40*/  IADD3 R4, R3, -UR14, R2 ;  /* 0x8000000e03047c10 */ /* 0x001fe2000fffe002 */
[----:B------:R-:W-:Y:S02]  /*1e50*/  VIADD R2, R2, -UR14 ;  /* 0x8000000e02027c36 */ /* 0x000fe40008000000 */
[----:B------:R-:W-:Y:S01]  /*1e60*/  UIADD3 UR6, UR6, 0x2d840, URZ ;  /* 0x0002d84006067890 */ /* 0x000fe2000fffe03f */
[----:B------:R-:W-:Y:S02]  /*1e70*/  VIMNMX R3, R21, R4, PT ;  /* 0x0000000415037248 */ /* 0x000fe40003fe0100 */
[----:B-1----:R-:W-:Y:S01]  /*1e80*/  VIADDMNMX R21, R7, R2, R21, PT ;  /* 0x0000000207157246 */ /* 0x002fe20003800115 */
[----:B------:R-:W-:Y:S01]  /*1e90*/  UPRMT UR6, UR41, 0x654, UR6 ;  /* 0x0000065429067896 */ /* 0x000fe20008000006 */
[C---:B------:R-:W-:Y:S02]  /*1ea0*/  ISETP.GT.AND P1, PT, R3.reuse, RZ, PT ;  /* 0x000000ff0300720c */ /* 0x040fe40003f24270 */
[----:B------:R-:W-:-:S02]  /*1eb0*/  ISETP.GT.AND P2, PT, R3, 0x1, PT ;  /* 0x000000010300780c */ /* 0x000fc40003f44270 */
[----:B------:R-:W-:Y:S02]  /*1ec0*/  ISETP.GT.AND P3, PT, R3, 0x8, PT ;  /* 0x000000080300780c */ /* 0x000fe40003f64270 */
[----:B------:R-:W-:Y:S02]  /*1ed0*/  FSEL R90, R26, -INF , P1 ;  /* 0xff8000001a5a7808 */ /* 0x000fe40000800000 */
[----:B------:R-:W-:Y:S01]  /*1ee0*/  FSEL R88, R27, -INF , P2 ;  /* 0xff8000001b587808 */ /* 0x000fe20001000000 */
[----:B------:R-:W-:Y:S01]  /*1ef0*/  SYNCS.ARRIVE.TRANS64.RED.A1T0 RZ, [UR6], RZ ;  /* 0x000000ffffff79a7 */ /* 0x000fe20008100406 */
[----:B------:R-:W-:Y:S01]  /*1f00*/  ISETP.GT.AND P1, PT, R3, 0x9, PT ;  /* 0x000000090300780c */ /* 0x000fe20003f24270 */
[----:B------:R-:W-:Y:S01]  /*1f10*/  @UP0 ULDC UR6, c[0x0][0x44c] ;  /* 0x0001130000060ab9 */ /* 0x000fe20000000800 */
[----:B------:R-:W-:Y:S01]  /*1f20*/  FSEL R30, R30, -INF , P3 ;  /* 0xff8000001e1e7808 */ /* 0x000fe20001800000 */
[----:B------:R-:W-:Y:S01]  /*1f30*/  UIMAD.WIDE.U32 UR6, UR39, UR6, URZ ;  /* 0x00000006270672a5 */ /* 0x000fe2000f8e003f */
[----:B------:R-:W-:-:S02]  /*1f40*/  FMNMX.FTZ R5, R90, R88, !PT ;  /* 0x000000585a057209 */ /* 0x000fc40007810000 */
[----:B------:R-:W-:Y:S01]  /*1f50*/  ISETP.GT.AND P2, PT, R3, 0x10, PT ;  /* 0x000000100300780c */ /* 0x000fe20003f44270 */
[----:B------:R-:W-:Y:S01]  /*1f60*/  @UP0 USHF.R.U32.HI UR10, URZ, UR15, UR7 ;  /* 0x0000000f3f0a0299 */ /* 0x000fe20008011607 */
[----:B------:R-:W-:Y:S02]  /*1f70*/  FSEL R6, R31, -INF , P1 ;  /* 0xff8000001f067808 */ /* 0x000fe40000800000 */
[----:B------:R-:W-:Y:S01]  /*1f80*/  FMNMX.FTZ R5, R30, R5, !PT ;  /* 0x000000051e057209 */ /* 0x000fe20007810000 */
[----:B------:R-:W-:Y:S01]  /*1f90*/  UIADD3 UR11, UR11, UR10, URZ ;  /* 0x0000000a0b0b7290 */ /* 0x000fe2000fffe03f */
[----:B------:R-:W-:Y:S02]  /*1fa0*/  ISETP.GT.AND P1, PT, R3, 0x11, PT ;  /* 0x000000110300780c */ /* 0x000fe40003f24270 */
[----:B------:R-:W-:Y:S01]  /*1fb0*/  FSEL R34, R34, -INF , P2 ;  /* 0xff80000022227808 */ /* 0x000fe20001000000 */
[----:B------:R-:W-:Y:S01]  /*1fc0*/  USHF.R.S32.HI UR6, URZ, 0x1f, UR11 ;  /* 0x0000001f3f067899 */ /* 0x000fe2000801140b */
[----:B------:R-:W-:-:S02]  /*1fd0*/  FMNMX.FTZ R5, R6, R5, !PT ;  /* 0x0000000506057209 */ /* 0x000fc40007810000 */
[----:B------:R-:W-:Y:S01]  /*1fe0*/  ISETP.GT.AND P2, PT, R3, 0x18, PT ;  /* 0x000000180300780c */ /* 0x000fe20003f44270 */
[----:B------:R-:W-:Y:S01]  /*1ff0*/  ULEA.HI UR6, UR6, UR11, URZ, 0x7 ;  /* 0x0000000b06067291 */ /* 0x000fe2000f8f383f */
[----:B------:R-:W-:Y:S02]  /*2000*/  FSEL R8, R35, -INF , P1 ;  /* 0xff80000023087808 */ /* 0x000fe40000800000 */
[----:B------:R-:W-:Y:S01]  /*2010*/  FMNMX.FTZ R5, R34, R5, !PT ;  /* 0x0000000522057209 */ /* 0x000fe20007810000 */
[----:B------:R-:W-:Y:S01]  /*2020*/  USHF.R.S32.HI UR6, URZ, 0x7, UR6 ;  /* 0x000000073f067899 */ /* 0x000fe20008011406 */
[----:B------:R-:W-:Y:S02]  /*2030*/  ISETP.GT.AND P1, PT, R3, 0x19, PT ;  /* 0x000000190300780c */ /* 0x000fe40003f24270 */
[----:B------:R-:W-:Y:S01]  /*2040*/  FSEL R38, R38, -INF , P2 ;  /* 0xff80000026267808 */ /* 0x000fe20001000000 */
[----:B------:R-:W-:Y:S01]  /*2050*/  UISETP.LT.AND UP0, UPT, URZ, UR6, UPT ;  /* 0x000000063f00728c */ /* 0x000fe2000bf01270 */
[----:B------:R-:W-:-:S02]  /*2060*/  FMNMX.FTZ R5, R8, R5, !PT ;  /* 0x0000000508057209 */ /* 0x000fc40007810000 */
[----:B------:R-:W-:Y:S01]  /*2070*/  ISETP.GT.AND P2, PT, R3, 0x20, PT ;  /* 0x000000200300780c */ /* 0x000fe20003f44270 */
[----:B------:R-:W-:Y:S01]  /*2080*/  USEL UR35, URZ, UR6, !UP0 ;  /* 0x000000063f237287 */ /* 0x000fe2000c000000 */
[----:B------:R-:W-:Y:S02]  /*2090*/  FSEL R10, R39, -INF , P1 ;  /* 0xff800000270a7808 */ /* 0x000fe40000800000 */
[----:B------:R-:W-:Y:S01]  /*20a0*/  FMNMX.FTZ R5, R38, R5, !PT ;  /* 0x0000000526057209 */ /* 0x000fe20007810000 */
[----:B------:R-:W-:Y:S01]  /*20b0*/  UISETP.GE.AND UP0, UPT, UR53, UR35, UPT ;  /* 0x000000233500728c */ /* 0x000fe2000bf06270 */
        /* <DEDUP_REMOVED lines=71> */
[----:B------:R-:W-:Y:S02]  /*2530*/  ISETP.GT.AND P2, PT, R21, 0x1, PT ;  /* 0x000000011500780c */ /* 0x000fe40003f44270 */
[----:B------:R-:W-:Y:S02]  /*2540*/  FMNMX.FTZ R92, R87, R92, !PT ;  /* 0x0000005c575c7209 */ /* 0x000fe40007810000 */
[----:B------:R-:W-:Y:S02]  /*2550*/  ISETP.GT.AND P3, PT, R21, 0x8, PT ;  /* 0x000000081500780c */ /* 0x000fe40003f64270 */
[----:B------:R-:W-:Y:S01]  /*2560*/  FSEL R25, R25, -INF , P2 ;  /* 0xff80000019197808 */ /* 0x000fe20001000000 */
[----:B------:R-:W0:Y:S01]  /*2570*/  SHFL.BFLY PT, R3, R92, 0x2, 0x1f ;  /* 0x0c401f005c037f89 */ /* 0x000e2200000e0000 */
[----:B------:R-:W-:-:S02]  /*2580*/  FSEL R28, R28, -INF , P3 ;  /* 0xff8000001c1c7808 */ /* 0x000fc40001800000 */
        /* <DEDUP_REMOVED lines=8> */
[----:B------:R-:W-:Y:S02]  /*2610*/  CS2R R92, SRZ ;  /* 0x00000000005c7805 */ /* 0x000fe4000001ff00 */
        /* <DEDUP_REMOVED lines=12> */
[----:B------:R-:W-:Y:S02]  /*26e0*/  CS2R R94, SRZ ;  /* 0x00000000005e7805 */ /* 0x000fe4000001ff00 */
[----:B------:R-:W-:Y:S02]  /*26f0*/  FSEL R64, R64, -INF , P2 ;  /* 0xff80000040407808 */ /* 0x000fe40001000000 */
[C---:B------:R-:W-:Y:S01]  /*2700*/  FSETP.NEU.FTZ.AND P1, PT, R3.reuse, -INF , PT ;  /* 0xff8000000300780b */ /* 0x040fe20003f3d000 */
[----:B------:R-:W-:Y:S01]  /*2710*/  FMUL.FTZ R5, R3, UR33 ;  /* 0x0000002103057c20 */ /* 0x000fe20008410000 */
[----:B------:R-:W-:-:S04]  /*2720*/  ISETP.GT.AND P2, PT, R21, 0x58, PT ;  /* 0x000000581500780c */ /* 0x000fc80003f44270 */
[----:B------:R-:W-:Y:S02]  /*2730*/  FSEL R5, R5, RZ, P1 ;  /* 0x000000ff05057208 */ /* 0x000fe40000800000 */
[C---:B------:R-:W-:Y:S02]  /*2740*/  ISETP.GT.AND P1, PT, R21.reuse, RZ, PT ;  /* 0x000000ff1500720c */ /* 0x040fe40003f24270 */
        /* <DEDUP_REMOVED lines=35> */
[----:B------:R-:W-:Y:S01]  /*2980*/  FFMA.FTZ R62, R83, UR33, -R5 ;  /* 0x00000021533e7c23 */ /* 0x000fe20008010805 */
[----:B------:R-:W-:Y:S01]  /*2990*/  ISETP.GT.AND P1, PT, R21, 0x29, PT ;  /* 0x000000291500780c */ /* 0x000fe20003f24270 */
[----:B------:R-:W-:Y:S01]  /*29a0*/  MUFU.EX2 R9, R9 ;  /* 0x0000000900097308 */ /* 0x000fe20000000800 */
[----:B------:R-:W-:-:S02]  /*29b0*/  FMNMX.FTZ R7, R41, R30, !PT ;  /* 0x0000001e29077209 */ /* 0x000fc40007810000 */
[----:B------:R-:W-:Y:S02]  /*29c0*/  CS2R R90, SRZ ;  /* 0x00000000005a7805 */ /* 0x000fe4000001ff00 */
[----:B------:R-:W-:Y:S02]  /*29d0*/  FSEL R45, R45, -INF , P1 ;  /* 0xff8000002d2d7808 */ /* 0x000fe40000800000 */
[----:B------:R-:W-:Y:S01]  /*29e0*/  FMNMX.FTZ R30, R44, R7, !PT ;  /* 0x000000072c1e7209 */ /* 0x000fe20007810000 */
[--C-:B------:R-:W-:Y:S01]  /*29f0*/  FFMA.FTZ R7, R42, UR33, -R5.reuse ;  /* 0x000000212a077c23 */ /* 0x100fe20008010805 */
[----:B------:R-:W-:Y:S01]  /*2a00*/  ISETP.GT.AND P1, PT, R21, 0x31, PT ;  /* 0x000000311500780c */ /* 0x000fe20003f24270 */
[--C-:B------:R-:W-:Y:S01]  /*2a10*/  FFMA.FTZ R42, R66, UR33, -R5.reuse ;  /* 0x00000021422a7c23 */ /* 0x100fe20008010805 */
[----:B------:R-:W-:Y:S01]  /*2a20*/  FMNMX.FTZ R27, R45, R30, !PT ;  /* 0x0000001e2d1b7209 */ /* 0x000fe20007810000 */
[----:B------:R-:W-:Y:S01]  /*2a30*/  FFMA.FTZ R66, R87, UR33, -R5 ;  /* 0x0000002157427c23 */ /* 0x000fe20008010805 */
[----:B------:R-:W-:Y:S01]  /*2a40*/  FSEL R49, R49, -INF , P1 ;  /* 0xff80000031317808 */ /* 0x000fe20000800000 */
[----:B------:R0:W1:Y:S01]  /*2a50*/  MUFU.EX2 R2, R88 ;  /* 0x0000005800027308 */ /* 0x0000620000000800 */
[----:B------:R-:W-:-:S02]  /*2a60*/  FMNMX.FTZ R30, R48, R27, !PT ;  /* 0x0000001b301e7209 */ /* 0x000fc40007810000 */
[----:B------:R-:W-:Y:S02]  /*2a70*/  ISETP.GT.AND P1, PT, R21, 0x39, PT ;  /* 0x000000391500780c */ /* 0x000fe40003f24270 */
[----:B------:R-:W-:Y:S02]  /*2a80*/  FMNMX.FTZ R27, R49, R30, !PT ;  /* 0x0000001e311b7209 */ /* 0x000fe40007810000 */
[----:B------:R-:W-:Y:S01]  /*2a90*/  FSEL R53, R53, -INF , P1 ;  /* 0xff80000035357808 */ /* 0x000fe20000800000 */
[----:B------:R-:W2:Y:S01]  /*2aa0*/  MUFU.EX2 R11, R11 ;  /* 0x0000000b000b7308 */ /* 0x000ea20000000800 */
[----:B------:R-:W-:Y:S01]  /*2ab0*/  FMNMX.FTZ R30, R52, R27, !PT ;  /* 0x0000001b341e7209 */ /* 0x000fe20007810000 */
[--C-:B------:R-:W-:Y:S01]  /*2ac0*/  FFMA.FTZ R27, R46, UR33, -R5.reuse ;  /* 0x000000212e1b7c23 */ /* 0x100fe20008010805 */
[----:B------:R-:W-:Y:S01]  /*2ad0*/  ISETP.GT.AND P1, PT, R21, 0x41, PT ;  /* 0x000000411500780c */ /* 0x000fe20003f24270 */
[----:B------:R-:W-:Y:S01]  /*2ae0*/  FFMA.FTZ R46, R71, UR33, -R5 ;  /* 0x00000021472e7c23 */ /* 0x000fe20008010805 */
[----:B------:R-:W-:-:S02]  /*2af0*/  FMNMX.FTZ R31, R53, R30, !PT ;  /* 0x0000001e351f7209 */ /* 0x000fc40007810000 */
[----:B0-----:R-:W-:Y:S02]  /*2b00*/  CS2R R88, SRZ ;  /* 0x0000000000587805 */ /* 0x001fe4000001ff00 */
[----:B------:R-:W-:Y:S01]  /*2b10*/  FSEL R57, R57, -INF , P1 ;  /* 0xff80000039397808 */ /* 0x000fe20000800000 */
[----:B------:R-:W0:Y:S01]  /*2b20*/  MUFU.EX2 R6, R6 ;  /* 0x0000000600067308 */ /* 0x000e220000000800 */
[----:B------:R-:W-:Y:S02]  /*2b30*/  FMNMX.FTZ R30, R56, R31, !PT ;  /* 0x0000001f381e7209 */ /* 0x000fe40007810000 */
[----:B------:R-:W-:Y:S02]  /*2b40*/  ISETP.GT.AND P1, PT, R21, 0x49, PT ;  /* 0x000000491500780c */ /* 0x000fe40003f24270 */
[----:B------:R-:W-:Y:S02]  /*2b50*/  FMNMX.FTZ R31, R57, R30, !PT ;  /* 0x0000001e391f7209 */ /* 0x000fe40007810000 */
[----:B------:R-:W-:Y:S01]  /*2b60*/  FSEL R61, R61, -INF , P1 ;  /* 0xff8000003d3d7808 */ /* 0x000fe20000800000 */
[----:B------:R3:W-:Y:S01]  /*2b70*/  MUFU.EX2 R30, R35 ;  /* 0x00000023001e7308 */ /* 0x0007e20000000800 */
[----:B------:R-:W-:-:S02]  /*2b80*/  FMNMX.FTZ R20, R60, R31, !PT ;  /* 0x0000001f3c147209 */ /* 0x000fc40007810000 */
[----:B------:R-:W-:Y:S02]  /*2b90*/  ISETP.GT.AND P1, PT, R21, 0x51, PT ;  /* 0x000000511500780c */ /* 0x000fe40003f24270 */
[----:B------:R-:W-:Y:S02]  /*2ba0*/  FMNMX.FTZ R31, R61, R20, !PT ;  /* 0x000000143d1f7209 */ /* 0x000fe40007810000 */
[----:B------:R-:W-:Y:S01]  /*2bb0*/  FSEL R65, R65, -INF , P1 ;  /* 0xff80000041417808 */ /* 0x000fe20000800000 */
[----:B------:R4:W-:Y:S01]  /*2bc0*/  MUFU.EX2 R20, R50 ;  /* 0x0000003200147308 */ /* 0x0009e20000000800 */
[----:B------:R-:W-:Y:S01]  /*2bd0*/  FMNMX.FTZ R34, R64, R31, !PT ;  /* 0x0000001f40227209 */ /* 0x000fe20007810000 */
[--C-:B------:R-:W-:Y:S01]  /*2be0*/  FFMA.FTZ R31, R14, UR33, -R5.reuse ;  /* 0x000000210e1f7c23 */ /* 0x100fe20008010805 */
[----:B------:R-:W-:Y:S02]  /*2bf0*/  ISETP.GT.AND P1, PT, R21, 0x59, PT ;  /* 0x000000591500780c */ /* 0x000fe40003f24270 */
[----:B---3--:R-:W-:Y:S01]  /*2c00*/  FMNMX.FTZ R35, R65, R34, !PT ;  /* 0x0000002241237209 */ /* 0x008fe20007810000 */
[--C-:B------:R-:W-:Y:S01]  /*2c10*/  FFMA.FTZ R34, R54, UR33, -R5.reuse ;  /* 0x0000002136227c23 */ /* 0x100fe20008010805 */
[----:B------:R-:W-:Y:S01]  /*2c20*/  ISETP.GT.AND P2, PT, R21, 0x60, PT ;  /* 0x000000601500780c */ /* 0x000fe20003f44270 */
[--C-:B------:R-:W-:Y:S01]  /*2c30*/  FFMA.FTZ R54, R74, UR33, -R5.reuse ;  /* 0x000000214a367c23 */ /* 0x100fe20008010805 */
[----:B------:R-:W-:Y:S01]  /*2c40*/  FSEL R69, R69, -INF , P1 ;  /* 0xff80000045457808 */ /* 0x000fe20000800000 */
[----:B----4-:R-:W-:Y:S01]  /*2c50*/  FFMA.FTZ R50, R63, UR33, -R5 ;  /* 0x000000213f327c23 */ /* 0x010fe20008010805 */
[----:B------:R-:W-:Y:S01]  /*2c60*/  FMNMX.FTZ R14, R68, R35, !PT ;  /* 0x00000023440e7209 */ /* 0x000fe20007810000 */
[----:B------:R-:W3:Y:S01]  /*2c70*/  MUFU.EX2 R13, R13 ;  /* 0x0000000d000d7308 */ /* 0x000ee20000000800 */
[----:B------:R-:W-:-:S02]  /*2c80*/  ISETP.GT.AND P1, PT, R21, 0x61, PT ;  /* 0x000000611500780c */ /* 0x000fc40003f24270 */
[----:B------:R-:W-:Y:S02]  /*2c90*/  FSEL R72, R72, -INF , P2 ;  /* 0xff80000048487808 */ /* 0x000fe40001000000 */
[----:B------:R-:W-:Y:S02]  /*2ca0*/  FMNMX.FTZ R35, R69, R14, !PT ;  /* 0x0000000e45237209 */ /* 0x000fe40007810000 */
[----:B------:R-:W-:Y:S01]  /*2cb0*/  ISETP.GT.AND P2, PT, R21, 0x68, PT ;  /* 0x000000681500780c */ /* 0x000fe20003f44270 */
[----:B------:R-:W4:Y:S01]  /*2cc0*/  MUFU.EX2 R8, R8 ;  /* 0x0000000800087308 */ /* 0x000f220000000800 */
[----:B------:R-:W-:Y:S02]  /*2cd0*/  FSEL R73, R73, -INF , P1 ;  /* 0xff80000049497808 */ /* 0x000fe40000800000 */
[----:B------:R-:W-:Y:S01]  /*2ce0*/  FMNMX.FTZ R14, R72, R35, !PT ;  /* 0x00000023480e7209 */ /* 0x000fe20007810000 */
[----:B------:R-:W-:Y:S01]  /*2cf0*/  FFMA.FTZ R35, R12, UR33, -R5 ;  /* 0x000000210c237c23 */ /* 0x000fe20008010805 */
        /* <DEDUP_REMOVED lines=15> */
[----:B------:R-:W-:Y:S01]  /*2df0*/  ISETP.GT.AND P1, PT, R21, 0x79, PT ;  /* 0x000000791500780c */ /* 0x000fe20003f24270 */
[----:B------:R-:W-:Y:S01]  /*2e00*/  FFMA.FTZ R21, R4, UR33, -R5 ;  /* 0x0000002104157c23 */ /* 0x000fe20008010805 */
[----:B------:R-:W-:Y:S01]  /*2e10*/  FSEL R84, R84, -INF , P2 ;  /* 0xff80000054547808 */ /* 0x000fe20001000000 */
[----:B------:R-:W-:Y:S01]  /*2e20*/  MUFU.EX2 R26, R26 ;  /* 0x0000001a001a7308 */ /* 0x000fe20000000800 */
[----:B------:R-:W-:-:S02]  /*2e30*/  FMNMX.FTZ R39, R81, R12, !PT ;  /* 0x0000000c51277209 */ /* 0x000fc40007810000 */
[----:B------:R-:W-:Y:S02]  /*2e40*/  FSEL R85, R85, -INF , P1 ;  /* 0xff80000055557808 */ /* 0x000fe40000800000 */
[----:B------:R-:W-:Y:S01]  /*2e50*/  FMNMX.FTZ R4, R84, R39, !PT ;  /* 0x0000002754047209 */ /* 0x000fe20007810000 */
[----:B------:R-:W-:Y:S02]  /*2e60*/  FFMA.FTZ R39, R70, UR33, -R5 ;  /* 0x0000002146277c23 */ /* 0x000fe40008010805 */
[----:B------:R-:W-:Y:S01]  /*2e70*/  MUFU.EX2 R27, R27 ;  /* 0x0000001b001b7308 */ /* 0x000fe20000000800 */
[----:B------:R-:W-:-:S05]  /*2e80*/  FMNMX.FTZ R4, R85, R4, !PT ;  /* 0x0000000455047209 */ /* 0x000fca0007810000 */
[----:B------:R-:W5:Y:S02]  /*2e90*/  SHFL.BFLY PT, R51, R4, 0x2, 0x1f ;  /* 0x0c401f0004337f89 */ /* 0x000f6400000e0000 */
[----:B------:R-:W-:Y:S08]  /*2ea0*/  MUFU.EX2 R31, R31 ;  /* 0x0000001f001f7308 */ /* 0x000ff00000000800 */
[----:B------:R-:W-:Y:S08]  /*2eb0*/  MUFU.EX2 R34, R34 ;  /* 0x0000002200227308 */ /* 0x000ff00000000800 */
[----:B------:R-:W-:Y:S01]  /*2ec0*/  MUFU.EX2 R35, R35 ;  /* 0x0000002300237308 */ /* 0x000fe20000000800 */
[----:B-----5:R-:W-:Y:S01]  /*2ed0*/  FMNMX.FTZ R12, R4, R51, !PT ;  /* 0x00000033040c7209 */ /* 0x020fe20007810000 */
[----:B------:R-:W-:-:S06]  /*2ee0*/  FFMA.FTZ R51, R78, UR33, -R5 ;  /* 0x000000214e337c23 */ /* 0x000fcc0008010805 */
[----:B------:R-:W-:Y:S01]  /*2ef0*/  MUFU.EX2 R38, R38 ;  /* 0x0000002600267308 */ /* 0x000fe20000000800 */
[----:B------:R-:W5:Y:S07]  /*2f00*/  SHFL.BFLY PT, R63, R12, 0x1, 0x1f ;  /* 0x0c201f000c3f7f89 */ /* 0x000f6e00000e0000 */
[----:B------:R-:W-:Y:S08]  /*2f10*/  MUFU.EX2 R21, R21 ;  /* 0x0000001500157308 */ /* 0x000ff00000000800 */
[----:B------:R-:W-:Y:S08]  /*2f20*/  MUFU.EX2 R43, R43 ;  /* 0x0000002b002b7308 */ /* 0x000ff00000000800 */
[----:B------:R-:W-:Y:S01]  /*2f30*/  MUFU.EX2 R50, R50 ;  /* 0x0000003200327308 */ /* 0x000fe20000000800 */
[----:B-----5:R-:W-:Y:S01]  /*2f40*/  FMNMX.FTZ R4, R12, R63, !PT ;  /* 0x0000003f0c047209 */ /* 0x020fe20007810000 */
        /* <DEDUP_REMOVED lines=18> */
[----:B-1----:R-:W-:Y:S01]  /*3070*/  FADD.FTZ R56, R9, R2 ;  /* 0x0000000209387221 */ /* 0x002fe20000010000 */
[--C-:B------:R-:W-:Y:S01]  /*3080*/  FFMA.FTZ R37, R37, UR33, -R67.reuse ;  /* 0x0000002125257c23 */ /* 0x100fe20008010843 */
[--C-:B------:R-:W-:Y:S01]  /*3090*/  FFMA.FTZ R36, R44, UR33, -R67.reuse ;  /* 0x000000212c247c23 */ /* 0x100fe20008010843 */
[--C-:B------:R-:W-:Y:S01]  /*30a0*/  FFMA.FTZ R44, R52, UR33, -R67.reuse ;  /* 0x00000021342c7c23 */ /* 0x100fe20008010843 */
[----:B------:R-:W1:Y:S01]  /*30b0*/  MUFU.EX2 R12, R12 ;  /* 0x0000000c000c7308 */ /* 0x000e620000000800 */
[----:B--2---:R-:W-:Y:S01]  /*30c0*/  FADD.FTZ R71, R11, R56 ;  /* 0x000000380b477221 */ /* 0x004fe20000010000 */
[--C-:B------:R-:W-:Y:S01]  /*30d0*/  FFMA.FTZ R52, R64, UR33, -R67.reuse ;  /* 0x0000002140347c23 */ /* 0x100fe20008010843 */
[--C-:B------:R-:W-:Y:S01]  /*30e0*/  FFMA.FTZ R41, R41, UR33, -R67.reuse ;  /* 0x0000002129297c23 */ /* 0x100fe20008010843 */
[----:B------:R-:W-:Y:S01]  /*30f0*/  FFMA.FTZ R60, R60, UR33, -R67 ;  /* 0x000000213c3c7c23 */ /* 0x000fe20008010843 */
[----:B0-----:R-:W-:Y:S01]  /*3100*/  FADD.FTZ R64, R6, R71 ;  /* 0x0000004706407221 */ /* 0x001fe20000010000 */
[--C-:B------:R-:W-:Y:S01]  /*3110*/  FFMA.FTZ R45, R45, UR33, -R67.reuse ;  /* 0x000000212d2d7c23 */ /* 0x100fe20008010843 */
[--C-:B------:R-:W-:Y:S01]  /*3120*/  FFMA.FTZ R49, R49, UR33, -R67.reuse ;  /* 0x0000002131317c23 */ /* 0x100fe20008010843 */
[----:B------:R-:W0:Y:S01]  /*3130*/  MUFU.EX2 R14, R14 ;  /* 0x0000000e000e7308 */ /* 0x000e220000000800 */
[----:B---3--:R-:W-:Y:S01]  /*3140*/  FADD.FTZ R71, R13, R64 ;  /* 0x000000400d477221 */ /* 0x008fe20000010000 */
[----:B------:R-:W-:Y:S01]  /*3150*/  F2FP.F16.F32.PACK_AB R9, R2, R9 ;  /* 0x000000090209723e */ /* 0x000fe200000000ff */
[--C-:B------:R-:W-:Y:S01]  /*3160*/  FFMA.FTZ R53, R53, UR33, -R67.reuse ;  /* 0x0000002135357c23 */ /* 0x100fe20008010843 */
[----:B------:R-:W-:Y:S01]  /*3170*/  F2FP.F16.F32.PACK_AB R11, R6, R11 ;  /* 0x0000000b060b723e */ /* 0x000fe200000000ff */
[--C-:B------:R-:W-:Y:S01]  /*3180*/  FFMA.FTZ R57, R57, UR33, -R67.reuse ;  /* 0x0000002139397c23 */ /* 0x100fe20008010843 */
[----:B----4-:R-:W-:Y:S01]  /*3190*/  F2FP.F16.F32.PACK_AB R13, R8, R13 ;  /* 0x0000000d080d723e */ /* 0x010fe200000000ff */
[--C-:B------:R-:W-:Y:S01]  /*31a0*/  FFMA.FTZ R61, R61, UR33, -R67.reuse ;  /* 0x000000213d3d7c23 */ /* 0x100fe20008010843 */
        /* <DEDUP_REMOVED lines=14> */
[----:B------:R-:W-:-:S02]  /*3290*/  FFMA.FTZ R67, R85, UR33, -R67 ;  /* 0x0000002155437c23 */ /* 0x000fc40008010843 */
        /* <DEDUP_REMOVED lines=8> */
[----:B------:R2:W-:Y:S01]  /*3320*/  MUFU.EX2 R0, R60 ;  /* 0x0000003c00007308 */ /* 0x0005e20000000800 */
[----:B-1----:R-:W-:-:S07]  /*3330*/  FADD.FTZ R25, R37, R56 ;  /* 0x0000003825197221 */ /* 0x002fce0000010000 */
[----:B------:R-:W1:Y:S01]  /*3340*/  MUFU.EX2 R41, R41 ;  /* 0x0000002900297308 */ /* 0x000e620000000800 */
[----:B--2---:R-:W-:Y:S01]  /*3350*/  FADD.FTZ R60, R8, R71 ;  /* 0x00000047083c7221 */ /* 0x004fe20000010000 */
[----:B0-----:R-:W-:Y:S01]  /*3360*/  FADD.FTZ R2, R32, R25 ;  /* 0x0000001920027221 */ /* 0x001fe20000010000 */
[----:B------:R-:W-:Y:S02]  /*3370*/  F2FP.F16.F32.PACK_AB R8, R12, R5 ;  /* 0x000000050c08723e */ /* 0x000fe400000000ff */
[----:B------:R-:W-:Y:S01]  /*3380*/  FADD.FTZ R71, R15, R60 ;  /* 0x0000003c0f477221 */ /* 0x000fe20000010000 */
[----:B------:R-:W-:Y:S02]  /*3390*/  F2FP.F16.F32.PACK_AB R25, R26, R7 ;  /* 0x000000071a19723e */ /* 0x000fe400000000ff */
[----:B------:R-:W0:Y:S01]  /*33a0*/  MUFU.EX2 R36, R36 ;  /* 0x0000002400247308 */ /* 0x000e220000000800 */
[C---:B------:R-:W-:Y:S01]  /*33b0*/  FADD.FTZ R60, R10.reuse, R71 ;  /* 0x000000470a3c7221 */ /* 0x040fe20000010000 */
[----:B------:R-:W-:-:S02]  /*33c0*/  F2FP.F16.F32.PACK_AB R15, R10, R15 ;  /* 0x0000000f0a0f723e */ /* 0x000fc400000000ff */
[----:B------:R-:W-:Y:S01]  /*33d0*/  F2FP.F16.F32.PACK_AB R10, R29, R14 ;  /* 0x0000000e1d0a723e */ /* 0x000fe200000000ff */
[----:B------:R-:W-:Y:S01]  /*33e0*/  FADD.FTZ R71, R7, R60 ;  /* 0x0000003c07477221 */ /* 0x000fe20000010000 */
[----:B------:R-:W-:Y:S02]  /*33f0*/  F2FP.F16.F32.PACK_AB R12, R33, R24 ;  /* 0x00000018210c723e */ /* 0x000fe400000000ff */
[----:B------:R-:W2:Y:S01]  /*3400*/  MUFU.EX2 R45, R45 ;  /* 0x0000002d002d7308 */ /* 0x000ea20000000800 */
[----:B------:R-:W-:Y:S01]  /*3410*/  FADD.FTZ R6, R26, R71 ;  /* 0x000000471a067221 */ /* 0x000fe20000010000 */
[----:B-1----:R-:W-:Y:S01]  /*3420*/  FADD.FTZ R71, R41, R2 ;  /* 0x0000000229477221 */ /* 0x002fe20000010000 */
[----:B------:R1:W-:Y:S01]  /*3430*/  STSM.16.M88.4 [R16+0x21800], R8 ;  /* 0x0218000810007844 */ /* 0x0003e20000000200 */
[----:B------:R-:W-:Y:S01]  /*3440*/  F2FP.F16.F32.PACK_AB R14, R37, R28 ;  /* 0x0000001c250e723e */ /* 0x000fe200000000ff */
[----:B------:R-:W-:Y:S01]  /*3450*/  FADD.FTZ R75, R27, R6 ;  /* 0x000000061b4b7221 */ /* 0x000fe20000010000 */
[----:B------:R-:W-:-:S02]  /*3460*/  F2FP.F16.F32.PACK_AB R27, R30, R27 ;  /* 0x0000001b1e1b723e */ /* 0x000fc400000000ff */
[----:B------:R-:W3:Y:S01]  /*3470*/  MUFU.EX2 R40, R40 ;  /* 0x0000002800287308 */ /* 0x000ee20000000800 */
[----:B0-----:R-:W-:Y:S01]  /*3480*/  FADD.FTZ R2, R36, R71 ;  /* 0x0000004724027221 */ /* 0x001fe20000010000 */
[----:B------:R-:W-:Y:S01]  /*3490*/  FADD.FTZ R75, R30, R75 ;  /* 0x0000004b1e4b7221 */ /* 0x000fe20000010000 */
[----:B------:R-:W-:Y:S01]  /*34a0*/  F2FP.F16.F32.PACK_AB R24, R41, R32 ;  /* 0x000000202918723e */ /* 0x000fe200000000ff */
[----:B------:R0:W-:Y:S01]  /*34b0*/  STSM.16.M88.4 [R19], R12 ;  /* 0x0000000c13007844 */ /* 0x0001e20000000200 */
[----:B------:R-:W-:Y:S01]  /*34c0*/  F2FP.F16.F32.PACK_AB R29, R31, R20 ;  /* 0x000000141f1d723e */ /* 0x000fe200000000ff */
[----:B------:R-:W-:Y:S01]  /*34d0*/  FADD.FTZ R6, R20, R75 ;  /* 0x0000004b14067221 */ /* 0x000fe20000010000 */
[----:B------:R-:W-:Y:S01]  /*34e0*/  F2FP.F16.F32.PACK_AB R37, R47, R42 ;  /* 0x0000002a2f25723e */ /* 0x000fe200000000ff */
[----:B------:R-:W4:Y:S01]  /*34f0*/  MUFU.EX2 R49, R49 ;  /* 0x0000003100317308 */ /* 0x000f220000000800 */
[----:B--2---:R-:W-:Y:S01]  /*3500*/  FADD.FTZ R5, R45, R2 ;  /* 0x000000022d057221 */ /* 0x004fe20000010000 */
[----:B------:R-:W-:Y:S01]  /*3510*/  FADD.FTZ R7, R31, R6 ;  /* 0x000000061f077221 */ /* 0x000fe20000010000 */
[----:B------:R-:W-:-:S02]  /*3520*/  F2FP.F16.F32.PACK_AB R26, R45, R36 ;  /* 0x000000242d1a723e */ /* 0x000fc400000000ff */
[----:B------:R-:W-:Y:S01]  /*3530*/  F2FP.F16.F32.PACK_AB R31, R35, R34 ;  /* 0x00000022231f723e */ /* 0x000fe200000000ff */
[----:B------:R-:W-:Y:S01]  /*3540*/  FADD.FTZ R6, R34, R7 ;  /* 0x0000000722067221 */ /* 0x000fe20000010000 */
[----:B-1----:R-:W-:Y:S01]  /*3550*/  F2FP.F16.F32.PACK_AB R9, R21, R38 ;  /* 0x000000261509723e */ /* 0x002fe200000000ff */
[----:B------:R-:W1:Y:S01]  /*3560*/  MUFU.EX2 R44, R44 ;  /* 0x0000002c002c7308 */ /* 0x000e620000000800 */
[----:B---3--:R-:W-:Y:S01]  /*3570*/  FADD.FTZ R2, R40, R5 ;  /* 0x0000000528027221 */ /* 0x008fe20000010000 */
[----:B------:R-:W-:Y:S01]  /*3580*/  FADD.FTZ R7, R35, R6 ;  /* 0x0000000623077221 */ /* 0x000fe20000010000 */
[----:B------:R-:W-:Y:S01]  /*3590*/  F2FP.F16.F32.PACK_AB R11, R50, R43 ;  /* 0x0000002b320b723e */ /* 0x000fe200000000ff */
[----:B------:R0:W-:Y:S02]  /*35a0*/  STSM.16.M88.4 [R18], R24 ;  /* 0x0000001812007844 */ /* 0x0001e40000000200 */
[----:B------:R-:W-:Y:S02]  /*35b0*/  FADD.FTZ R6, R38, R7 ;  /* 0x0000000726067221 */ /* 0x000fe40000010000 */
[----:B------:R-:W2:Y:S01]  /*35c0*/  MUFU.EX2 R53, R53 ;  /* 0x0000003500357308 */ /* 0x000ea20000000800 */
[----:B----4-:R-:W-:Y:S01]  /*35d0*/  FADD.FTZ R5, R49, R2 ;  /* 0x0000000231057221 */ /* 0x010fe20000010000 */
[----:B------:R-:W-:Y:S01]  /*35e0*/  FADD.FTZ R6, R21, R6 ;  /* 0x0000000615067221 */ /* 0x000fe20000010000 */
[----:B------:R-:W-:-:S05]  /*35f0*/  F2FP.F16.F32.PACK_AB R28, R49, R40 ;  /* 0x00000028311c723e */ /* 0x000fca00000000ff */
[----:B------:R-:W3:Y:S01]  /*3600*/  MUFU.EX2 R48, R48 ;  /* 0x0000003000307308 */ /* 0x000ee20000000800 */
[----:B-1----:R-:W-:-:S07]  /*3610*/  FADD.FTZ R2, R44, R5 ;  /* 0x000000052c027221 */ /* 0x002fce0000010000 */
[----:B------:R-:W1:Y:S01]  /*3620*/  MUFU.EX2 R57, R57 ;  /* 0x0000003900397308 */ /* 0x000e620000000800 */
[C---:B--2---:R-:W-:Y:S01]  /*3630*/  FADD.FTZ R5, R53.reuse, R2 ;  /* 0x0000000235057221 */ /* 0x044fe20000010000 */
[----:B------:R-:W-:-:S05]  /*3640*/  F2FP.F16.F32.PACK_AB R30, R53, R44 ;  /* 0x0000002c351e723e */ /* 0x000fca00000000ff */
[----:B------:R0:W-:Y:S01]  /*3650*/  STSM.16.M88.4 [R17], R28 ;  /* 0x0000001c11007844 */ /* 0x0001e20000000200 */
[----:B------:R-:W2:Y:S01]  /*3660*/  MUFU.EX2 R61, R61 ;  /* 0x0000003d003d7308 */ /* 0x000ea20000000800 */
[----:B---3--:R-:W-:-:S07]  /*3670*/  FADD.FTZ R2, R48, R5 ;  /* 0x0000000530027221 */ /* 0x008fce0000010000 */
[----:B------:R-:W3:Y:S01]  /*3680*/  MUFU.EX2 R52, R52 ;  /* 0x0000003400347308 */ /* 0x000ee20000000800 */
[C---:B-1----:R-:W-:Y:S01]  /*3690*/  FADD.FTZ R5, R57.reuse, R2 ;  /* 0x0000000239057221 */ /* 0x042fe20000010000 */
[----:B------:R-:W-:-:S03]  /*36a0*/  F2FP.F16.F32.PACK_AB R8, R57, R48 ;  /* 0x000000303908723e */ /* 0x000fc600000000ff */
[----:B------:R-:W-:Y:S01]  /*36b0*/  FADD.FTZ R2, R0, R5 ;  /* 0x0000000500027221 */ /* 0x000fe20000010000 */
[----:B------:R-:W-:Y:S02]  /*36c0*/  FADD.FTZ R5, R43, R6 ;  /* 0x000000062b057221 */ /* 0x000fe40000010000 */
[----:B------:R-:W1:Y:S01]  /*36d0*/  MUFU.EX2 R65, R65 ;  /* 0x0000004100417308 */ /* 0x000e620000000800 */
[C---:B--2---:R-:W-:Y:S01]  /*36e0*/  FADD.FTZ R7, R61.reuse, R2 ;  /* 0x000000023d077221 */ /* 0x044fe20000010000 */
[----:B------:R-:W-:Y:S01]  /*36f0*/  FADD.FTZ R5, R50, R5 ;  /* 0x0000000532057221 */ /* 0x000fe20000010000 */
[----:B------:R-:W-:-:S03]  /*3700*/  F2FP.F16.F32.PACK_AB R10, R61, R0 ;  /* 0x000000003d0a723e */ /* 0x000fc600000000ff */
[----:B------:R-:W-:Y:S02]  /*3710*/  FADD.FTZ R6, R42, R5 ;  /* 0x000000052a067221 */ /* 0x000fe40000010000 */
[----:B------:R-:W2:Y:S01]  /*3720*/  MUFU.EX2 R68, R68 ;  /* 0x0000004400447308 */ /* 0x000ea20000000800 */
[----:B---3--:R-:W-:Y:S01]  /*3730*/  FADD.FTZ R2, R52, R7 ;  /* 0x0000000734027221 */ /* 0x008fe20000010000 */
[----:B------:R-:W-:Y:S01]  /*3740*/  FADD.FTZ R6, R47, R6 ;  /* 0x000000062f067221 */ /* 0x000fe20000010000 */
[----:B------:R0:W-:Y:S05]  /*3750*/  STSM.16.M88.4 [R16+0x27800], R8 ;  /* 0x0278000810007844 */ /* 0x0001ea0000000200 */
[----:B------:R-:W3:Y:S01]  /*3760*/  MUFU.EX2 R39, R39 ;  /* 0x0000002700277308 */ /* 0x000ee20000000800 */
[C---:B-1----:R-:W-:Y:S01]  /*3770*/  FADD.FTZ R5, R65.reuse, R2 ;  /* 0x0000000241057221 */ /* 0x042fe20000010000 */
[----:B------:R-:W-:-:S06]  /*3780*/  F2FP.F16.F32.PACK_AB R36, R65, R52 ;  /* 0x000000344124723e */ /* 0x000fcc00000000ff */
[----:B------:R-:W1:Y:S01]  /*3790*/  MUFU.EX2 R69, R69 ;  /* 0x0000004500457308 */ /* 0x000e620000000800 */
[----:B--2---:R-:W-:-:S07]  /*37a0*/  FADD.FTZ R2, R68, R5 ;  /* 0x0000000544027221 */ /* 0x004fce0000010000 */
[----:B------:R-:W2:Y:S01]  /*37b0*/  MUFU.EX2 R46, R46 ;  /* 0x0000002e002e7308 */ /* 0x000ea20000000800 */
[----:B---3--:R-:W-:-:S07]  /*37c0*/  FADD.FTZ R5, R39, R6 ;  /* 0x0000000627057221 */ /* 0x008fce0000010000 */
[----:B------:R-:W3:Y:S01]  /*37d0*/  MUFU.EX2 R72, R72 ;  /* 0x0000004800487308 */ /* 0x000ee20000000800 */
[C---:B-1----:R-:W-:Y:S01]  /*37e0*/  FADD.FTZ R7, R69.reuse, R2 ;  /* 0x0000000245077221 */ /* 0x042fe20000010000 */
[----:B------:R-:W-:-:S06]  /*37f0*/  F2FP.F16.F32.PACK_AB R38, R69, R68 ;  /* 0x000000444526723e */ /* 0x000fcc00000000ff */
[----:B------:R-:W1:Y:S01]  /*3800*/  MUFU.EX2 R54, R54 ;  /* 0x0000003600367308 */ /* 0x000e620000000800 */
[C---:B--2---:R-:W-:Y:S01]  /*3810*/  FADD.FTZ R5, R46.reuse, R5 ;  /* 0x000000052e057221 */ /* 0x044fe20000010000 */
[----:B------:R-:W-:-:S05]  /*3820*/  F2FP.F16.F32.PACK_AB R39, R46, R39 ;  /* 0x000000272e27723e */ /* 0x000fca00000000ff */
[----:B------:R0:W-:Y:S01]  /*3830*/  STSM.16.M88.4 [R22], R36 ;  /* 0x0000002416007844 */ /* 0x0001e20000000200 */
[----:B------:R-:W2:Y:S01]  /*3840*/  MUFU.EX2 R73, R73 ;  /* 0x0000004900497308 */ /* 0x000ea20000000800 */
[----:B---3--:R-:W-:-:S07]  /*3850*/  FADD.FTZ R0, R72, R7 ;  /* 0x0000000748007221 */ /* 0x008fce0000010000 */
[----:B------:R-:W3:Y:S01]  /*3860*/  MUFU.EX2 R76, R76 ;  /* 0x0000004c004c7308 */ /* 0x000ee20000000800 */
[----:B-1----:R-:W-:-:S07]  /*3870*/  FADD.FTZ R2, R54, R5 ;  /* 0x0000000536027221 */ /* 0x002fce0000010000 */
[----:B------:R-:W1:Y:S01]  /*3880*/  MUFU.EX2 R55, R55 ;  /* 0x0000003700377308 */ /* 0x000e620000000800 */
[C---:B--2---:R-:W-:Y:S01]  /*3890*/  FADD.FTZ R5, R73.reuse, R0 ;  /* 0x0000000049057221 */ /* 0x044fe20000010000 */
[----:B------:R-:W-:-:S06]  /*38a0*/  F2FP.F16.F32.PACK_AB R48, R73, R72 ;  /* 0x000000484930723e */ /* 0x000fcc00000000ff */
[----:B------:R-:W2:Y:S01]  /*38b0*/  MUFU.EX2 R77, R77 ;  /* 0x0000004d004d7308 */ /* 0x000ea20000000800 */
[----:B---3--:R-:W-:-:S07]  /*38c0*/  FADD.FTZ R0, R76, R5 ;  /* 0x000000054c007221 */ /* 0x008fce0000010000 */
[----:B------:R-:W3:Y:S01]  /*38d0*/  MUFU.EX2 R51, R51 ;  /* 0x0000003300337308 */ /* 0x000ee20000000800 */
[C---:B-1----:R-:W-:Y:S01]  /*38e0*/  FADD.FTZ R2, R55.reuse, R2 ;  /* 0x0000000237027221 */ /* 0x042fe20000010000 */
[----:B------:R-:W-:-:S06]  /*38f0*/  F2FP.F16.F32.PACK_AB R49, R55, R54 ;  /* 0x000000363731723e */ /* 0x000fcc00000000ff */
[----:B------:R-:W1:Y:S01]  /*3900*/  MUFU.EX2 R80, R80 ;  /* 0x0000005000507308 */ /* 0x000e620000000800 */
[C---:B--2---:R-:W-:Y:S01]  /*3910*/  FADD.FTZ R7, R77.reuse, R0 ;  /* 0x000000004d077221 */ /* 0x044fe20000010000 */
[----:B------:R-:W-:-:S06]  /*3920*/  F2FP.F16.F32.PACK_AB R50, R77, R76 ;  /* 0x0000004c4d32723e */ /* 0x000fcc00000000ff */
[----:B------:R-:W2:Y:S01]  /*3930*/  MUFU.EX2 R58, R58 ;  /* 0x0000003a003a7308 */ /* 0x000ea20000000800 */
[----:B---3--:R-:W-:-:S07]  /*3940*/  FADD.FTZ R5, R51, R2 ;  /* 0x0000000233057221 */ /* 0x008fce0000010000 */
[----:B------:R-:W3:Y:S01]  /*3950*/  MUFU.EX2 R81, R81 ;  /* 0x0000005100517308 */ /* 0x000ee20000000800 */
[----:B-1----:R-:W-:-:S07]  /*3960*/  FADD.FTZ R2, R80, R7 ;  /* 0x0000000750027221 */ /* 0x002fce0000010000 */
[----:B------:R-:W1:Y:S01]  /*3970*/  MUFU.EX2 R59, R59 ;  /* 0x0000003b003b7308 */ /* 0x000e620000000800 */
[C---:B--2---:R-:W-:Y:S01]  /*3980*/  F2FP.F16.F32.PACK_AB R51, R58.reuse, R51 ;  /* 0x000000333a33723e */ /* 0x044fe200000000ff */
[----:B------:R-:W-:-:S04]  /*3990*/  FADD.FTZ R0, R58, R5 ;  /* 0x000000053a007221 */ /* 0x000fc80000010000 */
[----:B------:R0:W-:Y:S02]  /*39a0*/  STSM.16.M88.4 [R18+0x6000], R48 ;  /* 0x0060003012007844 */ /* 0x0001e40000000200 */
[----:B------:R-:W2:Y:S01]  /*39b0*/  MUFU.EX2 R62, R62 ;  /* 0x0000003e003e7308 */ /* 0x000ea20000000800 */
[C---:B---3--:R-:W-:Y:S01]  /*39c0*/  FADD.FTZ R7, R81.reuse, R2 ;  /* 0x0000000251077221 */ /* 0x048fe20000010000 */
[----:B------:R-:W-:-:S06]  /*39d0*/  F2FP.F16.F32.PACK_AB R80, R81, R80 ;  /* 0x000000505150723e */ /* 0x000fcc00000000ff */
[----:B------:R-:W-:Y:S01]  /*39e0*/  MUFU.EX2 R63, R63 ;  /* 0x0000003f003f7308 */ /* 0x000fe20000000800 */
[----:B-1----:R-:W-:-:S07]  /*39f0*/  FADD.FTZ R5, R59, R0 ;  /* 0x000000003b057221 */ /* 0x002fce0000010000 */
[----:B------:R-:W1:Y:S01]  /*3a00*/  MUFU.EX2 R66, R66 ;  /* 0x0000004200427308 */ /* 0x000e620000000800 */
[C---:B--2---:R-:W-:Y:S01]  /*3a10*/  F2FP.F16.F32.PACK_AB R81, R62.reuse, R59 ;  /* 0x0000003b3e51723e */ /* 0x044fe200000000ff */
[----:B------:R-:W-:-:S06]  /*3a20*/  FADD.FTZ R0, R62, R5 ;  /* 0x000000053e007221 */ /* 0x000fcc0000010000 */
[----:B------:R-:W2:Y:S08]  /*3a30*/  MUFU.EX2 R84, R84 ;  /* 0x0000005400547308 */ /* 0x000eb00000000800 */
[----:B------:R-:W3:Y:S01]  /*3a40*/  MUFU.EX2 R67, R67 ;  /* 0x0000004300437308 */ /* 0x000ee20000000800 */
[----:B-1----:R-:W-:Y:S01]  /*3a50*/  F2FP.F16.F32.PACK_AB R83, R66, R63 ;  /* 0x0000003f4253723e */ /* 0x002fe200000000ff */
[----:B------:R-:W-:-:S04]  /*3a60*/  FADD.FTZ R63, R63, R0 ;  /* 0x000000003f3f7221 */ /* 0x000fc80000010000 */
[----:B------:R-:W-:Y:S01]  /*3a70*/  FADD.FTZ R0, R66, R63 ;  /* 0x0000003f42007221 */ /* 0x000fe20000010000 */
[----:B--2---:R-:W-:Y:S01]  /*3a80*/  FADD.FTZ R2, R84, R7 ;  /* 0x0000000754027221 */ /* 0x004fe20000010000 */
[----:B---3--:R-:W-:-:S03]  /*3a90*/  F2FP.F16.F32.PACK_AB R82, R67, R84 ;  /* 0x000000544352723e */ /* 0x008fc600000000ff */
[----:B------:R-:W-:Y:S02]  /*3aa0*/  FADD.FTZ R2, R67, R2 ;  /* 0x0000000243027221 */ /* 0x000fe40000010000 */
[----:B------:R0:W-:Y:S01]  /*3ab0*/  STSM.16.M88.4 [R17+0x6000], R80 ;  /* 0x0060005011007844 */ /* 0x0001e20000000200 */
[----:B------:R1:W-:Y:S06]  /*3ac0*/  MEMBAR.ALL.CTA ;  /* 0x0000000000007992 */ /* 0x0003ec0000008000 */
[----:B-1----:R-:W1:Y:S02]  /*3ad0*/  FENCE.VIEW.ASYNC.S ;  /* 0x00000000000073c6 */ /* 0x002e640000000000 */
[----:B-1----:R-:W-:Y:S01]  /*3ae0*/  NOP ;  /* 0x0000000000007918 */ /* 0x002fe20000000000 */
[----:B------:R-:W-:Y:S05]  /*3af0*/  @!P1 BRA `(.L_x_11880) ;  /* 0x0000002800b09947 */ /* 0x000fea0003800000 */
[----:B------:R-:W-:Y:S01]  /*3b00*/  IMAD.MOV.U32 R6, RZ, RZ, R3 ;  /* 0x000000ffff067224 */ /* 0x000fe200078e0003 */
[----:B------:R-:W-:Y:S01]  /*3b10*/  UMOV UR28, UR45 ;  /* 0x0000002d001c7c82 */ /* 0x000fe20008000000 */
[----:B------:R-:W-:Y:S01]  /*3b20*/  IMAD.MOV.U32 R5, RZ, RZ, R4 ;  /* 0x000000ffff057224 */ /* 0x000fe200078e0004 */
[----:B------:R-:W-:Y:S01]  /*3b30*/  UMOV UR52, UR44 ;  /* 0x0000002c00347c82 */ /* 0x000fe20008000000 */
[----:B------:R-:W-:Y:S01]  /*3b40*/  IMAD.MOV.U32 R135, RZ, RZ, RZ ;  /* 0x000000ffff877224 */ /* 0x000fe200078e00ff */
[----:B------:R-:W-:Y:S01]  /*3b50*/  ULDC UR34, c[0x0][0x288] ;  /* 0x0000a20000227ab9 */ /* 0x000fe20000000800 */
[----:B------:R-:W-:-:S05]  /*3b60*/  ULDC UR33, c[0x0][0x988] ;  /* 0x0002620000217ab9 */ /* 0x000fca0000000800 */
.L_x_11891:
[----:B------:R-:W-:Y:S01]  /*3b70*/  ISETP.NE.AND P2, PT, RZ, UR37, PT ;  /* 0x00000025ff007c0c */ /* 0x000fe2000bf45270 */
[----:B------:R-:W-:-:S04]  /*3b80*/  UISETP.NE.AND UP0, UPT, UR52, 0x1, UPT ;  /* 0x000000013400788c */ /* 0x000fc8000bf05270 */
[----:B------:R-:W-:-:S04]  /*3b90*/  USEL UR45, URZ, 0x1, UP0 ;  /* 0x000000013f2d7887 */ /* 0x000fc80008000000 */
[----:B------:R-:W-:-:S04]  /*3ba0*/  ULOP3.LUT UR45, UR28, UR45, URZ, 0x3c, !UPT ;  /* 0x0000002d1c2d7292 */ /* 0x000fc8000f8e3c3f */
[----:B------:R-:W-:Y:S08]  /*3bb0*/  @P2 BRA `(.L_x_11881) ;  /* 0x0000000000382947 */ /* 0x000ff00003800000 */
[----:B------:R-:W-:Y:S05]  /*3bc0*/  @!P0 BRA `(.L_x_11882) ;  /* 0x0000000000048947 */ /* 0x000fea0003800000 */
[----:B------:R-:W-:Y:S01]  /*3bd0*/  BPT.TRAP 0x1 ;  /* 0x000000040000795c */ /* 0x000fe20000300000 */
.L_x_11882:
        /* <DEDUP_REMOVED lines=9> */
.L_x_11883:
[----:B--2---:R-:W-:Y:S05]  /*3c70*/  @P1 BRA `(.L_x_11881) ;  /* 0x0000000000081947 */ /* 0x004fea0003800000 */
[----:B------:R-:W2:Y:S02]  /*3c80*/  SYNCS.PHASECHK.TRANS64.TRYWAIT P1, [UR6+0x2d830], R3 ;  /* 0x02d83003ff0075a7 */ /* 0x000ea40008020146 */
[----:B--2---:R-:W-:Y:S05]  /*3c90*/  @!P1 BRA `(.L_x_11884) ;  /* 0x000000ac00bc9947 */ /* 0x004fea0003800000 */
.L_x_11881:
        /* <DEDUP_REMOVED lines=17> */
[----:B-1----:R-:W-:-:S05]  /*3db0*/  VIADD R3, R4, 0x8 ;  /* 0x0000000804037836 */ /* 0x002fca0000000000 */
        /* <DEDUP_REMOVED lines=22> */
.L_x_11886:
[----:B------:R-:W-:Y:S01]  /*3f20*/  ULEA UR6, UR52, UR40, 0x3 ;  /* 0x0000002834067291 */ /* 0x000fe2000f8e183f */
[----:B------:R-:W-:-:S05]  /*3f30*/  IMAD.U32 R3, RZ, RZ, UR28 ;  /* 0x0000001cff037e24 */ /* 0x000fca000f8e00ff */
[----:B------:R-:W-:-:S04]  /*3f40*/  SHF.L.U32 R3, R3, 0x1f, RZ ;  /* 0x0000001f03037819 */ /* 0x000fc800000006ff */
[----:B------:R0:W1:Y:S01]  /*3f50*/  SYNCS.PHASECHK.TRANS64.TRYWAIT P1, [UR6+0x2d850], R3 ;  /* 0x02d85003ff0075a7 */ /* 0x0000620008020146 */
[----:B------:R-:W-:Y:S05]  /*3f60*/  @!P0 BRA `(.L_x_11887) ;  /* 0x0000000000048947 */ /* 0x000fea0003800000 */
[----:B------:R-:W-:Y:S01]  /*3f70*/  BPT.TRAP 0x1 ;  /* 0x000000040000795c */ /* 0x000fe20000300000 */
.L_x_11887:
[----:B-1----:R-:W-:Y:S05]  /*3f80*/  @P1 BRA `(.L_x_11885) ;  /* 0x0000000000081947 */ /* 0x002fea0003800000 */
[----:B------:R-:W1:Y:S02]  /*3f90*/  SYNCS.PHASECHK.TRANS64.TRYWAIT P1, [UR6+0x2d850], R3 ;  /* 0x02d85003ff0075a7 */ /* 0x000e640008020146 */
[----:B-1----:R-:W-:Y:S05]  /*3fa0*/  @!P1 BRA `(.L_x_11888) ;  /* 0x000000ac00109947 */ /* 0x002fea0003800000 */
.L_x_11885:
        /* <DEDUP_REMOVED lines=70> */
.L_x_11889:
[----:B------:R-:W-:Y:S01]  /*4410*/  UISETP.NE.AND UP0, UPT, UR49, URZ, UPT ;  /* 0x0000003f3100728c */ /* 0x000fe2000bf05270 */
[----:B------:R-:W-:Y:S01]  /*4420*/  VIADD R4, R136, UR39 ;  /* 0x0000002788047c36 */ /* 0x000fe20008000000 */
[----:B------:R-:W1:Y:S01]  /*4430*/  LDC R10, c[0x0][0x2f0] ;  /* 0x0000bc00ff0a7b82 */ /* 0x000e620000000800 */
[----:B------:R-:W-:-:S03]  /*4440*/  IMAD.MOV.U32 R12, RZ, RZ, -0x2 ;  /* 0xfffffffeff0c7424 */ /* 0x000fc600078e00ff */
        /* <DEDUP_REMOVED lines=9> */
[----:B------:R-:W-:Y:S01]  /*44e0*/  IMAD R3, R23, R12, UR6 ;  /* 0x0000000617037e24 */ /* 0x000fe2000f8e020c */
[----:B------:R-:W-:-:S03]  /*44f0*/  ULEA UR6, UR44, UR40, 0x3 ;  /* 0x000000282c067291 */ /* 0x000fc6000f8e183f */
[----:B-1----:R-:W-:Y:S01]  /*4500*/  IMAD R3, R10, UR48, R3 ;  /* 0x000000300a037c24 */ /* 0x002fe2000f8e0203 */
[----:B------:R-:W-:Y:S01]  /*4510*/  UIADD3 UR6, UR6, 0x2d840, URZ ;  /* 0x0002d84006067890 */ /* 0x000fe2000fffe03f */
[----:B------:R-:W1:Y:S03]  /*4520*/  SHFL.IDX PT, R10, R4, 0x1, 0x1c1f ;  /* 0x003c1f00040a7f89 */ /* 0x000e6600000e0000 */
        /* <DEDUP_REMOVED lines=98> */
[----:B-1----:R-:W-:-:S02]  /*4b50*/  IADD3 R3, R10, -UR34, R3 ;  /* 0x800000220a037c10 */ /* 0x002fc4000fffe003 */
[----:B------:R-:W-:Y:S02]  /*4b60*/  FMNMX.FTZ R9, R85, R8, !PT ;  /* 0x0000000855097209 */ /* 0x000fe40007810000 */
[C---:B------:R-:W-:Y:S02]  /*4b70*/  ISETP.GT.AND P2, PT, R3.reuse, RZ, PT ;  /* 0x000000ff0300720c */ /* 0x040fe40003f44270 */
[C---:B------:R-:W-:Y:S01]  /*4b80*/  ISETP.GT.AND P3, PT, R3.reuse, 0x1, PT ;  /* 0x000000010300780c */ /* 0x040fe20003f64270 */
[----:B------:R-:W0:Y:S01]  /*4b90*/  SHFL.BFLY PT, R8, R9, 0x2, 0x1f ;  /* 0x0c401f0009087f89 */ /* 0x000e2200000e0000 */
[----:B------:R-:W-:Y:S02]  /*4ba0*/  FSEL R26, R26, -INF , P2 ;  /* 0xff8000001a1a7808 */ /* 0x000fe40001000000 */
        /* <DEDUP_REMOVED lines=11> */
[----:B0-----:R-:W-:Y:S02]  /*4c60*/  FMNMX.FTZ R11, R9, R8, !PT ;  /* 0x00000008090b7209 */ /* 0x001fe40007810000 */
[----:B------:R-:W-:Y:S02]  /*4c70*/  FMNMX.FTZ R13, R31, R12, !PT ;  /* 0x0000000c1f0d7209 */ /* 0x000fe40007810000 */
        /* <DEDUP_REMOVED lines=14> */
[----:B0-----:R-:W-:-:S02]  /*4d60*/  FMNMX.FTZ R4, R11, R8, !PT ;  /* 0x000000080b047209 */ /* 0x001fc40007810000 */
[----:B------:R-:W-:Y:S02]  /*4d70*/  FSEL R43, R43, -INF , P3 ;  /* 0xff8000002b2b7808 */ /* 0x000fe40001800000 */
[----:B------:R-:W-:Y:S01]  /*4d80*/  FMNMX.FTZ R20, R42, R15, !PT ;  /* 0x0000000f2a147209 */ /* 0x000fe20007810000 */
[----:B------:R-:W-:Y:S01]  /*4d90*/  FMUL.FTZ R7, R4, UR33 ;  /* 0x0000002104077c20 */ /* 0x000fe20008410000 */
        /* <DEDUP_REMOVED lines=30> */
[----:B------:R1:W-:Y:S01]  /*4f80*/  MUFU.EX2 R14, R36 ;  /* 0x00000024000e7308 */ /* 0x0003e20000000800 */
[----:B------:R-:W-:Y:S01]  /*4f90*/  ISETP.GT.AND P3, PT, R3, 0x41, PT ;  /* 0x000000410300780c */ /* 0x000fe20003f64270 */
[--C-:B------:R-:W-:Y:S01]  /*4fa0*/  FFMA.FTZ R44, R44, UR33, -R7.reuse ;  /* 0x000000212c2c7c23 */ /* 0x100fe20008010807 */
[----:B------:R-:W-:Y:S01]  /*4fb0*/  FSEL R58, R58, -INF , P2 ;  /* 0xff8000003a3a7808 */ /* 0x000fe20001000000 */
[--C-:B------:R-:W-:Y:S01]  /*4fc0*/  FFMA.FTZ R56, R56, UR33, -R7.reuse ;  /* 0x0000002138387c23 */ /* 0x100fe20008010807 */
[----:B------:R-:W-:Y:S01]  /*4fd0*/  FMNMX.FTZ R25, R55, R24, !PT ;  /* 0x0000001837197209 */ /* 0x000fe20007810000 */
[--C-:B------:R-:W-:Y:S01]  /*4fe0*/  FFMA.FTZ R60, R60, UR33, -R7.reuse ;  /* 0x000000213c3c7c23 */ /* 0x100fe20008010807 */
[----:B------:R-:W-:Y:S01]  /*4ff0*/  ISETP.GT.AND P2, PT, R3, 0x48, PT ;  /* 0x000000480300780c */ /* 0x000fe20003f44270 */
[----:B------:R-:W-:Y:S01]  /*5000*/  MUFU.EX2 R20, R40 ;  /* 0x0000002800147308 */ /* 0x000fe20000000800 */
[----:B------:R-:W-:Y:S01]  /*5010*/  FSEL R59, R59, -INF , P3 ;  /* 0xff8000003b3b7808 */ /* 0x000fe20001800000 */
[--C-:B------:R-:W-:Y:S01]  /*5020*/  FFMA.FTZ R21, R41, UR33, -R7.reuse ;  /* 0x0000002129157c23 */ /* 0x100fe20008010807 */
        /* <DEDUP_REMOVED lines=20> */
[----:B0-----:R-:W-:Y:S01]  /*5170*/  FMNMX.FTZ R32, R66, R29, !PT ;  /* 0x0000001d42207209 */ /* 0x001fe20007810000 */
[--C-:B------:R-:W-:Y:S01]  /*5180*/  FFMA.FTZ R29, R49, UR33, -R7.reuse ;  /* 0x00000021311d7c23 */ /* 0x100fe20008010807 */
[----:B------:R-:W-:Y:S01]  /*5190*/  ISETP.GT.AND P3, PT, R3, 0x59, PT ;  /* 0x000000590300780c */ /* 0x000fe20003f64270 */
[--C-:B------:R-:W-:Y:S01]  /*51a0*/  FFMA.FTZ R49, R65, UR33, -R7.reuse ;  /* 0x0000002141317c23 */ /* 0x100fe20008010807 */
[----:B------:R-:W-:Y:S01]  /*51b0*/  FSEL R70, R70, -INF , P2 ;  /* 0xff80000046467808 */ /* 0x000fe20001000000 */
[----:B------:R-:W-:Y:S01]  /*51c0*/  MUFU.EX2 R10, R10 ;  /* 0x0000000a000a7308 */ /* 0x000fe20000000800 */
[----:B------:R-:W-:Y:S01]  /*51d0*/  FMNMX.FTZ R33, R67, R32, !PT ;  /* 0x0000002043217209 */ /* 0x000fe20007810000 */
[----:B------:R-:W-:Y:S01]  /*51e0*/  FFMA.FTZ R65, R81, UR33, -R7 ;  /* 0x0000002151417c23 */ /* 0x000fe20008010807 */
[----:B------:R-:W-:-:S02]  /*51f0*/  ISETP.GT.AND P2, PT, R3, 0x60, PT ;  /* 0x000000600300780c */ /* 0x000fc40003f44270 */
[----:B------:R-:W-:Y:S02]  /*5200*/  FSEL R71, R71, -INF , P3 ;  /* 0xff80000047477808 */ /* 0x000fe40001800000 */
[----:B------:R-:W-:Y:S01]  /*5210*/  FMNMX.FTZ R32, R70, R33, !PT ;  /* 0x0000002146207209 */ /* 0x000fe20007810000 */
[----:B------:R-:W-:Y:S01]  /*5220*/  MUFU.EX2 R11, R11 ;  /* 0x0000000b000b7308 */ /* 0x000fe20000000800 */
[----:B------:R-:W-:Y:S02]  /*5230*/  ISETP.GT.AND P3, PT, R3, 0x61, PT ;  /* 0x000000610300780c */ /* 0x000fe40003f64270 */
[----:B------:R-:W-:Y:S02]  /*5240*/  FSEL R74, R74, -INF , P2 ;  /* 0xff8000004a4a7808 */ /* 0x000fe40001000000 */
[----:B------:R-:W-:Y:S02]  /*5250*/  FMNMX.FTZ R33, R71, R32, !PT ;  /* 0x0000002047217209 */ /* 0x000fe40007810000 */
[----:B------:R-:W-:Y:S01]  /*5260*/  ISETP.GT.AND P2, PT, R3, 0x68, PT ;  /* 0x000000680300780c */ /* 0x000fe20003f44270 */
[----:B------:R0:W-:Y:S01]  /*5270*/  MUFU.EX2 R32, R52 ;  /* 0x0000003400207308 */ /* 0x0001e20000000800 */
[----:B------:R-:W-:-:S02]  /*5280*/  FSEL R75, R75, -INF , P3 ;  /* 0xff8000004b4b7808 */ /* 0x000fc40001800000 */
[----:B-1----:R-:W-:Y:S01]  /*5290*/  FMNMX.FTZ R36, R74, R33, !PT ;  /* 0x000000214a247209 */ /* 0x002fe20007810000 */
[--C-:B------:R-:W-:Y:S01]  /*52a0*/  FFMA.FTZ R33, R53, UR33, -R7.reuse ;  /* 0x0000002135217c23 */ /* 0x100fe20008010807 */
[----:B------:R-:W-:Y:S01]  /*52b0*/  ISETP.GT.AND P3, PT, R3, 0x69, PT ;  /* 0x000000690300780c */ /* 0x000fe20003f64270 */
[--C-:B------:R-:W-:Y:S01]  /*52c0*/  FFMA.FTZ R53, R69, UR33, -R7.reuse ;  /* 0x0000002145357c23 */ /* 0x100fe20008010807 */
[----:B------:R-:W-:Y:S01]  /*52d0*/  FSEL R78, R78, -INF , P2 ;  /* 0xff8000004e4e7808 */ /* 0x000fe20001000000 */
[----:B------:R-:W-:Y:S01]  /*52e0*/  MUFU.EX2 R13, R13 ;  /* 0x0000000d000d7308 */ /* 0x000fe20000000800 */
[----:B------:R-:W-:Y:S01]  /*52f0*/  FMNMX.FTZ R37, R75, R36, !PT ;  /* 0x000000244b257209 */ /* 0x000fe20007810000 */
[--C-:B0-----:R-:W-:Y:S01]  /*5300*/  FFMA.FTZ R52, R68, UR33, -R7.reuse ;  /* 0x0000002144347c23 */ /* 0x101fe20008010807 */
[----:B------:R-:W-:Y:S01]  /*5310*/  ISETP.GT.AND P2, PT, R3, 0x70, PT ;  /* 0x000000700300780c */ /* 0x000fe20003f44270 */
[----:B------:R-:W-:Y:S01]  /*5320*/  FFMA.FTZ R68, R84, UR33, -R7 ;  /* 0x0000002154447c23 */ /* 0x000fe20008010807 */
[----:B------:R-:W-:-:S02]  /*5330*/  FSEL R79, R79, -INF , P3 ;  /* 0xff8000004f4f7808 */ /* 0x000fc40001800000 */
        /* <DEDUP_REMOVED lines=8> */
[----:B------:R-:W-:Y:S01]  /*53c0*/  FMNMX.FTZ R40, R82, R37, !PT ;  /* 0x0000002552287209 */ /* 0x000fe20007810000 */
[--C-:B------:R-:W-:Y:S01]  /*53d0*/  FFMA.FTZ R37, R57, UR33, -R7.reuse ;  /* 0x0000002139257c23 */ /* 0x100fe20008010807 */
[----:B------:R-:W-:Y:S01]  /*53e0*/  ISETP.GT.AND P3, PT, R3, 0x79, PT ;  /* 0x000000790300780c */ /* 0x000fe20003f64270 */
[--C-:B------:R-:W-:Y:S01]  /*53f0*/  FFMA.FTZ R57, R73, UR33, -R7.reuse ;  /* 0x0000002149397c23 */ /* 0x100fe20008010807 */
[----:B------:R-:W-:Y:S01]  /*5400*/  FSEL R86, R86, -INF , P2 ;  /* 0xff80000056567808 */ /* 0x000fe20001000000 */
[----:B------:R-:W-:Y:S01]  /*5410*/  MUFU.EX2 R21, R21 ;  /* 0x0000001500157308 */ /* 0x000fe20000000800 */
[----:B------:R-:W-:Y:S01]  /*5420*/  FMNMX.FTZ R3, R83, R40, !PT ;  /* 0x0000002853037209 */ /* 0x000fe20007810000 */
[----:B0-----:R-:W-:Y:S01]  /*5430*/  FFMA.FTZ R56, R72, UR33, -R7 ;  /* 0x0000002148387c23 */ /* 0x001fe20008010807 */
[----:B------:R-:W-:Y:S02]  /*5440*/  FSEL R87, R87, -INF , P3 ;  /* 0xff80000057577808 */ /* 0x000fe40001800000 */
[----:B------:R-:W-:-:S03]  /*5450*/  FMNMX.FTZ R40, R86, R3, !PT ;  /* 0x0000000356287209 */ /* 0x000fc60007810000 */
[----:B------:R-:W-:Y:S01]  /*5460*/  MUFU.EX2 R25, R25 ;  /* 0x0000001900197308 */ /* 0x000fe20000000800 */
[----:B------:R-:W-:-:S05]  /*5470*/  FMNMX.FTZ R3, R87, R40, !PT ;  /* 0x0000002857037209 */ /* 0x000fca0007810000 */
[----:B------:R-:W0:Y:S02]  /*5480*/  SHFL.BFLY PT, R44, R3, 0x2, 0x1f ;  /* 0x0c401f00032c7f89 */ /* 0x000e2400000e0000 */
[----:B------:R1:W-:Y:S08]  /*5490*/  MUFU.EX2 R40, R60 ;  /* 0x0000003c00287308 */ /* 0x0003f00000000800 */
[----:B------:R2:W-:Y:S01]  /*54a0*/  MUFU.EX2 R28, R48 ;  /* 0x00000030001c7308 */ /* 0x0005e20000000800 */
[----:B-1----:R-:W-:-:S07]  /*54b0*/  FFMA.FTZ R60, R76, UR33, -R7 ;  /* 0x000000214c3c7c23 */ /* 0x002fce0008010807 */
[----:B------:R-:W-:Y:S01]  /*54c0*/  MUFU.EX2 R29, R29 ;  /* 0x0000001d001d7308 */ /* 0x000fe20000000800 */
[--C-:B--2---:R-:W-:Y:S01]  /*54d0*/  FFMA.FTZ R48, R64, UR33, -R7.reuse ;  /* 0x0000002140307c23 */ /* 0x104fe20008010807 */
[--C-:B------:R-:W-:Y:S01]  /*54e0*/  FFMA.FTZ R64, R80, UR33, -R7.reuse ;  /* 0x0000002150407c23 */ /* 0x100fe20008010807 */
[----:B------:R-:W-:Y:S01]  /*54f0*/  FFMA.FTZ R7, R85, UR33, -R7 ;  /* 0x0000002155077c23 */ /* 0x000fe20008010807 */
[----:B0-----:R-:W-:-:S04]  /*5500*/  FMNMX.FTZ R44, R3, R44, !PT ;  /* 0x0000002c032c7209 */ /* 0x001fc80007810000 */
        /* <DEDUP_REMOVED lines=12> */
[--C-:B------:R-:W-:Y:S01]  /*55d0*/  FFMA.FTZ R31, R34, UR33, -R72.reuse ;  /* 0x00000021221f7c23 */ /* 0x100fe20008010848 */
[--C-:B------:R-:W-:Y:S01]  /*55e0*/  FFMA.FTZ R73, R35, UR33, -R72.reuse ;  /* 0x0000002123497c23 */ /* 0x100fe20008010848 */
[----:B------:R-:W-:Y:S01]  /*55f0*/  FSEL R34, R4, RZ, P1 ;  /* 0x000000ff04227208 */ /* 0x000fe20000800000 */
[--C-:B------:R-:W-:Y:S01]  /*5600*/  FFMA.FTZ R35, R51, UR33, -R72.reuse ;  /* 0x0000002133237c23 */ /* 0x100fe20008010848 */
[----:B------:R-:W-:Y:S01]  /*5610*/  FSEL R51, R3, RZ, P2 ;  /* 0x000000ff03337208 */ /* 0x000fe20001000000 */
[--C-:B------:R-:W-:Y:S01]  /*5620*/  FFMA.FTZ R44, R30, UR33, -R72.reuse ;  /* 0x000000211e2c7c23 */ /* 0x100fe20008010848 */
[--C-:B------:R-:W-:Y:S01]  /*5630*/  FFMA.FTZ R30, R38, UR33, -R72.reuse ;  /* 0x00000021261e7c23 */ /* 0x100fe20008010848 */
[----:B------:R-:W-:Y:S01]  /*5640*/  FADD.FTZ R5, -R34, R5 ;  /* 0x0000000522057221 */ /* 0x000fe20000010100 */
[----:B------:R-:W-:Y:S01]  /*5650*/  FFMA.FTZ R38, R43, UR33, -R72 ;  /* 0x000000212b267c23 */ /* 0x000fe20008010848 */
[----:B------:R-:W-:Y:S01]  /*5660*/  FADD.FTZ R51, -R51, R6 ;  /* 0x0000000633337221 */ /* 0x000fe20000010100 */
[--C-:B------:R-:W-:Y:S01]  /*5670*/  FFMA.FTZ R69, R26, UR33, -R72.reuse ;  /* 0x000000211a457c23 */ /* 0x100fe20008010848 */
[----:B------:R-:W-:Y:S01]  /*5680*/  FMUL.FTZ R43, R5, UR33 ;  /* 0x00000021052b7c20 */ /* 0x000fe20008410000 */
        /* <DEDUP_REMOVED lines=20> */
[----:B------:R-:W-:-:S06]  /*57d0*/  FFMA.FTZ R58, R82, UR33, -R72 ;  /* 0x00000021523a7c23 */ /* 0x000fcc0008010848 */
[----:B------:R-:W1:Y:S01]  /*57e0*/  MUFU.EX2 R5, R5 ;  /* 0x0000000500057308 */ /* 0x000e620000000800 */
[----:B0-----:R-:W-:-:S04]  /*57f0*/  FFMA.FTZ R2, R6, R2, R8 ;  /* 0x0000000206027223 */ /* 0x001fc80000010008 */
[----:B------:R-:W-:-:S03]  /*5800*/  FADD.FTZ R51, R9, R2 ;  /* 0x0000000209337221 */ /* 0x000fc60000010000 */
[----:B------:R-:W0:Y:S08]  /*5810*/  MUFU.EX2 R77, R77 ;  /* 0x0000004d004d7308 */ /* 0x000e300000000800 */
[----:B------:R-:W2:Y:S01]  /*5820*/  MUFU.EX2 R76, R76 ;  /* 0x0000004c004c7308 */ /* 0x000ea20000000800 */
[----:B-1----:R-:W-:-:S07]  /*5830*/  FFMA.FTZ R0, R5, R0, R69 ;  /* 0x0000000005007223 */ /* 0x002fce0000010045 */
[----:B------:R-:W1:Y:S01]  /*5840*/  MUFU.EX2 R31, R31 ;  /* 0x0000001f001f7308 */ /* 0x000e620000000800 */
[----:B0-----:R-:W-:Y:S01]  /*5850*/  FADD.FTZ R55, R77, R0 ;  /* 0x000000004d377221 */ /* 0x001fe20000010000 */
[----:B------:R-:W-:-:S03]  /*5860*/  FADD.FTZ R0, R10, R51 ;  /* 0x000000330a007221 */ /* 0x000fc60000010000 */
[----:B------:R-:W-:Y:S01]  /*5870*/  FADD.FTZ R55, R44, R55 ;  /* 0x000000372c377221 */ /* 0x000fe20000010000 */
        /* <DEDUP_REMOVED lines=8> */
[----:B0-----:R-:W-:Y:S01]  /*5900*/  FADD.FTZ R55, R73, R0 ;  /* 0x0000000049377221 */ /* 0x001fe20000010000 */
[----:B------:R-:W-:Y:S01]  /*5910*/  FADD.FTZ R0, R14, R51 ;  /* 0x000000330e007221 */ /* 0x000fe20000010000 */
[--C-:B------:R-:W-:Y:S01]  /*5920*/  FFMA.FTZ R51, R70, UR33, -R72.reuse ;  /* 0x0000002146337c23 */ /* 0x100fe20008010848 */
[----:B------:R-:W-:-:S04]  /*5930*/  FFMA.FTZ R70, R86, UR33, -R72 ;  /* 0x0000002156467c23 */ /* 0x000fc80008010848 */
[----:B------:R-:W0:Y:S01]  /*5940*/  MUFU.EX2 R45, R45 ;  /* 0x0000002d002d7308 */ /* 0x000e220000000800 */
[----:B--2---:R-:W-:Y:S01]  /*5950*/  FADD.FTZ R2, R30, R55 ;  /* 0x000000371e027221 */ /* 0x004fe20000010000 */
[----:B------:R-:W-:-:S04]  /*5960*/  FADD.FTZ R55, R15, R0 ;  /* 0x000000000f377221 */ /* 0x000fc80000010000 */
[----:B------:R-:W-:Y:S02]  /*5970*/  FADD.FTZ R0, R20, R55 ;  /* 0x0000003714007221 */ /* 0x000fe40000010000 */
[----:B------:R-:W2:Y:S01]  /*5980*/  MUFU.EX2 R38, R38 ;  /* 0x0000002600267308 */ /* 0x000ea20000000800 */
[----:B-1----:R-:W-:Y:S01]  /*5990*/  FADD.FTZ R2, R39, R2 ;  /* 0x0000000227027221 */ /* 0x002fe20000010000 */
[----:B------:R-:W-:-:S06]  /*59a0*/  FADD.FTZ R59, R21, R0 ;  /* 0x00000000153b7221 */ /* 0x000fcc0000010000 */
[----:B------:R-:W1:Y:S01]  /*59b0*/  MUFU.EX2 R27, R27 ;  /* 0x0000001b001b7308 */ /* 0x000e620000000800 */
[----:B0-----:R-:W-:Y:S01]  /*59c0*/  FADD.FTZ R55, R45, R2 ;  /* 0x000000022d377221 */ /* 0x001fe20000010000 */
[----:B------:R-:W-:-:S06]  /*59d0*/  FADD.FTZ R2, R24, R59 ;  /* 0x0000003b18027221 */ /* 0x000fcc0000010000 */
[----:B------:R-:W0:Y:S01]  /*59e0*/  MUFU.EX2 R47, R47 ;  /* 0x0000002f002f7308 */ /* 0x000e220000000800 */
[----:B--2---:R-:W-:Y:S01]  /*59f0*/  FADD.FTZ R0, R38, R55 ;  /* 0x0000003726007221 */ /* 0x004fe20000010000 */
[----:B------:R-:W-:-:S06]  /*5a00*/  FADD.FTZ R55, R25, R2 ;  /* 0x0000000219377221 */ /* 0x000fcc0000010000 */
[----:B------:R-:W2:Y:S01]  /*5a10*/  MUFU.EX2 R26, R26 ;  /* 0x0000001a001a7308 */ /* 0x000ea20000000800 */
[----:B-1----:R-:W-:-:S07]  /*5a20*/  FADD.FTZ R0, R27, R0 ;  /* 0x000000001b007221 */ /* 0x002fce0000010000 */
[----:B------:R-:W1:Y:S01]  /*5a30*/  MUFU.EX2 R35, R35 ;  /* 0x0000002300237308 */ /* 0x000e620000000800 */
[----:B0-----:R-:W-:Y:S01]  /*5a40*/  FADD.FTZ R59, R47, R0 ;  /* 0x000000002f3b7221 */ /* 0x001fe20000010000 */
[----:B------:R-:W-:-:S04]  /*5a50*/  FADD.FTZ R0, R28, R55 ;  /* 0x000000371c007221 */ /* 0x000fc80000010000 */
[----:B------:R-:W-:Y:S02]  /*5a60*/  FADD.FTZ R55, R29, R0 ;  /* 0x000000001d377221 */ /* 0x000fe40000010000 */
[----:B------:R-:W0:Y:S01]  /*5a70*/  MUFU.EX2 R34, R34 ;  /* 0x0000002200227308 */ /* 0x000e220000000800 */
[----:B--2---:R-:W-:Y:S01]  /*5a80*/  FADD.FTZ R2, R26, R59 ;  /* 0x0000003b1a027221 */ /* 0x004fe20000010000 */
[----:B------:R-:W-:Y:S01]  /*5a90*/  FADD.FTZ R0, R32, R55 ;  /* 0x0000003720007221 */ /* 0x000fe20000010000 */
[----:B------:R-:W-:-:S03]  /*5aa0*/  FFMA.FTZ R55, R78, UR33, -R72 ;  /* 0x000000214e377c23 */ /* 0x000fc60008010848 */
        /* <DEDUP_REMOVED lines=13> */
[----:B------:R2:W3:Y:S01]  /*5b80*/  MUFU.EX2 R43, R62 ;  /* 0x0000003e002b7308 */ /* 0x0004e20000000800 */
[----:B-1----:R-:W-:Y:S01]  /*5b90*/  FADD.FTZ R2, R42, R59 ;  /* 0x0000003b2a027221 */ /* 0x002fe20000010000 */
[----:B------:R-:W-:-:S06]  /*5ba0*/  FFMA.FTZ R59, R79, UR33, -R72 ;  /* 0x000000214f3b7c23 */ /* 0x000fcc0008010848 */
[----:B------:R-:W1:Y:S01]  /*5bb0*/  MUFU.EX2 R80, R80 ;  /* 0x0000005000507308 */ /* 0x000e620000000800 */
[----:B0-----:R-:W-:Y:S01]  /*5bc0*/  FADD.FTZ R2, R81, R2 ;  /* 0x0000000251027221 */ /* 0x001fe20000010000 */
[----:B--2---:R-:W-:-:S06]  /*5bd0*/  FFMA.FTZ R62, R75, UR33, -R72 ;  /* 0x000000214b3e7c23 */ /* 0x004fcc0008010848 */
[----:B------:R-:W0:Y:S01]  /*5be0*/  MUFU.EX2 R50, R50 ;  /* 0x0000003200327308 */ /* 0x000e220000000800 */
[----:B---3--:R-:W-:Y:S01]  /*5bf0*/  FADD.FTZ R67, R43, R2 ;  /* 0x000000022b437221 */ /* 0x008fe20000010000 */
[----:B------:R-:W-:-:S06]  /*5c00*/  FADD.FTZ R2, R52, R71 ;  /* 0x0000004734027221 */ /* 0x000fcc0000010000 */
        /* <DEDUP_REMOVED lines=46> */
.L_x_11890:
[----:B------:R-:W-:Y:S01]  /*5ef0*/  ULEA UR6, UR52, UR40, 0x3 ;  /* 0x0000002834067291 */ /* 0x000fe2000f8e183f */
[----:B------:R-:W-:Y:S01]  /*5f00*/  F2FP.F16.F32.PACK_AB R8, R9, R8 ;  /* 0x000000080908723e */ /* 0x000fe200000000ff */
[----:B------:R-:W-:Y:S01]  /*5f10*/  UISETP.GT.AND UP0, UPT, UR53, UR35, UPT ;  /* 0x000000233500728c */ /* 0x000fe2000bf04270 */
[----:B------:R-:W-:Y:S01]  /*5f20*/  F2FP.F16.F32.PACK_AB R10, R11, R10 ;  /* 0x0000000a0b0a723e */ /* 0x000fe200000000ff */
[----:B------:R-:W-:Y:S01]  /*5f30*/  UIADD3 UR6, UR6, 0x2d860, URZ ;  /* 0x0002d86006067890 */ /* 0x000fe2000fffe03f */
[----:B------:R-:W-:Y:S01]  /*5f40*/  F2FP.F16.F32.PACK_AB R9, R77, R69 ;  /* 0x000000454d09723e */ /* 0x000fe200000000ff */
[----:B------:R-:W-:Y:S01]  /*5f50*/  UMOV UR28, UR45 ;  /* 0x0000002d001c7c82 */ /* 0x000fe20008000000 */
[----:B------:R-:W-:Y:S01]  /*5f60*/  F2FP.F16.F32.PACK_AB R11, R76, R44 ;  /* 0x0000002c4c0b723e */ /* 0x000fe200000000ff */
[----:B------:R-:W-:Y:S01]  /*5f70*/  UPRMT UR6, UR41, 0x654, UR6 ;  /* 0x0000065429067896 */ /* 0x000fe20008000006 */
[----:B------:R-:W-:Y:S01]  /*5f80*/  F2FP.F16.F32.PACK_AB R12, R13, R12 ;  /* 0x0000000c0d0c723e */ /* 0x000fe200000000ff */
[----:B------:R-:W-:Y:S01]  /*5f90*/  UMOV UR52, UR44 ;  /* 0x0000002c00347c82 */ /* 0x000fe20008000000 */
[----:B------:R-:W-:Y:S01]  /*5fa0*/  F2FP.F16.F32.PACK_AB R14, R15, R14 ;  /* 0x0000000e0f0e723e */ /* 0x000fe200000000ff */
[-C--:B------:R-:W-:Y:S01]  /*5fb0*/  FMUL.FTZ R88, R88, R6.reuse ;  /* 0x0000000658587220 */ /* 0x080fe20000410000 */
        /* <DEDUP_REMOVED lines=9> */
[----:B------:R-:W-:Y:S01]  /*6050*/  UIADD3 UR6, UR53, -0x1, URZ ;  /* 0xffffffff35067890 */ /* 0x000fe2000fffe03f */
[----:B------:R-:W-:Y:S01]  /*6060*/  F2FP.F16.F32.PACK_AB R47, R47, R27 ;  /* 0x0000001b2f2f723e */ /* 0x000fe200000000ff */
[----:B------:R1:W-:Y:S01]  /*6070*/  STSM.16.M88.4 [R19], R12 ;  /* 0x0000000c13007844 */ /* 0x0003e20000000200 */
[----:B------:R-:W-:Y:S01]  /*6080*/  F2FP.F16.F32.PACK_AB R28, R29, R28 ;  /* 0x0000001c1d1c723e */ /* 0x000fe200000000ff */
[----:B------:R-:W-:Y:S01]  /*6090*/  FMUL.FTZ R93, R93, R6 ;  /* 0x000000065d5d7220 */ /* 0x000fe20000410000 */
[----:B------:R-:W-:Y:S01]  /*60a0*/  F2FP.F16.F32.PACK_AB R48, R49, R48 ;  /* 0x000000303130723e */ /* 0x000fe200000000ff */
[----:B------:R1:W-:Y:S01]  /*60b0*/  STSM.16.M88.4 [R18], R44 ;  /* 0x0000002c12007844 */ /* 0x0003e20000000200 */
[----:B------:R-:W-:Y:S01]  /*60c0*/  F2FP.F16.F32.PACK_AB R29, R35, R26 ;  /* 0x0000001a231d723e */ /* 0x000fe200000000ff */
[----:B------:R-:W-:Y:S01]  /*60d0*/  UMOV UR53, UR6 ;  /* 0x0000000600357c82 */ /* 0x000fe20008000000 */
        /* <DEDUP_REMOVED lines=34> */
[----:B------:R-:W-:Y:S01]  /*6300*/  PLOP3.LUT P1, PT, PT, PT, UP0, 0x80, 0x0 ;  /* 0x000000000000781c */ /* 0x000fe20003f2f008 */
[-C--:B------:R-:W-:Y:S01]  /*6310*/  FMUL.FTZ R121, R121, R6.reuse ;  /* 0x0000000679797220 */ /* 0x080fe20000410000 */
[-C--:B------:R-:W-:Y:S01]  /*6320*/  FMUL.FTZ R124, R124, R6.reuse ;  /* 0x000000067c7c7220 */ /* 0x080fe20000410000 */
        /* <DEDUP_REMOVED lines=40> */
[----:B------:R-:W-:-:S05]  /*65b0*/  UMOV UR53, UR6 ;  /* 0x0000000600357c82 */ /* 0x000fca0008000000 */
.L_x_11880:
[----:B------:R-:W-:-:S13]  /*65c0*/  ISETP.LE.AND P1, PT, RZ, UR53, PT ;  /* 0x00000035ff007c0c */ /* 0x000fda000bf23270 */
[----:B------:R-:W-:Y:S05]  /*65d0*/  @!P1 BRA `(.L_x_11892) ;  /* 0x0000002000409947 */ /* 0x000fea0003800000 */
[----:B------:R-:W-:Y:S01]  /*65e0*/  IMAD.MOV.U32 R6, RZ, RZ, R3 ;  /* 0x000000ffff067224 */ /* 0x000fe200078e0003 */
[----:B------:R-:W-:Y:S01]  /*65f0*/  UMOV UR28, UR45 ;  /* 0x0000002d001c7c82 */ /* 0x000fe20008000000 */
[----:B------:R-:W-:Y:S01]  /*6600*/  IMAD.MOV.U32 R5, RZ, RZ, R4 ;  /* 0x000000ffff057224 */ /* 0x000fe200078e0004 */
[----:B------:R-:W-:Y:S01]  /*6610*/  UMOV UR34, UR44 ;  /* 0x0000002c00227c82 */ /* 0x000fe20008000000 */
[----:B------:R-:W-:-:S05]  /*6620*/  ULDC UR33, c[0x0][0x988] ;  /* 0x0002620000217ab9 */ /* 0x000fca0000000800 */
.L_x_11903:
[----:B------:R-:W-:Y:S01]  /*6630*/  ISETP.NE.AND P2, PT, RZ, UR37, PT ;  /* 0x00000025ff007c0c */ /* 0x000fe2000bf45270 */
[----:B------:R-:W-:-:S04]  /*6640*/  UISETP.NE.AND UP0, UPT, UR34, 0x1, UPT ;  /* 0x000000012200788c */ /* 0x000fc8000bf05270 */
[----:B------:R-:W-:-:S04]  /*6650*/  USEL UR45, URZ, 0x1, UP0 ;  /* 0x000000013f2d7887 */ /* 0x000fc80008000000 */
[----:B------:R-:W-:-:S04]  /*6660*/  ULOP3.LUT UR45, UR28, UR45, URZ, 0x3c, !UPT ;  /* 0x0000002d1c2d7292 */ /* 0x000fc8000f8e3c3f */
[----:B------:R-:W-:Y:S08]  /*6670*/  @P2 BRA `(.L_x_11893) ;  /* 0x0000000000382947 */ /* 0x000ff00003800000 */
[----:B------:R-:W-:Y:S05]  /*6680*/  @!P0 BRA `(.L_x_11894) ;  /* 0x0000000000048947 */ /* 0x000fea0003800000 */
[----:B------:R-:W-:Y:S01]  /*6690*/  BPT.TRAP 0x1 ;  /* 0x000000040000795c */ /* 0x000fe20000300000 */
.L_x_11894:
        /* <DEDUP_REMOVED lines=9> */
.L_x_11895:
[----:B--2---:R-:W-:Y:S05]  /*6730*/  @P1 BRA `(.L_x_11893) ;  /* 0x0000000000081947 */ /* 0x004fea0003800000 */
[----:B------:R-:W2:Y:S02]  /*6740*/  SYNCS.PHASECHK.TRANS64.TRYWAIT P1, [UR6+0x2d830], R3 ;  /* 0x02d83003ff0075a7 */ /* 0x000ea40008020146 */
[----:B--2---:R-:W-:Y:S05]  /*6750*/  @!P1 BRA `(.L_x_11896) ;  /* 0x00000084003c9947 */ /* 0x004fea0003800000 */
.L_x_11893:
        /* <DEDUP_REMOVED lines=40> */
.L_x_11898:
[----:B------:R-:W-:Y:S01]  /*69e0*/  ULEA UR6, UR34, UR40, 0x3 ;  /* 0x0000002822067291 */ /* 0x000fe2000f8e183f */
[----:B------:R-:W-:-:S05]  /*69f0*/  IMAD.U32 R3, RZ, RZ, UR28 ;  /* 0x0000001cff037e24 */ /* 0x000fca000f8e00ff */
[----:B------:R-:W-:-:S04]  /*6a00*/  SHF.L.U32 R3, R3, 0x1f, RZ ;  /* 0x0000001f03037819 */ /* 0x000fc800000006ff */
[----:B------:R0:W1:Y:S01]  /*6a10*/  SYNCS.PHASECHK.TRANS64.TRYWAIT P1, [UR6+0x2d850], R3 ;  /* 0x02d85003ff0075a7 */ /* 0x0000620008020146 */
[----:B------:R-:W-:Y:S05]  /*6a20*/  @!P0 BRA `(.L_x_11899) ;  /* 0x0000000000048947 */ /* 0x000fea0003800000 */
[----:B------:R-:W-:Y:S01]  /*6a30*/  BPT.TRAP 0x1 ;  /* 0x000000040000795c */ /* 0x000fe20000300000 */
.L_x_11899:
[----:B-1----:R-:W-:Y:S05]  /*6a40*/  @P1 BRA `(.L_x_11897) ;  /* 0x0000000000081947 */ /* 0x002fea0003800000 */
[----:B------:R-:W1:Y:S02]  /*6a50*/  SYNCS.PHASECHK.TRANS64.TRYWAIT P1, [UR6+0x2d850], R3 ;  /* 0x02d85003ff0075a7 */ /* 0x000e640008020146 */
[----:B-1----:R-:W-:Y:S05]  /*6a60*/  @!P1 BRA `(.L_x_11900) ;  /* 0x0000008000909947 */ /* 0x002fea0003800000 */
.L_x_11897:
        /* <DEDUP_REMOVED lines=70> */
.L_x_11901:
[----:B------:R-:W-:Y:S01]  /*6ed0*/  FMNMX.FTZ R4, R24, R5, !PT ;  /* 0x0000000518047209 */ /* 0x000fe20007810000 */
[----:B------:R-:W-:Y:S01]  /*6ee0*/  ULEA UR6, UR44, UR40, 0x3 ;  /* 0x000000282c067291 */ /* 0x000fe2000f8e183f */
[----:B------:R-:W-:Y:S02]  /*6ef0*/  FMNMX.FTZ R8, R26, R6, !PT ;  /* 0x000000061a087209 */ /* 0x000fe40007810000 */
[----:B0-----:R-:W-:Y:S01]  /*6f00*/  FMNMX.FTZ R3, R25, R4, !PT ;  /* 0x0000000419037209 */ /* 0x001fe20007810000 */
        /* <DEDUP_REMOVED lines=75> */
[--C-:B------:R-:W-:Y:S01]  /*73c0*/  FFMA.FTZ R20, R40, UR33, -R7.reuse ;  /* 0x0000002128147c23 */ /* 0x100fe20008010807 */
[C---:B------:R-:W-:Y:S01]  /*73d0*/  FADD.FTZ R5, -R3.reuse, R6 ;  /* 0x0000000603057221 */ /* 0x040fe20000010100 */
[----:B------:R-:W-:Y:S01]  /*73e0*/  FMUL.FTZ R40, R3, UR33 ;  /* 0x0000002103287c20 */ /* 0x000fe20008410000 */
[--C-:B------:R-:W-:Y:S01]  /*73f0*/  FFMA.FTZ R8, R24, UR33, -R7.reuse ;  /* 0x0000002118087c23 */ /* 0x100fe20008010807 */
[--C-:B------:R-:W-:Y:S01]  /*7400*/  FFMA.FTZ R12, R32, UR33, -R7.reuse ;  /* 0x00000021200c7c23 */ /* 0x100fe20008010807 */
        /* <DEDUP_REMOVED lines=50> */
[--C-:B------:R-:W-:Y:S01]  /*7730*/  FFMA.FTZ R49, R65, UR33, -R7.reuse ;  /* 0x0000002141317c23 */ /* 0x100fe20008010807 */
[--C-:B------:R-:W-:Y:S01]  /*7740*/  FFMA.FTZ R65, R81, UR33, -R7.reuse ;  /* 0x0000002151417c23 */ /* 0x100fe20008010807 */
[----:B------:R-:W-:Y:S01]  /*7750*/  FFMA.FTZ R81, R31, UR33, -R40 ;  /* 0x000000211f517c23 */ /* 0x000fe20008010828 */
[----:B-1----:R-:W-:Y:S01]  /*7760*/  FFMA.FTZ R47, R5, R0, R26 ;  /* 0x00000000052f7223 */ /* 0x002fe2000001001a */
        /* <DEDUP_REMOVED lines=12> */
[----:B------:R-:W-:-:S06]  /*7830*/  FFMA.FTZ R7, R85, UR33, -R7 ;  /* 0x0000002155077c23 */ /* 0x000fcc0008010807 */
        /* <DEDUP_REMOVED lines=127> */
.L_x_11902:
        /* <DEDUP_REMOVED lines=107> */
.L_x_11892:
[----:B------:R-:W-:Y:S06]  /*86e0*/  BAR.ARV 0x8, 0x200 ;  /* 0x0208000000007b1d */ /* 0x000fec0000002000 */
[----:B------:R-:W-:Y:S05]  /*86f0*/  @!P0 BRA `(.L_x_11904) ;  /* 0x0000000000048947 */ /* 0x000fea0003800000 */
[----:B------:R-:W-:Y:S01]  /*8700*/  BPT.TRAP 0x1 ;  /* 0x000000040000795c */ /* 0x000fe20000300000 */
.L_x_11904:
[----:B------:R-:W-:Y:S01]  /*8710*/  ULEA UR8, UR44, UR40, 0x3 ;  /* 0x000000282c087291 */ /* 0x000fe2000f8e183f */
[----:B------:R-:W-:-:S05]  /*8720*/  IMAD.U32 R5, RZ, RZ, UR45 ;  /* 0x0000002dff057e24 */ /* 0x000fca000f8e00ff */
[----:B------:R-:W-:-:S04]  /*8730*/  SHF.L.U32 R5, R5, 0x1f, RZ ;  /* 0x0000001f05057819 */ /* 0x000fc800000006ff */
[----:B------:R1:W2:Y:S01]  /*8740*/  SYNCS.PHASECHK.TRANS64.TRYWAIT P1, [UR8+0x2d850], R5 ;  /* 0x02d85005ff0075a7 */ /* 0x0002a20008020148 */
[----:B------:R-:W-:Y:S05]  /*8750*/  @!P0 BRA `(.L_x_11905) ;  /* 0x0000000000048947 */ /* 0x000fea0003800000 */
[----:B------:R-:W-:Y:S01]  /*8760*/  BPT.TRAP 0x1 ;  /* 0x000000040000795c */ /* 0x000fe20000300000 */
.L_x_11905:
[----:B--2---:R-:W-:Y:S05]  /*8770*/  @P1 BRA `(.L_x_11906) ;  /* 0x0000000000081947 */ /* 0x004fea0003800000 */
[----:B------:R-:W2:Y:S02]  /*8780*/  SYNCS.PHASECHK.TRANS64.TRYWAIT P1, [UR8+0x2d850], R5 ;  /* 0x02d85005ff0075a7 */ /* 0x000ea40008020148 */
[----:B--2---:R-:W-:Y:S05]  /*8790*/  @!P1 BRA `(.L_x_11907) ;  /* 0x00000064005c9947 */ /* 0x004fea0003800000 */
.L_x_11906:
[----:B------:R-:W-:Y:S01]  /*87a0*/  UIADD3 UR40, UR40, 0x400, URZ ;  /* 0x0000040028287890 */ /* 0x000fe2000fffe03f */
[----:B------:R-:W-:Y:S01]  /*87b0*/  WARPGROUP.ARRIVE ;  /* 0x00000000000079c5 */ /* 0x000fe20000000000 */
[----:B------:R-:W-:Y:S01]  /*87c0*/  ULOP3.LUT UR36, UR36, 0x10000, URZ, 0xfc, !UPT ;  /* 0x0001000024247892 */ /* 0x000fe2000f8efc3f */
[----:B-12---:R-:W1:Y:S01]  /*87d0*/  SHFL.BFLY PT, R5, R2, 0x2, 0x1f ;  /* 0x0c401f0002057f89 */ /* 0x006e6200000e0000 */
[----:B------:R-:W-:Y:S01]  /*87e0*/  USHF.R.U32.HI UR40, URZ, 0x4, UR40 ;  /* 0x000000043f287899 */ /* 0x000fe20008011628 */
[----:B------:R-:W-:Y:S01]  /*87f0*/  IMAD.MOV.U32 R46, RZ, RZ, RZ ;  /* 0x000000ffff2e7224 */ /* 0x000fe200078e00ff */
[----:B------:R-:W-:Y:S01]  /*8800*/  UMOV UR5, 0x40000040 ;  /* 0x4000004000057882 */ /* 0x000fe20000000000 */
[----:B------:R-:W-:Y:S01]  /*8810*/  UMOV UR7, 0x80000020 ;  /* 0x8000002000077882 */ /* 0x000fe20000000000 */
[----:B------:R-:W-:Y:S01]  /*8820*/  ULOP3.LUT UR40, UR40, 0x3fff, URZ, 0xc0, !UPT ;  /* 0x00003fff28287892 */ /* 0x000fe2000f8ec03f */
[----:B------:R-:W2:Y:S01]  /*8830*/  SHFL.BFLY PT, R7, R0, 0x2, 0x1f ;  /* 0x0c401f0000077f89 */ /* 0x000ea200000e0000 */
[----:B------:R-:W-:Y:S01]  /*8840*/  UMOV UR4, UR36 ;  /* 0x0000002400047c82 */ /* 0x000fe20008000000 */
[----:B0-----:R-:W-:Y:S01]  /*8850*/  IMAD.MOV.U32 R38, RZ, RZ, -0x800000 ;  /* 0xff800000ff267424 */ /* 0x001fe200078e00ff */
[----:B------:R-:W-:-:S04]  /*8860*/  ULOP3.LUT UR9, UR40, 0x2000000, URZ, 0xfc, !UPT ;  /* 0x0200000028097892 */ /* 0x000fc8000f8efc3f */
[----:B------:R-:W-:-:S07]  /*8870*/  UIMAD UR9, UR44, 0x600, UR9 ;  /* 0x000006002c0978a4 */ /* 0x000fce000f8e0209 */
[----:B------:R-:W-:Y:S02]  /*8880*/  UMOV UR6, UR9 ;  /* 0x0000000900067c82 */ /* 0x000fe40008000000 */
[----:B------:R-:W-:Y:S01]  /*8890*/  HGMMA.64x96x16.F32 R88, gdesc[UR4].tnspB, R88, gsb0 ;  /* 0x41600000045879f0 */ /* 0x000fe20008000858 */
[----:B------:R-:W-:Y:S01]  /*88a0*/  UIADD3 UR4, UR36, 0x2, URZ ;  /* 0x0000000224047890 */ /* 0x000fe2000fffe03f */
[----:B-1----:R-:W-:Y:S01]  /*88b0*/  FADD.FTZ R5, R5, R2 ;  /* 0x0000000205057221 */ /* 0x002fe20000010000 */
[----:B------:R-:W-:Y:S01]  /*88c0*/  UIADD3 UR6, UR9, 0x40, URZ ;  /* 0x0000004009067890 */ /* 0x000fe2000fffe03f */
[----:B------:R-:W-:Y:S01]  /*88d0*/  IMAD.MOV.U32 R2, RZ, RZ, RZ ;  /* 0x000000ffff027224 */ /* 0x000fe200078e00ff */
[----:B------:R-:W-:Y:S01]  /*88e0*/  UMOV UR5, 0x40000040 ;  /* 0x4000004000057882 */ /* 0x000fe20000000000 */
[----:B------:R-:W-:Y:S01]  /*88f0*/  UMOV UR7, 0x80000020 ;  /* 0x8000002000077882 */ /* 0x000fe20000000000 */
[----:B------:R-:W0:Y:S01]  /*8900*/  SHFL.BFLY PT, R6, R5, 0x1, 0x1f ;  /* 0x0c201f0005067f89 */ /* 0x000e2200000e0000 */
[----:B--2---:R-:W-:Y:S01]  /*8910*/  FADD.FTZ R7, R7, R0 ;  /* 0x0000000007077221 */ /* 0x004fe20000010000 */
[----:B------:R-:W-:-:S04]  /*8920*/  IMAD.MOV.U32 R0, RZ, RZ, -0x800000 ;  /* 0xff800000ff007424 */ /* 0x000fc800078e00ff */
[----:B------:R-:W1:Y:S01]  /*8930*/  SHFL.BFLY PT, R8, R7, 0x1, 0x1f ;  /* 0x0c201f0007087f89 */ /* 0x000e6200000e0000 */
[----:B0-----:R-:W-:Y:S01]  /*8940*/  FADD.FTZ R9, R5, R6 ;  /* 0x0000000605097221 */ /* 0x001fe20000010000 */
[----:B------:R-:W-:-:S04]  /*8950*/  IMAD.U32 R5, RZ, RZ, UR33 ;  /* 0x00000021ff057e24 */ /* 0x000fc8000f8e00ff */
[----:B------:R-:W-:Y:S01]  /*8960*/  FSETP.NE.FTZ.AND P1, PT, R9, RZ, PT ;  /* 0x000000ff0900720b */ /* 0x000fe20003f35000 */
[----:B-1----:R-:W-:Y:S01]  /*8970*/  FADD.FTZ R10, R7, R8 ;  /* 0x00000008070a7221 */ /* 0x002fe20000010000 */
[----:B------:R-:W-:-:S04]  /*8980*/  IMAD.U32 R7, RZ, RZ, UR33 ;  /* 0x00000021ff077e24 */ /* 0x000fc8000f8e00ff */
[----:B------:R-:W-:-:S07]  /*8990*/  FSETP.NE.FTZ.AND P2, PT, R10, RZ, PT ;  /* 0x000000ff0a00720b */ /* 0x000fce0003f55000 */
[----:B------:R-:W0:Y:S01]  /*89a0*/  @P1 MUFU.LG2 R6, R9 ;  /* 0x0000000900061308 */ /* 0x000e220000000c00 */
[----:B------:R-:W-:-:S05]  /*89b0*/  @P1 FMUL.FTZ R5, R5, 0.69314718246459960938 ;  /* 0x3f31721805051820 */ /* 0x000fca0000410000 */
[----:B------:R-:W-:Y:S02]  /*89c0*/  @P2 FMUL.FTZ R7, R7, 0.69314718246459960938 ;  /* 0x3f31721807072820 */ /* 0x000fe40000410000 */
        /* <DEDUP_REMOVED lines=55> */
.L_x_11908:
        /* <DEDUP_REMOVED lines=58> */
.L_x_11872:
        /* <DEDUP_REMOVED lines=23> */
[----:B------:R-:W-:Y:S02]  /*9250*/  F2FP.F16.F32.PACK_AB R34, R133, R34 ;  /* 0x000000228522723e */ /* 0x000fe400000000ff */
        /* <DEDUP_REMOVED lines=16> */
[C---:B------:R-:W-:Y:S01]  /*9360*/  IADD3 R8, P3, R4.reuse, 0x3000, RZ ;  /* 0x0000300004087810 */ /* 0x040fe20007f7e0ff */
        /* <DEDUP_REMOVED lines=36> */
[----:B------:R-:W-:Y:S01]  /*95b0*/  LOP3.LUT R10, R29, 0x180, RZ, 0xc0, !PT ;  /* 0x000001801d0a7812 */ /* 0x000fe200078ec0ff */
[----:B------:R-:W-:Y:S01]  /*95c0*/  IMAD.MOV R48, RZ, RZ, -R43 ;  /* 0x000000ffff307224 */ /* 0x000fe200078e0a2b */
[----:B------:R-:W-:Y:S02]  /*95d0*/  MOV R47, R4 ;  /* 0x00000004002f7202 */ /* 0x000fe40000000f00 */
[----:B------:R-:W-:-:S02]  /*95e0*/  SHF.R.U64 R36, R36, 0x3, RZ ;  /* 0x0000000324247819 */ /* 0x000fc400000012ff */
[----:B------:R-:W-:Y:S02]  /*95f0*/  F2FP.F16.F32.PACK_AB R4, R89, R88 ;  /* 0x000000585904723e */ /* 0x000fe400000000ff */
[----:B------:R-:W-:Y:S02]  /*9600*/  F2FP.F16.F32.PACK_AB R5, R91, R90 ;  /* 0x0000005a5b05723e */ /* 0x000fe400000000ff */
[----:B------:R-:W-:Y:S01]  /*9610*/  MOV R57, R14 ;  /* 0x0000000e00397202 */ /* 0x000fe20000000f00 */
[C---:B------:R-:W-:Y:S01]  /*9620*/  IMAD R15, R39.reuse, R48, R52 ;  /* 0x00000030270f7224 */ /* 0x040fe200078e0234 */
        /* <DEDUP_REMOVED lines=60> */
[C---:B------:R-:W-:Y:S02]  /*99f0*/  IADD3 R21, P4, R40.reuse, 0x6000, RZ ;  /* 0x0000600028157810 */ /* 0x040fe40007f9e0ff */
[----:B------:R-:W-:Y:S01]  /*9a00*/  LOP3.LUT R3, R40, 0x180, RZ, 0xc0, !PT ;  /* 0x0000018028037812 */ /* 0x000fe200078ec0ff */
[----:B------:R3:W-:Y:S01]  /*9a10*/  STSM.16.M88.4 [R62], R24 ;  /* 0x000000183e007844 */ /* 0x0007e20000000200 */
[----:B------:R-:W-:Y:S01]  /*9a20*/  UIMAD UR5, UR10, UR8, URZ ;  /* 0x000000080a0572a4 */ /* 0x000fe2000f8e023f */
[----:B------:R-:W-:-:S02]  /*9a30*/  LOP3.LUT R20, R21, 0x180, RZ, 0xc0, !PT ;  /* 0x0000018015147812 */ /* 0x000fc400078ec0ff */
[----:B------:R-:W-:Y:S01]  /*9a40*/  STSM.16.M88.4 [R57], R32 ;  /* 0x0000002039007844 */ /* 0x000fe20000000200 */
[----:B------:R-:W-:Y:S01]  /*9a50*/  UIMAD.WIDE.U32 UR6, UR38, UR8, URZ ;  /* 0x00000008260672a5 */ /* 0x000fe2000f8e003f */
[----:B------:R-:W-:Y:S01]  /*9a60*/  SHF.R.U64 R3, R3, 0x3, RZ ;  /* 0x0000000303037819 */ /* 0x000fe200000012ff */
[----:B------:R-:W-:Y:S01]  /*9a70*/  ULDC.64 UR10, c[0x0][0xaf0] ;  /* 0x0002bc00000a7ab9 */ /* 0x000fe20000000a00 */
[----:B------:R-:W-:Y:S08]  /*9a80*/  BAR.SYNC.DEFER_BLOCKING 0x1, 0x180 ;  /* 0x0046000000007b1d */ /* 0x000ff00000010000 */
[----:B--2---:R-:W2:Y:S08]  /*9a90*/  @P1 LDC R15, c[0x0][0xbec] ;  /* 0x0002fb00ff0f1b82 */ /* 0x004eb00000000800 */
[----:B---3--:R-:W3:Y:S01]  /*9aa0*/  @P1 LDC R25, c[0x0][0xbf0] ;  /* 0x0002fc00ff191b82 */ /* 0x008ee20000000800 */
[----:B------:R-:W-:Y:S01]  /*9ab0*/  UIMAD UR5, UR38, UR9, UR5 ;  /* 0x00000009260572a4 */ /* 0x000fe2000f8e0205 */
[----:B------:R-:W-:-:S02]  /*9ac0*/  SHF.R.U64 R20, R20, 0x3, RZ ;  /* 0x0000000314147819 */ /* 0x000fc400000012ff */
[----:B------:R-:W-:Y:S01]  /*9ad0*/  LOP3.LUT R40, R3, R40, RZ, 0x3c, !PT ;  /* 0x0000002803287212 */ /* 0x000fe200078e3cff */
[----:B0-----:R0:W-:Y:S01]  /*9ae0*/  @!P2 ST.E desc[UR50][R58.64], R0 ;  /* 0x000000003a00a985 */ /* 0x0011e2000c101932 */
[----:B------:R-:W-:Y:S01]  /*9af0*/  UIMAD UR8, UR12, UR10, URZ ;  /* 0x0000000a0c0872a4 */ /* 0x000fe2000f8e023f */
[----:B------:R-:W-:Y:S01]  /*9b00*/  IMAD.X R3, RZ, RZ, R41, P5 ;  /* 0x000000ffff037224 */ /* 0x000fe200028e0629 */
[----:B------:R-:W-:Y:S01]  /*9b10*/  UIADD3 UR7, UR7, UR5, URZ ;  /* 0x0000000507077290 */ /* 0x000fe2000fffe03f */
[----:B------:R-:W-:Y:S01]  /*9b20*/  LOP3.LUT R20, R20, R21, RZ, 0x3c, !PT ;  /* 0x0000001514147212 */ /* 0x000fe200078e3cff */
[----:B0-----:R-:W-:Y:S01]  /*9b30*/  IMAD R0, R140, 0x60, R141 ;  /* 0x000000608c007824 */ /* 0x001fe200078e028d */
[----:B------:R-:W-:Y:S01]  /*9b40*/  UIMAD UR5, UR43, UR11, UR8 ;  /* 0x0000000b2b0572a4 */ /* 0x000fe2000f8e0208 */
[----:B------:R-:W-:Y:S01]  /*9b50*/  IMAD.X R21, RZ, RZ, R41, P4 ;  /* 0x000000ffff157224 */ /* 0x000fe200020e0629 */
[----:B-1----:R0:W-:Y:S01]  /*9b60*/  @!P0 ST.E desc[UR50][R60.64], R38 ;  /* 0x000000263c008985 */ /* 0x0021e2000c101932 */
[----:B------:R-:W-:Y:S01]  /*9b70*/  VIADD R14, R0, UR39 ;  /* 0x00000027000e7c36 */ /* 0x000fe20008000000 */
[----:B------:R-:W-:Y:S01]  /*9b80*/  UIMAD.WIDE.U32 UR6, UR43, UR10, UR6 ;  /* 0x0000000a2b0672a5 */ /* 0x000fe2000f8e0006 */
[----:B------:R-:W-:-:S02]  /*9b90*/  ULDC.64 UR8, c[0x0][0xae0] ;  /* 0x0002b80000087ab9 */ /* 0x000fc40000000a00 */
[----:B--2---:R-:W-:Y:S01]  /*9ba0*/  @P1 IMAD.HI.U32 R0, R14, R15, RZ ;  /* 0x0000000f0e001227 */ /* 0x004fe200078e00ff */
[----:B------:R1:W5:Y:S03]  /*9bb0*/  LD.E.128 R8, desc[UR50][R2.64] ;  /* 0x0000003202087980 */ /* 0x000366000c101d00 */
[----:B------:R-:W-:Y:S01]  /*9bc0*/  IMAD.MOV.U32 R13, RZ, RZ, R14 ;  /* 0x000000ffff0d7224 */ /* 0x000fe200078e000e */
[----:B---3--:R-:W-:Y:S01]  /*9bd0*/  @P1 SHF.R.U32.HI R13, RZ, R25, R0 ;  /* 0x00000019ff0d1219 */ /* 0x008fe20000011600 */
[----:B------:R-:W-:Y:S01]  /*9be0*/  UIADD3 UR5, UR7, UR5, URZ ;  /* 0x0000000507057290 */ /* 0x000fe2000fffe03f */
[----:B------:R-:W5:Y:S02]  /*9bf0*/  LD.E.128 R40, desc[UR50][R40.64] ;  /* 0x0000003228287980 */ /* 0x000f64000c101d00 */
[--C-:B------:R-:W-:Y:S01]  /*9c00*/  SHF.R.S32.HI R0, RZ, 0x1f, R13.reuse ;  /* 0x0000001fff007819 */ /* 0x100fe2000001140d */
[----:B------:R-:W-:Y:S01]  /*9c10*/  IMAD.MOV R12, RZ, RZ, -R13 ;  /* 0x000000ffff0c7224 */ /* 0x000fe200078e0a0d */
[----:B------:R0:W5:Y:S01]  /*9c20*/  LD.E.128 R44, desc[UR50][R36.64] ;  /* 0x00000032242c7980 */ /* 0x000162000c101d00 */
[----:B-1----:R-:W-:-:S02]  /*9c30*/  IMAD.U32 R3, RZ, RZ, UR7 ;  /* 0x00000007ff037e24 */ /* 0x002fc4000f8e00ff */
[----:B------:R-:W-:Y:S01]  /*9c40*/  IMAD R0, R0, UR8, RZ ;  /* 0x0000000800007c24 */ /* 0x000fe2000f8e02ff */
[----:B------:R0:W5:Y:S01]  /*9c50*/  LD.E.128 R48, desc[UR50][R30.64] ;  /* 0x000000321e307980 */ /* 0x000162000c101d00 */
[----:B------:R-:W-:Y:S02]  /*9c60*/  IMAD R39, R39, R12, R14 ;  /* 0x0000000c27277224 */ /* 0x000fe400078e020e */
[----:B------:R-:W-:Y:S01]  /*9c70*/  IMAD.U32 R2, RZ, RZ, UR6 ;  /* 0x00000006ff027e24 */ /* 0x000fe2000f8e00ff */
[----:B------:R0:W5:Y:S01]  /*9c80*/  LD.E.128 R4, desc[UR50][R28.64] ;  /* 0x000000321c047980 */ /* 0x000162000c101d00 */
[----:B------:R-:W-:Y:S01]  /*9c90*/  IMAD.U32 R3, RZ, RZ, UR5 ;  /* 0x00000005ff037e24 */ /* 0x000fe2000f8e00ff */
[----:B------:R-:W-:Y:S01]  /*9ca0*/  ULDC.64 UR6, c[0x0][0xad8] ;  /* 0x0002b60000067ab9 */ /* 0x000fe20000000a00 */
[C---:B------:R-:W-:Y:S01]  /*9cb0*/  IMAD R15, R13.reuse, UR9, R0 ;  /* 0x000000090d0f7c24 */ /* 0x040fe2000f8e0200 */
[----:B------:R0:W5:Y:S01]  /*9cc0*/  LD.E.128 R52, desc[UR50][R20.64] ;  /* 0x0000003214347980 */ /* 0x000162000c101d00 */
[----:B------:R-:W-:Y:S01]  /*9cd0*/  SHF.R.S32.HI R0, RZ, 0x1f, R39 ;  /* 0x0000001fff007819 */ /* 0x000fe20000011427 */
[----:B------:R-:W-:Y:S01]  /*9ce0*/  IMAD.WIDE.U32 R2, R13, UR8, R2 ;  /* 0x000000080d027c25 */ /* 0x000fe2000f8e0002 */
        /* <DEDUP_REMOVED lines=18> */
[----:B-1----:R0:W1:Y:S01]  /*9e10*/  SHFL.IDX PT, R12, R0, RZ, 0x1c1f ;  /* 0x001c1fff000c7589 */ /* 0x00206200000e0000 */
        /* <DEDUP_REMOVED lines=8> */
[CC--:B-1----:R-:W-:Y:S02]  /*9ea0*/  @!P1 LEA R14, P3, R138.reuse, R12.reuse, 0x1 ;  /* 0x0000000c8a0e9211 */ /* 0x0c2fe400078608ff */
[----:B0-----:R-:W-:Y:S02]  /*9eb0*/  @!P2 LEA R20, P4, R139, R12, 0x1 ;  /* 0x0000000c8b14a211 */ /* 0x001fe400078808ff */
[----:B--2---:R-:W-:Y:S01]  /*9ec0*/  @!P0 IMAD.WIDE R2, R137, 0x2, R12 ;  /* 0x0000000289028825 */ /* 0x004fe200078e020c */
[-C--:B------:R-:W-:Y:S02]  /*9ed0*/  @!P1 LEA.HI.X R15, R138, R13.reuse, R147, 0x1, P3 ;  /* 0x0000000d8a0f9211 */ /* 0x080fe400018f0c93 */
[----:B------:R-:W-:Y:S02]  /*9ee0*/  @!P2 LEA.HI.X R21, R139, R13, R146, 0x1, P4 ;  /* 0x0000000d8b15a211 */ /* 0x000fe400020f0c92 */
[----:B-----5:R3:W-:Y:S04]  /*9ef0*/  @!P0 ST.E.128 desc[UR50][R2.64], R40 ;  /* 0x0000002802008985 */ /* 0x0207e8000c101d32 */
[----:B------:R3:W-:Y:S04]  /*9f00*/  @!P1 ST.E.128 desc[UR50][R14.64], R48 ;  /* 0x000000300e009985 */ /* 0x0007e8000c101d32 */
[----:B------:R3:W-:Y:S02]  /*9f10*/  @!P2 ST.E.128 desc[UR50][R20.64], R52 ;  /* 0x000000341400a985 */ /* 0x0007e4000c101d32 */
.L_x_11912:
[----:B------:R-:W-:Y:S05]  /*9f20*/  BSYNC B1 ;  /* 0x0000000000017941 */ /* 0x000fea0003800000 */
.L_x_11911:
[----:B---3--:R-:W-:Y:S01]  /*9f30*/  VIADD R3, R25, 0x60 ;  /* 0x0000006019037836 */ /* 0x008fe20000000000 */
[----:B--2---:R2:W3:Y:S04]  /*9f40*/  SHFL.IDX PT, R13, R24, 0x1, 0x1c1f ;  /* 0x003c1f00180d7f89 */ /* 0x0044e800000e0000 */
[----:B------:R-:W-:Y:S01]  /*9f50*/  ISETP.GE.AND P0, PT, R3, R56, PT ;  /* 0x000000380300720c */ /* 0x000fe20003f06270 */
[----:B-1----:R2:W1:-:S12]  /*9f60*/  SHFL.IDX PT, R12, R0, 0x1, 0x1c1f ;  /* 0x003c1f00000c7f89 */ /* 0x00245800000e0000 */
[----:B--2---:R-:W-:Y:S05]  /*9f70*/  @P0 BRA `(.L_x_11913) ;  /* 0x0000000800240947 */ /* 0x004fea0003800000 */
[----:B------:R-:W-:Y:S02]  /*9f80*/  ULDC UR5, c[0x0][0xac8] ;  /* 0x0002b20000057ab9 */ /* 0x000fe40000000800 */
[----:B------:R-:W-:Y:S02]  /*9f90*/  ISETP.GE.AND P2, PT, R138, UR5, PT ;  /* 0x000000058a007c0c */ /* 0x000fe4000bf46270 */
[----:B------:R-:W-:-:S11]  /*9fa0*/  ISETP.GE.AND P1, PT, R137, UR5, PT ;  /* 0x0000000589007c0c */ /* 0x000fd6000bf26270 */
[C---:B-1----:R-:W-:Y:S02]  /*9fb0*/  @!P2 LEA R14, P0, R138.reuse, R12, 0x1 ;  /* 0x0000000c8a0ea211 */ /* 0x042fe400078008ff */
[----:B---3--:R-:W-:Y:S02]  /*9fc0*/  @!P1 IMAD.WIDE R2, R137, 0x2, R12 ;  /* 0x0000000289029825 */ /* 0x008fe400078e020c */
        /* <DEDUP_REMOVED lines=9> */
.L_x_11910:
        /* <DEDUP_REMOVED lines=50> */
.L_x_11915:
[----:B------:R-:W-:Y:S05]  /*a380*/  BSYNC B1 ;  /* 0x0000000000017941 */ /* 0x000fea0003800000 */
.L_x_11914:
        /* <DEDUP_REMOVED lines=54> */
.L_x_11917:
[----:B------:R-:W-:Y:S05]  /*a6f0*/  BSYNC B1 ;  /* 0x0000000000017941 */ /* 0x000fea0003800000 */
.L_x_11916:
        /* <DEDUP_REMOVED lines=17> */
.L_x_11913:
[----:B------:R-:W-:Y:S05]  /*a810*/  BSYNC B0 ;  /* 0x0000000000007941 */ /* 0x000fea0003800000 */
.L_x_11909:
[----:B------:R-:W-:Y:S02]  /*a820*/  ULDC UR5, c[0x0][0xc38] ;  /* 0x00030e0000057ab9 */ /* 0x000fe40000000800 */
[----:B------:R-:W-:-:S06]  /*a830*/  UISETP.GE.AND UP0, UPT, UR4, UR5, UPT ;  /* 0x000000050400728c */ /* 0x000fcc000bf06270 */
[----:B------:R-:W-:-:S13]  /*a840*/  PLOP3.LUT P0, PT, PT, PT, UP0, 0x80, 0x0 ;  /* 0x000000000000781c */ /* 0x000fda0003f0f008 */
[----:B------:R-:W-:Y:S05]  /*a850*/  @!P0 BRA `(.L_x_11918) ;  /* 0xffffff64007c8947 */ /* 0x000fea000383ffff */
[----:B------:R-:W-:Y:S05]  /*a860*/  EXIT ;  /* 0x000000000000794d */ /* 0x000fea0003800000 */
.L_x_11868:
        /* <DEDUP_REMOVED lines=61> */
[----:B------:R-:W-:Y:S02]  /*ac40*/  ISETP.GE.AND P1, PT, R0, UR9, PT ;  /* 0x0000000900007c0c */ /* 0x000fe4000bf26270 */
        /* <DEDUP_REMOVED lines=12> */
[----:B------:R-:W-:Y:S02]  /*ad10*/  ISETP.GE.AND P1, PT, R4, UR7, PT ;  /* 0x0000000704007c0c */ /* 0x000fe4000bf26270 */
        /* <DEDUP_REMOVED lines=9> */
.L_x_11968:
        /* <DEDUP_REMOVED lines=23> */
.L_x_11920:
[----:B------:R-:W-:Y:S01]  /*af20*/  ULDC UR8, c[0x0][0xc54] ;  /* 0x0003150000087ab9 */ /* 0x000fe20000000800 */
[----:B------:R-:W-:Y:S01]  /*af30*/  UMOV UR6, UR7 ;  /* 0x0000000700067c82 */ /* 0x000fe20008000000 */
[----:B------:R-:W-:-:S11]  /*af40*/  UISETP.NE.AND UP0, UPT, UR8, 0x1, UPT ;  /* 0x000000010800788c */ /* 0x000fd6000bf05270 */
[----:B------:R-:W-:Y:S02]  /*af50*/  @UP0 ULDC.64 UR10, c[0x0][0xc58] ;  /* 0x00031600000a0ab9 */ /* 0x000fe40000000a00 */
[----:B------:R-:W-:-:S04]  /*af60*/  UIMAD.WIDE.U32 UR4, UR7, UR10, URZ ;  /* 0x0000000a070472a5 */ /* 0x000fc8000f8e003f */
[----:B------:R-:W-:-:S04]  /*af70*/  @UP0 USHF.R.U32.HI UR6, URZ, UR11, UR5 ;  /* 0x0000000b3f060299 */ /* 0x000fc80008011605 */
[----:B------:R-:W-:-:S12]  /*af80*/  UIMAD UR4, UR6, UR8, URZ ;  /* 0x00000008060472a4 */ /* 0x000fd8000f8e023f */
.L_x_11921:
        /* <DEDUP_REMOVED lines=23> */
[----:B------:R-:W-:Y:S01]  /*b100*/  UISETP.NE.AND UP2, UPT, UR5, 0x1, UPT ;  /* 0x000000010500788c */ /* 0x000fe2000bf45270 */
[----:B------:R-:W-:Y:S01]  /*b110*/  BSSY B7, `(.L_x_11922) ;  /* 0x0000346000077945 */ /* 0x000fe20003800000 */
[----:B------:R-:W-:Y:S02]  /*b120*/  UIADD3 UR43, UR43, UR4, URZ ;  /* 0x000000042b2b7290 */ /* 0x000fe4000fffe03f */
[----:B------:R-:W-:Y:S02]  /*b130*/  UP2UR UR47, UPR, URZ, 0x4 ;  /* 0x000000043f2f7883 */ /* 0x000fe40008000000 */
[----:B------:R-:W-:-:S04]  /*b140*/  UIMAD UR6, UR43, 0xc0, URZ ;  /* 0x000000c02b0678a4 */ /* 0x000fc8000f8e023f */
        /* <DEDUP_REMOVED lines=11> */
[----:B------:R-:W-:Y:S01]  /*b200*/  ISETP.LT.AND P0, PT, RZ, UR44, PT ;  /* 0x0000002cff007c0c */ /* 0x000fe2000bf01270 */
[----:B--2---:R0:W-:-:S12]  /*b210*/  STL [R1+0x8], R19 ;  /* 0x0000081301007387 */ /* 0x0041d80000100800 */
        /* <DEDUP_REMOVED lines=19> */
.L_x_11923:
        /* <DEDUP_REMOVED lines=20> */
.L_x_11926:
[----:B------:R-:W-:Y:S05]  /*b490*/  BSYNC B6 ;  /* 0x0000000000067941 */ /* 0x000fea0003800000 */
.L_x_11925:
        /* <DEDUP_REMOVED lines=20> */
.L_x_11929:
        /* <DEDUP_REMOVED lines=15> */
.L_x_11928:
[----:B------:R-:W-:Y:S05]  /*b6d0*/  BSYNC B6 ;  /* 0x0000000000067941 */ /* 0x000fea0003800000 */
.L_x_11927:
        /* <DEDUP_REMOVED lines=16> */
.L_x_11984:
        /* <DEDUP_REMOVED lines=46> */
.L_x_11931:
        /* <DEDUP_REMOVED lines=25> */
.L_x_11985:
[----:B------:R-:W-:Y:S05]  /*bc50*/  BSYNC B0 ;  /* 0x0000000000007941 */ /* 0x000fea0003800000 */
.L_x_11932:
[----:B------:R-:W1:Y:S01]  /*bc60*/  S2R R9, SR_TID.X ;  /* 0x0000000000097919 */ /* 0x000e620000002100 */
[----:B------:R-:W-:Y:S01]  /*bc70*/  ULDC.64 UR4, c[0x0][0x300] ;  /* 0x0000c00000047ab9 */ /* 0x000fe20000000a00 */
[----:B------:R-:W-:Y:S01]  /*bc80*/  LOP3.LUT P4, RZ, R16, 0x4, RZ, 0xc0, !PT ;  /* 0x0000000410ff7812 */ /* 0x000fe2000788c0ff */
[----:B------:R-:W-:Y:S01]  /*bc90*/  IMAD R4, R4, UR4, RZ ;  /* 0x0000000404047c24 */ /* 0x000fe2000f8e02ff */
[C---:B------:R-:W-:Y:S01]  /*bca0*/  LOP3.LUT P3, RZ, R16.reuse, 0x2, RZ, 0xc0, !PT ;  /* 0x0000000210ff7812 */ /* 0x040fe2000786c0ff */
        /* <DEDUP_REMOVED lines=69> */
.L_x_11995:
        /* <DEDUP_REMOVED lines=12> */
.L_x_11935:
        /* <DEDUP_REMOVED lines=11> */
.L_x_11936:
        /* <DEDUP_REMOVED lines=23> */
.L_x_11938:
[----:B------:R-:W-:Y:S05]  /*c3e0*/  BSYNC B6 ;  /* 0x0000000000067941 */ /* 0x000fea0003800000 */
.L_x_11937:
[----:B------:R2:W5:Y:S01]  /*c3f0*/  LDL R10, [R1+0xc] ;  /* 0x00000c00010a7983 */ /* 0x0005620000100800 */
[----:B------:R-:W-:Y:S01]  /*c400*/  UISETP.NE.AND UP0, UPT, UR47, URZ, UPT ;  /* 0x0000003f2f00728c */ /* 0x000fe2000bf05270 */
[----:B-1----:R-:W-:Y:S01]  /*c410*/  IMAD.U32 R6, RZ, RZ, UR43 ;  /* 0x0000002bff067e24 */ /* 0x002fe2000f8e00ff */
[----:B------:R-:W1:Y:S01]  /*c420*/  S2R R20, SR_TID.X ;  /* 0x0000000000147919 */ /* 0x000e620000002100 */
[----:B0-----:R-:W0:Y:S03]  /*c430*/  S2R R2, SR_TID.X ;  /* 0x0000000000027919 */ /* 0x001e260000002100 */
[----:B------:R-:W-:Y:S01]  /*c440*/  PLOP3.LUT P0, PT, PT, PT, UP0, 0x80, 0x0 ;  /* 0x000000000000781c */ /* 0x000fe20003f0f008 */
[----:B------:R-:W-:Y:S01]  /*c450*/  ULDC.64 UR8, c[0x0][0x2d8] ;  /* 0x0000b60000087ab9 */ /* 0x000fe20000000a00 */
[----:B------:R-:W-:-:S03]  /*c460*/  R2UR UR6, R29 ;  /* 0x000000001d0672ca */ /* 0x000fc600000e0000 */
[----:B------:R-:W-:Y:S01]  /*c470*/  @UP0 ULDC UR4, c[0x0][0x44c] ;  /* 0x0001130000040ab9 */ /* 0x000fe20000000800 */
[----:B------:R-:W-:Y:S01]  /*c480*/  R2UR UR7, R22 ;  /* 0x00000000160772ca */ /* 0x000fe200000e0000 */
[----:B------:R-:W-:Y:S01]  /*c490*/  ULDC UR12, c[0x0][0x448] ;  /* 0x00011200000c7ab9 */ /* 0x000fe20000000800 */
[----:B------:R-:W-:Y:S01]  /*c4a0*/  ULDC.64 UR10, c[0x0][0x280] ;  /* 0x0000a000000a7ab9 */ /* 0x000fe20000000a00 */
[----:B------:R-:W-:Y:S01]  /*c4b0*/  @UP0 ULDC UR13, c[0x0][0x44c] ;  /* 0x00011300000d0ab9 */ /* 0x000fe20000000800 */
[C---:B------:R-:W-:Y:S02]  /*c4c0*/  LOP3.LUT P3, RZ, R16.reuse, 0x400, RZ, 0xc0, !PT ;  /* 0x0000040010ff7812 */ /* 0x040fe4000786c0ff */
[C---:B------:R-:W-:Y:S02]  /*c4d0*/  LOP3.LUT P4, RZ, R16.reuse, 0x200, RZ, 0xc0, !PT ;  /* 0x0000020010ff7812 */ /* 0x040fe4000788c0ff */
[----:B------:R-:W-:Y:S01]  /*c4e0*/  LOP3.LUT P5, RZ, R16, 0x100, RZ, 0xc0, !PT ;  /* 0x0000010010ff7812 */ /* 0x000fe200078ac0ff */
[----:B-1----:R-:W-:Y:S01]  /*c4f0*/  IMAD.SHL.U32 R20, R20, 0x20, RZ ;  /* 0x0000002014147824 */ /* 0x002fe200078e00ff */
[----:B0-----:R-:W-:-:S04]  /*c500*/  LOP3.LUT R2, R2, 0x7f, RZ, 0xc0, !PT ;  /* 0x0000007f02027812 */ /* 0x001fc800078ec0ff */
[----:B------:R-:W-:Y:S02]  /*c510*/  LOP3.LUT R20, R20, 0x60, RZ, 0xc0, !PT ;  /* 0x0000006014147812 */ /* 0x000fe400078ec0ff */
[----:B------:R-:W-:-:S04]  /*c520*/  SHF.R.U32.HI R2, RZ, 0x2, R2 ;  /* 0x00000002ff027819 */ /* 0x000fc80000011602 */
[----:B------:R-:W-:-:S05]  /*c530*/  LOP3.LUT R2, R2, R20, RZ, 0xfc, !PT ;  /* 0x0000001402027212 */ /* 0x000fca00078efcff */
[----:B------:R-:W-:-:S04]  /*c540*/  IMAD R6, R6, 0xc0, R2 ;  /* 0x000000c006067824 */ /* 0x000fc800078e0202 */
        /* <DEDUP_REMOVED lines=122> */
.L_x_12008:
        /* <DEDUP_REMOVED lines=12> */
.L_x_11940:
        /* <DEDUP_REMOVED lines=18> */
.L_x_12009:
[----:B------:R-:W-:Y:S05]  /*ced0*/  BSYNC B0 ;  /* 0x0000000000007941 */ /* 0x000fea0003800000 */
.L_x_11941:
        /* <DEDUP_REMOVED lines=9> */
.L_x_11956:
[----:B------:R-:W2:Y:S01]  /*cf70*/  LDL R8, [R1+0x8] ;  /* 0x0000080001087983 */ /* 0x000ea20000100800 */
[----:B------:R-:W0:Y:S03]  /*cf80*/  LDC R4, c[0x0][0x430] ;  /* 0x00010c00ff047b82 */ /* 0x000e260000000800 */
[----:B------:R-:W3:Y:S04]  /*cf90*/  LDL R6, [R1+0x4] ;  /* 0x0000040001067983 */ /* 0x000ee80000100800 */
[----:B------:R-:W4:Y:S01]  /*cfa0*/  LDL R7, [R1] ;  /* 0x0000000001077983 */ /* 0x000f220000100800 */
        /* <DEDUP_REMOVED lines=10> */
[----:B------:R-:W-:Y:S01]  /*d050*/  ULDC.64 UR4, c[0x0][0x428] ;  /* 0x00010a0000047ab9 */ /* 0x000fe20000000a00 */
        /* <DEDUP_REMOVED lines=28> */
.L_x_11944:
[----:B------:R-:W-:Y:S01]  /*d220*/  IMAD R6, R23, 0x8, R17 ;  /* 0x0000000817067824 */ /* 0x000fe200078e0211 */
[----:B------:R-:W-:Y:S01]  /*d230*/  SHF.L.U32 R0, R26, 0x1f, RZ ;  /* 0x0000001f1a007819 */ /* 0x000fe200000006ff */
[----:B------:R-:W-:Y:S03]  /*d240*/  BSSY B1, `(.L_x_11945) ;  /* 0x0000003000017945 */ /* 0x000fe60003800000 */
[----:B------:R-:W0:Y:S02]  /*d250*/  SYNCS.PHASECHK.TRANS64.TRYWAIT P0, [R6+URZ+0x2d840], R0 ;  /* 0x02d84000060075a7 */ /* 0x000e24000800017f */
[----:B0-----:R-:W-:Y:S05]  /*d260*/  @!P0 BRA `(.L_x_11946) ;  /* 0x0000002800888947 */ /* 0x001fea0003800000 */
.L_x_12010:
[----:B------:R-:W-:Y:S05]  /*d270*/  BSYNC B1 ;  /* 0x0000000000017941 */ /* 0x000fea0003800000 */
.L_x_11945:
[----:B------:R-:W1:Y:S01]  /*d280*/  S2R R12, SR_TID.X ;  /* 0x00000000000c7919 */ /* 0x000e620000002100 */
[----:B------:R-:W-:Y:S01]  /*d290*/  SHF.R.S32.HI R21, RZ, 0x1f, R5 ;  /* 0x0000001fff157819 */ /* 0x000fe20000011405 */
[----:B------:R-:W-:Y:S01]  /*d2a0*/  ULDC.64 UR4, c[0x0][0x300] ;  /* 0x0000c00000047ab9 */ /* 0x000fe20000000a00 */
[C---:B------:R-:W-:Y:S01]  /*d2b0*/  LOP3.LUT P3, RZ, R16.reuse, 0x4, RZ, 0xc0, !PT ;  /* 0x0000000410ff7812 */ /* 0x040fe2000786c0ff */
        /* <DEDUP_REMOVED lines=55> */
.L_x_12020:
        /* <DEDUP_REMOVED lines=10> */
.L_x_11948:
        /* <DEDUP_REMOVED lines=11> */
.L_x_11949:
[----:B------:R1:W-:Y:S01]  /*d780*/  SYNCS.ARRIVE.TRANS64.A1T0 RZ, [R6+URZ+0x2d830], RZ ;  /* 0x02d830ff06ff79a7 */ /* 0x0003e2000810003f */
[----:B------:R-:W-:Y:S05]  /*d790*/  @!P2 BRA `(.L_x_11950) ;  /* 0x000000000004a947 */ /* 0x000fea0003800000 */
[----:B------:R-:W-:Y:S01]  /*d7a0*/  BPT.TRAP 0x1 ;  /* 0x000000040000795c */ /* 0x000fe20000300000 */
.L_x_11950:
[----:B------:R-:W-:Y:S01]  /*d7b0*/  SHF.L.U32 R2, R20, 0x1f, RZ ;  /* 0x0000001f14027819 */ /* 0x000fe200000006ff */
[----:B-1----:R-:W-:Y:S01]  /*d7c0*/  IMAD R6, R9, 0x8, R17 ;  /* 0x0000000809067824 */ /* 0x002fe200078e0211 */
[----:B------:R-:W-:Y:S03]  /*d7d0*/  BSSY B1, `(.L_x_11951) ;  /* 0x0000003000017945 */ /* 0x000fe60003800000 */
[----:B------:R-:W1:Y:S02]  /*d7e0*/  SYNCS.PHASECHK.TRANS64.TRYWAIT P0, [R6+URZ+0x2d860], R2 ;  /* 0x02d86002060075a7 */ /* 0x000e64000800017f */
[----:B-1----:R-:W-:Y:S05]  /*d7f0*/  @!P0 BRA `(.L_x_11952) ;  /* 0x00000028007c8947 */ /* 0x002fea0003800000 */
.L_x_12021:
[----:B------:R-:W-:Y:S05]  /*d800*/  BSYNC B1 ;  /* 0x0000000000017941 */ /* 0x000fea0003800000 */
.L_x_11951:
[----:B------:R-:W0:Y:S01]  /*d810*/  S2R R3, SR_TID.X ;  /* 0x0000000000037919 */ /* 0x000e220000002100 */
[----:B-1----:R-:W-:Y:S01]  /*d820*/  IMAD.MOV.U32 R2, RZ, RZ, -0x80 ;  /* 0xffffff80ff027424 */ /* 0x002fe200078e00ff */
[----:B------:R-:W-:Y:S01]  /*d830*/  UMOV UR4, 0xffffffff ;  /* 0xffffffff00047882 */ /* 0x000fe20000000000 */
[----:B------:R-:W-:Y:S02]  /*d840*/  LOP3.LUT P3, RZ, R16, 0x20, RZ, 0xc0, !PT ;  /* 0x0000002010ff7812 */ /* 0x000fe4000786c0ff */
        /* <DEDUP_REMOVED lines=47> */
.L_x_12031:
        /* <DEDUP_REMOVED lines=31> */
.L_x_11954:
        /* <DEDUP_REMOVED lines=11> */
.L_x_11955:
        /* <DEDUP_REMOVED lines=8> */
.L_x_11943:
        /* <DEDUP_REMOVED lines=16> */
[----:B0-----:R-:W-:-:S05]  /*df60*/  IADD3 R0, R0, UR45, R7 ;  /* 0x0000002d00007c10 */ /* 0x001fca000fffe007 */
[----:B------:R0:W-:Y:S02]  /*df70*/  STL [R1+0x10], R0 ;  /* 0x0000100001007387 */ /* 0x0001e40000100800 */
.L_x_11958:
[----:B------:R-:W-:Y:S05]  /*df80*/  BSYNC B0 ;  /* 0x0000000000007941 */ /* 0x000fea0003800000 */
.L_x_11957:
[----:B0-----:R-:W-:-:S05]  /*df90*/  IMAD.U32 R0, RZ, RZ, UR46 ;  /* 0x0000002eff007e24 */ /* 0x001fca000f8e00ff */
[----:B------:R-:W-:-:S13]  /*dfa0*/  ISETP.NE.AND P0, PT, R0, 0x3, PT ;  /* 0x000000030000780c */ /* 0x000fda0003f05270 */
[----:B------:R-:W-:Y:S05]  /*dfb0*/  @!P0 BRA `(.L_x_11959) ;  /* 0x0000000000048947 */ /* 0x000fea0003800000 */
[----:B------:R-:W-:Y:S01]  /*dfc0*/  BPT.TRAP 0x1 ;  /* 0x000000040000795c */ /* 0x000fe20000300000 */
.L_x_11959:
[----:B------:R-:W-:Y:S01]  /*dfd0*/  IMAD R4, R23, 0x8, R17 ;  /* 0x0000000817047824 */ /* 0x000fe200078e0211 */
[----:B------:R-:W-:Y:S01]  /*dfe0*/  SHF.L.U32 R3, R26, 0x1f, RZ ;  /* 0x0000001f1a037819 */ /* 0x000fe200000006ff */
[----:B------:R-:W-:Y:S03]  /*dff0*/  BSSY B0, `(.L_x_11960) ;  /* 0x0000003000007945 */ /* 0x000fe60003800000 */
[----:B------:R-:W0:Y:S02]  /*e000*/  SYNCS.PHASECHK.TRANS64.TRYWAIT P0, [R4+URZ+0x2d860], R3 ;  /* 0x02d86003040075a7 */ /* 0x000e24000800017f */
[----:B0-----:R-:W-:Y:S05]  /*e010*/  @!P0 BRA `(.L_x_11961) ;  /* 0x0000002400ec8947 */ /* 0x001fea0003800000 */
.L_x_12032:
[----:B------:R-:W-:Y:S05]  /*e020*/  BSYNC B0 ;  /* 0x0000000000007941 */ /* 0x000fea0003800000 */
.L_x_11960:
[----:B------:R-:W1:Y:S01]  /*e030*/  S2R R7, SR_TID.X ;  /* 0x0000000000077919 */ /* 0x000e620000002100 */
[----:B------:R-:W-:Y:S01]  /*e040*/  IMAD.MOV.U32 R5, RZ, RZ, -0x80 ;  /* 0xffffff80ff057424 */ /* 0x000fe200078e00ff */
[----:B------:R-:W-:Y:S01]  /*e050*/  UMOV UR4, 0xffffffff ;  /* 0xffffffff00047882 */ /* 0x000fe20000000000 */
[----:B------:R-:W-:Y:S02]  /*e060*/  LOP3.LUT P4, RZ, R16, 0x20, RZ, 0xc0, !PT ;  /* 0x0000002010ff7812 */ /* 0x000fe4000788c0ff */
        /* <DEDUP_REMOVED lines=50> */
.L_x_12042:
        /* <DEDUP_REMOVED lines=13> */
.L_x_11963:
        /* <DEDUP_REMOVED lines=11> */
.L_x_11964:
[----:B------:R0:W-:Y:S01]  /*e510*/  SYNCS.ARRIVE.TRANS64.A1T0 RZ, [R4+URZ+0x2d850], RZ ;  /* 0x02d850ff04ff79a7 */ /* 0x0001e2000810003f */
[----:B------:R-:W-:-:S05]  /*e520*/  VIADD R23, R23, 0x1 ;  /* 0x0000000117177836 */ /* 0x000fca0000000000 */
[----:B------:R-:W-:-:S04]  /*e530*/  ISETP.NE.AND P0, PT, R23, 0x2, PT ;  /* 0x000000021700780c */ /* 0x000fc80003f05270 */
[----:B------:R-:W-:Y:S02]  /*e540*/  SEL R3, RZ, 0x1, P0 ;  /* 0x00000001ff037807 */ /* 0x000fe40000000000 */
[----:B------:R-:W-:Y:S02]  /*e550*/  SEL R23, R23, RZ, P0 ;  /* 0x000000ff17177207 */ /* 0x000fe40000000000 */
[----:B0-----:R-:W-:-:S07]  /*e560*/  LOP3.LUT R26, R26, R3, RZ, 0x3c, !PT ;  /* 0x000000031a1a7212 */ /* 0x001fce00078e3cff */
.L_x_11924:
[----:B------:R-:W-:Y:S05]  /*e570*/  BSYNC B7 ;  /* 0x0000000000077941 */ /* 0x000fea0003800000 */
.L_x_11922:
        /* <DEDUP_REMOVED lines=13> */
.L_x_11965:
[----:B------:R-:W-:-:S03]  /*e650*/  UMOV UR4, 0xffffffff ;  /* 0xffffffff00047882 */ /* 0x000fc60000000000 */
[----:B------:R-:W-:Y:S05]  /*e660*/  BRA.DIV UR4, `(.L_x_11967) ;  /* 0x0000002604d07947 */ /* 0x000fea000b800000 */
[----:B-----5:R2:W3:Y:S02]  /*e670*/  SHFL.IDX PT, R14, R2, RZ, 0x1f ;  /* 0x00001fff020e7589 */ /* 0x0204e400000e0000 */
.L_x_12045:
        /* <DEDUP_REMOVED lines=8> */
.L_x_11966:
[----:B-1----:R-:W4:Y:S01]  /*e700*/  LDL R0, [R1+0x10] ;  /* 0x0000100001007983 */ /* 0x002f220000100800 */
[----:B------:R-:W-:Y:S02]  /*e710*/  ULDC UR4, c[0x0][0xc38] ;  /* 0x00030e0000047ab9 */ /* 0x000fe40000000800 */
[----:B----4-:R-:W-:-:S13]  /*e720*/  ISETP.GE.AND P0, PT, R0, UR4, PT ;  /* 0x0000000400007c0c */ /* 0x010fda000bf06270 */
[----:B------:R-:W-:Y:S05]  /*e730*/  @!P0 BRA `(.L_x_11968) ;  /* 0xffffffc4009c8947 */ /* 0x000fea000383ffff */
.L_x_11919:
        /* <DEDUP_REMOVED lines=12> */
.L_x_12046:
[----:B------:R-:W-:Y:S05]  /*e800*/  BSYNC B0 ;  /* 0x0000000000007941 */ /* 0x000fea0003800000 */
.L_x_11969:
[----:B------:R-:W-:-:S03]  /*e810*/  UMOV UR4, 0xffffffff ;  /* 0xffffffff00047882 */ /* 0x000fc60000000000 */
[----:B------:R-:W-:Y:S05]  /*e820*/  BRA.DIV UR4, `(.L_x_11971) ;  /* 0x00000026049c7947 */ /* 0x000fea000b800000 */
[----:B-1----:R-:W1:Y:S02]  /*e830*/  S2R R0, SR_TID.X ;  /* 0x0000000000007919 */ /* 0x002e640000002100 */
[----:B-1----:R-:W-:-:S04]  /*e840*/  SHF.R.U32.HI R0, RZ, 0x5, R0 ;  /* 0x00000005ff007819 */ /* 0x002fc80000011600 */
[----:B------:R-:W-:-:S05]  /*e850*/  LOP3.LUT R0, R0, 0x3, RZ, 0xc0, !PT ;  /* 0x0000000300007812 */ /* 0x000fca00078ec0ff */
[----:B------:R1:W2:Y:S02]  /*e860*/  SHFL.IDX PT, R14, R0, RZ, 0x1f ;  /* 0x00001fff000e7589 */ /* 0x0002a400000e0000 */
.L_x_12049:
[----:B--2---:R-:W-:Y:S01]  /*e870*/  ISETP.NE.AND P0, PT, R14, RZ, PT ;  /* 0x000000ff0e00720c */ /* 0x004fe20003f05270 */
[----:B------:R-:W-:-:S12]  /*e880*/  BSSY B0, `(.L_x_11972) ;  /* 0x0000024000007945 */ /* 0x000fd80003800000 */
[----:B------:R-:W-:Y:S05]  /*e890*/  @P0 BRA `(.L_x_11973) ;  /* 0x0000000000880947 */ /* 0x000fea0003800000 */
[----:B------:R-:W-:-:S03]  /*e8a0*/  UMOV UR4, 0xffffffff ;  /* 0xffffffff00047882 */ /* 0x000fc60000000000 */
[----:B------:R-:W-:Y:S05]  /*e8b0*/  BRA.DIV UR4, `(.L_x_11974) ;  /* 0x0000002604ac7947 */ /* 0x000fea000b800000 */
[----:B------:R-:W-:-:S13]  /*e8c0*/  ELECT P6, URZ, PT ;  /* 0x00000000003f782f */ /* 0x000fda00038c0000 */
.L_x_12052:
[----:B------:R-:W-:Y:S05]  /*e8d0*/  @!P6 BRA `(.L_x_11973) ;  /* 0x000000000078e947 */ /* 0x000fea0003800000 */
[----:B------:R-:W-:-:S06]  /*e8e0*/  ULOP3.LUT UR4, UR42, 0x2, URZ, 0xfc, !UPT ;  /* 0x000000022a047892 */ /* 0x000fcc000f8efc3f */
[----:B-1----:R-:W-:-:S05]  /*e8f0*/  IMAD.U32 R0, RZ, RZ, UR4 ;  /* 0x00000004ff007e24 */ /* 0x002fca000f8e00ff */
[----:B------:R-:W-:-:S13]  /*e900*/  ISETP.NE.AND P0, PT, R0, 0x3, PT ;  /* 0x000000030000780c */ /* 0x000fda0003f05270 */
[----:B------:R-:W-:Y:S05]  /*e910*/  @!P0 BRA `(.L_x_11975) ;  /* 0x0000000000048947 */ /* 0x000fea0003800000 */
[----:B------:R-:W-:Y:S01]  /*e920*/  BPT.TRAP 0x1 ;  /* 0x000000040000795c */ /* 0x000fe20000300000 */
.L_x_11975:
[C---:B------:R-:W-:Y:S01]  /*e930*/  IMAD R5, R23.reuse, 0x8, R4 ;  /* 0x0000000817057824 */ /* 0x040fe200078e0204 */
[----:B------:R-:W-:Y:S01]  /*e940*/  SHF.L.U32 R0, R26, 0x1f, RZ ;  /* 0x0000001f1a007819 */ /* 0x000fe200000006ff */
[----:B------:R-:W-:-:S03]  /*e950*/  VIADD R23, R23, 0x1 ;  /* 0x0000000117177836 */ /* 0x000fc60000000000 */
[----:B------:R-:W1:Y:S02]  /*e960*/  SYNCS.PHASECHK.TRANS64.TRYWAIT P1, [R5+URZ+0x2d840], R0 ;  /* 0x02d84000050075a7 */ /* 0x000e64000802017f */
[----:B------:R-:W-:-:S04]  /*e970*/  ISETP.NE.AND P2, PT, R23, 0x2, PT ;  /* 0x000000021700780c */ /* 0x000fc80003f45270 */
[----:B------:R-:W-:Y:S01]  /*e980*/  SEL R3, RZ, 0x1, P2 ;  /* 0x00000001ff037807 */ /* 0x000fe20001000000 */
[----:B-1----:R-:W-:Y:S08]  /*e990*/  @!P1 BRA `(.L_x_11976) ;  /* 0x0000002400949947 */ /* 0x002ff00003800000 */
.L_x_12053:
[----:B------:R-:W-:Y:S02]  /*e9a0*/  SEL R23, R23, RZ, P2 ;  /* 0x000000ff17177207 */ /* 0x000fe40001000000 */
[----:B------:R-:W-:Y:S01]  /*e9b0*/  LOP3.LUT R2, R26, R3, RZ, 0x3c, !PT ;  /* 0x000000031a027212 */ /* 0x000fe200078e3cff */
[----:B------:R-:W-:Y:S06]  /*e9c0*/  @!P0 BRA `(.L_x_11977) ;  /* 0x0000000000048947 */ /* 0x000fec0003800000 */
[----:B------:R-:W-:Y:S01]  /*e9d0*/  BPT.TRAP 0x1 ;  /* 0x000000040000795c */ /* 0x000fe20000300000 */
.L_x_11977:
[----:B------:R-:W-:Y:S01]  /*e9e0*/  IMAD R23, R23, 0x8, R4 ;  /* 0x0000000817177824 */ /* 0x000fe200078e0204 */
[----:B------:R-:W-:-:S04]  /*e9f0*/  SHF.L.U32 R2, R2, 0x1f, RZ ;  /* 0x0000001f02027819 */ /* 0x000fc800000006ff */
[----:B------:R-:W2:Y:S02]  /*ea00*/  SYNCS.PHASECHK.TRANS64.TRYWAIT P1, [R23+URZ+0x2d840], R2 ;  /* 0x02d84002170075a7 */ /* 0x000ea4000802017f */
[----:B--2---:R-:W-:Y:S05]  /*ea10*/  @!P1 BRA `(.L_x_11978) ;  /* 0x0000002400889947 */ /* 0x004fea0003800000 */
.L_x_12054:
[----:B------:R-:W-:Y:S05]  /*ea20*/  @!P0 BRA `(.L_x_11979) ;  /* 0x0000000000048947 */ /* 0x000fea0003800000 */
[----:B------:R-:W-:Y:S01]  /*ea30*/  BPT.TRAP 0x1 ;  /* 0x000000040000795c */ /* 0x000fe20000300000 */
.L_x_11979:
[----:B------:R-:W3:Y:S02]  /*ea40*/  SYNCS.PHASECHK.TRANS64.TRYWAIT P1, [R5+URZ+0x2d860], R0 ;  /* 0x02d86000050075a7 */ /* 0x000ee4000802017f */
[----:B---3--:R-:W-:Y:S05]  /*ea50*/  @!P1 BRA `(.L_x_11980) ;  /* 0x00000024008c9947 */ /* 0x008fea0003800000 */
.L_x_12055:
[----:B------:R-:W-:Y:S05]  /*ea60*/  @!P0 BRA `(.L_x_11981) ;  /* 0x0000000000048947 */ /* 0x000fea0003800000 */
[----:B------:R-:W-:Y:S01]  /*ea70*/  BPT.TRAP 0x1 ;  /* 0x000000040000795c */ /* 0x000fe20000300000 */
.L_x_11981:
[----:B----4-:R4:W0:Y:S02]  /*ea80*/  SYNCS.PHASECHK.TRANS64.TRYWAIT P0, [R23+URZ+0x2d860], R2 ;  /* 0x02d86002170075a7 */ /* 0x010824000800017f */
[----:B0-----:R-:W-:Y:S05]  /*ea90*/  @!P0 NANOSLEEP.SYNCS 0x989680 ;  /* 0x009896800000895d */ /* 0x001fea0003900000 */
[----:B------:R-:W0:Y:S02]  /*eaa0*/  @!P0 SYNCS.PHASECHK.TRANS64 P0, [R23+URZ+0x2d860], R2 ;  /* 0x02d86002170085a7 */ /* 0x000e24000800007f */
[----:B0-----:R-:W-:Y:S05]  /*eab0*/  @!P0 BRA `(.L_x_11981) ;  /* 0xfffffffc00f08947 */ /* 0x001fea000383ffff */
.L_x_11973:
[----:B------:R-:W-:Y:S05]  /*eac0*/  BSYNC B0 ;  /* 0x0000000000007941 */ /* 0x000fea0003800000 */
.L_x_11972:
[----:B------:R-:W-:Y:S05]  /*ead0*/  EXIT ;  /* 0x000000000000794d */ /* 0x000fea0003800000 */
.L_x_11874:
[----:B0-----:R-:W-:-:S04]  /*eae0*/  IMAD.U32 R3, RZ, RZ, UR40 ;  /* 0x00000028ff037e24 */ /* 0x001fc8000f8e00ff */
[----:B------:R0:W1:Y:S03]  /*eaf0*/  SYNCS.PHASECHK.TRANS64.TRYWAIT P1, [R3+URZ+0x2d800], R0 ;  /* 0x02d80000030075a7 */ /* 0x000066000802017f */
[----:B-1----:R-:W-:Y:S05]  /*eb00*/  @!P1 NANOSLEEP.SYNCS 0x989680 ;  /* 0x009896800000995d */ /* 0x002fea0003900000 */
[----:B------:R-:W1:Y:S02]  /*eb10*/  @!P1 SYNCS.PHASECHK.TRANS64 P1, [R3+URZ+0x2d800], R0 ;  /* 0x02d80000030095a7 */ /* 0x000e64000802007f */
[----:B-1----:R-:W-:Y:S05]  /*eb20*/  @!P1 BRA `(.L_x_11874) ;  /* 0xfffffffc00ec9947 */ /* 0x002fea000383ffff */
[----:B------:R-:W-:Y:S05]  /*eb30*/  BRA `(.L_x_11982) ;  /* 0xffffff2c000c7947 */ /* 0x000fea000383ffff */
.L_x_11878:
[----:B-1----:R1:W2:Y:S02]  /*eb40*/  SYNCS.PHASECHK.TRANS64.TRYWAIT P1, [R0+URZ+0x2d830], R3 ;  /* 0x02d83003000075a7 */ /* 0x0022a4000802017f */
[----:B--2---:R-:W-:Y:S05]  /*eb50*/  @!P1 NANOSLEEP.SYNCS 0x989680 ;  /* 0x009896800000995d */ /* 0x004fea0003900000 */
[----:B------:R-:W2:Y:S02]  /*eb60*/  @!P1 SYNCS.PHASECHK.TRANS64 P1, [R0+URZ+0x2d830], R3 ;  /* 0x02d83003000095a7 */ /* 0x000ea4000802007f */
[----:B--2---:R-:W-:Y:S05]  /*eb70*/  @!P1 BRA `(.L_x_11878) ;  /* 0xfffffffc00f09947 */ /* 0x004fea000383ffff */
[----:B------:R-:W-:Y:S05]  /*eb80*/  BRA `(.L_x_11877) ;  /* 0xffffff2c00287947 */ /* 0x000fea000383ffff */
.L_x_11884:
[----:B--2---:R-:W-:-:S04]  /*eb90*/  IMAD.U32 R4, RZ, RZ, UR6 ;  /* 0x00000006ff047e24 */ /* 0x004fc8000f8e00ff */
[----:B------:R2:W3:Y:S03]  /*eba0*/  SYNCS.PHASECHK.TRANS64.TRYWAIT P1, [R4+URZ+0x2d830], R3 ;  /* 0x02d83003040075a7 */ /* 0x0004e6000802017f */
[----:B---3--:R-:W-:Y:S05]  /*ebb0*/  @!P1 NANOSLEEP.SYNCS 0x989680 ;  /* 0x009896800000995d */ /* 0x008fea0003900000 */
[----:B------:R-:W3:Y:S02]  /*ebc0*/  @!P1 SYNCS.PHASECHK.TRANS64 P1, [R4+URZ+0x2d830], R3 ;  /* 0x02d83003040095a7 */ /* 0x000ee4000802007f */
[----:B---3--:R-:W-:Y:S05]  /*ebd0*/  @!P1 BRA `(.L_x_11884) ;  /* 0xfffffffc00ec9947 */ /* 0x008fea000383ffff */
[----:B------:R-:W-:Y:S05]  /*ebe0*/  BRA `(.L_x_11881) ;  /* 0xffffff50002c7947 */ /* 0x000fea000383ffff */
.L_x_11888:
[----:B-1----:R-:W-:-:S04]  /*ebf0*/  IMAD.U32 R4, RZ, RZ, UR6 ;  /* 0x00000006ff047e24 */ /* 0x002fc8000f8e00ff */
[----:B------:R1:W2:Y:S03]  /*ec00*/  SYNCS.PHASECHK.TRANS64.TRYWAIT P1, [R4+URZ+0x2d850], R3 ;  /* 0x02d85003040075a7 */ /* 0x0002a6000802017f */
[----:B--2---:R-:W-:Y:S05]  /*ec10*/  @!P1 NANOSLEEP.SYNCS 0x989680 ;  /* 0x009896800000995d */ /* 0x004fea0003900000 */
[----:B------:R-:W2:Y:S02]  /*ec20*/  @!P1 SYNCS.PHASECHK.TRANS64 P1, [R4+URZ+0x2d850], R3 ;  /* 0x02d85003040095a7 */ /* 0x000ea4000802007f */
[----:B--2---:R-:W-:Y:S05]  /*ec30*/  @!P1 BRA `(.L_x_11888) ;  /* 0xfffffffc00ec9947 */ /* 0x004fea000383ffff */
[----:B------:R-:W-:Y:S05]  /*ec40*/  BRA `(.L_x_11885) ;  /* 0xffffff5000d87947 */ /* 0x000fea000383ffff */
.L_x_11896:
[----:B--2---:R-:W-:-:S04]  /*ec50*/  IMAD.U32 R4, RZ, RZ, UR6 ;  /* 0x00000006ff047e24 */ /* 0x004fc8000f8e00ff */
[----:B------:R2:W3:Y:S03]  /*ec60*/  SYNCS.PHASECHK.TRANS64.TRYWAIT P1, [R4+URZ+0x2d830], R3 ;  /* 0x02d83003040075a7 */ /* 0x0004e6000802017f */
[----:B---3--:R-:W-:Y:S05]  /*ec70*/  @!P1 NANOSLEEP.SYNCS 0x989680 ;  /* 0x009896800000995d */ /* 0x008fea0003900000 */
[----:B------:R-:W3:Y:S02]  /*ec80*/  @!P1 SYNCS.PHASECHK.TRANS64 P1, [R4+URZ+0x2d830], R3 ;  /* 0x02d83003040095a7 */ /* 0x000ee4000802007f */
[----:B---3--:R-:W-:Y:S05]  /*ec90*/  @!P1 BRA `(.L_x_11896) ;  /* 0xfffffffc00ec9947 */ /* 0x008fea000383ffff */
[----:B------:R-:W-:Y:S05]  /*eca0*/  BRA `(.L_x_11893) ;  /* 0xffffff7800ac7947 */ /* 0x000fea000383ffff */
.L_x_11900:
[----:B-1----:R-:W-:-:S04]  /*ecb0*/  IMAD.U32 R4, RZ, RZ, UR6 ;  /* 0x00000006ff047e24 */ /* 0x002fc8000f8e00ff */
[----:B------:R1:W2:Y:S03]  /*ecc0*/  SYNCS.PHASECHK.TRANS64.TRYWAIT P1, [R4+URZ+0x2d850], R3 ;  /* 0x02d85003040075a7 */ /* 0x0002a6000802017f */
[----:B--2---:R-:W-:Y:S05]  /*ecd0*/  @!P1 NANOSLEEP.SYNCS 0x989680 ;  /* 0x009896800000995d */ /* 0x004fea0003900000 */
[----:B------:R-:W2:Y:S02]  /*ece0*/  @!P1 SYNCS.PHASECHK.TRANS64 P1, [R4+URZ+0x2d850], R3 ;  /* 0x02d85003040095a7 */ /* 0x000ea4000802007f */
[----:B--2---:R-:W-:Y:S05]  /*ecf0*/  @!P1 BRA `(.L_x_11900) ;  /* 0xfffffffc00ec9947 */ /* 0x004fea000383ffff */
[----:B------:R-:W-:Y:S05]  /*ed00*/  BRA `(.L_x_11897) ;  /* 0xffffff7c00587947 */ /* 0x000fea000383ffff */
.L_x_11907:
[----:B--2---:R-:W-:-:S04]  /*ed10*/  IMAD.U32 R6, RZ, RZ, UR8 ;  /* 0x00000008ff067e24 */ /* 0x004fc8000f8e00ff */
[----:B------:R2:W3:Y:S03]  /*ed20*/  SYNCS.PHASECHK.TRANS64.TRYWAIT P1, [R6+URZ+0x2d850], R5 ;  /* 0x02d85005060075a7 */ /* 0x0004e6000802017f */
[----:B---3--:R-:W-:Y:S05]  /*ed30*/  @!P1 NANOSLEEP.SYNCS 0x989680 ;  /* 0x009896800000995d */ /* 0x008fea0003900000 */
[----:B------:R-:W3:Y:S02]  /*ed40*/  @!P1 SYNCS.PHASECHK.TRANS64 P1, [R6+URZ+0x2d850], R5 ;  /* 0x02d85005060095a7 */ /* 0x000ee4000802007f */
[----:B---3--:R-:W-:Y:S05]  /*ed50*/  @!P1 BRA `(.L_x_11907) ;  /* 0xfffffffc00ec9947 */ /* 0x008fea000383ffff */
[----:B------:R-:W-:Y:S05]  /*ed60*/  BRA `(.L_x_11906) ;  /* 0xffffff98008c7947 */ /* 0x000fea000383ffff */
.L_x_11930:
        /* <DEDUP_REMOVED lines=10> */
.L_x_11983:
[----:B------:R-:W-:Y:S05]  /*ee10*/  BRA `(.L_x_11984) ;  /* 0xffffffc800707947 */ /* 0x000fea000383ffff */
.L_x_11933:
[----:B0-----:R0:W1:Y:S02]  /*ee20*/  SYNCS.PHASECHK.TRANS64.TRYWAIT P0, [R6+URZ+0x2d840], R2 ;  /* 0x02d84002060075a7 */ /* 0x001064000800017f */
[----:B-1----:R-:W-:Y:S05]  /*ee30*/  @!P0 NANOSLEEP.SYNCS 0x989680 ;  /* 0x009896800000895d */ /* 0x002fea0003900000 */
[----:B------:R-:W1:Y:S02]  /*ee40*/  @!P0 SYNCS.PHASECHK.TRANS64 P0, [R6+URZ+0x2d840], R2 ;  /* 0x02d84002060085a7 */ /* 0x000e64000800007f */
[----:B-1----:R-:W-:Y:S05]  /*ee50*/  @!P0 BRA `(.L_x_11933) ;  /* 0xfffffffc00f08947 */ /* 0x002fea000383ffff */
[----:B------:R-:W-:Y:S05]  /*ee60*/  BRA `(.L_x_11985) ;  /* 0xffffffcc00787947 */ /* 0x000fea000383ffff */
.L_x_11934:
        /* <DEDUP_REMOVED lines=8> */
.L_x_11987:
[----:B------:R-:W-:Y:S05]  /*eef0*/  BSYNC B0 ;  /* 0x0000000000007941 */ /* 0x000fea0003800000 */
.L_x_11986:
        /* <DEDUP_REMOVED lines=9> */
.L_x_11988:
[----:B------:R-:W-:Y:S02]  /*ef90*/  IMAD.MOV.U32 R13, RZ, RZ, R0 ;  /* 0x000000ffff0d7224 */ /* 0x000fe400078e0000 */
[----:B------:R-:W-:Y:S02]  /*efa0*/  IMAD.MOV.U32 R12, RZ, RZ, 0x1 ;  /* 0x00000001ff0c7424 */ /* 0x000fe400078e00ff */
[----:B------:R-:W-:-:S07]  /*efb0*/  IMAD.MOV.U32 R3, RZ, RZ, R14 ;  /* 0x000000ffff037224 */ /* 0x000fce00078e000e */
[----:B------:R-:W-:Y:S05]  /*efc0*/  WARPSYNC.COLLECTIVE R15, `(.L_x_11989) ;  /* 0x000000000f087348 */ /* 0x000fea0003c00000 */
[----:B------:R0:W1:Y:S02]  /*efd0*/  SHFL.IDX P6, R14, R13, R12, R11 ;  /* 0x0000000c0d0e7389 */ /* 0x00006400000c000b */
[----:B01----:R-:W-:Y:S01]  /*efe0*/  ENDCOLLECTIVE ;  /* 0x000000000000791b */ /* 0x003fe20003800000 */
.L_x_11989:
        /* <DEDUP_REMOVED lines=17> */
.L_x_11990:
[----:B------:R-:W-:Y:S02]  /*f100*/  @P0 IMAD R8, R7, 0x2, R17 ;  /* 0x0000000207080824 */ /* 0x000fe400078e0211 */
[----:B------:R-:W-:Y:S02]  /*f110*/  IMAD.MOV.U32 R13, RZ, RZ, R0 ;  /* 0x000000ffff0d7224 */ /* 0x000fe400078e0000 */
[----:B------:R-:W-:Y:S02]  /*f120*/  IMAD.MOV.U32 R12, RZ, RZ, 0x2 ;  /* 0x00000002ff0c7424 */ /* 0x000fe400078e00ff */
[----:B------:R-:W-:-:S07]  /*f130*/  IMAD.MOV.U32 R3, RZ, RZ, R14 ;  /* 0x000000ffff037224 */ /* 0x000fce00078e000e */
[----:B------:R-:W-:Y:S05]  /*f140*/  WARPSYNC.COLLECTIVE R15, `(.L_x_11991) ;  /* 0x000000000f087348 */ /* 0x000fea0003c00000 */
[----:B------:R0:W1:Y:S02]  /*f150*/  SHFL.IDX P6, R14, R13, R12, R11 ;  /* 0x0000000c0d0e7389 */ /* 0x00006400000c000b */
[----:B01----:R-:W-:Y:S01]  /*f160*/  ENDCOLLECTIVE ;  /* 0x000000000000791b */ /* 0x003fe20003800000 */
.L_x_11991:
        /* <DEDUP_REMOVED lines=17> */
.L_x_11992:
[----:B------:R-:W-:Y:S02]  /*f280*/  @P0 IMAD R8, R7, 0x2, R17 ;  /* 0x0000000207080824 */ /* 0x000fe400078e0211 */
[----:B------:R-:W-:Y:S02]  /*f290*/  IMAD.MOV.U32 R13, RZ, RZ, R0 ;  /* 0x000000ffff0d7224 */ /* 0x000fe400078e0000 */
[----:B------:R-:W-:Y:S02]  /*f2a0*/  IMAD.MOV.U32 R12, RZ, RZ, 0x3 ;  /* 0x00000003ff0c7424 */ /* 0x000fe400078e00ff */
[----:B------:R-:W-:-:S07]  /*f2b0*/  IMAD.MOV.U32 R3, RZ, RZ, R14 ;  /* 0x000000ffff037224 */ /* 0x000fce00078e000e */
[----:B------:R-:W-:Y:S05]  /*f2c0*/  WARPSYNC.COLLECTIVE R15, `(.L_x_11993) ;  /* 0x000000000f087348 */ /* 0x000fea0003c00000 */
[----:B------:R0:W1:Y:S02]  /*f2d0*/  SHFL.IDX P6, R14, R13, R12, R11 ;  /* 0x0000000c0d0e7389 */ /* 0x00006400000c000b */
[----:B01----:R-:W-:Y:S01]  /*f2e0*/  ENDCOLLECTIVE ;  /* 0x000000000000791b */ /* 0x003fe20003800000 */
.L_x_11993:
        /* <DEDUP_REMOVED lines=16> */
.L_x_11994:
[----:B------:R-:W-:Y:S05]  /*f3f0*/  BRA `(.L_x_11995) ;  /* 0xffffffcc00407947 */ /* 0x000fea000383ffff */
.L_x_11939:
[----:B------:R-:W-:Y:S02]  /*f400*/  IMAD.MOV.U32 R13, RZ, RZ, R5 ;  /* 0x000000ffff0d7224 */ /* 0x000fe400078e0005 */
[----:B------:R-:W-:Y:S02]  /*f410*/  IMAD.MOV.U32 R12, RZ, RZ, RZ ;  /* 0x000000ffff0c7224 */ /* 0x000fe400078e00ff */
[----:B------:R-:W-:Y:S02]  /*f420*/  IMAD.MOV.U32 R11, RZ, RZ, 0x1c1f ;  /* 0x00001c1fff0b7424 */ /* 0x000fe400078e00ff */
[----:B------:R-:W-:Y:S02]  /*f430*/  IMAD.MOV.U32 R15, RZ, RZ, -0x1 ;  /* 0xffffffffff0f7424 */ /* 0x000fe400078e00ff */
[----:B------:R-:W-:-:S07]  /*f440*/  IMAD.U32 R4, RZ, RZ, UR43 ;  /* 0x0000002bff047e24 */ /* 0x000fce000f8e00ff */
[----:B-----5:R-:W-:Y:S05]  /*f450*/  WARPSYNC.COLLECTIVE R15, `(.L_x_11996) ;  /* 0x000000000f087348 */ /* 0x020fea0003c00000 */
[----:B------:R0:W1:Y:S02]  /*f460*/  SHFL.IDX P6, R14, R13, R12, R11 ;  /* 0x0000000c0d0e7389 */ /* 0x00006400000c000b */
[----:B01---5:R-:W-:Y:S01]  /*f470*/  ENDCOLLECTIVE ;  /* 0x000000000000791b */ /* 0x023fe20003800000 */
.L_x_11996:
[----:B------:R-:W-:-:S05]  /*f480*/  IMAD R4, R4, 0xc0, R21 ;  /* 0x000000c004047824 */ /* 0x000fca00078e0215 */
[----:B------:R-:W-:Y:S01]  /*f490*/  ISETP.GE.AND P0, PT, R4, UR37, PT ;  /* 0x0000002504007c0c */ /* 0x000fe2000bf06270 */
[----:B------:R-:W-:Y:S02]  /*f4a0*/  IMAD.MOV.U32 R13, RZ, RZ, R0 ;  /* 0x000000ffff0d7224 */ /* 0x000fe400078e0000 */
[----:B------:R-:W-:-:S10]  /*f4b0*/  IMAD.MOV.U32 R2, RZ, RZ, R14 ;  /* 0x000000ffff027224 */ /* 0x000fd400078e000e */
[----:B------:R-:W-:Y:S05]  /*f4c0*/  WARPSYNC.COLLECTIVE R15, `(.L_x_11997) ;  /* 0x000000000f087348 */ /* 0x000fea0003c00000 */
[----:B------:R0:W1:Y:S02]  /*f4d0*/  SHFL.IDX P6, R14, R13, R12, R11 ;  /* 0x0000000c0d0e7389 */ /* 0x00006400000c000b */
[----:B01----:R-:W-:Y:S01]  /*f4e0*/  ENDCOLLECTIVE ;  /* 0x000000000000791b */ /* 0x003fe20003800000 */
.L_x_11997:
[----:B------:R-:W-:Y:S02]  /*f4f0*/  IMAD.MOV.U32 R13, RZ, RZ, R5 ;  /* 0x000000ffff0d7224 */ /* 0x000fe400078e0005 */
[----:B------:R-:W-:Y:S02]  /*f500*/  IMAD.MOV.U32 R12, RZ, RZ, 0x1 ;  /* 0x00000001ff0c7424 */ /* 0x000fe400078e00ff */
[----:B------:R-:W-:-:S07]  /*f510*/  IMAD.MOV.U32 R3, RZ, RZ, R14 ;  /* 0x000000ffff037224 */ /* 0x000fce00078e000e */
[----:B------:R-:W-:Y:S05]  /*f520*/  WARPSYNC.COLLECTIVE R15, `(.L_x_11998) ;  /* 0x000000000f087348 */ /* 0x000fea0003c00000 */
[----:B------:R0:W1:Y:S02]  /*f530*/  SHFL.IDX P6, R14, R13, R12, R11 ;  /* 0x0000000c0d0e7389 */ /* 0x00006400000c000b */
[----:B01----:R-:W-:Y:S01]  /*f540*/  ENDCOLLECTIVE ;  /* 0x000000000000791b */ /* 0x003fe20003800000 */
.L_x_11998:
        /* <DEDUP_REMOVED lines=18> */
.L_x_11999:
[----:B------:R-:W-:Y:S02]  /*f670*/  IMAD.MOV.U32 R13, RZ, RZ, R5 ;  /* 0x000000ffff0d7224 */ /* 0x000fe400078e0005 */
[----:B------:R-:W-:Y:S02]  /*f680*/  IMAD.MOV.U32 R12, RZ, RZ, 0x2 ;  /* 0x00000002ff0c7424 */ /* 0x000fe400078e00ff */
[----:B------:R-:W-:-:S07]  /*f690*/  IMAD.MOV.U32 R3, RZ, RZ, R14 ;  /* 0x000000ffff037224 */ /* 0x000fce00078e000e */
[----:B------:R-:W-:Y:S05]  /*f6a0*/  WARPSYNC.COLLECTIVE R15, `(.L_x_12000) ;  /* 0x000000000f087348 */ /* 0x000fea0003c00000 */
[----:B------:R0:W1:Y:S02]  /*f6b0*/  SHFL.IDX P6, R14, R13, R12, R11 ;  /* 0x0000000c0d0e7389 */ /* 0x00006400000c000b */
[----:B01----:R-:W-:Y:S01]  /*f6c0*/  ENDCOLLECTIVE ;  /* 0x000000000000791b */ /* 0x003fe20003800000 */
.L_x_12000:
        /* <DEDUP_REMOVED lines=18> */
.L_x_12001:
[----:B------:R-:W-:Y:S02]  /*f7f0*/  IMAD.MOV.U32 R13, RZ, RZ, R5 ;  /* 0x000000ffff0d7224 */ /* 0x000fe400078e0005 */
[----:B------:R-:W-:Y:S02]  /*f800*/  IMAD.MOV.U32 R12, RZ, RZ, 0x3 ;  /* 0x00000003ff0c7424 */ /* 0x000fe400078e00ff */
[----:B------:R-:W-:-:S07]  /*f810*/  IMAD.MOV.U32 R3, RZ, RZ, R14 ;  /* 0x000000ffff037224 */ /* 0x000fce00078e000e */
[----:B------:R-:W-:Y:S05]  /*f820*/  WARPSYNC.COLLECTIVE R15, `(.L_x_12002) ;  /* 0x000000000f087348 */ /* 0x000fea0003c00000 */
[----:B------:R0:W1:Y:S02]  /*f830*/  SHFL.IDX P6, R14, R13, R12, R11 ;  /* 0x0000000c0d0e7389 */ /* 0x00006400000c000b */
[----:B01----:R-:W-:Y:S01]  /*f840*/  ENDCOLLECTIVE ;  /* 0x000000000000791b */ /* 0x003fe20003800000 */
.L_x_12002:
        /* <DEDUP_REMOVED lines=10> */
.L_x_12003:
        /* <DEDUP_REMOVED lines=13> */
.L_x_12004:
        /* <DEDUP_REMOVED lines=18> */
.L_x_12005:
[----:B------:R-:W-:Y:S02]  /*fae0*/  IMAD.MOV.U32 R13, RZ, RZ, R6 ;  /* 0x000000ffff0d7224 */ /* 0x000fe400078e0006 */
[----:B------:R-:W-:Y:S02]  /*faf0*/  IMAD.MOV.U32 R12, RZ, RZ, 0x1 ;  /* 0x00000001ff0c7424 */ /* 0x000fe400078e00ff */
[----:B------:R-:W-:-:S07]  /*fb00*/  IMAD.MOV.U32 R2, RZ, RZ, R14 ;  /* 0x000000ffff027224 */ /* 0x000fce00078e000e */
[----:B------:R-:W-:Y:S05]  /*fb10*/  WARPSYNC.COLLECTIVE R15, `(.L_x_12006) ;  /* 0x000000000f087348 */ /* 0x000fea0003c00000 */
[----:B------:R0:W1:Y:S02]  /*fb20*/  SHFL.IDX P6, R14, R13, R12, R11 ;  /* 0x0000000c0d0e7389 */ /* 0x00006400000c000b */
[----:B01----:R-:W-:Y:S01]  /*fb30*/  ENDCOLLECTIVE ;  /* 0x000000000000791b */ /* 0x003fe20003800000 */
.L_x_12006:
        /* <DEDUP_REMOVED lines=15> */
.L_x_12007:
[----:B------:R-:W-:Y:S05]  /*fc30*/  BRA `(.L_x_12008) ;  /* 0xffffffd0002c7947 */ /* 0x000fea000383ffff */
.L_x_11942:
[----:B0-----:R0:W1:Y:S02]  /*fc40*/  SYNCS.PHASECHK.TRANS64.TRYWAIT P0, [R17+URZ+0x2d820], R0 ;  /* 0x02d82000110075a7 */ /* 0x001064000800017f */
[----:B-1----:R-:W-:Y:S05]  /*fc50*/  @!P0 NANOSLEEP.SYNCS 0x989680 ;  /* 0x009896800000895d */ /* 0x002fea0003900000 */
[----:B------:R-:W1:Y:S02]  /*fc60*/  @!P0 SYNCS.PHASECHK.TRANS64 P0, [R17+URZ+0x2d820], R0 ;  /* 0x02d82000110085a7 */ /* 0x000e64000800007f */
[----:B-1----:R-:W-:Y:S05]  /*fc70*/  @!P0 BRA `(.L_x_11942) ;  /* 0xfffffffc00f08947 */ /* 0x002fea000383ffff */
[----:B------:R-:W-:Y:S05]  /*fc80*/  BRA `(.L_x_12009) ;  /* 0xffffffd000907947 */ /* 0x000fea000383ffff */
.L_x_11946:
[----:B0-----:R0:W1:Y:S02]  /*fc90*/  SYNCS.PHASECHK.TRANS64.TRYWAIT P0, [R6+URZ+0x2d840], R0 ;  /* 0x02d84000060075a7 */ /* 0x001064000800017f */
[----:B-1----:R-:W-:Y:S05]  /*fca0*/  @!P0 NANOSLEEP.SYNCS 0x989680 ;  /* 0x009896800000895d */ /* 0x002fea0003900000 */
[----:B------:R-:W1:Y:S02]  /*fcb0*/  @!P0 SYNCS.PHASECHK.TRANS64 P0, [R6+URZ+0x2d840], R0 ;  /* 0x02d84000060085a7 */ /* 0x000e64000800007f */
[----:B-1----:R-:W-:Y:S05]  /*fcc0*/  @!P0 BRA `(.L_x_11946) ;  /* 0xfffffffc00f08947 */ /* 0x002fea000383ffff */
[----:B------:R-:W-:Y:S05]  /*fcd0*/  BRA `(.L_x_12010) ;  /* 0xffffffd400647947 */ /* 0x000fea000383ffff */
.L_x_11947:
        /* <DEDUP_REMOVED lines=8> */
.L_x_12012:
[----:B------:R-:W-:Y:S05]  /*fd60*/  BSYNC B1 ;  /* 0x0000000000017941 */ /* 0x000fea0003800000 */
.L_x_12011:
        /* <DEDUP_REMOVED lines=10> */
.L_x_12013:
        /* <DEDUP_REMOVED lines=8> */
.L_x_12014:
        /* <DEDUP_REMOVED lines=14> */
.L_x_12015:
[----:B------:R-:W-:Y:S02]  /*ff70*/  IMAD.MOV.U32 R13, RZ, RZ, R10 ;  /* 0x000000ffff0d7224 */ /* 0x000fe400078e000a */
[----:B------:R-:W-:Y:S02]  /*ff80*/  IMAD.MOV.U32 R12, RZ, RZ, 0x2 ;  /* 0x00000002ff0c7424 */ /* 0x000fe400078e00ff */
[----:B------:R-:W-:-:S07]  /*ff90*/  IMAD.MOV.U32 R2, RZ, RZ, R14 ;  /* 0x000000ffff027224 */ /* 0x000fce00078e000e */
[----:B------:R-:W-:Y:S05]  /*ffa0*/  WARPSYNC.COLLECTIVE R15, `(.L_x_12016) ;  /* 0x000000000f087348 */ /* 0x000fea0003c00000 */
[----:B------:R0:W1:Y:S02]  /*ffb0*/  SHFL.IDX P6, R14, R13, R12, R11 ;  /* 0x0000000c0d0e7389 */ /* 0x00006400000c000b */
[----:B01----:R-:W-:Y:S01]  /*ffc0*/  ENDCOLLECTIVE ;  /* 0x000000000000791b */ /* 0x003fe20003800000 */
.L_x_12016:
        /* <DEDUP_REMOVED lines=13> */
.L_x_12017:
[----:B------:R-:W-:Y:S02]  /*100a0*/  IMAD.MOV.U32 R13, RZ, RZ, R10 ;  /* 0x000000ffff0d7224 */ /* 0x000fe400078e000a */
[----:B------:R-:W-:Y:S02]  /*100b0*/  IMAD.MOV.U32 R12, RZ, RZ, 0x3 ;  /* 0x00000003ff0c7424 */ /* 0x000fe400078e00ff */
[----:B------:R-:W-:-:S07]  /*100c0*/  IMAD.MOV.U32 R2, RZ, RZ, R14 ;  /* 0x000000ffff027224 */ /* 0x000fce00078e000e */
[----:B------:R-:W-:Y:S05]  /*100d0*/  WARPSYNC.COLLECTIVE R15, `(.L_x_12018) ;  /* 0x000000000f087348 */ /* 0x000fea0003c00000 */
[----:B------:R0:W1:Y:S02]  /*100e0*/  SHFL.IDX P6, R14, R13, R12, R11 ;  /* 0x0000000c0d0e7389 */ /* 0x00006400000c000b */
[----:B01----:R-:W-:Y:S01]  /*100f0*/  ENDCOLLECTIVE ;  /* 0x000000000000791b */ /* 0x003fe20003800000 */
.L_x_12018:
        /* <DEDUP_REMOVED lines=13> */
.L_x_12019:
[----:B------:R-:W-:Y:S01]  /*101d0*/  IMAD.MOV.U32 R2, RZ, RZ, R14 ;  /* 0x000000ffff027224 */ /* 0x000fe200078e000e */
[----:B------:R-:W-:Y:S06]  /*101e0*/  BRA `(.L_x_12020) ;  /* 0xffffffd400107947 */ /* 0x000fec000383ffff */
.L_x_11952:
[----:B-1----:R1:W2:Y:S02]  /*101f0*/  SYNCS.PHASECHK.TRANS64.TRYWAIT P0, [R6+URZ+0x2d860], R2 ;  /* 0x02d86002060075a7 */ /* 0x0022a4000800017f */
[----:B--2---:R-:W-:Y:S05]  /*10200*/  @!P0 NANOSLEEP.SYNCS 0x989680 ;  /* 0x009896800000895d */ /* 0x004fea0003900000 */
[----:B------:R-:W2:Y:S02]  /*10210*/  @!P0 SYNCS.PHASECHK.TRANS64 P0, [R6+URZ+0x2d860], R2 ;  /* 0x02d86002060085a7 */ /* 0x000ea4000800007f */
[----:B--2---:R-:W-:Y:S05]  /*10220*/  @!P0 BRA `(.L_x_11952) ;  /* 0xfffffffc00f08947 */ /* 0x004fea000383ffff */
[----:B------:R-:W-:Y:S05]  /*10230*/  BRA `(.L_x_12021) ;  /* 0xffffffd400707947 */ /* 0x000fea000383ffff */
.L_x_11953:
        /* <DEDUP_REMOVED lines=8> */
.L_x_12023:
[----:B------:R-:W-:Y:S05]  /*102c0*/  BSYNC B1 ;  /* 0x0000000000017941 */ /* 0x000fea0003800000 */
.L_x_12022:
        /* <DEDUP_REMOVED lines=9> */
.L_x_12024:
[----:B------:R-:W-:Y:S02]  /*10360*/  IMAD.MOV.U32 R13, RZ, RZ, R19 ;  /* 0x000000ffff0d7224 */ /* 0x000fe400078e0013 */
[----:B------:R-:W-:Y:S02]  /*10370*/  IMAD.MOV.U32 R12, RZ, RZ, 0x1 ;  /* 0x00000001ff0c7424 */ /* 0x000fe400078e00ff */
[----:B------:R-:W-:-:S07]  /*10380*/  IMAD.MOV.U32 R2, RZ, RZ, R14 ;  /* 0x000000ffff027224 */ /* 0x000fce00078e000e */
[----:B------:R-:W-:Y:S05]  /*10390*/  WARPSYNC.COLLECTIVE R15, `(.L_x_12025) ;  /* 0x000000000f087348 */ /* 0x000fea0003c00000 */
[----:B------:R0:W1:Y:S02]  /*103a0*/  SHFL.IDX P6, R14, R13, R12, R11 ;  /* 0x0000000c0d0e7389 */ /* 0x00006400000c000b */
[----:B01----:R-:W-:Y:S01]  /*103b0*/  ENDCOLLECTIVE ;  /* 0x000000000000791b */ /* 0x003fe20003800000 */
.L_x_12025:
        /* <DEDUP_REMOVED lines=16> */
.L_x_12026:
[----:B------:R-:W-:Y:S02]  /*104c0*/  IMAD.MOV.U32 R13, RZ, RZ, R19 ;  /* 0x000000ffff0d7224 */ /* 0x000fe400078e0013 */
[----:B------:R-:W-:Y:S02]  /*104d0*/  IMAD.MOV.U32 R12, RZ, RZ, 0x2 ;  /* 0x00000002ff0c7424 */ /* 0x000fe400078e00ff */
[----:B------:R-:W-:-:S07]  /*104e0*/  IMAD.MOV.U32 R2, RZ, RZ, R14 ;  /* 0x000000ffff027224 */ /* 0x000fce00078e000e */
[----:B------:R-:W-:Y:S05]  /*104f0*/  WARPSYNC.COLLECTIVE R15, `(.L_x_12027) ;  /* 0x000000000f087348 */ /* 0x000fea0003c00000 */
[----:B------:R0:W1:Y:S02]  /*10500*/  SHFL.IDX P6, R14, R13, R12, R11 ;  /* 0x0000000c0d0e7389 */ /* 0x00006400000c000b */
[----:B01----:R-:W-:Y:S01]  /*10510*/  ENDCOLLECTIVE ;  /* 0x000000000000791b */ /* 0x003fe20003800000 */
.L_x_12027:
        /* <DEDUP_REMOVED lines=16> */
.L_x_12028:
[----:B------:R-:W-:Y:S02]  /*10620*/  IMAD.MOV.U32 R13, RZ, RZ, R19 ;  /* 0x000000ffff0d7224 */ /* 0x000fe400078e0013 */
[----:B------:R-:W-:Y:S02]  /*10630*/  IMAD.MOV.U32 R12, RZ, RZ, 0x3 ;  /* 0x00000003ff0c7424 */ /* 0x000fe400078e00ff */
[----:B------:R-:W-:-:S07]  /*10640*/  IMAD.MOV.U32 R2, RZ, RZ, R14 ;  /* 0x000000ffff027224 */ /* 0x000fce00078e000e */
[----:B------:R-:W-:Y:S05]  /*10650*/  WARPSYNC.COLLECTIVE R15, `(.L_x_12029) ;  /* 0x000000000f087348 */ /* 0x000fea0003c00000 */
[----:B------:R0:W1:Y:S02]  /*10660*/  SHFL.IDX P6, R14, R13, R12, R11 ;  /* 0x0000000c0d0e7389 */ /* 0x00006400000c000b */
[----:B01----:R-:W-:Y:S01]  /*10670*/  ENDCOLLECTIVE ;  /* 0x000000000000791b */ /* 0x003fe20003800000 */
.L_x_12029:
        /* <DEDUP_REMOVED lines=13> */
.L_x_12030:
        /* <DEDUP_REMOVED lines=8> */
.L_x_11961:
[----:B0-----:R0:W1:Y:S02]  /*107d0*/  SYNCS.PHASECHK.TRANS64.TRYWAIT P0, [R4+URZ+0x2d860], R3 ;  /* 0x02d86003040075a7 */ /* 0x001064000800017f */
[----:B-1----:R-:W-:Y:S05]  /*107e0*/  @!P0 NANOSLEEP.SYNCS 0x989680 ;  /* 0x009896800000895d */ /* 0x002fea0003900000 */
[----:B------:R-:W1:Y:S02]  /*107f0*/  @!P0 SYNCS.PHASECHK.TRANS64 P0, [R4+URZ+0x2d860], R3 ;  /* 0x02d86003040085a7 */ /* 0x000e64000800007f */
[----:B-1----:R-:W-:Y:S05]  /*10800*/  @!P0 BRA `(.L_x_11961) ;  /* 0xfffffffc00f08947 */ /* 0x002fea000383ffff */
[----:B------:R-:W-:Y:S05]  /*10810*/  BRA `(.L_x_12032) ;  /* 0xffffffd800007947 */ /* 0x000fea000383ffff */
.L_x_11962:
        /* <DEDUP_REMOVED lines=8> */
.L_x_12034:
[----:B------:R-:W-:Y:S05]  /*108a0*/  BSYNC B0 ;  /* 0x0000000000007941 */ /* 0x000fea0003800000 */
.L_x_12033:
        /* <DEDUP_REMOVED lines=9> */
.L_x_12035:
        /* <DEDUP_REMOVED lines=9> */
.L_x_12036:
        /* <DEDUP_REMOVED lines=16> */
.L_x_12037:
[----:B------:R-:W-:Y:S02]  /*10ad0*/  IMAD.MOV.U32 R13, RZ, RZ, R19 ;  /* 0x000000ffff0d7224 */ /* 0x000fe400078e0013 */
[----:B------:R-:W-:Y:S01]  /*10ae0*/  IMAD.MOV.U32 R12, RZ, RZ, 0x2 ;  /* 0x00000002ff0c7424 */ /* 0x000fe200078e00ff */
[----:B------:R-:W-:-:S13]  /*10af0*/  IADD3 R2, P0, R14, R6, RZ ;  /* 0x000000060e027210 */ /* 0x000fda0007f1e0ff */
[----:B------:R-:W-:Y:S05]  /*10b00*/  WARPSYNC.COLLECTIVE R15, `(.L_x_12038) ;  /* 0x000000000f087348 */ /* 0x000fea0003c00000 */
[----:B------:R0:W1:Y:S02]  /*10b10*/  SHFL.IDX P6, R14, R13, R12, R11 ;  /* 0x0000000c0d0e7389 */ /* 0x00006400000c000b */
[----:B01----:R-:W-:Y:S01]  /*10b20*/  ENDCOLLECTIVE ;  /* 0x000000000000791b */ /* 0x003fe20003800000 */
.L_x_12038:
        /* <DEDUP_REMOVED lines=15> */
.L_x_12039:
[----:B------:R-:W-:Y:S02]  /*10c20*/  IMAD.MOV.U32 R13, RZ, RZ, R19 ;  /* 0x000000ffff0d7224 */ /* 0x000fe400078e0013 */
[----:B------:R-:W-:Y:S01]  /*10c30*/  IMAD.MOV.U32 R12, RZ, RZ, 0x3 ;  /* 0x00000003ff0c7424 */ /* 0x000fe200078e00ff */
[----:B------:R-:W-:-:S13]  /*10c40*/  IADD3 R2, P0, R14, R6, RZ ;  /* 0x000000060e027210 */ /* 0x000fda0007f1e0ff */
[----:B------:R-:W-:Y:S05]  /*10c50*/  WARPSYNC.COLLECTIVE R15, `(.L_x_12040) ;  /* 0x000000000f087348 */ /* 0x000fea0003c00000 */
[----:B------:R0:W1:Y:S02]  /*10c60*/  SHFL.IDX P6, R14, R13, R12, R11 ;  /* 0x0000000c0d0e7389 */ /* 0x00006400000c000b */
[----:B01----:R-:W-:Y:S01]  /*10c70*/  ENDCOLLECTIVE ;  /* 0x000000000000791b */ /* 0x003fe20003800000 */
.L_x_12040:
        /* <DEDUP_REMOVED lines=12> */
.L_x_12041:
[----:B------:R-:W-:Y:S01]  /*10d40*/  @!PT LDS RZ, [RZ] ;  /* 0x00000000fffff984 */ /* 0x000fe20000000800 */
[----:B------:R-:W-:Y:S01]  /*10d50*/  @!PT LDS RZ, [RZ] ;  /* 0x00000000fffff984 */ /* 0x000fe20000000800 */
[----:B------:R-:W-:Y:S01]  /*10d60*/  @!PT LDS RZ, [RZ] ;  /* 0x00000000fffff984 */ /* 0x000fe20000000800 */
[----:B------:R0:W-:Y:S01]  /*10d70*/  LDGSTS.E.BYPASS.LTC128B.128 [R0+0x3400], desc[UR50][R2.64+0x40], !P0 ;  /* 0x0340004002007fae */ /* 0x0001e2000c101d72 */
[----:B------:R-:W-:-:S13]  /*10d80*/  ISETP.LT.OR P0, PT, R5, 0x41, P1 ;  /* 0x000000410500780c */ /* 0x000fda0000f01670 */
[----:B------:R0:W-:Y:S01]  /*10d90*/  LDGSTS.E.BYPASS.LTC128B.128 [R0+0x5400], desc[UR50][R2.64+0x80], !P0 ;  /* 0x0540008002007fae */ /* 0x0001e2000c101d72 */
[----:B------:R-:W-:Y:S05]  /*10da0*/  BRA `(.L_x_12042) ;  /* 0xffffffd400787947 */ /* 0x000fea000383ffff */
.L_x_11967:
        /* <DEDUP_REMOVED lines=8> */
.L_x_12044:
[----:B------:R-:W-:Y:S05]  /*10e30*/  BSYNC B0 ;  /* 0x0000000000007941 */ /* 0x000fea0003800000 */
.L_x_12043:
[----:B------:R-:W-:Y:S05]  /*10e40*/  BRA `(.L_x_12045) ;  /* 0xffffffd8000c7947 */ /* 0x000fea000383ffff */
.L_x_11970:
[----:B-1----:R1:W2:Y:S02]  /*10e50*/  SYNCS.PHASECHK.TRANS64.TRYWAIT P0, [R4+URZ+0x2d820], R0 ;  /* 0x02d82000040075a7 */ /* 0x0022a4000800017f */
[----:B--2---:R-:W-:Y:S05]  /*10e60*/  @!P0 NANOSLEEP.SYNCS 0x989680 ;  /* 0x009896800000895d */ /* 0x004fea0003900000 */
[----:B------:R-:W2:Y:S02]  /*10e70*/  @!P0 SYNCS.PHASECHK.TRANS64 P0, [R4+URZ+0x2d820], R0 ;  /* 0x02d82000040085a7 */ /* 0x000ea4000800007f */
[----:B--2---:R-:W-:Y:S05]  /*10e80*/  @!P0 BRA `(.L_x_11970) ;  /* 0xfffffffc00f08947 */ /* 0x004fea000383ffff */
[----:B------:R-:W-:Y:S05]  /*10e90*/  BRA `(.L_x_12046) ;  /* 0xffffffd800587947 */ /* 0x000fea000383ffff */
.L_x_11971:
        /* <DEDUP_REMOVED lines=11> */
.L_x_12048:
[----:B------:R-:W-:Y:S05]  /*10f50*/  BSYNC B0 ;  /* 0x0000000000007941 */ /* 0x000fea0003800000 */
.L_x_12047:
[----:B------:R-:W-:Y:S05]  /*10f60*/  BRA `(.L_x_12049) ;  /* 0xffffffd800407947 */ /* 0x000fea000383ffff */
.L_x_11974:
[----:B------:R-:W-:Y:S01]  /*10f70*/  BSSY B1, `(.L_x_12050) ;  /* 0x0000006000017945 */ /* 0x000fe20003800000 */
[----:B------:R-:W-:-:S07]  /*10f80*/  IMAD.MOV.U32 R15, RZ, RZ, -0x1 ;  /* 0xffffffffff0f7424 */ /* 0x000fce00078e00ff */
[----:B01----:R-:W-:Y:S05]  /*10f90*/  WARPSYNC.COLLECTIVE R15, `(.L_x_12051) ;  /* 0x000000000f0c7348 */ /* 0x003fea0003c00000 */
[----:B------:R-:W-:Y:S02]  /*10fa0*/  ELECT P6, UR62, PT ;  /* 0x00000000003e782f */ /* 0x000fe400038c0000 */
[----:B------:R-:W-:Y:S01]  /*10fb0*/  MOV R14, UR62 ;  /* 0x0000003e000e7c02 */ /* 0x000fe20008000f00 */
[----:B01----:R-:W-:Y:S10]  /*10fc0*/  ENDCOLLECTIVE ;  /* 0x000000000000791b */ /* 0x003ff40003800000 */
.L_x_12051:
[----:B------:R-:W-:Y:S05]  /*10fd0*/  BSYNC B1 ;  /* 0x0000000000017941 */ /* 0x000fea0003800000 */
.L_x_12050:
[----:B------:R-:W-:Y:S05]  /*10fe0*/  BRA `(.L_x_12052) ;  /* 0xffffffd800387947 */ /* 0x000fea000383ffff */
.L_x_11976:
[----:B-1----:R1:W2:Y:S02]  /*10ff0*/  SYNCS.PHASECHK.TRANS64.TRYWAIT P1, [R5+URZ+0x2d840], R0 ;  /* 0x02d84000050075a7 */ /* 0x0022a4000802017f */
[----:B--2---:R-:W-:Y:S05]  /*11000*/  @!P1 NANOSLEEP.SYNCS 0x989680 ;  /* 0x009896800000995d */ /* 0x004fea0003900000 */
[----:B------:R-:W2:Y:S02]  /*11010*/  @!P1 SYNCS.PHASECHK.TRANS64 P1, [R5+URZ+0x2d840], R0 ;  /* 0x02d84000050095a7 */ /* 0x000ea4000802007f */
[----:B--2---:R-:W-:Y:S05]  /*11020*/  @!P1 BRA `(.L_x_11976) ;  /* 0xfffffffc00f09947 */ /* 0x004fea000383ffff */
[----:B------:R-:W-:Y:S05]  /*11030*/  BRA `(.L_x_12053) ;  /* 0xffffffd800587947 */ /* 0x000fea000383ffff */
.L_x_11978:
[----:B--2---:R2:W3:Y:S02]  /*11040*/  SYNCS.PHASECHK.TRANS64.TRYWAIT P1, [R23+URZ+0x2d840], R2 ;  /* 0x02d84002170075a7 */ /* 0x0044e4000802017f */
[----:B---3--:R-:W-:Y:S05]  /*11050*/  @!P1 NANOSLEEP.SYNCS 0x989680 ;  /* 0x009896800000995d */ /* 0x008fea0003900000 */
[----:B------:R-:W3:Y:S02]  /*11060*/  @!P1 SYNCS.PHASECHK.TRANS64 P1, [R23+URZ+0x2d840], R2 ;  /* 0x02d84002170095a7 */ /* 0x000ee4000802007f */
[----:B---3--:R-:W-:Y:S05]  /*11070*/  @!P1 BRA `(.L_x_11978) ;  /* 0xfffffffc00f09947 */ /* 0x008fea000383ffff */
[----:B------:R-:W-:Y:S05]  /*11080*/  BRA `(.L_x_12054) ;  /* 0xffffffd800647947 */ /* 0x000fea000383ffff */
.L_x_11980:
[----:B---3--:R3:W4:Y:S02]  /*11090*/  SYNCS.PHASECHK.TRANS64.TRYWAIT P1, [R5+URZ+0x2d860], R0 ;  /* 0x02d86000050075a7 */ /* 0x008724000802017f */
[----:B----4-:R-:W-:Y:S05]  /*110a0*/  @!P1 NANOSLEEP.SYNCS 0x989680 ;  /* 0x009896800000995d */ /* 0x010fea0003900000 */
[----:B------:R-:W4:Y:S02]  /*110b0*/  @!P1 SYNCS.PHASECHK.TRANS64 P1, [R5+URZ+0x2d860], R0 ;  /* 0x02d86000050095a7 */ /* 0x000f24000802007f */
[----:B----4-:R-:W-:Y:S05]  /*110c0*/  @!P1 BRA `(.L_x_11980) ;  /* 0xfffffffc00f09947 */ /* 0x010fea000383ffff */
[----:B------:R-:W-:Y:S05]  /*110d0*/  BRA `(.L_x_12055) ;  /* 0xffffffd800607947 */ /* 0x000fea000383ffff */
.L_x_12056:
        /* <DEDUP_REMOVED lines=10> */
.L_x_15869:


//--------------------- .text._ZN7cutlass13device_kernelIN5flash11enable_sm90INS1_16FlashAttnFwdSm90INS1_25CollectiveMainloopFwdSm90ILi2EN4cute5tupleIJNS5_1CILi1EEES8_S8_EEENS6_IJNS7_ILi192EEENS7_ILi128EEENS7_ILi96EEEEEELi96ENS_6half_tEfNS_4arch4Sm90ELb1ELb0ELb0ELb1ELb1ELb0ELb0ELb0ELb1ELb1ELb0ELb0EEENS1_21CollectiveEpilogueFwdINS6_IJSA_SC_SB_EEES9_SE_SG_Li384ELb1ELb1ELb0ELb0EEENS1_36VarlenDynamicPersistentTileSchedulerILi192ELi128ELi384ELi128ELb0ELb1ELb1ELb1ELb1ELb1EEEEEEEEEvNT_6ParamsE --------------------------
	.section	.text._ZN7cutlass13device_kernelIN5flash11enable_sm90INS1_16FlashAttnFwdSm90INS1_25CollectiveMainloopFwdSm90ILi2EN4cute5tupleIJNS5_1CILi1EEES8_S8_EEENS6_IJNS7_ILi192EEENS7_ILi128EEENS7_ILi96EEEEEELi96ENS_6half_tEfNS_4arch4Sm90ELb1ELb0ELb0ELb1ELb1ELb0ELb0ELb0ELb1ELb1ELb0ELb0EEENS1_21CollectiveEpilogueFwdINS6_IJSA_SC_SB_EEES9_SE_SG_Li384ELb1ELb1ELb0ELb0EEENS1_36VarlenDynamicPersistentTileSchedulerILi192ELi128ELi384ELi128ELb0ELb1ELb1ELb1ELb1ELb1EEEEEEEEEvNT_6ParamsE,"ax",@progbits
	.align	128
.text._ZN7cutlass13device_kernelIN5flash11enable_sm90INS1_16FlashAttnFwdSm90INS1_25CollectiveMainloopFwdSm90ILi2EN4cute5tupleIJNS5_1CILi1EEES8_S8_EEENS6_IJNS7_ILi192EEENS7_ILi128EEENS7_ILi96EEEEEELi96ENS_6half_tEfNS_4arch4Sm90ELb1ELb0ELb0ELb1ELb1ELb0ELb0ELb0ELb1ELb1ELb0ELb0EEENS1_21CollectiveEpilogueFwdINS6_IJSA_SC_SB_EEES9_SE_SG_Li384ELb1ELb1ELb0ELb0EEENS1_36VarlenDynamicPersistentTileSchedulerILi192ELi128ELi384ELi128ELb0ELb1ELb1ELb1ELb1ELb1EEEEEEEEEvNT_6ParamsE:
        .type           _ZN7cutlass13device_kernelIN5flash11enable_sm90INS1_16FlashAttnFwdSm90INS1_25CollectiveMainloopFwdSm90ILi2EN4cute5tupleIJNS5_1CILi1EEES8_S8_EEENS6_IJNS7_ILi192EEENS7_ILi128EEENS7_ILi96EEEEEELi96ENS_6half_tEfNS_4arch4Sm90ELb1ELb0ELb0ELb1ELb1ELb0ELb0ELb0ELb1ELb1ELb0ELb0EEENS1_21CollectiveEpilogueFwdINS6_IJSA_SC_SB_EEES9_SE_SG_Li384ELb1ELb1ELb0ELb0EEENS1_36VarlenDynamicPersistentTileSchedulerILi192ELi128ELi384ELi128ELb0ELb1ELb1ELb1ELb1ELb1EEEEEEEEEvNT_6ParamsE,@function
        .size           _ZN7cutlass13device_kernelIN5flash11enable_sm90INS1_16FlashAttnFwdSm90INS1_25CollectiveMainloopFwdSm90ILi2EN4cute5tupleIJNS5_1CILi1EEES8_S8_EEENS6_IJNS7_ILi192EEENS7_ILi128EEENS7_ILi96EEEEEELi96ENS_6half_tEfNS_4arch4Sm90ELb1ELb0ELb0ELb1ELb1ELb0ELb0ELb0ELb1ELb1ELb0ELb0EEENS1_21CollectiveEpilogueFwdINS6_IJSA_SC_SB_EEES9_SE_SG_Li384ELb1ELb1ELb0ELb0EEENS1_36VarlenDynamicPersistentTileSchedulerILi192ELi128ELi384ELi128ELb0ELb1ELb1ELb1ELb1ELb1EEEEEEEEEvNT_6ParamsE,(.L_x_15870 - _ZN7cutlass13device_kernelIN5flash11enable_sm90INS1_16FlashAttnFwdSm90INS1_25CollectiveMainloopFwdSm90ILi2EN4cute5tupleIJNS5_1CILi1EEES8_S8_EEENS6_IJNS7_ILi192EEENS7_ILi128EEENS7_ILi96EEEEEELi96ENS_6half_tEfNS_4arch4Sm90ELb1ELb0ELb0ELb1ELb1ELb0ELb0ELb0ELb1ELb1ELb0ELb0EEENS1_21CollectiveEpilogueFwdINS6_IJSA_SC_SB_EEES9_SE_SG_Li384ELb1ELb1ELb0ELb0EEENS1_36VarlenDynamicPersistentTileSchedulerILi192ELi128ELi384ELi128ELb0ELb1ELb1ELb1ELb1ELb1EEEEEEEEEvNT_6ParamsE)
        .other          _ZN7cutlass13device_kernelIN5flash11enable_sm90INS1_16FlashAttnFwdSm90INS1_25CollectiveMainloopFwdSm90ILi2EN4cute5tupleIJNS5_1CILi1EEES8_S8_EEENS6_IJNS7_ILi192EEENS7_ILi128EEENS7_ILi96EEEEEELi96ENS_6half_tEfNS_4arch4Sm90ELb1ELb0ELb0ELb1ELb1ELb0ELb0ELb0ELb1ELb1ELb0ELb0EEENS1_21CollectiveEpilogueFwdINS6_IJSA_SC_SB_EEES9_SE_SG_Li384ELb1ELb1ELb0ELb0EEENS1_36VarlenDynamicPersistentTileSchedulerILi192ELi128ELi384ELi128ELb0ELb1ELb1ELb1ELb1ELb1EEEEEEEEEvNT_6ParamsE,@"STO_CUDA_ENTRY STV_DEFAULT"
_ZN7cutlass13device_kernelIN5flash11enable_sm90INS1_16FlashAttnFwdSm90INS1_25CollectiveMainloopFwdSm90ILi2EN4cute5tupleIJNS5_1CILi1EEES8_S8_EEENS6_IJNS7_ILi192EEENS7_ILi128EEENS7_ILi96EEEEEELi96ENS_6half_tEfNS_4arch4Sm90ELb1ELb0ELb0ELb1ELb1ELb0ELb0ELb0ELb1ELb1ELb0ELb0EEENS1_21CollectiveEpilogueFwdINS6_IJSA_SC_SB_EEES9_SE_SG_Li384ELb1ELb1ELb0ELb0EEENS1_36VarlenDynamicPersistentTileSchedulerILi192ELi128ELi384ELi128ELb0ELb1ELb1ELb1ELb1ELb1EEEEEEEEEvNT_6ParamsE:
        /* <DEDUP_REMOVED lines=45> */
.L_x_12057:
        /* <DEDUP_REMOVED lines=22> */
.L_x_12058:
        /* <DEDUP_REMOVED lines=18> */
.L_x_12059:
        /* <DEDUP_REMOVED lines=22> */
.L_x_12060:
        /* <DEDUP_REMOVED lines=22> */
.L_x_12061:
        /* <DEDUP_REMOVED lines=8> */
.L_x_12063:
        /* <DEDUP_REMOVED lines=24> */
[----:B------:R-:W-:-:S03]  /*0a10*/  LOP3.LUT R4, R2, 0xfffffff0, RZ, 0xc0, !PT ;  /* 0xfffffff002047812 */ /* 0x000fc600078ec0ff */
[C---:B------:R-:W-:Y:S02]  /*0a20*/  IMAD.IADD R150, R157.reuse, 0x1, -R150 ;  /* 0x000000019d967824 */ /* 0x040fe400078e0a96 */
[----:B------:R-:W-:-:S03]  /*0a30*/  IMAD.IADD R4, R157, 0x1, -R4 ;  /* 0x000000019d047824 */ /* 0x000fc600078e0a04 */
[----:B------:R-:W-:Y:S02]  /*0a40*/  SHF.R.S32.HI R11, RZ, 0x1f, R150 ;  /* 0x0000001fff0b7819 */ /* 0x000fe40000011496 */
[----:B------:R-:W-:Y:S02]  /*0a50*/  SHF.R.S32.HI R3, RZ, 0x1f, R4 ;  /* 0x0000001fff037819 */ /* 0x000fe40000011404 */
[----:B------:R-:W-:Y:S02]  /*0a60*/  LEA.HI R10, R11, R150, RZ, 0x2 ;  /* 0x000000960b0a7211 */ /* 0x000fe400078f10ff */
[----:B------:R-:W-:Y:S02]  /*0a70*/  LEA.HI R5, R0, R157, RZ, 0x5 ;  /* 0x0000009d00057211 */ /* 0x000fe400078f28ff */
[--C-:B------:R-:W-:Y:S02]  /*0a80*/  SHF.R.S32.HI R8, RZ, 0x2, R10.reuse ;  /* 0x00000002ff087819 */ /* 0x100fe4000001140a */
[----:B------:R-:W-:-:S02]  /*0a90*/  SHF.R.S32.HI R9, RZ, 0x1f, R10 ;  /* 0x0000001fff097819 */ /* 0x000fc4000001140a */
[----:B------:R-:W-:Y:S02]  /*0aa0*/  SHF.R.S32.HI R7, RZ, 0x4, R2 ;  /* 0x00000004ff077819 */ /* 0x000fe40000011402 */
[----:B------:R-:W-:Y:S02]  /*0ab0*/  LEA.HI R3, R3, R4, RZ, 0x3 ;  /* 0x0000000403037211 */ /* 0x000fe400078f18ff */
[----:B------:R-:W-:Y:S02]  /*0ac0*/  LEA.HI R6, R9, R8, RZ, 0x3 ;  /* 0x0000000809067211 */ /* 0x000fe400078f18ff */
[----:B------:R-:W-:Y:S02]  /*0ad0*/  SHF.R.S32.HI R9, RZ, 0x5, R5 ;  /* 0x00000005ff097819 */ /* 0x000fe40000011405 */
[----:B------:R-:W-:Y:S02]  /*0ae0*/  LEA.HI R2, R2, R7, RZ, 0x1 ;  /* 0x0000000702027211 */ /* 0x000fe400078f08ff */
[----:B------:R-:W-:-:S02]  /*0af0*/  LOP3.LUT R5, R3, 0xfffffff8, RZ, 0xc0, !PT ;  /* 0xfffffff803057812 */ /* 0x000fc400078ec0ff */
[----:B------:R-:W-:Y:S02]  /*0b00*/  SHF.R.S32.HI R151, RZ, 0x7, R151 ;  /* 0x00000007ff977819 */ /* 0x000fe40000011497 */
[----:B------:R-:W-:Y:S01]  /*0b10*/  LOP3.LUT R2, R2, 0x1ffffffe, RZ, 0xc0, !PT ;  /* 0x1ffffffe02027812 */ /* 0x000fe200078ec0ff */
[----:B------:R-:W-:Y:S01]  /*0b20*/  IMAD.IADD R5, R4, 0x1, -R5 ;  /* 0x0000000104057824 */ /* 0x000fe200078e0a05 */
[----:B------:R-:W-:Y:S01]  /*0b30*/  LOP3.LUT R13, R6, 0xfffffff8, RZ, 0xc0, !PT ;  /* 0xfffffff8060d7812 */ /* 0x000fe200078ec0ff */
[----:B------:R-:W-:-:S04]  /*0b40*/  IMAD.HI R6, R151, 0x55555556, RZ ;  /* 0x5555555697067827 */ /* 0x000fc800078e02ff */
[----:B------:R-:W-:Y:S02]  /*0b50*/  IMAD R14, R9, 0x10, R4 ;  /* 0x00000010090e7824 */ /* 0x000fe400078e0204 */
[----:B------:R-:W-:Y:S02]  /*0b60*/  IMAD.IADD R2, R7, 0x1, -R2 ;  /* 0x0000000107027824 */ /* 0x000fe400078e0a02 */
[----:B------:R-:W-:Y:S02]  /*0b70*/  IMAD.SHL.U32 R4, R5, 0x40, RZ ;  /* 0x0000004005047824 */ /* 0x000fe400078e00ff */
[----:B------:R-:W-:Y:S01]  /*0b80*/  IMAD.IADD R12, R8, 0x1, -R13 ;  /* 0x00000001080c7824 */ /* 0x000fe200078e0a0d */
[----:B------:R-:W-:Y:S01]  /*0b90*/  LEA.HI R8, R6, R6, RZ, 0x1 ;  /* 0x0000000606087211 */ /* 0x000fe200078f08ff */
[----:B------:R-:W-:Y:S01]  /*0ba0*/  IMAD.SHL.U32 R6, R3, 0x40, RZ ;  /* 0x0000004003067824 */ /* 0x000fe200078e00ff */
[----:B------:R-:W-:Y:S01]  /*0bb0*/  LOP3.LUT R4, R4, 0x1c0, RZ, 0xc0, !PT ;  /* 0x000001c004047812 */ /* 0x000fe200078ec0ff */
[----:B------:R-:W-:Y:S01]  /*0bc0*/  IMAD.SHL.U32 R3, R2, 0x8, RZ ;  /* 0x0000000802037824 */ /* 0x000fe200078e00ff */
[----:B------:R-:W-:-:S03]  /*0bd0*/  LEA.HI R0, R0, R157, RZ, 0x2 ;  /* 0x0000009d00007211 */ /* 0x000fc600078f10ff */
[--C-:B------:R-:W-:Y:S01]  /*0be0*/  IMAD.U32 R153, R14, 0x20, R3.reuse ;  /* 0x000000200e997824 */ /* 0x100fe200078e0003 */
[----:B------:R-:W-:Y:S02]  /*0bf0*/  LOP3.LUT R3, R4, 0x8, R3, 0xf8, !PT ;  /* 0x0000000804037812 */ /* 0x000fe400078ef803 */
[----:B------:R-:W-:Y:S02]  /*0c00*/  LOP3.LUT R6, R6, 0x7ffffe00, RZ, 0xc0, !PT ;  /* 0x7ffffe0006067812 */ /* 0x000fe400078ec0ff */
[----:B------:R-:W-:Y:S02]  /*0c10*/  SHF.R.U32.HI R4, RZ, 0x3, R4 ;  /* 0x00000003ff047819 */ /* 0x000fe40000011604 */
[----:B------:R-:W-:Y:S01]  /*0c20*/  LOP3.LUT R2, R0, 0xfffffffc, RZ, 0xc0, !PT ;  /* 0xfffffffc00027812 */ /* 0x000fe200078ec0ff */
[----:B------:R-:W-:Y:S01]  /*0c30*/  IMAD R6, R9, 0x400, R6 ;  /* 0x0000040009067824 */ /* 0x000fe200078e0206 */
[----:B------:R-:W-:Y:S02]  /*0c40*/  LOP3.LUT R3, R3, R4, RZ, 0x3c, !PT ;  /* 0x0000000403037212 */ /* 0x000fe400078e3cff */
[----:B------:R-:W-:Y:S01]  /*0c50*/  LEA.HI R11, R11, R150, RZ, 0x5 ;  /* 0x000000960b0b7211 */ /* 0x000fe200078f28ff */
[----:B------:R-:W-:Y:S01]  /*0c60*/  IMAD.IADD R147, R157, 0x1, -R2 ;  /* 0x000000019d937824 */ /* 0x000fe200078e0a02 */
[----:B------:R-:W-:Y:S01]  /*0c70*/  R2P PR, R5, 0x6 ;  /* 0x0000000605007804 */ /* 0x000fe20000000000 */
[----:B------:R-:W-:Y:S01]  /*0c80*/  IMAD.IADD R3, R6, 0x1, R3 ;  /* 0x0000000106037824 */ /* 0x000fe200078e0203 */
[----:B------:R-:W-:-:S02]  /*0c90*/  SHF.R.S32.HI R11, RZ, 0x5, R11 ;  /* 0x00000005ff0b7819 */ /* 0x000fc4000001140b */
[----:B------:R-:W-:Y:S02]  /*0ca0*/  LEA.HI R4, R147, R147, RZ, 0x1 ;  /* 0x0000009393047211 */ /* 0x000fe400078f08ff */
[----:B------:R-:W-:Y:S01]  /*0cb0*/  LEA R16, R3, UR40, 0x1 ;  /* 0x0000002803107c11 */ /* 0x000fe2000f8e08ff */
[----:B------:R-:W-:Y:S01]  /*0cc0*/  IMAD.MOV.U32 R17, RZ, RZ, 0x40 ;  /* 0x00000040ff117424 */ /* 0x000fe200078e00ff */
[----:B------:R-:W-:Y:S01]  /*0cd0*/  LOP3.LUT R4, R4, 0x1ffffffe, RZ, 0xc0, !PT ;  /* 0x1ffffffe04047812 */ /* 0x000fe200078ec0ff */
[----:B------:R-:W-:Y:S02]  /*0ce0*/  IMAD.SHL.U32 R142, R147, 0x8, RZ ;  /* 0x00000008938e7824 */ /* 0x000fe400078e00ff */
[----:B------:R-:W-:Y:S02]  /*0cf0*/  IMAD R8, R8, -0x3, R151 ;  /* 0xfffffffd08087824 */ /* 0x000fe400078e0297 */
[----:B------:R-:W-:Y:S02]  /*0d00*/  IMAD R11, R11, 0x10, R12 ;  /* 0x000000100b0b7824 */ /* 0x000fe400078e020c */
[----:B------:R-:W-:Y:S01]  /*0d10*/  VIADD R18, R16, 0x21800 ;  /* 0x0002180010127836 */ /* 0x000fe20000000000 */
[----:B------:R-:W-:Y:S01]  /*0d20*/  SEL R17, R17, 0xffffffc0, !P2 ;  /* 0xffffffc011117807 */ /* 0x000fe20005000000 */
[----:B------:R-:W-:Y:S01]  /*0d30*/  VIADD R145, R142, 0x20 ;  /* 0x000000208e917836 */ /* 0x000fe20000000000 */
[----:B------:R-:W-:Y:S01]  /*0d40*/  LOP3.LUT R139, R10, 0x7ffffffc, RZ, 0xc0, !PT ;  /* 0x7ffffffc0a8b7812 */ /* 0x000fe200078ec0ff */
[----:B------:R-:W-:-:S02]  /*0d50*/  VIADD R146, R142, 0x40 ;  /* 0x000000408e927836 */ /* 0x000fc40000000000 */
[----:B------:R-:W-:Y:S02]  /*0d60*/  VIADD R22, R16, 0x21820 ;  /* 0x0002182010167836 */ /* 0x000fe40000000000 */
[----:B------:R-:W-:Y:S02]  /*0d70*/  IMAD R152, R8, 0x40, R11 ;  /* 0x0000004008987824 */ /* 0x000fe400078e020b */
[----:B------:R-:W-:Y:S02]  /*0d80*/  IMAD.IADD R3, R147, 0x1, -R4 ;  /* 0x0000000193037824 */ /* 0x000fe400078e0a04 */
[C---:B------:R-:W-:Y:S01]  /*0d90*/  @P1 VIADD R22, R18.reuse, 0xffffffe0 ;  /* 0xffffffe012161836 */ /* 0x040fe20000000000 */
[----:B------:R-:W-:Y:S01]  /*0da0*/  SHF.R.S32.HI R148, RZ, 0x2, R0 ;  /* 0x00000002ff947819 */ /* 0x000fe20000011400 */
[----:B------:R-:W-:Y:S01]  /*0db0*/  IMAD.IADD R18, R18, 0x1, R17 ;  /* 0x0000000112127824 */ /* 0x000fe200078e0211 */
[----:B------:R-:W-:Y:S01]  /*0dc0*/  SHF.R.S32.HI R156, RZ, 0x1f, R145 ;  /* 0x0000001fff9c7819 */ /* 0x000fe20000011491 */
[----:B------:R-:W-:Y:S01]  /*0dd0*/  IMAD.MOV.U32 R149, RZ, RZ, RZ ;  /* 0x000000ffff957224 */ /* 0x000fe200078e00ff */
[----:B------:R-:W-:Y:S01]  /*0de0*/  SHF.R.S32.HI R155, RZ, 0x1f, R146 ;  /* 0x0000001fff9b7819 */ /* 0x000fe20000011492 */
[----:B------:R-:W-:-:S02]  /*0df0*/  IMAD.MOV.U32 R2, RZ, RZ, RZ ;  /* 0x000000ffff027224 */ /* 0x000fc400078e00ff */
[----:B------:R-:W-:Y:S02]  /*0e00*/  IMAD.IADD R139, R150, 0x1, -R139 ;  /* 0x00000001968b7824 */ /* 0x000fe400078e0a8b */
[----:B------:R-:W-:Y:S02]  /*0e10*/  IMAD R140, R3, 0x8, R152 ;  /* 0x00000008038c7824 */ /* 0x000fe400078e0298 */
[----:B------:R-:W-:Y:S02]  /*0e20*/  IMAD.IADD R17, R17, 0x1, R22 ;  /* 0x0000000111117824 */ /* 0x000fe400078e0216 */
[----:B------:R-:W-:Y:S01]  /*0e30*/  VIADD R23, R22, 0x6000 ;  /* 0x0000600016177836 */ /* 0x000fe20000000000 */
[----:B------:R-:W-:Y:S01]  /*0e40*/  UMOV UR38, URZ ;  /* 0x0000003f00267c82 */ /* 0x000fe20008000000 */
[----:B--2---:R-:W-:-:S07]  /*0e50*/  LOP3.LUT R19, R15, 0x1, RZ, 0xfc, !PT ;  /* 0x000000010f137812 */ /* 0x004fce00078efcff */
.L_x_12115:
[----:B--2---:R-:W0:Y:S01]  /*0e60*/  LDC.64 R4, c[0x0][0xc88] ;  /* 0x00032200ff047b82 */ /* 0x004e220000000a00 */
[----:B------:R-:W-:Y:S01]  /*0e70*/  ULDC.64 UR4, c[0x0][0xa28] ;  /* 0x00028a0000047ab9 */ /* 0x000fe20000000a00 */
[----:B------:R-:W-:Y:S01]  /*0e80*/  ULDC.64 UR6, c[0x0][0xa18] ;  /* 0x0002860000067ab9 */ /* 0x000fe20000000a00 */
[----:B------:R-:W-:Y:S01]  /*0e90*/  IMAD.MOV.U32 R0, RZ, RZ, RZ ;  /* 0x000000ffff007224 */ /* 0x000fe200078e00ff */
[----:B------:R-:W-:Y:S01]  /*0ea0*/  ULDC.64 UR8, c[0x0][0xa20] ;  /* 0x0002880000087ab9 */ /* 0x000fe20000000a00 */
[----:B0-----:R-:W-:-:S05]  /*0eb0*/  IMAD.WIDE R4, R31, 0x4, R4 ;  /* 0x000000041f047825 */ /* 0x001fca00078e0204 */
[----:B------:R-:W2:Y:S01]  /*0ec0*/  LDG.E R141, desc[UR36][R4.64] ;  /* 0x00000024048d7981 */ /* 0x000ea2000c1e1900 */
[----:B------:R-:W-:Y:S02]  /*0ed0*/  ISETP.NE.U32.AND P0, PT, RZ, UR4, PT ;  /* 0x00000004ff007c0c */ /* 0x000fe4000bf05070 */
[----:B------:R-:W-:Y:S02]  /*0ee0*/  ISETP.NE.U32.AND P1, PT, RZ, UR6, PT ;  /* 0x00000006ff007c0c */ /* 0x000fe4000bf25070 */
[----:B------:R-:W-:Y:S02]  /*0ef0*/  ISETP.NE.AND.EX P0, PT, RZ, UR5, PT, P0 ;  /* 0x00000005ff007c0c */ /* 0x000fe4000bf05300 */
[----:B------:R-:W-:Y:S02]  /*0f00*/  ISETP.NE.AND.EX P1, PT, RZ, UR7, PT, P1 ;  /* 0x00000007ff007c0c */ /* 0x000fe4000bf25310 */
[----:B--2---:R-:W-:-:S09]  /*0f10*/  SHF.R.S32.HI R144, RZ, 0x1f, R141 ;  /* 0x0000001fff907819 */ /* 0x004fd2000001148d */
[----:B-1-3--:R-:W-:-:S04]  /*0f20*/  @P0 LEA R6, P2, R141, UR4, 0x2 ;  /* 0x000000048d060c11 */ /* 0x00afc8000f8410ff */
[C---:B------:R-:W-:Y:S01]  /*0f30*/  @P0 LEA.HI.X R7, R141.reuse, UR5, R144, 0x2, P2 ;  /* 0x000000058d070c11 */ /* 0x040fe200090f1490 */
[----:B------:R-:W-:Y:S01]  /*0f40*/  ULDC.64 UR4, c[0x0][0x418] ;  /* 0x0001060000047ab9 */ /* 0x000fe20000000a00 */
[----:B------:R-:W-:-:S03]  /*0f50*/  @P1 LEA R4, P2, R141, UR6, 0x2 ;  /* 0x000000068d041c11 */ /* 0x000fc6000f8410ff */
[----:B------:R0:W5:Y:S01]  /*0f60*/  @P0 LDG.E R0, desc[UR36][R6.64] ;  /* 0x0000002406000981 */ /* 0x000162000c1e1900 */
[----:B------:R-:W-:-:S05]  /*0f70*/  @P1 LEA.HI.X R5, R141, UR7, R144, 0x2, P2 ;  /* 0x000000078d051c11 */ /* 0x000fca00090f1490 */
[----:B------:R0:W5:Y:S01]  /*0f80*/  @P1 LDG.E R138, desc[UR36][R4.64] ;  /* 0x00000024048a1981 */ /* 0x000162000c1e1900 */
[----:B------:R-:W-:Y:S01]  /*0f90*/  UISETP.NE.U32.AND UP0, UPT, UR4, URZ, UPT ;  /* 0x0000003f0400728c */ /* 0x000fe2000bf05070 */
[----:B------:R-:W-:Y:S02]  /*0fa0*/  ISETP.NE.U32.AND P2, PT, RZ, UR8, PT ;  /* 0x00000008ff007c0c */ /* 0x000fe4000bf45070 */
[----:B------:R-:W-:Y:S01]  /*0fb0*/  ULDC UR4, c[0x0][0x424] ;  /* 0x0001090000047ab9 */ /* 0x000fe20000000800 */
[----:B------:R-:W-:Y:S01]  /*0fc0*/  UISETP.NE.AND.EX UP0, UPT, UR5, URZ, UPT, UP0 ;  /* 0x0000003f0500728c */ /* 0x000fe2000bf05300 */
[----:B------:R-:W-:Y:S02]  /*0fd0*/  ISETP.NE.AND.EX P2, PT, RZ, UR9, PT, P2 ;  /* 0x00000009ff007c0c */ /* 0x000fe4000bf45320 */
[----:B------:R-:W-:Y:S01]  /*0fe0*/  ULDC UR5, c[0x0][0x2f0] ;  /* 0x0000bc0000057ab9 */ /* 0x000fe20000000800 */
[----:B------:R-:W-:-:S04]  /*0ff0*/  USEL UR4, UR4, 0x1, UP0 ;  /* 0x0000000104047887 */ /* 0x000fc80008000000 */
[----:B------:R-:W-:Y:S01]  /*1000*/  UIMAD UR4, UR4, UR5, URZ ;  /* 0x00000005040472a4 */ /* 0x000fe2000f8e023f */
[----:B0---4-:R-:W-:Y:S11]  /*1010*/  @P1 BRA `(.L_x_12064) ;  /* 0x0000000000281947 */ /* 0x011ff60003800000 */
        /* <DEDUP_REMOVED lines=10> */
.L_x_12064:
[----:B------:R-:W-:Y:S02]  /*10c0*/  IMAD.U32 R137, RZ, RZ, UR4 ;  /* 0x00000004ff897e24 */ /* 0x000fe4000f8e00ff */
[----:B------:R-:W-:Y:S01]  /*10d0*/  IMAD.MOV.U32 R143, RZ, RZ, R30 ;  /* 0x000000ffff8f7224 */ /* 0x000fe200078e001e */
[----:B------:R-:W-:Y:S06]  /*10e0*/  @!P2 BRA `(.L_x_12065) ;  /* 0x000000000010a947 */ /* 0x000fec0003800000 */
[----:B------:R-:W-:-:S04]  /*10f0*/  LEA R4, P0, R141, UR8, 0x2 ;  /* 0x000000088d047c11 */ /* 0x000fc8000f8010ff */
[----:B------:R-:W-:-:S05]  /*1100*/  LEA.HI.X R5, R141, UR9, R144, 0x2, P0 ;  /* 0x000000098d057c11 */ /* 0x000fca00080f1490 */
[----:B------:R1:W5:Y:S01]  /*1110*/  LDG.E R137, desc[UR36][R4.64] ;  /* 0x0000002404897981 */ /* 0x000362000c1e1900 */
[----:B------:R-:W-:Y:S05]  /*1120*/  BRA `(.L_x_12066) ;  /* 0x0000000000247947 */ /* 0x000fea0003800000 */
.L_x_12065:
        /* <DEDUP_REMOVED lines=9> */
.L_x_12066:
[----:B------:R-:W2:Y:S01]  /*11c0*/  LDC R154, c[0x0][0x448] ;  /* 0x00011200ff9a7b82 */ /* 0x000ea20000000800 */
[----:B------:R-:W-:Y:S01]  /*11d0*/  IMAD R136, R29, 0xc0, RZ ;  /* 0x000000c01d887824 */ /* 0x000fe200078e02ff */
[----:B------:R-:W-:Y:S01]  /*11e0*/  CS2R R134, SRZ ;  /* 0x0000000000867805 */ /* 0x000fe2000001ff00 */
[----:B-----5:R-:W-:Y:S01]  /*11f0*/  IMAD.IADD R137, R137, 0x1, -R0 ;  /* 0x0000000189897824 */ /* 0x020fe200078e0a00 */
[----:B------:R-:W-:Y:S01]  /*1200*/  CS2R R132, SRZ ;  /* 0x0000000000847805 */ /* 0x000fe2000001ff00 */
[----:B------:R-:W-:Y:S01]  /*1210*/  VIADD R3, R136, 0xbf ;  /* 0x000000bf88037836 */ /* 0x000fe20000000000 */
[----:B------:R-:W-:Y:S01]  /*1220*/  CS2R R130, SRZ ;  /* 0x0000000000827805 */ /* 0x000fe2000001ff00 */
        /* <DEDUP_REMOVED lines=17> */
[----:B--2---:R-:W-:Y:S02]  /*1340*/  ISETP.NE.AND P0, PT, R154, 0x1, PT ;  /* 0x000000019a00780c */ /* 0x004fe40003f05270 */
[----:B------:R-:W-:-:S02]  /*1350*/  CS2R R98, SRZ ;  /* 0x0000000000627805 */ /* 0x000fc4000001ff00 */
[----:B------:R-:W-:Y:S02]  /*1360*/  CS2R R96, SRZ ;  /* 0x0000000000607805 */ /* 0x000fe4000001ff00 */
[----:B------:R-:W-:Y:S01]  /*1370*/  CS2R R6, SRZ ;  /* 0x0000000000067805 */ /* 0x000fe2000001ff00 */
[----:B------:R-:W-:Y:S01]  /*1380*/  IMAD.MOV.U32 R94, RZ, RZ, RZ ;  /* 0x000000ffff5e7224 */ /* 0x000fe200078e00ff */
[----:B------:R-:W-:Y:S01]  /*1390*/  CS2R R90, SRZ ;  /* 0x00000000005a7805 */ /* 0x000fe2000001ff00 */
[----:B------:R-:W-:Y:S02]  /*13a0*/  IMAD.MOV.U32 R93, RZ, RZ, RZ ;  /* 0x000000ffff5d7224 */ /* 0x000fe400078e00ff */
[----:B------:R-:W-:Y:S02]  /*13b0*/  IMAD.MOV.U32 R89, RZ, RZ, RZ ;  /* 0x000000ffff597224 */ /* 0x000fe400078e00ff */
[----:B-1----:R-:W1:Y:S08]  /*13c0*/  @P0 LDC R4, c[0x0][0x44c] ;  /* 0x00011300ff040b82 */ /* 0x002e700000000800 */
[----:B------:R-:W2:Y:S01]  /*13d0*/  @P0 LDC R5, c[0x0][0x450] ;  /* 0x00011400ff050b82 */ /* 0x000ea20000000800 */
[----:B-1----:R-:W-:Y:S01]  /*13e0*/  @P0 IMAD.HI.U32 R0, R3, R4, RZ ;  /* 0x0000000403000227 */ /* 0x002fe200078e00ff */
[----:B0-----:R-:W-:-:S04]  /*13f0*/  IADD3 R4, R137, 0x80, -R138 ;  /* 0x0000008089047810 */ /* 0x001fc80007ffe88a */
[----:B--2---:R-:W-:Y:S01]  /*1400*/  @P0 SHF.R.U32.HI R3, RZ, R5, R0 ;  /* 0x00000005ff030219 */ /* 0x004fe20000011600 */
[----:B------:R-:W-:Y:S01]  /*1410*/  VIADD R0, R137, 0x7f ;  /* 0x0000007f89007836 */ /* 0x000fe20000000000 */
[----:B------:R-:W-:-:S03]  /*1420*/  PLOP3.LUT P0, PT, PT, PT, PT, 0x80, 0x0 ;  /* 0x000000000000781c */ /* 0x000fc60003f0f070 */
[----:B------:R-:W-:Y:S01]  /*1430*/  IMAD.IADD R4, R4, 0x1, R3 ;  /* 0x0000000104047824 */ /* 0x000fe200078e0203 */
[----:B------:R-:W-:-:S04]  /*1440*/  SHF.R.S32.HI R3, RZ, 0x1f, R0 ;  /* 0x0000001fff037819 */ /* 0x000fc80000011400 */
[----:B------:R-:W-:Y:S02]  /*1450*/  SHF.R.S32.HI R5, RZ, 0x1f, R4 ;  /* 0x0000001fff057819 */ /* 0x000fe40000011404 */
[----:B------:R-:W-:Y:S01]  /*1460*/  LEA.HI R3, R3, R0, RZ, 0x7 ;  /* 0x0000000003037211 */ /* 0x000fe200078f38ff */
[----:B------:R-:W-:Y:S01]  /*1470*/  IMAD.MOV.U32 R0, RZ, RZ, RZ ;  /* 0x000000ffff007224 */ /* 0x000fe200078e00ff */
[----:B------:R-:W-:Y:S02]  /*1480*/  LEA.HI R5, R5, R4, RZ, 0x7 ;  /* 0x0000000405057211 */ /* 0x000fe400078f38ff */
[----:B------:R-:W-:Y:S01]  /*1490*/  SHF.R.S32.HI R88, RZ, 0x7, R3 ;  /* 0x00000007ff587819 */ /* 0x000fe20000011403 */
[----:B------:R-:W-:Y:S01]  /*14a0*/  IMAD.MOV.U32 R3, RZ, RZ, RZ ;  /* 0x000000ffff037224 */ /* 0x000fe200078e00ff */
[----:B------:R-:W-:-:S04]  /*14b0*/  SHF.R.S32.HI R5, RZ, 0x7, R5 ;  /* 0x00000007ff057819 */ /* 0x000fc80000011405 */
[----:B------:R-:W-:-:S04]  /*14c0*/  VIMNMX R88, R88, R5, PT ;  /* 0x0000000558587248 */ /* 0x000fc80003fe0100 */
[----:B------:R-:W-:-:S13]  /*14d0*/  ISETP.GE.AND P1, PT, R88, 0x1, PT ;  /* 0x000000015800780c */ /* 0x000fda0003f26270 */
[----:B------:R-:W-:Y:S05]  /*14e0*/  @!P1 BRA `(.L_x_12067) ;  /* 0x0000007800989947 */ /* 0x000fea0003800000 */
        /* <DEDUP_REMOVED lines=32> */
.L_x_12068:
[----:B------:R-:W-:Y:S02]  /*16f0*/  LEA.HI R0, R149, R149, RZ, 0x1 ;  /* 0x0000009595007211 */ /* 0x000fe400078f08ff */
[----:B------:R-:W-:Y:S02]  /*1700*/  ISETP.NE.AND P0, PT, R19, 0x3, PT ;  /* 0x000000031300780c */ /* 0x000fe40003f05270 */
[----:B------:R-:W-:-:S05]  /*1710*/  LOP3.LUT R0, R0, 0xfffffffe, RZ, 0xc0, !PT ;  /* 0xfffffffe00007812 */ /* 0x000fca00078ec0ff */
[----:B------:R-:W-:-:S05]  /*1720*/  IMAD.IADD R0, R149, 0x1, -R0 ;  /* 0x0000000195007824 */ /* 0x000fca00078e0a00 */
[----:B------:R-:W-:-:S04]  /*1730*/  SHF.L.U32 R0, R0, 0x1f, RZ ;  /* 0x0000001f00007819 */ /* 0x000fc800000006ff */
[----:B------:R-:W0:Y:S02]  /*1740*/  SYNCS.PHASECHK.TRANS64.TRYWAIT P1, [UR40+0x2d800], R0 ;  /* 0x02d80000ff0075a7 */ /* 0x000e240008020168 */
[----:B0-----:R-:W-:Y:S05]  /*1750*/  @!P1 BRA `(.L_x_12069) ;  /* 0x000000e800c49947 */ /* 0x001fea0003800000 */
.L_x_12200:
[----:B------:R-:W-:Y:S05]  /*1760*/  @!P0 BRA `(.L_x_12070) ;  /* 0x0000000000048947 */ /* 0x000fea0003800000 */
[----:B------:R-:W-:Y:S01]  /*1770*/  BPT.TRAP 0x1 ;  /* 0x000000040000795c */ /* 0x000fe20000300000 */
.L_x_12070:
[----:B0-----:R-:W-:Y:S01]  /*1780*/  IMAD.U32 R3, RZ, RZ, UR38 ;  /* 0x00000026ff037e24 */ /* 0x001fe2000f8e00ff */
[----:B------:R-:W-:-:S04]  /*1790*/  SHF.L.U32 R0, R2, 0x1f, RZ ;  /* 0x0000001f02007819 */ /* 0x000fc800000006ff */
[----:B------:R-:W-:-:S04]  /*17a0*/  LEA R3, R3, UR40, 0x3 ;  /* 0x0000002803037c11 */ /* 0x000fc8000f8e18ff */
[----:B------:R0:W1:Y:S01]  /*17b0*/  SYNCS.PHASECHK.TRANS64.TRYWAIT P1, [R3+URZ+0x2d830], R0 ;  /* 0x02d83000030075a7 */ /* 0x000062000802017f */
[----:B------:R-:W-:Y:S05]  /*17c0*/  @!P0 BRA `(.L_x_12071) ;  /* 0x0000000000048947 */ /* 0x000fea0003800000 */
[----:B------:R-:W-:Y:S01]  /*17d0*/  BPT.TRAP 0x1 ;  /* 0x000000040000795c */ /* 0x000fe20000300000 */
.L_x_12071:
[----:B-1----:R-:W-:Y:S05]  /*17e0*/  @P1 BRA `(.L_x_12072) ;  /* 0x0000000000081947 */ /* 0x002fea0003800000 */
[----:B------:R-:W1:Y:S02]  /*17f0*/  SYNCS.PHASECHK.TRANS64.TRYWAIT P1, [R3+URZ+0x2d830], R0 ;  /* 0x02d83000030075a7 */ /* 0x000e64000802017f */
[----:B-1----:R-:W-:Y:S05]  /*1800*/  @!P1 BRA `(.L_x_12073) ;  /* 0x000000e800b09947 */ /* 0x002fea0003800000 */
.L_x_12072:
        /* <DEDUP_REMOVED lines=49> */
.L_x_12074:
[----:B------:R-:W-:Y:S01]  /*1b20*/  ISETP.NE.AND P4, PT, R154, 0x1, PT ;  /* 0x000000019a00780c */ /* 0x000fe20003f85270 */
[----:B------:R-:W-:Y:S01]  /*1b30*/  IMAD.IADD R89, R140, 0x1, R136 ;  /* 0x000000018c597824 */ /* 0x000fe200078e0288 */
[----:B------:R-:W-:Y:S01]  /*1b40*/  ULDC UR6, c[0x0][0x988] ;  /* 0x0002620000067ab9 */ /* 0x000fe20000000800 */
[----:B------:R-:W-:Y:S01]  /*1b50*/  IMAD.MOV.U32 R7, RZ, RZ, -0x80 ;  /* 0xffffff80ff077424 */ /* 0x000fe200078e00ff */
        /* <DEDUP_REMOVED lines=8> */
[----:B01----:R-:W0:Y:S08]  /*1be0*/  @P4 LDC R0, c[0x0][0x44c] ;  /* 0x00011300ff004b82 */ /* 0x003e300000000800 */
[----:B------:R-:W1:Y:S01]  /*1bf0*/  @P4 LDC R5, c[0x0][0x450] ;  /* 0x00011400ff054b82 */ /* 0x000e620000000800 */
[----:B0-----:R-:W-:-:S05]  /*1c00*/  @P4 IMAD.HI.U32 R0, R89, R0, RZ ;  /* 0x0000000059004227 */ /* 0x001fca00078e00ff */
[----:B-1----:R-:W-:Y:S01]  /*1c10*/  @P4 SHF.R.U32.HI R89, RZ, R5, R0 ;  /* 0x00000005ff594219 */ /* 0x002fe20000011600 */
[----:B------:R-:W-:-:S04]  /*1c20*/  IMAD R0, R88, R7, 0x80 ;  /* 0x0000008058007424 */ /* 0x000fc800078e0207 */
[----:B------:R-:W0:Y:S01]  /*1c30*/  SHFL.IDX PT, R5, R89, 0x1, 0x1c1f ;  /* 0x003c1f0059057f89 */ /* 0x000e2200000e0000 */
[----:B------:R-:W-:Y:S02]  /*1c40*/  VIADD R4, R0, 0x1 ;  /* 0x0000000100047836 */ /* 0x000fe40000000000 */
[----:B------:R-:W-:Y:S02]  /*1c50*/  IMAD.IADD R0, R137, 0x1, R0 ;  /* 0x0000000189007824 */ /* 0x000fe400078e0200 */
        /* <DEDUP_REMOVED lines=96> */
[----:B------:R-:W-:Y:S02]  /*2260*/  FSEL R87, R87, -INF , P1 ;  /* 0xff80000057577808 */ /* 0x000fe40000800000 */
[----:B------:R-:W-:-:S04]  /*2270*/  FMNMX.FTZ R62, R9, R62, !PT ;  /* 0x0000003e093e7209 */ /* 0x000fc80007810000 */
[----:B------:R-:W-:Y:S02]  /*2280*/  FMNMX.FTZ R27, R87, R62, !PT ;  /* 0x0000003e571b7209 */ /* 0x000fe40007810000 */
[----:B------:R-:W0:Y:S04]  /*2290*/  SHFL.IDX PT, R62, R89, RZ, 0x1c1f ;  /* 0x001c1fff593e7589 */ /* 0x000e2800000e0000 */
[----:B------:R-:W1:Y:S01]  /*22a0*/  SHFL.BFLY PT, R0, R27, 0x2, 0x1f ;  /* 0x0c401f001b007f89 */ /* 0x000e6200000e0000 */
[----:B0-----:R-:W-:Y:S02]  /*22b0*/  VIADDMNMX R62, R62, R98, R91, PT ;  /* 0x000000623e3e7246 */ /* 0x001fe4000380015b */
[----:B-1----:R-:W-:Y:S01]  /*22c0*/  FMNMX.FTZ R31, R27, R0, !PT ;  /* 0x000000001b1f7209 */ /* 0x002fe20007810000 */
[----:B------:R-:W-:Y:S01]  /*22d0*/  IMAD.U32 R0, RZ, RZ, UR6 ;  /* 0x00000006ff007e24 */ /* 0x000fe2000f8e00ff */
[----:B------:R-:W-:-:S02]  /*22e0*/  ISETP.GT.AND P2, PT, R62, 0x1, PT ;  /* 0x000000013e00780c */ /* 0x000fc40003f44270 */
[C---:B------:R-:W-:Y:S01]  /*22f0*/  ISETP.GT.AND P3, PT, R62.reuse, 0x8, PT ;  /* 0x000000083e00780c */ /* 0x040fe20003f64270 */
[----:B------:R-:W0:Y:S01]  /*2300*/  SHFL.BFLY PT, R74, R31, 0x1, 0x1f ;  /* 0x0c201f001f4a7f89 */ /* 0x000e2200000e0000 */
[----:B------:R-:W-:Y:S02]  /*2310*/  FSEL R25, R25, -INF , P2 ;  /* 0xff80000019197808 */ /* 0x000fe40001000000 */
[----:B------:R-:W-:Y:S02]  /*2320*/  ISETP.GT.AND P2, PT, R62, 0x10, PT ;  /* 0x000000103e00780c */ /* 0x000fe40003f44270 */
[----:B------:R-:W-:Y:S02]  /*2330*/  R2UR UR6, R3 ;  /* 0x00000000030672ca */ /* 0x000fe400000e0000 */
[----:B------:R-:W-:Y:S02]  /*2340*/  FSEL R39, R32, -INF , P2 ;  /* 0xff80000020277808 */ /* 0x000fe40001000000 */
[----:B------:R-:W-:-:S04]  /*2350*/  ISETP.GT.AND P2, PT, R62, 0x18, PT ;  /* 0x000000183e00780c */ /* 0x000fc80003f44270 */
[----:B------:R-:W-:Y:S02]  /*2360*/  FSEL R47, R36, -INF , P2 ;  /* 0xff800000242f7808 */ /* 0x000fe40001000000 */
[----:B------:R-:W-:-:S03]  /*2370*/  ISETP.GT.AND P2, PT, R62, 0x20, PT ;  /* 0x000000203e00780c */ /* 0x000fc60003f44270 */
[----:B------:R-:W-:Y:S01]  /*2380*/  UIADD3 UR6, UR6, 0x2d840, URZ ;  /* 0x0002d84006067890 */ /* 0x000fe2000fffe03f */
[----:B------:R-:W-:Y:S02]  /*2390*/  FSEL R55, R40, -INF , P2 ;  /* 0xff80000028377808 */ /* 0x000fe40001000000 */
[----:B------:R-:W-:Y:S01]  /*23a0*/  ISETP.GT.AND P2, PT, R62, 0x28, PT ;  /* 0x000000283e00780c */ /* 0x000fe20003f44270 */
[----:B------:R-:W-:Y:S01]  /*23b0*/  UPRMT UR6, UR41, 0x654, UR6 ;  /* 0x0000065429067896 */ /* 0x000fe20008000006 */
[----:B0-----:R-:W-:Y:S02]  /*23c0*/  FMNMX.FTZ R5, R31, R74, !PT ;  /* 0x0000004a1f057209 */ /* 0x001fe40007810000 */
[----:B------:R-:W-:Y:S02]  /*23d0*/  FSEL R31, R28, -INF , P3 ;  /* 0xff8000001c1f7808 */ /* 0x000fe40001800000 */
[C---:B------:R-:W-:Y:S01]  /*23e0*/  FSETP.NEU.FTZ.AND P1, PT, R5.reuse, -INF , PT ;  /* 0xff8000000500780b */ /* 0x040fe20003f3d000 */
[----:B------:R-:W-:Y:S01]  /*23f0*/  FMUL.FTZ R21, R5, R0 ;  /* 0x0000000005157220 */ /* 0x000fe20000410000 */
[----:B------:R-:W-:-:S02]  /*2400*/  FSEL R67, R44, -INF , P2 ;  /* 0xff8000002c437808 */ /* 0x000fc40001000000 */
[----:B------:R-:W-:Y:S01]  /*2410*/  SYNCS.ARRIVE.TRANS64.RED.A1T0 RZ, [UR6], RZ ;  /* 0x000000ffffff79a7 */ /* 0x000fe20008100406 */
[C---:B------:R-:W-:Y:S02]  /*2420*/  ISETP.GT.AND P2, PT, R62.reuse, 0x30, PT ;  /* 0x000000303e00780c */ /* 0x040fe40003f44270 */
[----:B------:R-:W-:Y:S02]  /*2430*/  FSEL R21, R21, RZ, P1 ;  /* 0x000000ff15157208 */ /* 0x000fe40000800000 */
[----:B------:R-:W-:Y:S02]  /*2440*/  ISETP.GT.AND P1, PT, R62, RZ, PT ;  /* 0x000000ff3e00720c */ /* 0x000fe40003f24270 */
[----:B------:R-:W-:Y:S01]  /*2450*/  FSEL R71, R48, -INF , P2 ;  /* 0xff80000030477808 */ /* 0x000fe20001000000 */
[-CC-:B------:R-:W-:Y:S01]  /*2460*/  FFMA.FTZ R26, R26, R0.reuse, -R21.reuse ;  /* 0x000000001a1a7223 */ /* 0x180fe20000010815 */
[----:B------:R-:W-:Y:S01]  /*2470*/  FSEL R27, R24, -INF , P1 ;  /* 0xff800000181b7808 */ /* 0x000fe20000800000 */
[-CC-:B------:R-:W-:Y:S01]  /*2480*/  FFMA.FTZ R35, R100, R0.reuse, -R21.reuse ;  /* 0x0000000064237223 */ /* 0x180fe20000010815 */
[----:B------:R-:W-:Y:S01]  /*2490*/  ISETP.GT.AND P1, PT, R62, 0x9, PT ;  /* 0x000000093e00780c */ /* 0x000fe20003f24270 */
[-CC-:B------:R-:W-:Y:S01]  /*24a0*/  FFMA.FTZ R79, R12, R0.reuse, -R21.reuse ;  /* 0x000000000c4f7223 */ /* 0x180fe20000010815 */
[----:B------:R-:W-:Y:S01]  /*24b0*/  FMNMX.FTZ R24, R27, R25, !PT ;  /* 0x000000191b187209 */ /* 0x000fe20007810000 */
[----:B------:R-:W-:Y:S01]  /*24c0*/  MUFU.EX2 R26, R26 ;  /* 0x0000001a001a7308 */ /* 0x000fe20000000800 */
[----:B------:R-:W-:Y:S01]  /*24d0*/  FSEL R29, R29, -INF , P1 ;  /* 0xff8000001d1d7808 */ /* 0x000fe20000800000 */
[--C-:B------:R-:W-:Y:S01]  /*24e0*/  FFMA.FTZ R96, R96, R0, -R21.reuse ;  /* 0x0000000060607223 */ /* 0x100fe20000010815 */
[----:B------:R-:W-:Y:S01]  /*24f0*/  FMNMX.FTZ R28, R31, R24, !PT ;  /* 0x000000181f1c7209 */ /* 0x000fe20007810000 */
[-CC-:B------:R-:W-:Y:S01]  /*2500*/  FFMA.FTZ R43, R94, R0.reuse, -R21.reuse ;  /* 0x000000005e2b7223 */ /* 0x180fe20000010815 */
[----:B------:R-:W-:Y:S01]  /*2510*/  ISETP.GT.AND P1, PT, R62, 0x11, PT ;  /* 0x000000113e00780c */ /* 0x000fe20003f24270 */
[--C-:B------:R-:W-:Y:S01]  /*2520*/  FFMA.FTZ R92, R92, R0, -R21.reuse ;  /* 0x000000005c5c7223 */ /* 0x100fe20000010815 */
[----:B------:R-:W-:Y:S01]  /*2530*/  FMNMX.FTZ R28, R29, R28, !PT ;  /* 0x0000001c1d1c7209 */ /* 0x000fe20007810000 */
[----:B------:R-:W0:Y:S01]  /*2540*/  MUFU.EX2 R35, R35 ;  /* 0x0000002300237308 */ /* 0x000e220000000800 */
[----:B------:R-:W-:Y:S01]  /*2550*/  FSEL R33, R33, -INF , P1 ;  /* 0xff80000021217808 */ /* 0x000fe20000800000 */
[--C-:B------:R-:W-:Y:S01]  /*2560*/  FFMA.FTZ R30, R30, R0, -R21.reuse ;  /* 0x000000001e1e7223 */ /* 0x100fe20000010815 */
[----:B------:R-:W-:Y:S01]  /*2570*/  FMNMX.FTZ R28, R39, R28, !PT ;  /* 0x0000001c271c7209 */ /* 0x000fe20007810000 */
[-CC-:B------:R-:W-:Y:S01]  /*2580*/  FFMA.FTZ R54, R54, R0.reuse, -R21.reuse ;  /* 0x0000000036367223 */ /* 0x180fe20000010815 */
[----:B------:R-:W-:Y:S01]  /*2590*/  ISETP.GT.AND P1, PT, R62, 0x19, PT ;  /* 0x000000193e00780c */ /* 0x000fe20003f24270 */
[--C-:B------:R-:W-:Y:S01]  /*25a0*/  FFMA.FTZ R40, R11, R0, -R21.reuse ;  /* 0x000000000b287223 */ /* 0x100fe20000010815 */
[----:B------:R-:W-:Y:S01]  /*25b0*/  FMNMX.FTZ R28, R33, R28, !PT ;  /* 0x0000001c211c7209 */ /* 0x000fe20007810000 */
[----:B------:R-:W1:Y:S01]  /*25c0*/  MUFU.EX2 R24, R96 ;  /* 0x0000006000187308 */ /* 0x000e620000000800 */
[----:B------:R-:W-:Y:S01]  /*25d0*/  FSEL R37, R37, -INF , P1 ;  /* 0xff80000025257808 */ /* 0x000fe20000800000 */
[--C-:B------:R-:W-:Y:S01]  /*25e0*/  FFMA.FTZ R44, R70, R0, -R21.reuse ;  /* 0x00000000462c7223 */ /* 0x100fe20000010815 */
[----:B------:R-:W-:Y:S01]  /*25f0*/  FMNMX.FTZ R32, R47, R28, !PT ;  /* 0x0000001c2f207209 */ /* 0x000fe20007810000 */
[-CC-:B------:R-:W-:Y:S01]  /*2600*/  FFMA.FTZ R42, R42, R0.reuse, -R21.reuse ;  /* 0x000000002a2a7223 */ /* 0x180fe20000010815 */
[----:B------:R-:W-:Y:S01]  /*2610*/  ISETP.GT.AND P1, PT, R62, 0x21, PT ;  /* 0x000000213e00780c */ /* 0x000fe20003f24270 */
[--C-:B------:R-:W-:Y:S01]  /*2620*/  FFMA.FTZ R48, R58, R0, -R21.reuse ;  /* 0x000000003a307223 */ /* 0x100fe20000010815 */
[----:B------:R-:W-:Y:S01]  /*2630*/  FMNMX.FTZ R32, R37, R32, !PT ;  /* 0x0000002025207209 */ /* 0x000fe20007810000 */
[----:B------:R-:W-:Y:S01]  /*2640*/  MUFU.EX2 R43, R43 ;  /* 0x0000002b002b7308 */ /* 0x000fe20000000800 */
[----:B------:R-:W-:Y:S01]  /*2650*/  FSEL R51, R41, -INF , P1 ;  /* 0xff80000029337808 */ /* 0x000fe20000800000 */
[----:B------:R-:W-:Y:S01]  /*2660*/  FFMA.FTZ R41, R90, R0, -R21 ;  /* 0x000000005a297223 */ /* 0x000fe20000010815 */
[----:B------:R-:W-:Y:S01]  /*2670*/  FMNMX.FTZ R32, R55, R32, !PT ;  /* 0x0000002037207209 */ /* 0x000fe20007810000 */
[----:B0-----:R-:W-:Y:S01]  /*2680*/  FADD.FTZ R11, R26, R35 ;  /* 0x000000231a0b7221 */ /* 0x001fe20000010000 */
[----:B------:R-:W-:Y:S01]  /*2690*/  ISETP.GT.AND P1, PT, R62, 0x29, PT ;  /* 0x000000293e00780c */ /* 0x000fe20003f24270 */
[----:B------:R-:W-:Y:S01]  /*26a0*/  FFMA.FTZ R7, R7, R0, -R21 ;  /* 0x0000000007077223 */ /* 0x000fe20000010815 */
[----:B------:R-:W-:Y:S01]  /*26b0*/  FMNMX.FTZ R32, R51, R32, !PT ;  /* 0x0000002033207209 */ /* 0x000fe20007810000 */
[----:B------:R-:W-:Y:S01]  /*26c0*/  MUFU.EX2 R28, R92 ;  /* 0x0000005c001c7308 */ /* 0x000fe20000000800 */
[----:B------:R-:W-:Y:S01]  /*26d0*/  FSEL R45, R45, -INF , P1 ;  /* 0xff8000002d2d7808 */ /* 0x000fe20000800000 */
[----:B-1----:R-:W-:Y:S01]  /*26e0*/  FADD.FTZ R70, R24, R11 ;  /* 0x0000000b18467221 */ /* 0x002fe20000010000 */
[----:B------:R-:W-:-:S02]  /*26f0*/  FMNMX.FTZ R32, R67, R32, !PT ;  /* 0x0000002043207209 */ /* 0x000fc40007810000 */
[C---:B------:R-:W-:Y:S02]  /*2700*/  ISETP.GT.AND P1, PT, R62.reuse, 0x31, PT ;  /* 0x000000313e00780c */ /* 0x040fe40003f24270 */
[----:B------:R-:W-:Y:S01]  /*2710*/  FMNMX.FTZ R32, R45, R32, !PT ;  /* 0x000000202d207209 */ /* 0x000fe20007810000 */
[----:B------:R-:W0:Y:S01]  /*2720*/  MUFU.EX2 R41, R41 ;  /* 0x0000002900297308 */ /* 0x000e220000000800 */
[----:B------:R-:W-:Y:S02]  /*2730*/  ISETP.GT.AND P2, PT, R62, 0x38, PT ;  /* 0x000000383e00780c */ /* 0x000fe40003f44270 */
[----:B------:R-:W-:Y:S01]  /*2740*/  FSEL R75, R49, -INF , P1 ;  /* 0xff800000314b7808 */ /* 0x000fe20000800000 */
[--C-:B------:R-:W-:Y:S01]  /*2750*/  FFMA.FTZ R49, R38, R0, -R21.reuse ;  /* 0x0000000026317223 */ /* 0x100fe20000010815 */
[----:B------:R-:W-:Y:S01]  /*2760*/  FMNMX.FTZ R32, R71, R32, !PT ;  /* 0x0000002047207209 */ /* 0x000fe20007810000 */
[----:B------:R-:W-:Y:S01]  /*2770*/  FFMA.FTZ R38, R15, R0, -R21 ;  /* 0x000000000f267223 */ /* 0x000fe20000010815 */
[----:B------:R-:W-:Y:S01]  /*2780*/  ISETP.GT.AND P1, PT, R62, 0x39, PT ;  /* 0x000000393e00780c */ /* 0x000fe20003f24270 */
[----:B------:R-:W-:Y:S01]  /*2790*/  MUFU.EX2 R30, R30 ;  /* 0x0000001e001e7308 */ /* 0x000fe20000000800 */
[----:B------:R-:W-:-:S02]  /*27a0*/  FSEL R89, R52, -INF , P2 ;  /* 0xff80000034597808 */ /* 0x000fc40001000000 */
[----:B------:R-:W-:Y:S02]  /*27b0*/  FMNMX.FTZ R32, R75, R32, !PT ;  /* 0x000000204b207209 */ /* 0x000fe40007810000 */
[----:B------:R-:W-:Y:S02]  /*27c0*/  ISETP.GT.AND P2, PT, R62, 0x40, PT ;  /* 0x000000403e00780c */ /* 0x000fe40003f44270 */
[----:B------:R-:W-:Y:S01]  /*27d0*/  FSEL R91, R53, -INF , P1 ;  /* 0xff800000355b7808 */ /* 0x000fe20000800000 */
[----:B------:R-:W-:Y:S01]  /*27e0*/  MUFU.EX2 R49, R49 ;  /* 0x0000003100317308 */ /* 0x000fe20000000800 */
[----:B------:R-:W-:Y:S01]  /*27f0*/  FMNMX.FTZ R36, R89, R32, !PT ;  /* 0x0000002059247209 */ /* 0x000fe20007810000 */
[-CC-:B------:R-:W-:Y:S01]  /*2800*/  FFMA.FTZ R53, R34, R0.reuse, -R21.reuse ;  /* 0x0000000022357223 */ /* 0x180fe20000010815 */
[----:B------:R-:W-:Y:S01]  /*2810*/  ISETP.GT.AND P1, PT, R62, 0x41, PT ;  /* 0x000000413e00780c */ /* 0x000fe20003f24270 */
[-CC-:B------:R-:W-:Y:S01]  /*2820*/  FFMA.FTZ R34, R46, R0.reuse, -R21.reuse ;  /* 0x000000002e227223 */ /* 0x180fe20000010815 */
[----:B------:R-:W-:Y:S01]  /*2830*/  FSEL R93, R56, -INF , P2 ;  /* 0xff800000385d7808 */ /* 0x000fe20001000000 */
[----:B------:R-:W-:Y:S01]  /*2840*/  FFMA.FTZ R46, R66, R0, -R21 ;  /* 0x00000000422e7223 */ /* 0x000fe20000010815 */
[----:B------:R-:W-:Y:S01]  /*2850*/  FMNMX.FTZ R36, R91, R36, !PT ;  /* 0x000000245b247209 */ /* 0x000fe20007810000 */
[----:B------:R1:W-:Y:S01]  /*2860*/  MUFU.EX2 R32, R42 ;  /* 0x0000002a00207308 */ /* 0x0003e20000000800 */
[----:B------:R-:W-:-:S02]  /*2870*/  ISETP.GT.AND P2, PT, R62, 0x48, PT ;  /* 0x000000483e00780c */ /* 0x000fc40003f44270 */
[----:B------:R-:W-:Y:S01]  /*2880*/  FSEL R95, R57, -INF , P1 ;  /* 0xff800000395f7808 */ /* 0x000fe20000800000 */
[--C-:B------:R-:W-:Y:S01]  /*2890*/  FFMA.FTZ R57, R20, R0, -R21.reuse ;  /* 0x0000000014397223 */ /* 0x100fe20000010815 */
[----:B------:R-:W-:Y:S01]  /*28a0*/  FMNMX.FTZ R36, R93, R36, !PT ;  /* 0x000000245d247209 */ /* 0x000fe20007810000 */
[-CC-:B------:R-:W-:Y:S01]  /*28b0*/  FFMA.FTZ R20, R50, R0.reuse, -R21.reuse ;  /* 0x0000000032147223 */ /* 0x180fe20000010815 */
[----:B------:R-:W-:Y:S01]  /*28c0*/  ISETP.GT.AND P1, PT, R62, 0x49, PT ;  /* 0x000000493e00780c */ /* 0x000fe20003f24270 */
[----:B------:R-:W-:Y:S01]  /*28d0*/  MUFU.EX2 R53, R53 ;  /* 0x0000003500357308 */ /* 0x000fe20000000800 */
[----:B------:R-:W-:Y:S01]  /*28e0*/  FSEL R97, R60, -INF , P2 ;  /* 0xff8000003c617808 */ /* 0x000fe20001000000 */
[--C-:B-1----:R-:W-:Y:S01]  /*28f0*/  FFMA.FTZ R42, R13, R0, -R21.reuse ;  /* 0x000000000d2a7223 */ /* 0x102fe20000010815 */
[----:B------:R-:W-:Y:S01]  /*2900*/  FMNMX.FTZ R36, R95, R36, !PT ;  /* 0x000000245f247209 */ /* 0x000fe20007810000 */
[----:B------:R-:W-:Y:S01]  /*2910*/  FFMA.FTZ R50, R83, R0, -R21 ;  /* 0x0000000053327223 */ /* 0x000fe20000010815 */
[----:B------:R-:W-:-:S02]  /*2920*/  ISETP.GT.AND P2, PT, R62, 0x50, PT ;  /* 0x000000503e00780c */ /* 0x000fc40003f44270 */
[----:B------:R-:W-:Y:S01]  /*2930*/  FSEL R99, R61, -INF , P1 ;  /* 0xff8000003d637808 */ /* 0x000fe20000800000 */
[--C-:B------:R-:W-:Y:S01]  /*2940*/  FFMA.FTZ R61, R14, R0, -R21.reuse ;  /* 0x000000000e3d7223 */ /* 0x100fe20000010815 */
[----:B------:R-:W-:Y:S01]  /*2950*/  FMNMX.FTZ R36, R97, R36, !PT ;  /* 0x0000002461247209 */ /* 0x000fe20007810000 */
[----:B------:R-:W-:Y:S01]  /*2960*/  MUFU.EX2 R34, R34 ;  /* 0x0000002200227308 */ /* 0x000fe20000000800 */
[----:B------:R-:W-:Y:S02]  /*2970*/  ISETP.GT.AND P1, PT, R62, 0x51, PT ;  /* 0x000000513e00780c */ /* 0x000fe40003f24270 */
[----:B------:R-:W-:Y:S02]  /*2980*/  FSEL R101, R64, -INF , P2 ;  /* 0xff80000040657808 */ /* 0x000fe40001000000 */
[----:B------:R-:W-:Y:S02]  /*2990*/  FMNMX.FTZ R36, R99, R36, !PT ;  /* 0x0000002463247209 */ /* 0x000fe40007810000 */
[----:B------:R-:W-:Y:S01]  /*29a0*/  ISETP.GT.AND P2, PT, R62, 0x58, PT ;  /* 0x000000583e00780c */ /* 0x000fe20003f44270 */
[----:B------:R-:W-:Y:S01]  /*29b0*/  MUFU.EX2 R57, R57 ;  /* 0x0000003900397308 */ /* 0x000fe20000000800 */
[----:B------:R-:W-:Y:S01]  /*29c0*/  FSEL R103, R65, -INF , P1 ;  /* 0xff80000041677808 */ /* 0x000fe20000800000 */
[----:B------:R-:W-:Y:S01]  /*29d0*/  FFMA.FTZ R65, R8, R0, -R21 ;  /* 0x0000000008417223 */ /* 0x000fe20000010815 */
[----:B------:R-:W-:-:S02]  /*29e0*/  FMNMX.FTZ R36, R101, R36, !PT ;  /* 0x0000002465247209 */ /* 0x000fc40007810000 */
[----:B------:R-:W-:Y:S02]  /*29f0*/  ISETP.GT.AND P1, PT, R62, 0x59, PT ;  /* 0x000000593e00780c */ /* 0x000fe40003f24270 */
[----:B------:R-:W-:Y:S01]  /*2a00*/  FSEL R105, R68, -INF , P2 ;  /* 0xff80000044697808 */ /* 0x000fe20001000000 */
[----:B------:R-:W-:Y:S01]  /*2a10*/  MUFU.EX2 R20, R20 ;  /* 0x0000001400147308 */ /* 0x000fe20000000800 */
[----:B------:R-:W-:Y:S02]  /*2a20*/  FMNMX.FTZ R36, R103, R36, !PT ;  /* 0x0000002467247209 */ /* 0x000fe40007810000 */
        /* <DEDUP_REMOVED lines=9> */
[C---:B------:R-:W-:Y:S02]  /*2ac0*/  ISETP.GT.AND P2, PT, R62.reuse, 0x68, PT ;  /* 0x000000683e00780c */ /* 0x040fe40003f44270 */
[----:B------:R-:W-:Y:S01]  /*2ad0*/  FSEL R111, R73, -INF , P1 ;  /* 0xff800000496f7808 */ /* 0x000fe20000800000 */
[----:B------:R-:W-:Y:S01]  /*2ae0*/  FFMA.FTZ R73, R59, R0, -R21 ;  /* 0x000000003b497223 */ /* 0x000fe20000010815 */
[----:B------:R-:W-:Y:S01]  /*2af0*/  FMNMX.FTZ R36, R109, R36, !PT ;  /* 0x000000246d247209 */ /* 0x000fe20007810000 */
[----:B------:R-:W-:Y:S01]  /*2b00*/  MUFU.EX2 R65, R65 ;  /* 0x0000004100417308 */ /* 0x000fe20000000800 */
[----:B------:R-:W-:Y:S02]  /*2b10*/  ISETP.GT.AND P1, PT, R62, 0x69, PT ;  /* 0x000000693e00780c */ /* 0x000fe40003f24270 */
[----:B------:R-:W-:-:S02]  /*2b20*/  FSEL R113, R76, -INF , P2 ;  /* 0xff8000004c717808 */ /* 0x000fc40001000000 */
[----:B------:R-:W-:Y:S02]  /*2b30*/  FMNMX.FTZ R36, R111, R36, !PT ;  /* 0x000000246f247209 */ /* 0x000fe40007810000 */
[----:B------:R-:W-:Y:S01]  /*2b40*/  ISETP.GT.AND P2, PT, R62, 0x70, PT ;  /* 0x000000703e00780c */ /* 0x000fe20003f44270 */
[----:B------:R-:W-:Y:S01]  /*2b50*/  MUFU.EX2 R48, R48 ;  /* 0x0000003000307308 */ /* 0x000fe20000000800 */
[----:B------:R-:W-:Y:S01]  /*2b60*/  FSEL R115, R77, -INF , P1 ;  /* 0xff8000004d737808 */ /* 0x000fe20000800000 */
[--C-:B------:R-:W-:Y:S01]  /*2b70*/  FFMA.FTZ R77, R63, R0, -R21.reuse ;  /* 0x000000003f4d7223 */ /* 0x100fe20000010815 */
[----:B------:R-:W-:Y:S01]  /*2b80*/  FMNMX.FTZ R14, R113, R36, !PT ;  /* 0x00000024710e7209 */ /* 0x000fe20007810000 */
[----:B------:R-:W-:Y:S01]  /*2b90*/  FFMA.FTZ R63, R10, R0, -R21 ;  /* 0x000000000a3f7223 */ /* 0x000fe20000010815 */
[----:B------:R-:W-:Y:S02]  /*2ba0*/  ISETP.GT.AND P1, PT, R62, 0x71, PT ;  /* 0x000000713e00780c */ /* 0x000fe40003f24270 */
[----:B------:R-:W-:Y:S01]  /*2bb0*/  FSEL R117, R80, -INF , P2 ;  /* 0xff80000050757808 */ /* 0x000fe20001000000 */
[----:B------:R1:W-:Y:S01]  /*2bc0*/  MUFU.EX2 R36, R54 ;  /* 0x0000003600247308 */ /* 0x0003e20000000800 */
[----:B------:R-:W-:-:S02]  /*2bd0*/  FMNMX.FTZ R14, R115, R14, !PT ;  /* 0x0000000e730e7209 */ /* 0x000fc40007810000 */
[C---:B------:R-:W-:Y:S02]  /*2be0*/  ISETP.GT.AND P2, PT, R62.reuse, 0x78, PT ;  /* 0x000000783e00780c */ /* 0x040fe40003f44270 */
[----:B------:R-:W-:Y:S02]  /*2bf0*/  FSEL R81, R81, -INF , P1 ;  /* 0xff80000051517808 */ /* 0x000fe40000800000 */
[----:B------:R-:W-:Y:S01]  /*2c00*/  FMNMX.FTZ R14, R117, R14, !PT ;  /* 0x0000000e750e7209 */ /* 0x000fe20007810000 */
[----:B------:R-:W-:Y:S01]  /*2c10*/  MUFU.EX2 R73, R73 ;  /* 0x0000004900497308 */ /* 0x000fe20000000800 */
[----:B------:R-:W-:Y:S02]  /*2c20*/  ISETP.GT.AND P1, PT, R62, 0x79, PT ;  /* 0x000000793e00780c */ /* 0x000fe40003f24270 */
[----:B------:R-:W-:Y:S02]  /*2c30*/  FSEL R119, R84, -INF , P2 ;  /* 0xff80000054777808 */ /* 0x000fe40001000000 */
[----:B------:R-:W-:-:S02]  /*2c40*/  FMNMX.FTZ R14, R81, R14, !PT ;  /* 0x0000000e510e7209 */ /* 0x000fc40007810000 */
[----:B------:R-:W-:Y:S01]  /*2c50*/  FSEL R85, R85, -INF , P1 ;  /* 0xff80000055557808 */ /* 0x000fe20000800000 */
[----:B------:R-:W-:Y:S01]  /*2c60*/  MUFU.EX2 R38, R38 ;  /* 0x0000002600267308 */ /* 0x000fe20000000800 */
[----:B------:R-:W-:Y:S02]  /*2c70*/  FMNMX.FTZ R14, R119, R14, !PT ;  /* 0x0000000e770e7209 */ /* 0x000fe40007810000 */
[----:B0-----:R-:W-:Y:S02]  /*2c80*/  F2FP.F16.F32.PACK_AB R13, R41, R28 ;  /* 0x0000001c290d723e */ /* 0x001fe400000000ff */
[----:B------:R-:W-:-:S03]  /*2c90*/  FMNMX.FTZ R14, R85, R14, !PT ;  /* 0x0000000e550e7209 */ /* 0x000fc60007810000 */
[----:B------:R-:W-:Y:S02]  /*2ca0*/  MUFU.EX2 R77, R77 ;  /* 0x0000004d004d7308 */ /* 0x000fe40000000800 */
[----:B------:R-:W0:Y:S06]  /*2cb0*/  SHFL.BFLY PT, R59, R14, 0x2, 0x1f ;  /* 0x0c401f000e3b7f89 */ /* 0x000e2c00000e0000 */
[----:B------:R-:W-:Y:S08]  /*2cc0*/  MUFU.EX2 R46, R46 ;  /* 0x0000002e002e7308 */ /* 0x000ff00000000800 */
[----:B------:R-:W-:Y:S08]  /*2cd0*/  MUFU.EX2 R79, R79 ;  /* 0x0000004f004f7308 */ /* 0x000ff00000000800 */
[----:B------:R-:W-:Y:S01]  /*2ce0*/  MUFU.EX2 R44, R44 ;  /* 0x0000002c002c7308 */ /* 0x000fe20000000800 */
[----:B0-----:R-:W-:Y:S01]  /*2cf0*/  FMNMX.FTZ R8, R14, R59, !PT ;  /* 0x0000003b0e087209 */ /* 0x001fe20007810000 */
[-CC-:B------:R-:W-:Y:S01]  /*2d00*/  FFMA.FTZ R59, R6, R0.reuse, -R21.reuse ;  /* 0x00000000063b7223 */ /* 0x180fe20000010815 */
[----:B------:R-:W-:-:S03]  /*2d10*/  FFMA.FTZ R21, R87, R0, -R21 ;  /* 0x0000000057157223 */ /* 0x000fc60000010815 */
[----:B------:R-:W0:Y:S02]  /*2d20*/  SHFL.BFLY PT, R15, R8, 0x1, 0x1f ;  /* 0x0c201f00080f7f89 */ /* 0x000e2400000e0000 */
[----:B------:R-:W-:Y:S08]  /*2d30*/  MUFU.EX2 R63, R63 ;  /* 0x0000003f003f7308 */ /* 0x000ff00000000800 */
[----:B------:R-:W-:Y:S08]  /*2d40*/  MUFU.EX2 R42, R42 ;  /* 0x0000002a002a7308 */ /* 0x000ff00000000800 */
[----:B------:R-:W-:Y:S01]  /*2d50*/  MUFU.EX2 R59, R59 ;  /* 0x0000003b003b7308 */ /* 0x000fe20000000800 */
[----:B0-----:R-:W-:-:S07]  /*2d60*/  FMNMX.FTZ R6, R8, R15, !PT ;  /* 0x0000000f08067209 */ /* 0x001fce0007810000 */
[----:B------:R-:W-:Y:S01]  /*2d70*/  MUFU.EX2 R40, R40 ;  /* 0x0000002800287308 */ /* 0x000fe20000000800 */
[C---:B------:R-:W-:Y:S01]  /*2d80*/  FSETP.NEU.FTZ.AND P1, PT, R6.reuse, -INF , PT ;  /* 0xff8000000600780b */ /* 0x040fe20003f3d000 */
[----:B------:R-:W-:-:S06]  /*2d90*/  FMUL.FTZ R10, R6, R0 ;  /* 0x00000000060a7220 */ /* 0x000fcc0000410000 */
        /* <DEDUP_REMOVED lines=10> */
[-CC-:B-1----:R-:W-:Y:S01]  /*2e40*/  FFMA.FTZ R54, R37, R0.reuse, -R10.reuse ;  /* 0x0000000025367223 */ /* 0x182fe2000001080a */
        /* <DEDUP_REMOVED lines=22> */
[----:B0-----:R-:W-:Y:S01]  /*2fb0*/  FADD.FTZ R9, R8, R25 ;  /* 0x0000001908097221 */ /* 0x001fe20000010000 */
[-CC-:B------:R-:W-:Y:S01]  /*2fc0*/  FFMA.FTZ R115, R115, R0.reuse, -R10.reuse ;  /* 0x0000000073737223 */ /* 0x180fe2000001080a */
[-CC-:B------:R-:W-:Y:S01]  /*2fd0*/  FFMA.FTZ R117, R117, R0.reuse, -R10.reuse ;  /* 0x0000000075757223 */ /* 0x180fe2000001080a */
[-CC-:B------:R-:W-:Y:S01]  /*2fe0*/  FFMA.FTZ R81, R81, R0.reuse, -R10.reuse ;  /* 0x0000000051517223 */ /* 0x180fe2000001080a */
[-CC-:B------:R-:W-:Y:S01]  /*2ff0*/  FFMA.FTZ R119, R119, R0.reuse, -R10.reuse ;  /* 0x0000000077777223 */ /* 0x180fe2000001080a */
[----:B------:R-:W-:Y:S01]  /*3000*/  FFMA.FTZ R85, R85, R0, -R10 ;  /* 0x0000000055557223 */ /* 0x000fe2000001080a */
[----:B------:R-:W-:Y:S01]  /*3010*/  F2FP.F16.F32.PACK_AB R8, R25, R8 ;  /* 0x000000081908723e */ /* 0x000fe200000000ff */
[----:B------:R-:W0:Y:S01]  /*3020*/  MUFU.EX2 R14, R14 ;  /* 0x0000000e000e7308 */ /* 0x000e220000000800 */
[----:B-1----:R-:W-:Y:S01]  /*3030*/  FADD.FTZ R68, R12, R9 ;  /* 0x000000090c447221 */ /* 0x002fe20000010000 */
[----:B------:R-:W-:Y:S01]  /*3040*/  FADD.FTZ R9, R43, R70 ;  /* 0x000000462b097221 */ /* 0x000fe20000010000 */
[----:B------:R-:W-:-:S02]  /*3050*/  CS2R R102, SRZ ;  /* 0x0000000000667805 */ /* 0x000fc4000001ff00 */
[----:B------:R-:W-:Y:S02]  /*3060*/  CS2R R100, SRZ ;  /* 0x0000000000647805 */ /* 0x000fe4000001ff00 */
[----:B------:R-:W-:Y:S02]  /*3070*/  CS2R R98, SRZ ;  /* 0x0000000000627805 */ /* 0x000fe4000001ff00 */
[----:B------:R-:W-:Y:S02]  /*3080*/  CS2R R94, SRZ ;  /* 0x00000000005e7805 */ /* 0x000fe4000001ff00 */
[----:B------:R-:W-:Y:S01]  /*3090*/  CS2R R92, SRZ ;  /* 0x00000000005c7805 */ /* 0x000fe2000001ff00 */
[----:B------:R-:W1:Y:S01]  /*30a0*/  MUFU.EX2 R31, R31 ;  /* 0x0000001f001f7308 */ /* 0x000e620000000800 */
[----:B--2---:R-:W-:Y:S01]  /*30b0*/  FADD.FTZ R11, R27, R68 ;  /* 0x000000441b0b7221 */ /* 0x004fe20000010000 */
[----:B------:R-:W-:Y:S01]  /*30c0*/  FADD.FTZ R68, R28, R9 ;  /* 0x000000091c447221 */ /* 0x000fe20000010000 */
[----:B------:R-:W-:-:S02]  /*30d0*/  F2FP.F16.F32.PACK_AB R9, R35, R26 ;  /* 0x0000001a2309723e */ /* 0x000fc400000000ff */
[----:B------:R-:W-:Y:S01]  /*30e0*/  CS2R R90, SRZ ;  /* 0x00000000005a7805 */ /* 0x000fe2000001ff00 */
[----:B------:R-:W-:Y:S02]  /*30f0*/  FADD.FTZ R15, R41, R68 ;  /* 0x00000044290f7221 */ /* 0x000fe40000010000 */
[----:B------:R-:W2:Y:S01]  /*3100*/  MUFU.EX2 R33, R33 ;  /* 0x0000002100217308 */ /* 0x000ea20000000800 */
[----:B0-----:R-:W-:Y:S01]  /*3110*/  FADD.FTZ R10, R14, R11 ;  /* 0x0000000b0e0a7221 */ /* 0x001fe20000010000 */
[----:B------:R-:W-:Y:S01]  /*3120*/  F2FP.F16.F32.PACK_AB R11, R43, R24 ;  /* 0x000000182b0b723e */ /* 0x000fe200000000ff */
[----:B------:R-:W-:Y:S01]  /*3130*/  FADD.FTZ R24, R30, R15 ;  /* 0x0000000f1e187221 */ /* 0x000fe20000010000 */
[----:B------:R-:W-:-:S03]  /*3140*/  F2FP.F16.F32.PACK_AB R15, R49, R30 ;  /* 0x0000001e310f723e */ /* 0x000fc600000000ff */
[----:B------:R-:W-:Y:S01]  /*3150*/  FADD.FTZ R41, R49, R24 ;  /* 0x0000001831297221 */ /* 0x000fe20000010000 */
[----:B------:R-:W0:Y:S01]  /*3160*/  MUFU.EX2 R54, R54 ;  /* 0x0000003600367308 */ /* 0x000e220000000800 */
[----:B-1----:R-:W-:Y:S02]  /*3170*/  FADD.FTZ R10, R31, R10 ;  /* 0x0000000a1f0a7221 */ /* 0x002fe40000010000 */
[----:B------:R-:W-:-:S05]  /*3180*/  FADD.FTZ R26, R32, R41 ;  /* 0x00000029201a7221 */ /* 0x000fca0000010000 */
[----:B------:R-:W1:Y:S01]  /*3190*/  MUFU.EX2 R29, R29 ;  /* 0x0000001d001d7308 */ /* 0x000e620000000800 */
[----:B--2---:R-:W-:Y:S01]  /*31a0*/  FADD.FTZ R35, R33, R10 ;  /* 0x0000000a21237221 */ /* 0x004fe20000010000 */
[----:B------:R-:W-:Y:S01]  /*31b0*/  F2FP.F16.F32.PACK_AB R10, R27, R12 ;  /* 0x0000000c1b0a723e */ /* 0x000fe200000000ff */
[----:B------:R-:W-:Y:S01]  /*31c0*/  FADD.FTZ R27, R53, R26 ;  /* 0x0000001a351b7221 */ /* 0x000fe20000010000 */
[----:B------:R-:W-:-:S03]  /*31d0*/  F2FP.F16.F32.PACK_AB R12, R31, R14 ;  /* 0x0000000e1f0c723e */ /* 0x000fc600000000ff */
[----:B------:R-:W-:Y:S01]  /*31e0*/  FADD.FTZ R26, R34, R27 ;  /* 0x0000001b221a7221 */ /* 0x000fe20000010000 */
[----:B------:R-:W2:Y:S01]  /*31f0*/  MUFU.EX2 R52, R52 ;  /* 0x0000003400347308 */ /* 0x000ea20000000800 */
[C---:B0-----:R-:W-:Y:S01]  /*3200*/  FADD.FTZ R24, R54.reuse, R35 ;  /* 0x0000002336187221 */ /* 0x041fe20000010000 */
[----:B------:R-:W-:Y:S01]  /*3210*/  F2FP.F16.F32.PACK_AB R14, R54, R33 ;  /* 0x00000021360e723e */ /* 0x000fe200000000ff */
[----:B------:R-:W-:Y:S01]  /*3220*/  FADD.FTZ R27, R57, R26 ;  /* 0x0000001a391b7221 */ /* 0x000fe20000010000 */
[----:B------:R0:W-:Y:S03]  /*3230*/  STSM.16.M88.4 [R16+0x21800], R8 ;  /* 0x0218000810007844 */ /* 0x0001e60000000200 */
[----:B------:R-:W-:Y:S01]  /*3240*/  FADD.FTZ R26, R20, R27 ;  /* 0x0000001b141a7221 */ /* 0x000fe20000010000 */
[----:B------:R-:W3:Y:S01]  /*3250*/  MUFU.EX2 R37, R37 ;  /* 0x0000002500257308 */ /* 0x000ee20000000800 */
[----:B-1----:R-:W-:Y:S01]  /*3260*/  FADD.FTZ R25, R29, R24 ;  /* 0x000000181d197221 */ /* 0x002fe20000010000 */
[----:B------:R1:W-:Y:S01]  /*3270*/  STSM.16.M88.4 [R22], R12 ;  /* 0x0000000c16007844 */ /* 0x0003e20000000200 */
[----:B------:R-:W-:Y:S01]  /*3280*/  FADD.FTZ R33, R61, R26 ;  /* 0x0000001a3d217221 */ /* 0x000fe20000010000 */
[----:B------:R-:W-:-:S02]  /*3290*/  F2FP.F16.F32.PACK_AB R27, R57, R34 ;  /* 0x00000022391b723e */ /* 0x000fc400000000ff */
[----:B------:R-:W4:Y:S02]  /*32a0*/  @P4 LDC R34, c[0x0][0x450] ;  /* 0x00011400ff224b82 */ /* 0x000f240000000800 */
[----:B------:R-:W5:Y:S01]  /*32b0*/  MUFU.EX2 R56, R56 ;  /* 0x0000003800387308 */ /* 0x000f620000000800 */
[----:B--2---:R-:W-:Y:S01]  /*32c0*/  FADD.FTZ R24, R52, R25 ;  /* 0x0000001934187221 */ /* 0x004fe20000010000 */
[----:B0-----:R-:W-:-:S06]  /*32d0*/  F2FP.F16.F32.PACK_AB R9, R61, R20 ;  /* 0x000000143d09723e */ /* 0x001fcc00000000ff */
[----:B------:R-:W0:Y:S01]  /*32e0*/  MUFU.EX2 R39, R39 ;  /* 0x0000002700277308 */ /* 0x000e220000000800 */
[----:B---3--:R-:W-:Y:S01]  /*32f0*/  FADD.FTZ R25, R37, R24 ;  /* 0x0000001825197221 */ /* 0x008fe20000010000 */
[----:B-1----:R-:W-:-:S04]  /*3300*/  FADD.FTZ R12, R36, R33 ;  /* 0x00000021240c7221 */ /* 0x002fc80000010000 */
[----:B------:R-:W-:Y:S02]  /*3310*/  FADD.FTZ R13, R65, R12 ;  /* 0x0000000c410d7221 */ /* 0x000fe40000010000 */
[----:B------:R-:W1:Y:S01]  /*3320*/  MUFU.EX2 R58, R58 ;  /* 0x0000003a003a7308 */ /* 0x000e620000000800 */
[----:B-----5:R-:W-:Y:S01]  /*3330*/  FADD.FTZ R24, R56, R25 ;  /* 0x0000001938187221 */ /* 0x020fe20000010000 */
[----:B------:R-:W-:Y:S01]  /*3340*/  F2FP.F16.F32.PACK_AB R25, R53, R32 ;  /* 0x000000203519723e */ /* 0x000fe200000000ff */
[----:B------:R-:W-:Y:S01]  /*3350*/  FADD.FTZ R12, R48, R13 ;  /* 0x0000000d300c7221 */ /* 0x000fe20000010000 */
[----:B------:R-:W-:-:S03]  /*3360*/  F2FP.F16.F32.PACK_AB R26, R56, R37 ;  /* 0x00000025381a723e */ /* 0x000fc600000000ff */
[----:B------:R-:W-:Y:S01]  /*3370*/  FADD.FTZ R13, R73, R12 ;  /* 0x0000000c490d7221 */ /* 0x000fe20000010000 */
[----:B------:R-:W2:Y:S01]  /*3380*/  MUFU.EX2 R45, R45 ;  /* 0x0000002d002d7308 */ /* 0x000ea20000000800 */
[----:B0-----:R-:W-:Y:S01]  /*3390*/  FADD.FTZ R31, R39, R24 ;  /* 0x00000018271f7221 */ /* 0x001fe20000010000 */
[----:B------:R-:W-:Y:S02]  /*33a0*/  F2FP.F16.F32.PACK_AB R24, R52, R29 ;  /* 0x0000001d3418723e */ /* 0x000fe400000000ff */
[----:B------:R-:W0:Y:S03]  /*33b0*/  @P4 LDC R29, c[0x0][0x44c] ;  /* 0x00011300ff1d4b82 */ /* 0x000e260000000800 */
[----:B------:R3:W-:Y:S01]  /*33c0*/  STSM.16.M88.4 [R18], R24 ;  /* 0x0000001812007844 */ /* 0x0007e20000000200 */
[----:B------:R-:W5:Y:S01]  /*33d0*/  MUFU.EX2 R60, R60 ;  /* 0x0000003c003c7308 */ /* 0x000f620000000800 */
[C---:B-1----:R-:W-:Y:S01]  /*33e0*/  FADD.FTZ R32, R58.reuse, R31 ;  /* 0x0000001f3a207221 */ /* 0x042fe20000010000 */
[----:B------:R-:W-:-:S06]  /*33f0*/  F2FP.F16.F32.PACK_AB R8, R58, R39 ;  /* 0x000000273a08723e */ /* 0x000fcc00000000ff */
[----:B------:R-:W1:Y:S01]  /*3400*/  MUFU.EX2 R47, R47 ;  /* 0x0000002f002f7308 */ /* 0x000e620000000800 */
[----:B--2---:R-:W-:Y:S01]  /*3410*/  FADD.FTZ R11, R45, R32 ;  /* 0x000000202d0b7221 */ /* 0x004fe20000010000 */
[----:B---3--:R-:W-:-:S06]  /*3420*/  IMAD.MOV.U32 R27, RZ, RZ, R136 ;  /* 0x000000ffff1b7224 */ /* 0x008fcc00078e0088 */
[----:B------:R-:W2:Y:S01]  /*3430*/  MUFU.EX2 R62, R62 ;  /* 0x0000003e003e7308 */ /* 0x000ea20000000800 */
[C---:B-----5:R-:W-:Y:S01]  /*3440*/  FADD.FTZ R14, R60.reuse, R11 ;  /* 0x0000000b3c0e7221 */ /* 0x060fe20000010000 */
[----:B------:R-:W-:Y:S02]  /*3450*/  F2FP.F16.F32.PACK_AB R10, R60, R45 ;  /* 0x0000002d3c0a723e */ /* 0x000fe400000000ff */
[----:B------:R-:W-:Y:S01]  /*3460*/  F2FP.F16.F32.PACK_AB R11, R65, R36 ;  /* 0x00000024410b723e */ /* 0x000fe200000000ff */
[----:B0-----:R-:W-:-:S03]  /*3470*/  @P4 IMAD.HI.U32 R29, R136, R29, RZ ;  /* 0x0000001d881d4227 */ /* 0x001fc600078e00ff */
[----:B------:R0:W3:Y:S01]  /*3480*/  MUFU.EX2 R3, R97 ;  /* 0x0000006100037308 */ /* 0x0000e20000000800 */
[----:B-1----:R-:W-:Y:S01]  /*3490*/  FADD.FTZ R15, R47, R14 ;  /* 0x0000000e2f0f7221 */ /* 0x002fe20000010000 */
[----:B------:R1:W-:Y:S01]  /*34a0*/  STSM.16.M88.4 [R17], R8 ;  /* 0x0000000811007844 */ /* 0x0003e20000000200 */
[----:B----4-:R-:W-:-:S05]  /*34b0*/  @P4 SHF.R.U32.HI R27, RZ, R34, R29 ;  /* 0x00000022ff1b4219 */ /* 0x010fca000001161d */
[----:B------:R-:W4:Y:S01]  /*34c0*/  MUFU.EX2 R64, R64 ;  /* 0x0000004000407308 */ /* 0x000f220000000800 */
[C---:B--2---:R-:W-:Y:S01]  /*34d0*/  FADD.FTZ R14, R62.reuse, R15 ;  /* 0x0000000f3e0e7221 */ /* 0x044fe20000010000 */
[----:B------:R-:W-:Y:S02]  /*34e0*/  F2FP.F16.F32.PACK_AB R12, R62, R47 ;  /* 0x0000002f3e0c723e */ /* 0x000fe400000000ff */
[----:B0-----:R-:W-:-:S04]  /*34f0*/  CS2R R96, SRZ ;  /* 0x0000000000607805 */ /* 0x001fc8000001ff00 */
[----:B------:R-:W0:Y:S01]  /*3500*/  MUFU.EX2 R51, R51 ;  /* 0x0000003300337308 */ /* 0x000e220000000800 */
[----:B---3--:R-:W-:Y:S01]  /*3510*/  FADD.FTZ R15, R3, R14 ;  /* 0x0000000e030f7221 */ /* 0x008fe20000010000 */
[----:B------:R-:W-:Y:S01]  /*3520*/  FADD.FTZ R14, R38, R13 ;  /* 0x0000000d260e7221 */ /* 0x000fe20000010000 */
[----:B------:R-:W-:Y:S02]  /*3530*/  F2FP.F16.F32.PACK_AB R13, R73, R48 ;  /* 0x00000030490d723e */ /* 0x000fe400000000ff */
[----:B-1----:R-:W-:-:S03]  /*3540*/  F2FP.F16.F32.PACK_AB R11, R63, R44 ;  /* 0x0000002c3f0b723e */ /* 0x002fc600000000ff */
[----:B------:R-:W1:Y:S01]  /*3550*/  MUFU.EX2 R66, R66 ;  /* 0x0000004200427308 */ /* 0x000e620000000800 */
[C---:B----4-:R-:W-:Y:S01]  /*3560*/  FADD.FTZ R32, R64.reuse, R15 ;  /* 0x0000000f40207221 */ /* 0x050fe20000010000 */
[----:B------:R-:W-:Y:S01]  /*3570*/  FADD.FTZ R15, R77, R14 ;  /* 0x0000000e4d0f7221 */ /* 0x000fe20000010000 */
[----:B------:R-:W-:-:S03]  /*3580*/  F2FP.F16.F32.PACK_AB R14, R64, R3 ;  /* 0x00000003400e723e */ /* 0x000fc600000000ff */
[----:B------:R-:W-:Y:S01]  /*3590*/  FADD.FTZ R8, R46, R15 ;  /* 0x0000000f2e087221 */ /* 0x000fe20000010000 */
[----:B------:R-:W-:Y:S01]  /*35a0*/  F2FP.F16.F32.PACK_AB R15, R77, R38 ;  /* 0x000000264d0f723e */ /* 0x000fe200000000ff */
[----:B------:R2:W3:Y:S01]  /*35b0*/  MUFU.EX2 R28, R105 ;  /* 0x00000069001c7308 */ /* 0x0004e20000000800 */
[----:B0-----:R-:W-:Y:S01]  /*35c0*/  FADD.FTZ R3, R51, R32 ;  /* 0x0000002033037221 */ /* 0x001fe20000010000 */
[C---:B------:R-:W-:Y:S02]  /*35d0*/  FADD.FTZ R9, R79.reuse, R8 ;  /* 0x000000084f097221 */ /* 0x040fe40000010000 */
[----:B------:R0:W-:Y:S02]  /*35e0*/  STSM.16.M88.4 [R16+0x27800], R12 ;  /* 0x0278000c10007844 */ /* 0x0001e40000000200 */
[----:B------:R-:W-:Y:S01]  /*35f0*/  FADD.FTZ R26, R44, R9 ;  /* 0x000000092c1a7221 */ /* 0x000fe20000010000 */
[----:B------:R-:W-:Y:S01]  /*3600*/  F2FP.F16.F32.PACK_AB R9, R79, R46 ;  /* 0x0000002e4f09723e */ /* 0x000fe200000000ff */
[----:B------:R-:W4:Y:S01]  /*3610*/  MUFU.EX2 R107, R107 ;  /* 0x0000006b006b7308 */ /* 0x000f220000000800 */
[C---:B-1----:R-:W-:Y:S01]  /*3620*/  FADD.FTZ R3, R66.reuse, R3 ;  /* 0x0000000342037221 */ /* 0x042fe20000010000 */
[----:B------:R-:W-:-:S02]  /*3630*/  F2FP.F16.F32.PACK_AB R8, R66, R51 ;  /* 0x000000334208723e */ /* 0x000fc400000000ff */
[----:B--2---:R-:W-:-:S04]  /*3640*/  CS2R R104, SRZ ;  /* 0x0000000000687805 */ /* 0x004fc8000001ff00 */
[----:B------:R-:W1:Y:S01]  /*3650*/  MUFU.EX2 R109, R109 ;  /* 0x0000006d006d7308 */ /* 0x000e620000000800 */
[----:B---3--:R-:W-:Y:S01]  /*3660*/  FADD.FTZ R10, R28, R3 ;  /* 0x000000031c0a7221 */ /* 0x008fe20000010000 */
[----:B------:R-:W-:Y:S01]  /*3670*/  FADD.FTZ R3, R63, R26 ;  /* 0x0000001a3f037221 */ /* 0x000fe20000010000 */
[----:B0-----:R-:W-:-:S03]  /*3680*/  F2FP.F16.F32.PACK_AB R13, R59, R42 ;  /* 0x0000002a3b0d723e */ /* 0x001fc600000000ff */
[----:B------:R-:W-:Y:S01]  /*3690*/  FADD.FTZ R26, R42, R3 ;  /* 0x000000032a1a7221 */ /* 0x000fe20000010000 */
[----:B------:R-:W-:Y:S01]  /*36a0*/  F2FP.F16.F32.PACK_AB R15, R69, R40 ;  /* 0x00000028450f723e */ /* 0x000fe200000000ff */
[----:B------:R0:W2:Y:S01]  /*36b0*/  MUFU.EX2 R30, R111 ;  /* 0x0000006f001e7308 */ /* 0x0000a20000000800 */
[C---:B----4-:R-:W-:Y:S01]  /*36c0*/  FADD.FTZ R32, R107.reuse, R10 ;  /* 0x0000000a6b207221 */ /* 0x050fe20000010000 */
[----:B------:R-:W-:Y:S01]  /*36d0*/  F2FP.F16.F32.PACK_AB R10, R107, R28 ;  /* 0x0000001c6b0a723e */ /* 0x000fe200000000ff */
[----:B------:R-:W-:Y:S01]  /*36e0*/  FADD.FTZ R3, R59, R26 ;  /* 0x0000001a3b037221 */ /* 0x000fe20000010000 */
[----:B------:R-:W-:-:S03]  /*36f0*/  CS2R R106, SRZ ;  /* 0x00000000006a7805 */ /* 0x000fc6000001ff00 */
[----:B------:R-:W-:Y:S01]  /*3700*/  FADD.FTZ R14, R40, R3 ;  /* 0x00000003280e7221 */ /* 0x000fe20000010000 */
[----:B------:R-:W3:Y:S01]  /*3710*/  MUFU.EX2 R113, R113 ;  /* 0x0000007100717308 */ /* 0x000ee20000000800 */
[----:B-1----:R-:W-:Y:S01]  /*3720*/  FADD.FTZ R25, R109, R32 ;  /* 0x000000206d197221 */ /* 0x002fe20000010000 */
[----:B------:R1:W-:Y:S01]  /*3730*/  STSM.16.M88.4 [R23], R8 ;  /* 0x0000000817007844 */ /* 0x0003e20000000200 */
[----:B0-----:R-:W-:-:S05]  /*3740*/  CS2R R110, SRZ ;  /* 0x00000000006e7805 */ /* 0x001fca000001ff00 */
[----:B------:R0:W4:Y:S01]  /*3750*/  MUFU.EX2 R20, R115 ;  /* 0x0000007300147308 */ /* 0x0001220000000800 */
[C---:B--2---:R-:W-:Y:S01]  /*3760*/  FADD.FTZ R32, R30.reuse, R25 ;  /* 0x000000191e207221 */ /* 0x044fe20000010000 */
[----:B------:R-:W-:Y:S02]  /*3770*/  F2FP.F16.F32.PACK_AB R12, R30, R109 ;  /* 0x0000006d1e0c723e */ /* 0x000fe400000000ff */
[----:B------:R-:W-:-:S04]  /*3780*/  CS2R R108, SRZ ;  /* 0x00000000006c7805 */ /* 0x000fc8000001ff00 */
[----:B------:R-:W2:Y:S01]  /*3790*/  MUFU.EX2 R117, R117 ;  /* 0x0000007500757308 */ /* 0x000ea20000000800 */
[----:B---3--:R-:W-:Y:S01]  /*37a0*/  FADD.FTZ R25, R113, R32 ;  /* 0x0000002071197221 */ /* 0x008fe20000010000 */
[----:B-1----:R-:W-:Y:S01]  /*37b0*/  FADD.FTZ R8, R69, R14 ;  /* 0x0000000e45087221 */ /* 0x002fe20000010000 */
[----:B0-----:R-:W-:-:S05]  /*37c0*/  CS2R R114, SRZ ;  /* 0x0000000000727805 */ /* 0x001fca000001ff00 */
[----:B------:R-:W0:Y:S01]  /*37d0*/  MUFU.EX2 R7, R7 ;  /* 0x0000000700077308 */ /* 0x000e220000000800 */
[C---:B----4-:R-:W-:Y:S01]  /*37e0*/  FADD.FTZ R26, R20.reuse, R25 ;  /* 0x00000019141a7221 */ /* 0x050fe20000010000 */
[----:B------:R-:W-:Y:S02]  /*37f0*/  F2FP.F16.F32.PACK_AB R14, R20, R113 ;  /* 0x00000071140e723e */ /* 0x000fe400000000ff */
[----:B------:R-:W-:-:S03]  /*3800*/  CS2R R112, SRZ ;  /* 0x0000000000707805 */ /* 0x000fc6000001ff00 */
[----:B------:R1:W-:Y:S01]  /*3810*/  STSM.16.M88.4 [R18+0x6000], R12 ;  /* 0x0060000c12007844 */ /* 0x0003e20000000200 */
[----:B------:R-:W3:Y:S01]  /*3820*/  MUFU.EX2 R50, R50 ;  /* 0x0000003200327308 */ /* 0x000ee20000000800 */
[----:B--2---:R-:W-:-:S07]  /*3830*/  FADD.FTZ R3, R117, R26 ;  /* 0x0000001a75037221 */ /* 0x004fce0000010000 */
[----:B------:R-:W2:Y:S01]  /*3840*/  MUFU.EX2 R24, R81 ;  /* 0x0000005100187308 */ /* 0x000ea20000000800 */
[----:B0-----:R-:W-:-:S07]  /*3850*/  FADD.FTZ R9, R7, R8 ;  /* 0x0000000807097221 */ /* 0x001fce0000010000 */
[----:B------:R-:W-:Y:S01]  /*3860*/  MUFU.EX2 R4, R4 ;  /* 0x0000000400047308 */ /* 0x000fe20000000800 */
[C---:B---3--:R-:W-:Y:S01]  /*3870*/  F2FP.F16.F32.PACK_AB R25, R50.reuse, R7 ;  /* 0x000000073219723e */ /* 0x048fe200000000ff */
[----:B------:R-:W-:Y:S01]  /*3880*/  FADD.FTZ R9, R50, R9 ;  /* 0x0000000932097221 */ /* 0x000fe20000010000 */
[----:B------:R-:W-:-:S05]  /*3890*/  IADD3 R7, R27, R137, -R138 ;  /* 0x000000891b077210 */ /* 0x000fca0007ffe88a */
[----:B------:R-:W-:Y:S01]  /*38a0*/  MUFU.EX2 R119, R119 ;  /* 0x0000007700777308 */ /* 0x000fe20000000800 */
[C---:B--2---:R-:W-:Y:S01]  /*38b0*/  FADD.FTZ R8, R24.reuse, R3 ;  /* 0x0000000318087221 */ /* 0x044fe20000010000 */
[----:B------:R-:W-:Y:S02]  /*38c0*/  F2FP.F16.F32.PACK_AB R24, R24, R117 ;  /* 0x000000751818723e */ /* 0x000fe400000000ff */
[----:B------:R-:W-:-:S04]  /*38d0*/  CS2R R116, SRZ ;  /* 0x0000000000747805 */ /* 0x000fc8000001ff00 */
[----:B------:R-:W0:Y:S08]  /*38e0*/  MUFU.EX2 R28, R85 ;  /* 0x00000055001c7308 */ /* 0x000e300000000800 */
[----:B------:R-:W2:Y:S01]  /*38f0*/  MUFU.EX2 R21, R21 ;  /* 0x0000001500157308 */ /* 0x000ea20000000800 */
[----:B0-----:R-:W-:Y:S01]  /*3900*/  F2FP.F16.F32.PACK_AB R26, R28, R119 ;  /* 0x000000771c1a723e */ /* 0x001fe200000000ff */
[----:B------:R-:W-:Y:S01]  /*3910*/  FADD.FTZ R119, R119, R8 ;  /* 0x0000000877777221 */ /* 0x000fe20000010000 */
[----:B------:R-:W-:-:S04]  /*3920*/  SHF.R.S32.HI R8, RZ, 0x1f, R7 ;  /* 0x0000001fff087819 */ /* 0x000fc80000011407 */
[----:B------:R-:W-:Y:S01]  /*3930*/  LEA.HI R7, R8, R7, RZ, 0x7 ;  /* 0x0000000708077211 */ /* 0x000fe200078f38ff */
[----:B------:R-:W-:Y:S01]  /*3940*/  VIADD R8, R88, 0xfffffffe ;  /* 0xfffffffe58087836 */ /* 0x000fe20000000000 */
[C---:B--2---:R-:W-:Y:S01]  /*3950*/  F2FP.F16.F32.PACK_AB R27, R21.reuse, R4 ;  /* 0x00000004151b723e */ /* 0x044fe200000000ff */
[----:B------:R-:W-:Y:S01]  /*3960*/  FADD.FTZ R4, R4, R9 ;  /* 0x0000000904047221 */ /* 0x000fe20000010000 */
[----:B------:R-:W-:Y:S02]  /*3970*/  SHF.R.S32.HI R7, RZ, 0x7, R7 ;  /* 0x00000007ff077819 */ /* 0x000fe40000011407 */
[----:B------:R-:W-:Y:S01]  /*3980*/  CS2R R88, SRZ ;  /* 0x0000000000587805 */ /* 0x000fe2000001ff00 */
[----:B------:R1:W-:Y:S01]  /*3990*/  STSM.16.M88.4 [R17+0x6000], R24 ;  /* 0x0060001811007844 */ /* 0x0003e20000000200 */
[----:B------:R-:W-:Y:S01]  /*39a0*/  VIMNMX R7, RZ, R7, !PT ;  /* 0x00000007ff077248 */ /* 0x000fe20007fe0100 */
[----:B------:R-:W-:Y:S01]  /*39b0*/  FADD.FTZ R3, R21, R4 ;  /* 0x0000000415037221 */ /* 0x000fe20000010000 */
[----:B------:R-:W-:Y:S01]  /*39c0*/  FADD.FTZ R4, R28, R119 ;  /* 0x000000771c047221 */ /* 0x000fe20000010000 */
[----:B------:R0:W-:Y:S06]  /*39d0*/  MEMBAR.ALL.CTA ;  /* 0x0000000000007992 */ /* 0x0001ec0000008000 */
[----:B0-----:R-:W0:Y:S01]  /*39e0*/  FENCE.VIEW.ASYNC.S ;  /* 0x00000000000073c6 */ /* 0x001e220000000000 */
[----:B------:R-:W-:-:S02]  /*39f0*/  ISETP.GE.AND P1, PT, R8, R7, PT ;  /* 0x000000070800720c */ /* 0x000fc40003f26270 */
[----:B------:R-:W-:Y:S01]  /*3a00*/  CS2R R118, SRZ ;  /* 0x0000000000767805 */ /* 0x000fe2000001ff00 */
[----:B0-----:R-:W-:-:S10]  /*3a10*/  NOP ;  /* 0x0000000000007918 */ /* 0x001fd40000000000 */
[----:B-1----:R-:W-:Y:S05]  /*3a20*/  @!P1 BRA `(.L_x_12075) ;  /* 0x0000002800909947 */ /* 0x002fea0003800000 */
[----:B------:R-:W-:Y:S01]  /*3a30*/  IMAD.MOV.U32 R10, RZ, RZ, R5 ;  /* 0x000000ffff0a7224 */ /* 0x000fe200078e0005 */
[----:B------:R-:W-:Y:S01]  /*3a40*/  UMOV UR6, UR38 ;  /* 0x0000002600067c82 */ /* 0x000fe20008000000 */
[----:B------:R-:W-:Y:S02]  /*3a50*/  IMAD.MOV.U32 R9, RZ, RZ, R6 ;  /* 0x000000ffff097224 */ /* 0x000fe400078e0006 */
[----:B------:R-:W-:Y:S02]  /*3a60*/  IMAD.MOV.U32 R11, RZ, RZ, R2 ;  /* 0x000000ffff0b7224 */ /* 0x000fe400078e0002 */
[----:B------:R-:W-:-:S07]  /*3a70*/  IMAD.MOV.U32 R135, RZ, RZ, RZ ;  /* 0x000000ffff877224 */ /* 0x000fce00078e00ff */
.L_x_12086:
[----:B------:R-:W-:Y:S01]  /*3a80*/  ISETP.NE.AND P2, PT, RZ, UR42, PT ;  /* 0x0000002aff007c0c */ /* 0x000fe2000bf45270 */
[----:B------:R-:W-:-:S04]  /*3a90*/  UISETP.NE.AND UP0, UPT, UR6, 0x1, UPT ;  /* 0x000000010600788c */ /* 0x000fc8000bf05270 */
[----:B------:R-:W-:-:S06]  /*3aa0*/  USEL UR7, URZ, 0x1, UP0 ;  /* 0x000000013f077887 */ /* 0x000fcc0008000000 */
[----:B------:R-:W-:Y:S02]  /*3ab0*/  LOP3.LUT R2, R11, UR7, RZ, 0x3c, !PT ;  /* 0x000000070b027c12 */ /* 0x000fe4000f8e3cff */
[----:B------:R-:W-:Y:S05]  /*3ac0*/  @P2 BRA `(.L_x_12076) ;  /* 0x0000000000342947 */ /* 0x000fea0003800000 */
[----:B------:R-:W-:Y:S05]  /*3ad0*/  @!P0 BRA `(.L_x_12077) ;  /* 0x0000000000048947 */ /* 0x000fea0003800000 */
[----:B------:R-:W-:Y:S01]  /*3ae0*/  BPT.TRAP 0x1 ;  /* 0x000000040000795c */ /* 0x000fe20000300000 */
.L_x_12077:
        /* <DEDUP_REMOVED lines=8> */
.L_x_12078:
[----:B-1----:R-:W-:Y:S05]  /*3b70*/  @P1 BRA `(.L_x_12076) ;  /* 0x0000000000081947 */ /* 0x002fea0003800000 */
[----:B------:R-:W1:Y:S02]  /*3b80*/  SYNCS.PHASECHK.TRANS64.TRYWAIT P1, [UR7+0x2d830], R0 ;  /* 0x02d83000ff0075a7 */ /* 0x000e640008020147 */
[----:B-1----:R-:W-:Y:S05]  /*3b90*/  @!P1 BRA `(.L_x_12079) ;  /* 0x000000c400e09947 */ /* 0x002fea0003800000 */
.L_x_12076:
        /* <DEDUP_REMOVED lines=42> */
.L_x_12081:
[----:B------:R-:W-:Y:S01]  /*3e40*/  ULEA UR7, UR6, UR40, 0x3 ;  /* 0x0000002806077291 */ /* 0x000fe2000f8e183f */
[----:B------:R-:W-:-:S08]  /*3e50*/  SHF.L.U32 R0, R11, 0x1f, RZ ;  /* 0x0000001f0b007819 */ /* 0x000fd000000006ff */
[----:B------:R0:W1:Y:S01]  /*3e60*/  SYNCS.PHASECHK.TRANS64.TRYWAIT P1, [UR7+0x2d850], R0 ;  /* 0x02d85000ff0075a7 */ /* 0x0000620008020147 */
[----:B------:R-:W-:Y:S05]  /*3e70*/  @!P0 BRA `(.L_x_12082) ;  /* 0x0000000000048947 */ /* 0x000fea0003800000 */
[----:B------:R-:W-:Y:S01]  /*3e80*/  BPT.TRAP 0x1 ;  /* 0x000000040000795c */ /* 0x000fe20000300000 */
.L_x_12082:
[----:B-1----:R-:W-:Y:S05]  /*3e90*/  @P1 BRA `(.L_x_12080) ;  /* 0x0000000000081947 */ /* 0x002fea0003800000 */
[----:B------:R-:W1:Y:S02]  /*3ea0*/  SYNCS.PHASECHK.TRANS64.TRYWAIT P1, [UR7+0x2d850], R0 ;  /* 0x02d85000ff0075a7 */ /* 0x000e640008020147 */
[----:B-1----:R-:W-:Y:S05]  /*3eb0*/  @!P1 BRA `(.L_x_12083) ;  /* 0x000000c400309947 */ /* 0x002fea0003800000 */
.L_x_12080:
        /* <DEDUP_REMOVED lines=70> */
.L_x_12084:
[----:B------:R-:W-:Y:S01]  /*4320*/  ISETP.NE.AND P1, PT, R154, 0x1, PT ;  /* 0x000000019a00780c */ /* 0x000fe20003f25270 */
[----:B------:R-:W-:Y:S01]  /*4330*/  IMAD.IADD R6, R140, 0x1, R136 ;  /* 0x000000018c067824 */ /* 0x000fe200078e0288 */
[----:B------:R-:W-:-:S04]  /*4340*/  ULEA UR7, UR38, UR40, 0x3 ;  /* 0x0000002826077291 */ /* 0x000fc8000f8e183f */
[----:B------:R-:W-:-:S04]  /*4350*/  UIADD3 UR7, UR7, 0x2d840, URZ ;  /* 0x0002d84007077890 */ /* 0x000fc8000fffe03f */
[----:B------:R-:W-:-:S03]  /*4360*/  UPRMT UR7, UR41, 0x654, UR7 ;  /* 0x0000065429077896 */ /* 0x000fc60008000007 */
[----:B------:R-:W0:Y:S08]  /*4370*/  @P1 LDC R5, c[0x0][0x44c] ;  /* 0x00011300ff051b82 */ /* 0x000e300000000800 */
[----:B------:R-:W1:Y:S01]  /*4380*/  @P1 LDC R11, c[0x0][0x450] ;  /* 0x00011400ff0b1b82 */ /* 0x000e620000000800 */
[----:B------:R-:W-:Y:S01]  /*4390*/  SYNCS.ARRIVE.TRANS64.RED.A1T0 RZ, [UR7], RZ ;  /* 0x000000ffffff79a7 */ /* 0x000fe20008100407 */
[----:B0-----:R-:W-:-:S04]  /*43a0*/  @P1 IMAD.HI.U32 R0, R6, R5, RZ ;  /* 0x0000000506001227 */ /* 0x001fc800078e00ff */
[----:B------:R-:W-:Y:S01]  /*43b0*/  IMAD.MOV.U32 R5, RZ, RZ, -0x80 ;  /* 0xffffff80ff057424 */ /* 0x000fe200078e00ff */
[----:B-1----:R-:W-:-:S03]  /*43c0*/  @P1 SHF.R.U32.HI R6, RZ, R11, R0 ;  /* 0x0000000bff061219 */ /* 0x002fc60000011600 */
[----:B------:R-:W-:Y:S02]  /*43d0*/  IMAD R0, R8, R5, 0x1 ;  /* 0x0000000108007424 */ /* 0x000fe400078e0205 */
[----:B------:R-:W0:Y:S02]  /*43e0*/  SHFL.IDX PT, R12, R6, RZ, 0x1c1f ;  /* 0x001c1fff060c7589 */ /* 0x000e2400000e0000 */
[----:B------:R-:W-:Y:S02]  /*43f0*/  IMAD R0, R139, -0x2, R0 ;  /* 0xfffffffe8b007824 */ /* 0x000fe400078e0200 */
[----:B------:R-:W1:Y:S03]  /*4400*/  SHFL.IDX PT, R6, R6, 0x1, 0x1c1f ;  /* 0x003c1f0006067f89 */ /* 0x000e6600000e0000 */
        /* <DEDUP_REMOVED lines=84> */
[C---:B------:R-:W-:Y:S02]  /*4950*/  ISETP.GT.AND P3, PT, R0.reuse, 0x70, PT ;  /* 0x000000700000780c */ /* 0x040fe40003f64270 */
[C---:B------:R-:W-:Y:S02]  /*4960*/  ISETP.GT.AND P2, PT, R0.reuse, 0x71, PT ;  /* 0x000000710000780c */ /* 0x040fe40003f44270 */
[----:B------:R-:W-:-:S02]  /*4970*/  ISETP.GT.AND P5, PT, R0, 0x78, PT ;  /* 0x000000780000780c */ /* 0x000fc40003fa4270 */
[----:B------:R-:W-:Y:S02]  /*4980*/  ISETP.GT.AND P4, PT, R0, 0x79, PT ;  /* 0x000000790000780c */ /* 0x000fe40003f84270 */
        /* <DEDUP_REMOVED lines=9> */
[----:B------:R-:W-:Y:S02]  /*4a20*/  FMNMX.FTZ R0, R84, R11, !PT ;  /* 0x0000000b54007209 */ /* 0x000fe40007810000 */
[----:B------:R-:W-:-:S02]  /*4a30*/  ISETP.GT.AND P4, PT, R5, RZ, PT ;  /* 0x000000ff0500720c */ /* 0x000fc40003f84270 */
[----:B------:R-:W-:Y:S02]  /*4a40*/  FMNMX.FTZ R0, R85, R0, !PT ;  /* 0x0000000055007209 */ /* 0x000fe40007810000 */
[----:B------:R-:W-:Y:S02]  /*4a50*/  FSEL R26, R26, -INF , P4 ;  /* 0xff8000001a1a7808 */ /* 0x000fe40002000000 */
[C---:B------:R-:W-:Y:S01]  /*4a60*/  ISETP.GT.AND P2, PT, R5.reuse, 0x8, PT ;  /* 0x000000080500780c */ /* 0x040fe20003f44270 */
[----:B------:R-:W0:Y:S01]  /*4a70*/  SHFL.BFLY PT, R11, R0, 0x2, 0x1f ;  /* 0x0c401f00000b7f89 */ /* 0x000e2200000e0000 */
        /* <DEDUP_REMOVED lines=8> */
[----:B------:R-:W-:-:S02]  /*4b00*/  ISETP.GT.AND P2, PT, R5, 0x19, PT ;  /* 0x000000190500780c */ /* 0x000fc40003f44270 */
[C---:B------:R-:W-:Y:S02]  /*4b10*/  ISETP.GT.AND P3, PT, R5.reuse, 0x20, PT ;  /* 0x000000200500780c */ /* 0x040fe40003f64270 */
[C---:B------:R-:W-:Y:S02]  /*4b20*/  ISETP.GT.AND P5, PT, R5.reuse, 0x21, PT ;  /* 0x000000210500780c */ /* 0x040fe40003fa4270 */
[----:B------:R-:W-:Y:S02]  /*4b30*/  ISETP.GT.AND P4, PT, R5, 0x28, PT ;  /* 0x000000280500780c */ /* 0x000fe40003f84270 */
[----:B0-----:R-:W-:Y:S02]  /*4b40*/  FMNMX.FTZ R11, R0, R11, !PT ;  /* 0x0000000b000b7209 */ /* 0x001fe40007810000 */
[----:B------:R-:W0:Y:S01]  /*4b50*/  LDC R0, c[0x0][0x988] ;  /* 0x00026200ff007b82 */ /* 0x000e220000000800 */
[----:B------:R-:W-:Y:S02]  /*4b60*/  FSEL R27, R27, -INF , P1 ;  /* 0xff8000001b1b7808 */ /* 0x000fe40000800000 */
[----:B------:R-:W1:Y:S01]  /*4b70*/  SHFL.BFLY PT, R12, R11, 0x1, 0x1f ;  /* 0x0c201f000b0c7f89 */ /* 0x000e6200000e0000 */
[----:B------:R-:W-:-:S02]  /*4b80*/  ISETP.GT.AND P1, PT, R5, 0x18, PT ;  /* 0x000000180500780c */ /* 0x000fc40003f24270 */
        /* <DEDUP_REMOVED lines=8> */
[----:B------:R-:W-:Y:S02]  /*4c10*/  FSEL R38, R38, -INF , P1 ;  /* 0xff80000026267808 */ /* 0x000fe40000800000 */
[----:B------:R-:W-:Y:S02]  /*4c20*/  ISETP.GT.AND P1, PT, R5, 0x29, PT ;  /* 0x000000290500780c */ /* 0x000fe40003f24270 */
[----:B------:R-:W-:Y:S02]  /*4c30*/  FSEL R50, R50, -INF , P2 ;  /* 0xff80000032327808 */ /* 0x000fe40001000000 */
[----:B-1----:R-:W-:-:S02]  /*4c40*/  FMNMX.FTZ R6, R11, R12, !PT ;  /* 0x0000000c0b067209 */ /* 0x002fc40007810000 */
[----:B------:R-:W-:Y:S02]  /*4c50*/  FSEL R51, R51, -INF , P3 ;  /* 0xff80000033337808 */ /* 0x000fe40001800000 */
[----:B------:R-:W-:Y:S01]  /*4c60*/  FSEL R54, R54, -INF , P5 ;  /* 0xff80000036367808 */ /* 0x000fe20002800000 */
[----:B0-----:R-:W-:Y:S01]  /*4c70*/  FMUL.FTZ R11, R6, R0 ;  /* 0x00000000060b7220 */ /* 0x001fe20000410000 */
[----:B------:R-:W-:Y:S02]  /*4c80*/  FSEL R55, R55, -INF , P4 ;  /* 0xff80000037377808 */ /* 0x000fe40002000000 */
[C---:B------:R-:W-:Y:S02]  /*4c90*/  ISETP.GT.AND P2, PT, R5.reuse, 0x40, PT ;  /* 0x000000400500780c */ /* 0x040fe40003f44270 */
[C---:B------:R-:W-:Y:S02]  /*4ca0*/  ISETP.GT.AND P3, PT, R5.reuse, 0x41, PT ;  /* 0x000000410500780c */ /* 0x040fe40003f64270 */
[----:B------:R-:W-:-:S02]  /*4cb0*/  ISETP.GT.AND P5, PT, R5, 0x48, PT ;  /* 0x000000480500780c */ /* 0x000fc40003fa4270 */
[----:B------:R-:W-:Y:S02]  /*4cc0*/  ISETP.GT.AND P4, PT, R5, 0x49, PT ;  /* 0x000000490500780c */ /* 0x000fe40003f84270 */
[----:B------:R-:W-:Y:S02]  /*4cd0*/  FSEL R47, R47, -INF , P1 ;  /* 0xff8000002f2f7808 */ /* 0x000fe40000800000 */
[----:B------:R-:W-:Y:S02]  /*4ce0*/  FSETP.NEU.FTZ.AND P1, PT, R6, -INF , PT ;  /* 0xff8000000600780b */ /* 0x000fe40003f3d000 */
        /* <DEDUP_REMOVED lines=8> */
[----:B------:R-:W-:-:S02]  /*4d70*/  FSEL R11, R11, RZ, P1 ;  /* 0x000000ff0b0b7208 */ /* 0x000fc40000800000 */
[----:B------:R-:W-:Y:S02]  /*4d80*/  FSEL R66, R66, -INF , P2 ;  /* 0xff80000042427808 */ /* 0x000fe40001000000 */
[----:B------:R-:W-:Y:S01]  /*4d90*/  FSEL R67, R67, -INF , P3 ;  /* 0xff80000043437808 */ /* 0x000fe20001800000 */
[-CC-:B------:R-:W-:Y:S01]  /*4da0*/  FFMA.FTZ R12, R24, R0.reuse, -R11.reuse ;  /* 0x00000000180c7223 */ /* 0x180fe2000001080b */
[----:B------:R-:W-:Y:S01]  /*4db0*/  FSEL R70, R70, -INF , P5 ;  /* 0xff80000046467808 */ /* 0x000fe20002800000 */
[-CC-:B------:R-:W-:Y:S01]  /*4dc0*/  FFMA.FTZ R14, R28, R0.reuse, -R11.reuse ;  /* 0x000000001c0e7223 */ /* 0x180fe2000001080b */
[----:B------:R-:W-:Y:S01]  /*4dd0*/  FSEL R71, R71, -INF , P4 ;  /* 0xff80000047477808 */ /* 0x000fe20002000000 */
[-CC-:B------:R-:W-:Y:S01]  /*4de0*/  FFMA.FTZ R20, R32, R0.reuse, -R11.reuse ;  /* 0x0000000020147223 */ /* 0x180fe2000001080b */
[----:B------:R-:W-:Y:S01]  /*4df0*/  ISETP.GT.AND P2, PT, R5, 0x60, PT ;  /* 0x000000600500780c */ /* 0x000fe20003f44270 */
[-CC-:B------:R-:W-:Y:S01]  /*4e00*/  FFMA.FTZ R15, R29, R0.reuse, -R11.reuse ;  /* 0x000000001d0f7223 */ /* 0x180fe2000001080b */
[----:B------:R-:W-:Y:S01]  /*4e10*/  ISETP.GT.AND P3, PT, R5, 0x61, PT ;  /* 0x000000610500780c */ /* 0x000fe20003f64270 */
[-CC-:B------:R-:W-:Y:S01]  /*4e20*/  FFMA.FTZ R29, R41, R0.reuse, -R11.reuse ;  /* 0x00000000291d7223 */ /* 0x180fe2000001080b */
[----:B------:R-:W-:Y:S01]  /*4e30*/  ISETP.GT.AND P5, PT, R5, 0x68, PT ;  /* 0x000000680500780c */ /* 0x000fe20003fa4270 */
[-CC-:B------:R-:W-:Y:S01]  /*4e40*/  FFMA.FTZ R41, R49, R0.reuse, -R11.reuse ;  /* 0x0000000031297223 */ /* 0x180fe2000001080b */
[----:B------:R-:W-:Y:S01]  /*4e50*/  ISETP.GT.AND P4, PT, R5, 0x69, PT ;  /* 0x000000690500780c */ /* 0x000fe20003f84270 */
[--C-:B------:R-:W-:Y:S01]  /*4e60*/  FFMA.FTZ R49, R57, R0, -R11.reuse ;  /* 0x0000000039317223 */ /* 0x100fe2000001080b */
[----:B------:R-:W-:Y:S01]  /*4e70*/  FMNMX.FTZ R24, R26, R10, !PT ;  /* 0x0000000a1a187209 */ /* 0x000fe20007810000 */
[-CC-:B------:R-:W-:Y:S01]  /*4e80*/  FFMA.FTZ R57, R65, R0.reuse, -R11.reuse ;  /* 0x0000000041397223 */ /* 0x180fe2000001080b */
[----:B------:R-:W-:Y:S01]  /*4e90*/  FSEL R74, R74, -INF , P2 ;  /* 0xff8000004a4a7808 */ /* 0x000fe20001000000 */
[-CC-:B------:R-:W-:Y:S01]  /*4ea0*/  FFMA.FTZ R65, R73, R0.reuse, -R11.reuse ;  /* 0x0000000049417223 */ /* 0x180fe2000001080b */
        /* <DEDUP_REMOVED lines=17> */
[----:B------:R-:W-:Y:S01]  /*4fc0*/  MUFU.EX2 R12, R12 ;  /* 0x0000000c000c7308 */ /* 0x000fe20000000800 */
[----:B------:R-:W-:Y:S01]  /*4fd0*/  FMNMX.FTZ R24, R30, R5, !PT ;  /* 0x000000051e187209 */ /* 0x000fe20007810000 */
[-CC-:B------:R-:W-:Y:S01]  /*4fe0*/  FFMA.FTZ R84, R84, R0.reuse, -R11.reuse ;  /* 0x0000000054547223 */ /* 0x180fe2000001080b */
[----:B------:R-:W-:Y:S01]  /*4ff0*/  FSEL R83, R83, -INF , P3 ;  /* 0xff80000053537808 */ /* 0x000fe20001800000 */
[--C-:B------:R-:W-:Y:S01]  /*5000*/  FFMA.FTZ R25, R37, R0, -R11.reuse ;  /* 0x0000000025197223 */ /* 0x100fe2000001080b */
[----:B------:R-:W-:Y:S01]  /*5010*/  FMNMX.FTZ R5, R31, R24, !PT ;  /* 0x000000181f057209 */ /* 0x000fe20007810000 */
[----:B------:R-:W-:Y:S01]  /*5020*/  FFMA.FTZ R24, R36, R0, -R11 ;  /* 0x0000000024187223 */ /* 0x000fe2000001080b */
[----:B------:R-:W-:Y:S01]  /*5030*/  FSEL R86, R86, -INF , P5 ;  /* 0xff80000056567808 */ /* 0x000fe20002800000 */
[----:B------:R-:W-:Y:S01]  /*5040*/  MUFU.EX2 R13, R13 ;  /* 0x0000000d000d7308 */ /* 0x000fe20000000800 */
[----:B------:R-:W-:-:S02]  /*5050*/  FMNMX.FTZ R28, R34, R5, !PT ;  /* 0x00000005221c7209 */ /* 0x000fc40007810000 */
[----:B------:R-:W-:Y:S02]  /*5060*/  FSEL R87, R87, -INF , P4 ;  /* 0xff80000057577808 */ /* 0x000fe40002000000 */
[----:B------:R-:W-:-:S03]  /*5070*/  FMNMX.FTZ R5, R35, R28, !PT ;  /* 0x0000001c23057209 */ /* 0x000fc60007810000 */
[----:B------:R-:W-:Y:S01]  /*5080*/  MUFU.EX2 R14, R14 ;  /* 0x0000000e000e7308 */ /* 0x000fe20000000800 */
[----:B------:R-:W-:-:S04]  /*5090*/  FMNMX.FTZ R28, R38, R5, !PT ;  /* 0x00000005261c7209 */ /* 0x000fc80007810000 */
[----:B------:R-:W-:Y:S01]  /*50a0*/  FMNMX.FTZ R5, R39, R28, !PT ;  /* 0x0000001c27057209 */ /* 0x000fe20007810000 */
[-CC-:B------:R-:W-:Y:S01]  /*50b0*/  FFMA.FTZ R28, R40, R0.reuse, -R11.reuse ;  /* 0x00000000281c7223 */ /* 0x180fe2000001080b */
[-CC-:B------:R-:W-:Y:S01]  /*50c0*/  FFMA.FTZ R40, R48, R0.reuse, -R11.reuse ;  /* 0x0000000030287223 */ /* 0x180fe2000001080b */
[-CC-:B------:R-:W-:Y:S01]  /*50d0*/  FFMA.FTZ R48, R56, R0.reuse, -R11.reuse ;  /* 0x0000000038307223 */ /* 0x180fe2000001080b */
[----:B------:R-:W-:Y:S01]  /*50e0*/  FMNMX.FTZ R32, R42, R5, !PT ;  /* 0x000000052a207209 */ /* 0x000fe20007810000 */
[-CC-:B------:R-:W-:Y:S01]  /*50f0*/  FFMA.FTZ R56, R64, R0.reuse, -R11.reuse ;  /* 0x0000000040387223 */ /* 0x180fe2000001080b */
[-CC-:B------:R-:W-:Y:S01]  /*5100*/  FFMA.FTZ R64, R72, R0.reuse, -R11.reuse ;  /* 0x0000000048407223 */ /* 0x180fe2000001080b */
[----:B------:R-:W-:Y:S01]  /*5110*/  FFMA.FTZ R72, R80, R0, -R11 ;  /* 0x0000000050487223 */ /* 0x000fe2000001080b */
[----:B------:R-:W-:Y:S01]  /*5120*/  FMNMX.FTZ R5, R43, R32, !PT ;  /* 0x000000202b057209 */ /* 0x000fe20007810000 */
[----:B------:R-:W-:Y:S03]  /*5130*/  MUFU.EX2 R15, R15 ;  /* 0x0000000f000f7308 */ /* 0x000fe60000000800 */
        /* <DEDUP_REMOVED lines=57> */
[----:B------:R-:W-:Y:S01]  /*54d0*/  FSEL R38, R6, RZ, P1 ;  /* 0x000000ff06267208 */ /* 0x000fe20000800000 */
[-CC-:B------:R-:W-:Y:S01]  /*54e0*/  FFMA.FTZ R77, R26, R0.reuse, -R81.reuse ;  /* 0x000000001a4d7223 */ /* 0x180fe20000010851 */
[----:B------:R-:W-:Y:S01]  /*54f0*/  FSEL R47, R5, RZ, P2 ;  /* 0x000000ff052f7208 */ /* 0x000fe20001000000 */
[-C--:B------:R-:W-:Y:S01]  /*5500*/  FFMA.FTZ R85, R27, R0.reuse, -R81 ;  /* 0x000000001b557223 */ /* 0x080fe20000010851 */
[----:B------:R-:W-:Y:S01]  /*5510*/  MUFU.EX2 R36, R36 ;  /* 0x0000002400247308 */ /* 0x000fe20000000800 */
[----:B------:R-:W-:Y:S01]  /*5520*/  FADD.FTZ R9, -R38, R9 ;  /* 0x0000000926097221 */ /* 0x000fe20000010100 */
[-CC-:B------:R-:W-:Y:S01]  /*5530*/  FFMA.FTZ R31, R31, R0.reuse, -R81.reuse ;  /* 0x000000001f1f7223 */ /* 0x180fe20000010851 */
[----:B------:R-:W-:Y:S01]  /*5540*/  FADD.FTZ R47, -R47, R10 ;  /* 0x0000000a2f2f7221 */ /* 0x000fe20000010100 */
[-CC-:B------:R-:W-:Y:S01]  /*5550*/  FFMA.FTZ R37, R34, R0.reuse, -R81.reuse ;  /* 0x0000000022257223 */ /* 0x180fe20000010851 */
[-C--:B------:R-:W-:Y:S01]  /*5560*/  FMUL.FTZ R9, R9, R0.reuse ;  /* 0x0000000009097220 */ /* 0x080fe20000410000 */
[-CC-:B------:R-:W-:Y:S01]  /*5570*/  FFMA.FTZ R34, R51, R0.reuse, -R81.reuse ;  /* 0x0000000033227223 */ /* 0x180fe20000010851 */
        /* <DEDUP_REMOVED lines=22> */
[----:B------:R-:W-:-:S03]  /*56e0*/  FFMA.FTZ R75, R86, R0, -R81 ;  /* 0x00000000564b7223 */ /* 0x000fc60000010851 */
[----:B------:R-:W2:Y:S01]  /*56f0*/  MUFU.EX2 R85, R85 ;  /* 0x0000005500557308 */ /* 0x000ea20000000800 */
[----:B0-----:R-:W-:-:S07]  /*5700*/  FFMA.FTZ R4, R9, R4, R12 ;  /* 0x0000000409047223 */ /* 0x001fce000001000c */
[----:B------:R0:W3:Y:S01]  /*5710*/  MUFU.EX2 R84, R31 ;  /* 0x0000001f00547308 */ /* 0x0000e20000000800 */
[----:B-1----:R-:W-:Y:S01]  /*5720*/  FFMA.FTZ R78, R10, R3, R77 ;  /* 0x000000030a4e7223 */ /* 0x002fe2000001004d */
[----:B------:R-:W-:-:S04]  /*5730*/  FADD.FTZ R3, R13, R4 ;  /* 0x000000040d037221 */ /* 0x000fc80000010000 */
[----:B------:R-:W-:Y:S02]  /*5740*/  FADD.FTZ R4, R14, R3 ;  /* 0x000000030e047221 */ /* 0x000fe40000010000 */
[----:B------:R-:W1:Y:S01]  /*5750*/  MUFU.EX2 R37, R37 ;  /* 0x0000002500257308 */ /* 0x000e620000000800 */
[----:B--2---:R-:W-:Y:S01]  /*5760*/  FADD.FTZ R71, R85, R78 ;  /* 0x0000004e55477221 */ /* 0x004fe20000010000 */
[----:B------:R-:W-:Y:S01]  /*5770*/  FADD.FTZ R3, R15, R4 ;  /* 0x000000040f037221 */ /* 0x000fe20000010000 */
[-CC-:B0-----:R-:W-:Y:S01]  /*5780*/  FFMA.FTZ R31, R46, R0.reuse, -R81.reuse ;  /* 0x000000002e1f7223 */ /* 0x181fe20000010851 */
[-C--:B------:R-:W-:Y:S01]  /*5790*/  FFMA.FTZ R46, R55, R0.reuse, -R81 ;  /* 0x00000000372e7223 */ /* 0x080fe20000010851 */
[----:B------:R-:W-:Y:S01]  /*57a0*/  FADD.FTZ R71, R36, R71 ;  /* 0x0000004724477221 */ /* 0x000fe20000010000 */
[----:B------:R-:W-:Y:S01]  /*57b0*/  FADD.FTZ R82, R20, R3 ;  /* 0x0000000314527221 */ /* 0x000fe20000010000 */
[-C--:B------:R-:W-:Y:S01]  /*57c0*/  FFMA.FTZ R55, R83, R0.reuse, -R81 ;  /* 0x0000000053377223 */ /* 0x080fe20000010851 */
[----:B------:R-:W0:Y:S01]  /*57d0*/  MUFU.EX2 R80, R80 ;  /* 0x0000005000507308 */ /* 0x000e220000000800 */
[----:B---3--:R-:W-:Y:S01]  /*57e0*/  FADD.FTZ R4, R84, R71 ;  /* 0x0000004754047221 */ /* 0x008fe20000010000 */
[----:B------:R-:W-:Y:S01]  /*57f0*/  FADD.FTZ R71, R21, R82 ;  /* 0x0000005215477221 */ /* 0x000fe20000010000 */
[----:B------:R-:W-:-:S05]  /*5800*/  FFMA.FTZ R81, R87, R0, -R81 ;  /* 0x0000000057517223 */ /* 0x000fca0000010851 */
[----:B------:R-:W2:Y:S01]  /*5810*/  MUFU.EX2 R30, R30 ;  /* 0x0000001e001e7308 */ /* 0x000ea20000000800 */
[----:B-1----:R-:W-:Y:S01]  /*5820*/  FADD.FTZ R3, R37, R4 ;  /* 0x0000000425037221 */ /* 0x002fe20000010000 */
[----:B------:R-:W-:-:S06]  /*5830*/  FADD.FTZ R4, R24, R71 ;  /* 0x0000004718047221 */ /* 0x000fcc0000010000 */
[----:B------:R-:W1:Y:S01]  /*5840*/  MUFU.EX2 R39, R39 ;  /* 0x0000002700277308 */ /* 0x000e620000000800 */
[----:B0-----:R-:W-:-:S07]  /*5850*/  FADD.FTZ R3, R80, R3 ;  /* 0x0000000350037221 */ /* 0x001fce0000010000 */
[----:B------:R-:W0:Y:S08]  /*5860*/  MUFU.EX2 R27, R27 ;  /* 0x0000001b001b7308 */ /* 0x000e300000000800 */
[----:B------:R-:W3:Y:S08]  /*5870*/  MUFU.EX2 R42, R42 ;  /* 0x0000002a002a7308 */ /* 0x000ef00000000800 */
[----:B------:R-:W4:Y:S08]  /*5880*/  MUFU.EX2 R31, R31 ;  /* 0x0000001f001f7308 */ /* 0x000f300000000800 */
[----:B------:R2:W-:Y:S08]  /*5890*/  MUFU.EX2 R74, R62 ;  /* 0x0000003e004a7308 */ /* 0x0005f00000000800 */
[----:B------:R-:W5:Y:S01]  /*58a0*/  MUFU.EX2 R35, R35 ;  /* 0x0000002300237308 */ /* 0x000f620000000800 */
[----:B--2---:R-:W-:Y:S01]  /*58b0*/  FADD.FTZ R62, R30, R3 ;  /* 0x000000031e3e7221 */ /* 0x004fe20000010000 */
[----:B------:R-:W-:-:S03]  /*58c0*/  FADD.FTZ R3, R25, R4 ;  /* 0x0000000419037221 */ /* 0x000fc60000010000 */
[----:B-1----:R-:W-:Y:S01]  /*58d0*/  FADD.FTZ R62, R39, R62 ;  /* 0x0000003e273e7221 */ /* 0x002fe20000010000 */
[----:B------:R-:W-:Y:S02]  /*58e0*/  FADD.FTZ R4, R28, R3 ;  /* 0x000000031c047221 */ /* 0x000fe40000010000 */
[----:B------:R-:W1:Y:S01]  /*58f0*/  MUFU.EX2 R26, R26 ;  /* 0x0000001a001a7308 */ /* 0x000e620000000800 */
[----:B0-----:R-:W-:-:S07]  /*5900*/  FADD.FTZ R3, R27, R62 ;  /* 0x0000003e1b037221 */ /* 0x001fce0000010000 */
[----:B------:R0:W-:Y:S08]  /*5910*/  MUFU.EX2 R78, R63 ;  /* 0x0000003f004e7308 */ /* 0x0001f00000000800 */
[----:B------:R-:W2:Y:S01]  /*5920*/  MUFU.EX2 R34, R34 ;  /* 0x0000002200227308 */ /* 0x000ea20000000800 */
[----:B0-----:R-:W-:Y:S01]  /*5930*/  FADD.FTZ R63, R29, R4 ;  /* 0x000000041d3f7221 */ /* 0x001fe20000010000 */
[----:B---3--:R-:W-:-:S03]  /*5940*/  FADD.FTZ R4, R42, R3 ;  /* 0x000000032a047221 */ /* 0x008fc60000010000 */
[----:B------:R-:W-:Y:S01]  /*5950*/  FADD.FTZ R62, R32, R63 ;  /* 0x0000003f203e7221 */ /* 0x000fe20000010000 */
[----:B----4-:R-:W-:Y:S02]  /*5960*/  FADD.FTZ R4, R31, R4 ;  /* 0x000000041f047221 */ /* 0x010fe40000010000 */
[----:B------:R-:W0:Y:S01]  /*5970*/  MUFU.EX2 R43, R43 ;  /* 0x0000002b002b7308 */ /* 0x000e220000000800 */
[----:B------:R-:W-:Y:S01]  /*5980*/  FADD.FTZ R3, R33, R62 ;  /* 0x0000003e21037221 */ /* 0x000fe20000010000 */
[----:B-----5:R-:W-:-:S03]  /*5990*/  FADD.FTZ R63, R35, R4 ;  /* 0x00000004233f7221 */ /* 0x020fc60000010000 */
[----:B------:R-:W-:Y:S01]  /*59a0*/  FADD.FTZ R4, R40, R3 ;  /* 0x0000000328047221 */ /* 0x000fe20000010000 */
[----:B-1----:R-:W-:Y:S02]  /*59b0*/  FADD.FTZ R3, R26, R63 ;  /* 0x0000003f1a037221 */ /* 0x002fe40000010000 */
[----:B------:R-:W1:Y:S08]  /*59c0*/  MUFU.EX2 R46, R46 ;  /* 0x0000002e002e7308 */ /* 0x000e700000000800 */
[----:B------:R-:W3:Y:S08]  /*59d0*/  MUFU.EX2 R50, R50 ;  /* 0x0000003200327308 */ /* 0x000ef00000000800 */
[----:B------:R4:W-:Y:S08]  /*59e0*/  MUFU.EX2 R71, R67 ;  /* 0x0000004300477308 */ /* 0x0009f00000000800 */
[----:B------:R-:W5:Y:S01]  /*59f0*/  MUFU.EX2 R51, R51 ;  /* 0x0000003300337308 */ /* 0x000f620000000800 */
[----:B----4-:R-:W-:Y:S01]  /*5a00*/  FADD.FTZ R67, R41, R4 ;  /* 0x0000000429437221 */ /* 0x010fe20000010000 */
[----:B--2---:R-:W-:-:S03]  /*5a10*/  FADD.FTZ R4, R34, R3 ;  /* 0x0000000322047221 */ /* 0x004fc60000010000 */
[----:B------:R-:W-:Y:S01]  /*5a20*/  FADD.FTZ R62, R44, R67 ;  /* 0x000000432c3e7221 */ /* 0x000fe20000010000 */
[----:B0-----:R-:W-:Y:S02]  /*5a30*/  FADD.FTZ R3, R43, R4 ;  /* 0x000000042b037221 */ /* 0x001fe40000010000 */
[----:B------:R-:W-:Y:S01]  /*5a40*/  MUFU.EX2 R58, R58 ;  /* 0x0000003a003a7308 */ /* 0x000fe20000000800 */
[----:B------:R-:W-:Y:S01]  /*5a50*/  FADD.FTZ R67, R45, R62 ;  /* 0x0000003e2d437221 */ /* 0x000fe20000010000 */
[----:B-1----:R-:W-:-:S03]  /*5a60*/  FADD.FTZ R3, R46, R3 ;  /* 0x000000032e037221 */ /* 0x002fc60000010000 */
[----:B------:R-:W-:Y:S01]  /*5a70*/  FADD.FTZ R4, R48, R67 ;  /* 0x0000004330047221 */ /* 0x000fe20000010000 */
[----:B---3--:R-:W-:Y:S02]  /*5a80*/  FADD.FTZ R62, R50, R3 ;  /* 0x00000003323e7221 */ /* 0x008fe40000010000 */
[----:B------:R-:W0:Y:S01]  /*5a90*/  MUFU.EX2 R57, R57 ;  /* 0x0000003900397308 */ /* 0x000e220000000800 */
[----:B------:R-:W-:Y:S01]  /*5aa0*/  FADD.FTZ R3, R49, R4 ;  /* 0x0000000431037221 */ /* 0x000fe20000010000 */
[----:B-----5:R-:W-:-:S03]  /*5ab0*/  FADD.FTZ R83, R51, R62 ;  /* 0x0000003e33537221 */ /* 0x020fc60000010000 */
[----:B------:R-:W-:Y:S01]  /*5ac0*/  FADD.FTZ R4, R52, R3 ;  /* 0x0000000334047221 */ /* 0x000fe20000010000 */
[----:B------:R-:W-:Y:S02]  /*5ad0*/  FADD.FTZ R83, R74, R83 ;  /* 0x000000534a537221 */ /* 0x000fe40000010000 */
[----:B------:R-:W1:Y:S01]  /*5ae0*/  MUFU.EX2 R60, R60 ;  /* 0x0000003c003c7308 */ /* 0x000e620000000800 */
[----:B------:R-:W-:Y:S01]  /*5af0*/  FADD.FTZ R3, R53, R4 ;  /* 0x0000000435037221 */ /* 0x000fe20000010000 */
[----:B------:R-:W-:-:S03]  /*5b00*/  FADD.FTZ R83, R78, R83 ;  /* 0x000000534e537221 */ /* 0x000fc60000010000 */
[----:B------:R-:W-:-:S03]  /*5b10*/  FADD.FTZ R4, R56, R3 ;  /* 0x0000000338047221 */ /* 0x000fc60000010000 */
[----:B------:R-:W2:Y:S01]  /*5b20*/  MUFU.EX2 R59, R59 ;  /* 0x0000003b003b7308 */ /* 0x000ea20000000800 */
[----:B0-----:R-:W-:-:S07]  /*5b30*/  FADD.FTZ R3, R57, R4 ;  /* 0x0000000439037221 */ /* 0x001fce0000010000 */
[----:B------:R-:W0:Y:S01]  /*5b40*/  MUFU.EX2 R61, R61 ;  /* 0x0000003d003d7308 */ /* 0x000e220000000800 */
[----:B-1----:R-:W-:-:S07]  /*5b50*/  FADD.FTZ R4, R60, R3 ;  /* 0x000000033c047221 */ /* 0x002fce0000010000 */
[----:B------:R-:W1:Y:S08]  /*5b60*/  MUFU.EX2 R70, R70 ;  /* 0x0000004600467308 */ /* 0x000e700000000800 */
[----:B------:R-:W3:Y:S08]  /*5b70*/  MUFU.EX2 R64, R64 ;  /* 0x0000004000407308 */ /* 0x000ef00000000800 */
[----:B------:R4:W5:Y:S08]  /*5b80*/  MUFU.EX2 R63, R38 ;  /* 0x00000026003f7308 */ /* 0x0009700000000800 */
[----:B------:R-:W5:Y:S01]  /*5b90*/  MUFU.EX2 R65, R65 ;  /* 0x0000004100417308 */ /* 0x000f620000000800 */
[----:B----4-:R-:W-:-:S04]  /*5ba0*/  FADD.FTZ R38, R58, R83 ;  /* 0x000000533a267221 */ /* 0x010fc80000010000 */
[----:B------:R-:W-:-:S03]  /*5bb0*/  FADD.FTZ R38, R71, R38 ;  /* 0x0000002647267221 */ /* 0x000fc60000010000 */
[----:B------:R-:W4:Y:S01]  /*5bc0*/  MUFU.EX2 R66, R66 ;  /* 0x0000004200427308 */ /* 0x000f220000000800 */
[----:B--2---:R-:W-:-:S07]  /*5bd0*/  FADD.FTZ R3, R59, R38 ;  /* 0x000000263b037221 */ /* 0x004fce0000010000 */
[----:B------:R-:W2:Y:S08]  /*5be0*/  MUFU.EX2 R68, R68 ;  /* 0x0000004400447308 */ /* 0x000eb00000000800 */
[----:B------:R0:W2:Y:S08]  /*5bf0*/  MUFU.EX2 R67, R47 ;  /* 0x0000002f00437308 */ /* 0x0000b00000000800 */
[----:B------:R-:W2:Y:S01]  /*5c00*/  MUFU.EX2 R69, R69 ;  /* 0x0000004500457308 */ /* 0x000ea20000000800 */
[----:B0-----:R-:W-:Y:S01]  /*5c10*/  FADD.FTZ R47, R61, R4 ;  /* 0x000000043d2f7221 */ /* 0x001fe20000010000 */
[----:B-1----:R-:W-:-:S03]  /*5c20*/  FADD.FTZ R4, R70, R3 ;  /* 0x0000000346047221 */ /* 0x002fc60000010000 */
[----:B---3--:R-:W-:Y:S01]  /*5c30*/  FADD.FTZ R38, R64, R47 ;  /* 0x0000002f40267221 */ /* 0x008fe20000010000 */
[----:B-----5:R-:W-:Y:S02]  /*5c40*/  FADD.FTZ R3, R63, R4 ;  /* 0x000000043f037221 */ /* 0x020fe40000010000 */
[----:B------:R0:W1:Y:S01]  /*5c50*/  MUFU.EX2 R62, R79 ;  /* 0x0000004f003e7308 */ /* 0x0000620000000800 */
[----:B------:R-:W-:Y:S01]  /*5c60*/  FADD.FTZ R47, R65, R38 ;  /* 0x00000026412f7221 */ /* 0x000fe20000010000 */
[----:B----4-:R-:W-:-:S03]  /*5c70*/  FADD.FTZ R4, R66, R3 ;  /* 0x0000000342047221 */ /* 0x010fc60000010000 */
[----:B--2---:R-:W-:Y:S01]  /*5c80*/  FADD.FTZ R38, R68, R47 ;  /* 0x0000002f44267221 */ /* 0x004fe20000010000 */
        /* <DEDUP_REMOVED lines=20> */
.L_x_12085:
[----:B------:R-:W-:Y:S01]  /*5dd0*/  ULEA UR6, UR6, UR40, 0x3 ;  /* 0x0000002806067291 */ /* 0x000fe2000f8e183f */
[----:B------:R-:W-:Y:S01]  /*5de0*/  F2FP.F16.F32.PACK_AB R12, R13, R12 ;  /* 0x0000000c0d0c723e */ /* 0x000fe200000000ff */
[----:B------:R-:W-:Y:S01]  /*5df0*/  FMUL.FTZ R88, R88, R9 ;  /* 0x0000000958587220 */ /* 0x000fe20000410000 */
[----:B------:R-:W-:Y:S01]  /*5e00*/  F2FP.F16.F32.PACK_AB R14, R15, R14 ;  /* 0x0000000e0f0e723e */ /* 0x000fe200000000ff */
[----:B------:R-:W-:Y:S01]  /*5e10*/  UIADD3 UR6, UR6, 0x2d860, URZ ;  /* 0x0002d86006067890 */ /* 0x000fe2000fffe03f */
[----:B------:R-:W-:Y:S01]  /*5e20*/  F2FP.F16.F32.PACK_AB R13, R85, R77 ;  /* 0x0000004d550d723e */ /* 0x000fe200000000ff */
[-C--:B------:R-:W-:Y:S01]  /*5e30*/  FMUL.FTZ R89, R89, R9.reuse ;  /* 0x0000000959597220 */ /* 0x080fe20000410000 */
        /* <DEDUP_REMOVED lines=15> */
[----:B------:R-:W-:Y:S01]  /*5f30*/  UMOV UR6, UR38 ;  /* 0x0000002600067c82 */ /* 0x000fe20008000000 */
        /* <DEDUP_REMOVED lines=37> */
[----:B------:R0:W-:Y:S01]  /*6190*/  STSM.16.M88.4 [R18+0x6000], R64 ;  /* 0x0060004012007844 */ /* 0x0001e20000000200 */
[----:B------:R-:W-:Y:S01]  /*61a0*/  F2FP.F16.F32.PACK_AB R74, R76, R11 ;  /* 0x0000000b4c4a723e */ /* 0x000fe200000000ff */
[----:B------:R-:W-:Y:S01]  /*61b0*/  FMUL.FTZ R125, R125, R9 ;  /* 0x000000097d7d7220 */ /* 0x000fe20000410000 */
[----:B------:R-:W-:Y:S01]  /*61c0*/  F2FP.F16.F32.PACK_AB R75, R47, R75 ;  /* 0x0000004b2f4b723e */ /* 0x000fe200000000ff */
[----:B------:R-:W-:Y:S01]  /*61d0*/  FMUL.FTZ R128, R128, R9 ;  /* 0x0000000980807220 */ /* 0x000fe20000410000 */
[----:B------:R-:W-:Y:S01]  /*61e0*/  ISETP.GT.AND P1, PT, R8, R7, PT ;  /* 0x000000070800720c */ /* 0x000fe20003f24270 */
        /* <DEDUP_REMOVED lines=37> */
[----:B------:R-:W-:Y:S01]  /*6440*/  IMAD.MOV.U32 R11, RZ, RZ, R2 ;  /* 0x000000ffff0b7224 */ /* 0x000fe200078e0002 */
[----:B-1----:R-:W-:Y:S01]  /*6450*/  NOP ;  /* 0x0000000000007918 */ /* 0x002fe20000000000 */
[----:B0-----:R-:W-:Y:S05]  /*6460*/  @P1 BRA `(.L_x_12086) ;  /* 0xffffffd400841947 */ /* 0x001fea000383ffff */
.L_x_12075:
[----:B------:R-:W-:-:S13]  /*6470*/  ISETP.GE.AND P1, PT, R8, RZ, PT ;  /* 0x000000ff0800720c */ /* 0x000fda0003f26270 */
[----:B------:R-:W-:Y:S05]  /*6480*/  @!P1 BRA `(.L_x_12087) ;  /* 0x00000020003c9947 */ /* 0x000fea0003800000 */
[----:B------:R-:W-:Y:S01]  /*6490*/  IMAD.MOV.U32 R9, RZ, RZ, R5 ;  /* 0x000000ffff097224 */ /* 0x000fe200078e0005 */
[----:B------:R-:W-:Y:S01]  /*64a0*/  UMOV UR6, UR38 ;  /* 0x0000002600067c82 */ /* 0x000fe20008000000 */
[----:B------:R-:W-:Y:S02]  /*64b0*/  IMAD.MOV.U32 R7, RZ, RZ, R6 ;  /* 0x000000ffff077224 */ /* 0x000fe400078e0006 */
[----:B------:R-:W-:-:S07]  /*64c0*/  IMAD.MOV.U32 R10, RZ, RZ, R2 ;  /* 0x000000ffff0a7224 */ /* 0x000fce00078e0002 */
.L_x_12098:
[----:B------:R-:W-:Y:S01]  /*64d0*/  ISETP.NE.AND P2, PT, RZ, UR42, PT ;  /* 0x0000002aff007c0c */ /* 0x000fe2000bf45270 */
[----:B------:R-:W-:-:S04]  /*64e0*/  UISETP.NE.AND UP0, UPT, UR6, 0x1, UPT ;  /* 0x000000010600788c */ /* 0x000fc8000bf05270 */
[----:B------:R-:W-:-:S06]  /*64f0*/  USEL UR7, URZ, 0x1, UP0 ;  /* 0x000000013f077887 */ /* 0x000fcc0008000000 */
[----:B------:R-:W-:Y:S02]  /*6500*/  LOP3.LUT R2, R10, UR7, RZ, 0x3c, !PT ;  /* 0x000000070a027c12 */ /* 0x000fe4000f8e3cff */
[----:B------:R-:W-:Y:S05]  /*6510*/  @P2 BRA `(.L_x_12088) ;  /* 0x0000000000342947 */ /* 0x000fea0003800000 */
[----:B------:R-:W-:Y:S05]  /*6520*/  @!P0 BRA `(.L_x_12089) ;  /* 0x0000000000048947 */ /* 0x000fea0003800000 */
[----:B------:R-:W-:Y:S01]  /*6530*/  BPT.TRAP 0x1 ;  /* 0x000000040000795c */ /* 0x000fe20000300000 */
.L_x_12089:
        /* <DEDUP_REMOVED lines=8> */
.L_x_12090:
[----:B-1----:R-:W-:Y:S05]  /*65c0*/  @P1 BRA `(.L_x_12088) ;  /* 0x0000000000081947 */ /* 0x002fea0003800000 */
[----:B------:R-:W1:Y:S02]  /*65d0*/  SYNCS.PHASECHK.TRANS64.TRYWAIT P1, [UR7+0x2d830], R0 ;  /* 0x02d83000ff0075a7 */ /* 0x000e640008020147 */
[----:B-1----:R-:W-:Y:S05]  /*65e0*/  @!P1 BRA `(.L_x_12091) ;  /* 0x0000009c007c9947 */ /* 0x002fea0003800000 */
.L_x_12088:
        /* <DEDUP_REMOVED lines=42> */
.L_x_12093:
[----:B------:R-:W-:Y:S01]  /*6890*/  ULEA UR7, UR6, UR40, 0x3 ;  /* 0x0000002806077291 */ /* 0x000fe2000f8e183f */
[----:B------:R-:W-:-:S08]  /*68a0*/  SHF.L.U32 R0, R10, 0x1f, RZ ;  /* 0x0000001f0a007819 */ /* 0x000fd000000006ff */
[----:B------:R0:W1:Y:S01]  /*68b0*/  SYNCS.PHASECHK.TRANS64.TRYWAIT P1, [UR7+0x2d850], R0 ;  /* 0x02d85000ff0075a7 */ /* 0x0000620008020147 */
[----:B------:R-:W-:Y:S05]  /*68c0*/  @!P0 BRA `(.L_x_12094) ;  /* 0x0000000000048947 */ /* 0x000fea0003800000 */
[----:B------:R-:W-:Y:S01]  /*68d0*/  BPT.TRAP 0x1 ;  /* 0x000000040000795c */ /* 0x000fe20000300000 */
.L_x_12094:
[----:B-1----:R-:W-:Y:S05]  /*68e0*/  @P1 BRA `(.L_x_12092) ;  /* 0x0000000000081947 */ /* 0x002fea0003800000 */
[----:B------:R-:W1:Y:S02]  /*68f0*/  SYNCS.PHASECHK.TRANS64.TRYWAIT P1, [UR7+0x2d850], R0 ;  /* 0x02d85000ff0075a7 */ /* 0x000e640008020147 */
[----:B-1----:R-:W-:Y:S05]  /*6900*/  @!P1 BRA `(.L_x_12095) ;  /* 0x0000009800cc9947 */ /* 0x002fea0003800000 */
.L_x_12092:
        /* <DEDUP_REMOVED lines=70> */
.L_x_12096:
        /* <DEDUP_REMOVED lines=80> */
[-C--:B------:R-:W-:Y:S01]  /*7270*/  FFMA.FTZ R29, R29, R0.reuse, -R11 ;  /* 0x000000001d1d7223 */ /* 0x080fe2000001080b */
[C---:B------:R-:W-:Y:S01]  /*7280*/  FADD.FTZ R7, -R5.reuse, R9 ;  /* 0x0000000905077221 */ /* 0x040fe20000010100 */
        /* <DEDUP_REMOVED lines=23> */
[-C--:B0-----:R-:W-:Y:S01]  /*7400*/  FFMA.FTZ R29, R26, R0.reuse, -R137 ;  /* 0x000000001a1d7223 */ /* 0x081fe20000010889 */
        /* <DEDUP_REMOVED lines=28> */
[--C-:B------:R-:W-:Y:S01]  /*75d0*/  FFMA.FTZ R54, R58, R0, -R137.reuse ;  /* 0x000000003a367223 */ /* 0x100fe20000010889 */
        /* <DEDUP_REMOVED lines=39> */
[----:B------:R-:W-:Y:S01]  /*7850*/  MUFU.EX2 R24, R24 ;  /* 0x0000001800187308 */ /* 0x000fe20000000800 */
[----:B0-----:R-:W-:-:S07]  /*7860*/  FADD.FTZ R79, R21, R4 ;  /* 0x00000004154f7221 */ /* 0x001fce0000010000 */
[----:B------:R-:W0:Y:S01]  /*7870*/  MUFU.EX2 R81, R81 ;  /* 0x0000005100517308 */ /* 0x000e220000000800 */
[----:B--2---:R-:W-:-:S07]  /*7880*/  FADD.FTZ R4, R38, R3 ;  /* 0x0000000326047221 */ /* 0x004fce0000010000 */
        /* <DEDUP_REMOVED lines=35> */
[----:B0-----:R-:W-:-:S07]  /*7ac0*/  FFMA.FTZ R46, R86, R0, -R137 ;  /* 0x00000000562e7223 */ /* 0x001fce0000010889 */
        /* <DEDUP_REMOVED lines=8> */
[----:B------:R-:W-:Y:S08]  /*7b50*/  MUFU.EX2 R70, R66 ;  /* 0x0000004200467308 */ /* 0x000ff00000000800 */
        /* <DEDUP_REMOVED lines=14> */
[----:B------:R-:W-:-:S03]  /*7c40*/  FADD.FTZ R4, R70, R3 ;  /* 0x0000000346047221 */ /* 0x000fc60000010000 */
[----:B----4-:R-:W-:Y:S01]  /*7c50*/  FADD.FTZ R28, R56, R47 ;  /* 0x0000002f381c7221 */ /* 0x010fe20000010000 */
[----:B------:R-:W-:Y:S02]  /*7c60*/  FADD.FTZ R4, R71, R4 ;  /* 0x0000000447047221 */ /* 0x000fe40000010000 */
[----:B------:R-:W1:Y:S01]  /*7c70*/  MUFU.EX2 R60, R60 ;  /* 0x0000003c003c7308 */ /* 0x000e620000000800 */
[----:B-----5:R-:W-:-:S07]  /*7c80*/  FADD.FTZ R3, R57, R28 ;  /* 0x0000001c39037221 */ /* 0x020fce0000010000 */
        /* <DEDUP_REMOVED lines=37> */
.L_x_12097:
        /* <DEDUP_REMOVED lines=104> */
[----:B0-----:R-:W-:Y:S01]  /*8560*/  NOP ;  /* 0x0000000000007918 */ /* 0x001fe20000000000 */
[----:B--2---:R-:W-:Y:S05]  /*8570*/  @P1 BRA `(.L_x_12098) ;  /* 0xffffffdc00d41947 */ /* 0x004fea000383ffff */
.L_x_12087:
[----:B------:R-:W-:Y:S06]  /*8580*/  BAR.ARV 0x8, 0x200 ;  /* 0x0208000000007b1d */ /* 0x000fec0000002000 */
[----:B------:R-:W-:Y:S05]  /*8590*/  @!P0 BRA `(.L_x_12099) ;  /* 0x0000000000048947 */ /* 0x000fea0003800000 */
[----:B------:R-:W-:Y:S01]  /*85a0*/  BPT.TRAP 0x1 ;  /* 0x000000040000795c */ /* 0x000fe20000300000 */
.L_x_12099:
[----:B------:R-:W-:Y:S01]  /*85b0*/  ULEA UR4, UR38, UR40, 0x3 ;  /* 0x0000002826047291 */ /* 0x000fe2000f8e183f */
[----:B------:R-:W-:-:S08]  /*85c0*/  SHF.L.U32 R7, R2, 0x1f, RZ ;  /* 0x0000001f02077819 */ /* 0x000fd000000006ff */
[----:B------:R0:W1:Y:S01]  /*85d0*/  SYNCS.PHASECHK.TRANS64.TRYWAIT P1, [UR4+0x2d850], R7 ;  /* 0x02d85007ff0075a7 */ /* 0x0000620008020144 */
[----:B------:R-:W-:Y:S05]  /*85e0*/  @!P0 BRA `(.L_x_12100) ;  /* 0x0000000000048947 */ /* 0x000fea0003800000 */
[----:B------:R-:W-:Y:S01]  /*85f0*/  BPT.TRAP 0x1 ;  /* 0x000000040000795c */ /* 0x000fe20000300000 */
.L_x_12100:
[----:B-1----:R-:W-:Y:S05]  /*8600*/  @P1 BRA `(.L_x_12101) ;  /* 0x0000000000081947 */ /* 0x002fea0003800000 */
[----:B------:R-:W1:Y:S02]  /*8610*/  SYNCS.PHASECHK.TRANS64.TRYWAIT P1, [UR4+0x2d850], R7 ;  /* 0x02d85007ff0075a7 */ /* 0x000e640008020144 */
[----:B-1----:R-:W-:Y:S05]  /*8620*/  @!P1 BRA `(.L_x_12102) ;  /* 0x0000007c009c9947 */ /* 0x002fea0003800000 */
.L_x_12101:
[----:B------:R-:W-:Y:S01]  /*8630*/  UIADD3 UR40, UR40, 0x400, URZ ;  /* 0x0000040028287890 */ /* 0x000fe2000fffe03f */
[----:B------:R-:W-:Y:S01]  /*8640*/  WARPGROUP.ARRIVE ;  /* 0x00000000000079c5 */ /* 0x000fe20000000000 */
[----:B------:R-:W-:Y:S01]  /*8650*/  ULOP3.LUT UR39, UR39, 0x10000, URZ, 0xfc, !UPT ;  /* 0x0001000027277892 */ /* 0x000fe2000f8efc3f */
[----:B01----:R-:W0:Y:S01]  /*8660*/  SHFL.BFLY PT, R7, R4, 0x2, 0x1f ;  /* 0x0c401f0004077f89 */ /* 0x003e2200000e0000 */
[----:B------:R-:W-:Y:S01]  /*8670*/  USHF.R.U32.HI UR40, URZ, 0x4, UR40 ;  /* 0x000000043f287899 */ /* 0x000fe20008011628 */
[----:B------:R-:W-:Y:S01]  /*8680*/  IMAD.MOV.U32 R20, RZ, RZ, -0x800000 ;  /* 0xff800000ff147424 */ /* 0x000fe200078e00ff */
[----:B------:R-:W-:Y:S01]  /*8690*/  UMOV UR9, 0x40000040 ;  /* 0x4000004000097882 */ /* 0x000fe20000000000 */
[----:B------:R-:W-:Y:S01]  /*86a0*/  UMOV UR11, 0x80000020 ;  /* 0x80000020000b7882 */ /* 0x000fe20000000000 */
[----:B------:R-:W-:Y:S01]  /*86b0*/  ULOP3.LUT UR40, UR40, 0x3fff, URZ, 0xc0, !UPT ;  /* 0x00003fff28287892 */ /* 0x000fe2000f8ec03f */
[----:B------:R-:W1:Y:S01]  /*86c0*/  SHFL.BFLY PT, R8, R3, 0x2, 0x1f ;  /* 0x0c401f0003087f89 */ /* 0x000e6200000e0000 */
[----:B------:R-:W-:-:S02]  /*86d0*/  UMOV UR8, UR39 ;  /* 0x0000002700087c82 */ /* 0x000fc40008000000 */
[----:B------:R-:W-:-:S04]  /*86e0*/  ULOP3.LUT UR5, UR40, 0x2000000, URZ, 0xfc, !UPT ;  /* 0x0200000028057892 */ /* 0x000fc8000f8efc3f */
[----:B------:R-:W-:-:S07]  /*86f0*/  UIMAD UR5, UR38, 0x600, UR5 ;  /* 0x00000600260578a4 */ /* 0x000fce000f8e0205 */
[----:B------:R-:W-:Y:S02]  /*8700*/  UMOV UR10, UR5 ;  /* 0x00000005000a7c82 */ /* 0x000fe40008000000 */
[----:B------:R-:W-:Y:S01]  /*8710*/  HGMMA.64x96x16.F32 R88, gdesc[UR8].tnspB, R88, gsb0 ;  /* 0x41600000085879f0 */ /* 0x000fe20008000858 */
[----:B------:R-:W-:Y:S01]  /*8720*/  UIADD3 UR8, UR39, 0x2, URZ ;  /* 0x0000000227087890 */ /* 0x000fe2000fffe03f */
[----:B0-----:R-:W-:Y:S01]  /*8730*/  FADD.FTZ R7, R7, R4 ;  /* 0x0000000407077221 */ /* 0x001fe20000010000 */
[----:B------:R-:W-:Y:S01]  /*8740*/  UIADD3 UR10, UR5, 0x40, URZ ;  /* 0x00000040050a7890 */ /* 0x000fe2000fffe03f */
[----:B------:R-:W-:Y:S01]  /*8750*/  IMAD.MOV.U32 R4, RZ, RZ, RZ ;  /* 0x000000ffff047224 */ /* 0x000fe200078e00ff */
[----:B------:R-:W-:Y:S01]  /*8760*/  UMOV UR9, 0x40000040 ;  /* 0x4000004000097882 */ /* 0x000fe20000000000 */
[----:B------:R-:W-:Y:S01]  /*8770*/  UMOV UR11, 0x80000020 ;  /* 0x80000020000b7882 */ /* 0x000fe20000000000 */
[----:B-1----:R-:W-:Y:S01]  /*8780*/  FADD.FTZ R9, R8, R3 ;  /* 0x0000000308097221 */ /* 0x002fe20000010000 */
        /* <DEDUP_REMOVED lines=66> */
.L_x_12103:
        /* <DEDUP_REMOVED lines=58> */
.L_x_12067:
        /* <DEDUP_REMOVED lines=10> */
[----:B------:R-:W-:Y:S01]  /*8ff0*/  F2FP.F16.F32.PACK_AB R6, R93, R6 ;  /* 0x000000065d06723e */ /* 0x000fe200000000ff */
[----:B------:R-:W-:Y:S01]  /*9000*/  IMAD.MOV.U32 R40, RZ, RZ, RZ ;  /* 0x000000ffff287224 */ /* 0x000fe200078e00ff */
[----:B------:R-:W-:-:S02]  /*9010*/  F2FP.F16.F32.PACK_AB R7, R7, R94 ;  /* 0x0000005e0707723e */ /* 0x000fc400000000ff */
[----:B------:R-:W-:-:S03]  /*9020*/  F2FP.F16.F32.PACK_AB R26, R125, R26 ;  /* 0x0000001a7d1a723e */ /* 0x000fc600000000ff */
[----:B------:R-:W2:Y:S01]  /*9030*/  LDC.64 R36, c[0x0][0xc00] ;  /* 0x00030000ff247b82 */ /* 0x000ea20000000a00 */
[----:B------:R-:W-:Y:S01]  /*9040*/  F2FP.F16.F32.PACK_AB R27, R27, R126 ;  /* 0x0000007e1b1b723e */ /* 0x000fe200000000ff */
[----:B------:R-:W-:Y:S01]  /*9050*/  UMOV UR4, UR40 ;  /* 0x0000002800047c82 */ /* 0x000fe20008000000 */
[----:B-1----:R-:W-:Y:S01]  /*9060*/  UMOV UR5, UR6 ;  /* 0x0000000600057c82 */ /* 0x002fe20008000000 */
[----:B------:R-:W-:Y:S02]  /*9070*/  IMAD.U32 R32, RZ, RZ, UR4 ;  /* 0x00000004ff207e24 */ /* 0x000fe4000f8e00ff */
[----:B------:R-:W-:Y:S01]  /*9080*/  IMAD.U32 R33, RZ, RZ, UR5 ;  /* 0x00000005ff217e24 */ /* 0x000fe2000f8e00ff */
[----:B------:R-:W-:Y:S01]  /*9090*/  ULDC.64 UR4, c[0x0][0xc08] ;  /* 0x0003020000047ab9 */ /* 0x000fe20000000a00 */
[----:B------:R-:W-:-:S03]  /*90a0*/  IMAD.WIDE R4, R153, 0x2, R32 ;  /* 0x0000000299047825 */ /* 0x000fc600078e0220 */
[C---:B------:R-:W-:Y:S02]  /*90b0*/  IADD3 R21, P4, R4.reuse, 0x20, RZ ;  /* 0x0000002004157810 */ /* 0x040fe40007f9e0ff */
[C---:B------:R-:W-:Y:S02]  /*90c0*/  LOP3.LUT R9, R4.reuse, 0x180, RZ, 0xc0, !PT ;  /* 0x0000018004097812 */ /* 0x040fe400078ec0ff */
[----:B------:R-:W-:Y:S01]  /*90d0*/  LOP3.LUT R8, R21, 0x180, RZ, 0xc0, !PT ;  /* 0x0000018015087812 */ /* 0x000fe200078ec0ff */
[----:B------:R-:W-:Y:S01]  /*90e0*/  IMAD.X R15, RZ, RZ, R5, P4 ;  /* 0x000000ffff0f7224 */ /* 0x000fe200020e0605 */
[----:B------:R-:W-:Y:S02]  /*90f0*/  SHF.R.U64 R9, R9, 0x3, RZ ;  /* 0x0000000309097819 */ /* 0x000fe400000012ff */
[C---:B------:R-:W-:Y:S02]  /*9100*/  IADD3 R35, P3, R4.reuse, 0x3000, RZ ;  /* 0x0000300004237810 */ /* 0x040fe40007f7e0ff */
[----:B------:R-:W-:-:S02]  /*9110*/  IADD3 R39, P2, R4, 0x3020, RZ ;  /* 0x0000302004277810 */ /* 0x000fc40007f5e0ff */
[C---:B------:R-:W-:Y:S01]  /*9120*/  IADD3 R41, P1, R4.reuse, 0x6000, RZ ;  /* 0x0000600004297810 */ /* 0x040fe20007f3e0ff */
[--C-:B------:R-:W-:Y:S01]  /*9130*/  IMAD.X R13, RZ, RZ, R5.reuse, P3 ;  /* 0x000000ffff0d7224 */ /* 0x100fe200018e0605 */
[----:B------:R-:W-:Y:S01]  /*9140*/  IADD3 R43, P0, R4, 0x6020, RZ ;  /* 0x00006020042b7810 */ /* 0x000fe20007f1e0ff */
[--C-:B------:R-:W-:Y:S01]  /*9150*/  IMAD.X R11, RZ, RZ, R5.reuse, P2 ;  /* 0x000000ffff0b7224 */ /* 0x100fe200010e0605 */
[----:B------:R-:W-:Y:S02]  /*9160*/  SHF.R.U64 R8, R8, 0x3, RZ ;  /* 0x0000000308087819 */ /* 0x000fe400000012ff */
[----:B------:R-:W-:Y:S01]  /*9170*/  LOP3.LUT R4, R9, R4, RZ, 0x3c, !PT ;  /* 0x0000000409047212 */ /* 0x000fe200078e3cff */
[--C-:B------:R-:W-:Y:S01]  /*9180*/  IMAD.X R9, RZ, RZ, R5.reuse, P1 ;  /* 0x000000ffff097224 */ /* 0x100fe200008e0605 */
[----:B------:R-:W-:Y:S01]  /*9190*/  LOP3.LUT R14, R8, R21, RZ, 0x3c, !PT ;  /* 0x00000015080e7212 */ /* 0x000fe200078e3cff */
[----:B------:R-:W-:Y:S01]  /*91a0*/  IMAD.X R25, RZ, RZ, R5, P0 ;  /* 0x000000ffff197224 */ /* 0x000fe200000e0605 */
[----:B------:R-:W-:-:S02]  /*91b0*/  MOV R21, R4 ;  /* 0x0000000400157202 */ /* 0x000fc40000000f00 */
[----:B------:R-:W-:Y:S02]  /*91c0*/  LOP3.LUT R10, R35, 0x180, RZ, 0xc0, !PT ;  /* 0x00000180230a7812 */ /* 0x000fe400078ec0ff */
[----:B------:R-:W-:Y:S02]  /*91d0*/  F2FP.F16.F32.PACK_AB R4, R89, R0 ;  /* 0x000000005904723e */ /* 0x000fe400000000ff */
[----:B------:R-:W-:Y:S02]  /*91e0*/  LOP3.LUT R0, R39, 0x180, RZ, 0xc0, !PT ;  /* 0x0000018027007812 */ /* 0x000fe400078ec0ff */
[----:B------:R-:W-:Y:S02]  /*91f0*/  LOP3.LUT R8, R41, 0x180, RZ, 0xc0, !PT ;  /* 0x0000018029087812 */ /* 0x000fe400078ec0ff */
[----:B------:R-:W-:Y:S02]  /*9200*/  SHF.R.U64 R10, R10, 0x3, RZ ;  /* 0x000000030a0a7819 */ /* 0x000fe400000012ff */
[----:B------:R-:W-:-:S02]  /*9210*/  SHF.R.U64 R0, R0, 0x3, RZ ;  /* 0x0000000300007819 */ /* 0x000fc400000012ff */
[----:B------:R-:W-:Y:S02]  /*9220*/  SHF.R.U64 R8, R8, 0x3, RZ ;  /* 0x0000000308087819 */ /* 0x000fe400000012ff */
[----:B------:R-:W-:Y:S02]  /*9230*/  LOP3.LUT R24, R43, 0x180, RZ, 0xc0, !PT ;  /* 0x000001802b187812 */ /* 0x000fe400078ec0ff */
[----:B------:R-:W-:Y:S02]  /*9240*/  LOP3.LUT R12, R10, R35, RZ, 0x3c, !PT ;  /* 0x000000230a0c7212 */ /* 0x000fe400078e3cff */
[----:B------:R-:W-:Y:S01]  /*9250*/  LOP3.LUT R10, R0, R39, RZ, 0x3c, !PT ;  /* 0x00000027000a7212 */ /* 0x000fe200078e3cff */
[----:B------:R-:W1:Y:S01]  /*9260*/  LDC.64 R34, c[0x0][0xc00] ;  /* 0x00030000ff227b82 */ /* 0x000e620000000a00 */
[----:B------:R-:W-:Y:S02]  /*9270*/  LOP3.LUT R8, R8, R41, RZ, 0x3c, !PT ;  /* 0x0000002908087212 */ /* 0x000fe400078e3cff */
[----:B------:R-:W-:-:S02]  /*9280*/  SHF.R.U64 R24, R24, 0x3, RZ ;  /* 0x0000000318187819 */ /* 0x000fc400000012ff */
[----:B------:R-:W-:Y:S02]  /*9290*/  F2FP.F16.F32.PACK_AB R5, R91, R90 ;  /* 0x0000005a5b05723e */ /* 0x000fe400000000ff */
[----:B------:R-:W-:Y:S02]  /*92a0*/  MOV R38, R10 ;  /* 0x0000000a00267202 */ /* 0x000fe40000000f00 */
[----:B0-----:R-:W-:Y:S01]  /*92b0*/  MOV R28, R8 ;  /* 0x00000008001c7202 */ /* 0x001fe20000000f00 */
[----:B------:R0:W-:Y:S01]  /*92c0*/  STSM.16.M88.4 [R21], R4 ;  /* 0x0000000415007844 */ /* 0x0001e20000000200 */
[----:B------:R-:W-:Y:S02]  /*92d0*/  LOP3.LUT R24, R24, R43, RZ, 0x3c, !PT ;  /* 0x0000002b18187212 */ /* 0x000fe400078e3cff */
[----:B------:R-:W-:Y:S02]  /*92e0*/  MOV R39, R14 ;  /* 0x0000000e00277202 */ /* 0x000fe40000000f00 */
[----:B------:R-:W-:-:S02]  /*92f0*/  F2FP.F16.F32.PACK_AB R8, R97, R96 ;  /* 0x000000606108723e */ /* 0x000fc400000000ff */
[----:B------:R-:W-:Y:S02]  /*9300*/  F2FP.F16.F32.PACK_AB R9, R99, R98 ;  /* 0x000000626309723e */ /* 0x000fe400000000ff */
[----:B------:R-:W-:Y:S02]  /*9310*/  F2FP.F16.F32.PACK_AB R10, R101, R100 ;  /* 0x00000064650a723e */ /* 0x000fe400000000ff */
[----:B------:R-:W-:Y:S02]  /*9320*/  F2FP.F16.F32.PACK_AB R11, R103, R102 ;  /* 0x00000066670b723e */ /* 0x000fe400000000ff */
[----:B------:R-:W-:Y:S01]  /*9330*/  MOV R0, R12 ;  /* 0x0000000c00007202 */ /* 0x000fe20000000f00 */
[----:B-1----:R-:W-:Y:S01]  /*9340*/  IMAD.WIDE R34, R141, 0x4, R34 ;  /* 0x000000048d227825 */ /* 0x002fe200078e0222 */
[----:B------:R-:W-:Y:S01]  /*9350*/  F2FP.F16.F32.PACK_AB R12, R105, R104 ;  /* 0x00000068690c723e */ /* 0x000fe200000000ff */
[----:B------:R1:W-:Y:S01]  /*9360*/  STSM.16.M88.4 [R39], R8 ;  /* 0x0000000827007844 */ /* 0x0003e20000000200 */
[----:B------:R-:W-:-:S02]  /*9370*/  F2FP.F16.F32.PACK_AB R13, R107, R106 ;  /* 0x0000006a6b0d723e */ /* 0x000fc400000000ff */
[----:B------:R-:W-:Y:S02]  /*9380*/  F2FP.F16.F32.PACK_AB R14, R109, R108 ;  /* 0x0000006c6d0e723e */ /* 0x000fe400000000ff */
[----:B------:R-:W-:Y:S02]  /*9390*/  F2FP.F16.F32.PACK_AB R15, R111, R110 ;  /* 0x0000006e6f0f723e */ /* 0x000fe400000000ff */
[----:B0-----:R-:W-:Y:S02]  /*93a0*/  MOV R21, R24 ;  /* 0x0000001800157202 */ /* 0x001fe40000000f00 */
[----:B------:R-:W-:Y:S01]  /*93b0*/  F2FP.F16.F32.PACK_AB R4, R113, R112 ;  /* 0x000000707104723e */ /* 0x000fe200000000ff */
[----:B------:R0:W-:Y:S01]  /*93c0*/  STSM.16.M88.4 [R0], R12 ;  /* 0x0000000c00007844 */ /* 0x0001e20000000200 */
[----:B------:R-:W-:Y:S02]  /*93d0*/  F2FP.F16.F32.PACK_AB R5, R115, R114 ;  /* 0x000000727305723e */ /* 0x000fe400000000ff */
[----:B------:R-:W-:-:S02]  /*93e0*/  F2FP.F16.F32.PACK_AB R6, R117, R116 ;  /* 0x000000747506723e */ /* 0x000fc400000000ff */
[----:B------:R-:W-:Y:S02]  /*93f0*/  F2FP.F16.F32.PACK_AB R7, R119, R118 ;  /* 0x000000767707723e */ /* 0x000fe400000000ff */
[----:B------:R-:W-:Y:S02]  /*9400*/  F2FP.F16.F32.PACK_AB R24, R121, R120 ;  /* 0x000000787918723e */ /* 0x000fe400000000ff */
[----:B------:R-:W-:Y:S01]  /*9410*/  F2FP.F16.F32.PACK_AB R25, R123, R122 ;  /* 0x0000007a7b19723e */ /* 0x000fe200000000ff */
[----:B------:R3:W-:Y:S01]  /*9420*/  STSM.16.M88.4 [R38], R4 ;  /* 0x0000000426007844 */ /* 0x0007e20000000200 */
[----:B-1----:R-:W-:Y:S02]  /*9430*/  F2FP.F16.F32.PACK_AB R8, R129, R128 ;  /* 0x000000808108723e */ /* 0x002fe400000000ff */
[----:B------:R-:W-:Y:S01]  /*9440*/  F2FP.F16.F32.PACK_AB R9, R131, R130 ;  /* 0x000000828309723e */ /* 0x000fe200000000ff */
[----:B------:R1:W-:Y:S01]  /*9450*/  STSM.16.M88.4 [R28], R24 ;  /* 0x000000181c007844 */ /* 0x0003e20000000200 */
[----:B------:R-:W-:Y:S01]  /*9460*/  F2FP.F16.F32.PACK_AB R10, R133, R132 ;  /* 0x00000084850a723e */ /* 0x000fe200000000ff */
[----:B0-----:R-:W0:Y:S01]  /*9470*/  LDC R0, c[0x0][0xbe8] ;  /* 0x0002fa00ff007b82 */ /* 0x001e220000000800 */
[----:B------:R-:W-:-:S02]  /*9480*/  F2FP.F16.F32.PACK_AB R11, R135, R134 ;  /* 0x00000086870b723e */ /* 0x000fc400000000ff */
[----:B------:R-:W-:Y:S02]  /*9490*/  ISETP.NE.U32.AND P2, PT, RZ, UR4, PT ;  /* 0x00000004ff007c0c */ /* 0x000fe4000bf45070 */
[----:B--2---:R-:W-:Y:S01]  /*94a0*/  ISETP.NE.U32.AND P0, PT, R36, RZ, PT ;  /* 0x000000ff2400720c */ /* 0x004fe20003f05070 */
[----:B------:R1:W-:Y:S02]  /*94b0*/  STSM.16.M88.4 [R21], R8 ;  /* 0x0000000815007844 */ /* 0x0003e40000000200 */
[----:B------:R-:W-:Y:S01]  /*94c0*/  BAR.SYNC.DEFER_BLOCKING 0x1, 0x180 ;  /* 0x0046000000007b1d */ /* 0x000fe20000010000 */
[----:B------:R-:W-:Y:S02]  /*94d0*/  ISETP.NE.AND.EX P2, PT, RZ, UR5, PT, P2 ;  /* 0x00000005ff007c0c */ /* 0x000fe4000bf45320 */
[----:B------:R-:W-:-:S11]  /*94e0*/  ISETP.NE.AND.EX P0, PT, R37, RZ, PT, P0 ;  /* 0x000000ff2500720c */ /* 0x000fd60003f05300 */
[C---:B---3--:R-:W-:Y:S01]  /*94f0*/  @P2 LEA R4, P3, R141.reuse, UR4, 0x2 ;  /* 0x000000048d042c11 */ /* 0x048fe2000f8610ff */
[----:B------:R-:W-:Y:S02]  /*9500*/  ULDC UR4, c[0x0][0xa88] ;  /* 0x0002a20000047ab9 */ /* 0x000fe40000000800 */
[----:B------:R-:W-:Y:S01]  /*9510*/  IMAD.U32 R7, RZ, RZ, UR4 ;  /* 0x00000004ff077e24 */ /* 0x000fe2000f8e00ff */
[----:B------:R-:W-:Y:S01]  /*9520*/  @P2 LEA.HI.X R5, R141, UR5, R144, 0x2, P3 ;  /* 0x000000058d052c11 */ /* 0x000fe200098f1490 */
[----:B------:R1:W5:Y:S01]  /*9530*/  @P0 LDG.E R40, desc[UR36][R34.64] ;  /* 0x0000002422280981 */ /* 0x000362000c1e1900 */
[----:B0-----:R-:W-:Y:S01]  /*9540*/  ISETP.NE.AND P1, PT, R0, 0x1, PT ;  /* 0x000000010000780c */ /* 0x001fe20003f25270 */
[----:B------:R-:W-:Y:S02]  /*9550*/  IMAD.IADD R15, R140, 0x1, R136 ;  /* 0x000000018c0f7824 */ /* 0x000fe400078e0288 */
        /* <DEDUP_REMOVED lines=8> */
.L_x_12106:
[----:B------:R-:W-:Y:S01]  /*95e0*/  SHF.R.S32.HI R28, RZ, 0x1f, R143 ;  /* 0x0000001fff1c7819 */ /* 0x000fe2000001148f */
[----:B0-----:R-:W-:Y:S01]  /*95f0*/  @P1 IMAD.HI.U32 R4, R15, R12, RZ ;  /* 0x0000000c0f041227 */ /* 0x001fe200078e00ff */
[----:B------:R-:W-:Y:S01]  /*9600*/  ULDC.64 UR4, c[0x0][0xb90] ;  /* 0x0002e40000047ab9 */ /* 0x000fe20000000a00 */
[----:B-----5:R-:W-:Y:S01]  /*9610*/  SHF.R.S32.HI R41, RZ, 0x1f, R40 ;  /* 0x0000001fff297819 */ /* 0x020fe20000011428 */
[----:B------:R-:W0:Y:S01]  /*9620*/  @P1 LDC R49, c[0x0][0xbec] ;  /* 0x0002fb00ff311b82 */ /* 0x000e220000000800 */
[----:B------:R-:W-:Y:S01]  /*9630*/  IMAD R6, R28, UR4, RZ ;  /* 0x000000041c067c24 */ /* 0x000fe2000f8e02ff */
[----:B------:R-:W-:Y:S01]  /*9640*/  SEL R144, R144, RZ, !P0 ;  /* 0x000000ff90907207 */ /* 0x000fe20004000000 */
[----:B------:R-:W-:Y:S01]  /*9650*/  IMAD.MOV.U32 R9, RZ, RZ, R15 ;  /* 0x000000ffff097224 */ /* 0x000fe200078e000f */
[----:B--2---:R-:W-:Y:S01]  /*9660*/  @P1 SHF.R.U32.HI R9, RZ, R13, R4 ;  /* 0x0000000dff091219 */ /* 0x004fe20000011604 */
[----:B------:R-:W-:Y:S01]  /*9670*/  IMAD R11, R148, 0x20, R142 ;  /* 0x00000020940b7824 */ /* 0x000fe200078e028e */
[----:B------:R-:W-:Y:S01]  /*9680*/  SEL R141, R141, RZ, !P0 ;  /* 0x000000ff8d8d7207 */ /* 0x000fe20004000000 */
[C---:B------:R-:W-:Y:S01]  /*9690*/  IMAD R13, R143.reuse, UR5, R6 ;  /* 0x000000058f0d7c24 */ /* 0x040fe2000f8e0206 */
[----:B------:R-:W-:Y:S01]  /*96a0*/  ULDC.64 UR6, c[0x0][0xa80] ;  /* 0x0002a00000067ab9 */ /* 0x000fe20000000a00 */
[----:B------:R-:W-:Y:S01]  /*96b0*/  IMAD.WIDE.U32 R4, R143, UR4, R40 ;  /* 0x000000048f047c25 */ /* 0x000fe2000f8e0028 */
[----:B------:R-:W-:-:S03]  /*96c0*/  ULDC.64 UR4, c[0x0][0xb98] ;  /* 0x0002e60000047ab9 */ /* 0x000fc60000000a00 */
[----:B------:R-:W-:-:S04]  /*96d0*/  IMAD.WIDE R32, R11, 0x2, R32 ;  /* 0x000000020b207825 */ /* 0x000fc800078e0220 */
[----:B------:R-:W-:Y:S01]  /*96e0*/  IMAD.MOV R11, RZ, RZ, -R9 ;  /* 0x000000ffff0b7224 */ /* 0x000fe200078e0a09 */
[----:B------:R-:W-:Y:S01]  /*96f0*/  IADD3 R25, P6, R32, 0x3000, RZ ;  /* 0x0000300020197810 */ /* 0x000fe20007fde0ff */
[----:B------:R-:W-:Y:S01]  /*9700*/  IMAD.IADD R5, R5, 0x1, R13 ;  /* 0x0000000105057824 */ /* 0x000fe200078e020d */
[----:B------:R-:W-:Y:S01]  /*9710*/  SHF.R.S32.HI R13, RZ, 0x1f, R9 ;  /* 0x0000001fff0d7819 */ /* 0x000fe20000011409 */
[----:B------:R-:W-:Y:S01]  /*9720*/  IMAD R11, R0, R11, R15 ;  /* 0x0000000b000b7224 */ /* 0x000fe200078e020f */
[----:B------:R-:W-:Y:S01]  /*9730*/  IADD3 R15, P2, R32, 0x1800, RZ ;  /* 0x00001800200f7810 */ /* 0x000fe20007f5e0ff */
[----:B------:R-:W-:Y:S01]  /*9740*/  IMAD R6, R144, UR4, RZ ;  /* 0x0000000490067c24 */ /* 0x000fe2000f8e02ff */
[----:B------:R-:W-:Y:S01]  /*9750*/  IADD3 R35, P4, R32, 0x6000, RZ ;  /* 0x0000600020237810 */ /* 0x000fe20007f9e0ff */
[----:B------:R-:W-:Y:S01]  /*9760*/  IMAD.WIDE.U32 R4, R141, UR4, R4 ;  /* 0x000000048d047c25 */ /* 0x000fe2000f8e0004 */
[----:B------:R-:W-:Y:S02]  /*9770*/  LOP3.LUT R8, R15, 0x180, RZ, 0xc0, !PT ;  /* 0x000001800f087812 */ /* 0x000fe400078ec0ff */
[----:B------:R-:W-:Y:S01]  /*9780*/  LOP3.LUT R24, R25, 0x180, RZ, 0xc0, !PT ;  /* 0x0000018019187812 */ /* 0x000fe200078ec0ff */
[----:B------:R-:W-:Y:S01]  /*9790*/  IMAD R10, R141, UR5, R6 ;  /* 0x000000058d0a7c24 */ /* 0x000fe2000f8e0206 */
[----:B------:R-:W-:Y:S01]  /*97a0*/  SHF.R.S32.HI R6, RZ, 0x1f, R11 ;  /* 0x0000001fff067819 */ /* 0x000fe2000001140b */
[----:B------:R-:W-:Y:S01]  /*97b0*/  ULDC.64 UR4, c[0x0][0xb88] ;  /* 0x0002e20000047ab9 */ /* 0x000fe20000000a00 */
[----:B------:R-:W-:Y:S01]  /*97c0*/  IADD3 R4, P0, R9, R4, RZ ;  /* 0x0000000409047210 */ /* 0x000fe20007f1e0ff */
[----:B------:R-:W-:Y:S01]  /*97d0*/  IMAD.IADD R14, R152, 0x1, R136 ;  /* 0x00000001980e7824 */ /* 0x000fe200078e0288 */
[----:B------:R-:W-:Y:S01]  /*97e0*/  SHF.R.U64 R8, R8, 0x3, RZ ;  /* 0x0000000308087819 */ /* 0x000fe200000012ff */
[----:B------:R-:W-:Y:S01]  /*97f0*/  IMAD R12, R6, UR4, RZ ;  /* 0x00000004060c7c24 */ /* 0x000fe2000f8e02ff */
[----:B------:R-:W-:Y:S01]  /*9800*/  IADD3.X R5, R13, R5, R10, P0, !PT ;  /* 0x000000050d057210 */ /* 0x000fe200007fe40a */
[----:B------:R-:W-:Y:S01]  /*9810*/  IMAD R47, R7, R0, RZ ;  /* 0x00000000072f7224 */ /* 0x000fe200078e02ff */
[----:B------:R-:W-:Y:S01]  /*9820*/  LOP3.LUT R6, R8, R15, RZ, 0x3c, !PT ;  /* 0x0000000f08067212 */ /* 0x000fe200078e3cff */
[C---:B------:R-:W-:Y:S01]  /*9830*/  IMAD R9, R11.reuse, UR5, R12 ;  /* 0x000000050b097c24 */ /* 0x040fe2000f8e020c */
[----:B------:R-:W-:Y:S01]  /*9840*/  IADD3 R13, P5, R32, 0x4800, RZ ;  /* 0x00004800200d7810 */ /* 0x000fe20007fbe0ff */
[----:B------:R-:W-:Y:S01]  /*9850*/  IMAD.WIDE.U32 R4, R11, UR4, R4 ;  /* 0x000000040b047c25 */ /* 0x000fe2000f8e0004 */
[----:B------:R-:W-:Y:S01]  /*9860*/  ULDC.64 UR4, c[0x0][0xb50] ;  /* 0x0002d40000047ab9 */ /* 0x000fe20000000a00 */
[----:B------:R-:W-:-:S02]  /*9870*/  LOP3.LUT R34, R35, 0x180, RZ, 0xc0, !PT ;  /* 0x0000018023227812 */ /* 0x000fc400078ec0ff */
[----:B------:R-:W-:Y:S01]  /*9880*/  IMAD.IADD R5, R5, 0x1, R9 ;  /* 0x0000000105057824 */ /* 0x000fe200078e0209 */
[C---:B------:R-:W-:Y:S01]  /*9890*/  LEA R8, P0, R4.reuse, UR4, 0x2 ;  /* 0x0000000404087c11 */ /* 0x040fe2000f8010ff */
[----:B------:R-:W-:Y:S01]  /*98a0*/  IMAD.X R7, RZ, RZ, R33, P2 ;  /* 0x000000ffff077224 */ /* 0x000fe200010e0621 */
[----:B------:R-:W-:Y:S02]  /*98b0*/  LOP3.LUT R12, R13, 0x180, RZ, 0xc0, !PT ;  /* 0x000001800d0c7812 */ /* 0x000fe400078ec0ff */
[----:B------:R-:W-:Y:S01]  /*98c0*/  LEA.HI.X R10, R4, UR5, R5, 0x2, P0 ;  /* 0x00000005040a7c11 */ /* 0x000fe200080f1405 */
[----:B------:R-:W-:Y:S01]  /*98d0*/  SHFL.IDX PT, R42, R8, RZ, 0x1c1f ;  /* 0x001c1fff082a7589 */ /* 0x000fe200000e0000 */
[----:B------:R-:W-:Y:S01]  /*98e0*/  LOP3.LUT P0, RZ, R150, 0x3, RZ, 0xc0, !PT ;  /* 0x0000000396ff7812 */ /* 0x000fe2000780c0ff */
[C---:B------:R-:W-:Y:S01]  /*98f0*/  VIADD R4, R14.reuse, 0x8 ;  /* 0x000000080e047836 */ /* 0x040fe20000000000 */
[----:B------:R-:W-:Y:S01]  /*9900*/  ULDC.64 UR4, c[0x0][0xaa0] ;  /* 0x0002a80000047ab9 */ /* 0x000fe20000000a00 */
[----:B------:R-:W1:Y:S01]  /*9910*/  SHFL.IDX PT, R43, R10, RZ, 0x1c1f ;  /* 0x001c1fff0a2b7589 */ /* 0x000e6200000e0000 */
[----:B------:R-:W-:-:S02]  /*9920*/  ISETP.GE.OR P2, PT, R14, R47, P0 ;  /* 0x0000002f0e00720c */ /* 0x000fc40000746670 */
[----:B------:R-:W-:Y:S01]  /*9930*/  ISETP.GE.OR P0, PT, R4, R47, P0 ;  /* 0x0000002f0400720c */ /* 0x000fe20000706670 */
[----:B------:R2:W-:Y:S01]  /*9940*/  SHFL.IDX PT, R44, R8, 0x1, 0x1c1f ;  /* 0x003c1f00082c7f89 */ /* 0x0005e200000e0000 */
[C---:B------:R-:W-:Y:S02]  /*9950*/  IADD3 R5, P3, R32.reuse, 0x7800, RZ ;  /* 0x0000780020057810 */ /* 0x040fe40007f7e0ff */
[----:B------:R-:W-:Y:S01]  /*9960*/  LOP3.LUT R9, R32, 0x180, RZ, 0xc0, !PT ;  /* 0x0000018020097812 */ /* 0x000fe200078ec0ff */
[----:B------:R-:W3:Y:S01]  /*9970*/  SHFL.IDX PT, R45, R10, 0x1, 0x1c1f ;  /* 0x003c1f000a2d7f89 */ /* 0x000ee200000e0000 */
[----:B------:R-:W-:Y:S01]  /*9980*/  IMAD R21, R41, UR4, RZ ;  /* 0x0000000429157c24 */ /* 0x000fe2000f8e02ff */
[----:B------:R-:W-:Y:S01]  /*9990*/  LOP3.LUT R4, R5, 0x180, RZ, 0xc0, !PT ;  /* 0x0000018005047812 */ /* 0x000fe200078ec0ff */
[----:B------:R-:W-:Y:S01]  /*99a0*/  IMAD.X R37, RZ, RZ, R33, P3 ;  /* 0x000000ffff257224 */ /* 0x000fe200018e0621 */
[----:B------:R-:W-:Y:S01]  /*99b0*/  SHF.R.U64 R24, R24, 0x3, RZ ;  /* 0x0000000318187819 */ /* 0x000fe200000012ff */
[----:B------:R-:W-:Y:S01]  /*99c0*/  IMAD R41, R40, UR5, R21 ;  /* 0x0000000528297c24 */ /* 0x000fe2000f8e0215 */
[----:B------:R-:W-:-:S02]  /*99d0*/  SHF.R.U64 R12, R12, 0x3, RZ ;  /* 0x000000030c0c7819 */ /* 0x000fc400000012ff */
[----:B------:R-:W-:Y:S02]  /*99e0*/  SHF.R.U64 R34, R34, 0x3, RZ ;  /* 0x0000000322227819 */ /* 0x000fe400000012ff */
[----:B------:R-:W-:Y:S02]  /*99f0*/  SHF.R.U64 R9, R9, 0x3, RZ ;  /* 0x0000000309097819 */ /* 0x000fe400000012ff */
[----:B------:R-:W-:Y:S02]  /*9a00*/  SHF.R.U64 R4, R4, 0x3, RZ ;  /* 0x0000000304047819 */ /* 0x000fe400000012ff */
[----:B------:R-:W-:Y:S01]  /*9a10*/  LOP3.LUT R24, R24, R25, RZ, 0x3c, !PT ;  /* 0x0000001918187212 */ /* 0x000fe200078e3cff */
[--C-:B------:R-:W-:Y:S01]  /*9a20*/  IMAD.X R25, RZ, RZ, R33.reuse, P6 ;  /* 0x000000ffff197224 */ /* 0x100fe200030e0621 */
[----:B-1----:R1:W-:Y:S01]  /*9a30*/  @!P2 ST.E desc[UR36][R42.64], R20 ;  /* 0x000000142a00a985 */ /* 0x0023e2000c101924 */
[----:B------:R-:W-:Y:S01]  /*9a40*/  LOP3.LUT R12, R12, R13, RZ, 0x3c, !PT ;  /* 0x0000000d0c0c7212 */ /* 0x000fe200078e3cff */
[--C-:B------:R-:W-:Y:S01]  /*9a50*/  IMAD.X R13, RZ, RZ, R33.reuse, P5 ;  /* 0x000000ffff0d7224 */ /* 0x100fe200028e0621 */
[----:B------:R-:W-:Y:S01]  /*9a60*/  LOP3.LUT R34, R34, R35, RZ, 0x3c, !PT ;  /* 0x0000002322227212 */ /* 0x000fe200078e3cff */
[--C-:B------:R-:W-:Y:S01]  /*9a70*/  IMAD.X R35, RZ, RZ, R33.reuse, P4 ;  /* 0x000000ffff237224 */ /* 0x100fe200020e0621 */
[----:B--2---:R-:W-:Y:S01]  /*9a80*/  LOP3.LUT R8, R9, R32, RZ, 0x3c, !PT ;  /* 0x0000002009087212 */ /* 0x004fe200078e3cff */
[----:B------:R-:W-:Y:S01]  /*9a90*/  IMAD.MOV.U32 R9, RZ, RZ, R33 ;  /* 0x000000ffff097224 */ /* 0x000fe200078e0021 */
[----:B------:R-:W-:Y:S01]  /*9aa0*/  LOP3.LUT R36, R4, R5, RZ, 0x3c, !PT ;  /* 0x0000000504247212 */ /* 0x000fe200078e3cff */
[----:B---3--:R2:W-:Y:S01]  /*9ab0*/  @!P0 ST.E desc[UR36][R44.64], R3 ;  /* 0x000000032c008985 */ /* 0x0085e2000c101924 */
[----:B-1----:R-:W1:Y:S01]  /*9ac0*/  @P1 LDC R43, c[0x0][0xbf0] ;  /* 0x0002fc00ff2b1b82 */ /* 0x002e620000000800 */
[----:B------:R-:W-:Y:S01]  /*9ad0*/  IMAD.WIDE.U32 R20, R40, UR4, RZ ;  /* 0x0000000428147c25 */ /* 0x000fe2000f8e00ff */
[----:B------:R-:W-:Y:S01]  /*9ae0*/  ULDC.64 UR4, c[0x0][0xae8] ;  /* 0x0002ba0000047ab9 */ /* 0x000fe20000000a00 */
[----:B------:R-:W5:Y:S02]  /*9af0*/  LD.E.128 R8, desc[UR36][R8.64] ;  /* 0x0000002408087980 */ /* 0x000f64000c101d00 */
[----:B------:R-:W-:-:S02]  /*9b00*/  IMAD.IADD R21, R21, 0x1, R41 ;  /* 0x0000000115157824 */ /* 0x000fc400078e0229 */
[----:B--2---:R-:W-:Y:S01]  /*9b10*/  IMAD R3, R147, 0x60, R148 ;  /* 0x0000006093037824 */ /* 0x004fe200078e0294 */
[----:B------:R-:W5:Y:S01]  /*9b20*/  LD.E.128 R4, desc[UR36][R6.64] ;  /* 0x0000002406047980 */ /* 0x000f62000c101d00 */
[----:B------:R-:W-:Y:S02]  /*9b30*/  IMAD R28, R28, UR4, RZ ;  /* 0x000000041c1c7c24 */ /* 0x000fe4000f8e02ff */
[----:B------:R-:W-:Y:S01]  /*9b40*/  IMAD.IADD R42, R136, 0x1, R3 ;  /* 0x00000001882a7824 */ /* 0x000fe200078e0203 */
[----:B------:R-:W5:Y:S01]  /*9b50*/  LD.E.128 R24, desc[UR36][R24.64] ;  /* 0x0000002418187980 */ /* 0x000f62000c101d00 */
[C---:B------:R-:W-:Y:S02]  /*9b60*/  IMAD R3, R143.reuse, UR5, R28 ;  /* 0x000000058f037c24 */ /* 0x040fe4000f8e021c */
[----:B------:R-:W-:Y:S01]  /*9b70*/  IMAD.WIDE.U32 R20, R143, UR4, R20 ;  /* 0x000000048f147c25 */ /* 0x000fe2000f8e0014 */
[----:B------:R-:W-:Y:S01]  /*9b80*/  ULDC.64 UR4, c[0x0][0xaf0] ;  /* 0x0002bc0000047ab9 */ /* 0x000fe20000000a00 */
[----:B------:R-:W5:Y:S02]  /*9b90*/  LD.E.128 R12, desc[UR36][R12.64] ;  /* 0x000000240c0c7980 */ /* 0x000f64000c101d00 */
[----:B0-----:R-:W-:-:S02]  /*9ba0*/  @P1 IMAD.HI.U32 R28, R42, R49, RZ ;  /* 0x000000312a1c1227 */ /* 0x001fc400078e00ff */
[----:B------:R-:W5:Y:S02]  /*9bb0*/  LD.E.128 R32, desc[UR36][R34.64] ;  /* 0x0000002422207980 */ /* 0x000f64000c101d00 */
[----:B------:R-:W-:Y:S02]  /*9bc0*/  IMAD.IADD R21, R21, 0x1, R3 ;  /* 0x0000000115157824 */ /* 0x000fe400078e0203 */
[----:B------:R-:W-:Y:S01]  /*9bd0*/  IMAD.MOV.U32 R3, RZ, RZ, R42 ;  /* 0x000000ffff037224 */ /* 0x000fe200078e002a */
[----:B-1----:R-:W-:Y:S01]  /*9be0*/  @P1 SHF.R.U32.HI R3, RZ, R43, R28 ;  /* 0x0000002bff031219 */ /* 0x002fe2000001161c */
[----:B------:R-:W-:Y:S01]  /*9bf0*/  IMAD R40, R144, UR4, RZ ;  /* 0x0000000490287c24 */ /* 0x000fe2000f8e02ff */
[----:B------:R-:W5:Y:S01]  /*9c00*/  LD.E.128 R36, desc[UR36][R36.64] ;  /* 0x0000002424247980 */ /* 0x000f62000c101d00 */
[C---:B------:R-:W-:Y:S01]  /*9c10*/  IMAD.WIDE.U32 R20, R141.reuse, UR4, R20 ;  /* 0x000000048d147c25 */ /* 0x040fe2000f8e0014 */
[--C-:B------:R-:W-:Y:S01]  /*9c20*/  SHF.R.S32.HI R28, RZ, 0x1f, R3.reuse ;  /* 0x0000001fff1c7819 */ /* 0x100fe20000011403 */
[----:B------:R-:W-:Y:S01]  /*9c30*/  BSSY B1, `(.L_x_12107) ;  /* 0x000002c000017945 */ /* 0x000fe20003800000 */
[----:B------:R-:W-:Y:S01]  /*9c40*/  @!PT LDS RZ, [RZ] ;  /* 0x00000000fffff984 */ /* 0x000fe20000000800 */
[----:B------:R-:W-:Y:S01]  /*9c50*/  @!PT LDS RZ, [RZ] ;  /* 0x00000000fffff984 */ /* 0x000fe20000000800 */
[----:B------:R-:W-:Y:S01]  /*9c60*/  @!PT LDS RZ, [RZ] ;  /* 0x00000000fffff984 */ /* 0x000fe20000000800 */
[----:B------:R-:W-:Y:S01]  /*9c70*/  @!PT LDS RZ, [RZ] ;  /* 0x00000000fffff984 */ /* 0x000fe20000000800 */
[----:B------:R0:W-:Y:S06]  /*9c80*/  MEMBAR.ALL.CTA ;  /* 0x0000000000007992 */ /* 0x0001ec0000008000 */
[----:B0-----:R-:W0:Y:S01]  /*9c90*/  FENCE.VIEW.ASYNC.S ;  /* 0x00000000000073c6 */ /* 0x001e220000000000 */
[----:B------:R-:W-:Y:S01]  /*9ca0*/  IMAD R41, R141, UR5, R40 ;  /* 0x000000058d297c24 */ /* 0x000fe2000f8e0228 */
[----:B------:R-:W-:Y:S01]  /*9cb0*/  ULDC.64 UR4, c[0x0][0xae0] ;  /* 0x0002b80000047ab9 */ /* 0x000fe20000000a00 */
[----:B------:R-:W-:-:S02]  /*9cc0*/  IMAD.MOV R43, RZ, RZ, -R3 ;  /* 0x000000ffff2b7224 */ /* 0x000fc400078e0a03 */
[----:B------:R-:W-:Y:S02]  /*9cd0*/  IMAD.IADD R21, R21, 0x1, R41 ;  /* 0x0000000115157824 */ /* 0x000fe400078e0229 */
        /* <DEDUP_REMOVED lines=9> */
[----:B------:R-:W-:Y:S02]  /*9d70*/  IMAD.IADD R0, R148, 0x1, R136 ;  /* 0x0000000194007824 */ /* 0x000fe400078e0288 */
[----:B------:R-:W-:Y:S01]  /*9d80*/  IMAD.WIDE.U32 R20, R41, UR4, R20 ;  /* 0x0000000429147c25 */ /* 0x000fe2000f8e0014 */
[----:B------:R-:W-:-:S02]  /*9d90*/  UIADD3 UR4, UR40, 0x2d820, URZ ;  /* 0x0002d82028047890 */ /* 0x000fc4000fffe03f */
[----:B------:R-:W-:Y:S01]  /*9da0*/  ISETP.GE.AND P0, PT, R0, R47, PT ;  /* 0x0000002f0000720c */ /* 0x000fe20003f06270 */
[----:B------:R-:W-:Y:S01]  /*9db0*/  IMAD.IADD R3, R21, 0x1, R3 ;  /* 0x0000000115037824 */ /* 0x000fe200078e0203 */
[----:B------:R-:W-:Y:S01]  /*9dc0*/  LEA R28, P1, R20, UR6, 0x1 ;  /* 0x00000006141c7c11 */ /* 0x000fe2000f8208ff */
[----:B------:R-:W-:-:S03]  /*9dd0*/  UPRMT UR4, URZ, 0x654, UR4 ;  /* 0x000006543f047896 */ /* 0x000fc60008000004 */
[----:B------:R-:W-:Y:S01]  /*9de0*/  LEA.HI.X R3, R20, UR7, R3, 0x1, P1 ;  /* 0x0000000714037c11 */ /* 0x000fe200088f0c03 */
[----:B0-----:R0:W1:Y:S04]  /*9df0*/  SHFL.IDX PT, R40, R28, RZ, 0x1c1f ;  /* 0x001c1fff1c287589 */ /* 0x00106800000e0000 */
        /* <DEDUP_REMOVED lines=12> */
[----:B-----5:R3:W-:Y:S04]  /*9ec0*/  @!P0 ST.E.128 desc[UR36][R20.64], R8 ;  /* 0x0000000814008985 */ /* 0x0207e8000c101d24 */
[----:B------:R3:W-:Y:S04]  /*9ed0*/  @!P1 ST.E.128 desc[UR36][R42.64], R24 ;  /* 0x000000182a009985 */ /* 0x0007e8000c101d24 */
[----:B------:R3:W-:Y:S02]  /*9ee0*/  @!P2 ST.E.128 desc[UR36][R44.64], R32 ;  /* 0x000000202c00a985 */ /* 0x0007e4000c101d24 */
.L_x_12108:
[----:B------:R-:W-:Y:S05]  /*9ef0*/  BSYNC B1 ;  /* 0x0000000000017941 */ /* 0x000fea0003800000 */
.L_x_12107:
        /* <DEDUP_REMOVED lines=19> */
.L_x_12105:
        /* <DEDUP_REMOVED lines=15> */
[----:B------:R-:W-:Y:S01]  /*a120*/  @P1 IADD3.X R5, R0, UR5, RZ, P2, !PT ;  /* 0x0000000500051c10 */ /* 0x000fe200097fe4ff */
[----:B------:R-:W-:-:S06]  /*a130*/  IMAD.U32 R0, RZ, RZ, UR4 ;  /* 0x00000004ff007e24 */ /* 0x000fcc000f8e00ff */
        /* <DEDUP_REMOVED lines=9> */
.L_x_12110:
        /* <DEDUP_REMOVED lines=8> */
[----:B---3--:R-:W-:Y:S01]  /*a250*/  IMAD R4, R0, R14, RZ ;  /* 0x0000000e00047224 */ /* 0x008fe200078e02ff */
[----:B-1----:R-:W-:-:S04]  /*a260*/  IADD3 R11, R136, -0x80, R5 ;  /* 0xffffff80880b7810 */ /* 0x002fc80007ffe005 */
        /* <DEDUP_REMOVED lines=35> */
.L_x_12112:
[----:B------:R-:W-:Y:S05]  /*a4a0*/  BSYNC B1 ;  /* 0x0000000000017941 */ /* 0x000fea0003800000 */
.L_x_12111:
[----:B------:R-:W3:Y:S01]  /*a4b0*/  @P2 LDC R9, c[0x0][0xbf0] ;  /* 0x0002fc00ff092b82 */ /* 0x000ee20000000800 */
[----:B------:R-:W-:Y:S01]  /*a4c0*/  ULDC.64 UR4, c[0x0][0xaa0] ;  /* 0x0002a80000047ab9 */ /* 0x000fe20000000a00 */
[----:B------:R-:W-:Y:S01]  /*a4d0*/  BSSY B1, `(.L_x_12113) ;  /* 0x0000037000017945 */ /* 0x000fe20003800000 */
[----:B------:R-:W-:-:S04]  /*a4e0*/  IMAD R4, R10, UR4, RZ ;  /* 0x000000040a047c24 */ /* 0x000fc8000f8e02ff */
[C---:B-1----:R-:W-:Y:S02]  /*a4f0*/  IMAD R7, R3.reuse, UR5, R4 ;  /* 0x0000000503077c24 */ /* 0x042fe4000f8e0204 */
[----:B------:R-:W-:Y:S01]  /*a500*/  IMAD.WIDE.U32 R4, R3, UR4, RZ ;  /* 0x0000000403047c25 */ /* 0x000fe2000f8e00ff */
[----:B------:R-:W-:-:S03]  /*a510*/  ULDC.64 UR4, c[0x0][0xae8] ;  /* 0x0002ba0000047ab9 */ /* 0x000fc60000000a00 */
[----:B------:R-:W-:Y:S02]  /*a520*/  IMAD R3, R147, 0x60, R148 ;  /* 0x0000006093037824 */ /* 0x000fe400078e0294 */
[----:B------:R-:W-:Y:S02]  /*a530*/  IMAD R6, R12, UR4, RZ ;  /* 0x000000040c067c24 */ /* 0x000fe4000f8e02ff */
[----:B------:R-:W-:Y:S02]  /*a540*/  IMAD.IADD R11, R136, 0x1, R3 ;  /* 0x00000001880b7824 */ /* 0x000fe400078e0203 */
[----:B------:R-:W-:Y:S02]  /*a550*/  IMAD.IADD R5, R5, 0x1, R7 ;  /* 0x0000000105057824 */ /* 0x000fe400078e0207 */
[----:B------:R-:W-:Y:S02]  /*a560*/  IMAD R7, R143, UR5, R6 ;  /* 0x000000058f077c24 */ /* 0x000fe4000f8e0206 */
[----:B--2---:R-:W-:-:S04]  /*a570*/  @P2 IMAD.HI.U32 R6, R11, R20, RZ ;  /* 0x000000140b062227 */ /* 0x004fc800078e00ff */
        /* <DEDUP_REMOVED lines=21> */
[----:B------:R-:W-:Y:S02]  /*a6d0*/  IMAD.IADD R0, R148, 0x1, R136 ;  /* 0x0000000194007824 */ /* 0x000fe400078e0288 */
        /* <DEDUP_REMOVED lines=14> */
[CC--:B--2---:R-:W-:Y:S02]  /*a7c0*/  @!P3 LEA R10, P0, R145.reuse, R4.reuse, 0x1 ;  /* 0x00000004910ab211 */ /* 0x0c4fe400078008ff */
[----:B------:R-:W-:Y:S02]  /*a7d0*/  @!P4 LEA R12, P1, R146, R4, 0x1 ;  /* 0x00000004920cc211 */ /* 0x000fe400078208ff */
[----:B---3--:R-:W-:Y:S01]  /*a7e0*/  @!P2 IMAD.WIDE R8, R142, 0x2, R4 ;  /* 0x000000028e08a825 */ /* 0x008fe200078e0204 */
[-C--:B------:R-:W-:Y:S02]  /*a7f0*/  @!P3 LEA.HI.X R11, R145, R5.reuse, R156, 0x1, P0 ;  /* 0x00000005910bb211 */ /* 0x080fe400000f0c9c */
[----:B------:R-:W-:Y:S02]  /*a800*/  @!P4 LEA.HI.X R13, R146, R5, R155, 0x1, P1 ;  /* 0x00000005920dc211 */ /* 0x000fe400008f0c9b */
[----:B------:R4:W-:Y:S04]  /*a810*/  @!P2 ST.E.128 desc[UR36][R8.64], RZ ;  /* 0x000000ff0800a985 */ /* 0x0009e8000c101d24 */
[----:B------:R4:W-:Y:S04]  /*a820*/  @!P3 ST.E.128 desc[UR36][R10.64], RZ ;  /* 0x000000ff0a00b985 */ /* 0x0009e8000c101d24 */
[----:B------:R4:W-:Y:S02]  /*a830*/  @!P4 ST.E.128 desc[UR36][R12.64], RZ ;  /* 0x000000ff0c00c985 */ /* 0x0009e4000c101d24 */
.L_x_12114:
[----:B------:R-:W-:Y:S05]  /*a840*/  BSYNC B1 ;  /* 0x0000000000017941 */ /* 0x000fea0003800000 */
.L_x_12113:
        /* <DEDUP_REMOVED lines=9> */
[CC--:B--2-4-:R-:W-:Y:S02]  /*a8e0*/  @!P3 LEA R8, P0, R145.reuse, R4.reuse, 0x1 ;  /* 0x000000049108b211 */ /* 0x0d4fe400078008ff */
[----:B------:R-:W-:Y:S02]  /*a8f0*/  @!P4 LEA R10, P1, R146, R4, 0x1 ;  /* 0x00000004920ac211 */ /* 0x000fe400078208ff */
[----:B01----:R-:W-:Y:S01]  /*a900*/  @!P2 IMAD.WIDE R6, R142, 0x2, R4 ;  /* 0x000000028e06a825 */ /* 0x003fe200078e0204 */
[-C--:B------:R-:W-:Y:S02]  /*a910*/  @!P3 LEA.HI.X R9, R145, R5.reuse, R156, 0x1, P0 ;  /* 0x000000059109b211 */ /* 0x080fe400000f0c9c */
[----:B------:R-:W-:Y:S02]  /*a920*/  @!P4 LEA.HI.X R11, R146, R5, R155, 0x1, P1 ;  /* 0x00000005920bc211 */ /* 0x000fe400008f0c9b */
[----:B------:R3:W-:Y:S04]  /*a930*/  @!P2 ST.E.128 desc[UR36][R6.64], RZ ;  /* 0x000000ff0600a985 */ /* 0x0007e8000c101d24 */
[----:B------:R3:W-:Y:S04]  /*a940*/  @!P3 ST.E.128 desc[UR36][R8.64], RZ ;  /* 0x000000ff0800b985 */ /* 0x0007e8000c101d24 */
[----:B------:R3:W-:Y:S02]  /*a950*/  @!P4 ST.E.128 desc[UR36][R10.64], RZ ;  /* 0x000000ff0a00c985 */ /* 0x0007e4000c101d24 */
.L_x_12109:
[----:B------:R-:W-:Y:S05]  /*a960*/  BSYNC B0 ;  /* 0x0000000000007941 */ /* 0x000fea0003800000 */
.L_x_12104:
[----:B------:R-:W-:Y:S02]  /*a970*/  ULDC UR4, c[0x0][0xc3c] ;  /* 0x00030f0000047ab9 */ /* 0x000fe40000000800 */
[----:B0-----:R-:W-:-:S13]  /*a980*/  ISETP.GE.AND P0, PT, R31, UR4, PT ;  /* 0x000000041f007c0c */ /* 0x001fda000bf06270 */
[----:B------:R-:W-:Y:S05]  /*a990*/  @!P0 BRA `(.L_x_12115) ;  /* 0xffffff6400308947 */ /* 0x000fea000383ffff */
[----:B------:R-:W-:Y:S05]  /*a9a0*/  EXIT ;  /* 0x000000000000794d */ /* 0x000fea0003800000 */
.L_x_12062:
        /* <DEDUP_REMOVED lines=16> */
.L_x_12116:
        /* <DEDUP_REMOVED lines=40> */
.L_x_12122:
        /* <DEDUP_REMOVED lines=12> */
.L_x_12121:
[----:B------:R-:W-:Y:S05]  /*adf0*/  BSYNC B0 ;  /* 0x0000000000007941 */ /* 0x000fea0003800000 */
.L_x_12120:
        /* <DEDUP_REMOVED lines=20> */
.L_x_12118:
        /* <DEDUP_REMOVED lines=21> */
.L_x_12123:
        /* <DEDUP_REMOVED lines=58> */
.L_x_12119:
[----:B------:R-:W-:Y:S01]  /*b430*/  ULDC UR4, c[0x0][0xc3c] ;  /* 0x00030f0000047ab9 */ /* 0x000fe20000000800 */
[----:B------:R-:W-:Y:S02]  /*b440*/  IMAD.MOV.U32 R17, RZ, RZ, RZ ;  /* 0x000000ffff117224 */ /* 0x000fe400078e00ff */
[----:B------:R-:W-:Y:S02]  /*b450*/  IMAD.U32 R16, RZ, RZ, UR6 ;  /* 0x00000006ff107e24 */ /* 0x000fe4000f8e00ff */
[----:B------:R-:W-:Y:S02]  /*b460*/  IMAD.MOV.U32 R18, RZ, RZ, RZ ;  /* 0x000000ffff127224 */ /* 0x000fe400078e00ff */
[----:B------:R-:W-:-:S07]  /*b470*/  IMAD.U32 R19, RZ, RZ, UR4 ;  /* 0x00000004ff137e24 */ /* 0x000fce000f8e00ff */
.L_x_12124:
[----:B------:R-:W-:-:S13]  /*b480*/  ISETP.NE.AND P0, PT, R5, RZ, PT ;  /* 0x000000ff0500720c */ /* 0x000fda0003f05270 */
[----:B------:R-:W0:Y:S01]  /*b490*/  @!P0 S2R R3, SR_CgaCtaId ;  /* 0x0000000000038919 */ /* 0x000e220000008800 */
[----:B------:R-:W-:-:S04]  /*b4a0*/  @!P0 MOV R0, 0x400 ;  /* 0x0000040000008802 */ /* 0x000fc80000000f00 */
[----:B0-----:R-:W-:-:S05]  /*b4b0*/  @!P0 LEA R0, R3, R0, 0x18 ;  /* 0x0000000003008211 */ /* 0x001fca00078ec0ff */
[----:B------:R1:W-:Y:S01]  /*b4c0*/  @!P0 STS.128 [R0+0x2d8d0], R16 ;  /* 0x02d8d01000008388 */ /* 0x0003e20000000c00 */
[----:B------:R-:W-:Y:S06]  /*b4d0*/  BAR.ARV 0x5, 0x200 ;  /* 0x0148000000007b1d */ /* 0x000fec0000002000 */
.L_x_12117:
[----:B------:R2:W-:Y:S01]  /*b4e0*/  STL [R1+0x34], RZ ;  /* 0x000034ff01007387 */ /* 0x0005e20000100800 */
[----:B------:R-:W-:Y:S01]  /*b4f0*/  ULDC UR4, c[0x0][0xc3c] ;  /* 0x00030f0000047ab9 */ /* 0x000fe20000000800 */
[----:B------:R-:W-:Y:S01]  /*b500*/  IMAD.MOV.U32 R29, RZ, RZ, 0x1 ;  /* 0x00000001ff1d7424 */ /* 0x000fe200078e00ff */
[----:B0-----:R-:W-:Y:S01]  /*b510*/  ISETP.GE.AND P0, PT, R19, UR4, PT ;  /* 0x0000000413007c0c */ /* 0x001fe2000bf06270 */
[----:B------:R-:W-:-:S12]  /*b520*/  IMAD.MOV.U32 R26, RZ, RZ, RZ ;  /* 0x000000ffff1a7224 */ /* 0x000fd800078e00ff */
[----:B--2---:R-:W-:Y:S05]  /*b530*/  @P0 BRA `(.L_x_12125) ;  /* 0x0000004800640947 */ /* 0x004fea0003800000 */
[----:B------:R-:W2:Y:S01]  /*b540*/  LDL R6, [R1+0x1c] ;  /* 0x00001c0001067983 */ /* 0x000ea20000100800 */
[----:B------:R-:W1:Y:S01]  /*b550*/  S2R R3, SR_TID.X ;  /* 0x0000000000037919 */ /* 0x000e620000002100 */
[----:B------:R-:W0:Y:S01]  /*b560*/  S2UR UR5, SR_CgaCtaId ;  /* 0x00000000000579c3 */ /* 0x000e220000008800 */
[----:B------:R-:W-:Y:S01]  /*b570*/  UMOV UR4, 0x400 ;  /* 0x0000040000047882 */ /* 0x000fe20000000000 */
[C---:B-1----:R-:W-:Y:S01]  /*b580*/  IMAD.SHL.U32 R0, R3.reuse, 0x8, RZ ;  /* 0x0000000803007824 */ /* 0x042fe200078e00ff */
[C---:B------:R-:W-:Y:S01]  /*b590*/  LOP3.LUT R5, R3.reuse, 0x7f, RZ, 0xc0, !PT ;  /* 0x0000007f03057812 */ /* 0x040fe200078ec0ff */
[----:B------:R-:W-:-:S03]  /*b5a0*/  IMAD.SHL.U32 R4, R3, 0x20, RZ ;  /* 0x0000002003047824 */ /* 0x000fc600078e00ff */
[----:B------:R-:W-:Y:S01]  /*b5b0*/  LOP3.LUT R2, R0, 0xd8, RZ, 0xc0, !PT ;  /* 0x000000d800027812 */ /* 0x000fe200078ec0ff */
[----:B0-----:R-:W-:-:S03]  /*b5c0*/  ULEA UR4, UR5, UR4, 0x18 ;  /* 0x0000000405047291 */ /* 0x001fc6000f8ec03f */
[----:B------:R-:W-:Y:S02]  /*b5d0*/  LOP3.LUT R3, R2, 0x18, R3, 0x78, !PT ;  /* 0x0000001802037812 */ /* 0x000fe400078e7803 */
[----:B------:R-:W-:Y:S01]  /*b5e0*/  SHF.R.U32.HI R5, RZ, 0x2, R5 ;  /* 0x00000002ff057819 */ /* 0x000fe20000011605 */
[----:B------:R-:W-:Y:S01]  /*b5f0*/  IMAD.U32 R23, RZ, RZ, UR4 ;  /* 0x00000004ff177e24 */ /* 0x000fe2000f8e00ff */
[----:B------:R-:W-:Y:S01]  /*b600*/  BSSY B8, `(.L_x_12125) ;  /* 0x000048c000087945 */ /* 0x000fe20003800000 */
[----:B------:R-:W-:Y:S02]  /*b610*/  IMAD.MOV.U32 R29, RZ, RZ, 0x1 ;  /* 0x00000001ff1d7424 */ /* 0x000fe400078e00ff */
[----:B------:R-:W-:Y:S01]  /*b620*/  IMAD.MOV.U32 R26, RZ, RZ, RZ ;  /* 0x000000ffff1a7224 */ /* 0x000fe200078e00ff */
        /* <DEDUP_REMOVED lines=12> */
.L_x_12186:
        /* <DEDUP_REMOVED lines=50> */
.L_x_12126:
        /* <DEDUP_REMOVED lines=10> */
.L_x_12127:
        /* <DEDUP_REMOVED lines=8> */
[----:B--2---:R-:W-:-:S07]  /*bb30*/  IMAD.IADD R0, R2, 0x1, -R0 ;  /* 0x0000000102007824 */ /* 0x004fce00078e0a00 */
.L_x_12128:
[----:B------:R-:W3:Y:S01]  /*bb40*/  LDL R6, [R1+0x20] ;  /* 0x0000200001067983 */ /* 0x000ee20000100800 */
[----:B0-2---:R-:W0:Y:S01]  /*bb50*/  LDC R2, c[0x0][0x448] ;  /* 0x00011200ff027b82 */ /* 0x005e220000000800 */
[----:B-----5:R-:W-:Y:S01]  /*bb60*/  IMAD.IADD R5, R0, 0x1, -R7 ;  /* 0x0000000100057824 */ /* 0x020fe200078e0a07 */
[----:B------:R-:W-:Y:S01]  /*bb70*/  LOP3.LUT R22, R22, 0xffffffdf, RZ, 0xc0, !PT ;  /* 0xffffffdf16167812 */ /* 0x000fe200078ec0ff */
[----:B------:R-:W-:Y:S03]  /*bb80*/  BSSY B7, `(.L_x_12129) ;  /* 0x0000372000077945 */ /* 0x000fe60003800000 */
[----:B------:R1:W-:Y:S01]  /*bb90*/  STL [R1+0xc], R5 ;  /* 0x00000c0501007387 */ /* 0x0003e20000100800 */
[----:B0-----:R-:W-:Y:S01]  /*bba0*/  ISETP.NE.AND P0, PT, R2, 0x1, PT ;  /* 0x000000010200780c */ /* 0x001fe20003f05270 */
[----:B------:R-:W-:-:S04]  /*bbb0*/  IMAD R2, R17, 0xc0, RZ ;  /* 0x000000c011027824 */ /* 0x000fc800078e02ff */
[----:B------:R-:W-:-:S08]  /*bbc0*/  VIADD R2, R2, 0xbf ;  /* 0x000000bf02027836 */ /* 0x000fd00000000000 */
[----:B------:R-:W0:Y:S01]  /*bbd0*/  @P0 LDC R4, c[0x0][0x44c] ;  /* 0x00011300ff040b82 */ /* 0x000e220000000800 */
[----:B------:R-:W-:-:S07]  /*bbe0*/  @P0 LOP3.LUT R22, R22, 0x20, RZ, 0xfc, !PT ;  /* 0x0000002016160812 */ /* 0x000fce00078efcff */
[----:B------:R-:W2:Y:S01]  /*bbf0*/  @P0 LDC R3, c[0x0][0x450] ;  /* 0x00011400ff030b82 */ /* 0x000ea20000000800 */
[----:B0-----:R-:W-:-:S05]  /*bc00*/  @P0 IMAD.HI.U32 R4, R2, R4, RZ ;  /* 0x0000000402040227 */ /* 0x001fca00078e00ff */
[----:B--2---:R-:W-:Y:S02]  /*bc10*/  @P0 SHF.R.U32.HI R2, RZ, R3, R4 ;  /* 0x00000003ff020219 */ /* 0x004fe40000011604 */
[----:B---3--:R-:W-:-:S05]  /*bc20*/  IADD3 R0, R5, 0x80, -R6 ;  /* 0x0000008005007810 */ /* 0x008fca0007ffe806 */
[----:B------:R-:W-:-:S05]  /*bc30*/  IMAD.IADD R0, R0, 0x1, R2 ;  /* 0x0000000100007824 */ /* 0x000fca00078e0202 */
[----:B------:R-:W-:-:S04]  /*bc40*/  SHF.R.S32.HI R2, RZ, 0x1f, R0 ;  /* 0x0000001fff027819 */ /* 0x000fc80000011400 */
[----:B------:R-:W-:Y:S01]  /*bc50*/  LEA.HI R0, R2, R0, RZ, 0x7 ;  /* 0x0000000002007211 */ /* 0x000fe200078f38ff */
[----:B------:R-:W-:-:S03]  /*bc60*/  VIADD R2, R5, 0x7f ;  /* 0x0000007f05027836 */ /* 0x000fc60000000000 */
[----:B------:R-:W-:Y:S02]  /*bc70*/  SHF.R.S32.HI R0, RZ, 0x7, R0 ;  /* 0x00000007ff007819 */ /* 0x000fe40000011400 */
[----:B------:R-:W-:-:S04]  /*bc80*/  SHF.R.S32.HI R3, RZ, 0x1f, R2 ;  /* 0x0000001fff037819 */ /* 0x000fc80000011402 */
[----:B------:R-:W-:-:S04]  /*bc90*/  LEA.HI R2, R3, R2, RZ, 0x7 ;  /* 0x0000000203027211 */ /* 0x000fc800078f38ff */
[----:B------:R-:W-:-:S04]  /*bca0*/  SHF.R.S32.HI R2, RZ, 0x7, R2 ;  /* 0x00000007ff027819 */ /* 0x000fc80000011402 */
[----:B------:R-:W-:-:S04]  /*bcb0*/  VIMNMX R4, R2, R0, PT ;  /* 0x0000000002047248 */ /* 0x000fc80003fe0100 */
[----:B------:R-:W-:Y:S01]  /*bcc0*/  ISETP.GT.AND P0, PT, R4, RZ, PT ;  /* 0x000000ff0400720c */ /* 0x000fe20003f04270 */
[----:B------:R1:W-:-:S12]  /*bcd0*/  STL [R1+0x24], R4 ;  /* 0x0000240401007387 */ /* 0x0003d80000100800 */
[----:B-1----:R-:W-:Y:S05]  /*bce0*/  @P0 BRA `(.L_x_12130) ;  /* 0x0000000000440947 */ /* 0x002fea0003800000 */
        /* <DEDUP_REMOVED lines=17> */
.L_x_12130:
        /* <DEDUP_REMOVED lines=20> */
.L_x_12133:
[----:B------:R-:W-:Y:S05]  /*bf40*/  BSYNC B6 ;  /* 0x0000000000067941 */ /* 0x000fea0003800000 */
.L_x_12132:
        /* <DEDUP_REMOVED lines=20> */
.L_x_12136:
        /* <DEDUP_REMOVED lines=15> */
.L_x_12135:
[----:B------:R-:W-:Y:S05]  /*c180*/  BSYNC B6 ;  /* 0x0000000000067941 */ /* 0x000fea0003800000 */
.L_x_12134:
[----:B------:R0:W2:Y:S01]  /*c190*/  LDL R20, [R1+0x8] ;  /* 0x0000080001147983 */ /* 0x0000a20000100800 */
[----:B------:R-:W-:Y:S01]  /*c1a0*/  ULDC.64 UR4, c[0x0][0x9f8] ;  /* 0x00027e0000047ab9 */ /* 0x000fe20000000a00 */
[----:B------:R-:W1:Y:S01]  /*c1b0*/  LDC R7, c[0x0][0x430] ;  /* 0x00010c00ff077b82 */ /* 0x000e620000000800 */
[----:B------:R-:W-:Y:S01]  /*c1c0*/  ISETP.NE.U32.AND P0, PT, RZ, UR4, PT ;  /* 0x00000004ff007c0c */ /* 0x000fe2000bf05070 */
[----:B------:R-:W3:Y:S03]  /*c1d0*/  LDL R27, [R1+0x24] ;  /* 0x00002400011b7983 */ /* 0x000ee60000100800 */
[----:B------:R-:W-:Y:S01]  /*c1e0*/  ISETP.NE.AND.EX P0, PT, RZ, UR5, PT, P0 ;  /* 0x00000005ff007c0c */ /* 0x000fe2000bf05300 */
[----:B------:R-:W4:Y:S04]  /*c1f0*/  LDL R21, [R1+0xc] ;  /* 0x00000c0001157983 */ /* 0x000f280000100800 */
[----:B------:R-:W4:Y:S08]  /*c200*/  LDL R2, [R1+0x10] ;  /* 0x0000100001027983 */ /* 0x000f300000100800 */
[----:B------:R-:W-:Y:S01]  /*c210*/  @P0 IADD3 R24, P1, R24, UR4, RZ ;  /* 0x0000000418180c10 */ /* 0x000fe2000ff3e0ff */
[----:B------:R-:W0:Y:S01]  /*c220*/  S2R R3, SR_TID.X ;  /* 0x0000000000037919 */ /* 0x000e220000002100 */
[----:B------:R-:W0:Y:S02]  /*c230*/  S2R R0, SR_TID.X ;  /* 0x0000000000007919 */ /* 0x000e240000002100 */
[----:B------:R-:W-:Y:S01]  /*c240*/  @P0 IADD3.X R25, R25, UR5, RZ, P1, !PT ;  /* 0x0000000519190c10 */ /* 0x000fe20008ffe4ff */
[----:B------:R-:W-:-:S04]  /*c250*/  ULDC UR4, c[0x0][0x2f4] ;  /* 0x0000bd0000047ab9 */ /* 0x000fc80000000800 */
[----:B--2---:R-:W2:Y:S01]  /*c260*/  @P0 LDG.E R20, desc[UR36][R24.64] ;  /* 0x0000002418140981 */ /* 0x004ea2000c1e1900 */
[----:B-1----:R-:W-:Y:S01]  /*c270*/  ISETP.NE.AND P2, PT, R7, 0x1, PT ;  /* 0x000000010700780c */ /* 0x002fe20003f45270 */
[----:B0-----:R-:W-:Y:S01]  /*c280*/  IMAD.SHL.U32 R3, R3, 0x20, RZ ;  /* 0x0000002003037824 */ /* 0x001fe200078e00ff */
[----:B------:R-:W-:Y:S01]  /*c290*/  LOP3.LUT R0, R0, 0x7f, RZ, 0xc0, !PT ;  /* 0x0000007f00007812 */ /* 0x000fe200078ec0ff */
[----:B---3--:R-:W-:-:S03]  /*c2a0*/  VIADD R27, R27, 0xffffffff ;  /* 0xffffffff1b1b7836 */ /* 0x008fc60000000000 */
[----:B------:R-:W-:Y:S01]  /*c2b0*/  SHF.R.U32.HI R0, RZ, 0x2, R0 ;  /* 0x00000002ff007819 */ /* 0x000fe20000011600 */
[----:B------:R-:W-:Y:S01]  /*c2c0*/  IMAD.SHL.U32 R8, R27, 0x80, RZ ;  /* 0x000000801b087824 */ /* 0x000fe200078e00ff */
[----:B------:R-:W-:-:S04]  /*c2d0*/  LOP3.LUT R3, R3, 0x60, RZ, 0xc0, !PT ;  /* 0x0000006003037812 */ /* 0x000fc800078ec0ff */
[----:B------:R-:W-:Y:S01]  /*c2e0*/  LOP3.LUT R4, R8, R0, R3, 0xfe, !PT ;  /* 0x0000000008047212 */ /* 0x000fe200078efe03 */
[----:B------:R-:W0:Y:S08]  /*c2f0*/  @P2 LDC R5, c[0x0][0x434] ;  /* 0x00010d00ff052b82 */ /* 0x000e300000000800 */
[----:B------:R-:W1:Y:S01]  /*c300*/  @P2 LDC R0, c[0x0][0x438] ;  /* 0x00010e00ff002b82 */ /* 0x000e620000000800 */
[----:B------:R-:W3:Y:S01]  /*c310*/  S2R R9, SR_TID.X ;  /* 0x0000000000097919 */ /* 0x000ee20000002100 */
[----:B------:R-:W-:-:S04]  /*c320*/  LOP3.LUT R22, R22, 0xffffffef, RZ, 0xc0, !PT ;  /* 0xffffffef16167812 */ /* 0x000fc800078ec0ff */
[----:B------:R-:W-:-:S04]  /*c330*/  @P2 LOP3.LUT R22, R22, 0x10, RZ, 0xfc, !PT ;  /* 0x0000001016162812 */ /* 0x000fc800078efcff */
        /* <DEDUP_REMOVED lines=16> */
[----:B------:R-:W0:Y:S01]  /*c440*/  @!P0 LDC.64 R2, c[0x0][0x418] ;  /* 0x00010600ff028b82 */ /* 0x000e220000000a00 */
[----:B---3--:R-:W-:-:S05]  /*c450*/  IMAD.SHL.U32 R20, R9, 0x8, RZ ;  /* 0x0000000809147824 */ /* 0x008fca00078e00ff */
[----:B------:R-:W-:Y:S01]  /*c460*/  LOP3.LUT R20, R20, 0x18, RZ, 0xc0, !PT ;  /* 0x0000001814147812 */ /* 0x000fe200078ec0ff */
[----:B------:R-:W-:-:S03]  /*c470*/  @!P0 IMAD.IADD R0, R7, 0x1, R0 ;  /* 0x0000000107008824 */ /* 0x000fc600078e0200 */
[C---:B------:R-:W-:Y:S01]  /*c480*/  ISETP.GE.AND P2, PT, R20.reuse, UR4, PT ;  /* 0x0000000414007c0c */ /* 0x040fe2000bf46270 */
[----:B------:R1:W-:Y:S01]  /*c490*/  STL [R1+0x14], R5 ;  /* 0x0000140501007387 */ /* 0x0003e20000100800 */
[C---:B------:R-:W-:Y:S02]  /*c4a0*/  LOP3.LUT R10, R20.reuse, 0x20, RZ, 0xfc, !PT ;  /* 0x00000020140a7812 */ /* 0x040fe400078efcff */
[----:B------:R-:W-:Y:S02]  /*c4b0*/  LOP3.LUT R9, R20, 0x40, RZ, 0xfc, !PT ;  /* 0x0000004014097812 */ /* 0x000fe400078efcff */
[----:B0-----:R-:W-:-:S04]  /*c4c0*/  @!P0 LEA R2, P1, R6, R2, 0x2 ;  /* 0x0000000206028211 */ /* 0x001fc800078210ff */
[----:B------:R-:W-:Y:S01]  /*c4d0*/  @!P0 LEA.HI.X R3, R6, R3, R0, 0x2, P1 ;  /* 0x0000000306038211 */ /* 0x000fe200008f1400 */
[----:B------:R-:W-:Y:S01]  /*c4e0*/  IMAD.MOV.U32 R0, RZ, RZ, RZ ;  /* 0x000000ffff007224 */ /* 0x000fe200078e00ff */
[----:B------:R-:W-:Y:S02]  /*c4f0*/  ISETP.GE.AND P1, PT, R10, UR4, PT ;  /* 0x000000040a007c0c */ /* 0x000fe4000bf26270 */
[----:B------:R-:W-:-:S03]  /*c500*/  @P2 LOP3.LUT R22, R22, 0x4, RZ, 0xfc, !PT ;  /* 0x0000000416162812 */ /* 0x000fc600078efcff */
[----:B------:R1:W5:Y:S01]  /*c510*/  @!P0 LDG.E R0, desc[UR36][R2.64] ;  /* 0x0000002402008981 */ /* 0x000362000c1e1900 */
[----:B------:R-:W-:Y:S02]  /*c520*/  ISETP.GE.AND P0, PT, R9, UR4, PT ;  /* 0x0000000409007c0c */ /* 0x000fe4000bf06270 */
[----:B------:R-:W-:-:S04]  /*c530*/  LOP3.LUT R22, R22, 0xfffffffe, RZ, 0xc0, !PT ;  /* 0xfffffffe16167812 */ /* 0x000fc800078ec0ff */
[----:B------:R-:W-:-:S04]  /*c540*/  LOP3.LUT R22, R22, 0xfffffffd, RZ, 0xc0, !PT ;  /* 0xfffffffd16167812 */ /* 0x000fc800078ec0ff */
[----:B------:R-:W-:-:S04]  /*c550*/  @P1 LOP3.LUT R22, R22, 0x2, RZ, 0xfc, !PT ;  /* 0x0000000216161812 */ /* 0x000fc800078efcff */
[----:B------:R-:W-:Y:S01]  /*c560*/  @P0 LOP3.LUT R22, R22, 0x1, RZ, 0xfc, !PT ;  /* 0x0000000116160812 */ /* 0x000fe200078efcff */
[----:B-1----:R-:W-:Y:S06]  /*c570*/  BRA.DIV UR5, `(.L_x_12137) ;  /* 0x0000003e05e07947 */ /* 0x002fec000b800000 */
.L_x_12203:
[----:B------:R-:W2:Y:S01]  /*c580*/  LDL R2, [R1+0x38] ;  /* 0x0000380001027983 */ /* 0x000ea20000100800 */
[----:B------:R-:W-:Y:S02]  /*c590*/  SHF.R.S32.HI R9, RZ, 0x1f, R18 ;  /* 0x0000001fff097819 */ /* 0x000fe40000011412 */
[----:B------:R-:W-:-:S03]  /*c5a0*/  LOP3.LUT R22, R22, 0xfffffff7, RZ, 0xc0, !PT ;  /* 0xfffffff716167812 */ /* 0x000fc600078ec0ff */
[----:B------:R0:W-:Y:S01]  /*c5b0*/  STL [R1+0x4], R9 ;  /* 0x0000040901007387 */ /* 0x0001e20000100800 */
[----:B--2---:R-:W-:-:S13]  /*c5c0*/  ISETP.NE.AND P0, PT, R2, 0x3, PT ;  /* 0x000000030200780c */ /* 0x004fda0003f05270 */
[----:B------:R-:W-:Y:S01]  /*c5d0*/  @P0 LOP3.LUT R22, R22, 0x8, RZ, 0xfc, !PT ;  /* 0x0000000816160812 */ /* 0x000fe200078efcff */
[----:B0-----:R-:W-:Y:S06]  /*c5e0*/  @!P0 BRA `(.L_x_12138) ;  /* 0x0000000000048947 */ /* 0x001fec0003800000 */
[----:B------:R-:W-:Y:S01]  /*c5f0*/  BPT.TRAP 0x1 ;  /* 0x000000040000795c */ /* 0x000fe20000300000 */
.L_x_12138:
        /* <DEDUP_REMOVED lines=23> */
[----:B------:R-:W0:Y:S02]  /*c770*/  SYNCS.PHASECHK.TRANS64.TRYWAIT P0, [R2+URZ+0x2d840], R3 ;  /* 0x02d84003020075a7 */ /* 0x000e24000800017f */
[----:B0-----:R-:W-:Y:S05]  /*c780*/  @!P0 BRA `(.L_x_12140) ;  /* 0x0000003c00908947 */ /* 0x001fea0003800000 */
.L_x_12204:
[----:B------:R-:W-:Y:S05]  /*c790*/  BSYNC B0 ;  /* 0x0000000000007941 */ /* 0x000fea0003800000 */
.L_x_12139:
[----:B------:R-:W2:Y:S01]  /*c7a0*/  LDL R7, [R1+0x4] ;  /* 0x0000040001077983 */ /* 0x000ea20000100800 */
[----:B------:R-:W-:-:S03]  /*c7b0*/  ULDC.64 UR4, c[0x0][0x300] ;  /* 0x0000c00000047ab9 */ /* 0x000fc60000000a00 */
[----:B------:R-:W3:Y:S01]  /*c7c0*/  LDL R12, [R1+0xc] ;  /* 0x00000c00010c7983 */ /* 0x000ee20000100800 */
[----:B------:R-:W-:Y:S01]  /*c7d0*/  IMAD R5, R5, UR4, RZ ;  /* 0x0000000405057c24 */ /* 0x000fe2000f8e02ff */
[----:B------:R-:W-:Y:S01]  /*c7e0*/  LOP3.LUT P4, RZ, R22, 0x4, RZ, 0xc0, !PT ;  /* 0x0000000416ff7812 */ /* 0x000fe2000788c0ff */
[----:B------:R-:W1:Y:S02]  /*c7f0*/  S2R R9, SR_TID.X ;  /* 0x0000000000097919 */ /* 0x000e640000002100 */
[----:B0-----:R-:W-:Y:S01]  /*c800*/  IMAD R3, R4, UR5, R5 ;  /* 0x0000000504037c24 */ /* 0x001fe2000f8e0205 */
        /* <DEDUP_REMOVED lines=70> */
.L_x_12214:
        /* <DEDUP_REMOVED lines=12> */
.L_x_12142:
        /* <DEDUP_REMOVED lines=11> */
.L_x_12143:
[----:B------:R1:W5:Y:S01]  /*cde0*/  LDL.LU R0, [R1+0x28] ;  /* 0x0000280001007983 */ /* 0x0003620000300800 */
[----:B------:R-:W-:Y:S01]  /*cdf0*/  LOP3.LUT P0, RZ, R22, 0x40, RZ, 0xc0, !PT ;  /* 0x0000004016ff7812 */ /* 0x000fe2000780c0ff */
[----:B------:R1:W-:Y:S02]  /*ce00*/  SYNCS.ARRIVE.TRANS64.A1T0 RZ, [R2+URZ+0x2d830], RZ ;  /* 0x02d830ff02ff79a7 */ /* 0x0003e4000810003f */
[----:B------:R1:W5:Y:S10]  /*ce10*/  LDL.LU R3, [R1] ;  /* 0x0000000001037983 */ /* 0x0003740000300800 */
[----:B------:R-:W-:Y:S05]  /*ce20*/  WARPSYNC.ALL ;  /* 0x0000000000007948 */ /* 0x000fea0003800000 */
[----:B------:R-:W-:Y:S01]  /*ce30*/  ULDC.64 UR4, c[0x0][0x298] ;  /* 0x0000a60000047ab9 */ /* 0x000fe20000000a00 */
[----:B-1----:R-:W-:Y:S01]  /*ce40*/  VIADD R2, R23, 0xc400 ;  /* 0x0000c40017027836 */ /* 0x002fe20000000000 */
[----:B------:R-:W-:Y:S01]  /*ce50*/  SEL R28, R28, RZ, !P0 ;  /* 0x000000ff1c1c7207 */ /* 0x000fe20004000000 */
[----:B------:R-:W-:Y:S01]  /*ce60*/  BSSY B6, `(.L_x_12144) ;  /* 0x000001d000067945 */ /* 0x000fe20003800000 */
[----:B------:R-:W-:Y:S01]  /*ce70*/  BAR.SYNC.DEFER_BLOCKING 0x8, 0x200 ;  /* 0x0208000000007b1d */ /* 0x000fe20000010000 */
[----:B-----5:R-:W-:-:S02]  /*ce80*/  SEL R0, R0, RZ, !P0 ;  /* 0x000000ff00007207 */ /* 0x020fc40004000000 */
[----:B------:R-:W-:Y:S01]  /*ce90*/  LOP3.LUT P0, RZ, R2, 0x1bf, RZ, 0xc0, !PT ;  /* 0x000001bf02ff7812 */ /* 0x000fe2000780c0ff */
[----:B0-----:R-:W-:Y:S02]  /*cea0*/  IMAD.WIDE.U32 R4, R3, UR4, RZ ;  /* 0x0000000403047c25 */ /* 0x001fe4000f8e00ff */
[----:B------:R0:W-:Y:S04]  /*ceb0*/  STL [R1+0x30], R0 ;  /* 0x0000300001007387 */ /* 0x0001e80000100800 */
[----:B------:R1:W-:Y:S01]  /*cec0*/  STL.64 [R1+0x28], R4 ;  /* 0x0000280401007387 */ /* 0x0003e20000100a00 */
[----:B0-----:R-:W-:-:S05]  /*ced0*/  SHF.R.S32.HI R0, RZ, 0x1f, R3 ;  /* 0x0000001fff007819 */ /* 0x001fca0000011403 */
[----:B------:R-:W-:-:S04]  /*cee0*/  IMAD R0, R0, UR4, RZ ;  /* 0x0000000400007c24 */ /* 0x000fc8000f8e02ff */
        /* <DEDUP_REMOVED lines=20> */
.L_x_12145:
[----:B------:R-:W-:Y:S05]  /*d030*/  BSYNC B6 ;  /* 0x0000000000067941 */ /* 0x000fea0003800000 */
.L_x_12144:
[----:B------:R-:W2:Y:S01]  /*d040*/  LDL.LU R21, [R1+0x30] ;  /* 0x0000300001157983 */ /* 0x000ea20000300800 */
[----:B------:R-:W-:Y:S01]  /*d050*/  ULDC.64 UR4, c[0x0][0x2d8] ;  /* 0x0000b60000047ab9 */ /* 0x000fe20000000a00 */
[----:B-1----:R-:W0:Y:S01]  /*d060*/  LDC R4, c[0x0][0x448] ;  /* 0x00011200ff047b82 */ /* 0x002e220000000800 */
[----:B------:R-:W-:Y:S01]  /*d070*/  ULDC.64 UR6, c[0x0][0x2c8] ;  /* 0x0000b20000067ab9 */ /* 0x000fe20000000a00 */
[----:B------:R-:W3:Y:S01]  /*d080*/  LDL.LU R0, [R1] ;  /* 0x0000000001007983 */ /* 0x000ee20000300800 */
[----:B------:R-:W-:-:S03]  /*d090*/  ULDC.64 UR8, c[0x0][0x280] ;  /* 0x0000a00000087ab9 */ /* 0x000fc60000000a00 */
[----:B------:R-:W3:Y:S02]  /*d0a0*/  LDL.LU.64 R2, [R1+0x28] ;  /* 0x0000280001027983 */ /* 0x000ee40000300a00 */
[----:B------:R-:W1:Y:S02]  /*d0b0*/  LDC R10, c[0x0][0x448] ;  /* 0x00011200ff0a7b82 */ /* 0x000e640000000800 */
[----:B------:R-:W4:Y:S01]  /*d0c0*/  LDL R20, [R1+0x4] ;  /* 0x0000040001147983 */ /* 0x000f220000100800 */
[----:B------:R-:W5:Y:S01]  /*d0d0*/  S2R R13, SR_TID.X ;  /* 0x00000000000d7919 */ /* 0x000f620000002100 */
[----:B0-----:R-:W-:-:S13]  /*d0e0*/  ISETP.NE.AND P6, PT, R4, 0x1, PT ;  /* 0x000000010400780c */ /* 0x001fda0003fc5270 */
[----:B------:R-:W0:Y:S01]  /*d0f0*/  @P6 LDC R5, c[0x0][0x450] ;  /* 0x00011400ff056b82 */ /* 0x000e220000000800 */
[----:B-----5:R-:W-:-:S05]  /*d100*/  IMAD.SHL.U32 R11, R13, 0x8, RZ ;  /* 0x000000080d0b7824 */ /* 0x020fca00078e00ff */
[----:B------:R-:W-:-:S04]  /*d110*/  LOP3.LUT R11, R11, 0x18, RZ, 0xc0, !PT ;  /* 0x000000180b0b7812 */ /* 0x000fc800078ec0ff */
[C---:B------:R-:W-:Y:S02]  /*d120*/  LOP3.LUT R12, R11.reuse, 0x20, RZ, 0xfc, !PT ;  /* 0x000000200b0c7812 */ /* 0x040fe400078efcff */
[----:B------:R-:W-:Y:S01]  /*d130*/  LOP3.LUT R11, R11, 0x40, RZ, 0xfc, !PT ;  /* 0x000000400b0b7812 */ /* 0x000fe200078efcff */
[----:B---3--:R-:W-:Y:S02]  /*d140*/  IMAD.MOV.U32 R3, RZ, RZ, R0 ;  /* 0x000000ffff037224 */ /* 0x008fe400078e0000 */
[----:B----4-:R-:W-:Y:S02]  /*d150*/  IMAD R0, R20, UR4, RZ ;  /* 0x0000000414007c24 */ /* 0x010fe4000f8e02ff */
[C---:B------:R-:W-:Y:S01]  /*d160*/  IMAD.WIDE.U32 R2, R18.reuse, UR4, R2 ;  /* 0x0000000412027c25 */ /* 0x040fe2000f8e0002 */
[----:B------:R-:W3:Y:S03]  /*d170*/  S2R R20, SR_TID.X ;  /* 0x0000000000147919 */ /* 0x000ee60000002100 */
[----:B------:R-:W-:Y:S01]  /*d180*/  IMAD R0, R18, UR5, R0 ;  /* 0x0000000512007c24 */ /* 0x000fe2000f8e0200 */
[----:B------:R-:W-:-:S03]  /*d190*/  ULDC.64 UR4, c[0x0][0x2e0] ;  /* 0x0000b80000047ab9 */ /* 0x000fc60000000a00 */
[----:B------:R-:W-:Y:S02]  /*d1a0*/  IMAD.IADD R3, R3, 0x1, R0 ;  /* 0x0000000103037824 */ /* 0x000fe400078e0200 */
[----:B--2---:R-:W-:Y:S02]  /*d1b0*/  IMAD R0, R21, UR4, RZ ;  /* 0x0000000415007c24 */ /* 0x004fe4000f8e02ff */
[----:B------:R-:W2:Y:S01]  /*d1c0*/  S2R R21, SR_TID.X ;  /* 0x0000000000157919 */ /* 0x000ea20000002100 */
[----:B------:R-:W-:-:S04]  /*d1d0*/  IMAD.WIDE.U32 R2, R28, UR4, R2 ;  /* 0x000000041c027c25 */ /* 0x000fc8000f8e0002 */
[----:B------:R-:W-:Y:S01]  /*d1e0*/  IMAD R4, R28, UR5, R0 ;  /* 0x000000051c047c24 */ /* 0x000fe2000f8e0200 */
[----:B------:R-:W-:Y:S01]  /*d1f0*/  ULDC.64 UR4, c[0x0][0x2d0] ;  /* 0x0000b40000047ab9 */ /* 0x000fe20000000a00 */
[----:B------:R-:W4:Y:S02]  /*d200*/  @P6 LDC R0, c[0x0][0x44c] ;  /* 0x00011300ff006b82 */ /* 0x000f240000000800 */
[----:B------:R-:W-:Y:S01]  /*d210*/  IMAD.IADD R3, R3, 0x1, R4 ;  /* 0x0000000103037824 */ /* 0x000fe200078e0204 */
[----:B---3--:R-:W-:-:S04]  /*d220*/  LOP3.LUT R20, R20, 0x7f, RZ, 0xc0, !PT ;  /* 0x0000007f14147812 */ /* 0x008fc800078ec0ff */
[----:B------:R-:W-:Y:S01]  /*d230*/  SHF.R.U32.HI R20, RZ, 0x2, R20 ;  /* 0x00000002ff147819 */ /* 0x000fe20000011614 */
[----:B--2---:R-:W-:-:S05]  /*d240*/  IMAD.SHL.U32 R21, R21, 0x20, RZ ;  /* 0x0000002015157824 */ /* 0x004fca00078e00ff */
[----:B------:R-:W-:-:S04]  /*d250*/  LOP3.LUT R21, R21, 0x60, RZ, 0xc0, !PT ;  /* 0x0000006015157812 */ /* 0x000fc800078ec0ff */
[----:B------:R-:W-:Y:S02]  /*d260*/  LOP3.LUT R20, R20, R21, RZ, 0xfc, !PT ;  /* 0x0000001514147212 */ /* 0x000fe400078efcff */
[----:B------:R-:W-:-:S03]  /*d270*/  LOP3.LUT R21, R13, 0x7f, RZ, 0xc0, !PT ;  /* 0x0000007f0d157812 */ /* 0x000fc600078ec0ff */
[----:B------:R-:W-:Y:S01]  /*d280*/  IMAD R6, R17, 0xc0, R20 ;  /* 0x000000c011067824 */ /* 0x000fe200078e0214 */
[----:B------:R-:W-:Y:S01]  /*d290*/  SHF.R.U32.HI R21, RZ, 0x2, R21 ;  /* 0x00000002ff157819 */ /* 0x000fe20000011615 */
[----:B------:R-:W-:Y:S02]  /*d2a0*/  IMAD.SHL.U32 R20, R13, 0x8, RZ ;  /* 0x000000080d147824 */ /* 0x000fe400078e00ff */
[----:B----4-:R-:W-:-:S03]  /*d2b0*/  @P6 IMAD.HI.U32 R0, R6, R0, RZ ;  /* 0x0000000006006227 */ /* 0x010fc600078e00ff */
        /* <DEDUP_REMOVED lines=9> */
[----:B-1----:R-:W-:-:S04]  /*d350*/  IMAD R0, R10, R7, R6 ;  /* 0x000000070a007224 */ /* 0x002fc800078e0206 */
        /* <DEDUP_REMOVED lines=21> */
[----:B------:R-:W-:Y:S01]  /*d4b0*/  UMOV UR5, 0xffffffff ;  /* 0xffffffff00057882 */ /* 0x000fe20000000000 */
[----:B------:R-:W-:Y:S02]  /*d4c0*/  ISETP.GE.AND P1, PT, R11, UR4, PT ;  /* 0x000000040b007c0c */ /* 0x000fe4000bf26270 */
[----:B------:R-:W-:Y:S01]  /*d4d0*/  IMAD.IADD R3, R3, 0x1, R6 ;  /* 0x0000000103037824 */ /* 0x000fe200078e0206 */
[----:B------:R-:W-:Y:S01]  /*d4e0*/  SHF.R.S32.HI R6, RZ, 0x1f, R5 ;  /* 0x0000001fff067819 */ /* 0x000fe20000011405 */
[----:B------:R-:W-:-:S04]  /*d4f0*/  IMAD.WIDE.U32 R2, R5, UR6, R2 ;  /* 0x0000000605027c25 */ /* 0x000fc8000f8e0002 */
[----:B------:R-:W-:Y:S01]  /*d500*/  IMAD R6, R6, UR6, RZ ;  /* 0x0000000606067c24 */ /* 0x000fe2000f8e02ff */
[----:B------:R-:W-:-:S03]  /*d510*/  LEA R8, P0, R2, UR8, 0x1 ;  /* 0x0000000802087c11 */ /* 0x000fc6000f8008ff */
[----:B------:R-:W-:-:S04]  /*d520*/  IMAD R6, R5, UR7, R6 ;  /* 0x0000000705067c24 */ /* 0x000fc8000f8e0206 */
[----:B------:R-:W-:-:S05]  /*d530*/  IMAD.IADD R3, R3, 0x1, R6 ;  /* 0x0000000103037824 */ /* 0x000fca00078e0206 */
[----:B------:R-:W-:Y:S02]  /*d540*/  LEA.HI.X R3, R2, UR9, R3, 0x1, P0 ;  /* 0x0000000902037c11 */ /* 0x000fe400080f0c03 */
[----:B------:R-:W-:Y:S01]  /*d550*/  ISETP.GE.AND P0, PT, R12, UR4, PT ;  /* 0x000000040c007c0c */ /* 0x000fe2000bf06270 */
[----:B------:R-:W-:-:S12]  /*d560*/  BRA.DIV UR5, `(.L_x_12146) ;  /* 0x0000003605947947 */ /* 0x000fd8000b800000 */
[----:B------:R-:W2:Y:S04]  /*d570*/  LDL.LU R5, [R1+0x20] ;  /* 0x0000200001057983 */ /* 0x000ea80000300800 */
[----:B------:R-:W3:Y:S01]  /*d580*/  LDL R9, [R1+0x18] ;  /* 0x0000180001097983 */ /* 0x000ee20000100800 */
[----:B------:R-:W-:-:S03]  /*d590*/  IMAD R17, R17, 0xc0, R21 ;  /* 0x000000c011117824 */ /* 0x000fc600078e0215 */
[----:B------:R-:W0:Y:S04]  /*d5a0*/  SHFL.IDX PT, R7, R4, RZ, 0x1c1f ;  /* 0x001c1fff04077589 */ /* 0x000e2800000e0000 */
[----:B------:R-:W1:Y:S01]  /*d5b0*/  SHFL.IDX PT, R6, R0, RZ, 0x1c1f ;  /* 0x001c1fff00067589 */ /* 0x000e6200000e0000 */
[----:B--2---:R-:W-:Y:S02]  /*d5c0*/  IMAD R2, R5, R10, RZ ;  /* 0x0000000a05027224 */ /* 0x004fe400078e02ff */
[----:B------:R-:W-:-:S03]  /*d5d0*/  VIADD R5, R17, 0x20 ;  /* 0x0000002011057836 */ /* 0x000fc60000000000 */
[----:B------:R-:W-:-:S13]  /*d5e0*/  ISETP.GE.AND P2, PT, R17, R2, PT ;  /* 0x000000021100720c */ /* 0x000fda0003f46270 */
[----:B0-----:R-:W-:-:S05]  /*d5f0*/  @!P2 LEA R7, P4, R20, R7, 0x1 ;  /* 0x000000071407a211 */ /* 0x001fca00078808ff */
[----:B-1----:R-:W-:-:S05]  /*d600*/  @!P2 IMAD.X R6, RZ, RZ, R6, P4 ;  /* 0x000000ffff06a224 */ /* 0x002fca00020e0606 */
[----:B------:R-:W-:-:S04]  /*d610*/  @!P2 LOP3.LUT R7, R7, R6, RZ, 0x3c, !PT ;  /* 0x000000060707a212 */ /* 0x000fc800078e3cff */
[----:B------:R-:W-:-:S04]  /*d620*/  @!P2 LOP3.LUT R6, R7, R6, RZ, 0x3c, !PT ;  /* 0x000000060706a212 */ /* 0x000fc800078e3cff */
[----:B------:R-:W-:-:S05]  /*d630*/  @!P2 LOP3.LUT R7, R7, R6, RZ, 0x3c, !PT ;  /* 0x000000060707a212 */ /* 0x000fca00078e3cff */
[----:B------:R-:W-:Y:S01]  /*d640*/  @!PT LDS RZ, [RZ] ;  /* 0x00000000fffff984 */ /* 0x000fe20000000800 */
[----:B---3--:R-:W-:Y:S04]  /*d650*/  @!P2 LDGSTS.E.BYPASS.LTC128B.128 [R9+0xc400], desc[UR36][R6.64], !P3 ;  /* 0x0c4000000609afae */ /* 0x008fe8000d901d64 */
        /* <DEDUP_REMOVED lines=14> */
[----:B------:R-:W-:Y:S01]  /*d740*/  ISETP.GE.AND P2, PT, R5, R2, PT ;  /* 0x000000020500720c */ /* 0x000fe20003f46270 */
[----:B------:R-:W-:-:S02]  /*d750*/  VIADD R5, R17, 0x60 ;  /* 0x0000006011057836 */ /* 0x000fc40000000000 */
        /* <DEDUP_REMOVED lines=11> */
[----:B------:R-:W-:Y:S01]  /*d810*/  @!P2 LDGSTS.E.BYPASS.LTC128B.128 [R9+0x13400], desc[UR36][R6.64+0x80], !P1 ;  /* 0x134000800609afae */ /* 0x000fe2000c901d64 */
[----:B------:R-:W-:-:S13]  /*d820*/  ISETP.GE.AND P2, PT, R5, R2, PT ;  /* 0x000000020500720c */ /* 0x000fda0003f46270 */
[----:B--2---:R-:W-:-:S05]  /*d830*/  @!P2 LEA R4, P4, R20, R4, 0x1 ;  /* 0x000000041404a211 */ /* 0x004fca00078808ff */
[----:B---3--:R-:W-:-:S04]  /*d840*/  @!P2 IMAD.X R0, RZ, RZ, R0, P4 ;  /* 0x000000ffff00a224 */ /* 0x008fc800020e0600 */
        /* <DEDUP_REMOVED lines=16> */
.L_x_12227:
        /* <DEDUP_REMOVED lines=13> */
.L_x_12147:
        /* <DEDUP_REMOVED lines=18> */
.L_x_12228:
[----:B------:R-:W-:Y:S05]  /*db40*/  BSYNC B0 ;  /* 0x0000000000007941 */ /* 0x000fea0003800000 */
.L_x_12148:
[----:B------:R-:W2:Y:S01]  /*db50*/  LDL R3, [R1+0x24] ;  /* 0x0000240001037983 */ /* 0x000ea20000100800 */
[----:B------:R-:W-:Y:S01]  /*db60*/  BSSY B0, `(.L_x_12150) ;  /* 0x00000ff000007945 */ /* 0x000fe20003800000 */
[----:B--2---:R-:W-:-:S13]  /*db70*/  ISETP.GE.AND P0, PT, R3, 0x2, PT ;  /* 0x000000020300780c */ /* 0x004fda0003f06270 */
[----:B------:R-:W-:Y:S05]  /*db80*/  @!P0 BRA `(.L_x_12151) ;  /* 0x0000000c00f08947 */ /* 0x000fea0003800000 */
[----:B------:R-:W0:Y:S01]  /*db90*/  S2R R2, SR_TID.X ;  /* 0x0000000000027919 */ /* 0x000e220000002100 */
[----:B-1----:R-:W-:Y:S01]  /*dba0*/  VIADD R0, R3, 0xfffffffe ;  /* 0xfffffffe03007836 */ /* 0x002fe20000000000 */
        /* <DEDUP_REMOVED lines=11> */
.L_x_12164:
        /* <DEDUP_REMOVED lines=42> */
.L_x_12152:
[----:B------:R-:W-:Y:S01]  /*df00*/  IMAD R5, R26, 0x8, R23 ;  /* 0x000000081a057824 */ /* 0x000fe200078e0217 */
[----:B------:R-:W-:Y:S01]  /*df10*/  SHF.L.U32 R0, R29, 0x1f, RZ ;  /* 0x0000001f1d007819 */ /* 0x000fe200000006ff */
[----:B------:R-:W-:Y:S03]  /*df20*/  BSSY B1, `(.L_x_12153) ;  /* 0x0000003000017945 */ /* 0x000fe60003800000 */
[----:B------:R-:W0:Y:S02]  /*df30*/  SYNCS.PHASECHK.TRANS64.TRYWAIT P0, [R5+URZ+0x2d840], R0 ;  /* 0x02d84000050075a7 */ /* 0x000e24000800017f */
[----:B0-----:R-:W-:Y:S05]  /*df40*/  @!P0 BRA `(.L_x_12154) ;  /* 0x0000003400448947 */ /* 0x001fea0003800000 */
.L_x_12229:
[----:B------:R-:W-:Y:S05]  /*df50*/  BSYNC B1 ;  /* 0x0000000000017941 */ /* 0x000fea0003800000 */
.L_x_12153:
        /* <DEDUP_REMOVED lines=60> */
.L_x_12239:
        /* <DEDUP_REMOVED lines=11> */
.L_x_12156:
        /* <DEDUP_REMOVED lines=11> */
.L_x_12157:
[----:B------:R1:W-:Y:S01]  /*e480*/  SYNCS.ARRIVE.TRANS64.A1T0 RZ, [R5+URZ+0x2d830], RZ ;  /* 0x02d830ff05ff79a7 */ /* 0x0003e2000810003f */
[----:B------:R-:W-:Y:S05]  /*e490*/  @!P5 BRA `(.L_x_12158) ;  /* 0x000000000004d947 */ /* 0x000fea0003800000 */
[----:B------:R-:W-:Y:S01]  /*e4a0*/  BPT.TRAP 0x1 ;  /* 0x000000040000795c */ /* 0x000fe20000300000 */
.L_x_12158:
[----:B------:R-:W-:Y:S01]  /*e4b0*/  SHF.L.U32 R2, R17, 0x1f, RZ ;  /* 0x0000001f11027819 */ /* 0x000fe200000006ff */
[----:B-1----:R-:W-:Y:S01]  /*e4c0*/  IMAD R5, R10, 0x8, R23 ;  /* 0x000000080a057824 */ /* 0x002fe200078e0217 */
[----:B------:R-:W-:Y:S03]  /*e4d0*/  BSSY B1, `(.L_x_12159) ;  /* 0x0000003000017945 */ /* 0x000fe60003800000 */
[----:B------:R-:W1:Y:S02]  /*e4e0*/  SYNCS.PHASECHK.TRANS64.TRYWAIT P0, [R5+URZ+0x2d860], R2 ;  /* 0x02d86002050075a7 */ /* 0x000e64000800017f */
[----:B-1----:R-:W-:Y:S05]  /*e4f0*/  @!P0 BRA `(.L_x_12160) ;  /* 0x0000003400408947 */ /* 0x002fea0003800000 */
.L_x_12240:
[----:B------:R-:W-:Y:S05]  /*e500*/  BSYNC B1 ;  /* 0x0000000000017941 */ /* 0x000fea0003800000 */
.L_x_12159:
        /* <DEDUP_REMOVED lines=49> */
.L_x_12250:
        /* <DEDUP_REMOVED lines=32> */
.L_x_12162:
        /* <DEDUP_REMOVED lines=12> */
.L_x_12163:
[----:B------:R2:W-:Y:S01]  /*eae0*/  STL [R1], R27 ;  /* 0x0000001b01007387 */ /* 0x0005e20000100800 */
[C---:B------:R-:W-:Y:S01]  /*eaf0*/  ISETP.GT.AND P0, PT, R27.reuse, RZ, PT ;  /* 0x000000ff1b00720c */ /* 0x040fe20003f04270 */
[----:B------:R2:W-:Y:S01]  /*eb00*/  SYNCS.ARRIVE.TRANS64.A1T0 RZ, [R5+URZ+0x2d850], RZ ;  /* 0x02d850ff05ff79a7 */ /* 0x0005e2000810003f */
[----:B------:R-:W-:Y:S02]  /*eb10*/  VIADD R0, R27, 0xffffffff ;  /* 0xffffffff1b007836 */ /* 0x000fe40000000000 */
[----:B------:R-:W-:Y:S02]  /*eb20*/  IMAD.MOV.U32 R17, RZ, RZ, R29 ;  /* 0x000000ffff117224 */ /* 0x000fe400078e001d */
[----:B------:R-:W-:-:S07]  /*eb30*/  IMAD.MOV.U32 R10, RZ, RZ, R26 ;  /* 0x000000ffff0a7224 */ /* 0x000fce00078e001a */
[----:B--2---:R-:W-:Y:S05]  /*eb40*/  @P0 BRA `(.L_x_12164) ;  /* 0xfffffff000440947 */ /* 0x004fea000383ffff */
.L_x_12151:
[----:B------:R-:W-:Y:S05]  /*eb50*/  BSYNC B0 ;  /* 0x0000000000007941 */ /* 0x000fea0003800000 */
.L_x_12150:
        /* <DEDUP_REMOVED lines=17> */
.L_x_12166:
[----:B------:R-:W-:Y:S05]  /*ec70*/  BSYNC B0 ;  /* 0x0000000000007941 */ /* 0x000fea0003800000 */
.L_x_12165:
[----:B-1----:R-:W2:Y:S02]  /*ec80*/  LDL R0, [R1+0x38] ;  /* 0x0000380001007983 */ /* 0x002ea40000100800 */
[----:B--2---:R-:W-:-:S13]  /*ec90*/  ISETP.NE.AND P0, PT, R0, 0x3, PT ;  /* 0x000000030000780c */ /* 0x004fda0003f05270 */
[----:B------:R-:W-:Y:S05]  /*eca0*/  @!P0 BRA `(.L_x_12167) ;  /* 0x0000000000048947 */ /* 0x000fea0003800000 */
[----:B------:R-:W-:Y:S01]  /*ecb0*/  BPT.TRAP 0x1 ;  /* 0x000000040000795c */ /* 0x000fe20000300000 */
.L_x_12167:
[----:B------:R-:W2:Y:S01]  /*ecc0*/  LDL.LU R2, [R1+0xc] ;  /* 0x00000c0001027983 */ /* 0x000ea20000300800 */
[----:B------:R-:W-:Y:S01]  /*ecd0*/  IMAD R0, R26, 0x8, R23 ;  /* 0x000000081a007824 */ /* 0x000fe200078e0217 */
[----:B------:R-:W-:Y:S01]  /*ece0*/  SHF.L.U32 R3, R29, 0x1f, RZ ;  /* 0x0000001f1d037819 */ /* 0x000fe200000006ff */
[----:B------:R-:W-:Y:S03]  /*ecf0*/  BSSY B0, `(.L_x_12168) ;  /* 0x0000004000007945 */ /* 0x000fe60003800000 */
[----:B------:R-:W1:Y:S01]  /*ed00*/  SYNCS.PHASECHK.TRANS64.TRYWAIT P0, [R0+URZ+0x2d860], R3 ;  /* 0x02d86003000075a7 */ /* 0x000e62000800017f */
[----:B--2---:R-:W-:Y:S01]  /*ed10*/  IMAD R6, R27, -0x80, R2 ;  /* 0xffffff801b067824 */ /* 0x004fe200078e0202 */
[----:B-1----:R-:W-:Y:S06]  /*ed20*/  @!P0 BRA `(.L_x_12169) ;  /* 0x0000003000ac8947 */ /* 0x002fec0003800000 */
.L_x_12251:
[----:B------:R-:W-:Y:S05]  /*ed30*/  BSYNC B0 ;  /* 0x0000000000007941 */ /* 0x000fea0003800000 */
.L_x_12168:
        /* <DEDUP_REMOVED lines=56> */
.L_x_12261:
        /* <DEDUP_REMOVED lines=13> */
.L_x_12171:
        /* <DEDUP_REMOVED lines=11> */
.L_x_12172:
[----:B------:R-:W-:Y:S01]  /*f240*/  VIADD R26, R26, 0x1 ;  /* 0x000000011a1a7836 */ /* 0x000fe20000000000 */
[----:B------:R0:W-:Y:S04]  /*f250*/  SYNCS.ARRIVE.TRANS64.A1T0 RZ, [R0+URZ+0x2d850], RZ ;  /* 0x02d850ff00ff79a7 */ /* 0x0001e8000810003f */
[----:B------:R-:W-:-:S04]  /*f260*/  ISETP.NE.AND P0, PT, R26, 0x2, PT ;  /* 0x000000021a00780c */ /* 0x000fc80003f05270 */
[----:B0-----:R-:W-:Y:S02]  /*f270*/  SEL R0, RZ, 0x1, P0 ;  /* 0x00000001ff007807 */ /* 0x001fe40000000000 */
[----:B------:R-:W-:Y:S02]  /*f280*/  SEL R26, R26, RZ, P0 ;  /* 0x000000ff1a1a7207 */ /* 0x000fe40000000000 */
[----:B------:R-:W-:-:S07]  /*f290*/  LOP3.LUT R29, R29, R0, RZ, 0x3c, !PT ;  /* 0x000000001d1d7212 */ /* 0x000fce00078e3cff */
.L_x_12131:
[----:B------:R-:W-:Y:S05]  /*f2a0*/  BSYNC B7 ;  /* 0x0000000000077941 */ /* 0x000fea0003800000 */
.L_x_12129:
        /* <DEDUP_REMOVED lines=8> */
[----:B------:R1:W2:Y:S01]  /*f330*/  LDS.128 R16, [R23+0x2d8d0] ;  /* 0x02d8d00017107984 */ /* 0x0002a20000000c00 */
[----:B------:R-:W-:Y:S06]  /*f340*/  BAR.ARV 0x4, 0x200 ;  /* 0x0108000000007b1d */ /* 0x000fec0000002000 */
[----:B------:R-:W-:Y:S05]  /*f350*/  BRA `(.L_x_12174) ;  /* 0x0000000800cc7947 */ /* 0x000fea0003800000 */
.L_x_12173:
        /* <DEDUP_REMOVED lines=36> */
.L_x_12271:
[----:B------:R-:W-:Y:S02]  /*f5a0*/  ULDC UR4, c[0x0][0xc38] ;  /* 0x00030e0000047ab9 */ /* 0x000fe40000000800 */
[----:B------:R-:W-:-:S04]  /*f5b0*/  IMAD.U32 R4, RZ, RZ, UR4 ;  /* 0x00000004ff047e24 */ /* 0x000fc8000f8e00ff */
[----:B-1----:R-:W-:-:S04]  /*f5c0*/  IMAD R5, R14, R4, RZ ;  /* 0x000000040e057224 */ /* 0x002fc800078e02ff */
[----:B------:R-:W-:-:S05]  /*f5d0*/  IMAD.IADD R16, R16, 0x1, R5 ;  /* 0x0000000110107824 */ /* 0x000fca00078e0205 */
[----:B------:R-:W-:-:S13]  /*f5e0*/  ISETP.GT.AND P6, PT, R16, R0, PT ;  /* 0x000000001000720c */ /* 0x000fda0003fc4270 */
[----:B------:R-:W-:Y:S05]  /*f5f0*/  @P6 BRA `(.L_x_12176) ;  /* 0x00000000009c6947 */ /* 0x000fea0003800000 */
.L_x_12181:
        /* <DEDUP_REMOVED lines=14> */
.L_x_12179:
[----:B------:R-:W-:Y:S05]  /*f6e0*/  BSYNC B0 ;  /* 0x0000000000007941 */ /* 0x000fea0003800000 */
.L_x_12178:
        /* <DEDUP_REMOVED lines=18> */
.L_x_12279:
[----:B------:R-:W-:Y:S02]  /*f810*/  ULDC UR4, c[0x0][0xc38] ;  /* 0x00030e0000047ab9 */ /* 0x000fe40000000800 */
[----:B------:R-:W-:-:S04]  /*f820*/  IMAD.U32 R4, RZ, RZ, UR4 ;  /* 0x00000004ff047e24 */ /* 0x000fc8000f8e00ff */
[----:B-1----:R-:W-:-:S04]  /*f830*/  IMAD R5, R14, R4, RZ ;  /* 0x000000040e057224 */ /* 0x002fc800078e02ff */
[----:B------:R-:W-:-:S05]  /*f840*/  IMAD.IADD R16, R5, 0x1, R16 ;  /* 0x0000000105107824 */ /* 0x000fca00078e0210 */
[----:B------:R-:W-:-:S13]  /*f850*/  ISETP.GT.AND P6, PT, R16, R0, PT ;  /* 0x000000001000720c */ /* 0x000fda0003fc4270 */
[----:B------:R-:W-:Y:S05]  /*f860*/  @!P6 BRA `(.L_x_12181) ;  /* 0xfffffffc0064e947 */ /* 0x000fea000383ffff */
.L_x_12176:
        /* <DEDUP_REMOVED lines=8> */
.L_x_12283:
[----:B------:R-:W-:Y:S01]  /*f8f0*/  ISETP.NE.AND P0, PT, R5, RZ, PT ;  /* 0x000000ff0500720c */ /* 0x000fe20003f05270 */
[----:B------:R-:W-:-:S12]  /*f900*/  IMAD.MOV.U32 R5, RZ, RZ, RZ ;  /* 0x000000ffff057224 */ /* 0x000fd800078e00ff */
[----:B------:R-:W-:Y:S05]  /*f910*/  @!P0 BRA `(.L_x_12183) ;  /* 0x0000000000108947 */ /* 0x000fea0003800000 */
[----:B------:R-:W-:Y:S01]  /*f920*/  UMOV UR4, 0xffffffff ;  /* 0xffffffff00047882 */ /* 0x000fe20000000000 */
[----:B------:R-:W-:Y:S02]  /*f930*/  VIADD R12, R6, 0xffffffff ;  /* 0xffffffff060c7836 */ /* 0x000fe40000000000 */
[----:B------:R-:W-:Y:S05]  /*f940*/  BRA.DIV UR4, `(.L_x_12184) ;  /* 0x0000003604507947 */ /* 0x000fea000b800000 */
[----:B------:R3:W4:Y:S02]  /*f950*/  SHFL.IDX PT, R5, R3, R12, 0x1f ;  /* 0x00001f0c03057589 */ /* 0x00072400000e0000 */
.L_x_12183:
        /* <DEDUP_REMOVED lines=66> */
.L_x_12177:
[----:B------:R-:W-:Y:S01]  /*fd80*/  UMOV UR4, URZ ;  /* 0x0000003f00047c82 */ /* 0x000fe20008000000 */
[----:B------:R-:W-:Y:S01]  /*fd90*/  UMOV UR5, URZ ;  /* 0x0000003f00057c82 */ /* 0x000fe20008000000 */
[----:B------:R-:W-:Y:S01]  /*fda0*/  ULDC UR6, c[0x0][0xc3c] ;  /* 0x00030f0000067ab9 */ /* 0x000fe20000000800 */
[----:B------:R-:W-:Y:S02]  /*fdb0*/  IMAD.MOV.U32 R16, RZ, RZ, R0 ;  /* 0x000000ffff107224 */ /* 0x000fe400078e0000 */
[----:B------:R-:W-:Y:S02]  /*fdc0*/  IMAD.U32 R17, RZ, RZ, UR4 ;  /* 0x00000004ff117e24 */ /* 0x000fe4000f8e00ff */
[----:B------:R-:W-:Y:S02]  /*fdd0*/  IMAD.U32 R18, RZ, RZ, UR5 ;  /* 0x00000005ff127e24 */ /* 0x000fe4000f8e00ff */
[----:B------:R-:W-:-:S07]  /*fde0*/  IMAD.U32 R19, RZ, RZ, UR6 ;  /* 0x00000006ff137e24 */ /* 0x000fce000f8e00ff */
.L_x_12185:
        /* <DEDUP_REMOVED lines=10> */
.L_x_12174:
[----:B------:R-:W-:Y:S02]  /*fe90*/  ULDC UR4, c[0x0][0xc3c] ;  /* 0x00030f0000047ab9 */ /* 0x000fe40000000800 */
[----:B--2---:R-:W-:-:S13]  /*fea0*/  ISETP.GE.AND P0, PT, R19, UR4, PT ;  /* 0x0000000413007c0c */ /* 0x004fda000bf06270 */
[----:B------:R-:W-:Y:S05]  /*feb0*/  @!P0 BRA `(.L_x_12186) ;  /* 0xffffffb8000c8947 */ /* 0x000fea000383ffff */
[----:B------:R-:W-:Y:S05]  /*fec0*/  BSYNC B8 ;  /* 0x0000000000087941 */ /* 0x000fea0003800000 */
.L_x_12125:
        /* <DEDUP_REMOVED lines=12> */
.L_x_12286:
[----:B------:R-:W-:Y:S05]  /*ff90*/  BSYNC B0 ;  /* 0x0000000000007941 */ /* 0x000fea0003800000 */
.L_x_12187:
[----:B------:R-:W-:-:S03]  /*ffa0*/  UMOV UR4, 0xffffffff ;  /* 0xffffffff00047882 */ /* 0x000fc60000000000 */
[----:B------:R-:W-:Y:S05]  /*ffb0*/  BRA.DIV UR4, `(.L_x_12189) ;  /* 0x0000002e04f07947 */ /* 0x000fea000b800000 */
[----:B-1----:R-:W1:Y:S02]  /*ffc0*/  S2R R0, SR_TID.X ;  /* 0x0000000000007919 */ /* 0x002e640000002100 */
[----:B-1----:R-:W-:-:S04]  /*ffd0*/  SHF.R.U32.HI R0, RZ, 0x5, R0 ;  /* 0x00000005ff007819 */ /* 0x002fc80000011600 */
[----:B------:R-:W-:-:S05]  /*ffe0*/  LOP3.LUT R0, R0, 0x3, RZ, 0xc0, !PT ;  /* 0x0000000300007812 */ /* 0x000fca00078ec0ff */
[----:B------:R1:W2:Y:S02]  /*fff0*/  SHFL.IDX PT, R14, R0, RZ, 0x1f ;  /* 0x00001fff000e7589 */ /* 0x0002a400000e0000 */
.L_x_12289:
[----:B--2---:R-:W-:Y:S01]  /*10000*/  ISETP.NE.AND P0, PT, R14, RZ, PT ;  /* 0x000000ff0e00720c */ /* 0x004fe20003f05270 */
[----:B------:R-:W-:-:S12]  /*10010*/  BSSY B0, `(.L_x_12190) ;  /* 0x0000024000007945 */ /* 0x000fd80003800000 */
[----:B------:R-:W-:Y:S05]  /*10020*/  @P0 BRA `(.L_x_12191) ;  /* 0x0000000000880947 */ /* 0x000fea0003800000 */
[----:B------:R-:W-:-:S03]  /*10030*/  UMOV UR4, 0xffffffff ;  /* 0xffffffff00047882 */ /* 0x000fc60000000000 */
[----:B------:R-:W-:Y:S05]  /*10040*/  BRA.DIV UR4, `(.L_x_12192) ;  /* 0x0000003204007947 */ /* 0x000fea000b800000 */
[----:B------:R-:W-:-:S13]  /*10050*/  ELECT P6, URZ, PT ;  /* 0x00000000003f782f */ /* 0x000fda00038c0000 */
.L_x_12292:
[----:B------:R-:W-:Y:S05]  /*10060*/  @!P6 BRA `(.L_x_12191) ;  /* 0x000000000078e947 */ /* 0x000fea0003800000 */
[----:B-1----:R-:W2:Y:S02]  /*10070*/  LDL.LU R0, [R1+0x1c] ;  /* 0x00001c0001007983 */ /* 0x002ea40000300800 */
[----:B--2---:R-:W-:-:S04]  /*10080*/  LOP3.LUT R0, R0, 0x2, RZ, 0xfc, !PT ;  /* 0x0000000200007812 */ /* 0x004fc800078efcff */
[----:B------:R-:W-:-:S13]  /*10090*/  ISETP.NE.AND P0, PT, R0, 0x3, PT ;  /* 0x000000030000780c */ /* 0x000fda0003f05270 */
[----:B------:R-:W-:Y:S05]  /*100a0*/  @!P0 BRA `(.L_x_12193) ;  /* 0x0000000000048947 */ /* 0x000fea0003800000 */
[----:B------:R-:W-:Y:S01]  /*100b0*/  BPT.TRAP 0x1 ;  /* 0x000000040000795c */ /* 0x000fe20000300000 */
.L_x_12193:
[C---:B------:R-:W-:Y:S01]  /*100c0*/  IMAD R3, R26.reuse, 0x8, R5 ;  /* 0x000000081a037824 */ /* 0x040fe200078e0205 */
[----:B------:R-:W-:Y:S01]  /*100d0*/  SHF.L.U32 R2, R29, 0x1f, RZ ;  /* 0x0000001f1d027819 */ /* 0x000fe200000006ff */
[----:B------:R-:W-:-:S03]  /*100e0*/  VIADD R26, R26, 0x1 ;  /* 0x000000011a1a7836 */ /* 0x000fc60000000000 */
[----:B------:R-:W1:Y:S02]  /*100f0*/  SYNCS.PHASECHK.TRANS64.TRYWAIT P1, [R3+URZ+0x2d840], R2 ;  /* 0x02d84002030075a7 */ /* 0x000e64000802017f */
[----:B------:R-:W-:-:S04]  /*10100*/  ISETP.NE.AND P2, PT, R26, 0x2, PT ;  /* 0x000000021a00780c */ /* 0x000fc80003f45270 */
[----:B------:R-:W-:Y:S01]  /*10110*/  SEL R0, RZ, 0x1, P2 ;  /* 0x00000001ff007807 */ /* 0x000fe20001000000 */
[----:B-1----:R-:W-:Y:S08]  /*10120*/  @!P1 BRA `(.L_x_12194) ;  /* 0x0000002c00e89947 */ /* 0x002ff00003800000 */
.L_x_12293:
[----:B------:R-:W-:Y:S02]  /*10130*/  SEL R26, R26, RZ, P2 ;  /* 0x000000ff1a1a7207 */ /* 0x000fe40001000000 */
[----:B------:R-:W-:Y:S01]  /*10140*/  LOP3.LUT R0, R29, R0, RZ, 0x3c, !PT ;  /* 0x000000001d007212 */ /* 0x000fe200078e3cff */
[----:B------:R-:W-:Y:S06]  /*10150*/  @!P0 BRA `(.L_x_12195) ;  /* 0x0000000000048947 */ /* 0x000fec0003800000 */
[----:B------:R-:W-:Y:S01]  /*10160*/  BPT.TRAP 0x1 ;  /* 0x000000040000795c */ /* 0x000fe20000300000 */
.L_x_12195:
[----:B------:R-:W-:Y:S01]  /*10170*/  IMAD R5, R26, 0x8, R5 ;  /* 0x000000081a057824 */ /* 0x000fe200078e0205 */
[----:B------:R-:W-:-:S04]  /*10180*/  SHF.L.U32 R0, R0, 0x1f, RZ ;  /* 0x0000001f00007819 */ /* 0x000fc800000006ff */
[----:B------:R-:W2:Y:S02]  /*10190*/  SYNCS.PHASECHK.TRANS64.TRYWAIT P1, [R5+URZ+0x2d840], R0 ;  /* 0x02d84000050075a7 */ /* 0x000ea4000802017f */
[----:B--2---:R-:W-:Y:S05]  /*101a0*/  @!P1 BRA `(.L_x_12196) ;  /* 0x0000002c00dc9947 */ /* 0x004fea0003800000 */
.L_x_12294:
[----:B------:R-:W-:Y:S05]  /*101b0*/  @!P0 BRA `(.L_x_12197) ;  /* 0x0000000000048947 */ /* 0x000fea0003800000 */
[----:B------:R-:W-:Y:S01]  /*101c0*/  BPT.TRAP 0x1 ;  /* 0x000000040000795c */ /* 0x000fe20000300000 */
.L_x_12197:
[----:B------:R-:W3:Y:S02]  /*101d0*/  SYNCS.PHASECHK.TRANS64.TRYWAIT P1, [R3+URZ+0x2d860], R2 ;  /* 0x02d86002030075a7 */ /* 0x000ee4000802017f */
[----:B---3--:R-:W-:Y:S05]  /*101e0*/  @!P1 BRA `(.L_x_12198) ;  /* 0x0000002c00e09947 */ /* 0x008fea0003800000 */
.L_x_12295:
[----:B------:R-:W-:Y:S05]  /*101f0*/  @!P0 BRA `(.L_x_12199) ;  /* 0x0000000000048947 */ /* 0x000fea0003800000 */
[----:B------:R-:W-:Y:S01]  /*10200*/  BPT.TRAP 0x1 ;  /* 0x000000040000795c */ /* 0x000fe20000300000 */
.L_x_12199:
[----:B----4-:R4:W0:Y:S02]  /*10210*/  SYNCS.PHASECHK.TRANS64.TRYWAIT P0, [R5+URZ+0x2d860], R0 ;  /* 0x02d86000050075a7 */ /* 0x010824000800017f */
[----:B0-----:R-:W-:Y:S05]  /*10220*/  @!P0 NANOSLEEP.SYNCS 0x989680 ;  /* 0x009896800000895d */ /* 0x001fea0003900000 */
[----:B------:R-:W0:Y:S02]  /*10230*/  @!P0 SYNCS.PHASECHK.TRANS64 P0, [R5+URZ+0x2d860], R0 ;  /* 0x02d86000050085a7 */ /* 0x000e24000800007f */
[----:B0-----:R-:W-:Y:S05]  /*10240*/  @!P0 BRA `(.L_x_12199) ;  /* 0xfffffffc00f08947 */ /* 0x001fea000383ffff */
.L_x_12191:
[----:B------:R-:W-:Y:S05]  /*10250*/  BSYNC B0 ;  /* 0x0000000000007941 */ /* 0x000fea0003800000 */
.L_x_12190:
[----:B------:R-:W-:Y:S05]  /*10260*/  EXIT ;  /* 0x000000000000794d */ /* 0x000fea0003800000 */
.L_x_12069:
[----:B0-----:R-:W-:-:S04]  /*10270*/  IMAD.U32 R3, RZ, RZ, UR40 ;  /* 0x00000028ff037e24 */ /* 0x001fc8000f8e00ff */
[----:B------:R0:W1:Y:S03]  /*10280*/  SYNCS.PHASECHK.TRANS64.TRYWAIT P1, [R3+URZ+0x2d800], R0 ;  /* 0x02d80000030075a7 */ /* 0x000066000802017f */
[----:B-1----:R-:W-:Y:S05]  /*10290*/  @!P1 NANOSLEEP.SYNCS 0x989680 ;  /* 0x009896800000995d */ /* 0x002fea0003900000 */
[----:B------:R-:W1:Y:S02]  /*102a0*/  @!P1 SYNCS.PHASECHK.TRANS64 P1, [R3+URZ+0x2d800], R0 ;  /* 0x02d80000030095a7 */ /* 0x000e64000802007f */
[----:B-1----:R-:W-:Y:S05]  /*102b0*/  @!P1 BRA `(.L_x_12069) ;  /* 0xfffffffc00ec9947 */ /* 0x002fea000383ffff */
[----:B------:R-:W-:Y:S05]  /*102c0*/  BRA `(.L_x_12200) ;  /* 0xffffff1400247947 */ /* 0x000fea000383ffff */
.L_x_12073:
[----:B-1----:R1:W2:Y:S02]  /*102d0*/  SYNCS.PHASECHK.TRANS64.TRYWAIT P1, [R3+URZ+0x2d830], R0 ;  /* 0x02d83000030075a7 */ /* 0x0022a4000802017f */
[----:B--2---:R-:W-:Y:S05]  /*102e0*/  @!P1 NANOSLEEP.SYNCS 0x989680 ;  /* 0x009896800000995d */ /* 0x004fea0003900000 */
[----:B------:R-:W2:Y:S02]  /*102f0*/  @!P1 SYNCS.PHASECHK.TRANS64 P1, [R3+URZ+0x2d830], R0 ;  /* 0x02d83000030095a7 */ /* 0x000ea4000802007f */
[----:B--2---:R-:W-:Y:S05]  /*10300*/  @!P1 BRA `(.L_x_12073) ;  /* 0xfffffffc00f09947 */ /* 0x004fea000383ffff */
[----:B------:R-:W-:Y:S05]  /*10310*/  BRA `(.L_x_12072) ;  /* 0xffffff14003c7947 */ /* 0x000fea000383ffff */
.L_x_12079:
[----:B-1----:R-:W-:-:S04]  /*10320*/  IMAD.U32 R5, RZ, RZ, UR7 ;  /* 0x00000007ff057e24 */ /* 0x002fc8000f8e00ff */
[----:B------:R1:W2:Y:S03]  /*10330*/  SYNCS.PHASECHK.TRANS64.TRYWAIT P1, [R5+URZ+0x2d830], R0 ;  /* 0x02d83000050075a7 */ /* 0x0002a6000802017f */
[----:B--2---:R-:W-:Y:S05]  /*10340*/  @!P1 NANOSLEEP.SYNCS 0x989680 ;  /* 0x009896800000995d */ /* 0x004fea0003900000 */
[----:B------:R-:W2:Y:S02]  /*10350*/  @!P1 SYNCS.PHASECHK.TRANS64 P1, [R5+URZ+0x2d830], R0 ;  /* 0x02d83000050095a7 */ /* 0x000ea4000802007f */
[----:B--2---:R-:W-:Y:S05]  /*10360*/  @!P1 BRA `(.L_x_12079) ;  /* 0xfffffffc00ec9947 */ /* 0x004fea000383ffff */
[----:B------:R-:W-:Y:S05]  /*10370*/  BRA `(.L_x_12076) ;  /* 0xffffff3800087947 */ /* 0x000fea000383ffff */
.L_x_12083:
[----:B-1----:R-:W-:-:S04]  /*10380*/  IMAD.U32 R5, RZ, RZ, UR7 ;  /* 0x00000007ff057e24 */ /* 0x002fc8000f8e00ff */
[----:B------:R1:W2:Y:S03]  /*10390*/  SYNCS.PHASECHK.TRANS64.TRYWAIT P1, [R5+URZ+0x2d850], R0 ;  /* 0x02d85000050075a7 */ /* 0x0002a6000802017f */
[----:B--2---:R-:W-:Y:S05]  /*103a0*/  @!P1 NANOSLEEP.SYNCS 0x989680 ;  /* 0x009896800000995d */ /* 0x004fea0003900000 */
[----:B------:R-:W2:Y:S02]  /*103b0*/  @!P1 SYNCS.PHASECHK.TRANS64 P1, [R5+URZ+0x2d850], R0 ;  /* 0x02d85000050095a7 */ /* 0x000ea4000802007f */
[----:B--2---:R-:W-:Y:S05]  /*103c0*/  @!P1 BRA `(.L_x_12083) ;  /* 0xfffffffc00ec9947 */ /* 0x004fea000383ffff */
[----:B------:R-:W-:Y:S05]  /*103d0*/  BRA `(.L_x_12080) ;  /* 0xffffff3800b87947 */ /* 0x000fea000383ffff */
.L_x_12091:
[----:B-1----:R-:W-:-:S04]  /*103e0*/  IMAD.U32 R5, RZ, RZ, UR7 ;  /* 0x00000007ff057e24 */ /* 0x002fc8000f8e00ff */
[----:B------:R1:W2:Y:S03]  /*103f0*/  SYNCS.PHASECHK.TRANS64.TRYWAIT P1, [R5+URZ+0x2d830], R0 ;  /* 0x02d83000050075a7 */ /* 0x0002a6000802017f */
[----:B--2---:R-:W-:Y:S05]  /*10400*/  @!P1 NANOSLEEP.SYNCS 0x989680 ;  /* 0x009896800000995d */ /* 0x004fea0003900000 */
[----:B------:R-:W2:Y:S02]  /*10410*/  @!P1 SYNCS.PHASECHK.TRANS64 P1, [R5+URZ+0x2d830], R0 ;  /* 0x02d83000050095a7 */ /* 0x000ea4000802007f */
[----:B--2---:R-:W-:Y:S05]  /*10420*/  @!P1 BRA `(.L_x_12091) ;  /* 0xfffffffc00ec9947 */ /* 0x004fea000383ffff */
[----:B------:R-:W-:Y:S05]  /*10430*/  BRA `(.L_x_12088) ;  /* 0xffffff60006c7947 */ /* 0x000fea000383ffff */
.L_x_12095:
[----:B-1----:R-:W-:-:S04]  /*10440*/  IMAD.U32 R5, RZ, RZ, UR7 ;  /* 0x00000007ff057e24 */ /* 0x002fc8000f8e00ff */
[----:B------:R1:W2:Y:S03]  /*10450*/  SYNCS.PHASECHK.TRANS64.TRYWAIT P1, [R5+URZ+0x2d850], R0 ;  /* 0x02d85000050075a7 */ /* 0x0002a6000802017f */
[----:B--2---:R-:W-:Y:S05]  /*10460*/  @!P1 NANOSLEEP.SYNCS 0x989680 ;  /* 0x009896800000995d */ /* 0x004fea0003900000 */
[----:B------:R-:W2:Y:S02]  /*10470*/  @!P1 SYNCS.PHASECHK.TRANS64 P1, [R5+URZ+0x2d850], R0 ;  /* 0x02d85000050095a7 */ /* 0x000ea4000802007f */
[----:B--2---:R-:W-:Y:S05]  /*10480*/  @!P1 BRA `(.L_x_12095) ;  /* 0xfffffffc00ec9947 */ /* 0x004fea000383ffff */
[----:B------:R-:W-:Y:S05]  /*10490*/  BRA `(.L_x_12092) ;  /* 0xffffff64001c7947 */ /* 0x000fea000383ffff */
.L_x_12102:
[----:B-1----:R-:W-:-:S04]  /*104a0*/  IMAD.U32 R8, RZ, RZ, UR4 ;  /* 0x00000004ff087e24 */ /* 0x002fc8000f8e00ff */
[----:B------:R1:W2:Y:S03]  /*104b0*/  SYNCS.PHASECHK.TRANS64.TRYWAIT P1, [R8+URZ+0x2d850], R7 ;  /* 0x02d85007080075a7 */ /* 0x0002a6000802017f */
[----:B--2---:R-:W-:Y:S05]  /*104c0*/  @!P1 NANOSLEEP.SYNCS 0x989680 ;  /* 0x009896800000995d */ /* 0x004fea0003900000 */
[----:B------:R-:W2:Y:S02]  /*104d0*/  @!P1 SYNCS.PHASECHK.TRANS64 P1, [R8+URZ+0x2d850], R7 ;  /* 0x02d85007080095a7 */ /* 0x000ea4000802007f */
[----:B--2---:R-:W-:Y:S05]  /*104e0*/  @!P1 BRA `(.L_x_12102) ;  /* 0xfffffffc00ec9947 */ /* 0x004fea000383ffff */
[----:B------:R-:W-:Y:S05]  /*104f0*/  BRA `(.L_x_12101) ;  /* 0xffffff80004c7947 */ /* 0x000fea000383ffff */
.L_x_12137:
        /* <DEDUP_REMOVED lines=11> */
.L_x_12202:
[----:B------:R-:W-:Y:S05]  /*105b0*/  BSYNC B0 ;  /* 0x0000000000007941 */ /* 0x000fea0003800000 */
.L_x_12201:
[----:B------:R-:W-:Y:S05]  /*105c0*/  BRA `(.L_x_12203) ;  /* 0xffffffbc00ec7947 */ /* 0x000fea000383ffff */
.L_x_12140:
[----:B0-----:R0:W1:Y:S02]  /*105d0*/  SYNCS.PHASECHK.TRANS64.TRYWAIT P0, [R2+URZ+0x2d840], R3 ;  /* 0x02d84003020075a7 */ /* 0x001064000800017f */
[----:B-1----:R-:W-:Y:S05]  /*105e0*/  @!P0 NANOSLEEP.SYNCS 0x989680 ;  /* 0x009896800000895d */ /* 0x002fea0003900000 */
[----:B------:R-:W1:Y:S02]  /*105f0*/  @!P0 SYNCS.PHASECHK.TRANS64 P0, [R2+URZ+0x2d840], R3 ;  /* 0x02d84003020085a7 */ /* 0x000e64000800007f */
[----:B-1----:R-:W-:Y:S05]  /*10600*/  @!P0 BRA `(.L_x_12140) ;  /* 0xfffffffc00f08947 */ /* 0x002fea000383ffff */
[----:B------:R-:W-:Y:S05]  /*10610*/  BRA `(.L_x_12204) ;  /* 0xffffffc0005c7947 */ /* 0x000fea000383ffff */
.L_x_12141:
        /* <DEDUP_REMOVED lines=8> */
.L_x_12206:
[----:B------:R-:W-:Y:S05]  /*106a0*/  BSYNC B0 ;  /* 0x0000000000007941 */ /* 0x000fea0003800000 */
.L_x_12205:
        /* <DEDUP_REMOVED lines=9> */
.L_x_12207:
[----:B------:R-:W-:Y:S02]  /*10740*/  IMAD.MOV.U32 R13, RZ, RZ, R6 ;  /* 0x000000ffff0d7224 */ /* 0x000fe400078e0006 */
[----:B------:R-:W-:Y:S02]  /*10750*/  IMAD.MOV.U32 R12, RZ, RZ, 0x1 ;  /* 0x00000001ff0c7424 */ /* 0x000fe400078e00ff */
[----:B------:R-:W-:-:S07]  /*10760*/  IMAD.MOV.U32 R5, RZ, RZ, R14 ;  /* 0x000000ffff057224 */ /* 0x000fce00078e000e */
[----:B------:R-:W-:Y:S05]  /*10770*/  WARPSYNC.COLLECTIVE R15, `(.L_x_12208) ;  /* 0x000000000f087348 */ /* 0x000fea0003c00000 */
[----:B------:R0:W1:Y:S02]  /*10780*/  SHFL.IDX P6, R14, R13, R12, R11 ;  /* 0x0000000c0d0e7389 */ /* 0x00006400000c000b */
[----:B01----:R-:W-:Y:S01]  /*10790*/  ENDCOLLECTIVE ;  /* 0x000000000000791b */ /* 0x003fe20003800000 */
.L_x_12208:
        /* <DEDUP_REMOVED lines=17> */
.L_x_12209:
[----:B------:R-:W-:Y:S02]  /*108b0*/  @P1 IMAD R8, R7, 0x2, R23 ;  /* 0x0000000207081824 */ /* 0x000fe400078e0217 */
[----:B------:R-:W-:Y:S02]  /*108c0*/  IMAD.MOV.U32 R13, RZ, RZ, R6 ;  /* 0x000000ffff0d7224 */ /* 0x000fe400078e0006 */
[----:B------:R-:W-:Y:S02]  /*108d0*/  IMAD.MOV.U32 R12, RZ, RZ, 0x2 ;  /* 0x00000002ff0c7424 */ /* 0x000fe400078e00ff */
[----:B------:R-:W-:-:S07]  /*108e0*/  IMAD.MOV.U32 R5, RZ, RZ, R14 ;  /* 0x000000ffff057224 */ /* 0x000fce00078e000e */
[----:B------:R-:W-:Y:S05]  /*108f0*/  WARPSYNC.COLLECTIVE R15, `(.L_x_12210) ;  /* 0x000000000f087348 */ /* 0x000fea0003c00000 */
[----:B------:R0:W1:Y:S02]  /*10900*/  SHFL.IDX P6, R14, R13, R12, R11 ;  /* 0x0000000c0d0e7389 */ /* 0x00006400000c000b */
[----:B01----:R-:W-:Y:S01]  /*10910*/  ENDCOLLECTIVE ;  /* 0x000000000000791b */ /* 0x003fe20003800000 */
.L_x_12210:
        /* <DEDUP_REMOVED lines=17> */
.L_x_12211:
[----:B------:R-:W-:Y:S02]  /*10a30*/  @P1 IMAD R8, R7, 0x2, R23 ;  /* 0x0000000207081824 */ /* 0x000fe400078e0217 */
[----:B------:R-:W-:Y:S02]  /*10a40*/  IMAD.MOV.U32 R13, RZ, RZ, R6 ;  /* 0x000000ffff0d7224 */ /* 0x000fe400078e0006 */
[----:B------:R-:W-:Y:S02]  /*10a50*/  IMAD.MOV.U32 R12, RZ, RZ, 0x3 ;  /* 0x00000003ff0c7424 */ /* 0x000fe400078e00ff */
[----:B------:R-:W-:-:S07]  /*10a60*/  IMAD.MOV.U32 R5, RZ, RZ, R14 ;  /* 0x000000ffff057224 */ /* 0x000fce00078e000e */
[----:B------:R-:W-:Y:S05]  /*10a70*/  WARPSYNC.COLLECTIVE R15, `(.L_x_12212) ;  /* 0x000000000f087348 */ /* 0x000fea0003c00000 */
[----:B------:R0:W1:Y:S02]  /*10a80*/  SHFL.IDX P6, R14, R13, R12, R11 ;  /* 0x0000000c0d0e7389 */ /* 0x00006400000c000b */
[----:B01----:R-:W-:Y:S01]  /*10a90*/  ENDCOLLECTIVE ;  /* 0x000000000000791b */ /* 0x003fe20003800000 */
.L_x_12212:
        /* <DEDUP_REMOVED lines=10> */
.L_x_12213:
        /* <DEDUP_REMOVED lines=8> */
.L_x_12146:
[----:B------:R-:W2:Y:S04]  /*10bc0*/  LDL.LU R11, [R1+0x20] ;  /* 0x00002000010b7983 */ /* 0x000ea80000300800 */
[----:B------:R0:W5:Y:S01]  /*10bd0*/  LDL R9, [R1+0x18] ;  /* 0x0000180001097983 */ /* 0x0001620000100800 */
[----:B------:R-:W-:Y:S02]  /*10be0*/  IMAD.MOV.U32 R13, RZ, RZ, R0 ;  /* 0x000000ffff0d7224 */ /* 0x000fe400078e0000 */
[----:B------:R-:W-:Y:S02]  /*10bf0*/  IMAD.MOV.U32 R12, RZ, RZ, RZ ;  /* 0x000000ffff0c7224 */ /* 0x000fe400078e00ff */
[----:B------:R-:W-:Y:S02]  /*10c00*/  IMAD.MOV.U32 R15, RZ, RZ, -0x1 ;  /* 0xffffffffff0f7424 */ /* 0x000fe400078e00ff */
[----:B------:R-:W-:-:S04]  /*10c10*/  IMAD R17, R17, 0xc0, R21 ;  /* 0x000000c011117824 */ /* 0x000fc800078e0215 */
[----:B------:R-:W-:Y:S02]  /*10c20*/  VIADD R5, R17, 0x20 ;  /* 0x0000002011057836 */ /* 0x000fe40000000000 */
[----:B--2---:R-:W-:Y:S02]  /*10c30*/  IMAD R2, R11, R10, RZ ;  /* 0x0000000a0b027224 */ /* 0x004fe400078e02ff */
[----:B0-----:R-:W-:-:S07]  /*10c40*/  IMAD.MOV.U32 R11, RZ, RZ, 0x1c1f ;  /* 0x00001c1fff0b7424 */ /* 0x001fce00078e00ff */
[----:B-----5:R-:W-:Y:S05]  /*10c50*/  WARPSYNC.COLLECTIVE R15, `(.L_x_12215) ;  /* 0x000000000f087348 */ /* 0x020fea0003c00000 */
[----:B------:R0:W1:Y:S02]  /*10c60*/  SHFL.IDX P6, R14, R13, R12, R11 ;  /* 0x0000000c0d0e7389 */ /* 0x00006400000c000b */
[----:B01---5:R-:W-:Y:S01]  /*10c70*/  ENDCOLLECTIVE ;  /* 0x000000000000791b */ /* 0x023fe20003800000 */
.L_x_12215:
[----:B------:R-:W-:Y:S02]  /*10c80*/  IMAD.MOV.U32 R13, RZ, RZ, R4 ;  /* 0x000000ffff0d7224 */ /* 0x000fe400078e0004 */
[----:B------:R-:W-:-:S07]  /*10c90*/  IMAD.MOV.U32 R6, RZ, RZ, R14 ;  /* 0x000000ffff067224 */ /* 0x000fce00078e000e */
[----:B------:R-:W-:Y:S05]  /*10ca0*/  WARPSYNC.COLLECTIVE R15, `(.L_x_12216) ;  /* 0x000000000f087348 */ /* 0x000fea0003c00000 */
[----:B------:R0:W1:Y:S02]  /*10cb0*/  SHFL.IDX P6, R14, R13, R12, R11 ;  /* 0x0000000c0d0e7389 */ /* 0x00006400000c000b */
[----:B01----:R-:W-:Y:S01]  /*10cc0*/  ENDCOLLECTIVE ;  /* 0x000000000000791b */ /* 0x003fe20003800000 */
.L_x_12216:
[----:B------:R-:W-:Y:S01]  /*10cd0*/  ISETP.GE.AND P2, PT, R17, R2, PT ;  /* 0x000000021100720c */ /* 0x000fe20003f46270 */
[----:B------:R-:W-:Y:S02]  /*10ce0*/  IMAD.MOV.U32 R13, RZ, RZ, R0 ;  /* 0x000000ffff0d7224 */ /* 0x000fe400078e0000 */
[----:B------:R-:W-:Y:S02]  /*10cf0*/  IMAD.MOV.U32 R12, RZ, RZ, 0x1 ;  /* 0x00000001ff0c7424 */ /* 0x000fe400078e00ff */
[----:B------:R-:W-:-:S08]  /*10d00*/  IMAD.MOV.U32 R7, RZ, RZ, R14 ;  /* 0x000000ffff077224 */ /* 0x000fd000078e000e */
[----:B------:R-:W-:Y:S05]  /*10d10*/  WARPSYNC.COLLECTIVE R15, `(.L_x_12217) ;  /* 0x000000000f087348 */ /* 0x000fea0003c00000 */
[----:B------:R0:W1:Y:S02]  /*10d20*/  SHFL.IDX P6, R14, R13, R12, R11 ;  /* 0x0000000c0d0e7389 */ /* 0x00006400000c000b */
[----:B01----:R-:W-:Y:S01]  /*10d30*/  ENDCOLLECTIVE ;  /* 0x000000000000791b */ /* 0x003fe20003800000 */
.L_x_12217:
[----:B------:R-:W-:-:S05]  /*10d40*/  @!P2 LEA R7, P4, R20, R7, 0x1 ;  /* 0x000000071407a211 */ /* 0x000fca00078808ff */
[----:B------:R-:W-:-:S05]  /*10d50*/  @!P2 IMAD.X R6, RZ, RZ, R6, P4 ;  /* 0x000000ffff06a224 */ /* 0x000fca00020e0606 */
[----:B------:R-:W-:-:S04]  /*10d60*/  @!P2 LOP3.LUT R7, R7, R6, RZ, 0x3c, !PT ;  /* 0x000000060707a212 */ /* 0x000fc800078e3cff */
[----:B------:R-:W-:-:S04]  /*10d70*/  @!P2 LOP3.LUT R6, R7, R6, RZ, 0x3c, !PT ;  /* 0x000000060706a212 */ /* 0x000fc800078e3cff */
[----:B------:R-:W-:Y:S01]  /*10d80*/  @!P2 LOP3.LUT R7, R7, R6, RZ, 0x3c, !PT ;  /* 0x000000060707a212 */ /* 0x000fe200078e3cff */
[----:B------:R-:W-:-:S04]  /*10d90*/  IMAD.MOV.U32 R13, RZ, RZ, R4 ;  /* 0x000000ffff0d7224 */ /* 0x000fc800078e0004 */
        /* <DEDUP_REMOVED lines=10> */
.L_x_12218:
[----:B------:R-:W-:Y:S01]  /*10e40*/  ISETP.GE.AND P2, PT, R5, R2, PT ;  /* 0x000000020500720c */ /* 0x000fe20003f46270 */
[----:B------:R-:W-:Y:S02]  /*10e50*/  IMAD.MOV.U32 R13, RZ, RZ, R0 ;  /* 0x000000ffff0d7224 */ /* 0x000fe400078e0000 */
[----:B------:R-:W-:Y:S02]  /*10e60*/  IMAD.MOV.U32 R12, RZ, RZ, 0x2 ;  /* 0x00000002ff0c7424 */ /* 0x000fe400078e00ff */
[----:B------:R-:W-:-:S08]  /*10e70*/  IMAD.MOV.U32 R7, RZ, RZ, R14 ;  /* 0x000000ffff077224 */ /* 0x000fd000078e000e */
[----:B------:R-:W-:Y:S05]  /*10e80*/  WARPSYNC.COLLECTIVE R15, `(.L_x_12219) ;  /* 0x000000000f087348 */ /* 0x000fea0003c00000 */
[----:B------:R0:W1:Y:S02]  /*10e90*/  SHFL.IDX P6, R14, R13, R12, R11 ;  /* 0x0000000c0d0e7389 */ /* 0x00006400000c000b */
[----:B01----:R-:W-:Y:S01]  /*10ea0*/  ENDCOLLECTIVE ;  /* 0x000000000000791b */ /* 0x003fe20003800000 */
.L_x_12219:
        /* <DEDUP_REMOVED lines=16> */
.L_x_12220:
[----:B------:R-:W-:Y:S02]  /*10fb0*/  VIADD R5, R17, 0x40 ;  /* 0x0000004011057836 */ /* 0x000fe40000000000 */
[----:B------:R-:W-:Y:S02]  /*10fc0*/  IMAD.MOV.U32 R13, RZ, RZ, R0 ;  /* 0x000000ffff0d7224 */ /* 0x000fe400078e0000 */
[----:B------:R-:W-:Y:S01]  /*10fd0*/  IMAD.MOV.U32 R12, RZ, RZ, 0x3 ;  /* 0x00000003ff0c7424 */ /* 0x000fe200078e00ff */
[----:B------:R-:W-:Y:S01]  /*10fe0*/  ISETP.GE.AND P2, PT, R5, R2, PT ;  /* 0x000000020500720c */ /* 0x000fe20003f46270 */
[----:B------:R-:W-:-:S12]  /*10ff0*/  IMAD.MOV.U32 R7, RZ, RZ, R14 ;  /* 0x000000ffff077224 */ /* 0x000fd800078e000e */
[----:B------:R-:W-:Y:S05]  /*11000*/  WARPSYNC.COLLECTIVE R15, `(.L_x_12221) ;  /* 0x000000000f087348 */ /* 0x000fea0003c00000 */
[----:B------:R0:W1:Y:S02]  /*11010*/  SHFL.IDX P6, R14, R13, R12, R11 ;  /* 0x0000000c0d0e7389 */ /* 0x00006400000c000b */
[----:B01----:R-:W-:Y:S01]  /*11020*/  ENDCOLLECTIVE ;  /* 0x000000000000791b */ /* 0x003fe20003800000 */
.L_x_12221:
[----:B------:R-:W-:-:S05]  /*11030*/  @!P2 LEA R7, P4, R20, R7, 0x1 ;  /* 0x000000071407a211 */ /* 0x000fca00078808ff */
[----:B------:R-:W-:Y:S02]  /*11040*/  @!P2 IMAD.X R6, RZ, RZ, R6, P4 ;  /* 0x000000ffff06a224 */ /* 0x000fe400020e0606 */
[----:B------:R-:W-:-:S03]  /*11050*/  IMAD.MOV.U32 R13, RZ, RZ, R4 ;  /* 0x000000ffff0d7224 */ /* 0x000fc600078e0004 */
[----:B------:R-:W-:Y:S01]  /*11060*/  @!P2 LOP3.LUT R7, R7, R6, RZ, 0x3c, !PT ;  /* 0x000000060707a212 */ /* 0x000fe200078e3cff */
[----:B------:R-:W-:-:S07]  /*11070*/  IMAD.MOV.U32 R0, RZ, RZ, R14 ;  /* 0x000000ffff007224 */ /* 0x000fce00078e000e */
[----:B------:R-:W-:Y:S05]  /*11080*/  WARPSYNC.COLLECTIVE R15, `(.L_x_12222) ;  /* 0x000000000f087348 */ /* 0x000fea0003c00000 */
[----:B------:R0:W1:Y:S02]  /*11090*/  SHFL.IDX P6, R14, R13, R12, R11 ;  /* 0x0000000c0d0e7389 */ /* 0x00006400000c000b */
[----:B01----:R-:W-:Y:S01]  /*110a0*/  ENDCOLLECTIVE ;  /* 0x000000000000791b */ /* 0x003fe20003800000 */
.L_x_12222:
[----:B------:R-:W-:Y:S01]  /*110b0*/  @!P2 LOP3.LUT R6, R7, R6, RZ, 0x3c, !PT ;  /* 0x000000060706a212 */ /* 0x000fe200078e3cff */
[----:B------:R-:W-:-:S03]  /*110c0*/  VIADD R5, R17, 0x60 ;  /* 0x0000006011057836 */ /* 0x000fc60000000000 */
[----:B------:R-:W-:-:S05]  /*110d0*/  @!P2 LOP3.LUT R7, R7, R6, RZ, 0x3c, !PT ;  /* 0x000000060707a212 */ /* 0x000fca00078e3cff */
[----:B------:R-:W-:Y:S01]  /*110e0*/  @!PT LDS RZ, [RZ] ;  /* 0x00000000fffff984 */ /* 0x000fe20000000800 */
[----:B------:R-:W-:Y:S01]  /*110f0*/  @!PT LDS RZ, [RZ] ;  /* 0x00000000fffff984 */ /* 0x000fe20000000800 */
[----:B------:R-:W-:Y:S01]  /*11100*/  @!PT LDS RZ, [RZ] ;  /* 0x00000000fffff984 */ /* 0x000fe20000000800 */
[----:B------:R0:W-:Y:S04]  /*11110*/  @!P2 LDGSTS.E.BYPASS.LTC128B.128 [R9+0xd400], desc[UR36][R6.64], !P3 ;  /* 0x0d4000000609afae */ /* 0x0001e8000d901d64 */
[----:B------:R0:W-:Y:S01]  /*11120*/  @!P2 LDGSTS.E.BYPASS.LTC128B.128 [R9+0x10400], desc[UR36][R6.64+0x40], !P0 ;  /* 0x104000400609afae */ /* 0x0001e2000c101d64 */
[----:B------:R-:W-:-:S03]  /*11130*/  IMAD.MOV.U32 R13, RZ, RZ, R3 ;  /* 0x000000ffff0d7224 */ /* 0x000fc600078e0003 */
[----:B------:R0:W-:Y:S01]  /*11140*/  @!P2 LDGSTS.E.BYPASS.LTC128B.128 [R9+0x13400], desc[UR36][R6.64+0x80], !P1 ;  /* 0x134000800609afae */ /* 0x0001e2000c901d64 */
[----:B------:R-:W-:Y:S01]  /*11150*/  ISETP.GE.AND P2, PT, R5, R2, PT ;  /* 0x000000020500720c */ /* 0x000fe20003f46270 */
[----:B------:R-:W-:Y:S02]  /*11160*/  IMAD.MOV.U32 R12, RZ, RZ, RZ ;  /* 0x000000ffff0c7224 */ /* 0x000fe400078e00ff */
[----:B------:R-:W-:-:S10]  /*11170*/  IMAD.MOV.U32 R4, RZ, RZ, R14 ;  /* 0x000000ffff047224 */ /* 0x000fd400078e000e */
[----:B0-----:R-:W-:Y:S05]  /*11180*/  WARPSYNC.COLLECTIVE R15, `(.L_x_12223) ;  /* 0x000000000f087348 */ /* 0x001fea0003c00000 */
[----:B------:R1:W2:Y:S02]  /*11190*/  SHFL.IDX P6, R14, R13, R12, R11 ;  /* 0x0000000c0d0e7389 */ /* 0x0002a400000c000b */
[----:B012---:R-:W-:Y:S01]  /*111a0*/  ENDCOLLECTIVE ;  /* 0x000000000000791b */ /* 0x007fe20003800000 */
.L_x_12223:
        /* <DEDUP_REMOVED lines=16> */
.L_x_12224:
[----:B------:R-:W-:Y:S02]  /*112b0*/  IMAD.MOV.U32 R13, RZ, RZ, R3 ;  /* 0x000000ffff0d7224 */ /* 0x000fe400078e0003 */
[----:B------:R-:W-:Y:S02]  /*112c0*/  IMAD.MOV.U32 R12, RZ, RZ, 0x1 ;  /* 0x00000001ff0c7424 */ /* 0x000fe400078e00ff */
[----:B------:R-:W-:-:S07]  /*112d0*/  IMAD.MOV.U32 R4, RZ, RZ, R14 ;  /* 0x000000ffff047224 */ /* 0x000fce00078e000e */
[----:B------:R-:W-:Y:S05]  /*112e0*/  WARPSYNC.COLLECTIVE R15, `(.L_x_12225) ;  /* 0x000000000f087348 */ /* 0x000fea0003c00000 */
[----:B------:R0:W1:Y:S02]  /*112f0*/  SHFL.IDX P6, R14, R13, R12, R11 ;  /* 0x0000000c0d0e7389 */ /* 0x00006400000c000b */
[----:B01----:R-:W-:Y:S01]  /*11300*/  ENDCOLLECTIVE ;  /* 0x000000000000791b */ /* 0x003fe20003800000 */
.L_x_12225:
        /* <DEDUP_REMOVED lines=14> */
.L_x_12226:
[----:B------:R-:W-:Y:S01]  /*113f0*/  IMAD.MOV.U32 R8, RZ, RZ, R14 ;  /* 0x000000ffff087224 */ /* 0x000fe200078e000e */
[----:B------:R-:W-:Y:S06]  /*11400*/  BRA `(.L_x_12227) ;  /* 0xffffffc400507947 */ /* 0x000fec000383ffff */
.L_x_12149:
[----:B-1----:R1:W2:Y:S02]  /*11410*/  SYNCS.PHASECHK.TRANS64.TRYWAIT P0, [R23+URZ+0x2d820], R0 ;  /* 0x02d82000170075a7 */ /* 0x0022a4000800017f */
[----:B--2---:R-:W-:Y:S05]  /*11420*/  @!P0 NANOSLEEP.SYNCS 0x989680 ;  /* 0x009896800000895d */ /* 0x004fea0003900000 */
[----:B------:R-:W2:Y:S02]  /*11430*/  @!P0 SYNCS.PHASECHK.TRANS64 P0, [R23+URZ+0x2d820], R0 ;  /* 0x02d82000170085a7 */ /* 0x000ea4000800007f */
[----:B--2---:R-:W-:Y:S05]  /*11440*/  @!P0 BRA `(.L_x_12149) ;  /* 0xfffffffc00f08947 */ /* 0x004fea000383ffff */
[----:B------:R-:W-:Y:S05]  /*11450*/  BRA `(.L_x_12228) ;  /* 0xffffffc400b87947 */ /* 0x000fea000383ffff */
.L_x_12154:
[----:B0-----:R0:W1:Y:S02]  /*11460*/  SYNCS.PHASECHK.TRANS64.TRYWAIT P0, [R5+URZ+0x2d840], R0 ;  /* 0x02d84000050075a7 */ /* 0x001064000800017f */
[----:B-1----:R-:W-:Y:S05]  /*11470*/  @!P0 NANOSLEEP.SYNCS 0x989680 ;  /* 0x009896800000895d */ /* 0x002fea0003900000 */
[----:B------:R-:W1:Y:S02]  /*11480*/  @!P0 SYNCS.PHASECHK.TRANS64 P0, [R5+URZ+0x2d840], R0 ;  /* 0x02d84000050085a7 */ /* 0x000e64000800007f */
[----:B-1----:R-:W-:Y:S05]  /*11490*/  @!P0 BRA `(.L_x_12154) ;  /* 0xfffffffc00f08947 */ /* 0x002fea000383ffff */
[----:B------:R-:W-:Y:S05]  /*114a0*/  BRA `(.L_x_12229) ;  /* 0xffffffc800a87947 */ /* 0x000fea000383ffff */
.L_x_12155:
        /* <DEDUP_REMOVED lines=8> */
.L_x_12231:
[----:B------:R-:W-:Y:S05]  /*11530*/  BSYNC B1 ;  /* 0x0000000000017941 */ /* 0x000fea0003800000 */
.L_x_12230:
        /* <DEDUP_REMOVED lines=13> */
.L_x_12232:
        /* <DEDUP_REMOVED lines=8> */
.L_x_12233:
        /* <DEDUP_REMOVED lines=14> */
.L_x_12234:
[----:B------:R-:W-:Y:S02]  /*11770*/  IMAD.MOV.U32 R13, RZ, RZ, R7 ;  /* 0x000000ffff0d7224 */ /* 0x000fe400078e0007 */
[----:B------:R-:W-:Y:S02]  /*11780*/  IMAD.MOV.U32 R12, RZ, RZ, 0x2 ;  /* 0x00000002ff0c7424 */ /* 0x000fe400078e00ff */
[----:B------:R-:W-:-:S07]  /*11790*/  IMAD.MOV.U32 R2, RZ, RZ, R14 ;  /* 0x000000ffff027224 */ /* 0x000fce00078e000e */
[----:B------:R-:W-:Y:S05]  /*117a0*/  WARPSYNC.COLLECTIVE R15, `(.L_x_12235) ;  /* 0x000000000f087348 */ /* 0x000fea0003c00000 */
[----:B------:R0:W1:Y:S02]  /*117b0*/  SHFL.IDX P6, R14, R13, R12, R11 ;  /* 0x0000000c0d0e7389 */ /* 0x00006400000c000b */
[----:B01----:R-:W-:Y:S01]  /*117c0*/  ENDCOLLECTIVE ;  /* 0x000000000000791b */ /* 0x003fe20003800000 */
.L_x_12235:
        /* <DEDUP_REMOVED lines=13> */
.L_x_12236:
[----:B------:R-:W-:Y:S02]  /*118a0*/  IMAD.MOV.U32 R13, RZ, RZ, R7 ;  /* 0x000000ffff0d7224 */ /* 0x000fe400078e0007 */
[----:B------:R-:W-:Y:S02]  /*118b0*/  IMAD.MOV.U32 R12, RZ, RZ, 0x3 ;  /* 0x00000003ff0c7424 */ /* 0x000fe400078e00ff */
[----:B------:R-:W-:-:S07]  /*118c0*/  IMAD.MOV.U32 R2, RZ, RZ, R14 ;  /* 0x000000ffff027224 */ /* 0x000fce00078e000e */
[----:B------:R-:W-:Y:S05]  /*118d0*/  WARPSYNC.COLLECTIVE R15, `(.L_x_12237) ;  /* 0x000000000f087348 */ /* 0x000fea0003c00000 */
[----:B------:R0:W1:Y:S02]  /*118e0*/  SHFL.IDX P6, R14, R13, R12, R11 ;  /* 0x0000000c0d0e7389 */ /* 0x00006400000c000b */
[----:B01----:R-:W-:Y:S01]  /*118f0*/  ENDCOLLECTIVE ;  /* 0x000000000000791b */ /* 0x003fe20003800000 */
.L_x_12237:
        /* <DEDUP_REMOVED lines=14> */
.L_x_12238:
[----:B------:R-:W-:Y:S01]  /*119e0*/  IMAD.MOV.U32 R2, RZ, RZ, R14 ;  /* 0x000000ffff027224 */ /* 0x000fe200078e000e */
[----:B------:R-:W-:Y:S06]  /*119f0*/  BRA `(.L_x_12239) ;  /* 0xffffffc800487947 */ /* 0x000fec000383ffff */
.L_x_12160:
[----:B-1----:R1:W2:Y:S02]  /*11a00*/  SYNCS.PHASECHK.TRANS64.TRYWAIT P0, [R5+URZ+0x2d860], R2 ;  /* 0x02d86002050075a7 */ /* 0x0022a4000800017f */
[----:B--2---:R-:W-:Y:S05]  /*11a10*/  @!P0 NANOSLEEP.SYNCS 0x989680 ;  /* 0x009896800000895d */ /* 0x004fea0003900000 */
[----:B------:R-:W2:Y:S02]  /*11a20*/  @!P0 SYNCS.PHASECHK.TRANS64 P0, [R5+URZ+0x2d860], R2 ;  /* 0x02d86002050085a7 */ /* 0x000ea4000800007f */
[----:B--2---:R-:W-:Y:S05]  /*11a30*/  @!P0 BRA `(.L_x_12160) ;  /* 0xfffffffc00f08947 */ /* 0x004fea000383ffff */
[----:B------:R-:W-:Y:S05]  /*11a40*/  BRA `(.L_x_12240) ;  /* 0xffffffc800ac7947 */ /* 0x000fea000383ffff */
.L_x_12161:
        /* <DEDUP_REMOVED lines=8> */
.L_x_12242:
[----:B------:R-:W-:Y:S05]  /*11ad0*/  BSYNC B1 ;  /* 0x0000000000017941 */ /* 0x000fea0003800000 */
.L_x_12241:
        /* <DEDUP_REMOVED lines=9> */
.L_x_12243:
[----:B------:R-:W-:Y:S02]  /*11b70*/  IMAD.MOV.U32 R13, RZ, RZ, R25 ;  /* 0x000000ffff0d7224 */ /* 0x000fe400078e0019 */
[----:B------:R-:W-:Y:S02]  /*11b80*/  IMAD.MOV.U32 R12, RZ, RZ, 0x1 ;  /* 0x00000001ff0c7424 */ /* 0x000fe400078e00ff */
[----:B------:R-:W-:-:S07]  /*11b90*/  IMAD.MOV.U32 R2, RZ, RZ, R14 ;  /* 0x000000ffff027224 */ /* 0x000fce00078e000e */
[----:B------:R-:W-:Y:S05]  /*11ba0*/  WARPSYNC.COLLECTIVE R15, `(.L_x_12244) ;  /* 0x000000000f087348 */ /* 0x000fea0003c00000 */
[----:B------:R0:W1:Y:S02]  /*11bb0*/  SHFL.IDX P6, R14, R13, R12, R11 ;  /* 0x0000000c0d0e7389 */ /* 0x00006400000c000b */
[----:B01----:R-:W-:Y:S01]  /*11bc0*/  ENDCOLLECTIVE ;  /* 0x000000000000791b */ /* 0x003fe20003800000 */
.L_x_12244:
        /* <DEDUP_REMOVED lines=16> */
.L_x_12245:
[----:B------:R-:W-:Y:S02]  /*11cd0*/  IMAD.MOV.U32 R13, RZ, RZ, R25 ;  /* 0x000000ffff0d7224 */ /* 0x000fe400078e0019 */
[----:B------:R-:W-:Y:S02]  /*11ce0*/  IMAD.MOV.U32 R12, RZ, RZ, 0x2 ;  /* 0x00000002ff0c7424 */ /* 0x000fe400078e00ff */
[----:B------:R-:W-:-:S07]  /*11cf0*/  IMAD.MOV.U32 R2, RZ, RZ, R14 ;  /* 0x000000ffff027224 */ /* 0x000fce00078e000e */
[----:B------:R-:W-:Y:S05]  /*11d00*/  WARPSYNC.COLLECTIVE R15, `(.L_x_12246) ;  /* 0x000000000f087348 */ /* 0x000fea0003c00000 */
[----:B------:R0:W1:Y:S02]  /*11d10*/  SHFL.IDX P6, R14, R13, R12, R11 ;  /* 0x0000000c0d0e7389 */ /* 0x00006400000c000b */
[----:B01----:R-:W-:Y:S01]  /*11d20*/  ENDCOLLECTIVE ;  /* 0x000000000000791b */ /* 0x003fe20003800000 */
.L_x_12246:
        /* <DEDUP_REMOVED lines=16> */
.L_x_12247:
[----:B------:R-:W-:Y:S02]  /*11e30*/  IMAD.MOV.U32 R13, RZ, RZ, R25 ;  /* 0x000000ffff0d7224 */ /* 0x000fe400078e0019 */
[----:B------:R-:W-:Y:S02]  /*11e40*/  IMAD.MOV.U32 R12, RZ, RZ, 0x3 ;  /* 0x00000003ff0c7424 */ /* 0x000fe400078e00ff */
[----:B------:R-:W-:-:S07]  /*11e50*/  IMAD.MOV.U32 R2, RZ, RZ, R14 ;  /* 0x000000ffff027224 */ /* 0x000fce00078e000e */
[----:B------:R-:W-:Y:S05]  /*11e60*/  WARPSYNC.COLLECTIVE R15, `(.L_x_12248) ;  /* 0x000000000f087348 */ /* 0x000fea0003c00000 */
[----:B------:R0:W1:Y:S02]  /*11e70*/  SHFL.IDX P6, R14, R13, R12, R11 ;  /* 0x0000000c0d0e7389 */ /* 0x00006400000c000b */
[----:B01----:R-:W-:Y:S01]  /*11e80*/  ENDCOLLECTIVE ;  /* 0x000000000000791b */ /* 0x003fe20003800000 */
.L_x_12248:
        /* <DEDUP_REMOVED lines=13> */
.L_x_12249:
        /* <DEDUP_REMOVED lines=8> */
.L_x_12169:
[----:B-1----:R1:W2:Y:S02]  /*11fe0*/  SYNCS.PHASECHK.TRANS64.TRYWAIT P0, [R0+URZ+0x2d860], R3 ;  /* 0x02d86003000075a7 */ /* 0x0022a4000800017f */
[----:B--2---:R-:W-:Y:S05]  /*11ff0*/  @!P0 NANOSLEEP.SYNCS 0x989680 ;  /* 0x009896800000895d */ /* 0x004fea0003900000 */
[----:B------:R-:W2:Y:S02]  /*12000*/  @!P0 SYNCS.PHASECHK.TRANS64 P0, [R0+URZ+0x2d860], R3 ;  /* 0x02d86003000085a7 */ /* 0x000ea4000800007f */
[----:B--2---:R-:W-:Y:S05]  /*12010*/  @!P0 BRA `(.L_x_12169) ;  /* 0xfffffffc00f08947 */ /* 0x004fea000383ffff */
[----:B------:R-:W-:Y:S05]  /*12020*/  BRA `(.L_x_12251) ;  /* 0xffffffcc00407947 */ /* 0x000fea000383ffff */
.L_x_12170:
        /* <DEDUP_REMOVED lines=8> */
.L_x_12253:
[----:B------:R-:W-:Y:S05]  /*120b0*/  BSYNC B0 ;  /* 0x0000000000007941 */ /* 0x000fea0003800000 */
.L_x_12252:
        /* <DEDUP_REMOVED lines=10> */
.L_x_12254:
        /* <DEDUP_REMOVED lines=17> */
.L_x_12255:
        /* <DEDUP_REMOVED lines=14> */
.L_x_12256:
[----:B------:R-:W-:Y:S02]  /*12350*/  IMAD.MOV.U32 R13, RZ, RZ, R25 ;  /* 0x000000ffff0d7224 */ /* 0x000fe400078e0019 */
[----:B------:R-:W-:Y:S01]  /*12360*/  IMAD.MOV.U32 R12, RZ, RZ, 0x2 ;  /* 0x00000002ff0c7424 */ /* 0x000fe200078e00ff */
[----:B------:R-:W-:-:S13]  /*12370*/  IADD3 R2, P4, R14, R5, RZ ;  /* 0x000000050e027210 */ /* 0x000fda0007f9e0ff */
[----:B------:R-:W-:Y:S05]  /*12380*/  WARPSYNC.COLLECTIVE R15, `(.L_x_12257) ;  /* 0x000000000f087348 */ /* 0x000fea0003c00000 */
[----:B------:R0:W1:Y:S02]  /*12390*/  SHFL.IDX P6, R14, R13, R12, R11 ;  /* 0x0000000c0d0e7389 */ /* 0x00006400000c000b */
[----:B01----:R-:W-:Y:S01]  /*123a0*/  ENDCOLLECTIVE ;  /* 0x000000000000791b */ /* 0x003fe20003800000 */
.L_x_12257:
        /* <DEDUP_REMOVED lines=15> */
.L_x_12258:
[----:B------:R-:W-:Y:S02]  /*124a0*/  IMAD.MOV.U32 R13, RZ, RZ, R25 ;  /* 0x000000ffff0d7224 */ /* 0x000fe400078e0019 */
[----:B------:R-:W-:Y:S01]  /*124b0*/  IMAD.MOV.U32 R12, RZ, RZ, 0x3 ;  /* 0x00000003ff0c7424 */ /* 0x000fe200078e00ff */
[----:B------:R-:W-:-:S13]  /*124c0*/  IADD3 R2, P4, R14, R5, RZ ;  /* 0x000000050e027210 */ /* 0x000fda0007f9e0ff */
[----:B------:R-:W-:Y:S05]  /*124d0*/  WARPSYNC.COLLECTIVE R15, `(.L_x_12259) ;  /* 0x000000000f087348 */ /* 0x000fea0003c00000 */
[----:B------:R0:W1:Y:S02]  /*124e0*/  SHFL.IDX P6, R14, R13, R12, R11 ;  /* 0x0000000c0d0e7389 */ /* 0x00006400000c000b */
[----:B01----:R-:W-:Y:S01]  /*124f0*/  ENDCOLLECTIVE ;  /* 0x000000000000791b */ /* 0x003fe20003800000 */
.L_x_12259:
        /* <DEDUP_REMOVED lines=14> */
.L_x_12260:
[----:B------:R-:W-:Y:S05]  /*125e0*/  BRA `(.L_x_12261) ;  /* 0xffffffc800b47947 */ /* 0x000fea000383ffff */
.L_x_12175:
        /* <DEDUP_REMOVED lines=8> */
.L_x_12263:
[----:B------:R-:W-:Y:S05]  /*12670*/  BSYNC B0 ;  /* 0x0000000000007941 */ /* 0x000fea0003800000 */
.L_x_12262:
        /* <DEDUP_REMOVED lines=9> */
.L_x_12264:
        /* <DEDUP_REMOVED lines=18> */
.L_x_12265:
[----:B------:R-:W-:Y:S01]  /*12830*/  IMAD.MOV.U32 R12, RZ, RZ, 0x2 ;  /* 0x00000002ff0c7424 */ /* 0x000fe200078e00ff */
[----:B------:R-:W-:-:S05]  /*12840*/  SEL R5, R14, RZ, P1 ;  /* 0x000000ff0e057207 */ /* 0x000fca0000800000 */
[----:B------:R-:W-:-:S04]  /*12850*/  IMAD.IADD R4, R2, 0x1, R5 ;  /* 0x0000000102047824 */ /* 0x000fc800078e0205 */
[----:B------:R-:W-:-:S07]  /*12860*/  IMAD.MOV.U32 R13, RZ, RZ, R4 ;  /* 0x000000ffff0d7224 */ /* 0x000fce00078e0004 */
[----:B------:R-:W-:Y:S05]  /*12870*/  WARPSYNC.COLLECTIVE R15, `(.L_x_12266) ;  /* 0x000000000f087348 */ /* 0x000fea0003c00000 */
[----:B------:R0:W1:Y:S02]  /*12880*/  SHFL.UP P6, R14, R13, R12, R11 ;  /* 0x0400000c0d0e7389 */ /* 0x00006400000c000b */
[----:B01----:R-:W-:Y:S01]  /*12890*/  ENDCOLLECTIVE ;  /* 0x000000000000791b */ /* 0x003fe20003800000 */
.L_x_12266:
[----:B------:R-:W-:Y:S01]  /*128a0*/  IMAD.MOV.U32 R12, RZ, RZ, 0x4 ;  /* 0x00000004ff0c7424 */ /* 0x000fe200078e00ff */
[----:B------:R-:W-:-:S05]  /*128b0*/  SEL R5, R14, RZ, P2 ;  /* 0x000000ff0e057207 */ /* 0x000fca0001000000 */
[----:B------:R-:W-:-:S04]  /*128c0*/  IMAD.IADD R5, R4, 0x1, R5 ;  /* 0x0000000104057824 */ /* 0x000fc800078e0205 */
[----:B------:R-:W-:-:S07]  /*128d0*/  IMAD.MOV.U32 R13, RZ, RZ, R5 ;  /* 0x000000ffff0d7224 */ /* 0x000fce00078e0005 */
[----:B------:R-:W-:Y:S05]  /*128e0*/  WARPSYNC.COLLECTIVE R15, `(.L_x_12267) ;  /* 0x000000000f087348 */ /* 0x000fea0003c00000 */
[----:B------:R0:W1:Y:S02]  /*128f0*/  SHFL.UP P6, R14, R13, R12, R11 ;  /* 0x0400000c0d0e7389 */ /* 0x00006400000c000b */
[----:B01----:R-:W-:Y:S01]  /*12900*/  ENDCOLLECTIVE ;  /* 0x000000000000791b */ /* 0x003fe20003800000 */
.L_x_12267:
[----:B------:R-:W-:Y:S01]  /*12910*/  IMAD.MOV.U32 R12, RZ, RZ, 0x8 ;  /* 0x00000008ff0c7424 */ /* 0x000fe200078e00ff */
[----:B------:R-:W-:-:S05]  /*12920*/  SEL R6, R14, RZ, P3 ;  /* 0x000000ff0e067207 */ /* 0x000fca0001800000 */
[----:B------:R-:W-:-:S04]  /*12930*/  IMAD.IADD R6, R5, 0x1, R6 ;  /* 0x0000000105067824 */ /* 0x000fc800078e0206 */
[----:B------:R-:W-:-:S07]  /*12940*/  IMAD.MOV.U32 R13, RZ, RZ, R6 ;  /* 0x000000ffff0d7224 */ /* 0x000fce00078e0006 */
[----:B------:R-:W-:Y:S05]  /*12950*/  WARPSYNC.COLLECTIVE R15, `(.L_x_12268) ;  /* 0x000000000f087348 */ /* 0x000fea0003c00000 */
[----:B------:R0:W1:Y:S02]  /*12960*/  SHFL.UP P6, R14, R13, R12, R11 ;  /* 0x0400000c0d0e7389 */ /* 0x00006400000c000b */
[----:B01----:R-:W-:Y:S01]  /*12970*/  ENDCOLLECTIVE ;  /* 0x000000000000791b */ /* 0x003fe20003800000 */
.L_x_12268:
[----:B------:R-:W-:Y:S01]  /*12980*/  IMAD.MOV.U32 R12, RZ, RZ, 0x10 ;  /* 0x00000010ff0c7424 */ /* 0x000fe200078e00ff */
[----:B------:R-:W-:-:S05]  /*12990*/  SEL R3, R14, RZ, P4 ;  /* 0x000000ff0e037207 */ /* 0x000fca0002000000 */
[----:B------:R-:W-:-:S04]  /*129a0*/  IMAD.IADD R4, R6, 0x1, R3 ;  /* 0x0000000106047824 */ /* 0x000fc800078e0203 */
[----:B------:R-:W-:-:S07]  /*129b0*/  IMAD.MOV.U32 R13, RZ, RZ, R4 ;  /* 0x000000ffff0d7224 */ /* 0x000fce00078e0004 */
[----:B------:R-:W-:Y:S05]  /*129c0*/  WARPSYNC.COLLECTIVE R15, `(.L_x_12269) ;  /* 0x000000000f087348 */ /* 0x000fea0003c00000 */
[----:B------:R0:W1:Y:S02]  /*129d0*/  SHFL.UP P6, R14, R13, R12, R11 ;  /* 0x0400000c0d0e7389 */ /* 0x00006400000c000b */
[----:B01----:R-:W-:Y:S01]  /*129e0*/  ENDCOLLECTIVE ;  /* 0x000000000000791b */ /* 0x003fe20003800000 */
.L_x_12269:
        /* <DEDUP_REMOVED lines=8> */
.L_x_12270:
[----:B------:R-:W-:Y:S05]  /*12a70*/  BRA `(.L_x_12271) ;  /* 0xffffffc800c87947 */ /* 0x000fea000383ffff */
.L_x_12180:
        /* <DEDUP_REMOVED lines=8> */
.L_x_12273:
[----:B------:R-:W-:Y:S05]  /*12b00*/  BSYNC B0 ;  /* 0x0000000000007941 */ /* 0x000fea0003800000 */
.L_x_12272:
        /* <DEDUP_REMOVED lines=8> */
.L_x_12274:
[----:B------:R-:W-:Y:S01]  /*12b90*/  IMAD.MOV.U32 R12, RZ, RZ, 0x4 ;  /* 0x00000004ff0c7424 */ /* 0x000fe200078e00ff */
[----:B------:R-:W-:-:S05]  /*12ba0*/  SEL R14, R14, RZ, P2 ;  /* 0x000000ff0e0e7207 */ /* 0x000fca0001000000 */
[----:B------:R-:W-:-:S04]  /*12bb0*/  IMAD.IADD R3, R13, 0x1, R14 ;  /* 0x000000010d037824 */ /* 0x000fc800078e020e */
[----:B------:R-:W-:-:S07]  /*12bc0*/  IMAD.MOV.U32 R13, RZ, RZ, R3 ;  /* 0x000000ffff0d7224 */ /* 0x000fce00078e0003 */
[----:B------:R-:W-:Y:S05]  /*12bd0*/  WARPSYNC.COLLECTIVE R15, `(.L_x_12275) ;  /* 0x000000000f087348 */ /* 0x000fea0003c00000 */
[----:B------:R0:W1:Y:S02]  /*12be0*/  SHFL.UP P6, R14, R13, R12, R11 ;  /* 0x0400000c0d0e7389 */ /* 0x00006400000c000b */
[----:B01----:R-:W-:Y:S01]  /*12bf0*/  ENDCOLLECTIVE ;  /* 0x000000000000791b */ /* 0x003fe20003800000 */
.L_x_12275:
[----:B------:R-:W-:Y:S01]  /*12c00*/  IMAD.MOV.U32 R12, RZ, RZ, 0x8 ;  /* 0x00000008ff0c7424 */ /* 0x000fe200078e00ff */
[----:B------:R-:W-:-:S05]  /*12c10*/  SEL R4, R14, RZ, P3 ;  /* 0x000000ff0e047207 */ /* 0x000fca0001800000 */
[----:B------:R-:W-:-:S04]  /*12c20*/  IMAD.IADD R4, R3, 0x1, R4 ;  /* 0x0000000103047824 */ /* 0x000fc800078e0204 */
[----:B------:R-:W-:-:S07]  /*12c30*/  IMAD.MOV.U32 R13, RZ, RZ, R4 ;  /* 0x000000ffff0d7224 */ /* 0x000fce00078e0004 */
[----:B------:R-:W-:Y:S05]  /*12c40*/  WARPSYNC.COLLECTIVE R15, `(.L_x_12276) ;  /* 0x000000000f087348 */ /* 0x000fea0003c00000 */
[----:B------:R0:W1:Y:S02]  /*12c50*/  SHFL.UP P6, R14, R13, R12, R11 ;  /* 0x0400000c0d0e7389 */ /* 0x00006400000c000b */
[----:B01----:R-:W-:Y:S01]  /*12c60*/  ENDCOLLECTIVE ;  /* 0x000000000000791b */ /* 0x003fe20003800000 */
.L_x_12276:
[----:B------:R-:W-:Y:S01]  /*12c70*/  IMAD.MOV.U32 R12, RZ, RZ, 0x10 ;  /* 0x00000010ff0c7424 */ /* 0x000fe200078e00ff */
[----:B------:R-:W-:-:S05]  /*12c80*/  SEL R5, R14, RZ, P4 ;  /* 0x000000ff0e057207 */ /* 0x000fca0002000000 */
[----:B------:R-:W-:-:S04]  /*12c90*/  IMAD.IADD R5, R4, 0x1, R5 ;  /* 0x0000000104057824 */ /* 0x000fc800078e0205 */
[----:B------:R-:W-:-:S07]  /*12ca0*/  IMAD.MOV.U32 R13, RZ, RZ, R5 ;  /* 0x000000ffff0d7224 */ /* 0x000fce00078e0005 */
[----:B------:R-:W-:Y:S05]  /*12cb0*/  WARPSYNC.COLLECTIVE R15, `(.L_x_12277) ;  /* 0x000000000f087348 */ /* 0x000fea0003c00000 */
[----:B------:R0:W1:Y:S02]  /*12cc0*/  SHFL.UP P6, R14, R13, R12, R11 ;  /* 0x0400000c0d0e7389 */ /* 0x00006400000c000b */
[----:B01----:R-:W-:Y:S01]  /*12cd0*/  ENDCOLLECTIVE ;  /* 0x000000000000791b */ /* 0x003fe20003800000 */
.L_x_12277:
        /* <DEDUP_REMOVED lines=8> */
.L_x_12278:
[----:B------:R-:W-:Y:S05]  /*12d60*/  BRA `(.L_x_12279) ;  /* 0xffffffc800a87947 */ /* 0x000fea000383ffff */
.L_x_12182:
[----:B------:R-:W-:Y:S01]  /*12d70*/  BSSY B0, `(.L_x_12280) ;  /* 0x0000006000007945 */ /* 0x000fe20003800000 */
[----:B------:R-:W-:Y:S01]  /*12d80*/  PLOP3.LUT P6, PT, P6, PT, PT, 0x8, 0x0 ;  /* 0x000000000000781c */ /* 0x000fe200037ce170 */
[----:B------:R-:W-:-:S12]  /*12d90*/  IMAD.MOV.U32 R15, RZ, RZ, -0x1 ;  /* 0xffffffffff0f7424 */ /* 0x000fd800078e00ff */
[----:B0-----:R-:W-:Y:S05]  /*12da0*/  WARPSYNC.COLLECTIVE R15, `(.L_x_12281) ;  /* 0x000000000f087348 */ /* 0x001fea0003c00000 */
[----:B------:R-:W-:Y:S01]  /*12db0*/  VOTE.ANY R14, PT, P6 ;  /* 0x00000000000e7806 */ /* 0x000fe200030e0100 */
[----:B0-----:R-:W-:Y:S06]  /*12dc0*/  ENDCOLLECTIVE ;  /* 0x000000000000791b */ /* 0x001fec0003800000 */
.L_x_12281:
[----:B------:R-:W-:Y:S05]  /*12dd0*/  BSYNC B0 ;  /* 0x0000000000007941 */ /* 0x000fea0003800000 */
.L_x_12280:
        /* <DEDUP_REMOVED lines=9> */
.L_x_12282:
[----:B------:R-:W-:Y:S01]  /*12e70*/  IMAD.MOV.U32 R17, RZ, RZ, R14 ;  /* 0x000000ffff117224 */ /* 0x000fe200078e000e */
[----:B------:R-:W-:Y:S06]  /*12e80*/  BRA `(.L_x_12283) ;  /* 0xffffffc800987947 */ /* 0x000fec000383ffff */
.L_x_12184:
[----:B------:R-:W-:Y:S01]  /*12e90*/  BSSY B0, `(.L_x_12284) ;  /* 0x0000007000007945 */ /* 0x000fe20003800000 */
[----:B------:R-:W-:Y:S02]  /*12ea0*/  IMAD.MOV.U32 R13, RZ, RZ, R3 ;  /* 0x000000ffff0d7224 */ /* 0x000fe400078e0003 */
[----:B------:R-:W-:Y:S02]  /*12eb0*/  IMAD.MOV.U32 R11, RZ, RZ, 0x1f ;  /* 0x0000001fff0b7424 */ /* 0x000fe400078e00ff */
[----:B------:R-:W-:-:S07]  /*12ec0*/  IMAD.MOV.U32 R15, RZ, RZ, -0x1 ;  /* 0xffffffffff0f7424 */ /* 0x000fce00078e00ff */
[----:B012---:R-:W-:Y:S05]  /*12ed0*/  WARPSYNC.COLLECTIVE R15, `(.L_x_12285) ;  /* 0x000000000f087348 */ /* 0x007fea0003c00000 */
[----:B------:R3:W4:Y:S02]  /*12ee0*/  SHFL.IDX P6, R14, R13, R12, R11 ;  /* 0x0000000c0d0e7389 */ /* 0x00072400000c000b */
[----:B01234-:R-:W-:Y:S01]  /*12ef0*/  ENDCOLLECTIVE ;  /* 0x000000000000791b */ /* 0x01ffe20003800000 */
.L_x_12285:
[----:B------:R-:W-:Y:S05]  /*12f00*/  BSYNC B0 ;  /* 0x0000000000007941 */ /* 0x000fea0003800000 */
.L_x_12284:
[----:B------:R-:W-:Y:S01]  /*12f10*/  IMAD.MOV.U32 R5, RZ, RZ, R14 ;  /* 0x000000ffff057224 */ /* 0x000fe200078e000e */
[----:B------:R-:W-:Y:S06]  /*12f20*/  BRA `(.L_x_12183) ;  /* 0xffffffc8008c7947 */ /* 0x000fec000383ffff */
.L_x_12188:
[----:B-1----:R1:W2:Y:S02]  /*12f30*/  SYNCS.PHASECHK.TRANS64.TRYWAIT P0, [R5+URZ+0x2d820], R0 ;  /* 0x02d82000050075a7 */ /* 0x0022a4000800017f */
[----:B--2---:R-:W-:Y:S05]  /*12f40*/  @!P0 NANOSLEEP.SYNCS 0x989680 ;  /* 0x009896800000895d */ /* 0x004fea0003900000 */
[----:B------:R-:W2:Y:S02]  /*12f50*/  @!P0 SYNCS.PHASECHK.TRANS64 P0, [R5+URZ+0x2d820], R0 ;  /* 0x02d82000050085a7 */ /* 0x000ea4000800007f */
[----:B--2---:R-:W-:Y:S05]  /*12f60*/  @!P0 BRA `(.L_x_12188) ;  /* 0xfffffffc00f08947 */ /* 0x004fea000383ffff */
[----:B------:R-:W-:Y:S05]  /*12f70*/  BRA `(.L_x_12286) ;  /* 0xffffffd000047947 */ /* 0x000fea000383ffff */
.L_x_12189:
        /* <DEDUP_REMOVED lines=11> */
.L_x_12288:
[----:B------:R-:W-:Y:S05]  /*13030*/  BSYNC B0 ;  /* 0x0000000000007941 */ /* 0x000fea0003800000 */
.L_x_12287:
[----:B------:R-:W-:Y:S05]  /*13040*/  BRA `(.L_x_12289) ;  /* 0xffffffcc00ec7947 */ /* 0x000fea000383ffff */
.L_x_12192:
[----:B------:R-:W-:Y:S01]  /*13050*/  BSSY B1, `(.L_x_12290) ;  /* 0x0000006000017945 */ /* 0x000fe20003800000 */
[----:B------:R-:W-:-:S07]  /*13060*/  IMAD.MOV.U32 R15, RZ, RZ, -0x1 ;  /* 0xffffffffff0f7424 */ /* 0x000fce00078e00ff */
[----:B01----:R-:W-:Y:S05]  /*13070*/  WARPSYNC.COLLECTIVE R15, `(.L_x_12291) ;  /* 0x000000000f0c7348 */ /* 0x003fea0003c00000 */
[----:B------:R-:W-:Y:S02]  /*13080*/  ELECT P6, UR62, PT ;  /* 0x00000000003e782f */ /* 0x000fe400038c0000 */
[----:B------:R-:W-:Y:S01]  /*13090*/  MOV R14, UR62 ;  /* 0x0000003e000e7c02 */ /* 0x000fe20008000f00 */
[----:B01----:R-:W-:Y:S10]  /*130a0*/  ENDCOLLECTIVE ;  /* 0x000000000000791b */ /* 0x003ff40003800000 */
.L_x_12291:
[----:B------:R-:W-:Y:S05]  /*130b0*/  BSYNC B1 ;  /* 0x0000000000017941 */ /* 0x000fea0003800000 */
.L_x_12290:
[----:B------:R-:W-:Y:S05]  /*130c0*/  BRA `(.L_x_12292) ;  /* 0xffffffcc00e47947 */ /* 0x000fea000383ffff */
.L_x_12194:
[----:B-1----:R1:W2:Y:S02]  /*130d0*/  SYNCS.PHASECHK.TRANS64.TRYWAIT P1, [R3+URZ+0x2d840], R2 ;  /* 0x02d84002030075a7 */ /* 0x0022a4000802017f */
[----:B--2---:R-:W-:Y:S05]  /*130e0*/  @!P1 NANOSLEEP.SYNCS 0x989680 ;  /* 0x009896800000995d */ /* 0x004fea0003900000 */
[----:B------:R-:W2:Y:S02]  /*130f0*/  @!P1 SYNCS.PHASECHK.TRANS64 P1, [R3+URZ+0x2d840], R2 ;  /* 0x02d84002030095a7 */ /* 0x000ea4000802007f */
[----:B--2---:R-:W-:Y:S05]  /*13100*/  @!P1 BRA `(.L_x_12194) ;  /* 0xfffffffc00f09947 */ /* 0x004fea000383ffff */
[----:B------:R-:W-:Y:S05]  /*13110*/  BRA `(.L_x_12293) ;  /* 0xffffffd000047947 */ /* 0x000fea000383ffff */
.L_x_12196:
[----:B--2---:R2:W3:Y:S02]  /*13120*/  SYNCS.PHASECHK.TRANS64.TRYWAIT P1, [R5+URZ+0x2d840], R0 ;  /* 0x02d84000050075a7 */ /* 0x0044e4000802017f */
[----:B---3--:R-:W-:Y:S05]  /*13130*/  @!P1 NANOSLEEP.SYNCS 0x989680 ;  /* 0x009896800000995d */ /* 0x008fea0003900000 */
[----:B------:R-:W3:Y:S02]  /*13140*/  @!P1 SYNCS.PHASECHK.TRANS64 P1, [R5+URZ+0x2d840], R0 ;  /* 0x02d84000050095a7 */ /* 0x000ee4000802007f */
[----:B---3--:R-:W-:Y:S05]  /*13150*/  @!P1 BRA `(.L_x_12196) ;  /* 0xfffffffc00f09947 */ /* 0x008fea000383ffff */
[----:B------:R-:W-:Y:S05]  /*13160*/  BRA `(.L_x_12294) ;  /* 0xffffffd000107947 */ /* 0x000fea000383ffff */
.L_x_12198:
[----:B---3--:R3:W4:Y:S02]  /*13170*/  SYNCS.PHASECHK.TRANS64.TRYWAIT P1, [R3+URZ+0x2d860], R2 ;  /* 0x02d86002030075a7 */ /* 0x008724000802017f */
[----:B----4-:R-:W-:Y:S05]  /*13180*/  @!P1 NANOSLEEP.SYNCS 0x989680 ;  /* 0x009896800000995d */ /* 0x010fea0003900000 */
[----:B------:R-:W4:Y:S02]  /*13190*/  @!P1 SYNCS.PHASECHK.TRANS64 P1, [R3+URZ+0x2d860], R2 ;  /* 0x02d86002030095a7 */ /* 0x000f24000802007f */
[----:B----4-:R-:W-:Y:S05]  /*131a0*/  @!P1 BRA `(.L_x_12198) ;  /* 0xfffffffc00f09947 */ /* 0x010fea000383ffff */
[----:B------:R-:W-:Y:S05]  /*131b0*/  BRA `(.L_x_12295) ;  /* 0xffffffd0000c7947 */ /* 0x000fea000383ffff */
.L_x_12296:
        /* <DEDUP_REMOVED lines=12> */
.L_x_15870:


//--------------------- .text._ZN7cutlass13device_kernelIN5flash11enable_sm90INS1_16FlashAttnFwdSm90INS1_25CollectiveMainloopFwdSm90ILi2EN4cute5tupleIJNS5_1CILi1EEES8_S8_EEENS6_IJNS7_ILi192EEENS7_ILi128EEENS7_ILi96EEEEEELi96ENS_6half_tEfNS_4arch4Sm90ELb1ELb0ELb0ELb1ELb1ELb1ELb0ELb0ELb1ELb1ELb0ELb0EEENS1_21CollectiveEpilogueFwdINS6_IJSA_SC_SB_EEES9_SE_SG_Li384ELb1ELb1ELb0ELb0EEENS1_36VarlenDynamicPersistentTileSchedulerILi192ELi128ELi384ELi128ELb0ELb1ELb1ELb1ELb1ELb1EEEEEEEEEvNT_6ParamsE --------------------------
	.section	.text._ZN7cutlass13device_kernelIN5flash11enable_sm90INS1_16FlashAttnFwdSm90INS1_25CollectiveMainloopFwdSm90ILi2EN4cute5tupleIJNS5_1CILi1EEES8_S8_EEENS6_IJNS7_ILi192EEENS7_ILi128EEENS7_ILi96EEEEEELi96ENS_6half_tEfNS_4arch4Sm90ELb1ELb0ELb0ELb1ELb1ELb1ELb0ELb0ELb1ELb1ELb0ELb0EEENS1_21CollectiveEpilogueFwdINS6_IJSA_SC_SB_EEES9_SE_SG_Li384ELb1ELb1ELb0ELb0EEENS1_36VarlenDynamicPersistentTileSchedulerILi192ELi128ELi384ELi128ELb0ELb1ELb1ELb1ELb1ELb1EEEEEEEEEvNT_6ParamsE,"ax",@progbits
	.align	128
.text._ZN7cutlass13device_kernelIN5flash11enable_sm90INS1_16FlashAttnFwdSm90INS1_25CollectiveMainloopFwdSm90ILi2EN4cute5tupleIJNS5_1CILi1EEES8_S8_EEENS6_IJNS7_ILi192EEENS7_ILi128EEENS7_ILi96EEEEEELi96ENS_6half_tEfNS_4arch4Sm90ELb1ELb0ELb0ELb1ELb1ELb1ELb0ELb0ELb1ELb1ELb0ELb0EEENS1_21CollectiveEpilogueFwdINS6_IJSA_SC_SB_EEES9_SE_SG_Li384ELb1ELb1ELb0ELb0EEENS1_36VarlenDynamicPersistentTileSchedulerILi192ELi128ELi384ELi128ELb0ELb1ELb1ELb1ELb1ELb1EEEEEEEEEvNT_6ParamsE:
        .type           _ZN7cutlass13device_kernelIN5flash11enable_sm90INS1_16FlashAttnFwdSm90INS1_25CollectiveMainloopFwdSm90ILi2EN4cute5tupleIJNS5_1CILi1EEES8_S8_EEENS6_IJNS7_ILi192EEENS7_ILi128EEENS7_ILi96EEEEEELi96ENS_6half_tEfNS_4arch4Sm90ELb1ELb0ELb0ELb1ELb1ELb1ELb0ELb0ELb1ELb1ELb0ELb0EEENS1_21CollectiveEpilogueFwdINS6_IJSA_SC_SB_EEES9_SE_SG_Li384ELb1ELb1ELb0ELb0EEENS1_36VarlenDynamicPersistentTileSchedulerILi192ELi128ELi384ELi128ELb0ELb1ELb1ELb1ELb1ELb1EEEEEEEEEvNT_6ParamsE,@function
        .size           _ZN7cutlass13device_kernelIN5flash11enable_sm90INS1_16FlashAttnFwdSm90INS1_25CollectiveMainloopFwdSm90ILi2EN4cute5tupleIJNS5_1CILi1EEES8_S8_EEENS6_IJNS7_ILi192EEENS7_ILi128EEENS7_ILi96EEEEEELi96ENS_6half_tEfNS_4arch4Sm90ELb1ELb0ELb0ELb1ELb1ELb1ELb0ELb0ELb1ELb1ELb0ELb0EEENS1_21CollectiveEpilogueFwdINS6_IJSA_SC_SB_EEES9_SE_SG_Li384ELb1ELb1ELb0ELb0EEENS1_36VarlenDynamicPersistentTileSchedulerILi192ELi128ELi384ELi128ELb0ELb1ELb1ELb1ELb1ELb1EEEEEEEEEvNT_6ParamsE,(.L_x_15871 - _ZN7cutlass13device_kernelIN5flash11enable_sm90INS1_16FlashAttnFwdSm90INS1_25CollectiveMainloopFwdSm90ILi2EN4cute5tupleIJNS5_1CILi1EEES8_S8_EEENS6_IJNS7_ILi192EEENS7_ILi128EEENS7_ILi96EEEEEELi96ENS_6half_tEfNS_4arch4Sm90ELb1ELb0ELb0ELb1ELb1ELb1ELb0ELb0ELb1ELb1ELb0ELb0EEENS1_21CollectiveEpilogueFwdINS6_IJSA_SC_SB_EEES9_SE_SG_Li384ELb1ELb1ELb0ELb0EEENS1_36VarlenDynamicPersistentTileSchedulerILi192ELi128ELi384ELi128ELb0ELb1ELb1ELb1ELb1ELb1EEEEEEEEEvNT_6ParamsE)
        .other          _ZN7cutlass13device_kernelIN5flash11enable_sm90INS1_16FlashAttnFwdSm90INS1_25CollectiveMainloopFwdSm90ILi2EN4cute5tupleIJNS5_1CILi1EEES8_S8_EEENS6_IJNS7_ILi192EEENS7_ILi128EEENS7_ILi96EEEEEELi96ENS_6half_tEfNS_4arch4Sm90ELb1ELb0ELb0ELb1ELb1ELb1ELb0ELb0ELb1ELb1ELb0ELb0EEENS1_21CollectiveEpilogueFwdINS6_IJSA_SC_SB_EEES9_SE_SG_Li384ELb1ELb1ELb0ELb0EEENS1_36VarlenDynamicPersistentTileSchedulerILi192ELi128ELi384ELi128ELb0ELb1ELb1ELb1ELb1ELb1EEEEEEEEEvNT_6ParamsE,@"STO_CUDA_ENTRY STV_DEFAULT"
_ZN7cutlass13device_kernelIN5flash11enable_sm90INS1_16FlashAttnFwdSm90INS1_25CollectiveMainloopFwdSm90ILi2EN4cute5tupleIJNS5_1CILi1EEES8_S8_EEENS6_IJNS7_ILi192EEENS7_ILi128EEENS7_ILi96EEEEEELi96ENS_6half_tEfNS_4arch4Sm90ELb1ELb0ELb0ELb1ELb1ELb1ELb0ELb0ELb1ELb1ELb0ELb0EEENS1_21CollectiveEpilogueFwdINS6_IJSA_SC_SB_EEES9_SE_SG_Li384ELb1ELb1ELb0ELb0EEENS1_36VarlenDynamicPersistentTileSchedulerILi192ELi128ELi384ELi128ELb0ELb1ELb1ELb1ELb1ELb1EEEEEEEEEvNT_6ParamsE:
        /* <DEDUP_REMOVED lines=18> */
.L_x_12298:
[----:B------:R-:W-:Y:S05]  /*0120*/  BSYNC B0 ;  /* 0x0000000000007941 */ /* 0x000fea0003800000 */
.L_x_12297:
        /* <DEDUP_REMOVED lines=41> */
.L_x_12299:
        /* <DEDUP_REMOVED lines=22> */
.L_x_12300:
        /* <DEDUP_REMOVED lines=18> */
.L_x_12301:
        /* <DEDUP_REMOVED lines=22> */
.L_x_12302:
        /* <DEDUP_REMOVED lines=22> */
.L_x_12303:
        /* <DEDUP_REMOVED lines=8> */
.L_x_12306:
        /* <DEDUP_REMOVED lines=22> */
[----:B------:R-:W-:Y:S01]  /*0ae0*/  R2UR UR42, R2 ;  /* 0x00000000022a72ca */ /* 0x000fe200000e0000 */
[----:B------:R-:W-:Y:S01]  /*0af0*/  IMAD.MOV.U32 R155, RZ, RZ, 0x40 ;  /* 0x00000040ff9b7424 */ /* 0x000fe200078e00ff */
        /* <DEDUP_REMOVED lines=9> */
[----:B------:R-:W-:Y:S02]  /*0b90*/  LEA.HI R4, R0, R22, RZ, 0x4 ;  /* 0x0000001600047211 */ /* 0x000fe400078f20ff */
[----:B------:R-:W-:Y:S01]  /*0ba0*/  SHF.R.S32.HI R141, RZ, 0x1, R6 ;  /* 0x00000001ff8d7819 */ /* 0x000fe20000011406 */
[----:B------:R-:W-:Y:S01]  /*0bb0*/  IMAD.IADD R19, R22, 0x1, -R3 ;  /* 0x0000000116137824 */ /* 0x000fe200078e0a03 */
[----:B------:R-:W-:-:S02]  /*0bc0*/  SHF.R.S32.HI R3, RZ, 0x4, R4 ;  /* 0x00000004ff037819 */ /* 0x000fc40000011404 */
[----:B------:R-:W-:Y:S01]  /*0bd0*/  LEA.HI R6, R6, R141, RZ, 0x1 ;  /* 0x0000008d06067211 */ /* 0x000fe200078f08ff */
[----:B------:R-:W-:Y:S01]  /*0be0*/  IMAD.SHL.U32 R26, R19, 0x4, RZ ;  /* 0x00000004131a7824 */ /* 0x000fe200078e00ff */
[----:B------:R-:W-:Y:S02]  /*0bf0*/  LEA.HI R5, R4, R3, RZ, 0x1 ;  /* 0x0000000304057211 */ /* 0x000fe400078f08ff */
[----:B------:R-:W-:Y:S01]  /*0c00*/  LOP3.LUT R8, R6, 0x7fffffe, RZ, 0xc0, !PT ;  /* 0x07fffffe06087812 */ /* 0x000fe200078ec0ff */
[C---:B------:R-:W-:Y:S01]  /*0c10*/  VIADD R9, R26.reuse, 0x10 ;  /* 0x000000101a097836 */ /* 0x040fe20000000000 */
[----:B------:R-:W-:Y:S01]  /*0c20*/  LOP3.LUT R6, R5, 0x1ffffffe, RZ, 0xc0, !PT ;  /* 0x1ffffffe05067812 */ /* 0x000fe200078ec0ff */
[C---:B------:R-:W-:Y:S01]  /*0c30*/  VIADD R7, R26.reuse, 0x20 ;  /* 0x000000201a077836 */ /* 0x040fe20000000000 */
[----:B------:R-:W-:Y:S01]  /*0c40*/  STL [R1], R26 ;  /* 0x0000001a01007387 */ /* 0x000fe20000100800 */
[----:B------:R-:W-:Y:S01]  /*0c50*/  IMAD.IADD R8, R141, 0x1, -R8 ;  /* 0x000000018d087824 */ /* 0x000fe200078e0a08 */
[----:B------:R-:W-:Y:S01]  /*0c60*/  IADD3 R5, R26, R9, RZ ;  /* 0x000000091a057210 */ /* 0x000fe20007ffe0ff */
[C---:B------:R-:W-:Y:S01]  /*0c70*/  IMAD.IADD R6, R3.reuse, 0x1, -R6 ;  /* 0x0000000103067824 */ /* 0x040fe200078e0a06 */
[----:B------:R0:W-:Y:S01]  /*0c80*/  STL [R1+0x38], R9 ;  /* 0x0000380901007387 */ /* 0x0001e20000100800 */
[----:B------:R-:W-:Y:S01]  /*0c90*/  IMAD R18, R3, 0x8, R8 ;  /* 0x0000000803127824 */ /* 0x000fe200078e0208 */
[----:B------:R-:W-:Y:S01]  /*0ca0*/  LEA.HI R3, R0, R22, RZ, 0x7 ;  /* 0x0000001600037211 */ /* 0x000fe200078f38ff */
[----:B------:R-:W-:Y:S01]  /*0cb0*/  IMAD.SHL.U32 R6, R6, 0x8, RZ ;  /* 0x0000000806067824 */ /* 0x000fe200078e00ff */
[----:B------:R1:W-:Y:S01]  /*0cc0*/  STL [R1+0x34], R7 ;  /* 0x0000340701007387 */ /* 0x0003e20000100800 */
[----:B------:R-:W-:-:S02]  /*0cd0*/  SHF.R.S32.HI R10, RZ, 0x1f, R5 ;  /* 0x0000001fff0a7819 */ /* 0x000fc40000011405 */
[----:B------:R-:W-:Y:S02]  /*0ce0*/  LOP3.LUT R4, R4, 0xfffffff0, RZ, 0xc0, !PT ;  /* 0xfffffff004047812 */ /* 0x000fe400078ec0ff */
[-C--:B------:R-:W-:Y:S01]  /*0cf0*/  LEA.HI R14, R10, R5.reuse, RZ, 0x3 ;  /* 0x000000050a0e7211 */ /* 0x080fe200078f18ff */
[----:B0-----:R-:W-:Y:S01]  /*0d00*/  IMAD.IADD R9, R26, 0x1, R7 ;  /* 0x000000011a097824 */ /* 0x001fe200078e0207 */
[----:B------:R-:W-:Y:S01]  /*0d10*/  LEA.HI R15, R10, R5, RZ, 0x5 ;  /* 0x000000050a0f7211 */ /* 0x000fe200078f28ff */
[----:B------:R-:W-:Y:S01]  /*0d20*/  IMAD.IADD R4, R22, 0x1, -R4 ;  /* 0x0000000116047824 */ /* 0x000fe200078e0a04 */
[----:B------:R-:W-:Y:S02]  /*0d30*/  LEA.HI R5, R0, R22, RZ, 0x5 ;  /* 0x0000001600057211 */ /* 0x000fe400078f28ff */
[----:B-1----:R-:W-:Y:S02]  /*0d40*/  LOP3.LUT R7, R3, 0xffffff80, RZ, 0xc0, !PT ;  /* 0xffffff8003077812 */ /* 0x002fe400078ec0ff */
[----:B------:R-:W-:-:S02]  /*0d50*/  SHF.R.S32.HI R8, RZ, 0x1f, R9 ;  /* 0x0000001fff087819 */ /* 0x000fc40000011409 */
[----:B------:R-:W-:Y:S01]  /*0d60*/  SHF.R.S32.HI R25, RZ, 0x7, R3 ;  /* 0x00000007ff197819 */ /* 0x000fe20000011403 */
[----:B------:R-:W-:Y:S01]  /*0d70*/  IMAD.IADD R24, R22, 0x1, -R7 ;  /* 0x0000000116187824 */ /* 0x000fe200078e0a07 */
[----:B------:R-:W-:Y:S02]  /*0d80*/  LEA.HI R7, R0, R22, RZ, 0x2 ;  /* 0x0000001600077211 */ /* 0x000fe400078f10ff */
[CC--:B------:R-:W-:Y:S02]  /*0d90*/  LEA.HI R20, R8.reuse, R9.reuse, RZ, 0x3 ;  /* 0x0000000908147211 */ /* 0x0c0fe400078f18ff */
[----:B------:R-:W-:Y:S02]  /*0da0*/  LEA.HI R16, R8, R9, RZ, 0x5 ;  /* 0x0000000908107211 */ /* 0x000fe400078f28ff */
[----:B------:R-:W-:Y:S02]  /*0db0*/  SHF.R.S32.HI R0, RZ, 0x5, R5 ;  /* 0x00000005ff007819 */ /* 0x000fe40000011405 */
[----:B------:R-:W-:-:S02]  /*0dc0*/  SHF.R.S32.HI R21, RZ, 0x2, R7 ;  /* 0x00000002ff157819 */ /* 0x000fc40000011407 */
[----:B------:R-:W-:Y:S01]  /*0dd0*/  SHF.R.S32.HI R8, RZ, 0x1f, R7 ;  /* 0x0000001fff087819 */ /* 0x000fe20000011407 */
[--C-:B------:R-:W-:Y:S01]  /*0de0*/  IMAD R17, R0, 0x10, R4.reuse ;  /* 0x0000001000117824 */ /* 0x100fe200078e0204 */
[----:B------:R-:W-:Y:S02]  /*0df0*/  SHF.R.S32.HI R5, RZ, 0x1f, R4 ;  /* 0x0000001fff057819 */ /* 0x000fe40000011404 */
[----:B------:R-:W-:Y:S01]  /*0e00*/  LEA.HI R13, R8, R21, RZ, 0x2 ;  /* 0x00000015080d7211 */ /* 0x000fe200078f10ff */
[----:B------:R-:W-:Y:S01]  /*0e10*/  IMAD.HI R8, R25, 0x55555556, RZ ;  /* 0x5555555619087827 */ /* 0x000fe200078e02ff */
[----:B------:R-:W-:Y:S02]  /*0e20*/  LEA.HI R5, R5, R4, RZ, 0x3 ;  /* 0x0000000405057211 */ /* 0x000fe400078f18ff */
[----:B------:R-:W-:Y:S02]  /*0e30*/  SHF.R.S32.HI R9, RZ, 0x1f, R24 ;  /* 0x0000001fff097819 */ /* 0x000fe40000011418 */
[----:B------:R-:W-:-:S02]  /*0e40*/  LOP3.LUT R13, R13, 0xfffffffc, RZ, 0xc0, !PT ;  /* 0xfffffffc0d0d7812 */ /* 0x000fc400078ec0ff */
[C---:B------:R-:W-:Y:S01]  /*0e50*/  LOP3.LUT R3, R5.reuse, 0xfffffff8, RZ, 0xc0, !PT ;  /* 0xfffffff805037812 */ /* 0x040fe200078ec0ff */
[----:B------:R-:W-:Y:S01]  /*0e60*/  IMAD.SHL.U32 R5, R5, 0x40, RZ ;  /* 0x0000004005057824 */ /* 0x000fe200078e00ff */
[----:B------:R-:W-:Y:S01]  /*0e70*/  LEA.HI R10, R9, R24, RZ, 0x2 ;  /* 0x00000018090a7211 */ /* 0x000fe200078f10ff */
[----:B------:R-:W-:Y:S01]  /*0e80*/  IMAD.IADD R21, R21, 0x1, -R13 ;  /* 0x0000000115157824 */ /* 0x000fe200078e0a0d */
[----:B------:R-:W-:Y:S01]  /*0e90*/  IADD3 R3, R4, -R3, RZ ;  /* 0x8000000304037210 */ /* 0x000fe20007ffe0ff */
[----:B------:R-:W-:Y:S01]  /*0ea0*/  IMAD.SHL.U32 R13, R18, 0x20, RZ ;  /* 0x00000020120d7824 */ /* 0x000fe200078e00ff */
[--C-:B------:R-:W-:Y:S01]  /*0eb0*/  SHF.R.S32.HI R11, RZ, 0x2, R10.reuse ;  /* 0x00000002ff0b7819 */ /* 0x100fe2000001140a */
[----:B------:R-:W-:Y:S01]  /*0ec0*/  IMAD.SHL.U32 R157, R21, 0x40, RZ ;  /* 0x00000040159d7824 */ /* 0x000fe200078e00ff */
[----:B------:R-:W-:Y:S01]  /*0ed0*/  SHF.R.S32.HI R12, RZ, 0x1f, R10 ;  /* 0x0000001fff0c7819 */ /* 0x000fe2000001140a */
[----:B------:R0:W-:Y:S01]  /*0ee0*/  STL [R1+0x60], R21 ;  /* 0x0000601501007387 */ /* 0x0001e20000100800 */
[C---:B------:R-:W-:Y:S01]  /*0ef0*/  R2P PR, R3.reuse, 0x6 ;  /* 0x0000000603007804 */ /* 0x040fe20000000000 */
[----:B------:R-:W-:Y:S01]  /*0f00*/  IMAD.SHL.U32 R3, R3, 0x40, RZ ;  /* 0x0000004003037824 */ /* 0x000fe200078e00ff */
[----:B------:R-:W-:-:S02]  /*0f10*/  LEA.HI R12, R12, R11, RZ, 0x3 ;  /* 0x0000000b0c0c7211 */ /* 0x000fc400078f18ff */
[----:B------:R-:W-:Y:S02]  /*0f20*/  LOP3.LUT R5, R5, 0x7ffffe00, RZ, 0xc0, !PT ;  /* 0x7ffffe0005057812 */ /* 0x000fe400078ec0ff */
[----:B------:R-:W-:Y:S02]  /*0f30*/  LOP3.LUT R157, R157, 0xc0, RZ, 0xc0, !PT ;  /* 0x000000c09d9d7812 */ /* 0x000fe400078ec0ff */
[----:B------:R-:W-:Y:S01]  /*0f40*/  LOP3.LUT R3, R3, 0x1c0, RZ, 0xc0, !PT ;  /* 0x000001c003037812 */ /* 0x000fe200078ec0ff */
[----:B------:R-:W-:Y:S01]  /*0f50*/  IMAD R5, R0, 0x400, R5 ;  /* 0x0000040000057824 */ /* 0x000fe200078e0205 */
[----:B------:R-:W-:Y:S02]  /*0f60*/  LOP3.LUT R12, R12, 0xfffffff8, RZ, 0xc0, !PT ;  /* 0xfffffff80c0c7812 */ /* 0x000fe400078ec0ff */
[----:B------:R-:W-:Y:S02]  /*0f70*/  LEA.HI R9, R9, R24, RZ, 0x5 ;  /* 0x0000001809097211 */ /* 0x000fe400078f28ff */
[----:B------:R-:W-:Y:S01]  /*0f80*/  LEA R0, R17, R6, 0x5 ;  /* 0x0000000611007211 */ /* 0x000fe200078e28ff */
[----:B------:R-:W-:Y:S01]  /*0f90*/  IMAD.IADD R12, R11, 0x1, -R12 ;  /* 0x000000010b0c7824 */ /* 0x000fe200078e0a0c */
[----:B------:R-:W-:-:S02]  /*0fa0*/  SHF.R.S32.HI R16, RZ, 0x5, R16 ;  /* 0x00000005ff107819 */ /* 0x000fc40000011410 */
[----:B0-----:R-:W-:Y:S01]  /*0fb0*/  SHF.R.U32.HI R21, RZ, 0x3, R157 ;  /* 0x00000003ff157819 */ /* 0x001fe2000001169d */
[----:B------:R0:W-:Y:S01]  /*0fc0*/  STL [R1+0x84], R0 ;  /* 0x0000840001007387 */ /* 0x0001e20000100800 */
[----:B------:R-:W-:Y:S01]  /*0fd0*/  LOP3.LUT R4, R157, 0x18, R20, 0xf8, !PT ;  /* 0x000000189d047812 */ /* 0x000fe200078ef814 */
[----:B------:R-:W-:Y:S01]  /*0fe0*/  IMAD R16, R16, 0x1800, R13 ;  /* 0x0000180010107824 */ /* 0x000fe200078e020d */
[----:B------:R-:W-:Y:S01]  /*0ff0*/  LOP3.LUT R6, R3, 0x8, R6, 0xf8, !PT ;  /* 0x0000000803067812 */ /* 0x000fe200078ef806 */
[----:B------:R-:W-:Y:S01]  /*1000*/  STL [R1+0xc], R13 ;  /* 0x00000c0d01007387 */ /* 0x000fe20000100800 */
[----:B------:R-:W-:Y:S02]  /*1010*/  LEA.HI R8, R8, R8, RZ, 0x1 ;  /* 0x0000000808087211 */ /* 0x000fe400078f08ff */
[----:B------:R-:W-:Y:S02]  /*1020*/  SHF.R.S32.HI R9, RZ, 0x5, R9 ;  /* 0x00000005ff097819 */ /* 0x000fe40000011409 */
[----:B------:R-:W-:Y:S01]  /*1030*/  SHF.R.U32.HI R3, RZ, 0x3, R3 ;  /* 0x00000003ff037819 */ /* 0x000fe20000011603 */
[----:B------:R-:W-:Y:S01]  /*1040*/  IMAD R8, R8, -0x3, R25 ;  /* 0xfffffffd08087824 */ /* 0x000fe200078e0219 */
[----:B------:R-:W-:Y:S01]  /*1050*/  LOP3.LUT R11, R4, R21, RZ, 0x3c, !PT ;  /* 0x00000015040b7212 */ /* 0x000fe200078e3cff */
[----:B------:R-:W-:Y:S01]  /*1060*/  IMAD R9, R9, 0x10, R12 ;  /* 0x0000001009097824 */ /* 0x000fe200078e020c */
[----:B------:R-:W-:Y:S01]  /*1070*/  LOP3.LUT R6, R6, R3, RZ, 0x3c, !PT ;  /* 0x0000000306067212 */ /* 0x000fe200078e3cff */
[----:B------:R-:W-:Y:S01]  /*1080*/  VIADD R4, R26, 0x28 ;  /* 0x000000281a047836 */ /* 0x000fe20000000000 */
[----:B------:R-:W-:Y:S01]  /*1090*/  LOP3.LUT R7, R7, 0xfffffffc, RZ, 0xc0, !PT ;  /* 0xfffffffc07077812 */ /* 0x000fe200078ec0ff */
[----:B------:R-:W-:Y:S01]  /*10a0*/  IMAD.IADD R11, R16, 0x1, R11 ;  /* 0x00000001100b7824 */ /* 0x000fe200078e020b */
[----:B------:R-:W-:Y:S01]  /*10b0*/  IADD3 R3, R26, 0x18, RZ ;  /* 0x000000181a037810 */ /* 0x000fe20007ffe0ff */
[----:B------:R-:W-:Y:S01]  /*10c0*/  IMAD.SHL.U32 R16, R19, 0x8, RZ ;  /* 0x0000000813107824 */ /* 0x000fe200078e00ff */
[----:B------:R-:W-:Y:S01]  /*10d0*/  LOP3.LUT R10, R10, 0x7ffffffc, RZ, 0xc0, !PT ;  /* 0x7ffffffc0a0a7812 */ /* 0x000fe200078ec0ff */
[----:B------:R-:W-:Y:S01]  /*10e0*/  IMAD R8, R8, 0x40, R9 ;  /* 0x0000004008087824 */ /* 0x000fe200078e0209 */
[----:B------:R-:W-:Y:S01]  /*10f0*/  SHF.R.S32.HI R15, RZ, 0x5, R15 ;  /* 0x00000005ff0f7819 */ /* 0x000fe2000001140f */
[----:B------:R-:W-:Y:S01]  /*1100*/  IMAD.IADD R5, R5, 0x1, R6 ;  /* 0x0000000105057824 */ /* 0x000fe200078e0206 */
[--C-:B0-----:R-:W-:Y:S01]  /*1110*/  LOP3.LUT R0, R157, 0x18, R14.reuse, 0xf8, !PT ;  /* 0x000000189d007812 */ /* 0x101fe200078ef80e */
[----:B------:R-:W-:Y:S01]  /*1120*/  VIADD R6, R26, 0x8 ;  /* 0x000000081a067836 */ /* 0x000fe20000000000 */
[----:B------:R-:W-:Y:S01]  /*1130*/  STL [R1+0x80], R8 ;  /* 0x0000800801007387 */ /* 0x000fe20000100800 */
[----:B------:R-:W-:Y:S01]  /*1140*/  VIADD R136, R16, 0x30 ;  /* 0x0000003010887836 */ /* 0x000fe20000000000 */
[----:B------:R-:W-:Y:S01]  /*1150*/  LOP3.LUT R0, R0, R21, RZ, 0x3c, !PT ;  /* 0x0000001500007212 */ /* 0x000fe200078e3cff */
[----:B------:R-:W-:Y:S01]  /*1160*/  IMAD.IADD R25, R22, 0x1, -R7 ;  /* 0x0000000116197824 */ /* 0x000fe200078e0a07 */
[----:B------:R0:W-:Y:S01]  /*1170*/  STL [R1+0x40], R6 ;  /* 0x0000400601007387 */ /* 0x0001e20000100800 */
[C---:B------:R-:W-:Y:S01]  /*1180*/  VIADD R22, R16.reuse, 0x40 ;  /* 0x0000004010167836 */ /* 0x040fe20000000000 */
[----:B------:R-:W-:Y:S01]  /*1190*/  SHF.R.S32.HI R7, RZ, 0x3, R14 ;  /* 0x00000003ff077819 */ /* 0x000fe2000001140e */
[----:B------:R-:W-:Y:S01]  /*11a0*/  VIADD R137, R16, 0x50 ;  /* 0x0000005010897836 */ /* 0x000fe20000000000 */
[----:B------:R1:W-:Y:S01]  /*11b0*/  STL [R1+0x3c], R3 ;  /* 0x00003c0301007387 */ /* 0x0003e20000100800 */
[----:B------:R-:W-:Y:S01]  /*11c0*/  IMAD R15, R15, 0x1800, R13 ;  /* 0x000018000f0f7824 */ /* 0x000fe200078e020d */
[----:B------:R-:W-:Y:S01]  /*11d0*/  SEL R155, R155, 0xffffffc0, !P2 ;  /* 0xffffffc09b9b7807 */ /* 0x000fe20005000000 */
[----:B------:R-:W-:Y:S01]  /*11e0*/  IMAD R154, R5, 0x2, R2 ;  /* 0x00000002059a7824 */ /* 0x000fe200078e0202 */
[----:B------:R2:W-:Y:S01]  /*11f0*/  STL [R1+0x44], R4 ;  /* 0x0000440401007387 */ /* 0x0005e20000100800 */
[----:B------:R-:W-:Y:S01]  /*1200*/  IMAD.IADD R15, R15, 0x1, R0 ;  /* 0x000000010f0f7824 */ /* 0x000fe200078e0200 */
[----:B0-----:R-:W-:Y:S01]  /*1210*/  SHF.R.S32.HI R6, RZ, 0x3, R20 ;  /* 0x00000003ff067819 */ /* 0x001fe20000011414 */
[C---:B------:R-:W-:Y:S01]  /*1220*/  VIADD R156, R154.reuse, 0x21800 ;  /* 0x000218009a9c7836 */ /* 0x040fe20000000000 */
[C---:B------:R-:W-:Y:S01]  /*1230*/  LEA.HI R0, R25.reuse, R25, RZ, 0x1 ;  /* 0x0000001919007211 */ /* 0x040fe200078f08ff */
[----:B------:R-:W-:Y:S01]  /*1240*/  VIADD R5, R154, 0x21820 ;  /* 0x000218209a057836 */ /* 0x000fe20000000000 */
[----:B-1----:R-:W-:Y:S01]  /*1250*/  SHF.R.S32.HI R3, RZ, 0x1f, R136 ;  /* 0x0000001fff037819 */ /* 0x002fe20000011488 */
[----:B------:R-:W-:Y:S01]  /*1260*/  @P1 VIADD R5, R156, 0xffffffe0 ;  /* 0xffffffe09c051836 */ /* 0x000fe20000000000 */
[----:B------:R-:W-:Y:S01]  /*1270*/  LOP3.LUT R0, R0, 0x1ffffffe, RZ, 0xc0, !PT ;  /* 0x1ffffffe00007812 */ /* 0x000fe200078ec0ff */
[----:B------:R-:W-:Y:S01]  /*1280*/  IMAD.IADD R156, R156, 0x1, R155 ;  /* 0x000000019c9c7824 */ /* 0x000fe200078e029b */
[----:B--2---:R-:W-:Y:S01]  /*1290*/  SHF.R.S32.HI R4, RZ, 0x1f, R22 ;  /* 0x0000001fff047819 */ /* 0x004fe20000011416 */
[----:B------:R0:W-:Y:S01]  /*12a0*/  STL [R1+0x20], R3 ;  /* 0x0000200301007387 */ /* 0x0001e20000100800 */
[----:B------:R-:W-:Y:S01]  /*12b0*/  CS2R R18, SRZ ;  /* 0x0000000000127805 */ /* 0x000fe2000001ff00 */
[----:B------:R-:W-:Y:S01]  /*12c0*/  IMAD.IADD R0, R25, 0x1, -R0 ;  /* 0x0000000119007824 */ /* 0x000fe200078e0a00 */
[----:B------:R-:W-:Y:S01]  /*12d0*/  SHF.R.S32.HI R17, RZ, 0x1f, R16 ;  /* 0x0000001fff117819 */ /* 0x000fe20000011410 */
[----:B------:R1:W-:Y:S01]  /*12e0*/  STL [R1+0x1c], R4 ;  /* 0x00001c0401007387 */ /* 0x0003e20000100800 */
[----:B------:R-:W-:-:S02]  /*12f0*/  IMAD.IADD R155, R155, 0x1, R5 ;  /* 0x000000019b9b7824 */ /* 0x000fc400078e0205 */
[----:B------:R-:W-:Y:S01]  /*1300*/  IMAD R0, R0, 0x8, R8 ;  /* 0x0000000800007824 */ /* 0x000fe200078e0208 */
[----:B0-----:R-:W-:Y:S01]  /*1310*/  SHF.R.S32.HI R3, RZ, 0x1f, R137 ;  /* 0x0000001fff037819 */ /* 0x001fe20000011489 */
[----:B-1----:R-:W-:-:S04]  /*1320*/  IMAD.IADD R4, R24, 0x1, -R10 ;  /* 0x0000000118047824 */ /* 0x002fc800078e0a0a */
[----:B------:R0:W-:Y:S04]  /*1330*/  STL [R1+0x18], R3 ;  /* 0x0000180301007387 */ /* 0x0001e80000100800 */
[----:B------:R1:W-:Y:S04]  /*1340*/  STL [R1+0x64], R4 ;  /* 0x0000640401007387 */ /* 0x0003e80000100800 */
[----:B------:R-:W-:Y:S01]  /*1350*/  STL [R1+0x10], R7 ;  /* 0x0000100701007387 */ /* 0x000fe20000100800 */
[----:B0-----:R-:W-:-:S03]  /*1360*/  LOP3.LUT R3, R157, 0x8, R16, 0xf8, !PT ;  /* 0x000000089d037812 */ /* 0x001fc600078ef810 */
[----:B------:R0:W-:Y:S01]  /*1370*/  STL [R1+0x14], R6 ;  /* 0x0000140601007387 */ /* 0x0001e20000100800 */
[----:B------:R-:W-:Y:S02]  /*1380*/  LOP3.LUT R3, R3, R21, RZ, 0x3c, !PT ;  /* 0x0000001503037212 */ /* 0x000fe400078e3cff */
[----:B-1----:R-:W-:-:S03]  /*1390*/  LOP3.LUT R4, R157, 0x18, R16, 0xf8, !PT ;  /* 0x000000189d047812 */ /* 0x002fc600078ef810 */
[----:B------:R-:W-:Y:S01]  /*13a0*/  IMAD.IADD R3, R13, 0x1, R3 ;  /* 0x000000010d037824 */ /* 0x000fe200078e0203 */
[----:B------:R-:W-:Y:S02]  /*13b0*/  LOP3.LUT R4, R4, R21, RZ, 0x3c, !PT ;  /* 0x0000001504047212 */ /* 0x000fe400078e3cff */
[----:B0-----:R-:W-:Y:S02]  /*13c0*/  LEA R6, R11, UR42, 0x1 ;  /* 0x0000002a0b067c11 */ /* 0x001fe4000f8e08ff */
[----:B------:R0:W-:Y:S01]  /*13d0*/  STL [R1+0x5c], R3 ;  /* 0x00005c0301007387 */ /* 0x0001e20000100800 */
[----:B------:R-:W-:Y:S02]  /*13e0*/  IADD3 R4, R13, R4, RZ ;  /* 0x000000040d047210 */ /* 0x000fe40007ffe0ff */
[----:B0-----:R-:W-:-:S05]  /*13f0*/  LEA R3, R15, UR42, 0x1 ;  /* 0x0000002a0f037c11 */ /* 0x001fca000f8e08ff */
[----:B------:R0:W-:Y:S04]  /*1400*/  STL [R1+0x78], R3 ;  /* 0x0000780301007387 */ /* 0x0001e80000100800 */
[----:B------:R-:W-:Y:S01]  /*1410*/  STL [R1+0x74], R6 ;  /* 0x0000740601007387 */ /* 0x000fe20000100800 */
[----:B0-----:R-:W-:-:S05]  /*1420*/  LEA R3, R4, UR42, 0x1 ;  /* 0x0000002a04037c11 */ /* 0x001fca000f8e08ff */
[----:B------:R-:W-:Y:S04]  /*1430*/  STL [R1+0x7c], R3 ;  /* 0x00007c0301007387 */ /* 0x000fe80000100800 */
[----:B------:R-:W-:Y:S04]  /*1440*/  STL [R1+0x4c], R5 ;  /* 0x00004c0501007387 */ /* 0x000fe80000100800 */
[----:B------:R0:W-:Y:S02]  /*1450*/  STL [R1+0x68], R0 ;  /* 0x0000680001007387 */ /* 0x0001e40000100800 */
[----:B0-----:R-:W-:-:S05]  /*1460*/  VIADD R0, R5, 0x6000 ;  /* 0x0000600005007836 */ /* 0x001fca0000000000 */
[----:B------:R0:W-:Y:S02]  /*1470*/  STL [R1+0x50], R0 ;  /* 0x0000500001007387 */ /* 0x0001e40000100800 */
.L_x_12462:
[----:B0-2---:R-:W1:Y:S02]  /*1480*/  LDC.64 R4, c[0x0][0xc88] ;  /* 0x00032200ff047b82 */ /* 0x005e640000000a00 */
[----:B-1----:R-:W-:-:S05]  /*1490*/  IMAD.WIDE R4, R35, 0x4, R4 ;  /* 0x0000000423047825 */ /* 0x002fca00078e0204 */
[----:B------:R-:W0:Y:S01]  /*14a0*/  LDG.E R11, desc[UR38][R4.64] ;  /* 0x00000026040b7981 */ /* 0x000e22000c1e1900 */
[----:B------:R-:W-:Y:S05]  /*14b0*/  YIELD ;  /* 0x0000000000007946 */ /* 0x000fea0003800000 */
[----:B------:R-:W-:Y:S01]  /*14c0*/  ULDC.64 UR4, c[0x0][0xa28] ;  /* 0x00028a0000047ab9 */ /* 0x000fe20000000a00 */
[----:B------:R-:W-:Y:S01]  /*14d0*/  ULDC.64 UR8, c[0x0][0xa18] ;  /* 0x0002860000087ab9 */ /* 0x000fe20000000a00 */
[----:B------:R-:W-:Y:S01]  /*14e0*/  ISETP.NE.U32.AND P1, PT, RZ, UR4, PT ;  /* 0x00000004ff007c0c */ /* 0x000fe2000bf25070 */
[----:B------:R-:W-:Y:S01]  /*14f0*/  IMAD.MOV.U32 R3, RZ, RZ, RZ ;  /* 0x000000ffff037224 */ /* 0x000fe200078e00ff */
[----:B------:R-:W-:Y:S01]  /*1500*/  ULDC.64 UR6, c[0x0][0xa08] ;  /* 0x0002820000067ab9 */ /* 0x000fe20000000a00 */
[----:B------:R-:W-:-:S02]  /*1510*/  MOV R79, RZ ;  /* 0x000000ff004f7202 */ /* 0x000fc40000000f00 */
[----:B------:R-:W-:Y:S02]  /*1520*/  ISETP.NE.AND.EX P1, PT, RZ, UR5, PT, P1 ;  /* 0x00000005ff007c0c */ /* 0x000fe4000bf25310 */
[----:B------:R-:W-:-:S04]  /*1530*/  ISETP.NE.U32.AND P0, PT, RZ, UR6, PT ;  /* 0x00000006ff007c0c */ /* 0x000fc8000bf05070 */
[----:B------:R-:W-:Y:S02]  /*1540*/  ISETP.NE.AND.EX P0, PT, RZ, UR7, PT, P0 ;  /* 0x00000007ff007c0c */ /* 0x000fe4000bf05300 */
[----:B0-----:R-:W-:Y:S01]  /*1550*/  SHF.R.S32.HI R0, RZ, 0x1f, R11 ;  /* 0x0000001fff007819 */ /* 0x001fe2000001140b */
[----:B------:R-:W-:-:S04]  /*1560*/  IMAD.SHL.U32 R30, R11, 0x4, RZ ;  /* 0x000000040b1e7824 */ /* 0x000fc800078e00ff */
[C---:B------:R-:W-:Y:S01]  /*1570*/  @P1 LEA R6, P2, R11.reuse, UR4, 0x2 ;  /* 0x000000040b061c11 */ /* 0x040fe2000f8410ff */
[----:B------:R0:W-:Y:S01]  /*1580*/  STL [R1+0x6c], R11 ;  /* 0x00006c0b01007387 */ /* 0x0001e20000100800 */
[C-C-:B------:R-:W-:Y:S02]  /*1590*/  SHF.L.U64.HI R31, R11.reuse, 0x2, R0.reuse ;  /* 0x000000020b1f7819 */ /* 0x140fe40000010200 */
[----:B----4-:R-:W-:Y:S02]  /*15a0*/  @P1 LEA.HI.X R7, R11, UR5, R0, 0x2, P2 ;  /* 0x000000050b071c11 */ /* 0x010fe400090f1400 */
[----:B------:R-:W-:Y:S01]  /*15b0*/  ISETP.NE.U32.AND P2, PT, RZ, UR8, PT ;  /* 0x00000008ff007c0c */ /* 0x000fe2000bf45070 */
[----:B------:R-:W-:Y:S01]  /*15c0*/  ULDC UR4, c[0x0][0x288] ;  /* 0x0000a20000047ab9 */ /* 0x000fe20000000800 */
[----:B------:R-:W-:Y:S01]  /*15d0*/  IADD3 R8, P3, R30, UR6, RZ ;  /* 0x000000061e087c10 */ /* 0x000fe2000ff7e0ff */
[----:B------:R0:W5:Y:S01]  /*15e0*/  @P1 LDG.E R3, desc[UR38][R6.64] ;  /* 0x0000002606031981 */ /* 0x000162000c1e1900 */
[----:B------:R-:W-:Y:S01]  /*15f0*/  ISETP.NE.AND.EX P2, PT, RZ, UR9, PT, P2 ;  /* 0x00000009ff007c0c */ /* 0x000fe2000bf45320 */
[----:B------:R-:W-:Y:S01]  /*1600*/  IMAD.U32 R10, RZ, RZ, UR4 ;  /* 0x00000004ff0a7e24 */ /* 0x000fe2000f8e00ff */
[----:B------:R-:W-:Y:S01]  /*1610*/  IADD3.X R9, R31, UR7, RZ, P3, !PT ;  /* 0x000000071f097c10 */ /* 0x000fe20009ffe4ff */
[----:B------:R-:W-:-:S04]  /*1620*/  ULDC.64 UR4, c[0x0][0x418] ;  /* 0x0001060000047ab9 */ /* 0x000fc80000000a00 */
[----:B------:R0:W5:Y:S06]  /*1630*/  @P0 LDG.E R79, desc[UR38][R8.64] ;  /* 0x00000026084f0981 */ /* 0x00016c000c1e1900 */
[----:B------:R-:W-:-:S04]  /*1640*/  @P2 IADD3 R4, P1, R30, UR8, RZ ;  /* 0x000000081e042c10 */ /* 0x000fc8000ff3e0ff */
[----:B------:R-:W-:-:S05]  /*1650*/  @P2 IADD3.X R5, R31, UR9, RZ, P1, !PT ;  /* 0x000000091f052c10 */ /* 0x000fca0008ffe4ff */
[----:B------:R-:W2:Y:S01]  /*1660*/  @P2 LDG.E R10, desc[UR38][R4.64] ;  /* 0x00000026040a2981 */ /* 0x000ea2000c1e1900 */
        /* <DEDUP_REMOVED lines=8> */
[----:B------:R-:W-:Y:S02]  /*16f0*/  IMAD.U32 R28, RZ, RZ, UR4 ;  /* 0x00000004ff1c7e24 */ /* 0x000fe4000f8e00ff */
[----:B------:R-:W-:Y:S01]  /*1700*/  IMAD.MOV.U32 R25, RZ, RZ, R11 ;  /* 0x000000ffff197224 */ /* 0x000fe200078e000b */
[----:B--2---:R0:W-:Y:S01]  /*1710*/  STL [R1+0x48], R10 ;  /* 0x0000480a01007387 */ /* 0x0041e20000100800 */
[----:B---3--:R-:W-:Y:S05]  /*1720*/  @P2 BRA `(.L_x_12308) ;  /* 0x0000000000282947 */ /* 0x008fea0003800000 */
        /* <DEDUP_REMOVED lines=8> */
[----:B--2---:R-:W-:-:S05]  /*17b0*/  IMAD.IADD R10, R7, 0x1, -R0 ;  /* 0x00000001070a7824 */ /* 0x004fca00078e0a00 */
[----:B------:R1:W-:Y:S02]  /*17c0*/  STL [R1+0x48], R10 ;  /* 0x0000480a01007387 */ /* 0x0003e40000100800 */
.L_x_12308:
[----:B------:R-:W-:Y:S01]  /*17d0*/  ULDC.64 UR4, c[0x0][0xa20] ;  /* 0x0002880000047ab9 */ /* 0x000fe20000000a00 */
[----:B------:R2:W-:Y:S01]  /*17e0*/  STL [R1+0x70], R34 ;  /* 0x0000702201007387 */ /* 0x0005e20000100800 */
[----:B------:R-:W-:-:S04]  /*17f0*/  ISETP.NE.U32.AND P1, PT, RZ, UR4, PT ;  /* 0x00000004ff007c0c */ /* 0x000fc8000bf25070 */
[----:B------:R-:W-:-:S13]  /*1800*/  ISETP.NE.AND.EX P1, PT, RZ, UR5, PT, P1 ;  /* 0x00000005ff007c0c */ /* 0x000fda000bf25310 */
[----:B--2---:R-:W-:Y:S05]  /*1810*/  @!P1 BRA `(.L_x_12309) ;  /* 0x0000000000109947 */ /* 0x004fea0003800000 */
[----:B------:R-:W-:-:S04]  /*1820*/  IADD3 R28, P0, R30, UR4, RZ ;  /* 0x000000041e1c7c10 */ /* 0x000fc8000ff1e0ff */
[----:B------:R-:W-:-:S05]  /*1830*/  IADD3.X R29, R31, UR5, RZ, P0, !PT ;  /* 0x000000051f1d7c10 */ /* 0x000fca00087fe4ff */
[----:B------:R2:W5:Y:S01]  /*1840*/  LDG.E R28, desc[UR38][R28.64] ;  /* 0x000000261c1c7981 */ /* 0x000562000c1e1900 */
[----:B------:R-:W-:Y:S05]  /*1850*/  BRA `(.L_x_12310) ;  /* 0x0000000000107947 */ /* 0x000fea0003800000 */
.L_x_12309:
[----:B------:R-:W-:Y:S05]  /*1860*/  @!P0 BRA `(.L_x_12310) ;  /* 0x00000000000c8947 */ /* 0x000fea0003800000 */
[----:B------:R-:W2:Y:S04]  /*1870*/  LDG.E R5, desc[UR38][R8.64] ;  /* 0x0000002608057981 */ /* 0x000ea8000c1e1900 */
[----:B------:R-:W2:Y:S02]  /*1880*/  LDG.E R28, desc[UR38][R8.64+0x4] ;  /* 0x00000426081c7981 */ /* 0x000ea4000c1e1900 */
[----:B--2---:R-:W-:-:S07]  /*1890*/  IMAD.IADD R28, R28, 0x1, -R5 ;  /* 0x000000011c1c7824 */ /* 0x004fce00078e0a05 */
.L_x_12310:
[----:B------:R-:W-:Y:S01]  /*18a0*/  ULDC.64 UR4, c[0x0][0xa10] ;  /* 0x0002840000047ab9 */ /* 0x000fe20000000a00 */
[----:B0-----:R-:W0:Y:S01]  /*18b0*/  LDC R8, c[0x0][0x448] ;  /* 0x00011200ff087b82 */ /* 0x001e220000000800 */
[----:B------:R-:W-:-:S04]  /*18c0*/  ISETP.NE.U32.AND P0, PT, RZ, UR4, PT ;  /* 0x00000004ff007c0c */ /* 0x000fc8000bf05070 */
[----:B------:R-:W-:Y:S01]  /*18d0*/  ISETP.NE.AND.EX P0, PT, RZ, UR5, PT, P0 ;  /* 0x00000005ff007c0c */ /* 0x000fe2000bf05300 */
[----:B------:R-:W-:-:S12]  /*18e0*/  ULDC.64 UR4, c[0x0][0xa30] ;  /* 0x00028c0000047ab9 */ /* 0x000fd80000000a00 */
[----:B------:R-:W3:Y:S02]  /*18f0*/  @P0 LDC.64 R4, c[0x0][0xa10] ;  /* 0x00028400ff040b82 */ /* 0x000ee40000000a00 */
[----:B---3--:R-:W-:-:S05]  /*1900*/  @P0 IMAD.WIDE R4, R25, 0x4, R4 ;  /* 0x0000000419040825 */ /* 0x008fca00078e0204 */
        /* <DEDUP_REMOVED lines=8> */
[----:B0-----:R-:W-:Y:S01]  /*1990*/  ISETP.NE.AND P1, PT, R8, 0x1, PT ;  /* 0x000000010800780c */ /* 0x001fe20003f25270 */
[----:B------:R-:W-:Y:S02]  /*19a0*/  IMAD R12, R33, 0xc0, RZ ;  /* 0x000000c0210c7824 */ /* 0x000fe400078e02ff */
[----:B------:R-:W-:-:S03]  /*19b0*/  IMAD.IADD R8, R28, 0x1, -R3 ;  /* 0x000000011c087824 */ /* 0x000fc600078e0a03 */
[----:B----4-:R-:W-:Y:S01]  /*19c0*/  IADD3 R4, R12, 0xbf, RZ ;  /* 0x000000bf0c047810 */ /* 0x010fe20007ffe0ff */
[----:B------:R-:W-:Y:S01]  /*19d0*/  IMAD.MOV R74, RZ, RZ, -R8 ;  /* 0x000000ffff4a7224 */ /* 0x000fe200078e0a08 */
[----:B------:R0:W-:Y:S04]  /*19e0*/  STL [R1+0x54], R12 ;  /* 0x0000540c01007387 */ /* 0x0001e80000100800 */
[----:B------:R-:W-:Y:S01]  /*19f0*/  VIMNMX R74, RZ, R74, !PT ;  /* 0x0000004aff4a7248 */ /* 0x000fe20007fe0100 */
[----:B------:R-:W4:Y:S08]  /*1a00*/  @P1 LDC R11, c[0x0][0x44c] ;  /* 0x00011300ff0b1b82 */ /* 0x000f300000000800 */
[----:B------:R-:W2:Y:S01]  /*1a10*/  @P1 LDC R5, c[0x0][0x450] ;  /* 0x00011400ff051b82 */ /* 0x000ea20000000800 */
[----:B---3--:R-:W-:-:S02]  /*1a20*/  @P0 IMAD.IADD R24, R9, 0x1, -R0 ;  /* 0x0000000109180824 */ /* 0x008fc400078e0a00 */
[----:B----4-:R-:W-:-:S04]  /*1a30*/  @P1 IMAD.HI.U32 R0, R4, R11, RZ ;  /* 0x0000000b04001227 */ /* 0x010fc800078e00ff */
[----:B-1----:R-:W-:Y:S01]  /*1a40*/  IMAD.IADD R6, R8, 0x1, R24 ;  /* 0x0000000108067824 */ /* 0x002fe200078e0218 */
[----:B--2---:R-:W-:-:S03]  /*1a50*/  @P1 SHF.R.U32.HI R4, RZ, R5, R0 ;  /* 0x00000005ff041219 */ /* 0x004fc60000011600 */
[C---:B------:R-:W-:Y:S01]  /*1a60*/  VIADD R0, R6.reuse, 0x7f ;  /* 0x0000007f06007836 */ /* 0x040fe20000000000 */
[----:B------:R-:W-:Y:S01]  /*1a70*/  IADD3 R101, R6, 0x80, -R10 ;  /* 0x0000008006657810 */ /* 0x000fe20007ffe80a */
[----:B------:R0:W-:Y:S03]  /*1a80*/  STL [R1+0x58], R6 ;  /* 0x0000580601007387 */ /* 0x0001e60000100800 */
        /* <DEDUP_REMOVED lines=40> */
.L_x_12313:
[----:B------:R-:W-:Y:S05]  /*1d10*/  BSYNC B6 ;  /* 0x0000000000067941 */ /* 0x000fea0003800000 */
.L_x_12312:
        /* <DEDUP_REMOVED lines=20> */
.L_x_12315:
[----:B------:R-:W-:Y:S05]  /*1e60*/  BSYNC B6 ;  /* 0x0000000000067941 */ /* 0x000fea0003800000 */
.L_x_12314:
[----:B------:R-:W2:Y:S04]  /*1e70*/  LDL.64 R38, [R1] ;  /* 0x0000000001267983 */ /* 0x000ea80000100a00 */
[----:B------:R-:W2:Y:S01]  /*1e80*/  LDL.64 R36, [R1] ;  /* 0x0000000001247983 */ /* 0x000ea20000100a00 */
[----:B------:R-:W-:Y:S01]  /*1e90*/  IMAD.IADD R79, R79, 0x1, R28 ;  /* 0x000000014f4f7824 */ /* 0x000fe200078e021c */
[----:B------:R-:W-:Y:S01]  /*1ea0*/  ULDC.64 UR4, c[0x0][0x9f8] ;  /* 0x00027e0000047ab9 */ /* 0x000fe20000000a00 */
[----:B------:R-:W0:Y:S01]  /*1eb0*/  LDC.64 R86, c[0x0][0x408] ;  /* 0x00010200ff567b82 */ /* 0x000e220000000a00 */
[----:B------:R-:W-:Y:S01]  /*1ec0*/  ISETP.NE.U32.AND P0, PT, RZ, UR4, PT ;  /* 0x00000004ff007c0c */ /* 0x000fe2000bf05070 */
[----:B------:R-:W1:Y:S03]  /*1ed0*/  S2R R20, SR_TID.X ;  /* 0x0000000000147919 */ /* 0x000e660000002100 */
[----:B------:R-:W-:Y:S01]  /*1ee0*/  ISETP.NE.AND.EX P0, PT, RZ, UR5, PT, P0 ;  /* 0x00000005ff007c0c */ /* 0x000fe2000bf05300 */
[----:B------:R-:W-:-:S02]  /*1ef0*/  VIADD R0, R16, 0x10 ;  /* 0x0000001010007836 */ /* 0x000fc40000000000 */
[----:B------:R-:W3:Y:S01]  /*1f00*/  LDC.64 R8, c[0x0][0x3f8] ;  /* 0x0000fe00ff087b82 */ /* 0x000ee20000000a00 */
[----:B------:R-:W-:-:S07]  /*1f10*/  SHF.R.S32.HI R7, RZ, 0x1f, R141 ;  /* 0x0000001fff077819 */ /* 0x000fce000001148d */
[----:B------:R-:W4:Y:S02]  /*1f20*/  LDC R99, c[0x0][0x3f4] ;  /* 0x0000fd00ff637b82 */ /* 0x000f240000000800 */
[----:B------:R-:W-:-:S04]  /*1f30*/  @P0 IADD3 R4, P1, R30, UR4, RZ ;  /* 0x000000041e040c10 */ /* 0x000fc8000ff3e0ff */
[----:B------:R-:W-:-:S05]  /*1f40*/  @P0 IADD3.X R5, R31, UR5, RZ, P1, !PT ;  /* 0x000000051f050c10 */ /* 0x000fca0008ffe4ff */
[----:B------:R0:W3:Y:S01]  /*1f50*/  @P0 LDG.E R25, desc[UR38][R4.64] ;  /* 0x0000002604190981 */ /* 0x0000e2000c1e1900 */
[----:B-1----:R-:W-:-:S04]  /*1f60*/  SHF.R.U32.HI R21, RZ, 0x7, R20 ;  /* 0x00000007ff157819 */ /* 0x002fc80000011614 */
[----:B------:R-:W-:-:S13]  /*1f70*/  ISETP.NE.AND P6, PT, R21, 0x1, PT ;  /* 0x000000011500780c */ /* 0x000fda0003fc5270 */
[----:B------:R-:W-:Y:S05]  /*1f80*/  @!P6 WARPSYNC.ALL ;  /* 0x000000000000e948 */ /* 0x000fea0003800000 */
[----:B------:R-:W-:Y:S01]  /*1f90*/  ULDC UR4, c[0x0][0x2f4] ;  /* 0x0000bd0000047ab9 */ /* 0x000fe20000000800 */
[----:B--2---:R-:W-:-:S05]  /*1fa0*/  IMAD.MOV.U32 R36, RZ, RZ, R38 ;  /* 0x000000ffff247224 */ /* 0x004fca00078e0026 */
[----:B------:R-:W-:-:S05]  /*1fb0*/  SHF.R.S32.HI R37, RZ, 0x1f, R36 ;  /* 0x0000001fff257819 */ /* 0x000fca0000011424 */
[----:B------:R1:W-:Y:S04]  /*1fc0*/  STL [R1+0x4], R37 ;  /* 0x0000042501007387 */ /* 0x0003e80000100800 */
[----:B------:R-:W2:Y:S04]  /*1fd0*/  LDL R28, [R1+0xc] ;  /* 0x00000c00011c7983 */ /* 0x000ea80000100800 */
[----:B------:R-:W2:Y:S01]  /*1fe0*/  LDL R29, [R1+0x60] ;  /* 0x00006000011d7983 */ /* 0x000ea20000100800 */
[----:B------:R-:W-:Y:S02]  /*1ff0*/  ISETP.GE.AND P1, PT, R0, UR4, PT ;  /* 0x0000000400007c0c */ /* 0x000fe4000bf26270 */
[----:B------:R-:W-:-:S02]  /*2000*/  ISETP.GE.AND P0, PT, R16, UR4, PT ;  /* 0x0000000410007c0c */ /* 0x000fc4000bf06270 */
[----:B------:R-:W-:Y:S02]  /*2010*/  SEL R6, RZ, 0xffffffff, P1 ;  /* 0xffffffffff067807 */ /* 0x000fe40000800000 */
[----:B------:R-:W-:-:S03]  /*2020*/  SEL R3, RZ, 0x1, P0 ;  /* 0x00000001ff037807 */ /* 0x000fc60000000000 */
[----:B------:R-:W-:-:S05]  /*2030*/  IMAD.SHL.U32 R6, R6, 0x2, RZ ;  /* 0x0000000206067824 */ /* 0x000fca00078e00ff */
[----:B------:R-:W-:Y:S02]  /*2040*/  LOP3.LUT R6, R6, 0x2, R3, 0xe2, !PT ;  /* 0x0000000206067812 */ /* 0x000fe400078ee203 */
[----:B------:R-:W-:Y:S01]  /*2050*/  IADD3 R3, R16, 0x20, RZ ;  /* 0x0000002010037810 */ /* 0x000fe20007ffe0ff */
[----:B0-----:R-:W-:Y:S01]  /*2060*/  IMAD R4, R7, R86, RZ ;  /* 0x0000005607047224 */ /* 0x001fe200078e02ff */
[----:B------:R-:W-:Y:S02]  /*2070*/  ISETP.GE.AND P1, PT, R136, UR4, PT ;  /* 0x0000000488007c0c */ /* 0x000fe4000bf26270 */
[----:B------:R-:W-:Y:S01]  /*2080*/  ISETP.GE.AND P0, PT, R3, UR4, PT ;  /* 0x0000000403007c0c */ /* 0x000fe2000bf06270 */
[----:B------:R-:W-:Y:S01]  /*2090*/  IMAD R11, R141, R87, R4 ;  /* 0x000000578d0b7224 */ /* 0x000fe200078e0204 */
[----:B------:R-:W-:Y:S02]  /*20a0*/  SEL R4, RZ, 0x8, P1 ;  /* 0x00000008ff047807 */ /* 0x000fe40000800000 */
[----:B------:R-:W-:-:S02]  /*20b0*/  SEL R5, RZ, 0x4, P0 ;  /* 0x00000004ff057807 */ /* 0x000fc40000000000 */
[----:B------:R-:W-:Y:S02]  /*20c0*/  ISETP.GE.AND P0, PT, R22, UR4, PT ;  /* 0x0000000416007c0c */ /* 0x000fe4000bf06270 */
[----:B------:R-:W-:Y:S02]  /*20d0*/  LOP3.LUT R4, R4, R6, R5, 0xfe, !PT ;  /* 0x0000000604047212 */ /* 0x000fe400078efe05 */
[----:B------:R-:W-:Y:S01]  /*20e0*/  SEL R5, RZ, 0x10, P0 ;  /* 0x00000010ff057807 */ /* 0x000fe20000000000 */
[CC--:B------:R-:W-:Y:S01]  /*20f0*/  IMAD.WIDE.U32 R72, R141.reuse, R86.reuse, R16 ;  /* 0x000000568d487225 */ /* 0x0c0fe200078e0010 */
[----:B----4-:R-:W-:Y:S02]  /*2100*/  ISETP.GE.AND P0, PT, R16, R99, PT ;  /* 0x000000631000720c */ /* 0x010fe40003f06270 */
[----:B------:R-:W-:Y:S01]  /*2110*/  LOP3.LUT R30, R4, R5, RZ, 0xfc, !PT ;  /* 0x00000005041e7212 */ /* 0x000fe200078efcff */
[----:B------:R-:W-:Y:S01]  /*2120*/  IMAD.WIDE.U32 R70, R141, R86, R36 ;  /* 0x000000568d467225 */ /* 0x000fe200078e0024 */
[----:B------:R-:W-:-:S03]  /*2130*/  ISETP.GE.AND P2, PT, R3, R99, PT ;  /* 0x000000630300720c */ /* 0x000fc60003f46270 */
[----:B---3--:R-:W-:Y:S01]  /*2140*/  IMAD R4, R7, R8, RZ ;  /* 0x0000000807047224 */ /* 0x008fe200078e02ff */
[----:B------:R-:W-:Y:S01]  /*2150*/  ISETP.GE.AND P3, PT, R0, R99, PT ;  /* 0x000000630000720c */ /* 0x000fe20003f66270 */
[----:B------:R-:W-:Y:S01]  /*2160*/  IMAD.IADD R73, R73, 0x1, R11 ;  /* 0x0000000149497824 */ /* 0x000fe200078e020b */
[----:B------:R-:W-:Y:S01]  /*2170*/  SEL R5, R99, RZ, P0 ;  /* 0x000000ff63057207 */ /* 0x000fe20000000000 */
[----:B------:R-:W-:Y:S02]  /*2180*/  IMAD.IADD R71, R11, 0x1, R71 ;  /* 0x000000010b477824 */ /* 0x000fe400078e0247 */
[----:B------:R-:W-:Y:S01]  /*2190*/  IMAD R11, R141, R9, R4 ;  /* 0x000000098d0b7224 */ /* 0x000fe200078e0204 */
[C---:B------:R-:W-:Y:S02]  /*21a0*/  SEL R4, R99.reuse, RZ, P2 ;  /* 0x000000ff63047207 */ /* 0x040fe40001000000 */
[----:B------:R-:W-:Y:S01]  /*21b0*/  SEL R7, R99, RZ, P3 ;  /* 0x000000ff63077207 */ /* 0x000fe20001800000 */
[----:B------:R-:W-:-:S02]  /*21c0*/  IMAD.IADD R5, R16, 0x1, R5 ;  /* 0x0000000110057824 */ /* 0x000fc400078e0205 */
[----:B------:R-:W-:Y:S01]  /*21d0*/  IMAD.WIDE.U32 R68, R141, R8, R16 ;  /* 0x000000088d447225 */ /* 0x000fe200078e0010 */
[----:B------:R-:W-:-:S03]  /*21e0*/  IADD3 R10, R0, R7, RZ ;  /* 0x00000007000a7210 */ /* 0x000fc60007ffe0ff */
[----:B------:R-:W-:-:S04]  /*21f0*/  IMAD.WIDE.U32 R66, R141, R8, R36 ;  /* 0x000000088d427225 */ /* 0x000fc800078e0024 */
[----:B------:R-:W-:Y:S01]  /*2200*/  IMAD.IADD R12, R3, 0x1, R4 ;  /* 0x00000001030c7824 */ /* 0x000fe200078e0204 */
[----:B------:R-:W-:Y:S01]  /*2210*/  SHF.R.S32.HI R6, RZ, 0x1f, R5 ;  /* 0x0000001fff067819 */ /* 0x000fe20000011405 */
[----:B------:R-:W-:Y:S02]  /*2220*/  IMAD.IADD R69, R69, 0x1, R11 ;  /* 0x0000000145457824 */ /* 0x000fe400078e020b */
[----:B------:R-:W-:Y:S01]  /*2230*/  IMAD.IADD R67, R11, 0x1, R67 ;  /* 0x000000010b437824 */ /* 0x000fe200078e0243 */
[----:B------:R-:W-:Y:S02]  /*2240*/  SHF.R.S32.HI R11, RZ, 0x1f, R10 ;  /* 0x0000001fff0b7819 */ /* 0x000fe4000001140a */
[----:B------:R-:W-:Y:S02]  /*2250*/  SHF.R.S32.HI R13, RZ, 0x1f, R12 ;  /* 0x0000001fff0d7819 */ /* 0x000fe4000001140c */
[CC--:B------:R-:W-:Y:S02]  /*2260*/  LEA.HI R4, R6.reuse, R5.reuse, RZ, 0x3 ;  /* 0x0000000506047211 */ /* 0x0c0fe400078f18ff */
[----:B------:R-:W-:-:S02]  /*2270*/  LEA.HI R7, R6, R5, RZ, 0x5 ;  /* 0x0000000506077211 */ /* 0x000fc400078f28ff */
[----:B------:R-:W-:Y:S02]  /*2280*/  LEA.HI R5, R11, R10, RZ, 0x3 ;  /* 0x0000000a0b057211 */ /* 0x000fe400078f18ff */
[----:B------:R-:W-:Y:S02]  /*2290*/  LEA.HI R6, R13, R12, RZ, 0x3 ;  /* 0x0000000c0d067211 */ /* 0x000fe400078f18ff */
[----:B------:R-:W-:Y:S02]  /*22a0*/  LEA.HI R11, R11, R10, RZ, 0x5 ;  /* 0x0000000a0b0b7211 */ /* 0x000fe400078f28ff */
[----:B------:R-:W-:Y:S01]  /*22b0*/  LEA.HI R13, R13, R12, RZ, 0x5 ;  /* 0x0000000c0d0d7211 */ /* 0x000fe200078f28ff */
[----:B------:R-:W-:Y:S01]  /*22c0*/  IMAD.SHL.U32 R10, R7, 0x80, RZ ;  /* 0x00000080070a7824 */ /* 0x000fe200078e00ff */
[----:B------:R-:W-:Y:S01]  /*22d0*/  LOP3.LUT R7, R157, 0x18, R4, 0xf8, !PT ;  /* 0x000000189d077812 */ /* 0x000fe200078ef804 */
[----:B------:R-:W-:Y:S01]  /*22e0*/  IMAD.SHL.U32 R12, R11, 0x80, RZ ;  /* 0x000000800b0c7824 */ /* 0x000fe200078e00ff */
[----:B------:R-:W-:Y:S01]  /*22f0*/  SHF.R.U32.HI R20, RZ, 0x3, R157 ;  /* 0x00000003ff147819 */ /* 0x000fe2000001169d */
[----:B------:R-:W-:Y:S01]  /*2300*/  IMAD.SHL.U32 R14, R13, 0x80, RZ ;  /* 0x000000800d0e7824 */ /* 0x000fe200078e00ff */
[----:B------:R-:W-:-:S02]  /*2310*/  LOP3.LUT R11, R157, 0x18, R5, 0xf8, !PT ;  /* 0x000000189d0b7812 */ /* 0x000fc400078ef805 */
[----:B------:R-:W-:Y:S02]  /*2320*/  LOP3.LUT R13, R157, 0x18, R6, 0xf8, !PT ;  /* 0x000000189d0d7812 */ /* 0x000fe400078ef806 */
[----:B------:R-:W-:Y:S02]  /*2330*/  LOP3.LUT R10, R10, 0xfffff000, RZ, 0xc0, !PT ;  /* 0xfffff0000a0a7812 */ /* 0x000fe400078ec0ff */
[-C--:B------:R-:W-:Y:S02]  /*2340*/  LOP3.LUT R7, R7, R20.reuse, RZ, 0x3c, !PT ;  /* 0x0000001407077212 */ /* 0x080fe400078e3cff */
[----:B------:R-:W-:Y:S02]  /*2350*/  LOP3.LUT R12, R12, 0xfffff000, RZ, 0xc0, !PT ;  /* 0xfffff0000c0c7812 */ /* 0x000fe400078ec0ff */
[----:B------:R-:W-:Y:S02]  /*2360*/  LOP3.LUT R11, R11, R20, RZ, 0x3c, !PT ;  /* 0x000000140b0b7212 */ /* 0x000fe400078e3cff */
[----:B------:R-:W-:-:S02]  /*2370*/  LOP3.LUT R14, R14, 0xfffff000, RZ, 0xc0, !PT ;  /* 0xfffff0000e0e7812 */ /* 0x000fc400078ec0ff */
[----:B------:R-:W-:Y:S02]  /*2380*/  LOP3.LUT R13, R13, R20, RZ, 0x3c, !PT ;  /* 0x000000140d0d7212 */ /* 0x000fe400078e3cff */
[----:B------:R-:W-:-:S04]  /*2390*/  LOP3.LUT R23, R23, 0xfffffffe, RZ, 0xc0, !PT ;  /* 0xfffffffe17177812 */ /* 0x000fc800078ec0ff */
[----:B------:R-:W-:-:S04]  /*23a0*/  @P3 LOP3.LUT R23, R23, 0x1, RZ, 0xfc, !PT ;  /* 0x0000000117173812 */ /* 0x000fc800078efcff */
[----:B------:R-:W-:-:S04]  /*23b0*/  LOP3.LUT R23, R23, 0xfffffffd, RZ, 0xc0, !PT ;  /* 0xfffffffd17177812 */ /* 0x000fc800078ec0ff */
[----:B------:R-:W-:Y:S02]  /*23c0*/  @P2 LOP3.LUT R23, R23, 0x2, RZ, 0xfc, !PT ;  /* 0x0000000217172812 */ /* 0x000fe400078efcff */
[----:B-----5:R-:W-:Y:S02]  /*23d0*/  SHF.R.S32.HI R15, RZ, 0x1f, R97 ;  /* 0x0000001fff0f7819 */ /* 0x020fe40000011461 */
[----:B------:R-:W-:-:S03]  /*23e0*/  LOP3.LUT R23, R23, 0xfffffffb, RZ, 0xc0, !PT ;  /* 0xfffffffb17177812 */ /* 0x000fc600078ec0ff */
[----:B------:R-:W-:Y:S02]  /*23f0*/  IMAD R20, R15, R86, RZ ;  /* 0x000000560f147224 */ /* 0x000fe400078e02ff */
[----:B------:R-:W-:-:S04]  /*2400*/  IMAD.WIDE.U32 R68, R97, R8, R68 ;  /* 0x0000000861447225 */ /* 0x000fc800078e0044 */
[----:B------:R-:W-:Y:S01]  /*2410*/  VIADD R100, R21, 0x8 ;  /* 0x0000000815647836 */ /* 0x000fe20000000000 */
[----:B------:R-:W-:Y:S01]  /*2420*/  LOP3.LUT R21, R5, 0xfffffff8, RZ, 0xc0, !PT ;  /* 0xfffffff805157812 */ /* 0x000fe200078ec0ff */
[----:B------:R-:W-:Y:S01]  /*2430*/  IMAD.WIDE.U32 R72, R97, R86, R72 ;  /* 0x0000005661487225 */ /* 0x000fe200078e0048 */
[----:B------:R-:W-:-:S03]  /*2440*/  SHF.L.U64.HI R90, R8, 0x7, R9 ;  /* 0x00000007085a7819 */ /* 0x000fc60000010209 */
[----:B------:R-:W-:-:S04]  /*2450*/  IMAD.WIDE.U32 R70, R97, R86, R70 ;  /* 0x0000005661467225 */ /* 0x000fc800078e0046 */
[----:B------:R-:W-:Y:S01]  /*2460*/  IMAD.WIDE.U32 R66, R97, R8, R66 ;  /* 0x0000000861427225 */ /* 0x000fe200078e0042 */
[----:B------:R-:W-:-:S03]  /*2470*/  SHF.R.S32.HI R92, RZ, 0x1f, R21 ;  /* 0x0000001fff5c7819 */ /* 0x000fc60000011415 */
[----:B------:R-:W-:Y:S01]  /*2480*/  IMAD.SHL.U32 R99, R99, 0x2, RZ ;  /* 0x0000000263637824 */ /* 0x000fe200078e00ff */
[--C-:B--2---:R-:W-:Y:S02]  /*2490*/  IADD3 R96, R7, R10, R28.reuse ;  /* 0x0000000a07607210 */ /* 0x104fe40007ffe01c */
[--C-:B------:R-:W-:Y:S02]  /*24a0*/  IADD3 R95, R11, R12, R28.reuse ;  /* 0x0000000c0b5f7210 */ /* 0x100fe40007ffe01c */
[----:B------:R-:W-:Y:S02]  /*24b0*/  IADD3 R94, R13, R14, R28 ;  /* 0x0000000e0d5e7210 */ /* 0x000fe40007ffe01c */
[----:B------:R-:W0:Y:S01]  /*24c0*/  S2R R28, SR_TID.X ;  /* 0x00000000001c7919 */ /* 0x000e220000002100 */
[----:B------:R-:W-:Y:S01]  /*24d0*/  @!P6 BAR.SYNC.DEFER_BLOCKING 0x9, 0x100 ;  /* 0x024400000000eb1d */ /* 0x000fe20000010000 */
[----:B------:R-:W-:Y:S01]  /*24e0*/  LOP3.LUT P1, RZ, R29, 0x2, RZ, 0xc0, !PT ;  /* 0x000000021dff7812 */ /* 0x000fe2000782c0ff */
[----:B------:R-:W-:-:S02]  /*24f0*/  IMAD R10, R15, R8, RZ ;  /* 0x000000080f0a7224 */ /* 0x000fc400078e02ff */
[C---:B------:R-:W-:Y:S02]  /*2500*/  IMAD R11, R97.reuse, R87, R20 ;  /* 0x00000057610b7224 */ /* 0x040fe400078e0214 */
[----:B------:R-:W-:-:S08]  /*2510*/  IMAD R75, R97, R9, R10 ;  /* 0x00000009614b7224 */ /* 0x000fd000078e020a */
[----:B------:R-:W-:Y:S02]  /*2520*/  @P1 LOP3.LUT R23, R23, 0x4, RZ, 0xfc, !PT ;  /* 0x0000000417171812 */ /* 0x000fe400078efcff */
[----:B------:R-:W-:Y:S01]  /*2530*/  ISETP.GE.AND P1, PT, R137, UR4, PT ;  /* 0x0000000489007c0c */ /* 0x000fe2000bf26270 */
[----:B0-----:R-:W-:-:S05]  /*2540*/  VIADD R32, R28, 0xffffff80 ;  /* 0xffffff801c207836 */ /* 0x001fca0000000000 */
[----:B------:R-:W-:-:S04]  /*2550*/  LEA.HI R28, R32, R32, RZ, 0x1 ;  /* 0x00000020201c7211 */ /* 0x000fc800078f08ff */
[----:B------:R-:W-:Y:S02]  /*2560*/  LOP3.LUT R28, R28, 0xfffffffe, RZ, 0xc0, !PT ;  /* 0xfffffffe1c1c7812 */ /* 0x000fe400078ec0ff */
[----:B------:R-:W-:-:S03]  /*2570*/  SEL R29, RZ, 0x20, P1 ;  /* 0x00000020ff1d7807 */ /* 0x000fc60000800000 */
[----:B------:R-:W-:Y:S01]  /*2580*/  IMAD.IADD R28, R32, 0x1, -R28 ;  /* 0x00000001201c7824 */ /* 0x000fe200078e0a1c */
[----:B------:R-:W-:Y:S02]  /*2590*/  LOP3.LUT R20, R4, 0xfffffff8, RZ, 0xc0, !PT ;  /* 0xfffffff804147812 */ /* 0x000fe400078ec0ff */
[----:B------:R-:W-:Y:S01]  /*25a0*/  LOP3.LUT R29, R30, R29, RZ, 0xfc, !PT ;  /* 0x0000001d1e1d7212 */ /* 0x000fe200078efcff */
[----:B------:R-:W-:Y:S01]  /*25b0*/  IMAD R10, R28, 0xc0, R141 ;  /* 0x000000c01c0a7824 */ /* 0x000fe200078e028d */
[----:B------:R-:W-:Y:S01]  /*25c0*/  LOP3.LUT R28, R6, 0xfffffff8, RZ, 0xc0, !PT ;  /* 0xfffffff8061c7812 */ /* 0x000fe200078ec0ff */
[C---:B------:R-:W-:Y:S01]  /*25d0*/  IMAD.SHL.U32 R7, R86.reuse, 0x80, RZ ;  /* 0x0000008056077824 */ /* 0x040fe200078e00ff */
[----:B------:R-:W-:Y:S01]  /*25e0*/  SHF.L.U64.HI R87, R86, 0x7, R87 ;  /* 0x0000000756577819 */ /* 0x000fe20000010257 */
[----:B------:R-:W-:Y:S01]  /*25f0*/  IMAD.IADD R77, R69, 0x1, R75 ;  /* 0x00000001454d7824 */ /* 0x000fe200078e024b */
[----:B------:R-:W-:Y:S01]  /*2600*/  SHF.L.U32 R8, R8, 0x7, RZ ;  /* 0x0000000708087819 */ /* 0x000fe200000006ff */
[----:B------:R-:W-:Y:S01]  /*2610*/  IMAD.IADD R78, R73, 0x1, R11 ;  /* 0x00000001494e7824 */ /* 0x000fe200078e020b */
[----:B------:R-:W-:Y:S01]  /*2620*/  SHF.R.S32.HI R9, RZ, 0x1f, R34 ;  /* 0x0000001fff097819 */ /* 0x000fe20000011422 */
[----:B------:R-:W-:Y:S01]  /*2630*/  IMAD.IADD R76, R11, 0x1, R71 ;  /* 0x000000010b4c7824 */ /* 0x000fe200078e0247 */
[----:B------:R-:W-:Y:S01]  /*2640*/  SHF.R.S32.HI R86, RZ, 0x1f, R25 ;  /* 0x0000001fff567819 */ /* 0x000fe20000011419 */
[----:B------:R-:W-:Y:S01]  /*2650*/  IMAD.IADD R75, R75, 0x1, R67 ;  /* 0x000000014b4b7824 */ /* 0x000fe200078e0243 */
[----:B------:R-:W-:-:S02]  /*2660*/  SHF.R.S32.HI R93, RZ, 0x1f, R20 ;  /* 0x0000001fff5d7819 */ /* 0x000fc40000011414 */
[----:B------:R-:W-:Y:S02]  /*2670*/  SHF.R.S32.HI R91, RZ, 0x1f, R28 ;  /* 0x0000001fff5b7819 */ /* 0x000fe4000001141c */
[----:B------:R-:W-:Y:S02]  /*2680*/  LOP3.LUT R30, R30, 0x1, RZ, 0xc0, !PT ;  /* 0x000000011e1e7812 */ /* 0x000fe400078ec0ff */
[C---:B------:R-:W-:Y:S02]  /*2690*/  LOP3.LUT R31, R29.reuse, 0x2, RZ, 0xc0, !PT ;  /* 0x000000021d1f7812 */ /* 0x040fe400078ec0ff */
[----:B-1----:R-:W-:-:S07]  /*26a0*/  LOP3.LUT R32, R29, 0x4, RZ, 0xc0, !PT ;  /* 0x000000041d207812 */ /* 0x002fce00078ec0ff */
.L_x_12374:
[----:B--23--:R-:W2:Y:S01]  /*26b0*/  LDL R35, [R1+0x60] ;  /* 0x0000600001237983 */ /* 0x00cea20000100800 */
[----:B0-----:R-:W0:Y:S03]  /*26c0*/  LDC R81, c[0x0][0x430] ;  /* 0x00010c00ff517b82 */ /* 0x001e260000000800 */
[----:B------:R-:W3:Y:S01]  /*26d0*/  LDL R39, [R1+0x5c] ;  /* 0x00005c0001277983 */ /* 0x000ee20000100800 */
[----:B------:R-:W-:-:S04]  /*26e0*/  VIADD R26, R26, 0xffffffff ;  /* 0xffffffff1a1a7836 */ /* 0x000fc80000000000 */
[----:B-1----:R-:W1:Y:S01]  /*26f0*/  LDC R98, c[0x0][0x3f4] ;  /* 0x0000fd00ff627b82 */ /* 0x002e620000000800 */
[----:B------:R-:W-:-:S04]  /*2700*/  LEA R12, R26, R10, 0x7 ;  /* 0x0000000a1a0c7211 */ /* 0x000fc800078e38ff */
[----:B------:R-:W-:Y:S02]  /*2710*/  ISETP.GE.AND P1, PT, R12, R24, PT ;  /* 0x000000180c00720c */ /* 0x000fe40003f26270 */
[----:B0-----:R-:W-:Y:S02]  /*2720*/  ISETP.NE.AND P2, PT, R81, 0x1, PT ;  /* 0x000000015100780c */ /* 0x001fe40003f45270 */
[----:B------:R-:W-:-:S11]  /*2730*/  ISETP.GT.OR P1, PT, R10, 0x7f, P1 ;  /* 0x0000007f0a00780c */ /* 0x000fd60000f24670 */
[----:B------:R-:W0:Y:S08]  /*2740*/  @P2 LDC R11, c[0x0][0x434] ;  /* 0x00010d00ff0b2b82 */ /* 0x000e300000000800 */
[----:B------:R-:W4:Y:S08]  /*2750*/  @P2 LDC R38, c[0x0][0x438] ;  /* 0x00010e00ff262b82 */ /* 0x000f300000000800 */
[----:B------:R-:W1:Y:S01]  /*2760*/  @!P1 LDC.64 R14, c[0x0][0x428] ;  /* 0x00010a00ff0e9b82 */ /* 0x000e620000000a00 */
[----:B------:R-:W-:-:S07]  /*2770*/  IMAD.IADD R40, R79, 0x1, R12 ;  /* 0x000000014f287824 */ /* 0x000fce00078e020c */
        /* <DEDUP_REMOVED lines=21> */
[C---:B------:R-:W-:Y:S01]  /*28d0*/  VIADD R64, R14.reuse, 0x10 ;  /* 0x000000100e407836 */ /* 0x040fe20000000000 */
[----:B------:R-:W-:-:S07]  /*28e0*/  LEA R65, R14, R27, 0x1 ;  /* 0x0000001b0e417211 */ /* 0x000fce00078e08ff */
[----:B------:R-:W-:-:S04]  /*28f0*/  @P3 VIADD R64, R14, 0xfffffff0 ;  /* 0xfffffff00e403836 */ /* 0x000fc80000000000 */
        /* <DEDUP_REMOVED lines=51> */
[----:B------:R-:W2:Y:S04]  /*2c30*/  LDL.64 R104, [R1] ;  /* 0x0000000001687983 */ /* 0x000ea80000100a00 */
        /* <DEDUP_REMOVED lines=10> */
[----:B------:R-:W-:-:S04]  /*2ce0*/  IADD3 R11, P2, R70, R12, RZ ;  /* 0x0000000c460b7210 */ /* 0x000fc80007f5e0ff */
[----:B------:R-:W-:Y:S02]  /*2cf0*/  IADD3.X R36, R35, R76, RZ, P2, !PT ;  /* 0x0000004c23247210 */ /* 0x000fe400017fe4ff */
        /* <DEDUP_REMOVED lines=33> */
.L_x_12320:
[----:B------:R-:W-:Y:S05]  /*2f10*/  BSYNC B1 ;  /* 0x0000000000017941 */ /* 0x000fea0003800000 */
.L_x_12319:
        /* <DEDUP_REMOVED lines=24> */
[----:B------:R-:W-:-:S02]  /*30a0*/  PRMT R110, R12, 0x7610, R110 ;  /* 0x000076100c6e7816 */ /* 0x000fc4000000006e */
[----:B------:R-:W-:Y:S02]  /*30b0*/  MOV R12, R43 ;  /* 0x0000002b000c7202 */ /* 0x000fe40000000f00 */
[----:B------:R-:W-:Y:S02]  /*30c0*/  PRMT R62, R14, 0x5410, R13 ;  /* 0x000054100e3e7816 */ /* 0x000fe4000000000d */
        /* <DEDUP_REMOVED lines=14> */
[----:B------:R-:W-:Y:S06]  /*31b0*/  @!P2 BRA `(.L_x_12321) ;  /* 0x000000000004a947 */ /* 0x000fec0003800000 */
[----:B------:R-:W-:Y:S01]  /*31c0*/  BPT.TRAP 0x1 ;  /* 0x000000040000795c */ /* 0x000fe20000300000 */
.L_x_12321:
[----:B------:R-:W-:Y:S01]  /*31d0*/  IMAD R35, R18, 0x8, R2 ;  /* 0x0000000812237824 */ /* 0x000fe200078e0202 */
[----:B------:R-:W-:Y:S01]  /*31e0*/  SHF.L.U32 R85, R140, 0x1f, RZ ;  /* 0x0000001f8c557819 */ /* 0x000fe200000006ff */
[----:B------:R-:W-:Y:S03]  /*31f0*/  BSSY B1, `(.L_x_12322) ;  /* 0x0000003000017945 */ /* 0x000fe60003800000 */
[----:B------:R-:W0:Y:S02]  /*3200*/  SYNCS.PHASECHK.TRANS64.TRYWAIT P4, [R35+URZ+0x2d890], R85 ;  /* 0x02d89055230075a7 */ /* 0x000e24000808017f */
[----:B0-----:R-:W-:Y:S05]  /*3210*/  @!P4 BRA `(.L_x_12323) ;  /* 0x0000019000ccc947 */ /* 0x001fea0003800000 */
.L_x_12585:
[----:B------:R-:W-:Y:S05]  /*3220*/  BSYNC B1 ;  /* 0x0000000000017941 */ /* 0x000fea0003800000 */
.L_x_12322:
[----:B------:R-:W-:-:S03]  /*3230*/  UMOV UR4, 0xffffffff ;  /* 0xffffffff00047882 */ /* 0x000fc60000000000 */
[----:B------:R-:W-:Y:S05]  /*3240*/  BRA.DIV UR4, `(.L_x_12324) ;  /* 0x0000019204d47947 */ /* 0x000fea000b800000 */
[----:B------:R-:W1:Y:S04]  /*3250*/  SHFL.IDX PT, R61, R61, RZ, 0x1e1f ;  /* 0x001e1fff3d3d7589 */ /* 0x000e6800000e0000 */
[----:B------:R-:W2:Y:S02]  /*3260*/  SHFL.IDX PT, R60, R60, RZ, 0x1e1f ;  /* 0x001e1fff3c3c7589 */ /* 0x000ea400000e0000 */
.L_x_12589:
[----:B------:R-:W-:Y:S05]  /*3270*/  @P3 BRA `(.L_x_12325) ;  /* 0x0000003400f43947 */ /* 0x000fea0003800000 */
[----:B------:R-:W-:Y:S01]  /*3280*/  ISETP.NE.AND P3, PT, R30, RZ, PT ;  /* 0x000000ff1e00720c */ /* 0x000fe20003f65270 */
[----:B------:R-:W-:-:S12]  /*3290*/  BSSY B1, `(.L_x_12326) ;  /* 0x0000037000017945 */ /* 0x000fd80003800000 */
[----:B------:R-:W-:Y:S05]  /*32a0*/  @!P3 BRA `(.L_x_12327) ;  /* 0x0000000000d4b947 */ /* 0x000fea0003800000 */
[----:B------:R-:W3:Y:S01]  /*32b0*/  LDL.64 R114, [R1] ;  /* 0x0000000001727983 */ /* 0x000ee20000100a00 */
[----:B------:R-:W-:Y:S03]  /*32c0*/  BSSY B2, `(.L_x_12328) ;  /* 0x0000030000027945 */ /* 0x000fe60003800000 */
[----:B------:R4:W0:Y:S01]  /*32d0*/  LDS.128 R12, [R65+0x15000] ;  /* 0x01500000410c7984 */ /* 0x0008220000000c00 */
[----:B---3--:R-:W-:-:S13]  /*32e0*/  ISETP.GE.AND P3, PT, R114, R98, PT ;  /* 0x000000627200720c */ /* 0x008fda0003f66270 */
[----:B0---4-:R-:W-:Y:S05]  /*32f0*/  @P3 BRA `(.L_x_12329) ;  /* 0x0000000000b03947 */ /* 0x011fea0003800000 */
[--C-:B------:R-:W-:Y:S02]  /*3300*/  SHF.R.U64 R11, R56, 0x10, R57.reuse ;  /* 0x00000010380b7819 */ /* 0x100fe40000001239 */
[----:B------:R-:W-:Y:S01]  /*3310*/  SHF.R.U32.HI R56, RZ, 0x10, R57 ;  /* 0x00000010ff387819 */ /* 0x000fe20000011639 */
[----:B------:R-:W-:Y:S01]  /*3320*/  IMAD.MOV.U32 R57, RZ, RZ, R13 ;  /* 0x000000ffff397224 */ /* 0x000fe200078e000d */
        /* <DEDUP_REMOVED lines=12> */
[--C-:B------:R-:W-:Y:S02]  /*33f0*/  HADD2.F32 R104, -RZ, R15.reuse.H1_H1 ;  /* 0x3000000fff687230 */ /* 0x100fe40000004100 */
[----:B------:R-:W-:Y:S02]  /*3400*/  HADD2.F32 R56, -RZ, R15.H0_H0 ;  /* 0x2000000fff387230 */ /* 0x000fe40000004100 */
[----:B------:R-:W-:Y:S02]  /*3410*/  IMAD.MOV.U32 R106, RZ, RZ, R12 ;  /* 0x000000ffff6a7224 */ /* 0x000fe400078e000c */
[----:B------:R-:W-:Y:S01]  /*3420*/  FMUL.FTZ R13, R104, R59 ;  /* 0x0000003b680d7220 */ /* 0x000fe20000410000 */
[----:B------:R-:W-:-:S02]  /*3430*/  HADD2.F32 R15, -RZ, R109.H1_H1 ;  /* 0x3000006dff0f7230 */ /* 0x000fc40000004100 */
[C---:B------:R-:W-:Y:S01]  /*3440*/  FMUL.FTZ R59, R56.reuse, R59 ;  /* 0x0000003b383b7220 */ /* 0x040fe20000410000 */
[----:B------:R-:W-:Y:S01]  /*3450*/  F2FP.F16.F32.PACK_AB R11, R11, R58 ;  /* 0x0000003a0b0b723e */ /* 0x000fe200000000ff */
[-C--:B------:R-:W-:Y:S01]  /*3460*/  FFMA.FTZ R13, R56, R57.reuse, -R13 ;  /* 0x00000039380d7223 */ /* 0x080fe2000001080d */
[----:B------:R-:W-:Y:S02]  /*3470*/  HADD2.F32 R12, -RZ, R106.H1_H1 ;  /* 0x3000006aff0c7230 */ /* 0x000fe40000004100 */
[----:B------:R-:W-:Y:S01]  /*3480*/  FFMA.FTZ R104, R104, R57, R59 ;  /* 0x0000003968687223 */ /* 0x000fe2000001003b */
[----:B------:R-:W-:Y:S02]  /*3490*/  HADD2.F32 R57, -RZ, R112.H0_H0 ;  /* 0x20000070ff397230 */ /* 0x000fe40000004100 */
[----:B------:R-:W-:Y:S02]  /*34a0*/  HADD2.F32 R106, -RZ, R106.H0_H0 ;  /* 0x2000006aff6a7230 */ /* 0x000fe40000004100 */
[----:B------:R-:W-:Y:S01]  /*34b0*/  F2FP.F16.F32.PACK_AB R104, R104, R13 ;  /* 0x0000000d6868723e */ /* 0x000fe200000000ff */
[----:B------:R-:W-:Y:S01]  /*34c0*/  FMUL.FTZ R59, R12, R57 ;  /* 0x000000390c3b7220 */ /* 0x000fe20000410000 */
[----:B------:R-:W-:-:S02]  /*34d0*/  IMAD.MOV.U32 R13, RZ, RZ, R11 ;  /* 0x000000ffff0d7224 */ /* 0x000fc400078e000b */
[C---:B------:R-:W-:Y:S01]  /*34e0*/  FMUL.FTZ R57, R106.reuse, R57 ;  /* 0x000000396a397220 */ /* 0x040fe20000410000 */
[-C--:B------:R-:W-:Y:S01]  /*34f0*/  FFMA.FTZ R56, R106, R15.reuse, -R59 ;  /* 0x0000000f6a387223 */ /* 0x080fe2000001083b */
[----:B------:R-:W-:Y:S02]  /*3500*/  HADD2.F32 R59, -RZ, R14.H0_H0 ;  /* 0x2000000eff3b7230 */ /* 0x000fe40000004100 */
[----:B------:R-:W-:Y:S01]  /*3510*/  FFMA.FTZ R15, R12, R15, R57 ;  /* 0x0000000f0c0f7223 */ /* 0x000fe20000010039 */
[----:B------:R-:W-:Y:S02]  /*3520*/  HADD2.F32 R12, -RZ, R112.H1_H1 ;  /* 0x30000070ff0c7230 */ /* 0x000fe40000004100 */
[----:B------:R-:W-:Y:S02]  /*3530*/  HADD2.F32 R57, -RZ, R14.H1_H1 ;  /* 0x3000000eff397230 */ /* 0x000fe40000004100 */
[----:B------:R-:W-:-:S03]  /*3540*/  HADD2.F32 R106, -RZ, R110.H0_H0 ;  /* 0x2000006eff6a7230 */ /* 0x000fc60000004100 */
[-C--:B------:R-:W-:Y:S01]  /*3550*/  FMUL.FTZ R14, R57, R12.reuse ;  /* 0x0000000c390e7220 */ /* 0x080fe20000410000 */
[----:B------:R-:W-:-:S03]  /*3560*/  FMUL.FTZ R12, R59, R12 ;  /* 0x0000000c3b0c7220 */ /* 0x000fc60000410000 */
[-C--:B------:R-:W-:Y:S01]  /*3570*/  FFMA.FTZ R14, R59, R106.reuse, -R14 ;  /* 0x0000006a3b0e7223 */ /* 0x080fe2000001080e */
[----:B------:R-:W-:Y:S01]  /*3580*/  FFMA.FTZ R57, R57, R106, R12 ;  /* 0x0000006a39397223 */ /* 0x000fe2000001000c */
[----:B------:R-:W-:Y:S01]  /*3590*/  F2FP.F16.F32.PACK_AB R12, R15, R56 ;  /* 0x000000380f0c723e */ /* 0x000fe200000000ff */
[----:B------:R-:W-:-:S03]  /*35a0*/  IMAD.MOV.U32 R15, RZ, RZ, R104 ;  /* 0x000000ffff0f7224 */ /* 0x000fc600078e0068 */
[----:B------:R-:W-:-:S07]  /*35b0*/  F2FP.F16.F32.PACK_AB R14, R57, R14 ;  /* 0x0000000e390e723e */ /* 0x000fce00000000ff */
.L_x_12329:
[----:B------:R-:W-:Y:S05]  /*35c0*/  BSYNC B2 ;  /* 0x0000000000027941 */ /* 0x000fea0003800000 */
.L_x_12328:
[----:B--2---:R-:W-:-:S04]  /*35d0*/  LEA R56, P3, R16, R60, 0x1 ;  /* 0x0000003c10387211 */ /* 0x004fc800078608ff */
[----:B-1----:R-:W-:-:S05]  /*35e0*/  LEA.HI.X R57, R16, R61, R17, 0x1, P3 ;  /* 0x0000003d10397211 */ /* 0x002fca00018f0c11 */
[----:B------:R3:W-:Y:S04]  /*35f0*/  ST.E.128 desc[UR38][R56.64], R12 ;  /* 0x0000000c38007985 */ /* 0x0007e8000c101d26 */
.L_x_12327:
[----:B------:R-:W-:Y:S05]  /*3600*/  BSYNC B1 ;  /* 0x0000000000017941 */ /* 0x000fea0003800000 */
.L_x_12326:
        /* <DEDUP_REMOVED lines=8> */
[----:B------:R-:W-:Y:S01]  /*3690*/  SHF.R.U64 R56, R54, 0x10, R55 ;  /* 0x0000001036387819 */ /* 0x000fe20000001237 */
[--C-:B------:R-:W-:Y:S01]  /*36a0*/  HADD2.F32 R11, -RZ, R13.reuse.H1_H1 ;  /* 0x3000000dff0b7230 */ /* 0x100fe20000004100 */
[----:B------:R-:W-:Y:S01]  /*36b0*/  SHF.R.U64 R52, R52, 0x10, R53 ;  /* 0x0000001034347819 */ /* 0x000fe20000001235 */
[----:B------:R-:W-:Y:S01]  /*36c0*/  HADD2.F32 R13, -RZ, R13.H0_H0 ;  /* 0x2000000dff0d7230 */ /* 0x000fe20000004100 */
[----:B------:R-:W-:Y:S01]  /*36d0*/  SHF.R.U32.HI R55, RZ, 0x10, R55 ;  /* 0x00000010ff377819 */ /* 0x000fe20000011637 */
        /* <DEDUP_REMOVED lines=8> */
[----:B------:R-:W-:Y:S02]  /*3760*/  IMAD.MOV.U32 R53, RZ, RZ, R12 ;  /* 0x000000ffff357224 */ /* 0x000fe400078e000c */
[----:B------:R-:W-:Y:S01]  /*3770*/  HADD2.F32 R13, -RZ, R15.H1_H1 ;  /* 0x3000000fff0d7230 */ /* 0x000fe20000004100 */
[----:B------:R-:W-:Y:S01]  /*3780*/  F2FP.F16.F32.PACK_AB R54, R11, R54 ;  /* 0x000000360b36723e */ /* 0x000fe200000000ff */
[----:B------:R-:W-:Y:S02]  /*3790*/  HADD2.F32 R12, -RZ, R55.H0_H0 ;  /* 0x20000037ff0c7230 */ /* 0x000fe40000004100 */
[----:B------:R-:W-:Y:S02]  /*37a0*/  HADD2.F32 R15, -RZ, R15.H0_H0 ;  /* 0x2000000fff0f7230 */ /* 0x000fe40000004100 */
[----:B------:R-:W-:-:S02]  /*37b0*/  HADD2.F32 R52, -RZ, R52.H0_H0 ;  /* 0x20000034ff347230 */ /* 0x000fc40000004100 */
[-C--:B------:R-:W-:Y:S01]  /*37c0*/  FMUL.FTZ R56, R13, R12.reuse ;  /* 0x0000000c0d387220 */ /* 0x080fe20000410000 */
[----:B------:R-:W-:Y:S02]  /*37d0*/  HADD2.F32 R55, -RZ, R111.H0_H0 ;  /* 0x2000006fff377230 */ /* 0x000fe40000004100 */
[C---:B------:R-:W-:Y:S01]  /*37e0*/  FMUL.FTZ R58, R15.reuse, R12 ;  /* 0x0000000c0f3a7220 */ /* 0x040fe20000410000 */
[-C--:B------:R-:W-:Y:S01]  /*37f0*/  FFMA.FTZ R12, R15, R52.reuse, -R56 ;  /* 0x000000340f0c7223 */ /* 0x080fe20000010838 */
[--C-:B------:R-:W-:Y:S02]  /*3800*/  HADD2.F32 R56, -RZ, R53.reuse.H0_H0 ;  /* 0x20000035ff387230 */ /* 0x100fe40000004100 */
[----:B------:R-:W-:Y:S01]  /*3810*/  FFMA.FTZ R13, R13, R52, R58 ;  /* 0x000000340d0d7223 */ /* 0x000fe2000001003a */
[----:B------:R-:W-:Y:S02]  /*3820*/  IMAD.MOV.U32 R52, RZ, RZ, R14 ;  /* 0x000000ffff347224 */ /* 0x000fe400078e000e */
[----:B------:R-:W-:-:S02]  /*3830*/  HADD2.F32 R14, -RZ, R53.H1_H1 ;  /* 0x30000035ff0e7230 */ /* 0x000fc40000004100 */
[----:B------:R-:W-:Y:S01]  /*3840*/  HADD2.F32 R53, -RZ, R108.H1_H1 ;  /* 0x3000006cff357230 */ /* 0x000fe20000004100 */
[----:B------:R-:W-:Y:S02]  /*3850*/  F2FP.F16.F32.PACK_AB R11, R13, R12 ;  /* 0x0000000c0d0b723e */ /* 0x000fe400000000ff */
[-C--:B------:R-:W-:Y:S01]  /*3860*/  FMUL.FTZ R15, R14, R55.reuse ;  /* 0x000000370e0f7220 */ /* 0x080fe20000410000 */
[C---:B------:R-:W-:Y:S01]  /*3870*/  FMUL.FTZ R55, R56.reuse, R55 ;  /* 0x0000003738377220 */ /* 0x040fe20000410000 */
[----:B------:R-:W-:Y:S02]  /*3880*/  MOV R13, R54 ;  /* 0x00000036000d7202 */ /* 0x000fe40000000f00 */
[-C--:B------:R-:W-:Y:S01]  /*3890*/  FFMA.FTZ R15, R56, R53.reuse, -R15 ;  /* 0x00000035380f7223 */ /* 0x080fe2000001080f */
[--C-:B------:R-:W-:Y:S02]  /*38a0*/  HADD2.F32 R56, -RZ, R52.reuse.H0_H0 ;  /* 0x20000034ff387230 */ /* 0x100fe40000004100 */
[----:B------:R-:W-:Y:S01]  /*38b0*/  FFMA.FTZ R14, R14, R53, R55 ;  /* 0x000000350e0e7223 */ /* 0x000fe20000010037 */
[----:B------:R-:W-:-:S02]  /*38c0*/  HADD2.F32 R52, -RZ, R52.H1_H1 ;  /* 0x30000034ff347230 */ /* 0x000fc40000004100 */
[----:B------:R-:W-:Y:S02]  /*38d0*/  HADD2.F32 R53, -RZ, R109.H0_H0 ;  /* 0x2000006dff357230 */ /* 0x000fe40000004100 */
[----:B------:R-:W-:Y:S01]  /*38e0*/  F2FP.F16.F32.PACK_AB R12, R14, R15 ;  /* 0x0000000f0e0c723e */ /* 0x000fe200000000ff */
[-C--:B------:R-:W-:Y:S01]  /*38f0*/  FMUL.FTZ R55, R52, R57.reuse ;  /* 0x0000003934377220 */ /* 0x080fe20000410000 */
[C---:B------:R-:W-:Y:S01]  /*3900*/  FMUL.FTZ R57, R56.reuse, R57 ;  /* 0x0000003938397220 */ /* 0x040fe20000410000 */
[----:B------:R-:W-:Y:S02]  /*3910*/  IMAD.MOV.U32 R15, RZ, RZ, R11 ;  /* 0x000000ffff0f7224 */ /* 0x000fe400078e000b */
[-C--:B------:R-:W-:Y:S01]  /*3920*/  FFMA.FTZ R55, R56, R53.reuse, -R55 ;  /* 0x0000003538377223 */ /* 0x080fe20000010837 */
[----:B------:R-:W-:-:S05]  /*3930*/  FFMA.FTZ R52, R52, R53, R57 ;  /* 0x0000003534347223 */ /* 0x000fca0000010039 */
[----:B------:R-:W-:-:S07]  /*3940*/  F2FP.F16.F32.PACK_AB R14, R52, R55 ;  /* 0x00000037340e723e */ /* 0x000fce00000000ff */
.L_x_12333:
[----:B------:R-:W-:Y:S05]  /*3950*/  BSYNC B2 ;  /* 0x0000000000027941 */ /* 0x000fea0003800000 */
.L_x_12332:
[----:B------:R-:W3:Y:S01]  /*3960*/  LDL R11, [R1+0x10] ;  /* 0x00001000010b7983 */ /* 0x000ee20000100800 */
[----:B--2---:R-:W-:Y:S02]  /*3970*/  IMAD.MOV.U32 R52, RZ, RZ, R60 ;  /* 0x000000ffff347224 */ /* 0x004fe400078e003c */
[----:B-1----:R-:W-:Y:S02]  /*3980*/  IMAD.MOV.U32 R53, RZ, RZ, R61 ;  /* 0x000000ffff357224 */ /* 0x002fe400078e003d */
[----:B---3--:R-:W-:-:S04]  /*3990*/  IMAD.SHL.U32 R11, R11, 0x8, RZ ;  /* 0x000000080b0b7824 */ /* 0x008fc800078e00ff */
[----:B------:R-:W-:-:S05]  /*39a0*/  IMAD.WIDE R52, R11, 0x2, R52 ;  /* 0x000000020b347825 */ /* 0x000fca00078e0234 */
[----:B------:R4:W-:Y:S02]  /*39b0*/  ST.E.128 desc[UR38][R52.64], R12 ;  /* 0x0000000c34007985 */ /* 0x0009e4000c101d26 */
.L_x_12331:
[----:B------:R-:W-:Y:S05]  /*39c0*/  BSYNC B1 ;  /* 0x0000000000017941 */ /* 0x000fea0003800000 */
.L_x_12330:
[----:B------:R-:W-:Y:S01]  /*39d0*/  ISETP.NE.AND P3, PT, R32, RZ, PT ;  /* 0x000000ff2000720c */ /* 0x000fe20003f65270 */
[----:B------:R-:W-:-:S12]  /*39e0*/  BSSY B1, `(.L_x_12334) ;  /* 0x000003a000017945 */ /* 0x000fd80003800000 */
[----:B------:R-:W-:Y:S05]  /*39f0*/  @!P3 BRA `(.L_x_12335) ;  /* 0x0000000000e0b947 */ /* 0x000fea0003800000 */
[----:B---34-:R-:W3:Y:S04]  /*3a00*/  LDL R12, [R1+0x14] ;  /* 0x00001400010c7983 */ /* 0x018ee80000100800 */
[----:B------:R-:W4:Y:S01]  /*3a10*/  LDL R11, [R1+0x38] ;  /* 0x00003800010b7983 */ /* 0x000f220000100800 */
[----:B-1----:R-:W-:Y:S01]  /*3a20*/  IMAD.MOV.U32 R13, RZ, RZ, R61 ;  /* 0x000000ffff0d7224 */ /* 0x002fe200078e003d */
[----:B------:R-:W-:Y:S01]  /*3a30*/  BSSY B2, `(.L_x_12336) ;  /* 0x0000033000027945 */ /* 0x000fe20003800000 */
[----:B---3--:R-:W-:Y:S02]  /*3a40*/  IMAD.SHL.U32 R53, R12, 0x8, RZ ;  /* 0x000000080c357824 */ /* 0x008fe400078e00ff */
[----:B--2---:R-:W-:Y:S01]  /*3a50*/  IMAD.MOV.U32 R12, RZ, RZ, R60 ;  /* 0x000000ffff0c7224 */ /* 0x004fe200078e003c */
[----:B----4-:R-:W-:-:S03]  /*3a60*/  ISETP.GE.AND P3, PT, R11, R98, PT ;  /* 0x000000620b00720c */ /* 0x010fc60003f66270 */
[----:B------:R-:W-:Y:S02]  /*3a70*/  IMAD.WIDE R52, R53, 0x2, R12 ;  /* 0x0000000235347825 */ /* 0x000fe400078e020c */
[----:B------:R1:W2:Y:S08]  /*3a80*/  LDS.128 R12, [R65+0x17000] ;  /* 0x01700000410c7984 */ /* 0x0002b00000000c00 */
[----:B-1----:R-:W-:Y:S05]  /*3a90*/  @P3 BRA `(.L_x_12337) ;  /* 0x0000000000b03947 */ /* 0x002fea0003800000 */
[----:B------:R-:W-:Y:S01]  /*3aa0*/  SHF.R.U64 R54, R50, 0x10, R51 ;  /* 0x0000001032367819 */ /* 0x000fe20000001233 */
[--C-:B--2---:R-:W-:Y:S01]  /*3ab0*/  HADD2.F32 R11, -RZ, R13.reuse.H1_H1 ;  /* 0x3000000dff0b7230 */ /* 0x104fe20000004100 */
[----:B------:R-:W-:Y:S01]  /*3ac0*/  SHF.R.U64 R48, R48, 0x10, R49 ;  /* 0x0000001030307819 */ /* 0x000fe20000001231 */
[----:B------:R-:W-:Y:S01]  /*3ad0*/  HADD2.F32 R13, -RZ, R13.H0_H0 ;  /* 0x2000000dff0d7230 */ /* 0x000fe20000004100 */
[----:B------:R-:W-:Y:S01]  /*3ae0*/  SHF.R.U32.HI R51, RZ, 0x10, R51 ;  /* 0x00000010ff337819 */ /* 0x000fe20000011633 */
[----:B------:R-:W-:Y:S02]  /*3af0*/  HADD2.F32 R54, -RZ, R54.H0_H0 ;  /* 0x20000036ff367230 */ /* 0x000fe40000004100 */
[----:B------:R-:W-:-:S03]  /*3b00*/  HADD2.F32 R48, -RZ, R48.H0_H0 ;  /* 0x20000030ff307230 */ /* 0x000fc60000004100 */
[-C--:B------:R-:W-:Y:S01]  /*3b10*/  FMUL.FTZ R50, R11, R54.reuse ;  /* 0x000000360b327220 */ /* 0x080fe20000410000 */
[----:B------:R-:W-:-:S03]  /*3b20*/  FMUL.FTZ R54, R13, R54 ;  /* 0x000000360d367220 */ /* 0x000fc60000410000 */
[-C--:B------:R-:W-:Y:S01]  /*3b30*/  FFMA.FTZ R50, R13, R48.reuse, -R50 ;  /* 0x000000300d327223 */ /* 0x080fe20000010832 */
[----:B------:R-:W-:Y:S01]  /*3b40*/  FFMA.FTZ R11, R11, R48, R54 ;  /* 0x000000300b0b7223 */ /* 0x000fe20000010036 */
[----:B------:R-:W-:Y:S02]  /*3b50*/  SHF.R.U32.HI R48, RZ, 0x10, R49 ;  /* 0x00000010ff307819 */ /* 0x000fe40000011631 */
[----:B------:R-:W-:Y:S01]  /*3b60*/  MOV R49, R15 ;  /* 0x0000000f00317202 */ /* 0x000fe20000000f00 */
[----:B------:R-:W-:Y:S01]  /*3b70*/  IMAD.MOV.U32 R15, RZ, RZ, R12 ;  /* 0x000000ffff0f7224 */ /* 0x000fe200078e000c */
[----:B------:R-:W-:Y:S01]  /*3b80*/  F2FP.F16.F32.PACK_AB R11, R11, R50 ;  /* 0x000000320b0b723e */ /* 0x000fe200000000ff */
[----:B------:R-:W-:Y:S02]  /*3b90*/  HADD2.F32 R12, -RZ, R51.H0_H0 ;  /* 0x20000033ff0c7230 */ /* 0x000fe40000004100 */
[--C-:B------:R-:W-:Y:S02]  /*3ba0*/  HADD2.F32 R13, -RZ, R49.reuse.H1_H1 ;  /* 0x30000031ff0d7230 */ /* 0x100fe40000004100 */
[----:B------:R-:W-:-:S02]  /*3bb0*/  HADD2.F32 R49, -RZ, R49.H0_H0 ;  /* 0x20000031ff317230 */ /* 0x000fc40000004100 */
[----:B------:R-:W-:Y:S02]  /*3bc0*/  HADD2.F32 R48, -RZ, R48.H0_H0 ;  /* 0x20000030ff307230 */ /* 0x000fe40000004100 */
[-C--:B------:R-:W-:Y:S01]  /*3bd0*/  FMUL.FTZ R54, R13, R12.reuse ;  /* 0x0000000c0d367220 */ /* 0x080fe20000410000 */
[----:B------:R-:W-:-:S03]  /*3be0*/  FMUL.FTZ R56, R49, R12 ;  /* 0x0000000c31387220 */ /* 0x000fc60000410000 */
[-C--:B------:R-:W-:Y:S01]  /*3bf0*/  FFMA.FTZ R12, R49, R48.reuse, -R54 ;  /* 0x00000030310c7223 */ /* 0x080fe20000010836 */
[----:B------:R-:W-:Y:S02]  /*3c00*/  HADD2.F32 R49, -RZ, R110.H1_H1 ;  /* 0x3000006eff317230 */ /* 0x000fe40000004100 */
[----:B------:R-:W-:Y:S01]  /*3c10*/  FFMA.FTZ R13, R13, R48, R56 ;  /* 0x000000300d0d7223 */ /* 0x000fe20000010038 */
[--C-:B------:R-:W-:Y:S02]  /*3c20*/  HADD2.F32 R48, -RZ, R15.reuse.H1_H1 ;  /* 0x3000000fff307230 */ /* 0x100fe40000004100 */
[----:B------:R-:W-:Y:S02]  /*3c30*/  HADD2.F32 R54, -RZ, R15.H0_H0 ;  /* 0x2000000fff367230 */ /* 0x000fe40000004100 */
[----:B------:R-:W-:Y:S02]  /*3c40*/  HADD2.F32 R15, -RZ, R108.H0_H0 ;  /* 0x2000006cff0f7230 */ /* 0x000fe40000004100 */
[-C--:B------:R-:W-:Y:S01]  /*3c50*/  FMUL.FTZ R51, R48, R49.reuse ;  /* 0x0000003130337220 */ /* 0x080fe20000410000 */
[----:B------:R-:W-:-:S03]  /*3c60*/  FMUL.FTZ R49, R54, R49 ;  /* 0x0000003136317220 */ /* 0x000fc60000410000 */
[-C--:B------:R-:W-:Y:S01]  /*3c70*/  FFMA.FTZ R54, R54, R15.reuse, -R51 ;  /* 0x0000000f36367223 */ /* 0x080fe20000010833 */
[----:B------:R-:W-:Y:S01]  /*3c80*/  FFMA.FTZ R15, R48, R15, R49 ;  /* 0x0000000f300f7223 */ /* 0x000fe20000010031 */
[--C-:B------:R-:W-:Y:S02]  /*3c90*/  HADD2.F32 R49, -RZ, R107.reuse.H1_H1 ;  /* 0x3000006bff317230 */ /* 0x100fe40000004100 */
[--C-:B------:R-:W-:Y:S02]  /*3ca0*/  HADD2.F32 R48, -RZ, R14.reuse.H1_H1 ;  /* 0x3000000eff307230 */ /* 0x100fe40000004100 */
[----:B------:R-:W-:Y:S02]  /*3cb0*/  HADD2.F32 R14, -RZ, R14.H0_H0 ;  /* 0x2000000eff0e7230 */ /* 0x000fe40000004100 */
[----:B------:R-:W-:Y:S02]  /*3cc0*/  HADD2.F32 R107, -RZ, R107.H0_H0 ;  /* 0x2000006bff6b7230 */ /* 0x000fe40000004100 */
[-C--:B------:R-:W-:Y:S01]  /*3cd0*/  FMUL.FTZ R51, R48, R49.reuse ;  /* 0x0000003130337220 */ /* 0x080fe20000410000 */
[----:B------:R-:W-:-:S03]  /*3ce0*/  FMUL.FTZ R49, R14, R49 ;  /* 0x000000310e317220 */ /* 0x000fc60000410000 */
[-C--:B------:R-:W-:Y:S01]  /*3cf0*/  FFMA.FTZ R51, R14, R107.reuse, -R51 ;  /* 0x0000006b0e337223 */ /* 0x080fe20000010833 */
[----:B------:R-:W-:Y:S01]  /*3d00*/  FFMA.FTZ R48, R48, R107, R49 ;  /* 0x0000006b30307223 */ /* 0x000fe20000010031 */
[----:B------:R-:W-:Y:S01]  /*3d10*/  F2FP.F16.F32.PACK_AB R49, R13, R12 ;  /* 0x0000000c0d31723e */ /* 0x000fe200000000ff */
[----:B------:R-:W-:Y:S01]  /*3d20*/  IMAD.MOV.U32 R13, RZ, RZ, R11 ;  /* 0x000000ffff0d7224 */ /* 0x000fe200078e000b */
[----:B------:R-:W-:Y:S02]  /*3d30*/  F2FP.F16.F32.PACK_AB R12, R15, R54 ;  /* 0x000000360f0c723e */ /* 0x000fe400000000ff */
[----:B------:R-:W-:Y:S01]  /*3d40*/  F2FP.F16.F32.PACK_AB R14, R48, R51 ;  /* 0x00000033300e723e */ /* 0x000fe200000000ff */
[----:B------:R-:W-:-:S07]  /*3d50*/  IMAD.MOV.U32 R15, RZ, RZ, R49 ;  /* 0x000000ffff0f7224 */ /* 0x000fce00078e0031 */
.L_x_12337:
[----:B------:R-:W-:Y:S05]  /*3d60*/  BSYNC B2 ;  /* 0x0000000000027941 */ /* 0x000fea0003800000 */
.L_x_12336:
[----:B--2---:R1:W-:Y:S02]  /*3d70*/  ST.E.128 desc[UR38][R52.64], R12 ;  /* 0x0000000c34007985 */ /* 0x0043e4000c101d26 */
.L_x_12335:
[----:B------:R-:W-:Y:S05]  /*3d80*/  BSYNC B1 ;  /* 0x0000000000017941 */ /* 0x000fea0003800000 */
.L_x_12334:
[----:B------:R-:W-:Y:S01]  /*3d90*/  LOP3.LUT P3, RZ, R29, 0x8, RZ, 0xc0, !PT ;  /* 0x000000081dff7812 */ /* 0x000fe2000786c0ff */
[----:B------:R-:W-:-:S12]  /*3da0*/  BSSY B1, `(.L_x_12338) ;  /* 0x0000036000017945 */ /* 0x000fd80003800000 */
[----:B------:R-:W-:Y:S05]  /*3db0*/  @!P3 BRA `(.L_x_12339) ;  /* 0x0000000000d0b947 */ /* 0x000fea0003800000 */
[----:B-1-34-:R-:W3:Y:S04]  /*3dc0*/  LDL R12, [R1+0x20] ;  /* 0x00002000010c7983 */ /* 0x01aee80000100800 */
[----:B------:R-:W4:Y:S01]  /*3dd0*/  LDL R11, [R1+0x3c] ;  /* 0x00003c00010b7983 */ /* 0x000f220000100800 */
[C---:B--2---:R-:W-:Y:S01]  /*3de0*/  LEA R48, P3, R136.reuse, R60, 0x1 ;  /* 0x0000003c88307211 */ /* 0x044fe200078608ff */
[----:B------:R-:W-:Y:S03]  /*3df0*/  BSSY B2, `(.L_x_12340) ;  /* 0x000002f000027945 */ /* 0x000fe60003800000 */
[----:B---3--:R-:W-:Y:S02]  /*3e00*/  LEA.HI.X R49, R136, R61, R12, 0x1, P3 ;  /* 0x0000003d88317211 */ /* 0x008fe400018f0c0c */
[----:B------:R1:W2:Y:S01]  /*3e10*/  LDS.128 R12, [R64+0x17000] ;  /* 0x01700000400c7984 */ /* 0x0002a20000000c00 */
[----:B----4-:R-:W-:-:S13]  /*3e20*/  ISETP.GE.AND P3, PT, R11, R98, PT ;  /* 0x000000620b00720c */ /* 0x010fda0003f66270 */
[----:B-1----:R-:W-:Y:S05]  /*3e30*/  @P3 BRA `(.L_x_12341) ;  /* 0x0000000000a83947 */ /* 0x002fea0003800000 */
[----:B------:R-:W-:Y:S01]  /*3e40*/  SHF.R.U64 R50, R44, 0x10, R45 ;  /* 0x000000102c327819 */ /* 0x000fe2000000122d */
[----:B--2---:R-:W-:Y:S01]  /*3e50*/  IMAD.MOV.U32 R11, RZ, RZ, R13 ;  /* 0x000000ffff0b7224 */ /* 0x004fe200078e000d */
        /* <DEDUP_REMOVED lines=11> */
[C---:B------:R-:W-:Y:S01]  /*3f10*/  FMUL.FTZ R47, R46.reuse, R47 ;  /* 0x0000002f2e2f7220 */ /* 0x040fe20000410000 */
        /* <DEDUP_REMOVED lines=8> */
[----:B------:R-:W-:Y:S01]  /*3fa0*/  HADD2.F32 R15, -RZ, R12.H1_H1 ;  /* 0x3000000cff0f7230 */ /* 0x000fe20000004100 */
[----:B------:R-:W-:Y:S01]  /*3fb0*/  F2FP.F16.F32.PACK_AB R11, R44, R11 ;  /* 0x0000000b2c0b723e */ /* 0x000fe200000000ff */
[----:B------:R-:W-:Y:S02]  /*3fc0*/  HADD2.F32 R45, -RZ, R14.H1_H1 ;  /* 0x3000000eff2d7230 */ /* 0x000fe40000004100 */
[----:B------:R-:W-:Y:S02]  /*3fd0*/  HADD2.F32 R105, -RZ, R105.H0_H0 ;  /* 0x20000069ff697230 */ /* 0x000fe40000004100 */
        /* <DEDUP_REMOVED lines=16> */
.L_x_12341:
[----:B------:R-:W-:Y:S05]  /*40e0*/  BSYNC B2 ;  /* 0x0000000000027941 */ /* 0x000fea0003800000 */
.L_x_12340:
[----:B--2---:R1:W-:Y:S02]  /*40f0*/  ST.E.128 desc[UR38][R48.64], R12 ;  /* 0x0000000c30007985 */ /* 0x0043e4000c101d26 */
.L_x_12339:
[----:B------:R-:W-:Y:S05]  /*4100*/  BSYNC B1 ;  /* 0x0000000000017941 */ /* 0x000fea0003800000 */
.L_x_12338:
        /* <DEDUP_REMOVED lines=52> */
.L_x_12345:
[----:B------:R-:W-:Y:S05]  /*4450*/  BSYNC B2 ;  /* 0x0000000000027941 */ /* 0x000fea0003800000 */
.L_x_12344:
[----:B--2---:R1:W-:Y:S02]  /*4460*/  ST.E.128 desc[UR38][R44.64], R12 ;  /* 0x0000000c2c007985 */ /* 0x0043e4000c101d26 */
.L_x_12343:
[----:B------:R-:W-:Y:S05]  /*4470*/  BSYNC B1 ;  /* 0x0000000000017941 */ /* 0x000fea0003800000 */
.L_x_12342:
[----:B------:R-:W-:-:S13]  /*4480*/  LOP3.LUT P3, RZ, R29, 0x20, RZ, 0xc0, !PT ;  /* 0x000000201dff7812 */ /* 0x000fda000786c0ff */
        /* <DEDUP_REMOVED lines=49> */
.L_x_12347:
[----:B------:R-:W-:Y:S05]  /*47a0*/  BSYNC B1 ;  /* 0x0000000000017941 */ /* 0x000fea0003800000 */
.L_x_12346:
[----:B--2---:R1:W-:Y:S01]  /*47b0*/  ST.E.128 desc[UR38][R40.64], R12 ;  /* 0x0000000c28007985 */ /* 0x0043e2000c101d26 */
[----:B------:R-:W-:Y:S05]  /*47c0*/  BRA `(.L_x_12325) ;  /* 0x0000002000a07947 */ /* 0x000fea0003800000 */
.L_x_12318:
        /* <DEDUP_REMOVED lines=21> */
[----:B------:R-:W-:Y:S02]  /*4920*/  IADD3 R11, P2, R72, R12, RZ ;  /* 0x0000000c480b7210 */ /* 0x000fe40007f5e0ff */
[----:B------:R-:W-:-:S02]  /*4930*/  CS2R R56, SRZ ;  /* 0x0000000000387805 */ /* 0x000fc4000001ff00 */
[----:B------:R-:W-:Y:S02]  /*4940*/  IADD3.X R36, R35, R78, RZ, P2, !PT ;  /* 0x0000004e23247210 */ /* 0x000fe400017fe4ff */
        /* <DEDUP_REMOVED lines=22> */
.L_x_12349:
[----:B------:R-:W-:Y:S05]  /*4ab0*/  BSYNC B1 ;  /* 0x0000000000017941 */ /* 0x000fea0003800000 */
.L_x_12348:
        /* <DEDUP_REMOVED lines=47> */
.L_x_12350:
[----:B------:R-:W-:Y:S01]  /*4db0*/  IMAD R35, R18, 0x8, R2 ;  /* 0x0000000812237824 */ /* 0x000fe200078e0202 */
[----:B------:R-:W-:Y:S01]  /*4dc0*/  SHF.L.U32 R85, R140, 0x1f, RZ ;  /* 0x0000001f8c557819 */ /* 0x000fe200000006ff */
[----:B------:R-:W-:Y:S03]  /*4dd0*/  BSSY B1, `(.L_x_12351) ;  /* 0x0000003000017945 */ /* 0x000fe60003800000 */
[----:B------:R-:W0:Y:S02]  /*4de0*/  SYNCS.PHASECHK.TRANS64.TRYWAIT P4, [R35+URZ+0x2d890], R85 ;  /* 0x02d89055230075a7 */ /* 0x000e24000808017f */
[----:B0-----:R-:W-:Y:S05]  /*4df0*/  @!P4 BRA `(.L_x_12352) ;  /* 0x000001780034c947 */ /* 0x001fea0003800000 */
.L_x_12590:
[----:B------:R-:W-:Y:S05]  /*4e00*/  BSYNC B1 ;  /* 0x0000000000017941 */ /* 0x000fea0003800000 */
.L_x_12351:
[----:B------:R-:W-:-:S03]  /*4e10*/  UMOV UR4, 0xffffffff ;  /* 0xffffffff00047882 */ /* 0x000fc60000000000 */
[----:B------:R-:W-:Y:S05]  /*4e20*/  BRA.DIV UR4, `(.L_x_12353) ;  /* 0x0000017a043c7947 */ /* 0x000fea000b800000 */
[----:B------:R1:W2:Y:S04]  /*4e30*/  SHFL.IDX PT, R89, R61, RZ, 0x1e1f ;  /* 0x001e1fff3d597589 */ /* 0x0002a800000e0000 */
[----:B------:R1:W3:Y:S02]  /*4e40*/  SHFL.IDX PT, R88, R60, RZ, 0x1e1f ;  /* 0x001e1fff3c587589 */ /* 0x0002e400000e0000 */
.L_x_12594:
[----:B------:R-:W-:Y:S05]  /*4e50*/  @P3 BRA `(.L_x_12325) ;  /* 0x0000001800fc3947 */ /* 0x000fea0003800000 */
[----:B------:R-:W4:Y:S01]  /*4e60*/  LDC R11, c[0x0][0x2f4] ;  /* 0x0000bd00ff0b7b82 */ /* 0x000f220000000800 */
[----:B------:R-:W-:Y:S01]  /*4e70*/  ISETP.NE.AND P3, PT, R30, RZ, PT ;  /* 0x000000ff1e00720c */ /* 0x000fe20003f65270 */
[----:B------:R-:W-:Y:S01]  /*4e80*/  BSSY B1, `(.L_x_12354) ;  /* 0x000007b000017945 */ /* 0x000fe20003800000 */
[----:B----4-:R-:W-:-:S11]  /*4e90*/  IMAD.IADD R103, R11, 0x1, -R99 ;  /* 0x000000010b677824 */ /* 0x010fd600078e0a63 */
[----:B------:R-:W-:Y:S05]  /*4ea0*/  @!P3 BRA `(.L_x_12355) ;  /* 0x0000000400e0b947 */ /* 0x000fea0003800000 */
[----:B------:R-:W4:Y:S01]  /*4eb0*/  LDL R14, [R1+0xc] ;  /* 0x00000c00010e7983 */ /* 0x000f220000100800 */
[----:B------:R-:W-:Y:S01]  /*4ec0*/  SEL R12, R99, R103, !P0 ;  /* 0x00000067630c7207 */ /* 0x000fe20004000000 */
[----:B------:R-:W-:Y:S01]  /*4ed0*/  BSSY B2, `(.L_x_12356) ;  /* 0x000006f000027945 */ /* 0x000fe20003800000 */
[----:B------:R-:W-:Y:S02]  /*4ee0*/  SHF.R.U32.HI R15, RZ, 0x3, R157 ;  /* 0x00000003ff0f7819 */ /* 0x000fe4000001169d */
[----:B------:R-:W-:Y:S02]  /*4ef0*/  SHF.R.S32.HI R13, RZ, 0x1f, R12 ;  /* 0x0000001fff0d7819 */ /* 0x000fe4000001140c */
[----:B------:R-:W-:Y:S02]  /*4f00*/  ISETP.GE.AND P3, PT, R16, R98, PT ;  /* 0x000000621000720c */ /* 0x000fe40003f66270 */
        /* <DEDUP_REMOVED lines=10> */
[----:B----4-:R-:W-:-:S05]  /*4fb0*/  IADD3 R12, R13, R12, R14 ;  /* 0x0000000c0d0c7210 */ /* 0x010fca0007ffe00e */
[C---:B-1----:R-:W-:Y:S02]  /*4fc0*/  IMAD R60, R18.reuse, 0x3000, R12 ;  /* 0x00003000123c7824 */ /* 0x042fe400078e020c */
[----:B------:R-:W-:Y:S02]  /*4fd0*/  IMAD R12, R18, 0x3000, R96 ;  /* 0x00003000120c7824 */ /* 0x000fe400078e0260 */
[--C-:B------:R-:W-:Y:S02]  /*4fe0*/  IMAD R60, R60, 0x2, R2.reuse ;  /* 0x000000023c3c7824 */ /* 0x100fe400078e0202 */
[----:B------:R-:W-:-:S04]  /*4ff0*/  IMAD R12, R12, 0x2, R2 ;  /* 0x000000020c0c7824 */ /* 0x000fc800078e0202 */
[----:B------:R-:W1:Y:S04]  /*5000*/  LDS.128 R60, [R60+0x15400] ;  /* 0x015400003c3c7984 */ /* 0x000e680000000c00 */
[----:B------:R-:W4:Y:S01]  /*5010*/  LDS.128 R12, [R12+0x15400] ;  /* 0x015400000c0c7984 */ /* 0x000f220000000c00 */
[----:B------:R-:W-:Y:S05]  /*5020*/  @P3 BRA `(.L_x_12357) ;  /* 0x0000000400643947 */ /* 0x000fea0003800000 */
[----:B-1----:R-:W-:Y:S01]  /*5030*/  IMAD.MOV.U32 R106, RZ, RZ, R61 ;  /* 0x000000ffff6a7224 */ /* 0x002fe200078e003d */
[----:B----4-:R-:W-:Y:S01]  /*5040*/  MOV R105, R13 ;  /* 0x0000000d00697202 */ /* 0x010fe20000000f00 */
[----:B------:R-:W-:Y:S01]  /*5050*/  HADD2.F32 R107, -RZ, R107.H0_H0 ;  /* 0x2000006bff6b7230 */ /* 0x000fe20000004100 */
[--C-:B------:R-:W-:Y:S01]  /*5060*/  SHF.R.U64 R44, R44, 0x10, R45.reuse ;  /* 0x000000102c2c7819 */ /* 0x100fe2000000122d */
[----:B------:R-:W-:Y:S01]  /*5070*/  HADD2.F32 R108, -RZ, R108.H0_H0 ;  /* 0x2000006cff6c7230 */ /* 0x000fe20000004100 */
        /* <DEDUP_REMOVED lines=40> */
[----:B------:R-:W-:Y:S02]  /*5300*/  HADD2.F32 R59, -RZ, R59.H0_H0 ;  /* 0x2000003bff3b7230 */ /* 0x000fe40000004100 */
[----:B------:R-:W-:-:S03]  /*5310*/  IMAD.MOV.U32 R61, RZ, RZ, R45 ;  /* 0x000000ffff3d7224 */ /* 0x000fc600078e002d */
        /* <DEDUP_REMOVED lines=42> */
.L_x_12357:
[----:B------:R-:W-:Y:S05]  /*55c0*/  BSYNC B2 ;  /* 0x0000000000027941 */ /* 0x000fea0003800000 */
.L_x_12356:
[----:B---3--:R-:W-:-:S04]  /*55d0*/  LEA R44, P3, R20, R88, 0x1 ;  /* 0x00000058142c7211 */ /* 0x008fc800078608ff */
[----:B--2---:R-:W-:Y:S02]  /*55e0*/  LEA.HI.X R45, R20, R89, R93, 0x1, P3 ;  /* 0x00000059142d7211 */ /* 0x004fe400018f0c5d */
[----:B------:R-:W-:-:S03]  /*55f0*/  ISETP.GE.AND P3, PT, R104, R11, PT ;  /* 0x0000000b6800720c */ /* 0x000fc60003f66270 */
[----:B----4-:R2:W-:Y:S10]  /*5600*/  ST.E.128 desc[UR38][R44.64], R12 ;  /* 0x0000000c2c007985 */ /* 0x0105f4000c101d26 */
[----:B--2---:R-:W-:-:S05]  /*5610*/  @!P3 IMAD.WIDE R12, R104, 0x2, R88 ;  /* 0x00000002680cb825 */ /* 0x004fca00078e0258 */
[----:B-1----:R4:W-:Y:S02]  /*5620*/  @!P3 ST.E.128 desc[UR38][R12.64], R60 ;  /* 0x0000003c0c00b985 */ /* 0x0029e4000c101d26 */
.L_x_12355:
[----:B------:R-:W-:Y:S05]  /*5630*/  BSYNC B1 ;  /* 0x0000000000017941 */ /* 0x000fea0003800000 */
.L_x_12354:
[----:B------:R-:W-:Y:S01]  /*5640*/  ISETP.NE.AND P3, PT, R31, RZ, PT ;  /* 0x000000ff1f00720c */ /* 0x000fe20003f65270 */
[----:B------:R-:W-:-:S12]  /*5650*/  BSSY B1, `(.L_x_12358) ;  /* 0x0000079000017945 */ /* 0x000fd80003800000 */
[----:B------:R-:W-:Y:S05]  /*5660*/  @!P3 BRA `(.L_x_12359) ;  /* 0x0000000400dcb947 */ /* 0x000fea0003800000 */
[----:B------:R-:W5:Y:S01]  /*5670*/  LDL R14, [R1+0xc] ;  /* 0x00000c00010e7983 */ /* 0x000f620000100800 */
[----:B------:R-:W-:Y:S01]  /*5680*/  LOP3.LUT P4, RZ, R23, 0x1, RZ, 0xc0, !PT ;  /* 0x0000000117ff7812 */ /* 0x000fe2000788c0ff */
[----:B------:R-:W-:Y:S01]  /*5690*/  BSSY B2, `(.L_x_12360) ;  /* 0x000006e000027945 */ /* 0x000fe20003800000 */
[----:B------:R-:W-:Y:S02]  /*56a0*/  SHF.R.U32.HI R15, RZ, 0x3, R157 ;  /* 0x00000003ff0f7819 */ /* 0x000fe4000001169d */
[----:B----4-:R-:W-:Y:S02]  /*56b0*/  SEL R12, R99, R103, !P4 ;  /* 0x00000067630c7207 */ /* 0x010fe40006000000 */
[----:B------:R-:W-:Y:S02]  /*56c0*/  ISETP.GE.AND P3, PT, R0, R98, PT ;  /* 0x000000620000720c */ /* 0x000fe40003f66270 */
[----:B------:R-:W-:-:S04]  /*56d0*/  SHF.R.S32.HI R13, RZ, 0x1f, R12 ;  /* 0x0000001fff0d7819 */ /* 0x000fc8000001140c */
[----:B------:R-:W-:-:S04]  /*56e0*/  LEA.HI R13, R13, R12, RZ, 0x4 ;  /* 0x0000000c0d0d7211 */ /* 0x000fc800078f20ff */
[----:B------:R-:W-:-:S04]  /*56f0*/  SHF.R.S32.HI R12, RZ, 0x4, R13 ;  /* 0x00000004ff0c7819 */ /* 0x000fc8000001140d */
        /* <DEDUP_REMOVED lines=8> */
[----:B-----5:R-:W-:Y:S01]  /*5780*/  IADD3 R15, R12, R13, R14 ;  /* 0x0000000d0c0f7210 */ /* 0x020fe20007ffe00e */
[----:B------:R-:W-:-:S04]  /*5790*/  IMAD R13, R18, 0x3000, R95 ;  /* 0x00003000120d7824 */ /* 0x000fc800078e025f */
[----:B------:R-:W-:Y:S02]  /*57a0*/  IMAD R15, R18, 0x3000, R15 ;  /* 0x00003000120f7824 */ /* 0x000fe400078e020f */
[--C-:B------:R-:W-:Y:S02]  /*57b0*/  IMAD R13, R13, 0x2, R2.reuse ;  /* 0x000000020d0d7824 */ /* 0x100fe400078e0202 */
[----:B------:R-:W-:-:S04]  /*57c0*/  IMAD R44, R15, 0x2, R2 ;  /* 0x000000020f2c7824 */ /* 0x000fc800078e0202 */
[----:B------:R-:W4:Y:S04]  /*57d0*/  LDS.128 R12, [R13+0x15400] ;  /* 0x015400000d0c7984 */ /* 0x000f280000000c00 */
[----:B------:R-:W0:Y:S01]  /*57e0*/  LDS.128 R44, [R44+0x15400] ;  /* 0x015400002c2c7984 */ /* 0x000e220000000c00 */
[----:B------:R-:W-:Y:S05]  /*57f0*/  @P3 BRA `(.L_x_12361) ;  /* 0x00000004005c3947 */ /* 0x000fea0003800000 */
[----:B0-----:R-:W-:Y:S01]  /*5800*/  IMAD.MOV.U32 R58, RZ, RZ, R45 ;  /* 0x000000ffff3a7224 */ /* 0x001fe200078e002d */
[----:B------:R-:W-:Y:S01]  /*5810*/  SHF.R.U64 R40, R40, 0x10, R41 ;  /* 0x0000001028287819 */ /* 0x000fe20000001229 */
[----:B----4-:R-:W-:Y:S01]  /*5820*/  IMAD.MOV.U32 R57, RZ, RZ, R13 ;  /* 0x000000ffff397224 */ /* 0x010fe200078e000d */
[----:B------:R-:W-:Y:S01]  /*5830*/  SHF.R.U32.HI R41, RZ, 0x10, R41 ;  /* 0x00000010ff297819 */ /* 0x000fe20000011629 */
[----:B------:R-:W-:Y:S01]  /*5840*/  HADD2.F32 R59, -RZ, R117.H1_H1 ;  /* 0x30000075ff3b7230 */ /* 0x000fe20000004100 */
[----:B------:R-:W-:Y:S01]  /*5850*/  SHF.R.U64 R42, R42, 0x10, R43 ;  /* 0x000000102a2a7819 */ /* 0x000fe2000000122b */
[----:B------:R-:W-:Y:S02]  /*5860*/  HADD2.F32 R13, -RZ, R58.H0_H0 ;  /* 0x2000003aff0d7230 */ /* 0x000fe40000004100 */
[----:B-1----:R-:W-:Y:S02]  /*5870*/  HADD2.F32 R61, -RZ, R57.H0_H0 ;  /* 0x20000039ff3d7230 */ /* 0x002fe40000004100 */
        /* <DEDUP_REMOVED lines=52> */
[-C--:B------:R-:W-:Y:S01]  /*5bc0*/  FFMA.FTZ R58, R54, R115.reuse, -R58 ;  /* 0x00000073363a7223 */ /* 0x080fe2000001083a */
[----:B------:R-:W-:Y:S02]  /*5bd0*/  IMAD.MOV.U32 R15, RZ, RZ, R55 ;  /* 0x000000ffff0f7224 */ /* 0x000fe400078e0037 */
[----:B------:R-:W-:Y:S01]  /*5be0*/  FFMA.FTZ R57, R47, R115, R57 ;  /* 0x000000732f397223 */ /* 0x000fe20000010039 */
[-C--:B------:R-:W-:Y:S01]  /*5bf0*/  FMUL.FTZ R47, R44, R53.reuse ;  /* 0x000000352c2f7220 */ /* 0x080fe20000410000 */
[----:B------:R-:W-:-:S03]  /*5c00*/  FMUL.FTZ R53, R12, R53 ;  /* 0x000000350c357220 */ /* 0x000fc60000410000 */
[-C--:B------:R-:W-:Y:S01]  /*5c10*/  FFMA.FTZ R47, R12, R40.reuse, -R47 ;  /* 0x000000280c2f7223 */ /* 0x080fe2000001082f */
[----:B------:R-:W-:Y:S01]  /*5c20*/  FFMA.FTZ R53, R44, R40, R53 ;  /* 0x000000282c357223 */ /* 0x000fe20000010035 */
[----:B------:R-:W-:Y:S02]  /*5c30*/  HADD2.F32 R12, -RZ, R46.H0_H0 ;  /* 0x2000002eff0c7230 */ /* 0x000fe40000004100 */
[----:B------:R-:W-:Y:S02]  /*5c40*/  HADD2.F32 R44, -RZ, R114.H0_H0 ;  /* 0x20000072ff2c7230 */ /* 0x000fe40000004100 */
[----:B------:R-:W-:Y:S02]  /*5c50*/  HADD2.F32 R40, -RZ, R14.H0_H0 ;  /* 0x2000000eff287230 */ /* 0x000fe40000004100 */
[----:B------:R-:W-:Y:S02]  /*5c60*/  HADD2.F32 R46, -RZ, R46.H1_H1 ;  /* 0x3000002eff2e7230 */ /* 0x000fe40000004100 */
[----:B------:R-:W-:Y:S01]  /*5c70*/  FMUL.FTZ R54, R12, R44 ;  /* 0x0000002c0c367220 */ /* 0x000fe20000410000 */
[----:B------:R-:W-:-:S02]  /*5c80*/  HADD2.F32 R14, -RZ, R14.H1_H1 ;  /* 0x3000000eff0e7230 */ /* 0x000fc40000004100 */
[----:B------:R-:W-:Y:S01]  /*5c90*/  FMUL.FTZ R44, R40, R44 ;  /* 0x0000002c282c7220 */ /* 0x000fe20000410000 */
[----:B------:R-:W-:Y:S02]  /*5ca0*/  HADD2.F32 R114, -RZ, R114.H1_H1 ;  /* 0x30000072ff727230 */ /* 0x000fe40000004100 */
[-C--:B------:R-:W-:Y:S01]  /*5cb0*/  FMUL.FTZ R105, R46, R43.reuse ;  /* 0x0000002b2e697220 */ /* 0x080fe20000410000 */
[----:B------:R-:W-:-:S03]  /*5cc0*/  FMUL.FTZ R107, R14, R43 ;  /* 0x0000002b0e6b7220 */ /* 0x000fc60000410000 */
[-C--:B------:R-:W-:Y:S01]  /*5cd0*/  FFMA.FTZ R43, R14, R63.reuse, -R105 ;  /* 0x0000003f0e2b7223 */ /* 0x080fe20000010869 */
[-C--:B------:R-:W-:Y:S01]  /*5ce0*/  FFMA.FTZ R54, R40, R114.reuse, -R54 ;  /* 0x0000007228367223 */ /* 0x080fe20000010836 */
[----:B------:R-:W-:Y:S01]  /*5cf0*/  FFMA.FTZ R44, R12, R114, R44 ;  /* 0x000000720c2c7223 */ /* 0x000fe2000001002c */
[----:B------:R-:W-:Y:S01]  /*5d00*/  FFMA.FTZ R63, R46, R63, R107 ;  /* 0x0000003f2e3f7223 */ /* 0x000fe2000001006b */
[----:B------:R-:W-:Y:S02]  /*5d10*/  F2FP.F16.F32.PACK_AB R40, R53, R57 ;  /* 0x000000393528723e */ /* 0x000fe400000000ff */
[----:B------:R-:W-:Y:S01]  /*5d20*/  F2FP.F16.F32.PACK_AB R12, R47, R58 ;  /* 0x0000003a2f0c723e */ /* 0x000fe200000000ff */
[----:B------:R-:W-:Y:S01]  /*5d30*/  IMAD.MOV.U32 R47, RZ, RZ, R59 ;  /* 0x000000ffff2f7224 */ /* 0x000fe200078e003b */
[----:B------:R-:W-:Y:S01]  /*5d40*/  F2FP.F16.F32.PACK_AB R46, R63, R44 ;  /* 0x0000002c3f2e723e */ /* 0x000fe200000000ff */
[----:B------:R-:W-:Y:S01]  /*5d50*/  IMAD.MOV.U32 R44, RZ, RZ, R40 ;  /* 0x000000ffff2c7224 */ /* 0x000fe200078e0028 */
[----:B------:R-:W-:-:S07]  /*5d60*/  F2FP.F16.F32.PACK_AB R14, R43, R54 ;  /* 0x000000362b0e723e */ /* 0x000fce00000000ff */
.L_x_12361:
[----:B------:R-:W-:Y:S05]  /*5d70*/  BSYNC B2 ;  /* 0x0000000000027941 */ /* 0x000fea0003800000 */
.L_x_12360:
[----:B---3--:R-:W-:-:S04]  /*5d80*/  LEA R40, P3, R21, R88, 0x1 ;  /* 0x0000005815287211 */ /* 0x008fc800078608ff */
[----:B--2---:R-:W-:Y:S02]  /*5d90*/  LEA.HI.X R41, R21, R89, R92, 0x1, P3 ;  /* 0x0000005915297211 */ /* 0x004fe400018f0c5c */
[----:B------:R-:W-:-:S03]  /*5da0*/  ISETP.GE.AND P3, PT, R56, R11, PT ;  /* 0x0000000b3800720c */ /* 0x000fc60003f66270 */
[----:B----4-:R2:W-:Y:S10]  /*5db0*/  ST.E.128 desc[UR38][R40.64], R12 ;  /* 0x0000000c28007985 */ /* 0x0105f4000c101d26 */
[----:B------:R-:W-:-:S05]  /*5dc0*/  @!P3 IMAD.WIDE R42, R56, 0x2, R88 ;  /* 0x00000002382ab825 */ /* 0x000fca00078e0258 */
[----:B0-----:R2:W-:Y:S02]  /*5dd0*/  @!P3 ST.E.128 desc[UR38][R42.64], R44 ;  /* 0x0000002c2a00b985 */ /* 0x0015e4000c101d26 */
.L_x_12359:
[----:B------:R-:W-:Y:S05]  /*5de0*/  BSYNC B1 ;  /* 0x0000000000017941 */ /* 0x000fea0003800000 */
.L_x_12358:
[----:B------:R-:W-:-:S13]  /*5df0*/  ISETP.NE.AND P3, PT, R32, RZ, PT ;  /* 0x000000ff2000720c */ /* 0x000fda0003f65270 */
[----:B------:R-:W-:Y:S05]  /*5e00*/  @!P3 BRA `(.L_x_12325) ;  /* 0x0000000c0010b947 */ /* 0x000fea0003800000 */
[----:B--2---:R-:W2:Y:S01]  /*5e10*/  LDL R14, [R1+0xc] ;  /* 0x00000c00010e7983 */ /* 0x004ea20000100800 */
[----:B------:R-:W-:Y:S01]  /*5e20*/  LOP3.LUT P4, RZ, R23, 0x2, RZ, 0xc0, !PT ;  /* 0x0000000217ff7812 */ /* 0x000fe2000788c0ff */
[----:B------:R-:W-:Y:S01]  /*5e30*/  BSSY B1, `(.L_x_12362) ;  /* 0x000006d000017945 */ /* 0x000fe20003800000 */
[----:B------:R-:W-:Y:S02]  /*5e40*/  SHF.R.U32.HI R15, RZ, 0x3, R157 ;  /* 0x00000003ff0f7819 */ /* 0x000fe4000001169d */
[----:B------:R-:W-:Y:S02]  /*5e50*/  SEL R103, R99, R103, !P4 ;  /* 0x0000006763677207 */ /* 0x000fe40006000000 */
[C---:B---3--:R-:W-:Y:S02]  /*5e60*/  LEA R44, P3, R28.reuse, R88, 0x1 ;  /* 0x000000581c2c7211 */ /* 0x048fe400078608ff */
[----:B----4-:R-:W-:Y:S02]  /*5e70*/  SHF.R.S32.HI R12, RZ, 0x1f, R103 ;  /* 0x0000001fff0c7819 */ /* 0x010fe40000011467 */
[----:B------:R-:W-:-:S02]  /*5e80*/  LEA.HI.X R45, R28, R89, R91, 0x1, P3 ;  /* 0x000000591c2d7211 */ /* 0x000fc400018f0c5b */
[----:B------:R-:W-:Y:S02]  /*5e90*/  LEA.HI R12, R12, R103, RZ, 0x4 ;  /* 0x000000670c0c7211 */ /* 0x000fe400078f20ff */
[----:B------:R-:W-:Y:S02]  /*5ea0*/  ISETP.GE.AND P3, PT, R3, R98, PT ;  /* 0x000000620300720c */ /* 0x000fe40003f66270 */
        /* <DEDUP_REMOVED lines=9> */
[----:B--2---:R-:W-:Y:S01]  /*5f40*/  IADD3 R15, R12, R13, R14 ;  /* 0x0000000d0c0f7210 */ /* 0x004fe20007ffe00e */
        /* <DEDUP_REMOVED lines=10> */
[----:B------:R-:W-:Y:S01]  /*5ff0*/  HADD2.F32 R54, -RZ, R111.H1_H1 ;  /* 0x3000006fff367230 */ /* 0x000fe20000004100 */
[--C-:B------:R-:W-:Y:S02]  /*6000*/  SHF.R.U64 R37, R48, 0x10, R49.reuse ;  /* 0x0000001030257819 */ /* 0x100fe40000001231 */
[----:B------:R-:W-:Y:S01]  /*6010*/  SHF.R.U32.HI R48, RZ, 0x10, R49 ;  /* 0x00000010ff307819 */ /* 0x000fe20000011631 */
[----:B---3--:R-:W-:Y:S01]  /*6020*/  IMAD.MOV.U32 R49, RZ, RZ, R41 ;  /* 0x000000ffff317224 */ /* 0x008fe200078e0029 */
[--C-:B------:R-:W-:Y:S01]  /*6030*/  SHF.R.U64 R38, R38, 0x10, R39.reuse ;  /* 0x0000001026267819 */ /* 0x100fe20000001227 */
[----:B------:R-:W-:Y:S01]  /*6040*/  HADD2.F32 R52, -RZ, R52.H0_H0 ;  /* 0x20000034ff347230 */ /* 0x000fe20000004100 */
[----:B------:R-:W-:Y:S01]  /*6050*/  SHF.R.U32.HI R47, RZ, 0x10, R39 ;  /* 0x00000010ff2f7819 */ /* 0x000fe20000011627 */
[----:B------:R-:W-:Y:S01]  /*6060*/  HADD2.F32 R53, -RZ, R48.H0_H0 ;  /* 0x20000030ff357230 */ /* 0x000fe20000004100 */
[--C-:B------:R-:W-:Y:S01]  /*6070*/  SHF.R.U64 R39, R50, 0x10, R51.reuse ;  /* 0x0000001032277819 */ /* 0x100fe20000001233 */
[----:B--2---:R-:W-:Y:S01]  /*6080*/  HADD2.F32 R48, -RZ, R13.H1_H1 ;  /* 0x3000000dff307230 */ /* 0x004fe20000004100 */
[----:B------:R-:W-:Y:S01]  /*6090*/  SHF.R.U32.HI R50, RZ, 0x10, R51 ;  /* 0x00000010ff327819 */ /* 0x000fe20000011633 */
[--C-:B------:R-:W-:Y:S01]  /*60a0*/  HADD2.F32 R51, -RZ, R49.reuse.H0_H0 ;  /* 0x20000031ff337230 */ /* 0x100fe20000004100 */
[----:B------:R-:W-:Y:S01]  /*60b0*/  MOV R41, R15 ;  /* 0x0000000f00297202 */ /* 0x000fe20000000f00 */
[----:B------:R-:W-:-:S02]  /*60c0*/  HADD2.F32 R49, -RZ, R49.H1_H1 ;  /* 0x30000031ff317230 */ /* 0x000fc40000004100 */
[CC--:B-1----:R-:W-:Y:S01]  /*60d0*/  FMUL.FTZ R60, R48.reuse, R53.reuse ;  /* 0x00000035303c7220 */ /* 0x0c2fe20000410000 */
[----:B------:R-:W-:Y:S02]  /*60e0*/  HADD2.F32 R15, -RZ, R13.H0_H0 ;  /* 0x2000000dff0f7230 */ /* 0x000fe40000004100 */
[-C--:B------:R-:W-:Y:S01]  /*60f0*/  FMUL.FTZ R58, R51, R56.reuse ;  /* 0x00000038333a7220 */ /* 0x080fe20000410000 */
[----:B------:R-:W-:Y:S02]  /*6100*/  HADD2.F32 R47, -RZ, R47.H0_H0 ;  /* 0x2000002fff2f7230 */ /* 0x000fe40000004100 */
[----:B------:R-:W-:Y:S01]  /*6110*/  FMUL.FTZ R55, R49, R53 ;  /* 0x0000003531377220 */ /* 0x000fe20000410000 */
[C---:B------:R-:W-:Y:S01]  /*6120*/  FMUL.FTZ R56, R15.reuse, R56 ;  /* 0x000000380f387220 */ /* 0x040fe20000410000 */
[----:B------:R-:W-:Y:S02]  /*6130*/  FFMA.FTZ R15, R15, R54, -R58 ;  /* 0x000000360f0f7223 */ /* 0x000fe4000001083a */
[-C--:B------:R-:W-:Y:S01]  /*6140*/  FFMA.FTZ R48, R48, R52.reuse, -R55 ;  /* 0x0000003430307223 */ /* 0x080fe20000010837 */
[----:B------:R-:W-:Y:S01]  /*6150*/  FFMA.FTZ R52, R49, R52, R60 ;  /* 0x0000003431347223 */ /* 0x000fe2000001003c */
[----:B------:R-:W-:Y:S01]  /*6160*/  FFMA.FTZ R13, R51, R54, R56 ;  /* 0x00000036330d7223 */ /* 0x000fe20000010038 */
[----:B------:R-:W-:-:S02]  /*6170*/  HADD2.F32 R58, -RZ, R112.H1_H1 ;  /* 0x30000070ff3a7230 */ /* 0x000fc40000004100 */
[--C-:B------:R-:W-:Y:S01]  /*6180*/  HADD2.F32 R49, -RZ, R43.reuse.H0_H0 ;  /* 0x2000002bff317230 */ /* 0x100fe20000004100 */
[----:B------:R-:W-:Y:S01]  /*6190*/  F2FP.F16.F32.PACK_AB R15, R48, R15 ;  /* 0x0000000f300f723e */ /* 0x000fe200000000ff */
[----:B------:R-:W-:Y:S02]  /*61a0*/  HADD2.F32 R54, -RZ, R43.H1_H1 ;  /* 0x3000002bff367230 */ /* 0x000fe40000004100 */
[----:B------:R-:W-:Y:S02]  /*61b0*/  HADD2.F32 R51, -RZ, R50.H0_H0 ;  /* 0x20000032ff337230 */ /* 0x000fe40000004100 */
[----:B------:R-:W-:Y:S01]  /*61c0*/  FMUL.FTZ R60, R49, R58 ;  /* 0x0000003a313c7220 */ /* 0x000fe20000410000 */
[--C-:B------:R-:W-:Y:S02]  /*61d0*/  HADD2.F32 R43, -RZ, R41.reuse.H0_H0 ;  /* 0x20000029ff2b7230 */ /* 0x100fe40000004100 */
[----:B------:R-:W-:Y:S02]  /*61e0*/  HADD2.F32 R50, -RZ, R41.H1_H1 ;  /* 0x30000029ff327230 */ /* 0x000fe40000004100 */
[----:B------:R-:W-:Y:S01]  /*61f0*/  FMUL.FTZ R53, R54, R51 ;  /* 0x0000003336357220 */ /* 0x000fe20000410000 */
[----:B------:R-:W-:-:S02]  /*6200*/  HADD2.F32 R56, -RZ, R110.H1_H1 ;  /* 0x3000006eff387230 */ /* 0x000fc40000004100 */
[C---:B------:R-:W-:Y:S01]  /*6210*/  FMUL.FTZ R58, R43.reuse, R58 ;  /* 0x0000003a2b3a7220 */ /* 0x040fe20000410000 */
[----:B------:R-:W-:Y:S02]  /*6220*/  HADD2.F32 R112, -RZ, R112.H0_H0 ;  /* 0x20000070ff707230 */ /* 0x000fe40000004100 */
[C---:B------:R-:W-:Y:S01]  /*6230*/  FMUL.FTZ R51, R50.reuse, R51 ;  /* 0x0000003332337220 */ /* 0x040fe20000410000 */
[-C--:B------:R-:W-:Y:S01]  /*6240*/  FFMA.FTZ R50, R50, R47.reuse, -R53 ;  /* 0x0000002f32327223 */ /* 0x080fe20000010835 */
[-C--:B------:R-:W-:Y:S01]  /*6250*/  FFMA.FTZ R41, R43, R56.reuse, -R60 ;  /* 0x000000382b297223 */ /* 0x080fe2000001083c */
[----:B------:R-:W-:Y:S01]  /*6260*/  FFMA.FTZ R43, R49, R56, R58 ;  /* 0x00000038312b7223 */ /* 0x000fe2000001003a */
[----:B------:R-:W-:Y:S01]  /*6270*/  FFMA.FTZ R54, R54, R47, R51 ;  /* 0x0000002f36367223 */ /* 0x000fe20000010033 */
[----:B------:R-:W-:Y:S02]  /*6280*/  HADD2.F32 R53, -RZ, R37.H0_H0 ;  /* 0x20000025ff357230 */ /* 0x000fe40000004100 */
[----:B------:R-:W-:Y:S01]  /*6290*/  HADD2.F32 R58, -RZ, R113.H0_H0 ;  /* 0x20000071ff3a7230 */ /* 0x000fe20000004100 */
[----:B------:R-:W-:Y:S01]  /*62a0*/  F2FP.F16.F32.PACK_AB R50, R50, R41 ;  /* 0x000000293232723e */ /* 0x000fe200000000ff */
[----:B------:R-:W-:Y:S01]  /*62b0*/  HADD2.F32 R47, -RZ, R40.H0_H0 ;  /* 0x20000028ff2f7230 */ /* 0x000fe20000004100 */
[----:B------:R-:W-:Y:S01]  /*62c0*/  F2FP.F16.F32.PACK_AB R41, R52, R13 ;  /* 0x0000000d3429723e */ /* 0x000fe200000000ff */
[----:B------:R-:W-:Y:S01]  /*62d0*/  HADD2.F32 R37, -RZ, R12.H0_H0 ;  /* 0x2000000cff257230 */ /* 0x000fe20000004100 */
[----:B------:R-:W-:Y:S01]  /*62e0*/  F2FP.F16.F32.PACK_AB R43, R54, R43 ;  /* 0x0000002b362b723e */ /* 0x000fe200000000ff */
[----:B------:R-:W-:-:S02]  /*62f0*/  HADD2.F32 R49, -RZ, R40.H1_H1 ;  /* 0x30000028ff317230 */ /* 0x000fc40000004100 */
[----:B------:R-:W-:Y:S02]  /*6300*/  HADD2.F32 R40, -RZ, R12.H1_H1 ;  /* 0x3000000cff287230 */ /* 0x000fe40000004100 */
[-C--:B------:R-:W-:Y:S01]  /*6310*/  FMUL.FTZ R12, R47, R58.reuse ;  /* 0x0000003a2f0c7220 */ /* 0x080fe20000410000 */
[----:B------:R-:W-:Y:S02]  /*6320*/  HADD2.F32 R56, -RZ, R111.H0_H0 ;  /* 0x2000006fff387230 */ /* 0x000fe40000004100 */
[-C--:B------:R-:W-:Y:S01]  /*6330*/  FMUL.FTZ R55, R49, R53.reuse ;  /* 0x0000003531377220 */ /* 0x080fe20000410000 */
[----:B------:R-:W-:Y:S02]  /*6340*/  HADD2.F32 R51, -RZ, R36.H0_H0 ;  /* 0x20000024ff337230 */ /* 0x000fe40000004100 */
[C---:B------:R-:W-:Y:S01]  /*6350*/  FMUL.FTZ R36, R37.reuse, R58 ;  /* 0x0000003a25247220 */ /* 0x040fe20000410000 */
[----:B------:R-:W-:Y:S01]  /*6360*/  FMUL.FTZ R58, R40, R53 ;  /* 0x00000035283a7220 */ /* 0x000fe20000410000 */
[----:B------:R-:W-:Y:S01]  /*6370*/  FFMA.FTZ R12, R37, R56, -R12 ;  /* 0x00000038250c7223 */ /* 0x000fe2000001080c */
[----:B------:R-:W-:-:S02]  /*6380*/  HADD2.F32 R110, -RZ, R110.H0_H0 ;  /* 0x2000006eff6e7230 */ /* 0x000fc40000004100 */
[----:B------:R-:W-:Y:S01]  /*6390*/  FFMA.FTZ R36, R47, R56, R36 ;  /* 0x000000382f247223 */ /* 0x000fe20000010024 */
[-C--:B------:R-:W-:Y:S01]  /*63a0*/  FFMA.FTZ R37, R40, R51.reuse, -R55 ;  /* 0x0000003328257223 */ /* 0x080fe20000010837 */
[----:B------:R-:W-:Y:S01]  /*63b0*/  FFMA.FTZ R47, R49, R51, R58 ;  /* 0x00000033312f7223 */ /* 0x000fe2000001003a */
[----:B------:R-:W-:Y:S02]  /*63c0*/  HADD2.F32 R51, -RZ, R39.H0_H0 ;  /* 0x20000027ff337230 */ /* 0x000fe40000004100 */
[----:B------:R-:W-:Y:S01]  /*63d0*/  HADD2.F32 R40, -RZ, R42.H0_H0 ;  /* 0x2000002aff287230 */ /* 0x000fe20000004100 */
[----:B------:R-:W-:Y:S01]  /*63e0*/  F2FP.F16.F32.PACK_AB R12, R37, R12 ;  /* 0x0000000c250c723e */ /* 0x000fe200000000ff */
[----:B------:R-:W-:Y:S02]  /*63f0*/  HADD2.F32 R39, -RZ, R14.H0_H0 ;  /* 0x2000000eff277230 */ /* 0x000fe40000004100 */
[----:B------:R-:W-:Y:S02]  /*6400*/  HADD2.F32 R42, -RZ, R42.H1_H1 ;  /* 0x3000002aff2a7230 */ /* 0x000fe40000004100 */
[----:B------:R-:W-:-:S02]  /*6410*/  HADD2.F32 R14, -RZ, R14.H1_H1 ;  /* 0x3000000eff0e7230 */ /* 0x000fc40000004100 */
[CC--:B------:R-:W-:Y:S01]  /*6420*/  FMUL.FTZ R53, R39.reuse, R112.reuse ;  /* 0x0000007027357220 */ /* 0x0c0fe20000410000 */
[----:B------:R-:W-:Y:S02]  /*6430*/  HADD2.F32 R49, -RZ, R38.H0_H0 ;  /* 0x20000026ff317230 */ /* 0x000fe40000004100 */
[-C--:B------:R-:W-:Y:S01]  /*6440*/  FMUL.FTZ R55, R42, R51.reuse ;  /* 0x000000332a377220 */ /* 0x080fe20000410000 */
[----:B------:R-:W-:Y:S01]  /*6450*/  FMUL.FTZ R38, R40, R112 ;  /* 0x0000007028267220 */ /* 0x000fe20000410000 */
[----:B------:R-:W-:Y:S01]  /*6460*/  FMUL.FTZ R51, R14, R51 ;  /* 0x000000330e337220 */ /* 0x000fe20000410000 */
[-C--:B------:R-:W-:Y:S01]  /*6470*/  FFMA.FTZ R53, R40, R110.reuse, R53 ;  /* 0x0000006e28357223 */ /* 0x080fe20000010035 */
[-C--:B------:R-:W-:Y:S01]  /*6480*/  FFMA.FTZ R55, R14, R49.reuse, -R55 ;  /* 0x000000310e377223 */ /* 0x080fe20000010837 */
[----:B------:R-:W-:Y:S01]  /*6490*/  FFMA.FTZ R38, R39, R110, -R38 ;  /* 0x0000006e27267223 */ /* 0x000fe20000010826 */
[----:B------:R-:W-:Y:S01]  /*64a0*/  FFMA.FTZ R42, R42, R49, R51 ;  /* 0x000000312a2a7223 */ /* 0x000fe20000010033 */
[----:B------:R-:W-:Y:S01]  /*64b0*/  IMAD.MOV.U32 R13, RZ, RZ, R15 ;  /* 0x000000ffff0d7224 */ /* 0x000fe200078e000f */
[----:B------:R-:W-:Y:S01]  /*64c0*/  F2FP.F16.F32.PACK_AB R40, R47, R36 ;  /* 0x000000242f28723e */ /* 0x000fe200000000ff */
[----:B------:R-:W-:Y:S01]  /*64d0*/  IMAD.MOV.U32 R15, RZ, RZ, R50 ;  /* 0x000000ffff0f7224 */ /* 0x000fe200078e0032 */
[----:B------:R-:W-:-:S02]  /*64e0*/  F2FP.F16.F32.PACK_AB R14, R55, R38 ;  /* 0x00000026370e723e */ /* 0x000fc400000000ff */
[----:B------:R-:W-:-:S07]  /*64f0*/  F2FP.F16.F32.PACK_AB R42, R42, R53 ;  /* 0x000000352a2a723e */ /* 0x000fce00000000ff */
.L_x_12363:
[----:B------:R-:W-:Y:S05]  /*6500*/  BSYNC B1 ;  /* 0x0000000000017941 */ /* 0x000fea0003800000 */
.L_x_12362:
[----:B--2---:R2:W-:Y:S01]  /*6510*/  ST.E.128 desc[UR38][R44.64], R12 ;  /* 0x0000000c2c007985 */ /* 0x0045e2000c101d26 */
[----:B------:R-:W-:-:S13]  /*6520*/  ISETP.GE.AND P3, PT, R46, R11, PT ;  /* 0x0000000b2e00720c */ /* 0x000fda0003f66270 */
[----:B------:R-:W-:Y:S05]  /*6530*/  @P3 BRA `(.L_x_12325) ;  /* 0x0000000400443947 */ /* 0x000fea0003800000 */
[----:B------:R-:W-:-:S05]  /*6540*/  IMAD.WIDE R88, R46, 0x2, R88 ;  /* 0x000000022e587825 */ /* 0x000fca00078e0258 */
[----:B---3--:R3:W-:Y:S01]  /*6550*/  ST.E.128 desc[UR38][R88.64], R40 ;  /* 0x0000002858007985 */ /* 0x0087e2000c101d26 */
[----:B------:R-:W-:Y:S05]  /*6560*/  BRA `(.L_x_12325) ;  /* 0x0000000400387947 */ /* 0x000fea0003800000 */
.L_x_12317:
[----:B------:R-:W-:-:S06]  /*6570*/  UISETP.NE.AND UP0, UPT, UR41, 0x3, UPT ;  /* 0x000000032900788c */ /* 0x000fcc000bf05270 */
[----:B------:R-:W-:-:S13]  /*6580*/  PLOP3.LUT P2, PT, PT, PT, UP0, 0x80, 0x0 ;  /* 0x000000000000781c */ /* 0x000fda0003f4f008 */
[----:B------:R-:W-:Y:S05]  /*6590*/  @!P2 BRA `(.L_x_12364) ;  /* 0x000000000004a947 */ /* 0x000fea0003800000 */
[----:B------:R-:W-:Y:S01]  /*65a0*/  BPT.TRAP 0x1 ;  /* 0x000000040000795c */ /* 0x000fe20000300000 */
.L_x_12364:
[----:B------:R-:W-:Y:S01]  /*65b0*/  IMAD R35, R18, 0x8, R2 ;  /* 0x0000000812237824 */ /* 0x000fe200078e0202 */
[----:B------:R-:W-:Y:S01]  /*65c0*/  SHF.L.U32 R85, R140, 0x1f, RZ ;  /* 0x0000001f8c557819 */ /* 0x000fe200000006ff */
[----:B------:R-:W-:Y:S01]  /*65d0*/  BSSY B1, `(.L_x_12365) ;  /* 0x0000004000017945 */ /* 0x000fe20003800000 */
[----:B------:R-:W-:Y:S02]  /*65e0*/  SHF.R.S32.HI R82, RZ, 0x1f, R81 ;  /* 0x0000001fff527819 */ /* 0x000fe40000011451 */
[----:B------:R-:W0:Y:S02]  /*65f0*/  SYNCS.PHASECHK.TRANS64.TRYWAIT P3, [R35+URZ+0x2d890], R85 ;  /* 0x02d89055230075a7 */ /* 0x000e24000806017f */
[----:B0-----:R-:W-:Y:S05]  /*6600*/  @!P3 BRA `(.L_x_12366) ;  /* 0x000001600090b947 */ /* 0x001fea0003800000 */
.L_x_12595:
[----:B------:R-:W-:Y:S05]  /*6610*/  BSYNC B1 ;  /* 0x0000000000017941 */ /* 0x000fea0003800000 */
.L_x_12365:
        /* <DEDUP_REMOVED lines=26> */
.L_x_12599:
[----:B------:R-:W-:Y:S05]  /*67c0*/  @!P3 BRA `(.L_x_12325) ;  /* 0x0000000000a0b947 */ /* 0x000fea0003800000 */
[----:B-1----:R-:W4:Y:S01]  /*67d0*/  LDL R13, [R1+0x20] ;  /* 0x00002000010d7983 */ /* 0x002f220000100800 */
[----:B------:R-:W-:-:S03]  /*67e0*/  ULDC UR4, c[0x0][0x2f4] ;  /* 0x0000bd0000047ab9 */ /* 0x000fc60000000800 */
[----:B------:R-:W5:Y:S04]  /*67f0*/  LDL R12, [R1+0x1c] ;  /* 0x00001c00010c7983 */ /* 0x000f680000100800 */
[----:B------:R-:W5:Y:S04]  /*6800*/  LDL R11, [R1+0x10] ;  /* 0x00001000010b7983 */ /* 0x000f680000100800 */
[----:B------:R-:W5:Y:S01]  /*6810*/  LDL R45, [R1+0x14] ;  /* 0x00001400012d7983 */ /* 0x000f620000100800 */
[----:B------:R-:W-:Y:S02]  /*6820*/  ISETP.GE.AND P5, PT, R16, UR4, PT ;  /* 0x0000000410007c0c */ /* 0x000fe4000bfa6270 */
        /* <DEDUP_REMOVED lines=13> */
[----:B------:R-:W-:Y:S01]  /*6900*/  @!P5 IMAD.SHL.U32 R11, R11, 0x8, RZ ;  /* 0x000000080b0bd824 */ /* 0x000fe200078e00ff */
[----:B-1----:R-:W-:Y:S01]  /*6910*/  @!P5 MOV R40, R42 ;  /* 0x0000002a0028d202 */ /* 0x002fe20000000f00 */
[----:B------:R-:W-:-:S04]  /*6920*/  @!P5 IMAD.MOV.U32 R41, RZ, RZ, R43 ;  /* 0x000000ffff29d224 */ /* 0x000fc800078e002b */
        /* <DEDUP_REMOVED lines=18> */
.L_x_12325:
[----:B------:R-:W-:Y:S05]  /*6a50*/  BSYNC B0 ;  /* 0x0000000000007941 */ /* 0x000fea0003800000 */
.L_x_12316:
        /* <DEDUP_REMOVED lines=16> */
.L_x_12369:
[----:B------:R-:W-:Y:S05]  /*6b60*/  BSYNC B0 ;  /* 0x0000000000007941 */ /* 0x000fea0003800000 */
.L_x_12368:
[----:B------:R-:W5:Y:S01]  /*6b70*/  SYNCS.PHASECHK.TRANS64.TRYWAIT P2, [R35+URZ+0x2d8b0], R85 ;  /* 0x02d8b055230075a7 */ /* 0x000f62000804017f */
[----:B------:R-:W-:Y:S04]  /*6b80*/  BSSY B0, `(.L_x_12370) ;  /* 0x0000002000007945 */ /* 0x000fe80003800000 */
[----:B-----5:R-:W-:Y:S05]  /*6b90*/  @!P2 BRA `(.L_x_12371) ;  /* 0x0000015c0088a947 */ /* 0x020fea0003800000 */
.L_x_12600:
[----:B------:R-:W-:Y:S05]  /*6ba0*/  BSYNC B0 ;  /* 0x0000000000007941 */ /* 0x000fea0003800000 */
.L_x_12370:
[----:B------:R-:W-:Y:S01]  /*6bb0*/  ULDC.64 UR4, c[0x0][0x328] ;  /* 0x0000ca0000047ab9 */ /* 0x000fe20000000a00 */
[----:B------:R-:W-:Y:S01]  /*6bc0*/  BSSY B0, `(.L_x_12372) ;  /* 0x000003c000007945 */ /* 0x000fe20003800000 */
[----:B------:R-:W-:Y:S02]  /*6bd0*/  IMAD R82, R82, UR4, RZ ;  /* 0x0000000452527c24 */ /* 0x000fe4000f8e02ff */
[----:B-1234-:R-:W-:-:S04]  /*6be0*/  IMAD.WIDE.U32 R12, R81, UR4, RZ ;  /* 0x00000004510c7c25 */ /* 0x01efc8000f8e00ff */
        /* <DEDUP_REMOVED lines=11> */
[----:B------:R-:W-:-:S04]  /*6ca0*/  ULDC.64 UR4, c[0x0][0x318] ;  /* 0x0000c60000047ab9 */ /* 0x000fc80000000a00 */
[----:B------:R-:W-:Y:S02]  /*6cb0*/  IADD3 R13, R13, R11, RZ ;  /* 0x0000000b0d0d7210 */ /* 0x000fe40007ffe0ff */
[----:B------:R-:W-:-:S04]  /*6cc0*/  LEA R11, P2, R12, UR4, 0x1 ;  /* 0x000000040c0b7c11 */ /* 0x000fc8000f8408ff */
[----:B------:R-:W-:Y:S01]  /*6cd0*/  LEA.HI.X R12, R12, UR5, R13, 0x1, P2 ;  /* 0x000000050c0c7c11 */ /* 0x000fe200090f0c0d */
[----:B------:R0:W1:Y:S01]  /*6ce0*/  SHFL.IDX PT, R40, R11, RZ, 0x1e1f ;  /* 0x001e1fff0b287589 */ /* 0x00006200000e0000 */
[----:B------:R-:W-:-:S03]  /*6cf0*/  ISETP.GT.AND P2, PT, R84, R141, PT ;  /* 0x0000008d5400720c */ /* 0x000fc60003f44270 */
[----:B------:R0:W2:Y:S10]  /*6d00*/  SHFL.IDX PT, R41, R12, RZ, 0x1e1f ;  /* 0x001e1fff0c297589 */ /* 0x0000b400000e0000 */
[----:B0-----:R-:W-:Y:S05]  /*6d10*/  @!P2 BRA `(.L_x_12373) ;  /* 0x000000000098a947 */ /* 0x001fea0003800000 */
[----:B------:R-:W3:Y:S01]  /*6d20*/  LDL R15, [R1+0x20] ;  /* 0x00002000010f7983 */ /* 0x000ee20000100800 */
[----:B------:R-:W-:-:S03]  /*6d30*/  ULDC UR4, c[0x0][0x2f4] ;  /* 0x0000bd0000047ab9 */ /* 0x000fc60000000800 */
[----:B------:R-:W4:Y:S04]  /*6d40*/  LDL R14, [R1+0x1c] ;  /* 0x00001c00010e7983 */ /* 0x000f280000100800 */
[----:B------:R-:W5:Y:S04]  /*6d50*/  LDL R46, [R1+0x10] ;  /* 0x00001000012e7983 */ /* 0x000f680000100800 */
[----:B------:R-:W5:Y:S01]  /*6d60*/  LDL R45, [R1+0x14] ;  /* 0x00001400012d7983 */ /* 0x000f620000100800 */
[----:B------:R-:W-:Y:S02]  /*6d70*/  ISETP.GE.AND P5, PT, R16, UR4, PT ;  /* 0x0000000410007c0c */ /* 0x000fe4000bfa6270 */
[----:B------:R-:W-:Y:S01]  /*6d80*/  ISETP.GE.AND P4, PT, R136, UR4, PT ;  /* 0x0000000488007c0c */ /* 0x000fe2000bf86270 */
[----:B------:R-:W5:Y:S10]  /*6d90*/  LDL R44, [R1+0x18] ;  /* 0x00001800012c7983 */ /* 0x000f740000100800 */
[----:B-1----:R-:W-:-:S04]  /*6da0*/  @!P5 LEA R42, P2, R16, R40, 0x1 ;  /* 0x00000028102ad211 */ /* 0x002fc800078408ff */
[----:B--2---:R-:W-:Y:S02]  /*6db0*/  @!P5 LEA.HI.X R43, R16, R41, R17, 0x1, P2 ;  /* 0x00000029102bd211 */ /* 0x004fe400010f0c11 */
[----:B------:R-:W-:-:S04]  /*6dc0*/  @!P4 LEA R38, P2, R136, R40, 0x1 ;  /* 0x000000288826c211 */ /* 0x000fc800078408ff */
[----:B---3--:R-:W-:Y:S02]  /*6dd0*/  @!P4 LEA.HI.X R39, R136, R41, R15, 0x1, P2 ;  /* 0x000000298827c211 */ /* 0x008fe400010f0c0f */
[----:B------:R-:W-:-:S13]  /*6de0*/  ISETP.GE.AND P2, PT, R22, UR4, PT ;  /* 0x0000000416007c0c */ /* 0x000fda000bf46270 */
[----:B------:R-:W-:-:S04]  /*6df0*/  @!P2 LEA R36, P6, R22, R40, 0x1 ;  /* 0x000000281624a211 */ /* 0x000fc800078c08ff */
[----:B----4-:R-:W-:Y:S02]  /*6e00*/  @!P2 LEA.HI.X R37, R22, R41, R14, 0x1, P6 ;  /* 0x000000291625a211 */ /* 0x010fe400030f0c0e */
[----:B------:R-:W0:Y:S04]  /*6e10*/  @!P5 LDS.128 R12, [R65] ;  /* 0x00000000410cd984 */ /* 0x000e280000000c00 */
[----:B0-----:R0:W-:Y:S01]  /*6e20*/  @!P5 ST.E.128 desc[UR38][R42.64], R12 ;  /* 0x0000000c2a00d985 */ /* 0x0011e2000c101d26 */
[----:B------:R-:W-:-:S13]  /*6e30*/  ISETP.GE.AND P5, PT, R0, UR4, PT ;  /* 0x0000000400007c0c */ /* 0x000fda000bfa6270 */
[----:B------:R-:W1:Y:S01]  /*6e40*/  @!P5 LDS.128 R12, [R64] ;  /* 0x00000000400cd984 */ /* 0x000e620000000c00 */
[----:B-----5:R-:W-:-:S04]  /*6e50*/  @!P5 IMAD.SHL.U32 R11, R46, 0x8, RZ ;  /* 0x000000082e0bd824 */ /* 0x020fc800078e00ff */
        /* <DEDUP_REMOVED lines=18> */
.L_x_12373:
[----:B------:R-:W-:Y:S05]  /*6f80*/  BSYNC B0 ;  /* 0x0000000000007941 */ /* 0x000fea0003800000 */
.L_x_12372:
[----:B------:R-:W-:Y:S01]  /*6f90*/  @!PT LDS RZ, [RZ] ;  /* 0x00000000fffff984 */ /* 0x000fe20000000800 */
[----:B------:R-:W-:Y:S01]  /*6fa0*/  @!PT LDS RZ, [RZ] ;  /* 0x00000000fffff984 */ /* 0x000fe20000000800 */
[----:B------:R-:W-:Y:S01]  /*6fb0*/  @!PT LDS RZ, [RZ] ;  /* 0x00000000fffff984 */ /* 0x000fe20000000800 */
[----:B------:R-:W-:Y:S01]  /*6fc0*/  @!PT LDS RZ, [RZ] ;  /* 0x00000000fffff984 */ /* 0x000fe20000000800 */
[----:B------:R3:W-:Y:S06]  /*6fd0*/  MEMBAR.ALL.CTA ;  /* 0x0000000000007992 */ /* 0x0007ec0000008000 */
[----:B---3--:R-:W3:Y:S01]  /*6fe0*/  FENCE.VIEW.ASYNC.S ;  /* 0x00000000000073c6 */ /* 0x008ee20000000000 */
[----:B------:R-:W-:Y:S02]  /*6ff0*/  VIADD R18, R18, 0x1 ;  /* 0x0000000112127836 */ /* 0x000fe40000000000 */
[----:B------:R-:W-:Y:S01]  /*7000*/  @!P3 VIADD R35, R35, 0x2d8c0 ;  /* 0x0002d8c02323b836 */ /* 0x000fe20000000000 */
[----:B---3--:R3:W-:Y:S02]  /*7010*/  BAR.SYNC.DEFER_BLOCKING R100, 0x80 ;  /* 0x000200640000751d */ /* 0x0087e40000010000 */
[----:B------:R-:W-:-:S02]  /*7020*/  ISETP.NE.AND P2, PT, R18, 0x2, PT ;  /* 0x000000021200780c */ /* 0x000fc40003f45270 */
[----:B------:R-:W-:Y:S02]  /*7030*/  @!P3 PRMT R35, RZ, 0x654, R35 ;  /* 0x00000654ff23b816 */ /* 0x000fe40000000023 */
[----:B------:R-:W-:Y:S02]  /*7040*/  SEL R11, RZ, 0x1, P2 ;  /* 0x00000001ff0b7807 */ /* 0x000fe40001000000 */
[----:B------:R-:W-:Y:S02]  /*7050*/  SEL R18, R18, RZ, P2 ;  /* 0x000000ff12127207 */ /* 0x000fe40001000000 */
[----:B------:R-:W-:Y:S01]  /*7060*/  LOP3.LUT R140, R140, R11, RZ, 0x3c, !PT ;  /* 0x0000000b8c8c7212 */ /* 0x000fe200078e3cff */
[----:B------:R3:W-:Y:S01]  /*7070*/  @!P3 SYNCS.ARRIVE.TRANS64.RED.A1T0 RZ, [R35+URZ], RZ ;  /* 0x000000ff23ffb9a7 */ /* 0x0007e2000810043f */
[----:B------:R-:W-:Y:S05]  /*7080*/  @P1 BRA `(.L_x_12374) ;  /* 0xffffffb400881947 */ /* 0x000fea000383ffff */
[----:B0-----:R-:W0:Y:S01]  /*7090*/  S2R R12, SR_TID.X ;  /* 0x00000000000c7919 */ /* 0x001e220000002100 */
[----:B------:R-:W-:Y:S02]  /*70a0*/  PLOP3.LUT P0, PT, PT, PT, PT, 0x8, 0x0 ;  /* 0x000000000000781c */ /* 0x000fe40003f0e170 */
[----:B0-----:R-:W-:-:S04]  /*70b0*/  SHF.R.U32.HI R12, RZ, 0x7, R12 ;  /* 0x00000007ff0c7819 */ /* 0x001fc8000001160c */
[----:B------:R-:W-:-:S13]  /*70c0*/  ISETP.NE.AND P4, PT, R12, 0x1, PT ;  /* 0x000000010c00780c */ /* 0x000fda0003f85270 */
[----:B------:R-:W-:Y:S06]  /*70d0*/  @!P4 BAR.ARV 0x9, 0x100 ;  /* 0x024400000000cb1d */ /* 0x000fec0000002000 */
.L_x_12311:
[----:B------:R-:W4:Y:S01]  /*70e0*/  LDL R5, [R1+0x54] ;  /* 0x0000540001057983 */ /* 0x000f220000100800 */
[----:B------:R-:W0:Y:S01]  /*70f0*/  LDC R0, c[0x0][0x448] ;  /* 0x00011200ff007b82 */ /* 0x000e220000000800 */
[----:B-1----:R-:W-:Y:S01]  /*7100*/  IMAD.MOV.U32 R40, RZ, RZ, RZ ;  /* 0x000000ffff287224 */ /* 0x002fe200078e00ff */
        /* <DEDUP_REMOVED lines=22> */
[----:B0-----:R-:W-:Y:S01]  /*7270*/  ISETP.NE.AND P1, PT, R0, 0x1, PT ;  /* 0x000000010000780c */ /* 0x001fe20003f25270 */
[----:B------:R-:W-:-:S12]  /*7280*/  IMAD.MOV.U32 R93, RZ, RZ, RZ ;  /* 0x000000ffff5d7224 */ /* 0x000fd800078e00ff */
[----:B------:R-:W0:Y:S08]  /*7290*/  @P1 LDC R3, c[0x0][0x44c] ;  /* 0x00011300ff031b82 */ /* 0x000e300000000800 */
[----:B------:R-:W1:Y:S01]  /*72a0*/  @P1 LDC R4, c[0x0][0x450] ;  /* 0x00011400ff041b82 */ /* 0x000e620000000800 */
[----:B----4-:R-:W-:-:S04]  /*72b0*/  VIADD R0, R5, 0xbf ;  /* 0x000000bf05007836 */ /* 0x010fc80000000000 */
[----:B0-----:R-:W-:-:S05]  /*72c0*/  @P1 IMAD.HI.U32 R3, R0, R3, RZ ;  /* 0x0000000300031227 */ /* 0x001fca00078e00ff */
[----:B-1----:R-:W-:Y:S02]  /*72d0*/  @P1 SHF.R.U32.HI R0, RZ, R4, R3 ;  /* 0x00000004ff001219 */ /* 0x002fe40000011603 */
[----:B------:R-:W-:Y:S02]  /*72e0*/  PLOP3.LUT P1, PT, PT, PT, PT, 0x80, 0x0 ;  /* 0x000000000000781c */ /* 0x000fe40003f2f070 */
[----:B------:R-:W-:Y:S02]  /*72f0*/  IADD3 R0, R101, R0, RZ ;  /* 0x0000000065007210 */ /* 0x000fe40007ffe0ff */
[----:B---3--:R-:W-:Y:S02]  /*7300*/  CS2R R100, SRZ ;  /* 0x0000000000647805 */ /* 0x008fe4000001ff00 */
[----:B------:R-:W-:-:S04]  /*7310*/  SHF.R.S32.HI R3, RZ, 0x1f, R0 ;  /* 0x0000001fff037819 */ /* 0x000fc80000011400 */
[----:B------:R-:W-:Y:S01]  /*7320*/  LEA.HI R3, R3, R0, RZ, 0x7 ;  /* 0x0000000003037211 */ /* 0x000fe200078f38ff */
[----:B------:R-:W-:-:S03]  /*7330*/  IMAD.MOV.U32 R0, RZ, RZ, RZ ;  /* 0x000000ffff007224 */ /* 0x000fc600078e00ff */
[----:B------:R-:W-:-:S04]  /*7340*/  SHF.R.S32.HI R3, RZ, 0x7, R3 ;  /* 0x00000007ff037819 */ /* 0x000fc80000011403 */
[----:B------:R-:W-:Y:S02]  /*7350*/  VIMNMX R88, R102, R3, PT ;  /* 0x0000000366587248 */ /* 0x000fe40003fe0100 */
[----:B------:R-:W-:Y:S02]  /*7360*/  CS2R R102, SRZ ;  /* 0x0000000000667805 */ /* 0x000fe4000001ff00 */
[----:B------:R-:W-:Y:S01]  /*7370*/  ISETP.GE.AND P2, PT, R88, 0x1, PT ;  /* 0x000000015800780c */ /* 0x000fe20003f46270 */
[----:B------:R-:W-:-:S12]  /*7380*/  @P0 BRA `(.L_x_12375) ;  /* 0x00000000000c0947 */ /* 0x000fd80003800000 */
[----:B------:R-:W0:Y:S01]  /*7390*/  FENCE.VIEW.ASYNC.G ;  /* 0x00000000000073c6 */ /* 0x000e220000000100 */
[----:B------:R-:W-:Y:S05]  /*73a0*/  WARPSYNC.ALL ;  /* 0x0000000000007948 */ /* 0x000fea0003800000 */
[----:B0-----:R-:W-:Y:S06]  /*73b0*/  BAR.ARV 0xc, 0x200 ;  /* 0x0308000000007b1d */ /* 0x001fec0000002000 */
.L_x_12375:
[----:B------:R-:W-:Y:S01]  /*73c0*/  IMAD.MOV.U32 R28, RZ, RZ, RZ ;  /* 0x000000ffff1c7224 */ /* 0x000fe200078e00ff */
[----:B------:R-:W-:Y:S01]  /*73d0*/  MOV R3, RZ ;  /* 0x000000ff00037202 */ /* 0x000fe20000000f00 */
        /* <DEDUP_REMOVED lines=10> */
.L_x_12603:
[----:B------:R-:W1:Y:S01]  /*7480*/  LDL R3, [R1+0x24] ;  /* 0x0000240001037983 */ /* 0x000e620000100800 */
[----:B------:R-:W-:Y:S01]  /*7490*/  BSSY B6, `(.L_x_12378) ;  /* 0x000001b000067945 */ /* 0x000fe20003800000 */
[----:B-1----:R-:W-:-:S05]  /*74a0*/  IMAD.HI R0, R3, 0x55555556, RZ ;  /* 0x5555555603007827 */ /* 0x002fca00078e02ff */
[----:B------:R-:W-:-:S05]  /*74b0*/  LEA.HI R44, R0, R0, RZ, 0x1 ;  /* 0x00000000002c7211 */ /* 0x000fca00078f08ff */
[----:B------:R-:W-:Y:S02]  /*74c0*/  IMAD R44, R44, -0x3, R3 ;  /* 0xfffffffd2c2c7824 */ /* 0x000fe400078e0203 */
[----:B------:R-:W-:-:S04]  /*74d0*/  VIADD R3, R2, 0x21800 ;  /* 0x0002180002037836 */ /* 0x000fc80000000000 */
[----:B------:R-:W-:Y:S01]  /*74e0*/  IMAD R0, R44, 0x2000, R3 ;  /* 0x000020002c007824 */ /* 0x000fe200078e0203 */
[----:B------:R-:W-:-:S04]  /*74f0*/  LOP3.LUT P0, RZ, R3, 0x3ff, RZ, 0xc0, !PT ;  /* 0x000003ff03ff7812 */ /* 0x000fc8000780c0ff */
        /* <DEDUP_REMOVED lines=19> */
[----:B-12--5:R-:W-:Y:S05]  /*7630*/  CALL.ABS.NOINC R14 ;  /* 0x000000000e007343 */ /* 0x026fea0003c00000 */
.L_x_12379:
[----:B------:R-:W-:Y:S05]  /*7640*/  BSYNC B6 ;  /* 0x0000000000067941 */ /* 0x000fea0003800000 */
.L_x_12378:
        /* <DEDUP_REMOVED lines=13> */
.L_x_12383:
[----:B----4-:R4:W0:Y:S02]  /*7720*/  SYNCS.PHASECHK.TRANS64.TRYWAIT P0, [R2+URZ+0x2d800], R3 ;  /* 0x02d80003020075a7 */ /* 0x010824000800017f */
[----:B0-----:R-:W-:Y:S05]  /*7730*/  @!P0 NANOSLEEP.SYNCS 0x989680 ;  /* 0x009896800000895d */ /* 0x001fea0003900000 */
[----:B------:R-:W0:Y:S02]  /*7740*/  @!P0 SYNCS.PHASECHK.TRANS64 P0, [R2+URZ+0x2d800], R3 ;  /* 0x02d80003020085a7 */ /* 0x000e24000800007f */
[----:B0-----:R-:W-:Y:S05]  /*7750*/  @!P0 BRA `(.L_x_12383) ;  /* 0xfffffffc00f08947 */ /* 0x001fea000383ffff */
.L_x_12382:
[----:B------:R-:W-:Y:S05]  /*7760*/  BSYNC B0 ;  /* 0x0000000000007941 */ /* 0x000fea0003800000 */
.L_x_12381:
[----:B------:R-:W-:Y:S05]  /*7770*/  BRA `(.L_x_12384) ;  /* 0x0000003c00187947 */ /* 0x000fea0003800000 */
.L_x_12380:
[----:B------:R-:W-:Y:S01]  /*7780*/  ULOP3.LUT UP0, URZ, UR42, 0x1bf, URZ, 0xc0, !UPT ;  /* 0x000001bf2a3f7892 */ /* 0x000fe2000f80c03f */
[----:B-1---5:R-:W-:Y:S01]  /*7790*/  SHF.R.S32.HI R0, RZ, 0x1f, R97 ;  /* 0x0000001fff007819 */ /* 0x022fe20000011461 */
[----:B------:R-:W-:Y:S01]  /*77a0*/  ULDC.64 UR4, c[0x0][0x3f8] ;  /* 0x0000fe0000047ab9 */ /* 0x000fe20000000a00 */
[----:B------:R-:W-:Y:S01]  /*77b0*/  ULDC.64 UR6, c[0x0][0x408] ;  /* 0x0001020000067ab9 */ /* 0x000fe20000000a00 */
[----:B------:R-:W-:Y:S02]  /*77c0*/  IMAD.WIDE.U32 R24, R97, UR4, RZ ;  /* 0x0000000461187c25 */ /* 0x000fe4000f8e00ff */
[----:B------:R-:W-:Y:S02]  /*77d0*/  PLOP3.LUT P0, PT, PT, PT, UP0, 0x80, 0x0 ;  /* 0x000000000000781c */ /* 0x000fe40003f0f008 */
        /* <DEDUP_REMOVED lines=12> */
[----:B0-----:R0:W1:Y:S01]  /*78a0*/  LDC.64 R14, c[0x4][R0] ;  /* 0x01000000000e7b82 */ /* 0x0010620000000a00 */
        /* <DEDUP_REMOVED lines=10> */
[----:B-12---:R-:W-:Y:S05]  /*7950*/  CALL.ABS.NOINC R14 ;  /* 0x000000000e007343 */ /* 0x006fea0003c00000 */
.L_x_12385:
[----:B------:R-:W3:Y:S01]  /*7960*/  LDL R20, [R1+0x54] ;  /* 0x0000540001147983 */ /* 0x000ee20000100800 */
[----:B------:R-:W-:Y:S01]  /*7970*/  ULDC.U8 UR4, c[0x0][0x410] ;  /* 0x0001040000047ab9 */ /* 0x000fe20000000000 */
[----:B------:R-:W-:Y:S01]  /*7980*/  BSSY B0, `(.L_x_12386) ;  /* 0x000039d000007945 */ /* 0x000fe20003800000 */
[----:B------:R-:W-:Y:S01]  /*7990*/  ISETP.NE.AND P0, PT, RZ, UR4, PT ;  /* 0x00000004ff007c0c */ /* 0x000fe2000bf05270 */
[----:B---3--:R-:W-:-:S12]  /*79a0*/  IMAD.IADD R10, R141, 0x1, R20 ;  /* 0x000000018d0a7824 */ /* 0x008fd800078e0214 */
[----:B------:R-:W-:Y:S05]  /*79b0*/  @!P0 BRA `(.L_x_12387) ;  /* 0x0000001c00588947 */ /* 0x000fea0003800000 */
[----:B------:R-:W1:Y:S01]  /*79c0*/  LDC R45, c[0x0][0x448] ;  /* 0x00011200ff2d7b82 */ /* 0x000e620000000800 */
[----:B------:R-:W-:Y:S01]  /*79d0*/  ULDC.64 UR4, c[0x0][0x3f8] ;  /* 0x0000fe0000047ab9 */ /* 0x000fe20000000a00 */
[----:B------:R-:W-:Y:S01]  /*79e0*/  ULDC.64 UR6, c[0x0][0x408] ;  /* 0x0001020000067ab9 */ /* 0x000fe20000000a00 */
[----:B------:R-:W-:Y:S02]  /*79f0*/  IMAD.MOV.U32 R6, RZ, RZ, R24 ;  /* 0x000000ffff067224 */ /* 0x000fe400078e0018 */
[----:B------:R-:W-:Y:S02]  /*7a00*/  IMAD.MOV.U32 R7, RZ, RZ, R29 ;  /* 0x000000ffff077224 */ /* 0x000fe400078e001d */
[----:B------:R-:W-:Y:S02]  /*7a10*/  IMAD.MOV.U32 R8, RZ, RZ, R26 ;  /* 0x000000ffff087224 */ /* 0x000fe400078e001a */
[----:B------:R-:W-:Y:S01]  /*7a20*/  IMAD.MOV.U32 R9, RZ, RZ, R31 ;  /* 0x000000ffff097224 */ /* 0x000fe200078e001f */
[----:B-1----:R-:W-:-:S13]  /*7a30*/  ISETP.NE.AND P0, PT, R45, 0x1, PT ;  /* 0x000000012d00780c */ /* 0x002fda0003f05270 */
[----:B------:R-:W1:Y:S08]  /*7a40*/  @P0 LDC R3, c[0x0][0x44c] ;  /* 0x00011300ff030b82 */ /* 0x000e700000000800 */
[----:B------:R-:W3:Y:S01]  /*7a50*/  @P0 LDC R5, c[0x0][0x450] ;  /* 0x00011400ff050b82 */ /* 0x000ee20000000800 */
[----:B-1----:R-:W-:-:S04]  /*7a60*/  @P0 IMAD.HI.U32 R0, R10, R3, RZ ;  /* 0x000000030a000227 */ /* 0x002fc800078e00ff */
[----:B------:R-:W-:Y:S01]  /*7a70*/  IMAD.MOV.U32 R3, RZ, RZ, R10 ;  /* 0x000000ffff037224 */ /* 0x000fe200078e000a */
[----:B---3--:R-:W-:-:S04]  /*7a80*/  @P0 SHF.R.U32.HI R3, RZ, R5, R0 ;  /* 0x00000005ff030219 */ /* 0x008fc80000011600 */
        /* <DEDUP_REMOVED lines=11> */
[----:B------:R-:W-:Y:S01]  /*7b40*/  UMOV UR4, 0xffffffff ;  /* 0xffffffff00047882 */ /* 0x000fe20000000000 */
[----:B------:R-:W-:Y:S02]  /*7b50*/  LEA R4, P1, R8, UR6, 0x1 ;  /* 0x0000000608047c11 */ /* 0x000fe4000f8208ff */
[----:B------:R-:W-:Y:S02]  /*7b60*/  IADD3 R5, R9, R5, RZ ;  /* 0x0000000509057210 */ /* 0x000fe40007ffe0ff */
[----:B------:R-:W-:Y:S02]  /*7b70*/  LEA.HI.X R13, R6, UR5, R13, 0x1, P0 ;  /* 0x00000005060d7c11 */ /* 0x000fe400080f0c0d */
[----:B------:R-:W-:Y:S01]  /*7b80*/  LEA.HI.X R5, R8, UR7, R5, 0x1, P1 ;  /* 0x0000000708057c11 */ /* 0x000fe200088f0c05 */
[----:B------:R-:W-:Y:S06]  /*7b90*/  BRA.DIV UR4, `(.L_x_12388) ;  /* 0x0000014e04dc7947 */ /* 0x000fec000b800000 */
[----:B------:R1:W3:Y:S04]  /*7ba0*/  SHFL.IDX PT, R3, R13, RZ, 0x1e1f ;  /* 0x001e1fff0d037589 */ /* 0x0002e800000e0000 */
[----:B------:R-:W4:Y:S04]  /*7bb0*/  SHFL.IDX PT, R0, R0, RZ, 0x1e1f ;  /* 0x001e1fff00007589 */ /* 0x000f2800000e0000 */
[----:B------:R-:W0:Y:S04]  /*7bc0*/  SHFL.IDX PT, R5, R5, RZ, 0x1e1f ;  /* 0x001e1fff05057589 */ /* 0x000e2800000e0000 */
[----:B-1----:R-:W0:Y:S02]  /*7bd0*/  SHFL.IDX PT, R4, R4, RZ, 0x1e1f ;  /* 0x001e1fff04047589 */ /* 0x002e2400000e0000 */
.L_x_12609:
        /* <DEDUP_REMOVED lines=11> */
[----:B0-----:R-:W-:Y:S01]  /*7c90*/  CS2R R14, SRZ ;  /* 0x00000000000e7805 */ /* 0x001fe2000001ff00 */
[----:B-----5:R-:W-:-:S05]  /*7ca0*/  IMAD R45, R6, R45, RZ ;  /* 0x0000002d062d7224 */ /* 0x020fca00078e02ff */
[----:B------:R-:W-:Y:S01]  /*7cb0*/  ISETP.GE.AND P0, PT, R10, R45, PT ;  /* 0x0000002d0a00720c */ /* 0x000fe20003f06270 */
[----:B------:R-:W-:Y:S01]  /*7cc0*/  IMAD R45, R33, -0xc0, R45 ;  /* 0xffffff40212d7824 */ /* 0x000fe200078e022d */
[----:B------:R-:W-:Y:S02]  /*7cd0*/  CS2R R32, SRZ ;  /* 0x0000000000207805 */ /* 0x000fe4000001ff00 */
[----:B------:R-:W-:-:S09]  /*7ce0*/  CS2R R10, SRZ ;  /* 0x00000000000a7805 */ /* 0x000fd2000001ff00 */
[----:B------:R-:W-:Y:S05]  /*7cf0*/  @P0 BRA `(.L_x_12390) ;  /* 0x0000000400300947 */ /* 0x000fea0003800000 */
[----:B------:R-:W3:Y:S01]  /*7d00*/  LDL R42, [R1+0x40] ;  /* 0x00004000012a7983 */ /* 0x000ee20000100800 */
[----:B------:R-:W-:-:S03]  /*7d10*/  ULDC UR4, c[0x0][0x3f4] ;  /* 0x0000fd0000047ab9 */ /* 0x000fc60000000800 */
[----:B--2---:R-:W2:Y:S04]  /*7d20*/  LDL R41, [R1+0x38] ;  /* 0x0000380001297983 */ /* 0x004ea80000100800 */
[----:B------:R-:W4:Y:S04]  /*7d30*/  LDL R40, [R1+0x3c] ;  /* 0x00003c0001287983 */ /* 0x000f280000100800 */
[----:B------:R-:W4:Y:S04]  /*7d40*/  LDL R39, [R1+0x34] ;  /* 0x0000340001277983 */ /* 0x000f280000100800 */
[----:B------:R-:W4:Y:S04]  /*7d50*/  LDL.64 R52, [R1] ;  /* 0x0000000001347983 */ /* 0x000f280000100a00 */
        /* <DEDUP_REMOVED lines=19> */
[-C--:B------:R-:W-:Y:S02]  /*7e90*/  @!P3 IADD3 R8, P5, R4, R9.reuse, RZ ;  /* 0x000000090408b210 */ /* 0x080fe40007fbe0ff */
[----:B------:R-:W-:Y:S02]  /*7ea0*/  @!P3 IADD3 R10, P4, R0, R9, RZ ;  /* 0x00000009000ab210 */ /* 0x000fe40007f9e0ff */
[----:B------:R-:W-:Y:S01]  /*7eb0*/  ISETP.GE.AND P0, PT, R39, UR4, PT ;  /* 0x0000000427007c0c */ /* 0x000fe2000bf06270 */
[--C-:B------:R-:W-:Y:S01]  /*7ec0*/  @!P3 IMAD.X R9, R5, 0x1, R6.reuse, P5 ;  /* 0x000000010509b824 */ /* 0x100fe200028e0606 */
[-C--:B------:R-:W-:Y:S01]  /*7ed0*/  @!P2 IADD3 R48, P5, R4, R49.reuse, RZ ;  /* 0x000000310430a210 */ /* 0x080fe20007fbe0ff */
[----:B------:R-:W-:Y:S01]  /*7ee0*/  @!P3 IMAD.X R11, R3, 0x1, R6, P4 ;  /* 0x00000001030bb824 */ /* 0x000fe200020e0606 */
[----:B------:R-:W-:Y:S01]  /*7ef0*/  SHF.R.S32.HI R13, RZ, 0x1f, R40 ;  /* 0x0000001fff0d7819 */ /* 0x000fe20000011428 */
[----:B------:R-:W-:Y:S01]  /*7f00*/  IMAD.SHL.U32 R21, R38, 0x2, RZ ;  /* 0x0000000226157824 */ /* 0x000fe200078e00ff */
[----:B------:R-:W-:Y:S01]  /*7f10*/  @!P2 IADD3 R50, P4, R0, R49, RZ ;  /* 0x000000310032a210 */ /* 0x000fe20007f9e0ff */
[----:B------:R0:W5:Y:S01]  /*7f20*/  @!P3 LD.E.64 R30, desc[UR38][R8.64] ;  /* 0x00000026081eb980 */ /* 0x000162000c101b00 */
[----:B------:R-:W-:-:S02]  /*7f30*/  @!P2 IADD3.X R49, R5, R12, RZ, P5, !PT ;  /* 0x0000000c0531a210 */ /* 0x000fc40002ffe4ff */
[----:B------:R-:W-:Y:S01]  /*7f40*/  SHF.L.U64.HI R6, R40, 0x1, R13 ;  /* 0x0000000128067819 */ /* 0x000fe2000001020d */
[----:B------:R-:W-:Y:S01]  /*7f50*/  @!P2 IMAD.X R51, R3, 0x1, R12, P4 ;  /* 0x000000010333a824 */ /* 0x000fe200020e060c */
[-C--:B------:R-:W-:Y:S01]  /*7f60*/  @!P1 IADD3 R42, P5, R4, R43.reuse, RZ ;  /* 0x0000002b042a9210 */ /* 0x080fe20007fbe0ff */
[----:B------:R1:W5:Y:S01]  /*7f70*/  @!P3 LD.E.64 R32, desc[UR38][R10.64] ;  /* 0x000000260a20b980 */ /* 0x000362000c101b00 */
[----:B------:R-:W-:Y:S02]  /*7f80*/  SHF.R.S32.HI R14, RZ, 0x1f, R39 ;  /* 0x0000001fff0e7819 */ /* 0x000fe40000011427 */
[C---:B------:R-:W-:Y:S01]  /*7f90*/  @!P1 IADD3 R46, P4, R0.reuse, R43, RZ ;  /* 0x0000002b002e9210 */ /* 0x040fe20007f9e0ff */
[----:B------:R-:W-:Y:S01]  /*7fa0*/  @!P1 IMAD.X R43, R5, 0x1, R6, P5 ;  /* 0x00000001052b9824 */ /* 0x000fe200028e0606 */
[----:B------:R-:W-:Y:S02]  /*7fb0*/  SHF.L.U64.HI R14, R39, 0x1, R14 ;  /* 0x00000001270e7819 */ /* 0x000fe4000001020e */
[----:B------:R-:W-:Y:S01]  /*7fc0*/  SHF.R.S32.HI R20, RZ, 0x1f, R38 ;  /* 0x0000001fff147819 */ /* 0x000fe20000011426 */
[----:B------:R-:W-:Y:S01]  /*7fd0*/  @!P1 IMAD.X R47, R3, 0x1, R6, P4 ;  /* 0x00000001032f9824 */ /* 0x000fe200020e0606 */
[----:B------:R-:W-:-:S02]  /*7fe0*/  @!P0 IADD3 R40, P5, R0, R7, RZ ;  /* 0x0000000700288210 */ /* 0x000fc40007fbe0ff */
[----:B0-----:R-:W-:Y:S02]  /*7ff0*/  CS2R R8, SRZ ;  /* 0x0000000000087805 */ /* 0x001fe4000001ff00 */
[----:B------:R-:W-:Y:S01]  /*8000*/  ISETP.GE.AND P4, PT, R52, UR4, PT ;  /* 0x0000000434007c0c */ /* 0x000fe2000bf86270 */
[----:B------:R-:W5:Y:S01]  /*8010*/  @!P2 LD.E.64 R28, desc[UR38][R50.64] ;  /* 0x00000026321ca980 */ /* 0x000f62000c101b00 */
[----:B------:R-:W-:Y:S01]  /*8020*/  @!P0 IMAD.X R41, R3, 0x1, R14, P5 ;  /* 0x0000000103298824 */ /* 0x000fe200028e060e */
[----:B------:R-:W-:Y:S02]  /*8030*/  @!P0 IADD3 R6, P5, R4, R7, RZ ;  /* 0x0000000704068210 */ /* 0x000fe40007fbe0ff */
[----:B-1----:R-:W-:Y:S02]  /*8040*/  CS2R R10, SRZ ;  /* 0x00000000000a7805 */ /* 0x002fe4000001ff00 */
[C---:B------:R-:W-:Y:S01]  /*8050*/  SHF.L.U64.HI R20, R38.reuse, 0x1, R20 ;  /* 0x0000000126147819 */ /* 0x040fe20000010214 */
[----:B------:R-:W5:Y:S01]  /*8060*/  @!P2 LD.E.64 R26, desc[UR38][R48.64] ;  /* 0x00000026301aa980 */ /* 0x000f62000c101b00 */
[----:B------:R-:W-:Y:S01]  /*8070*/  @!P0 IMAD.X R7, R5, 0x1, R14, P5 ;  /* 0x0000000105078824 */ /* 0x000fe200028e060e */
[----:B------:R-:W-:-:S02]  /*8080*/  ISETP.GE.AND P5, PT, R38, UR4, PT ;  /* 0x0000000426007c0c */ /* 0x000fc4000bfa6270 */
[----:B------:R-:W5:Y:S01]  /*8090*/  @!P1 LD.E.64 R24, desc[UR38][R46.64] ;  /* 0x000000262e189980 */ /* 0x000f62000c101b00 */
[----:B------:R-:W-:Y:S02]  /*80a0*/  @!P4 IMAD.MOV.U32 R12, RZ, RZ, R0 ;  /* 0x000000ffff0cc224 */ /* 0x000fe400078e0000 */
[----:B------:R-:W-:Y:S02]  /*80b0*/  @!P4 IMAD.MOV.U32 R13, RZ, RZ, R3 ;  /* 0x000000ffff0dc224 */ /* 0x000fe400078e0003 */
[----:B------:R-:W-:-:S04]  /*80c0*/  @!P4 IMAD.WIDE R14, R52, 0x2, R4 ;  /* 0x00000002340ec825 */ /* 0x000fc800078e0204 */
[----:B------:R-:W-:Y:S01]  /*80d0*/  @!P4 IMAD.WIDE R12, R52, 0x2, R12 ;  /* 0x00000002340cc825 */ /* 0x000fe200078e020c */
[----:B------:R0:W5:Y:S04]  /*80e0*/  @!P4 LD.E.64 R34, desc[UR38][R14.64] ;  /* 0x000000260e22c980 */ /* 0x000168000c101b00 */
[----:B------:R1:W5:Y:S01]  /*80f0*/  @!P4 LD.E.64 R36, desc[UR38][R12.64] ;  /* 0x000000260c24c980 */ /* 0x000362000c101b00 */
[----:B------:R-:W-:-:S04]  /*8100*/  @!P5 IADD3 R38, P4, R0, R21, RZ ;  /* 0x000000150026d210 */ /* 0x000fc80007f9e0ff */
[----:B------:R-:W-:Y:S02]  /*8110*/  @!P5 IADD3.X R39, R3, R20, RZ, P4, !PT ;  /* 0x000000140327d210 */ /* 0x000fe400027fe4ff */
[----:B------:R-:W-:Y:S02]  /*8120*/  @!P5 IADD3 R4, P4, R4, R21, RZ ;  /* 0x000000150404d210 */ /* 0x000fe40007f9e0ff */
[----:B0-----:R-:W-:Y:S02]  /*8130*/  CS2R R14, SRZ ;  /* 0x00000000000e7805 */ /* 0x001fe4000001ff00 */
[----:B-1----:R-:W-:Y:S01]  /*8140*/  CS2R R12, SRZ ;  /* 0x00000000000c7805 */ /* 0x002fe2000001ff00 */
[----:B------:R0:W5:Y:S01]  /*8150*/  @!P5 LD.E.64 R10, desc[UR38][R38.64] ;  /* 0x00000026260ad980 */ /* 0x000162000c101b00 */
[----:B------:R-:W-:Y:S01]  /*8160*/  @!P5 IMAD.X R5, R5, 0x1, R20, P4 ;  /* 0x000000010505d824 */ /* 0x000fe200020e0614 */
[----:B------:R-:W-:Y:S02]  /*8170*/  CS2R R20, SRZ ;  /* 0x0000000000147805 */ /* 0x000fe4000001ff00 */
[----:B------:R0:W5:Y:S04]  /*8180*/  @!P0 LD.E.64 R14, desc[UR38][R40.64] ;  /* 0x00000026280e8980 */ /* 0x000168000c101b00 */
[----:B------:R0:W5:Y:S04]  /*8190*/  @!P1 LD.E.64 R20, desc[UR38][R42.64] ;  /* 0x000000262a149980 */ /* 0x000168000c101b00 */
[----:B------:R0:W5:Y:S04]  /*81a0*/  @!P0 LD.E.64 R12, desc[UR38][R6.64] ;  /* 0x00000026060c8980 */ /* 0x000168000c101b00 */
[----:B------:R0:W5:Y:S02]  /*81b0*/  @!P5 LD.E.64 R8, desc[UR38][R4.64] ;  /* 0x000000260408d980 */ /* 0x000164000c101b00 */
.L_x_12390:
[----:B------:R-:W-:Y:S05]  /*81c0*/  BSYNC B1 ;  /* 0x0000000000017941 */ /* 0x000fea0003800000 */
.L_x_12389:
[----:B------:R-:W-:Y:S01]  /*81d0*/  ULEA.HI UR4, UR37, UR37, URZ, 0x1 ;  /* 0x0000002525047291 */ /* 0x000fe2000f8f083f */
[----:B---3-5:R-:W-:Y:S01]  /*81e0*/  IMAD.MOV.U32 R3, RZ, RZ, R34 ;  /* 0x000000ffff037224 */ /* 0x028fe200078e0022 */
[----:B----4-:R-:W-:Y:S01]  /*81f0*/  VIMNMX R0, R45, 0xc0, PT ;  /* 0x000000c02d007848 */ /* 0x010fe20003fe0100 */
[----:B0-----:R-:W-:Y:S01]  /*8200*/  IMAD.MOV.U32 R4, RZ, RZ, R35 ;  /* 0x000000ffff047224 */ /* 0x001fe200078e0023 */
[----:B------:R-:W-:Y:S01]  /*8210*/  ULOP3.LUT UR4, UR4, 0xfffffffe, URZ, 0xc0, !UPT ;  /* 0xfffffffe04047892 */ /* 0x000fe2000f8ec03f */
[----:B------:R-:W-:Y:S01]  /*8220*/  IMAD.MOV.U32 R5, RZ, RZ, R30 ;  /* 0x000000ffff057224 */ /* 0x000fe200078e001e */
[----:B------:R-:W-:Y:S01]  /*8230*/  PRMT R50, R3, 0x7610, R50 ;  /* 0x0000761003327816 */ /* 0x000fe20000000032 */
[----:B------:R-:W-:Y:S01]  /*8240*/  IMAD.MOV.U32 R6, RZ, RZ, R13 ;  /* 0x000000ffff067224 */ /* 0x000fe200078e000d */
[----:B------:R-:W-:Y:S01]  /*8250*/  UIADD3 UR4, UR37, -UR4, URZ ;  /* 0x8000000425047290 */ /* 0x000fe2000fffe03f */
[----:B------:R-:W-:Y:S01]  /*8260*/  ISETP.GE.AND P1, PT, R141, R0, PT ;  /* 0x000000008d00720c */ /* 0x000fe20003f26270 */
[----:B------:R-:W-:Y:S01]  /*8270*/  IMAD.MOV.U32 R0, RZ, RZ, R31 ;  /* 0x000000ffff007224 */ /* 0x000fe200078e001f */
[----:B------:R-:W-:Y:S01]  /*8280*/  PRMT R47, R47, 0x5410, R4 ;  /* 0x000054102f2f7816 */ /* 0x000fe20000000004 */
[----:B------:R-:W-:Y:S01]  /*8290*/  IMAD.MOV.U32 R4, RZ, RZ, R26 ;  /* 0x000000ffff047224 */ /* 0x000fe200078e001a */
[----:B------:R-:W-:Y:S01]  /*82a0*/  PRMT R58, R5, 0x7610, R58 ;  /* 0x00007610053a7816 */ /* 0x000fe2000000003a */
[----:B------:R-:W-:Y:S01]  /*82b0*/  IMAD.U32 R3, RZ, RZ, UR4 ;  /* 0x00000004ff037e24 */ /* 0x000fe2000f8e00ff */
[----:B------:R-:W-:Y:S01]  /*82c0*/  MOV R5, R27 ;  /* 0x0000001b00057202 */ /* 0x000fe20000000f00 */
[----:B------:R-:W-:Y:S01]  /*82d0*/  BSSY B1, `(.L_x_12391) ;  /* 0x0000022000017945 */ /* 0x000fe20003800000 */
[----:B------:R-:W-:Y:S01]  /*82e0*/  PRMT R47, R0, 0x7610, R47 ;  /* 0x00007610002f7816 */ /* 0x000fe2000000002f */
[----:B------:R-:W-:Y:S01]  /*82f0*/  IMAD.MOV.U32 R0, RZ, RZ, R20 ;  /* 0x000000ffff007224 */ /* 0x000fe200078e0014 */
[----:B------:R-:W-:-:S02]  /*8300*/  SHF.L.U32 R3, R3, 0x1f, RZ ;  /* 0x0000001f03037819 */ /* 0x000fc400000006ff */
[----:B------:R-:W-:Y:S01]  /*8310*/  PRMT R46, R4, 0x7610, R46 ;  /* 0x00007610042e7816 */ /* 0x000fe2000000002e */
[----:B------:R-:W-:Y:S01]  /*8320*/  IMAD.MOV.U32 R4, RZ, RZ, R21 ;  /* 0x000000ffff047224 */ /* 0x000fe200078e0015 */
[----:B------:R-:W0:Y:S01]  /*8330*/  SYNCS.PHASECHK.TRANS64.TRYWAIT P0, [R2+URZ+0x2d800], R3 ;  /* 0x02d80003020075a7 */ /* 0x000e22000800017f */
[----:B------:R-:W-:Y:S01]  /*8340*/  PRMT R45, R45, 0x5410, R5 ;  /* 0x000054102d2d7816 */ /* 0x000fe20000000005 */
[----:B------:R-:W-:Y:S02]  /*8350*/  IMAD.MOV.U32 R5, RZ, RZ, R12 ;  /* 0x000000ffff057224 */ /* 0x000fe400078e000c */
[----:B------:R-:W-:Y:S01]  /*8360*/  PRMT R42, R0, 0x5410, R4 ;  /* 0x00005410002a7816 */ /* 0x000fe20000000004 */
[----:B------:R-:W-:Y:S02]  /*8370*/  IMAD.MOV.U32 R0, RZ, RZ, R8 ;  /* 0x000000ffff007224 */ /* 0x000fe400078e0008 */
        /* <DEDUP_REMOVED lines=20> */
[----:B--2---:R-:W-:Y:S01]  /*84c0*/  PRMT R41, R5, 0x5410, R6 ;  /* 0x0000541005297816 */ /* 0x004fe20000000006 */
[----:B------:R-:W-:Y:S01]  /*84d0*/  IMAD.MOV.U32 R4, RZ, RZ, R11 ;  /* 0x000000ffff047224 */ /* 0x000fe200078e000b */
[----:B0-----:R-:W-:Y:S06]  /*84e0*/  @!P0 BRA `(.L_x_12392) ;  /* 0x0000014400f88947 */ /* 0x001fec0003800000 */
.L_x_12610:
[----:B------:R-:W-:Y:S05]  /*84f0*/  BSYNC B1 ;  /* 0x0000000000017941 */ /* 0x000fea0003800000 */
.L_x_12391:
[----:B------:R-:W-:Y:S01]  /*8500*/  PRMT R39, R0, 0x5410, R4 ;  /* 0x0000541000277816 */ /* 0x000fe20000000004 */
[----:B------:R-:W-:Y:S06]  /*8510*/  @P1 BRA `(.L_x_12393) ;  /* 0x0000002c008c1947 */ /* 0x000fec0003800000 */
[----:B------:R-:W2:Y:S01]  /*8520*/  LDL.64 R54, [R1] ;  /* 0x0000000001367983 */ /* 0x000ea20000100a00 */
[----:B------:R-:W2:Y:S03]  /*8530*/  LDC R0, c[0x0][0x3f4] ;  /* 0x0000fd00ff007b82 */ /* 0x000ea60000000800 */
[----:B------:R-:W0:Y:S04]  /*8540*/  LDL R53, [R1+0x5c] ;  /* 0x00005c0001357983 */ /* 0x000e280000100800 */
[----:B------:R-:W3:Y:S04]  /*8550*/  LDL R52, [R1+0x40] ;  /* 0x0000400001347983 */ /* 0x000ee80000100800 */
[----:B------:R-:W4:Y:S04]  /*8560*/  LDL R51, [R1+0x38] ;  /* 0x0000380001337983 */ /* 0x000f280000100800 */
[----:B------:R-:W5:Y:S04]  /*8570*/  LDL R49, [R1+0x3c] ;  /* 0x00003c0001317983 */ /* 0x000f680000100800 */
[----:B------:R-:W5:Y:S04]  /*8580*/  LDL R7, [R1+0x34] ;  /* 0x0000340001077983 */ /* 0x000f680000100800 */
[----:B------:R-:W5:Y:S04]  /*8590*/  LDL R6, [R1+0x44] ;  /* 0x0000440001067983 */ /* 0x000f680000100800 */
[----:B------:R-:W5:Y:S01]  /*85a0*/  LDL R5, [R1+0x60] ;  /* 0x0000600001057983 */ /* 0x000f620000100800 */
[----:B------:R-:W-:Y:S01]  /*85b0*/  BSSY B1, `(.L_x_12394) ;  /* 0x0000035000017945 */ /* 0x000fe20003800000 */
[-C--:B--2---:R-:W-:Y:S01]  /*85c0*/  ISETP.GE.AND P6, PT, R54, R0.reuse, PT ;  /* 0x000000003600720c */ /* 0x084fe20003fc6270 */
[----:B0-----:R-:W-:Y:S01]  /*85d0*/  IMAD R3, R53, 0x2, R2 ;  /* 0x0000000235037824 */ /* 0x001fe200078e0202 */
[----:B---3--:R-:W-:-:S02]  /*85e0*/  ISETP.GE.AND P0, PT, R52, R0, PT ;  /* 0x000000003400720c */ /* 0x008fc40003f06270 */
[-C--:B----4-:R-:W-:Y:S02]  /*85f0*/  ISETP.GE.AND P1, PT, R51, R0.reuse, PT ;  /* 0x000000003300720c */ /* 0x090fe40003f26270 */
[-C--:B-----5:R-:W-:Y:S02]  /*8600*/  ISETP.GE.AND P2, PT, R49, R0.reuse, PT ;  /* 0x000000003100720c */ /* 0x0a0fe40003f46270 */
[-C--:B------:R-:W-:Y:S02]  /*8610*/  ISETP.GE.AND P3, PT, R7, R0.reuse, PT ;  /* 0x000000000700720c */ /* 0x080fe40003f66270 */
[----:B------:R-:W-:Y:S01]  /*8620*/  ISETP.GE.AND P4, PT, R6, R0, PT ;  /* 0x000000000600720c */ /* 0x000fe20003f86270 */
[----:B------:R-:W-:Y:S01]  /*8630*/  VIADD R0, R3, 0x20 ;  /* 0x0000002003007836 */ /* 0x000fe20000000000 */
        /* <DEDUP_REMOVED lines=44> */
.L_x_12395:
[----:B------:R-:W-:Y:S05]  /*8900*/  BSYNC B1 ;  /* 0x0000000000017941 */ /* 0x000fea0003800000 */
.L_x_12394:
        /* <DEDUP_REMOVED lines=45> */
.L_x_12397:
[----:B------:R-:W-:Y:S05]  /*8be0*/  BSYNC B1 ;  /* 0x0000000000017941 */ /* 0x000fea0003800000 */
.L_x_12396:
        /* <DEDUP_REMOVED lines=44> */
.L_x_12399:
[----:B------:R-:W-:Y:S05]  /*8eb0*/  BSYNC B1 ;  /* 0x0000000000017941 */ /* 0x000fea0003800000 */
.L_x_12398:
        /* <DEDUP_REMOVED lines=44> */
.L_x_12401:
[----:B------:R-:W-:Y:S05]  /*9180*/  BSYNC B1 ;  /* 0x0000000000017941 */ /* 0x000fea0003800000 */
.L_x_12400:
        /* <DEDUP_REMOVED lines=44> */
.L_x_12403:
[----:B------:R-:W-:Y:S05]  /*9450*/  BSYNC B1 ;  /* 0x0000000000017941 */ /* 0x000fea0003800000 */
.L_x_12402:
        /* <DEDUP_REMOVED lines=44> */
.L_x_12387:
[----:B------:R-:W1:Y:S01]  /*9720*/  LDC R9, c[0x0][0x448] ;  /* 0x00011200ff097b82 */ /* 0x000e620000000800 */
[----:B------:R-:W-:Y:S01]  /*9730*/  ULDC.64 UR4, c[0x0][0x3f8] ;  /* 0x0000fe0000047ab9 */ /* 0x000fe20000000a00 */
[----:B------:R-:W-:Y:S01]  /*9740*/  ULDC.64 UR6, c[0x0][0x408] ;  /* 0x0001020000067ab9 */ /* 0x000fe20000000a00 */
        /* <DEDUP_REMOVED lines=8> */
[----:B---3--:R-:W-:Y:S02]  /*97d0*/  @P0 SHF.R.U32.HI R3, RZ, R5, R0 ;  /* 0x00000005ff030219 */ /* 0x008fe40000011600 */
        /* <DEDUP_REMOVED lines=18> */
[----:B------:R1:W3:Y:S04]  /*9900*/  SHFL.IDX PT, R3, R13, RZ, 0x1e1f ;  /* 0x001e1fff0d037589 */ /* 0x0002e800000e0000 */
[----:B------:R-:W4:Y:S04]  /*9910*/  SHFL.IDX PT, R0, R0, RZ, 0x1e1f ;  /* 0x001e1fff00007589 */ /* 0x000f2800000e0000 */
[----:B------:R-:W0:Y:S04]  /*9920*/  SHFL.IDX PT, R21, R21, RZ, 0x1e1f ;  /* 0x001e1fff15157589 */ /* 0x000e2800000e0000 */
[----:B-1----:R-:W0:Y:S02]  /*9930*/  SHFL.IDX PT, R20, R20, RZ, 0x1e1f ;  /* 0x001e1fff14147589 */ /* 0x002e2400000e0000 */
.L_x_12616:
[----:B------:R-:W5:Y:S01]  /*9940*/  LDL R4, [R1+0x48] ;  /* 0x0000480001047983 */ /* 0x000f620000100800 */
[----:B------:R-:W-:Y:S01]  /*9950*/  BSSY B1, `(.L_x_12405) ;  /* 0x0000039000017945 */ /* 0x000fe20003800000 */
[----:B------:R-:W-:Y:S02]  /*9960*/  CS2R R6, SRZ ;  /* 0x0000000000067805 */ /* 0x000fe4000001ff00 */
[----:B------:R-:W-:Y:S02]  /*9970*/  CS2R R12, SRZ ;  /* 0x00000000000c7805 */ /* 0x000fe4000001ff00 */
[----:B0-----:R-:W-:Y:S02]  /*9980*/  CS2R R14, SRZ ;  /* 0x00000000000e7805 */ /* 0x001fe4000001ff00 */
[----:B------:R-:W-:Y:S02]  /*9990*/  CS2R R24, SRZ ;  /* 0x0000000000187805 */ /* 0x000fe4000001ff00 */
[----:B------:R-:W-:-:S02]  /*99a0*/  CS2R R26, SRZ ;  /* 0x00000000001a7805 */ /* 0x000fc4000001ff00 */
[----:B------:R-:W-:Y:S02]  /*99b0*/  CS2R R28, SRZ ;  /* 0x00000000001c7805 */ /* 0x000fe4000001ff00 */
[----:B------:R-:W-:Y:S02]  /*99c0*/  CS2R R30, SRZ ;  /* 0x00000000001e7805 */ /* 0x000fe4000001ff00 */
[----:B------:R-:W-:Y:S01]  /*99d0*/  CS2R R34, SRZ ;  /* 0x0000000000227805 */ /* 0x000fe2000001ff00 */
[----:B-----5:R-:W-:Y:S01]  /*99e0*/  IMAD R9, R4, R9, RZ ;  /* 0x0000000904097224 */ /* 0x020fe200078e02ff */
[----:B------:R-:W-:-:S03]  /*99f0*/  CS2R R4, SRZ ;  /* 0x0000000000047805 */ /* 0x000fc6000001ff00 */
[----:B------:R-:W-:Y:S01]  /*9a00*/  IMAD R45, R33, -0xc0, R9 ;  /* 0xffffff40212d7824 */ /* 0x000fe200078e0209 */
[----:B------:R-:W-:Y:S02]  /*9a10*/  ISETP.GE.AND P0, PT, R10, R9, PT ;  /* 0x000000090a00720c */ /* 0x000fe40003f06270 */
[----:B------:R-:W-:Y:S02]  /*9a20*/  CS2R R8, SRZ ;  /* 0x0000000000087805 */ /* 0x000fe4000001ff00 */
[----:B------:R-:W-:Y:S02]  /*9a30*/  CS2R R10, SRZ ;  /* 0x00000000000a7805 */ /* 0x000fe4000001ff00 */
[----:B------:R-:W-:-:S07]  /*9a40*/  CS2R R32, SRZ ;  /* 0x0000000000207805 */ /* 0x000fce000001ff00 */
[----:B------:R-:W-:Y:S05]  /*9a50*/  @P0 BRA `(.L_x_12406) ;  /* 0x0000000000a00947 */ /* 0x000fea0003800000 */
[----:B------:R-:W2:Y:S01]  /*9a60*/  LDL R36, [R1+0x14] ;  /* 0x0000140001247983 */ /* 0x000ea20000100800 */
[----:B------:R-:W-:-:S03]  /*9a70*/  ULDC UR4, c[0x0][0x3f4] ;  /* 0x0000fd0000047ab9 */ /* 0x000fc60000000800 */
[----:B------:R-:W2:Y:S01]  /*9a80*/  LDL R37, [R1+0x10] ;  /* 0x0000100001257983 */ /* 0x000ea20000100800 */
[C---:B------:R-:W-:Y:S01]  /*9a90*/  VIADD R5, R16.reuse, 0x20 ;  /* 0x0000002010057836 */ /* 0x040fe20000000000 */
[C---:B------:R-:W-:Y:S01]  /*9aa0*/  ISETP.GE.AND P2, PT, R16.reuse, UR4, PT ;  /* 0x0000000410007c0c */ /* 0x040fe2000bf46270 */
[----:B------:R-:W-:-:S03]  /*9ab0*/  VIADD R4, R16, 0x10 ;  /* 0x0000001010047836 */ /* 0x000fc60000000000 */
[----:B------:R-:W-:Y:S02]  /*9ac0*/  ISETP.GE.AND P4, PT, R5, UR4, PT ;  /* 0x0000000405007c0c */ /* 0x000fe4000bf86270 */
[----:B------:R-:W-:Y:S01]  /*9ad0*/  ISETP.GE.AND P3, PT, R4, UR4, PT ;  /* 0x0000000404007c0c */ /* 0x000fe2000bf66270 */
[----:B---3--:R-:W-:Y:S01]  /*9ae0*/  IMAD.MOV.U32 R5, RZ, RZ, R3 ;  /* 0x000000ffff057224 */ /* 0x008fe200078e0003 */
[----:B----4-:R-:W-:-:S05]  /*9af0*/  MOV R4, R0 ;  /* 0x0000000000047202 */ /* 0x010fca0000000f00 */
[----:B------:R-:W-:Y:S01]  /*9b00*/  @!P2 IMAD.SHL.U32 R39, R16, 0x2, RZ ;  /* 0x000000021027a824 */ /* 0x000fe200078e00ff */
[----:B------:R-:W-:-:S04]  /*9b10*/  CS2R R28, SRZ ;  /* 0x00000000001c7805 */ /* 0x000fc8000001ff00 */
        /* <DEDUP_REMOVED lines=11> */
[----:B--2---:R-:W-:Y:S01]  /*9bd0*/  @!P4 IMAD.SHL.U32 R49, R36, 0x8, RZ ;  /* 0x000000082431c824 */ /* 0x004fe200078e00ff */
[----:B------:R-:W-:-:S02]  /*9be0*/  @!P2 IADD3 R36, P0, R0, R39, RZ ;  /* 0x000000270024a210 */ /* 0x000fc40007f1e0ff */
[----:B------:R-:W-:Y:S01]  /*9bf0*/  @!P2 SHF.L.U64.HI R0, R16, 0x1, R17 ;  /* 0x000000011000a819 */ /* 0x000fe20000010211 */
[----:B------:R-:W-:Y:S02]  /*9c00*/  @!P3 IMAD.SHL.U32 R43, R37, 0x8, RZ ;  /* 0x00000008252bb824 */ /* 0x000fe400078e00ff */
[----:B------:R-:W-:-:S04]  /*9c10*/  @!P4 IMAD.WIDE R46, R49, 0x2, R4 ;  /* 0x00000002312ec825 */ /* 0x000fc800078e0204 */
[C---:B------:R-:W-:Y:S01]  /*9c20*/  @!P3 IMAD.WIDE R40, R43.reuse, 0x2, R4 ;  /* 0x000000022b28b825 */ /* 0x040fe200078e0204 */
        /* <DEDUP_REMOVED lines=11> */
.L_x_12406:
[----:B------:R-:W-:Y:S05]  /*9ce0*/  BSYNC B1 ;  /* 0x0000000000017941 */ /* 0x000fea0003800000 */
.L_x_12405:
[----:B------:R-:W-:Y:S01]  /*9cf0*/  ULEA.HI UR4, UR37, UR37, URZ, 0x1 ;  /* 0x0000002525047291 */ /* 0x000fe2000f8f083f */
[----:B---3-5:R-:W-:Y:S01]  /*9d00*/  IMAD.MOV.U32 R3, RZ, RZ, R4 ;  /* 0x000000ffff037224 */ /* 0x028fe200078e0004 */
[----:B----4-:R-:W-:Y:S01]  /*9d10*/  VIMNMX R0, R45, 0xc0, PT ;  /* 0x000000c02d007848 */ /* 0x010fe20003fe0100 */
[----:B------:R-:W-:Y:S01]  /*9d20*/  IMAD.MOV.U32 R20, RZ, RZ, R5 ;  /* 0x000000ffff147224 */ /* 0x000fe200078e0005 */
[----:B------:R-:W-:Y:S01]  /*9d30*/  ULOP3.LUT UR4, UR4, 0xfffffffe, URZ, 0xc0, !UPT ;  /* 0xfffffffe04047892 */ /* 0x000fe2000f8ec03f */
[----:B------:R-:W-:Y:S01]  /*9d40*/  MOV R21, R6 ;  /* 0x0000000600157202 */ /* 0x000fe20000000f00 */
[----:B0-----:R-:W-:Y:S01]  /*9d50*/  IMAD.MOV.U32 R37, RZ, RZ, R25 ;  /* 0x000000ffff257224 */ /* 0x001fe200078e0019 */
[----:B------:R-:W-:Y:S01]  /*9d60*/  PRMT R58, R3, 0x7610, R58 ;  /* 0x00007610033a7816 */ /* 0x000fe2000000003a */
        /* <DEDUP_REMOVED lines=33> */
[----:B------:R-:W-:Y:S02]  /*9f80*/  IMAD.MOV.U32 R21, RZ, RZ, R30 ;  /* 0x000000ffff157224 */ /* 0x000fe400078e001e */
[----:B------:R-:W-:-:S05]  /*9f90*/  IMAD.MOV.U32 R36, RZ, RZ, R31 ;  /* 0x000000ffff247224 */ /* 0x000fca00078e001f */
[----:B------:R-:W-:Y:S01]  /*9fa0*/  PRMT R50, R21, 0x5410, R36 ;  /* 0x0000541015327816 */ /* 0x000fe20000000024 */
[----:B------:R-:W-:Y:S01]  /*9fb0*/  IMAD.MOV.U32 R36, RZ, RZ, R34 ;  /* 0x000000ffff247224 */ /* 0x000fe200078e0022 */
[----:B------:R-:W-:Y:S01]  /*9fc0*/  PRMT R21, R37, 0x5410, R38 ;  /* 0x0000541025157816 */ /* 0x000fe20000000026 */
[----:B------:R-:W-:Y:S01]  /*9fd0*/  IMAD.MOV.U32 R37, RZ, RZ, R35 ;  /* 0x000000ffff257224 */ /* 0x000fe200078e0023 */
[----:B0-----:R-:W-:Y:S06]  /*9fe0*/  @!P0 BRA `(.L_x_12408) ;  /* 0x0000012c00bc8947 */ /* 0x001fec0003800000 */
.L_x_12617:
[----:B------:R-:W-:Y:S05]  /*9ff0*/  BSYNC B1 ;  /* 0x0000000000017941 */ /* 0x000fea0003800000 */
.L_x_12407:
[----:B------:R-:W-:Y:S01]  /*a000*/  PRMT R45, R36, 0x5410, R37 ;  /* 0x00005410242d7816 */ /* 0x000fe20000000025 */
[----:B------:R-:W-:Y:S06]  /*a010*/  @P1 BRA `(.L_x_12393) ;  /* 0x0000001000cc1947 */ /* 0x000fec0003800000 */
[----:B------:R1:W5:Y:S01]  /*a020*/  LDL R69, [R1+0xc] ;  /* 0x00000c0001457983 */ /* 0x0003620000100800 */
[----:B0-----:R-:W0:Y:S01]  /*a030*/  LDC R3, c[0x0][0x3f4] ;  /* 0x0000fd00ff037b82 */ /* 0x001e220000000800 */
[C---:B------:R-:W-:Y:S01]  /*a040*/  VIADD R36, R16.reuse, 0x10 ;  /* 0x0000001010247836 */ /* 0x040fe20000000000 */
[C---:B------:R-:W-:Y:S01]  /*a050*/  IADD3 R38, R16.reuse, 0x20, RZ ;  /* 0x0000002010267810 */ /* 0x040fe20007ffe0ff */
[----:B------:R-:W-:Y:S01]  /*a060*/  BSSY B1, `(.L_x_12409) ;  /* 0x000006a000017945 */ /* 0x000fe20003800000 */
[----:B------:R-:W-:Y:S02]  /*a070*/  SHF.R.U32.HI R67, RZ, 0x3, R157 ;  /* 0x00000003ff437819 */ /* 0x000fe4000001169d */
[-C--:B0-----:R-:W-:Y:S02]  /*a080*/  ISETP.GE.AND P0, PT, R16, R3.reuse, PT ;  /* 0x000000031000720c */ /* 0x081fe40003f06270 */
[-C--:B------:R-:W-:Y:S02]  /*a090*/  ISETP.GE.AND P1, PT, R36, R3.reuse, PT ;  /* 0x000000032400720c */ /* 0x080fe40003f26270 */
[----:B------:R-:W-:-:S09]  /*a0a0*/  ISETP.GE.AND P2, PT, R38, R3, PT ;  /* 0x000000032600720c */ /* 0x000fd20003f46270 */
[----:B-1----:R-:W-:Y:S05]  /*a0b0*/  @P0 BRA `(.L_x_12410) ;  /* 0x0000000400900947 */ /* 0x002fea0003800000 */
[----:B------:R-:W3:Y:S01]  /*a0c0*/  LDL R70, [R1+0x7c] ;  /* 0x00007c0001467983 */ /* 0x000ee20000100800 */
[----:B------:R-:W0:Y:S02]  /*a0d0*/  S2R R39, SR_TID.X ;  /* 0x0000000000277919 */ /* 0x000e240000002100 */
[----:B0-----:R-:W-:-:S05]  /*a0e0*/  VIADD R40, R39, 0xffffff80 ;  /* 0xffffff8027287836 */ /* 0x001fca0000000000 */
[----:B------:R-:W-:-:S04]  /*a0f0*/  LEA.HI R39, R40, R40, RZ, 0x1 ;  /* 0x0000002828277211 */ /* 0x000fc800078f08ff */
[----:B------:R-:W-:-:S05]  /*a100*/  LOP3.LUT R39, R39, 0xfffffffe, RZ, 0xc0, !PT ;  /* 0xfffffffe27277812 */ /* 0x000fca00078ec0ff */
[----:B------:R-:W-:-:S05]  /*a110*/  IMAD.IADD R39, R40, 0x1, -R39 ;  /* 0x0000000128277824 */ /* 0x000fca00078e0a27 */
[----:B------:R-:W-:-:S04]  /*a120*/  LEA.HI R36, R3, R39, RZ, 0x1d ;  /* 0x0000002703247211 */ /* 0x000fc800078fe8ff */
[----:B------:R-:W-:-:S04]  /*a130*/  SHF.R.S32.HI R37, RZ, 0x1f, R36 ;  /* 0x0000001fff257819 */ /* 0x000fc80000011424 */
[----:B------:R-:W-:Y:S01]  /*a140*/  LEA.HI R37, R37, R36, RZ, 0x2 ;  /* 0x0000002425257211 */ /* 0x000fe200078f10ff */
[----:B------:R-:W-:-:S03]  /*a150*/  IMAD.SHL.U32 R36, R36, 0x8, RZ ;  /* 0x0000000824247824 */ /* 0x000fc600078e00ff */
[----:B------:R-:W-:Y:S02]  /*a160*/  SHF.R.S32.HI R37, RZ, 0x2, R37 ;  /* 0x00000002ff257819 */ /* 0x000fe40000011425 */
[----:B------:R-:W-:-:S03]  /*a170*/  LOP3.LUT R36, R157, 0x18, R36, 0xf8, !PT ;  /* 0x000000189d247812 */ /* 0x000fc600078ef824 */
[----:B-----5:R-:W-:Y:S01]  /*a180*/  IMAD R40, R37, 0x1800, R69 ;  /* 0x0000180025287824 */ /* 0x020fe200078e0245 */
[----:B--2---:R-:W-:-:S05]  /*a190*/  LOP3.LUT R41, R36, R67, RZ, 0x3c, !PT ;  /* 0x0000004324297212 */ /* 0x004fca00078e3cff */
[----:B------:R-:W-:-:S04]  /*a1a0*/  IMAD.IADD R41, R40, 0x1, R41 ;  /* 0x0000000128297824 */ /* 0x000fc800078e0229 */
[----:B------:R-:W-:-:S05]  /*a1b0*/  IMAD R46, R41, 0x2, R2 ;  /* 0x00000002292e7824 */ /* 0x000fca00078e0202 */
[----:B------:R-:W0:Y:S01]  /*a1c0*/  LDS.128 R40, [R46+0xc400] ;  /* 0x00c400002e287984 */ /* 0x000e220000000c00 */
[--C-:B------:R-:W-:Y:S02]  /*a1d0*/  SHF.R.U64 R24, R24, 0x10, R25.reuse ;  /* 0x0000001018187819 */ /* 0x100fe40000001219 */
[----:B------:R-:W-:Y:S02]  /*a1e0*/  SHF.R.U32.HI R56, RZ, 0x10, R25 ;  /* 0x00000010ff387819 */ /* 0x000fe40000011619 */
[--C-:B------:R-:W-:Y:S02]  /*a1f0*/  SHF.R.U64 R25, R4, 0x10, R5.reuse ;  /* 0x0000001004197819 */ /* 0x100fe40000001205 */
[----:B------:R-:W-:Y:S01]  /*a200*/  SHF.R.U32.HI R60, RZ, 0x10, R5 ;  /* 0x00000010ff3c7819 */ /* 0x000fe20000011605 */
[----:B------:R-:W-:Y:S01]  /*a210*/  HADD2.F32 R59, -RZ, R59.H0_H0 ;  /* 0x2000003bff3b7230 */ /* 0x000fe20000004100 */
[----:B------:R-:W-:Y:S01]  /*a220*/  SHF.R.U64 R5, R6, 0x10, R7 ;  /* 0x0000001006057819 */ /* 0x000fe20000001207 */
[----:B------:R-:W-:Y:S01]  /*a230*/  HADD2.F32 R57, -RZ, R57.H0_H0 ;  /* 0x20000039ff397230 */ /* 0x000fe20000004100 */
[----:B------:R-:W-:Y:S01]  /*a240*/  SHF.R.U64 R4, R26, 0x10, R27 ;  /* 0x000000101a047819 */ /* 0x000fe2000000121b */
[----:B------:R-:W-:-:S02]  /*a250*/  HADD2.F32 R60, -RZ, R60.H0_H0 ;  /* 0x2000003cff3c7230 */ /* 0x000fc40000004100 */
[----:B------:R-:W-:Y:S01]  /*a260*/  HADD2.F32 R58, -RZ, R58.H0_H0 ;  /* 0x2000003aff3a7230 */ /* 0x000fe20000004100 */
[----:B------:R-:W-:Y:S02]  /*a270*/  SHF.R.U32.HI R27, RZ, 0x10, R27 ;  /* 0x00000010ff1b7819 */ /* 0x000fe4000001161b */
[----:B------:R-:W-:Y:S01]  /*a280*/  SHF.R.U32.HI R65, RZ, 0x10, R7 ;  /* 0x00000010ff417819 */ /* 0x000fe20000011607 */
[--C-:B0-----:R-:W-:Y:S02]  /*a290*/  HADD2.F32 R6, -RZ, R41.reuse.H0_H0 ;  /* 0x20000029ff067230 */ /* 0x101fe40000004100 */
[----:B------:R-:W-:-:S03]  /*a2a0*/  HADD2.F32 R41, -RZ, R41.H1_H1 ;  /* 0x30000029ff297230 */ /* 0x000fc60000004100 */
[C---:B------:R-:W-:Y:S01]  /*a2b0*/  FMUL.FTZ R61, R6.reuse, R59 ;  /* 0x0000003b063d7220 */ /* 0x040fe20000410000 */
[----:B------:R-:W-:Y:S01]  /*a2c0*/  FMUL.FTZ R63, R6, R57 ;  /* 0x00000039063f7220 */ /* 0x000fe20000410000 */
[----:B------:R-:W-:Y:S02]  /*a2d0*/  HADD2.F32 R53, -RZ, R40.H0_H0 ;  /* 0x20000028ff357230 */ /* 0x000fe40000004100 */
[----:B------:R-:W-:Y:S02]  /*a2e0*/  HADD2.F32 R54, -RZ, R42.H0_H0 ;  /* 0x2000002aff367230 */ /* 0x000fe40000004100 */
[--C-:B------:R-:W-:Y:S02]  /*a2f0*/  HADD2.F32 R55, -RZ, R43.reuse.H0_H0 ;  /* 0x2000002bff377230 */ /* 0x100fe40000004100 */
[----:B------:R-:W-:Y:S02]  /*a300*/  HADD2.F32 R43, -RZ, R43.H1_H1 ;  /* 0x3000002bff2b7230 */ /* 0x000fe40000004100 */
[----:B------:R-:W-:-:S02]  /*a310*/  HADD2.F32 R40, -RZ, R40.H1_H1 ;  /* 0x30000028ff287230 */ /* 0x000fc40000004100 */
[----:B------:R-:W-:Y:S02]  /*a320*/  HADD2.F32 R42, -RZ, R42.H1_H1 ;  /* 0x3000002aff2a7230 */ /* 0x000fe40000004100 */
[----:B------:R-:W-:Y:S01]  /*a330*/  HADD2.F32 R25, -RZ, R25.H0_H0 ;  /* 0x20000019ff197230 */ /* 0x000fe20000004100 */
[----:B---3--:R-:W0:Y:S02]  /*a340*/  LDS.128 R36, [R70] ;  /* 0x0000000046247984 */ /* 0x008e240000000c00 */
[--C-:B0-----:R-:W-:Y:S02]  /*a350*/  HADD2.F32 R26, -RZ, R37.reuse.H0_H0 ;  /* 0x20000025ff1a7230 */ /* 0x101fe40000004100 */
[----:B------:R-:W-:-:S03]  /*a360*/  HADD2.F32 R52, -RZ, R37.H1_H1 ;  /* 0x30000025ff347230 */ /* 0x000fc60000004100 */
[C---:B------:R-:W-:Y:S01]  /*a370*/  FFMA.FTZ R6, R26.reuse, R57, -R61 ;  /* 0x000000391a067223 */ /* 0x040fe2000001083d */
[----:B------:R-:W-:Y:S02]  /*a380*/  HADD2.F32 R57, -RZ, R56.H0_H0 ;  /* 0x20000038ff397230 */ /* 0x000fe40000004100 */
[C---:B------:R-:W-:Y:S01]  /*a390*/  FMUL.FTZ R61, R41.reuse, R60 ;  /* 0x0000003c293d7220 */ /* 0x040fe20000410000 */
[----:B------:R-:W-:Y:S02]  /*a3a0*/  HADD2.F32 R56, -RZ, R62.H0_H0 ;  /* 0x2000003eff387230 */ /* 0x000fe40000004100 */
[----:B------:R-:W-:Y:S01]  /*a3b0*/  FFMA.FTZ R26, R26, R59, R63 ;  /* 0x0000003b1a1a7223 */ /* 0x000fe2000001003f */
[----:B------:R-:W-:Y:S02]  /*a3c0*/  HADD2.F32 R51, -RZ, R36.H0_H0 ;  /* 0x20000024ff337230 */ /* 0x000fe40000004100 */
[-C--:B------:R-:W-:Y:S01]  /*a3d0*/  FMUL.FTZ R59, R41, R57.reuse ;  /* 0x00000039293b7220 */ /* 0x080fe20000410000 */
[----:B------:R-:W-:Y:S01]  /*a3e0*/  FFMA.FTZ R41, R52, R57, -R61 ;  /* 0x0000003934297223 */ /* 0x000fe2000001083d */
[----:B------:R-:W-:Y:S01]  /*a3f0*/  FMUL.FTZ R62, R53, R58 ;  /* 0x0000003a353e7220 */ /* 0x000fe20000410000 */
[----:B------:R-:W-:-:S02]  /*a400*/  HADD2.F32 R57, -RZ, R64.H0_H0 ;  /* 0x20000040ff397230 */ /* 0x000fc40000004100 */
[----:B------:R-:W-:Y:S01]  /*a410*/  FMUL.FTZ R53, R53, R56 ;  /* 0x0000003835357220 */ /* 0x000fe20000410000 */
[----:B------:R-:W-:Y:S01]  /*a420*/  FFMA.FTZ R59, R52, R60, R59 ;  /* 0x0000003c343b7223 */ /* 0x000fe2000001003b */
[----:B------:R-:W-:Y:S02]  /*a430*/  HADD2.F32 R37, -RZ, R38.H0_H0 ;  /* 0x20000026ff257230 */ /* 0x000fe40000004100 */
[C---:B------:R-:W-:Y:S01]  /*a440*/  FFMA.FTZ R62, R51.reuse, R56, -R62 ;  /* 0x00000038333e7223 */ /* 0x040fe2000001083e */
[----:B------:R-:W-:Y:S02]  /*a450*/  HADD2.F32 R52, -RZ, R66.H0_H0 ;  /* 0x20000042ff347230 */ /* 0x000fe40000004100 */
[----:B------:R-:W-:Y:S01]  /*a460*/  FFMA.FTZ R53, R51, R58, R53 ;  /* 0x0000003a33357223 */ /* 0x000fe20000010035 */
[----:B------:R-:W-:Y:S01]  /*a470*/  FMUL.FTZ R60, R54, R57 ;  /* 0x00000039363c7220 */ /* 0x000fe20000410000 */
[----:B------:R-:W-:Y:S02]  /*a480*/  HADD2.F32 R58, -RZ, R64.H1_H1 ;  /* 0x30000040ff3a7230 */ /* 0x000fe40000004100 */
[----:B------:R-:W-:-:S02]  /*a490*/  HADD2.F32 R56, -RZ, R66.H1_H1 ;  /* 0x30000042ff387230 */ /* 0x000fc40000004100 */
        /* <DEDUP_REMOVED lines=8> */
[----:B------:R-:W-:Y:S01]  /*a520*/  FFMA.FTZ R66, R7, R56, -R66 ;  /* 0x0000003807427223 */ /* 0x000fe20000010842 */
[----:B------:R-:W-:Y:S01]  /*a530*/  FMUL.FTZ R68, R43, R54 ;  /* 0x000000362b447220 */ /* 0x000fe20000410000 */
[----:B------:R-:W-:Y:S01]  /*a540*/  FFMA.FTZ R55, R7, R58, R55 ;  /* 0x0000003a07377223 */ /* 0x000fe20000010037 */
[----:B------:R-:W-:Y:S01]  /*a550*/  FMUL.FTZ R56, R43, R52 ;  /* 0x000000342b387220 */ /* 0x000fe20000410000 */
[----:B------:R-:W-:Y:S02]  /*a560*/  HADD2.F32 R27, -RZ, R5.H0_H0 ;  /* 0x20000005ff1b7230 */ /* 0x000fe40000004100 */
[----:B------:R-:W-:Y:S02]  /*a570*/  HADD2.F32 R7, -RZ, R24.H0_H0 ;  /* 0x20000018ff077230 */ /* 0x000fe40000004100 */
[----:B------:R-:W-:Y:S02]  /*a580*/  HADD2.F32 R5, -RZ, R4.H0_H0 ;  /* 0x20000004ff057230 */ /* 0x000fe40000004100 */
[----:B------:R-:W-:Y:S01]  /*a590*/  FFMA.FTZ R64, R37, R57, R64 ;  /* 0x0000003925407223 */ /* 0x000fe20000010040 */
[----:B------:R-:W-:-:S02]  /*a5a0*/  HADD2.F32 R36, -RZ, R36.H1_H1 ;  /* 0x30000024ff247230 */ /* 0x000fc40000004100 */
        /* <DEDUP_REMOVED lines=21> */
.L_x_12410:
[----:B------:R-:W-:Y:S05]  /*a700*/  BSYNC B1 ;  /* 0x0000000000017941 */ /* 0x000fea0003800000 */
.L_x_12409:
[----:B------:R-:W-:Y:S04]  /*a710*/  BSSY B1, `(.L_x_12411) ;  /* 0x0000062000017945 */ /* 0x000fe80003800000 */
[----:B------:R-:W-:Y:S05]  /*a720*/  @P1 BRA `(.L_x_12412) ;  /* 0x0000000400801947 */ /* 0x000fea0003800000 */
[----:B0-----:R-:W3:Y:S04]  /*a730*/  LDL R4, [R1+0x10] ;  /* 0x0000100001047983 */ /* 0x001ee80000100800 */
[----:B------:R-:W4:Y:S01]  /*a740*/  LDL R59, [R1+0x78] ;  /* 0x00007800013b7983 */ /* 0x000f220000100800 */
[----:B------:R-:W-:Y:S01]  /*a750*/  SHF.R.U64 R55, R8, 0x10, R9 ;  /* 0x0000001008377819 */ /* 0x000fe20000001209 */
[----:B--2---:R-:W-:Y:S01]  /*a760*/  HADD2.F32 R41, -RZ, R47.H1_H1 ;  /* 0x3000002fff297230 */ /* 0x004fe20000004100 */
[----:B------:R-:W-:Y:S01]  /*a770*/  SHF.R.U64 R8, R30, 0x10, R31 ;  /* 0x000000101e087819 */ /* 0x000fe2000000121f */
[----:B------:R-:W-:Y:S01]  /*a780*/  HADD2.F32 R39, -RZ, R49.H1_H1 ;  /* 0x30000031ff277230 */ /* 0x000fe20000004100 */
[----:B------:R-:W-:Y:S02]  /*a790*/  SHF.R.U32.HI R42, RZ, 0x10, R9 ;  /* 0x00000010ff2a7819 */ /* 0x000fe40000011609 */
[----:B------:R-:W-:-:S02]  /*a7a0*/  SHF.R.U32.HI R46, RZ, 0x10, R29 ;  /* 0x00000010ff2e7819 */ /* 0x000fc4000001161d */
[----:B------:R-:W-:Y:S01]  /*a7b0*/  SHF.R.U32.HI R57, RZ, 0x10, R31 ;  /* 0x00000010ff397819 */ /* 0x000fe2000001161f */
[----:B------:R-:W-:Y:S01]  /*a7c0*/  HADD2.F32 R42, -RZ, R42.H0_H0 ;  /* 0x2000002aff2a7230 */ /* 0x000fe20000004100 */
[--C-:B------:R-:W-:Y:S02]  /*a7d0*/  SHF.R.U64 R53, R10, 0x10, R11.reuse ;  /* 0x000000100a357819 */ /* 0x100fe4000000120b */
[----:B------:R-:W-:Y:S02]  /*a7e0*/  SHF.R.U32.HI R51, RZ, 0x10, R11 ;  /* 0x00000010ff337819 */ /* 0x000fe4000001160b */
[----:B------:R-:W-:Y:S02]  /*a7f0*/  SHF.R.U64 R28, R28, 0x10, R29 ;  /* 0x000000101c1c7819 */ /* 0x000fe4000000121d */
[----:B---3--:R-:W-:-:S04]  /*a800*/  LEA.HI R4, R3, R4, RZ, 0x1d ;  /* 0x0000000403047211 */ /* 0x008fc800078fe8ff */
[----:B------:R-:W-:-:S04]  /*a810*/  SHF.R.S32.HI R5, RZ, 0x1f, R4 ;  /* 0x0000001fff057819 */ /* 0x000fc80000011404 */
[----:B------:R-:W-:Y:S01]  /*a820*/  LEA.HI R5, R5, R4, RZ, 0x2 ;  /* 0x0000000405057211 */ /* 0x000fe200078f10ff */
[----:B------:R-:W-:-:S03]  /*a830*/  IMAD.SHL.U32 R4, R4, 0x8, RZ ;  /* 0x0000000804047824 */ /* 0x000fc600078e00ff */
[----:B------:R-:W-:Y:S02]  /*a840*/  SHF.R.S32.HI R5, RZ, 0x2, R5 ;  /* 0x00000002ff057819 */ /* 0x000fe40000011405 */
[----:B------:R-:W-:-:S03]  /*a850*/  LOP3.LUT R4, R157, 0x18, R4, 0xf8, !PT ;  /* 0x000000189d047812 */ /* 0x000fc600078ef804 */
[----:B-----5:R-:W-:Y:S01]  /*a860*/  IMAD R24, R5, 0x1800, R69 ;  /* 0x0000180005187824 */ /* 0x020fe200078e0245 */
[----:B------:R-:W-:Y:S02]  /*a870*/  LOP3.LUT R25, R4, R67, RZ, 0x3c, !PT ;  /* 0x0000004304197212 */ /* 0x000fe400078e3cff */
[----:B----4-:R-:W0:Y:S03]  /*a880*/  LDS.128 R4, [R59] ;  /* 0x000000003b047984 */ /* 0x010e260000000c00 */
[----:B------:R-:W-:-:S05]  /*a890*/  IMAD.IADD R25, R24, 0x1, R25 ;  /* 0x0000000118197824 */ /* 0x000fca00078e0219 */
        /* <DEDUP_REMOVED lines=16> */
[----:B------:R-:W-:Y:S02]  /*a9a0*/  HADD2.F32 R39, -RZ, R46.H0_H0 ;  /* 0x2000002eff277230 */ /* 0x000fe40000004100 */
[----:B------:R-:W-:Y:S01]  /*a9b0*/  FFMA.FTZ R41, R9, R41, R30 ;  /* 0x0000002909297223 */ /* 0x000fe2000001001e */
[----:B------:R-:W-:Y:S02]  /*a9c0*/  HADD2.F32 R40, -RZ, R47.H0_H0 ;  /* 0x2000002fff287230 */ /* 0x000fe40000004100 */
[C---:B------:R-:W-:Y:S01]  /*a9d0*/  FMUL.FTZ R47, R31.reuse, R42 ;  /* 0x0000002a1f2f7220 */ /* 0x040fe20000410000 */
[----:B------:R-:W-:Y:S02]  /*a9e0*/  HADD2.F32 R30, -RZ, R49.H0_H0 ;  /* 0x20000031ff1e7230 */ /* 0x000fe40000004100 */
[----:B------:R-:W-:Y:S01]  /*a9f0*/  FMUL.FTZ R31, R31, R39 ;  /* 0x000000271f1f7220 */ /* 0x000fe20000410000 */
[----:B------:R-:W-:-:S02]  /*aa00*/  HADD2.F32 R46, -RZ, R48.H0_H0 ;  /* 0x20000030ff2e7230 */ /* 0x000fc40000004100 */
[C---:B------:R-:W-:Y:S01]  /*aa10*/  FMUL.FTZ R52, R25.reuse, R40 ;  /* 0x0000002819347220 */ /* 0x040fe20000410000 */
[C---:B------:R-:W-:Y:S01]  /*aa20*/  FFMA.FTZ R54, R10.reuse, R39, -R47 ;  /* 0x000000270a367223 */ /* 0x040fe2000001082f */
[----:B------:R-:W-:Y:S01]  /*aa30*/  FFMA.FTZ R42, R10, R42, R31 ;  /* 0x0000002a0a2a7223 */ /* 0x000fe2000001001f */
[-C--:B------:R-:W-:Y:S01]  /*aa40*/  FMUL.FTZ R25, R25, R30.reuse ;  /* 0x0000001e19197220 */ /* 0x080fe20000410000 */
[----:B------:R-:W-:Y:S01]  /*aa50*/  FFMA.FTZ R52, R5, R30, -R52 ;  /* 0x0000001e05347223 */ /* 0x000fe20000010834 */
[--C-:B------:R-:W-:Y:S02]  /*aa60*/  HADD2.F32 R10, -RZ, R50.reuse.H0_H0 ;  /* 0x20000032ff0a7230 */ /* 0x100fe40000004100 */
[----:B------:R-:W-:Y:S01]  /*aa70*/  FMUL.FTZ R30, R37, R46 ;  /* 0x0000002e251e7220 */ /* 0x000fe20000410000 */
[----:B------:R-:W-:Y:S02]  /*aa80*/  HADD2.F32 R38, -RZ, R27.H0_H0 ;  /* 0x2000001bff267230 */ /* 0x000fe40000004100 */
[----:B------:R-:W-:Y:S01]  /*aa90*/  FFMA.FTZ R40, R5, R40, R25 ;  /* 0x0000002805287223 */ /* 0x000fe20000010019 */
[----:B------:R-:W-:-:S02]  /*aaa0*/  HADD2.F32 R50, -RZ, R50.H1_H1 ;  /* 0x30000032ff327230 */ /* 0x000fc40000004100 */
[-C--:B------:R-:W-:Y:S01]  /*aab0*/  FMUL.FTZ R56, R37, R10.reuse ;  /* 0x0000000a25387220 */ /* 0x080fe20000410000 */
[----:B------:R-:W-:Y:S02]  /*aac0*/  HADD2.F32 R48, -RZ, R48.H1_H1 ;  /* 0x30000030ff307230 */ /* 0x000fe40000004100 */
[----:B------:R-:W-:Y:S01]  /*aad0*/  FFMA.FTZ R31, R11, R10, -R30 ;  /* 0x0000000a0b1f7223 */ /* 0x000fe2000001081e */
[----:B------:R-:W-:Y:S02]  /*aae0*/  HADD2.F32 R27, -RZ, R27.H1_H1 ;  /* 0x3000001bff1b7230 */ /* 0x000fe40000004100 */
[C---:B------:R-:W-:Y:S01]  /*aaf0*/  FMUL.FTZ R5, R38.reuse, R50 ;  /* 0x0000003226057220 */ /* 0x040fe20000410000 */
[----:B------:R-:W-:Y:S02]  /*ab00*/  HADD2.F32 R30, -RZ, R51.H0_H0 ;  /* 0x20000033ff1e7230 */ /* 0x000fe40000004100 */
[----:B------:R-:W-:Y:S01]  /*ab10*/  FMUL.FTZ R58, R38, R48 ;  /* 0x00000030263a7220 */ /* 0x000fe20000410000 */
[----:B------:R-:W-:-:S02]  /*ab20*/  HADD2.F32 R10, -RZ, R57.H0_H0 ;  /* 0x20000039ff0a7230 */ /* 0x000fc40000004100 */
[----:B------:R-:W-:Y:S01]  /*ab30*/  FFMA.FTZ R56, R11, R46, R56 ;  /* 0x0000002e0b387223 */ /* 0x000fe20000010038 */
[----:B------:R-:W-:Y:S02]  /*ab40*/  HADD2.F32 R24, -RZ, R24.H1_H1 ;  /* 0x30000018ff187230 */ /* 0x000fe40000004100 */
[----:B------:R-:W-:Y:S01]  /*ab50*/  FMUL.FTZ R38, R27, R30 ;  /* 0x0000001e1b267220 */ /* 0x000fe20000410000 */
[----:B------:R-:W-:Y:S02]  /*ab60*/  HADD2.F32 R26, -RZ, R26.H1_H1 ;  /* 0x3000001aff1a7230 */ /* 0x000fe40000004100 */
        /* <DEDUP_REMOVED lines=12> */
[----:B------:R-:W-:Y:S01]  /*ac30*/  FFMA.FTZ R58, R29, R50, -R58 ;  /* 0x000000321d3a7223 */ /* 0x000fe2000001083a */
        /* <DEDUP_REMOVED lines=15> */
.L_x_12412:
[----:B------:R-:W-:Y:S05]  /*ad30*/  BSYNC B1 ;  /* 0x0000000000017941 */ /* 0x000fea0003800000 */
.L_x_12411:
[----:B------:R-:W-:Y:S05]  /*ad40*/  @P2 BRA `(.L_x_12393) ;  /* 0x0000000400802947 */ /* 0x000fea0003800000 */
[----:B01----:R-:W3:Y:S04]  /*ad50*/  LDL R4, [R1+0x14] ;  /* 0x0000140001047983 */ /* 0x003ee80000100800 */
[----:B------:R-:W4:Y:S01]  /*ad60*/  LDL R42, [R1+0x74] ;  /* 0x00007400012a7983 */ /* 0x000f220000100800 */
[--C-:B------:R-:W-:Y:S01]  /*ad70*/  HADD2.F32 R29, -RZ, R21.reuse.H1_H1 ;  /* 0x30000015ff1d7230 */ /* 0x100fe20000004100 */
[----:B--2---:R-:W-:Y:S01]  /*ad80*/  SHF.R.U64 R41, R32, 0x10, R33 ;  /* 0x0000001020297819 */ /* 0x004fe20000001221 */
[--C-:B------:R-:W-:Y:S01]  /*ad90*/  HADD2.F32 R31, -RZ, R0.reuse.H1_H1 ;  /* 0x30000000ff1f7230 */ /* 0x100fe20000004100 */
[----:B------:R-:W-:Y:S01]  /*ada0*/  SHF.R.U32.HI R30, RZ, 0x10, R13 ;  /* 0x00000010ff1e7819 */ /* 0x000fe2000001160d */
[----:B------:R-:W-:Y:S01]  /*adb0*/  HADD2.F32 R28, -RZ, R0.H0_H0 ;  /* 0x20000000ff1c7230 */ /* 0x000fe20000004100 */
[----:B------:R-:W-:Y:S01]  /*adc0*/  SHF.R.U32.HI R32, RZ, 0x10, R33 ;  /* 0x00000010ff207819 */ /* 0x000fe20000011621 */
[----:B------:R-:W-:Y:S01]  /*add0*/  HADD2.F32 R0, -RZ, R21.H0_H0 ;  /* 0x20000015ff007230 */ /* 0x000fe20000004100 */
[----:B------:R-:W-:Y:S01]  /*ade0*/  SHF.R.U64 R38, R12, 0x10, R13 ;  /* 0x000000100c267819 */ /* 0x000fe2000000120d */
[----:B------:R-:W-:Y:S01]  /*adf0*/  HADD2.F32 R30, -RZ, R30.H0_H0 ;  /* 0x2000001eff1e7230 */ /* 0x000fe20000004100 */
[--C-:B------:R-:W-:Y:S01]  /*ae00*/  SHF.R.U64 R40, R34, 0x10, R35.reuse ;  /* 0x0000001022287819 */ /* 0x100fe20000001223 */
[--C-:B------:R-:W-:Y:S01]  /*ae10*/  HADD2.F32 R21, -RZ, R20.reuse.H0_H0 ;  /* 0x20000014ff157230 */ /* 0x100fe20000004100 */
[----:B------:R-:W-:Y:S01]  /*ae20*/  SHF.R.U32.HI R39, RZ, 0x10, R35 ;  /* 0x00000010ff277819 */ /* 0x000fe20000011623 */
[----:B------:R-:W-:Y:S01]  /*ae30*/  HADD2.F32 R20, -RZ, R20.H1_H1 ;  /* 0x30000014ff147230 */ /* 0x000fe20000004100 */
[----:B------:R-:W-:-:S02]  /*ae40*/  SHF.R.U32.HI R36, RZ, 0x10, R15 ;  /* 0x00000010ff247819 */ /* 0x000fc4000001160f */
        /* <DEDUP_REMOVED lines=28> */
[----:B------:R-:W-:Y:S01]  /*b010*/  FMUL.FTZ R12, R9, R28 ;  /* 0x0000001c090c7220 */ /* 0x000fe20000410000 */
[----:B------:R-:W-:-:S02]  /*b020*/  HADD2.F32 R26, -RZ, R10.H0_H0 ;  /* 0x2000000aff1a7230 */ /* 0x000fc40000004100 */
[----:B------:R-:W-:Y:S01]  /*b030*/  FMUL.FTZ R29, R9, R0 ;  /* 0x00000000091d7220 */ /* 0x000fe20000410000 */
[----:B------:R-:W-:Y:S02]  /*b040*/  HADD2.F32 R27, -RZ, R11.H0_H0 ;  /* 0x2000000bff1b7230 */ /* 0x000fe40000004100 */
[----:B------:R-:W-:Y:S01]  /*b050*/  FMUL.FTZ R34, R25, R24 ;  /* 0x0000001819227220 */ /* 0x000fe20000410000 */
[--C-:B------:R-:W-:Y:S02]  /*b060*/  HADD2.F32 R9, -RZ, R45.reuse.H0_H0 ;  /* 0x2000002dff097230 */ /* 0x100fe40000004100 */
[----:B------:R-:W-:Y:S01]  /*b070*/  FFMA.FTZ R25, R5, R0, -R12 ;  /* 0x0000000005197223 */ /* 0x000fe2000001080c */
[----:B------:R-:W-:Y:S01]  /*b080*/  FFMA.FTZ R32, R13, R24, -R32 ;  /* 0x000000180d207223 */ /* 0x000fe20000010820 */
[----:B------:R-:W-:Y:S01]  /*b090*/  FFMA.FTZ R29, R5, R28, R29 ;  /* 0x0000001c051d7223 */ /* 0x000fe2000001001d */
[----:B------:R-:W-:Y:S02]  /*b0a0*/  HADD2.F32 R0, -RZ, R45.H1_H1 ;  /* 0x3000002dff007230 */ /* 0x000fe40000004100 */
[----:B------:R-:W-:Y:S01]  /*b0b0*/  FFMA.FTZ R34, R13, R30, R34 ;  /* 0x0000001e0d227223 */ /* 0x000fe20000010022 */
[----:B------:R-:W-:-:S02]  /*b0c0*/  HADD2.F32 R11, -RZ, R11.H1_H1 ;  /* 0x3000000bff0b7230 */ /* 0x000fc40000004100 */
[C---:B------:R-:W-:Y:S01]  /*b0d0*/  FMUL.FTZ R5, R26.reuse, R21 ;  /* 0x000000151a057220 */ /* 0x040fe20000410000 */
[----:B------:R-:W-:Y:S02]  /*b0e0*/  HADD2.F32 R24, -RZ, R36.H0_H0 ;  /* 0x20000024ff187230 */ /* 0x000fe40000004100 */
[C---:B------:R-:W-:Y:S01]  /*b0f0*/  FMUL.FTZ R28, R27.reuse, R20 ;  /* 0x000000141b1c7220 */ /* 0x040fe20000410000 */
[----:B------:R-:W-:Y:S02]  /*b100*/  HADD2.F32 R12, -RZ, R39.H0_H0 ;  /* 0x20000027ff0c7230 */ /* 0x000fe40000004100 */
[-C--:B------:R-:W-:Y:S01]  /*b110*/  FMUL.FTZ R13, R26, R9.reuse ;  /* 0x000000091a0d7220 */ /* 0x080fe20000410000 */
[C---:B------:R-:W-:Y:S01]  /*b120*/  FFMA.FTZ R26, R14.reuse, R9, -R5 ;  /* 0x000000090e1a7223 */ /* 0x040fe20000010805 */
        /* <DEDUP_REMOVED lines=34> */
.L_x_12393:
[----:B------:R-:W-:Y:S05]  /*b350*/  BSYNC B0 ;  /* 0x0000000000007941 */ /* 0x000fea0003800000 */
.L_x_12386:
        /* <DEDUP_REMOVED lines=8> */
.L_x_12384:
[----:B01-3--:R-:W-:-:S05]  /*b3e0*/  IMAD.U32 R0, RZ, RZ, UR41 ;  /* 0x00000029ff007e24 */ /* 0x00bfca000f8e00ff */
[----:B------:R-:W-:-:S13]  /*b3f0*/  ISETP.NE.AND P0, PT, R0, 0x3, PT ;  /* 0x000000030000780c */ /* 0x000fda0003f05270 */
[----:B------:R-:W-:Y:S05]  /*b400*/  @!P0 BRA `(.L_x_12413) ;  /* 0x0000000000048947 */ /* 0x000fea0003800000 */
[----:B------:R-:W-:Y:S01]  /*b410*/  BPT.TRAP 0x1 ;  /* 0x000000040000795c */ /* 0x000fe20000300000 */
.L_x_12413:
[----:B------:R-:W-:Y:S01]  /*b420*/  IMAD R0, R19, 0x8, R2 ;  /* 0x0000000813007824 */ /* 0x000fe200078e0202 */
[----:B--2-4-:R-:W-:-:S04]  /*b430*/  SHF.L.U32 R5, R138, 0x1f, RZ ;  /* 0x0000001f8a057819 */ /* 0x014fc800000006ff */
[----:B------:R0:W1:Y:S01]  /*b440*/  SYNCS.PHASECHK.TRANS64.TRYWAIT P1, [R0+URZ+0x2d830], R5 ;  /* 0x02d83005000075a7 */ /* 0x000062000802017f */
[----:B------:R-:W-:Y:S05]  /*b450*/  @!P0 BRA `(.L_x_12414) ;  /* 0x0000000000048947 */ /* 0x000fea0003800000 */
[----:B------:R-:W-:Y:S01]  /*b460*/  BPT.TRAP 0x1 ;  /* 0x000000040000795c */ /* 0x000fe20000300000 */
.L_x_12414:
[----:B------:R-:W-:Y:S02]  /*b470*/  VIADD R3, R2, 0x15400 ;  /* 0x0001540002037836 */ /* 0x000fe40000000000 */
[----:B------:R-:W-:-:S03]  /*b480*/  IMAD R44, R44, 0x1000, R2 ;  /* 0x000010002c2c7824 */ /* 0x000fc600078e0202 */
[----:B------:R-:W-:Y:S02]  /*b490*/  SHF.R.U32.HI R3, RZ, 0x4, R3 ;  /* 0x00000004ff037819 */ /* 0x000fe40000011603 */
[----:B------:R-:W-:Y:S02]  /*b4a0*/  IADD3 R44, R44, 0xc400, RZ ;  /* 0x0000c4002c2c7810 */ /* 0x000fe40007ffe0ff */
        /* <DEDUP_REMOVED lines=8> */
.L_x_12415:
[----:B--2---:R-:W2:Y:S01]  /*b530*/  LDL R3, [R1+0x28] ;  /* 0x0000280001037983 */ /* 0x004ea20000100800 */
[----:B01----:R-:W-:Y:S01]  /*b540*/  IMAD.MOV.U32 R5, RZ, RZ, -0x7fffffe0 ;  /* 0x80000020ff057424 */ /* 0x003fe200078e00ff */
[----:B------:R-:W-:Y:S01]  /*b550*/  LOP3.LUT R142, R44, 0x10000, RZ, 0xfc, !PT ;  /* 0x000100002c8e7812 */ /* 0x000fe200078efcff */
[----:B------:R-:W-:Y:S01]  /*b560*/  IMAD.MOV.U32 R143, RZ, RZ, -0x7fffffe0 ;  /* 0x80000020ff8f7424 */ /* 0x000fe200078e00ff */
[----:B------:R-:W-:Y:S05]  /*b570*/  WARPSYNC.ALL ;  /* 0x0000000000007948 */ /* 0x000fea0003800000 */
[----:B------:R-:W-:Y:S01]  /*b580*/  R2UR UR7, R5 ;  /* 0x00000000050772ca */ /* 0x000fe200000e0000 */
[----:B-----5:R-:W-:Y:S01]  /*b590*/  WARPGROUP.ARRIVE ;  /* 0x00000000000079c5 */ /* 0x020fe20000000000 */
[C---:B------:R-:W-:Y:S01]  /*b5a0*/  R2UR UR4, R142.reuse ;  /* 0x000000008e0472ca */ /* 0x040fe200000e0000 */
[C---:B------:R-:W-:Y:S01]  /*b5b0*/  VIADD R152, R142.reuse, 0x2 ;  /* 0x000000028e987836 */ /* 0x040fe20000000000 */
[----:B------:R-:W-:Y:S01]  /*b5c0*/  R2UR UR5, R143 ;  /* 0x000000008f0572ca */ /* 0x000fe200000e0000 */
[----:B------:R-:W-:Y:S01]  /*b5d0*/  IMAD.MOV.U32 R7, RZ, RZ, -0x7fffffe0 ;  /* 0x80000020ff077424 */ /* 0x000fe200078e00ff */
[C---:B------:R-:W-:Y:S01]  /*b5e0*/  IADD3 R150, R142.reuse, 0x300, RZ ;  /* 0x000003008e967810 */ /* 0x040fe20007ffe0ff */
[----:B------:R-:W-:Y:S01]  /*b5f0*/  IMAD.MOV.U32 R153, RZ, RZ, -0x7fffffe0 ;  /* 0x80000020ff997424 */ /* 0x000fe200078e00ff */
[----:B------:R-:W-:Y:S01]  /*b600*/  IADD3 R146, R142, 0x600, RZ ;  /* 0x000006008e927810 */ /* 0x000fe20007ffe0ff */
[----:B------:R-:W-:-:S02]  /*b610*/  IMAD.MOV.U32 R151, RZ, RZ, -0x7fffffe0 ;  /* 0x80000020ff977424 */ /* 0x000fc400078e00ff */
[C---:B------:R-:W-:Y:S02]  /*b620*/  VIADD R148, R142.reuse, 0x302 ;  /* 0x000003028e947836 */ /* 0x040fe40000000000 */
[----:B------:R-:W-:Y:S02]  /*b630*/  IMAD.MOV.U32 R149, RZ, RZ, -0x7fffffe0 ;  /* 0x80000020ff957424 */ /* 0x000fe400078e00ff */
[----:B------:R-:W-:Y:S02]  /*b640*/  IMAD.MOV.U32 R147, RZ, RZ, -0x7fffffe0 ;  /* 0x80000020ff937424 */ /* 0x000fe400078e00ff */
[----:B------:R-:W-:Y:S02]  /*b650*/  VIADD R144, R142, 0x602 ;  /* 0x000006028e907836 */ /* 0x000fe40000000000 */
[----:B------:R-:W-:Y:S02]  /*b660*/  IMAD.MOV.U32 R5, RZ, RZ, -0x7fffffe0 ;  /* 0x80000020ff057424 */ /* 0x000fe400078e00ff */
[----:B------:R-:W-:-:S02]  /*b670*/  IMAD.MOV.U32 R145, RZ, RZ, -0x7fffffe0 ;  /* 0x80000020ff917424 */ /* 0x000fc400078e00ff */
        /* <DEDUP_REMOVED lines=49> */
.L_x_12417:
        /* <DEDUP_REMOVED lines=9> */
[----:B------:R-:W-:Y:S01]  /*ba20*/  LOP3.LUT R23, R23, 0xfffffff7, RZ, 0xc0, !PT ;  /* 0xfffffff717177812 */ /* 0x000fe200078ec0ff */
[----:B------:R-:W-:Y:S01]  /*ba30*/  ULDC UR43, c[0x0][0x988] ;  /* 0x00026200002b7ab9 */ /* 0x000fe20000000800 */
[----:B------:R-:W-:Y:S01]  /*ba40*/  ULDC UR44, c[0x0][0x988] ;  /* 0x00026200002c7ab9 */ /* 0x000fe20000000800 */
[----:B0-----:R-:W-:-:S13]  /*ba50*/  ISETP.NE.AND P4, PT, R3, 0x1, PT ;  /* 0x000000010300780c */ /* 0x001fda0003f85270 */
[----:B------:R-:W0:Y:S08]  /*ba60*/  @P4 LDC R3, c[0x0][0x44c] ;  /* 0x00011300ff034b82 */ /* 0x000e300000000800 */
[----:B------:R-:W1:Y:S01]  /*ba70*/  @P4 LDC R4, c[0x0][0x450] ;  /* 0x00011400ff044b82 */ /* 0x000e620000000800 */
[----:B--2---:R-:W-:-:S04]  /*ba80*/  IMAD.IADD R6, R5, 0x1, R91 ;  /* 0x0000000105067824 */ /* 0x004fc800078e025b */
[----:B0-----:R-:W-:-:S05]  /*ba90*/  @P4 IMAD.HI.U32 R3, R6, R3, RZ ;  /* 0x0000000306034227 */ /* 0x001fca00078e00ff */
[----:B-1----:R-:W-:Y:S02]  /*baa0*/  @P4 SHF.R.U32.HI R6, RZ, R4, R3 ;  /* 0x00000004ff064219 */ /* 0x002fe40000011603 */
[----:B------:R-:W-:-:S03]  /*bab0*/  MOV R3, 0xffffff80 ;  /* 0xffffff8000037802 */ /* 0x000fc60000000f00 */
[----:B------:R-:W0:Y:S02]  /*bac0*/  SHFL.IDX PT, R7, R6, 0x1, 0x1c1f ;  /* 0x003c1f0006077f89 */ /* 0x000e2400000e0000 */
[----:B------:R-:W-:-:S04]  /*bad0*/  IMAD R3, R88, R3, 0x80 ;  /* 0x0000008058037424 */ /* 0x000fc800078e0203 */
[----:B------:R-:W-:Y:S02]  /*bae0*/  VIADD R4, R3, 0x1 ;  /* 0x0000000103047836 */ /* 0x000fe40000000000 */
[----:B----4-:R-:W-:Y:S02]  /*baf0*/  IMAD.IADD R5, R89, 0x1, R3 ;  /* 0x0000000159057824 */ /* 0x010fe400078e0203 */
[C---:B---3--:R-:W-:Y:S02]  /*bb00*/  IMAD R4, R8.reuse, -0x2, R4 ;  /* 0xfffffffe08047824 */ /* 0x048fe400078e0204 */
[----:B------:R-:W-:-:S03]  /*bb10*/  IMAD R5, R8, -0x2, R5 ;  /* 0xfffffffe08057824 */ /* 0x000fc600078e0205 */
        /* <DEDUP_REMOVED lines=97> */
[----:B------:R-:W0:Y:S04]  /*c130*/  SHFL.BFLY PT, R3, R8, 0x2, 0x1f ;  /* 0x0c401f0008037f89 */ /* 0x000e2800000e0000 */
[----:B------:R-:W1:Y:S01]  /*c140*/  SHFL.IDX PT, R6, R6, RZ, 0x1c1f ;  /* 0x001c1fff06067589 */ /* 0x000e6200000e0000 */
[----:B0-----:R-:W-:-:S05]  /*c150*/  FMNMX.FTZ R10, R8, R3, !PT ;  /* 0x00000003080a7209 */ /* 0x001fca0007810000 */
[----:B------:R-:W0:Y:S01]  /*c160*/  SHFL.BFLY PT, R3, R10, 0x1, 0x1f ;  /* 0x0c201f000a037f89 */ /* 0x000e2200000e0000 */
[----:B-1----:R-:W-:-:S04]  /*c170*/  VIADDMNMX R4, R6, R4, R5, PT ;  /* 0x0000000406047246 */ /* 0x002fc80003800105 */
[C---:B------:R-:W-:Y:S02]  /*c180*/  ISETP.GT.AND P2, PT, R4.reuse, 0x1, PT ;  /* 0x000000010400780c */ /* 0x040fe40003f44270 */
[----:B------:R-:W-:Y:S02]  /*c190*/  ISETP.GT.AND P3, PT, R4, 0x8, PT ;  /* 0x000000080400780c */ /* 0x000fe40003f64270 */
[----:B------:R-:W-:Y:S02]  /*c1a0*/  FSEL R25, R25, -INF , P2 ;  /* 0xff80000019197808 */ /* 0x000fe40001000000 */
[----:B0-----:R-:W-:-:S04]  /*c1b0*/  FMNMX.FTZ R3, R10, R3, !PT ;  /* 0x000000030a037209 */ /* 0x001fc80007810000 */
[C---:B------:R-:W-:Y:S01]  /*c1c0*/  FSETP.NEU.FTZ.AND P1, PT, R3.reuse, -INF , PT ;  /* 0xff8000000300780b */ /* 0x040fe20003f3d000 */
[----:B------:R-:W-:-:S05]  /*c1d0*/  FMUL.FTZ R7, R3, UR45 ;  /* 0x0000002d03077c20 */ /* 0x000fca0008410000 */
[----:B------:R-:W-:Y:S02]  /*c1e0*/  FSEL R7, R7, RZ, P1 ;  /* 0x000000ff07077208 */ /* 0x000fe40000800000 */
[----:B------:R-:W-:-:S04]  /*c1f0*/  ISETP.GT.AND P1, PT, R4, RZ, PT ;  /* 0x000000ff0400720c */ /* 0x000fc80003f24270 */
        /* <DEDUP_REMOVED lines=48> */
[----:B------:R-:W-:Y:S01]  /*c500*/  FMNMX.FTZ R12, R56, R21, !PT ;  /* 0x00000015380c7209 */ /* 0x000fe20007810000 */
[----:B------:R-:W-:Y:S01]  /*c510*/  FFMA.FTZ R5, R27, UR45, -R7 ;  /* 0x0000002d1b057c23 */ /* 0x000fe20008010807 */
        /* <DEDUP_REMOVED lines=42> */
[----:B------:R-:W-:-:S04]  /*c7c0*/  FMNMX.FTZ R4, R84, R35, !PT ;  /* 0x0000002354047209 */ /* 0x000fc80007810000 */
[----:B------:R-:W-:-:S05]  /*c7d0*/  FMNMX.FTZ R4, R85, R4, !PT ;  /* 0x0000000455047209 */ /* 0x000fca0007810000 */
[----:B------:R-:W0:Y:S02]  /*c7e0*/  SHFL.BFLY PT, R35, R4, 0x2, 0x1f ;  /* 0x0c401f0004237f89 */ /* 0x000e2400000e0000 */
[----:B0-----:R-:W-:-:S05]  /*c7f0*/  FMNMX.FTZ R35, R4, R35, !PT ;  /* 0x0000002304237209 */ /* 0x001fca0007810000 */
[----:B------:R-:W0:Y:S01]  /*c800*/  SHFL.BFLY PT, R4, R35, 0x1, 0x1f ;  /* 0x0c201f0023047f89 */ /* 0x000e2200000e0000 */
[--C-:B------:R-:W-:Y:S01]  /*c810*/  FFMA.FTZ R34, R34, UR45, -R7.reuse ;  /* 0x0000002d22227c23 */ /* 0x100fe20008010807 */
[----:B------:R-:W-:-:S03]  /*c820*/  FFMA.FTZ R9, R26, UR45, -R7 ;  /* 0x0000002d1a097c23 */ /* 0x000fc60008010807 */
[----:B------:R1:W-:Y:S01]  /*c830*/  MUFU.EX2 R13, R34 ;  /* 0x00000022000d7308 */ /* 0x0003e20000000800 */
[--C-:B------:R-:W-:Y:S01]  /*c840*/  FFMA.FTZ R30, R30, UR45, -R7.reuse ;  /* 0x0000002d1e1e7c23 */ /* 0x100fe20008010807 */
[--C-:B-1----:R-:W-:Y:S01]  /*c850*/  FFMA.FTZ R34, R51, UR45, -R7.reuse ;  /* 0x0000002d33227c23 */ /* 0x102fe20008010807 */
[--C-:B------:R-:W-:Y:S01]  /*c860*/  FFMA.FTZ R51, R58, UR45, -R7.reuse ;  /* 0x0000002d3a337c23 */ /* 0x100fe20008010807 */
[----:B------:R-:W-:Y:S01]  /*c870*/  FFMA.FTZ R58, R67, UR45, -R7 ;  /* 0x0000002d433a7c23 */ /* 0x000fe20008010807 */
[----:B0-----:R-:W-:-:S04]  /*c880*/  FMNMX.FTZ R4, R35, R4, !PT ;  /* 0x0000000423047209 */ /* 0x001fc80007810000 */
[C---:B------:R-:W-:Y:S01]  /*c890*/  FSETP.NEU.FTZ.AND P1, PT, R4.reuse, -INF , PT ;  /* 0xff8000000400780b */ /* 0x040fe20003f3d000 */
[----:B------:R-:W-:Y:S01]  /*c8a0*/  FMUL.FTZ R67, R4, UR45 ;  /* 0x0000002d04437c20 */ /* 0x000fe20008410000 */
[----:B------:R-:W-:Y:S04]  /*c8b0*/  MUFU.EX2 R9, R9 ;  /* 0x0000000900097308 */ /* 0x000fe80000000800 */
[----:B------:R-:W-:-:S04]  /*c8c0*/  FSEL R67, R67, RZ, P1 ;  /* 0x000000ff43437208 */ /* 0x000fc80000800000 */
[----:B------:R-:W0:Y:S01]  /*c8d0*/  MUFU.EX2 R5, R5 ;  /* 0x0000000500057308 */ /* 0x000e220000000800 */
[--C-:B------:R-:W-:Y:S01]  /*c8e0*/  FFMA.FTZ R12, R24, UR45, -R67.reuse ;  /* 0x0000002d180c7c23 */ /* 0x100fe20008010843 */
[----:B------:R-:W-:Y:S01]  /*c8f0*/  FFMA.FTZ R25, R25, UR45, -R67 ;  /* 0x0000002d19197c23 */ /* 0x000fe20008010843 */
[----:B------:R-:W-:-:S05]  /*c900*/  FFMA.FTZ R54, R54, UR45, -R7 ;  /* 0x0000002d36367c23 */ /* 0x000fca0008010807 */
[----:B------:R-:W1:Y:S01]  /*c910*/  MUFU.EX2 R11, R30 ;  /* 0x0000001e000b7308 */ /* 0x000e620000000800 */
[--C-:B------:R-:W-:Y:S01]  /*c920*/  FFMA.FTZ R14, R28, UR45, -R67.reuse ;  /* 0x0000002d1c0e7c23 */ /* 0x100fe20008010843 */
[----:B------:R-:W-:-:S06]  /*c930*/  FFMA.FTZ R29, R29, UR45, -R67 ;  /* 0x0000002d1d1d7c23 */ /* 0x000fcc0008010843 */
[----:B------:R-:W2:Y:S01]  /*c940*/  MUFU.EX2 R6, R6 ;  /* 0x0000000600067308 */ /* 0x000ea20000000800 */
[----:B------:R-:W-:Y:S01]  /*c950*/  FFMA.FTZ R28, R32, UR45, -R67 ;  /* 0x0000002d201c7c23 */ /* 0x000fe20008010843 */
[----:B------:R-:W-:Y:S01]  /*c960*/  FFMA.FTZ R10, R39, UR45, -R7 ;  /* 0x0000002d270a7c23 */ /* 0x000fe20008010807 */
[----:B------:R-:W-:-:S05]  /*c970*/  FFMA.FTZ R32, R44, UR45, -R67 ;  /* 0x0000002d2c207c23 */ /* 0x000fca0008010843 */
[----:B------:R-:W-:Y:S01]  /*c980*/  MUFU.EX2 R12, R12 ;  /* 0x0000000c000c7308 */ /* 0x000fe20000000800 */
[--C-:B------:R-:W-:Y:S01]  /*c990*/  FFMA.FTZ R38, R38, UR45, -R7.reuse ;  /* 0x0000002d26267c23 */ /* 0x100fe20008010807 */
[----:B------:R-:W-:Y:S01]  /*c9a0*/  FFMA.FTZ R39, R62, UR45, -R7 ;  /* 0x0000002d3e277c23 */ /* 0x000fe20008010807 */
[----:B------:R-:W-:-:S05]  /*c9b0*/  FFMA.FTZ R44, R52, UR45, -R67 ;  /* 0x0000002d342c7c23 */ /* 0x000fca0008010843 */
[----:B------:R-:W3:Y:S01]  /*c9c0*/  MUFU.EX2 R25, R25 ;  /* 0x0000001900197308 */ /* 0x000ee20000000800 */
[----:B------:R-:W-:Y:S01]  /*c9d0*/  FFMA.FTZ R62, R75, UR45, -R7 ;  /* 0x0000002d4b3e7c23 */ /* 0x000fe20008010807 */
[----:B0-----:R-:W-:Y:S01]  /*c9e0*/  FADD.FTZ R52, R9, R5 ;  /* 0x0000000509347221 */ /* 0x001fe20000010000 */
[----:B------:R-:W-:-:S05]  /*c9f0*/  FFMA.FTZ R75, R37, UR45, -R67 ;  /* 0x0000002d254b7c23 */ /* 0x000fca0008010843 */
[----:B------:R0:W-:Y:S01]  /*ca00*/  MUFU.EX2 R31, R54 ;  /* 0x00000036001f7308 */ /* 0x0001e20000000800 */
[--C-:B------:R-:W-:Y:S01]  /*ca10*/  FFMA.FTZ R37, R45, UR45, -R67.reuse ;  /* 0x0000002d2d257c23 */ /* 0x100fe20008010843 */
[----:B------:R-:W-:-:S06]  /*ca20*/  FFMA.FTZ R45, R53, UR45, -R67 ;  /* 0x0000002d352d7c23 */ /* 0x000fcc0008010843 */
[----:B------:R-:W4:Y:S01]  /*ca30*/  MUFU.EX2 R14, R14 ;  /* 0x0000000e000e7308 */ /* 0x000f220000000800 */
[--C-:B0-----:R-:W-:Y:S01]  /*ca40*/  FFMA.FTZ R54, R59, UR45, -R7.reuse ;  /* 0x0000002d3b367c23 */ /* 0x101fe20008010807 */
[----:B------:R-:W-:Y:S01]  /*ca50*/  FFMA.FTZ R59, R71, UR45, -R7 ;  /* 0x0000002d473b7c23 */ /* 0x000fe20008010807 */
[--C-:B------:R-:W-:Y:S01]  /*ca60*/  FFMA.FTZ R71, R33, UR45, -R67.reuse ;  /* 0x0000002d21477c23 */ /* 0x100fe20008010843 */
[--C-:B------:R-:W-:Y:S01]  /*ca70*/  FFMA.FTZ R33, R41, UR45, -R67.reuse ;  /* 0x0000002d29217c23 */ /* 0x100fe20008010843 */
[----:B------:R-:W-:-:S03]  /*ca80*/  FFMA.FTZ R41, R49, UR45, -R67 ;  /* 0x0000002d31297c23 */ /* 0x000fc60008010843 */
[----:B------:R-:W0:Y:S01]  /*ca90*/  MUFU.EX2 R8, R8 ;  /* 0x0000000800087308 */ /* 0x000e220000000800 */
[--C-:B------:R-:W-:Y:S01]  /*caa0*/  FFMA.FTZ R49, R57, UR45, -R67.reuse ;  /* 0x0000002d39317c23 */ /* 0x100fe20008010843 */
[----:B------:R-:W-:Y:S01]  /*cab0*/  FFMA.FTZ R57, R65, UR45, -R67 ;  /* 0x0000002d41397c23 */ /* 0x000fe20008010843 */
[----:B------:R-:W-:Y:S02]  /*cac0*/  IMAD.U32 R53, RZ, RZ, UR40 ;  /* 0x00000028ff357e24 */ /* 0x000fe4000f8e00ff */
[----:B-1----:R-:W-:Y:S01]  /*cad0*/  FADD.FTZ R65, R11, R52 ;  /* 0x000000340b417221 */ /* 0x002fe20000010000 */
[----:B------:R-:W-:Y:S02]  /*cae0*/  FFMA.FTZ R20, R42, UR45, -R7 ;  /* 0x0000002d2a147c23 */ /* 0x000fe40008010807 */
[----:B------:R-:W1:Y:S01]  /*caf0*/  MUFU.EX2 R29, R29 ;  /* 0x0000001d001d7308 */ /* 0x000e620000000800 */
[--C-:B------:R-:W-:Y:S01]  /*cb00*/  FFMA.FTZ R24, R40, UR45, -R67.reuse ;  /* 0x0000002d28187c23 */ /* 0x100fe20008010843 */
[----:B------:R-:W-:Y:S01]  /*cb10*/  FFMA.FTZ R40, R56, UR45, -R67 ;  /* 0x0000002d38287c23 */ /* 0x000fe20008010843 */
[----:B--2---:R-:W-:-:S05]  /*cb20*/  FADD.FTZ R56, R6, R65 ;  /* 0x0000004106387221 */ /* 0x004fca0000010000 */
[----:B------:R-:W2:Y:S01]  /*cb30*/  MUFU.EX2 R15, R38 ;  /* 0x00000026000f7308 */ /* 0x000ea20000000800 */
[----:B------:R-:W-:Y:S01]  /*cb40*/  PRMT R0, R53, 0x654, R0 ;  /* 0x0000065435007816 */ /* 0x000fe20000000000 */
[----:B------:R-:W-:Y:S01]  /*cb50*/  FFMA.FTZ R53, R61, UR45, -R67 ;  /* 0x0000002d3d357c23 */ /* 0x000fe20008010843 */
[----:B------:R-:W-:-:S05]  /*cb60*/  FFMA.FTZ R43, R43, UR45, -R7 ;  /* 0x0000002d2b2b7c23 */ /* 0x000fca0008010807 */
[----:B------:R-:W5:Y:S01]  /*cb70*/  MUFU.EX2 R28, R28 ;  /* 0x0000001c001c7308 */ /* 0x000f620000000800 */
[----:B---3--:R-:W-:Y:S01]  /*cb80*/  FADD.FTZ R61, R12, R25 ;  /* 0x000000190c3d7221 */ /* 0x008fe20000010000 */
[----:B------:R-:W-:-:S06]  /*cb90*/  FADD.FTZ R65, R13, R56 ;  /* 0x000000380d417221 */ /* 0x000fcc0000010000 */
[----:B------:R-:W3:Y:S01]  /*cba0*/  MUFU.EX2 R10, R10 ;  /* 0x0000000a000a7308 */ /* 0x000ee20000000800 */
[----:B----4-:R-:W-:Y:S01]  /*cbb0*/  FADD.FTZ R52, R14, R61 ;  /* 0x0000003d0e347221 */ /* 0x010fe20000010000 */
[----:B------:R-:W-:-:S06]  /*cbc0*/  FFMA.FTZ R46, R46, UR45, -R7 ;  /* 0x0000002d2e2e7c23 */ /* 0x000fcc0008010807 */
[----:B------:R-:W4:Y:S01]  /*cbd0*/  MUFU.EX2 R71, R71 ;  /* 0x0000004700477308 */ /* 0x000f220000000800 */
[----:B0-----:R-:W-:-:S07]  /*cbe0*/  FADD.FTZ R56, R8, R65 ;  /* 0x0000004108387221 */ /* 0x001fce0000010000 */
[----:B------:R-:W0:Y:S01]  /*cbf0*/  MUFU.EX2 R20, R20 ;  /* 0x0000001400147308 */ /* 0x000e220000000800 */
[----:B-1----:R-:W-:Y:S01]  /*cc00*/  FADD.FTZ R61, R29, R52 ;  /* 0x000000341d3d7221 */ /* 0x002fe20000010000 */
[----:B--2---:R-:W-:Y:S01]  /*cc10*/  FADD.FTZ R65, R15, R56 ;  /* 0x000000380f417221 */ /* 0x004fe20000010000 */
[----:B------:R-:W-:-:S05]  /*cc20*/  FFMA.FTZ R26, R47, UR45, -R7 ;  /* 0x0000002d2f1a7c23 */ /* 0x000fca0008010807 */
[----:B------:R-:W-:Y:S08]  /*cc30*/  MUFU.EX2 R75, R75 ;  /* 0x0000004b004b7308 */ /* 0x000ff00000000800 */
[----:B------:R-:W-:Y:S01]  /*cc40*/  MUFU.EX2 R24, R24 ;  /* 0x0000001800187308 */ /* 0x000fe20000000800 */
[----:B------:R-:W-:-:S07]  /*cc50*/  F2FP.F16.F32.PACK_AB R11, R6, R11 ;  /* 0x0000000b060b723e */ /* 0x000fce00000000ff */
[----:B------:R-:W-:Y:S01]  /*cc60*/  MUFU.EX2 R33, R33 ;  /* 0x0000002100217308 */ /* 0x000fe20000000800 */
[----:B------:R-:W-:-:S07]  /*cc70*/  FFMA.FTZ R30, R50, UR45, -R7 ;  /* 0x0000002d321e7c23 */ /* 0x000fce0008010807 */
[----:B------:R-:W-:Y:S08]  /*cc80*/  MUFU.EX2 R32, R32 ;  /* 0x0000002000207308 */ /* 0x000ff00000000800 */
[----:B------:R-:W-:Y:S01]  /*cc90*/  MUFU.EX2 R37, R37 ;  /* 0x0000002500257308 */ /* 0x000fe20000000800 */
[----:B------:R-:W-:-:S07]  /*cca0*/  FFMA.FTZ R38, R55, UR45, -R7 ;  /* 0x0000002d37267c23 */ /* 0x000fce0008010807 */
[----:B------:R-:W-:Y:S08]  /*ccb0*/  MUFU.EX2 R34, R34 ;  /* 0x0000002200227308 */ /* 0x000ff00000000800 */
[----:B------:R-:W-:Y:S01]  /*ccc0*/  MUFU.EX2 R44, R44 ;  /* 0x0000002c002c7308 */ /* 0x000fe20000000800 */
[----:B------:R-:W-:Y:S01]  /*ccd0*/  F2FP.F16.F32.PACK_AB R9, R5, R9 ;  /* 0x000000090509723e */ /* 0x000fe200000000ff */
[----:B------:R-:W-:Y:S01]  /*cce0*/  FFMA.FTZ R60, R60, UR45, -R67 ;  /* 0x0000002d3c3c7c23 */ /* 0x000fe20008010843 */
[----:B------:R1:W-:Y:S05]  /*ccf0*/  SYNCS.ARRIVE.TRANS64.RED.A1T0 RZ, [R0+URZ], RZ ;  /* 0x000000ff00ff79a7 */ /* 0x0003ea000810043f */
[----:B------:R-:W2:Y:S01]  /*cd00*/  MUFU.EX2 R21, R43 ;  /* 0x0000002b00157308 */ /* 0x000ea20000000800 */
[----:B-----5:R-:W-:Y:S01]  /*cd10*/  FADD.FTZ R52, R28, R61 ;  /* 0x0000003d1c347221 */ /* 0x020fe20000010000 */
[----:B---3--:R-:W-:-:S06]  /*cd20*/  FADD.FTZ R65, R10, R65 ;  /* 0x000000410a417221 */ /* 0x008fcc0000010000 */
[----:B------:R-:W3:Y:S01]  /*cd30*/  MUFU.EX2 R27, R46 ;  /* 0x0000002e001b7308 */ /* 0x000ee20000000800 */
[----:B----4-:R-:W-:Y:S01]  /*cd40*/  FADD.FTZ R61, R71, R52 ;  /* 0x00000034473d7221 */ /* 0x010fe20000010000 */
[----:B0-----:R-:W-:Y:S01]  /*cd50*/  FADD.FTZ R52, R20, R65 ;  /* 0x0000004114347221 */ /* 0x001fe20000010000 */
[----:B------:R-:W-:Y:S02]  /*cd60*/  F2FP.F16.F32.PACK_AB R15, R10, R15 ;  /* 0x0000000f0a0f723e */ /* 0x000fe400000000ff */
[----:B------:R-:W-:Y:S01]  /*cd70*/  F2FP.F16.F32.PACK_AB R10, R29, R14 ;  /* 0x0000000e1d0a723e */ /* 0x000fe200000000ff */
[----:B--2---:R-:W-:-:S04]  /*cd80*/  FADD.FTZ R52, R21, R52 ;  /* 0x0000003415347221 */ /* 0x004fc80000010000 */
[----:B---3--:R-:W-:Y:S02]  /*cd90*/  FADD.FTZ R29, R27, R52 ;  /* 0x000000341b1d7221 */ /* 0x008fe40000010000 */
[----:B------:R-:W2:Y:S01]  /*cda0*/  LDL R52, [R1+0x50] ;  /* 0x0000500001347983 */ /* 0x000ea20000100800 */
[----:B------:R-:W-:Y:S01]  /*cdb0*/  FFMA.FTZ R47, R70, UR45, -R7 ;  /* 0x0000002d462f7c23 */ /* 0x000fe20008010807 */
[----:B------:R-:W-:-:S06]  /*cdc0*/  FFMA.FTZ R70, R36, UR45, -R67 ;  /* 0x0000002d24467c23 */ /* 0x000fcc0008010843 */
[----:B------:R-:W0:Y:S01]  /*cdd0*/  MUFU.EX2 R70, R70 ;  /* 0x0000004600467308 */ /* 0x000e220000000800 */
[----:B------:R-:W-:Y:S01]  /*cde0*/  FFMA.FTZ R36, R48, UR45, -R67 ;  /* 0x0000002d30247c23 */ /* 0x000fe20008010843 */
[----:B------:R-:W-:-:S06]  /*cdf0*/  F2FP.F16.F32.PACK_AB R13, R8, R13 ;  /* 0x0000000d080d723e */ /* 0x000fcc00000000ff */
[----:B------:R-:W3:Y:S01]  /*ce00*/  MUFU.EX2 R26, R26 ;  /* 0x0000001a001a7308 */ /* 0x000ee20000000800 */
[----:B------:R-:W-:Y:S01]  /*ce10*/  F2FP.F16.F32.PACK_AB R8, R25, R12 ;  /* 0x0000000c1908723e */ /* 0x000fe200000000ff */
[----:B0-----:R-:W-:-:S06]  /*ce20*/  FADD.FTZ R6, R70, R61 ;  /* 0x0000003d46067221 */ /* 0x001fcc0000010000 */
[----:B------:R-:W0:Y:S01]  /*ce30*/  MUFU.EX2 R36, R36 ;  /* 0x0000002400247308 */ /* 0x000e220000000800 */
[----:B------:R-:W-:-:S04]  /*ce40*/  FADD.FTZ R61, R75, R6 ;  /* 0x000000064b3d7221 */ /* 0x000fc80000010000 */
[----:B------:R-:W-:-:S03]  /*ce50*/  FADD.FTZ R12, R24, R61 ;  /* 0x0000003d180c7221 */ /* 0x000fc60000010000 */
[----:B------:R-:W4:Y:S01]  /*ce60*/  MUFU.EX2 R30, R30 ;  /* 0x0000001e001e7308 */ /* 0x000f220000000800 */
[----:B------:R-:W-:Y:S01]  /*ce70*/  FADD.FTZ R25, R33, R12 ;  /* 0x0000000c21197221 */ /* 0x000fe20000010000 */
[----:B------:R-:W-:-:S06]  /*ce80*/  F2FP.F16.F32.PACK_AB R12, R71, R28 ;  /* 0x0000001c470c723e */ /* 0x000fcc00000000ff */
[----:B------:R-:W5:Y:S01]  /*ce90*/  MUFU.EX2 R41, R41 ;  /* 0x0000002900297308 */ /* 0x000f620000000800 */
[----:B------:R-:W-:Y:S01]  /*cea0*/  FADD.FTZ R28, R32, R25 ;  /* 0x00000019201c7221 */ /* 0x000fe20000010000 */
[----:B---3--:R-:W-:-:S03]  /*ceb0*/  FADD.FTZ R61, R26, R29 ;  /* 0x0000001d1a3d7221 */ /* 0x008fc60000010000 */
[----:B------:R-:W-:-:S03]  /*cec0*/  FADD.FTZ R29, R37, R28 ;  /* 0x0000001c251d7221 */ /* 0x000fc60000010000 */
[----:B------:R-:W3:Y:S01]  /*ced0*/  MUFU.EX2 R45, R45 ;  /* 0x0000002d002d7308 */ /* 0x000ee20000000800 */
[----:B------:R-:W-:Y:S01]  /*cee0*/  F2FP.F16.F32.PACK_AB R25, R21, R20 ;  /* 0x000000141519723e */ /* 0x000fe200000000ff */
[----:B0-----:R-:W-:Y:S01]  /*cef0*/  FADD.FTZ R20, R36, R29 ;  /* 0x0000001d24147221 */ /* 0x001fe20000010000 */
[----:B----4-:R-:W-:-:S05]  /*cf00*/  FADD.FTZ R61, R30, R61 ;  /* 0x0000003d1e3d7221 */ /* 0x010fca0000010000 */
[----:B------:R-:W0:Y:S01]  /*cf10*/  MUFU.EX2 R38, R38 ;  /* 0x0000002600267308 */ /* 0x000e220000000800 */
[----:B-----5:R-:W-:Y:S01]  /*cf20*/  FADD.FTZ R21, R41, R20 ;  /* 0x0000001429157221 */ /* 0x020fe20000010000 */
[----:B------:R-:W-:-:S06]  /*cf30*/  FADD.FTZ R28, R34, R61 ;  /* 0x0000003d221c7221 */ /* 0x000fcc0000010000 */
[----:B------:R-:W4:Y:S01]  /*cf40*/  MUFU.EX2 R40, R40 ;  /* 0x0000002800287308 */ /* 0x000f220000000800 */
[----:B------:R-:W-:Y:S01]  /*cf50*/  FFMA.FTZ R55, R63, UR45, -R7 ;  /* 0x0000002d3f377c23 */ /* 0x000fe20008010807 */
[----:B------:R-:W-:-:S06]  /*cf60*/  F2FP.F16.F32.PACK_AB R14, R75, R70 ;  /* 0x000000464b0e723e */ /* 0x000fcc00000000ff */
[----:B------:R-:W5:Y:S01]  /*cf70*/  MUFU.EX2 R51, R51 ;  /* 0x0000003300337308 */ /* 0x000f620000000800 */
[----:B------:R1:W-:Y:S01]  /*cf80*/  STSM.16.M88.4 [R154+0x21800], R8 ;  /* 0x021800089a007844 */ /* 0x0003e20000000200 */
[----:B------:R-:W-:-:S06]  /*cf90*/  FFMA.FTZ R48, R64, UR45, -R67 ;  /* 0x0000002d40307c23 */ /* 0x000fcc0008010843 */
[----:B------:R-:W5:Y:S01]  /*cfa0*/  MUFU.EX2 R49, R49 ;  /* 0x0000003100317308 */ /* 0x000f620000000800 */
[----:B------:R-:W-:-:S07]  /*cfb0*/  FFMA.FTZ R50, R66, UR45, -R7 ;  /* 0x0000002d42327c23 */ /* 0x000fce0008010807 */
[----:B------:R-:W5:Y:S01]  /*cfc0*/  MUFU.EX2 R54, R54 ;  /* 0x0000003600367308 */ /* 0x000f620000000800 */
[----:B-1----:R-:W-:Y:S01]  /*cfd0*/  FADD.FTZ R10, R44, R21 ;  /* 0x000000152c0a7221 */ /* 0x002fe20000010000 */
[----:B------:R-:W-:Y:S01]  /*cfe0*/  FADD.FTZ R11, R31, R28 ;  /* 0x0000001c1f0b7221 */ /* 0x000fe20000010000 */
[----:B------:R3:W-:Y:S05]  /*cff0*/  STSM.16.M88.4 [R92], R12 ;  /* 0x0000000c5c007844 */ /* 0x0007ea0000000200 */
[----:B------:R-:W1:Y:S08]  /*d000*/  MUFU.EX2 R0, R60 ;  /* 0x0000003c00007308 */ /* 0x000e700000000800 */
[----:B------:R-:W1:Y:S08]  /*d010*/  MUFU.EX2 R39, R39 ;  /* 0x0000002700277308 */ /* 0x000e700000000800 */
[----:B------:R-:W1:Y:S01]  /*d020*/  MUFU.EX2 R53, R53 ;  /* 0x0000003500357308 */ /* 0x000e620000000800 */
[----:B---3--:R-:W-:Y:S01]  /*d030*/  FADD.FTZ R13, R45, R10 ;  /* 0x0000000a2d0d7221 */ /* 0x008fe20000010000 */
[----:B0-----:R-:W-:Y:S01]  /*d040*/  FADD.FTZ R12, R38, R11 ;  /* 0x0000000b260c7221 */ /* 0x001fe20000010000 */
[--C-:B------:R-:W-:Y:S01]  /*d050*/  FFMA.FTZ R68, R68, UR45, -R67.reuse ;  /* 0x0000002d44447c23 */ /* 0x100fe20008010843 */
[----:B------:R-:W-:-:S04]  /*d060*/  FFMA.FTZ R69, R69, UR45, -R67 ;  /* 0x0000002d45457c23 */ /* 0x000fc80008010843 */
[----:B------:R-:W-:Y:S01]  /*d070*/  MUFU.EX2 R57, R57 ;  /* 0x0000003900397308 */ /* 0x000fe20000000800 */
[----:B----4-:R-:W-:Y:S01]  /*d080*/  FADD.FTZ R14, R40, R13 ;  /* 0x0000000d280e7221 */ /* 0x010fe20000010000 */
[----:B-----5:R-:W-:Y:S01]  /*d090*/  FADD.FTZ R13, R51, R12 ;  /* 0x0000000c330d7221 */ /* 0x020fe20000010000 */
[----:B------:R-:W-:-:S05]  /*d0a0*/  F2FP.F16.F32.PACK_AB R27, R26, R27 ;  /* 0x0000001b1a1b723e */ /* 0x000fca00000000ff */
[----:B------:R-:W-:Y:S01]  /*d0b0*/  MUFU.EX2 R58, R58 ;  /* 0x0000003a003a7308 */ /* 0x000fe20000000800 */
[----:B------:R-:W-:Y:S01]  /*d0c0*/  F2FP.F16.F32.PACK_AB R24, R33, R24 ;  /* 0x000000182118723e */ /* 0x000fe200000000ff */
[----:B------:R-:W-:Y:S01]  /*d0d0*/  FFMA.FTZ R72, R72, UR45, -R67 ;  /* 0x0000002d48487c23 */ /* 0x000fe20008010843 */
[----:B------:R-:W-:Y:S01]  /*d0e0*/  FFMA.FTZ R46, R74, UR45, -R7 ;  /* 0x0000002d4a2e7c23 */ /* 0x000fe20008010807 */
[----:B------:R-:W-:Y:S01]  /*d0f0*/  FFMA.FTZ R73, R73, UR45, -R67 ;  /* 0x0000002d49497c23 */ /* 0x000fe20008010843 */
[----:B------:R-:W0:Y:S03]  /*d100*/  @P4 LDC R20, c[0x0][0x44c] ;  /* 0x00011300ff144b82 */ /* 0x000e260000000800 */
[----:B------:R-:W3:Y:S01]  /*d110*/  MUFU.EX2 R55, R55 ;  /* 0x0000003700377308 */ /* 0x000ee20000000800 */
[----:B------:R-:W-:Y:S01]  /*d120*/  FADD.FTZ R15, R49, R14 ;  /* 0x0000000e310f7221 */ /* 0x000fe20000010000 */
[----:B------:R-:W-:-:S06]  /*d130*/  FADD.FTZ R12, R54, R13 ;  /* 0x0000000d360c7221 */ /* 0x000fcc0000010000 */
[----:B------:R-:W-:Y:S08]  /*d140*/  MUFU.EX2 R48, R48 ;  /* 0x0000003000307308 */ /* 0x000ff00000000800 */
[----:B------:R-:W4:Y:S01]  /*d150*/  MUFU.EX2 R50, R50 ;  /* 0x0000003200327308 */ /* 0x000f220000000800 */
[----:B------:R-:W-:Y:S01]  /*d160*/  F2FP.F16.F32.PACK_AB R26, R37, R32 ;  /* 0x00000020251a723e */ /* 0x000fe200000000ff */
[----:B-1----:R-:W-:Y:S01]  /*d170*/  FADD.FTZ R14, R0, R15 ;  /* 0x0000000f000e7221 */ /* 0x002fe20000010000 */
[----:B------:R-:W-:Y:S01]  /*d180*/  F2FP.F16.F32.PACK_AB R9, R34, R30 ;  /* 0x0000001e2209723e */ /* 0x000fe200000000ff */
[----:B------:R-:W-:Y:S01]  /*d190*/  FADD.FTZ R12, R39, R12 ;  /* 0x0000000c270c7221 */ /* 0x000fe20000010000 */
[----:B------:R-:W-:-:S03]  /*d1a0*/  F2FP.F16.F32.PACK_AB R8, R41, R36 ;  /* 0x000000242908723e */ /* 0x000fc600000000ff */
[----:B------:R-:W1:Y:S01]  /*d1b0*/  MUFU.EX2 R5, R68 ;  /* 0x0000004400057308 */ /* 0x000e620000000800 */
[----:B------:R-:W-:Y:S02]  /*d1c0*/  F2FP.F16.F32.PACK_AB R10, R45, R44 ;  /* 0x0000002c2d0a723e */ /* 0x000fe400000000ff */
[----:B------:R-:W-:Y:S01]  /*d1d0*/  F2FP.F16.F32.PACK_AB R11, R38, R31 ;  /* 0x0000001f260b723e */ /* 0x000fe200000000ff */
[----:B------:R-:W-:-:S04]  /*d1e0*/  FADD.FTZ R13, R53, R14 ;  /* 0x0000000e350d7221 */ /* 0x000fc80000010000 */
[----:B------:R-:W5:Y:S01]  /*d1f0*/  MUFU.EX2 R47, R47 ;  /* 0x0000002f002f7308 */ /* 0x000f620000000800 */
[----:B------:R-:W-:Y:S01]  /*d200*/  STSM.16.M88.4 [R156], R24 ;  /* 0x000000189c007844 */ /* 0x000fe20000000200 */
[----:B---3--:R-:W-:-:S03]  /*d210*/  FADD.FTZ R15, R55, R12 ;  /* 0x0000000c370f7221 */ /* 0x008fc60000010000 */
[----:B------:R3:W-:Y:S03]  /*d220*/  STSM.16.M88.4 [R155], R8 ;  /* 0x000000089b007844 */ /* 0x0007e60000000200 */
[----:B------:R-:W0:Y:S01]  /*d230*/  MUFU.EX2 R6, R69 ;  /* 0x0000004500067308 */ /* 0x000e220000000800 */
[----:B------:R-:W-:Y:S01]  /*d240*/  FFMA.FTZ R76, R76, UR45, -R67 ;  /* 0x0000002d4c4c7c23 */ /* 0x000fe20008010843 */
[----:B----4-:R-:W-:-:S06]  /*d250*/  FADD.FTZ R15, R50, R15 ;  /* 0x0000000f320f7221 */ /* 0x010fcc0000010000 */
[----:B------:R-:W4:Y:S01]  /*d260*/  MUFU.EX2 R59, R59 ;  /* 0x0000003b003b7308 */ /* 0x000f220000000800 */
[----:B------:R-:W-:Y:S01]  /*d270*/  FFMA.FTZ R43, R78, UR45, -R7 ;  /* 0x0000002d4e2b7c23 */ /* 0x000fe20008010807 */
[----:B------:R-:W-:Y:S01]  /*d280*/  FFMA.FTZ R77, R77, UR45, -R67 ;  /* 0x0000002d4d4d7c23 */ /* 0x000fe20008010843 */
[----:B------:R-:W-:-:S05]  /*d290*/  FFMA.FTZ R63, R79, UR45, -R7 ;  /* 0x0000002d4f3f7c23 */ /* 0x000fca0008010807 */
[----:B------:R-:W-:Y:S01]  /*d2a0*/  MUFU.EX2 R62, R62 ;  /* 0x0000003e003e7308 */ /* 0x000fe20000000800 */
[----:B---3--:R-:W-:Y:S01]  /*d2b0*/  F2FP.F16.F32.PACK_AB R10, R53, R0 ;  /* 0x00000000350a723e */ /* 0x008fe200000000ff */
[----:B------:R-:W-:-:S06]  /*d2c0*/  FADD.FTZ R0, R48, R13 ;  /* 0x0000000d30007221 */ /* 0x000fcc0000010000 */
[----:B------:R-:W3:Y:S01]  /*d2d0*/  MUFU.EX2 R72, R72 ;  /* 0x0000004800487308 */ /* 0x000ee20000000800 */
[----:B------:R-:W-:Y:S01]  /*d2e0*/  FADD.FTZ R0, R57, R0 ;  /* 0x0000000039007221 */ /* 0x000fe20000010000 */
[----:B------:R-:W-:Y:S01]  /*d2f0*/  FADD.FTZ R14, R58, R15 ;  /* 0x0000000f3a0e7221 */ /* 0x000fe20000010000 */
[----:B------:R-:W-:Y:S01]  /*d300*/  FFMA.FTZ R80, R80, UR45, -R67 ;  /* 0x0000002d50507c23 */ /* 0x000fe20008010843 */
[----:B------:R-:W-:-:S04]  /*d310*/  FFMA.FTZ R42, R82, UR45, -R7 ;  /* 0x0000002d522a7c23 */ /* 0x000fc80008010807 */
[----:B------:R-:W3:Y:S01]  /*d320*/  MUFU.EX2 R46, R46 ;  /* 0x0000002e002e7308 */ /* 0x000ee20000000800 */
[----:B-1----:R-:W-:Y:S01]  /*d330*/  FADD.FTZ R15, R5, R0 ;  /* 0x00000000050f7221 */ /* 0x002fe20000010000 */
[----:B-----5:R-:W-:Y:S01]  /*d340*/  FADD.FTZ R0, R47, R14 ;  /* 0x0000000e2f007221 */ /* 0x020fe20000010000 */
[----:B------:R-:W1:Y:S05]  /*d350*/  @P4 LDC R26, c[0x0][0x450] ;  /* 0x00011400ff1a4b82 */ /* 0x000e6a0000000800 */
[----:B------:R-:W5:Y:S01]  /*d360*/  MUFU.EX2 R73, R73 ;  /* 0x0000004900497308 */ /* 0x000f620000000800 */
[C---:B0-----:R-:W-:Y:S01]  /*d370*/  FADD.FTZ R21, R6.reuse, R15 ;  /* 0x0000000f06157221 */ /* 0x041fe20000010000 */
[----:B------:R-:W-:-:S06]  /*d380*/  F2FP.F16.F32.PACK_AB R14, R6, R5 ;  /* 0x00000005060e723e */ /* 0x000fcc00000000ff */
[----:B------:R-:W0:Y:S01]  /*d390*/  MUFU.EX2 R76, R76 ;  /* 0x0000004c004c7308 */ /* 0x000e220000000800 */
[----:B------:R-:W-:Y:S01]  /*d3a0*/  FFMA.FTZ R81, R81, UR45, -R67 ;  /* 0x0000002d51517c23 */ /* 0x000fe20008010843 */
[----:B----4-:R-:W-:-:S06]  /*d3b0*/  FADD.FTZ R5, R59, R0 ;  /* 0x000000003b057221 */ /* 0x010fcc0000010000 */
[----:B------:R-:W4:Y:S01]  /*d3c0*/  MUFU.EX2 R43, R43 ;  /* 0x0000002b002b7308 */ /* 0x000f220000000800 */
[----:B------:R-:W-:Y:S01]  /*d3d0*/  FFMA.FTZ R66, R83, UR45, -R7 ;  /* 0x0000002d53427c23 */ /* 0x000fe20008010807 */
[----:B---3--:R-:W-:-:S06]  /*d3e0*/  FADD.FTZ R0, R72, R21 ;  /* 0x0000001548007221 */ /* 0x008fcc0000010000 */
[----:B------:R-:W3:Y:S01]  /*d3f0*/  MUFU.EX2 R77, R77 ;  /* 0x0000004d004d7308 */ /* 0x000ee20000000800 */
[----:B------:R-:W-:Y:S01]  /*d400*/  FFMA.FTZ R35, R86, UR45, -R7 ;  /* 0x0000002d56237c23 */ /* 0x000fe20008010807 */
[----:B------:R-:W-:-:S06]  /*d410*/  FADD.FTZ R5, R46, R5 ;  /* 0x000000052e057221 */ /* 0x000fcc0000010000 */
[----:B------:R-:W1:Y:S01]  /*d420*/  MUFU.EX2 R63, R63 ;  /* 0x0000003f003f7308 */ /* 0x000e620000000800 */
[----:B------:R-:W-:Y:S01]  /*d430*/  FFMA.FTZ R7, R87, UR45, -R7 ;  /* 0x0000002d57077c23 */ /* 0x000fe20008010807 */
[----:B-----5:R-:W-:-:S06]  /*d440*/  FADD.FTZ R21, R73, R0 ;  /* 0x0000000049157221 */ /* 0x020fcc0000010000 */
[----:B------:R-:W5:Y:S01]  /*d450*/  MUFU.EX2 R80, R80 ;  /* 0x0000005000507308 */ /* 0x000f620000000800 */
[----:B------:R-:W-:Y:S01]  /*d460*/  FADD.FTZ R6, R62, R5 ;  /* 0x000000053e067221 */ /* 0x000fe20000010000 */
[----:B------:R-:W-:-:S06]  /*d470*/  FFMA.FTZ R84, R84, UR45, -R67 ;  /* 0x0000002d54547c23 */ /* 0x000fcc0008010843 */
[----:B------:R-:W5:Y:S01]  /*d480*/  MUFU.EX2 R42, R42 ;  /* 0x0000002a002a7308 */ /* 0x000f620000000800 */
[----:B------:R-:W-:Y:S01]  /*d490*/  FFMA.FTZ R67, R85, UR45, -R67 ;  /* 0x0000002d55437c23 */ /* 0x000fe20008010843 */
[----:B------:R-:W-:Y:S01]  /*d4a0*/  F2FP.F16.F32.PACK_AB R8, R49, R40 ;  /* 0x000000283108723e */ /* 0x000fe200000000ff */
[----:B------:R-:W-:Y:S01]  /*d4b0*/  @P4 IMAD.HI.U32 R25, R91, R20, RZ ;  /* 0x000000145b194227 */ /* 0x000fe200078e00ff */
[----:B------:R-:W-:-:S04]  /*d4c0*/  F2FP.F16.F32.PACK_AB R9, R54, R51 ;  /* 0x000000333609723e */ /* 0x000fc800000000ff */
[----:B------:R-:W2:Y:S01]  /*d4d0*/  MUFU.EX2 R81, R81 ;  /* 0x0000005100517308 */ /* 0x000ea20000000800 */
[----:B------:R-:W-:Y:S01]  /*d4e0*/  F2FP.F16.F32.PACK_AB R11, R55, R39 ;  /* 0x00000027370b723e */ /* 0x000fe200000000ff */
[----:B0-----:R-:W-:Y:S01]  /*d4f0*/  FADD.FTZ R20, R76, R21 ;  /* 0x000000154c147221 */ /* 0x001fe20000010000 */
[----:B----4-:R-:W-:-:S05]  /*d500*/  FADD.FTZ R6, R43, R6 ;  /* 0x000000062b067221 */ /* 0x010fca0000010000 */
[----:B------:R-:W0:Y:S01]  /*d510*/  MUFU.EX2 R66, R66 ;  /* 0x0000004200427308 */ /* 0x000e220000000800 */
[----:B------:R1:W-:Y:S01]  /*d520*/  STSM.16.M88.4 [R154+0x27800], R8 ;  /* 0x027800089a007844 */ /* 0x0003e20000000200 */
[----:B---3--:R-:W-:-:S06]  /*d530*/  FADD.FTZ R5, R77, R20 ;  /* 0x000000144d057221 */ /* 0x008fcc0000010000 */
[----:B------:R-:W-:Y:S08]  /*d540*/  MUFU.EX2 R35, R35 ;  /* 0x0000002300237308 */ /* 0x000ff00000000800 */
[----:B------:R2:W3:Y:S01]  /*d550*/  MUFU.EX2 R0, R7 ;  /* 0x0000000700007308 */ /* 0x0004e20000000800 */
[----:B-1----:R-:W-:Y:S01]  /*d560*/  FADD.FTZ R11, R63, R6 ;  /* 0x000000063f0b7221 */ /* 0x002fe20000010000 */
[----:B-----5:R-:W-:Y:S01]  /*d570*/  FADD.FTZ R6, R80, R5 ;  /* 0x0000000550067221 */ /* 0x020fe20000010000 */
[----:B------:R-:W-:-:S05]  /*d580*/  IMAD.MOV.U32 R24, RZ, RZ, R91 ;  /* 0x000000ffff187224 */ /* 0x000fca00078e005b */
[----:B------:R-:W-:Y:S01]  /*d590*/  MUFU.EX2 R84, R84 ;  /* 0x0000005400547308 */ /* 0x000fe20000000800 */
[----:B------:R-:W-:Y:S01]  /*d5a0*/  FADD.FTZ R5, R42, R11 ;  /* 0x0000000b2a057221 */ /* 0x000fe20000010000 */
[----:B------:R-:W-:-:S06]  /*d5b0*/  F2FP.F16.F32.PACK_AB R12, R57, R48 ;  /* 0x00000030390c723e */ /* 0x000fcc00000000ff */
[----:B------:R-:W1:Y:S01]  /*d5c0*/  MUFU.EX2 R67, R67 ;  /* 0x0000004300437308 */ /* 0x000e620000000800 */
[----:B------:R-:W-:Y:S02]  /*d5d0*/  F2FP.F16.F32.PACK_AB R13, R58, R50 ;  /* 0x000000323a0d723e */ /* 0x000fe400000000ff */
[----:B------:R-:W-:Y:S02]  /*d5e0*/  F2FP.F16.F32.PACK_AB R15, R59, R47 ;  /* 0x0000002f3b0f723e */ /* 0x000fe400000000ff */
[----:B------:R-:W-:Y:S01]  /*d5f0*/  @P4 SHF.R.U32.HI R24, RZ, R26, R25 ;  /* 0x0000001aff184219 */ /* 0x000fe20000011619 */
[----:B--2---:R-:W-:Y:S01]  /*d600*/  FADD.FTZ R7, R81, R6 ;  /* 0x0000000651077221 */ /* 0x004fe20000010000 */
[----:B0-----:R-:W-:Y:S01]  /*d610*/  FADD.FTZ R6, R66, R5 ;  /* 0x0000000542067221 */ /* 0x001fe20000010000 */
[----:B------:R3:W-:Y:S01]  /*d620*/  STSM.16.M88.4 [R52], R12 ;  /* 0x0000000c34007844 */ /* 0x0007e20000000200 */
[----:B------:R-:W-:Y:S02]  /*d630*/  IADD3 R5, R24, R89, -R90 ;  /* 0x0000005918057210 */ /* 0x000fe40007ffe85a */
[----:B------:R-:W-:-:S02]  /*d640*/  F2FP.F16.F32.PACK_AB R8, R73, R72 ;  /* 0x000000484908723e */ /* 0x000fc400000000ff */
[----:B------:R-:W-:Y:S02]  /*d650*/  F2FP.F16.F32.PACK_AB R9, R62, R46 ;  /* 0x0000002e3e09723e */ /* 0x000fe400000000ff */
[----:B------:R-:W-:Y:S02]  /*d660*/  F2FP.F16.F32.PACK_AB R10, R77, R76 ;  /* 0x0000004c4d0a723e */ /* 0x000fe400000000ff */
[----:B------:R-:W-:Y:S02]  /*d670*/  F2FP.F16.F32.PACK_AB R11, R63, R43 ;  /* 0x0000002b3f0b723e */ /* 0x000fe400000000ff */
[----:B---3--:R-:W-:Y:S01]  /*d680*/  F2FP.F16.F32.PACK_AB R15, R0, R35 ;  /* 0x00000023000f723e */ /* 0x008fe200000000ff */
[----:B------:R-:W-:Y:S01]  /*d690*/  FADD.FTZ R35, R35, R6 ;  /* 0x0000000623237221 */ /* 0x000fe20000010000 */
[----:B------:R-:W-:Y:S02]  /*d6a0*/  SHF.R.S32.HI R6, RZ, 0x1f, R5 ;  /* 0x0000001fff067819 */ /* 0x000fe40000011405 */
[----:B------:R-:W-:-:S02]  /*d6b0*/  F2FP.F16.F32.PACK_AB R12, R81, R80 ;  /* 0x00000050510c723e */ /* 0x000fc400000000ff */
[----:B------:R-:W-:Y:S02]  /*d6c0*/  F2FP.F16.F32.PACK_AB R13, R66, R42 ;  /* 0x0000002a420d723e */ /* 0x000fe400000000ff */
[----:B-1----:R-:W-:Y:S02]  /*d6d0*/  F2FP.F16.F32.PACK_AB R14, R67, R84 ;  /* 0x00000054430e723e */ /* 0x002fe400000000ff */
[----:B------:R-:W-:Y:S01]  /*d6e0*/  LEA.HI R5, R6, R5, RZ, 0x7 ;  /* 0x0000000506057211 */ /* 0x000fe200078f38ff */
[----:B------:R0:W-:Y:S03]  /*d6f0*/  STSM.16.M88.4 [R156+0x6000], R8 ;  /* 0x006000089c007844 */ /* 0x0001e60000000200 */
[----:B------:R-:W-:Y:S01]  /*d700*/  SHF.R.S32.HI R5, RZ, 0x7, R5 ;  /* 0x00000007ff057819 */ /* 0x000fe20000011405 */
[----:B------:R0:W-:Y:S01]  /*d710*/  STSM.16.M88.4 [R155+0x6000], R12 ;  /* 0x0060000c9b007844 */ /* 0x0001e20000000200 */
[----:B------:R1:W-:Y:S06]  /*d720*/  MEMBAR.ALL.CTA ;  /* 0x0000000000007992 */ /* 0x0003ec0000008000 */
[----:B-1----:R-:W1:Y:S01]  /*d730*/  FENCE.VIEW.ASYNC.S ;  /* 0x00000000000073c6 */ /* 0x002e620000000000 */
[----:B------:R-:W-:Y:S01]  /*d740*/  VIMNMX R20, RZ, R5, !PT ;  /* 0x00000005ff147248 */ /* 0x000fe20007fe0100 */
[----:B------:R-:W-:-:S04]  /*d750*/  VIADD R6, R88, 0xfffffffe ;  /* 0xfffffffe58067836 */ /* 0x000fc80000000000 */
[----:B------:R0:W-:Y:S01]  /*d760*/  STL [R1+0x30], R20 ;  /* 0x0000301401007387 */ /* 0x0001e20000100800 */
[----:B------:R-:W-:Y:S01]  /*d770*/  ISETP.GE.AND P1, PT, R6, R20, PT ;  /* 0x000000140600720c */ /* 0x000fe20003f26270 */
[----:B------:R-:W-:Y:S01]  /*d780*/  FADD.FTZ R84, R84, R7 ;  /* 0x0000000754547221 */ /* 0x000fe20000010000 */
[----:B------:R-:W-:Y:S01]  /*d790*/  @P4 LOP3.LUT R23, R23, 0x8, RZ, 0xfc, !PT ;  /* 0x0000000817174812 */ /* 0x000fe200078efcff */
[----:B------:R-:W-:Y:S01]  /*d7a0*/  FADD.FTZ R0, R0, R35 ;  /* 0x0000002300007221 */ /* 0x000fe20000010000 */
[----:B------:R-:W-:Y:S01]  /*d7b0*/  CS2R R134, SRZ ;  /* 0x0000000000867805 */ /* 0x000fe2000001ff00 */
[----:B------:R-:W-:Y:S01]  /*d7c0*/  FADD.FTZ R139, R67, R84 ;  /* 0x00000054438b7221 */ /* 0x000fe20000010000 */
        /* <DEDUP_REMOVED lines=23> */
[----:B-1----:R-:W-:Y:S01]  /*d940*/  NOP ;  /* 0x0000000000007918 */ /* 0x002fe20000000000 */
[----:B0-----:R-:W-:Y:S05]  /*d950*/  @!P1 BRA `(.L_x_12418) ;  /* 0x0000002c00a49947 */ /* 0x001fea0003800000 */
[----:B------:R-:W-:Y:S01]  /*d960*/  IMAD.MOV.U32 R8, RZ, RZ, R3 ;  /* 0x000000ffff087224 */ /* 0x000fe200078e0003 */
[----:B------:R-:W-:Y:S01]  /*d970*/  MOV R5, R4 ;  /* 0x0000000400057202 */ /* 0x000fe20000000f00 */
[----:B------:R-:W-:Y:S02]  /*d980*/  IMAD.MOV.U32 R9, RZ, RZ, R138 ;  /* 0x000000ffff097224 */ /* 0x000fe400078e008a */
[----:B------:R-:W-:Y:S02]  /*d990*/  IMAD.MOV.U32 R7, RZ, RZ, R19 ;  /* 0x000000ffff077224 */ /* 0x000fe400078e0013 */
[----:B------:R-:W-:-:S07]  /*d9a0*/  IMAD.MOV.U32 R135, RZ, RZ, RZ ;  /* 0x000000ffff877224 */ /* 0x000fce00078e00ff */
.L_x_12430:
        /* <DEDUP_REMOVED lines=9> */
.L_x_12420:
        /* <DEDUP_REMOVED lines=8> */
.L_x_12421:
[----:B------:R-:W-:Y:S04]  /*dac0*/  BSSY B0, `(.L_x_12419) ;  /* 0x0000004000007945 */ /* 0x000fe80003800000 */
[----:B-1----:R-:W-:Y:S05]  /*dad0*/  @P2 BRA `(.L_x_12422) ;  /* 0x0000000000082947 */ /* 0x002fea0003800000 */
[----:B------:R-:W1:Y:S02]  /*dae0*/  SYNCS.PHASECHK.TRANS64.TRYWAIT P2, [R3+URZ+0x2d830], R4 ;  /* 0x02d83004030075a7 */ /* 0x000e64000804017f */
[----:B-1----:R-:W-:Y:S05]  /*daf0*/  @!P2 BRA `(.L_x_12423) ;  /* 0x000000f40020a947 */ /* 0x002fea0003800000 */
.L_x_12422:
[----:B------:R-:W-:Y:S05]  /*db00*/  BSYNC B0 ;  /* 0x0000000000007941 */ /* 0x000fea0003800000 */
.L_x_12419:
        /* <DEDUP_REMOVED lines=21> */
[----:B------:R-:W-:-:S04]  /*dc60*/  IADD3 R14, R10, 0x2, RZ ;  /* 0x000000020a0e7810 */ /* 0x000fc80007ffe0ff */
        /* <DEDUP_REMOVED lines=18> */
[----:B------:R-:W-:Y:S01]  /*dd90*/  VIADD R20, R10, 0x400 ;  /* 0x000004000a147836 */ /* 0x000fe20000000000 */
[----:B------:R-:W-:Y:S02]  /*dda0*/  MOV R21, 0x80000020 ;  /* 0x8000002000157802 */ /* 0x000fe40000000f00 */
        /* <DEDUP_REMOVED lines=22> */
.L_x_12425:
[----:B------:R-:W-:Y:S01]  /*df10*/  SHF.L.U32 R3, R9, 0x1f, RZ ;  /* 0x0000001f09037819 */ /* 0x000fe200000006ff */
[----:B------:R-:W-:-:S04]  /*df20*/  IMAD R4, R7, 0x8, R2 ;  /* 0x0000000807047824 */ /* 0x000fc800078e0202 */
[----:B------:R0:W1:Y:S01]  /*df30*/  SYNCS.PHASECHK.TRANS64.TRYWAIT P1, [R4+URZ+0x2d850], R3 ;  /* 0x02d85003040075a7 */ /* 0x000062000802017f */
[----:B------:R-:W-:Y:S05]  /*df40*/  @!P0 BRA `(.L_x_12426) ;  /* 0x0000000000048947 */ /* 0x000fea0003800000 */
[----:B------:R-:W-:Y:S01]  /*df50*/  BPT.TRAP 0x1 ;  /* 0x000000040000795c */ /* 0x000fe20000300000 */
.L_x_12426:
[----:B-1----:R-:W-:Y:S05]  /*df60*/  @P1 BRA `(.L_x_12424) ;  /* 0x0000000000081947 */ /* 0x002fea0003800000 */
[----:B------:R-:W1:Y:S02]  /*df70*/  SYNCS.PHASECHK.TRANS64.TRYWAIT P1, [R4+URZ+0x2d850], R3 ;  /* 0x02d85003040075a7 */ /* 0x000e64000802017f */
[----:B-1----:R-:W-:Y:S05]  /*df80*/  @!P1 BRA `(.L_x_12427) ;  /* 0x000000f000109947 */ /* 0x002fea0003800000 */
.L_x_12424:
        /* <DEDUP_REMOVED lines=8> */
[----:B------:R-:W-:Y:S02]  /*e010*/  R2UR UR7, R11 ;  /* 0x000000000b0772ca */ /* 0x000fe400000e0000 */
[----:B------:R-:W-:Y:S02]  /*e020*/  LOP3.LUT R3, R3, 0x2000000, RZ, 0xfc, !PT ;  /* 0x0200000003037812 */ /* 0x000fe400078efcff */
[----:B------:R-:W-:Y:S01]  /*e030*/  R2UR UR35, R11 ;  /* 0x000000000b2372ca */ /* 0x000fe200000e0000 */
[----:B------:R-:W-:Y:S01]  /*e040*/  IMAD.MOV.U32 R11, RZ, RZ, 0x40000040 ;  /* 0x40000040ff0b7424 */ /* 0x000fe200078e00ff */
[----:B------:R-:W-:Y:S01]  /*e050*/  R2UR UR11, R13 ;  /* 0x000000000d0b72ca */ /* 0x000fe200000e0000 */
        /* <DEDUP_REMOVED lines=16> */
[----:B------:R-:W-:Y:S02]  /*e160*/  R2UR UR18, R12 ;  /* 0x000000000c1272ca */ /* 0x000fe400000e0000 */
[----:B------:R-:W-:Y:S02]  /*e170*/  IADD3 R12, R10, 0x100, RZ ;  /* 0x000001000a0c7810 */ /* 0x000fe40007ffe0ff */
[----:B------:R-:W-:Y:S02]  /*e180*/  R2UR UR9, R13 ;  /* 0x000000000d0972ca */ /* 0x000fe400000e0000 */
[----:B------:R-:W-:Y:S01]  /*e190*/  R2UR UR22, R12 ;  /* 0x000000000c1672ca */ /* 0x000fe200000e0000 */
[----:B------:R-:W-:Y:S01]  /*e1a0*/  VIADD R12, R10, 0x140 ;  /* 0x000001400a0c7836 */ /* 0x000fe20000000000 */
[----:B------:R-:W-:-:S04]  /*e1b0*/  MOV R13, 0x40000040 ;  /* 0x40000040000d7802 */ /* 0x000fc80000000f00 */
        /* <DEDUP_REMOVED lines=12> */
[----:B------:R-:W-:-:S04]  /*e280*/  MOV R13, 0x40000040 ;  /* 0x40000040000d7802 */ /* 0x000fc80000000f00 */
        /* <DEDUP_REMOVED lines=48> */
.L_x_12428:
[----:B------:R-:W2:Y:S01]  /*e590*/  LDL R13, [R1+0x54] ;  /* 0x00005400010d7983 */ /* 0x000ea20000100800 */
[----:B------:R-:W1:Y:S03]  /*e5a0*/  LDC R4, c[0x0][0x448] ;  /* 0x00011200ff047b82 */ /* 0x000e660000000800 */
[----:B0-----:R-:W2:Y:S04]  /*e5b0*/  LDL R3, [R1+0x68] ;  /* 0x0000680001037983 */ /* 0x001ea80000100800 */
[----:B------:R-:W3:Y:S04]  /*e5c0*/  LDL R12, [R1+0x64] ;  /* 0x00006400010c7983 */ /* 0x000ee80000100800 */
[----:B------:R-:W4:Y:S04]  /*e5d0*/  LDL R11, [R1+0x58] ;  /* 0x00005800010b7983 */ /* 0x000f280000100800 */
[----:B------:R-:W4:Y:S01]  /*e5e0*/  LDL R10, [R1+0x48] ;  /* 0x00004800010a7983 */ /* 0x000f220000100800 */
[----:B------:R-:W-:Y:S01]  /*e5f0*/  LOP3.LUT R23, R23, 0xffffffdf, RZ, 0xc0, !PT ;  /* 0xffffffdf17177812 */ /* 0x000fe200078ec0ff */
[----:B------:R-:W-:Y:S01]  /*e600*/  UMOV UR45, UR44 ;  /* 0x0000002c002d7c82 */ /* 0x000fe20008000000 */
[----:B------:R-:W-:Y:S01]  /*e610*/  LEA R15, R19, R2, 0x3 ;  /* 0x00000002130f7211 */ /* 0x000fe200078e18ff */
[----:B------:R-:W-:Y:S01]  /*e620*/  IMAD.U32 R20, RZ, RZ, UR40 ;  /* 0x00000028ff147e24 */ /* 0x000fe2000f8e00ff */
[----:B------:R-:W-:-:S03]  /*e630*/  @P0 LOP3.LUT R23, R23, 0x20, RZ, 0xfc, !PT ;  /* 0x0000002017170812 */ /* 0x000fc600078efcff */
[----:B------:R-:W-:Y:S01]  /*e640*/  VIADD R15, R15, 0x2d840 ;  /* 0x0002d8400f0f7836 */ /* 0x000fe20000000000 */
[----:B-1----:R-:W-:Y:S02]  /*e650*/  ISETP.NE.AND P1, PT, R4, 0x1, PT ;  /* 0x000000010400780c */ /* 0x002fe40003f25270 */
[----:B------:R-:W-:Y:S02]  /*e660*/  LOP3.LUT R23, R23, 0xffffffbf, RZ, 0xc0, !PT ;  /* 0xffffffbf17177812 */ /* 0x000fe400078ec0ff */
[----:B------:R-:W-:-:S04]  /*e670*/  PRMT R15, R20, 0x654, R15 ;  /* 0x00000654140f7816 */ /* 0x000fc8000000000f */
[----:B------:R0:W-:Y:S05]  /*e680*/  SYNCS.ARRIVE.TRANS64.RED.A1T0 RZ, [R15+URZ], RZ ;  /* 0x000000ff0fff79a7 */ /* 0x0001ea000810043f */
[----:B------:R-:W1:Y:S08]  /*e690*/  @P1 LDC R9, c[0x0][0x44c] ;  /* 0x00011300ff091b82 */ /* 0x000e700000000800 */
[----:B------:R-:W5:Y:S01]  /*e6a0*/  @P1 LDC R4, c[0x0][0x450] ;  /* 0x00011400ff041b82 */ /* 0x000f620000000800 */
[----:B--2---:R-:W-:-:S04]  /*e6b0*/  IMAD.IADD R3, R3, 0x1, R13 ;  /* 0x0000000103037824 */ /* 0x004fc800078e020d */
[----:B-1----:R-:W-:-:S05]  /*e6c0*/  @P1 IMAD.HI.U32 R9, R3, R9, RZ ;  /* 0x0000000903091227 */ /* 0x002fca00078e00ff */
[----:B-----5:R-:W-:Y:S01]  /*e6d0*/  @P1 SHF.R.U32.HI R3, RZ, R4, R9 ;  /* 0x00000004ff031219 */ /* 0x020fe20000011609 */
[----:B------:R-:W-:-:S04]  /*e6e0*/  IMAD.MOV.U32 R9, RZ, RZ, -0x80 ;  /* 0xffffff80ff097424 */ /* 0x000fc800078e00ff */
[----:B------:R-:W1:Y:S01]  /*e6f0*/  SHFL.IDX PT, R4, R3, RZ, 0x1c1f ;  /* 0x001c1fff03047589 */ /* 0x000e6200000e0000 */
[----:B------:R-:W-:-:S03]  /*e700*/  IMAD R9, R6, R9, 0x1 ;  /* 0x0000000106097424 */ /* 0x000fc600078e0209 */
[----:B------:R-:W2:Y:S01]  /*e710*/  SHFL.IDX PT, R3, R3, 0x1, 0x1c1f ;  /* 0x003c1f0003037f89 */ /* 0x000ea200000e0000 */
[----:B---3--:R-:W-:-:S05]  /*e720*/  IMAD R9, R12, -0x2, R9 ;  /* 0xfffffffe0c097824 */ /* 0x008fca00078e0209 */
[----:B----4-:R-:W-:-:S05]  /*e730*/  IADD3 R9, -R10, R9, R11 ;  /* 0x000000090a097210 */ /* 0x010fca0007ffe10b */
[C---:B-1----:R-:W-:Y:S02]  /*e740*/  IMAD.IADD R4, R9.reuse, 0x1, R4 ;  /* 0x0000000109047824 */ /* 0x042fe400078e0204 */
[----:B--2---:R-:W-:-:S03]  /*e750*/  IMAD.IADD R3, R9, 0x1, R3 ;  /* 0x0000000109037824 */ /* 0x004fc600078e0203 */
[C---:B------:R-:W-:Y:S02]  /*e760*/  ISETP.GT.AND P4, PT, R4.reuse, RZ, PT ;  /* 0x000000ff0400720c */ /* 0x040fe40003f84270 */
[C---:B------:R-:W-:Y:S02]  /*e770*/  ISETP.GT.AND P3, PT, R4.reuse, 0x1, PT ;  /* 0x000000010400780c */ /* 0x040fe40003f64270 */
        /* <DEDUP_REMOVED lines=22> */
[C---:B------:R-:W-:Y:S02]  /*e8e0*/  ISETP.GT.AND P4, PT, R4.reuse, 0x30, PT ;  /* 0x000000300400780c */ /* 0x040fe40003f84270 */
        /* <DEDUP_REMOVED lines=35> */
[----:B------:R-:W-:Y:S02]  /*eb20*/  FMNMX.FTZ R4, R24, R5, !PT ;  /* 0x0000000518047209 */ /* 0x000fe40007810000 */
        /* <DEDUP_REMOVED lines=8> */
[----:B------:R-:W-:Y:S02]  /*ebb0*/  ISETP.GT.AND P4, PT, R3, RZ, PT ;  /* 0x000000ff0300720c */ /* 0x000fe40003f84270 */
[----:B------:R-:W-:Y:S02]  /*ebc0*/  FMNMX.FTZ R4, R33, R4, !PT ;  /* 0x0000000421047209 */ /* 0x000fe40007810000 */
[----:B------:R-:W-:-:S02]  /*ebd0*/  ISETP.GT.AND P3, PT, R3, 0x1, PT ;  /* 0x000000010300780c */ /* 0x000fc40003f64270 */
[----:B------:R-:W-:Y:S02]  /*ebe0*/  FMNMX.FTZ R4, R36, R4, !PT ;  /* 0x0000000424047209 */ /* 0x000fe40007810000 */
[----:B------:R-:W-:Y:S02]  /*ebf0*/  ISETP.GT.AND P2, PT, R3, 0x8, PT ;  /* 0x000000080300780c */ /* 0x000fe40003f44270 */
[----:B------:R-:W-:Y:S02]  /*ec00*/  FMNMX.FTZ R4, R37, R4, !PT ;  /* 0x0000000425047209 */ /* 0x000fe40007810000 */
[----:B------:R-:W-:Y:S02]  /*ec10*/  ISETP.GT.AND P1, PT, R3, 0x9, PT ;  /* 0x000000090300780c */ /* 0x000fe40003f24270 */
[----:B------:R-:W-:Y:S02]  /*ec20*/  FMNMX.FTZ R4, R40, R4, !PT ;  /* 0x0000000428047209 */ /* 0x000fe40007810000 */
[----:B------:R-:W-:-:S02]  /*ec30*/  FSEL R26, R26, -INF , P4 ;  /* 0xff8000001a1a7808 */ /* 0x000fc40002000000 */
[----:B------:R-:W-:Y:S02]  /*ec40*/  FMNMX.FTZ R4, R41, R4, !PT ;  /* 0x0000000429047209 */ /* 0x000fe40007810000 */
[----:B------:R-:W-:Y:S02]  /*ec50*/  FSEL R27, R27, -INF , P3 ;  /* 0xff8000001b1b7808 */ /* 0x000fe40001800000 */
[----:B------:R-:W-:Y:S02]  /*ec60*/  FMNMX.FTZ R4, R44, R4, !PT ;  /* 0x000000042c047209 */ /* 0x000fe40007810000 */
[----:B------:R-:W-:Y:S02]  /*ec70*/  FSEL R30, R30, -INF , P2 ;  /* 0xff8000001e1e7808 */ /* 0x000fe40001000000 */
[----:B------:R-:W-:Y:S02]  /*ec80*/  FMNMX.FTZ R4, R45, R4, !PT ;  /* 0x000000042d047209 */ /* 0x000fe40007810000 */
[----:B------:R-:W-:-:S02]  /*ec90*/  FSEL R31, R31, -INF , P1 ;  /* 0xff8000001f1f7808 */ /* 0x000fc40000800000 */
[----:B------:R-:W-:Y:S02]  /*eca0*/  FMNMX.FTZ R4, R48, R4, !PT ;  /* 0x0000000430047209 */ /* 0x000fe40007810000 */
[----:B------:R-:W-:Y:S02]  /*ecb0*/  ISETP.GT.AND P4, PT, R3, 0x10, PT ;  /* 0x000000100300780c */ /* 0x000fe40003f84270 */
[----:B------:R-:W-:Y:S02]  /*ecc0*/  FMNMX.FTZ R4, R49, R4, !PT ;  /* 0x0000000431047209 */ /* 0x000fe40007810000 */
[C---:B------:R-:W-:Y:S02]  /*ecd0*/  ISETP.GT.AND P3, PT, R3.reuse, 0x11, PT ;  /* 0x000000110300780c */ /* 0x040fe40003f64270 */
[----:B------:R-:W-:Y:S02]  /*ece0*/  FMNMX.FTZ R4, R52, R4, !PT ;  /* 0x0000000434047209 */ /* 0x000fe40007810000 */
[----:B------:R-:W-:-:S02]  /*ecf0*/  ISETP.GT.AND P2, PT, R3, 0x18, PT ;  /* 0x000000180300780c */ /* 0x000fc40003f44270 */
[----:B------:R-:W-:Y:S02]  /*ed00*/  FMNMX.FTZ R4, R53, R4, !PT ;  /* 0x0000000435047209 */ /* 0x000fe40007810000 */
[----:B------:R-:W-:Y:S02]  /*ed10*/  ISETP.GT.AND P1, PT, R3, 0x19, PT ;  /* 0x000000190300780c */ /* 0x000fe40003f24270 */
        /* <DEDUP_REMOVED lines=9> */
[----:B------:R-:W-:-:S02]  /*edb0*/  ISETP.GT.AND P4, PT, R3, 0x20, PT ;  /* 0x000000200300780c */ /* 0x000fc40003f84270 */
[----:B------:R-:W-:Y:S02]  /*edc0*/  FMNMX.FTZ R4, R65, R4, !PT ;  /* 0x0000000441047209 */ /* 0x000fe40007810000 */
[C---:B------:R-:W-:Y:S02]  /*edd0*/  ISETP.GT.AND P3, PT, R3.reuse, 0x21, PT ;  /* 0x000000210300780c */ /* 0x040fe40003f64270 */
[----:B------:R-:W-:Y:S02]  /*ede0*/  FMNMX.FTZ R4, R68, R4, !PT ;  /* 0x0000000444047209 */ /* 0x000fe40007810000 */
[----:B------:R-:W-:Y:S02]  /*edf0*/  ISETP.GT.AND P2, PT, R3, 0x28, PT ;  /* 0x000000280300780c */ /* 0x000fe40003f44270 */
[----:B------:R-:W-:Y:S02]  /*ee00*/  FMNMX.FTZ R4, R69, R4, !PT ;  /* 0x0000000445047209 */ /* 0x000fe40007810000 */
        /* <DEDUP_REMOVED lines=10> */
[----:B------:R-:W-:Y:S02]  /*eeb0*/  ISETP.GT.AND P4, PT, R3, 0x30, PT ;  /* 0x000000300300780c */ /* 0x000fe40003f84270 */
[----:B------:R-:W-:Y:S02]  /*eec0*/  FMNMX.FTZ R4, R81, R4, !PT ;  /* 0x0000000451047209 */ /* 0x000fe40007810000 */
[----:B------:R-:W-:-:S02]  /*eed0*/  ISETP.GT.AND P3, PT, R3, 0x31, PT ;  /* 0x000000310300780c */ /* 0x000fc40003f64270 */
[----:B------:R-:W-:Y:S02]  /*eee0*/  FMNMX.FTZ R4, R84, R4, !PT ;  /* 0x0000000454047209 */ /* 0x000fe40007810000 */
[----:B------:R-:W-:Y:S02]  /*eef0*/  ISETP.GT.AND P2, PT, R3, 0x38, PT ;  /* 0x000000380300780c */ /* 0x000fe40003f44270 */
[----:B------:R-:W-:Y:S02]  /*ef00*/  FMNMX.FTZ R4, R85, R4, !PT ;  /* 0x0000000455047209 */ /* 0x000fe40007810000 */
[C---:B------:R-:W-:Y:S02]  /*ef10*/  ISETP.GT.AND P1, PT, R3.reuse, 0x39, PT ;  /* 0x000000390300780c */ /* 0x040fe40003f24270 */
[----:B------:R-:W-:Y:S01]  /*ef20*/  ISETP.GT.AND P0, PT, R3, 0x61, PT ;  /* 0x000000610300780c */ /* 0x000fe20003f04270 */
[----:B------:R-:W1:Y:S01]  /*ef30*/  SHFL.BFLY PT, R9, R4, 0x2, 0x1f ;  /* 0x0c401f0004097f89 */ /* 0x000e6200000e0000 */
[----:B------:R-:W-:-:S02]  /*ef40*/  FSEL R50, R50, -INF , P4 ;  /* 0xff80000032327808 */ /* 0x000fc40002000000 */
[----:B------:R-:W-:Y:S02]  /*ef50*/  FSEL R51, R51, -INF , P3 ;  /* 0xff80000033337808 */ /* 0x000fe40001800000 */
[----:B------:R-:W-:Y:S02]  /*ef60*/  FSEL R54, R54, -INF , P2 ;  /* 0xff80000036367808 */ /* 0x000fe40001000000 */
[----:B------:R-:W-:Y:S02]  /*ef70*/  FSEL R55, R55, -INF , P1 ;  /* 0xff80000037377808 */ /* 0x000fe40000800000 */
        /* <DEDUP_REMOVED lines=8> */
[----:B-1----:R-:W-:-:S02]  /*f000*/  FMNMX.FTZ R4, R4, R9, !PT ;  /* 0x0000000904047209 */ /* 0x002fc40007810000 */
[C---:B------:R-:W-:Y:S02]  /*f010*/  ISETP.GT.AND P4, PT, R3.reuse, 0x50, PT ;  /* 0x000000500300780c */ /* 0x040fe40003f84270 */
[C---:B------:R-:W-:Y:S01]  /*f020*/  ISETP.GT.AND P3, PT, R3.reuse, 0x51, PT ;  /* 0x000000510300780c */ /* 0x040fe20003f64270 */
[----:B------:R-:W1:Y:S01]  /*f030*/  SHFL.BFLY PT, R9, R4, 0x1, 0x1f ;  /* 0x0c201f0004097f89 */ /* 0x000e6200000e0000 */
[C---:B------:R-:W-:Y:S02]  /*f040*/  ISETP.GT.AND P2, PT, R3.reuse, 0x58, PT ;  /* 0x000000580300780c */ /* 0x040fe40003f44270 */
[----:B------:R-:W-:Y:S02]  /*f050*/  ISETP.GT.AND P1, PT, R3, 0x59, PT ;  /* 0x000000590300780c */ /* 0x000fe40003f24270 */
[----:B------:R-:W-:Y:S02]  /*f060*/  FSEL R66, R66, -INF , P4 ;  /* 0xff80000042427808 */ /* 0x000fe40002000000 */
[----:B------:R-:W-:-:S02]  /*f070*/  FSEL R67, R67, -INF , P3 ;  /* 0xff80000043437808 */ /* 0x000fc40001800000 */
[----:B------:R-:W-:Y:S02]  /*f080*/  @P0 LOP3.LUT R23, R23, 0x40, RZ, 0xfc, !PT ;  /* 0x0000004017170812 */ /* 0x000fe400078efcff */
[----:B------:R-:W-:Y:S02]  /*f090*/  FSEL R70, R70, -INF , P2 ;  /* 0xff80000046467808 */ /* 0x000fe40001000000 */
[----:B------:R-:W-:Y:S02]  /*f0a0*/  FSEL R71, R71, -INF , P1 ;  /* 0xff80000047477808 */ /* 0x000fe40000800000 */
[C---:B------:R-:W-:Y:S02]  /*f0b0*/  ISETP.GT.AND P1, PT, R3.reuse, 0x69, PT ;  /* 0x000000690300780c */ /* 0x040fe40003f24270 */
[C---:B------:R-:W-:Y:S02]  /*f0c0*/  ISETP.GT.AND P2, PT, R3.reuse, 0x70, PT ;  /* 0x000000700300780c */ /* 0x040fe40003f44270 */
[----:B------:R-:W-:-:S02]  /*f0d0*/  ISETP.GT.AND P3, PT, R3, 0x71, PT ;  /* 0x000000710300780c */ /* 0x000fc40003f64270 */
[C---:B------:R-:W-:Y:S02]  /*f0e0*/  ISETP.GT.AND P4, PT, R3.reuse, 0x78, PT ;  /* 0x000000780300780c */ /* 0x040fe40003f84270 */
[C---:B------:R-:W-:Y:S02]  /*f0f0*/  ISETP.GT.AND P5, PT, R3.reuse, 0x79, PT ;  /* 0x000000790300780c */ /* 0x040fe40003fa4270 */
[----:B-1----:R-:W-:Y:S02]  /*f100*/  FMNMX.FTZ R4, R4, R9, !PT ;  /* 0x0000000904047209 */ /* 0x002fe40007810000 */
[----:B------:R-:W-:Y:S02]  /*f110*/  ISETP.GT.AND P0, PT, R3, 0x60, PT ;  /* 0x000000600300780c */ /* 0x000fe40003f04270 */
[----:B------:R-:W-:Y:S02]  /*f120*/  FSETP.NEU.FTZ.AND P6, PT, R4, -INF , PT ;  /* 0xff8000000400780b */ /* 0x000fe40003fdd000 */
[----:B------:R-:W-:-:S02]  /*f130*/  FSEL R74, R74, -INF , P0 ;  /* 0xff8000004a4a7808 */ /* 0x000fc40000000000 */
[C---:B------:R-:W-:Y:S02]  /*f140*/  FSEL R9, R4.reuse, RZ, P6 ;  /* 0x000000ff04097208 */ /* 0x040fe40003000000 */
[----:B------:R-:W-:Y:S02]  /*f150*/  LOP3.LUT P0, RZ, R23, 0x40, RZ, 0xc0, !PT ;  /* 0x0000004017ff7812 */ /* 0x000fe4000780c0ff */
[----:B------:R-:W-:Y:S01]  /*f160*/  FSEL R79, R79, -INF , P1 ;  /* 0xff8000004f4f7808 */ /* 0x000fe20000800000 */
[----:B------:R-:W-:Y:S01]  /*f170*/  FADD.FTZ R5, -R9, R5 ;  /* 0x0000000509057221 */ /* 0x000fe20000010100 */
[----:B------:R-:W-:Y:S01]  /*f180*/  FMUL.FTZ R9, R4, UR45 ;  /* 0x0000002d04097c20 */ /* 0x000fe20008410000 */
[----:B------:R-:W-:Y:S02]  /*f190*/  FSEL R75, R75, -INF , P0 ;  /* 0xff8000004b4b7808 */ /* 0x000fe40000000000 */
[----:B------:R-:W-:Y:S01]  /*f1a0*/  FSEL R82, R82, -INF , P2 ;  /* 0xff80000052527808 */ /* 0x000fe20001000000 */
[----:B------:R-:W-:Y:S01]  /*f1b0*/  FMUL.FTZ R5, R5, UR45 ;  /* 0x0000002d05057c20 */ /* 0x000fe20008410000 */
[----:B------:R-:W-:-:S02]  /*f1c0*/  FSEL R9, R9, RZ, P6 ;  /* 0x000000ff09097208 */ /* 0x000fc40003000000 */
[----:B------:R-:W-:Y:S02]  /*f1d0*/  ISETP.GT.AND P6, PT, R3, 0x68, PT ;  /* 0x000000680300780c */ /* 0x000fe40003fc4270 */
[----:B------:R-:W-:Y:S01]  /*f1e0*/  FMNMX.FTZ R3, R26, R8, !PT ;  /* 0x000000081a037209 */ /* 0x000fe20007810000 */
[--C-:B------:R-:W-:Y:S01]  /*f1f0*/  FFMA.FTZ R24, R24, UR45, -R9.reuse ;  /* 0x0000002d18187c23 */ /* 0x100fe20008010809 */
[----:B------:R-:W-:Y:S01]  /*f200*/  FSEL R78, R78, -INF , P6 ;  /* 0xff8000004e4e7808 */ /* 0x000fe20003000000 */
[--C-:B------:R-:W-:Y:S01]  /*f210*/  FFMA.FTZ R25, R25, UR45, -R9.reuse ;  /* 0x0000002d19197c23 */ /* 0x100fe20008010809 */
[----:B------:R-:W-:Y:S01]  /*f220*/  FMNMX.FTZ R3, R27, R3, !PT ;  /* 0x000000031b037209 */ /* 0x000fe20007810000 */
[----:B------:R-:W-:Y:S01]  /*f230*/  MUFU.EX2 R5, R5 ;  /* 0x0000000500057308 */ /* 0x000fe20000000800 */
[----:B------:R-:W-:Y:S01]  /*f240*/  FSEL R83, R83, -INF , P3 ;  /* 0xff80000053537808 */ /* 0x000fe20001800000 */
[--C-:B------:R-:W-:Y:S01]  /*f250*/  FFMA.FTZ R28, R28, UR45, -R9.reuse ;  /* 0x0000002d1c1c7c23 */ /* 0x100fe20008010809 */
[----:B------:R-:W-:Y:S01]  /*f260*/  FMNMX.FTZ R3, R30, R3, !PT ;  /* 0x000000031e037209 */ /* 0x000fe20007810000 */
[--C-:B------:R-:W-:Y:S01]  /*f270*/  FFMA.FTZ R29, R29, UR45, -R9.reuse ;  /* 0x0000002d1d1d7c23 */ /* 0x100fe20008010809 */
[----:B------:R-:W-:Y:S01]  /*f280*/  FSEL R86, R86, -INF , P4 ;  /* 0xff80000056567808 */ /* 0x000fe20002000000 */
[--C-:B------:R-:W-:Y:S01]  /*f290*/  FFMA.FTZ R32, R32, UR45, -R9.reuse ;  /* 0x0000002d20207c23 */ /* 0x100fe20008010809 */
[----:B------:R-:W-:Y:S01]  /*f2a0*/  FMNMX.FTZ R3, R31, R3, !PT ;  /* 0x000000031f037209 */ /* 0x000fe20007810000 */
[----:B------:R-:W1:Y:S01]  /*f2b0*/  MUFU.EX2 R24, R24 ;  /* 0x0000001800187308 */ /* 0x000e620000000800 */
[----:B------:R-:W-:Y:S01]  /*f2c0*/  FSEL R87, R87, -INF , P5 ;  /* 0xff80000057577808 */ /* 0x000fe20002800000 */
[--C-:B------:R-:W-:Y:S01]  /*f2d0*/  FFMA.FTZ R33, R33, UR45, -R9.reuse ;  /* 0x0000002d21217c23 */ /* 0x100fe20008010809 */
[----:B------:R-:W-:Y:S01]  /*f2e0*/  FMNMX.FTZ R3, R34, R3, !PT ;  /* 0x0000000322037209 */ /* 0x000fe20007810000 */
[--C-:B------:R-:W-:Y:S01]  /*f2f0*/  FFMA.FTZ R36, R36, UR45, -R9.reuse ;  /* 0x0000002d24247c23 */ /* 0x100fe20008010809 */
[--C-:B------:R-:W-:Y:S01]  /*f300*/  FFMA.FTZ R37, R37, UR45, -R9.reuse ;  /* 0x0000002d25257c23 */ /* 0x100fe20008010809 */
[--C-:B------:R-:W-:Y:S01]  /*f310*/  FFMA.FTZ R40, R40, UR45, -R9.reuse ;  /* 0x0000002d28287c23 */ /* 0x100fe20008010809 */
[----:B------:R-:W-:Y:S01]  /*f320*/  FMNMX.FTZ R3, R35, R3, !PT ;  /* 0x0000000323037209 */ /* 0x000fe20007810000 */
[----:B------:R-:W2:Y:S01]  /*f330*/  MUFU.EX2 R25, R25 ;  /* 0x0000001900197308 */ /* 0x000ea20000000800 */
        /* <DEDUP_REMOVED lines=8> */
[----:B-1----:R-:W-:Y:S01]  /*f3c0*/  FFMA.FTZ R139, R5, R139, R24 ;  /* 0x0000008b058b7223 */ /* 0x002fe20000010018 */
[--C-:B------:R-:W-:Y:S01]  /*f3d0*/  FFMA.FTZ R52, R52, UR45, -R9.reuse ;  /* 0x0000002d34347c23 */ /* 0x100fe20008010809 */
[----:B------:R-:W-:Y:S01]  /*f3e0*/  FMNMX.FTZ R3, R42, R3, !PT ;  /* 0x000000032a037209 */ /* 0x000fe20007810000 */
[--C-:B------:R-:W-:Y:S01]  /*f3f0*/  FFMA.FTZ R53, R53, UR45, -R9.reuse ;  /* 0x0000002d35357c23 */ /* 0x100fe20008010809 */
[--C-:B------:R-:W-:Y:S01]  /*f400*/  FFMA.FTZ R56, R56, UR45, -R9.reuse ;  /* 0x0000002d38387c23 */ /* 0x100fe20008010809 */
[----:B------:R-:W-:Y:S01]  /*f410*/  FFMA.FTZ R57, R57, UR45, -R9 ;  /* 0x0000002d39397c23 */ /* 0x000fe20008010809 */
[----:B------:R-:W-:Y:S01]  /*f420*/  FMNMX.FTZ R3, R43, R3, !PT ;  /* 0x000000032b037209 */ /* 0x000fe20007810000 */
[----:B------:R-:W-:Y:S01]  /*f430*/  MUFU.EX2 R29, R29 ;  /* 0x0000001d001d7308 */ /* 0x000fe20000000800 */
[----:B--2---:R-:W-:Y:S01]  /*f440*/  FADD.FTZ R139, R25, R139 ;  /* 0x0000008b198b7221 */ /* 0x004fe20000010000 */
        /* <DEDUP_REMOVED lines=20> */
[----:B------:R-:W-:Y:S01]  /*f590*/  FFMA.FTZ R9, R85, UR45, -R9 ;  /* 0x0000002d55097c23 */ /* 0x000fe20008010809 */
[----:B------:R-:W-:Y:S01]  /*f5a0*/  FMNMX.FTZ R3, R55, R3, !PT ;  /* 0x0000000337037209 */ /* 0x000fe20007810000 */
[----:B------:R-:W-:Y:S01]  /*f5b0*/  MUFU.EX2 R36, R36 ;  /* 0x0000002400247308 */ /* 0x000fe20000000800 */
[----:B------:R-:W-:-:S02]  /*f5c0*/  LOP3.LUT P0, RZ, R23, 0x20, RZ, 0xc0, !PT ;  /* 0x0000002017ff7812 */ /* 0x000fc4000780c0ff */
        /* <DEDUP_REMOVED lines=35> */
[----:B------:R-:W-:-:S03]  /*f800*/  FSETP.NEU.FTZ.AND P1, PT, R3, -INF , PT ;  /* 0xff8000000300780b */ /* 0x000fc60003f3d000 */
[----:B------:R-:W-:Y:S01]  /*f810*/  MUFU.EX2 R68, R68 ;  /* 0x0000004400447308 */ /* 0x000fe20000000800 */
[----:B------:R-:W-:-:S05]  /*f820*/  FSEL R10, R3, RZ, P1 ;  /* 0x000000ff030a7208 */ /* 0x000fca0000800000 */
[----:B------:R-:W-:Y:S01]  /*f830*/  FADD.FTZ R8, -R10, R8 ;  /* 0x000000080a087221 */ /* 0x000fe20000010100 */
[----:B------:R-:W-:Y:S01]  /*f840*/  FMUL.FTZ R10, R3, UR45 ;  /* 0x0000002d030a7c20 */ /* 0x000fe20008410000 */
[----:B------:R-:W-:Y:S02]  /*f850*/  MUFU.EX2 R69, R69 ;  /* 0x0000004500457308 */ /* 0x000fe40000000800 */
[----:B------:R-:W-:Y:S02]  /*f860*/  FMUL.FTZ R8, R8, UR45 ;  /* 0x0000002d08087c20 */ /* 0x000fe40008410000 */
[----:B------:R-:W-:-:S04]  /*f870*/  FSEL R10, R10, RZ, P1 ;  /* 0x000000ff0a0a7208 */ /* 0x000fc80000800000 */
        /* <DEDUP_REMOVED lines=34> */
[----:B------:R-:W-:Y:S01]  /*faa0*/  FADD.FTZ R0, R28, R139 ;  /* 0x0000008b1c007221 */ /* 0x000fe20000010000 */
[--C-:B------:R-:W-:Y:S01]  /*fab0*/  FFMA.FTZ R79, R79, UR45, -R10.reuse ;  /* 0x0000002d4f4f7c23 */ /* 0x100fe2000801080a */
[--C-:B------:R-:W-:Y:S01]  /*fac0*/  FFMA.FTZ R82, R82, UR45, -R10.reuse ;  /* 0x0000002d52527c23 */ /* 0x100fe2000801080a */
[----:B------:R-:W-:Y:S01]  /*fad0*/  FFMA.FTZ R83, R83, UR45, -R10 ;  /* 0x0000002d53537c23 */ /* 0x000fe2000801080a */
[----:B------:R-:W-:Y:S01]  /*fae0*/  FADD.FTZ R0, R29, R0 ;  /* 0x000000001d007221 */ /* 0x000fe20000010000 */
[----:B------:R-:W-:Y:S01]  /*faf0*/  FFMA.FTZ R86, R86, UR45, -R10 ;  /* 0x0000002d56567c23 */ /* 0x000fe2000801080a */
        /* <DEDUP_REMOVED lines=97> */
.L_x_12429:
        /* <DEDUP_REMOVED lines=90> */
[----:B------:R-:W-:Y:S01]  /*106b0*/  MOV R5, R4 ;  /* 0x0000000400057202 */ /* 0x000fe20000000f00 */
        /* <DEDUP_REMOVED lines=19> */
.L_x_12418:
[----:B------:R-:W-:-:S13]  /*107f0*/  ISETP.GE.AND P1, PT, R6, RZ, PT ;  /* 0x000000ff0600720c */ /* 0x000fda0003f26270 */
[----:B------:R-:W-:Y:S05]  /*10800*/  @!P1 BRA `(.L_x_12431) ;  /* 0x00000024001c9947 */ /* 0x000fea0003800000 */
[----:B------:R-:W-:Y:S02]  /*10810*/  IMAD.MOV.U32 R9, RZ, RZ, R3 ;  /* 0x000000ffff097224 */ /* 0x000fe400078e0003 */
[----:B------:R-:W-:Y:S02]  /*10820*/  IMAD.MOV.U32 R8, RZ, RZ, R4 ;  /* 0x000000ffff087224 */ /* 0x000fe400078e0004 */
[----:B------:R-:W-:Y:S02]  /*10830*/  IMAD.MOV.U32 R7, RZ, RZ, R138 ;  /* 0x000000ffff077224 */ /* 0x000fe400078e008a */
[----:B------:R-:W-:-:S07]  /*10840*/  IMAD.MOV.U32 R5, RZ, RZ, R19 ;  /* 0x000000ffff057224 */ /* 0x000fce00078e0013 */
.L_x_12443:
[----:B------:R-:W2:Y:S01]  /*10850*/  LDL R3, [R1+0x24] ;  /* 0x0000240001037983 */ /* 0x000ea20000100800 */
[----:B------:R-:W-:Y:S01]  /*10860*/  ISETP.NE.AND P1, PT, R5, 0x1, PT ;  /* 0x000000010500780c */ /* 0x000fe20003f25270 */
[----:B------:R-:W-:Y:S05]  /*10870*/  YIELD ;  /* 0x0000000000007946 */ /* 0x000fea0003800000 */
[----:B------:R-:W-:-:S04]  /*10880*/  SEL R138, RZ, 0x1, P1 ;  /* 0x00000001ff8a7807 */ /* 0x000fc80000800000 */
[----:B------:R-:W-:Y:S02]  /*10890*/  LOP3.LUT R138, R7, R138, RZ, 0x3c, !PT ;  /* 0x0000008a078a7212 */ /* 0x000fe400078e3cff */
[----:B--2---:R-:W-:-:S13]  /*108a0*/  ISETP.NE.AND P1, PT, R3, RZ, PT ;  /* 0x000000ff0300720c */ /* 0x004fda0003f25270 */
[----:B-1----:R-:W-:Y:S05]  /*108b0*/  @P1 BRA `(.L_x_12432) ;  /* 0x00000000003c1947 */ /* 0x002fea0003800000 */
[----:B------:R-:W-:Y:S05]  /*108c0*/  @!P0 BRA `(.L_x_12433) ;  /* 0x0000000000048947 */ /* 0x000fea0003800000 */
[----:B------:R-:W-:Y:S01]  /*108d0*/  BPT.TRAP 0x1 ;  /* 0x000000040000795c */ /* 0x000fe20000300000 */
.L_x_12433:
        /* <DEDUP_REMOVED lines=8> */
.L_x_12434:
[----:B------:R-:W-:Y:S04]  /*10960*/  BSSY B0, `(.L_x_12432) ;  /* 0x0000004000007945 */ /* 0x000fe80003800000 */
[----:B-1----:R-:W-:Y:S05]  /*10970*/  @P2 BRA `(.L_x_12435) ;  /* 0x0000000000082947 */ /* 0x002fea0003800000 */
[----:B------:R-:W1:Y:S02]  /*10980*/  SYNCS.PHASECHK.TRANS64.TRYWAIT P2, [R3+URZ+0x2d830], R4 ;  /* 0x02d83004030075a7 */ /* 0x000e64000804017f */
[----:B-1----:R-:W-:Y:S05]  /*10990*/  @!P2 BRA `(.L_x_12436) ;  /* 0x000000c400a0a947 */ /* 0x002fea0003800000 */
.L_x_12435:
[----:B------:R-:W-:Y:S05]  /*109a0*/  BSYNC B0 ;  /* 0x0000000000007941 */ /* 0x000fea0003800000 */
.L_x_12432:
        /* <DEDUP_REMOVED lines=40> */
[----:B------:R-:W-:Y:S01]  /*10c30*/  IMAD.MOV.U32 R21, RZ, RZ, -0x7fffffe0 ;  /* 0x80000020ff157424 */ /* 0x000fe200078e00ff */
[----:B------:R-:W-:Y:S02]  /*10c40*/  IADD3 R20, R10, 0x400, RZ ;  /* 0x000004000a147810 */ /* 0x000fe40007ffe0ff */
        /* <DEDUP_REMOVED lines=22> */
.L_x_12438:
[----:B------:R-:W-:Y:S01]  /*10db0*/  SHF.L.U32 R3, R7, 0x1f, RZ ;  /* 0x0000001f07037819 */ /* 0x000fe200000006ff */
[----:B------:R-:W-:-:S04]  /*10dc0*/  IMAD R4, R5, 0x8, R2 ;  /* 0x0000000805047824 */ /* 0x000fc800078e0202 */
[----:B------:R0:W1:Y:S01]  /*10dd0*/  SYNCS.PHASECHK.TRANS64.TRYWAIT P1, [R4+URZ+0x2d850], R3 ;  /* 0x02d85003040075a7 */ /* 0x000062000802017f */
[----:B------:R-:W-:Y:S05]  /*10de0*/  @!P0 BRA `(.L_x_12439) ;  /* 0x0000000000048947 */ /* 0x000fea0003800000 */
[----:B------:R-:W-:Y:S01]  /*10df0*/  BPT.TRAP 0x1 ;  /* 0x000000040000795c */ /* 0x000fe20000300000 */
.L_x_12439:
[----:B-1----:R-:W-:Y:S05]  /*10e00*/  @P1 BRA `(.L_x_12437) ;  /* 0x0000000000081947 */ /* 0x002fea0003800000 */
[----:B------:R-:W1:Y:S02]  /*10e10*/  SYNCS.PHASECHK.TRANS64.TRYWAIT P1, [R4+URZ+0x2d850], R3 ;  /* 0x02d85003040075a7 */ /* 0x000e64000802017f */
[----:B-1----:R-:W-:Y:S05]  /*10e20*/  @!P1 BRA `(.L_x_12440) ;  /* 0x000000c000909947 */ /* 0x002fea0003800000 */
.L_x_12437:
        /* <DEDUP_REMOVED lines=16> */
[----:B------:R-:W-:Y:S01]  /*10f30*/  IMAD.MOV.U32 R11, RZ, RZ, 0x40000040 ;  /* 0x40000040ff0b7424 */ /* 0x000fe200078e00ff */
[----:B------:R-:W-:-:S02]  /*10f40*/  IADD3 R12, R10, 0x40, RZ ;  /* 0x000000400a0c7810 */ /* 0x000fc40007ffe0ff */
[----:B------:R-:W-:Y:S02]  /*10f50*/  R2UR UR6, R10 ;  /* 0x000000000a0672ca */ /* 0x000fe400000e0000 */
[----:B------:R-:W-:Y:S01]  /*10f60*/  R2UR UR10, R12 ;  /* 0x000000000c0a72ca */ /* 0x000fe200000e0000 */
[----:B------:R-:W-:Y:S01]  /*10f70*/  VIADD R12, R10, 0x80 ;  /* 0x000000800a0c7836 */ /* 0x000fe20000000000 */
[C---:B------:R-:W-:Y:S02]  /*10f80*/  R2UR UR19, R13.reuse ;  /* 0x000000000d1372ca */ /* 0x040fe400000e0000 */
[C---:B------:R-:W-:Y:S02]  /*10f90*/  R2UR UR23, R13.reuse ;  /* 0x000000000d1772ca */ /* 0x040fe400000e0000 */
[----:B------:R-:W-:Y:S01]  /*10fa0*/  R2UR UR14, R12 ;  /* 0x000000000c0e72ca */ /* 0x000fe200000e0000 */
[----:B------:R-:W-:Y:S01]  /*10fb0*/  VIADD R12, R10, 0xc0 ;  /* 0x000000c00a0c7836 */ /* 0x000fe20000000000 */
[----:B------:R-:W-:-:S02]  /*10fc0*/  R2UR UR27, R13 ;  /* 0x000000000d1b72ca */ /* 0x000fc400000e0000 */
[----:B------:R-:W-:Y:S01]  /*10fd0*/  R2UR UR31, R13 ;  /* 0x000000000d1f72ca */ /* 0x000fe200000e0000 */
[----:B------:R-:W-:Y:S01]  /*10fe0*/  IMAD.MOV.U32 R13, RZ, RZ, 0x40000040 ;  /* 0x40000040ff0d7424 */ /* 0x000fe200078e00ff */
[----:B------:R-:W-:Y:S01]  /*10ff0*/  R2UR UR18, R12 ;  /* 0x000000000c1272ca */ /* 0x000fe200000e0000 */
[----:B------:R-:W-:Y:S01]  /*11000*/  VIADD R12, R10, 0x100 ;  /* 0x000001000a0c7836 */ /* 0x000fe20000000000 */
[----:B------:R-:W-:Y:S02]  /*11010*/  R2UR UR33, R11 ;  /* 0x000000000b2172ca */ /* 0x000fe400000e0000 */
[----:B------:R-:W-:Y:S01]  /*11020*/  R2UR UR9, R13 ;  /* 0x000000000d0972ca */ /* 0x000fe200000e0000 */
[----:B------:R-:W-:Y:S01]  /*11030*/  IMAD.MOV.U32 R13, RZ, RZ, 0x40000040 ;  /* 0x40000040ff0d7424 */ /* 0x000fe200078e00ff */
[----:B------:R-:W-:Y:S01]  /*11040*/  R2UR UR22, R12 ;  /* 0x000000000c1672ca */ /* 0x000fe200000e0000 */
[----:B------:R-:W-:-:S03]  /*11050*/  VIADD R12, R10, 0x140 ;  /* 0x000001400a0c7836 */ /* 0x000fc60000000000 */
[----:B------:R-:W-:Y:S02]  /*11060*/  R2UR UR13, R13 ;  /* 0x000000000d0d72ca */ /* 0x000fe400000e0000 */
[----:B------:R-:W-:Y:S01]  /*11070*/  R2UR UR26, R12 ;  /* 0x000000000c1a72ca */ /* 0x000fe200000e0000 */
[C---:B------:R-:W-:Y:S01]  /*11080*/  VIADD R12, R10.reuse, 0x180 ;  /* 0x000001800a0c7836 */ /* 0x040fe20000000000 */
[----:B------:R-:W-:Y:S02]  /*11090*/  IADD3 R10, R10, 0x1c0, RZ ;  /* 0x000001c00a0a7810 */ /* 0x000fe40007ffe0ff */
[----:B------:R-:W-:Y:S02]  /*110a0*/  MOV R13, 0x40000040 ;  /* 0x40000040000d7802 */ /* 0x000fe40000000f00 */
[----:B------:R-:W-:Y:S02]  /*110b0*/  R2UR UR34, R10 ;  /* 0x000000000a2272ca */ /* 0x000fe400000e0000 */
[----:B------:R-:W-:-:S02]  /*110c0*/  R2UR UR30, R12 ;  /* 0x000000000c1e72ca */ /* 0x000fc400000e0000 */
[----:B------:R-:W-:Y:S01]  /*110d0*/  R2UR UR17, R13 ;  /* 0x000000000d1172ca */ /* 0x000fe200000e0000 */
[----:B------:R-:W-:-:S05]  /*110e0*/  IMAD.MOV.U32 R13, RZ, RZ, 0x40000040 ;  /* 0x40000040ff0d7424 */ /* 0x000fca00078e00ff */
        /* <DEDUP_REMOVED lines=52> */
.L_x_12441:
        /* <DEDUP_REMOVED lines=44> */
[----:B------:R-:W-:-:S03]  /*116f0*/  FMNMX.FTZ R3, R27, R3, !PT ;  /* 0x000000031b037209 */ /* 0x000fc60007810000 */
[----:B------:R-:W-:Y:S01]  /*11700*/  FMUL.FTZ R8, R8, UR45 ;  /* 0x0000002d08087c20 */ /* 0x000fe20008410000 */
[----:B------:R-:W-:-:S04]  /*11710*/  FMNMX.FTZ R3, R30, R3, !PT ;  /* 0x000000031e037209 */ /* 0x000fc80007810000 */
[----:B------:R-:W-:Y:S01]  /*11720*/  FMNMX.FTZ R3, R31, R3, !PT ;  /* 0x000000031f037209 */ /* 0x000fe20007810000 */
[----:B------:R-:W-:Y:S03]  /*11730*/  MUFU.EX2 R8, R8 ;  /* 0x0000000800087308 */ /* 0x000fe60000000800 */
        /* <DEDUP_REMOVED lines=95> */
[----:B------:R-:W-:Y:S01]  /*11d30*/  FFMA.FTZ R72, R72, UR45, -R7 ;  /* 0x0000002d48487c23 */ /* 0x000fe20008010807 */
[--C-:B------:R-:W-:Y:S01]  /*11d40*/  FFMA.FTZ R74, R74, UR45, -R10.reuse ;  /* 0x0000002d4a4a7c23 */ /* 0x100fe2000801080a */
        /* <DEDUP_REMOVED lines=18> */
[----:B------:R-:W-:Y:S01]  /*11e70*/  FFMA.FTZ R7, R85, UR45, -R7 ;  /* 0x0000002d55077c23 */ /* 0x000fe20008010807 */
        /* <DEDUP_REMOVED lines=115> */
.L_x_12442:
[----:B------:R-:W2:Y:S04]  /*125b0*/  LDL R46, [R1+0x4c] ;  /* 0x00004c00012e7983 */ /* 0x000ea80000100800 */
[----:B------:R-:W3:Y:S01]  /*125c0*/  LDL R38, [R1+0x50] ;  /* 0x0000500001267983 */ /* 0x000ee20000100800 */
[----:B------:R-:W-:Y:S01]  /*125d0*/  IMAD R5, R5, 0x8, R2 ;  /* 0x0000000805057824 */ /* 0x000fe200078e0202 */
[----:B------:R-:W-:Y:S01]  /*125e0*/  F2FP.F16.F32.PACK_AB R24, R25, R24 ;  /* 0x000000181918723e */ /* 0x000fe200000000ff */
        /* <DEDUP_REMOVED lines=8> */
[----:B------:R-:W-:Y:S01]  /*12670*/  FMUL.FTZ R93, R93, R8 ;  /* 0x000000085d5d7220 */ /* 0x000fe20000410000 */
[----:B------:R-:W-:Y:S01]  /*12680*/  F2FP.F16.F32.PACK_AB R26, R29, R28 ;  /* 0x0000001c1d1a723e */ /* 0x000fe200000000ff */
[----:B------:R-:W-:Y:S01]  /*12690*/  FMUL.FTZ R96, R96, R8 ;  /* 0x0000000860607220 */ /* 0x000fe20000410000 */
[----:B------:R-:W-:Y:S01]  /*126a0*/  F2FP.F16.F32.PACK_AB R27, R31, R27 ;  /* 0x0000001b1f1b723e */ /* 0x000fe200000000ff */
[----:B------:R0:W-:Y:S01]  /*126b0*/  SYNCS.ARRIVE.TRANS64.RED.A1T0 RZ, [R5+URZ], RZ ;  /* 0x000000ff05ff79a7 */ /* 0x0001e2000810043f */
[----:B------:R-:W-:Y:S01]  /*126c0*/  F2FP.F16.F32.PACK_AB R33, R20, R34 ;  /* 0x000000221421723e */ /* 0x000fe200000000ff */
[----:B------:R-:W-:Y:S01]  /*126d0*/  FMUL.FTZ R97, R97, R8 ;  /* 0x0000000861617220 */ /* 0x000fe20000410000 */
[----:B------:R-:W-:Y:S01]  /*126e0*/  F2FP.F16.F32.PACK_AB R40, R41, R40 ;  /* 0x000000282928723e */ /* 0x000fe200000000ff */
[----:B------:R1:W-:Y:S01]  /*126f0*/  STSM.16.M88.4 [R154+0x21800], R24 ;  /* 0x021800189a007844 */ /* 0x0003e20000000200 */
        /* <DEDUP_REMOVED lines=85> */
[----:B0-----:R-:W0:Y:S02]  /*12c50*/  FENCE.VIEW.ASYNC.S ;  /* 0x00000000000073c6 */ /* 0x001e240000000000 */
[----:B0-----:R-:W-:Y:S01]  /*12c60*/  NOP ;  /* 0x0000000000007918 */ /* 0x001fe20000000000 */
[----:B------:R-:W-:Y:S05]  /*12c70*/  @P1 BRA `(.L_x_12443) ;  /* 0xffffffd800f41947 */ /* 0x000fea000383ffff */
.L_x_12431:
[----:B------:R-:W-:Y:S05]  /*12c80*/  WARPSYNC.ALL ;  /* 0x0000000000007948 */ /* 0x000fea0003800000 */
[----:B------:R-:W-:Y:S06]  /*12c90*/  BAR.ARV 0x8, 0x200 ;  /* 0x0208000000007b1d */ /* 0x000fec0000002000 */
[----:B------:R-:W-:Y:S05]  /*12ca0*/  @!P0 BRA `(.L_x_12444) ;  /* 0x0000000000048947 */ /* 0x000fea0003800000 */
[----:B------:R-:W-:Y:S01]  /*12cb0*/  BPT.TRAP 0x1 ;  /* 0x000000040000795c */ /* 0x000fe20000300000 */
.L_x_12444:
[----:B------:R-:W-:Y:S02]  /*12cc0*/  LEA R5, R19, R2, 0x3 ;  /* 0x0000000213057211 */ /* 0x000fe400078e18ff */
[----:B------:R-:W-:-:S04]  /*12cd0*/  SHF.L.U32 R8, R138, 0x1f, RZ ;  /* 0x0000001f8a087819 */ /* 0x000fc800000006ff */
[----:B------:R0:W2:Y:S01]  /*12ce0*/  SYNCS.PHASECHK.TRANS64.TRYWAIT P1, [R5+URZ+0x2d850], R8 ;  /* 0x02d85008050075a7 */ /* 0x0000a2000802017f */
[----:B------:R-:W-:Y:S05]  /*12cf0*/  @!P0 BRA `(.L_x_12445) ;  /* 0x0000000000048947 */ /* 0x000fea0003800000 */
[----:B------:R-:W-:Y:S01]  /*12d00*/  BPT.TRAP 0x1 ;  /* 0x000000040000795c */ /* 0x000fe20000300000 */
.L_x_12445:
[----:B------:R-:W3:Y:S01]  /*12d10*/  LDL.LU R6, [R1+0x2c] ;  /* 0x00002c0001067983 */ /* 0x000ee20000300800 */
[----:B------:R-:W-:Y:S02]  /*12d20*/  VIADD R2, R2, 0x400 ;  /* 0x0000040002027836 */ /* 0x000fe40000000000 */
        /* <DEDUP_REMOVED lines=8> */
.L_x_12446:
[----:B0-2---:R-:W-:Y:S01]  /*12db0*/  IMAD R8, R19, 0x600, R2 ;  /* 0x0000060013087824 */ /* 0x005fe200078e0202 */
        /* <DEDUP_REMOVED lines=10> */
[----:B------:R-:W-:Y:S01]  /*12e60*/  MOV R13, 0x80000020 ;  /* 0x80000020000d7802 */ /* 0x000fe20000000f00 */
[----:B------:R-:W-:Y:S01]  /*12e70*/  IMAD.MOV.U32 R7, RZ, RZ, 0x40000040 ;  /* 0x40000040ff077424 */ /* 0x000fe200078e00ff */
[----:B------:R-:W0:Y:S01]  /*12e80*/  SHFL.BFLY PT, R2, R139, 0x2, 0x1f ;  /* 0x0c401f008b027f89 */ /* 0x000e2200000e0000 */
[----:B------:R-:W-:Y:S01]  /*12e90*/  IMAD.MOV.U32 R9, RZ, RZ, -0x7fffffe0 ;  /* 0x80000020ff097424 */ /* 0x000fe200078e00ff */
[----:B------:R-:W-:Y:S01]  /*12ea0*/  MOV R15, UR45 ;  /* 0x0000002d000f7c02 */ /* 0x000fe20008000f00 */
[----:B-1----:R-:W-:-:S06]  /*12eb0*/  IMAD.MOV.U32 R40, RZ, RZ, -0x800000 ;  /* 0xff800000ff287424 */ /* 0x002fcc00078e00ff */
        /* <DEDUP_REMOVED lines=14> */
[----:B------:R-:W-:Y:S02]  /*12fa0*/  R2UR UR5, R11 ;  /* 0x000000000b0572ca */ /* 0x000fe400000e0000 */
[----:B------:R-:W-:Y:S01]  /*12fb0*/  R2UR UR6, R12 ;  /* 0x000000000c0672ca */ /* 0x000fe200000e0000 */
[----:B------:R-:W-:Y:S01]  /*12fc0*/  VIADD R12, R8, 0xc0 ;  /* 0x000000c0080c7836 */ /* 0x000fe20000000000 */
[----:B------:R-:W-:Y:S01]  /*12fd0*/  R2UR UR7, R13 ;  /* 0x000000000d0772ca */ /* 0x000fe200000e0000 */
[----:B------:R-:W-:Y:S01]  /*12fe0*/  IMAD.MOV.U32 R13, RZ, RZ, -0x7fffffe0 ;  /* 0x80000020ff0d7424 */ /* 0x000fe200078e00ff */
        /* <DEDUP_REMOVED lines=34> */
[----:B------:R-:W-:Y:S01]  /*13210*/  IADD3 R6, R6, 0x606, RZ ;  /* 0x0000060606067810 */ /* 0x000fe20007ffe0ff */
        /* <DEDUP_REMOVED lines=11> */
[----:B------:R-:W-:Y:S01]  /*132d0*/  R2UR UR4, R6 ;  /* 0x00000000060472ca */ /* 0x000fe200000e0000 */
[----:B0-----:R-:W-:Y:S01]  /*132e0*/  FADD.FTZ R6, R2, R139 ;  /* 0x0000008b02067221 */ /* 0x001fe20000010000 */
[----:B------:R-:W-:Y:S01]  /*132f0*/  R2UR UR5, R7 ;  /* 0x00000000070572ca */ /* 0x000fe200000e0000 */
[----:B------:R-:W-:Y:S01]  /*13300*/  IMAD.MOV.U32 R2, RZ, RZ, RZ ;  /* 0x000000ffff027224 */ /* 0x000fe200078e00ff */
[----:B------:R-:W-:Y:S01]  /*13310*/  R2UR UR6, R8 ;  /* 0x00000000080672ca */ /* 0x000fe200000e0000 */
[----:B------:R-:W0:Y:S01]  /*13320*/  SHFL.BFLY PT, R7, R0, 0x2, 0x1f ;  /* 0x0c401f0000077f89 */ /* 0x000e2200000e0000 */
[----:B------:R-:W-:Y:S01]  /*13330*/  R2UR UR7, R9 ;  /* 0x00000000090772ca */ /* 0x000fe200000e0000 */
[----:B0-----:R-:W-:Y:S01]  /*13340*/  FADD.FTZ R8, R7, R0 ;  /* 0x0000000007087221 */ /* 0x001fe20000010000 */
        /* <DEDUP_REMOVED lines=17> */
[----:B-1----:R-:W-:Y:S01]  /*13460*/  @P2 FMUL.FTZ R6, R11, 0.69314718246459960938 ;  /* 0x3f3172180b062820 */ /* 0x002fe20000410000 */
[----:B------:R-:W-:Y:S02]  /*13470*/  WARPGROUP.DEPBAR.LE gsb0, 0x0 ;  /* 0x00008000000079c5 */ /* 0x000fe40000010000 */
[----:B------:R-:W-:Y:S01]  /*13480*/  WARPGROUP.ARRIVE ;  /* 0x00000000000079c5 */ /* 0x000fe20000000000 */
[----:B------:R-:W-:-:S05]  /*13490*/  @P2 FFMA.FTZ R0, R15, R3, R6 ;  /* 0x000000030f002223 */ /* 0x000fca0000010006 */
[----:B------:R-:W-:Y:S03]  /*134a0*/  HGMMA.64x96x16.F32 R88, gdesc[UR4].tnspB, R88, gsb0 ;  /* 0x41600000045879f0 */ /* 0x000fe60008000858 */
[----:B------:R-:W-:Y:S02]  /*134b0*/  WARPGROUP.DEPBAR.LE gsb0, 0x0 ;  /* 0x00008000000079c5 */ /* 0x000fe40000010000 */
[----:B------:R-:W-:Y:S05]  /*134c0*/  @!P0 BRA `(.L_x_12448) ;  /* 0x0000000000048947 */ /* 0x000fea0003800000 */
[----:B------:R-:W-:Y:S01]  /*134d0*/  BPT.TRAP 0x1 ;  /* 0x000000040000795c */ /* 0x000fe20000300000 */
.L_x_12448:
[----:B------:R-:W-:Y:S02]  /*134e0*/  VIADD R5, R5, 0x2d860 ;  /* 0x0002d86005057836 */ /* 0x000fe40000000000 */
[-C--:B---3--:R-:W-:Y:S01]  /*134f0*/  FMUL.FTZ R3, R88, R7.reuse ;  /* 0x0000000758037220 */ /* 0x088fe20000410000 */
        /* <DEDUP_REMOVED lines=57> */
.L_x_12376:
        /* <DEDUP_REMOVED lines=10> */
[----:B------:R-:W3:Y:S04]  /*13930*/  LDL R4, [R1+0x84] ;  /* 0x0000840001047983 */ /* 0x000ee80000100800 */
[----:B------:R-:W4:Y:S01]  /*13940*/  LDL R38, [R1+0x6c] ;  /* 0x00006c0001267983 */ /* 0x000f220000100800 */
[----:B------:R-:W2:Y:S01]  /*13950*/  S2R R5, SR_SWINHI ;  /* 0x0000000000057919 */ /* 0x000ea20000002f00 */
[----:B------:R-:W-:Y:S05]  /*13960*/  WARPSYNC.ALL ;  /* 0x0000000000007948 */ /* 0x000fea0003800000 */
[----:B------:R-:W-:Y:S01]  /*13970*/  F2FP.F16.F32.PACK_AB R7, R30, R7 ;  /* 0x000000071e07723e */ /* 0x000fe200000000ff */
[----:B------:R-:W-:Y:S01]  /*13980*/  ULDC.64 UR4, c[0x0][0xc00] ;  /* 0x0003000000047ab9 */ /* 0x000fe20000000a00 */
[----:B------:R-:W4:Y:S01]  /*13990*/  LDL R54, [R1+0x70] ;  /* 0x0000700001367983 */ /* 0x000f220000100800 */
[----:B------:R-:W-:-:S02]  /*139a0*/  MOV R20, R2 ;  /* 0x0000000200147202 */ /* 0x000fc40000000f00 */
[----:B--2---:R-:W-:Y:S02]  /*139b0*/  MOV R21, R5 ;  /* 0x0000000500157202 */ /* 0x004fe40000000f00 */
[----:B------:R-:W-:Y:S02]  /*139c0*/  F2FP.F16.F32.PACK_AB R6, R93, R6 ;  /* 0x000000065d06723e */ /* 0x000fe400000000ff */
[----:B------:R-:W-:Y:S01]  /*139d0*/  F2FP.F16.F32.PACK_AB R26, R109, R26 ;  /* 0x0000001a6d1a723e */ /* 0x000fe200000000ff */
[----:B------:R-:W-:Y:S01]  /*139e0*/  IMAD.MOV.U32 R42, RZ, RZ, RZ ;  /* 0x000000ffff2a7224 */ /* 0x000fe200078e00ff */
[----:B------:R-:W-:Y:S01]  /*139f0*/  BAR.SYNC.DEFER_BLOCKING 0x1, 0x180 ;  /* 0x0046000000007b1d */ /* 0x000fe20000010000 */
[----:B---3--:R-:W-:-:S03]  /*13a00*/  IMAD.WIDE R4, R4, 0x2, R20 ;  /* 0x0000000204047825 */ /* 0x008fc600078e0214 */
[----:B------:R-:W-:-:S04]  /*13a10*/  IADD3 R29, P4, R4, 0x20, RZ ;  /* 0x00000020041d7810 */ /* 0x000fc80007f9e0ff */
[----:B------:R-:W-:Y:S02]  /*13a20*/  LOP3.LUT R8, R29, 0x180, RZ, 0xc0, !PT ;  /* 0x000001801d087812 */ /* 0x000fe400078ec0ff */
[----:B------:R-:W-:Y:S02]  /*13a30*/  IADD3 R31, P3, R4, 0x3000, RZ ;  /* 0x00003000041f7810 */ /* 0x000fe40007f7e0ff */
[----:B------:R-:W-:Y:S02]  /*13a40*/  SHF.R.U64 R8, R8, 0x3, RZ ;  /* 0x0000000308087819 */ /* 0x000fe400000012ff */
[C---:B------:R-:W-:Y:S02]  /*13a50*/  IADD3 R37, P2, R4.reuse, 0x3020, RZ ;  /* 0x0000302004257810 */ /* 0x040fe40007f5e0ff */
[C---:B-1----:R-:W-:Y:S02]  /*13a60*/  IADD3 R32, P1, R4.reuse, 0x6000, RZ ;  /* 0x0000600004207810 */ /* 0x042fe40007f3e0ff */
[----:B------:R-:W-:-:S02]  /*13a70*/  LOP3.LUT R9, R4, 0x180, RZ, 0xc0, !PT ;  /* 0x0000018004097812 */ /* 0x000fc400078ec0ff */
[----:B------:R-:W-:Y:S02]  /*13a80*/  LOP3.LUT R12, R8, R29, RZ, 0x3c, !PT ;  /* 0x0000001d080c7212 */ /* 0x000fe400078e3cff */
[----:B------:R-:W-:Y:S02]  /*13a90*/  LOP3.LUT R8, R31, 0x180, RZ, 0xc0, !PT ;  /* 0x000001801f087812 */ /* 0x000fe400078ec0ff */
[----:B------:R-:W-:Y:S02]  /*13aa0*/  LOP3.LUT R10, R37, 0x180, RZ, 0xc0, !PT ;  /* 0x00000180250a7812 */ /* 0x000fe400078ec0ff */
[----:B------:R-:W-:Y:S02]  /*13ab0*/  LOP3.LUT R29, R32, 0x180, RZ, 0xc0, !PT ;  /* 0x00000180201d7812 */ /* 0x000fe400078ec0ff */
[----:B------:R-:W-:Y:S02]  /*13ac0*/  SHF.R.U64 R9, R9, 0x3, RZ ;  /* 0x0000000309097819 */ /* 0x000fe400000012ff */
[----:B------:R-:W-:-:S02]  /*13ad0*/  SHF.R.U64 R8, R8, 0x3, RZ ;  /* 0x0000000308087819 */ /* 0x000fc400000012ff */
[----:B------:R-:W-:Y:S01]  /*13ae0*/  SHF.R.U64 R10, R10, 0x3, RZ ;  /* 0x000000030a0a7819 */ /* 0x000fe200000012ff */
[--C-:B------:R-:W-:Y:S01]  /*13af0*/  IMAD.X R15, RZ, RZ, R5.reuse, P3 ;  /* 0x000000ffff0f7224 */ /* 0x100fe200018e0605 */
[----:B------:R-:W-:Y:S02]  /*13b00*/  IADD3 R39, P0, R4, 0x6020, RZ ;  /* 0x0000602004277810 */ /* 0x000fe40007f1e0ff */
[----:B------:R-:W-:Y:S01]  /*13b10*/  SHF.R.U64 R29, R29, 0x3, RZ ;  /* 0x000000031d1d7819 */ /* 0x000fe200000012ff */
[----:B------:R-:W-:Y:S01]  /*13b20*/  IMAD.X R25, RZ, RZ, R5, P2 ;  /* 0x000000ffff197224 */ /* 0x000fe200010e0605 */
[----:B------:R-:W-:Y:S02]  /*13b30*/  LOP3.LUT R4, R9, R4, RZ, 0x3c, !PT ;  /* 0x0000000409047212 */ /* 0x000fe400078e3cff */
[----:B------:R-:W-:Y:S02]  /*13b40*/  IADD3.X R13, RZ, R5, RZ, P4, !PT ;  /* 0x00000005ff0d7210 */ /* 0x000fe400027fe4ff */
[----:B------:R-:W-:-:S02]  /*13b50*/  LOP3.LUT R14, R8, R31, RZ, 0x3c, !PT ;  /* 0x0000001f080e7212 */ /* 0x000fc400078e3cff */
[----:B------:R-:W-:Y:S01]  /*13b60*/  LOP3.LUT R24, R10, R37, RZ, 0x3c, !PT ;  /* 0x000000250a187212 */ /* 0x000fe200078e3cff */
[--C-:B------:R-:W-:Y:S01]  /*13b70*/  IMAD.X R9, RZ, RZ, R5.reuse, P1 ;  /* 0x000000ffff097224 */ /* 0x100fe200008e0605 */
[----:B------:R-:W-:Y:S01]  /*13b80*/  LOP3.LUT R8, R29, R32, RZ, 0x3c, !PT ;  /* 0x000000201d087212 */ /* 0x000fe200078e3cff */
[----:B------:R-:W-:Y:S01]  /*13b90*/  IMAD.X R11, RZ, RZ, R5, P0 ;  /* 0x000000ffff0b7224 */ /* 0x000fe200000e0605 */
[----:B------:R-:W-:Y:S02]  /*13ba0*/  MOV R32, R4 ;  /* 0x0000000400207202 */ /* 0x000fe40000000f00 */
[----:B------:R-:W-:Y:S02]  /*13bb0*/  F2FP.F16.F32.PACK_AB R4, R28, R3 ;  /* 0x000000031c04723e */ /* 0x000fe400000000ff */
[----:B------:R-:W-:Y:S02]  /*13bc0*/  F2FP.F16.F32.PACK_AB R5, R91, R90 ;  /* 0x0000005a5b05723e */ /* 0x000fe400000000ff */
[----:B------:R-:W-:-:S02]  /*13bd0*/  MOV R31, R12 ;  /* 0x0000000c001f7202 */ /* 0x000fc40000000f00 */
[----:B------:R-:W-:Y:S02]  /*13be0*/  MOV R30, R14 ;  /* 0x0000000e001e7202 */ /* 0x000fe40000000f00 */
[----:B------:R-:W-:Y:S02]  /*13bf0*/  MOV R29, R24 ;  /* 0x00000018001d7202 */ /* 0x000fe40000000f00 */
[----:B------:R-:W-:Y:S02]  /*13c00*/  F2FP.F16.F32.PACK_AB R12, R27, R96 ;  /* 0x000000601b0c723e */ /* 0x000fe400000000ff */
[----:B------:R-:W-:Y:S02]  /*13c10*/  F2FP.F16.F32.PACK_AB R13, R99, R98 ;  /* 0x00000062630d723e */ /* 0x000fe400000000ff */
[----:B------:R-:W-:Y:S02]  /*13c20*/  F2FP.F16.F32.PACK_AB R14, R101, R100 ;  /* 0x00000064650e723e */ /* 0x000fe400000000ff */
[----:B------:R-:W-:-:S02]  /*13c30*/  F2FP.F16.F32.PACK_AB R15, R103, R102 ;  /* 0x00000066670f723e */ /* 0x000fc400000000ff */
[----:B------:R-:W-:Y:S02]  /*13c40*/  LOP3.LUT R36, R39, 0x180, RZ, 0xc0, !PT ;  /* 0x0000018027247812 */ /* 0x000fe400078ec0ff */
[----:B------:R-:W-:Y:S02]  /*13c50*/  F2FP.F16.F32.PACK_AB R24, R105, R104 ;  /* 0x000000686918723e */ /* 0x000fe400000000ff */
[----:B------:R-:W-:Y:S02]  /*13c60*/  F2FP.F16.F32.PACK_AB R25, R107, R106 ;  /* 0x0000006a6b19723e */ /* 0x000fe400000000ff */
[----:B------:R-:W-:Y:S01]  /*13c70*/  F2FP.F16.F32.PACK_AB R27, R111, R110 ;  /* 0x0000006e6f1b723e */ /* 0x000fe200000000ff */
[----:B------:R1:W-:Y:S01]  /*13c80*/  STSM.16.M88.4 [R32], R4 ;  /* 0x0000000420007844 */ /* 0x0003e20000000200 */
[----:B------:R-:W-:-:S03]  /*13c90*/  SHF.R.U64 R36, R36, 0x3, RZ ;  /* 0x0000000324247819 */ /* 0x000fc600000012ff */
[----:B------:R-:W-:Y:S01]  /*13ca0*/  STSM.16.M88.4 [R31], R12 ;  /* 0x0000000c1f007844 */ /* 0x000fe20000000200 */
[----:B----4-:R-:W-:-:S03]  /*13cb0*/  SHF.R.S32.HI R48, RZ, 0x1f, R38 ;  /* 0x0000001fff307819 */ /* 0x010fc60000011426 */
[----:B------:R2:W-:Y:S01]  /*13cc0*/  STSM.16.M88.4 [R30], R24 ;  /* 0x000000181e007844 */ /* 0x0005e20000000200 */
[----:B------:R-:W-:Y:S02]  /*13cd0*/  LOP3.LUT R10, R36, R39, RZ, 0x3c, !PT ;  /* 0x00000027240a7212 */ /* 0x000fe400078e3cff */
[----:B------:R-:W-:Y:S02]  /*13ce0*/  ISETP.NE.U32.AND P0, PT, RZ, UR4, PT ;  /* 0x00000004ff007c0c */ /* 0x000fe4000bf05070 */
[----:B------:R-:W-:Y:S02]  /*13cf0*/  MOV R28, R8 ;  /* 0x00000008001c7202 */ /* 0x000fe40000000f00 */
[----:B------:R-:W-:Y:S01]  /*13d00*/  MOV R3, R10 ;  /* 0x0000000a00037202 */ /* 0x000fe20000000f00 */
[----:B-1----:R-:W1:Y:S01]  /*13d10*/  LDC R32, c[0x0][0xbe8] ;  /* 0x0002fa00ff207b82 */ /* 0x002e620000000800 */
[----:B------:R-:W-:Y:S01]  /*13d20*/  F2FP.F16.F32.PACK_AB R4, R113, R112 ;  /* 0x000000707104723e */ /* 0x000fe200000000ff */
[C---:B--2---:R-:W-:Y:S01]  /*13d30*/  IMAD.SHL.U32 R26, R38.reuse, 0x4, RZ ;  /* 0x00000004261a7824 */ /* 0x044fe200078e00ff */
[----:B------:R-:W-:-:S02]  /*13d40*/  SHF.L.U64.HI R30, R38, 0x2, R48 ;  /* 0x00000002261e7819 */ /* 0x000fc40000010230 */
[----:B------:R-:W-:Y:S02]  /*13d50*/  F2FP.F16.F32.PACK_AB R5, R115, R114 ;  /* 0x000000727305723e */ /* 0x000fe400000000ff */
[----:B------:R-:W-:Y:S02]  /*13d60*/  IADD3 R24, P1, R26, UR4, RZ ;  /* 0x000000041a187c10 */ /* 0x000fe4000ff3e0ff */
        /* <DEDUP_REMOVED lines=10> */
[----:B------:R-:W-:Y:S02]  /*13e10*/  ISETP.NE.AND.EX P0, PT, RZ, UR5, PT, P0 ;  /* 0x00000005ff007c0c */ /* 0x000fe4000bf05300 */
[----:B------:R-:W-:Y:S01]  /*13e20*/  IADD3.X R25, R30, UR5, RZ, P1, !PT ;  /* 0x000000051e197c10 */ /* 0x000fe20008ffe4ff */
[----:B------:R-:W-:Y:S01]  /*13e30*/  ULDC.64 UR4, c[0x0][0xc08] ;  /* 0x0003020000047ab9 */ /* 0x000fe20000000a00 */
[----:B------:R2:W-:Y:S01]  /*13e40*/  STSM.16.M88.4 [R29], R4 ;  /* 0x000000041d007844 */ /* 0x0005e20000000200 */
[----:B------:R-:W-:-:S03]  /*13e50*/  ISETP.NE.U32.AND P2, PT, RZ, UR4, PT ;  /* 0x00000004ff007c0c */ /* 0x000fc6000bf45070 */
[----:B------:R3:W-:Y:S01]  /*13e60*/  STSM.16.M88.4 [R28], R8 ;  /* 0x000000081c007844 */ /* 0x0007e20000000200 */
[----:B------:R-:W-:-:S03]  /*13e70*/  ISETP.NE.AND.EX P2, PT, RZ, UR5, PT, P2 ;  /* 0x00000005ff007c0c */ /* 0x000fc6000bf45320 */
[----:B------:R3:W-:Y:S01]  /*13e80*/  STSM.16.M88.4 [R3], R12 ;  /* 0x0000000c03007844 */ /* 0x0007e20000000200 */
[----:B------:R-:W-:Y:S09]  /*13e90*/  BAR.SYNC.DEFER_BLOCKING 0x1, 0x180 ;  /* 0x0046000000007b1d */ /* 0x000ff20000010000 */
[----:B--2---:R-:W-:Y:S01]  /*13ea0*/  @P2 IADD3 R4, P3, R26, UR4, RZ ;  /* 0x000000041a042c10 */ /* 0x004fe2000ff7e0ff */
[----:B------:R-:W-:-:S02]  /*13eb0*/  ULDC UR4, c[0x0][0xa88] ;  /* 0x0002a20000047ab9 */ /* 0x000fc40000000800 */
[----:B------:R-:W-:Y:S02]  /*13ec0*/  MOV R7, UR4 ;  /* 0x0000000400077c02 */ /* 0x000fe40008000f00 */
[----:B------:R-:W-:Y:S01]  /*13ed0*/  @P2 IADD3.X R5, R30, UR5, RZ, P3, !PT ;  /* 0x000000051e052c10 */ /* 0x000fe20009ffe4ff */
[----:B------:R3:W5:Y:S04]  /*13ee0*/  @P0 LDG.E R42, desc[UR38][R24.64] ;  /* 0x00000026182a0981 */ /* 0x000768000c1e1900 */
[----:B------:R3:W5:Y:S01]  /*13ef0*/  @P2 LDG.E R7, desc[UR38][R4.64] ;  /* 0x0000002604072981 */ /* 0x000762000c1e1900 */
[----:B-1----:R-:W-:-:S13]  /*13f00*/  ISETP.NE.AND P1, PT, R32, 0x1, PT ;  /* 0x000000012000780c */ /* 0x002fda0003f25270 */
[----:B------:R-:W1:Y:S08]  /*13f10*/  @P1 LDC R6, c[0x0][0xbec] ;  /* 0x0002fb00ff061b82 */ /* 0x000e700000000800 */
[----:B------:R-:W2:Y:S01]  /*13f20*/  @P1 LDC R27, c[0x0][0xbf0] ;  /* 0x0002fc00ff1b1b82 */ /* 0x000ea20000000800 */
[----:B------:R-:W-:Y:S01]  /*13f30*/  SHF.R.S32.HI R41, RZ, 0x1f, R54 ;  /* 0x0000001fff297819 */ /* 0x000fe20000011436 */
[----:B---3--:R-:W-:Y:S06]  /*13f40*/  @P2 BRA `(.L_x_12451) ;  /* 0x0000000000102947 */ /* 0x008fec0003800000 */
[----:B------:R-:W-:Y:S05]  /*13f50*/  @!P0 BRA `(.L_x_12451) ;  /* 0x00000000000c8947 */ /* 0x000fea0003800000 */
[----:B------:R-:W3:Y:S04]  /*13f60*/  LDG.E R4, desc[UR38][R24.64] ;  /* 0x0000002618047981 */ /* 0x000ee8000c1e1900 */
[----:B-----5:R-:W3:Y:S02]  /*13f70*/  LDG.E R7, desc[UR38][R24.64+0x4] ;  /* 0x0000042618077981 */ /* 0x020ee4000c1e1900 */
[----:B---3--:R-:W-:-:S07]  /*13f80*/  IMAD.IADD R7, R7, 0x1, -R4 ;  /* 0x0000000107077824 */ /* 0x008fce00078e0a04 */
.L_x_12451:
[----:B------:R-:W3:Y:S01]  /*13f90*/  LDL R5, [R1+0x68] ;  /* 0x0000680001057983 */ /* 0x000ee20000100800 */
[----:B------:R-:W-:Y:S01]  /*13fa0*/  ULDC.64 UR4, c[0x0][0xb90] ;  /* 0x0002e40000047ab9 */ /* 0x000fe20000000a00 */
[----:B------:R-:W4:Y:S01]  /*13fb0*/  S2R R4, SR_TID.X ;  /* 0x0000000000047919 */ /* 0x000f220000002100 */
[----:B-----5:R-:W-:Y:S02]  /*13fc0*/  SHF.R.S32.HI R43, RZ, 0x1f, R42 ;  /* 0x0000001fff2b7819 */ /* 0x020fe4000001142a */
[----:B------:R-:W-:Y:S01]  /*13fd0*/  SEL R48, R48, RZ, !P0 ;  /* 0x000000ff30307207 */ /* 0x000fe20004000000 */
[----:B------:R-:W3:Y:S01]  /*13fe0*/  LDL.LU R53, [R1+0x54] ;  /* 0x0000540001357983 */ /* 0x000ee20000300800 */
[----:B------:R-:W-:Y:S01]  /*13ff0*/  IMAD R3, R41, UR4, RZ ;  /* 0x0000000429037c24 */ /* 0x000fe2000f8e02ff */
[----:B------:R-:W-:Y:S01]  /*14000*/  SEL R49, R38, RZ, !P0 ;  /* 0x000000ff26317207 */ /* 0x000fe20004000000 */
[----:B------:R-:W-:Y:S01]  /*14010*/  IMAD R50, R7, R32, RZ ;  /* 0x0000002007327224 */ /* 0x000fe200078e02ff */
[----:B------:R-:W2:Y:S01]  /*14020*/  LDL R10, [R1+0x80] ;  /* 0x00008000010a7983 */ /* 0x000ea20000100800 */
[----:B------:R-:W-:Y:S01]  /*14030*/  IMAD R13, R54, UR5, R3 ;  /* 0x00000005360d7c24 */ /* 0x000fe2000f8e0203 */
[----:B------:R-:W0:Y:S01]  /*14040*/  @P1 LDC R51, c[0x0][0xbec] ;  /* 0x0002fb00ff331b82 */ /* 0x000e220000000800 */
[----:B----4-:R-:W-:-:S05]  /*14050*/  VIADD R24, R4, 0xffffff80 ;  /* 0xffffff8004187836 */ /* 0x010fca0000000000 */
[--C-:B------:R-:W-:Y:S02]  /*14060*/  SHF.R.S32.HI R55, RZ, 0x1f, R24.reuse ;  /* 0x0000001fff377819 */ /* 0x100fe40000011418 */
[----:B------:R-:W-:Y:S02]  /*14070*/  SHF.R.S32.HI R52, RZ, 0x1f, R24 ;  /* 0x0000001fff347819 */ /* 0x000fe40000011418 */
[-C--:B------:R-:W-:Y:S02]  /*14080*/  LEA.HI R55, R55, R24.reuse, RZ, 0x2 ;  /* 0x0000001837377211 */ /* 0x080fe400078f10ff */
[----:B------:R-:W-:Y:S02]  /*14090*/  LEA.HI R52, R52, R24, RZ, 0x2 ;  /* 0x0000001834347211 */ /* 0x000fe400078f10ff */
[----:B------:R-:W-:Y:S02]  /*140a0*/  LOP3.LUT R55, R55, 0xfffffffc, RZ, 0xc0, !PT ;  /* 0xfffffffc37377812 */ /* 0x000fe400078ec0ff */
[----:B------:R-:W-:-:S03]  /*140b0*/  SHF.R.S32.HI R52, RZ, 0x2, R52 ;  /* 0x00000002ff347819 */ /* 0x000fc60000011434 */
[----:B------:R-:W-:-:S04]  /*140c0*/  IMAD.IADD R55, R24, 0x1, -R55 ;  /* 0x0000000118377824 */ /* 0x000fc800078e0a37 */
[----:B------:R-:W-:-:S05]  /*140d0*/  IMAD.SHL.U32 R3, R55, 0x8, RZ ;  /* 0x0000000837037824 */ /* 0x000fca00078e00ff */
[----:B------:R-:W-:-:S05]  /*140e0*/  LEA R11, R52, R3, 0x5 ;  /* 0x00000003340b7211 */ /* 0x000fca00078e28ff */
[----:B------:R-:W-:Y:S01]  /*140f0*/  IMAD.WIDE R20, R11, 0x2, R20 ;  /* 0x000000020b147825 */ /* 0x000fe200078e0214 */
[----:B------:R-:W-:-:S04]  /*14100*/  SHF.R.S32.HI R14, RZ, 0x1f, R24 ;  /* 0x0000001fff0e7819 */ /* 0x000fc80000011418 */
[----:B------:R-:W-:-:S04]  /*14110*/  LEA.HI R14, R14, R24, RZ, 0x7 ;  /* 0x000000180e0e7211 */ /* 0x000fc800078f38ff */
[----:B------:R-:W-:-:S05]  /*14120*/  LOP3.LUT R14, R14, 0xffffff80, RZ, 0xc0, !PT ;  /* 0xffffff800e0e7812 */ /* 0x000fca00078ec0ff */
[----:B------:R-:W-:Y:S01]  /*14130*/  IMAD.IADD R14, R24, 0x1, -R14 ;  /* 0x00000001180e7824 */ /* 0x000fe200078e0a0e */
[C---:B------:R-:W-:Y:S02]  /*14140*/  IADD3 R25, P5, R20.reuse, 0x4800, RZ ;  /* 0x0000480014197810 */ /* 0x040fe40007fbe0ff */
[----:B------:R-:W-:Y:S02]  /*14150*/  IADD3 R29, P4, R20, 0x6000, RZ ;  /* 0x00006000141d7810 */ /* 0x000fe40007f9e0ff */
[----:B------:R-:W-:Y:S02]  /*14160*/  LOP3.LUT R24, R25, 0x180, RZ, 0xc0, !PT ;  /* 0x0000018019187812 */ /* 0x000fe400078ec0ff */
[----:B------:R-:W-:Y:S02]  /*14170*/  LOP3.LUT R28, R29, 0x180, RZ, 0xc0, !PT ;  /* 0x000001801d1c7812 */ /* 0x000fe400078ec0ff */
[----:B------:R-:W-:Y:S02]  /*14180*/  SHF.R.U64 R24, R24, 0x3, RZ ;  /* 0x0000000318187819 */ /* 0x000fe400000012ff */
[----:B------:R-:W-:-:S02]  /*14190*/  SHF.R.U64 R28, R28, 0x3, RZ ;  /* 0x000000031c1c7819 */ /* 0x000fc400000012ff */
[----:B------:R-:W-:Y:S01]  /*141a0*/  LOP3.LUT R24, R24, R25, RZ, 0x3c, !PT ;  /* 0x0000001918187212 */ /* 0x000fe200078e3cff */
[--C-:B------:R-:W-:Y:S01]  /*141b0*/  IMAD.X R25, RZ, RZ, R21.reuse, P5 ;  /* 0x000000ffff197224 */ /* 0x100fe200028e0615 */
[----:B------:R-:W-:Y:S01]  /*141c0*/  LOP3.LUT R28, R28, R29, RZ, 0x3c, !PT ;  /* 0x0000001d1c1c7212 */ /* 0x000fe200078e3cff */
[----:B------:R-:W-:Y:S01]  /*141d0*/  IMAD.X R29, RZ, RZ, R21, P4 ;  /* 0x000000ffff1d7224 */ /* 0x000fe200020e0615 */
[----:B------:R-:W-:Y:S01]  /*141e0*/  BSSY B1, `(.L_x_12452) ;  /* 0x0000081000017945 */ /* 0x000fe20003800000 */
[----:B---3--:R-:W-:Y:S02]  /*141f0*/  IMAD.IADD R15, R5, 0x1, R53 ;  /* 0x00000001050f7824 */ /* 0x008fe400078e0235 */
[----:B------:R-:W-:Y:S01]  /*14200*/  IMAD.WIDE.U32 R4, R54, UR4, R42 ;  /* 0x0000000436047c25 */ /* 0x000fe2000f8e002a */
[----:B------:R-:W-:-:S03]  /*14210*/  ULDC.64 UR4, c[0x0][0xb98] ;  /* 0x0002e60000047ab9 */ /* 0x000fc60000000a00 */
[----:B-1----:R-:W-:-:S04]  /*14220*/  @P1 IMAD.HI.U32 R6, R15, R6, RZ ;  /* 0x000000060f061227 */ /* 0x002fc800078e00ff */
[----:B------:R-:W-:Y:S01]  /*14230*/  IMAD.MOV.U32 R9, RZ, RZ, R15 ;  /* 0x000000ffff097224 */ /* 0x000fe200078e000f */
[----:B--2---:R-:W-:Y:S01]  /*14240*/  @P1 SHF.R.U32.HI R9, RZ, R27, R6 ;  /* 0x0000001bff091219 */ /* 0x004fe20000011606 */
[----:B------:R-:W-:-:S04]  /*14250*/  IMAD.IADD R5, R5, 0x1, R13 ;  /* 0x0000000105057824 */ /* 0x000fc800078e020d */
[----:B------:R-:W-:Y:S02]  /*14260*/  IMAD.MOV R13, RZ, RZ, -R9 ;  /* 0x000000ffff0d7224 */ /* 0x000fe400078e0a09 */
        /* <DEDUP_REMOVED lines=14> */
[----:B------:R-:W-:Y:S01]  /*14350*/  IMAD.IADD R5, R5, 0x1, R15 ;  /* 0x0000000105057824 */ /* 0x000fe200078e020f */
[----:B------:R-:W-:-:S04]  /*14360*/  IADD3 R9, P2, R20, 0x1800, RZ ;  /* 0x0000180014097810 */ /* 0x000fc80007f5e0ff */
[----:B------:R-:W-:Y:S02]  /*14370*/  LEA.HI.X R4, R4, UR5, R5, 0x2, P0 ;  /* 0x0000000504047c11 */ /* 0x000fe400080f1405 */
[----:B------:R-:W-:Y:S01]  /*14380*/  LOP3.LUT R8, R9, 0x180, RZ, 0xc0, !PT ;  /* 0x0000018009087812 */ /* 0x000fe200078ec0ff */
[----:B------:R-:W-:Y:S01]  /*14390*/  SHFL.IDX PT, R44, R6, RZ, 0x1c1f ;  /* 0x001c1fff062c7589 */ /* 0x000fe200000e0000 */
[----:B------:R-:W-:Y:S01]  /*143a0*/  IMAD.IADD R5, R10, 0x1, R53 ;  /* 0x000000010a057824 */ /* 0x000fe200078e0235 */
[----:B------:R-:W-:Y:S01]  /*143b0*/  IADD3 R13, P3, R20, 0x3000, RZ ;  /* 0x00003000140d7810 */ /* 0x000fe20007f7e0ff */
[----:B------:R-:W-:Y:S01]  /*143c0*/  ULDC.64 UR4, c[0x0][0xaa0] ;  /* 0x0002a80000047ab9 */ /* 0x000fe20000000a00 */
[----:B------:R-:W1:Y:S01]  /*143d0*/  SHFL.IDX PT, R45, R4, RZ, 0x1c1f ;  /* 0x001c1fff042d7589 */ /* 0x000e6200000e0000 */
[----:B------:R-:W-:-:S03]  /*143e0*/  SHF.R.U64 R8, R8, 0x3, RZ ;  /* 0x0000000308087819 */ /* 0x000fc600000012ff */
[----:B------:R-:W-:Y:S01]  /*143f0*/  SHFL.IDX PT, R46, R6, 0x1, 0x1c1f ;  /* 0x003c1f00062e7f89 */ /* 0x000fe200000e0000 */
[----:B------:R-:W-:-:S03]  /*14400*/  LOP3.LUT P0, RZ, R14, 0x3, RZ, 0xc0, !PT ;  /* 0x000000030eff7812 */ /* 0x000fc6000780c0ff */
[----:B------:R-:W2:Y:S01]  /*14410*/  SHFL.IDX PT, R47, R4, 0x1, 0x1c1f ;  /* 0x003c1f00042f7f89 */ /* 0x000ea200000e0000 */
[----:B------:R-:W-:Y:S01]  /*14420*/  LOP3.LUT R8, R8, R9, RZ, 0x3c, !PT ;  /* 0x0000000908087212 */ /* 0x000fe200078e3cff */
[----:B------:R-:W-:Y:S01]  /*14430*/  IMAD.X R9, RZ, RZ, R21, P2 ;  /* 0x000000ffff097224 */ /* 0x000fe200010e0615 */
[C---:B------:R-:W-:Y:S02]  /*14440*/  ISETP.GE.OR P2, PT, R5.reuse, R50, P0 ;  /* 0x000000320500720c */ /* 0x040fe40000746670 */
[----:B------:R-:W-:-:S04]  /*14450*/  IADD3 R5, R5, 0x8, RZ ;  /* 0x0000000805057810 */ /* 0x000fc80007ffe0ff */
[----:B------:R-:W-:Y:S02]  /*14460*/  ISETP.GE.OR P0, PT, R5, R50, P0 ;  /* 0x000000320500720c */ /* 0x000fe40000706670 */
[----:B------:R-:W-:-:S04]  /*14470*/  LOP3.LUT R12, R13, 0x180, RZ, 0xc0, !PT ;  /* 0x000001800d0c7812 */ /* 0x000fc800078ec0ff */
[----:B------:R-:W-:Y:S01]  /*14480*/  SHF.R.U64 R12, R12, 0x3, RZ ;  /* 0x000000030c0c7819 */ /* 0x000fe200000012ff */
[----:B-1----:R-:W-:Y:S03]  /*14490*/  @!P2 ST.E desc[UR38][R44.64], R40 ;  /* 0x000000282c00a985 */ /* 0x002fe6000c101926 */
[----:B------:R-:W-:Y:S01]  /*144a0*/  LOP3.LUT R12, R12, R13, RZ, 0x3c, !PT ;  /* 0x0000000d0c0c7212 */ /* 0x000fe200078e3cff */
[--C-:B------:R-:W-:Y:S01]  /*144b0*/  IMAD.X R13, RZ, RZ, R21.reuse, P3 ;  /* 0x000000ffff0d7224 */ /* 0x100fe200018e0615 */
[C---:B------:R-:W-:Y:S02]  /*144c0*/  IADD3 R7, P3, R20.reuse, 0x7800, RZ ;  /* 0x0000780014077810 */ /* 0x040fe40007f7e0ff */
[----:B------:R-:W-:Y:S01]  /*144d0*/  LOP3.LUT R11, R20, 0x180, RZ, 0xc0, !PT ;  /* 0x00000180140b7812 */ /* 0x000fe200078ec0ff */
[----:B--2---:R1:W-:Y:S01]  /*144e0*/  @!P0 ST.E desc[UR38][R46.64], R0 ;  /* 0x000000002e008985 */ /* 0x0043e2000c101926 */
[----:B------:R-:W-:Y:S01]  /*144f0*/  LOP3.LUT R4, R7, 0x180, RZ, 0xc0, !PT ;  /* 0x0000018007047812 */ /* 0x000fe200078ec0ff */
[----:B------:R-:W-:Y:S01]  /*14500*/  IMAD R43, R43, UR4, RZ ;  /* 0x000000042b2b7c24 */ /* 0x000fe2000f8e02ff */
[----:B------:R-:W-:Y:S01]  /*14510*/  SHF.R.U64 R11, R11, 0x3, RZ ;  /* 0x000000030b0b7819 */ /* 0x000fe200000012ff */
[----:B------:R-:W-:Y:S01]  /*14520*/  IMAD.X R37, RZ, RZ, R21, P3 ;  /* 0x000000ffff257224 */ /* 0x000fe200018e0615 */
[----:B------:R-:W-:Y:S01]  /*14530*/  SHF.R.U64 R4, R4, 0x3, RZ ;  /* 0x0000000304047819 */ /* 0x000fe200000012ff */
[----:B-1----:R-:W1:Y:S01]  /*14540*/  @P1 LDC R47, c[0x0][0xbf0] ;  /* 0x0002fc00ff2f1b82 */ /* 0x002e620000000800 */
[----:B------:R-:W-:Y:S01]  /*14550*/  LOP3.LUT R20, R11, R20, RZ, 0x3c, !PT ;  /* 0x000000140b147212 */ /* 0x000fe200078e3cff */
[----:B------:R-:W-:-:S02]  /*14560*/  IMAD R45, R42, UR5, R43 ;  /* 0x000000052a2d7c24 */ /* 0x000fc4000f8e022b */
[----:B------:R-:W-:Y:S01]  /*14570*/  IMAD R0, R55, 0x60, R52 ;  /* 0x0000006037007824 */ /* 0x000fe200078e0234 */
[----:B------:R-:W-:Y:S01]  /*14580*/  LOP3.LUT R36, R4, R7, RZ, 0x3c, !PT ;  /* 0x0000000704247212 */ /* 0x000fe200078e3cff */
[----:B------:R-:W-:Y:S01]  /*14590*/  IMAD.WIDE.U32 R42, R42, UR4, RZ ;  /* 0x000000042a2a7c25 */ /* 0x000fe2000f8e00ff */
[----:B------:R-:W-:Y:S01]  /*145a0*/  ULDC.64 UR4, c[0x0][0xae8] ;  /* 0x0002ba0000047ab9 */ /* 0x000fe20000000a00 */
[----:B------:R2:W5:Y:S01]  /*145b0*/  LD.E.128 R4, desc[UR38][R20.64] ;  /* 0x0000002614047980 */ /* 0x000562000c101d00 */
[----:B------:R-:W-:Y:S01]  /*145c0*/  IADD3 R40, R53, R0, RZ ;  /* 0x0000000035287210 */ /* 0x000fe20007ffe0ff */
[----:B------:R-:W-:Y:S02]  /*145d0*/  IMAD R41, R41, UR4, RZ ;  /* 0x0000000429297c24 */ /* 0x000fe4000f8e02ff */
[----:B------:R-:W5:Y:S02]  /*145e0*/  LD.E.128 R8, desc[UR38][R8.64] ;  /* 0x0000002608087980 */ /* 0x000f64000c101d00 */
[----:B------:R-:W-:-:S02]  /*145f0*/  IMAD R41, R54, UR5, R41 ;  /* 0x0000000536297c24 */ /* 0x000fc4000f8e0229 */
[----:B------:R-:W5:Y:S01]  /*14600*/  LD.E.128 R12, desc[UR38][R12.64] ;  /* 0x000000260c0c7980 */ /* 0x000f62000c101d00 */
[----:B--2---:R-:W-:Y:S02]  /*14610*/  IMAD.IADD R21, R43, 0x1, R45 ;  /* 0x000000012b157824 */ /* 0x004fe400078e022d */
[----:B------:R-:W-:Y:S01]  /*14620*/  IMAD.MOV.U32 R20, RZ, RZ, R42 ;  /* 0x000000ffff147224 */ /* 0x000fe200078e002a */
[----:B------:R-:W5:Y:S01]  /*14630*/  LD.E.128 R24, desc[UR38][R24.64] ;  /* 0x0000002618187980 */ /* 0x000f62000c101d00 */
[----:B0-----:R-:W-:-:S03]  /*14640*/  @P1 IMAD.HI.U32 R0, R40, R51, RZ ;  /* 0x0000003328001227 */ /* 0x001fc600078e00ff */
[----:B------:R-:W5:Y:S01]  /*14650*/  LD.E.128 R28, desc[UR38][R28.64] ;  /* 0x000000261c1c7980 */ /* 0x000f62000c101d00 */
[----:B------:R-:W-:Y:S01]  /*14660*/  IMAD.WIDE.U32 R20, R54, UR4, R20 ;  /* 0x0000000436147c25 */ /* 0x000fe2000f8e0014 */
[----:B------:R-:W-:Y:S02]  /*14670*/  ULDC.64 UR4, c[0x0][0xaf0] ;  /* 0x0002bc0000047ab9 */ /* 0x000fe40000000a00 */
[----:B------:R-:W5:Y:S01]  /*14680*/  LD.E.128 R36, desc[UR38][R36.64] ;  /* 0x0000002624247980 */ /* 0x000f62000c101d00 */
[----:B------:R-:W-:Y:S02]  /*14690*/  IMAD.IADD R21, R21, 0x1, R41 ;  /* 0x0000000115157824 */ /* 0x000fe400078e0229 */
[----:B------:R-:W-:Y:S01]  /*146a0*/  IMAD.MOV.U32 R41, RZ, RZ, R40 ;  /* 0x000000ffff297224 */ /* 0x000fe200078e0028 */
[----:B-1----:R-:W-:Y:S01]  /*146b0*/  @P1 SHF.R.U32.HI R41, RZ, R47, R0 ;  /* 0x0000002fff291219 */ /* 0x002fe20000011600 */
[----:B------:R-:W-:Y:S01]  /*146c0*/  IMAD R48, R48, UR4, RZ ;  /* 0x0000000430307c24 */ /* 0x000fe2000f8e02ff */
[----:B------:R-:W-:Y:S01]  /*146d0*/  @!PT LDS RZ, [RZ] ;  /* 0x00000000fffff984 */ /* 0x000fe20000000800 */
[----:B------:R-:W-:Y:S01]  /*146e0*/  @!PT LDS RZ, [RZ] ;  /* 0x00000000fffff984 */ /* 0x000fe20000000800 */
[----:B------:R-:W-:Y:S01]  /*146f0*/  @!PT LDS RZ, [RZ] ;  /* 0x00000000fffff984 */ /* 0x000fe20000000800 */
[----:B------:R-:W-:Y:S01]  /*14700*/  @!PT LDS RZ, [RZ] ;  /* 0x00000000fffff984 */ /* 0x000fe20000000800 */
[----:B------:R0:W-:Y:S06]  /*14710*/  MEMBAR.ALL.CTA ;  /* 0x0000000000007992 */ /* 0x0001ec0000008000 */
[----:B0-----:R-:W0:Y:S01]  /*14720*/  FENCE.VIEW.ASYNC.S ;  /* 0x00000000000073c6 */ /* 0x001e220000000000 */
        /* <DEDUP_REMOVED lines=19> */
[----:B------:R-:W-:-:S05]  /*14860*/  IMAD.IADD R21, R21, 0x1, R41 ;  /* 0x0000000115157824 */ /* 0x000fca00078e0229 */
[----:B------:R-:W-:Y:S02]  /*14870*/  LEA.HI.X R46, R20, UR5, R21, 0x1, P0 ;  /* 0x00000005142e7c11 */ /* 0x000fe400080f0c15 */
[----:B------:R-:W-:Y:S02]  /*14880*/  ISETP.GE.AND P0, PT, R47, R50, PT ;  /* 0x000000322f00720c */ /* 0x000fe40003f06270 */
[----:B------:R-:W-:Y:S01]  /*14890*/  IADD3 R0, R2, 0x2d820, RZ ;  /* 0x0002d82002007810 */ /* 0x000fe20007ffe0ff */
[----:B------:R-:W-:-:S03]  /*148a0*/  VIADD R49, R3, 0x20 ;  /* 0x0000002003317836 */ /* 0x000fc60000000000 */
[----:B------:R-:W-:Y:S01]  /*148b0*/  PRMT R0, RZ, 0x654, R0 ;  /* 0x00000654ff007816 */ /* 0x000fe20000000000 */
[----:B------:R-:W-:Y:S01]  /*148c0*/  VIADD R51, R3, 0x40 ;  /* 0x0000004003337836 */ /* 0x000fe20000000000 */
[----:B0-----:R0:W1:Y:S02]  /*148d0*/  SHFL.IDX PT, R40, R32, RZ, 0x1c1f ;  /* 0x001c1fff20287589 */ /* 0x00106400000e0000 */
[----:B------:R2:W-:Y:S02]  /*148e0*/  SYNCS.ARRIVE.TRANS64.RED.A1T0 RZ, [R0+URZ], RZ ;  /* 0x000000ff00ff79a7 */ /* 0x0005e4000810043f */
[----:B------:R0:W3:Y:S01]  /*148f0*/  SHFL.IDX PT, R41, R46, RZ, 0x1c1f ;  /* 0x001c1fff2e297589 */ /* 0x0000e200000e0000 */
[----:B------:R-:W-:Y:S02]  /*14900*/  SHF.R.S32.HI R48, RZ, 0x1f, R51 ;  /* 0x0000001fff307819 */ /* 0x000fe40000011433 */
[----:B--2---:R-:W-:Y:S01]  /*14910*/  SHF.R.S32.HI R0, RZ, 0x1f, R49 ;  /* 0x0000001fff007819 */ /* 0x004fe20000011431 */
[----:B------:R-:W-:Y:S06]  /*14920*/  @P0 BRA `(.L_x_12453) ;  /* 0x0000000000300947 */ /* 0x000fec0003800000 */
[----:B------:R-:W-:Y:S02]  /*14930*/  ULDC UR4, c[0x0][0xac8] ;  /* 0x0002b20000047ab9 */ /* 0x000fe40000000800 */
[----:B------:R-:W-:Y:S02]  /*14940*/  ISETP.GE.AND P1, PT, R49, UR4, PT ;  /* 0x0000000431007c0c */ /* 0x000fe4000bf26270 */
[----:B------:R-:W-:Y:S02]  /*14950*/  ISETP.GE.AND P2, PT, R51, UR4, PT ;  /* 0x0000000433007c0c */ /* 0x000fe4000bf46270 */
[----:B------:R-:W-:-:S09]  /*14960*/  ISETP.GE.AND P0, PT, R3, UR4, PT ;  /* 0x0000000403007c0c */ /* 0x000fd2000bf06270 */
[-C--:B-1----:R-:W-:Y:S02]  /*14970*/  @!P1 LEA R42, P3, R49, R40.reuse, 0x1 ;  /* 0x00000028312a9211 */ /* 0x082fe400078608ff */
[----:B------:R-:W-:Y:S02]  /*14980*/  @!P2 LEA R44, P4, R51, R40, 0x1 ;  /* 0x00000028332ca211 */ /* 0x000fe400078808ff */
[----:B---3--:R-:W-:Y:S01]  /*14990*/  @!P0 IMAD.WIDE R20, R3, 0x2, R40 ;  /* 0x0000000203148825 */ /* 0x008fe200078e0228 */
[-C--:B------:R-:W-:Y:S02]  /*149a0*/  @!P1 LEA.HI.X R43, R49, R41.reuse, R0, 0x1, P3 ;  /* 0x00000029312b9211 */ /* 0x080fe400018f0c00 */
[----:B------:R-:W-:Y:S02]  /*149b0*/  @!P2 LEA.HI.X R45, R51, R41, R48, 0x1, P4 ;  /* 0x00000029332da211 */ /* 0x000fe400020f0c30 */
[----:B-----5:R2:W-:Y:S04]  /*149c0*/  @!P0 ST.E.128 desc[UR38][R20.64], R4 ;  /* 0x0000000414008985 */ /* 0x0205e8000c101d26 */
[----:B------:R2:W-:Y:S04]  /*149d0*/  @!P1 ST.E.128 desc[UR38][R42.64], R12 ;  /* 0x0000000c2a009985 */ /* 0x0005e8000c101d26 */
[----:B------:R2:W-:Y:S02]  /*149e0*/  @!P2 ST.E.128 desc[UR38][R44.64], R28 ;  /* 0x0000001c2c00a985 */ /* 0x0005e4000c101d26 */
.L_x_12453:
[----:B------:R-:W-:Y:S05]  /*149f0*/  BSYNC B1 ;  /* 0x0000000000017941 */ /* 0x000fea0003800000 */
.L_x_12452:
[----:B--2--5:R-:W-:Y:S01]  /*14a00*/  VIADD R5, R47, 0x60 ;  /* 0x000000602f057836 */ /* 0x024fe20000000000 */
[----:B------:R2:W4:Y:S04]  /*14a10*/  SHFL.IDX PT, R7, R46, 0x1, 0x1c1f ;  /* 0x003c1f002e077f89 */ /* 0x00052800000e0000 */
[----:B------:R-:W-:Y:S01]  /*14a20*/  ISETP.GE.AND P0, PT, R5, R50, PT ;  /* 0x000000320500720c */ /* 0x000fe20003f06270 */
[----:B------:R2:W0:-:S12]  /*14a30*/  SHFL.IDX PT, R6, R32, 0x1, 0x1c1f ;  /* 0x003c1f0020067f89 */ /* 0x00041800000e0000 */
[----:B--2---:R-:W-:Y:S05]  /*14a40*/  @P0 BRA `(.L_x_12454) ;  /* 0x0000000800e00947 */ /* 0x004fea0003800000 */
        /* <DEDUP_REMOVED lines=10> */
[----:B--2---:R-:W-:-:S04]  /*14af0*/  LEA R4, P0, R51, R6, 0x1 ;  /* 0x0000000633047211 */ /* 0x004fc800078008ff */
[----:B------:R-:W-:-:S05]  /*14b00*/  LEA.HI.X R5, R51, R7, R48, 0x1, P0 ;  /* 0x0000000733057211 */ /* 0x000fca00000f0c30 */
[----:B------:R0:W-:Y:S01]  /*14b10*/  ST.E.128 desc[UR38][R4.64], R36 ;  /* 0x0000002404007985 */ /* 0x0001e2000c101d26 */
[----:B------:R-:W-:Y:S05]  /*14b20*/  BRA `(.L_x_12454) ;  /* 0x0000000800a87947 */ /* 0x000fea0003800000 */
.L_x_12450:
[----:B------:R-:W3:Y:S01]  /*14b30*/  LDL R9, [R1+0x6c] ;  /* 0x00006c0001097983 */ /* 0x000ee20000100800 */
[----:B------:R-:W-:Y:S01]  /*14b40*/  ULDC.64 UR4, c[0x0][0xc00] ;  /* 0x0003000000047ab9 */ /* 0x000fe20000000a00 */
[----:B------:R-:W-:Y:S01]  /*14b50*/  IMAD.MOV.U32 R0, RZ, RZ, RZ ;  /* 0x000000ffff007224 */ /* 0x000fe200078e00ff */
[----:B------:R-:W-:Y:S01]  /*14b60*/  ISETP.NE.U32.AND P0, PT, RZ, UR4, PT ;  /* 0x00000004ff007c0c */ /* 0x000fe2000bf05070 */
[----:B------:R-:W4:Y:S03]  /*14b70*/  LDC R25, c[0x0][0xbe8] ;  /* 0x0002fa00ff197b82 */ /* 0x000f260000000800 */
[----:B------:R-:W-:Y:S01]  /*14b80*/  ISETP.NE.AND.EX P0, PT, RZ, UR5, PT, P0 ;  /* 0x00000005ff007c0c */ /* 0x000fe2000bf05300 */
        /* <DEDUP_REMOVED lines=8> */
[----:B------:R-:W-:Y:S01]  /*14c10*/  ISETP.NE.AND.EX P1, PT, RZ, UR5, PT, P1 ;  /* 0x00000005ff007c0c */ /* 0x000fe2000bf25310 */
[----:B------:R-:W2:-:S12]  /*14c20*/  S2R R10, SR_TID.X ;  /* 0x00000000000a7919 */ /* 0x000e980000002100 */
[----:B------:R-:W-:Y:S01]  /*14c30*/  @P1 IADD3 R6, P2, R6, UR4, RZ ;  /* 0x0000000406061c10 */ /* 0x000fe2000ff5e0ff */
[----:B------:R-:W-:Y:S02]  /*14c40*/  ULDC UR4, c[0x0][0xa88] ;  /* 0x0002a20000047ab9 */ /* 0x000fe40000000800 */
[----:B------:R-:W-:Y:S02]  /*14c50*/  MOV R8, UR4 ;  /* 0x0000000400087c02 */ /* 0x000fe40008000f00 */
[----:B------:R-:W-:-:S05]  /*14c60*/  @P1 IADD3.X R7, R3, UR5, RZ, P2, !PT ;  /* 0x0000000503071c10 */ /* 0x000fca00097fe4ff */
[----:B------:R3:W5:Y:S01]  /*14c70*/  @P1 LDG.E R8, desc[UR38][R6.64] ;  /* 0x0000002606081981 */ /* 0x000762000c1e1900 */
[----:B----4-:R-:W-:Y:S01]  /*14c80*/  ISETP.NE.AND P2, PT, R25, 0x1, PT ;  /* 0x000000011900780c */ /* 0x010fe20003f45270 */
[----:B--2---:R-:W-:-:S12]  /*14c90*/  VIADD R29, R10, 0xffffff80 ;  /* 0xffffff800a1d7836 */ /* 0x004fd80000000000 */
[----:B------:R-:W2:Y:S01]  /*14ca0*/  @P2 LDC R20, c[0x0][0xbec] ;  /* 0x0002fb00ff142b82 */ /* 0x000ea20000000800 */
[----:B------:R-:W-:-:S07]  /*14cb0*/  ISETP.GE.AND P3, PT, R29, 0xc0, PT ;  /* 0x000000c01d00780c */ /* 0x000fce0003f66270 */
[----:B------:R-:W4:Y:S01]  /*14cc0*/  @P2 LDC R27, c[0x0][0xbf0] ;  /* 0x0002fc00ff1b2b82 */ /* 0x000f220000000800 */
[----:B---3--:R-:W-:Y:S05]  /*14cd0*/  @P1 BRA `(.L_x_12455) ;  /* 0x0000000000101947 */ /* 0x008fea0003800000 */
[----:B------:R-:W-:Y:S05]  /*14ce0*/  @!P0 BRA `(.L_x_12455) ;  /* 0x00000000000c8947 */ /* 0x000fea0003800000 */
[----:B------:R-:W3:Y:S04]  /*14cf0*/  LDG.E R3, desc[UR38][R4.64] ;  /* 0x0000002604037981 */ /* 0x000ee8000c1e1900 */
[----:B-----5:R-:W3:Y:S02]  /*14d00*/  LDG.E R8, desc[UR38][R4.64+0x4] ;  /* 0x0000042604087981 */ /* 0x020ee4000c1e1900 */
[----:B---3--:R-:W-:-:S07]  /*14d10*/  IMAD.IADD R8, R8, 0x1, -R3 ;  /* 0x0000000108087824 */ /* 0x008fce00078e0a03 */
.L_x_12455:
[----:B------:R-:W3:Y:S04]  /*14d20*/  LDL R28, [R1+0x70] ;  /* 0x00007000011c7983 */ /* 0x000ee80000100800 */
[----:B------:R0:W5:Y:S01]  /*14d30*/  LDL R26, [R1+0x54] ;  /* 0x00005400011a7983 */ /* 0x0001620000100800 */
[----:B------:R-:W-:Y:S01]  /*14d40*/  BSSY B1, `(.L_x_12456) ;  /* 0x000002c000017945 */ /* 0x000fe20003800000 */
[----:B------:R-:W-:Y:S02]  /*14d50*/  SEL R13, R9, RZ, !P0 ;  /* 0x000000ff090d7207 */ /* 0x000fe40004000000 */
[----:B------:R-:W-:Y:S02]  /*14d60*/  SEL R14, R14, RZ, !P0 ;  /* 0x000000ff0e0e7207 */ /* 0x000fe40004000000 */
[----:B-----5:R-:W-:-:S02]  /*14d70*/  SHF.R.S32.HI R11, RZ, 0x1f, R0 ;  /* 0x0000001fff0b7819 */ /* 0x020fc40000011400 */
[----:B---3--:R-:W-:Y:S01]  /*14d80*/  SHF.R.S32.HI R12, RZ, 0x1f, R28 ;  /* 0x0000001fff0c7819 */ /* 0x008fe2000001141c */
[----:B0-----:R-:W-:Y:S06]  /*14d90*/  @P3 BRA `(.L_x_12457) ;  /* 0x0000000000983947 */ /* 0x001fec0003800000 */
[----:B------:R-:W0:Y:S01]  /*14da0*/  LDC R9, c[0x0][0xbe8] ;  /* 0x0002fa00ff097b82 */ /* 0x000e220000000800 */
[----:B------:R-:W-:Y:S01]  /*14db0*/  IADD3 R10, R26, -0x80, R10 ;  /* 0xffffff801a0a7810 */ /* 0x000fe20007ffe00a */
        /* <DEDUP_REMOVED lines=36> */
.L_x_12457:
[----:B------:R-:W-:Y:S05]  /*15000*/  BSYNC B1 ;  /* 0x0000000000017941 */ /* 0x000fea0003800000 */
.L_x_12456:
        /* <DEDUP_REMOVED lines=15> */
[----:B------:R-:W-:Y:S02]  /*15100*/  IMAD.IADD R9, R26, 0x1, R0 ;  /* 0x000000011a097824 */ /* 0x000fe400078e0200 */
[----:B------:R-:W-:-:S02]  /*15110*/  IMAD R7, R28, UR5, R6 ;  /* 0x000000051c077c24 */ /* 0x000fc4000f8e0206 */
[----:B------:R-:W-:Y:S01]  /*15120*/  IMAD.WIDE.U32 R4, R28, UR4, R4 ;  /* 0x000000041c047c25 */ /* 0x000fe2000f8e0004 */
[----:B------:R-:W-:-:S03]  /*15130*/  ULDC.64 UR4, c[0x0][0xaf0] ;  /* 0x0002bc0000047ab9 */ /* 0x000fc60000000a00 */
[----:B--2---:R-:W-:Y:S01]  /*15140*/  @P2 IMAD.HI.U32 R0, R9, R20, RZ ;  /* 0x0000001409002227 */ /* 0x004fe200078e00ff */
[----:B------:R-:W-:-:S03]  /*15150*/  IADD3 R5, R5, R7, RZ ;  /* 0x0000000705057210 */ /* 0x000fc60007ffe0ff */
[----:B------:R-:W-:Y:S01]  /*15160*/  IMAD.MOV.U32 R3, RZ, RZ, R9 ;  /* 0x000000ffff037224 */ /* 0x000fe200078e0009 */
[----:B----4-:R-:W-:Y:S01]  /*15170*/  @P2 SHF.R.U32.HI R3, RZ, R27, R0 ;  /* 0x0000001bff032219 */ /* 0x010fe20000011600 */
        /* <DEDUP_REMOVED lines=18> */
[----:B------:R-:W-:Y:S01]  /*152a0*/  IMAD.SHL.U32 R9, R10, 0x8, RZ ;  /* 0x000000080a097824 */ /* 0x000fe200078e00ff */
[C---:B------:R-:W-:Y:S01]  /*152b0*/  LEA R0, P0, R4.reuse, UR4, 0x1 ;  /* 0x0000000404007c11 */ /* 0x040fe2000f8008ff */
[----:B------:R-:W-:Y:S01]  /*152c0*/  UMOV UR4, 0xffffffff ;  /* 0xffffffff00047882 */ /* 0x000fe20000000000 */
[----:B------:R-:W-:Y:S01]  /*152d0*/  IADD3 R3, R5, R3, RZ ;  /* 0x0000000305037210 */ /* 0x000fe20007ffe0ff */
[C---:B------:R-:W-:Y:S02]  /*152e0*/  VIADD R7, R9.reuse, 0x40 ;  /* 0x0000004009077836 */ /* 0x040fe40000000000 */
[----:B------:R-:W-:Y:S01]  /*152f0*/  VIADD R20, R9, 0x20 ;  /* 0x0000002009147836 */ /* 0x000fe20000000000 */
[----:B------:R-:W-:Y:S02]  /*15300*/  LEA.HI.X R4, R4, UR5, R3, 0x1, P0 ;  /* 0x0000000504047c11 */ /* 0x000fe400080f0c03 */
[----:B------:R-:W-:-:S02]  /*15310*/  SHF.R.S32.HI R10, RZ, 0x1f, R7 ;  /* 0x0000001fff0a7819 */ /* 0x000fc40000011407 */
[----:B------:R-:W-:Y:S01]  /*15320*/  SHF.R.S32.HI R21, RZ, 0x1f, R20 ;  /* 0x0000001fff157819 */ /* 0x000fe20000011414 */
[----:B------:R-:W-:Y:S06]  /*15330*/  BRA.DIV UR4, `(.L_x_12458) ;  /* 0x0000007e04747947 */ /* 0x000fec000b800000 */
[----:B------:R0:W2:Y:S04]  /*15340*/  SHFL.IDX PT, R3, R4, RZ, 0x1c1f ;  /* 0x001c1fff04037589 */ /* 0x0000a800000e0000 */
[----:B------:R0:W3:Y:S02]  /*15350*/  SHFL.IDX PT, R14, R0, RZ, 0x1c1f ;  /* 0x001c1fff000e7589 */ /* 0x0000e400000e0000 */
.L_x_12620:
        /* <DEDUP_REMOVED lines=18> */
.L_x_12460:
[----:B------:R-:W-:Y:S05]  /*15480*/  BSYNC B1 ;  /* 0x0000000000017941 */ /* 0x000fea0003800000 */
.L_x_12459:
[----:B------:R-:W-:-:S03]  /*15490*/  UMOV UR4, 0xffffffff ;  /* 0xffffffff00047882 */ /* 0x000fc60000000000 */
[----:B------:R-:W-:Y:S05]  /*154a0*/  BRA.DIV UR4, `(.L_x_12461) ;  /* 0x0000007e044c7947 */ /* 0x000fea000b800000 */
[----:B--2---:R2:W0:Y:S04]  /*154b0*/  SHFL.IDX PT, R3, R4, 0x1, 0x1c1f ;  /* 0x003c1f0004037f89 */ /* 0x00442800000e0000 */
[----:B---3--:R2:W3:Y:S02]  /*154c0*/  SHFL.IDX PT, R14, R0, 0x1, 0x1c1f ;  /* 0x003c1f00000e7f89 */ /* 0x0084e400000e0000 */
.L_x_12624:
        /* <DEDUP_REMOVED lines=16> */
.L_x_12454:
[----:B------:R-:W-:Y:S05]  /*155d0*/  BSYNC B0 ;  /* 0x0000000000007941 */ /* 0x000fea0003800000 */
.L_x_12449:
[----:B------:R-:W-:Y:S02]  /*155e0*/  ULDC UR4, c[0x0][0xc3c] ;  /* 0x00030f0000047ab9 */ /* 0x000fe40000000800 */
[----:B-1----:R-:W-:-:S13]  /*155f0*/  ISETP.GE.AND P0, PT, R35, UR4, PT ;  /* 0x0000000423007c0c */ /* 0x002fda000bf06270 */
[----:B------:R-:W-:Y:S05]  /*15600*/  @!P0 BRA `(.L_x_12462) ;  /* 0xfffffebc009c8947 */ /* 0x000fea000383ffff */
[----:B------:R-:W-:Y:S05]  /*15610*/  BRA `(.L_x_12307) ;  /* 0x0000006c00c47947 */ /* 0x000fea0003800000 */
.L_x_12305:
        /* <DEDUP_REMOVED lines=16> */
.L_x_12463:
        /* <DEDUP_REMOVED lines=42> */
.L_x_12469:
        /* <DEDUP_REMOVED lines=12> */
.L_x_12468:
[----:B------:R-:W-:Y:S05]  /*15a80*/  BSYNC B0 ;  /* 0x0000000000007941 */ /* 0x000fea0003800000 */
.L_x_12467:
        /* <DEDUP_REMOVED lines=21> */
.L_x_12465:
        /* <DEDUP_REMOVED lines=19> */
[----:B------:R-:W-:-:S05]  /*15d10*/  IADD3 R9, R15, -0x1, RZ ;  /* 0xffffffff0f097810 */ /* 0x000fca0007ffe0ff */
[----:B------:R0:W1:Y:S02]  /*15d20*/  SHFL.IDX PT, R16, R6, R9, 0x1f ;  /* 0x00001f0906107589 */ /* 0x00006400000e0000 */
.L_x_12470:
        /* <DEDUP_REMOVED lines=38> */
[----:B------:R-:W-:-:S03]  /*15f90*/  MOV R9, R11 ;  /* 0x0000000b00097202 */ /* 0x000fc60000000f00 */
        /* <DEDUP_REMOVED lines=13> */
[----:B------:R-:W-:Y:S02]  /*16070*/  @!P1 LOP3.LUT R2, RZ, R7, RZ, 0x33, !PT ;  /* 0x00000007ff029212 */ /* 0x000fe400078e33ff */
[----:B------:R-:W-:Y:S02]  /*16080*/  IADD3 R7, -R7, RZ, RZ ;  /* 0x000000ff07077210 */ /* 0x000fe40007ffe1ff */
[----:B------:R-:W-:-:S03]  /*16090*/  LOP3.LUT R17, RZ, R2, RZ, 0x33, !PT ;  /* 0x00000002ff117212 */ /* 0x000fc600078e33ff */
[----:B------:R-:W-:Y:S02]  /*160a0*/  IMAD R18, R2, R7, R3 ;  /* 0x0000000702127224 */ /* 0x000fe400078e0203 */
[----:B------:R-:W-:Y:S01]  /*160b0*/  IMAD.IADD R17, R0, 0x1, R17 ;  /* 0x0000000100117824 */ /* 0x000fe200078e0211 */
[----:B------:R-:W-:Y:S06]  /*160c0*/  BRA `(.L_x_12471) ;  /* 0x00000000000c7947 */ /* 0x000fec0003800000 */
.L_x_12466:
[----:B------:R-:W-:Y:S02]  /*160d0*/  IMAD.MOV.U32 R17, RZ, RZ, RZ ;  /* 0x000000ffff117224 */ /* 0x000fe400078e00ff */
[----:B------:R-:W-:Y:S02]  /*160e0*/  IMAD.U32 R16, RZ, RZ, UR6 ;  /* 0x00000006ff107e24 */ /* 0x000fe4000f8e00ff */
[----:B------:R-:W-:-:S07]  /*160f0*/  IMAD.MOV.U32 R18, RZ, RZ, RZ ;  /* 0x000000ffff127224 */ /* 0x000fce00078e00ff */
.L_x_12471:
[----:B------:R-:W-:-:S13]  /*16100*/  ISETP.NE.AND P0, PT, R5, RZ, PT ;  /* 0x000000ff0500720c */ /* 0x000fda0003f05270 */
[----:B------:R-:W0:Y:S01]  /*16110*/  @!P0 S2R R3, SR_CgaCtaId ;  /* 0x0000000000038919 */ /* 0x000e220000008800 */
[----:B------:R-:W-:-:S04]  /*16120*/  @!P0 MOV R0, 0x400 ;  /* 0x0000040000008802 */ /* 0x000fc80000000f00 */
[----:B0-----:R-:W-:-:S05]  /*16130*/  @!P0 LEA R0, R3, R0, 0x18 ;  /* 0x0000000003008211 */ /* 0x001fca00078ec0ff */
[----:B------:R0:W-:Y:S01]  /*16140*/  @!P0 STS.128 [R0+0x2d8d0], R16 ;  /* 0x02d8d01000008388 */ /* 0x0001e20000000c00 */
[----:B------:R-:W-:Y:S06]  /*16150*/  BAR.ARV 0x5, 0x200 ;  /* 0x0148000000007b1d */ /* 0x000fec0000002000 */
.L_x_12464:
[----:B0-----:R-:W-:Y:S01]  /*16160*/  IMAD.MOV.U32 R0, RZ, RZ, 0x1 ;  /* 0x00000001ff007424 */ /* 0x001fe200078e00ff */
[----:B------:R-:W-:Y:S01]  /*16170*/  ULDC UR4, c[0x0][0xc3c] ;  /* 0x00030f0000047ab9 */ /* 0x000fe20000000800 */
[----:B------:R-:W-:Y:S01]  /*16180*/  IMAD.MOV.U32 R26, RZ, RZ, RZ ;  /* 0x000000ffff1a7224 */ /* 0x000fe200078e00ff */
[----:B-1----:R-:W-:Y:S02]  /*16190*/  ISETP.GE.AND P0, PT, R19, UR4, PT ;  /* 0x0000000413007c0c */ /* 0x002fe4000bf06270 */
        /* <DEDUP_REMOVED lines=13> */
[----:B------:R-:W-:Y:S02]  /*16270*/  MOV R22, UR4 ;  /* 0x0000000400167c02 */ /* 0x000fe40008000f00 */
[C---:B-1----:R-:W-:Y:S02]  /*16280*/  LOP3.LUT R6, R7.reuse, 0x7f, RZ, 0xc0, !PT ;  /* 0x0000007f07067812 */ /* 0x042fe400078ec0ff */
[----:B0-----:R-:W-:-:S03]  /*16290*/  SHF.L.U32 R0, R7, 0x3, RZ ;  /* 0x0000000307007819 */ /* 0x001fc600000006ff */
        /* <DEDUP_REMOVED lines=13> */
[----:B------:R0:W-:Y:S04]  /*16370*/  STL [R1+0x4], R4 ;  /* 0x0000040401007387 */ /* 0x0001e80000100800 */
[----:B------:R1:W-:Y:S04]  /*16380*/  STL [R1+0x48], RZ ;  /* 0x000048ff01007387 */ /* 0x0003e80000100800 */
[----:B------:R1:W-:Y:S01]  /*16390*/  STL [R1], R6 ;  /* 0x0000000601007387 */ /* 0x0003e20000100800 */
[----:B0-----:R-:W-:Y:S02]  /*163a0*/  LOP3.LUT R4, R3, R2, RZ, 0xfc, !PT ;  /* 0x0000000203047212 */ /* 0x001fe400078efcff */
[----:B------:R-:W-:-:S02]  /*163b0*/  LOP3.LUT R3, R0, 0x20, RZ, 0xfc, !PT ;  /* 0x0000002000037812 */ /* 0x000fc400078efcff */
[----:B------:R-:W-:Y:S01]  /*163c0*/  LOP3.LUT R2, R0, 0x40, RZ, 0xfc, !PT ;  /* 0x0000004000027812 */ /* 0x000fe200078efcff */
[----:B------:R-:W-:-:S05]  /*163d0*/  IMAD R0, R5, 0x2, R22 ;  /* 0x0000000205007824 */ /* 0x000fca00078e0216 */
[----:B------:R1:W-:Y:S02]  /*163e0*/  STL [R1+0x30], R0 ;  /* 0x0000300001007387 */ /* 0x0003e40000100800 */
.L_x_12573:
[----:B0-----:R-:W0:Y:S02]  /*163f0*/  LDC.64 R2, c[0x0][0xc88] ;  /* 0x00032200ff027b82 */ /* 0x001e240000000a00 */
[----:B0-----:R-:W-:-:S05]  /*16400*/  IMAD.WIDE R2, R19, 0x4, R2 ;  /* 0x0000000413027825 */ /* 0x001fca00078e0202 */
[----:B--2---:R-:W2:Y:S01]  /*16410*/  LDG.E R29, desc[UR38][R2.64] ;  /* 0x00000026021d7981 */ /* 0x004ea2000c1e1900 */
[----:B------:R-:W-:Y:S05]  /*16420*/  YIELD ;  /* 0x0000000000007946 */ /* 0x000fea0003800000 */
[----:B------:R-:W-:Y:S01]  /*16430*/  ULDC.64 UR4, c[0x0][0xa28] ;  /* 0x00028a0000047ab9 */ /* 0x000fe20000000a00 */
[----:B------:R-:W-:Y:S01]  /*16440*/  IMAD.MOV.U32 R10, RZ, RZ, RZ ;  /* 0x000000ffff0a7224 */ /* 0x000fe200078e00ff */
[----:B------:R-:W-:Y:S01]  /*16450*/  ISETP.NE.U32.AND P0, PT, RZ, UR4, PT ;  /* 0x00000004ff007c0c */ /* 0x000fe2000bf05070 */
[----:B-1----:R-:W-:Y:S01]  /*16460*/  IMAD.MOV.U32 R6, RZ, RZ, RZ ;  /* 0x000000ffff067224 */ /* 0x002fe200078e00ff */
[----:B------:R-:W-:Y:S01]  /*16470*/  ULDC.64 UR8, c[0x0][0xa18] ;  /* 0x0002860000087ab9 */ /* 0x000fe20000000a00 */
[----:B------:R-:W-:Y:S01]  /*16480*/  ULDC.64 UR6, c[0x0][0xa10] ;  /* 0x0002840000067ab9 */ /* 0x000fe20000000a00 */
[----:B------:R-:W-:-:S02]  /*16490*/  ISETP.NE.AND.EX P0, PT, RZ, UR5, PT, P0 ;  /* 0x00000005ff007c0c */ /* 0x000fc4000bf05300 */
        /* <DEDUP_REMOVED lines=20> */
[----:B------:R-:W-:Y:S01]  /*165e0*/  IADD3.X R5, R25, UR7, RZ, P4, !PT ;  /* 0x0000000719057c10 */ /* 0x000fe2000a7fe4ff */
[----:B------:R-:W-:Y:S01]  /*165f0*/  IMAD.U32 R8, RZ, RZ, UR4 ;  /* 0x00000004ff087e24 */ /* 0x000fe2000f8e00ff */
[----:B------:R-:W-:-:S03]  /*16600*/  ULDC.64 UR4, c[0x0][0x418] ;  /* 0x0001060000047ab9 */ /* 0x000fc60000000a00 */
        /* <DEDUP_REMOVED lines=12> */
[----:B0-----:R-:W-:Y:S02]  /*166d0*/  IMAD.U32 R6, RZ, RZ, UR5 ;  /* 0x00000005ff067e24 */ /* 0x001fe4000f8e00ff */
[----:B------:R-:W-:Y:S01]  /*166e0*/  IMAD.U32 R7, RZ, RZ, UR4 ;  /* 0x00000004ff077e24 */ /* 0x000fe2000f8e00ff */
[----:B---3--:R0:W-:Y:S04]  /*166f0*/  STL [R1+0x40], R8 ;  /* 0x0000400801007387 */ /* 0x0081e80000100800 */
[----:B--2---:R0:W-:Y:S01]  /*16700*/  STL [R1+0x28], R10 ;  /* 0x0000280a01007387 */ /* 0x0041e20000100800 */
[----:B------:R-:W-:Y:S01]  /*16710*/  MOV R9, R8 ;  /* 0x0000000800097202 */ /* 0x000fe20000000f00 */
[----:B------:R-:W-:Y:S06]  /*16720*/  @P2 BRA `(.L_x_12473) ;  /* 0x0000000000142947 */ /* 0x000fec0003800000 */
[----:B------:R-:W-:Y:S05]  /*16730*/  @!P0 BRA `(.L_x_12473) ;  /* 0x0000000000108947 */ /* 0x000fea0003800000 */
[----:B0-----:R-:W2:Y:S04]  /*16740*/  LDG.E R8, desc[UR38][R2.64] ;  /* 0x0000002602087981 */ /* 0x001ea8000c1e1900 */
[----:B------:R-:W2:Y:S02]  /*16750*/  LDG.E R2, desc[UR38][R2.64+0x4] ;  /* 0x0000042602027981 */ /* 0x000ea4000c1e1900 */
[----:B--2---:R-:W-:-:S05]  /*16760*/  IMAD.IADD R9, R2, 0x1, -R8 ;  /* 0x0000000102097824 */ /* 0x004fca00078e0a08 */
[----:B------:R1:W-:Y:S02]  /*16770*/  STL [R1+0x40], R9 ;  /* 0x0000400901007387 */ /* 0x0003e40000100800 */
.L_x_12473:
[----:B0-----:R-:W-:Y:S01]  /*16780*/  IMAD.MOV.U32 R8, RZ, RZ, R29 ;  /* 0x000000ffff087224 */ /* 0x001fe200078e001d */
[----:B------:R-:W-:Y:S02]  /*16790*/  ULDC.64 UR4, c[0x0][0xa20] ;  /* 0x0002880000047ab9 */ /* 0x000fe40000000a00 */
[----:B------:R-:W-:Y:S02]  /*167a0*/  ISETP.NE.U32.AND P0, PT, RZ, UR4, PT ;  /* 0x00000004ff007c0c */ /* 0x000fe4000bf05070 */
[----:B------:R0:W-:Y:S02]  /*167b0*/  STL [R1+0x10], R8 ;  /* 0x0000100801007387 */ /* 0x0001e40000100800 */
[----:B------:R-:W-:-:S13]  /*167c0*/  ISETP.NE.AND.EX P0, PT, RZ, UR5, PT, P0 ;  /* 0x00000005ff007c0c */ /* 0x000fda000bf05300 */
[----:B0-----:R-:W-:Y:S05]  /*167d0*/  @!P0 BRA `(.L_x_12474) ;  /* 0x0000000000108947 */ /* 0x001fea0003800000 */
[----:B------:R-:W-:-:S04]  /*167e0*/  IADD3 R2, P0, R24, UR4, RZ ;  /* 0x0000000418027c10 */ /* 0x000fc8000ff1e0ff */
[----:B------:R-:W-:-:S05]  /*167f0*/  IADD3.X R3, R25, UR5, RZ, P0, !PT ;  /* 0x0000000519037c10 */ /* 0x000fca00087fe4ff */
[----:B------:R0:W5:Y:S01]  /*16800*/  LDG.E R7, desc[UR38][R2.64] ;  /* 0x0000002602077981 */ /* 0x000162000c1e1900 */
[----:B------:R-:W-:Y:S05]  /*16810*/  BRA `(.L_x_12475) ;  /* 0x0000000000247947 */ /* 0x000fea0003800000 */
.L_x_12474:
        /* <DEDUP_REMOVED lines=9> */
.L_x_12475:
[----:B0-----:R-:W2:Y:S01]  /*168b0*/  @P1 LDG.E R2, desc[UR38][R4.64] ;  /* 0x0000002604021981 */ /* 0x001ea2000c1e1900 */
[----:B------:R-:W0:Y:S03]  /*168c0*/  LDC R3, c[0x0][0x448] ;  /* 0x00011200ff037b82 */ /* 0x000e260000000800 */
[----:B------:R3:W2:Y:S01]  /*168d0*/  @P1 LDG.E R4, desc[UR38][R4.64+0x4] ;  /* 0x0000042604041981 */ /* 0x0006a2000c1e1900 */
[----:B-----5:R-:W-:Y:S01]  /*168e0*/  IMAD.IADD R7, R7, 0x1, -R10 ;  /* 0x0000000107077824 */ /* 0x020fe200078e0a0a */
[----:B------:R-:W-:Y:S01]  /*168f0*/  BSSY B0, `(.L_x_12476) ;  /* 0x0000169000007945 */ /* 0x000fe20003800000 */
[----:B0-----:R-:W-:-:S13]  /*16900*/  ISETP.NE.AND P0, PT, R3, 0x1, PT ;  /* 0x000000010300780c */ /* 0x001fda0003f05270 */
[----:B------:R-:W0:Y:S08]  /*16910*/  @P0 LDC R3, c[0x0][0x44c] ;  /* 0x00011300ff030b82 */ /* 0x000e300000000800 */
[----:B---3--:R-:W3:Y:S01]  /*16920*/  @P0 LDC R5, c[0x0][0x450] ;  /* 0x00011400ff050b82 */ /* 0x008ee20000000800 */
[----:B--2---:R-:W-:Y:S02]  /*16930*/  @P1 IMAD.IADD R6, R4, 0x1, -R2 ;  /* 0x0000000104061824 */ /* 0x004fe400078e0a02 */
[----:B------:R-:W-:-:S02]  /*16940*/  IMAD R2, R17, 0xc0, RZ ;  /* 0x000000c011027824 */ /* 0x000fc400078e02ff */
[----:B------:R-:W-:-:S03]  /*16950*/  IMAD.IADD R4, R7, 0x1, R6 ;  /* 0x0000000107047824 */ /* 0x000fc600078e0206 */
[----:B------:R-:W-:Y:S01]  /*16960*/  IADD3 R2, R2, 0xbf, RZ ;  /* 0x000000bf02027810 */ /* 0x000fe20007ffe0ff */
[C---:B------:R-:W-:Y:S01]  /*16970*/  VIADD R21, R4.reuse, 0x7f ;  /* 0x0000007f04157836 */ /* 0x040fe20000000000 */
[----:B------:R-:W-:Y:S01]  /*16980*/  IADD3 R20, R4, 0x80, -R9 ;  /* 0x0000008004147810 */ /* 0x000fe20007ffe809 */
[----:B------:R2:W-:Y:S02]  /*16990*/  STL [R1+0x24], R4 ;  /* 0x0000240401007387 */ /* 0x0005e40000100800 */
[----:B0-----:R-:W-:-:S05]  /*169a0*/  @P0 IMAD.HI.U32 R3, R2, R3, RZ ;  /* 0x0000000302030227 */ /* 0x001fca00078e00ff */
[----:B---3--:R-:W-:Y:S02]  /*169b0*/  @P0 SHF.R.U32.HI R2, RZ, R5, R3 ;  /* 0x00000005ff020219 */ /* 0x008fe40000011603 */
[----:B------:R-:W-:-:S03]  /*169c0*/  SHF.R.S32.HI R3, RZ, 0x1f, R21 ;  /* 0x0000001fff037819 */ /* 0x000fc60000011415 */
[----:B------:R-:W-:Y:S01]  /*169d0*/  IMAD.IADD R2, R20, 0x1, R2 ;  /* 0x0000000114027824 */ /* 0x000fe200078e0202 */
[----:B------:R-:W-:-:S04]  /*169e0*/  LEA.HI R21, R3, R21, RZ, 0x7 ;  /* 0x0000001503157211 */ /* 0x000fc800078f38ff */
[----:B------:R-:W-:Y:S02]  /*169f0*/  SHF.R.S32.HI R3, RZ, 0x1f, R2 ;  /* 0x0000001fff037819 */ /* 0x000fe40000011402 */
[----:B------:R-:W-:Y:S02]  /*16a00*/  SHF.R.S32.HI R21, RZ, 0x7, R21 ;  /* 0x00000007ff157819 */ /* 0x000fe40000011415 */
[----:B------:R-:W-:-:S04]  /*16a10*/  LEA.HI R3, R3, R2, RZ, 0x7 ;  /* 0x0000000203037211 */ /* 0x000fc800078f38ff */
[----:B------:R-:W-:-:S04]  /*16a20*/  SHF.R.S32.HI R3, RZ, 0x7, R3 ;  /* 0x00000007ff037819 */ /* 0x000fc80000011403 */
[----:B------:R-:W-:-:S05]  /*16a30*/  VIMNMX R3, R21, R3, PT ;  /* 0x0000000315037248 */ /* 0x000fca0003fe0100 */
[--C-:B------:R-:W-:Y:S02]  /*16a40*/  IMAD R3, R3, 0x80, -R7.reuse ;  /* 0x0000008003037824 */ /* 0x100fe400078e0a07 */
[----:B------:R-:W-:-:S03]  /*16a50*/  IMAD.MOV R7, RZ, RZ, -R7 ;  /* 0x000000ffff077224 */ /* 0x000fc600078e0a07 */
[----:B------:R-:W-:Y:S02]  /*16a60*/  VIMNMX R2, R3, R6, PT ;  /* 0x0000000603027248 */ /* 0x000fe40003fe0100 */
[----:B------:R-:W-:-:S04]  /*16a70*/  VIMNMX R3, RZ, R7, !PT ;  /* 0x00000007ff037248 */ /* 0x000fc80007fe0100 */
[----:B------:R-:W-:Y:S02]  /*16a80*/  ISETP.GT.AND P0, PT, R2, R3, PT ;  /* 0x000000030200720c */ /* 0x000fe40003f04270 */
[----:B------:R-:W-:-:S11]  /*16a90*/  SHF.R.U32.HI R3, RZ, 0x7, R3 ;  /* 0x00000007ff037819 */ /* 0x000fd60000011603 */
[----:B------:R-:W-:-:S04]  /*16aa0*/  @P0 IADD3 R2, R2, 0x7f, RZ ;  /* 0x0000007f02020810 */ /* 0x000fc80007ffe0ff */
[----:B--2---:R-:W-:-:S04]  /*16ab0*/  @P0 SHF.R.S32.HI R4, RZ, 0x1f, R2 ;  /* 0x0000001fff040819 */ /* 0x004fc80000011402 */
        /* <DEDUP_REMOVED lines=13> */
.L_x_12627:
[----:B--2---:R-:W-:Y:S02]  /*16b90*/  ISETP.NE.AND P0, PT, R14, RZ, PT ;  /* 0x000000ff0e00720c */ /* 0x004fe40003f05270 */
[----:B------:R-:W-:-:S11]  /*16ba0*/  PLOP3.LUT P6, PT, PT, PT, PT, 0x8, 0x0 ;  /* 0x000000000000781c */ /* 0x000fd60003fce170 */
[----:B------:R-:W-:Y:S05]  /*16bb0*/  @P0 BRA `(.L_x_12479) ;  /* 0x00000000000c0947 */ /* 0x000fea0003800000 */
[----:B------:R-:W-:-:S03]  /*16bc0*/  UMOV UR4, 0xffffffff ;  /* 0xffffffff00047882 */ /* 0x000fc60000000000 */
[----:B------:R-:W-:Y:S05]  /*16bd0*/  BRA.DIV UR4, `(.L_x_12480) ;  /* 0x0000006604fc7947 */ /* 0x000fea000b800000 */
[----:B------:R-:W-:-:S13]  /*16be0*/  ELECT P6, URZ, PT ;  /* 0x00000000003f782f */ /* 0x000fda00038c0000 */
.L_x_12479:
        /* <DEDUP_REMOVED lines=9> */
.L_x_12630:
[----:B------:R-:W-:Y:S05]  /*16c80*/  BSYNC B1 ;  /* 0x0000000000017941 */ /* 0x000fea0003800000 */
.L_x_12481:
[----:B------:R-:W-:Y:S04]  /*16c90*/  BSSY B1, `(.L_x_12483) ;  /* 0x000008c000017945 */ /* 0x000fe80003800000 */
[----:B------:R-:W-:Y:S05]  /*16ca0*/  @!P6 BRA `(.L_x_12484) ;  /* 0x000000080028e947 */ /* 0x000fea0003800000 */
[----:B------:R-:W2:Y:S01]  /*16cb0*/  LDL R7, [R1+0x4] ;  /* 0x0000040001077983 */ /* 0x000ea20000100800 */
[----:B------:R-:W-:Y:S01]  /*16cc0*/  IMAD R8, R28, 0x8, R22 ;  /* 0x000000081c087824 */ /* 0x000fe200078e0216 */
[----:B------:R-:W3:Y:S01]  /*16cd0*/  S2R R6, SR_TID.X ;  /* 0x0000000000067919 */ /* 0x000ee20000002100 */
[----:B------:R-:W-:Y:S01]  /*16ce0*/  BSSY B2, `(.L_x_12485) ;  /* 0x0000006000027945 */ /* 0x000fe20003800000 */
[----:B---3--:R-:W-:-:S04]  /*16cf0*/  LOP3.LUT R6, R6, 0x7f, RZ, 0xc0, !PT ;  /* 0x0000007f06067812 */ /* 0x008fc800078ec0ff */
[----:B------:R-:W-:Y:S02]  /*16d00*/  ISETP.NE.AND P1, PT, R6, RZ, PT ;  /* 0x000000ff0600720c */ /* 0x000fe40003f25270 */
[----:B--2---:R-:W-:-:S04]  /*16d10*/  SHF.L.U32 R10, R7, 0x1f, RZ ;  /* 0x0000001f070a7819 */ /* 0x004fc800000006ff */
[----:B------:R-:W2:Y:S02]  /*16d20*/  SYNCS.PHASECHK.TRANS64.TRYWAIT P0, [R8+URZ+0x2d8a0], R10 ;  /* 0x02d8a00a080075a7 */ /* 0x000ea4000800017f */
[----:B--2---:R-:W-:Y:S05]  /*16d30*/  @!P0 BRA `(.L_x_12486) ;  /* 0x0000006400d88947 */ /* 0x004fea0003800000 */
.L_x_12631:
[----:B------:R-:W-:Y:S05]  /*16d40*/  BSYNC B2 ;  /* 0x0000000000027941 */ /* 0x000fea0003800000 */
.L_x_12485:
[----:B------:R-:W-:Y:S04]  /*16d50*/  BSSY B2, `(.L_x_12487) ;  /* 0x0000009000027945 */ /* 0x000fe80003800000 */
[----:B------:R-:W-:Y:S05]  /*16d60*/  @P1 BRA `(.L_x_12488) ;  /* 0x00000000001c1947 */ /* 0x000fea0003800000 */
[----:B0-----:R-:W0:Y:S02]  /*16d70*/  S2R R5, SR_TID.X ;  /* 0x0000000000057919 */ /* 0x001e240000002100 */
[----:B0-----:R-:W-:Y:S01]  /*16d80*/  LOP3.LUT R6, R5, 0x1f, RZ, 0xc0, !PT ;  /* 0x0000001f05067812 */ /* 0x001fe200078ec0ff */
[----:B------:R-:W-:-:S03]  /*16d90*/  IMAD.MOV.U32 R5, RZ, RZ, 0x6000 ;  /* 0x00006000ff057424 */ /* 0x000fc600078e00ff */
[----:B------:R-:W-:Y:S01]  /*16da0*/  ISETP.NE.AND P0, PT, R6, RZ, PT ;  /* 0x000000ff0600720c */ /* 0x000fe20003f05270 */
[----:B------:R3:W-:-:S12]  /*16db0*/  SYNCS.ARRIVE.TRANS64 RZ, [R8+URZ+0x2d890], R5 ;  /* 0x02d8900508ff79a7 */ /* 0x0007d8000800003f */
[----:B---3--:R-:W-:Y:S05]  /*16dc0*/  @!P0 BRA `(.L_x_12488) ;  /* 0x0000000000048947 */ /* 0x008fea0003800000 */
[----:B------:R-:W-:Y:S01]  /*16dd0*/  BPT.TRAP 0x1 ;  /* 0x000000040000795c */ /* 0x000fe20000300000 */
.L_x_12488:
[----:B------:R-:W-:Y:S05]  /*16de0*/  BSYNC B2 ;  /* 0x0000000000027941 */ /* 0x000fea0003800000 */
.L_x_12487:
[----:B------:R-:W-:Y:S01]  /*16df0*/  IMAD.MOV.U32 R14, RZ, RZ, RZ ;  /* 0x000000ffff0e7224 */ /* 0x000fe200078e00ff */
[----:B------:R-:W-:Y:S01]  /*16e00*/  LEA R6, R4, R0, 0x7 ;  /* 0x0000000004067211 */ /* 0x000fe200078e38ff */
[----:B------:R-:W-:Y:S01]  /*16e10*/  IMAD R7, R28, 0x6000, R22 ;  /* 0x000060001c077824 */ /* 0x000fe200078e0216 */
[----:B------:R-:W-:Y:S01]  /*16e20*/  UIADD3 UR4, UP0, UR42, 0x570, URZ ;  /* 0x000005702a047890 */ /* 0x000fe2000ff1e03f */
[----:B------:R-:W-:Y:S01]  /*16e30*/  PLOP3.LUT P0, PT, PT, PT, PT, 0x80, 0x0 ;  /* 0x000000000000781c */ /* 0x000fe20003f0f070 */
[----:B0-----:R-:W-:Y:S01]  /*16e40*/  VIADD R5, R8, 0x2d890 ;  /* 0x0002d89008057836 */ /* 0x001fe20000000000 */
[----:B------:R-:W-:Y:S01]  /*16e50*/  R2UR UR10, R14 ;  /* 0x000000000e0a72ca */ /* 0x000fe200000e0000 */
[----:B------:R-:W-:Y:S01]  /*16e60*/  VIADD R6, R6, 0xffffff80 ;  /* 0xffffff8006067836 */ /* 0x000fe20000000000 */
[----:B------:R-:W-:Y:S01]  /*16e70*/  UIADD3.X UR5, URZ, UR43, URZ, UP0, !UPT ;  /* 0x0000002b3f057290 */ /* 0x000fe200087fe43f */
[----:B-1----:R-:W-:Y:S01]  /*16e80*/  VIADD R9, R7, 0x15400 ;  /* 0x0001540007097836 */ /* 0x002fe20000000000 */
[----:B------:R-:W-:Y:S01]  /*16e90*/  UMOV UR6, 0x0 ;  /* 0x0000000000067882 */ /* 0x000fe20000000000 */
[----:B------:R-:W-:-:S10]  /*16ea0*/  UMOV UR7, 0x12f00000 ;  /* 0x12f0000000077882 */ /* 0x000fd40000000000 */
.L_x_12489:
        /* <DEDUP_REMOVED lines=16> */
.L_x_12490:
        /* <DEDUP_REMOVED lines=16> */
.L_x_12491:
        /* <DEDUP_REMOVED lines=13> */
.L_x_12632:
[----:B------:R-:W-:Y:S05]  /*17180*/  BSYNC B2 ;  /* 0x0000000000027941 */ /* 0x000fea0003800000 */
.L_x_12492:
[----:B------:R-:W-:Y:S01]  /*17190*/  BSSY B2, `(.L_x_12494) ;  /* 0x000000b000027945 */ /* 0x000fe20003800000 */
[----:B0-2---:R-:W-:Y:S02]  /*171a0*/  IMAD.MOV.U32 R10, RZ, RZ, 0x0 ;  /* 0x00000000ff0a7424 */ /* 0x005fe400078e00ff */
[----:B------:R-:W-:Y:S01]  /*171b0*/  IMAD.MOV.U32 R11, RZ, RZ, 0x12f00000 ;  /* 0x12f00000ff0b7424 */ /* 0x000fe200078e00ff */
[----:B------:R-:W-:Y:S06]  /*171c0*/  @P1 BRA `(.L_x_12495) ;  /* 0x00000000001c1947 */ /* 0x000fec0003800000 */
[----:B------:R-:W0:Y:S02]  /*171d0*/  S2R R5, SR_TID.X ;  /* 0x0000000000057919 */ /* 0x000e240000002100 */
[----:B0-----:R-:W-:Y:S01]  /*171e0*/  LOP3.LUT R9, R5, 0x1f, RZ, 0xc0, !PT ;  /* 0x0000001f05097812 */ /* 0x001fe200078ec0ff */
[----:B------:R-:W-:-:S03]  /*171f0*/  IMAD.MOV.U32 R5, RZ, RZ, 0x6000 ;  /* 0x00006000ff057424 */ /* 0x000fc600078e00ff */
[----:B------:R-:W-:Y:S01]  /*17200*/  ISETP.NE.AND P0, PT, R9, RZ, PT ;  /* 0x000000ff0900720c */ /* 0x000fe20003f05270 */
[----:B------:R0:W-:-:S12]  /*17210*/  SYNCS.ARRIVE.TRANS64 RZ, [R8+URZ+0x2d8b0], R5 ;  /* 0x02d8b00508ff79a7 */ /* 0x0001d8000800003f */
[----:B0-----:R-:W-:Y:S05]  /*17220*/  @!P0 BRA `(.L_x_12495) ;  /* 0x0000000000048947 */ /* 0x001fea0003800000 */
[----:B------:R-:W-:Y:S01]  /*17230*/  BPT.TRAP 0x1 ;  /* 0x000000040000795c */ /* 0x000fe20000300000 */
.L_x_12495:
[----:B------:R-:W-:Y:S05]  /*17240*/  BSYNC B2 ;  /* 0x0000000000027941 */ /* 0x000fea0003800000 */
.L_x_12494:
        /* <DEDUP_REMOVED lines=8> */
.L_x_12496:
        /* <DEDUP_REMOVED lines=15> */
.L_x_12497:
        /* <DEDUP_REMOVED lines=15> */
.L_x_12498:
        /* <DEDUP_REMOVED lines=10> */
.L_x_12484:
[----:B------:R-:W-:Y:S05]  /*17550*/  BSYNC B1 ;  /* 0x0000000000017941 */ /* 0x000fea0003800000 */
.L_x_12483:
[----:B0-----:R-:W2:Y:S01]  /*17560*/  LDL.LU R5, [R1+0x4] ;  /* 0x0000040001057983 */ /* 0x001ea20000300800 */
[----:B------:R-:W-:Y:S01]  /*17570*/  VIADD R28, R28, 0x1 ;  /* 0x000000011c1c7836 */ /* 0x000fe20000000000 */
[----:B------:R-:W-:Y:S01]  /*17580*/  PLOP3.LUT P0, PT, PT, PT, PT, 0x8, 0x0 ;  /* 0x000000000000781c */ /* 0x000fe20003f0e170 */
[----:B-1----:R-:W-:-:S03]  /*17590*/  VIADD R9, R4, 0xfffffffe ;  /* 0xfffffffe04097836 */ /* 0x002fc60000000000 */
[C---:B------:R-:W-:Y:S02]  /*175a0*/  ISETP.NE.AND P1, PT, R28.reuse, 0x2, PT ;  /* 0x000000021c00780c */ /* 0x040fe40003f25270 */
[----:B------:R-:W-:Y:S02]  /*175b0*/  ISETP.GE.AND P2, PT, R9, R3, PT ;  /* 0x000000030900720c */ /* 0x000fe40003f46270 */
[----:B------:R-:W-:Y:S02]  /*175c0*/  SEL R4, RZ, 0x1, P1 ;  /* 0x00000001ff047807 */ /* 0x000fe40000800000 */
[----:B------:R-:W-:Y:S02]  /*175d0*/  SEL R28, R28, RZ, P1 ;  /* 0x000000ff1c1c7207 */ /* 0x000fe40000800000 */
[----:B--2---:R-:W-:-:S05]  /*175e0*/  LOP3.LUT R5, R5, R4, RZ, 0x3c, !PT ;  /* 0x0000000405057212 */ /* 0x004fca00078e3cff */
[----:B------:R0:W-:Y:S02]  /*175f0*/  STL [R1+0x4], R5 ;  /* 0x0000040501007387 */ /* 0x0001e40000100800 */
[----:B------:R-:W-:Y:S05]  /*17600*/  @!P2 BRA `(.L_x_12477) ;  /* 0x00000008005ca947 */ /* 0x000fea0003800000 */
.L_x_12515:
[----:B------:R-:W-:Y:S05]  /*17610*/  YIELD ;  /* 0x0000000000007946 */ /* 0x000fea0003800000 */
[----:B------:R-:W-:Y:S04]  /*17620*/  BSSY B1, `(.L_x_12499) ;  /* 0x000008b000017945 */ /* 0x000fe80003800000 */
[----:B--2---:R-:W-:Y:S05]  /*17630*/  @!P6 BRA `(.L_x_12500) ;  /* 0x000000080024e947 */ /* 0x004fea0003800000 */
        /* <DEDUP_REMOVED lines=9> */
.L_x_12633:
[----:B------:R-:W-:Y:S05]  /*176d0*/  BSYNC B2 ;  /* 0x0000000000027941 */ /* 0x000fea0003800000 */
.L_x_12501:
        /* <DEDUP_REMOVED lines=9> */
.L_x_12504:
[----:B------:R-:W-:Y:S05]  /*17770*/  BSYNC B2 ;  /* 0x0000000000027941 */ /* 0x000fea0003800000 */
.L_x_12503:
        /* <DEDUP_REMOVED lines=11> */
.L_x_12505:
        /* <DEDUP_REMOVED lines=16> */
.L_x_12506:
        /* <DEDUP_REMOVED lines=16> */
.L_x_12507:
        /* <DEDUP_REMOVED lines=13> */
.L_x_12634:
[----:B------:R-:W-:Y:S05]  /*17b00*/  BSYNC B2 ;  /* 0x0000000000027941 */ /* 0x000fea0003800000 */
.L_x_12508:
[----:B------:R-:W-:Y:S01]  /*17b10*/  BSSY B2, `(.L_x_12510) ;  /* 0x000000b000027945 */ /* 0x000fe20003800000 */
[----:B------:R-:W-:Y:S01]  /*17b20*/  IMAD.MOV.U32 R10, RZ, RZ, 0x0 ;  /* 0x00000000ff0a7424 */ /* 0x000fe200078e00ff */
[----:B------:R-:W-:Y:S02]  /*17b30*/  MOV R11, 0x12f00000 ;  /* 0x12f00000000b7802 */ /* 0x000fe40000000f00 */
[----:B------:R-:W-:Y:S05]  /*17b40*/  @P2 BRA `(.L_x_12511) ;  /* 0x00000000001c2947 */ /* 0x000fea0003800000 */
[----:B------:R-:W2:Y:S02]  /*17b50*/  S2R R4, SR_TID.X ;  /* 0x0000000000047919 */ /* 0x000ea40000002100 */
[----:B--2---:R-:W-:Y:S01]  /*17b60*/  LOP3.LUT R15, R4, 0x1f, RZ, 0xc0, !PT ;  /* 0x0000001f040f7812 */ /* 0x004fe200078ec0ff */
[----:B------:R-:W-:-:S03]  /*17b70*/  IMAD.MOV.U32 R4, RZ, RZ, 0x6000 ;  /* 0x00006000ff047424 */ /* 0x000fc600078e00ff */
[----:B------:R-:W-:Y:S01]  /*17b80*/  ISETP.NE.AND P1, PT, R15, RZ, PT ;  /* 0x000000ff0f00720c */ /* 0x000fe20003f25270 */
[----:B------:R2:W-:-:S12]  /*17b90*/  SYNCS.ARRIVE.TRANS64 RZ, [R8+URZ+0x2d8b0], R4 ;  /* 0x02d8b00408ff79a7 */ /* 0x0005d8000800003f */
[----:B--2---:R-:W-:Y:S05]  /*17ba0*/  @!P1 BRA `(.L_x_12511) ;  /* 0x0000000000049947 */ /* 0x004fea0003800000 */
[----:B------:R-:W-:Y:S01]  /*17bb0*/  BPT.TRAP 0x1 ;  /* 0x000000040000795c */ /* 0x000fe20000300000 */
.L_x_12511:
[----:B------:R-:W-:Y:S05]  /*17bc0*/  BSYNC B2 ;  /* 0x0000000000027941 */ /* 0x000fea0003800000 */
.L_x_12510:
        /* <DEDUP_REMOVED lines=8> */
.L_x_12512:
        /* <DEDUP_REMOVED lines=15> */
.L_x_12513:
        /* <DEDUP_REMOVED lines=15> */
.L_x_12514:
        /* <DEDUP_REMOVED lines=10> */
.L_x_12500:
[----:B------:R-:W-:Y:S05]  /*17ed0*/  BSYNC B1 ;  /* 0x0000000000017941 */ /* 0x000fea0003800000 */
.L_x_12499:
[----:B------:R-:W2:Y:S01]  /*17ee0*/  LDL.LU R7, [R1+0x4] ;  /* 0x0000040001077983 */ /* 0x000ea20000300800 */
[----:B------:R-:W-:Y:S01]  /*17ef0*/  VIADD R28, R28, 0x1 ;  /* 0x000000011c1c7836 */ /* 0x000fe20000000000 */
[C---:B------:R-:W-:Y:S02]  /*17f00*/  ISETP.GT.AND P2, PT, R9.reuse, R3, PT ;  /* 0x000000030900720c */ /* 0x040fe40003f44270 */
[----:B------:R-:W-:Y:S02]  /*17f10*/  IADD3 R9, R9, -0x1, RZ ;  /* 0xffffffff09097810 */ /* 0x000fe40007ffe0ff */
[----:B------:R-:W-:-:S04]  /*17f20*/  ISETP.NE.AND P1, PT, R28, 0x2, PT ;  /* 0x000000021c00780c */ /* 0x000fc80003f25270 */
[----:B------:R-:W-:Y:S02]  /*17f30*/  SEL R4, RZ, 0x1, P1 ;  /* 0x00000001ff047807 */ /* 0x000fe40000800000 */
[----:B------:R-:W-:Y:S02]  /*17f40*/  SEL R28, R28, RZ, P1 ;  /* 0x000000ff1c1c7207 */ /* 0x000fe40000800000 */
[----:B--2---:R-:W-:-:S05]  /*17f50*/  LOP3.LUT R7, R7, R4, RZ, 0x3c, !PT ;  /* 0x0000000407077212 */ /* 0x004fca00078e3cff */
[----:B------:R2:W-:Y:S01]  /*17f60*/  STL [R1+0x4], R7 ;  /* 0x0000040701007387 */ /* 0x0005e20000100800 */
[----:B------:R-:W-:Y:S05]  /*17f70*/  @P2 BRA `(.L_x_12515) ;  /* 0xfffffff400a42947 */ /* 0x000fea000383ffff */
.L_x_12477:
[----:B------:R-:W-:Y:S05]  /*17f80*/  BSYNC B0 ;  /* 0x0000000000007941 */ /* 0x000fea0003800000 */
.L_x_12476:
[----:B------:R-:W3:Y:S01]  /*17f90*/  LDC R0, c[0x0][0x448] ;  /* 0x00011200ff007b82 */ /* 0x000ee20000000800 */
[----:B------:R-:W-:Y:S01]  /*17fa0*/  IMAD.MOV.U32 R2, RZ, RZ, 0xc0 ;  /* 0x000000c0ff027424 */ /* 0x000fe200078e00ff */
[----:B------:R-:W-:Y:S05]  /*17fb0*/  @!P0 WARPSYNC.ALL ;  /* 0x0000000000008948 */ /* 0x000fea0003800000 */
[----:B------:R-:W-:Y:S01]  /*17fc0*/  IMAD R2, R17, R2, 0xbf ;  /* 0x000000bf11027424 */ /* 0x000fe200078e0202 */
[----:B------:R-:W-:Y:S01]  /*17fd0*/  BSSY B7, `(.L_x_12516) ;  /* 0x000035a000077945 */ /* 0x000fe20003800000 */
[----:B------:R-:W-:Y:S01]  /*17fe0*/  @!P0 BAR.SYNC.DEFER_BLOCKING 0xc, 0x200 ;  /* 0x0308000000008b1d */ /* 0x000fe20000010000 */
[----:B---3--:R-:W-:-:S13]  /*17ff0*/  ISETP.NE.AND P1, PT, R0, 0x1, PT ;  /* 0x000000010000780c */ /* 0x008fda0003f25270 */
[----:B------:R-:W3:Y:S08]  /*18000*/  @P1 LDC R0, c[0x0][0x44c] ;  /* 0x00011300ff001b82 */ /* 0x000ef00000000800 */
[----:B------:R-:W4:Y:S01]  /*18010*/  @P1 LDC R3, c[0x0][0x450] ;  /* 0x00011400ff031b82 */ /* 0x000f220000000800 */
[----:B---3--:R-:W-:-:S05]  /*18020*/  @P1 IMAD.HI.U32 R0, R2, R0, RZ ;  /* 0x0000000002001227 */ /* 0x008fca00078e00ff */
[----:B----4-:R-:W-:-:S05]  /*18030*/  @P1 SHF.R.U32.HI R2, RZ, R3, R0 ;  /* 0x00000003ff021219 */ /* 0x010fca0000011600 */
[----:B------:R-:W-:-:S05]  /*18040*/  IMAD.IADD R2, R20, 0x1, R2 ;  /* 0x0000000114027824 */ /* 0x000fca00078e0202 */
[----:B------:R-:W-:-:S04]  /*18050*/  SHF.R.S32.HI R0, RZ, 0x1f, R2 ;  /* 0x0000001fff007819 */ /* 0x000fc80000011402 */
[----:B------:R-:W-:-:S04]  /*18060*/  LEA.HI R0, R0, R2, RZ, 0x7 ;  /* 0x0000000200007211 */ /* 0x000fc800078f38ff */
[----:B------:R-:W-:-:S04]  /*18070*/  SHF.R.S32.HI R0, RZ, 0x7, R0 ;  /* 0x00000007ff007819 */ /* 0x000fc80000011400 */
[----:B------:R-:W-:-:S04]  /*18080*/  VIMNMX R4, R21, R0, PT ;  /* 0x0000000015047248 */ /* 0x000fc80003fe0100 */
[----:B------:R-:W-:Y:S01]  /*18090*/  ISETP.GT.AND P0, PT, R4, RZ, PT ;  /* 0x000000ff0400720c */ /* 0x000fe20003f04270 */
[----:B------:R3:W-:-:S12]  /*180a0*/  STL [R1+0x34], R4 ;  /* 0x0000340401007387 */ /* 0x0007d80000100800 */
[----:B---3--:R-:W-:Y:S05]  /*180b0*/  @P0 BRA `(.L_x_12517) ;  /* 0x0000000000440947 */ /* 0x008fea0003800000 */
[----:B------:R-:W3:Y:S02]  /*180c0*/  S2R R4, SR_TID.X ;  /* 0x0000000000047919 */ /* 0x000ee40000002100 */
[----:B---3--:R-:W-:-:S04]  /*180d0*/  LOP3.LUT R4, R4, 0x7f, RZ, 0xc0, !PT ;  /* 0x0000007f04047812 */ /* 0x008fc800078ec0ff */
[----:B------:R-:W-:-:S13]  /*180e0*/  ISETP.NE.AND P0, PT, R4, RZ, PT ;  /* 0x000000ff0400720c */ /* 0x000fda0003f05270 */
[----:B------:R-:W-:Y:S05]  /*180f0*/  @P0 BRA `(.L_x_12518) ;  /* 0x00000034001c0947 */ /* 0x000fea0003800000 */
[----:B0-----:R-:W0:Y:S01]  /*18100*/  S2R R5, SR_LANEID ;  /* 0x0000000000057919 */ /* 0x001e220000000000 */
[----:B------:R-:W-:Y:S01]  /*18110*/  VOTEU.ANY UR4, UPT, PT ;  /* 0x0000000000047886 */ /* 0x000fe200038e0100 */
[----:B------:R-:W3:Y:S01]  /*18120*/  LDC.64 R2, c[0x0][0xc60] ;  /* 0x00031800ff027b82 */ /* 0x000ee20000000a00 */
[----:B------:R-:W0:Y:S02]  /*18130*/  FLO.U32 R0, UR4 ;  /* 0x0000000400007d00 */ /* 0x000e2400080e0000 */
[----:B0-----:R-:W-:-:S06]  /*18140*/  ISETP.EQ.U32.AND P0, PT, R0, R5, PT ;  /* 0x000000050000720c */ /* 0x001fcc0003f02070 */
[----:B------:R-:W3:Y:S07]  /*18150*/  POPC R5, UR4 ;  /* 0x0000000400057d09 */ /* 0x000eee0008000000 */
[----:B---3--:R-:W3:Y:S01]  /*18160*/  @P0 ATOMG.E.ADD.STRONG.GPU PT, R3, desc[UR38][R2.64], R5 ;  /* 0x00000005020309a8 */ /* 0x008ee200081ee1e6 */
[----:B------:R-:W0:Y:S02]  /*18170*/  S2R R4, SR_LTMASK ;  /* 0x0000000000047919 */ /* 0x000e240000003900 */
[----:B0-----:R-:W-:-:S04]  /*18180*/  LOP3.LUT R4, R4, UR4, RZ, 0xc0, !PT ;  /* 0x0000000404047c12 */ /* 0x001fc8000f8ec0ff */
[----:B--2---:R-:W0:Y:S01]  /*18190*/  POPC R7, R4 ;  /* 0x0000000400077309 */ /* 0x004e220000000000 */
[----:B---3--:R-:W0:Y:S02]  /*181a0*/  SHFL.IDX PT, R0, R3, R0, 0x1f ;  /* 0x00001f0003007589 */ /* 0x008e2400000e0000 */
[----:B0-----:R-:W-:Y:S01]  /*181b0*/  IADD3 R16, R0, UR37, R7 ;  /* 0x0000002500107c10 */ /* 0x001fe2000fffe007 */
[----:B------:R-:W-:Y:S06]  /*181c0*/  BRA `(.L_x_12518) ;  /* 0x0000003000e87947 */ /* 0x000fec0003800000 */
.L_x_12517:
        /* <DEDUP_REMOVED lines=9> */
[----:B--2---:R-:W-:Y:S01]  /*18260*/  MOV R7, UR9 ;  /* 0x0000000900077c02 */ /* 0x004fe20008000f00 */
[----:B------:R-:W2:Y:S01]  /*18270*/  LDC.64 R2, c[0x4][R2] ;  /* 0x0100000002027b82 */ /* 0x000ea20000000a00 */
[----:B0-----:R-:W-:Y:S02]  /*18280*/  IMAD.U32 R5, RZ, RZ, UR7 ;  /* 0x00000007ff057e24 */ /* 0x001fe4000f8e00ff */
[----:B------:R-:W-:Y:S02]  /*18290*/  IMAD.U32 R6, RZ, RZ, UR8 ;  /* 0x00000008ff067e24 */ /* 0x000fe4000f8e00ff */
[----:B------:R-:W-:-:S02]  /*182a0*/  IMAD.U32 R10, RZ, RZ, UR4 ;  /* 0x00000004ff0a7e24 */ /* 0x000fc4000f8e00ff */
[----:B------:R-:W-:Y:S02]  /*182b0*/  IMAD.U32 R11, RZ, RZ, UR5 ;  /* 0x00000005ff0b7e24 */ /* 0x000fe4000f8e00ff */
[----:B------:R-:W-:Y:S02]  /*182c0*/  IMAD.MOV.U32 R8, RZ, RZ, 0x70 ;  /* 0x00000070ff087424 */ /* 0x000fe400078e00ff */
[----:B------:R-:W-:Y:S02]  /*182d0*/  IMAD.MOV.U32 R12, RZ, RZ, 0x1 ;  /* 0x00000001ff0c7424 */ /* 0x000fe400078e00ff */
[----:B------:R-:W-:-:S07]  /*182e0*/  IMAD.MOV.U32 R13, RZ, RZ, RZ ;  /* 0x000000ffff0d7224 */ /* 0x000fce00078e00ff */
[----:B------:R-:W-:-:S07]  /*182f0*/  LEPC R20, `(.L_x_12520) ;  /* 0x000000001014794e */ /* 0x000fce0000000000 */
[----:B-12---:R-:W-:Y:S05]  /*18300*/  CALL.ABS.NOINC R2 ;  /* 0x0000000002007343 */ /* 0x006fea0003c00000 */
.L_x_12520:
[----:B------:R-:W-:Y:S05]  /*18310*/  BSYNC B6 ;  /* 0x0000000000067941 */ /* 0x000fea0003800000 */
.L_x_12519:
        /* <DEDUP_REMOVED lines=8> */
[----:B------:R3:W4:Y:S01]  /*183a0*/  LDC.64 R2, c[0x4][R27] ;  /* 0x010000001b027b82 */ /* 0x0007220000000a00 */
[----:B------:R-:W-:Y:S01]  /*183b0*/  MOV R4, UR6 ;  /* 0x0000000600047c02 */ /* 0x000fe20008000f00 */
[----:B0-----:R-:W-:Y:S01]  /*183c0*/  IMAD.U32 R5, RZ, RZ, UR7 ;  /* 0x00000007ff057e24 */ /* 0x001fe2000f8e00ff */
[----:B------:R-:W-:Y:S01]  /*183d0*/  MOV R12, 0x1 ;  /* 0x00000001000c7802 */ /* 0x000fe20000000f00 */
[----:B------:R-:W-:Y:S02]  /*183e0*/  IMAD.U32 R6, RZ, RZ, UR8 ;  /* 0x00000008ff067e24 */ /* 0x000fe4000f8e00ff */
[----:B--2---:R-:W-:-:S02]  /*183f0*/  IMAD.U32 R7, RZ, RZ, UR9 ;  /* 0x00000009ff077e24 */ /* 0x004fc4000f8e00ff */
[----:B------:R-:W-:Y:S02]  /*18400*/  IMAD.U32 R10, RZ, RZ, UR4 ;  /* 0x00000004ff0a7e24 */ /* 0x000fe4000f8e00ff */
[----:B------:R-:W-:Y:S02]  /*18410*/  IMAD.U32 R11, RZ, RZ, UR5 ;  /* 0x00000005ff0b7e24 */ /* 0x000fe4000f8e00ff */
[----:B------:R-:W-:Y:S02]  /*18420*/  IMAD.MOV.U32 R8, RZ, RZ, 0x70 ;  /* 0x00000070ff087424 */ /* 0x000fe400078e00ff */
[----:B---3--:R-:W-:-:S07]  /*18430*/  IMAD.MOV.U32 R13, RZ, RZ, RZ ;  /* 0x000000ffff0d7224 */ /* 0x008fce00078e00ff */
[----:B------:R-:W-:-:S07]  /*18440*/  LEPC R20, `(.L_x_12523) ;  /* 0x000000001014794e */ /* 0x000fce0000000000 */
[----:B-1--4-:R-:W-:Y:S05]  /*18450*/  CALL.ABS.NOINC R2 ;  /* 0x0000000002007343 */ /* 0x012fea0003c00000 */
.L_x_12523:
        /* <DEDUP_REMOVED lines=15> */
.L_x_12522:
[----:B------:R-:W-:Y:S05]  /*18550*/  BSYNC B6 ;  /* 0x0000000000067941 */ /* 0x000fea0003800000 */
.L_x_12521:
[----:B------:R3:W4:Y:S01]  /*18560*/  LDL R20, [R1+0x10] ;  /* 0x0000100001147983 */ /* 0x0007220000100800 */
[----:B------:R-:W-:Y:S01]  /*18570*/  ULDC.64 UR4, c[0x0][0x9f8] ;  /* 0x00027e0000047ab9 */ /* 0x000fe20000000a00 */
[----:B--2---:R-:W2:Y:S01]  /*18580*/  LDC R7, c[0x0][0x430] ;  /* 0x00010c00ff077b82 */ /* 0x004ea20000000800 */
[----:B------:R-:W-:Y:S01]  /*18590*/  ISETP.NE.U32.AND P0, PT, RZ, UR4, PT ;  /* 0x00000004ff007c0c */ /* 0x000fe2000bf05070 */
[----:B------:R-:W3:Y:S03]  /*185a0*/  LDL R27, [R1+0x34] ;  /* 0x00003400011b7983 */ /* 0x000ee60000100800 */
[----:B------:R-:W-:Y:S01]  /*185b0*/  ISETP.NE.AND.EX P0, PT, RZ, UR5, PT, P0 ;  /* 0x00000005ff007c0c */ /* 0x000fe2000bf05300 */
[----:B------:R-:W3:Y:S04]  /*185c0*/  LDL R21, [R1+0x24] ;  /* 0x0000240001157983 */ /* 0x000ee80000100800 */
[----:B------:R-:W3:Y:S08]  /*185d0*/  LDL R2, [R1+0x28] ;  /* 0x0000280001027983 */ /* 0x000ef00000100800 */
[----:B------:R-:W-:Y:S01]  /*185e0*/  @P0 IADD3 R24, P1, R24, UR4, RZ ;  /* 0x0000000418180c10 */ /* 0x000fe2000ff3e0ff */
[----:B------:R-:W0:Y:S01]  /*185f0*/  S2R R3, SR_TID.X ;  /* 0x0000000000037919 */ /* 0x000e220000002100 */
[----:B------:R-:W-:-:S02]  /*18600*/  ULDC UR4, c[0x0][0x2f4] ;  /* 0x0000bd0000047ab9 */ /* 0x000fc40000000800 */
[----:B------:R-:W-:Y:S01]  /*18610*/  @P0 IADD3.X R25, R25, UR5, RZ, P1, !PT ;  /* 0x0000000519190c10 */ /* 0x000fe20008ffe4ff */
[----:B------:R-:W1:Y:S04]  /*18620*/  S2R R0, SR_TID.X ;  /* 0x0000000000007919 */ /* 0x000e680000002100 */
[----:B----4-:R-:W4:Y:S01]  /*18630*/  @P0 LDG.E R20, desc[UR38][R24.64] ;  /* 0x0000002618140981 */ /* 0x010f22000c1e1900 */
[----:B--2---:R-:W-:Y:S01]  /*18640*/  ISETP.NE.AND P1, PT, R7, 0x1, PT ;  /* 0x000000010700780c */ /* 0x004fe20003f25270 */
[----:B0-----:R-:W-:Y:S01]  /*18650*/  IMAD.SHL.U32 R3, R3, 0x20, RZ ;  /* 0x0000002003037824 */ /* 0x001fe200078e00ff */
[----:B-1----:R-:W-:Y:S01]  /*18660*/  LOP3.LUT R0, R0, 0x7f, RZ, 0xc0, !PT ;  /* 0x0000007f00007812 */ /* 0x002fe200078ec0ff */
[----:B---3--:R-:W-:-:S03]  /*18670*/  VIADD R27, R27, 0xffffffff ;  /* 0xffffffff1b1b7836 */ /* 0x008fc60000000000 */
[----:B------:R-:W-:Y:S01]  /*18680*/  SHF.R.U32.HI R0, RZ, 0x2, R0 ;  /* 0x00000002ff007819 */ /* 0x000fe20000011600 */
[----:B------:R-:W-:Y:S01]  /*18690*/  IMAD.SHL.U32 R10, R27, 0x80, RZ ;  /* 0x000000801b0a7824 */ /* 0x000fe200078e00ff */
[----:B------:R-:W-:-:S04]  /*186a0*/  LOP3.LUT R3, R3, 0x60, RZ, 0xc0, !PT ;  /* 0x0000006003037812 */ /* 0x000fc800078ec0ff */
[----:B------:R-:W-:Y:S01]  /*186b0*/  LOP3.LUT R0, R10, R0, R3, 0xfe, !PT ;  /* 0x000000000a007212 */ /* 0x000fe200078efe03 */
[----:B------:R-:W0:Y:S08]  /*186c0*/  @P1 LDC R4, c[0x0][0x434] ;  /* 0x00010d00ff041b82 */ /* 0x000e300000000800 */
[----:B------:R-:W1:Y:S01]  /*186d0*/  @P1 LDC R5, c[0x0][0x438] ;  /* 0x00010e00ff051b82 */ /* 0x000e620000000800 */
[----:B------:R-:W2:Y:S01]  /*186e0*/  S2R R11, SR_TID.X ;  /* 0x00000000000b7919 */ /* 0x000ea20000002100 */
[----:B------:R-:W-:Y:S01]  /*186f0*/  LOP3.LUT R23, R23, 0xfffffff7, RZ, 0xc0, !PT ;  /* 0xfffffff717177812 */ /* 0x000fe200078ec0ff */
[----:B--2---:R-:W-:-:S05]  /*18700*/  IMAD.SHL.U32 R11, R11, 0x8, RZ ;  /* 0x000000080b0b7824 */ /* 0x004fca00078e00ff */
[----:B------:R-:W-:-:S04]  /*18710*/  LOP3.LUT R11, R11, 0x18, RZ, 0xc0, !PT ;  /* 0x000000180b0b7812 */ /* 0x000fc800078ec0ff */
[----:B------:R-:W-:Y:S01]  /*18720*/  LOP3.LUT R12, R11, 0x20, RZ, 0xfc, !PT ;  /* 0x000000200b0c7812 */ /* 0x000fe200078efcff */
[----:B------:R-:W-:Y:S01]  /*18730*/  UMOV UR5, 0xffffffff ;  /* 0xffffffff00057882 */ /* 0x000fe20000000000 */
[----:B----4-:R-:W-:Y:S01]  /*18740*/  @P0 STL [R1+0x10], R20 ;  /* 0x0000101401000387 */ /* 0x010fe20000100800 */
[C---:B------:R-:W-:Y:S02]  /*18750*/  ISETP.GE.AND P0, PT, R0.reuse, R21, PT ;  /* 0x000000150000720c */ /* 0x040fe40003f06270 */
[----:B------:R-:W-:-:S11]  /*18760*/  IADD3 R0, R0, R2, RZ ;  /* 0x0000000200007210 */ /* 0x000fd60007ffe0ff */
[----:B------:R-:W2:Y:S01]  /*18770*/  @!P0 LDC.64 R2, c[0x0][0x428] ;  /* 0x00010a00ff028b82 */ /* 0x000ea20000000a00 */
[----:B0-----:R-:W-:-:S04]  /*18780*/  @P1 IMAD.HI.U32 R4, R0, R4, RZ ;  /* 0x0000000400041227 */ /* 0x001fc800078e00ff */
[----:B------:R-:W-:Y:S01]  /*18790*/  IMAD.MOV.U32 R6, RZ, RZ, R0 ;  /* 0x000000ffff067224 */ /* 0x000fe200078e0000 */
[----:B-1----:R-:W-:Y:S02]  /*187a0*/  @P1 SHF.R.U32.HI R6, RZ, R5, R4 ;  /* 0x00000005ff061219 */ /* 0x002fe40000011604 */
[----:B------:R-:W-:-:S03]  /*187b0*/  SHF.R.S32.HI R8, RZ, 0x1f, R20 ;  /* 0x0000001fff087819 */ /* 0x000fc60000011414 */
[----:B------:R-:W-:-:S04]  /*187c0*/  IMAD.MOV R4, RZ, RZ, -R6 ;  /* 0x000000ffff047224 */ /* 0x000fc800078e0a06 */
[----:B------:R-:W-:Y:S01]  /*187d0*/  IMAD R4, R7, R4, R0 ;  /* 0x0000000407047224 */ /* 0x000fe200078e0200 */
[--C-:B------:R-:W-:Y:S01]  /*187e0*/  @!P0 SHF.R.S32.HI R7, RZ, 0x1f, R6.reuse ;  /* 0x0000001fff078819 */ /* 0x100fe20000011406 */
[-C--:B--2---:R-:W-:Y:S02]  /*187f0*/  @!P0 IMAD R0, R8, R2.reuse, RZ ;  /* 0x0000000208008224 */ /* 0x084fe400078e02ff */
        /* <DEDUP_REMOVED lines=23> */
.L_x_12637:
[----:B------:R-:W-:-:S05]  /*18970*/  SHF.R.S32.HI R9, RZ, 0x1f, R18 ;  /* 0x0000001fff097819 */ /* 0x000fca0000011412 */
[----:B------:R0:W-:Y:S01]  /*18980*/  STL [R1+0xc], R9 ;  /* 0x00000c0901007387 */ /* 0x0001e20000100800 */
[----:B------:R-:W-:Y:S05]  /*18990*/  @!P2 BRA `(.L_x_12525) ;  /* 0x000000000004a947 */ /* 0x000fea0003800000 */
[----:B------:R-:W-:Y:S01]  /*189a0*/  BPT.TRAP 0x1 ;  /* 0x000000040000795c */ /* 0x000fe20000300000 */
.L_x_12525:
        /* <DEDUP_REMOVED lines=26> */
.L_x_12638:
[----:B------:R-:W-:Y:S05]  /*18b50*/  BSYNC B0 ;  /* 0x0000000000007941 */ /* 0x000fea0003800000 */
.L_x_12526:
        /* <DEDUP_REMOVED lines=16> */
[----:B------:R-:W-:-:S03]  /*18c60*/  ULDC.64 UR4, c[0x0][0x308] ;  /* 0x0000c20000047ab9 */ /* 0x000fc60000000a00 */
[----:B------:R-:W-:Y:S02]  /*18c70*/  IMAD.IADD R3, R5, 0x1, R2 ;  /* 0x0000000105037824 */ /* 0x000fe400078e0202 */
[----:B------:R-:W-:Y:S01]  /*18c80*/  IMAD.MOV.U32 R2, RZ, RZ, R4 ;  /* 0x000000ffff027224 */ /* 0x000fe200078e0004 */
[C---:B------:R-:W-:Y:S02]  /*18c90*/  LOP3.LUT P4, RZ, R23.reuse, 0x4, RZ, 0xc0, !PT ;  /* 0x0000000417ff7812 */ /* 0x040fe4000788c0ff */
[C---:B------:R-:W-:Y:S02]  /*18ca0*/  LOP3.LUT P3, RZ, R23.reuse, 0x2, RZ, 0xc0, !PT ;  /* 0x0000000217ff7812 */ /* 0x040fe4000786c0ff */
[----:B------:R-:W-:Y:S01]  /*18cb0*/  LOP3.LUT P2, RZ, R23, 0x1, RZ, 0xc0, !PT ;  /* 0x0000000117ff7812 */ /* 0x000fe2000784c0ff */
[----:B--2---:R-:W-:-:S04]  /*18cc0*/  IMAD R4, R7, UR4, RZ ;  /* 0x0000000407047c24 */ /* 0x004fc8000f8e02ff */
[C---:B------:R-:W-:Y:S02]  /*18cd0*/  IMAD R7, R18.reuse, UR5, R4 ;  /* 0x0000000512077c24 */ /* 0x040fe4000f8e0204 */
[----:B------:R-:W-:Y:S01]  /*18ce0*/  IMAD.WIDE.U32 R4, R18, UR4, R2 ;  /* 0x0000000412047c25 */ /* 0x000fe2000f8e0002 */
[----:B------:R-:W-:Y:S01]  /*18cf0*/  ULDC.64 UR4, c[0x0][0x2e8] ;  /* 0x0000ba0000047ab9 */ /* 0x000fe20000000a00 */
[----:B----4-:R-:W-:Y:S02]  /*18d00*/  IADD3 R3, -R11, R12, -R10 ;  /* 0x0000000c0b037210 */ /* 0x010fe40007ffe90a */
[----:B---3--:R-:W-:Y:S01]  /*18d10*/  IMAD R8, R26, 0x3000, R9 ;  /* 0x000030001a087824 */ /* 0x008fe200078e0209 */
[----:B------:R-:W-:Y:S02]  /*18d20*/  IADD3 R7, R5, R7, RZ ;  /* 0x0000000705077210 */ /* 0x000fe40007ffe0ff */
[----:B------:R-:W-:Y:S01]  /*18d30*/  LEA R2, P0, R4, UR4, 0x1 ;  /* 0x0000000404027c11 */ /* 0x000fe2000f8008ff */
[----:B0-----:R-:W-:Y:S01]  /*18d40*/  IMAD.SHL.U32 R9, R6, 0x8, RZ ;  /* 0x0000000806097824 */ /* 0x001fe200078e00ff */
[----:B------:R-:W-:-:S02]  /*18d50*/  UMOV UR4, 0xffffffff ;  /* 0xffffffff00047882 */ /* 0x000fc40000000000 */
        /* <DEDUP_REMOVED lines=8> */
[----:B------:R-:W-:Y:S01]  /*18de0*/  ISETP.GE.AND P1, PT, R3, 0x21, PT ;  /* 0x000000210300780c */ /* 0x000fe20003f26270 */
[----:B------:R-:W-:-:S03]  /*18df0*/  @P0 IMAD R6, R8, 0x2, R22 ;  /* 0x0000000208060824 */ /* 0x000fc600078e0216 */
        /* <DEDUP_REMOVED lines=24> */
[----:B-1----:R-:W-:Y:S01]  /*18f80*/  @P1 IMAD.X R4, RZ, RZ, R6, P0 ;  /* 0x000000ffff041224 */ /* 0x002fe200000e0606 */
[----:B------:R-:W-:-:S04]  /*18f90*/  @P1 LEA R6, R8, R22, 0x1 ;  /* 0x0000001608061211 */ /* 0x000fc800078e08ff */
[----:B------:R-:W-:-:S04]  /*18fa0*/  @P1 LOP3.LUT R5, R5, R4, RZ, 0x3c, !PT ;  /* 0x0000000405051212 */ /* 0x000fc800078e3cff */
[----:B------:R-:W-:-:S04]  /*18fb0*/  @P1 LOP3.LUT R4, R5, R4, RZ, 0x3c, !PT ;  /* 0x0000000405041212 */ /* 0x000fc800078e3cff */
[----:B------:R-:W-:-:S05]  /*18fc0*/  @P1 LOP3.LUT R5, R5, R4, RZ, 0x3c, !PT ;  /* 0x0000000405051212 */ /* 0x000fca00078e3cff */
[----:B------:R0:W-:Y:S04]  /*18fd0*/  @P1 LDGSTS.E.BYPASS.LTC128B.128 [R6+0x16400], desc[UR38][R4.64], !P4 ;  /* 0x1640000004061fae */ /* 0x0001e8000e101d66 */
[----:B------:R0:W-:Y:S04]  /*18fe0*/  @P1 LDGSTS.E.BYPASS.LTC128B.128 [R6+0x18400], desc[UR38][R4.64+0x40], !P3 ;  /* 0x1840004004061fae */ /* 0x0001e8000d901d66 */
[----:B--23--:R0:W-:Y:S02]  /*18ff0*/  @P1 LDGSTS.E.BYPASS.LTC128B.128 [R6+0x1a400], desc[UR38][R4.64+0x80], !P2 ;  /* 0x1a40008004061fae */ /* 0x00c1e4000d101d66 */
.L_x_12648:
[----:B------:R-:W-:-:S13]  /*19000*/  ISETP.GE.AND P0, PT, R3, 0x61, PT ;  /* 0x000000610300780c */ /* 0x000fda0003f06270 */
[----:B------:R-:W-:Y:S01]  /*19010*/  @P0 LEA R2, P1, R9, R2, 0x1 ;  /* 0x0000000209020211 */ /* 0x000fe200078208ff */
        /* <DEDUP_REMOVED lines=10> */
.L_x_12529:
        /* <DEDUP_REMOVED lines=11> */
.L_x_12530:
        /* <DEDUP_REMOVED lines=39> */
.L_x_12532:
[----:B------:R-:W-:Y:S05]  /*193e0*/  BSYNC B6 ;  /* 0x0000000000067941 */ /* 0x000fea0003800000 */
.L_x_12531:
        /* <DEDUP_REMOVED lines=12> */
[----:B--2---:R-:W-:-:S02]  /*194b0*/  IMAD.MOV.U32 R4, RZ, RZ, R0 ;  /* 0x000000ffff047224 */ /* 0x004fc400078e0000 */
[----:B---3--:R-:W-:Y:S02]  /*194c0*/  IMAD.MOV.U32 R3, RZ, RZ, R21 ;  /* 0x000000ffff037224 */ /* 0x008fe400078e0015 */
        /* <DEDUP_REMOVED lines=34> */
[----:B------:R-:W-:Y:S02]  /*196f0*/  VIADD R0, R0, 0x80 ;  /* 0x0000008000007836 */ /* 0x000fe40000000000 */
[----:B------:R-:W-:Y:S01]  /*19700*/  IMAD.IADD R6, R5, 0x1, R6 ;  /* 0x0000000105067824 */ /* 0x000fe200078e0206 */
[C---:B------:R-:W-:Y:S01]  /*19710*/  LEA R5, P0, R4.reuse, UR8, 0x1 ;  /* 0x0000000804057c11 */ /* 0x040fe2000f8008ff */
[----:B------:R-:W1:Y:S03]  /*19720*/  S2R R13, SR_TID.X ;  /* 0x00000000000d7919 */ /* 0x000e660000002100 */
[----:B------:R-:W-:Y:S01]  /*19730*/  LEA.HI.X R4, R4, UR9, R6, 0x1, P0 ;  /* 0x0000000904047c11 */ /* 0x000fe200080f0c06 */
[----:B------:R-:W-:-:S02]  /*19740*/  IMAD.MOV.U32 R6, RZ, RZ, R0 ;  /* 0x000000ffff067224 */ /* 0x000fc400078e0000 */
[----:B0-----:R-:W-:-:S05]  /*19750*/  @P1 IMAD.HI.U32 R7, R0, R7, RZ ;  /* 0x0000000700071227 */ /* 0x001fca00078e00ff */
[----:B------:R-:W-:-:S05]  /*19760*/  @P1 SHF.R.U32.HI R6, RZ, R8, R7 ;  /* 0x00000008ff061219 */ /* 0x000fca0000011607 */
[----:B------:R-:W-:-:S04]  /*19770*/  IMAD.MOV R7, RZ, RZ, -R6 ;  /* 0x000000ffff077224 */ /* 0x000fc800078e0a06 */
[----:B------:R-:W-:Y:S01]  /*19780*/  IMAD R0, R9, R7, R0 ;  /* 0x0000000709007224 */ /* 0x000fe200078e0200 */
[----:B------:R-:W-:Y:S01]  /*19790*/  SHF.R.S32.HI R7, RZ, 0x1f, R6 ;  /* 0x0000001fff077819 */ /* 0x000fe20000011406 */
[----:B------:R-:W-:-:S04]  /*197a0*/  IMAD.WIDE.U32 R2, R6, UR4, R2 ;  /* 0x0000000406027c25 */ /* 0x000fc8000f8e0002 */
[----:B------:R-:W-:Y:S01]  /*197b0*/  IMAD R7, R7, UR4, RZ ;  /* 0x0000000407077c24 */ /* 0x000fe2000f8e02ff */
[----:B------:R-:W-:-:S03]  /*197c0*/  ULDC UR4, c[0x0][0x2b8] ;  /* 0x0000ae0000047ab9 */ /* 0x000fc60000000800 */
[----:B------:R-:W-:-:S04]  /*197d0*/  IMAD R6, R6, UR5, R7 ;  /* 0x0000000506067c24 */ /* 0x000fc8000f8e0207 */
[----:B------:R-:W-:Y:S01]  /*197e0*/  IMAD.IADD R3, R3, 0x1, R6 ;  /* 0x0000000103037824 */ /* 0x000fe200078e0206 */
[----:B------:R-:W-:Y:S01]  /*197f0*/  SHF.R.S32.HI R6, RZ, 0x1f, R0 ;  /* 0x0000001fff067819 */ /* 0x000fe20000011400 */
[----:B-1----:R-:W-:-:S04]  /*19800*/  IMAD.SHL.U32 R11, R13, 0x8, RZ ;  /* 0x000000080d0b7824 */ /* 0x002fc800078e00ff */
[----:B------:R-:W-:Y:S02]  /*19810*/  IMAD R6, R6, UR6, RZ ;  /* 0x0000000606067c24 */ /* 0x000fe4000f8e02ff */
[----:B------:R-:W-:Y:S01]  /*19820*/  IMAD.WIDE.U32 R2, R0, UR6, R2 ;  /* 0x0000000600027c25 */ /* 0x000fe2000f8e0002 */
[----:B------:R-:W-:-:S03]  /*19830*/  LOP3.LUT R11, R11, 0x18, RZ, 0xc0, !PT ;  /* 0x000000180b0b7812 */ /* 0x000fc600078ec0ff */
[----:B------:R-:W-:Y:S02]  /*19840*/  IMAD R0, R0, UR7, R6 ;  /* 0x0000000700007c24 */ /* 0x000fe4000f8e0206 */
[----:B------:R-:W-:Y:S01]  /*19850*/  IMAD.SHL.U32 R10, R13, 0x8, RZ ;  /* 0x000000080d0a7824 */ /* 0x000fe200078e00ff */
[----:B------:R-:W-:Y:S02]  /*19860*/  LEA R7, P0, R2, UR8, 0x1 ;  /* 0x0000000802077c11 */ /* 0x000fe4000f8008ff */
[----:B------:R-:W-:Y:S02]  /*19870*/  IADD3 R0, R3, R0, RZ ;  /* 0x0000000003007210 */ /* 0x000fe40007ffe0ff */
        /* <DEDUP_REMOVED lines=43> */
[----:B0-----:R-:W-:-:S04]  /*19b30*/  @!P3 LEA R3, P4, R10, R2, 0x1 ;  /* 0x000000020a03b211 */ /* 0x001fc800078808ff */
[----:B------:R-:W-:-:S04]  /*19b40*/  @!P3 IADD3.X R2, RZ, R8, RZ, P4, !PT ;  /* 0x00000008ff02b210 */ /* 0x000fc800027fe4ff */
        /* <DEDUP_REMOVED lines=24> */
.L_x_12661:
        /* <DEDUP_REMOVED lines=13> */
.L_x_12534:
[----:B------:R-:W-:Y:S02]  /*19da0*/  PLOP3.LUT P1, PT, P1, P0, PT, 0xa2, 0x0 ;  /* 0x000000000000781c */ /* 0x000fe40000f21472 */
[----:B------:R-:W-:-:S08]  /*19db0*/  @P0 R2UR P1, UR4, R22 ;  /* 0x00000000160402ca */ /* 0x000fd00000020000 */
[----:B------:R-:W-:-:S05]  /*19dc0*/  @P0 PLOP3.LUT P0, PT, P1, PT, PT, 0x80, 0x0 ;  /* 0x000000000000081c */ /* 0x000fca0000f0f070 */
[----:B------:R-:W-:Y:S01]  /*19dd0*/  @!P1 SYNCS.ARRIVE.TRANS64.RED.A0T1 RZ, [UR4+0x2d800], RZ ;  /* 0x02d800ffffff99a7 */ /* 0x000fe20008200404 */
[----:B------:R-:W-:Y:S07]  /*19de0*/  @!P1 ARRIVES.LDGSTSBAR.64.TRANSCNT [UR4+0x2d800] ;  /* 0x02d80000ff0099b0 */ /* 0x000fee0008000a84 */
[----:B------:R-:W-:Y:S05]  /*19df0*/  @P0 BRA.U.ANY `(.L_x_12534) ;  /* 0xfffffffd00e80947 */ /* 0x000fea000393ffff */
[----:B-1----:R-:W2:Y:S02]  /*19e00*/  LDL.LU R2, [R1+0x48] ;  /* 0x0000480001027983 */ /* 0x002ea40000300800 */
        /* <DEDUP_REMOVED lines=11> */
.L_x_12662:
[----:B------:R-:W-:Y:S05]  /*19ec0*/  BSYNC B0 ;  /* 0x0000000000007941 */ /* 0x000fea0003800000 */
.L_x_12535:
[----:B------:R-:W2:Y:S01]  /*19ed0*/  LDL R3, [R1+0x34] ;  /* 0x0000340001037983 */ /* 0x000ea20000100800 */
[----:B------:R-:W-:Y:S01]  /*19ee0*/  BSSY B0, `(.L_x_12537) ;  /* 0x00000f6000007945 */ /* 0x000fe20003800000 */
[----:B--2---:R-:W-:-:S13]  /*19ef0*/  ISETP.GE.AND P0, PT, R3, 0x2, PT ;  /* 0x000000020300780c */ /* 0x004fda0003f06270 */
[----:B------:R-:W-:Y:S05]  /*19f00*/  @!P0 BRA `(.L_x_12538) ;  /* 0x0000000c00cc8947 */ /* 0x000fea0003800000 */
[----:B------:R-:W2:Y:S01]  /*19f10*/  S2R R2, SR_TID.X ;  /* 0x0000000000027919 */ /* 0x000ea20000002100 */
[----:B-1----:R-:W-:Y:S01]  /*19f20*/  VIADD R0, R3, 0xfffffffe ;  /* 0xfffffffe03007836 */ /* 0x002fe20000000000 */
[----:B------:R-:W-:Y:S01]  /*19f30*/  ULDC UR4, c[0x0][0x2f4] ;  /* 0x0000bd0000047ab9 */ /* 0x000fe20000000800 */
[----:B------:R-:W-:Y:S01]  /*19f40*/  IMAD.MOV.U32 R10, RZ, RZ, R26 ;  /* 0x000000ffff0a7224 */ /* 0x000fe200078e001a */
[----:B------:R1:W5:Y:S04]  /*19f50*/  LDL.LU R17, [R1] ;  /* 0x0000000001117983 */ /* 0x0003680000300800 */
[----:B------:R1:W-:Y:S01]  /*19f60*/  STL [R1+0x8], R27 ;  /* 0x0000081b01007387 */ /* 0x0003e20000100800 */
[----:B--2---:R-:W-:-:S05]  /*19f70*/  IMAD.SHL.U32 R4, R2, 0x8, RZ ;  /* 0x0000000802047824 */ /* 0x004fca00078e00ff */
[----:B------:R-:W-:-:S04]  /*19f80*/  LOP3.LUT R4, R4, 0x18, RZ, 0xc0, !PT ;  /* 0x0000001804047812 */ /* 0x000fc800078ec0ff */
[C---:B------:R-:W-:Y:S02]  /*19f90*/  LOP3.LUT R3, R4.reuse, 0x20, RZ, 0xfc, !PT ;  /* 0x0000002004037812 */ /* 0x040fe400078efcff */
[C---:B------:R-:W-:Y:S02]  /*19fa0*/  LOP3.LUT R2, R4.reuse, 0x40, RZ, 0xfc, !PT ;  /* 0x0000004004027812 */ /* 0x040fe400078efcff */
[----:B------:R-:W-:Y:S02]  /*19fb0*/  ISETP.GE.AND P3, PT, R4, UR4, PT ;  /* 0x0000000404007c0c */ /* 0x000fe4000bf66270 */
[----:B------:R-:W-:Y:S02]  /*19fc0*/  ISETP.GE.AND P2, PT, R3, UR4, PT ;  /* 0x0000000403007c0c */ /* 0x000fe4000bf46270 */
[----:B-1----:R-:W-:-:S13]  /*19fd0*/  ISETP.GE.AND P1, PT, R2, UR4, PT ;  /* 0x0000000402007c0c */ /* 0x002fda000bf26270 */
.L_x_12551:
        /* <DEDUP_REMOVED lines=16> */
[----:B-1----:R-:W-:Y:S01]  /*1a0e0*/  @P0 IMAD.HI.U32 R5, R4, R5, RZ ;  /* 0x0000000504050227 */ /* 0x002fe200078e00ff */
[----:B------:R-:W-:-:S04]  /*1a0f0*/  MOV R2, R4 ;  /* 0x0000000400027202 */ /* 0x000fc80000000f00 */
        /* <DEDUP_REMOVED lines=24> */
.L_x_12539:
[----:B------:R-:W-:Y:S01]  /*1a280*/  IMAD R5, R26, 0x8, R22 ;  /* 0x000000081a057824 */ /* 0x000fe200078e0216 */
[----:B------:R-:W-:Y:S01]  /*1a290*/  SHF.L.U32 R0, R2, 0x1f, RZ ;  /* 0x0000001f02007819 */ /* 0x000fe200000006ff */
[----:B------:R-:W-:Y:S03]  /*1a2a0*/  BSSY B1, `(.L_x_12540) ;  /* 0x0000003000017945 */ /* 0x000fe60003800000 */
[----:B------:R-:W0:Y:S02]  /*1a2b0*/  SYNCS.PHASECHK.TRANS64.TRYWAIT P0, [R5+URZ+0x2d840], R0 ;  /* 0x02d84000050075a7 */ /* 0x000e24000800017f */
[----:B0-----:R-:W-:Y:S05]  /*1a2c0*/  @!P0 BRA `(.L_x_12541) ;  /* 0x00000040009c8947 */ /* 0x001fea0003800000 */
.L_x_12663:
[----:B------:R-:W-:Y:S05]  /*1a2d0*/  BSYNC B1 ;  /* 0x0000000000017941 */ /* 0x000fea0003800000 */
.L_x_12540:
        /* <DEDUP_REMOVED lines=55> */
.L_x_12673:
        /* <DEDUP_REMOVED lines=11> */
.L_x_12543:
        /* <DEDUP_REMOVED lines=11> */
.L_x_12544:
[----:B------:R1:W-:Y:S01]  /*1a7b0*/  SYNCS.ARRIVE.TRANS64.A1T0 RZ, [R5+URZ+0x2d830], RZ ;  /* 0x02d830ff05ff79a7 */ /* 0x0003e2000810003f */
[----:B------:R-:W-:Y:S05]  /*1a7c0*/  @!P5 BRA `(.L_x_12545) ;  /* 0x000000000004d947 */ /* 0x000fea0003800000 */
[----:B------:R-:W-:Y:S01]  /*1a7d0*/  BPT.TRAP 0x1 ;  /* 0x000000040000795c */ /* 0x000fe20000300000 */
.L_x_12545:
[----:B------:R-:W-:Y:S01]  /*1a7e0*/  SHF.L.U32 R2, R17, 0x1f, RZ ;  /* 0x0000001f11027819 */ /* 0x000fe200000006ff */
[----:B-1----:R-:W-:Y:S01]  /*1a7f0*/  IMAD R5, R10, 0x8, R22 ;  /* 0x000000080a057824 */ /* 0x002fe200078e0216 */
[----:B------:R-:W-:Y:S03]  /*1a800*/  BSSY B1, `(.L_x_12546) ;  /* 0x0000003000017945 */ /* 0x000fe60003800000 */
[----:B------:R-:W1:Y:S02]  /*1a810*/  SYNCS.PHASECHK.TRANS64.TRYWAIT P0, [R5+URZ+0x2d860], R2 ;  /* 0x02d86002050075a7 */ /* 0x000e64000800017f */
[----:B-1----:R-:W-:Y:S05]  /*1a820*/  @!P0 BRA `(.L_x_12547) ;  /* 0x0000004000ac8947 */ /* 0x002fea0003800000 */
.L_x_12674:
[----:B------:R-:W-:Y:S05]  /*1a830*/  BSYNC B1 ;  /* 0x0000000000017941 */ /* 0x000fea0003800000 */
.L_x_12546:
        /* <DEDUP_REMOVED lines=45> */
.L_x_12684:
        /* <DEDUP_REMOVED lines=32> */
.L_x_12549:
        /* <DEDUP_REMOVED lines=12> */
.L_x_12550:
[----:B------:R2:W5:Y:S01]  /*1add0*/  LDL R17, [R1] ;  /* 0x0000000001117983 */ /* 0x0005620000100800 */
[----:B------:R2:W-:Y:S01]  /*1ade0*/  SYNCS.ARRIVE.TRANS64.A1T0 RZ, [R5+URZ+0x2d850], RZ ;  /* 0x02d850ff05ff79a7 */ /* 0x0005e2000810003f */
[C---:B------:R-:W-:Y:S02]  /*1adf0*/  VIADD R0, R27.reuse, 0xffffffff ;  /* 0xffffffff1b007836 */ /* 0x040fe40000000000 */
[----:B------:R2:W-:Y:S01]  /*1ae00*/  STL [R1+0x8], R27 ;  /* 0x0000081b01007387 */ /* 0x0005e20000100800 */
[----:B------:R-:W-:Y:S01]  /*1ae10*/  ISETP.GT.AND P0, PT, R27, RZ, PT ;  /* 0x000000ff1b00720c */ /* 0x000fe20003f04270 */
[----:B------:R-:W-:-:S12]  /*1ae20*/  IMAD.MOV.U32 R10, RZ, RZ, R26 ;  /* 0x000000ffff0a7224 */ /* 0x000fd800078e001a */
[----:B--2---:R-:W-:Y:S05]  /*1ae30*/  @P0 BRA `(.L_x_12551) ;  /* 0xfffffff000680947 */ /* 0x004fea000383ffff */
.L_x_12538:
[----:B------:R-:W-:Y:S05]  /*1ae40*/  BSYNC B0 ;  /* 0x0000000000007941 */ /* 0x000fea0003800000 */
.L_x_12537:
        /* <DEDUP_REMOVED lines=17> */
.L_x_12553:
[----:B------:R-:W-:Y:S05]  /*1af60*/  BSYNC B0 ;  /* 0x0000000000007941 */ /* 0x000fea0003800000 */
.L_x_12552:
[----:B-1----:R-:W-:-:S05]  /*1af70*/  IMAD.U32 R0, RZ, RZ, UR40 ;  /* 0x00000028ff007e24 */ /* 0x002fca000f8e00ff */
[----:B------:R-:W-:-:S13]  /*1af80*/  ISETP.NE.AND P0, PT, R0, 0x3, PT ;  /* 0x000000030000780c */ /* 0x000fda0003f05270 */
[----:B------:R-:W-:Y:S05]  /*1af90*/  @!P0 BRA `(.L_x_12554) ;  /* 0x0000000000048947 */ /* 0x000fea0003800000 */
[----:B------:R-:W-:Y:S01]  /*1afa0*/  BPT.TRAP 0x1 ;  /* 0x000000040000795c */ /* 0x000fe20000300000 */
.L_x_12554:
        /* <DEDUP_REMOVED lines=8> */
.L_x_12685:
[----:B------:R-:W-:Y:S05]  /*1b030*/  BSYNC B0 ;  /* 0x0000000000007941 */ /* 0x000fea0003800000 */
.L_x_12555:
        /* <DEDUP_REMOVED lines=13> */
[----:B0-----:R-:W-:-:S04]  /*1b110*/  SHF.L.U32 R7, R2, 0x3, RZ ;  /* 0x0000000302077819 */ /* 0x001fc800000006ff */
        /* <DEDUP_REMOVED lines=37> */
.L_x_12695:
        /* <DEDUP_REMOVED lines=13> */
.L_x_12558:
        /* <DEDUP_REMOVED lines=11> */
.L_x_12559:
        /* <DEDUP_REMOVED lines=8> */
.L_x_12518:
[----:B------:R-:W-:Y:S05]  /*1b570*/  BSYNC B7 ;  /* 0x0000000000077941 */ /* 0x000fea0003800000 */
.L_x_12516:
        /* <DEDUP_REMOVED lines=8> */
[----:B-----5:R3:W4:Y:S01]  /*1b600*/  LDS.128 R16, [R22+0x2d8d0] ;  /* 0x02d8d00016107984 */ /* 0x0207220000000c00 */
[----:B------:R-:W-:Y:S06]  /*1b610*/  BAR.ARV 0x4, 0x200 ;  /* 0x0108000000007b1d */ /* 0x000fec0000002000 */
[----:B------:R-:W-:Y:S05]  /*1b620*/  BRA `(.L_x_12561) ;  /* 0x0000000800cc7947 */ /* 0x000fea0003800000 */
.L_x_12560:
        /* <DEDUP_REMOVED lines=36> */
.L_x_12705:
[----:B------:R-:W-:Y:S02]  /*1b870*/  ULDC UR4, c[0x0][0xc38] ;  /* 0x00030e0000047ab9 */ /* 0x000fe40000000800 */
[----:B------:R-:W-:-:S04]  /*1b880*/  IMAD.U32 R4, RZ, RZ, UR4 ;  /* 0x00000004ff047e24 */ /* 0x000fc8000f8e00ff */
[----:B--2---:R-:W-:-:S04]  /*1b890*/  IMAD R5, R14, R4, RZ ;  /* 0x000000040e057224 */ /* 0x004fc800078e02ff */
[----:B------:R-:W-:-:S05]  /*1b8a0*/  IMAD.IADD R16, R16, 0x1, R5 ;  /* 0x0000000110107824 */ /* 0x000fca00078e0205 */
[----:B------:R-:W-:-:S13]  /*1b8b0*/  ISETP.GT.AND P6, PT, R16, R0, PT ;  /* 0x000000001000720c */ /* 0x000fda0003fc4270 */
[----:B------:R-:W-:Y:S05]  /*1b8c0*/  @P6 BRA `(.L_x_12563) ;  /* 0x00000000009c6947 */ /* 0x000fea0003800000 */
.L_x_12568:
[----:B------:R-:W2:Y:S01]  /*1b8d0*/  LDC R4, c[0x0][0xc3c] ;  /* 0x00030f00ff047b82 */ /* 0x000ea20000000800 */
[----:B------:R-:W-:-:S05]  /*1b8e0*/  VIADD R19, R19, 0x1f ;  /* 0x0000001f13137836 */ /* 0x000fca0000000000 */
[----:B--2---:R-:W-:-:S13]  /*1b8f0*/  ISETP.GE.AND P6, PT, R19, R4, PT ;  /* 0x000000041300720c */ /* 0x004fda0003fc6270 */
[----:B------:R-:W-:Y:S05]  /*1b900*/  @P6 BRA `(.L_x_12564) ;  /* 0x0000000400d06947 */ /* 0x000fea0003800000 */
[----:B------:R-:W2:Y:S01]  /*1b910*/  S2R R2, SR_TID.X ;  /* 0x0000000000027919 */ /* 0x000ea20000002100 */
[----:B------:R-:W-:Y:S01]  /*1b920*/  BSSY B0, `(.L_x_12565) ;  /* 0x0000009000007945 */ /* 0x000fe20003800000 */
[----:B--2---:R-:W-:-:S04]  /*1b930*/  LOP3.LUT R2, R2, 0x1f, RZ, 0xc0, !PT ;  /* 0x0000001f02027812 */ /* 0x004fc800078ec0ff */
[----:B------:R-:W-:Y:S01]  /*1b940*/  IADD3 R5, R19, R2, RZ ;  /* 0x0000000213057210 */ /* 0x000fe20007ffe0ff */
[----:B------:R-:W-:-:S03]  /*1b950*/  IMAD.MOV.U32 R2, RZ, RZ, RZ ;  /* 0x000000ffff027224 */ /* 0x000fc600078e00ff */
[----:B------:R-:W-:-:S13]  /*1b960*/  ISETP.GE.OR P6, PT, R5, R4, !P0 ;  /* 0x000000040500720c */ /* 0x000fda00047c6670 */
[----:B------:R-:W-:Y:S05]  /*1b970*/  @P6 BRA `(.L_x_12566) ;  /* 0x00000000000c6947 */ /* 0x000fea0003800000 */
[----:B0-----:R-:W0:Y:S02]  /*1b980*/  LDC.64 R2, c[0x0][0xc80] ;  /* 0x00032000ff027b82 */ /* 0x001e240000000a00 */
[----:B0-----:R-:W-:-:S06]  /*1b990*/  IMAD.WIDE R2, R5, 0x4, R2 ;  /* 0x0000000405027825 */ /* 0x001fcc00078e0202 */
[----:B------:R2:W5:Y:S02]  /*1b9a0*/  LDG.E R2, desc[UR38][R2.64] ;  /* 0x0000002602027981 */ /* 0x000564000c1e1900 */
.L_x_12566:
[----:B------:R-:W-:Y:S05]  /*1b9b0*/  BSYNC B0 ;  /* 0x0000000000007941 */ /* 0x000fea0003800000 */
.L_x_12565:
[----:B------:R-:W-:-:S03]  /*1b9c0*/  UMOV UR4, 0xffffffff ;  /* 0xffffffff00047882 */ /* 0x000fc60000000000 */
[----:B------:R-:W-:Y:S05]  /*1b9d0*/  BRA.DIV UR4, `(.L_x_12567) ;  /* 0x0000004204607947 */ /* 0x000fea000b800000 */
[----:B-----5:R-:W3:Y:S02]  /*1b9e0*/  SHFL.UP PT, R14, R2, 0x1, RZ ;  /* 0x04200000020e7989 */ /* 0x020ee400000e00ff */
[----:B---3--:R-:W-:-:S05]  /*1b9f0*/  SEL R13, R14, RZ, P1 ;  /* 0x000000ff0e0d7207 */ /* 0x008fca0000800000 */
[----:B------:R-:W-:-:S05]  /*1ba00*/  IMAD.IADD R13, R2, 0x1, R13 ;  /* 0x00000001020d7824 */ /* 0x000fca00078e020d */
[----:B------:R-:W3:Y:S02]  /*1ba10*/  SHFL.UP PT, R14, R13, 0x2, RZ ;  /* 0x044000000d0e7989 */ /* 0x000ee400000e00ff */
[----:B---3--:R-:W-:-:S05]  /*1ba20*/  SEL R14, R14, RZ, P2 ;  /* 0x000000ff0e0e7207 */ /* 0x008fca0001000000 */
[----:B0-2---:R-:W-:-:S05]  /*1ba30*/  IMAD.IADD R3, R13, 0x1, R14 ;  /* 0x000000010d037824 */ /* 0x005fca00078e020e */
        /* <DEDUP_REMOVED lines=10> */
.L_x_12713:
[----:B------:R-:W-:Y:S02]  /*1bae0*/  ULDC UR4, c[0x0][0xc38] ;  /* 0x00030e0000047ab9 */ /* 0x000fe40000000800 */
[----:B------:R-:W-:-:S05]  /*1baf0*/  MOV R4, UR4 ;  /* 0x0000000400047c02 */ /* 0x000fca0008000f00 */
[----:B--2---:R-:W-:-:S04]  /*1bb00*/  IMAD R5, R14, R4, RZ ;  /* 0x000000040e057224 */ /* 0x004fc800078e02ff */
[----:B------:R-:W-:-:S05]  /*1bb10*/  IMAD.IADD R16, R5, 0x1, R16 ;  /* 0x0000000105107824 */ /* 0x000fca00078e0210 */
[----:B------:R-:W-:-:S13]  /*1bb20*/  ISETP.GT.AND P6, PT, R16, R0, PT ;  /* 0x000000001000720c */ /* 0x000fda0003fc4270 */
[----:B------:R-:W-:Y:S05]  /*1bb30*/  @!P6 BRA `(.L_x_12568) ;  /* 0xfffffffc0064e947 */ /* 0x000fea000383ffff */
.L_x_12563:
[----:B------:R-:W-:Y:S01]  /*1bb40*/  IMAD.IADD R16, R16, 0x1, -R5 ;  /* 0x0000000110107824 */ /* 0x000fe200078e0a05 */
[----:B------:R-:W-:-:S03]  /*1bb50*/  UMOV UR4, 0xffffffff ;  /* 0xffffffff00047882 */ /* 0x000fc60000000000 */
[----:B------:R-:W-:-:S05]  /*1bb60*/  IMAD R5, R3, R4, R16 ;  /* 0x0000000403057224 */ /* 0x000fca00078e0210 */
[----:B------:R-:W-:Y:S01]  /*1bb70*/  ISETP.GT.AND P6, PT, R5, R0, PT ;  /* 0x000000000500720c */ /* 0x000fe20003fc4270 */
[----:B------:R-:W-:-:S12]  /*1bb80*/  BRA.DIV UR4, `(.L_x_12569) ;  /* 0x0000004204b07947 */ /* 0x000fd8000b800000 */
[----:B------:R-:W-:-:S04]  /*1bb90*/  VOTE.ANY R5, PT, !P6 ;  /* 0x0000000000057806 */ /* 0x000fc800070e0100 */
[----:B------:R-:W2:Y:S02]  /*1bba0*/  POPC R6, R5 ;  /* 0x0000000500067309 */ /* 0x000ea40000000000 */
[----:B--2--5:R2:W3:Y:S02]  /*1bbb0*/  SHFL.IDX PT, R17, R2, R6, 0x1f ;  /* 0x00001f0602117589 */ /* 0x0244e400000e0000 */
.L_x_12717:
[----:B------:R-:W-:Y:S01]  /*1bbc0*/  ISETP.NE.AND P0, PT, R5, RZ, PT ;  /* 0x000000ff0500720c */ /* 0x000fe20003f05270 */
[----:B------:R-:W-:-:S12]  /*1bbd0*/  IMAD.MOV.U32 R5, RZ, RZ, RZ ;  /* 0x000000ffff057224 */ /* 0x000fd800078e00ff */
[----:B------:R-:W-:Y:S05]  /*1bbe0*/  @!P0 BRA `(.L_x_12570) ;  /* 0x0000000000108947 */ /* 0x000fea0003800000 */
[----:B------:R-:W-:Y:S01]  /*1bbf0*/  UMOV UR4, 0xffffffff ;  /* 0xffffffff00047882 */ /* 0x000fe20000000000 */
[----:B------:R-:W-:Y:S02]  /*1bc00*/  VIADD R12, R6, 0xffffffff ;  /* 0xffffffff060c7836 */ /* 0x000fe40000000000 */
[----:B------:R-:W-:Y:S05]  /*1bc10*/  BRA.DIV UR4, `(.L_x_12571) ;  /* 0x0000004204d47947 */ /* 0x000fea000b800000 */
[----:B------:R4:W0:Y:S02]  /*1bc20*/  SHFL.IDX PT, R5, R3, R12, 0x1f ;  /* 0x00001f0c03057589 */ /* 0x00082400000e0000 */
.L_x_12570:
[----:B0-2-4-:R-:W0:Y:S01]  /*1bc30*/  LDC.64 R2, c[0x0][0xc90] ;  /* 0x00032400ff027b82 */ /* 0x015e220000000a00 */
[----:B------:R-:W-:-:S04]  /*1bc40*/  IMAD.IADD R19, R6, 0x1, R19 ;  /* 0x0000000106137824 */ /* 0x000fc800078e0213 */
[----:B0-----:R-:W-:-:S05]  /*1bc50*/  IMAD.WIDE R2, R19, 0x4, R2 ;  /* 0x0000000413027825 */ /* 0x001fca00078e0202 */
[----:B------:R0:W3:Y:S01]  /*1bc60*/  LDG.E R7, desc[UR38][R2.64] ;  /* 0x0000002602077981 */ /* 0x0000e2000c1e1900 */
[----:B------:R-:W-:Y:S02]  /*1bc70*/  IMAD R16, R5, R4, R16 ;  /* 0x0000000405107224 */ /* 0x000fe400078e0210 */
[----:B0-----:R-:W-:Y:S02]  /*1bc80*/  IMAD.MOV.U32 R2, RZ, RZ, RZ ;  /* 0x000000ffff027224 */ /* 0x001fe400078e00ff */
[----:B---3--:R-:W-:-:S05]  /*1bc90*/  IMAD R6, R17, R7, RZ ;  /* 0x0000000711067224 */ /* 0x008fca00078e02ff */
[----:B------:R-:W-:-:S04]  /*1bca0*/  IABS R8, R6 ;  /* 0x0000000600087213 */ /* 0x000fc80000000000 */
[----:B-1----:R-:W0:Y:S08]  /*1bcb0*/  I2F.RP R9, R8 ;  /* 0x0000000800097306 */ /* 0x002e300000209400 */
        /* <DEDUP_REMOVED lines=57> */
.L_x_12564:
[----:B------:R-:W-:Y:S01]  /*1c050*/  UMOV UR4, URZ ;  /* 0x0000003f00047c82 */ /* 0x000fe20008000000 */
[----:B------:R-:W-:Y:S01]  /*1c060*/  UMOV UR5, URZ ;  /* 0x0000003f00057c82 */ /* 0x000fe20008000000 */
[----:B------:R-:W-:Y:S01]  /*1c070*/  ULDC UR6, c[0x0][0xc3c] ;  /* 0x00030f0000067ab9 */ /* 0x000fe20000000800 */
[----:B------:R-:W-:Y:S01]  /*1c080*/  MOV R16, R0 ;  /* 0x0000000000107202 */ /* 0x000fe20000000f00 */
[----:B-----5:R-:W-:Y:S02]  /*1c090*/  IMAD.U32 R17, RZ, RZ, UR4 ;  /* 0x00000004ff117e24 */ /* 0x020fe4000f8e00ff */
[----:B------:R-:W-:Y:S02]  /*1c0a0*/  IMAD.U32 R18, RZ, RZ, UR5 ;  /* 0x00000005ff127e24 */ /* 0x000fe4000f8e00ff */
[----:B------:R-:W-:-:S07]  /*1c0b0*/  IMAD.U32 R19, RZ, RZ, UR6 ;  /* 0x00000006ff137e24 */ /* 0x000fce000f8e00ff */
.L_x_12572:
[----:B------:R-:W2:Y:S01]  /*1c0c0*/  S2R R0, SR_TID.X ;  /* 0x0000000000007919 */ /* 0x000ea20000002100 */
[----:B------:R-:W-:Y:S05]  /*1c0d0*/  WARPSYNC.ALL ;  /* 0x0000000000007948 */ /* 0x000fea0003800000 */
[----:B------:R-:W-:Y:S01]  /*1c0e0*/  BAR.SYNC.DEFER_BLOCKING 0x4, 0x200 ;  /* 0x0108000000007b1d */ /* 0x000fe20000010000 */
[----:B--2---:R-:W-:-:S04]  /*1c0f0*/  LOP3.LUT R0, R0, 0x1f, RZ, 0xc0, !PT ;  /* 0x0000001f00007812 */ /* 0x004fc800078ec0ff */
[----:B------:R-:W-:-:S13]  /*1c100*/  ISETP.NE.AND P0, PT, R0, RZ, PT ;  /* 0x000000ff0000720c */ /* 0x000fda0003f05270 */
[----:B0-----:R-:W0:Y:S01]  /*1c110*/  @!P0 S2R R3, SR_CgaCtaId ;  /* 0x0000000000038919 */ /* 0x001e220000008800 */
[----:B------:R-:W-:-:S04]  /*1c120*/  @!P0 MOV R0, 0x400 ;  /* 0x0000040000008802 */ /* 0x000fc80000000f00 */
[----:B0-----:R-:W-:-:S05]  /*1c130*/  @!P0 LEA R22, R3, R0, 0x18 ;  /* 0x0000000003168211 */ /* 0x001fca00078ec0ff */
[----:B------:R0:W-:Y:S01]  /*1c140*/  @!P0 STS.128 [R22+0x2d8d0], R16 ;  /* 0x02d8d01016008388 */ /* 0x0001e20000000c00 */
[----:B------:R-:W-:Y:S06]  /*1c150*/  BAR.ARV 0x5, 0x200 ;  /* 0x0148000000007b1d */ /* 0x000fec0000002000 */
.L_x_12561:
[----:B------:R-:W-:Y:S02]  /*1c160*/  ULDC UR4, c[0x0][0xc3c] ;  /* 0x00030f0000047ab9 */ /* 0x000fe40000000800 */
[----:B----4-:R-:W-:-:S13]  /*1c170*/  ISETP.GE.AND P0, PT, R19, UR4, PT ;  /* 0x0000000413007c0c */ /* 0x010fda000bf06270 */
[----:B------:R-:W-:Y:S05]  /*1c180*/  @!P0 BRA `(.L_x_12573) ;  /* 0xffffffa000988947 */ /* 0x000fea000383ffff */
[----:B------:R-:W-:Y:S05]  /*1c190*/  BSYNC B8 ;  /* 0x0000000000087941 */ /* 0x000fea0003800000 */
.L_x_12472:
[----:B0-----:R-:W4:Y:S01]  /*1c1a0*/  LDL.LU R0, [R1+0x48] ;  /* 0x0000480001007983 */ /* 0x001f220000300800 */
[----:B------:R-:W-:Y:S01]  /*1c1b0*/  BSSY B0, `(.L_x_12574) ;  /* 0x000000b000007945 */ /* 0x000fe20003800000 */
[----:B------:R-:W0:Y:S01]  /*1c1c0*/  S2R R5, SR_CgaCtaId ;  /* 0x0000000000057919 */ /* 0x000e220000008800 */
[----:B----4-:R-:W-:-:S05]  /*1c1d0*/  VIADD R0, R0, 0x1 ;  /* 0x0000000100007836 */ /* 0x010fca0000000000 */
        /* <DEDUP_REMOVED lines=8> */
.L_x_12720:
[----:B------:R-:W-:Y:S05]  /*1c260*/  BSYNC B0 ;  /* 0x0000000000007941 */ /* 0x000fea0003800000 */
.L_x_12574:
[----:B------:R-:W-:-:S03]  /*1c270*/  UMOV UR4, 0xffffffff ;  /* 0xffffffff00047882 */ /* 0x000fc60000000000 */
[----:B------:R-:W-:Y:S05]  /*1c280*/  BRA.DIV UR4, `(.L_x_12576) ;  /* 0x0000003e04747947 */ /* 0x000fea000b800000 */
[----:B0-----:R-:W0:Y:S02]  /*1c290*/  S2R R0, SR_TID.X ;  /* 0x0000000000007919 */ /* 0x001e240000002100 */
[----:B0-----:R-:W-:-:S04]  /*1c2a0*/  SHF.R.U32.HI R0, RZ, 0x5, R0 ;  /* 0x00000005ff007819 */ /* 0x001fc80000011600 */
[----:B------:R-:W-:-:S05]  /*1c2b0*/  LOP3.LUT R0, R0, 0x3, RZ, 0xc0, !PT ;  /* 0x0000000300007812 */ /* 0x000fca00078ec0ff */
[----:B------:R0:W4:Y:S02]  /*1c2c0*/  SHFL.IDX PT, R14, R0, RZ, 0x1f ;  /* 0x00001fff000e7589 */ /* 0x00012400000e0000 */
.L_x_12723:
[----:B----4-:R-:W-:-:S13]  /*1c2d0*/  ISETP.NE.AND P0, PT, R14, RZ, PT ;  /* 0x000000ff0e00720c */ /* 0x010fda0003f05270 */
[----:B------:R-:W-:Y:S05]  /*1c2e0*/  @P0 BRA `(.L_x_12307) ;  /* 0x0000000000900947 */ /* 0x000fea0003800000 */
[----:B------:R-:W-:-:S03]  /*1c2f0*/  UMOV UR4, 0xffffffff ;  /* 0xffffffff00047882 */ /* 0x000fc60000000000 */
[----:B------:R-:W-:Y:S05]  /*1c300*/  BRA.DIV UR4, `(.L_x_12577) ;  /* 0x0000003e04887947 */ /* 0x000fea000b800000 */
[----:B------:R-:W-:-:S13]  /*1c310*/  ELECT P6, URZ, PT ;  /* 0x00000000003f782f */ /* 0x000fda00038c0000 */
.L_x_12726:
[----:B------:R-:W-:Y:S05]  /*1c320*/  @!P6 BRA `(.L_x_12307) ;  /* 0x000000000080e947 */ /* 0x000fea0003800000 */
[----:B------:R-:W-:-:S06]  /*1c330*/  ULOP3.LUT UR4, UR36, 0x2, URZ, 0xfc, !UPT ;  /* 0x0000000224047892 */ /* 0x000fcc000f8efc3f */
[----:B0-----:R-:W-:-:S05]  /*1c340*/  IMAD.U32 R0, RZ, RZ, UR4 ;  /* 0x00000004ff007e24 */ /* 0x001fca000f8e00ff */
[----:B------:R-:W-:-:S13]  /*1c350*/  ISETP.NE.AND P0, PT, R0, 0x3, PT ;  /* 0x000000030000780c */ /* 0x000fda0003f05270 */
[----:B------:R-:W-:Y:S05]  /*1c360*/  @!P0 BRA `(.L_x_12578) ;  /* 0x0000000000048947 */ /* 0x000fea0003800000 */
[----:B------:R-:W-:Y:S01]  /*1c370*/  BPT.TRAP 0x1 ;  /* 0x000000040000795c */ /* 0x000fe20000300000 */
.L_x_12578:
[----:B------:R-:W4:Y:S01]  /*1c380*/  LDL R0, [R1] ;  /* 0x0000000001007983 */ /* 0x000f220000100800 */
[C---:B------:R-:W-:Y:S01]  /*1c390*/  LEA R3, R26.reuse, R5, 0x3 ;  /* 0x000000051a037211 */ /* 0x040fe200078e18ff */
[----:B------:R-:W-:-:S05]  /*1c3a0*/  VIADD R26, R26, 0x1 ;  /* 0x000000011a1a7836 */ /* 0x000fca0000000000 */
[----:B------:R-:W-:Y:S02]  /*1c3b0*/  ISETP.NE.AND P2, PT, R26, 0x2, PT ;  /* 0x000000021a00780c */ /* 0x000fe40003f45270 */
[----:B----4-:R-:W-:Y:S02]  /*1c3c0*/  SHF.L.U32 R2, R0, 0x1f, RZ ;  /* 0x0000001f00027819 */ /* 0x010fe400000006ff */
[----:B------:R-:W-:Y:S02]  /*1c3d0*/  SEL R0, RZ, 0x1, P2 ;  /* 0x00000001ff007807 */ /* 0x000fe40001000000 */
[----:B------:R-:W0:Y:S02]  /*1c3e0*/  SYNCS.PHASECHK.TRANS64.TRYWAIT P1, [R3+URZ+0x2d840], R2 ;  /* 0x02d84002030075a7 */ /* 0x000e24000802017f */
[----:B0-----:R-:W-:Y:S05]  /*1c3f0*/  @!P1 BRA `(.L_x_12579) ;  /* 0x0000003c006c9947 */ /* 0x001fea0003800000 */
.L_x_12727:
[----:B------:R-:W4:Y:S01]  /*1c400*/  LDL.LU R4, [R1] ;  /* 0x0000000001047983 */ /* 0x000f220000300800 */
[----:B------:R-:W-:Y:S02]  /*1c410*/  SEL R26, R26, RZ, P2 ;  /* 0x000000ff1a1a7207 */ /* 0x000fe40001000000 */
[----:B----4-:R-:W-:Y:S01]  /*1c420*/  LOP3.LUT R0, R4, R0, RZ, 0x3c, !PT ;  /* 0x0000000004007212 */ /* 0x010fe200078e3cff */
[----:B------:R-:W-:Y:S06]  /*1c430*/  @!P0 BRA `(.L_x_12580) ;  /* 0x0000000000048947 */ /* 0x000fec0003800000 */
[----:B------:R-:W-:Y:S01]  /*1c440*/  BPT.TRAP 0x1 ;  /* 0x000000040000795c */ /* 0x000fe20000300000 */
.L_x_12580:
[----:B------:R-:W-:Y:S01]  /*1c450*/  IMAD R5, R26, 0x8, R5 ;  /* 0x000000081a057824 */ /* 0x000fe200078e0205 */
[----:B------:R-:W-:-:S04]  /*1c460*/  SHF.L.U32 R0, R0, 0x1f, RZ ;  /* 0x0000001f00007819 */ /* 0x000fc800000006ff */
[----:B------:R-:W4:Y:S02]  /*1c470*/  SYNCS.PHASECHK.TRANS64.TRYWAIT P1, [R5+URZ+0x2d840], R0 ;  /* 0x02d84000050075a7 */ /* 0x000f24000802017f */
[----:B----4-:R-:W-:Y:S05]  /*1c480*/  @!P1 BRA `(.L_x_12581) ;  /* 0x0000003c005c9947 */ /* 0x010fea0003800000 */
.L_x_12728:
[----:B------:R-:W-:Y:S05]  /*1c490*/  @!P0 BRA `(.L_x_12582) ;  /* 0x0000000000048947 */ /* 0x000fea0003800000 */
[----:B------:R-:W-:Y:S01]  /*1c4a0*/  BPT.TRAP 0x1 ;  /* 0x000000040000795c */ /* 0x000fe20000300000 */
.L_x_12582:
[----:B------:R-:W5:Y:S02]  /*1c4b0*/  SYNCS.PHASECHK.TRANS64.TRYWAIT P1, [R3+URZ+0x2d860], R2 ;  /* 0x02d86002030075a7 */ /* 0x000f64000802017f */
[----:B-----5:R-:W-:Y:S05]  /*1c4c0*/  @!P1 BRA `(.L_x_12583) ;  /* 0x0000003c00609947 */ /* 0x020fea0003800000 */
.L_x_12729:
[----:B------:R-:W-:Y:S05]  /*1c4d0*/  @!P0 BRA `(.L_x_12584) ;  /* 0x0000000000048947 */ /* 0x000fea0003800000 */
[----:B------:R-:W-:Y:S01]  /*1c4e0*/  BPT.TRAP 0x1 ;  /* 0x000000040000795c */ /* 0x000fe20000300000 */
.L_x_12584:
[----:B------:R0:W0:Y:S02]  /*1c4f0*/  SYNCS.PHASECHK.TRANS64.TRYWAIT P0, [R5+URZ+0x2d860], R0 ;  /* 0x02d86000050075a7 */ /* 0x000024000800017f */
[----:B0-----:R-:W-:Y:S05]  /*1c500*/  @!P0 NANOSLEEP.SYNCS 0x989680 ;  /* 0x009896800000895d */ /* 0x001fea0003900000 */
[----:B------:R-:W0:Y:S02]  /*1c510*/  @!P0 SYNCS.PHASECHK.TRANS64 P0, [R5+URZ+0x2d860], R0 ;  /* 0x02d86000050085a7 */ /* 0x000e24000800007f */
[----:B0-----:R-:W-:Y:S05]  /*1c520*/  @!P0 BRA `(.L_x_12584) ;  /* 0xfffffffc00f08947 */ /* 0x001fea000383ffff */
.L_x_12307:
[----:B------:R-:W-:Y:S05]  /*1c530*/  BSYNC B9 ;  /* 0x0000000000097941 */ /* 0x000fea0003800000 */
.L_x_12304:
[----:B------:R-:W-:Y:S05]  /*1c540*/  EXIT ;  /* 0x000000000000794d */ /* 0x000fea0003800000 */
.L_x_12323:
[----:B0-----:R0:W1:Y:S02]  /*1c550*/  SYNCS.PHASECHK.TRANS64.TRYWAIT P4, [R35+URZ+0x2d890], R85 ;  /* 0x02d89055230075a7 */ /* 0x001064000808017f */
[----:B-1----:R-:W-:Y:S05]  /*1c560*/  @!P4 NANOSLEEP.SYNCS 0x989680 ;  /* 0x009896800000c95d */ /* 0x002fea0003900000 */
[----:B------:R-:W1:Y:S02]  /*1c570*/  @!P4 SYNCS.PHASECHK.TRANS64 P4, [R35+URZ+0x2d890], R85 ;  /* 0x02d890552300c5a7 */ /* 0x000e64000808007f */
[----:B-1----:R-:W-:Y:S05]  /*1c580*/  @!P4 BRA `(.L_x_12323) ;  /* 0xfffffffc00f0c947 */ /* 0x002fea000383ffff */
[----:B------:R-:W-:Y:S05]  /*1c590*/  BRA `(.L_x_12585) ;  /* 0xfffffe6c00207947 */ /* 0x000fea000383ffff */
.L_x_12324:
        /* <DEDUP_REMOVED lines=8> */
.L_x_12587:
[----:B------:R-:W-:Y:S05]  /*1c620*/  BSYNC B1 ;  /* 0x0000000000017941 */ /* 0x000fea0003800000 */
.L_x_12586:
        /* <DEDUP_REMOVED lines=8> */
.L_x_12588:
[----:B------:R-:W-:Y:S01]  /*1c6b0*/  IMAD.MOV.U32 R60, RZ, RZ, R14 ;  /* 0x000000ffff3c7224 */ /* 0x000fe200078e000e */
[----:B------:R-:W-:Y:S06]  /*1c6c0*/  BRA `(.L_x_12589) ;  /* 0xfffffe6800e87947 */ /* 0x000fec000383ffff */
.L_x_12352:
[----:B0-----:R0:W1:Y:S02]  /*1c6d0*/  SYNCS.PHASECHK.TRANS64.TRYWAIT P4, [R35+URZ+0x2d890], R85 ;  /* 0x02d89055230075a7 */ /* 0x001064000808017f */
[----:B-1----:R-:W-:Y:S05]  /*1c6e0*/  @!P4 NANOSLEEP.SYNCS 0x989680 ;  /* 0x009896800000c95d */ /* 0x002fea0003900000 */
[----:B------:R-:W1:Y:S02]  /*1c6f0*/  @!P4 SYNCS.PHASECHK.TRANS64 P4, [R35+URZ+0x2d890], R85 ;  /* 0x02d890552300c5a7 */ /* 0x000e64000808007f */
[----:B-1----:R-:W-:Y:S05]  /*1c700*/  @!P4 BRA `(.L_x_12352) ;  /* 0xfffffffc00f0c947 */ /* 0x002fea000383ffff */
[----:B------:R-:W-:Y:S05]  /*1c710*/  BRA `(.L_x_12590) ;  /* 0xfffffe8400b87947 */ /* 0x000fea000383ffff */
.L_x_12353:
        /* <DEDUP_REMOVED lines=8> */
.L_x_12592:
[----:B------:R-:W-:Y:S05]  /*1c7a0*/  BSYNC B1 ;  /* 0x0000000000017941 */ /* 0x000fea0003800000 */
.L_x_12591:
        /* <DEDUP_REMOVED lines=8> */
.L_x_12593:
[----:B------:R-:W-:Y:S01]  /*1c830*/  IMAD.MOV.U32 R88, RZ, RZ, R14 ;  /* 0x000000ffff587224 */ /* 0x000fe200078e000e */
[----:B------:R-:W-:Y:S06]  /*1c840*/  BRA `(.L_x_12594) ;  /* 0xfffffe8400807947 */ /* 0x000fec000383ffff */
.L_x_12366:
[----:B0-----:R0:W1:Y:S02]  /*1c850*/  SYNCS.PHASECHK.TRANS64.TRYWAIT P3, [R35+URZ+0x2d890], R85 ;  /* 0x02d89055230075a7 */ /* 0x001064000806017f */
[----:B-1----:R-:W-:Y:S05]  /*1c860*/  @!P3 NANOSLEEP.SYNCS 0x989680 ;  /* 0x009896800000b95d */ /* 0x002fea0003900000 */
[----:B------:R-:W1:Y:S02]  /*1c870*/  @!P3 SYNCS.PHASECHK.TRANS64 P3, [R35+URZ+0x2d890], R85 ;  /* 0x02d890552300b5a7 */ /* 0x000e64000806007f */
[----:B-1----:R-:W-:Y:S05]  /*1c880*/  @!P3 BRA `(.L_x_12366) ;  /* 0xfffffffc00f0b947 */ /* 0x002fea000383ffff */
[----:B------:R-:W-:Y:S05]  /*1c890*/  BRA `(.L_x_12595) ;  /* 0xfffffe9c005c7947 */ /* 0x000fea000383ffff */
.L_x_12367:
[----:B------:R-:W-:Y:S01]  /*1c8a0*/  BSSY B1, `(.L_x_12596) ;  /* 0x0000007000017945 */ /* 0x000fe20003800000 */
[----:B------:R-:W-:Y:S02]  /*1c8b0*/  IMAD.MOV.U32 R12, RZ, RZ, RZ ;  /* 0x000000ffff0c7224 */ /* 0x000fe400078e00ff */
[----:B------:R-:W-:Y:S02]  /*1c8c0*/  IMAD.MOV.U32 R11, RZ, RZ, 0x1e1f ;  /* 0x00001e1fff0b7424 */ /* 0x000fe400078e00ff */
[----:B------:R-:W-:-:S07]  /*1c8d0*/  IMAD.MOV.U32 R15, RZ, RZ, -0x1 ;  /* 0xffffffffff0f7424 */ /* 0x000fce00078e00ff */
[----:B0-----:R-:W-:Y:S05]  /*1c8e0*/  WARPSYNC.COLLECTIVE R15, `(.L_x_12597) ;  /* 0x000000000f087348 */ /* 0x001fea0003c00000 */
[----:B------:R1:W2:Y:S02]  /*1c8f0*/  SHFL.IDX P6, R14, R13, R12, R11 ;  /* 0x0000000c0d0e7389 */ /* 0x0002a400000c000b */
[----:B012---:R-:W-:Y:S01]  /*1c900*/  ENDCOLLECTIVE ;  /* 0x000000000000791b */ /* 0x007fe20003800000 */
.L_x_12597:
[----:B------:R-:W-:Y:S05]  /*1c910*/  BSYNC B1 ;  /* 0x0000000000017941 */ /* 0x000fea0003800000 */
.L_x_12596:
        /* <DEDUP_REMOVED lines=8> */
.L_x_12598:
[----:B------:R-:W-:Y:S01]  /*1c9a0*/  IMAD.MOV.U32 R42, RZ, RZ, R14 ;  /* 0x000000ffff2a7224 */ /* 0x000fe200078e000e */
[----:B------:R-:W-:Y:S06]  /*1c9b0*/  BRA `(.L_x_12599) ;  /* 0xfffffe9c00807947 */ /* 0x000fec000383ffff */
.L_x_12371:
[----:B------:R0:W0:Y:S02]  /*1c9c0*/  SYNCS.PHASECHK.TRANS64.TRYWAIT P2, [R35+URZ+0x2d8b0], R85 ;  /* 0x02d8b055230075a7 */ /* 0x000024000804017f */
[----:B0-----:R-:W-:Y:S05]  /*1c9d0*/  @!P2 NANOSLEEP.SYNCS 0x989680 ;  /* 0x009896800000a95d */ /* 0x001fea0003900000 */
[----:B------:R-:W0:Y:S02]  /*1c9e0*/  @!P2 SYNCS.PHASECHK.TRANS64 P2, [R35+URZ+0x2d8b0], R85 ;  /* 0x02d8b0552300a5a7 */ /* 0x000e24000804007f */
[----:B0-----:R-:W-:Y:S05]  /*1c9f0*/  @!P2 BRA `(.L_x_12371) ;  /* 0xfffffffc00f0a947 */ /* 0x001fea000383ffff */
[----:B------:R-:W-:Y:S05]  /*1ca00*/  BRA `(.L_x_12600) ;  /* 0xfffffea000647947 */ /* 0x000fea000383ffff */
.L_x_12377:
[----:B------:R-:W0:Y:S01]  /*1ca10*/  S2R R4, SR_TID.X ;  /* 0x0000000000047919 */ /* 0x000e220000002100 */
[----:B------:R-:W-:Y:S01]  /*1ca20*/  BSSY B0, `(.L_x_12601) ;  /* 0x000000c000007945 */ /* 0x000fe20003800000 */
[----:B------:R-:W-:Y:S01]  /*1ca30*/  IMAD.MOV.U32 R12, RZ, RZ, RZ ;  /* 0x000000ffff0c7224 */ /* 0x000fe200078e00ff */
[----:B------:R-:W-:Y:S01]  /*1ca40*/  MOV R11, 0x1f ;  /* 0x0000001f000b7802 */ /* 0x000fe20000000f00 */
[----:B------:R-:W-:Y:S02]  /*1ca50*/  IMAD.MOV.U32 R15, RZ, RZ, -0x1 ;  /* 0xffffffffff0f7424 */ /* 0x000fe400078e00ff */
[----:B0-----:R-:W-:-:S05]  /*1ca60*/  VIADD R5, R4, 0xffffff80 ;  /* 0xffffff8004057836 */ /* 0x001fca0000000000 */
[----:B------:R-:W-:-:S04]  /*1ca70*/  SHF.R.S32.HI R4, RZ, 0x1f, R5 ;  /* 0x0000001fff047819 */ /* 0x000fc80000011405 */
[----:B------:R-:W-:-:S04]  /*1ca80*/  LEA.HI R4, R4, R5, RZ, 0x7 ;  /* 0x0000000504047211 */ /* 0x000fc800078f38ff */
[----:B------:R-:W-:-:S05]  /*1ca90*/  SHF.R.S32.HI R4, RZ, 0x7, R4 ;  /* 0x00000007ff047819 */ /* 0x000fca0000011404 */
[----:B------:R-:W-:-:S07]  /*1caa0*/  IMAD.MOV.U32 R13, RZ, RZ, R4 ;  /* 0x000000ffff0d7224 */ /* 0x000fce00078e0004 */
[----:B--2--5:R-:W-:Y:S05]  /*1cab0*/  WARPSYNC.COLLECTIVE R15, `(.L_x_12602) ;  /* 0x000000000f087348 */ /* 0x024fea0003c00000 */
[----:B------:R0:W1:Y:S02]  /*1cac0*/  SHFL.IDX P6, R14, R13, R12, R11 ;  /* 0x0000000c0d0e7389 */ /* 0x00006400000c000b */
[----:B012--5:R-:W-:Y:S01]  /*1cad0*/  ENDCOLLECTIVE ;  /* 0x000000000000791b */ /* 0x027fe20003800000 */
.L_x_12602:
[----:B------:R-:W-:Y:S05]  /*1cae0*/  BSYNC B0 ;  /* 0x0000000000007941 */ /* 0x000fea0003800000 */
.L_x_12601:
[----:B------:R0:W-:Y:S01]  /*1caf0*/  STL [R1+0x24], R14 ;  /* 0x0000240e01007387 */ /* 0x0001e20000100800 */
[----:B------:R-:W-:Y:S05]  /*1cb00*/  BRA `(.L_x_12603) ;  /* 0xfffffea8005c7947 */ /* 0x000fea000383ffff */
.L_x_12388:
[----:B------:R-:W-:Y:S01]  /*1cb10*/  BSSY B1, `(.L_x_12604) ;  /* 0x0000007000017945 */ /* 0x000fe20003800000 */
[----:B------:R-:W-:Y:S02]  /*1cb20*/  IMAD.MOV.U32 R12, RZ, RZ, RZ ;  /* 0x000000ffff0c7224 */ /* 0x000fe400078e00ff */
[----:B------:R-:W-:Y:S02]  /*1cb30*/  IMAD.MOV.U32 R11, RZ, RZ, 0x1e1f ;  /* 0x00001e1fff0b7424 */ /* 0x000fe400078e00ff */
[----:B------:R-:W-:-:S07]  /*1cb40*/  IMAD.MOV.U32 R15, RZ, RZ, -0x1 ;  /* 0xffffffffff0f7424 */ /* 0x000fce00078e00ff */
[----:B0-2---:R-:W-:Y:S05]  /*1cb50*/  WARPSYNC.COLLECTIVE R15, `(.L_x_12605) ;  /* 0x000000000f087348 */ /* 0x005fea0003c00000 */
[----:B0-----:R0:W1:Y:S02]  /*1cb60*/  SHFL.IDX P6, R14, R13, R12, R11 ;  /* 0x0000000c0d0e7389 */ /* 0x00106400000c000b */
[----:B012---:R-:W-:Y:S01]  /*1cb70*/  ENDCOLLECTIVE ;  /* 0x000000000000791b */ /* 0x007fe20003800000 */
.L_x_12605:
[----:B------:R-:W-:Y:S05]  /*1cb80*/  BSYNC B1 ;  /* 0x0000000000017941 */ /* 0x000fea0003800000 */
.L_x_12604:
        /* <DEDUP_REMOVED lines=8> */
.L_x_12606:
[----:B------:R-:W-:Y:S02]  /*1cc10*/  IMAD.MOV.U32 R13, RZ, RZ, R5 ;  /* 0x000000ffff0d7224 */ /* 0x000fe400078e0005 */
[----:B------:R-:W-:-:S07]  /*1cc20*/  IMAD.MOV.U32 R0, RZ, RZ, R14 ;  /* 0x000000ffff007224 */ /* 0x000fce00078e000e */
[----:B------:R-:W-:Y:S05]  /*1cc30*/  WARPSYNC.COLLECTIVE R15, `(.L_x_12607) ;  /* 0x000000000f087348 */ /* 0x000fea0003c00000 */
[----:B------:R0:W1:Y:S02]  /*1cc40*/  SHFL.IDX P6, R14, R13, R12, R11 ;  /* 0x0000000c0d0e7389 */ /* 0x00006400000c000b */
[----:B01----:R-:W-:Y:S01]  /*1cc50*/  ENDCOLLECTIVE ;  /* 0x000000000000791b */ /* 0x003fe20003800000 */
.L_x_12607:
[----:B------:R-:W-:Y:S02]  /*1cc60*/  IMAD.MOV.U32 R13, RZ, RZ, R4 ;  /* 0x000000ffff0d7224 */ /* 0x000fe400078e0004 */
[----:B------:R-:W-:-:S07]  /*1cc70*/  IMAD.MOV.U32 R5, RZ, RZ, R14 ;  /* 0x000000ffff057224 */ /* 0x000fce00078e000e */
[----:B------:R-:W-:Y:S05]  /*1cc80*/  WARPSYNC.COLLECTIVE R15, `(.L_x_12608) ;  /* 0x000000000f087348 */ /* 0x000fea0003c00000 */
[----:B------:R0:W1:Y:S02]  /*1cc90*/  SHFL.IDX P6, R14, R13, R12, R11 ;  /* 0x0000000c0d0e7389 */ /* 0x00006400000c000b */
[----:B01----:R-:W-:Y:S01]  /*1cca0*/  ENDCOLLECTIVE ;  /* 0x000000000000791b */ /* 0x003fe20003800000 */
.L_x_12608:
[----:B------:R-:W-:Y:S01]  /*1ccb0*/  MOV R4, R14 ;  /* 0x0000000e00047202 */ /* 0x000fe20000000f00 */
[----:B------:R-:W-:Y:S06]  /*1ccc0*/  BRA `(.L_x_12609) ;  /* 0xfffffeac00c47947 */ /* 0x000fec000383ffff */
.L_x_12392:
[----:B0-----:R0:W1:Y:S02]  /*1ccd0*/  SYNCS.PHASECHK.TRANS64.TRYWAIT P0, [R2+URZ+0x2d800], R3 ;  /* 0x02d80003020075a7 */ /* 0x001064000800017f */
[----:B-1----:R-:W-:Y:S05]  /*1cce0*/  @!P0 NANOSLEEP.SYNCS 0x989680 ;  /* 0x009896800000895d */ /* 0x002fea0003900000 */
[----:B------:R-:W1:Y:S02]  /*1ccf0*/  @!P0 SYNCS.PHASECHK.TRANS64 P0, [R2+URZ+0x2d800], R3 ;  /* 0x02d80003020085a7 */ /* 0x000e64000800007f */
[----:B-1----:R-:W-:Y:S05]  /*1cd00*/  @!P0 BRA `(.L_x_12392) ;  /* 0xfffffffc00f08947 */ /* 0x002fea000383ffff */
[----:B------:R-:W-:Y:S05]  /*1cd10*/  BRA `(.L_x_12610) ;  /* 0xfffffeb400f47947 */ /* 0x000fea000383ffff */
.L_x_12404:
[----:B------:R-:W-:Y:S01]  /*1cd20*/  BSSY B1, `(.L_x_12611) ;  /* 0x0000007000017945 */ /* 0x000fe20003800000 */
[----:B------:R-:W-:Y:S02]  /*1cd30*/  IMAD.MOV.U32 R12, RZ, RZ, RZ ;  /* 0x000000ffff0c7224 */ /* 0x000fe400078e00ff */
[----:B------:R-:W-:Y:S02]  /*1cd40*/  IMAD.MOV.U32 R11, RZ, RZ, 0x1e1f ;  /* 0x00001e1fff0b7424 */ /* 0x000fe400078e00ff */
[----:B------:R-:W-:-:S07]  /*1cd50*/  IMAD.MOV.U32 R15, RZ, RZ, -0x1 ;  /* 0xffffffffff0f7424 */ /* 0x000fce00078e00ff */
[----:B0-2---:R-:W-:Y:S05]  /*1cd60*/  WARPSYNC.COLLECTIVE R15, `(.L_x_12612) ;  /* 0x000000000f087348 */ /* 0x005fea0003c00000 */
[----:B0-----:R0:W1:Y:S02]  /*1cd70*/  SHFL.IDX P6, R14, R13, R12, R11 ;  /* 0x0000000c0d0e7389 */ /* 0x00106400000c000b */
[----:B012---:R-:W-:Y:S01]  /*1cd80*/  ENDCOLLECTIVE ;  /* 0x000000000000791b */ /* 0x007fe20003800000 */
.L_x_12612:
[----:B------:R-:W-:Y:S05]  /*1cd90*/  BSYNC B1 ;  /* 0x0000000000017941 */ /* 0x000fea0003800000 */
.L_x_12611:
        /* <DEDUP_REMOVED lines=8> */
.L_x_12613:
[----:B------:R-:W-:Y:S02]  /*1ce20*/  IMAD.MOV.U32 R13, RZ, RZ, R21 ;  /* 0x000000ffff0d7224 */ /* 0x000fe400078e0015 */
[----:B------:R-:W-:-:S07]  /*1ce30*/  IMAD.MOV.U32 R0, RZ, RZ, R14 ;  /* 0x000000ffff007224 */ /* 0x000fce00078e000e */
[----:B------:R-:W-:Y:S05]  /*1ce40*/  WARPSYNC.COLLECTIVE R15, `(.L_x_12614) ;  /* 0x000000000f087348 */ /* 0x000fea0003c00000 */
[----:B------:R0:W1:Y:S02]  /*1ce50*/  SHFL.IDX P6, R14, R13, R12, R11 ;  /* 0x0000000c0d0e7389 */ /* 0x00006400000c000b */
[----:B01----:R-:W-:Y:S01]  /*1ce60*/  ENDCOLLECTIVE ;  /* 0x000000000000791b */ /* 0x003fe20003800000 */
.L_x_12614:
[----:B------:R-:W-:Y:S02]  /*1ce70*/  IMAD.MOV.U32 R13, RZ, RZ, R20 ;  /* 0x000000ffff0d7224 */ /* 0x000fe400078e0014 */
[----:B------:R-:W-:-:S07]  /*1ce80*/  IMAD.MOV.U32 R21, RZ, RZ, R14 ;  /* 0x000000ffff157224 */ /* 0x000fce00078e000e */
[----:B------:R-:W-:Y:S05]  /*1ce90*/  WARPSYNC.COLLECTIVE R15, `(.L_x_12615) ;  /* 0x000000000f087348 */ /* 0x000fea0003c00000 */
[----:B------:R0:W1:Y:S02]  /*1cea0*/  SHFL.IDX P6, R14, R13, R12, R11 ;  /* 0x0000000c0d0e7389 */ /* 0x00006400000c000b */
[----:B01----:R-:W-:Y:S01]  /*1ceb0*/  ENDCOLLECTIVE ;  /* 0x000000000000791b */ /* 0x003fe20003800000 */
.L_x_12615:
[----:B------:R-:W-:Y:S01]  /*1cec0*/  IMAD.MOV.U32 R20, RZ, RZ, R14 ;  /* 0x000000ffff147224 */ /* 0x000fe200078e000e */
[----:B------:R-:W-:Y:S06]  /*1ced0*/  BRA `(.L_x_12616) ;  /* 0xfffffec800987947 */ /* 0x000fec000383ffff */
.L_x_12408:
[----:B0-----:R0:W1:Y:S02]  /*1cee0*/  SYNCS.PHASECHK.TRANS64.TRYWAIT P0, [R2+URZ+0x2d800], R3 ;  /* 0x02d80003020075a7 */ /* 0x001064000800017f */
[----:B-1----:R-:W-:Y:S05]  /*1cef0*/  @!P0 NANOSLEEP.SYNCS 0x989680 ;  /* 0x009896800000895d */ /* 0x002fea0003900000 */
[----:B------:R-:W1:Y:S02]  /*1cf00*/  @!P0 SYNCS.PHASECHK.TRANS64 P0, [R2+URZ+0x2d800], R3 ;  /* 0x02d80003020085a7 */ /* 0x000e64000800007f */
[----:B-1----:R-:W-:Y:S05]  /*1cf10*/  @!P0 BRA `(.L_x_12408) ;  /* 0xfffffffc00f08947 */ /* 0x002fea000383ffff */
[----:B------:R-:W-:Y:S05]  /*1cf20*/  BRA `(.L_x_12617) ;  /* 0xfffffed000307947 */ /* 0x000fea000383ffff */
.L_x_12416:
[----:B-1----:R1:W3:Y:S02]  /*1cf30*/  SYNCS.PHASECHK.TRANS64.TRYWAIT P1, [R0+URZ+0x2d830], R5 ;  /* 0x02d83005000075a7 */ /* 0x0022e4000802017f */
[----:B---3--:R-:W-:Y:S05]  /*1cf40*/  @!P1 NANOSLEEP.SYNCS 0x989680 ;  /* 0x009896800000995d */ /* 0x008fea0003900000 */
[----:B------:R-:W3:Y:S02]  /*1cf50*/  @!P1 SYNCS.PHASECHK.TRANS64 P1, [R0+URZ+0x2d830], R5 ;  /* 0x02d83005000095a7 */ /* 0x000ee4000802007f */
[----:B---3--:R-:W-:Y:S05]  /*1cf60*/  @!P1 BRA `(.L_x_12416) ;  /* 0xfffffffc00f09947 */ /* 0x008fea000383ffff */
[----:B------:R-:W-:Y:S05]  /*1cf70*/  BRA `(.L_x_12415) ;  /* 0xfffffee4006c7947 */ /* 0x000fea000383ffff */
.L_x_12423:
[----:B-1----:R1:W2:Y:S02]  /*1cf80*/  SYNCS.PHASECHK.TRANS64.TRYWAIT P2, [R3+URZ+0x2d830], R4 ;  /* 0x02d83004030075a7 */ /* 0x0022a4000804017f */
[----:B--2---:R-:W-:Y:S05]  /*1cf90*/  @!P2 NANOSLEEP.SYNCS 0x989680 ;  /* 0x009896800000a95d */ /* 0x004fea0003900000 */
[----:B------:R-:W2:Y:S02]  /*1cfa0*/  @!P2 SYNCS.PHASECHK.TRANS64 P2, [R3+URZ+0x2d830], R4 ;  /* 0x02d830040300a5a7 */ /* 0x000ea4000804007f */
[----:B--2---:R-:W-:Y:S05]  /*1cfb0*/  @!P2 BRA `(.L_x_12423) ;  /* 0xfffffffc00f0a947 */ /* 0x004fea000383ffff */
[----:B------:R-:W-:Y:S05]  /*1cfc0*/  BRA `(.L_x_12422) ;  /* 0xffffff0800cc7947 */ /* 0x000fea000383ffff */
.L_x_12427:
[----:B-1----:R1:W2:Y:S02]  /*1cfd0*/  SYNCS.PHASECHK.TRANS64.TRYWAIT P1, [R4+URZ+0x2d850], R3 ;  /* 0x02d85003040075a7 */ /* 0x0022a4000802017f */
[----:B--2---:R-:W-:Y:S05]  /*1cfe0*/  @!P1 NANOSLEEP.SYNCS 0x989680 ;  /* 0x009896800000995d */ /* 0x004fea0003900000 */
[----:B------:R-:W2:Y:S02]  /*1cff0*/  @!P1 SYNCS.PHASECHK.TRANS64 P1, [R4+URZ+0x2d850], R3 ;  /* 0x02d85003040095a7 */ /* 0x000ea4000802007f */
[----:B--2---:R-:W-:Y:S05]  /*1d000*/  @!P1 BRA `(.L_x_12427) ;  /* 0xfffffffc00f09947 */ /* 0x004fea000383ffff */
[----:B------:R-:W-:Y:S05]  /*1d010*/  BRA `(.L_x_12424) ;  /* 0xffffff0c00dc7947 */ /* 0x000fea000383ffff */
.L_x_12436:
[----:B-1----:R1:W2:Y:S02]  /*1d020*/  SYNCS.PHASECHK.TRANS64.TRYWAIT P2, [R3+URZ+0x2d830], R4 ;  /* 0x02d83004030075a7 */ /* 0x0022a4000804017f */
[----:B--2---:R-:W-:Y:S05]  /*1d030*/  @!P2 NANOSLEEP.SYNCS 0x989680 ;  /* 0x009896800000a95d */ /* 0x004fea0003900000 */
[----:B------:R-:W2:Y:S02]  /*1d040*/  @!P2 SYNCS.PHASECHK.TRANS64 P2, [R3+URZ+0x2d830], R4 ;  /* 0x02d830040300a5a7 */ /* 0x000ea4000804007f */
[----:B--2---:R-:W-:Y:S05]  /*1d050*/  @!P2 BRA `(.L_x_12436) ;  /* 0xfffffffc00f0a947 */ /* 0x004fea000383ffff */
[----:B------:R-:W-:Y:S05]  /*1d060*/  BRA `(.L_x_12435) ;  /* 0xffffff38004c7947 */ /* 0x000fea000383ffff */
.L_x_12440:
[----:B-1----:R1:W2:Y:S02]  /*1d070*/  SYNCS.PHASECHK.TRANS64.TRYWAIT P1, [R4+URZ+0x2d850], R3 ;  /* 0x02d85003040075a7 */ /* 0x0022a4000802017f */
[----:B--2---:R-:W-:Y:S05]  /*1d080*/  @!P1 NANOSLEEP.SYNCS 0x989680 ;  /* 0x009896800000995d */ /* 0x004fea0003900000 */
[----:B------:R-:W2:Y:S02]  /*1d090*/  @!P1 SYNCS.PHASECHK.TRANS64 P1, [R4+URZ+0x2d850], R3 ;  /* 0x02d85003040095a7 */ /* 0x000ea4000802007f */
[----:B--2---:R-:W-:Y:S05]  /*1d0a0*/  @!P1 BRA `(.L_x_12440) ;  /* 0xfffffffc00f09947 */ /* 0x004fea000383ffff */
[----:B------:R-:W-:Y:S05]  /*1d0b0*/  BRA `(.L_x_12437) ;  /* 0xffffff3c005c7947 */ /* 0x000fea000383ffff */
.L_x_12447:
[----:B--2---:R2:W3:Y:S02]  /*1d0c0*/  SYNCS.PHASECHK.TRANS64.TRYWAIT P1, [R5+URZ+0x2d850], R8 ;  /* 0x02d85008050075a7 */ /* 0x0044e4000802017f */
[----:B---3--:R-:W-:Y:S05]  /*1d0d0*/  @!P1 NANOSLEEP.SYNCS 0x989680 ;  /* 0x009896800000995d */ /* 0x008fea0003900000 */
[----:B------:R-:W3:Y:S02]  /*1d0e0*/  @!P1 SYNCS.PHASECHK.TRANS64 P1, [R5+URZ+0x2d850], R8 ;  /* 0x02d85008050095a7 */ /* 0x000ee4000802007f */
[----:B---3--:R-:W-:Y:S05]  /*1d0f0*/  @!P1 BRA `(.L_x_12447) ;  /* 0xfffffffc00f09947 */ /* 0x008fea000383ffff */
[----:B------:R-:W-:Y:S05]  /*1d100*/  BRA `(.L_x_12446) ;  /* 0xffffff5c00287947 */ /* 0x000fea000383ffff */
.L_x_12458:
[----:B------:R-:W-:Y:S01]  /*1d110*/  MOV R13, R4 ;  /* 0x00000004000d7202 */ /* 0x000fe20000000f00 */
[----:B------:R-:W-:Y:S02]  /*1d120*/  IMAD.MOV.U32 R12, RZ, RZ, RZ ;  /* 0x000000ffff0c7224 */ /* 0x000fe400078e00ff */
[----:B------:R-:W-:Y:S02]  /*1d130*/  IMAD.MOV.U32 R11, RZ, RZ, 0x1c1f ;  /* 0x00001c1fff0b7424 */ /* 0x000fe400078e00ff */
[----:B------:R-:W-:-:S07]  /*1d140*/  IMAD.MOV.U32 R15, RZ, RZ, -0x1 ;  /* 0xffffffffff0f7424 */ /* 0x000fce00078e00ff */
[----:B-1----:R-:W-:Y:S05]  /*1d150*/  WARPSYNC.COLLECTIVE R15, `(.L_x_12618) ;  /* 0x000000000f087348 */ /* 0x002fea0003c00000 */
[----:B------:R0:W2:Y:S02]  /*1d160*/  SHFL.IDX P6, R14, R13, R12, R11 ;  /* 0x0000000c0d0e7389 */ /* 0x0000a400000c000b */
[----:B012---:R-:W-:Y:S01]  /*1d170*/  ENDCOLLECTIVE ;  /* 0x000000000000791b */ /* 0x007fe20003800000 */
.L_x_12618:
[----:B------:R-:W-:Y:S02]  /*1d180*/  IMAD.MOV.U32 R13, RZ, RZ, R0 ;  /* 0x000000ffff0d7224 */ /* 0x000fe400078e0000 */
[----:B------:R-:W-:-:S07]  /*1d190*/  IMAD.MOV.U32 R3, RZ, RZ, R14 ;  /* 0x000000ffff037224 */ /* 0x000fce00078e000e */
[----:B------:R-:W-:Y:S05]  /*1d1a0*/  WARPSYNC.COLLECTIVE R15, `(.L_x_12619) ;  /* 0x000000000f087348 */ /* 0x000fea0003c00000 */
[----:B------:R0:W1:Y:S02]  /*1d1b0*/  SHFL.IDX P6, R14, R13, R12, R11 ;  /* 0x0000000c0d0e7389 */ /* 0x00006400000c000b */
[----:B01----:R-:W-:Y:S01]  /*1d1c0*/  ENDCOLLECTIVE ;  /* 0x000000000000791b */ /* 0x003fe20003800000 */
.L_x_12619:
[----:B------:R-:W-:Y:S05]  /*1d1d0*/  BRA `(.L_x_12620) ;  /* 0xffffff8000607947 */ /* 0x000fea000383ffff */
.L_x_12461:
        /* <DEDUP_REMOVED lines=8> */
.L_x_12622:
[----:B------:R-:W-:Y:S05]  /*1d260*/  BSYNC B1 ;  /* 0x0000000000017941 */ /* 0x000fea0003800000 */
.L_x_12621:
        /* <DEDUP_REMOVED lines=8> */
.L_x_12623:
[----:B------:R-:W-:Y:S05]  /*1d2f0*/  BRA `(.L_x_12624) ;  /* 0xffffff8000747947 */ /* 0x000fea000383ffff */
.L_x_12478:
        /* <DEDUP_REMOVED lines=8> */
[----:B-1----:R-:W-:Y:S05]  /*1d380*/  WARPSYNC.COLLECTIVE R15, `(.L_x_12626) ;  /* 0x000000000f087348 */ /* 0x002fea0003c00000 */
[----:B------:R0:W2:Y:S02]  /*1d390*/  SHFL.IDX P6, R14, R13, R12, R11 ;  /* 0x0000000c0d0e7389 */ /* 0x0000a400000c000b */
[----:B012---:R-:W-:Y:S01]  /*1d3a0*/  ENDCOLLECTIVE ;  /* 0x000000000000791b */ /* 0x007fe20003800000 */
.L_x_12626:
[----:B------:R-:W-:Y:S05]  /*1d3b0*/  BSYNC B1 ;  /* 0x0000000000017941 */ /* 0x000fea0003800000 */
.L_x_12625:
[----:B------:R-:W-:Y:S05]  /*1d3c0*/  BRA `(.L_x_12627) ;  /* 0xffffff9400f07947 */ /* 0x000fea000383ffff */
.L_x_12480:
[----:B------:R-:W-:Y:S01]  /*1d3d0*/  BSSY B1, `(.L_x_12628) ;  /* 0x0000006000017945 */ /* 0x000fe20003800000 */
[----:B------:R-:W-:-:S07]  /*1d3e0*/  IMAD.MOV.U32 R15, RZ, RZ, -0x1 ;  /* 0xffffffffff0f7424 */ /* 0x000fce00078e00ff */
[----:B01----:R-:W-:Y:S05]  /*1d3f0*/  WARPSYNC.COLLECTIVE R15, `(.L_x_12629) ;  /* 0x000000000f0c7348 */ /* 0x003fea0003c00000 */
[----:B------:R-:W-:Y:S02]  /*1d400*/  ELECT P6, UR62, PT ;  /* 0x00000000003e782f */ /* 0x000fe400038c0000 */
[----:B------:R-:W-:Y:S01]  /*1d410*/  MOV R14, UR62 ;  /* 0x0000003e000e7c02 */ /* 0x000fe20008000f00 */
[----:B01----:R-:W-:Y:S10]  /*1d420*/  ENDCOLLECTIVE ;  /* 0x000000000000791b */ /* 0x003ff40003800000 */
.L_x_12629:
[----:B------:R-:W-:Y:S05]  /*1d430*/  BSYNC B1 ;  /* 0x0000000000017941 */ /* 0x000fea0003800000 */
.L_x_12628:
[----:B------:R-:W-:Y:S05]  /*1d440*/  BRA `(.L_x_12479) ;  /* 0xffffff9400e87947 */ /* 0x000fea000383ffff */
.L_x_12482:
[----:B0-----:R0:W2:Y:S02]  /*1d450*/  SYNCS.PHASECHK.TRANS64.TRYWAIT P0, [R22+URZ+0x2d820], R5 ;  /* 0x02d82005160075a7 */ /* 0x0010a4000800017f */
[----:B--2---:R-:W-:Y:S05]  /*1d460*/  @!P0 NANOSLEEP.SYNCS 0x989680 ;  /* 0x009896800000895d */ /* 0x004fea0003900000 */
[----:B------:R-:W2:Y:S02]  /*1d470*/  @!P0 SYNCS.PHASECHK.TRANS64 P0, [R22+URZ+0x2d820], R5 ;  /* 0x02d82005160085a7 */ /* 0x000ea4000800007f */
[----:B--2---:R-:W-:Y:S05]  /*1d480*/  @!P0 BRA `(.L_x_12482) ;  /* 0xfffffffc00f08947 */ /* 0x004fea000383ffff */
[----:B------:R-:W-:Y:S05]  /*1d490*/  BRA `(.L_x_12630) ;  /* 0xffffff9400f87947 */ /* 0x000fea000383ffff */
.L_x_12486:
[----:B--2---:R2:W3:Y:S02]  /*1d4a0*/  SYNCS.PHASECHK.TRANS64.TRYWAIT P0, [R8+URZ+0x2d8a0], R10 ;  /* 0x02d8a00a080075a7 */ /* 0x0044e4000800017f */
[----:B---3--:R-:W-:Y:S05]  /*1d4b0*/  @!P0 NANOSLEEP.SYNCS 0x989680 ;  /* 0x009896800000895d */ /* 0x008fea0003900000 */
[----:B------:R-:W3:Y:S02]  /*1d4c0*/  @!P0 SYNCS.PHASECHK.TRANS64 P0, [R8+URZ+0x2d8a0], R10 ;  /* 0x02d8a00a080085a7 */ /* 0x000ee4000800007f */
[----:B---3--:R-:W-:Y:S05]  /*1d4d0*/  @!P0 BRA `(.L_x_12486) ;  /* 0xfffffffc00f08947 */ /* 0x008fea000383ffff */
[----:B------:R-:W-:Y:S05]  /*1d4e0*/  BRA `(.L_x_12631) ;  /* 0xffffff9800147947 */ /* 0x000fea000383ffff */
.L_x_12493:
[----:B0-----:R0:W1:Y:S02]  /*1d4f0*/  SYNCS.PHASECHK.TRANS64.TRYWAIT P0, [R8+URZ+0x2d8c0], R10 ;  /* 0x02d8c00a080075a7 */ /* 0x001064000800017f */
[----:B-1----:R-:W-:Y:S05]  /*1d500*/  @!P0 NANOSLEEP.SYNCS 0x989680 ;  /* 0x009896800000895d */ /* 0x002fea0003900000 */
[----:B------:R-:W1:Y:S02]  /*1d510*/  @!P0 SYNCS.PHASECHK.TRANS64 P0, [R8+URZ+0x2d8c0], R10 ;  /* 0x02d8c00a080085a7 */ /* 0x000e64000800007f */
[----:B-1----:R-:W-:Y:S05]  /*1d520*/  @!P0 BRA `(.L_x_12493) ;  /* 0xfffffffc00f08947 */ /* 0x002fea000383ffff */
[----:B------:R-:W-:Y:S05]  /*1d530*/  BRA `(.L_x_12632) ;  /* 0xffffff9c00107947 */ /* 0x000fea000383ffff */
.L_x_12502:
[----:B0-----:R0:W1:Y:S02]  /*1d540*/  SYNCS.PHASECHK.TRANS64.TRYWAIT P1, [R8+URZ+0x2d8a0], R7 ;  /* 0x02d8a007080075a7 */ /* 0x001064000802017f */
[----:B-1----:R-:W-:Y:S05]  /*1d550*/  @!P1 NANOSLEEP.SYNCS 0x989680 ;  /* 0x009896800000995d */ /* 0x002fea0003900000 */
[----:B------:R-:W1:Y:S02]  /*1d560*/  @!P1 SYNCS.PHASECHK.TRANS64 P1, [R8+URZ+0x2d8a0], R7 ;  /* 0x02d8a007080095a7 */ /* 0x000e64000802007f */
[----:B-1----:R-:W-:Y:S05]  /*1d570*/  @!P1 BRA `(.L_x_12502) ;  /* 0xfffffffc00f09947 */ /* 0x002fea000383ffff */
[----:B------:R-:W-:Y:S05]  /*1d580*/  BRA `(.L_x_12633) ;  /* 0xffffffa000507947 */ /* 0x000fea000383ffff */
.L_x_12509:
[----:B-1----:R1:W2:Y:S02]  /*1d590*/  SYNCS.PHASECHK.TRANS64.TRYWAIT P1, [R8+URZ+0x2d8c0], R7 ;  /* 0x02d8c007080075a7 */ /* 0x0022a4000802017f */
[----:B--2---:R-:W-:Y:S05]  /*1d5a0*/  @!P1 NANOSLEEP.SYNCS 0x989680 ;  /* 0x009896800000995d */ /* 0x004fea0003900000 */
[----:B------:R-:W2:Y:S02]  /*1d5b0*/  @!P1 SYNCS.PHASECHK.TRANS64 P1, [R8+URZ+0x2d8c0], R7 ;  /* 0x02d8c007080095a7 */ /* 0x000ea4000802007f */
[----:B--2---:R-:W-:Y:S05]  /*1d5c0*/  @!P1 BRA `(.L_x_12509) ;  /* 0xfffffffc00f09947 */ /* 0x004fea000383ffff */
[----:B------:R-:W-:Y:S05]  /*1d5d0*/  BRA `(.L_x_12634) ;  /* 0xffffffa400487947 */ /* 0x000fea000383ffff */
.L_x_12524:
        /* <DEDUP_REMOVED lines=11> */
.L_x_12636:
[----:B------:R-:W-:Y:S05]  /*1d690*/  BSYNC B0 ;  /* 0x0000000000007941 */ /* 0x000fea0003800000 */
.L_x_12635:
[----:B------:R-:W-:Y:S05]  /*1d6a0*/  BRA `(.L_x_12637) ;  /* 0xffffffb000b07947 */ /* 0x000fea000383ffff */
.L_x_12527:
[----:B-1----:R1:W2:Y:S02]  /*1d6b0*/  SYNCS.PHASECHK.TRANS64.TRYWAIT P0, [R0+URZ+0x2d840], R5 ;  /* 0x02d84005000075a7 */ /* 0x0022a4000800017f */
[----:B--2---:R-:W-:Y:S05]  /*1d6c0*/  @!P0 NANOSLEEP.SYNCS 0x989680 ;  /* 0x009896800000895d */ /* 0x004fea0003900000 */
[----:B------:R-:W2:Y:S02]  /*1d6d0*/  @!P0 SYNCS.PHASECHK.TRANS64 P0, [R0+URZ+0x2d840], R5 ;  /* 0x02d84005000085a7 */ /* 0x000ea4000800007f */
[----:B--2---:R-:W-:Y:S05]  /*1d6e0*/  @!P0 BRA `(.L_x_12527) ;  /* 0xfffffffc00f08947 */ /* 0x004fea000383ffff */
[----:B------:R-:W-:Y:S05]  /*1d6f0*/  BRA `(.L_x_12638) ;  /* 0xffffffb400147947 */ /* 0x000fea000383ffff */
.L_x_12528:
        /* <DEDUP_REMOVED lines=8> */
.L_x_12640:
[----:B------:R-:W-:Y:S05]  /*1d780*/  BSYNC B0 ;  /* 0x0000000000007941 */ /* 0x000fea0003800000 */
.L_x_12639:
        /* <DEDUP_REMOVED lines=8> */
.L_x_12641:
[----:B------:R-:W-:Y:S02]  /*1d810*/  IMAD.MOV.U32 R13, RZ, RZ, R7 ;  /* 0x000000ffff0d7224 */ /* 0x000fe400078e0007 */
[----:B------:R-:W-:Y:S02]  /*1d820*/  IMAD.MOV.U32 R12, RZ, RZ, 0x1 ;  /* 0x00000001ff0c7424 */ /* 0x000fe400078e00ff */
[----:B------:R-:W-:-:S07]  /*1d830*/  IMAD.MOV.U32 R4, RZ, RZ, R14 ;  /* 0x000000ffff047224 */ /* 0x000fce00078e000e */
[----:B------:R-:W-:Y:S05]  /*1d840*/  WARPSYNC.COLLECTIVE R15, `(.L_x_12642) ;  /* 0x000000000f087348 */ /* 0x000fea0003c00000 */
[----:B------:R0:W1:Y:S02]  /*1d850*/  SHFL.IDX P6, R14, R13, R12, R11 ;  /* 0x0000000c0d0e7389 */ /* 0x00006400000c000b */
[----:B01----:R-:W-:Y:S01]  /*1d860*/  ENDCOLLECTIVE ;  /* 0x000000000000791b */ /* 0x003fe20003800000 */
.L_x_12642:
[----:B------:R-:W-:-:S05]  /*1d870*/  @P0 LEA R5, P1, R9, R4, 0x1 ;  /* 0x0000000409050211 */ /* 0x000fca00078208ff */
[----:B------:R-:W-:Y:S01]  /*1d880*/  @P0 IMAD.X R4, RZ, RZ, R6, P1 ;  /* 0x000000ffff040224 */ /* 0x000fe200008e0606 */
[----:B------:R-:W-:Y:S02]  /*1d890*/  @P0 LEA R6, R8, R22, 0x1 ;  /* 0x0000001608060211 */ /* 0x000fe400078e08ff */
        /* <DEDUP_REMOVED lines=15> */
.L_x_12643:
[----:B------:R-:W-:Y:S02]  /*1d990*/  IMAD.MOV.U32 R13, RZ, RZ, R7 ;  /* 0x000000ffff0d7224 */ /* 0x000fe400078e0007 */
[----:B------:R-:W-:Y:S02]  /*1d9a0*/  IMAD.MOV.U32 R12, RZ, RZ, 0x2 ;  /* 0x00000002ff0c7424 */ /* 0x000fe400078e00ff */
[----:B------:R-:W-:-:S07]  /*1d9b0*/  IMAD.MOV.U32 R4, RZ, RZ, R14 ;  /* 0x000000ffff047224 */ /* 0x000fce00078e000e */
[----:B------:R-:W-:Y:S05]  /*1d9c0*/  WARPSYNC.COLLECTIVE R15, `(.L_x_12644) ;  /* 0x000000000f087348 */ /* 0x000fea0003c00000 */
[----:B------:R0:W1:Y:S02]  /*1d9d0*/  SHFL.IDX P6, R14, R13, R12, R11 ;  /* 0x0000000c0d0e7389 */ /* 0x00006400000c000b */
[----:B01----:R-:W-:Y:S01]  /*1d9e0*/  ENDCOLLECTIVE ;  /* 0x000000000000791b */ /* 0x003fe20003800000 */
.L_x_12644:
[----:B------:R-:W-:-:S05]  /*1d9f0*/  @P1 LEA R5, P0, R9, R4, 0x1 ;  /* 0x0000000409051211 */ /* 0x000fca00078008ff */
[----:B------:R-:W-:Y:S01]  /*1da00*/  @P1 IMAD.X R4, RZ, RZ, R6, P0 ;  /* 0x000000ffff041224 */ /* 0x000fe200000e0606 */
[----:B------:R-:W-:-:S04]  /*1da10*/  @P1 LEA R6, R8, R22, 0x1 ;  /* 0x0000001608061211 */ /* 0x000fc800078e08ff */
        /* <DEDUP_REMOVED lines=15> */
.L_x_12645:
[----:B------:R-:W-:Y:S02]  /*1db10*/  IMAD.MOV.U32 R13, RZ, RZ, R7 ;  /* 0x000000ffff0d7224 */ /* 0x000fe400078e0007 */
[----:B------:R-:W-:Y:S02]  /*1db20*/  IMAD.MOV.U32 R12, RZ, RZ, 0x3 ;  /* 0x00000003ff0c7424 */ /* 0x000fe400078e00ff */
[----:B------:R-:W-:-:S07]  /*1db30*/  IMAD.MOV.U32 R4, RZ, RZ, R14 ;  /* 0x000000ffff047224 */ /* 0x000fce00078e000e */
[----:B------:R-:W-:Y:S05]  /*1db40*/  WARPSYNC.COLLECTIVE R15, `(.L_x_12646) ;  /* 0x000000000f087348 */ /* 0x000fea0003c00000 */
[----:B------:R0:W1:Y:S02]  /*1db50*/  SHFL.IDX P6, R14, R13, R12, R11 ;  /* 0x0000000c0d0e7389 */ /* 0x00006400000c000b */
[----:B01----:R-:W-:Y:S01]  /*1db60*/  ENDCOLLECTIVE ;  /* 0x000000000000791b */ /* 0x003fe20003800000 */
.L_x_12646:
[----:B------:R-:W-:-:S05]  /*1db70*/  @P1 LEA R5, P0, R9, R4, 0x1 ;  /* 0x0000000409051211 */ /* 0x000fca00078008ff */
[----:B------:R-:W-:Y:S01]  /*1db80*/  @P1 IMAD.X R4, RZ, RZ, R6, P0 ;  /* 0x000000ffff041224 */ /* 0x000fe200000e0606 */
[----:B------:R-:W-:-:S04]  /*1db90*/  @P1 LEA R6, R8, R22, 0x1 ;  /* 0x0000001608061211 */ /* 0x000fc800078e08ff */
        /* <DEDUP_REMOVED lines=8> */
.L_x_12647:
        /* <DEDUP_REMOVED lines=8> */
.L_x_12533:
[----:B-----5:R-:W-:Y:S02]  /*1dca0*/  IMAD R0, R21, R9, RZ ;  /* 0x0000000915007224 */ /* 0x020fe400078e02ff */
[----:B------:R0:W5:Y:S01]  /*1dcb0*/  LDL R21, [R1+0x30] ;  /* 0x0000300001157983 */ /* 0x0001620000100800 */
[----:B------:R-:W-:Y:S01]  /*1dcc0*/  IMAD.MOV.U32 R13, RZ, RZ, R4 ;  /* 0x000000ffff0d7224 */ /* 0x000fe200078e0004 */
[----:B------:R-:W-:Y:S01]  /*1dcd0*/  MOV R12, RZ ;  /* 0x000000ff000c7202 */ /* 0x000fe20000000f00 */
[----:B------:R-:W-:Y:S02]  /*1dce0*/  IMAD.MOV.U32 R11, RZ, RZ, 0x1c1f ;  /* 0x00001c1fff0b7424 */ /* 0x000fe400078e00ff */
[----:B------:R-:W-:Y:S02]  /*1dcf0*/  IMAD.MOV.U32 R15, RZ, RZ, -0x1 ;  /* 0xffffffffff0f7424 */ /* 0x000fe400078e00ff */
[----:B------:R-:W-:-:S07]  /*1dd00*/  IMAD R17, R17, 0xc0, R20 ;  /* 0x000000c011117824 */ /* 0x000fce00078e0214 */
[----:B0----5:R-:W-:Y:S05]  /*1dd10*/  WARPSYNC.COLLECTIVE R15, `(.L_x_12649) ;  /* 0x000000000f087348 */ /* 0x021fea0003c00000 */
[----:B------:R1:W2:Y:S02]  /*1dd20*/  SHFL.IDX P6, R14, R13, R12, R11 ;  /* 0x0000000c0d0e7389 */ /* 0x0002a400000c000b */
[----:B012--5:R-:W-:Y:S01]  /*1dd30*/  ENDCOLLECTIVE ;  /* 0x000000000000791b */ /* 0x027fe20003800000 */
.L_x_12649:
[C---:B------:R-:W-:Y:S02]  /*1dd40*/  ISETP.GE.AND P3, PT, R17.reuse, R0, PT ;  /* 0x000000001100720c */ /* 0x040fe40003f66270 */
[----:B------:R-:W-:Y:S01]  /*1dd50*/  IADD3 R9, R17, 0x20, RZ ;  /* 0x0000002011097810 */ /* 0x000fe20007ffe0ff */
[----:B------:R-:W-:Y:S02]  /*1dd60*/  IMAD.MOV.U32 R13, RZ, RZ, R5 ;  /* 0x000000ffff0d7224 */ /* 0x000fe400078e0005 */
[----:B------:R-:W-:-:S08]  /*1dd70*/  IMAD.MOV.U32 R2, RZ, RZ, R14 ;  /* 0x000000ffff027224 */ /* 0x000fd000078e000e */
[----:B------:R-:W-:Y:S05]  /*1dd80*/  WARPSYNC.COLLECTIVE R15, `(.L_x_12650) ;  /* 0x000000000f087348 */ /* 0x000fea0003c00000 */
[----:B------:R0:W1:Y:S02]  /*1dd90*/  SHFL.IDX P6, R14, R13, R12, R11 ;  /* 0x0000000c0d0e7389 */ /* 0x00006400000c000b */
[----:B01----:R-:W-:Y:S01]  /*1dda0*/  ENDCOLLECTIVE ;  /* 0x000000000000791b */ /* 0x003fe20003800000 */
.L_x_12650:
[----:B------:R-:W-:Y:S02]  /*1ddb0*/  IMAD.MOV.U32 R13, RZ, RZ, R4 ;  /* 0x000000ffff0d7224 */ /* 0x000fe400078e0004 */
[----:B------:R-:W-:Y:S02]  /*1ddc0*/  IMAD.MOV.U32 R12, RZ, RZ, 0x1 ;  /* 0x00000001ff0c7424 */ /* 0x000fe400078e00ff */
[----:B------:R-:W-:-:S07]  /*1ddd0*/  IMAD.MOV.U32 R3, RZ, RZ, R14 ;  /* 0x000000ffff037224 */ /* 0x000fce00078e000e */
[----:B------:R-:W-:Y:S05]  /*1dde0*/  WARPSYNC.COLLECTIVE R15, `(.L_x_12651) ;  /* 0x000000000f087348 */ /* 0x000fea0003c00000 */
[----:B------:R0:W1:Y:S02]  /*1ddf0*/  SHFL.IDX P6, R14, R13, R12, R11 ;  /* 0x0000000c0d0e7389 */ /* 0x00006400000c000b */
[----:B01----:R-:W-:Y:S01]  /*1de00*/  ENDCOLLECTIVE ;  /* 0x000000000000791b */ /* 0x003fe20003800000 */
.L_x_12651:
        /* <DEDUP_REMOVED lines=10> */
.L_x_12652:
        /* <DEDUP_REMOVED lines=13> */
.L_x_12653:
        /* <DEDUP_REMOVED lines=10> */
.L_x_12654:
[----:B------:R-:W-:Y:S01]  /*1e020*/  @!PT LDS RZ, [RZ] ;  /* 0x00000000fffff984 */ /* 0x000fe20000000800 */
[----:B------:R-:W-:Y:S01]  /*1e030*/  @!PT LDS RZ, [RZ] ;  /* 0x00000000fffff984 */ /* 0x000fe20000000800 */
[----:B------:R-:W-:Y:S01]  /*1e040*/  @!PT LDS RZ, [RZ] ;  /* 0x00000000fffff984 */ /* 0x000fe20000000800 */
[----:B------:R-:W-:Y:S04]  /*1e050*/  @!P3 LDGSTS.E.BYPASS.LTC128B.128 [R21+0xcc00], desc[UR38][R2.64], !P0 ;  /* 0x0cc000000215bfae */ /* 0x000fe8000c101d66 */
[----:B------:R-:W-:Y:S04]  /*1e060*/  @!P3 LDGSTS.E.BYPASS.LTC128B.128 [R21+0xfc00], desc[UR38][R2.64+0x40], !P1 ;  /* 0x0fc000400215bfae */ /* 0x000fe8000c901d66 */
[----:B------:R0:W-:Y:S01]  /*1e070*/  @!P3 LDGSTS.E.BYPASS.LTC128B.128 [R21+0x12c00], desc[UR38][R2.64+0x80], !P2 ;  /* 0x12c000800215bfae */ /* 0x0001e2000d101d66 */
[----:B------:R-:W-:Y:S01]  /*1e080*/  MOV R13, R4 ;  /* 0x00000004000d7202 */ /* 0x000fe20000000f00 */
[----:B------:R-:W-:Y:S01]  /*1e090*/  IMAD.MOV.U32 R12, RZ, RZ, 0x3 ;  /* 0x00000003ff0c7424 */ /* 0x000fe200078e00ff */
[----:B0-----:R-:W-:-:S04]  /*1e0a0*/  IADD3 R2, R17, 0x40, RZ ;  /* 0x0000004011027810 */ /* 0x001fc80007ffe0ff */
[----:B------:R-:W-:Y:S01]  /*1e0b0*/  ISETP.GE.AND P3, PT, R2, R0, PT ;  /* 0x000000000200720c */ /* 0x000fe20003f66270 */
[----:B------:R-:W-:-:S12]  /*1e0c0*/  IMAD.MOV.U32 R2, RZ, RZ, R14 ;  /* 0x000000ffff027224 */ /* 0x000fd800078e000e */
[----:B------:R-:W-:Y:S05]  /*1e0d0*/  WARPSYNC.COLLECTIVE R15, `(.L_x_12655) ;  /* 0x000000000f087348 */ /* 0x000fea0003c00000 */
[----:B------:R0:W1:Y:S02]  /*1e0e0*/  SHFL.IDX P6, R14, R13, R12, R11 ;  /* 0x0000000c0d0e7389 */ /* 0x00006400000c000b */
[----:B01----:R-:W-:Y:S01]  /*1e0f0*/  ENDCOLLECTIVE ;  /* 0x000000000000791b */ /* 0x003fe20003800000 */
.L_x_12655:
        /* <DEDUP_REMOVED lines=9> */
.L_x_12656:
        /* <DEDUP_REMOVED lines=13> */
.L_x_12657:
        /* <DEDUP_REMOVED lines=9> */
.L_x_12658:
        /* <DEDUP_REMOVED lines=14> */
.L_x_12659:
        /* <DEDUP_REMOVED lines=12> */
.L_x_12660:
[----:B------:R-:W-:Y:S01]  /*1e490*/  @!PT LDS RZ, [RZ] ;  /* 0x00000000fffff984 */ /* 0x000fe20000000800 */
[----:B------:R-:W-:Y:S01]  /*1e4a0*/  @!PT LDS RZ, [RZ] ;  /* 0x00000000fffff984 */ /* 0x000fe20000000800 */
[----:B------:R-:W-:Y:S01]  /*1e4b0*/  @!PT LDS RZ, [RZ] ;  /* 0x00000000fffff984 */ /* 0x000fe20000000800 */
[----:B------:R0:W-:Y:S02]  /*1e4c0*/  @!P3 LDGSTS.E.BYPASS.LTC128B.128 [R21+0x14400], desc[UR38][R2.64+0x80], !P2 ;  /* 0x144000800215bfae */ /* 0x0001e4000d101d66 */
[----:B0-----:R-:W-:Y:S01]  /*1e4d0*/  IMAD.MOV.U32 R2, RZ, RZ, R14 ;  /* 0x000000ffff027224 */ /* 0x001fe200078e000e */
[----:B------:R-:W-:Y:S06]  /*1e4e0*/  BRA `(.L_x_12661) ;  /* 0xffffffb400f87947 */ /* 0x000fec000383ffff */
.L_x_12536:
[----:B-1----:R1:W2:Y:S02]  /*1e4f0*/  SYNCS.PHASECHK.TRANS64.TRYWAIT P0, [R22+URZ+0x2d820], R0 ;  /* 0x02d82000160075a7 */ /* 0x0022a4000800017f */
[----:B--2---:R-:W-:Y:S05]  /*1e500*/  @!P0 NANOSLEEP.SYNCS 0x989680 ;  /* 0x009896800000895d */ /* 0x004fea0003900000 */
[----:B------:R-:W2:Y:S02]  /*1e510*/  @!P0 SYNCS.PHASECHK.TRANS64 P0, [R22+URZ+0x2d820], R0 ;  /* 0x02d82000160085a7 */ /* 0x000ea4000800007f */
[----:B--2---:R-:W-:Y:S05]  /*1e520*/  @!P0 BRA `(.L_x_12536) ;  /* 0xfffffffc00f08947 */ /* 0x004fea000383ffff */
[----:B------:R-:W-:Y:S05]  /*1e530*/  BRA `(.L_x_12662) ;  /* 0xffffffb800607947 */ /* 0x000fea000383ffff */
.L_x_12541:
[----:B0-----:R0:W1:Y:S02]  /*1e540*/  SYNCS.PHASECHK.TRANS64.TRYWAIT P0, [R5+URZ+0x2d840], R0 ;  /* 0x02d84000050075a7 */ /* 0x001064000800017f */
[----:B-1----:R-:W-:Y:S05]  /*1e550*/  @!P0 NANOSLEEP.SYNCS 0x989680 ;  /* 0x009896800000895d */ /* 0x002fea0003900000 */
[----:B------:R-:W1:Y:S02]  /*1e560*/  @!P0 SYNCS.PHASECHK.TRANS64 P0, [R5+URZ+0x2d840], R0 ;  /* 0x02d84000050085a7 */ /* 0x000e64000800007f */
[----:B-1----:R-:W-:Y:S05]  /*1e570*/  @!P0 BRA `(.L_x_12541) ;  /* 0xfffffffc00f08947 */ /* 0x002fea000383ffff */
[----:B------:R-:W-:Y:S05]  /*1e580*/  BRA `(.L_x_12663) ;  /* 0xffffffbc00507947 */ /* 0x000fea000383ffff */
.L_x_12542:
        /* <DEDUP_REMOVED lines=8> */
.L_x_12665:
[----:B------:R-:W-:Y:S05]  /*1e610*/  BSYNC B1 ;  /* 0x0000000000017941 */ /* 0x000fea0003800000 */
.L_x_12664:
[----:B------:R-:W0:Y:S01]  /*1e620*/  S2R R20, SR_TID.X ;  /* 0x0000000000147919 */ /* 0x000e220000002100 */
[----:B------:R-:W-:Y:S01]  /*1e630*/  IMAD.MOV.U32 R13, RZ, RZ, R6 ;  /* 0x000000ffff0d7224 */ /* 0x000fe200078e0006 */
[----:B------:R-:W-:Y:S01]  /*1e640*/  MOV R15, 0xffffffff ;  /* 0xffffffff000f7802 */ /* 0x000fe20000000f00 */
[----:B------:R-:W-:Y:S01]  /*1e650*/  IMAD.MOV.U32 R12, RZ, RZ, RZ ;  /* 0x000000ffff0c7224 */ /* 0x000fe200078e00ff */
[----:B------:R-:W-:Y:S01]  /*1e660*/  LOP3.LUT R23, R23, 0xffffffdf, RZ, 0xc0, !PT ;  /* 0xffffffdf17177812 */ /* 0x000fe200078ec0ff */
[----:B------:R-:W-:Y:S02]  /*1e670*/  IMAD.MOV.U32 R11, RZ, RZ, 0x1c1f ;  /* 0x00001c1fff0b7424 */ /* 0x000fe400078e00ff */
[----:B------:R-:W-:Y:S01]  /*1e680*/  IMAD.MOV.U32 R3, RZ, RZ, R14 ;  /* 0x000000ffff037224 */ /* 0x000fe200078e000e */
[----:B------:R-:W-:Y:S01]  /*1e690*/  @P1 LOP3.LUT R23, R23, 0x20, RZ, 0xfc, !PT ;  /* 0x0000002017171812 */ /* 0x000fe200078efcff */
[----:B------:R-:W-:-:S07]  /*1e6a0*/  IMAD R4, R4, 0x2, R22 ;  /* 0x0000000204047824 */ /* 0x000fce00078e0216 */
[----:B0-----:R-:W-:Y:S05]  /*1e6b0*/  WARPSYNC.COLLECTIVE R15, `(.L_x_12666) ;  /* 0x000000000f087348 */ /* 0x001fea0003c00000 */
[----:B------:R1:W2:Y:S02]  /*1e6c0*/  SHFL.IDX P6, R14, R13, R12, R11 ;  /* 0x0000000c0d0e7389 */ /* 0x0002a400000c000b */
[----:B012---:R-:W-:Y:S01]  /*1e6d0*/  ENDCOLLECTIVE ;  /* 0x000000000000791b */ /* 0x007fe20003800000 */
.L_x_12666:
[----:B------:R-:W-:Y:S01]  /*1e6e0*/  LOP3.LUT P1, RZ, R23, 0x4, RZ, 0xc0, !PT ;  /* 0x0000000417ff7812 */ /* 0x000fe2000782c0ff */
[----:B------:R-:W-:Y:S02]  /*1e6f0*/  IMAD.MOV.U32 R13, RZ, RZ, R7 ;  /* 0x000000ffff0d7224 */ /* 0x000fe400078e0007 */
[----:B------:R-:W-:Y:S02]  /*1e700*/  IMAD.MOV.U32 R12, RZ, RZ, 0x1 ;  /* 0x00000001ff0c7424 */ /* 0x000fe400078e00ff */
[----:B------:R-:W-:Y:S02]  /*1e710*/  IMAD.SHL.U32 R20, R20, 0x8, RZ ;  /* 0x0000000814147824 */ /* 0x000fe400078e00ff */
[----:B------:R-:W-:-:S07]  /*1e720*/  IMAD.MOV.U32 R2, RZ, RZ, R14 ;  /* 0x000000ffff027224 */ /* 0x000fce00078e000e */
[----:B------:R-:W-:Y:S05]  /*1e730*/  WARPSYNC.COLLECTIVE R15, `(.L_x_12667) ;  /* 0x000000000f087348 */ /* 0x000fea0003c00000 */
[----:B------:R0:W1:Y:S02]  /*1e740*/  SHFL.IDX P6, R14, R13, R12, R11 ;  /* 0x0000000c0d0e7389 */ /* 0x00006400000c000b */
[----:B01----:R-:W-:Y:S01]  /*1e750*/  ENDCOLLECTIVE ;  /* 0x000000000000791b */ /* 0x003fe20003800000 */
.L_x_12667:
        /* <DEDUP_REMOVED lines=11> */
[----:B0-----:R-:W-:-:S07]  /*1e810*/  MOV R3, R14 ;  /* 0x0000000e00037202 */ /* 0x001fce0000000f00 */
[----:B------:R-:W-:Y:S05]  /*1e820*/  WARPSYNC.COLLECTIVE R15, `(.L_x_12668) ;  /* 0x000000000f087348 */ /* 0x000fea0003c00000 */
[----:B------:R0:W1:Y:S02]  /*1e830*/  SHFL.IDX P6, R14, R13, R12, R11 ;  /* 0x0000000c0d0e7389 */ /* 0x00006400000c000b */
[----:B01----:R-:W-:Y:S01]  /*1e840*/  ENDCOLLECTIVE ;  /* 0x000000000000791b */ /* 0x003fe20003800000 */
.L_x_12668:
[----:B------:R-:W-:Y:S02]  /*1e850*/  IMAD.MOV.U32 R13, RZ, RZ, R7 ;  /* 0x000000ffff0d7224 */ /* 0x000fe400078e0007 */
[----:B------:R-:W-:Y:S02]  /*1e860*/  IMAD.MOV.U32 R12, RZ, RZ, 0x2 ;  /* 0x00000002ff0c7424 */ /* 0x000fe400078e00ff */
[----:B------:R-:W-:-:S07]  /*1e870*/  IMAD.MOV.U32 R2, RZ, RZ, R14 ;  /* 0x000000ffff027224 */ /* 0x000fce00078e000e */
[----:B------:R-:W-:Y:S05]  /*1e880*/  WARPSYNC.COLLECTIVE R15, `(.L_x_12669) ;  /* 0x000000000f087348 */ /* 0x000fea0003c00000 */
[----:B------:R0:W1:Y:S02]  /*1e890*/  SHFL.IDX P6, R14, R13, R12, R11 ;  /* 0x0000000c0d0e7389 */ /* 0x00006400000c000b */
[----:B01----:R-:W-:Y:S01]  /*1e8a0*/  ENDCOLLECTIVE ;  /* 0x000000000000791b */ /* 0x003fe20003800000 */
.L_x_12669:
        /* <DEDUP_REMOVED lines=13> */
.L_x_12670:
[----:B------:R-:W-:Y:S02]  /*1e980*/  IMAD.MOV.U32 R13, RZ, RZ, R7 ;  /* 0x000000ffff0d7224 */ /* 0x000fe400078e0007 */
[----:B------:R-:W-:Y:S02]  /*1e990*/  IMAD.MOV.U32 R12, RZ, RZ, 0x3 ;  /* 0x00000003ff0c7424 */ /* 0x000fe400078e00ff */
[----:B------:R-:W-:-:S07]  /*1e9a0*/  IMAD.MOV.U32 R2, RZ, RZ, R14 ;  /* 0x000000ffff027224 */ /* 0x000fce00078e000e */
[----:B------:R-:W-:Y:S05]  /*1e9b0*/  WARPSYNC.COLLECTIVE R15, `(.L_x_12671) ;  /* 0x000000000f087348 */ /* 0x000fea0003c00000 */
[----:B------:R0:W1:Y:S02]  /*1e9c0*/  SHFL.IDX P6, R14, R13, R12, R11 ;  /* 0x0000000c0d0e7389 */ /* 0x00006400000c000b */
[----:B01----:R-:W-:Y:S01]  /*1e9d0*/  ENDCOLLECTIVE ;  /* 0x000000000000791b */ /* 0x003fe20003800000 */
.L_x_12671:
        /* <DEDUP_REMOVED lines=14> */
.L_x_12672:
[----:B------:R-:W-:Y:S01]  /*1eac0*/  MOV R2, R14 ;  /* 0x0000000e00027202 */ /* 0x000fe20000000f00 */
[----:B------:R-:W-:Y:S06]  /*1ead0*/  BRA `(.L_x_12673) ;  /* 0xffffffb800dc7947 */ /* 0x000fec000383ffff */
.L_x_12547:
[----:B-1----:R1:W2:Y:S02]  /*1eae0*/  SYNCS.PHASECHK.TRANS64.TRYWAIT P0, [R5+URZ+0x2d860], R2 ;  /* 0x02d86002050075a7 */ /* 0x0022a4000800017f */
[----:B--2---:R-:W-:Y:S05]  /*1eaf0*/  @!P0 NANOSLEEP.SYNCS 0x989680 ;  /* 0x009896800000895d */ /* 0x004fea0003900000 */
[----:B------:R-:W2:Y:S02]  /*1eb00*/  @!P0 SYNCS.PHASECHK.TRANS64 P0, [R5+URZ+0x2d860], R2 ;  /* 0x02d86002050085a7 */ /* 0x000ea4000800007f */
[----:B--2---:R-:W-:Y:S05]  /*1eb10*/  @!P0 BRA `(.L_x_12547) ;  /* 0xfffffffc00f08947 */ /* 0x004fea000383ffff */
[----:B------:R-:W-:Y:S05]  /*1eb20*/  BRA `(.L_x_12674) ;  /* 0xffffffbc00407947 */ /* 0x000fea000383ffff */
.L_x_12548:
        /* <DEDUP_REMOVED lines=8> */
.L_x_12676:
[----:B------:R-:W-:Y:S05]  /*1ebb0*/  BSYNC B1 ;  /* 0x0000000000017941 */ /* 0x000fea0003800000 */
.L_x_12675:
        /* <DEDUP_REMOVED lines=9> */
.L_x_12677:
[----:B------:R-:W-:Y:S01]  /*1ec50*/  IMAD.MOV.U32 R13, RZ, RZ, R25 ;  /* 0x000000ffff0d7224 */ /* 0x000fe200078e0019 */
[----:B------:R-:W-:Y:S01]  /*1ec60*/  MOV R12, 0x1 ;  /* 0x00000001000c7802 */ /* 0x000fe20000000f00 */
[----:B------:R-:W-:-:S07]  /*1ec70*/  IMAD.MOV.U32 R2, RZ, RZ, R14 ;  /* 0x000000ffff027224 */ /* 0x000fce00078e000e */
[----:B------:R-:W-:Y:S05]  /*1ec80*/  WARPSYNC.COLLECTIVE R15, `(.L_x_12678) ;  /* 0x000000000f087348 */ /* 0x000fea0003c00000 */
[----:B------:R0:W1:Y:S02]  /*1ec90*/  SHFL.IDX P6, R14, R13, R12, R11 ;  /* 0x0000000c0d0e7389 */ /* 0x00006400000c000b */
[----:B01----:R-:W-:Y:S01]  /*1eca0*/  ENDCOLLECTIVE ;  /* 0x000000000000791b */ /* 0x003fe20003800000 */
.L_x_12678:
        /* <DEDUP_REMOVED lines=16> */
.L_x_12679:
[----:B------:R-:W-:Y:S02]  /*1edb0*/  IMAD.MOV.U32 R13, RZ, RZ, R25 ;  /* 0x000000ffff0d7224 */ /* 0x000fe400078e0019 */
[----:B------:R-:W-:Y:S02]  /*1edc0*/  IMAD.MOV.U32 R12, RZ, RZ, 0x2 ;  /* 0x00000002ff0c7424 */ /* 0x000fe400078e00ff */
[----:B------:R-:W-:-:S07]  /*1edd0*/  IMAD.MOV.U32 R2, RZ, RZ, R14 ;  /* 0x000000ffff027224 */ /* 0x000fce00078e000e */
[----:B------:R-:W-:Y:S05]  /*1ede0*/  WARPSYNC.COLLECTIVE R15, `(.L_x_12680) ;  /* 0x000000000f087348 */ /* 0x000fea0003c00000 */
[----:B------:R0:W1:Y:S02]  /*1edf0*/  SHFL.IDX P6, R14, R13, R12, R11 ;  /* 0x0000000c0d0e7389 */ /* 0x00006400000c000b */
[----:B01----:R-:W-:Y:S01]  /*1ee00*/  ENDCOLLECTIVE ;  /* 0x000000000000791b */ /* 0x003fe20003800000 */
.L_x_12680:
        /* <DEDUP_REMOVED lines=16> */
.L_x_12681:
[----:B------:R-:W-:Y:S02]  /*1ef10*/  IMAD.MOV.U32 R13, RZ, RZ, R25 ;  /* 0x000000ffff0d7224 */ /* 0x000fe400078e0019 */
[----:B------:R-:W-:Y:S02]  /*1ef20*/  IMAD.MOV.U32 R12, RZ, RZ, 0x3 ;  /* 0x00000003ff0c7424 */ /* 0x000fe400078e00ff */
[----:B------:R-:W-:-:S07]  /*1ef30*/  IMAD.MOV.U32 R2, RZ, RZ, R14 ;  /* 0x000000ffff027224 */ /* 0x000fce00078e000e */
[----:B------:R-:W-:Y:S05]  /*1ef40*/  WARPSYNC.COLLECTIVE R15, `(.L_x_12682) ;  /* 0x000000000f087348 */ /* 0x000fea0003c00000 */
[----:B------:R0:W1:Y:S02]  /*1ef50*/  SHFL.IDX P6, R14, R13, R12, R11 ;  /* 0x0000000c0d0e7389 */ /* 0x00006400000c000b */
[----:B01----:R-:W-:Y:S01]  /*1ef60*/  ENDCOLLECTIVE ;  /* 0x000000000000791b */ /* 0x003fe20003800000 */
.L_x_12682:
        /* <DEDUP_REMOVED lines=13> */
.L_x_12683:
        /* <DEDUP_REMOVED lines=8> */
.L_x_12556:
[----:B-1----:R1:W2:Y:S02]  /*1f0c0*/  SYNCS.PHASECHK.TRANS64.TRYWAIT P0, [R0+URZ+0x2d860], R3 ;  /* 0x02d86003000075a7 */ /* 0x0022a4000800017f */
[----:B--2---:R-:W-:Y:S05]  /*1f0d0*/  @!P0 NANOSLEEP.SYNCS 0x989680 ;  /* 0x009896800000895d */ /* 0x004fea0003900000 */
[----:B------:R-:W2:Y:S02]  /*1f0e0*/  @!P0 SYNCS.PHASECHK.TRANS64 P0, [R0+URZ+0x2d860], R3 ;  /* 0x02d86003000085a7 */ /* 0x000ea4000800007f */
[----:B--2---:R-:W-:Y:S05]  /*1f0f0*/  @!P0 BRA `(.L_x_12556) ;  /* 0xfffffffc00f08947 */ /* 0x004fea000383ffff */
[----:B------:R-:W-:Y:S05]  /*1f100*/  BRA `(.L_x_12685) ;  /* 0xffffffbc00c87947 */ /* 0x000fea000383ffff */
.L_x_12557:
        /* <DEDUP_REMOVED lines=8> */
.L_x_12687:
[----:B------:R-:W-:Y:S05]  /*1f190*/  BSYNC B0 ;  /* 0x0000000000007941 */ /* 0x000fea0003800000 */
.L_x_12686:
[----:B------:R-:W0:Y:S01]  /*1f1a0*/  S2R R2, SR_TID.X ;  /* 0x0000000000027919 */ /* 0x000e220000002100 */
[----:B------:R-:W-:Y:S01]  /*1f1b0*/  MOV R13, R24 ;  /* 0x00000018000d7202 */ /* 0x000fe20000000f00 */
[----:B------:R-:W-:Y:S01]  /*1f1c0*/  IMAD.MOV.U32 R12, RZ, RZ, RZ ;  /* 0x000000ffff0c7224 */ /* 0x000fe200078e00ff */
[----:B------:R-:W-:Y:S01]  /*1f1d0*/  LEA R4, R4, R22, 0x1 ;  /* 0x0000001604047211 */ /* 0x000fe200078e08ff */
[----:B------:R-:W-:Y:S02]  /*1f1e0*/  IMAD.MOV.U32 R11, RZ, RZ, 0x1c1f ;  /* 0x00001c1fff0b7424 */ /* 0x000fe400078e00ff */
[----:B------:R-:W-:Y:S02]  /*1f1f0*/  IMAD.MOV.U32 R15, RZ, RZ, -0x1 ;  /* 0xffffffffff0f7424 */ /* 0x000fe400078e00ff */
[----:B------:R-:W-:-:S07]  /*1f200*/  IMAD.MOV.U32 R3, RZ, RZ, R14 ;  /* 0x000000ffff037224 */ /* 0x000fce00078e000e */
[----:B0-----:R-:W-:Y:S05]  /*1f210*/  WARPSYNC.COLLECTIVE R15, `(.L_x_12688) ;  /* 0x000000000f087348 */ /* 0x001fea0003c00000 */
[----:B------:R1:W2:Y:S02]  /*1f220*/  SHFL.IDX P6, R14, R13, R12, R11 ;  /* 0x0000000c0d0e7389 */ /* 0x0002a400000c000b */
[----:B012---:R-:W-:Y:S01]  /*1f230*/  ENDCOLLECTIVE ;  /* 0x000000000000791b */ /* 0x007fe20003800000 */
.L_x_12688:
        /* <DEDUP_REMOVED lines=17> */
.L_x_12689:
        /* <DEDUP_REMOVED lines=14> */
.L_x_12690:
[----:B------:R-:W-:Y:S01]  /*1f430*/  IMAD.MOV.U32 R13, RZ, RZ, R25 ;  /* 0x000000ffff0d7224 */ /* 0x000fe200078e0019 */
[----:B------:R-:W-:Y:S02]  /*1f440*/  MOV R12, 0x2 ;  /* 0x00000002000c7802 */ /* 0x000fe40000000f00 */
[----:B------:R-:W-:-:S13]  /*1f450*/  IADD3 R2, P4, R14, R5, RZ ;  /* 0x000000050e027210 */ /* 0x000fda0007f9e0ff */
[----:B------:R-:W-:Y:S05]  /*1f460*/  WARPSYNC.COLLECTIVE R15, `(.L_x_12691) ;  /* 0x000000000f087348 */ /* 0x000fea0003c00000 */
[----:B------:R0:W1:Y:S02]  /*1f470*/  SHFL.IDX P6, R14, R13, R12, R11 ;  /* 0x0000000c0d0e7389 */ /* 0x00006400000c000b */
[----:B01----:R-:W-:Y:S01]  /*1f480*/  ENDCOLLECTIVE ;  /* 0x000000000000791b */ /* 0x003fe20003800000 */
.L_x_12691:
        /* <DEDUP_REMOVED lines=15> */
.L_x_12692:
[----:B------:R-:W-:Y:S02]  /*1f580*/  IMAD.MOV.U32 R13, RZ, RZ, R25 ;  /* 0x000000ffff0d7224 */ /* 0x000fe400078e0019 */
[----:B------:R-:W-:Y:S01]  /*1f590*/  IMAD.MOV.U32 R12, RZ, RZ, 0x3 ;  /* 0x00000003ff0c7424 */ /* 0x000fe200078e00ff */
[----:B------:R-:W-:-:S13]  /*1f5a0*/  IADD3 R2, P4, R14, R5, RZ ;  /* 0x000000050e027210 */ /* 0x000fda0007f9e0ff */
[----:B------:R-:W-:Y:S05]  /*1f5b0*/  WARPSYNC.COLLECTIVE R15, `(.L_x_12693) ;  /* 0x000000000f087348 */ /* 0x000fea0003c00000 */
[----:B------:R0:W1:Y:S02]  /*1f5c0*/  SHFL.IDX P6, R14, R13, R12, R11 ;  /* 0x0000000c0d0e7389 */ /* 0x00006400000c000b */
[----:B01----:R-:W-:Y:S01]  /*1f5d0*/  ENDCOLLECTIVE ;  /* 0x000000000000791b */ /* 0x003fe20003800000 */
.L_x_12693:
        /* <DEDUP_REMOVED lines=10> */
[----:B------:R-:W-:-:S07]  /*1f680*/  IMAD.MOV.U32 R25, RZ, RZ, R14 ;  /* 0x000000ffff197224 */ /* 0x000fce00078e000e */
[----:B0-----:R-:W-:Y:S05]  /*1f690*/  WARPSYNC.COLLECTIVE R15, `(.L_x_12694) ;  /* 0x000000000f087348 */ /* 0x001fea0003c00000 */
[----:B------:R1:W2:Y:S02]  /*1f6a0*/  SHFL.IDX P6, R14, R13, R12, R11 ;  /* 0x0000000c0d0e7389 */ /* 0x0002a400000c000b */
[----:B012---:R-:W-:Y:S01]  /*1f6b0*/  ENDCOLLECTIVE ;  /* 0x000000000000791b */ /* 0x007fe20003800000 */
.L_x_12694:
[----:B------:R-:W-:Y:S05]  /*1f6c0*/  BRA `(.L_x_12695) ;  /* 0xffffffbc00287947 */ /* 0x000fea000383ffff */
.L_x_12562:
        /* <DEDUP_REMOVED lines=8> */
.L_x_12697:
[----:B------:R-:W-:Y:S05]  /*1f750*/  BSYNC B0 ;  /* 0x0000000000007941 */ /* 0x000fea0003800000 */
.L_x_12696:
        /* <DEDUP_REMOVED lines=9> */
.L_x_12698:
        /* <DEDUP_REMOVED lines=18> */
.L_x_12699:
[----:B------:R-:W-:Y:S01]  /*1f910*/  IMAD.MOV.U32 R12, RZ, RZ, 0x2 ;  /* 0x00000002ff0c7424 */ /* 0x000fe200078e00ff */
[----:B------:R-:W-:-:S05]  /*1f920*/  SEL R5, R14, RZ, P1 ;  /* 0x000000ff0e057207 */ /* 0x000fca0000800000 */
[----:B------:R-:W-:-:S04]  /*1f930*/  IMAD.IADD R4, R2, 0x1, R5 ;  /* 0x0000000102047824 */ /* 0x000fc800078e0205 */
[----:B------:R-:W-:-:S07]  /*1f940*/  IMAD.MOV.U32 R13, RZ, RZ, R4 ;  /* 0x000000ffff0d7224 */ /* 0x000fce00078e0004 */
[----:B------:R-:W-:Y:S05]  /*1f950*/  WARPSYNC.COLLECTIVE R15, `(.L_x_12700) ;  /* 0x000000000f087348 */ /* 0x000fea0003c00000 */
[----:B------:R0:W1:Y:S02]  /*1f960*/  SHFL.UP P6, R14, R13, R12, R11 ;  /* 0x0400000c0d0e7389 */ /* 0x00006400000c000b */
[----:B01----:R-:W-:Y:S01]  /*1f970*/  ENDCOLLECTIVE ;  /* 0x000000000000791b */ /* 0x003fe20003800000 */
.L_x_12700:
[----:B------:R-:W-:Y:S02]  /*1f980*/  MOV R12, 0x4 ;  /* 0x00000004000c7802 */ /* 0x000fe40000000f00 */
[----:B------:R-:W-:-:S05]  /*1f990*/  SEL R5, R14, RZ, P2 ;  /* 0x000000ff0e057207 */ /* 0x000fca0001000000 */
[----:B------:R-:W-:-:S04]  /*1f9a0*/  IMAD.IADD R5, R4, 0x1, R5 ;  /* 0x0000000104057824 */ /* 0x000fc800078e0205 */
[----:B------:R-:W-:-:S07]  /*1f9b0*/  IMAD.MOV.U32 R13, RZ, RZ, R5 ;  /* 0x000000ffff0d7224 */ /* 0x000fce00078e0005 */
[----:B------:R-:W-:Y:S05]  /*1f9c0*/  WARPSYNC.COLLECTIVE R15, `(.L_x_12701) ;  /* 0x000000000f087348 */ /* 0x000fea0003c00000 */
[----:B------:R0:W1:Y:S02]  /*1f9d0*/  SHFL.UP P6, R14, R13, R12, R11 ;  /* 0x0400000c0d0e7389 */ /* 0x00006400000c000b */
[----:B01----:R-:W-:Y:S01]  /*1f9e0*/  ENDCOLLECTIVE ;  /* 0x000000000000791b */ /* 0x003fe20003800000 */
.L_x_12701:
[----:B------:R-:W-:Y:S01]  /*1f9f0*/  IMAD.MOV.U32 R12, RZ, RZ, 0x8 ;  /* 0x00000008ff0c7424 */ /* 0x000fe200078e00ff */
[----:B------:R-:W-:-:S05]  /*1fa00*/  SEL R6, R14, RZ, P3 ;  /* 0x000000ff0e067207 */ /* 0x000fca0001800000 */
[----:B------:R-:W-:-:S04]  /*1fa10*/  IMAD.IADD R6, R5, 0x1, R6 ;  /* 0x0000000105067824 */ /* 0x000fc800078e0206 */
[----:B------:R-:W-:-:S07]  /*1fa20*/  IMAD.MOV.U32 R13, RZ, RZ, R6 ;  /* 0x000000ffff0d7224 */ /* 0x000fce00078e0006 */
[----:B------:R-:W-:Y:S05]  /*1fa30*/  WARPSYNC.COLLECTIVE R15, `(.L_x_12702) ;  /* 0x000000000f087348 */ /* 0x000fea0003c00000 */
[----:B------:R0:W1:Y:S02]  /*1fa40*/  SHFL.UP P6, R14, R13, R12, R11 ;  /* 0x0400000c0d0e7389 */ /* 0x00006400000c000b */
[----:B01----:R-:W-:Y:S01]  /*1fa50*/  ENDCOLLECTIVE ;  /* 0x000000000000791b */ /* 0x003fe20003800000 */
.L_x_12702:
[----:B------:R-:W-:Y:S01]  /*1fa60*/  IMAD.MOV.U32 R12, RZ, RZ, 0x10 ;  /* 0x00000010ff0c7424 */ /* 0x000fe200078e00ff */
[----:B------:R-:W-:-:S05]  /*1fa70*/  SEL R3, R14, RZ, P4 ;  /* 0x000000ff0e037207 */ /* 0x000fca0002000000 */
[----:B------:R-:W-:-:S04]  /*1fa80*/  IMAD.IADD R4, R6, 0x1, R3 ;  /* 0x0000000106047824 */ /* 0x000fc800078e0203 */
[----:B------:R-:W-:-:S07]  /*1fa90*/  IMAD.MOV.U32 R13, RZ, RZ, R4 ;  /* 0x000000ffff0d7224 */ /* 0x000fce00078e0004 */
[----:B------:R-:W-:Y:S05]  /*1faa0*/  WARPSYNC.COLLECTIVE R15, `(.L_x_12703) ;  /* 0x000000000f087348 */ /* 0x000fea0003c00000 */
[----:B------:R0:W1:Y:S02]  /*1fab0*/  SHFL.UP P6, R14, R13, R12, R11 ;  /* 0x0400000c0d0e7389 */ /* 0x00006400000c000b */
[----:B01----:R-:W-:Y:S01]  /*1fac0*/  ENDCOLLECTIVE ;  /* 0x000000000000791b */ /* 0x003fe20003800000 */
.L_x_12703:
        /* <DEDUP_REMOVED lines=8> */
.L_x_12704:
[----:B------:R-:W-:Y:S05]  /*1fb50*/  BRA `(.L_x_12705) ;  /* 0xffffffbc00447947 */ /* 0x000fea000383ffff */
.L_x_12567:
[----:B------:R-:W-:Y:S01]  /*1fb60*/  BSSY B0, `(.L_x_12706) ;  /* 0x0000008000007945 */ /* 0x000fe20003800000 */
[----:B-----5:R-:W-:Y:S01]  /*1fb70*/  IMAD.MOV.U32 R13, RZ, RZ, R2 ;  /* 0x000000ffff0d7224 */ /* 0x020fe200078e0002 */
[----:B------:R-:W-:Y:S01]  /*1fb80*/  MOV R15, 0xffffffff ;  /* 0xffffffff000f7802 */ /* 0x000fe20000000f00 */
[----:B------:R-:W-:Y:S02]  /*1fb90*/  IMAD.MOV.U32 R12, RZ, RZ, 0x1 ;  /* 0x00000001ff0c7424 */ /* 0x000fe400078e00ff */
[----:B------:R-:W-:-:S07]  /*1fba0*/  IMAD.MOV.U32 R11, RZ, RZ, RZ ;  /* 0x000000ffff0b7224 */ /* 0x000fce00078e00ff */
[----:B012---:R-:W-:Y:S05]  /*1fbb0*/  WARPSYNC.COLLECTIVE R15, `(.L_x_12707) ;  /* 0x000000000f087348 */ /* 0x007fea0003c00000 */
[----:B------:R3:W4:Y:S02]  /*1fbc0*/  SHFL.UP P6, R14, R13, R12, R11 ;  /* 0x0400000c0d0e7389 */ /* 0x00072400000c000b */
[----:B01234-:R-:W-:Y:S01]  /*1fbd0*/  ENDCOLLECTIVE ;  /* 0x000000000000791b */ /* 0x01ffe20003800000 */
.L_x_12707:
[----:B------:R-:W-:Y:S05]  /*1fbe0*/  BSYNC B0 ;  /* 0x0000000000007941 */ /* 0x000fea0003800000 */
.L_x_12706:
        /* <DEDUP_REMOVED lines=8> */
.L_x_12708:
[----:B------:R-:W-:Y:S02]  /*1fc70*/  MOV R12, 0x4 ;  /* 0x00000004000c7802 */ /* 0x000fe40000000f00 */
[----:B------:R-:W-:-:S05]  /*1fc80*/  SEL R14, R14, RZ, P2 ;  /* 0x000000ff0e0e7207 */ /* 0x000fca0001000000 */
[----:B------:R-:W-:-:S04]  /*1fc90*/  IMAD.IADD R3, R13, 0x1, R14 ;  /* 0x000000010d037824 */ /* 0x000fc800078e020e */
[----:B------:R-:W-:-:S07]  /*1fca0*/  IMAD.MOV.U32 R13, RZ, RZ, R3 ;  /* 0x000000ffff0d7224 */ /* 0x000fce00078e0003 */
[----:B------:R-:W-:Y:S05]  /*1fcb0*/  WARPSYNC.COLLECTIVE R15, `(.L_x_12709) ;  /* 0x000000000f087348 */ /* 0x000fea0003c00000 */
[----:B------:R0:W1:Y:S02]  /*1fcc0*/  SHFL.UP P6, R14, R13, R12, R11 ;  /* 0x0400000c0d0e7389 */ /* 0x00006400000c000b */
[----:B01----:R-:W-:Y:S01]  /*1fcd0*/  ENDCOLLECTIVE ;  /* 0x000000000000791b */ /* 0x003fe20003800000 */
.L_x_12709:
[----:B------:R-:W-:Y:S01]  /*1fce0*/  IMAD.MOV.U32 R12, RZ, RZ, 0x8 ;  /* 0x00000008ff0c7424 */ /* 0x000fe200078e00ff */
[----:B------:R-:W-:-:S05]  /*1fcf0*/  SEL R4, R14, RZ, P3 ;  /* 0x000000ff0e047207 */ /* 0x000fca0001800000 */
[----:B------:R-:W-:-:S04]  /*1fd00*/  IMAD.IADD R4, R3, 0x1, R4 ;  /* 0x0000000103047824 */ /* 0x000fc800078e0204 */
[----:B------:R-:W-:-:S07]  /*1fd10*/  IMAD.MOV.U32 R13, RZ, RZ, R4 ;  /* 0x000000ffff0d7224 */ /* 0x000fce00078e0004 */
[----:B------:R-:W-:Y:S05]  /*1fd20*/  WARPSYNC.COLLECTIVE R15, `(.L_x_12710) ;  /* 0x000000000f087348 */ /* 0x000fea0003c00000 */
[----:B------:R0:W1:Y:S02]  /*1fd30*/  SHFL.UP P6, R14, R13, R12, R11 ;  /* 0x0400000c0d0e7389 */ /* 0x00006400000c000b */
[----:B01----:R-:W-:Y:S01]  /*1fd40*/  ENDCOLLECTIVE ;  /* 0x000000000000791b */ /* 0x003fe20003800000 */
.L_x_12710:
[----:B------:R-:W-:Y:S01]  /*1fd50*/  IMAD.MOV.U32 R12, RZ, RZ, 0x10 ;  /* 0x00000010ff0c7424 */ /* 0x000fe200078e00ff */
[----:B------:R-:W-:-:S05]  /*1fd60*/  SEL R5, R14, RZ, P4 ;  /* 0x000000ff0e057207 */ /* 0x000fca0002000000 */
[----:B------:R-:W-:-:S04]  /*1fd70*/  IMAD.IADD R5, R4, 0x1, R5 ;  /* 0x0000000104057824 */ /* 0x000fc800078e0205 */
[----:B------:R-:W-:-:S07]  /*1fd80*/  IMAD.MOV.U32 R13, RZ, RZ, R5 ;  /* 0x000000ffff0d7224 */ /* 0x000fce00078e0005 */
[----:B------:R-:W-:Y:S05]  /*1fd90*/  WARPSYNC.COLLECTIVE R15, `(.L_x_12711) ;  /* 0x000000000f087348 */ /* 0x000fea0003c00000 */
[----:B------:R0:W1:Y:S02]  /*1fda0*/  SHFL.UP P6, R14, R13, R12, R11 ;  /* 0x0400000c0d0e7389 */ /* 0x00006400000c000b */
[----:B01----:R-:W-:Y:S01]  /*1fdb0*/  ENDCOLLECTIVE ;  /* 0x000000000000791b */ /* 0x003fe20003800000 */
.L_x_12711:
        /* <DEDUP_REMOVED lines=8> */
.L_x_12712:
[----:B------:R-:W-:Y:S05]  /*1fe40*/  BRA `(.L_x_12713) ;  /* 0xffffffbc00247947 */ /* 0x000fea000383ffff */
.L_x_12569:
[----:B------:R-:W-:Y:S01]  /*1fe50*/  BSSY B0, `(.L_x_12714) ;  /* 0x0000006000007945 */ /* 0x000fe20003800000 */
[----:B------:R-:W-:Y:S01]  /*1fe60*/  PLOP3.LUT P6, PT, P6, PT, PT, 0x8, 0x0 ;  /* 0x000000000000781c */ /* 0x000fe200037ce170 */
[----:B------:R-:W-:-:S12]  /*1fe70*/  IMAD.MOV.U32 R15, RZ, RZ, -0x1 ;  /* 0xffffffffff0f7424 */ /* 0x000fd800078e00ff */
[----:B01---5:R-:W-:Y:S05]  /*1fe80*/  WARPSYNC.COLLECTIVE R15, `(.L_x_12715) ;  /* 0x000000000f087348 */ /* 0x023fea0003c00000 */
[----:B------:R-:W-:Y:S01]  /*1fe90*/  VOTE.ANY R14, PT, P6 ;  /* 0x00000000000e7806 */ /* 0x000fe200030e0100 */
[----:B01---5:R-:W-:Y:S06]  /*1fea0*/  ENDCOLLECTIVE ;  /* 0x000000000000791b */ /* 0x023fec0003800000 */
.L_x_12715:
[----:B------:R-:W-:Y:S05]  /*1feb0*/  BSYNC B0 ;  /* 0x0000000000007941 */ /* 0x000fea0003800000 */
.L_x_12714:
        /* <DEDUP_REMOVED lines=9> */
.L_x_12716:
[----:B------:R-:W-:Y:S01]  /*1ff50*/  IMAD.MOV.U32 R17, RZ, RZ, R14 ;  /* 0x000000ffff117224 */ /* 0x000fe200078e000e */
[----:B------:R-:W-:Y:S06]  /*1ff60*/  BRA `(.L_x_12717) ;  /* 0xffffffbc00147947 */ /* 0x000fec000383ffff */
.L_x_12571:
[----:B------:R-:W-:Y:S01]  /*1ff70*/  BSSY B0, `(.L_x_12718) ;  /* 0x0000007000007945 */ /* 0x000fe20003800000 */
[----:B------:R-:W-:Y:S02]  /*1ff80*/  IMAD.MOV.U32 R13, RZ, RZ, R3 ;  /* 0x000000ffff0d7224 */ /* 0x000fe400078e0003 */
[----:B------:R-:W-:Y:S02]  /*1ff90*/  IMAD.MOV.U32 R11, RZ, RZ, 0x1f ;  /* 0x0000001fff0b7424 */ /* 0x000fe400078e00ff */
[----:B------:R-:W-:-:S07]  /*1ffa0*/  IMAD.MOV.U32 R15, RZ, RZ, -0x1 ;  /* 0xffffffffff0f7424 */ /* 0x000fce00078e00ff */
[----:B0123--:R-:W-:Y:S05]  /*1ffb0*/  WARPSYNC.COLLECTIVE R15, `(.L_x_12719) ;  /* 0x000000000f087348 */ /* 0x00ffea0003c00000 */
[----:B------:R4:W0:Y:S02]  /*1ffc0*/  SHFL.IDX P6, R14, R13, R12, R11 ;  /* 0x0000000c0d0e7389 */ /* 0x00082400000c000b */
[----:B01234-:R-:W-:Y:S01]  /*1ffd0*/  ENDCOLLECTIVE ;  /* 0x000000000000791b */ /* 0x01ffe20003800000 */
.L_x_12719:
[----:B------:R-:W-:Y:S05]  /*1ffe0*/  BSYNC B0 ;  /* 0x0000000000007941 */ /* 0x000fea0003800000 */
.L_x_12718:
[----:B------:R-:W-:Y:S01]  /*1fff0*/  MOV R5, R14 ;  /* 0x0000000e00057202 */ /* 0x000fe20000000f00 */
[----:B------:R-:W-:Y:S06]  /*20000*/  BRA `(.L_x_12570) ;  /* 0xffffffbc00087947 */ /* 0x000fec000383ffff */
.L_x_12575:
[----:B0-----:R0:W4:Y:S02]  /*20010*/  SYNCS.PHASECHK.TRANS64.TRYWAIT P0, [R5+URZ+0x2d820], R0 ;  /* 0x02d82000050075a7 */ /* 0x001124000800017f */
[----:B----4-:R-:W-:Y:S05]  /*20020*/  @!P0 NANOSLEEP.SYNCS 0x989680 ;  /* 0x009896800000895d */ /* 0x010fea0003900000 */
[----:B------:R-:W4:Y:S02]  /*20030*/  @!P0 SYNCS.PHASECHK.TRANS64 P0, [R5+URZ+0x2d820], R0 ;  /* 0x02d82000050085a7 */ /* 0x000f24000800007f */
[----:B----4-:R-:W-:Y:S05]  /*20040*/  @!P0 BRA `(.L_x_12575) ;  /* 0xfffffffc00f08947 */ /* 0x010fea000383ffff */
[----:B------:R-:W-:Y:S05]  /*20050*/  BRA `(.L_x_12720) ;  /* 0xffffffc000807947 */ /* 0x000fea000383ffff */
.L_x_12576:
        /* <DEDUP_REMOVED lines=11> */
.L_x_12722:
[----:B------:R-:W-:Y:S05]  /*20110*/  BSYNC B0 ;  /* 0x0000000000007941 */ /* 0x000fea0003800000 */
.L_x_12721:
[----:B------:R-:W-:Y:S05]  /*20120*/  BRA `(.L_x_12723) ;  /* 0xffffffc000687947 */ /* 0x000fea000383ffff */
.L_x_12577:
[----:B------:R-:W-:Y:S01]  /*20130*/  BSSY B0, `(.L_x_12724) ;  /* 0x0000006000007945 */ /* 0x000fe20003800000 */
[----:B------:R-:W-:-:S07]  /*20140*/  IMAD.MOV.U32 R15, RZ, RZ, -0x1 ;  /* 0xffffffffff0f7424 */ /* 0x000fce00078e00ff */
[----:B0123--:R-:W-:Y:S05]  /*20150*/  WARPSYNC.COLLECTIVE R15, `(.L_x_12725) ;  /* 0x000000000f0c7348 */ /* 0x00ffea0003c00000 */
[----:B------:R-:W-:Y:S02]  /*20160*/  ELECT P6, UR62, PT ;  /* 0x00000000003e782f */ /* 0x000fe400038c0000 */
[----:B------:R-:W-:Y:S01]  /*20170*/  MOV R14, UR62 ;  /* 0x0000003e000e7c02 */ /* 0x000fe20008000f00 */
[----:B0123--:R-:W-:Y:S10]  /*20180*/  ENDCOLLECTIVE ;  /* 0x000000000000791b */ /* 0x00fff40003800000 */
.L_x_12725:
[----:B------:R-:W-:Y:S05]  /*20190*/  BSYNC B0 ;  /* 0x0000000000007941 */ /* 0x000fea0003800000 */
.L_x_12724:
[----:B------:R-:W-:Y:S05]  /*201a0*/  BRA `(.L_x_12726) ;  /* 0xffffffc0005c7947 */ /* 0x000fea000383ffff */
.L_x_12579:
[----:B0-----:R0:W4:Y:S02]  /*201b0*/  SYNCS.PHASECHK.TRANS64.TRYWAIT P1, [R3+URZ+0x2d840], R2 ;  /* 0x02d84002030075a7 */ /* 0x001124000802017f */
[----:B----4-:R-:W-:Y:S05]  /*201c0*/  @!P1 NANOSLEEP.SYNCS 0x989680 ;  /* 0x009896800000995d */ /* 0x010fea0003900000 */
[----:B------:R-:W4:Y:S02]  /*201d0*/  @!P1 SYNCS.PHASECHK.TRANS64 P1, [R3+URZ+0x2d840], R2 ;  /* 0x02d84002030095a7 */ /* 0x000f24000802007f */
[----:B----4-:R-:W-:Y:S05]  /*201e0*/  @!P1 BRA `(.L_x_12579) ;  /* 0xfffffffc00f09947 */ /* 0x010fea000383ffff */
[----:B------:R-:W-:Y:S05]  /*201f0*/  BRA `(.L_x_12727) ;  /* 0xffffffc000807947 */ /* 0x000fea000383ffff */
.L_x_12581:
[----:B----4-:R4:W0:Y:S02]  /*20200*/  SYNCS.PHASECHK.TRANS64.TRYWAIT P1, [R5+URZ+0x2d840], R0 ;  /* 0x02d84000050075a7 */ /* 0x010824000802017f */
[----:B0-----:R-:W-:Y:S05]  /*20210*/  @!P1 NANOSLEEP.SYNCS 0x989680 ;  /* 0x009896800000995d */ /* 0x001fea0003900000 */
[----:B------:R-:W0:Y:S02]  /*20220*/  @!P1 SYNCS.PHASECHK.TRANS64 P1, [R5+URZ+0x2d840], R0 ;  /* 0x02d84000050095a7 */ /* 0x000e24000802007f */
[----:B0-----:R-:W-:Y:S05]  /*20230*/  @!P1 BRA `(.L_x_12581) ;  /* 0xfffffffc00f09947 */ /* 0x001fea000383ffff */
[----:B------:R-:W-:Y:S05]  /*20240*/  BRA `(.L_x_12728) ;  /* 0xffffffc000907947 */ /* 0x000fea000383ffff */
.L_x_12583:
[----:B------:R0:W0:Y:S02]  /*20250*/  SYNCS.PHASECHK.TRANS64.TRYWAIT P1, [R3+URZ+0x2d860], R2 ;  /* 0x02d86002030075a7 */ /* 0x000024000802017f */
[----:B0-----:R-:W-:Y:S05]  /*20260*/  @!P1 NANOSLEEP.SYNCS 0x989680 ;  /* 0x009896800000995d */ /* 0x001fea0003900000 */
[----:B------:R-:W0:Y:S02]  /*20270*/  @!P1 SYNCS.PHASECHK.TRANS64 P1, [R3+URZ+0x2d860], R2 ;  /* 0x02d86002030095a7 */ /* 0x000e24000802007f */
[----:B0-----:R-:W-:Y:S05]  /*20280*/  @!P1 BRA `(.L_x_12583) ;  /* 0xfffffffc00f09947 */ /* 0x001fea000383ffff */
[----:B------:R-:W-:Y:S05]  /*20290*/  BRA `(.L_x_12729) ;  /* 0xffffffc0008c7947 */ /* 0x000fea000383ffff */
.L_x_12730:
        /* <DEDUP_REMOVED lines=14> */
.L_x_15871:


//--------------------- .text._ZN7cutlass13device_kernelIN5flash11enable_sm90INS1_16FlashAttnFwdSm90INS1_25CollectiveMainloopFwdSm90ILi2EN4cute5tupleIJNS5_1CILi1EEES8_S8_EEENS6_IJNS7_ILi192EEENS7_ILi128EEENS7_ILi64EEEEEELi64ENS_6half_tEfNS_4arch4Sm90ELb0ELb0ELb0ELb0ELb1ELb0ELb0ELb1ELb1ELb1ELb0ELb0EEENS1_21CollectiveEpilogueFwdINS6_IJSA_SC_SB_EEES9_SE_SG_Li384ELb0ELb1ELb0ELb0EEENS1_29StaticPersistentTileSchedulerILb0EEEEEEEEEvNT_6ParamsE --------------------------
	.section	.text._ZN7cutlass13device_kernelIN5flash11enable_sm90INS1_16FlashAttnFwdSm90INS1_25CollectiveMainloopFwdSm90ILi2EN4cute5tupleIJNS5_1CILi1EEES8_S8_EEENS6_IJNS7_ILi192EEENS7_ILi128EEENS7_ILi64EEEEEELi64ENS_6half_tEfNS_4arch4Sm90ELb0ELb0ELb0ELb0ELb1ELb0ELb0ELb1ELb1ELb1ELb0ELb0EEENS1_21CollectiveEpilogueFwdINS6_IJSA_SC_SB_EEES9_SE_SG_Li384ELb0ELb1ELb0ELb0EEENS1_29StaticPersistentTileSchedulerILb0EEEEEEEEEvNT_6ParamsE,"ax",@progbits
	.align	128
.text._ZN7cutlass13device_kernelIN5flash11enable_sm90INS1_16FlashAttnFwdSm90INS1_25CollectiveMainloopFwdSm90ILi2EN4cute5tupleIJNS5_1CILi1EEES8_S8_EEENS6_IJNS7_ILi192EEENS7_ILi128EEENS7_ILi64EEEEEELi64ENS_6half_tEfNS_4arch4Sm90ELb0ELb0ELb0ELb0ELb1ELb0ELb0ELb1ELb1ELb1ELb0ELb0EEENS1_21CollectiveEpilogueFwdINS6_IJSA_SC_SB_EEES9_SE_SG_Li384ELb0ELb1ELb0ELb0EEENS1_29StaticPersistentTileSchedulerILb0EEEEEEEEEvNT_6ParamsE:
        .type           _ZN7cutlass13device_kernelIN5flash11enable_sm90INS1_16FlashAttnFwdSm90INS1_25CollectiveMainloopFwdSm90ILi2EN4cute5tupleIJNS5_1CILi1EEES8_S8_EEENS6_IJNS7_ILi192EEENS7_ILi128EEENS7_ILi64EEEEEELi64ENS_6half_tEfNS_4arch4Sm90ELb0ELb0ELb0ELb0ELb1ELb0ELb0ELb1ELb1ELb1ELb0ELb0EEENS1_21CollectiveEpilogueFwdINS6_IJSA_SC_SB_EEES9_SE_SG_Li384ELb0ELb1ELb0ELb0EEENS1_29StaticPersistentTileSchedulerILb0EEEEEEEEEvNT_6ParamsE,@function
        .size           _ZN7cutlass13device_kernelIN5flash11enable_sm90INS1_16FlashAttnFwdSm90INS1_25CollectiveMainloopFwdSm90ILi2EN4cute5tupleIJNS5_1CILi1EEES8_S8_EEENS6_IJNS7_ILi192EEENS7_ILi128EEENS7_ILi64EEEEEELi64ENS_6half_tEfNS_4arch4Sm90ELb0ELb0ELb0ELb0ELb1ELb0ELb0ELb1ELb1ELb1ELb0ELb0EEENS1_21CollectiveEpilogueFwdINS6_IJSA_SC_SB_EEES9_SE_SG_Li384ELb0ELb1ELb0ELb0EEENS1_29StaticPersistentTileSchedulerILb0EEEEEEEEEvNT_6ParamsE,(.L_x_15872 - _ZN7cutlass13device_kernelIN5flash11enable_sm90INS1_16FlashAttnFwdSm90INS1_25CollectiveMainloopFwdSm90ILi2EN4cute5tupleIJNS5_1CILi1EEES8_S8_EEENS6_IJNS7_ILi192EEENS7_ILi128EEENS7_ILi64EEEEEELi64ENS_6half_tEfNS_4arch4Sm90ELb0ELb0ELb0ELb0ELb1ELb0ELb0ELb1ELb1ELb1ELb0ELb0EEENS1_21CollectiveEpilogueFwdINS6_IJSA_SC_SB_EEES9_SE_SG_Li384ELb0ELb1ELb0ELb0EEENS1_29StaticPersistentTileSchedulerILb0EEEEEEEEEvNT_6ParamsE)
        .other          _ZN7cutlass13device_kernelIN5flash11enable_sm90INS1_16FlashAttnFwdSm90INS1_25CollectiveMainloopFwdSm90ILi2EN4cute5tupleIJNS5_1CILi1EEES8_S8_EEENS6_IJNS7_ILi192EEENS7_ILi128EEENS7_ILi64EEEEEELi64ENS_6half_tEfNS_4arch4Sm90ELb0ELb0ELb0ELb0ELb1ELb0ELb0ELb1ELb1ELb1ELb0ELb0EEENS1_21CollectiveEpilogueFwdINS6_IJSA_SC_SB_EEES9_SE_SG_Li384ELb0ELb1ELb0ELb0EEENS1_29StaticPersistentTileSchedulerILb0EEEEEEEEEvNT_6ParamsE,@"STO_CUDA_ENTRY STV_DEFAULT"
_ZN7cutlass13device_kernelIN5flash11enable_sm90INS1_16FlashAttnFwdSm90INS1_25CollectiveMainloopFwdSm90ILi2EN4cute5tupleIJNS5_1CILi1EEES8_S8_EEENS6_IJNS7_ILi192EEENS7_ILi128EEENS7_ILi64EEEEEELi64ENS_6half_tEfNS_4arch4Sm90ELb0ELb0ELb0ELb0ELb1ELb0ELb0ELb1ELb1ELb1ELb0ELb0EEENS1_21CollectiveEpilogueFwdINS6_IJSA_SC_SB_EEES9_SE_SG_Li384ELb0ELb1ELb0ELb0EEENS1_29StaticPersistentTileSchedulerILb0EEEEEEEEEvNT_6ParamsE:
        /* <DEDUP_REMOVED lines=45> */
.L_x_12731:
        /* <DEDUP_REMOVED lines=22> */
.L_x_12732:
        /* <DEDUP_REMOVED lines=18> */
.L_x_12733:
        /* <DEDUP_REMOVED lines=22> */
.L_x_12734:
        /* <DEDUP_REMOVED lines=23> */
.L_x_12735:
        /* <DEDUP_REMOVED lines=8> */
.L_x_12737:
[----:B------:R-:W-:-:S08]  /*08a0*/  NOP ;  /* 0x0000000000007918 */ /* 0x000fd00000000000 */
[----:B------:R-:W0:Y:S02]  /*08b0*/  USETMAXREG.TRY_ALLOC.CTAPOOL UP0, 0xa0 ;  /* 0x000000a0000079c8 */ /* 0x000e240008000600 */
[----:B0-----:R-:W-:-:S13]  /*08c0*/  PLOP3.LUT P0, PT, PT, PT, UP0, 0x80, 0x0 ;  /* 0x000000000000781c */ /* 0x001fda0003f0f008 */
[----:B------:R-:W-:Y:S05]  /*08d0*/  @!P0 BRA `(.L_x_12737) ;  /* 0xfffffffc00f08947 */ /* 0x000fea000383ffff */
[----:B------:R-:W0:Y:S01]  /*08e0*/  S2R R2, SR_TID.X ;  /* 0x0000000000027919 */ /* 0x000e220000002100 */
[----:B------:R-:W2:Y:S08]  /*08f0*/  S2UR UR46, SR_CTAID.X ;  /* 0x00000000002e79c3 */ /* 0x000eb00000002500 */
[----:B------:R-:W-:Y:S06]  /*0900*/  BAR.ARV 0x8, 0x200 ;  /* 0x0208000000007b1d */ /* 0x000fec0000002000 */
[----:B0-----:R-:W-:-:S04]  /*0910*/  LOP3.LUT R0, R2, 0xffffff80, RZ, 0xc0, !PT ;  /* 0xffffff8002007812 */ /* 0x001fc800078ec0ff */
[----:B------:R-:W-:Y:S02]  /*0920*/  ISETP.NE.AND P0, PT, R0, 0x80, PT ;  /* 0x000000800000780c */ /* 0x000fe40003f05270 */
[----:B------:R-:W2:Y:S11]  /*0930*/  LDC R0, c[0x0][0xc34] ;  /* 0x00030d00ff007b82 */ /* 0x000eb60000000800 */
[----:B------:R-:W-:Y:S06]  /*0940*/  @!P0 BAR.ARV 0x9, 0x100 ;  /* 0x0244000000008b1d */ /* 0x000fec0000002000 */
[----:B--2---:R-:W-:-:S13]  /*0950*/  ISETP.LE.AND P0, PT, R0, UR46, PT ;  /* 0x0000002e00007c0c */ /* 0x004fda000bf03270 */
[----:B-1----:R-:W-:Y:S05]  /*0960*/  @P0 EXIT ;  /* 0x000000000000094d */ /* 0x002fea0003800000 */
[----:B------:R-:W-:Y:S01]  /*0970*/  VIADD R2, R2, 0xffffff80 ;  /* 0xffffff8002027836 */ /* 0x000fe20000000000 */
[----:B------:R-:W-:Y:S01]  /*0980*/  ULOP3.LUT UR40, UR39, 0x1, URZ, 0xfc, !UPT ;  /* 0x0000000127287892 */ /* 0x000fe2000f8efc3f */
[----:B------:R-:W-:Y:S01]  /*0990*/  IMAD.MOV.U32 R153, RZ, RZ, -0x2 ;  /* 0xfffffffeff997424 */ /* 0x000fe200078e00ff */
[----:B------:R-:W-:Y:S01]  /*09a0*/  UMOV UR36, URZ ;  /* 0x0000003f00247c82 */ /* 0x000fe20008000000 */
[----:B------:R-:W-:Y:S01]  /*09b0*/  UMOV UR37, URZ ;  /* 0x0000003f00257c82 */ /* 0x000fe20008000000 */
[----:B------:R-:W-:Y:S01]  /*09c0*/  SHF.R.S32.HI R3, RZ, 0x1f, R2 ;  /* 0x0000001fff037819 */ /* 0x000fe20000011402 */
[----:B------:R-:W-:-:S03]  /*09d0*/  UMOV UR38, URZ ;  /* 0x0000003f00267c82 */ /* 0x000fc60008000000 */
[CC--:B------:R-:W-:Y:S02]  /*09e0*/  LEA.HI R19, R3.reuse, R2.reuse, RZ, 0x7 ;  /* 0x0000000203137211 */ /* 0x0c0fe400078f38ff */
[-C--:B------:R-:W-:Y:S02]  /*09f0*/  LEA.HI R7, R3, R2.reuse, RZ, 0x2 ;  /* 0x0000000203077211 */ /* 0x080fe400078f10ff */
[----:B------:R-:W-:Y:S02]  /*0a00*/  LOP3.LUT R17, R19, 0xffffff80, RZ, 0xc0, !PT ;  /* 0xffffff8013117812 */ /* 0x000fe400078ec0ff */
[CC--:B------:R-:W-:Y:S02]  /*0a10*/  LEA.HI R0, R3.reuse, R2.reuse, RZ, 0x4 ;  /* 0x0000000203007211 */ /* 0x0c0fe400078f20ff */
[----:B------:R-:W-:Y:S01]  /*0a20*/  LEA.HI R5, R3, R2, RZ, 0x5 ;  /* 0x0000000203057211 */ /* 0x000fe200078f28ff */
[----:B------:R-:W-:Y:S01]  /*0a30*/  IMAD.IADD R17, R2, 0x1, -R17 ;  /* 0x0000000102117824 */ /* 0x000fe200078e0a11 */
[----:B------:R-:W-:-:S02]  /*0a40*/  LOP3.LUT R11, R7, 0xfffffffc, RZ, 0xc0, !PT ;  /* 0xfffffffc070b7812 */ /* 0x000fc400078ec0ff */
[----:B------:R-:W-:Y:S01]  /*0a50*/  SHF.R.S32.HI R7, RZ, 0x4, R0 ;  /* 0x00000004ff077819 */ /* 0x000fe20000011400 */
[----:B------:R-:W-:Y:S01]  /*0a60*/  IMAD.SHL.U32 R6, R5, 0x20, RZ ;  /* 0x0000002005067824 */ /* 0x000fe200078e00ff */
[----:B------:R-:W-:Y:S01]  /*0a70*/  SHF.R.S32.HI R4, RZ, 0x1f, R17 ;  /* 0x0000001fff047819 */ /* 0x000fe20000011411 */
[----:B------:R-:W-:Y:S01]  /*0a80*/  IMAD.IADD R11, R2, 0x1, -R11 ;  /* 0x00000001020b7824 */ /* 0x000fe200078e0a0b */
[----:B------:R-:W-:Y:S02]  /*0a90*/  LEA.HI R16, R3, R2, RZ, 0x3 ;  /* 0x0000000203107211 */ /* 0x000fe400078f18ff */
[----:B------:R-:W-:Y:S02]  /*0aa0*/  LEA.HI R3, R4, R17, RZ, 0x2 ;  /* 0x0000001104037211 */ /* 0x000fe400078f10ff */
[C---:B------:R-:W-:Y:S02]  /*0ab0*/  LOP3.LUT R5, R0.reuse, 0x3fffff0, RZ, 0xc0, !PT ;  /* 0x03fffff000057812 */ /* 0x040fe400078ec0ff */
[----:B------:R-:W-:-:S02]  /*0ac0*/  LEA.HI R0, R0, R7, RZ, 0x1 ;  /* 0x0000000700007211 */ /* 0x000fc400078f08ff */
[----:B------:R-:W-:Y:S01]  /*0ad0*/  SHF.R.S32.HI R8, RZ, 0x2, R3 ;  /* 0x00000002ff087819 */ /* 0x000fe20000011403 */
[----:B------:R-:W-:Y:S01]  /*0ae0*/  IMAD.IADD R5, R2, 0x1, -R5 ;  /* 0x0000000102057824 */ /* 0x000fe200078e0a05 */
[----:B------:R-:W-:Y:S02]  /*0af0*/  SHF.R.S32.HI R9, RZ, 0x1f, R3 ;  /* 0x0000001fff097819 */ /* 0x000fe40000011403 */
[----:B------:R-:W-:Y:S02]  /*0b00*/  LOP3.LUT R0, R0, 0x1ffffffe, RZ, 0xc0, !PT ;  /* 0x1ffffffe00007812 */ /* 0x000fe400078ec0ff */
[----:B------:R-:W-:Y:S02]  /*0b10*/  SHF.R.S32.HI R19, RZ, 0x7, R19 ;  /* 0x00000007ff137819 */ /* 0x000fe40000011413 */
[----:B------:R-:W-:Y:S01]  /*0b20*/  LOP3.LUT R6, R6, 0xfffffc00, RZ, 0xc0, !PT ;  /* 0xfffffc0006067812 */ /* 0x000fe200078ec0ff */
[----:B------:R-:W-:Y:S01]  /*0b30*/  IMAD.IADD R152, R7, 0x1, -R0 ;  /* 0x0000000107987824 */ /* 0x000fe200078e0a00 */
[----:B------:R-:W-:Y:S01]  /*0b40*/  LEA.HI R9, R9, R8, RZ, 0x3 ;  /* 0x0000000809097211 */ /* 0x000fe200078f18ff */
[----:B------:R-:W-:Y:S01]  /*0b50*/  IMAD.HI R0, R19, 0x55555556, RZ ;  /* 0x5555555613007827 */ /* 0x000fe200078e02ff */
[----:B------:R-:W-:-:S02]  /*0b60*/  LEA R5, R5, R6, 0x6 ;  /* 0x0000000605057211 */ /* 0x000fc400078e30ff */
[----:B------:R-:W-:Y:S02]  /*0b70*/  LOP3.LUT R9, R9, 0xfffffff8, RZ, 0xc0, !PT ;  /* 0xfffffff809097812 */ /* 0x000fe400078ec0ff */
[----:B------:R-:W-:Y:S01]  /*0b80*/  LEA.HI R6, R4, R17, RZ, 0x5 ;  /* 0x0000001104067211 */ /* 0x000fe200078f28ff */
[----:B------:R-:W-:Y:S01]  /*0b90*/  IMAD R152, R152, 0x8, R5 ;  /* 0x0000000898987824 */ /* 0x000fe200078e0205 */
[----:B------:R-:W-:Y:S01]  /*0ba0*/  LEA.HI R0, R0, R0, RZ, 0x1 ;  /* 0x0000000000007211 */ /* 0x000fe200078f08ff */
[----:B------:R-:W-:Y:S01]  /*0bb0*/  IMAD.IADD R9, R8, 0x1, -R9 ;  /* 0x0000000108097824 */ /* 0x000fe200078e0a09 */
[----:B------:R-:W-:Y:S02]  /*0bc0*/  SHF.R.S32.HI R6, RZ, 0x5, R6 ;  /* 0x00000005ff067819 */ /* 0x000fe40000011406 */
[----:B------:R-:W-:Y:S01]  /*0bd0*/  LEA.HI R7, R11, R11, RZ, 0x1 ;  /* 0x0000000b0b077211 */ /* 0x000fe200078f08ff */
[----:B------:R-:W-:Y:S01]  /*0be0*/  IMAD R0, R0, -0x3, R19 ;  /* 0xfffffffd00007824 */ /* 0x000fe200078e0213 */
[----:B------:R-:W-:Y:S01]  /*0bf0*/  LOP3.LUT R4, R3, 0x7ffffffc, RZ, 0xc0, !PT ;  /* 0x7ffffffc03047812 */ /* 0x000fe200078ec0ff */
[----:B------:R-:W-:Y:S01]  /*0c00*/  IMAD R9, R6, 0x10, R9 ;  /* 0x0000001006097824 */ /* 0x000fe200078e0209 */
[----:B------:R-:W-:-:S02]  /*0c10*/  LOP3.LUT R8, R7, 0x1ffffffe, RZ, 0xc0, !PT ;  /* 0x1ffffffe07087812 */ /* 0x000fc400078ec0ff */
[----:B------:R-:W-:Y:S01]  /*0c20*/  LOP3.LUT R13, R16, 0xfffffff8, RZ, 0xc0, !PT ;  /* 0xfffffff8100d7812 */ /* 0x000fe200078ec0ff */
[----:B------:R-:W-:Y:S01]  /*0c30*/  IMAD.IADD R4, R17, 0x1, -R4 ;  /* 0x0000000111047824 */ /* 0x000fe200078e0a04 */
[----:B------:R-:W-:Y:S01]  /*0c40*/  LEA R22, R0, R9, 0x6 ;  /* 0x0000000900167211 */ /* 0x000fe200078e30ff */
[----:B------:R-:W-:Y:S01]  /*0c50*/  IMAD.IADD R23, R11, 0x1, -R8 ;  /* 0x000000010b177824 */ /* 0x000fe200078e0a08 */
[----:B------:R-:W-:Y:S01]  /*0c60*/  SHF.R.S32.HI R16, RZ, 0x3, R16 ;  /* 0x00000003ff107819 */ /* 0x000fe20000011410 */
[----:B------:R-:W-:Y:S02]  /*0c70*/  IMAD.IADD R2, R2, 0x1, -R13 ;  /* 0x0000000102027824 */ /* 0x000fe400078e0a0d */
[----:B------:R-:W-:Y:S02]  /*0c80*/  IMAD R153, R4, R153, 0x80 ;  /* 0x0000008004997424 */ /* 0x000fe400078e0299 */
[----:B------:R-:W-:-:S07]  /*0c90*/  IMAD R23, R23, 0x8, R22 ;  /* 0x0000000817177824 */ /* 0x000fce00078e0216 */
.L_x_12762:
[----:B0-----:R-:W0:Y:S01]  /*0ca0*/  SHFL.IDX PT, R0, R19, RZ, 0x1f ;  /* 0x00001fff13007589 */ /* 0x001e2200000e0000 */
[----:B------:R-:W1:Y:S01]  /*0cb0*/  S2UR UR41, SR_CgaCtaId ;  /* 0x00000000002979c3 */ /* 0x000e620000008800 */
[----:B------:R-:W-:Y:S01]  /*0cc0*/  ULDC UR4, c[0x0][0xc38] ;  /* 0x00030e0000047ab9 */ /* 0x000fe20000000800 */
[----:B------:R-:W-:Y:S01]  /*0cd0*/  ULDC.64 UR6, c[0x0][0x418] ;  /* 0x0001060000067ab9 */ /* 0x000fe20000000a00 */
[----:B------:R-:W-:Y:S02]  /*0ce0*/  UISETP.NE.AND UP2, UPT, UR4, 0x1, UPT ;  /* 0x000000010400788c */ /* 0x000fe4000bf45270 */
[----:B------:R-:W-:Y:S01]  /*0cf0*/  UISETP.NE.U32.AND UP0, UPT, UR6, URZ, UPT ;  /* 0x0000003f0600728c */ /* 0x000fe2000bf05070 */
[----:B------:R-:W-:Y:S01]  /*0d00*/  ULDC UR4, c[0x0][0xc44] ;  /* 0x0003110000047ab9 */ /* 0x000fe20000000800 */
[----:B------:R-:W-:Y:S01]  /*0d10*/  UMOV UR43, UR46 ;  /* 0x0000002e002b7c82 */ /* 0x000fe20008000000 */
[----:B------:R-:W-:Y:S01]  /*0d20*/  UISETP.NE.AND UP1, UPT, UR4, 0x1, UPT ;  /* 0x000000010400788c */ /* 0x000fe2000bf25270 */
[----:B------:R-:W-:Y:S01]  /*0d30*/  UMOV UR44, 0x400 ;  /* 0x00000400002c7882 */ /* 0x000fe20000000000 */
[----:B------:R-:W-:-:S04]  /*0d40*/  UISETP.NE.AND.EX UP0, UPT, UR7, URZ, UPT, UP0 ;  /* 0x0000003f0700728c */ /* 0x000fc8000bf05300 */
[----:B------:R-:W-:Y:S01]  /*0d50*/  @UP2 ULDC UR4, c[0x0][0xc3c] ;  /* 0x00030f0000042ab9 */ /* 0x000fe20000000800 */
[----:B------:R-:W-:Y:S01]  /*0d60*/  @UP2 ULDC UR6, c[0x0][0xc40] ;  /* 0x0003100000062ab9 */ /* 0x000fe20000000800 */
[----:B------:R-:W-:Y:S01]  /*0d70*/  UIMAD.WIDE.U32 UR4, UR46, UR4, URZ ;  /* 0x000000042e0472a5 */ /* 0x000fe2000f8e003f */
[----:B------:R-:W-:-:S03]  /*0d80*/  ULDC UR48, c[0x0][0x424] ;  /* 0x0001090000307ab9 */ /* 0x000fc60000000800 */
[----:B------:R-:W-:Y:S01]  /*0d90*/  @UP2 USHF.R.U32.HI UR43, URZ, UR6, UR5 ;  /* 0x000000063f2b2299 */ /* 0x000fe20008011605 */
[----:B------:R-:W-:Y:S01]  /*0da0*/  @UP1 ULDC.64 UR8, c[0x0][0xc48] ;  /* 0x0003120000081ab9 */ /* 0x000fe20000000a00 */
[----:B0-----:R-:W-:Y:S01]  /*0db0*/  R2UR UR42, R0 ;  /* 0x00000000002a72ca */ /* 0x001fe200000e0000 */
[----:B-1----:R-:W-:Y:S02]  /*0dc0*/  ULEA UR44, UR41, UR44, 0x18 ;  /* 0x0000002c292c7291 */ /* 0x002fe4000f8ec03f */
[----:B------:R-:W-:Y:S02]  /*0dd0*/  UIMAD.WIDE.U32 UR4, UR43, UR8, URZ ;  /* 0x000000082b0472a5 */ /* 0x000fe4000f8e003f */
[----:B------:R-:W-:Y:S02]  /*0de0*/  UIADD3 UR8, UR44, 0x8400, URZ ;  /* 0x000084002c087890 */ /* 0x000fe4000fffe03f */
[----:B------:R-:W-:Y:S02]  /*0df0*/  USEL UR48, UR48, 0x1, UP0 ;  /* 0x0000000130307887 */ /* 0x000fe40008000000 */
[----:B------:R-:W-:Y:S01]  /*0e00*/  ULOP3.LUT UP0, URZ, UR8, 0x3ff, URZ, 0xc0, !UPT ;  /* 0x000003ff083f7892 */ /* 0x000fe2000f80c03f */
[----:B------:R-:W-:Y:S01]  /*0e10*/  ULDC UR4, c[0x0][0x2f0] ;  /* 0x0000bc0000047ab9 */ /* 0x000fe20000000800 */
[----:B------:R-:W-:-:S02]  /*0e20*/  UMOV UR45, UR43 ;  /* 0x0000002b002d7c82 */ /* 0x000fc40008000000 */
[----:B------:R-:W-:Y:S02]  /*0e30*/  UIMAD.WIDE UR6, UR42, 0x55555556, URZ ;  /* 0x555555562a0678a5 */ /* 0x000fe4000f8e023f */
[----:B------:R-:W-:Y:S01]  /*0e40*/  UIMAD UR48, UR48, UR4, URZ ;  /* 0x00000004303072a4 */ /* 0x000fe2000f8e023f */
[----:B------:R-:W-:Y:S01]  /*0e50*/  PLOP3.LUT P0, PT, PT, PT, UP0, 0x80, 0x0 ;  /* 0x000000000000781c */ /* 0x000fe20003f0f008 */
[----:B------:R-:W-:Y:S02]  /*0e60*/  ULEA.HI UR7, UR7, UR7, URZ, 0x1 ;  /* 0x0000000707077291 */ /* 0x000fe4000f8f083f */
[----:B------:R-:W-:Y:S02]  /*0e70*/  UIADD3 UR4, UR48, 0x7f, URZ ;  /* 0x0000007f30047890 */ /* 0x000fe4000fffe03f */
[----:B------:R-:W-:Y:S02]  /*0e80*/  UIMAD UR7, UR7, -0x3, UR42 ;  /* 0xfffffffd070778a4 */ /* 0x000fe4000f8e022a */
[----:B------:R-:W-:-:S02]  /*0e90*/  @UP1 USHF.R.U32.HI UR45, URZ, UR9, UR5 ;  /* 0x000000093f2d1299 */ /* 0x000fc40008011605 */
[----:B------:R-:W-:Y:S02]  /*0ea0*/  USHF.R.S32.HI UR5, URZ, 0x1f, UR4 ;  /* 0x0000001f3f057899 */ /* 0x000fe40008011404 */
[----:B------:R-:W-:Y:S02]  /*0eb0*/  ULEA UR7, UR7, UR8, 0xd ;  /* 0x0000000807077291 */ /* 0x000fe4000f8e683f */
[----:B------:R-:W-:Y:S02]  /*0ec0*/  ULEA.HI UR5, UR5, UR4, URZ, 0x7 ;  /* 0x0000000405057291 */ /* 0x000fe4000f8f383f */
[----:B------:R-:W-:Y:S02]  /*0ed0*/  USHF.R.U32.HI UR7, URZ, 0x4, UR7 ;  /* 0x000000043f077899 */ /* 0x000fe40008011607 */
[----:B------:R-:W-:Y:S02]  /*0ee0*/  USHF.R.S32.HI UR47, URZ, 0x7, UR5 ;  /* 0x000000073f2f7899 */ /* 0x000fe40008011405 */
        /* <DEDUP_REMOVED lines=18> */
.L_x_12738:
[----:B------:R-:W-:Y:S01]  /*1010*/  ULOP3.LUT UR4, UR36, 0x1, URZ, 0xc0, !UPT ;  /* 0x0000000124047892 */ /* 0x000fe2000f8ec03f */
[----:B------:R-:W-:-:S05]  /*1020*/  IMAD.U32 R3, RZ, RZ, UR40 ;  /* 0x00000028ff037e24 */ /* 0x000fca000f8e00ff */
[----:B------:R-:W-:Y:S01]  /*1030*/  IMAD.U32 R0, RZ, RZ, UR4 ;  /* 0x00000004ff007e24 */ /* 0x000fe2000f8e00ff */
[----:B------:R-:W-:-:S04]  /*1040*/  ISETP.NE.AND P0, PT, R3, 0x3, PT ;  /* 0x000000030300780c */ /* 0x000fc80003f05270 */
[----:B------:R-:W-:-:S04]  /*1050*/  SHF.L.U32 R0, R0, 0x1f, RZ ;  /* 0x0000001f00007819 */ /* 0x000fc800000006ff */
[----:B------:R-:W0:Y:S02]  /*1060*/  SYNCS.PHASECHK.TRANS64.TRYWAIT P1, [UR44+0x16800], R0 ;  /* 0x01680000ff0075a7 */ /* 0x000e24000802016c */
[----:B0-----:R-:W-:Y:S05]  /*1070*/  @!P1 BRA `(.L_x_12739) ;  /* 0x0000008c00c09947 */ /* 0x001fea0003800000 */
.L_x_12812:
[----:B------:R-:W-:Y:S05]  /*1080*/  @!P0 BRA `(.L_x_12740) ;  /* 0x0000000000048947 */ /* 0x000fea0003800000 */
[----:B------:R-:W-:Y:S01]  /*1090*/  BPT.TRAP 0x1 ;  /* 0x000000040000795c */ /* 0x000fe20000300000 */
.L_x_12740:
[----:B------:R-:W-:Y:S02]  /*10a0*/  IMAD.U32 R4, RZ, RZ, UR38 ;  /* 0x00000026ff047e24 */ /* 0x000fe4000f8e00ff */
[----:B0-----:R-:W-:-:S03]  /*10b0*/  IMAD.U32 R3, RZ, RZ, UR37 ;  /* 0x00000025ff037e24 */ /* 0x001fc6000f8e00ff */
[----:B------:R-:W-:Y:S02]  /*10c0*/  LEA R4, R4, UR44, 0x3 ;  /* 0x0000002c04047c11 */ /* 0x000fe4000f8e18ff */
[----:B------:R-:W-:-:S04]  /*10d0*/  SHF.L.U32 R3, R3, 0x1f, RZ ;  /* 0x0000001f03037819 */ /* 0x000fc800000006ff */
[----:B------:R0:W1:Y:S01]  /*10e0*/  SYNCS.PHASECHK.TRANS64.TRYWAIT P1, [R4+URZ+0x16830], R3 ;  /* 0x01683003040075a7 */ /* 0x000062000802017f */
[----:B------:R-:W-:Y:S05]  /*10f0*/  @!P0 BRA `(.L_x_12741) ;  /* 0x0000000000048947 */ /* 0x000fea0003800000 */
[----:B------:R-:W-:Y:S01]  /*1100*/  BPT.TRAP 0x1 ;  /* 0x000000040000795c */ /* 0x000fe20000300000 */
.L_x_12741:
[----:B------:R-:W-:Y:S01]  /*1110*/  IMAD.MOV.U32 R119, RZ, RZ, RZ ;  /* 0x000000ffff777224 */ /* 0x000fe200078e00ff */
[----:B-1----:R-:W-:Y:S06]  /*1120*/  @P1 BRA `(.L_x_12742) ;  /* 0x0000000000081947 */ /* 0x002fec0003800000 */
[----:B------:R-:W1:Y:S02]  /*1130*/  SYNCS.PHASECHK.TRANS64.TRYWAIT P1, [R4+URZ+0x16830], R3 ;  /* 0x01683003040075a7 */ /* 0x000e64000802017f */
[----:B-1----:R-:W-:Y:S05]  /*1140*/  @!P1 BRA `(.L_x_12743) ;  /* 0x0000008c00a49947 */ /* 0x002fea0003800000 */
.L_x_12742:
        /* <DEDUP_REMOVED lines=35> */
.L_x_12744:
[----:B------:R-:W-:Y:S01]  /*1380*/  IADD3 R8, R153, UR48, RZ ;  /* 0x0000003099087c10 */ /* 0x000fe2000fffe0ff */
[----:B01----:R-:W-:Y:S01]  /*1390*/  IMAD.U32 R3, RZ, RZ, UR47 ;  /* 0x0000002fff037e24 */ /* 0x003fe2000f8e00ff */
[----:B------:R-:W-:Y:S01]  /*13a0*/  P2R R10, PR, RZ, 0x1 ;  /* 0x00000001ff0a7803 */ /* 0x000fe20000000000 */
[----:B------:R-:W-:Y:S01]  /*13b0*/  ULDC UR6, c[0x0][0x988] ;  /* 0x0002620000067ab9 */ /* 0x000fe20000000800 */
[----:B------:R-:W-:Y:S01]  /*13c0*/  UISETP.GE.AND UP0, UPT, UR48, 0x81, UPT ;  /* 0x000000813000788c */ /* 0x000fe2000bf06270 */
        /* <DEDUP_REMOVED lines=30> */
[----:B------:R-:W-:Y:S01]  /*15b0*/  IMAD.MOV.U32 R88, RZ, RZ, R119 ;  /* 0x000000ffff587224 */ /* 0x000fe200078e0077 */
        /* <DEDUP_REMOVED lines=93> */
[C---:B------:R-:W-:Y:S02]  /*1b90*/  ISETP.GT.AND P4, PT, R8.reuse, 0x71, PT ;  /* 0x000000710800780c */ /* 0x040fe40003f84270 */
[----:B------:R-:W-:Y:S02]  /*1ba0*/  FMNMX.FTZ R0, R137, R0, !PT ;  /* 0x0000000089007209 */ /* 0x000fe40007810000 */
[----:B------:R-:W-:Y:S02]  /*1bb0*/  FSEL R139, R81, -INF , P4 ;  /* 0xff800000518b7808 */ /* 0x000fe40002000000 */
[----:B------:R-:W-:-:S02]  /*1bc0*/  ISETP.GT.AND P5, PT, R8, 0x78, PT ;  /* 0x000000780800780c */ /* 0x000fc40003fa4270 */
[----:B------:R-:W-:Y:S02]  /*1bd0*/  FMNMX.FTZ R0, R139, R0, !PT ;  /* 0x000000008b007209 */ /* 0x000fe40007810000 */
[----:B------:R-:W-:Y:S02]  /*1be0*/  FSEL R81, R84, -INF , P5 ;  /* 0xff80000054517808 */ /* 0x000fe40002800000 */
[----:B------:R-:W-:Y:S02]  /*1bf0*/  ISETP.GT.AND P6, PT, R8, 0x79, PT ;  /* 0x000000790800780c */ /* 0x000fe40003fc4270 */
[----:B------:R-:W-:Y:S02]  /*1c00*/  FMNMX.FTZ R0, R81, R0, !PT ;  /* 0x0000000051007209 */ /* 0x000fe40007810000 */
[----:B------:R-:W-:Y:S02]  /*1c10*/  FSEL R85, R85, -INF , P6 ;  /* 0xff80000055557808 */ /* 0x000fe40003000000 */
[----:B------:R-:W-:-:S02]  /*1c20*/  P2R R24, PR, RZ, 0x8 ;  /* 0x00000008ff187803 */ /* 0x000fc40000000000 */
[----:B------:R-:W-:Y:S01]  /*1c30*/  FMNMX.FTZ R12, R85, R0, !PT ;  /* 0x00000000550c7209 */ /* 0x000fe20007810000 */
[----:B------:R-:W-:Y:S01]  /*1c40*/  IMAD.U32 R0, RZ, RZ, UR6 ;  /* 0x00000006ff007e24 */ /* 0x000fe2000f8e00ff */
[----:B------:R-:W-:Y:S02]  /*1c50*/  P2R R30, PR, RZ, 0x1 ;  /* 0x00000001ff1e7803 */ /* 0x000fe40000000000 */
[----:B------:R-:W-:Y:S01]  /*1c60*/  P2R R28, PR, RZ, 0x2 ;  /* 0x00000002ff1c7803 */ /* 0x000fe20000000000 */
[----:B------:R-:W0:Y:S01]  /*1c70*/  SHFL.BFLY PT, R3, R12, 0x2, 0x1f ;  /* 0x0c401f000c037f89 */ /* 0x000e2200000e0000 */
[----:B------:R-:W-:Y:S02]  /*1c80*/  P2R R26, PR, RZ, 0x4 ;  /* 0x00000004ff1a7803 */ /* 0x000fe40000000000 */
[C---:B------:R-:W-:Y:S02]  /*1c90*/  ISETP.GT.AND P2, PT, R8.reuse, 0x58, PT ;  /* 0x000000580800780c */ /* 0x040fe40003f44270 */
[----:B------:R-:W-:-:S02]  /*1ca0*/  ISETP.GT.AND P1, PT, R8, 0x59, PT ;  /* 0x000000590800780c */ /* 0x000fc40003f24270 */
[----:B------:R-:W-:Y:S02]  /*1cb0*/  ISETP.GT.AND P0, PT, R8, 0x60, PT ;  /* 0x000000600800780c */ /* 0x000fe40003f04270 */
[----:B------:R-:W-:Y:S02]  /*1cc0*/  FSEL R45, R70, -INF , P2 ;  /* 0xff800000462d7808 */ /* 0x000fe40001000000 */
[----:B------:R-:W-:Y:S02]  /*1cd0*/  FSEL R71, R71, -INF , P1 ;  /* 0xff80000047477808 */ /* 0x000fe40000800000 */
[----:B------:R-:W-:Y:S02]  /*1ce0*/  FSEL R49, R74, -INF , P0 ;  /* 0xff8000004a317808 */ /* 0x000fe40000000000 */
[----:B------:R-:W-:Y:S02]  /*1cf0*/  ISETP.NE.AND P0, PT, R30, RZ, PT ;  /* 0x000000ff1e00720c */ /* 0x000fe40003f05270 */
[----:B------:R-:W-:-:S02]  /*1d00*/  ISETP.NE.AND P1, PT, R28, RZ, PT ;  /* 0x000000ff1c00720c */ /* 0x000fc40003f25270 */
[----:B------:R-:W-:Y:S02]  /*1d10*/  FSEL R75, R75, -INF , P0 ;  /* 0xff8000004b4b7808 */ /* 0x000fe40000000000 */
[----:B------:R-:W-:Y:S02]  /*1d20*/  ISETP.NE.AND P2, PT, R26, RZ, PT ;  /* 0x000000ff1a00720c */ /* 0x000fe40003f45270 */
[----:B------:R-:W-:Y:S02]  /*1d30*/  FSEL R87, R87, -INF , P6 ;  /* 0xff80000057577808 */ /* 0x000fe40003000000 */
[----:B0-----:R-:W-:Y:S02]  /*1d40*/  FMNMX.FTZ R14, R12, R3, !PT ;  /* 0x000000030c0e7209 */ /* 0x001fe40007810000 */
[----:B------:R-:W-:Y:S02]  /*1d50*/  ISETP.NE.AND P0, PT, R10, RZ, PT ;  /* 0x000000ff0a00720c */ /* 0x000fe40003f05270 */
[----:B------:R-:W-:Y:S01]  /*1d60*/  R2UR UR6, R4 ;  /* 0x00000000040672ca */ /* 0x000fe200000e0000 */
[----:B------:R-:W0:-:S12]  /*1d70*/  SHFL.BFLY PT, R3, R14, 0x1, 0x1f ;  /* 0x0c201f000e037f89 */ /* 0x000e1800000e0000 */
[----:B------:R-:W-:-:S04]  /*1d80*/  UIADD3 UR6, UR6, 0x16840, URZ ;  /* 0x0001684006067890 */ /* 0x000fc8000fffe03f */
[----:B------:R-:W-:Y:S01]  /*1d90*/  UPRMT UR6, UR41, 0x654, UR6 ;  /* 0x0000065429067896 */ /* 0x000fe20008000006 */
[----:B0-----:R-:W-:-:S08]  /*1da0*/  FMNMX.FTZ R3, R14, R3, !PT ;  /* 0x000000030e037209 */ /* 0x001fd00007810000 */
[----:B------:R-:W-:Y:S01]  /*1db0*/  SYNCS.ARRIVE.TRANS64.RED.A1T0 RZ, [UR6], RZ ;  /* 0x000000ffffff79a7 */ /* 0x000fe20008100406 */
[C---:B------:R-:W-:Y:S01]  /*1dc0*/  FSETP.NEU.FTZ.AND P3, PT, R3.reuse, -INF , PT ;  /* 0xff8000000300780b */ /* 0x040fe20003f7d000 */
[----:B------:R-:W-:-:S05]  /*1dd0*/  FMUL.FTZ R20, R3, R0 ;  /* 0x0000000003147220 */ /* 0x000fca0000410000 */
[----:B------:R-:W-:Y:S02]  /*1de0*/  FSEL R8, R20, RZ, P3 ;  /* 0x000000ff14087208 */ /* 0x000fe40001800000 */
[----:B------:R-:W-:-:S03]  /*1df0*/  ISETP.NE.AND P3, PT, R24, RZ, PT ;  /* 0x000000ff1800720c */ /* 0x000fc60003f65270 */
[-CC-:B------:R-:W-:Y:S01]  /*1e00*/  FFMA.FTZ R53, R6, R0.reuse, -R8.reuse ;  /* 0x0000000006357223 */ /* 0x180fe20000010808 */
        /* <DEDUP_REMOVED lines=54> */
[----:B------:R-:W-:Y:S01]  /*2170*/  FFMA.FTZ R81, R85, R0, -R8 ;  /* 0x0000000055517223 */ /* 0x000fe20000010808 */
[--C-:B------:R-:W-:Y:S01]  /*2180*/  IMAD.MOV.U32 R117, RZ, RZ, R119.reuse ;  /* 0x000000ffff757224 */ /* 0x100fe200078e0077 */
[----:B------:R-:W-:Y:S01]  /*2190*/  FMNMX.FTZ R6, R55, R6, !PT ;  /* 0x0000000637067209 */ /* 0x000fe20007810000 */
[--C-:B------:R-:W-:Y:S01]  /*21a0*/  IMAD.MOV.U32 R115, RZ, RZ, R119.reuse ;  /* 0x000000ffff737224 */ /* 0x100fe200078e0077 */
[----:B------:R-:W-:Y:S01]  /*21b0*/  MOV R113, R119 ;  /* 0x0000007700717202 */ /* 0x000fe20000000f00 */
[----:B------:R-:W4:Y:S01]  /*21c0*/  MUFU.EX2 R124, R124 ;  /* 0x0000007c007c7308 */ /* 0x000f220000000800 */
[----:B------:R-:W-:Y:S01]  /*21d0*/  FMNMX.FTZ R6, R33, R6, !PT ;  /* 0x0000000621067209 */ /* 0x000fe20007810000 */
[----:B------:R-:W-:-:S03]  /*21e0*/  IMAD.MOV.U32 R111, RZ, RZ, R119 ;  /* 0x000000ffff6f7224 */ /* 0x000fc600078e0077 */
        /* <DEDUP_REMOVED lines=37> */
[----:B------:R-:W-:Y:S02]  /*2440*/  FSEL R26, R26, RZ, P1 ;  /* 0x000000ff1a1a7208 */ /* 0x000fe40000800000 */
[----:B------:R-:W-:-:S03]  /*2450*/  PLOP3.LUT P1, PT, PT, PT, UP0, 0x80, 0x0 ;  /* 0x000000000000781c */ /* 0x000fc60003f2f008 */
[-CC-:B---3--:R-:W-:Y:S01]  /*2460*/  FFMA.FTZ R121, R7, R0.reuse, -R26.reuse ;  /* 0x0000000007797223 */ /* 0x188fe2000001081a */
[-CC-:B------:R-:W-:Y:S01]  /*2470*/  FFMA.FTZ R6, R27, R0.reuse, -R26.reuse ;  /* 0x000000001b067223 */ /* 0x180fe2000001081a */
[-CC-:B------:R-:W-:Y:S01]  /*2480*/  FFMA.FTZ R123, R9, R0.reuse, -R26.reuse ;  /* 0x00000000097b7223 */ /* 0x180fe2000001081a */
[----:B------:R-:W-:Y:S01]  /*2490*/  FADD.FTZ R7, R120, R53 ;  /* 0x0000003578077221 */ /* 0x000fe20000010000 */
        /* <DEDUP_REMOVED lines=11> */
[----:B----4-:R-:W-:Y:S01]  /*2550*/  FADD.FTZ R32, R124, R7 ;  /* 0x000000077c207221 */ /* 0x010fe20000010000 */
[-CC-:B------:R-:W-:Y:S01]  /*2560*/  FFMA.FTZ R131, R21, R0.reuse, -R26.reuse ;  /* 0x0000000015837223 */ /* 0x180fe2000001081a */
[-CC-:B------:R-:W-:Y:S01]  /*2570*/  FFMA.FTZ R20, R47, R0.reuse, -R26.reuse ;  /* 0x000000002f147223 */ /* 0x180fe2000001081a */
[-C--:B------:R-:W-:Y:S01]  /*2580*/  FFMA.FTZ R133, R25, R0.reuse, -R26 ;  /* 0x0000000019857223 */ /* 0x080fe2000001081a */
[----:B-----5:R-:W-:Y:S01]  /*2590*/  FADD.FTZ R7, R65, R32 ;  /* 0x0000002041077221 */ /* 0x020fe20000010000 */
        /* <DEDUP_REMOVED lines=9> */
[-C--:B------:R-:W-:Y:S01]  /*2630*/  FFMA.FTZ R32, R63, R0.reuse, -R26 ;  /* 0x000000003f207223 */ /* 0x080fe2000001081a */
[----:B------:R-:W2:Y:S01]  /*2640*/  MUFU.EX2 R8, R8 ;  /* 0x0000000800087308 */ /* 0x000ea20000000800 */
[----:B0-----:R-:W-:Y:S01]  /*2650*/  FADD.FTZ R34, R121, R6 ;  /* 0x0000000679227221 */ /* 0x001fe20000010000 */
[----:B------:R-:W-:Y:S01]  /*2660*/  FADD.FTZ R36, R128, R9 ;  /* 0x0000000980247221 */ /* 0x000fe20000010000 */
[-CC-:B------:R-:W-:Y:S01]  /*2670*/  FFMA.FTZ R141, R41, R0.reuse, -R26.reuse ;  /* 0x00000000298d7223 */ /* 0x180fe2000001081a */
[-CC-:B------:R-:W-:Y:S01]  /*2680*/  FFMA.FTZ R143, R45, R0.reuse, -R26.reuse ;  /* 0x000000002d8f7223 */ /* 0x180fe2000001081a */
[-C--:B------:R-:W-:Y:S01]  /*2690*/  FFMA.FTZ R71, R71, R0.reuse, -R26 ;  /* 0x0000000047477223 */ /* 0x080fe2000001081a */
[----:B------:R-:W-:Y:S01]  /*26a0*/  FADD.FTZ R9, R89, R36 ;  /* 0x0000002459097221 */ /* 0x000fe20000010000 */
[-C--:B------:R-:W-:Y:S01]  /*26b0*/  FFMA.FTZ R49, R49, R0.reuse, -R26 ;  /* 0x0000000031317223 */ /* 0x080fe2000001081a */
[----:B------:R-:W0:Y:S01]  /*26c0*/  MUFU.EX2 R125, R125 ;  /* 0x0000007d007d7308 */ /* 0x000e220000000800 */
[----:B-1----:R-:W-:Y:S01]  /*26d0*/  FADD.FTZ R7, R123, R34 ;  /* 0x000000227b077221 */ /* 0x002fe20000010000 */
[-CC-:B------:R-:W-:Y:S01]  /*26e0*/  FFMA.FTZ R75, R75, R0.reuse, -R26.reuse ;  /* 0x000000004b4b7223 */ /* 0x180fe2000001081a */
[-CC-:B------:R-:W-:Y:S01]  /*26f0*/  FFMA.FTZ R95, R95, R0.reuse, -R26.reuse ;  /* 0x000000005f5f7223 */ /* 0x180fe2000001081a */
[-CC-:B------:R-:W-:Y:S01]  /*2700*/  FFMA.FTZ R97, R97, R0.reuse, -R26.reuse ;  /* 0x0000000061617223 */ /* 0x180fe2000001081a */
[-CC-:B------:R-:W-:Y:S01]  /*2710*/  FFMA.FTZ R99, R99, R0.reuse, -R26.reuse ;  /* 0x0000000063637223 */ /* 0x180fe2000001081a */
[-CC-:B------:R-:W-:Y:S01]  /*2720*/  FFMA.FTZ R101, R101, R0.reuse, -R26.reuse ;  /* 0x0000000065657223 */ /* 0x180fe2000001081a */
[-CC-:B------:R-:W-:Y:S01]  /*2730*/  FFMA.FTZ R103, R103, R0.reuse, -R26.reuse ;  /* 0x0000000067677223 */ /* 0x180fe2000001081a */
[----:B------:R-:W1:Y:S01]  /*2740*/  MUFU.EX2 R10, R10 ;  /* 0x0000000a000a7308 */ /* 0x000e620000000800 */
[----:B--2---:R-:W-:Y:S01]  /*2750*/  FADD.FTZ R34, R8, R7 ;  /* 0x0000000708227221 */ /* 0x004fe20000010000 */
[----:B------:R-:W-:Y:S01]  /*2760*/  FFMA.FTZ R87, R87, R0, -R26 ;  /* 0x0000000057577223 */ /* 0x000fe2000001081a */
[----:B------:R-:W-:-:S02]  /*2770*/  F2FP.F16.F32.PACK_AB R121, R6, R121 ;  /* 0x000000790679723e */ /* 0x000fc400000000ff */
[----:B------:R-:W-:Y:S02]  /*2780*/  F2FP.F16.F32.PACK_AB R123, R8, R123 ;  /* 0x0000007b087b723e */ /* 0x000fe400000000ff */
[----:B------:R-:W-:Y:S01]  /*2790*/  F2FP.F16.F32.PACK_AB R128, R89, R128 ;  /* 0x000000805980723e */ /* 0x000fe200000000ff */
[----:B------:R-:W2:Y:S01]  /*27a0*/  MUFU.EX2 R127, R127 ;  /* 0x0000007f007f7308 */ /* 0x000ea20000000800 */
[----:B0-----:R-:W-:Y:S01]  /*27b0*/  FADD.FTZ R7, R125, R34 ;  /* 0x000000227d077221 */ /* 0x001fe20000010000 */
[----:B------:R-:W-:Y:S01]  /*27c0*/  FADD.FTZ R34, R130, R9 ;  /* 0x0000000982227221 */ /* 0x000fe20000010000 */
[----:B------:R-:W-:Y:S02]  /*27d0*/  F2FP.F16.F32.PACK_AB R130, R91, R130 ;  /* 0x000000825b82723e */ /* 0x000fe400000000ff */
[----:B------:R-:W-:Y:S01]  /*27e0*/  F2FP.F16.F32.PACK_AB R120, R53, R120 ;  /* 0x000000783578723e */ /* 0x000fe200000000ff */
[----:B------:R-:W-:Y:S01]  /*27f0*/  FADD.FTZ R9, R91, R34 ;  /* 0x000000225b097221 */ /* 0x000fe20000010000 */
[----:B------:R-:W-:Y:S01]  /*2800*/  FFMA.FTZ R34, R67, R0, -R26 ;  /* 0x0000000043227223 */ /* 0x000fe2000001081a */
[----:B------:R-:W0:Y:S01]  /*2810*/  MUFU.EX2 R12, R12 ;  /* 0x0000000c000c7308 */ /* 0x000e220000000800 */
[----:B-1----:R-:W-:Y:S01]  /*2820*/  FADD.FTZ R36, R10, R7 ;  /* 0x000000070a247221 */ /* 0x002fe20000010000 */
[----:B------:R-:W-:Y:S01]  /*2830*/  FADD.FTZ R38, R132, R9 ;  /* 0x0000000984267221 */ /* 0x000fe20000010000 */
[----:B------:R-:W-:Y:S01]  /*2840*/  F2FP.F16.F32.PACK_AB R132, R93, R132 ;  /* 0x000000845d84723e */ /* 0x000fe200000000ff */
[--C-:B------:R-:W-:Y:S01]  /*2850*/  IMAD.MOV.U32 R91, RZ, RZ, R119.reuse ;  /* 0x000000ffff5b7224 */ /* 0x100fe200078e0077 */
[----:B------:R-:W-:Y:S01]  /*2860*/  F2FP.F16.F32.PACK_AB R122, R57, R122 ;  /* 0x0000007a397a723e */ /* 0x000fe200000000ff */
[----:B------:R-:W-:Y:S01]  /*2870*/  FADD.FTZ R9, R93, R38 ;  /* 0x000000265d097221 */ /* 0x000fe20000010000 */
[----:B------:R-:W-:Y:S01]  /*2880*/  F2FP.F16.F32.PACK_AB R124, R65, R124 ;  /* 0x0000007c417c723e */ /* 0x000fe200000000ff */
[----:B------:R-:W1:Y:S01]  /*2890*/  MUFU.EX2 R129, R129 ;  /* 0x0000008100817308 */ /* 0x000e620000000800 */
[----:B--2---:R-:W-:Y:S01]  /*28a0*/  FADD.FTZ R7, R127, R36 ;  /* 0x000000247f077221 */ /* 0x004fe20000010000 */
[----:B------:R-:W-:Y:S01]  /*28b0*/  F2FP.F16.F32.PACK_AB R126, R77, R126 ;  /* 0x0000007e4d7e723e */ /* 0x000fe200000000ff */
[----:B------:R-:W-:Y:S01]  /*28c0*/  IMAD.MOV.U32 R93, RZ, RZ, R119 ;  /* 0x000000ffff5d7224 */ /* 0x000fe200078e0077 */
[----:B------:R-:W-:-:S02]  /*28d0*/  F2FP.F16.F32.PACK_AB R125, R10, R125 ;  /* 0x0000007d0a7d723e */ /* 0x000fc400000000ff */
[----:B------:R-:W-:Y:S02]  /*28e0*/  MOV R89, R119 ;  /* 0x0000007700597202 */ /* 0x000fe40000000f00 */
[----:B------:R-:W2:Y:S01]  /*28f0*/  MUFU.EX2 R14, R14 ;  /* 0x0000000e000e7308 */ /* 0x000ea20000000800 */
[C---:B0-----:R-:W-:Y:S01]  /*2900*/  FADD.FTZ R36, R12.reuse, R7 ;  /* 0x000000070c247221 */ /* 0x041fe20000010000 */
[----:B------:R-:W-:-:S06]  /*2910*/  F2FP.F16.F32.PACK_AB R127, R12, R127 ;  /* 0x0000007f0c7f723e */ /* 0x000fcc00000000ff */
[----:B------:R-:W0:Y:S01]  /*2920*/  MUFU.EX2 R131, R131 ;  /* 0x0000008300837308 */ /* 0x000e220000000800 */
[----:B-1----:R-:W-:Y:S01]  /*2930*/  FADD.FTZ R7, R129, R36 ;  /* 0x0000002481077221 */ /* 0x002fe20000010000 */
[----:B------:R-:W-:Y:S01]  /*2940*/  FADD.FTZ R36, R134, R9 ;  /* 0x0000000986247221 */ /* 0x000fe20000010000 */
[----:B------:R-:W-:-:S03]  /*2950*/  F2FP.F16.F32.PACK_AB R134, R79, R134 ;  /* 0x000000864f86723e */ /* 0x000fc600000000ff */
[----:B------:R-:W-:Y:S02]  /*2960*/  FADD.FTZ R9, R79, R36 ;  /* 0x000000244f097221 */ /* 0x000fe40000010000 */
[----:B------:R-:W1:Y:S01]  /*2970*/  MUFU.EX2 R20, R20 ;  /* 0x0000001400147308 */ /* 0x000e620000000800 */
[----:B--2---:R-:W-:Y:S01]  /*2980*/  FADD.FTZ R4, R14, R7 ;  /* 0x000000070e047221 */ /* 0x004fe20000010000 */
[----:B------:R-:W-:Y:S01]  /*2990*/  FADD.FTZ R38, R136, R9 ;  /* 0x0000000988267221 */ /* 0x000fe20000010000 */
[C---:B------:R-:W-:Y:S02]  /*29a0*/  F2FP.F16.F32.PACK_AB R136, R83.reuse, R136 ;  /* 0x000000885388723e */ /* 0x040fe400000000ff */
        /* <DEDUP_REMOVED lines=10> */
[C---:B------:R-:W-:Y:S02]  /*2a50*/  F2FP.F16.F32.PACK_AB R140, R105.reuse, R140 ;  /* 0x0000008c698c723e */ /* 0x040fe400000000ff */
[----:B------:R-:W-:Y:S01]  /*2a60*/  F2FP.F16.F32.PACK_AB R131, R20, R131 ;  /* 0x000000831483723e */ /* 0x000fe200000000ff */
[----:B------:R-:W-:Y:S01]  /*2a70*/  FADD.FTZ R9, R105, R38 ;  /* 0x0000002669097221 */ /* 0x000fe20000010000 */
[----:B------:R-:W-:Y:S01]  /*2a80*/  MOV R105, R119 ;  /* 0x0000007700697202 */ /* 0x000fe20000000f00 */
        /* <DEDUP_REMOVED lines=42> */
[----:B------:R-:W-:-:S05]  /*2d30*/  IMAD.MOV.U32 R107, RZ, RZ, R119 ;  /* 0x000000ffff6b7224 */ /* 0x000fca00078e0077 */
[----:B------:R-:W0:Y:S01]  /*2d40*/  MUFU.EX2 R26, R75 ;  /* 0x0000004b001a7308 */ /* 0x000e220000000800 */
[C---:B-1----:R-:W-:Y:S01]  /*2d50*/  FADD.FTZ R40, R4.reuse, R7 ;  /* 0x0000000704287221 */ /* 0x042fe20000010000 */
[----:B------:R-:W-:-:S06]  /*2d60*/  F2FP.F16.F32.PACK_AB R143, R4, R143 ;  /* 0x0000008f048f723e */ /* 0x000fcc00000000ff */
[----:B------:R-:W1:Y:S01]  /*2d70*/  MUFU.EX2 R95, R95 ;  /* 0x0000005f005f7308 */ /* 0x000e620000000800 */
[----:B--2---:R-:W-:-:S07]  /*2d80*/  FADD.FTZ R7, R49, R40 ;  /* 0x0000002831077221 */ /* 0x004fce0000010000 */
[----:B------:R2:W3:Y:S01]  /*2d90*/  MUFU.EX2 R36, R97 ;  /* 0x0000006100247308 */ /* 0x0004e20000000800 */
[C---:B0-----:R-:W-:Y:S01]  /*2da0*/  FADD.FTZ R40, R26.reuse, R7 ;  /* 0x000000071a287221 */ /* 0x041fe20000010000 */
[----:B------:R-:W-:-:S06]  /*2db0*/  F2FP.F16.F32.PACK_AB R145, R26, R49 ;  /* 0x000000311a91723e */ /* 0x000fcc00000000ff */
[----:B------:R-:W0:Y:S01]  /*2dc0*/  MUFU.EX2 R148, R148 ;  /* 0x0000009400947308 */ /* 0x000e220000000800 */
[----:B-1----:R-:W-:Y:S01]  /*2dd0*/  FADD.FTZ R7, R95, R40 ;  /* 0x000000285f077221 */ /* 0x002fe20000010000 */
[----:B--2---:R-:W-:-:S06]  /*2de0*/  MOV R97, R119 ;  /* 0x0000007700617202 */ /* 0x004fcc0000000f00 */
[----:B------:R-:W1:Y:S01]  /*2df0*/  MUFU.EX2 R99, R99 ;  /* 0x0000006300637308 */ /* 0x000e620000000800 */
[C---:B---3--:R-:W-:Y:S01]  /*2e00*/  FADD.FTZ R8, R36.reuse, R7 ;  /* 0x0000000724087221 */ /* 0x048fe20000010000 */
[----:B------:R-:W-:Y:S01]  /*2e10*/  F2FP.F16.F32.PACK_AB R147, R36, R95 ;  /* 0x0000005f2493723e */ /* 0x000fe200000000ff */
[----:B------:R-:W-:-:S05]  /*2e20*/  IMAD.MOV.U32 R95, RZ, RZ, R119 ;  /* 0x000000ffff5f7224 */ /* 0x000fca00078e0077 */
[----:B------:R-:W2:Y:S01]  /*2e30*/  MUFU.EX2 R109, R109 ;  /* 0x0000006d006d7308 */ /* 0x000ea20000000800 */
[----:B0-----:R-:W-:-:S07]  /*2e40*/  FADD.FTZ R42, R148, R9 ;  /* 0x00000009942a7221 */ /* 0x001fce0000010000 */
[----:B------:R0:W3:Y:S01]  /*2e50*/  MUFU.EX2 R38, R101 ;  /* 0x0000006500267308 */ /* 0x0000e20000000800 */
[----:B-1----:R-:W-:-:S07]  /*2e60*/  FADD.FTZ R7, R99, R8 ;  /* 0x0000000863077221 */ /* 0x002fce0000010000 */
[----:B------:R-:W1:Y:S01]  /*2e70*/  MUFU.EX2 R150, R150 ;  /* 0x0000009600967308 */ /* 0x000e620000000800 */
[C---:B--2---:R-:W-:Y:S01]  /*2e80*/  FADD.FTZ R9, R109.reuse, R42 ;  /* 0x0000002a6d097221 */ /* 0x044fe20000010000 */
[----:B------:R-:W-:Y:S01]  /*2e90*/  F2FP.F16.F32.PACK_AB R148, R109, R148 ;  /* 0x000000946d94723e */ /* 0x000fe200000000ff */
[--C-:B------:R-:W-:Y:S02]  /*2ea0*/  IMAD.MOV.U32 R109, RZ, RZ, R119.reuse ;  /* 0x000000ffff6d7224 */ /* 0x100fe400078e0077 */
[----:B0-----:R-:W-:-:S03]  /*2eb0*/  IMAD.MOV.U32 R101, RZ, RZ, R119 ;  /* 0x000000ffff657224 */ /* 0x001fc600078e0077 */
[----:B------:R-:W0:Y:S01]  /*2ec0*/  MUFU.EX2 R103, R103 ;  /* 0x0000006700677308 */ /* 0x000e220000000800 */
[C---:B---3--:R-:W-:Y:S01]  /*2ed0*/  FADD.FTZ R8, R38.reuse, R7 ;  /* 0x0000000726087221 */ /* 0x048fe20000010000 */
[----:B------:R-:W-:Y:S01]  /*2ee0*/  F2FP.F16.F32.PACK_AB R149, R38, R99 ;  /* 0x000000632695723e */ /* 0x000fe200000000ff */
[----:B------:R-:W-:-:S05]  /*2ef0*/  IMAD.MOV.U32 R99, RZ, RZ, R119 ;  /* 0x000000ffff637224 */ /* 0x000fca00078e0077 */
[----:B------:R-:W2:Y:S01]  /*2f00*/  MUFU.EX2 R6, R87 ;  /* 0x0000005700067308 */ /* 0x000ea20000000800 */
[----:B-1----:R-:W-:-:S07]  /*2f10*/  FADD.FTZ R42, R150, R9 ;  /* 0x00000009962a7221 */ /* 0x002fce0000010000 */
[----:B------:R-:W1:Y:S01]  /*2f20*/  MUFU.EX2 R81, R81 ;  /* 0x0000005100517308 */ /* 0x000e620000000800 */
[----:B0-----:R-:W-:Y:S01]  /*2f30*/  FADD.FTZ R7, R103, R8 ;  /* 0x0000000867077221 */ /* 0x001fe20000010000 */
[----:B--2---:R-:W-:-:S03]  /*2f40*/  F2FP.F16.F32.PACK_AB R151, R6, R103 ;  /* 0x000000670697723e */ /* 0x004fc600000000ff */
[----:B------:R-:W-:Y:S01]  /*2f50*/  FADD.FTZ R7, R6, R7 ;  /* 0x0000000706077221 */ /* 0x000fe20000010000 */
[----:B------:R-:W-:Y:S02]  /*2f60*/  IMAD.MOV.U32 R103, RZ, RZ, R119 ;  /* 0x000000ffff677224 */ /* 0x000fe400078e0077 */
[C---:B-1----:R-:W-:Y:S01]  /*2f70*/  FADD.FTZ R9, R81.reuse, R42 ;  /* 0x0000002a51097221 */ /* 0x042fe20000010000 */
        /* <DEDUP_REMOVED lines=20> */
[----:B------:R-:W-:Y:S01]  /*30c0*/  UIADD3 UR47, UR47, -0x2, URZ ;  /* 0xfffffffe2f2f7890 */ /* 0x000fe2000fffe03f */
[----:B------:R-:W-:Y:S01]  /*30d0*/  UMOV UR22, UR37 ;  /* 0x0000002500167c82 */ /* 0x000fe20008000000 */
[----:B------:R-:W-:-:S10]  /*30e0*/  UMOV UR21, UR38 ;  /* 0x0000002600157c82 */ /* 0x000fd40008000000 */
.L_x_12756:
[----:B------:R-:W-:Y:S01]  /*30f0*/  ISETP.NE.AND P2, PT, RZ, UR42, PT ;  /* 0x0000002aff007c0c */ /* 0x000fe2000bf45270 */
[----:B------:R-:W-:-:S04]  /*3100*/  UISETP.NE.AND UP0, UPT, UR21, 0x1, UPT ;  /* 0x000000011500788c */ /* 0x000fc8000bf05270 */
[----:B------:R-:W-:-:S04]  /*3110*/  USEL UR37, URZ, 0x1, UP0 ;  /* 0x000000013f257887 */ /* 0x000fc80008000000 */
[----:B------:R-:W-:-:S04]  /*3120*/  ULOP3.LUT UR37, UR22, UR37, URZ, 0x3c, !UPT ;  /* 0x0000002516257292 */ /* 0x000fc8000f8e3c3f */
[----:B------:R-:W-:Y:S08]  /*3130*/  @P2 BRA `(.L_x_12746) ;  /* 0x0000000000382947 */ /* 0x000ff00003800000 */
[----:B------:R-:W-:Y:S05]  /*3140*/  @!P0 BRA `(.L_x_12747) ;  /* 0x0000000000048947 */ /* 0x000fea0003800000 */
[----:B------:R-:W-:Y:S01]  /*3150*/  BPT.TRAP 0x1 ;  /* 0x000000040000795c */ /* 0x000fe20000300000 */
.L_x_12747:
        /* <DEDUP_REMOVED lines=9> */
.L_x_12748:
[----:B-1----:R-:W-:Y:S05]  /*31f0*/  @P1 BRA `(.L_x_12746) ;  /* 0x0000000000081947 */ /* 0x002fea0003800000 */
[----:B------:R-:W1:Y:S02]  /*3200*/  SYNCS.PHASECHK.TRANS64.TRYWAIT P1, [UR6+0x16830], R0 ;  /* 0x01683000ff0075a7 */ /* 0x000e640008020146 */
[----:B-1----:R-:W-:Y:S05]  /*3210*/  @!P1 BRA `(.L_x_12749) ;  /* 0x0000006c00849947 */ /* 0x002fea0003800000 */
.L_x_12746:
        /* <DEDUP_REMOVED lines=9> */
[----:B------:R-:W-:-:S04]  /*32b0*/  ULEA UR18, UR38, UR20, 0xa ;  /* 0x0000001426127291 */ /* 0x000fc8000f8e503f */
[----:B------:R-:W-:Y:S02]  /*32c0*/  UIADD3 UR6, UR18, 0x2, URZ ;  /* 0x0000000212067890 */ /* 0x000fe4000fffe03f */
[----:B------:R-:W-:Y:S02]  /*32d0*/  UIADD3 UR10, UR18, 0x4, URZ ;  /* 0x00000004120a7890 */ /* 0x000fe4000fffe03f */
[----:B------:R-:W-:Y:S01]  /*32e0*/  UIADD3 UR14, UR18, 0x6, URZ ;  /* 0x00000006120e7890 */ /* 0x000fe2000fffe03f */
        /* <DEDUP_REMOVED lines=15> */
.L_x_12751:
[----:B------:R-:W-:Y:S01]  /*33e0*/  ULEA UR6, UR21, UR44, 0x3 ;  /* 0x0000002c15067291 */ /* 0x000fe2000f8e183f */
[----:B------:R-:W-:-:S05]  /*33f0*/  IMAD.U32 R0, RZ, RZ, UR22 ;  /* 0x00000016ff007e24 */ /* 0x000fca000f8e00ff */
[----:B------:R-:W-:-:S04]  /*3400*/  SHF.L.U32 R0, R0, 0x1f, RZ ;  /* 0x0000001f00007819 */ /* 0x000fc800000006ff */
[----:B------:R0:W1:Y:S01]  /*3410*/  SYNCS.PHASECHK.TRANS64.TRYWAIT P1, [UR6+0x16850], R0 ;  /* 0x01685000ff0075a7 */ /* 0x0000620008020146 */
[----:B------:R-:W-:Y:S05]  /*3420*/  @!P0 BRA `(.L_x_12752) ;  /* 0x0000000000048947 */ /* 0x000fea0003800000 */
[----:B------:R-:W-:Y:S01]  /*3430*/  BPT.TRAP 0x1 ;  /* 0x000000040000795c */ /* 0x000fe20000300000 */
.L_x_12752:
[----:B-1----:R-:W-:Y:S05]  /*3440*/  @P1 BRA `(.L_x_12750) ;  /* 0x0000000000081947 */ /* 0x002fea0003800000 */
[----:B------:R-:W1:Y:S02]  /*3450*/  SYNCS.PHASECHK.TRANS64.TRYWAIT P1, [UR6+0x16850], R0 ;  /* 0x01685000ff0075a7 */ /* 0x000e640008020146 */
[----:B-1----:R-:W-:Y:S05]  /*3460*/  @!P1 BRA `(.L_x_12753) ;  /* 0x0000006c00089947 */ /* 0x002fea0003800000 */
.L_x_12750:
[----:B------:R-:W-:Y:S01]  /*3470*/  UIADD3 UR6, UR44, 0x400, URZ ;  /* 0x000004002c067890 */ /* 0x000fe2000fffe03f */
[----:B------:R-:W-:Y:S01]  /*3480*/  WARPGROUP.ARRIVE ;  /* 0x00000000000079c5 */ /* 0x000fe20000000000 */
[----:B------:R-:W-:-:S05]  /*3490*/  UMOV UR7, 0x40000040 ;  /* 0x4000004000077882 */ /* 0x000fca0000000000 */
[----:B-1----:R-:W1:Y:S01]  /*34a0*/  S2R R3, SR_TID.X ;  /* 0x0000000000037919 */ /* 0x002e620000002100 */
[----:B------:R-:W-:Y:S01]  /*34b0*/  USHF.R.U32.HI UR6, URZ, 0x4, UR6 ;  /* 0x000000043f067899 */ /* 0x000fe20008011606 */
[----:B0-----:R-:W-:-:S03]  /*34c0*/  VIADD R0, R18, 0x9 ;  /* 0x0000000912007836 */ /* 0x001fc60000000000 */
[----:B------:R-:W-:-:S04]  /*34d0*/  ULOP3.LUT UR6, UR6, 0x3fff, URZ, 0xc0, !UPT ;  /* 0x00003fff06067892 */ /* 0x000fc8000f8ec03f */
[----:B------:R-:W-:-:S07]  /*34e0*/  ULEA UR10, UR21, UR6, 0xa ;  /* 0x00000006150a7291 */ /* 0x000fce000f8e503f */
[----:B------:R-:W-:Y:S02]  /*34f0*/  UMOV UR6, UR10 ;  /* 0x0000000a00067c82 */ /* 0x000fe40008000000 */
[----:B------:R-:W-:Y:S01]  /*3500*/  HGMMA.64x64x16.F32 R88, R120, gdesc[UR4].tnspB, R88, gsb0 ;  /* 0x40e0000478587df0 */ /* 0x000fe20008000858 */
[----:B------:R-:W-:Y:S01]  /*3510*/  UIADD3 UR6, UR10, 0x80, URZ ;  /* 0x000000800a067890 */ /* 0x000fe2000fffe03f */
[----:B------:R-:W-:Y:S01]  /*3520*/  UMOV UR7, 0x40000040 ;  /* 0x4000004000077882 */ /* 0x000fe20000000000 */
[----:B-1----:R-:W-:-:S04]  /*3530*/  ISETP.GE.U32.AND P1, PT, R3, 0x180, PT ;  /* 0x000001800300780c */ /* 0x002fc80003f26070 */
[----:B------:R-:W-:Y:S01]  /*3540*/  SEL R0, R0, 0x9, !P1 ;  /* 0x0000000900007807 */ /* 0x000fe20004800000 */
[----:B------:R-:W-:Y:S02]  /*3550*/  WARPGROUP.DEPBAR.LE gsb0, 0x0 ;  /* 0x00008000000079c5 */ /* 0x000fe40000010000 */
[----:B------:R-:W-:-:S06]  /*3560*/  WARPGROUP.ARRIVE ;  /* 0x00000000000079c5 */ /* 0x000fcc0000000000 */
[----:B------:R-:W-:Y:S01]  /*3570*/  HGMMA.64x64x16.F32 R88, R124, gdesc[UR4].tnspB, R88, gsb0 ;  /* 0x40e000047c587df0 */ /* 0x000fe20008000858 */
[----:B------:R-:W-:Y:S01]  /*3580*/  UIADD3 UR6, UR10, 0x100, URZ ;  /* 0x000001000a067890 */ /* 0x000fe2000fffe03f */
[----:B------:R-:W-:Y:S01]  /*3590*/  UMOV UR7, 0x40000040 ;  /* 0x4000004000077882 */ /* 0x000fe20000000000 */
        /* <DEDUP_REMOVED lines=27> */
[----:B------:R-:W-:Y:S03]  /*3750*/  HGMMA.64x64x16.F32 R88, R148, gdesc[UR4].tnspB, R88, gsb0 ;  /* 0x40e0000494587df0 */ /* 0x000fe60008000858 */
[----:B------:R-:W-:Y:S02]  /*3760*/  WARPGROUP.DEPBAR.LE gsb0, 0x0 ;  /* 0x00008000000079c5 */ /* 0x000fe40000010000 */
[----:B------:R0:W-:Y:S06]  /*3770*/  BAR.ARV R0, 0x100 ;  /* 0x000400000000751d */ /* 0x0001ec0000002000 */
[----:B------:R-:W-:Y:S05]  /*3780*/  @!P0 BRA `(.L_x_12754) ;  /* 0x0000000000048947 */ /* 0x000fea0003800000 */
[----:B------:R-:W-:Y:S01]  /*3790*/  BPT.TRAP 0x1 ;  /* 0x000000040000795c */ /* 0x000fe20000300000 */
.L_x_12754:
        /* <DEDUP_REMOVED lines=77> */
[C---:B------:R-:W-:Y:S01]  /*3c70*/  FADD.FTZ R15, -R3.reuse, R4 ;  /* 0x00000004030f7221 */ /* 0x040fe20000010100 */
[----:B0-----:R-:W-:-:S03]  /*3c80*/  FMUL.FTZ R121, R3, R0 ;  /* 0x0000000003797220 */ /* 0x001fc60000410000 */
[-C--:B------:R-:W-:Y:S01]  /*3c90*/  FMUL.FTZ R15, R15, R0.reuse ;  /* 0x000000000f0f7220 */ /* 0x080fe20000410000 */
[----:B------:R-:W-:Y:S01]  /*3ca0*/  FADD.FTZ R21, -R5, R6 ;  /* 0x0000000605157221 */ /* 0x000fe20000010100 */
[-CC-:B------:R-:W-:Y:S01]  /*3cb0*/  FFMA.FTZ R129, R41, R0.reuse, -R121.reuse ;  /* 0x0000000029817223 */ /* 0x180fe20000010879 */
[-CC-:B------:R-:W-:Y:S01]  /*3cc0*/  FFMA.FTZ R41, R53, R0.reuse, -R121.reuse ;  /* 0x0000000035297223 */ /* 0x180fe20000010879 */
[-C--:B------:R-:W-:Y:S01]  /*3cd0*/  FMUL.FTZ R53, R5, R0.reuse ;  /* 0x0000000005357220 */ /* 0x080fe20000410000 */
[-CC-:B------:R-:W-:Y:S01]  /*3ce0*/  FFMA.FTZ R131, R45, R0.reuse, -R121.reuse ;  /* 0x000000002d837223 */ /* 0x180fe20000010879 */
[----:B------:R0:W-:Y:S01]  /*3cf0*/  MUFU.EX2 R6, R15 ;  /* 0x0000000f00067308 */ /* 0x0001e20000000800 */
        /* <DEDUP_REMOVED lines=60> */
[----:B------:R-:W-:-:S04]  /*40c0*/  FFMA.FTZ R151, R86, R0, -R53 ;  /* 0x0000000056977223 */ /* 0x000fc80000010835 */
        /* <DEDUP_REMOVED lines=37> */
[----:B------:R-:W-:-:S06]  /*4320*/  FFMA.FTZ R36, R71, R0, -R53 ;  /* 0x0000000047247223 */ /* 0x000fcc0000010835 */
        /* <DEDUP_REMOVED lines=16> */
[----:B------:R-:W-:-:S06]  /*4430*/  FFMA.FTZ R38, R75, R0, -R53 ;  /* 0x000000004b267223 */ /* 0x000fcc0000010835 */
        /* <DEDUP_REMOVED lines=31> */
[-CC-:B------:R-:W-:Y:S01]  /*4630*/  FFMA.FTZ R42, R83, R0.reuse, -R53.reuse ;  /* 0x00000000532a7223 */ /* 0x180fe20000010835 */
[----:B------:R-:W-:-:S05]  /*4640*/  FFMA.FTZ R53, R87, R0, -R53 ;  /* 0x0000000057357223 */ /* 0x000fca0000010835 */
        /* <DEDUP_REMOVED lines=44> */
.L_x_12755:
[----:B------:R-:W-:Y:S01]  /*4910*/  ULEA UR6, UR21, UR44, 0x3 ;  /* 0x0000002c15067291 */ /* 0x000fe2000f8e183f */
[----:B------:R-:W-:Y:S01]  /*4920*/  ISETP.LT.AND P1, PT, RZ, UR47, PT ;  /* 0x0000002fff007c0c */ /* 0x000fe2000bf21270 */
[----:B------:R-:W-:Y:S01]  /*4930*/  UIADD3 UR7, UR47, -0x1, URZ ;  /* 0xffffffff2f077890 */ /* 0x000fe2000fffe03f */
[----:B------:R-:W-:Y:S01]  /*4940*/  F2FP.F16.F32.PACK_AB R122, R123, R122 ;  /* 0x0000007a7b7a723e */ /* 0x000fe200000000ff */
[----:B------:R-:W-:Y:S01]  /*4950*/  UIADD3 UR6, UR6, 0x16860, URZ ;  /* 0x0001686006067890 */ /* 0x000fe2000fffe03f */
[----:B------:R-:W-:Y:S01]  /*4960*/  F2FP.F16.F32.PACK_AB R124, R125, R124 ;  /* 0x0000007c7d7c723e */ /* 0x000fe200000000ff */
[----:B------:R-:W-:Y:S01]  /*4970*/  UMOV UR22, UR37 ;  /* 0x0000002500167c82 */ /* 0x000fe20008000000 */
[----:B------:R-:W-:Y:S01]  /*4980*/  UMOV UR21, UR38 ;  /* 0x0000002600157c82 */ /* 0x000fe20008000000 */
[----:B------:R-:W-:Y:S01]  /*4990*/  UPRMT UR6, UR41, 0x654, UR6 ;  /* 0x0000065429067896 */ /* 0x000fe20008000006 */
[----:B------:R-:W-:Y:S01]  /*49a0*/  F2FP.F16.F32.PACK_AB R126, R127, R126 ;  /* 0x0000007e7f7e723e */ /* 0x000fe200000000ff */
[----:B------:R-:W-:Y:S01]  /*49b0*/  UMOV UR47, UR7 ;  /* 0x00000007002f7c82 */ /* 0x000fe20008000000 */
[----:B------:R-:W-:Y:S01]  /*49c0*/  F2FP.F16.F32.PACK_AB R128, R129, R128 ;  /* 0x000000808180723e */ /* 0x000fe200000000ff */
[----:B------:R-:W-:Y:S01]  /*49d0*/  FMUL.FTZ R88, R88, R6 ;  /* 0x0000000658587220 */ /* 0x000fe20000410000 */
[----:B------:R-:W-:Y:S01]  /*49e0*/  F2FP.F16.F32.PACK_AB R130, R131, R130 ;  /* 0x000000828382723e */ /* 0x000fe200000000ff */
        /* <DEDUP_REMOVED lines=62> */
.L_x_12745:
[----:B------:R-:W-:Y:S06]  /*4dd0*/  BAR.ARV 0x8, 0x200 ;  /* 0x0208000000007b1d */ /* 0x000fec0000002000 */
[----:B------:R-:W-:Y:S05]  /*4de0*/  @!P0 BRA `(.L_x_12757) ;  /* 0x0000000000048947 */ /* 0x000fea0003800000 */
[----:B------:R-:W-:Y:S01]  /*4df0*/  BPT.TRAP 0x1 ;  /* 0x000000040000795c */ /* 0x000fe20000300000 */
.L_x_12757:
[----:B------:R-:W-:Y:S01]  /*4e00*/  ULEA UR4, UR38, UR44, 0x3 ;  /* 0x0000002c26047291 */ /* 0x000fe2000f8e183f */
[----:B------:R-:W-:-:S05]  /*4e10*/  IMAD.U32 R4, RZ, RZ, UR37 ;  /* 0x00000025ff047e24 */ /* 0x000fca000f8e00ff */
[----:B------:R-:W-:-:S04]  /*4e20*/  SHF.L.U32 R4, R4, 0x1f, RZ ;  /* 0x0000001f04047819 */ /* 0x000fc800000006ff */
[----:B------:R0:W1:Y:S01]  /*4e30*/  SYNCS.PHASECHK.TRANS64.TRYWAIT P1, [UR4+0x16850], R4 ;  /* 0x01685004ff0075a7 */ /* 0x0000620008020144 */
[----:B------:R-:W-:Y:S05]  /*4e40*/  @!P0 BRA `(.L_x_12758) ;  /* 0x0000000000048947 */ /* 0x000fea0003800000 */
[----:B------:R-:W-:Y:S01]  /*4e50*/  BPT.TRAP 0x1 ;  /* 0x000000040000795c */ /* 0x000fe20000300000 */
.L_x_12758:
[----:B-1----:R-:W-:Y:S05]  /*4e60*/  @P1 BRA `(.L_x_12759) ;  /* 0x0000000000081947 */ /* 0x002fea0003800000 */
[----:B------:R-:W1:Y:S02]  /*4e70*/  SYNCS.PHASECHK.TRANS64.TRYWAIT P1, [UR4+0x16850], R4 ;  /* 0x01685004ff0075a7 */ /* 0x000e640008020144 */
[----:B-1----:R-:W-:Y:S05]  /*4e80*/  @!P1 BRA `(.L_x_12760) ;  /* 0x0000005000989947 */ /* 0x002fea0003800000 */
.L_x_12759:
[----:B------:R-:W-:Y:S01]  /*4e90*/  UIADD3 UR5, UR44, 0x400, URZ ;  /* 0x000004002c057890 */ /* 0x000fe2000fffe03f */
[----:B------:R-:W-:Y:S01]  /*4ea0*/  WARPGROUP.ARRIVE ;  /* 0x00000000000079c5 */ /* 0x000fe20000000000 */
[----:B------:R-:W-:Y:S01]  /*4eb0*/  UMOV UR7, 0x40000040 ;  /* 0x4000004000077882 */ /* 0x000fe20000000000 */
[----:B------:R-:W-:Y:S01]  /*4ec0*/  UMOV UR11, 0x40000040 ;  /* 0x40000040000b7882 */ /* 0x000fe20000000000 */
[----:B------:R-:W-:Y:S01]  /*4ed0*/  USHF.R.U32.HI UR5, URZ, 0x4, UR5 ;  /* 0x000000043f057899 */ /* 0x000fe20008011605 */
[----:B01----:R-:W0:Y:S01]  /*4ee0*/  SHFL.BFLY PT, R4, R9, 0x2, 0x1f ;  /* 0x0c401f0009047f89 */ /* 0x003e2200000e0000 */
[----:B------:R-:W-:Y:S02]  /*4ef0*/  IMAD.MOV.U32 R37, RZ, RZ, RZ ;  /* 0x000000ffff257224 */ /* 0x000fe400078e00ff */
[----:B------:R-:W-:Y:S01]  /*4f00*/  ULOP3.LUT UR5, UR5, 0x3fff, URZ, 0xc0, !UPT ;  /* 0x00003fff05057892 */ /* 0x000fe2000f8ec03f */
[----:B------:R-:W1:Y:S01]  /*4f10*/  SHFL.BFLY PT, R6, R7, 0x2, 0x1f ;  /* 0x0c401f0007067f89 */ /* 0x000e6200000e0000 */
[----:B------:R-:W-:-:S02]  /*4f20*/  IMAD.MOV.U32 R45, RZ, RZ, -0x800000 ;  /* 0xff800000ff2d7424 */ /* 0x000fc400078e00ff */
[----:B------:R-:W-:Y:S01]  /*4f30*/  ULEA UR6, UR38, UR5, 0xa ;  /* 0x0000000526067291 */ /* 0x000fe2000f8e503f */
[----:B------:R-:W-:-:S03]  /*4f40*/  IMAD.MOV.U32 R44, RZ, RZ, -0x800000 ;  /* 0xff800000ff2c7424 */ /* 0x000fc600078e00ff */
[----:B------:R-:W-:-:S05]  /*4f50*/  UIADD3 UR8, UR6, 0x80, URZ ;  /* 0x0000008006087890 */ /* 0x000fca000fffe03f */
[----:B------:R-:W-:Y:S01]  /*4f60*/  HGMMA.64x64x16.F32 R88, R120, gdesc[UR4].tnspB, R88, gsb0 ;  /* 0x40e0000478587df0 */ /* 0x000fe20008000858 */
[----:B------:R-:W-:Y:S01]  /*4f70*/  UMOV UR7, 0x40000040 ;  /* 0x4000004000077882 */ /* 0x000fe20000000000 */
[----:B------:R-:W-:Y:S01]  /*4f80*/  UMOV UR10, UR8 ;  /* 0x00000008000a7c82 */ /* 0x000fe20008000000 */
[----:B------:R-:W-:Y:S01]  /*4f90*/  UIADD3 UR8, UR6, 0x100, URZ ;  /* 0x0000010006087890 */ /* 0x000fe2000fffe03f */
[----:B0-----:R-:W-:Y:S01]  /*4fa0*/  FADD.FTZ R4, R4, R9 ;  /* 0x0000000904047221 */ /* 0x001fe20000010000 */
[----:B-1----:R-:W-:-:S04]  /*4fb0*/  FADD.FTZ R6, R6, R7 ;  /* 0x0000000706067221 */ /* 0x002fc80000010000 */
        /* <DEDUP_REMOVED lines=13> */
[----:B------:R-:W-:Y:S01]  /*5090*/  @P1 FFMA.FTZ R45, R4, R3, R7 ;  /* 0x00000003042d1223 */ /* 0x000fe20000010007 */
[----:B------:R-:W-:Y:S02]  /*50a0*/  WARPGROUP.DEPBAR.LE gsb0, 0x0 ;  /* 0x00008000000079c5 */ /* 0x000fe40000010000 */
[----:B------:R-:W-:Y:S01]  /*50b0*/  WARPGROUP.ARRIVE ;  /* 0x00000000000079c5 */ /* 0x000fe20000000000 */
[----:B------:R2:W0:Y:S01]  /*50c0*/  @P2 MUFU.RCP R6, R13 ;  /* 0x0000000d00062308 */ /* 0x0004220000001000 */
[----:B-1----:R-:W-:-:S04]  /*50d0*/  @P2 FMUL.FTZ R8, R8, 0.69314718246459960938 ;  /* 0x3f31721808082820 */ /* 0x002fc80000410000 */
[----:B------:R-:W-:Y:S01]  /*50e0*/  HGMMA.64x64x16.F32 R88, R124, gdesc[UR8].tnspB, R88, gsb0 ;  /* 0x40e000087c587df0 */ /* 0x000fe20008000858 */
[----:B------:R-:W-:Y:S01]  /*50f0*/  UMOV UR10, UR8 ;  /* 0x00000008000a7c82 */ /* 0x000fe20008000000 */
[----:B------:R-:W-:Y:S01]  /*5100*/  UMOV UR11, 0x40000040 ;  /* 0x40000040000b7882 */ /* 0x000fe20000000000 */
[----:B------:R-:W-:Y:S01]  /*5110*/  UIADD3 UR8, UR6, 0x180, URZ ;  /* 0x0000018006087890 */ /* 0x000fe2000fffe03f */
[----:B------:R-:W-:Y:S01]  /*5120*/  @P2 FFMA.FTZ R44, R9, R5, R8 ;  /* 0x00000005092c2223 */ /* 0x000fe20000010008 */
[----:B------:R-:W-:Y:S02]  /*5130*/  WARPGROUP.DEPBAR.LE gsb0, 0x0 ;  /* 0x00008000000079c5 */ /* 0x000fe40000010000 */
[----:B------:R-:W-:-:S06]  /*5140*/  WARPGROUP.ARRIVE ;  /* 0x00000000000079c5 */ /* 0x000fcc0000000000 */
[----:B------:R-:W-:Y:S01]  /*5150*/  HGMMA.64x64x16.F32 R88, R128, gdesc[UR8].tnspB, R88, gsb0 ;  /* 0x40e0000880587df0 */ /* 0x000fe20008000858 */
[----:B------:R-:W-:Y:S01]  /*5160*/  UMOV UR10, UR8 ;  /* 0x00000008000a7c82 */ /* 0x000fe20008000000 */
[----:B------:R-:W-:Y:S01]  /*5170*/  UMOV UR11, 0x40000040 ;  /* 0x40000040000b7882 */ /* 0x000fe20000000000 */
[----:B------:R-:W-:Y:S01]  /*5180*/  UIADD3 UR8, UR6, 0x200, URZ ;  /* 0x0000020006087890 */ /* 0x000fe2000fffe03f */
        /* <DEDUP_REMOVED lines=11> */
[----:B------:R-:W-:Y:S02]  /*5240*/  UIADD3 UR8, UR6, 0x300, URZ ;  /* 0x0000030006087890 */ /* 0x000fe4000fffe03f */
[----:B------:R-:W-:Y:S01]  /*5250*/  UIADD3 UR6, UR6, 0x380, URZ ;  /* 0x0000038006067890 */ /* 0x000fe2000fffe03f */
[----:B------:R-:W-:Y:S02]  /*5260*/  WARPGROUP.DEPBAR.LE gsb0, 0x0 ;  /* 0x00008000000079c5 */ /* 0x000fe40000010000 */
[----:B------:R-:W-:-:S06]  /*5270*/  WARPGROUP.ARRIVE ;  /* 0x00000000000079c5 */ /* 0x000fcc0000000000 */
[----:B------:R-:W-:Y:S01]  /*5280*/  HGMMA.64x64x16.F32 R88, R140, gdesc[UR8].tnspB, R88, gsb0 ;  /* 0x40e000088c587df0 */ /* 0x000fe20008000858 */
[----:B------:R-:W-:Y:S01]  /*5290*/  UMOV UR10, UR8 ;  /* 0x00000008000a7c82 */ /* 0x000fe20008000000 */
[----:B------:R-:W-:Y:S01]  /*52a0*/  UMOV UR11, 0x40000040 ;  /* 0x40000040000b7882 */ /* 0x000fe20000000000 */
[----:B------:R-:W-:Y:S02]  /*52b0*/  WARPGROUP.DEPBAR.LE gsb0, 0x0 ;  /* 0x00008000000079c5 */ /* 0x000fe40000010000 */
[----:B------:R-:W-:-:S06]  /*52c0*/  WARPGROUP.ARRIVE ;  /* 0x00000000000079c5 */ /* 0x000fcc0000000000 */
[----:B------:R-:W-:Y:S03]  /*52d0*/  HGMMA.64x64x16.F32 R88, R144, gdesc[UR8].tnspB, R88, gsb0 ;  /* 0x40e0000890587df0 */ /* 0x000fe60008000858 */
[----:B------:R-:W-:Y:S02]  /*52e0*/  WARPGROUP.DEPBAR.LE gsb0, 0x0 ;  /* 0x00008000000079c5 */ /* 0x000fe40000010000 */
[----:B------:R-:W-:-:S06]  /*52f0*/  WARPGROUP.ARRIVE ;  /* 0x00000000000079c5 */ /* 0x000fcc0000000000 */
[----:B------:R-:W-:Y:S03]  /*5300*/  HGMMA.64x64x16.F32 R88, R148, gdesc[UR4].tnspB, R88, gsb0 ;  /* 0x40e0000494587df0 */ /* 0x000fe60008000858 */
[----:B------:R-:W-:Y:S02]  /*5310*/  WARPGROUP.DEPBAR.LE gsb0, 0x0 ;  /* 0x00008000000079c5 */ /* 0x000fe40000010000 */
[----:B0-23--:R-:W-:Y:S05]  /*5320*/  @!P0 BRA `(.L_x_12761) ;  /* 0x0000000000048947 */ /* 0x00dfea0003800000 */
[----:B------:R-:W-:Y:S01]  /*5330*/  BPT.TRAP 0x1 ;  /* 0x000000040000795c */ /* 0x000fe20000300000 */
.L_x_12761:
[----:B------:R-:W0:Y:S01]  /*5340*/  LDC R0, c[0x0][0xbe8] ;  /* 0x0002fa00ff007b82 */ /* 0x000e220000000800 */
[----:B------:R-:W-:Y:S01]  /*5350*/  ULDC UR10, c[0x0][0xc44] ;  /* 0x00031100000a7ab9 */ /* 0x000fe20000000800 */
[----:B------:R-:W-:Y:S01]  /*5360*/  IMAD R47, RZ, RZ, -UR43 ;  /* 0x8000002bff2f7e24 */ /* 0x000fe2000f8e02ff */
[----:B------:R-:W-:Y:S01]  /*5370*/  ULDC.64 UR8, c[0x0][0xb90] ;  /* 0x0002e40000087ab9 */ /* 0x000fe20000000a00 */
[----:B------:R-:W-:Y:S02]  /*5380*/  IMAD.SHL.U32 R3, R2, 0x8, RZ ;  /* 0x0000000802037824 */ /* 0x000fe400078e00ff */
[-C--:B------:R-:W-:Y:S01]  /*5390*/  FMUL.FTZ R46, R91, R6.reuse ;  /* 0x000000065b2e7220 */ /* 0x080fe20000410000 */
[-C--:B------:R-:W-:Y:S01]  /*53a0*/  FMUL.FTZ R51, R90, R6.reuse ;  /* 0x000000065a337220 */ /* 0x080fe20000410000 */
[-C--:B------:R-:W-:Y:S01]  /*53b0*/  FMUL.FTZ R50, R95, R6.reuse ;  /* 0x000000065f327220 */ /* 0x080fe20000410000 */
[----:B------:R-:W1:Y:S01]  /*53c0*/  S2UR UR5, SR_SWINHI ;  /* 0x00000000000579c3 */ /* 0x000e620000002f00 */
        /* <DEDUP_REMOVED lines=13> */
[----:B------:R-:W-:Y:S01]  /*54a0*/  FMUL.FTZ R65, R118, R6 ;  /* 0x0000000676417220 */ /* 0x000fe20000410000 */
[----:B------:R-:W-:Y:S01]  /*54b0*/  IMAD R5, R16, 0x40, R3 ;  /* 0x0000004010057824 */ /* 0x000fe200078e0203 */
[----:B0-----:R-:W-:Y:S01]  /*54c0*/  ISETP.NE.AND P1, PT, R0, 0x1, PT ;  /* 0x000000010000780c */ /* 0x001fe20003f25270 */
[----:B------:R-:W0:Y:S01]  /*54d0*/  LDC.64 R38, c[0x0][0xb98] ;  /* 0x0002e600ff267b82 */ /* 0x000e220000000a00 */
[----:B------:R-:W-:Y:S01]  /*54e0*/  UIADD3 UR4, UR4, 0x16860, URZ ;  /* 0x0001686004047890 */ /* 0x000fe2000fffe03f */
[-C--:B------:R-:W-:Y:S01]  /*54f0*/  FMUL.FTZ R40, R89, R37.reuse ;  /* 0x0000002559287220 */ /* 0x080fe20000410000 */
[-C--:B------:R-:W-:Y:S01]  /*5500*/  FMUL.FTZ R43, R88, R37.reuse ;  /* 0x00000025582b7220 */ /* 0x080fe20000410000 */
[-C--:B------:R-:W-:Y:S01]  /*5510*/  FMUL.FTZ R41, R93, R37.reuse ;  /* 0x000000255d297220 */ /* 0x080fe20000410000 */
[----:B------:R-:W-:Y:S01]  /*5520*/  UPRMT UR4, UR41, 0x654, UR4 ;  /* 0x0000065429047896 */ /* 0x000fe20008000004 */
[----:B------:R-:W-:Y:S01]  /*5530*/  FMUL.FTZ R42, R92, R37 ;  /* 0x000000255c2a7220 */ /* 0x000fe20000410000 */
[----:B------:R-:W-:Y:S01]  /*5540*/  UMOV UR6, UR44 ;  /* 0x0000002c00067c82 */ /* 0x000fe20008000000 */
[----:B-1----:R-:W-:Y:S01]  /*5550*/  UMOV UR7, UR5 ;  /* 0x0000000500077c82 */ /* 0x002fe20008000000 */
[----:B------:R-:W-:Y:S01]  /*5560*/  UIADD3 UR5, -UR45, URZ, URZ ;  /* 0x0000003f2d057290 */ /* 0x000fe2000fffe13f */
[----:B------:R-:W-:Y:S01]  /*5570*/  MOV R28, UR6 ;  /* 0x00000006001c7c02 */ /* 0x000fe20008000f00 */
[----:B------:R-:W-:-:S02]  /*5580*/  IMAD.U32 R29, RZ, RZ, UR7 ;  /* 0x00000007ff1d7e24 */ /* 0x000fc4000f8e00ff */
[----:B------:R-:W-:Y:S01]  /*5590*/  FMUL.FTZ R12, R101, R37 ;  /* 0x00000025650c7220 */ /* 0x000fe20000410000 */
[----:B------:R-:W1:Y:S01]  /*55a0*/  @P1 LDC R20, c[0x0][0xbec] ;  /* 0x0002fb00ff141b82 */ /* 0x000e620000000800 */
[----:B------:R-:W-:Y:S01]  /*55b0*/  UIMAD UR10, UR10, UR5, UR43 ;  /* 0x000000050a0a72a4 */ /* 0x000fe2000f8e022b */
[----:B------:R-:W-:-:S04]  /*55c0*/  IMAD.WIDE R10, R152, 0x2, R28 ;  /* 0x00000002980a7825 */ /* 0x000fc800078e021c */
[-C--:B------:R-:W-:Y:S01]  /*55d0*/  FMUL.FTZ R35, R100, R37.reuse ;  /* 0x0000002564237220 */ /* 0x080fe20000410000 */
[----:B------:R-:W-:Y:S01]  /*55e0*/  FMUL.FTZ R15, R97, R37 ;  /* 0x00000025610f7220 */ /* 0x000fe20000410000 */
[----:B------:R-:W-:Y:S01]  /*55f0*/  USHF.R.S32.HI UR11, URZ, 0x1f, UR10 ;  /* 0x0000001f3f0b7899 */ /* 0x000fe2000801140a */
[----:B--2---:R-:W-:Y:S01]  /*5600*/  IMAD R47, R24, R47, UR46 ;  /* 0x0000002e182f7e24 */ /* 0x004fe2000f8e022f */
[C---:B------:R-:W-:Y:S01]  /*5610*/  IADD3 R27, P0, R10.reuse, 0x60, RZ ;  /* 0x000000600a1b7810 */ /* 0x040fe20007f1e0ff */
[----:B------:R-:W2:Y:S01]  /*5620*/  @P1 LDC R69, c[0x0][0xbf0] ;  /* 0x0002fc00ff451b82 */ /* 0x000ea20000000800 */
[----:B------:R-:W-:Y:S01]  /*5630*/  UIMAD UR5, UR11, UR8, URZ ;  /* 0x000000080b0572a4 */ /* 0x000fe2000f8e023f */
[----:B------:R-:W-:Y:S01]  /*5640*/  IMAD R73, R47, 0xc0, R23 ;  /* 0x000000c02f497824 */ /* 0x000fe200078e0217 */
[----:B------:R-:W-:Y:S01]  /*5650*/  LOP3.LUT R6, R27, 0x380, RZ, 0xc0, !PT ;  /* 0x000003801b067812 */ /* 0x000fe200078ec0ff */
[----:B------:R-:W-:Y:S01]  /*5660*/  IMAD.WIDE R28, R5, 0x2, R28 ;  /* 0x00000002051c7825 */ /* 0x000fe200078e021c */
[----:B------:R-:W-:Y:S01]  /*5670*/  UIMAD.WIDE.U32 UR6, UR10, UR8, URZ ;  /* 0x000000080a0672a5 */ /* 0x000fe2000f8e003f */
[----:B------:R-:W-:Y:S01]  /*5680*/  IADD3 R25, P2, R10, 0x40, RZ ;  /* 0x000000400a197810 */ /* 0x000fe20007f5e0ff */
[----:B------:R-:W-:Y:S01]  /*5690*/  UIMAD UR5, UR10, UR9, UR5 ;  /* 0x000000090a0572a4 */ /* 0x000fe2000f8e0205 */
[----:B------:R-:W-:Y:S01]  /*56a0*/  SHF.R.U64 R6, R6, 0x3, RZ ;  /* 0x0000000306067819 */ /* 0x000fe200000012ff */
[----:B------:R-:W-:Y:S01]  /*56b0*/  IMAD.X R9, RZ, RZ, R11, P0 ;  /* 0x000000ffff097224 */ /* 0x000fe200000e060b */
[----:B------:R-:W-:Y:S01]  /*56c0*/  LOP3.LUT R4, R25, 0x380, RZ, 0xc0, !PT ;  /* 0x0000038019047812 */ /* 0x000fe200078ec0ff */
[----:B------:R-:W-:Y:S01]  /*56d0*/  UIADD3 UR5, UR7, UR5, URZ ;  /* 0x0000000507057290 */ /* 0x000fe2000fffe03f */
[----:B------:R-:W-:Y:S01]  /*56e0*/  LOP3.LUT R8, R6, R27, RZ, 0x3c, !PT ;  /* 0x0000001b06087212 */ /* 0x000fe200078e3cff */
[----:B------:R-:W-:Y:S01]  /*56f0*/  IMAD.MOV.U32 R67, RZ, RZ, R73 ;  /* 0x000000ffff437224 */ /* 0x000fe200078e0049 */
[----:B------:R-:W-:Y:S01]  /*5700*/  IADD3 R27, P0, R28, 0x1800, RZ ;  /* 0x000018001c1b7810 */ /* 0x000fe20007f1e0ff */
[----:B------:R-:W-:Y:S01]  /*5710*/  IMAD.U32 R48, RZ, RZ, UR6 ;  /* 0x00000006ff307e24 */ /* 0x000fe2000f8e00ff */
[----:B------:R-:W-:Y:S01]  /*5720*/  MOV R49, UR7 ;  /* 0x0000000700317c02 */ /* 0x000fe20008000f00 */
[----:B-1----:R-:W-:Y:S01]  /*5730*/  @P1 IMAD.HI.U32 R20, R73, R20, RZ ;  /* 0x0000001449141227 */ /* 0x002fe200078e00ff */
[----:B------:R-:W-:Y:S01]  /*5740*/  LOP3.LUT R26, R27, 0x380, RZ, 0xc0, !PT ;  /* 0x000003801b1a7812 */ /* 0x000fe200078ec0ff */
[----:B------:R-:W-:Y:S01]  /*5750*/  USHF.R.S32.HI UR7, URZ, 0x1f, UR45 ;  /* 0x0000001f3f077899 */ /* 0x000fe2000801142d */
[----:B------:R-:W-:Y:S01]  /*5760*/  SHF.R.U64 R4, R4, 0x3, RZ ;  /* 0x0000000304047819 */ /* 0x000fe200000012ff */
[----:B------:R-:W-:Y:S01]  /*5770*/  IMAD.U32 R49, RZ, RZ, UR5 ;  /* 0x00000005ff317e24 */ /* 0x000fe2000f8e00ff */
[----:B------:R-:W-:Y:S01]  /*5780*/  IADD3 R21, P3, R10, 0x20, RZ ;  /* 0x000000200a157810 */ /* 0x000fe20007f7e0ff */
[----:B------:R-:W-:Y:S01]  /*5790*/  SYNCS.ARRIVE.TRANS64.RED.A1T0 RZ, [UR4], RZ ;  /* 0x000000ffffff79a7 */ /* 0x000fe20008100404 */
[----:B--2---:R-:W-:Y:S01]  /*57a0*/  @P1 SHF.R.U32.HI R67, RZ, R69, R20 ;  /* 0x00000045ff431219 */ /* 0x004fe20000011614 */
[----:B0-----:R-:W-:Y:S01]  /*57b0*/  IMAD.WIDE.U32 R48, R38, UR45, R48 ;  /* 0x0000002d26307c25 */ /* 0x001fe2000f8e0030 */
[----:B------:R-:W-:Y:S01]  /*57c0*/  SHF.R.U64 R26, R26, 0x3, RZ ;  /* 0x000000031a1a7819 */ /* 0x000fe200000012ff */
[----:B------:R-:W-:Y:S01]  /*57d0*/  ULDC.64 UR8, c[0x0][0xb88] ;  /* 0x0002e20000087ab9 */ /* 0x000fe20000000a00 */
[----:B------:R-:W-:Y:S01]  /*57e0*/  LOP3.LUT R6, R4, R25, RZ, 0x3c, !PT ;  /* 0x0000001904067212 */ /* 0x000fe200078e3cff */
[----:B------:R-:W-:Y:S01]  /*57f0*/  IMAD.MOV R69, RZ, RZ, -R67 ;  /* 0x000000ffff457224 */ /* 0x000fe200078e0a43 */
[----:B------:R-:W-:Y:S01]  /*5800*/  LOP3.LUT R4, R21, 0x380, RZ, 0xc0, !PT ;  /* 0x0000038015047812 */ /* 0x000fe200078ec0ff */
[----:B------:R-:W-:Y:S01]  /*5810*/  IMAD R64, R38, UR7, RZ ;  /* 0x0000000726407c24 */ /* 0x000fe2000f8e02ff */
[----:B------:R-:W-:Y:S01]  /*5820*/  LOP3.LUT R5, R10, 0x380, RZ, 0xc0, !PT ;  /* 0x000003800a057812 */ /* 0x000fe200078ec0ff */
[----:B------:R-:W-:Y:S01]  /*5830*/  IMAD R69, R0, R69, R73 ;  /* 0x0000004500457224 */ /* 0x000fe200078e0249 */
[----:B------:R-:W-:Y:S01]  /*5840*/  LOP3.LUT R26, R26, R27, RZ, 0x3c, !PT ;  /* 0x0000001b1a1a7212 */ /* 0x000fe200078e3cff */
[----:B------:R-:W-:Y:S01]  /*5850*/  IMAD.X R27, RZ, RZ, R29, P0 ;  /* 0x000000ffff1b7224 */ /* 0x000fe200000e061d */
[----:B------:R-:W-:Y:S01]  /*5860*/  SHF.R.U64 R4, R4, 0x3, RZ ;  /* 0x0000000304047819 */ /* 0x000fe200000012ff */
[----:B------:R-:W-:Y:S01]  /*5870*/  IMAD R64, R39, UR45, R64 ;  /* 0x0000002d27407c24 */ /* 0x000fe2000f8e0240 */
[----:B------:R-:W-:Y:S01]  /*5880*/  IADD3 R38, P0, R67, R48, RZ ;  /* 0x0000003043267210 */ /* 0x000fe20007f1e0ff */
[----:B------:R-:W-:Y:S01]  /*5890*/  IMAD.X R7, RZ, RZ, R11, P2 ;  /* 0x000000ffff077224 */ /* 0x000fe200010e060b */
[----:B------:R-:W-:Y:S01]  /*58a0*/  SHF.R.U64 R5, R5, 0x3, RZ ;  /* 0x0000000305057819 */ /* 0x000fe200000012ff */
[----:B------:R-:W-:Y:S01]  /*58b0*/  ULDC UR5, c[0x0][0xa88] ;  /* 0x0002a20000057ab9 */ /* 0x000fe20000000800 */
[----:B------:R-:W-:Y:S01]  /*58c0*/  SHF.R.S32.HI R39, RZ, 0x1f, R67 ;  /* 0x0000001fff277819 */ /* 0x000fe20000011443 */
[-C--:B------:R-:W-:Y:S01]  /*58d0*/  FMUL.FTZ R36, R96, R37.reuse ;  /* 0x0000002560247220 */ /* 0x080fe20000410000 */
[----:B------:R-:W-:Y:S01]  /*58e0*/  SHF.R.S32.HI R48, RZ, 0x1f, R69 ;  /* 0x0000001fff307819 */ /* 0x000fe20000011445 */
[-C--:B------:R-:W-:Y:S01]  /*58f0*/  FMUL.FTZ R13, R105, R37.reuse ;  /* 0x00000025690d7220 */ /* 0x080fe20000410000 */
[----:B------:R-:W-:Y:S01]  /*5900*/  IADD3 R25, P2, R28, 0x3000, RZ ;  /* 0x000030001c197810 */ /* 0x000fe20007f5e0ff */
[----:B------:R-:W-:Y:S01]  /*5910*/  FMUL.FTZ R34, R104, R37 ;  /* 0x0000002568227220 */ /* 0x000fe20000410000 */
[----:B------:R-:W-:Y:S01]  /*5920*/  LOP3.LUT R4, R4, R21, RZ, 0x3c, !PT ;  /* 0x0000001504047212 */ /* 0x000fe200078e3cff */
[----:B------:R-:W-:Y:S01]  /*5930*/  IMAD R48, R48, UR8, RZ ;  /* 0x0000000830307c24 */ /* 0x000fe2000f8e02ff */
[----:B------:R-:W-:Y:S01]  /*5940*/  LOP3.LUT R10, R5, R10, RZ, 0x3c, !PT ;  /* 0x0000000a050a7212 */ /* 0x000fe200078e3cff */
[----:B------:R-:W-:Y:S01]  /*5950*/  IMAD.X R5, RZ, RZ, R11, P3 ;  /* 0x000000ffff057224 */ /* 0x000fe200018e060b */
[----:B------:R-:W-:Y:S01]  /*5960*/  LOP3.LUT R21, R28, 0x380, RZ, 0xc0, !PT ;  /* 0x000003801c157812 */ /* 0x000fe200078ec0ff */
[----:B------:R-:W-:Y:S01]  /*5970*/  FMUL.FTZ R14, R109, R37 ;  /* 0x000000256d0e7220 */ /* 0x000fe20000410000 */
[----:B------:R-:W-:Y:S01]  /*5980*/  IADD3.X R39, R39, R49, R64, P0, !PT ;  /* 0x0000003127277210 */ /* 0x000fe200007fe440 */
[----:B------:R-:W-:Y:S01]  /*5990*/  IMAD R64, R0, UR5, RZ ;  /* 0x0000000500407c24 */ /* 0x000fe2000f8e02ff */
[----:B------:R-:W-:Y:S01]  /*59a0*/  LOP3.LUT R24, R25, 0x380, RZ, 0xc0, !PT ;  /* 0x0000038019187812 */ /* 0x000fe200078ec0ff */
[-C--:B------:R-:W-:Y:S01]  /*59b0*/  FMUL.FTZ R33, R108, R37.reuse ;  /* 0x000000256c217220 */ /* 0x080fe20000410000 */
[----:B------:R-:W-:Y:S01]  /*59c0*/  SHF.R.U64 R21, R21, 0x3, RZ ;  /* 0x0000000315157819 */ /* 0x000fe200000012ff */
[-C--:B------:R-:W-:Y:S01]  /*59d0*/  FMUL.FTZ R31, R113, R37.reuse ;  /* 0x00000025711f7220 */ /* 0x080fe20000410000 */
[----:B------:R-:W-:Y:S01]  /*59e0*/  IADD3 R71, P3, R28, 0x4800, RZ ;  /* 0x000048001c477810 */ /* 0x000fe20007f7e0ff */
[----:B------:R-:W-:Y:S01]  /*59f0*/  FMUL.FTZ R32, R112, R37 ;  /* 0x0000002570207220 */ /* 0x000fe20000410000 */
[----:B------:R-:W-:Y:S01]  /*5a00*/  MOV R70, R10 ;  /* 0x0000000a00467202 */ /* 0x000fe20000000f00 */
[C---:B------:R-:W-:Y:S01]  /*5a10*/  IMAD R11, R69.reuse, UR9, R48 ;  /* 0x00000009450b7c24 */ /* 0x040fe2000f8e0230 */
[----:B------:R-:W-:Y:S01]  /*5a20*/  MOV R67, R6 ;  /* 0x0000000600437202 */ /* 0x000fe20000000f00 */
[----:B------:R-:W-:Y:S01]  /*5a30*/  IMAD.WIDE.U32 R6, R69, UR8, R38 ;  /* 0x0000000845067c25 */ /* 0x000fe2000f8e0026 */
[----:B------:R-:W-:Y:S01]  /*5a40*/  SHF.R.U64 R24, R24, 0x3, RZ ;  /* 0x0000000318187819 */ /* 0x000fe200000012ff */
[----:B------:R-:W-:Y:S01]  /*5a50*/  ULDC.64 UR8, c[0x0][0xb50] ;  /* 0x0002d40000087ab9 */ /* 0x000fe20000000a00 */
[----:B------:R-:W-:Y:S01]  /*5a60*/  LOP3.LUT R28, R21, R28, RZ, 0x3c, !PT ;  /* 0x0000001c151c7212 */ /* 0x000fe200078e3cff */
[----:B------:R-:W-:Y:S01]  /*5a70*/  IMAD R39, R47, 0xc0, R22 ;  /* 0x000000c02f277824 */ /* 0x000fe200078e0216 */
[----:B------:R-:W-:Y:S01]  /*5a80*/  MOV R66, R8 ;  /* 0x0000000800427202 */ /* 0x000fe20000000f00 */
[--C-:B------:R-:W-:Y:S01]  /*5a90*/  IMAD.X R21, RZ, RZ, R29.reuse, P3 ;  /* 0x000000ffff157224 */ /* 0x100fe200018e061d */
[----:B------:R-:W-:Y:S01]  /*5aa0*/  LOP3.LUT P0, RZ, R17, 0x3, RZ, 0xc0, !PT ;  /* 0x0000000311ff7812 */ /* 0x000fe2000780c0ff */
[----:B------:R-:W-:Y:S01]  /*5ab0*/  VIADD R9, R39, 0x8 ;  /* 0x0000000827097836 */ /* 0x000fe20000000000 */
[----:B------:R-:W-:Y:S01]  /*5ac0*/  IADD3 R7, R7, R11, RZ ;  /* 0x0000000b07077210 */ /* 0x000fe20007ffe0ff */
[-C--:B------:R-:W-:Y:S01]  /*5ad0*/  FMUL.FTZ R30, R117, R37.reuse ;  /* 0x00000025751e7220 */ /* 0x080fe20000410000 */
[----:B------:R-:W-:Y:S01]  /*5ae0*/  LEA R38, P3, R6, UR8, 0x2 ;  /* 0x0000000806267c11 */ /* 0x000fe2000f8610ff */
[----:B------:R-:W-:Y:S01]  /*5af0*/  FMUL.FTZ R37, R116, R37 ;  /* 0x0000002574257220 */ /* 0x000fe20000410000 */
[----:B------:R-:W-:Y:S01]  /*5b00*/  LOP3.LUT R24, R24, R25, RZ, 0x3c, !PT ;  /* 0x0000001918187212 */ /* 0x000fe200078e3cff */
[----:B------:R-:W-:Y:S01]  /*5b10*/  IMAD.X R25, RZ, RZ, R29, P2 ;  /* 0x000000ffff197224 */ /* 0x000fe200010e061d */
[----:B------:R-:W-:Y:S01]  /*5b20*/  ISETP.GE.OR P2, PT, R39, R64, P0 ;  /* 0x000000402700720c */ /* 0x000fe20000746670 */
[----:B------:R-:W-:Y:S01]  /*5b30*/  SHFL.IDX PT, R48, R38, RZ, 0x1c1f ;  /* 0x001c1fff26307589 */ /* 0x000fe200000e0000 */
[----:B------:R-:W-:-:S02]  /*5b40*/  MOV R68, R4 ;  /* 0x0000000400447202 */ /* 0x000fc40000000f00 */
[----:B------:R-:W-:Y:S01]  /*5b50*/  LEA.HI.X R39, R6, UR9, R7, 0x2, P3 ;  /* 0x0000000906277c11 */ /* 0x000fe200098f1407 */
[----:B------:R-:W-:Y:S01]  /*5b60*/  ULDC.64 UR8, c[0x0][0xae8] ;  /* 0x0002ba0000087ab9 */ /* 0x000fe20000000a00 */
[----:B------:R-:W-:Y:S02]  /*5b70*/  ISETP.GE.OR P0, PT, R9, R64, P0 ;  /* 0x000000400900720c */ /* 0x000fe40000706670 */
[----:B------:R-:W-:Y:S01]  /*5b80*/  F2FP.F16.F32.PACK_AB R4, R40, R43 ;  /* 0x0000002b2804723e */ /* 0x000fe200000000ff */
[----:B------:R-:W0:Y:S01]  /*5b90*/  SHFL.IDX PT, R49, R39, RZ, 0x1c1f ;  /* 0x001c1fff27317589 */ /* 0x000e2200000e0000 */
[----:B------:R-:W-:Y:S02]  /*5ba0*/  F2FP.F16.F32.PACK_AB R5, R46, R51 ;  /* 0x000000332e05723e */ /* 0x000fe400000000ff */
[----:B------:R-:W-:Y:S01]  /*5bb0*/  F2FP.F16.F32.PACK_AB R6, R41, R42 ;  /* 0x0000002a2906723e */ /* 0x000fe200000000ff */
[----:B------:R-:W-:Y:S01]  /*5bc0*/  BAR.SYNC.DEFER_BLOCKING 0x1, 0x180 ;  /* 0x0046000000007b1d */ /* 0x000fe20000010000 */
[----:B------:R-:W-:-:S02]  /*5bd0*/  F2FP.F16.F32.PACK_AB R7, R50, R53 ;  /* 0x000000353207723e */ /* 0x000fc400000000ff */
[----:B------:R-:W-:Y:S02]  /*5be0*/  F2FP.F16.F32.PACK_AB R10, R12, R35 ;  /* 0x000000230c0a723e */ /* 0x000fe400000000ff */
[----:B------:R-:W-:Y:S02]  /*5bf0*/  F2FP.F16.F32.PACK_AB R8, R15, R36 ;  /* 0x000000240f08723e */ /* 0x000fe400000000ff */
[----:B------:R-:W-:Y:S01]  /*5c00*/  F2FP.F16.F32.PACK_AB R9, R52, R55 ;  /* 0x000000373409723e */ /* 0x000fe200000000ff */
[----:B------:R-:W-:Y:S01]  /*5c10*/  SHFL.IDX PT, R50, R38, 0x1, 0x1c1f ;  /* 0x003c1f0026327f89 */ /* 0x000fe200000e0000 */
[----:B------:R-:W-:Y:S02]  /*5c20*/  F2FP.F16.F32.PACK_AB R11, R54, R57 ;  /* 0x00000039360b723e */ /* 0x000fe400000000ff */
[----:B------:R-:W-:Y:S01]  /*5c30*/  F2FP.F16.F32.PACK_AB R12, R13, R34 ;  /* 0x000000220d0c723e */ /* 0x000fe200000000ff */
[----:B------:R-:W1:Y:S01]  /*5c40*/  SHFL.IDX PT, R51, R39, 0x1, 0x1c1f ;  /* 0x003c1f0027337f89 */ /* 0x000e6200000e0000 */
[----:B------:R-:W-:-:S02]  /*5c50*/  F2FP.F16.F32.PACK_AB R13, R56, R59 ;  /* 0x0000003b380d723e */ /* 0x000fc400000000ff */
[----:B------:R-:W-:Y:S02]  /*5c60*/  F2FP.F16.F32.PACK_AB R14, R14, R33 ;  /* 0x000000210e0e723e */ /* 0x000fe400000000ff */
[----:B------:R-:W-:Y:S02]  /*5c70*/  F2FP.F16.F32.PACK_AB R15, R58, R61 ;  /* 0x0000003d3a0f723e */ /* 0x000fe400000000ff */
[----:B------:R-:W-:Y:S02]  /*5c80*/  F2FP.F16.F32.PACK_AB R52, R31, R32 ;  /* 0x000000201f34723e */ /* 0x000fe400000000ff */
[----:B------:R-:W-:Y:S02]  /*5c90*/  F2FP.F16.F32.PACK_AB R53, R60, R63 ;  /* 0x0000003f3c35723e */ /* 0x000fe400000000ff */
[----:B------:R-:W-:Y:S01]  /*5ca0*/  F2FP.F16.F32.PACK_AB R54, R30, R37 ;  /* 0x000000251e36723e */ /* 0x000fe200000000ff */
[----:B------:R2:W-:Y:S01]  /*5cb0*/  STSM.16.M88.4 [R70], R4 ;  /* 0x0000000446007844 */ /* 0x0005e20000000200 */
[----:B------:R-:W-:-:S02]  /*5cc0*/  F2FP.F16.F32.PACK_AB R55, R62, R65 ;  /* 0x000000413e37723e */ /* 0x000fc400000000ff */
[----:B------:R-:W-:Y:S01]  /*5cd0*/  LOP3.LUT R20, R71, 0x380, RZ, 0xc0, !PT ;  /* 0x0000038047147812 */ /* 0x000fe200078ec0ff */
[----:B------:R3:W-:Y:S03]  /*5ce0*/  STSM.16.M88.4 [R68], R8 ;  /* 0x0000000844007844 */ /* 0x0007e60000000200 */
[----:B------:R-:W-:Y:S01]  /*5cf0*/  SHF.R.U64 R20, R20, 0x3, RZ ;  /* 0x0000000314147819 */ /* 0x000fe200000012ff */
[----:B------:R4:W-:Y:S03]  /*5d00*/  STSM.16.M88.4 [R67], R12 ;  /* 0x0000000c43007844 */ /* 0x0009e60000000200 */
[----:B------:R-:W-:Y:S01]  /*5d10*/  LOP3.LUT R20, R20, R71, RZ, 0x3c, !PT ;  /* 0x0000004714147212 */ /* 0x000fe200078e3cff */
[----:B------:R-:W-:Y:S01]  /*5d20*/  STSM.16.M88.4 [R66], R52 ;  /* 0x0000003442007844 */ /* 0x000fe20000000200 */
[----:B------:R-:W-:Y:S08]  /*5d30*/  BAR.SYNC.DEFER_BLOCKING 0x1, 0x180 ;  /* 0x0046000000007b1d */ /* 0x000ff00000010000 */
[----:B--2---:R-:W2:Y:S08]  /*5d40*/  @P1 LDC R5, c[0x0][0xbec] ;  /* 0x0002fb00ff051b82 */ /* 0x004eb00000000800 */
[----:B---3--:R-:W3:Y:S01]  /*5d50*/  @P1 LDC R10, c[0x0][0xbf0] ;  /* 0x0002fc00ff0a1b82 */ /* 0x008ee20000000800 */
[----:B------:R-:W-:Y:S01]  /*5d60*/  IMAD R4, R2, 0x30, R16 ;  /* 0x0000003002047824 */ /* 0x000fe200078e0210 */
[----:B------:R-:W-:-:S06]  /*5d70*/  UIMAD UR6, UR11, UR8, URZ ;  /* 0x000000080b0672a4 */ /* 0x000fcc000f8e023f */
[----:B------:R-:W5:Y:S01]  /*5d80*/  LDC.64 R8, c[0x0][0xae0] ;  /* 0x0002b800ff087b82 */ /* 0x000f620000000a00 */
[----:B0-----:R-:W-:Y:S04]  /*5d90*/  @!P2 ST.E desc[UR50][R48.64], R45 ;  /* 0x0000002d3000a985 */ /* 0x001fe8000c101932 */
[----:B-1----:R-:W-:Y:S04]  /*5da0*/  @!P0 ST.E desc[UR50][R50.64], R44 ;  /* 0x0000002c32008985 */ /* 0x002fe8000c101932 */
[----:B------:R-:W5:Y:S04]  /*5db0*/  LD.E.128 R28, desc[UR50][R28.64] ;  /* 0x000000321c1c7980 */ /* 0x000f68000c101d00 */
[----:B------:R-:W5:Y:S04]  /*5dc0*/  LD.E.128 R32, desc[UR50][R26.64] ;  /* 0x000000321a207980 */ /* 0x000f68000c101d00 */
[----:B------:R-:W5:Y:S04]  /*5dd0*/  LD.E.128 R36, desc[UR50][R24.64] ;  /* 0x0000003218247980 */ /* 0x000f68000c101d00 */
[----:B------:R0:W5:Y:S01]  /*5de0*/  LD.E.128 R40, desc[UR50][R20.64] ;  /* 0x0000003214287980 */ /* 0x000162000c101d00 */
[C---:B------:R-:W-:Y:S01]  /*5df0*/  IMAD R6, R47.reuse, 0xc0, R4 ;  /* 0x000000c02f067824 */ /* 0x040fe200078e0204 */
[----:B------:R-:W-:Y:S01]  /*5e00*/  UIMAD.WIDE.U32 UR4, UR10, UR8, URZ ;  /* 0x000000080a0472a5 */ /* 0x000fe2000f8e003f */
[----:B------:R-:W-:Y:S01]  /*5e10*/  IMAD R47, R47, 0xc0, R16 ;  /* 0x000000c02f2f7824 */ /* 0x000fe200078e0210 */
[----:B------:R-:W-:Y:S01]  /*5e20*/  UIMAD UR6, UR10, UR9, UR6 ;  /* 0x000000090a0672a4 */ /* 0x000fe2000f8e0206 */
[----:B--2---:R-:W-:Y:S01]  /*5e30*/  @P1 IMAD.HI.U32 R5, R6, R5, RZ ;  /* 0x0000000506051227 */ /* 0x004fe200078e00ff */
[----:B------:R-:W-:Y:S01]  /*5e40*/  @!PT LDS RZ, [RZ] ;  /* 0x00000000fffff984 */ /* 0x000fe20000000800 */
[----:B------:R-:W-:Y:S01]  /*5e50*/  @!PT LDS RZ, [RZ] ;  /* 0x00000000fffff984 */ /* 0x000fe20000000800 */
[----:B------:R-:W-:Y:S01]  /*5e60*/  @!PT LDS RZ, [RZ] ;  /* 0x00000000fffff984 */ /* 0x000fe20000000800 */
[----:B------:R-:W-:Y:S01]  /*5e70*/  @!PT LDS RZ, [RZ] ;  /* 0x00000000fffff984 */ /* 0x000fe20000000800 */
[----:B------:R1:W-:Y:S06]  /*5e80*/  MEMBAR.ALL.CTA ;  /* 0x0000000000007992 */ /* 0x0003ec0000008000 */
[----:B-1----:R-:W1:Y:S01]  /*5e90*/  FENCE.VIEW.ASYNC.S ;  /* 0x00000000000073c6 */ /* 0x002e620000000000 */
[----:B------:R-:W-:Y:S01]  /*5ea0*/  ULDC.64 UR8, c[0x0][0xaf0] ;  /* 0x0002bc0000087ab9 */ /* 0x000fe20000000a00 */
[----:B------:R-:W-:Y:S01]  /*5eb0*/  UIADD3 UR5, UR5, UR6, URZ ;  /* 0x0000000605057290 */ /* 0x000fe2000fffe03f */
[----:B------:R-:W-:Y:S01]  /*5ec0*/  IMAD.MOV.U32 R4, RZ, RZ, R6 ;  /* 0x000000ffff047224 */ /* 0x000fe200078e0006 */
[----:B---3--:R-:W-:Y:S01]  /*5ed0*/  @P1 SHF.R.U32.HI R4, RZ, R10, R5 ;  /* 0x0000000aff041219 */ /* 0x008fe20000011605 */
[----:B------:R-:W-:Y:S01]  /*5ee0*/  UIMAD UR6, UR7, UR8, URZ ;  /* 0x00000008070672a4 */ /* 0x000fe2000f8e023f */
[C---:B----4-:R-:W-:Y:S01]  /*5ef0*/  VIADD R13, R47.reuse, 0x30 ;  /* 0x000000302f0d7836 */ /* 0x050fe20000000000 */
[----:B------:R-:W-:Y:S01]  /*5f00*/  UIMAD.WIDE.U32 UR4, UR45, UR8, UR4 ;  /* 0x000000082d0472a5 */ /* 0x000fe2000f8e0004 */
[--C-:B------:R-:W-:Y:S01]  /*5f10*/  SHF.R.S32.HI R5, RZ, 0x1f, R4.reuse ;  /* 0x0000001fff057819 */ /* 0x100fe20000011404 */
[----:B------:R-:W-:Y:S01]  /*5f20*/  UIMAD UR6, UR45, UR9, UR6 ;  /* 0x000000092d0672a4 */ /* 0x000fe2000f8e0206 */
[----:B------:R-:W-:Y:S01]  /*5f30*/  IMAD.MOV R7, RZ, RZ, -R4 ;  /* 0x000000ffff077224 */ /* 0x000fe200078e0a04 */
[----:B------:R-:W-:Y:S01]  /*5f40*/  UIADD3 UR44, UR44, 0x16820, URZ ;  /* 0x000168202c2c7890 */ /* 0x000fe2000fffe03f */
[----:B------:R-:W-:Y:S01]  /*5f50*/  VIADD R15, R47, 0x60 ;  /* 0x000000602f0f7836 */ /* 0x000fe20000000000 */
[----:B------:R-:W-:Y:S01]  /*5f60*/  UIADD3 UR5, UR5, UR6, URZ ;  /* 0x0000000605057290 */ /* 0x000fe2000fffe03f */
[----:B------:R-:W-:Y:S01]  /*5f70*/  IMAD R7, R0, R7, R6 ;  /* 0x0000000700077224 */ /* 0x000fe200078e0206 */
[----:B------:R-:W-:Y:S01]  /*5f80*/  UPRMT UR44, URZ, 0x654, UR44 ;  /* 0x000006543f2c7896 */ /* 0x000fe2000800002c */
[-C--:B-----5:R-:W-:Y:S01]  /*5f90*/  IMAD R5, R5, R8.reuse, RZ ;  /* 0x0000000805057224 */ /* 0x0a0fe200078e02ff */
[----:B------:R-:W-:Y:S01]  /*5fa0*/  UIADD3 UR38, UR38, 0x1, URZ ;  /* 0x0000000126267890 */ /* 0x000fe2000fffe03f */
[----:B0-----:R-:W-:Y:S01]  /*5fb0*/  VIADD R21, R47, 0x90 ;  /* 0x000000902f157836 */ /* 0x001fe20000000000 */
[----:B------:R-:W-:Y:S01]  /*5fc0*/  SHF.R.S32.HI R0, RZ, 0x1f, R7 ;  /* 0x0000001fff007819 */ /* 0x000fe20000011407 */
[C---:B------:R-:W-:Y:S01]  /*5fd0*/  IMAD R9, R4.reuse, R9, R5 ;  /* 0x0000000904097224 */ /* 0x040fe200078e0205 */
[----:B------:R-:W-:Y:S01]  /*5fe0*/  UISETP.NE.AND UP0, UPT, UR38, 0x2, UPT ;  /* 0x000000022600788c */ /* 0x000fe2000bf05270 */
[----:B------:R-:W-:Y:S01]  /*5ff0*/  IMAD.WIDE.U32 R4, R4, R8, UR4 ;  /* 0x0000000404047e25 */ /* 0x000fe2000f8e0008 */
[----:B------:R-:W-:Y:S01]  /*6000*/  ULDC.64 UR4, c[0x0][0xad8] ;  /* 0x0002b60000047ab9 */ /* 0x000fe20000000a00 */
[----:B-1----:R-:W-:Y:S01]  /*6010*/  SYNCS.ARRIVE.TRANS64.RED.A1T0 RZ, [UR44], RZ ;  /* 0x000000ffffff79a7 */ /* 0x002fe2000810042c */
[----:B------:R-:W-:Y:S01]  /*6020*/  UIADD3 UR36, UR36, 0x1, URZ ;  /* 0x0000000124247890 */ /* 0x000fe2000fffe03f */
[----:B------:R-:W-:Y:S01]  /*6030*/  IMAD.IADD R5, R5, 0x1, R9 ;  /* 0x0000000105057824 */ /* 0x000fe200078e0209 */
[----:B------:R-:W-:Y:S01]  /*6040*/  USEL UR38, UR38, URZ, UP0 ;  /* 0x0000003f26267287 */ /* 0x000fe20008000000 */
[----:B------:R-:W-:-:S02]  /*6050*/  IMAD R0, R0, UR4, RZ ;  /* 0x0000000400007c24 */ /* 0x000fc4000f8e02ff */
[----:B------:R-:W-:-:S04]  /*6060*/  IMAD.WIDE.U32 R4, R7, UR4, R4 ;  /* 0x0000000407047c25 */ /* 0x000fc8000f8e0004 */
[----:B------:R-:W-:Y:S01]  /*6070*/  IMAD R9, R7, UR5, R0 ;  /* 0x0000000507097c24 */ /* 0x000fe2000f8e0200 */
[----:B------:R-:W-:Y:S02]  /*6080*/  ULDC.64 UR4, c[0x0][0xa80] ;  /* 0x0002a00000047ab9 */ /* 0x000fe40000000a00 */
[----:B------:R-:W-:Y:S01]  /*6090*/  LEA R0, P0, R4, UR4, 0x1 ;  /* 0x0000000404007c11 */ /* 0x000fe2000f8008ff */
[----:B------:R-:W-:Y:S01]  /*60a0*/  IMAD.IADD R5, R5, 0x1, R9 ;  /* 0x0000000105057824 */ /* 0x000fe200078e0209 */
[----:B------:R-:W-:-:S03]  /*60b0*/  ULDC UR4, c[0x0][0xac8] ;  /* 0x0002b20000047ab9 */ /* 0x000fc60000000800 */
[----:B------:R-:W-:Y:S01]  /*60c0*/  SHFL.IDX PT, R6, R0, 0x1, 0x181f ;  /* 0x00381f0000067f89 */ /* 0x000fe200000e0000 */
[----:B------:R-:W-:Y:S02]  /*60d0*/  LEA.HI.X R12, R4, UR5, R5, 0x1, P0 ;  /* 0x00000005040c7c11 */ /* 0x000fe400080f0c05 */
[----:B------:R-:W-:Y:S01]  /*60e0*/  ISETP.GE.AND P0, PT, R3, UR4, PT ;  /* 0x0000000403007c0c */ /* 0x000fe2000bf06270 */
[----:B------:R-:W-:Y:S01]  /*60f0*/  SHFL.IDX PT, R4, R0, RZ, 0x181f ;  /* 0x00181fff00047589 */ /* 0x000fe200000e0000 */
[----:B------:R-:W-:Y:S02]  /*6100*/  ULDC UR4, c[0x0][0xc] ;  /* 0x0000030000047ab9 */ /* 0x000fe40000000800 */
[-C--:B------:R-:W-:Y:S01]  /*6110*/  ISETP.GE.OR P1, PT, R47, R64.reuse, P0 ;  /* 0x000000402f00720c */ /* 0x080fe20000726670 */
[----:B------:R-:W0:Y:S01]  /*6120*/  SHFL.IDX PT, R5, R12, RZ, 0x181f ;  /* 0x00181fff0c057589 */ /* 0x000e2200000e0000 */
[-C--:B------:R-:W-:Y:S01]  /*6130*/  ISETP.GE.OR P2, PT, R13, R64.reuse, P0 ;  /* 0x000000400d00720c */ /* 0x080fe20000746670 */
[----:B------:R-:W-:Y:S01]  /*6140*/  UIADD3 UR46, UR4, UR46, URZ ;  /* 0x0000002e042e7290 */ /* 0x000fe2000fffe03f */
[-C--:B------:R-:W-:Y:S01]  /*6150*/  ISETP.GE.OR P3, PT, R15, R64.reuse, P0 ;  /* 0x000000400f00720c */ /* 0x080fe20000766670 */
[----:B------:R-:W1:Y:S01]  /*6160*/  SHFL.IDX PT, R7, R12, 0x1, 0x181f ;  /* 0x00381f000c077f89 */ /* 0x000e6200000e0000 */
[----:B------:R-:W-:Y:S01]  /*6170*/  ISETP.GE.OR P0, PT, R21, R64, P0 ;  /* 0x000000401500720c */ /* 0x000fe20000706670 */
[----:B------:R-:W-:-:S02]  /*6180*/  USEL UR4, URZ, 0x1, UP0 ;  /* 0x000000013f047887 */ /* 0x000fc40008000000 */
[----:B------:R-:W-:Y:S02]  /*6190*/  SHFL.IDX PT, R8, R0, 0x2, 0x181f ;  /* 0x00581f0000087f89 */ /* 0x000fe400000e0000 */
[----:B------:R-:W-:Y:S02]  /*61a0*/  ULOP3.LUT UR37, UR37, UR4, URZ, 0x3c, !UPT ;  /* 0x0000000425257292 */ /* 0x000fe4000f8e3c3f */
[----:B------:R-:W2:Y:S04]  /*61b0*/  SHFL.IDX PT, R9, R12, 0x2, 0x181f ;  /* 0x00581f000c097f89 */ /* 0x000ea800000e0000 */
[----:B------:R3:W-:Y:S04]  /*61c0*/  SHFL.IDX PT, R10, R0, 0x3, 0x181f ;  /* 0x00781f00000a7f89 */ /* 0x0007e800000e0000 */
[----:B------:R-:W4:Y:S01]  /*61d0*/  SHFL.IDX PT, R11, R12, 0x3, 0x181f ;  /* 0x00781f000c0b7f89 */ /* 0x000f2200000e0000 */
[----:B---3--:R-:W3:Y:S01]  /*61e0*/  LDC R0, c[0x0][0xc34] ;  /* 0x00030d00ff007b82 */ /* 0x008ee20000000800 */
[----:B0-----:R-:W-:-:S04]  /*61f0*/  @!P1 IMAD.WIDE R4, R3, 0x2, R4 ;  /* 0x0000000203049825 */ /* 0x001fc800078e0204 */
[----:B-1----:R-:W-:-:S04]  /*6200*/  @!P2 IMAD.WIDE R6, R3, 0x2, R6 ;  /* 0x000000020306a825 */ /* 0x002fc800078e0206 */
[----:B--2---:R-:W-:-:S04]  /*6210*/  @!P3 IMAD.WIDE R8, R3, 0x2, R8 ;  /* 0x000000020308b825 */ /* 0x004fc800078e0208 */
[----:B----4-:R-:W-:Y:S01]  /*6220*/  @!P0 IMAD.WIDE R10, R3, 0x2, R10 ;  /* 0x00000002030a8825 */ /* 0x010fe200078e020a */
[----:B------:R0:W-:Y:S04]  /*6230*/  @!P1 ST.E.128 desc[UR50][R4.64], R28 ;  /* 0x0000001c04009985 */ /* 0x0001e8000c101d32 */
[----:B------:R0:W-:Y:S04]  /*6240*/  @!P2 ST.E.128 desc[UR50][R6.64], R32 ;  /* 0x000000200600a985 */ /* 0x0001e8000c101d32 */
[----:B------:R0:W-:Y:S04]  /*6250*/  @!P3 ST.E.128 desc[UR50][R8.64], R36 ;  /* 0x000000240800b985 */ /* 0x0001e8000c101d32 */
[----:B------:R0:W-:Y:S01]  /*6260*/  @!P0 ST.E.128 desc[UR50][R10.64], R40 ;  /* 0x000000280a008985 */ /* 0x0001e2000c101d32 */
[----:B---3--:R-:W-:-:S13]  /*6270*/  ISETP.LE.AND P0, PT, R0, UR46, PT ;  /* 0x0000002e00007c0c */ /* 0x008fda000bf03270 */
[----:B------:R-:W-:Y:S05]  /*6280*/  @!P0 BRA `(.L_x_12762) ;  /* 0xffffffa800848947 */ /* 0x000fea000383ffff */
[----:B------:R-:W-:Y:S05]  /*6290*/  EXIT ;  /* 0x000000000000794d */ /* 0x000fea0003800000 */
.L_x_12736:
[----:B------:R-:W-:-:S08]  /*62a0*/  NOP ;  /* 0x0000000000007918 */ /* 0x000fd00000000000 */
[----:B------:R-:W0:-:S00]  /*62b0*/  USETMAXREG.DEALLOC.CTAPOOL 0x20 ;  /* 0x00000020000079c8 */ /* 0x000e0000080e0500 */
[----:B------:R-:W2:Y:S01]  /*62c0*/  S2UR UR10, SR_CTAID.X ;  /* 0x00000000000a79c3 */ /* 0x000ea20000002500 */
[----:B0-----:R-:W-:Y:S01]  /*62d0*/  MOV R24, 0x1 ;  /* 0x0000000100187802 */ /* 0x001fe20000000f00 */
[----:B------:R-:W-:Y:S02]  /*62e0*/  IMAD.MOV.U32 R22, RZ, RZ, RZ ;  /* 0x000000ffff167224 */ /* 0x000fe400078e00ff */
[----:B------:R-:W-:-:S04]  /*62f0*/  IMAD.MOV.U32 R0, RZ, RZ, 0x1 ;  /* 0x00000001ff007424 */ /* 0x000fc800078e00ff */
[----:B------:R-:W2:Y:S02]  /*6300*/  LDC R2, c[0x0][0xc34] ;  /* 0x00030d00ff027b82 */ /* 0x000ea40000000800 */
[----:B--2---:R-:W-:-:S13]  /*6310*/  ISETP.LE.AND P0, PT, R2, UR10, PT ;  /* 0x0000000a02007c0c */ /* 0x004fda000bf03270 */
[----:B------:R-:W-:Y:S05]  /*6320*/  @P0 BRA `(.L_x_12763) ;  /* 0x0000003800400947 */ /* 0x000fea0003800000 */
[----:B------:R-:W0:Y:S01]  /*6330*/  S2R R3, SR_TID.X ;  /* 0x0000000000037919 */ /* 0x000e220000002100 */
[----:B-1----:R-:W-:Y:S01]  /*6340*/  ULDC.64 UR4, c[0x0][0x418] ;  /* 0x0001060000047ab9 */ /* 0x002fe20000000a00 */
[----:B------:R-:W-:Y:S01]  /*6350*/  ULDC.64 UR6, c[0x0][0x2f0] ;  /* 0x0000bc0000067ab9 */ /* 0x000fe20000000a00 */
[----:B------:R-:W-:Y:S01]  /*6360*/  UISETP.NE.U32.AND UP0, UPT, UR4, URZ, UPT ;  /* 0x0000003f0400728c */ /* 0x000fe2000bf05070 */
[----:B------:R-:W1:Y:S01]  /*6370*/  S2UR UR8, SR_CgaCtaId ;  /* 0x00000000000879c3 */ /* 0x000e620000008800 */
[----:B------:R-:W-:Y:S01]  /*6380*/  LOP3.LUT R25, R25, 0xfffffffe, RZ, 0xc0, !PT ;  /* 0xfffffffe19197812 */ /* 0x000fe200078ec0ff */
[----:B------:R-:W-:Y:S01]  /*6390*/  ULDC UR4, c[0x0][0x424] ;  /* 0x0001090000047ab9 */ /* 0x000fe20000000800 */
[----:B------:R-:W-:Y:S01]  /*63a0*/  UISETP.NE.AND.EX UP0, UPT, UR5, URZ, UPT, UP0 ;  /* 0x0000003f0500728c */ /* 0x000fe2000bf05300 */
[----:B------:R-:W-:Y:S01]  /*63b0*/  IMAD.MOV.U32 R24, RZ, RZ, 0x1 ;  /* 0x00000001ff187424 */ /* 0x000fe200078e00ff */
[----:B------:R-:W-:Y:S01]  /*63c0*/  ULDC UR9, c[0x0][0x2b8] ;  /* 0x0000ae0000097ab9 */ /* 0x000fe20000000800 */
[----:B------:R-:W-:Y:S01]  /*63d0*/  ULDC UR37, c[0x0][0x448] ;  /* 0x0001120000257ab9 */ /* 0x000fe20000000800 */
[----:B------:R-:W-:Y:S01]  /*63e0*/  USEL UR4, UR4, 0x1, UP0 ;  /* 0x0000000104047887 */ /* 0x000fe20008000000 */
[----:B------:R-:W-:Y:S01]  /*63f0*/  IMAD.MOV.U32 R22, RZ, RZ, RZ ;  /* 0x000000ffff167224 */ /* 0x000fe200078e00ff */
[----:B------:R-:W-:Y:S01]  /*6400*/  UMOV UR38, 0x400 ;  /* 0x0000040000267882 */ /* 0x000fe20000000000 */
[----:B------:R-:W-:-:S02]  /*6410*/  ULOP3.LUT UR41, UR39, 0x2, URZ, 0xfc, !UPT ;  /* 0x0000000227297892 */ /* 0x000fc4000f8efc3f */
[----:B------:R-:W-:Y:S01]  /*6420*/  UIMAD UR36, UR4, UR6, URZ ;  /* 0x00000006042472a4 */ /* 0x000fe2000f8e023f */
[----:B------:R-:W-:Y:S02]  /*6430*/  ULDC UR43, c[0x0][0xc] ;  /* 0x00000300002b7ab9 */ /* 0x000fe40000000800 */
[----:B------:R-:W-:Y:S01]  /*6440*/  ULDC UR4, c[0x0][0x288] ;  /* 0x0000a20000047ab9 */ /* 0x000fe20000000800 */
[----:B------:R-:W-:Y:S02]  /*6450*/  UIADD3 UR5, UR36, 0x7f, URZ ;  /* 0x0000007f24057890 */ /* 0x000fe4000fffe03f */
[----:B------:R-:W-:Y:S02]  /*6460*/  UIMAD UR37, UR37, UR4, URZ ;  /* 0x00000004252572a4 */ /* 0x000fe4000f8e023f */
[----:B------:R-:W-:-:S04]  /*6470*/  USHF.R.S32.HI UR6, URZ, 0x1f, UR5 ;  /* 0x0000001f3f067899 */ /* 0x000fc80008011405 */
[----:B------:R-:W-:Y:S02]  /*6480*/  ULEA.HI UR6, UR6, UR5, URZ, 0x7 ;  /* 0x0000000506067291 */ /* 0x000fe4000f8f383f */
[----:B-1----:R-:W-:Y:S01]  /*6490*/  ULEA UR38, UR8, UR38, 0x18 ;  /* 0x0000002608267291 */ /* 0x002fe2000f8ec03f */
[C---:B0-----:R-:W-:Y:S01]  /*64a0*/  IMAD.SHL.U32 R29, R3.reuse, 0x8, RZ ;  /* 0x00000008031d7824 */ /* 0x041fe200078e00ff */
[----:B------:R-:W-:Y:S01]  /*64b0*/  ULEA.HI.SX32 UR42, UR6, 0xffffffff, 0x19 ;  /* 0xffffffff062a7891 */ /* 0x000fe2000f8fca3f */
[----:B------:R-:W-:Y:S01]  /*64c0*/  IMAD.SHL.U32 R2, R3, 0x10, RZ ;  /* 0x0000001003027824 */ /* 0x000fe200078e00ff */
[----:B------:R-:W-:Y:S02]  /*64d0*/  ULEA.HI.SX32 UR40, UR6, 0xfffffffe, 0x19 ;  /* 0xfffffffe06287891 */ /* 0x000fe4000f8fca3f */
[C---:B------:R-:W-:Y:S01]  /*64e0*/  LOP3.LUT R4, R29.reuse, 0x38, RZ, 0xc0, !PT ;  /* 0x000000381d047812 */ /* 0x040fe200078ec0ff */
[----:B------:R-:W-:Y:S01]  /*64f0*/  USHF.L.U32 UR4, UR42, 0x7, URZ ;  /* 0x000000072a047899 */ /* 0x000fe2000800063f */
[----:B------:R-:W-:-:S02]  /*6500*/  LOP3.LUT R0, R29, 0x1f8, RZ, 0xc0, !PT ;  /* 0x000001f81d007812 */ /* 0x000fc400078ec0ff */
[----:B------:R-:W-:Y:S02]  /*6510*/  ISETP.GE.AND P1, PT, R4, UR7, PT ;  /* 0x0000000704007c0c */ /* 0x000fe4000bf26270 */
[----:B------:R-:W-:Y:S02]  /*6520*/  LOP3.LUT R0, R0, 0x38, R3, 0x78, !PT ;  /* 0x0000003800007812 */ /* 0x000fe400078e7803 */
[----:B------:R-:W-:Y:S02]  /*6530*/  ISETP.GE.AND P0, PT, R4, UR7, PT ;  /* 0x0000000704007c0c */ /* 0x000fe4000bf06270 */
[----:B------:R-:W-:Y:S02]  /*6540*/  LOP3.LUT R29, R0, 0x200, R29, 0xf8, !PT ;  /* 0x00000200001d7812 */ /* 0x000fe400078ef81d */
[----:B------:R-:W-:Y:S01]  /*6550*/  SHF.R.U32.HI R0, RZ, 0x3, R3 ;  /* 0x00000003ff007819 */ /* 0x000fe20000011603 */
[----:B------:R-:W-:Y:S01]  /*6560*/  IMAD.U32 R3, RZ, RZ, UR10 ;  /* 0x0000000aff037e24 */ /* 0x000fe2000f8e00ff */
[----:B------:R-:W-:-:S03]  /*6570*/  LOP3.LUT R2, R2, 0x70, RZ, 0xc0, !PT ;  /* 0x0000007002027812 */ /* 0x000fc600078ec0ff */
[----:B------:R-:W-:Y:S01]  /*6580*/  @P1 LOP3.LUT R25, R25, 0x1, RZ, 0xfc, !PT ;  /* 0x0000000119191812 */ /* 0x000fe200078efcff */
[----:B------:R0:W-:Y:S03]  /*6590*/  STL [R1+0x8], R3 ;  /* 0x0000080301007387 */ /* 0x0001e60000100800 */
[----:B------:R-:W-:Y:S01]  /*65a0*/  LOP3.LUT R25, R25, 0xfffffffd, RZ, 0xc0, !PT ;  /* 0xfffffffd19197812 */ /* 0x000fe200078ec0ff */
[----:B------:R1:W-:Y:S03]  /*65b0*/  STL [R1+0xc], RZ ;  /* 0x00000cff01007387 */ /* 0x0003e60000100800 */
[----:B------:R-:W-:Y:S02]  /*65c0*/  @P0 LOP3.LUT R25, R25, 0x2, RZ, 0xfc, !PT ;  /* 0x0000000219190812 */ /* 0x000fe400078efcff */
[----:B------:R-:W-:-:S02]  /*65d0*/  ISETP.GE.AND P0, PT, R4, UR9, PT ;  /* 0x0000000904007c0c */ /* 0x000fc4000bf06270 */
[----:B0-----:R-:W-:Y:S02]  /*65e0*/  LOP3.LUT R3, R0, 0xf, RZ, 0xc0, !PT ;  /* 0x0000000f00037812 */ /* 0x001fe400078ec0ff */
[----:B------:R-:W-:Y:S02]  /*65f0*/  MOV R0, UR4 ;  /* 0x0000000400007c02 */ /* 0x000fe40008000f00 */
[----:B------:R-:W-:Y:S02]  /*6600*/  LOP3.LUT R25, R25, 0xffffffef, RZ, 0xc0, !PT ;  /* 0xffffffef19197812 */ /* 0x000fe400078ec0ff */
[----:B------:R-:W-:Y:S02]  /*6610*/  LOP3.LUT R5, R3, R2, RZ, 0xfc, !PT ;  /* 0x0000000203057212 */ /* 0x000fe400078efcff */
[----:B------:R-:W-:Y:S02]  /*6620*/  LEA R4, R29, UR38, 0x1 ;  /* 0x000000261d047c11 */ /* 0x000fe4000f8e08ff */
[----:B------:R-:W-:-:S02]  /*6630*/  LOP3.LUT R2, R3, UR4, R2, 0xfe, !PT ;  /* 0x0000000403027c12 */ /* 0x000fc4000f8efe02 */
[----:B------:R-:W-:Y:S02]  /*6640*/  @P0 LOP3.LUT R25, R25, 0x10, RZ, 0xfc, !PT ;  /* 0x0000001019190812 */ /* 0x000fe400078efcff */
[----:B-1----:R-:W-:-:S07]  /*6650*/  IADD3 R0, -R3, UR36, -R0 ;  /* 0x0000002403007c10 */ /* 0x002fce000fffe900 */
.L_x_12798:
[----:B------:R-:W2:Y:S01]  /*6660*/  LDL R6, [R1+0x8] ;  /* 0x0000080001067983 */ /* 0x000ea20000100800 */
[----:B------:R-:W0:Y:S01]  /*6670*/  LDC R0, c[0x0][0xc38] ;  /* 0x00030e00ff007b82 */ /* 0x000e220000000800 */
[----:B------:R-:W-:Y:S05]  /*6680*/  YIELD ;  /* 0x0000000000007946 */ /* 0x000fea0003800000 */
[----:B------:R-:W-:Y:S01]  /*6690*/  ULDC.64 UR4, c[0x0][0xa28] ;  /* 0x00028a0000047ab9 */ /* 0x000fe20000000a00 */
[----:B------:R-:W-:Y:S01]  /*66a0*/  IMAD.MOV.U32 R17, RZ, RZ, RZ ;  /* 0x000000ffff117224 */ /* 0x000fe200078e00ff */
[----:B------:R-:W1:Y:S01]  /*66b0*/  LDC R2, c[0x0][0xc44] ;  /* 0x00031100ff027b82 */ /* 0x000e620000000800 */
[----:B------:R-:W-:-:S04]  /*66c0*/  ISETP.NE.U32.AND P0, PT, RZ, UR4, PT ;  /* 0x00000004ff007c0c */ /* 0x000fc8000bf05070 */
[----:B------:R-:W-:Y:S02]  /*66d0*/  ISETP.NE.AND.EX P0, PT, RZ, UR5, PT, P0 ;  /* 0x00000005ff007c0c */ /* 0x000fe4000bf05300 */
[----:B0-----:R-:W-:Y:S02]  /*66e0*/  ISETP.NE.AND P1, PT, R0, 0x1, PT ;  /* 0x000000010000780c */ /* 0x001fe40003f25270 */
[----:B-1----:R-:W-:-:S09]  /*66f0*/  ISETP.NE.AND P2, PT, R2, 0x1, PT ;  /* 0x000000010200780c */ /* 0x002fd20003f45270 */
[----:B------:R-:W0:Y:S08]  /*6700*/  @P0 LDC.64 R2, c[0x0][0xa28] ;  /* 0x00028a00ff020b82 */ /* 0x000e300000000a00 */
[----:B------:R-:W2:Y:S08]  /*6710*/  @P1 LDC R0, c[0x0][0xc3c] ;  /* 0x00030f00ff001b82 */ /* 0x000eb00000000800 */
[----:B------:R-:W1:Y:S08]  /*6720*/  @P1 LDC R7, c[0x0][0xc40] ;  /* 0x00031000ff071b82 */ /* 0x000e700000000800 */
[----:B------:R-:W3:Y:S01]  /*6730*/  @P2 LDC.64 R4, c[0x0][0xc48] ;  /* 0x00031200ff042b82 */ /* 0x000ee20000000a00 */
[----:B--2---:R-:W-:-:S04]  /*6740*/  @P1 IMAD.HI.U32 R0, R6, R0, RZ ;  /* 0x0000000006001227 */ /* 0x004fc800078e00ff */
[----:B------:R-:W-:Y:S01]  /*6750*/  IMAD.MOV.U32 R23, RZ, RZ, R6 ;  /* 0x000000ffff177224 */ /* 0x000fe200078e0006 */
[----:B-1----:R-:W-:-:S05]  /*6760*/  @P1 SHF.R.U32.HI R23, RZ, R7, R0 ;  /* 0x00000007ff171219 */ /* 0x002fca0000011600 */
[----:B---3--:R-:W-:-:S04]  /*6770*/  @P2 IMAD.HI.U32 R4, R23, R4, RZ ;  /* 0x0000000417042227 */ /* 0x008fc800078e00ff */
[----:B------:R-:W-:Y:S01]  /*6780*/  IMAD.MOV.U32 R18, RZ, RZ, R23 ;  /* 0x000000ffff127224 */ /* 0x000fe200078e0017 */
[----:B------:R-:W-:-:S05]  /*6790*/  @P2 SHF.R.U32.HI R18, RZ, R5, R4 ;  /* 0x00000005ff122219 */ /* 0x000fca0000011604 */
        /* <DEDUP_REMOVED lines=23> */
.L_x_12764:
        /* <DEDUP_REMOVED lines=20> */
.L_x_12766:
        /* <DEDUP_REMOVED lines=15> */
.L_x_12765:
[----:B------:R-:W-:Y:S01]  /*6b40*/  ULDC.64 UR4, c[0x0][0x9f8] ;  /* 0x00027e0000047ab9 */ /* 0x000fe20000000a00 */
[----:B------:R-:W-:Y:S01]  /*6b50*/  IMAD.MOV.U32 R28, RZ, RZ, R18 ;  /* 0x000000ffff1c7224 */ /* 0x000fe200078e0012 */
[----:B------:R-:W-:Y:S01]  /*6b60*/  ISETP.NE.U32.AND P0, PT, RZ, UR4, PT ;  /* 0x00000004ff007c0c */ /* 0x000fe2000bf05070 */
[----:B------:R-:W1:Y:S01]  /*6b70*/  LDC R9, c[0x0][0x430] ;  /* 0x00010c00ff097b82 */ /* 0x000e620000000800 */
[----:B------:R-:W2:Y:S01]  /*6b80*/  S2R R19, SR_TID.X ;  /* 0x0000000000137919 */ /* 0x000ea20000002100 */
[----:B------:R-:W-:Y:S01]  /*6b90*/  USHF.L.U32 UR44, UR42, 0x7, URZ ;  /* 0x000000072a2c7899 */ /* 0x000fe2000800063f */
[----:B------:R-:W-:Y:S01]  /*6ba0*/  ISETP.NE.AND.EX P0, PT, RZ, UR5, PT, P0 ;  /* 0x00000005ff007c0c */ /* 0x000fe2000bf05300 */
[----:B------:R-:W-:-:S12]  /*6bb0*/  ULDC UR4, c[0x0][0xc44] ;  /* 0x0003110000047ab9 */ /* 0x000fd80000000800 */
[----:B------:R-:W3:Y:S02]  /*6bc0*/  @P0 LDC.64 R2, c[0x0][0x9f8] ;  /* 0x00027e00ff020b82 */ /* 0x000ee40000000a00 */
[----:B---3--:R-:W-:-:S05]  /*6bd0*/  @P0 IMAD.WIDE R2, R18, 0x4, R2 ;  /* 0x0000000412020825 */ /* 0x008fca00078e0202 */
[----:B------:R3:W4:Y:S01]  /*6be0*/  @P0 LDG.E R28, desc[UR50][R2.64] ;  /* 0x00000032021c0981 */ /* 0x000722000c1e1900 */
[----:B-1----:R-:W-:Y:S02]  /*6bf0*/  ISETP.NE.AND P1, PT, R9, 0x1, PT ;  /* 0x000000010900780c */ /* 0x002fe40003f25270 */
[----:B--2---:R-:W-:Y:S02]  /*6c00*/  SHF.R.U32.HI R16, RZ, 0x3, R19 ;  /* 0x00000003ff107819 */ /* 0x004fe40000011613 */
[----:B------:R-:W-:Y:S02]  /*6c10*/  SHF.L.U32 R19, R19, 0x4, RZ ;  /* 0x0000000413137819 */ /* 0x000fe400000006ff */
[----:B------:R-:W-:Y:S02]  /*6c20*/  LOP3.LUT R16, R16, 0xf, RZ, 0xc0, !PT ;  /* 0x0000000f10107812 */ /* 0x000fe400078ec0ff */
[----:B------:R-:W-:Y:S02]  /*6c30*/  LOP3.LUT R19, R19, 0x70, RZ, 0xc0, !PT ;  /* 0x0000007013137812 */ /* 0x000fe400078ec0ff */
[----:B------:R-:W-:-:S02]  /*6c40*/  LOP3.LUT R25, R25, 0xfffffff7, RZ, 0xc0, !PT ;  /* 0xfffffff719197812 */ /* 0x000fc400078ec0ff */
[----:B------:R-:W-:Y:S01]  /*6c50*/  LOP3.LUT R16, R16, UR44, R19, 0xfe, !PT ;  /* 0x0000002c10107c12 */ /* 0x000fe2000f8efe13 */
[----:B------:R-:W1:Y:S01]  /*6c60*/  @P1 LDC R5, c[0x0][0x434] ;  /* 0x00010d00ff051b82 */ /* 0x000e620000000800 */
[----:B------:R-:W-:Y:S02]  /*6c70*/  @P1 LOP3.LUT R25, R25, 0x8, RZ, 0xfc, !PT ;  /* 0x0000000819191812 */ /* 0x000fe400078efcff */
[C---:B------:R-:W-:Y:S01]  /*6c80*/  ISETP.GE.AND P0, PT, R16.reuse, UR36, PT ;  /* 0x0000002410007c0c */ /* 0x040fe2000bf06270 */
[----:B------:R-:W-:-:S04]  /*6c90*/  IMAD.IADD R0, R16, 0x1, R17 ;  /* 0x0000000110007824 */ /* 0x000fc800078e0211 */
[----:B------:R-:W2:Y:S01]  /*6ca0*/  @P1 LDC R7, c[0x0][0x438] ;  /* 0x00010e00ff071b82 */ /* 0x000ea20000000800 */
[----:B------:R-:W-:Y:S02]  /*6cb0*/  IMAD.MOV.U32 R8, RZ, RZ, R0 ;  /* 0x000000ffff087224 */ /* 0x000fe400078e0000 */
[----:B-1----:R-:W-:-:S05]  /*6cc0*/  @P1 IMAD.HI.U32 R4, R0, R5, RZ ;  /* 0x0000000500041227 */ /* 0x002fca00078e00ff */
[----:B--2---:R-:W-:Y:S02]  /*6cd0*/  @P1 SHF.R.U32.HI R8, RZ, R7, R4 ;  /* 0x00000007ff081219 */ /* 0x004fe40000011604 */
[----:B------:R-:W1:Y:S02]  /*6ce0*/  @!P0 LDC.64 R4, c[0x0][0x428] ;  /* 0x00010a00ff048b82 */ /* 0x000e640000000a00 */
[--C-:B---3--:R-:W-:Y:S01]  /*6cf0*/  @!P0 SHF.R.S32.HI R3, RZ, 0x1f, R8.reuse ;  /* 0x0000001fff038819 */ /* 0x108fe20000011408 */
[----:B------:R-:W-:-:S05]  /*6d00*/  @!P0 IMAD.MOV.U32 R2, RZ, RZ, R8 ;  /* 0x000000ffff028224 */ /* 0x000fca00078e0008 */
[----:B------:R-:W2:Y:S01]  /*6d10*/  @!P0 LDC.64 R6, c[0x0][0x418] ;  /* 0x00010600ff068b82 */ /* 0x000ea20000000a00 */
[----:B----4-:R-:W-:Y:S01]  /*6d20*/  SHF.R.S32.HI R10, RZ, 0x1f, R28 ;  /* 0x0000001fff0a7819 */ /* 0x010fe2000001141c */
[----:B-1----:R-:W-:-:S04]  /*6d30*/  @!P0 IMAD.WIDE.U32 R2, R28, R4, R2 ;  /* 0x000000041c028225 */ /* 0x002fc800078e0002 */
[----:B------:R-:W-:Y:S01]  /*6d40*/  @!P0 IMAD R4, R10, R4, RZ ;  /* 0x000000040a048224 */ /* 0x000fe200078e02ff */
[----:B--2---:R-:W-:Y:S01]  /*6d50*/  @!P0 LEA R6, P1, R2, R6, 0x2 ;  /* 0x0000000602068211 */ /* 0x004fe200078210ff */
[----:B------:R1:W-:Y:S02]  /*6d60*/  STL [R1], R10 ;  /* 0x0000000a01007387 */ /* 0x0003e40000100800 */
[----:B------:R-:W-:Y:S02]  /*6d70*/  @!P0 IMAD R5, R28, R5, R4 ;  /* 0x000000051c058224 */ /* 0x000fe400078e0204 */
[----:B------:R-:W-:Y:S02]  /*6d80*/  IMAD.MOV.U32 R4, RZ, RZ, RZ ;  /* 0x000000ffff047224 */ /* 0x000fe400078e00ff */
[----:B------:R-:W-:-:S05]  /*6d90*/  @!P0 IMAD.IADD R3, R3, 0x1, R5 ;  /* 0x0000000103038824 */ /* 0x000fca00078e0205 */
[----:B------:R-:W-:-:S05]  /*6da0*/  @!P0 LEA.HI.X R7, R2, R7, R3, 0x2, P1 ;  /* 0x0000000702078211 */ /* 0x000fca00008f1403 */
[----:B------:R1:W5:Y:S01]  /*6db0*/  @!P0 LDG.E R4, desc[UR50][R6.64] ;  /* 0x0000003206048981 */ /* 0x000362000c1e1900 */
[----:B------:R-:W-:Y:S01]  /*6dc0*/  IMAD.U32 R2, RZ, RZ, UR41 ;  /* 0x00000029ff027e24 */ /* 0x000fe2000f8e00ff */
[----:B------:R-:W-:Y:S01]  /*6dd0*/  UMOV UR5, 0xffffffff ;  /* 0xffffffff00057882 */ /* 0x000fe20000000000 */
[----:B------:R-:W-:Y:S01]  /*6de0*/  IMAD.MOV R5, RZ, RZ, -R8 ;  /* 0x000000ffff057224 */ /* 0x000fe200078e0a08 */
[----:B------:R-:W-:Y:S02]  /*6df0*/  LOP3.LUT R25, R25, 0xfffffffb, RZ, 0xc0, !PT ;  /* 0xfffffffb19197812 */ /* 0x000fe400078ec0ff */
[----:B------:R-:W-:Y:S01]  /*6e00*/  ISETP.NE.AND P2, PT, R2, 0x3, PT ;  /* 0x000000030200780c */ /* 0x000fe20003f45270 */
[----:B------:R-:W-:Y:S01]  /*6e10*/  IMAD R5, R9, R5, R0 ;  /* 0x0000000509057224 */ /* 0x000fe200078e0200 */
[----:B------:R-:W-:-:S05]  /*6e20*/  IADD3 R0, -R18, RZ, RZ ;  /* 0x000000ff12007210 */ /* 0x000fca0007ffe1ff */
[----:B------:R-:W-:-:S06]  /*6e30*/  IMAD R19, R0, UR4, R23 ;  /* 0x0000000400137c24 */ /* 0x000fcc000f8e0217 */
[----:B------:R-:W-:Y:S01]  /*6e40*/  @P2 LOP3.LUT R25, R25, 0x4, RZ, 0xfc, !PT ;  /* 0x0000000419192812 */ /* 0x000fe200078efcff */
[----:B-1----:R-:W-:Y:S06]  /*6e50*/  BRA.DIV UR5, `(.L_x_12767) ;  /* 0x0000003205bc7947 */ /* 0x002fec000b800000 */
.L_x_12815:
[----:B------:R-:W-:Y:S01]  /*6e60*/  SHF.R.S32.HI R27, RZ, 0x1f, R19 ;  /* 0x0000001fff1b7819 */ /* 0x000fe20000011413 */
[----:B------:R-:W-:Y:S06]  /*6e70*/  @!P2 BRA `(.L_x_12768) ;  /* 0x000000000004a947 */ /* 0x000fec0003800000 */
[----:B------:R-:W-:Y:S01]  /*6e80*/  BPT.TRAP 0x1 ;  /* 0x000000040000795c */ /* 0x000fe20000300000 */
.L_x_12768:
[----:B------:R-:W-:Y:S01]  /*6e90*/  SHF.R.S32.HI R7, RZ, 0x1f, R5 ;  /* 0x0000001fff077819 */ /* 0x000fe20000011405 */
[----:B------:R-:W-:Y:S01]  /*6ea0*/  ULDC.64 UR4, c[0x0][0x328] ;  /* 0x0000ca0000047ab9 */ /* 0x000fe20000000a00 */
[----:B-----5:R-:W-:Y:S01]  /*6eb0*/  SHF.R.S32.HI R6, RZ, 0x1f, R4 ;  /* 0x0000001fff067819 */ /* 0x020fe20000011404 */
[----:B------:R-:W-:Y:S01]  /*6ec0*/  IMAD.WIDE.U32 R2, R5, UR4, RZ ;  /* 0x0000000405027c25 */ /* 0x000fe2000f8e00ff */
[----:B------:R-:W-:Y:S03]  /*6ed0*/  BSSY B0, `(.L_x_12769) ;  /* 0x0000015000007945 */ /* 0x000fe60003800000 */
[----:B------:R-:W-:-:S04]  /*6ee0*/  IMAD R0, R7, UR4, RZ ;  /* 0x0000000407007c24 */ /* 0x000fc8000f8e02ff */
        /* <DEDUP_REMOVED lines=14> */
[----:B0-----:R-:W-:Y:S02]  /*6fd0*/  LEA.HI.X R17, R2, UR5, R0, 0x1, P0 ;  /* 0x0000000502117c11 */ /* 0x001fe400080f0c00 */
[----:B------:R-:W-:Y:S02]  /*6fe0*/  LEA R0, R22, UR38, 0x3 ;  /* 0x0000002616007c11 */ /* 0x000fe4000f8e18ff */
[----:B------:R-:W-:-:S04]  /*6ff0*/  SHF.L.U32 R2, R24, 0x1f, RZ ;  /* 0x0000001f18027819 */ /* 0x000fc800000006ff */
[----:B------:R-:W0:Y:S02]  /*7000*/  SYNCS.PHASECHK.TRANS64.TRYWAIT P0, [R0+URZ+0x16840], R2 ;  /* 0x01684002000075a7 */ /* 0x000e24000800017f */
[----:B0-----:R-:W-:Y:S05]  /*7010*/  @!P0 BRA `(.L_x_12770) ;  /* 0x0000003000808947 */ /* 0x001fea0003800000 */
.L_x_12816:
[----:B------:R-:W-:Y:S05]  /*7020*/  BSYNC B0 ;  /* 0x0000000000007941 */ /* 0x000fea0003800000 */
.L_x_12769:
[----:B------:R-:W1:Y:S01]  /*7030*/  S2R R9, SR_TID.X ;  /* 0x0000000000097919 */ /* 0x000e620000002100 */
[----:B------:R-:W-:Y:S01]  /*7040*/  ULDC.64 UR4, c[0x0][0x300] ;  /* 0x0000c00000047ab9 */ /* 0x000fe20000000a00 */
[----:B------:R-:W-:Y:S01]  /*7050*/  USHF.L.U32 UR6, UR42, 0x7, URZ ;  /* 0x000000072a067899 */ /* 0x000fe2000800063f */
        /* <DEDUP_REMOVED lines=16> */
[----:B------:R-:W-:Y:S01]  /*7160*/  IMAD R6, R22, 0x2000, R29 ;  /* 0x0000200016067824 */ /* 0x000fe200078e021d */
[----:B------:R-:W-:Y:S01]  /*7170*/  SHF.L.U32 R8, R9, 0x3, RZ ;  /* 0x0000000309087819 */ /* 0x000fe200000006ff */
[----:B------:R-:W-:Y:S01]  /*7180*/  IMAD.IADD R5, R3, 0x1, R4 ;  /* 0x0000000103057824 */ /* 0x000fe200078e0204 */
[----:B------:R-:W-:Y:S01]  /*7190*/  LEA R4, P0, R2, UR4, 0x1 ;  /* 0x0000000402047c11 */ /* 0x000fe2000f8008ff */
[----:B------:R-:W-:Y:S01]  /*71a0*/  IMAD.U32 R9, RZ, RZ, UR6 ;  /* 0x00000006ff097e24 */ /* 0x000fe2000f8e00ff */
[----:B------:R-:W-:Y:S01]  /*71b0*/  UMOV UR4, 0xffffffff ;  /* 0xffffffff00047882 */ /* 0x000fe20000000000 */
[----:B------:R-:W-:Y:S02]  /*71c0*/  LOP3.LUT R10, R10, 0xf, RZ, 0xc0, !PT ;  /* 0x0000000f0a0a7812 */ /* 0x000fe400078ec0ff */
[----:B------:R-:W-:-:S02]  /*71d0*/  LEA.HI.X R5, R2, UR5, R5, 0x1, P0 ;  /* 0x0000000502057c11 */ /* 0x000fc400080f0c05 */
[----:B------:R-:W-:Y:S02]  /*71e0*/  LOP3.LUT R8, R8, 0x38, RZ, 0xc0, !PT ;  /* 0x0000003808087812 */ /* 0x000fe400078ec0ff */
        /* <DEDUP_REMOVED lines=66> */
[----:B------:R-:W1:Y:S04]  /*7610*/  SHFL.IDX PT, R2, R5, 0x6, 0x181f ;  /* 0x00d81f0005027f89 */ /* 0x000e6800000e0000 */
[----:B------:R-:W2:Y:S01]  /*7620*/  SHFL.IDX PT, R5, R5, 0x7, 0x181f ;  /* 0x00f81f0005057f89 */ /* 0x000ea200000e0000 */
[----:B0-----:R-:W-:-:S04]  /*7630*/  @P1 LEA R3, P0, R8, R3, 0x1 ;  /* 0x0000000308031211 */ /* 0x001fc800078008ff */
[----:B-1----:R-:W-:-:S04]  /*7640*/  @P1 IADD3.X R2, RZ, R2, RZ, P0, !PT ;  /* 0x00000002ff021210 */ /* 0x002fc800007fe4ff */
[----:B------:R-:W-:-:S04]  /*7650*/  @P1 LOP3.LUT R3, R3, R2, RZ, 0x3c, !PT ;  /* 0x0000000203031212 */ /* 0x000fc800078e3cff */
[----:B------:R-:W-:-:S04]  /*7660*/  @P1 LOP3.LUT R2, R3, R2, RZ, 0x3c, !PT ;  /* 0x0000000203021212 */ /* 0x000fc800078e3cff */
[----:B------:R-:W-:-:S05]  /*7670*/  @P1 LOP3.LUT R3, R3, R2, RZ, 0x3c, !PT ;  /* 0x0000000203031212 */ /* 0x000fca00078e3cff */
[----:B--2---:R0:W-:Y:S02]  /*7680*/  @P1 LDGSTS.E.BYPASS.LTC128B.128 [R7+0x11400], desc[UR50][R2.64], !P2 ;  /* 0x1140000002071fae */ /* 0x0041e4000d101d72 */
.L_x_12834:
[----:B------:R-:W-:-:S13]  /*7690*/  ISETP.GE.AND P0, PT, R9, 0x71, PT ;  /* 0x000000710900780c */ /* 0x000fda0003f06270 */
[----:B0-----:R-:W-:-:S05]  /*76a0*/  @P0 LEA R2, P1, R8, R14, 0x1 ;  /* 0x0000000e08020211 */ /* 0x001fca00078208ff */
[----:B------:R-:W-:Y:S01]  /*76b0*/  @P0 IMAD.X R3, RZ, RZ, R5, P1 ;  /* 0x000000ffff030224 */ /* 0x000fe200008e0605 */
[----:B------:R-:W-:-:S05]  /*76c0*/  @P0 LEA R5, R6, UR38, 0x1 ;  /* 0x0000002606050c11 */ /* 0x000fca000f8e08ff */
[----:B------:R-:W-:Y:S01]  /*76d0*/  @!PT LDS RZ, [RZ] ;  /* 0x00000000fffff984 */ /* 0x000fe20000000800 */
[----:B------:R-:W-:Y:S01]  /*76e0*/  @!PT LDS RZ, [RZ] ;  /* 0x00000000fffff984 */ /* 0x000fe20000000800 */
[----:B------:R-:W-:Y:S01]  /*76f0*/  @!PT LDS RZ, [RZ] ;  /* 0x00000000fffff984 */ /* 0x000fe20000000800 */
[----:B------:R0:W-:Y:S01]  /*7700*/  @P0 LDGSTS.E.BYPASS.LTC128B.128 [R5+0x11c00], desc[UR50][R2.64], !P2 ;  /* 0x11c0000002050fae */ /* 0x0001e2000d101d72 */
[----:B------:R-:W-:Y:S01]  /*7710*/  PLOP3.LUT P0, PT, PT, PT, PT, 0x80, 0x0 ;  /* 0x000000000000781c */ /* 0x000fe20003f0f070 */
[----:B------:R-:W-:-:S12]  /*7720*/  NOP ;  /* 0x0000000000007918 */ /* 0x000fd80000000000 */
.L_x_12772:
        /* <DEDUP_REMOVED lines=11> */
.L_x_12773:
        /* <DEDUP_REMOVED lines=23> */
.L_x_12774:
[----:B------:R-:W2:Y:S01]  /*7950*/  LDL R21, [R1+0x8] ;  /* 0x0000080001157983 */ /* 0x000ea20000100800 */
[----:B------:R-:W1:Y:S01]  /*7960*/  LDC R10, c[0x0][0x448] ;  /* 0x00011200ff0a7b82 */ /* 0x000e620000000800 */
[----:B------:R-:W-:Y:S01]  /*7970*/  ULDC.64 UR4, c[0x0][0x2d8] ;  /* 0x0000b60000047ab9 */ /* 0x000fe20000000a00 */
[----:B0-----:R-:W-:Y:S01]  /*7980*/  SHF.R.S32.HI R0, RZ, 0x1f, R18 ;  /* 0x0000001fff007819 */ /* 0x001fe20000011412 */
[----:B------:R-:W0:Y:S01]  /*7990*/  S2R R26, SR_TID.X ;  /* 0x00000000001a7919 */ /* 0x000e220000002100 */
[----:B------:R-:W-:Y:S01]  /*79a0*/  IMAD R4, R27, UR4, RZ ;  /* 0x000000041b047c24 */ /* 0x000fe2000f8e02ff */
[----:B------:R-:W-:Y:S01]  /*79b0*/  ULDC.64 UR6, c[0x0][0x2c8] ;  /* 0x0000b20000067ab9 */ /* 0x000fe20000000a00 */
[----:B------:R-:W-:Y:S01]  /*79c0*/  IMAD.WIDE.U32 R2, R19, UR4, RZ ;  /* 0x0000000413027c25 */ /* 0x000fe2000f8e00ff */
[----:B------:R-:W-:Y:S01]  /*79d0*/  ULDC.64 UR8, c[0x0][0x280] ;  /* 0x0000a00000087ab9 */ /* 0x000fe20000000a00 */
[----:B------:R-:W3:Y:S01]  /*79e0*/  S2R R11, SR_TID.X ;  /* 0x00000000000b7919 */ /* 0x000ee20000002100 */
[----:B------:R-:W-:Y:S01]  /*79f0*/  LOP3.LUT P5, RZ, R25, 0x10, RZ, 0xc0, !PT ;  /* 0x0000001019ff7812 */ /* 0x000fe200078ac0ff */
[----:B------:R-:W-:Y:S01]  /*7a00*/  IMAD R4, R19, UR5, R4 ;  /* 0x0000000513047c24 */ /* 0x000fe2000f8e0204 */
[----:B------:R-:W-:Y:S01]  /*7a10*/  ULDC.64 UR4, c[0x0][0x2e0] ;  /* 0x0000b80000047ab9 */ /* 0x000fe20000000a00 */
[----:B------:R-:W-:-:S02]  /*7a20*/  IMAD.MOV R6, RZ, RZ, -R23 ;  /* 0x000000ffff067224 */ /* 0x000fc400078e0a17 */
[----:B------:R-:W-:Y:S02]  /*7a30*/  IMAD.IADD R3, R3, 0x1, R4 ;  /* 0x0000000103037824 */ /* 0x000fe400078e0204 */
[----:B------:R-:W-:Y:S02]  /*7a40*/  IMAD R0, R0, UR4, RZ ;  /* 0x0000000400007c24 */ /* 0x000fe4000f8e02ff */
[----:B------:R-:W-:Y:S01]  /*7a50*/  IMAD.WIDE.U32 R2, R18, UR4, R2 ;  /* 0x0000000412027c25 */ /* 0x000fe2000f8e0002 */
[----:B------:R-:W-:-:S03]  /*7a60*/  ULDC UR4, c[0x0][0xc38] ;  /* 0x00030e0000047ab9 */ /* 0x000fc60000000800 */
[----:B------:R-:W-:Y:S01]  /*7a70*/  IMAD R0, R18, UR5, R0 ;  /* 0x0000000512007c24 */ /* 0x000fe2000f8e0200 */
[----:B------:R-:W-:Y:S02]  /*7a80*/  LEA R18, R29, UR38, 0x1 ;  /* 0x000000261d127c11 */ /* 0x000fe4000f8e08ff */
[----:B-1----:R-:W-:Y:S01]  /*7a90*/  ISETP.NE.AND P0, PT, R10, 0x1, PT ;  /* 0x000000010a00780c */ /* 0x002fe20003f05270 */
[----:B------:R-:W-:Y:S01]  /*7aa0*/  IMAD.IADD R3, R3, 0x1, R0 ;  /* 0x0000000103037824 */ /* 0x000fe200078e0200 */
[----:B0-----:R-:W-:Y:S01]  /*7ab0*/  SHF.R.U32.HI R20, RZ, 0x3, R26 ;  /* 0x00000003ff147819 */ /* 0x001fe2000001161a */
[----:B------:R-:W-:-:S10]  /*7ac0*/  IMAD.SHL.U32 R26, R26, 0x10, RZ ;  /* 0x000000101a1a7824 */ /* 0x000fd400078e00ff */
[----:B------:R-:W0:Y:S01]  /*7ad0*/  @P0 LDC R4, c[0x0][0x44c] ;  /* 0x00011300ff040b82 */ /* 0x000e220000000800 */
[----:B------:R-:W-:Y:S02]  /*7ae0*/  LOP3.LUT R20, R20, 0xf, RZ, 0xc0, !PT ;  /* 0x0000000f14147812 */ /* 0x000fe400078ec0ff */
[----:B------:R-:W-:-:S04]  /*7af0*/  LOP3.LUT R26, R26, 0x70, RZ, 0xc0, !PT ;  /* 0x000000701a1a7812 */ /* 0x000fc800078ec0ff */
[----:B------:R-:W-:Y:S01]  /*7b00*/  LOP3.LUT R20, R20, R26, RZ, 0xfc, !PT ;  /* 0x0000001a14147212 */ /* 0x000fe200078efcff */
[----:B------:R-:W1:Y:S01]  /*7b10*/  @P0 LDC R5, c[0x0][0x450] ;  /* 0x00011400ff050b82 */ /* 0x000e620000000800 */
[----:B--2---:R-:W-:Y:S01]  /*7b20*/  IMAD R0, R6, UR4, R21 ;  /* 0x0000000406007c24 */ /* 0x004fe2000f8e0215 */
[----:B------:R-:W-:Y:S01]  /*7b30*/  ULDC.64 UR4, c[0x0][0x2d0] ;  /* 0x0000b40000047ab9 */ /* 0x000fe20000000a00 */
[----:B---3--:R-:W-:Y:S02]  /*7b40*/  SHF.R.U32.HI R21, RZ, 0x3, R11 ;  /* 0x00000003ff157819 */ /* 0x008fe4000001160b */
[----:B------:R-:W-:Y:S02]  /*7b50*/  IMAD R6, R0, 0xc0, R20 ;  /* 0x000000c000067824 */ /* 0x000fe400078e0214 */
[----:B------:R-:W-:Y:S01]  /*7b60*/  IMAD.SHL.U32 R20, R11, 0x8, RZ ;  /* 0x000000080b147824 */ /* 0x000fe200078e00ff */
[----:B------:R-:W-:Y:S01]  /*7b70*/  LOP3.LUT R21, R21, 0xf, RZ, 0xc0, !PT ;  /* 0x0000000f15157812 */ /* 0x000fe200078ec0ff */
[----:B0-----:R-:W-:Y:S01]  /*7b80*/  @P0 IMAD.HI.U32 R7, R6, R4, RZ ;  /* 0x0000000406070227 */ /* 0x001fe200078e00ff */
[----:B------:R-:W-:-:S02]  /*7b90*/  MOV R4, R6 ;  /* 0x0000000600047202 */ /* 0x000fc40000000f00 */
[----:B------:R-:W-:Y:S02]  /*7ba0*/  LOP3.LUT R20, R20, 0x38, RZ, 0xc0, !PT ;  /* 0x0000003814147812 */ /* 0x000fe400078ec0ff */
[----:B-1----:R-:W-:-:S04]  /*7bb0*/  @P0 SHF.R.U32.HI R4, RZ, R5, R7 ;  /* 0x00000005ff040219 */ /* 0x002fc80000011607 */
[--C-:B------:R-:W-:Y:S01]  /*7bc0*/  SHF.R.S32.HI R5, RZ, 0x1f, R4.reuse ;  /* 0x0000001fff057819 */ /* 0x100fe20000011404 */
[----:B------:R-:W-:-:S04]  /*7bd0*/  IMAD.MOV R7, RZ, RZ, -R4 ;  /* 0x000000ffff077224 */ /* 0x000fc800078e0a04 */
[----:B------:R-:W-:Y:S02]  /*7be0*/  IMAD R5, R5, UR4, RZ ;  /* 0x0000000405057c24 */ /* 0x000fe4000f8e02ff */
[----:B------:R-:W-:Y:S02]  /*7bf0*/  IMAD R7, R10, R7, R6 ;  /* 0x000000070a077224 */ /* 0x000fe400078e0206 */
[C---:B------:R-:W-:Y:S02]  /*7c00*/  IMAD R8, R4.reuse, UR5, R5 ;  /* 0x0000000504087c24 */ /* 0x040fe4000f8e0205 */
[----:B------:R-:W-:-:S04]  /*7c10*/  IMAD.WIDE.U32 R4, R4, UR4, R2 ;  /* 0x0000000404047c25 */ /* 0x000fc8000f8e0002 */
[----:B------:R-:W-:Y:S01]  /*7c20*/  IMAD.IADD R5, R5, 0x1, R8 ;  /* 0x0000000105057824 */ /* 0x000fe200078e0208 */
[----:B------:R-:W-:Y:S01]  /*7c30*/  SHF.R.S32.HI R8, RZ, 0x1f, R7 ;  /* 0x0000001fff087819 */ /* 0x000fe20000011407 */
[----:B------:R-:W-:Y:S02]  /*7c40*/  VIADD R6, R6, 0x80 ;  /* 0x0000008006067836 */ /* 0x000fe40000000000 */
[----:B------:R-:W-:-:S04]  /*7c50*/  IMAD.WIDE.U32 R4, R7, UR6, R4 ;  /* 0x0000000607047c25 */ /* 0x000fc8000f8e0004 */
[----:B------:R-:W-:-:S04]  /*7c60*/  IMAD R8, R8, UR6, RZ ;  /* 0x0000000608087c24 */ /* 0x000fc8000f8e02ff */
[----:B------:R-:W-:Y:S02]  /*7c70*/  IMAD R7, R7, UR7, R8 ;  /* 0x0000000707077c24 */ /* 0x000fe4000f8e0208 */
[----:B------:R-:W0:Y:S02]  /*7c80*/  @P0 LDC R8, c[0x0][0x450] ;  /* 0x00011400ff080b82 */ /* 0x000e240000000800 */
[----:B------:R-:W-:Y:S01]  /*7c90*/  IMAD.IADD R7, R5, 0x1, R7 ;  /* 0x0000000105077824 */ /* 0x000fe200078e0207 */
[----:B------:R-:W-:-:S04]  /*7ca0*/  LEA R5, P1, R4, UR8, 0x1 ;  /* 0x0000000804057c11 */ /* 0x000fc8000f8208ff */
[----:B------:R-:W-:Y:S02]  /*7cb0*/  LEA.HI.X R4, R4, UR9, R7, 0x1, P1 ;  /* 0x0000000904047c11 */ /* 0x000fe400088f0c07 */
[----:B------:R-:W1:Y:S02]  /*7cc0*/  @P0 LDC R7, c[0x0][0x44c] ;  /* 0x00011300ff070b82 */ /* 0x000e640000000800 */
[----:B-1----:R-:W-:-:S04]  /*7cd0*/  @P0 IMAD.HI.U32 R9, R6, R7, RZ ;  /* 0x0000000706090227 */ /* 0x002fc800078e00ff */
        /* <DEDUP_REMOVED lines=14> */
[----:B------:R-:W-:-:S04]  /*7dc0*/  LEA R6, P0, R2, UR8, 0x1 ;  /* 0x0000000802067c11 */ /* 0x000fc8000f8008ff */
[----:B------:R-:W-:-:S04]  /*7dd0*/  IADD3 R7, R3, R7, RZ ;  /* 0x0000000703077210 */ /* 0x000fc80007ffe0ff */
        /* <DEDUP_REMOVED lines=9> */
[----:B-1----:R-:W-:Y:S01]  /*7e70*/  @!P1 IMAD.X R2, RZ, RZ, R2, P0 ;  /* 0x000000ffff029224 */ /* 0x002fe200000e0602 */
[----:B------:R-:W-:Y:S01]  /*7e80*/  ISETP.GE.AND P0, PT, R8, UR37, PT ;  /* 0x0000002508007c0c */ /* 0x000fe2000bf06270 */
[----:B------:R-:W-:-:S03]  /*7e90*/  VIADD R8, R0, 0x20 ;  /* 0x0000002000087836 */ /* 0x000fc60000000000 */
[----:B------:R-:W-:-:S04]  /*7ea0*/  @!P1 LOP3.LUT R3, R3, R2, RZ, 0x3c, !PT ;  /* 0x0000000203039212 */ /* 0x000fc800078e3cff */
[----:B------:R-:W-:-:S04]  /*7eb0*/  @!P1 LOP3.LUT R2, R3, R2, RZ, 0x3c, !PT ;  /* 0x0000000203029212 */ /* 0x000fc800078e3cff */
[----:B------:R-:W-:-:S05]  /*7ec0*/  @!P1 LOP3.LUT R3, R3, R2, RZ, 0x3c, !PT ;  /* 0x0000000203039212 */ /* 0x000fca00078e3cff */
[----:B------:R0:W-:Y:S04]  /*7ed0*/  @!P1 LDGSTS.E.BYPASS.LTC128B.128 [R18+0x8400], desc[UR50][R2.64], !P5 ;  /* 0x0840000002129fae */ /* 0x0001e8000e901d72 */
[----:B0-----:R-:W0:Y:S04]  /*7ee0*/  SHFL.IDX PT, R3, R5, 0x1, 0x181f ;  /* 0x00381f0005037f89 */ /* 0x001e2800000e0000 */
[----:B------:R-:W1:Y:S01]  /*7ef0*/  SHFL.IDX PT, R2, R4, 0x1, 0x181f ;  /* 0x00381f0004027f89 */ /* 0x000e6200000e0000 */
[----:B0-----:R-:W-:-:S05]  /*7f00*/  @!P0 LEA R3, P1, R20, R3, 0x1 ;  /* 0x0000000314038211 */ /* 0x001fca00078208ff */
[----:B-1----:R-:W-:-:S05]  /*7f10*/  @!P0 IMAD.X R2, RZ, RZ, R2, P1 ;  /* 0x000000ffff028224 */ /* 0x002fca00008e0602 */
[----:B------:R-:W-:-:S04]  /*7f20*/  @!P0 LOP3.LUT R3, R3, R2, RZ, 0x3c, !PT ;  /* 0x0000000203038212 */ /* 0x000fc800078e3cff */
[----:B------:R-:W-:-:S04]  /*7f30*/  @!P0 LOP3.LUT R2, R3, R2, RZ, 0x3c, !PT ;  /* 0x0000000203028212 */ /* 0x000fc800078e3cff */
[----:B------:R-:W-:-:S05]  /*7f40*/  @!P0 LOP3.LUT R3, R3, R2, RZ, 0x3c, !PT ;  /* 0x0000000203038212 */ /* 0x000fca00078e3cff */
[----:B------:R0:W-:Y:S01]  /*7f50*/  @!P0 LDGSTS.E.BYPASS.LTC128B.128 [R18+0x8c00], desc[UR50][R2.64], !P5 ;  /* 0x08c0000002128fae */ /* 0x0001e2000e901d72 */
[----:B------:R-:W-:Y:S01]  /*7f60*/  ISETP.GE.AND P0, PT, R8, UR37, PT ;  /* 0x0000002508007c0c */ /* 0x000fe2000bf06270 */
[----:B------:R-:W-:Y:S02]  /*7f70*/  VIADD R8, R0, 0x30 ;  /* 0x0000003000087836 */ /* 0x000fe40000000000 */
[----:B0-----:R-:W0:Y:S04]  /*7f80*/  SHFL.IDX PT, R3, R5, 0x2, 0x181f ;  /* 0x00581f0005037f89 */ /* 0x001e2800000e0000 */
[----:B------:R-:W1:Y:S06]  /*7f90*/  SHFL.IDX PT, R2, R4, 0x2, 0x181f ;  /* 0x00581f0004027f89 */ /* 0x000e6c00000e0000 */
        /* <DEDUP_REMOVED lines=10> */
[----:B0-----:R-:W-:-:S04]  /*8040*/  @!P0 LEA R3, P1, R20, R3, 0x1 ;  /* 0x0000000314038211 */ /* 0x001fc800078208ff */
[----:B-1----:R-:W-:-:S04]  /*8050*/  @!P0 IADD3.X R2, RZ, R2, RZ, P1, !PT ;  /* 0x00000002ff028210 */ /* 0x002fc80000ffe4ff */
        /* <DEDUP_REMOVED lines=27> */
[----:B------:R-:W1:Y:S04]  /*8210*/  SHFL.IDX PT, R2, R4, 0x6, 0x181f ;  /* 0x00d81f0004027f89 */ /* 0x000e6800000e0000 */
[----:B------:R-:W2:Y:S02]  /*8220*/  SHFL.IDX PT, R4, R4, 0x7, 0x181f ;  /* 0x00f81f0004047f89 */ /* 0x000ea400000e0000 */
[----:B0-----:R-:W-:-:S05]  /*8230*/  @!P0 LEA R3, P1, R20, R3, 0x1 ;  /* 0x0000000314038211 */ /* 0x001fca00078208ff */
[----:B-1----:R-:W-:-:S05]  /*8240*/  @!P0 IMAD.X R2, RZ, RZ, R2, P1 ;  /* 0x000000ffff028224 */ /* 0x002fca00008e0602 */
[----:B------:R-:W-:-:S04]  /*8250*/  @!P0 LOP3.LUT R3, R3, R2, RZ, 0x3c, !PT ;  /* 0x0000000203038212 */ /* 0x000fc800078e3cff */
[----:B------:R-:W-:-:S04]  /*8260*/  @!P0 LOP3.LUT R2, R3, R2, RZ, 0x3c, !PT ;  /* 0x0000000203028212 */ /* 0x000fc800078e3cff */
[----:B------:R-:W-:-:S05]  /*8270*/  @!P0 LOP3.LUT R3, R3, R2, RZ, 0x3c, !PT ;  /* 0x0000000203038212 */ /* 0x000fca00078e3cff */
[----:B------:R0:W-:Y:S01]  /*8280*/  @!P0 LDGSTS.E.BYPASS.LTC128B.128 [R18+0xb400], desc[UR50][R2.64], !P5 ;  /* 0x0b40000002128fae */ /* 0x0001e2000e901d72 */
[----:B------:R-:W-:Y:S02]  /*8290*/  ISETP.GE.AND P0, PT, R8, UR37, PT ;  /* 0x0000002508007c0c */ /* 0x000fe4000bf06270 */
[----:B0-----:R-:W-:-:S11]  /*82a0*/  IADD3 R2, R0, 0x80, RZ ;  /* 0x0000008000027810 */ /* 0x001fd60007ffe0ff */
[----:B------:R-:W-:Y:S02]  /*82b0*/  @!P0 LEA R3, P1, R20, R14, 0x1 ;  /* 0x0000000e14038211 */ /* 0x000fe400078208ff */
[----:B------:R-:W-:Y:S03]  /*82c0*/  SHFL.IDX PT, R14, R6, 0x1, 0x181f ;  /* 0x00381f00060e7f89 */ /* 0x000fe600000e0000 */
[----:B--2---:R-:W-:Y:S01]  /*82d0*/  @!P0 IMAD.X R8, RZ, RZ, R4, P1 ;  /* 0x000000ffff088224 */ /* 0x004fe200008e0604 */
[----:B------:R-:W-:Y:S01]  /*82e0*/  ISETP.GE.AND P1, PT, R2, UR37, PT ;  /* 0x0000002502007c0c */ /* 0x000fe2000bf26270 */
[----:B------:R-:W0:Y:S04]  /*82f0*/  SHFL.IDX PT, R4, R6, RZ, 0x181f ;  /* 0x00181fff06047589 */ /* 0x000e2800000e0000 */
[----:B------:R-:W1:Y:S08]  /*8300*/  SHFL.IDX PT, R2, R7, RZ, 0x181f ;  /* 0x00181fff07027589 */ /* 0x000e7000000e0000 */
[----:B0-----:R-:W-:-:S05]  /*8310*/  @!P1 LEA R4, P2, R20, R4, 0x1 ;  /* 0x0000000414049211 */ /* 0x001fca00078408ff */
[----:B-1----:R-:W-:Y:S02]  /*8320*/  @!P1 IMAD.X R5, RZ, RZ, R2, P2 ;  /* 0x000000ffff059224 */ /* 0x002fe400010e0602 */
[----:B------:R-:W-:Y:S02]  /*8330*/  @!P0 IMAD.MOV.U32 R2, RZ, RZ, R3 ;  /* 0x000000ffff028224 */ /* 0x000fe400078e0003 */
[----:B------:R-:W-:-:S05]  /*8340*/  @!P0 IMAD.MOV.U32 R3, RZ, RZ, R8 ;  /* 0x000000ffff038224 */ /* 0x000fca00078e0008 */
[----:B------:R0:W-:Y:S02]  /*8350*/  @!P0 LDGSTS.E.BYPASS.LTC128B.128 [R18+0xbc00], desc[UR50][R2.64], !P5 ;  /* 0x0bc0000002128fae */ /* 0x0001e4000e901d72 */
[----:B0-----:R-:W-:Y:S02]  /*8360*/  @!P1 IMAD.MOV.U32 R2, RZ, RZ, R4 ;  /* 0x000000ffff029224 */ /* 0x001fe400078e0004 */
[----:B------:R-:W-:Y:S02]  /*8370*/  @!P1 IMAD.MOV.U32 R3, RZ, RZ, R5 ;  /* 0x000000ffff039224 */ /* 0x000fe400078e0005 */
[----:B------:R-:W-:-:S03]  /*8380*/  VIADD R4, R0, 0x90 ;  /* 0x0000009000047836 */ /* 0x000fc60000000000 */
[----:B------:R0:W-:Y:S02]  /*8390*/  @!P1 LDGSTS.E.BYPASS.LTC128B.128 [R18+0xc400], desc[UR50][R2.64], !P5 ;  /* 0x0c40000002129fae */ /* 0x0001e4000e901d72 */
[----:B------:R-:W-:Y:S01]  /*83a0*/  ISETP.GE.AND P0, PT, R4, UR37, PT ;  /* 0x0000002504007c0c */ /* 0x000fe2000bf06270 */
[----:B------:R-:W-:Y:S01]  /*83b0*/  VIADD R4, R0, 0xa0 ;  /* 0x000000a000047836 */ /* 0x000fe20000000000 */
[----:B0-----:R-:W0:Y:S11]  /*83c0*/  SHFL.IDX PT, R2, R7, 0x1, 0x181f ;  /* 0x00381f0007027f89 */ /* 0x001e3600000e0000 */
[----:B------:R-:W-:-:S04]  /*83d0*/  @!P0 LEA R14, P1, R20, R14, 0x1 ;  /* 0x0000000e140e8211 */ /* 0x000fc800078208ff */
[----:B0-----:R-:W-:Y:S01]  /*83e0*/  @!P0 IADD3.X R5, RZ, R2, RZ, P1, !PT ;  /* 0x00000002ff058210 */ /* 0x001fe20000ffe4ff */
[----:B------:R-:W-:Y:S01]  /*83f0*/  @!P0 IMAD.MOV.U32 R2, RZ, RZ, R14 ;  /* 0x000000ffff028224 */ /* 0x000fe200078e000e */
[----:B------:R-:W-:Y:S01]  /*8400*/  ISETP.GE.AND P1, PT, R4, UR37, PT ;  /* 0x0000002504007c0c */ /* 0x000fe2000bf26270 */
[----:B------:R-:W0:Y:S02]  /*8410*/  SHFL.IDX PT, R14, R6, 0x2, 0x181f ;  /* 0x00581f00060e7f89 */ /* 0x000e2400000e0000 */
[----:B------:R-:W-:-:S05]  /*8420*/  @!P0 IMAD.MOV.U32 R3, RZ, RZ, R5 ;  /* 0x000000ffff038224 */ /* 0x000fca00078e0005 */
[----:B------:R1:W-:Y:S04]  /*8430*/  @!P0 LDGSTS.E.BYPASS.LTC128B.128 [R18+0xcc00], desc[UR50][R2.64], !P5 ;  /* 0x0cc0000002128fae */ /* 0x0003e8000e901d72 */
[----:B-1----:R-:W1:Y:S04]  /*8440*/  SHFL.IDX PT, R2, R7, 0x2, 0x181f ;  /* 0x00581f0007027f89 */ /* 0x002e6800000e0000 */
[----:B------:R-:W2:Y:S01]  /*8450*/  SHFL.IDX PT, R7, R7, 0x3, 0x181f ;  /* 0x00781f0007077f89 */ /* 0x000ea200000e0000 */
[----:B0-----:R-:W-:-:S05]  /*8460*/  @!P1 LEA R14, P0, R20, R14, 0x1 ;  /* 0x0000000e140e9211 */ /* 0x001fca00078008ff */
[----:B-1----:R-:W-:Y:S02]  /*8470*/  @!P1 IMAD.X R3, RZ, RZ, R2, P0 ;  /* 0x000000ffff039224 */ /* 0x002fe400000e0602 */
[----:B------:R-:W-:Y:S02]  /*8480*/  @!P1 IMAD.MOV.U32 R2, RZ, RZ, R14 ;  /* 0x000000ffff029224 */ /* 0x000fe400078e000e */
[----:B------:R0:W1:Y:S04]  /*8490*/  SHFL.IDX PT, R14, R6, 0x3, 0x181f ;  /* 0x00781f00060e7f89 */ /* 0x00006800000e0000 */
[----:B--2---:R0:W-:Y:S02]  /*84a0*/  @!P1 LDGSTS.E.BYPASS.LTC128B.128 [R18+0xd400], desc[UR50][R2.64], !P5 ;  /* 0x0d40000002129fae */ /* 0x0041e4000e901d72 */
.L_x_12859:
        /* <DEDUP_REMOVED lines=19> */
.L_x_12860:
[----:B------:R-:W-:Y:S05]  /*85e0*/  BSYNC B0 ;  /* 0x0000000000007941 */ /* 0x000fea0003800000 */
.L_x_12776:
[----:B------:R-:W-:Y:S01]  /*85f0*/  UISETP.GE.AND UP0, UPT, UR36, 0x81, UPT ;  /* 0x000000812400788c */ /* 0x000fe2000bf06270 */
[----:B------:R-:W-:-:S05]  /*8600*/  MOV R18, UR42 ;  /* 0x0000002a00127c02 */ /* 0x000fca0008000f00 */
[----:B------:R-:W-:-:S13]  /*8610*/  PLOP3.LUT P0, PT, PT, PT, UP0, 0x80, 0x0 ;  /* 0x000000000000781c */ /* 0x000fda0003f0f008 */
[----:B------:R-:W-:Y:S05]  /*8620*/  @!P0 BRA `(.L_x_12778) ;  /* 0x0000000c00dc8947 */ /* 0x000fea0003800000 */
[----:B------:R-:W-:Y:S01]  /*8630*/  BSSY B0, `(.L_x_12778) ;  /* 0x00000f6000007945 */ /* 0x000fe20003800000 */
[----:B------:R-:W-:Y:S02]  /*8640*/  IMAD.MOV.U32 R20, RZ, RZ, R24 ;  /* 0x000000ffff147224 */ /* 0x000fe400078e0018 */
[----:B------:R-:W-:Y:S02]  /*8650*/  IMAD.MOV.U32 R6, RZ, RZ, R22 ;  /* 0x000000ffff067224 */ /* 0x000fe400078e0016 */
[----:B------:R-:W-:Y:S02]  /*8660*/  IMAD.U32 R7, RZ, RZ, UR40 ;  /* 0x00000028ff077e24 */ /* 0x000fe4000f8e00ff */
[----:B------:R-:W-:-:S07]  /*8670*/  IMAD.U32 R26, RZ, RZ, UR42 ;  /* 0x0000002aff1a7e24 */ /* 0x000fce000f8e00ff */
.L_x_12791:
[----:B------:R-:W2:Y:S01]  /*8680*/  LDL R8, [R1+0x4] ;  /* 0x0000040001087983 */ /* 0x000ea20000100800 */
[----:B------:R-:W1:Y:S01]  /*8690*/  LDC R2, c[0x0][0x430] ;  /* 0x00010c00ff027b82 */ /* 0x000e620000000800 */
[----:B------:R-:W-:Y:S02]  /*86a0*/  ULDC UR4, c[0x0][0x430] ;  /* 0x00010c0000047ab9 */ /* 0x000fe40000000800 */
[----:B------:R-:W3:Y:S01]  /*86b0*/  LDL R4, [R1] ;  /* 0x0000000001047983 */ /* 0x000ee20000100800 */
[----:B0-----:R-:W0:Y:S01]  /*86c0*/  S2R R0, SR_TID.X ;  /* 0x0000000000007919 */ /* 0x001e220000002100 */
[----:B-1----:R-:W-:-:S13]  /*86d0*/  ISETP.NE.AND P0, PT, R2, 0x1, PT ;  /* 0x000000010200780c */ /* 0x002fda0003f05270 */
[----:B------:R-:W1:Y:S01]  /*86e0*/  @P0 LDC R2, c[0x0][0x434] ;  /* 0x00010d00ff020b82 */ /* 0x000e620000000800 */
[----:B0-----:R-:W-:Y:S01]  /*86f0*/  IMAD.SHL.U32 R5, R0, 0x10, RZ ;  /* 0x0000001000057824 */ /* 0x001fe200078e00ff */
[----:B------:R-:W-:-:S06]  /*8700*/  SHF.R.U32.HI R3, RZ, 0x3, R0 ;  /* 0x00000003ff037819 */ /* 0x000fcc0000011600 */
[----:B------:R-:W0:Y:S01]  /*8710*/  @P0 LDC R0, c[0x0][0x438] ;  /* 0x00010e00ff000b82 */ /* 0x000e220000000800 */
[----:B------:R-:W-:Y:S02]  /*8720*/  LOP3.LUT R3, R3, 0xf, RZ, 0xc0, !PT ;  /* 0x0000000f03037812 */ /* 0x000fe400078ec0ff */
[----:B------:R-:W-:-:S03]  /*8730*/  LOP3.LUT R5, R5, 0x70, RZ, 0xc0, !PT ;  /* 0x0000007005057812 */ /* 0x000fc600078ec0ff */
[----:B------:R-:W-:-:S05]  /*8740*/  IMAD R3, R7, 0x80, R3 ;  /* 0x0000008007037824 */ /* 0x000fca00078e0203 */
[----:B--2---:R-:W-:-:S05]  /*8750*/  IADD3 R3, R5, R3, R8 ;  /* 0x0000000305037210 */ /* 0x004fca0007ffe008 */
[----:B-1----:R-:W-:-:S04]  /*8760*/  @P0 IMAD.HI.U32 R5, R3, R2, RZ ;  /* 0x0000000203050227 */ /* 0x002fc800078e00ff */
[----:B------:R-:W-:Y:S01]  /*8770*/  IMAD.MOV.U32 R2, RZ, RZ, R3 ;  /* 0x000000ffff027224 */ /* 0x000fe200078e0003 */
[----:B0-----:R-:W-:-:S04]  /*8780*/  @P0 SHF.R.U32.HI R2, RZ, R0, R5 ;  /* 0x00000000ff020219 */ /* 0x001fc80000011605 */
[----:B------:R-:W-:-:S05]  /*8790*/  IADD3 R0, -R2, RZ, RZ ;  /* 0x000000ff02007210 */ /* 0x000fca0007ffe1ff */
[----:B------:R-:W-:Y:S01]  /*87a0*/  IMAD R0, R0, UR4, R3 ;  /* 0x0000000400007c24 */ /* 0x000fe2000f8e0203 */
[----:B------:R-:W-:Y:S01]  /*87b0*/  ULDC.64 UR4, c[0x0][0x428] ;  /* 0x00010a0000047ab9 */ /* 0x000fe20000000a00 */
[----:B------:R-:W-:Y:S01]  /*87c0*/  SHF.R.S32.HI R3, RZ, 0x1f, R2 ;  /* 0x0000001fff037819 */ /* 0x000fe20000011402 */
[----:B---3--:R-:W-:-:S04]  /*87d0*/  IMAD R4, R4, UR4, RZ ;  /* 0x0000000404047c24 */ /* 0x008fc8000f8e02ff */
[C---:B------:R-:W-:Y:S02]  /*87e0*/  IMAD R4, R28.reuse, UR5, R4 ;  /* 0x000000051c047c24 */ /* 0x040fe4000f8e0204 */
[----:B------:R-:W-:Y:S01]  /*87f0*/  IMAD.WIDE.U32 R2, R28, UR4, R2 ;  /* 0x000000041c027c25 */ /* 0x000fe2000f8e0002 */
        /* <DEDUP_REMOVED lines=16> */
.L_x_12779:
[----:B------:R-:W-:Y:S01]  /*8900*/  LEA R5, R22, UR38, 0x3 ;  /* 0x0000002616057c11 */ /* 0x000fe2000f8e18ff */
[----:B------:R-:W-:Y:S01]  /*8910*/  BSSY B1, `(.L_x_12780) ;  /* 0x0000004000017945 */ /* 0x000fe20003800000 */
[----:B------:R-:W-:-:S04]  /*8920*/  SHF.L.U32 R2, R24, 0x1f, RZ ;  /* 0x0000001f18027819 */ /* 0x000fc800000006ff */
[----:B------:R-:W0:Y:S02]  /*8930*/  SYNCS.PHASECHK.TRANS64.TRYWAIT P0, [R5+URZ+0x16840], R2 ;  /* 0x01684002050075a7 */ /* 0x000e24000800017f */
[----:B0-----:R-:W-:Y:S05]  /*8940*/  @!P0 BRA `(.L_x_12781) ;  /* 0x0000003000ec8947 */ /* 0x001fea0003800000 */
.L_x_12861:
[----:B------:R-:W-:Y:S05]  /*8950*/  BSYNC B1 ;  /* 0x0000000000017941 */ /* 0x000fea0003800000 */
.L_x_12780:
[----:B------:R-:W-:Y:S01]  /*8960*/  SHF.R.S32.HI R21, RZ, 0x1f, R0 ;  /* 0x0000001fff157819 */ /* 0x000fe20000011400 */
[----:B------:R-:W-:Y:S01]  /*8970*/  ULDC.64 UR4, c[0x0][0x300] ;  /* 0x0000c00000047ab9 */ /* 0x000fe20000000a00 */
[----:B------:R-:W-:Y:S01]  /*8980*/  LOP3.LUT P1, RZ, R25, 0x1, RZ, 0xc0, !PT ;  /* 0x0000000119ff7812 */ /* 0x000fe2000782c0ff */
[----:B0-----:R-:W-:Y:S01]  /*8990*/  IMAD.WIDE.U32 R2, R0, UR4, RZ ;  /* 0x0000000400027c25 */ /* 0x001fe2000f8e00ff */
[----:B------:R-:W-:-:S03]  /*89a0*/  LEA R8, R22, R29, 0xd ;  /* 0x0000001d16087211 */ /* 0x000fc600078e68ff */
        /* <DEDUP_REMOVED lines=18> */
[----:B------:R-:W0:Y:S01]  /*8ad0*/  S2R R3, SR_TID.X ;  /* 0x0000000000037919 */ /* 0x000e220000002100 */
[----:B------:R-:W-:Y:S01]  /*8ae0*/  LEA R8, R8, UR38, 0x1 ;  /* 0x0000002608087c11 */ /* 0x000fe2000f8e08ff */
[----:B------:R-:W1:Y:S01]  /*8af0*/  SHFL.IDX PT, R2, R9, RZ, 0x181f ;  /* 0x00181fff09027589 */ /* 0x000e6200000e0000 */
[----:B0-----:R-:W-:-:S03]  /*8b00*/  IMAD.SHL.U32 R11, R3, 0x8, RZ ;  /* 0x00000008030b7824 */ /* 0x001fc600078e00ff */
[----:B------:R-:W0:Y:S02]  /*8b10*/  SHFL.IDX PT, R3, R10, RZ, 0x181f ;  /* 0x00181fff0a037589 */ /* 0x000e2400000e0000 */
[----:B------:R-:W-:-:S05]  /*8b20*/  LOP3.LUT R11, R11, 0x38, RZ, 0xc0, !PT ;  /* 0x000000380b0b7812 */ /* 0x000fca00078ec0ff */
[----:B------:R-:W-:-:S05]  /*8b30*/  IMAD.SHL.U32 R7, R11, 0x2, RZ ;  /* 0x000000020b077824 */ /* 0x000fca00078e00ff */
[----:B-1----:R-:W-:-:S05]  /*8b40*/  IADD3 R2, P0, R2, R7, RZ ;  /* 0x0000000702027210 */ /* 0x002fca0007f1e0ff */
[----:B0-----:R-:W-:-:S05]  /*8b50*/  IMAD.X R3, RZ, RZ, R3, P0 ;  /* 0x000000ffff037224 */ /* 0x001fca00000e0603 */
[----:B------:R-:W-:Y:S01]  /*8b60*/  @!PT LDS RZ, [RZ] ;  /* 0x00000000fffff984 */ /* 0x000fe20000000800 */
[----:B------:R0:W-:Y:S04]  /*8b70*/  LDGSTS.E.BYPASS.LTC128B.128 [R8+0xe400], desc[UR50][R2.64], !P1 ;  /* 0x0e40000002087fae */ /* 0x0001e8000c901d72 */
[----:B0-----:R-:W0:Y:S04]  /*8b80*/  SHFL.IDX PT, R2, R9, 0x1, 0x181f ;  /* 0x00381f0009027f89 */ /* 0x001e2800000e0000 */
[----:B------:R-:W1:Y:S01]  /*8b90*/  SHFL.IDX PT, R3, R10, 0x1, 0x181f ;  /* 0x00381f000a037f89 */ /* 0x000e6200000e0000 */
[----:B0-----:R-:W-:-:S05]  /*8ba0*/  IADD3 R2, P0, R2, R7, RZ ;  /* 0x0000000702027210 */ /* 0x001fca0007f1e0ff */
[----:B-1----:R-:W-:-:S05]  /*8bb0*/  IMAD.X R3, RZ, RZ, R3, P0 ;  /* 0x000000ffff037224 */ /* 0x002fca00000e0603 */
        /* <DEDUP_REMOVED lines=18> */
[----:B0-----:R-:W-:-:S04]  /*8ce0*/  IADD3 R2, P0, R2, R7, RZ ;  /* 0x0000000702027210 */ /* 0x001fc80007f1e0ff */
[----:B-1----:R-:W-:-:S05]  /*8cf0*/  IADD3.X R3, RZ, R3, RZ, P0, !PT ;  /* 0x00000003ff037210 */ /* 0x002fca00007fe4ff */
[----:B------:R0:W-:Y:S04]  /*8d00*/  LDGSTS.E.BYPASS.LTC128B.128 [R8+0x10c00], desc[UR50][R2.64], !P1 ;  /* 0x10c0000002087fae */ /* 0x0001e8000c901d72 */
[----:B0-----:R-:W0:Y:S04]  /*8d10*/  SHFL.IDX PT, R2, R9, 0x6, 0x181f ;  /* 0x00d81f0009027f89 */ /* 0x001e2800000e0000 */
[----:B------:R-:W1:Y:S04]  /*8d20*/  SHFL.IDX PT, R3, R10, 0x6, 0x181f ;  /* 0x00d81f000a037f89 */ /* 0x000e6800000e0000 */
[----:B------:R-:W2:Y:S01]  /*8d30*/  SHFL.IDX PT, R10, R10, 0x7, 0x181f ;  /* 0x00f81f000a0a7f89 */ /* 0x000ea200000e0000 */
[----:B0-----:R-:W-:-:S05]  /*8d40*/  IADD3 R2, P0, R2, R7, RZ ;  /* 0x0000000702027210 */ /* 0x001fca0007f1e0ff */
[----:B-1----:R-:W-:-:S05]  /*8d50*/  IMAD.X R3, RZ, RZ, R3, P0 ;  /* 0x000000ffff037224 */ /* 0x002fca00000e0603 */
[----:B------:R0:W-:Y:S04]  /*8d60*/  LDGSTS.E.BYPASS.LTC128B.128 [R8+0x11400], desc[UR50][R2.64], !P1 ;  /* 0x1140000002087fae */ /* 0x0001e8000c901d72 */
[----:B0-2---:R0:W1:Y:S02]  /*8d70*/  SHFL.IDX PT, R2, R9, 0x7, 0x181f ;  /* 0x00f81f0009027f89 */ /* 0x00506400000e0000 */
.L_x_12879:
[----:B-1----:R-:W-:-:S05]  /*8d80*/  IADD3 R2, P0, R2, R7, RZ ;  /* 0x0000000702027210 */ /* 0x002fca0007f1e0ff */
[----:B------:R-:W-:Y:S01]  /*8d90*/  IMAD.X R3, RZ, RZ, R10, P0 ;  /* 0x000000ffff037224 */ /* 0x000fe200000e060a */
[----:B------:R-:W-:-:S04]  /*8da0*/  PLOP3.LUT P0, PT, PT, PT, PT, 0x80, 0x0 ;  /* 0x000000000000781c */ /* 0x000fc80003f0f070 */
[----:B------:R-:W-:Y:S01]  /*8db0*/  @!PT LDS RZ, [RZ] ;  /* 0x00000000fffff984 */ /* 0x000fe20000000800 */
[----:B------:R-:W-:Y:S01]  /*8dc0*/  @!PT LDS RZ, [RZ] ;  /* 0x00000000fffff984 */ /* 0x000fe20000000800 */
[----:B------:R-:W-:Y:S01]  /*8dd0*/  @!PT LDS RZ, [RZ] ;  /* 0x00000000fffff984 */ /* 0x000fe20000000800 */
[----:B------:R1:W-:Y:S01]  /*8de0*/  LDGSTS.E.BYPASS.LTC128B.128 [R8+0x11c00], desc[UR50][R2.64], !P1 ;  /* 0x11c0000002087fae */ /* 0x0003e2000c901d72 */
[----:B------:R-:W-:-:S08]  /*8df0*/  NOP ;  /* 0x0000000000007918 */ /* 0x000fd00000000000 */
.L_x_12783:
        /* <DEDUP_REMOVED lines=11> */
.L_x_12784:
[----:B------:R1:W-:Y:S01]  /*8eb0*/  SYNCS.ARRIVE.TRANS64.A1T0 RZ, [R5+URZ+0x16830], RZ ;  /* 0x016830ff05ff79a7 */ /* 0x0003e2000810003f */
[----:B------:R-:W-:Y:S05]  /*8ec0*/  @!P2 BRA `(.L_x_12785) ;  /* 0x000000000004a947 */ /* 0x000fea0003800000 */
[----:B------:R-:W-:Y:S01]  /*8ed0*/  BPT.TRAP 0x1 ;  /* 0x000000040000795c */ /* 0x000fe20000300000 */
.L_x_12785:
[----:B------:R-:W-:Y:S01]  /*8ee0*/  SHF.L.U32 R2, R20, 0x1f, RZ ;  /* 0x0000001f14027819 */ /* 0x000fe200000006ff */
[----:B------:R-:W-:Y:S01]  /*8ef0*/  BSSY B1, `(.L_x_12786) ;  /* 0x0000004000017945 */ /* 0x000fe20003800000 */
[----:B-1----:R-:W-:-:S04]  /*8f00*/  LEA R5, R6, UR38, 0x3 ;  /* 0x0000002606057c11 */ /* 0x002fc8000f8e18ff */
[----:B------:R-:W1:Y:S02]  /*8f10*/  SYNCS.PHASECHK.TRANS64.TRYWAIT P0, [R5+URZ+0x16860], R2 ;  /* 0x01686002050075a7 */ /* 0x000e64000800017f */
[----:B-1----:R-:W-:Y:S05]  /*8f20*/  @!P0 BRA `(.L_x_12787) ;  /* 0x0000003400c48947 */ /* 0x002fea0003800000 */
.L_x_12880:
[----:B------:R-:W-:Y:S05]  /*8f30*/  BSYNC B1 ;  /* 0x0000000000017941 */ /* 0x000fea0003800000 */
.L_x_12786:
[----:B------:R-:W2:Y:S01]  /*8f40*/  S2R R3, SR_TID.X ;  /* 0x0000000000037919 */ /* 0x000ea20000002100 */
[----:B-1----:R-:W-:Y:S01]  /*8f50*/  IMAD.MOV.U32 R2, RZ, RZ, -0x80 ;  /* 0xffffff80ff027424 */ /* 0x002fe200078e00ff */
[----:B------:R-:W-:Y:S01]  /*8f60*/  UMOV UR4, 0xffffffff ;  /* 0xffffffff00047882 */ /* 0x000fe20000000000 */
[----:B------:R-:W-:Y:S01]  /*8f70*/  LOP3.LUT P2, RZ, R25, 0x2, RZ, 0xc0, !PT ;  /* 0x0000000219ff7812 */ /* 0x000fe2000784c0ff */
[----:B------:R-:W-:Y:S02]  /*8f80*/  IMAD R6, R6, 0x2000, R29 ;  /* 0x0000200006067824 */ /* 0x000fe400078e021d */
[----:B------:R-:W-:Y:S01]  /*8f90*/  IMAD R2, R26, R2, UR36 ;  /* 0x000000241a027e24 */ /* 0x000fe2000f8e0202 */
[----:B--2---:R-:W-:-:S04]  /*8fa0*/  SHF.R.U32.HI R3, RZ, 0x3, R3 ;  /* 0x00000003ff037819 */ /* 0x004fc80000011603 */
[----:B------:R-:W-:-:S05]  /*8fb0*/  LOP3.LUT R3, R3, 0xf, RZ, 0xc0, !PT ;  /* 0x0000000f03037812 */ /* 0x000fca00078ec0ff */
[----:B------:R-:W-:Y:S01]  /*8fc0*/  IMAD.IADD R8, R2, 0x1, -R3 ;  /* 0x0000000102087824 */ /* 0x000fe200078e0a03 */
[----:B------:R-:W-:Y:S06]  /*8fd0*/  BRA.DIV UR4, `(.L_x_12788) ;  /* 0x0000003604ac7947 */ /* 0x000fec000b800000 */
[----:B------:R-:W1:Y:S01]  /*8fe0*/  SHFL.IDX PT, R2, R16, RZ, 0x181f ;  /* 0x00181fff10027589 */ /* 0x000e6200000e0000 */
[----:B------:R-:W-:Y:S02]  /*8ff0*/  ISETP.LT.OR P0, PT, R8, 0x1, P2 ;  /* 0x000000010800780c */ /* 0x000fe40001701670 */
[----:B------:R-:W-:Y:S01]  /*9000*/  LEA R6, R6, UR38, 0x1 ;  /* 0x0000002606067c11 */ /* 0x000fe2000f8e08ff */
[----:B------:R-:W2:Y:S01]  /*9010*/  SHFL.IDX PT, R3, R17, RZ, 0x181f ;  /* 0x00181fff11037589 */ /* 0x000ea200000e0000 */
[----:B-1----:R-:W-:-:S05]  /*9020*/  IADD3 R2, P1, R2, R7, RZ ;  /* 0x0000000702027210 */ /* 0x002fca0007f3e0ff */
[----:B--2---:R-:W-:-:S05]  /*9030*/  IMAD.X R3, RZ, RZ, R3, P1 ;  /* 0x000000ffff037224 */ /* 0x004fca00008e0603 */
[----:B------:R-:W-:Y:S01]  /*9040*/  @!PT LDS RZ, [RZ] ;  /* 0x00000000fffff984 */ /* 0x000fe20000000800 */
[----:B------:R1:W-:Y:S01]  /*9050*/  LDGSTS.E.BYPASS.LTC128B.128 [R6+0x400], desc[UR50][R2.64], !P0 ;  /* 0x0040000002067fae */ /* 0x0003e2000c101d72 */
[----:B------:R-:W-:-:S03]  /*9060*/  ISETP.LT.OR P0, PT, R8, 0x11, P2 ;  /* 0x000000110800780c */ /* 0x000fc60001701670 */
[----:B-1----:R-:W1:Y:S04]  /*9070*/  SHFL.IDX PT, R2, R16, 0x1, 0x181f ;  /* 0x00381f0010027f89 */ /* 0x002e6800000e0000 */
[----:B------:R-:W2:Y:S01]  /*9080*/  SHFL.IDX PT, R3, R17, 0x1, 0x181f ;  /* 0x00381f0011037f89 */ /* 0x000ea200000e0000 */
[----:B-1----:R-:W-:-:S04]  /*9090*/  IADD3 R2, P1, R2, R7, RZ ;  /* 0x0000000702027210 */ /* 0x002fc80007f3e0ff */
[----:B--2---:R-:W-:-:S05]  /*90a0*/  IADD3.X R3, RZ, R3, RZ, P1, !PT ;  /* 0x00000003ff037210 */ /* 0x004fca0000ffe4ff */
[----:B------:R1:W-:Y:S01]  /*90b0*/  LDGSTS.E.BYPASS.LTC128B.128 [R6+0xc00], desc[UR50][R2.64], !P0 ;  /* 0x00c0000002067fae */ /* 0x0003e2000c101d72 */
[----:B------:R-:W-:-:S03]  /*90c0*/  ISETP.LT.OR P0, PT, R8, 0x21, P2 ;  /* 0x000000210800780c */ /* 0x000fc60001701670 */
[----:B-1----:R-:W1:Y:S04]  /*90d0*/  SHFL.IDX PT, R2, R16, 0x2, 0x181f ;  /* 0x00581f0010027f89 */ /* 0x002e6800000e0000 */
[----:B------:R-:W2:Y:S01]  /*90e0*/  SHFL.IDX PT, R3, R17, 0x2, 0x181f ;  /* 0x00581f0011037f89 */ /* 0x000ea200000e0000 */
[----:B-1----:R-:W-:-:S05]  /*90f0*/  IADD3 R2, P1, R2, R7, RZ ;  /* 0x0000000702027210 */ /* 0x002fca0007f3e0ff */
[----:B--2---:R-:W-:-:S05]  /*9100*/  IMAD.X R3, RZ, RZ, R3, P1 ;  /* 0x000000ffff037224 */ /* 0x004fca00008e0603 */
        /* <DEDUP_REMOVED lines=21> */
[----:B------:R-:W2:Y:S04]  /*9260*/  SHFL.IDX PT, R3, R17, 0x6, 0x181f ;  /* 0x00d81f0011037f89 */ /* 0x000ea800000e0000 */
[----:B------:R-:W3:Y:S01]  /*9270*/  SHFL.IDX PT, R17, R17, 0x7, 0x181f ;  /* 0x00f81f0011117f89 */ /* 0x000ee200000e0000 */
[----:B-1----:R-:W-:-:S05]  /*9280*/  IADD3 R2, P1, R2, R7, RZ ;  /* 0x0000000702027210 */ /* 0x002fca0007f3e0ff */
[----:B--2---:R-:W-:-:S05]  /*9290*/  IMAD.X R3, RZ, RZ, R3, P1 ;  /* 0x000000ffff037224 */ /* 0x004fca00008e0603 */
[----:B------:R1:W-:Y:S04]  /*92a0*/  LDGSTS.E.BYPASS.LTC128B.128 [R6+0x3400], desc[UR50][R2.64], !P0 ;  /* 0x0340000002067fae */ /* 0x0003e8000c101d72 */
[----:B-1-3--:R1:W2:Y:S02]  /*92b0*/  SHFL.IDX PT, R2, R16, 0x7, 0x181f ;  /* 0x00f81f0010027f89 */ /* 0x00a2a400000e0000 */
.L_x_12898:
[----:B------:R-:W-:Y:S01]  /*92c0*/  ISETP.LT.OR P0, PT, R8, 0x71, P2 ;  /* 0x000000710800780c */ /* 0x000fe20001701670 */
[----:B------:R-:W-:Y:S01]  /*92d0*/  ULDC.64 UR4, c[0x0][0x328] ;  /* 0x0000ca0000047ab9 */ /* 0x000fe20000000a00 */
[----:B--2---:R-:W-:Y:S01]  /*92e0*/  IADD3 R2, P1, R2, R7, RZ ;  /* 0x0000000702027210 */ /* 0x004fe20007f3e0ff */
[----:B------:R-:W-:-:S04]  /*92f0*/  IMAD R21, R21, UR4, RZ ;  /* 0x0000000415157c24 */ /* 0x000fc8000f8e02ff */
[----:B------:R-:W-:Y:S02]  /*9300*/  IMAD.X R3, RZ, RZ, R17, P1 ;  /* 0x000000ffff037224 */ /* 0x000fe400008e0611 */
[----:B------:R-:W-:-:S04]  /*9310*/  IMAD R21, R0, UR5, R21 ;  /* 0x0000000500157c24 */ /* 0x000fc8000f8e0215 */
[----:B------:R-:W-:Y:S01]  /*9320*/  @!PT LDS RZ, [RZ] ;  /* 0x00000000fffff984 */ /* 0x000fe20000000800 */
[----:B------:R-:W-:Y:S01]  /*9330*/  @!PT LDS RZ, [RZ] ;  /* 0x00000000fffff984 */ /* 0x000fe20000000800 */
[----:B------:R-:W-:Y:S01]  /*9340*/  @!PT LDS RZ, [RZ] ;  /* 0x00000000fffff984 */ /* 0x000fe20000000800 */
[----:B------:R2:W-:Y:S01]  /*9350*/  LDGSTS.E.BYPASS.LTC128B.128 [R6+0x3c00], desc[UR50][R2.64], !P0 ;  /* 0x03c0000002067fae */ /* 0x0005e2000c101d72 */
[----:B------:R-:W-:Y:S01]  /*9360*/  PLOP3.LUT P0, PT, PT, PT, PT, 0x80, 0x0 ;  /* 0x000000000000781c */ /* 0x000fe20003f0f070 */
[----:B------:R-:W-:Y:S01]  /*9370*/  NOP ;  /* 0x0000000000007918 */ /* 0x000fe20000000000 */
[----:B--2---:R-:W-:Y:S01]  /*9380*/  IMAD.WIDE.U32 R2, R0, UR4, RZ ;  /* 0x0000000400027c25 */ /* 0x004fe2000f8e00ff */
        /* <DEDUP_REMOVED lines=12> */
[----:B-1----:R-:W-:-:S04]  /*9450*/  LEA R16, P1, R2, UR4, 0x1 ;  /* 0x0000000402107c11 */ /* 0x002fc8000f8208ff */
[----:B------:R-:W-:-:S09]  /*9460*/  LEA.HI.X R17, R2, UR5, R3, 0x1, P1 ;  /* 0x0000000502117c11 */ /* 0x000fd200088f0c03 */
.L_x_12789:
        /* <DEDUP_REMOVED lines=11> */
.L_x_12790:
        /* <DEDUP_REMOVED lines=8> */
.L_x_12778:
[----:B0-----:R-:W-:-:S05]  /*95a0*/  IMAD.U32 R0, RZ, RZ, UR41 ;  /* 0x00000029ff007e24 */ /* 0x001fca000f8e00ff */
[----:B------:R-:W-:-:S13]  /*95b0*/  ISETP.NE.AND P0, PT, R0, 0x3, PT ;  /* 0x000000030000780c */ /* 0x000fda0003f05270 */
[----:B------:R-:W-:Y:S05]  /*95c0*/  @!P0 BRA `(.L_x_12792) ;  /* 0x0000000000048947 */ /* 0x000fea0003800000 */
[----:B------:R-:W-:Y:S01]  /*95d0*/  BPT.TRAP 0x1 ;  /* 0x000000040000795c */ /* 0x000fe20000300000 */
.L_x_12792:
[----:B------:R-:W-:Y:S01]  /*95e0*/  LEA R4, R22, UR38, 0x3 ;  /* 0x0000002616047c11 */ /* 0x000fe2000f8e18ff */
[----:B------:R-:W-:Y:S01]  /*95f0*/  BSSY B0, `(.L_x_12793) ;  /* 0x0000006000007945 */ /* 0x000fe20003800000 */
[----:B------:R-:W-:Y:S02]  /*9600*/  SHF.L.U32 R3, R24, 0x1f, RZ ;  /* 0x0000001f18037819 */ /* 0x000fe400000006ff */
[----:B------:R-:W-:Y:S02]  /*9610*/  MOV R5, 0xffffff80 ;  /* 0xffffff8000057802 */ /* 0x000fe40000000f00 */
[----:B------:R-:W0:Y:S03]  /*9620*/  SYNCS.PHASECHK.TRANS64.TRYWAIT P0, [R4+URZ+0x16860], R3 ;  /* 0x01686003040075a7 */ /* 0x000e26000800017f */
[----:B------:R-:W-:Y:S01]  /*9630*/  IMAD R6, R18, R5, UR36 ;  /* 0x0000002412067e24 */ /* 0x000fe2000f8e0205 */
[----:B0-----:R-:W-:Y:S06]  /*9640*/  @!P0 BRA `(.L_x_12794) ;  /* 0x0000003800588947 */ /* 0x001fec0003800000 */
.L_x_12899:
[----:B------:R-:W-:Y:S05]  /*9650*/  BSYNC B0 ;  /* 0x0000000000007941 */ /* 0x000fea0003800000 */
.L_x_12793:
[----:B------:R-:W1:Y:S01]  /*9660*/  S2R R0, SR_TID.X ;  /* 0x0000000000007919 */ /* 0x000e620000002100 */
[----:B------:R-:W-:Y:S01]  /*9670*/  UMOV UR4, 0xffffffff ;  /* 0xffffffff00047882 */ /* 0x000fe20000000000 */
[----:B------:R-:W-:Y:S01]  /*9680*/  LOP3.LUT P2, RZ, R25, 0x2, RZ, 0xc0, !PT ;  /* 0x0000000219ff7812 */ /* 0x000fe2000784c0ff */
[----:B------:R-:W-:Y:S01]  /*9690*/  IMAD R8, R22, 0x2000, R29 ;  /* 0x0000200016087824 */ /* 0x000fe200078e021d */
[----:B-1----:R-:W-:-:S04]  /*96a0*/  SHF.R.U32.HI R0, RZ, 0x3, R0 ;  /* 0x00000003ff007819 */ /* 0x002fc80000011600 */
[----:B------:R-:W-:-:S05]  /*96b0*/  LOP3.LUT R0, R0, 0xf, RZ, 0xc0, !PT ;  /* 0x0000000f00007812 */ /* 0x000fca00078ec0ff */
[----:B------:R-:W-:Y:S01]  /*96c0*/  IMAD.IADD R6, R6, 0x1, -R0 ;  /* 0x0000000106067824 */ /* 0x000fe200078e0a00 */
[----:B------:R-:W-:Y:S06]  /*96d0*/  BRA.DIV UR4, `(.L_x_12795) ;  /* 0x0000003a04487947 */ /* 0x000fec000b800000 */
[----:B------:R-:W0:Y:S01]  /*96e0*/  S2R R2, SR_TID.X ;  /* 0x0000000000027919 */ /* 0x000e220000002100 */
[----:B------:R-:W-:Y:S01]  /*96f0*/  ISETP.LT.OR P0, PT, R6, 0x1, P2 ;  /* 0x000000010600780c */ /* 0x000fe20001701670 */
[----:B------:R-:W-:Y:S04]  /*9700*/  SHFL.IDX PT, R0, R17, RZ, 0x181f ;  /* 0x00181fff11007589 */ /* 0x000fe800000e0000 */
[----:B------:R-:W-:Y:S04]  /*9710*/  SHFL.IDX PT, R14, R16, 0x1, 0x181f ;  /* 0x00381f00100e7f89 */ /* 0x000fe800000e0000 */
[----:B------:R-:W-:Y:S04]  /*9720*/  SHFL.IDX PT, R7, R17, 0x1, 0x181f ;  /* 0x00381f0011077f89 */ /* 0x000fe800000e0000 */
[----:B------:R-:W-:Y:S01]  /*9730*/  SHFL.IDX PT, R10, R16, 0x2, 0x181f ;  /* 0x00581f00100a7f89 */ /* 0x000fe200000e0000 */
[----:B0-----:R-:W-:-:S03]  /*9740*/  IMAD.SHL.U32 R3, R2, 0x8, RZ ;  /* 0x0000000802037824 */ /* 0x001fc600078e00ff */
[----:B------:R-:W0:Y:S02]  /*9750*/  SHFL.IDX PT, R2, R16, RZ, 0x181f ;  /* 0x00181fff10027589 */ /* 0x000e2400000e0000 */
[----:B------:R-:W-:-:S05]  /*9760*/  LOP3.LUT R3, R3, 0x38, RZ, 0xc0, !PT ;  /* 0x0000003803037812 */ /* 0x000fca00078ec0ff */
[----:B------:R-:W-:-:S05]  /*9770*/  IMAD.SHL.U32 R5, R3, 0x2, RZ ;  /* 0x0000000203057824 */ /* 0x000fca00078e00ff */
[----:B0-----:R-:W-:-:S05]  /*9780*/  IADD3 R2, P1, R2, R5, RZ ;  /* 0x0000000502027210 */ /* 0x001fca0007f3e0ff */
[----:B------:R-:W-:Y:S01]  /*9790*/  IMAD.X R3, RZ, RZ, R0, P1 ;  /* 0x000000ffff037224 */ /* 0x000fe200008e0600 */
[----:B------:R-:W-:Y:S02]  /*97a0*/  LEA R0, R8, UR38, 0x1 ;  /* 0x0000002608007c11 */ /* 0x000fe4000f8e08ff */
[----:B------:R-:W0:Y:S04]  /*97b0*/  SHFL.IDX PT, R8, R17, 0x2, 0x181f ;  /* 0x00581f0011087f89 */ /* 0x000e2800000e0000 */
[----:B------:R1:W-:Y:S01]  /*97c0*/  LDGSTS.E.BYPASS.LTC128B.128 [R0+0x400], desc[UR50][R2.64], !P0 ;  /* 0x0040000002007fae */ /* 0x0003e2000c101d72 */
[----:B------:R-:W-:Y:S02]  /*97d0*/  ISETP.LT.OR P0, PT, R6, 0x11, P2 ;  /* 0x000000110600780c */ /* 0x000fe40001701670 */
[----:B-1----:R-:W-:-:S02]  /*97e0*/  IADD3 R2, P1, R14, R5, RZ ;  /* 0x000000050e027210 */ /* 0x002fc40007f3e0ff */
[----:B------:R-:W1:Y:S03]  /*97f0*/  SHFL.IDX PT, R14, R16, 0x3, 0x181f ;  /* 0x00781f00100e7f89 */ /* 0x000e6600000e0000 */
[----:B------:R-:W-:Y:S02]  /*9800*/  IMAD.X R3, RZ, RZ, R7, P1 ;  /* 0x000000ffff037224 */ /* 0x000fe400008e0607 */
[----:B------:R-:W2:Y:S04]  /*9810*/  SHFL.IDX PT, R7, R17, 0x3, 0x181f ;  /* 0x00781f0011077f89 */ /* 0x000ea800000e0000 */
[----:B------:R3:W-:Y:S01]  /*9820*/  LDGSTS.E.BYPASS.LTC128B.128 [R0+0xc00], desc[UR50][R2.64], !P0 ;  /* 0x00c0000002007fae */ /* 0x0007e2000c101d72 */
[----:B------:R-:W-:-:S02]  /*9830*/  ISETP.LT.OR P0, PT, R6, 0x21, P2 ;  /* 0x000000210600780c */ /* 0x000fc40001701670 */
[----:B---3--:R-:W-:Y:S02]  /*9840*/  IADD3 R2, P1, R10, R5, RZ ;  /* 0x000000050a027210 */ /* 0x008fe40007f3e0ff */
[----:B------:R-:W3:Y:S03]  /*9850*/  SHFL.IDX PT, R10, R16, 0x4, 0x181f ;  /* 0x00981f00100a7f89 */ /* 0x000ee600000e0000 */
[----:B0-----:R-:W-:Y:S02]  /*9860*/  IMAD.X R3, RZ, RZ, R8, P1 ;  /* 0x000000ffff037224 */ /* 0x001fe400008e0608 */
[----:B------:R-:W0:Y:S04]  /*9870*/  SHFL.IDX PT, R8, R17, 0x4, 0x181f ;  /* 0x00981f0011087f89 */ /* 0x000e2800000e0000 */
[----:B------:R1:W-:Y:S01]  /*9880*/  LDGSTS.E.BYPASS.LTC128B.128 [R0+0x1400], desc[UR50][R2.64], !P0 ;  /* 0x0140000002007fae */ /* 0x0003e2000c101d72 */
[----:B------:R-:W-:-:S02]  /*9890*/  ISETP.LT.OR P0, PT, R6, 0x31, P2 ;  /* 0x000000310600780c */ /* 0x000fc40001701670 */
[----:B-1----:R-:W-:Y:S02]  /*98a0*/  IADD3 R2, P1, R14, R5, RZ ;  /* 0x000000050e027210 */ /* 0x002fe40007f3e0ff */
[----:B------:R-:W1:Y:S02]  /*98b0*/  SHFL.IDX PT, R14, R16, 0x5, 0x181f ;  /* 0x00b81f00100e7f89 */ /* 0x000e6400000e0000 */
[----:B--2---:R-:W-:Y:S02]  /*98c0*/  IADD3.X R3, RZ, R7, RZ, P1, !PT ;  /* 0x00000007ff037210 */ /* 0x004fe40000ffe4ff */
[----:B------:R-:W2:Y:S05]  /*98d0*/  SHFL.IDX PT, R7, R17, 0x5, 0x181f ;  /* 0x00b81f0011077f89 */ /* 0x000eaa00000e0000 */
        /* <DEDUP_REMOVED lines=9> */
[----:B------:R1:W4:Y:S03]  /*9970*/  SHFL.IDX PT, R14, R16, 0x7, 0x181f ;  /* 0x00f81f00100e7f89 */ /* 0x00032600000e0000 */
[----:B--2---:R-:W-:Y:S02]  /*9980*/  IMAD.X R3, RZ, RZ, R7, P1 ;  /* 0x000000ffff037224 */ /* 0x004fe400008e0607 */
[----:B------:R1:W2:Y:S04]  /*9990*/  SHFL.IDX PT, R7, R17, 0x7, 0x181f ;  /* 0x00f81f0011077f89 */ /* 0x0002a800000e0000 */
[----:B------:R3:W-:Y:S01]  /*99a0*/  LDGSTS.E.BYPASS.LTC128B.128 [R0+0x2c00], desc[UR50][R2.64], !P0 ;  /* 0x02c0000002007fae */ /* 0x0007e2000c101d72 */
[----:B------:R-:W-:-:S02]  /*99b0*/  ISETP.LT.OR P0, PT, R6, 0x61, P2 ;  /* 0x000000610600780c */ /* 0x000fc40001701670 */
[----:B---3--:R-:W-:-:S05]  /*99c0*/  IADD3 R2, P1, R10, R5, RZ ;  /* 0x000000050a027210 */ /* 0x008fca0007f3e0ff */
[----:B0-----:R-:W-:-:S06]  /*99d0*/  IMAD.X R3, RZ, RZ, R8, P1 ;  /* 0x000000ffff037224 */ /* 0x001fcc00008e0608 */
[----:B--2-4-:R1:W-:Y:S02]  /*99e0*/  LDGSTS.E.BYPASS.LTC128B.128 [R0+0x3400], desc[UR50][R2.64], !P0 ;  /* 0x0340000002007fae */ /* 0x0143e4000c101d72 */
.L_x_12917:
[----:B------:R-:W-:Y:S02]  /*99f0*/  ISETP.LT.OR P0, PT, R6, 0x71, P2 ;  /* 0x000000710600780c */ /* 0x000fe40001701670 */
[----:B-1----:R-:W-:-:S05]  /*9a00*/  IADD3 R2, P1, R14, R5, RZ ;  /* 0x000000050e027210 */ /* 0x002fca0007f3e0ff */
[----:B------:R-:W-:-:S06]  /*9a10*/  IMAD.X R3, RZ, RZ, R7, P1 ;  /* 0x000000ffff037224 */ /* 0x000fcc00008e0607 */
[----:B------:R-:W-:Y:S01]  /*9a20*/  @!PT LDS RZ, [RZ] ;  /* 0x00000000fffff984 */ /* 0x000fe20000000800 */
[----:B------:R-:W-:Y:S01]  /*9a30*/  @!PT LDS RZ, [RZ] ;  /* 0x00000000fffff984 */ /* 0x000fe20000000800 */
[----:B------:R-:W-:Y:S01]  /*9a40*/  @!PT LDS RZ, [RZ] ;  /* 0x00000000fffff984 */ /* 0x000fe20000000800 */
[----:B------:R0:W-:Y:S01]  /*9a50*/  LDGSTS.E.BYPASS.LTC128B.128 [R0+0x3c00], desc[UR50][R2.64], !P0 ;  /* 0x03c0000002007fae */ /* 0x0001e2000c101d72 */
[----:B------:R-:W-:Y:S01]  /*9a60*/  PLOP3.LUT P0, PT, PT, PT, PT, 0x80, 0x0 ;  /* 0x000000000000781c */ /* 0x000fe20003f0f070 */
[----:B------:R-:W-:-:S12]  /*9a70*/  NOP ;  /* 0x0000000000007918 */ /* 0x000fd80000000000 */
.L_x_12796:
        /* <DEDUP_REMOVED lines=11> */
.L_x_12797:
[----:B------:R-:W2:Y:S01]  /*9b30*/  LDL.LU R2, [R1+0x8] ;  /* 0x0000080001027983 */ /* 0x000ea20000300800 */
[----:B------:R-:W-:Y:S01]  /*9b40*/  ULDC UR4, c[0x0][0xc34] ;  /* 0x00030d0000047ab9 */ /* 0x000fe20000000800 */
[----:B------:R0:W-:Y:S02]  /*9b50*/  SYNCS.ARRIVE.TRANS64.A1T0 RZ, [R4+URZ+0x16850], RZ ;  /* 0x016850ff04ff79a7 */ /* 0x0001e4000810003f */
[----:B------:R-:W3:Y:S01]  /*9b60*/  LDL.LU R0, [R1+0xc] ;  /* 0x00000c0001007983 */ /* 0x000ee20000300800 */
[----:B------:R-:W-:-:S05]  /*9b70*/  VIADD R22, R22, 0x1 ;  /* 0x0000000116167836 */ /* 0x000fca0000000000 */
[----:B------:R-:W-:-:S04]  /*9b80*/  ISETP.NE.AND P0, PT, R22, 0x2, PT ;  /* 0x000000021600780c */ /* 0x000fc80003f05270 */
[----:B------:R-:W-:Y:S02]  /*9b90*/  SEL R3, RZ, 0x1, P0 ;  /* 0x00000001ff037807 */ /* 0x000fe40000000000 */
[----:B------:R-:W-:Y:S02]  /*9ba0*/  SEL R22, R22, RZ, P0 ;  /* 0x000000ff16167207 */ /* 0x000fe40000000000 */
[----:B------:R-:W-:Y:S01]  /*9bb0*/  LOP3.LUT R24, R24, R3, RZ, 0x3c, !PT ;  /* 0x0000000318187212 */ /* 0x000fe200078e3cff */
[----:B--2---:R-:W-:Y:S01]  /*9bc0*/  VIADD R2, R2, UR43 ;  /* 0x0000002b02027c36 */ /* 0x004fe20008000000 */
[----:B---3--:R-:W-:-:S04]  /*9bd0*/  IADD3 R0, R0, 0x1, RZ ;  /* 0x0000000100007810 */ /* 0x008fc80007ffe0ff */
[----:B------:R0:W-:Y:S01]  /*9be0*/  STL [R1+0x8], R2 ;  /* 0x0000080201007387 */ /* 0x0001e20000100800 */
[----:B------:R-:W-:-:S03]  /*9bf0*/  ISETP.GE.AND P1, PT, R2, UR4, PT ;  /* 0x0000000402007c0c */ /* 0x000fc6000bf26270 */
[----:B------:R0:W-:Y:S10]  /*9c00*/  STL [R1+0xc], R0 ;  /* 0x00000c0001007387 */ /* 0x0001f40000100800 */
[----:B0-----:R-:W-:Y:S05]  /*9c10*/  @!P1 BRA `(.L_x_12798) ;  /* 0xffffffc800909947 */ /* 0x001fea000383ffff */
[----:B------:R-:W-:-:S07]  /*9c20*/  LOP3.LUT R0, R0, 0x1, RZ, 0xc, !PT ;  /* 0x0000000100007812 */ /* 0x000fce00078e0cff */
.L_x_12763:
[----:B------:R-:W0:Y:S01]  /*9c30*/  S2R R3, SR_CgaCtaId ;  /* 0x0000000000037919 */ /* 0x000e220000008800 */
[----:B------:R-:W-:Y:S01]  /*9c40*/  MOV R2, 0x400 ;  /* 0x0000040000027802 */ /* 0x000fe20000000f00 */
[----:B------:R-:W-:Y:S01]  /*9c50*/  BSSY B0, `(.L_x_12799) ;  /* 0x0000005000007945 */ /* 0x000fe20003800000 */
[----:B------:R-:W-:Y:S02]  /*9c60*/  SHF.L.U32 R0, R0, 0x1f, RZ ;  /* 0x0000001f00007819 */ /* 0x000fe400000006ff */
[----:B0-----:R-:W-:-:S04]  /*9c70*/  LEA R7, R3, R2, 0x18 ;  /* 0x0000000203077211 */ /* 0x001fc800078ec0ff */
[----:B------:R-:W0:Y:S02]  /*9c80*/  SYNCS.PHASECHK.TRANS64.TRYWAIT P0, [R7+URZ+0x16820], R0 ;  /* 0x01682000070075a7 */ /* 0x000e24000800017f */
[----:B0-----:R-:W-:Y:S05]  /*9c90*/  @!P0 BRA `(.L_x_12800) ;  /* 0x0000003c00208947 */ /* 0x001fea0003800000 */
.L_x_12918:
[----:B-1----:R-:W-:Y:S05]  /*9ca0*/  BSYNC B0 ;  /* 0x0000000000007941 */ /* 0x002fea0003800000 */
.L_x_12799:
[----:B------:R-:W-:-:S03]  /*9cb0*/  UMOV UR4, 0xffffffff ;  /* 0xffffffff00047882 */ /* 0x000fc60000000000 */
[----:B------:R-:W-:Y:S05]  /*9cc0*/  BRA.DIV UR4, `(.L_x_12801) ;  /* 0x0000003e04287947 */ /* 0x000fea000b800000 */
[----:B0-----:R-:W0:Y:S02]  /*9cd0*/  S2R R0, SR_TID.X ;  /* 0x0000000000007919 */ /* 0x001e240000002100 */
[----:B0-----:R-:W-:-:S04]  /*9ce0*/  SHF.R.U32.HI R0, RZ, 0x5, R0 ;  /* 0x00000005ff007819 */ /* 0x001fc80000011600 */
[----:B------:R-:W-:-:S05]  /*9cf0*/  LOP3.LUT R0, R0, 0x3, RZ, 0xc0, !PT ;  /* 0x0000000300007812 */ /* 0x000fca00078ec0ff */
[----:B------:R0:W1:Y:S02]  /*9d00*/  SHFL.IDX PT, R14, R0, RZ, 0x1f ;  /* 0x00001fff000e7589 */ /* 0x00006400000e0000 */
.L_x_12921:
[----:B-1----:R-:W-:Y:S01]  /*9d10*/  ISETP.NE.AND P0, PT, R14, RZ, PT ;  /* 0x000000ff0e00720c */ /* 0x002fe20003f05270 */
[----:B------:R-:W-:-:S12]  /*9d20*/  BSSY B0, `(.L_x_12802) ;  /* 0x0000024000007945 */ /* 0x000fd80003800000 */
[----:B------:R-:W-:Y:S05]  /*9d30*/  @P0 BRA `(.L_x_12803) ;  /* 0x0000000000880947 */ /* 0x000fea0003800000 */
[----:B------:R-:W-:-:S03]  /*9d40*/  UMOV UR4, 0xffffffff ;  /* 0xffffffff00047882 */ /* 0x000fc60000000000 */
[----:B------:R-:W-:Y:S05]  /*9d50*/  BRA.DIV UR4, `(.L_x_12804) ;  /* 0x0000003e04387947 */ /* 0x000fea000b800000 */
[----:B------:R-:W-:-:S13]  /*9d60*/  ELECT P6, URZ, PT ;  /* 0x00000000003f782f */ /* 0x000fda00038c0000 */
.L_x_12924:
[----:B------:R-:W-:Y:S05]  /*9d70*/  @!P6 BRA `(.L_x_12803) ;  /* 0x000000000078e947 */ /* 0x000fea0003800000 */
[----:B------:R-:W-:-:S06]  /*9d80*/  ULOP3.LUT UR4, UR39, 0x2, URZ, 0xfc, !UPT ;  /* 0x0000000227047892 */ /* 0x000fcc000f8efc3f */
[----:B0-----:R-:W-:-:S05]  /*9d90*/  IMAD.U32 R0, RZ, RZ, UR4 ;  /* 0x00000004ff007e24 */ /* 0x001fca000f8e00ff */
[----:B------:R-:W-:-:S13]  /*9da0*/  ISETP.NE.AND P0, PT, R0, 0x3, PT ;  /* 0x000000030000780c */ /* 0x000fda0003f05270 */
[----:B------:R-:W-:Y:S05]  /*9db0*/  @!P0 BRA `(.L_x_12805) ;  /* 0x0000000000048947 */ /* 0x000fea0003800000 */
[----:B------:R-:W-:Y:S01]  /*9dc0*/  BPT.TRAP 0x1 ;  /* 0x000000040000795c */ /* 0x000fe20000300000 */
.L_x_12805:
[----:B------:R-:W-:Y:S01]  /*9dd0*/  IMAD R5, R22, 0x8, R7 ;  /* 0x0000000816057824 */ /* 0x000fe200078e0207 */
[----:B------:R-:W-:Y:S01]  /*9de0*/  SHF.L.U32 R0, R24, 0x1f, RZ ;  /* 0x0000001f18007819 */ /* 0x000fe200000006ff */
[----:B------:R-:W-:-:S03]  /*9df0*/  VIADD R22, R22, 0x1 ;  /* 0x0000000116167836 */ /* 0x000fc60000000000 */
[----:B------:R-:W0:Y:S02]  /*9e00*/  SYNCS.PHASECHK.TRANS64.TRYWAIT P1, [R5+URZ+0x16840], R0 ;  /* 0x01684000050075a7 */ /* 0x000e24000802017f */
[----:B------:R-:W-:-:S04]  /*9e10*/  ISETP.NE.AND P2, PT, R22, 0x2, PT ;  /* 0x000000021600780c */ /* 0x000fc80003f45270 */
[----:B------:R-:W-:Y:S01]  /*9e20*/  SEL R3, RZ, 0x1, P2 ;  /* 0x00000001ff037807 */ /* 0x000fe20001000000 */
[----:B0-----:R-:W-:Y:S08]  /*9e30*/  @!P1 BRA `(.L_x_12806) ;  /* 0x0000003c00209947 */ /* 0x001ff00003800000 */
.L_x_12925:
[----:B------:R-:W-:Y:S02]  /*9e40*/  SEL R22, R22, RZ, P2 ;  /* 0x000000ff16167207 */ /* 0x000fe40001000000 */
[----:B------:R-:W-:Y:S01]  /*9e50*/  LOP3.LUT R2, R24, R3, RZ, 0x3c, !PT ;  /* 0x0000000318027212 */ /* 0x000fe200078e3cff */
[----:B------:R-:W-:Y:S06]  /*9e60*/  @!P0 BRA `(.L_x_12807) ;  /* 0x0000000000048947 */ /* 0x000fec0003800000 */
[----:B------:R-:W-:Y:S01]  /*9e70*/  BPT.TRAP 0x1 ;  /* 0x000000040000795c */ /* 0x000fe20000300000 */
.L_x_12807:
[----:B------:R-:W-:Y:S01]  /*9e80*/  IMAD R3, R22, 0x8, R7 ;  /* 0x0000000816037824 */ /* 0x000fe200078e0207 */
[----:B------:R-:W-:-:S04]  /*9e90*/  SHF.L.U32 R2, R2, 0x1f, RZ ;  /* 0x0000001f02027819 */ /* 0x000fc800000006ff */
[----:B------:R-:W1:Y:S02]  /*9ea0*/  SYNCS.PHASECHK.TRANS64.TRYWAIT P1, [R3+URZ+0x16840], R2 ;  /* 0x01684002030075a7 */ /* 0x000e64000802017f */
[----:B-1----:R-:W-:Y:S05]  /*9eb0*/  @!P1 BRA `(.L_x_12808) ;  /* 0x0000003c00149947 */ /* 0x002fea0003800000 */
.L_x_12926:
[----:B------:R-:W-:Y:S05]  /*9ec0*/  @!P0 BRA `(.L_x_12809) ;  /* 0x0000000000048947 */ /* 0x000fea0003800000 */
[----:B------:R-:W-:Y:S01]  /*9ed0*/  BPT.TRAP 0x1 ;  /* 0x000000040000795c */ /* 0x000fe20000300000 */
.L_x_12809:
[----:B------:R-:W2:Y:S02]  /*9ee0*/  SYNCS.PHASECHK.TRANS64.TRYWAIT P1, [R5+URZ+0x16860], R0 ;  /* 0x01686000050075a7 */ /* 0x000ea4000802017f */
[----:B--2---:R-:W-:Y:S05]  /*9ef0*/  @!P1 BRA `(.L_x_12810) ;  /* 0x0000003c00189947 */ /* 0x004fea0003800000 */
.L_x_12927:
[----:B------:R-:W-:Y:S05]  /*9f00*/  @!P0 BRA `(.L_x_12811) ;  /* 0x0000000000048947 */ /* 0x000fea0003800000 */
[----:B------:R-:W-:Y:S01]  /*9f10*/  BPT.TRAP 0x1 ;  /* 0x000000040000795c */ /* 0x000fe20000300000 */
.L_x_12811:
[----:B---3--:R3:W4:Y:S02]  /*9f20*/  SYNCS.PHASECHK.TRANS64.TRYWAIT P0, [R3+URZ+0x16860], R2 ;  /* 0x01686002030075a7 */ /* 0x008724000800017f */
[----:B----4-:R-:W-:Y:S05]  /*9f30*/  @!P0 NANOSLEEP.SYNCS 0x989680 ;  /* 0x009896800000895d */ /* 0x010fea0003900000 */
[----:B------:R-:W4:Y:S02]  /*9f40*/  @!P0 SYNCS.PHASECHK.TRANS64 P0, [R3+URZ+0x16860], R2 ;  /* 0x01686002030085a7 */ /* 0x000f24000800007f */
[----:B----4-:R-:W-:Y:S05]  /*9f50*/  @!P0 BRA `(.L_x_12811) ;  /* 0xfffffffc00f08947 */ /* 0x010fea000383ffff */
.L_x_12803:
[----:B------:R-:W-:Y:S05]  /*9f60*/  BSYNC B0 ;  /* 0x0000000000007941 */ /* 0x000fea0003800000 */
.L_x_12802:
[----:B------:R-:W-:Y:S05]  /*9f70*/  EXIT ;  /* 0x000000000000794d */ /* 0x000fea0003800000 */
.L_x_12739:
[----:B0-----:R-:W-:-:S04]  /*9f80*/  IMAD.U32 R3, RZ, RZ, UR44 ;  /* 0x0000002cff037e24 */ /* 0x001fc8000f8e00ff */
[----:B------:R0:W1:Y:S03]  /*9f90*/  SYNCS.PHASECHK.TRANS64.TRYWAIT P1, [R3+URZ+0x16800], R0 ;  /* 0x01680000030075a7 */ /* 0x000066000802017f */
[----:B-1----:R-:W-:Y:S05]  /*9fa0*/  @!P1 NANOSLEEP.SYNCS 0x989680 ;  /* 0x009896800000995d */ /* 0x002fea0003900000 */
[----:B------:R-:W1:Y:S02]  /*9fb0*/  @!P1 SYNCS.PHASECHK.TRANS64 P1, [R3+URZ+0x16800], R0 ;  /* 0x01680000030095a7 */ /* 0x000e64000802007f */
[----:B-1----:R-:W-:Y:S05]  /*9fc0*/  @!P1 BRA `(.L_x_12739) ;  /* 0xfffffffc00ec9947 */ /* 0x002fea000383ffff */
[----:B------:R-:W-:Y:S05]  /*9fd0*/  BRA `(.L_x_12812) ;  /* 0xffffff7000287947 */ /* 0x000fea000383ffff */
.L_x_12743:
[----:B-1----:R1:W2:Y:S02]  /*9fe0*/  SYNCS.PHASECHK.TRANS64.TRYWAIT P1, [R4+URZ+0x16830], R3 ;  /* 0x01683003040075a7 */ /* 0x0022a4000802017f */
[----:B--2---:R-:W-:Y:S05]  /*9ff0*/  @!P1 NANOSLEEP.SYNCS 0x989680 ;  /* 0x009896800000995d */ /* 0x004fea0003900000 */
[----:B------:R-:W2:Y:S02]  /*a000*/  @!P1 SYNCS.PHASECHK.TRANS64 P1, [R4+URZ+0x16830], R3 ;  /* 0x01683003040095a7 */ /* 0x000ea4000802007f */
[----:B--2---:R-:W-:Y:S05]  /*a010*/  @!P1 BRA `(.L_x_12743) ;  /* 0xfffffffc00f09947 */ /* 0x004fea000383ffff */
[----:B------:R-:W-:Y:S05]  /*a020*/  BRA `(.L_x_12742) ;  /* 0xffffff7000487947 */ /* 0x000fea000383ffff */
.L_x_12749:
[----:B-1----:R-:W-:-:S04]  /*a030*/  IMAD.U32 R3, RZ, RZ, UR6 ;  /* 0x00000006ff037e24 */ /* 0x002fc8000f8e00ff */
[----:B------:R1:W2:Y:S03]  /*a040*/  SYNCS.PHASECHK.TRANS64.TRYWAIT P1, [R3+URZ+0x16830], R0 ;  /* 0x01683000030075a7 */ /* 0x0002a6000802017f */
[----:B--2---:R-:W-:Y:S05]  /*a050*/  @!P1 NANOSLEEP.SYNCS 0x989680 ;  /* 0x009896800000995d */ /* 0x004fea0003900000 */
[----:B------:R-:W2:Y:S02]  /*a060*/  @!P1 SYNCS.PHASECHK.TRANS64 P1, [R3+URZ+0x16830], R0 ;  /* 0x01683000030095a7 */ /* 0x000ea4000802007f */
[----:B--2---:R-:W-:Y:S05]  /*a070*/  @!P1 BRA `(.L_x_12749) ;  /* 0xfffffffc00ec9947 */ /* 0x004fea000383ffff */
[----:B------:R-:W-:Y:S05]  /*a080*/  BRA `(.L_x_12746) ;  /* 0xffffff9000647947 */ /* 0x000fea000383ffff */
.L_x_12753:
[----:B-1----:R-:W-:-:S04]  /*a090*/  IMAD.U32 R3, RZ, RZ, UR6 ;  /* 0x00000006ff037e24 */ /* 0x002fc8000f8e00ff */
[----:B------:R1:W2:Y:S03]  /*a0a0*/  SYNCS.PHASECHK.TRANS64.TRYWAIT P1, [R3+URZ+0x16850], R0 ;  /* 0x01685000030075a7 */ /* 0x0002a6000802017f */
[----:B--2---:R-:W-:Y:S05]  /*a0b0*/  @!P1 NANOSLEEP.SYNCS 0x989680 ;  /* 0x009896800000995d */ /* 0x004fea0003900000 */
[----:B------:R-:W2:Y:S02]  /*a0c0*/  @!P1 SYNCS.PHASECHK.TRANS64 P1, [R3+URZ+0x16850], R0 ;  /* 0x01685000030095a7 */ /* 0x000ea4000802007f */
[----:B--2---:R-:W-:Y:S05]  /*a0d0*/  @!P1 BRA `(.L_x_12753) ;  /* 0xfffffffc00ec9947 */ /* 0x004fea000383ffff */
[----:B------:R-:W-:Y:S05]  /*a0e0*/  BRA `(.L_x_12750) ;  /* 0xffffff9000e07947 */ /* 0x000fea000383ffff */
.L_x_12760:
[----:B-1----:R-:W-:-:S04]  /*a0f0*/  MOV R11, UR4 ;  /* 0x00000004000b7c02 */ /* 0x002fc80008000f00 */
[----:B------:R1:W2:Y:S03]  /*a100*/  SYNCS.PHASECHK.TRANS64.TRYWAIT P1, [R11+URZ+0x16850], R4 ;  /* 0x016850040b0075a7 */ /* 0x0002a6000802017f */
[----:B--2---:R-:W-:Y:S05]  /*a110*/  @!P1 NANOSLEEP.SYNCS 0x989680 ;  /* 0x009896800000995d */ /* 0x004fea0003900000 */
[----:B------:R-:W2:Y:S02]  /*a120*/  @!P1 SYNCS.PHASECHK.TRANS64 P1, [R11+URZ+0x16850], R4 ;  /* 0x016850040b0095a7 */ /* 0x000ea4000802007f */
[----:B--2---:R-:W-:Y:S05]  /*a130*/  @!P1 BRA `(.L_x_12760) ;  /* 0xfffffffc00ec9947 */ /* 0x004fea000383ffff */
[----:B------:R-:W-:Y:S05]  /*a140*/  BRA `(.L_x_12759) ;  /* 0xffffffac00507947 */ /* 0x000fea000383ffff */
.L_x_12767:
        /* <DEDUP_REMOVED lines=11> */
.L_x_12814:
[----:B------:R-:W-:Y:S05]  /*a200*/  BSYNC B0 ;  /* 0x0000000000007941 */ /* 0x000fea0003800000 */
.L_x_12813:
[----:B------:R-:W-:Y:S05]  /*a210*/  BRA `(.L_x_12815) ;  /* 0xffffffcc00107947 */ /* 0x000fea000383ffff */
.L_x_12770:
[----:B0-----:R0:W1:Y:S02]  /*a220*/  SYNCS.PHASECHK.TRANS64.TRYWAIT P0, [R0+URZ+0x16840], R2 ;  /* 0x01684002000075a7 */ /* 0x001064000800017f */
[----:B-1----:R-:W-:Y:S05]  /*a230*/  @!P0 NANOSLEEP.SYNCS 0x989680 ;  /* 0x009896800000895d */ /* 0x002fea0003900000 */
[----:B------:R-:W1:Y:S02]  /*a240*/  @!P0 SYNCS.PHASECHK.TRANS64 P0, [R0+URZ+0x16840], R2 ;  /* 0x01684002000085a7 */ /* 0x000e64000800007f */
[----:B-1----:R-:W-:Y:S05]  /*a250*/  @!P0 BRA `(.L_x_12770) ;  /* 0xfffffffc00f08947 */ /* 0x002fea000383ffff */
[----:B------:R-:W-:Y:S05]  /*a260*/  BRA `(.L_x_12816) ;  /* 0xffffffcc006c7947 */ /* 0x000fea000383ffff */
.L_x_12771:
        /* <DEDUP_REMOVED lines=8> */
.L_x_12818:
[----:B------:R-:W-:Y:S05]  /*a2f0*/  BSYNC B0 ;  /* 0x0000000000007941 */ /* 0x000fea0003800000 */
.L_x_12817:
[----:B------:R-:W-:Y:S01]  /*a300*/  IMAD.MOV.U32 R13, RZ, RZ, R4 ;  /* 0x000000ffff0d7224 */ /* 0x000fe200078e0004 */
[----:B------:R-:W-:Y:S01]  /*a310*/  ISETP.GE.AND P1, PT, R9, 0x1, PT ;  /* 0x000000010900780c */ /* 0x000fe20003f26270 */
[----:B------:R-:W-:Y:S02]  /*a320*/  IMAD.MOV.U32 R12, RZ, RZ, RZ ;  /* 0x000000ffff0c7224 */ /* 0x000fe400078e00ff */
[----:B------:R-:W-:Y:S02]  /*a330*/  IMAD.MOV.U32 R11, RZ, RZ, 0x181f ;  /* 0x0000181fff0b7424 */ /* 0x000fe400078e00ff */
[----:B------:R-:W-:Y:S02]  /*a340*/  IMAD.MOV.U32 R15, RZ, RZ, -0x1 ;  /* 0xffffffffff0f7424 */ /* 0x000fe400078e00ff */
[----:B------:R-:W-:-:S07]  /*a350*/  IMAD.MOV.U32 R2, RZ, RZ, R14 ;  /* 0x000000ffff027224 */ /* 0x000fce00078e000e */
[----:B------:R-:W-:Y:S05]  /*a360*/  WARPSYNC.COLLECTIVE R15, `(.L_x_12819) ;  /* 0x000000000f087348 */ /* 0x000fea0003c00000 */
[----:B------:R0:W1:Y:S02]  /*a370*/  SHFL.IDX P6, R14, R13, R12, R11 ;  /* 0x0000000c0d0e7389 */ /* 0x00006400000c000b */
[----:B01----:R-:W-:Y:S01]  /*a380*/  ENDCOLLECTIVE ;  /* 0x000000000000791b */ /* 0x003fe20003800000 */
.L_x_12819:
[----:B------:R-:W-:Y:S02]  /*a390*/  @P1 LEA R7, R6, UR38, 0x1 ;  /* 0x0000002606071c11 */ /* 0x000fe4000f8e08ff */
[----:B------:R-:W-:Y:S01]  /*a3a0*/  MOV R13, R5 ;  /* 0x00000005000d7202 */ /* 0x000fe20000000f00 */
[----:B------:R-:W-:Y:S02]  /*a3b0*/  IMAD.MOV.U32 R12, RZ, RZ, 0x1 ;  /* 0x00000001ff0c7424 */ /* 0x000fe400078e00ff */
[----:B------:R-:W-:-:S07]  /*a3c0*/  IMAD.MOV.U32 R3, RZ, RZ, R14 ;  /* 0x000000ffff037224 */ /* 0x000fce00078e000e */
[----:B------:R-:W-:Y:S05]  /*a3d0*/  WARPSYNC.COLLECTIVE R15, `(.L_x_12820) ;  /* 0x000000000f087348 */ /* 0x000fea0003c00000 */
[----:B------:R0:W1:Y:S02]  /*a3e0*/  SHFL.IDX P6, R14, R13, R12, R11 ;  /* 0x0000000c0d0e7389 */ /* 0x00006400000c000b */
[----:B01----:R-:W-:Y:S01]  /*a3f0*/  ENDCOLLECTIVE ;  /* 0x000000000000791b */ /* 0x003fe20003800000 */
.L_x_12820:
        /* <DEDUP_REMOVED lines=9> */
[----:B------:R0:W-:Y:S01]  /*a490*/  @P1 LDGSTS.E.BYPASS.LTC128B.128 [R7+0xe400], desc[UR50][R2.64], !P2 ;  /* 0x0e40000002071fae */ /* 0x0001e2000d101d72 */
[----:B------:R-:W-:Y:S01]  /*a4a0*/  ISETP.GE.AND P1, PT, R9, 0x11, PT ;  /* 0x000000110900780c */ /* 0x000fe20003f26270 */
[----:B0-----:R-:W-:-:S12]  /*a4b0*/  IMAD.MOV.U32 R2, RZ, RZ, R14 ;  /* 0x000000ffff027224 */ /* 0x001fd800078e000e */
[----:B------:R-:W-:Y:S05]  /*a4c0*/  WARPSYNC.COLLECTIVE R15, `(.L_x_12821) ;  /* 0x000000000f087348 */ /* 0x000fea0003c00000 */
[----:B------:R0:W1:Y:S02]  /*a4d0*/  SHFL.IDX P6, R14, R13, R12, R11 ;  /* 0x0000000c0d0e7389 */ /* 0x00006400000c000b */
[----:B01----:R-:W-:Y:S01]  /*a4e0*/  ENDCOLLECTIVE ;  /* 0x000000000000791b */ /* 0x003fe20003800000 */
.L_x_12821:
[----:B------:R-:W-:Y:S01]  /*a4f0*/  @P1 LEA R7, R6, UR38, 0x1 ;  /* 0x0000002606071c11 */ /* 0x000fe2000f8e08ff */
[----:B------:R-:W-:Y:S02]  /*a500*/  IMAD.MOV.U32 R13, RZ, RZ, R5 ;  /* 0x000000ffff0d7224 */ /* 0x000fe400078e0005 */
[----:B------:R-:W-:Y:S02]  /*a510*/  IMAD.MOV.U32 R12, RZ, RZ, 0x2 ;  /* 0x00000002ff0c7424 */ /* 0x000fe400078e00ff */
[----:B------:R-:W-:-:S07]  /*a520*/  IMAD.MOV.U32 R3, RZ, RZ, R14 ;  /* 0x000000ffff037224 */ /* 0x000fce00078e000e */
[----:B------:R-:W-:Y:S05]  /*a530*/  WARPSYNC.COLLECTIVE R15, `(.L_x_12822) ;  /* 0x000000000f087348 */ /* 0x000fea0003c00000 */
[----:B------:R0:W1:Y:S02]  /*a540*/  SHFL.IDX P6, R14, R13, R12, R11 ;  /* 0x0000000c0d0e7389 */ /* 0x00006400000c000b */
[----:B01----:R-:W-:Y:S01]  /*a550*/  ENDCOLLECTIVE ;  /* 0x000000000000791b */ /* 0x003fe20003800000 */
.L_x_12822:
        /* <DEDUP_REMOVED lines=10> */
[----:B------:R-:W-:Y:S02]  /*a600*/  ISETP.GE.AND P1, PT, R9, 0x21, PT ;  /* 0x000000210900780c */ /* 0x000fe40003f26270 */
[----:B0-----:R-:W-:-:S11]  /*a610*/  MOV R2, R14 ;  /* 0x0000000e00027202 */ /* 0x001fd60000000f00 */
[----:B------:R-:W-:Y:S05]  /*a620*/  WARPSYNC.COLLECTIVE R15, `(.L_x_12823) ;  /* 0x000000000f087348 */ /* 0x000fea0003c00000 */
[----:B------:R0:W1:Y:S02]  /*a630*/  SHFL.IDX P6, R14, R13, R12, R11 ;  /* 0x0000000c0d0e7389 */ /* 0x00006400000c000b */
[----:B01----:R-:W-:Y:S01]  /*a640*/  ENDCOLLECTIVE ;  /* 0x000000000000791b */ /* 0x003fe20003800000 */
.L_x_12823:
[----:B------:R-:W-:Y:S01]  /*a650*/  @P1 LEA R7, R6, UR38, 0x1 ;  /* 0x0000002606071c11 */ /* 0x000fe2000f8e08ff */
[----:B------:R-:W-:Y:S02]  /*a660*/  IMAD.MOV.U32 R13, RZ, RZ, R5 ;  /* 0x000000ffff0d7224 */ /* 0x000fe400078e0005 */
[----:B------:R-:W-:Y:S02]  /*a670*/  IMAD.MOV.U32 R12, RZ, RZ, 0x3 ;  /* 0x00000003ff0c7424 */ /* 0x000fe400078e00ff */
[----:B------:R-:W-:-:S07]  /*a680*/  IMAD.MOV.U32 R3, RZ, RZ, R14 ;  /* 0x000000ffff037224 */ /* 0x000fce00078e000e */
[----:B------:R-:W-:Y:S05]  /*a690*/  WARPSYNC.COLLECTIVE R15, `(.L_x_12824) ;  /* 0x000000000f087348 */ /* 0x000fea0003c00000 */
[----:B------:R0:W1:Y:S02]  /*a6a0*/  SHFL.IDX P6, R14, R13, R12, R11 ;  /* 0x0000000c0d0e7389 */ /* 0x00006400000c000b */
[----:B01----:R-:W-:Y:S01]  /*a6b0*/  ENDCOLLECTIVE ;  /* 0x000000000000791b */ /* 0x003fe20003800000 */
.L_x_12824:
        /* <DEDUP_REMOVED lines=15> */
.L_x_12825:
[----:B------:R-:W-:Y:S01]  /*a7b0*/  @P1 LEA R7, R6, UR38, 0x1 ;  /* 0x0000002606071c11 */ /* 0x000fe2000f8e08ff */
[----:B------:R-:W-:Y:S02]  /*a7c0*/  IMAD.MOV.U32 R13, RZ, RZ, R5 ;  /* 0x000000ffff0d7224 */ /* 0x000fe400078e0005 */
[----:B------:R-:W-:Y:S01]  /*a7d0*/  IMAD.MOV.U32 R12, RZ, RZ, 0x4 ;  /* 0x00000004ff0c7424 */ /* 0x000fe200078e00ff */
[----:B------:R-:W-:-:S07]  /*a7e0*/  MOV R3, R14 ;  /* 0x0000000e00037202 */ /* 0x000fce0000000f00 */
[----:B------:R-:W-:Y:S05]  /*a7f0*/  WARPSYNC.COLLECTIVE R15, `(.L_x_12826) ;  /* 0x000000000f087348 */ /* 0x000fea0003c00000 */
[----:B------:R0:W1:Y:S02]  /*a800*/  SHFL.IDX P6, R14, R13, R12, R11 ;  /* 0x0000000c0d0e7389 */ /* 0x00006400000c000b */
[----:B01----:R-:W-:Y:S01]  /*a810*/  ENDCOLLECTIVE ;  /* 0x000000000000791b */ /* 0x003fe20003800000 */
.L_x_12826:
        /* <DEDUP_REMOVED lines=15> */
.L_x_12827:
[----:B------:R-:W-:Y:S02]  /*a910*/  @P1 LEA R7, R6, UR38, 0x1 ;  /* 0x0000002606071c11 */ /* 0x000fe4000f8e08ff */
[----:B------:R-:W-:Y:S01]  /*a920*/  MOV R13, R5 ;  /* 0x00000005000d7202 */ /* 0x000fe20000000f00 */
[----:B------:R-:W-:Y:S02]  /*a930*/  IMAD.MOV.U32 R12, RZ, RZ, 0x5 ;  /* 0x00000005ff0c7424 */ /* 0x000fe400078e00ff */
[----:B------:R-:W-:-:S07]  /*a940*/  IMAD.MOV.U32 R3, RZ, RZ, R14 ;  /* 0x000000ffff037224 */ /* 0x000fce00078e000e */
[----:B------:R-:W-:Y:S05]  /*a950*/  WARPSYNC.COLLECTIVE R15, `(.L_x_12828) ;  /* 0x000000000f087348 */ /* 0x000fea0003c00000 */
[----:B------:R0:W1:Y:S02]  /*a960*/  SHFL.IDX P6, R14, R13, R12, R11 ;  /* 0x0000000c0d0e7389 */ /* 0x00006400000c000b */
[----:B01----:R-:W-:Y:S01]  /*a970*/  ENDCOLLECTIVE ;  /* 0x000000000000791b */ /* 0x003fe20003800000 */
.L_x_12828:
        /* <DEDUP_REMOVED lines=15> */
.L_x_12829:
[----:B------:R-:W-:Y:S01]  /*aa70*/  @P1 LEA R7, R6, UR38, 0x1 ;  /* 0x0000002606071c11 */ /* 0x000fe2000f8e08ff */
[----:B------:R-:W-:Y:S02]  /*aa80*/  IMAD.MOV.U32 R13, RZ, RZ, R5 ;  /* 0x000000ffff0d7224 */ /* 0x000fe400078e0005 */
[----:B------:R-:W-:Y:S02]  /*aa90*/  IMAD.MOV.U32 R12, RZ, RZ, 0x6 ;  /* 0x00000006ff0c7424 */ /* 0x000fe400078e00ff */
[----:B------:R-:W-:-:S07]  /*aaa0*/  IMAD.MOV.U32 R3, RZ, RZ, R14 ;  /* 0x000000ffff037224 */ /* 0x000fce00078e000e */
[----:B------:R-:W-:Y:S05]  /*aab0*/  WARPSYNC.COLLECTIVE R15, `(.L_x_12830) ;  /* 0x000000000f087348 */ /* 0x000fea0003c00000 */
[----:B------:R0:W1:Y:S02]  /*aac0*/  SHFL.IDX P6, R14, R13, R12, R11 ;  /* 0x0000000c0d0e7389 */ /* 0x00006400000c000b */
[----:B01----:R-:W-:Y:S01]  /*aad0*/  ENDCOLLECTIVE ;  /* 0x000000000000791b */ /* 0x003fe20003800000 */
.L_x_12830:
        /* <DEDUP_REMOVED lines=15> */
.L_x_12831:
[----:B------:R-:W-:Y:S01]  /*abd0*/  @P1 LEA R7, R6, UR38, 0x1 ;  /* 0x0000002606071c11 */ /* 0x000fe2000f8e08ff */
[----:B------:R-:W-:Y:S02]  /*abe0*/  IMAD.MOV.U32 R13, RZ, RZ, R5 ;  /* 0x000000ffff0d7224 */ /* 0x000fe400078e0005 */
[----:B------:R-:W-:Y:S02]  /*abf0*/  IMAD.MOV.U32 R12, RZ, RZ, 0x7 ;  /* 0x00000007ff0c7424 */ /* 0x000fe400078e00ff */
[----:B------:R-:W-:-:S07]  /*ac00*/  IMAD.MOV.U32 R3, RZ, RZ, R14 ;  /* 0x000000ffff037224 */ /* 0x000fce00078e000e */
[----:B------:R-:W-:Y:S05]  /*ac10*/  WARPSYNC.COLLECTIVE R15, `(.L_x_12832) ;  /* 0x000000000f087348 */ /* 0x000fea0003c00000 */
[----:B------:R0:W1:Y:S02]  /*ac20*/  SHFL.IDX P6, R14, R13, R12, R11 ;  /* 0x0000000c0d0e7389 */ /* 0x00006400000c000b */
[----:B01----:R-:W-:Y:S01]  /*ac30*/  ENDCOLLECTIVE ;  /* 0x000000000000791b */ /* 0x003fe20003800000 */
.L_x_12832:
        /* <DEDUP_REMOVED lines=14> */
.L_x_12833:
[----:B------:R-:W-:Y:S05]  /*ad20*/  BRA `(.L_x_12834) ;  /* 0xffffffc800587947 */ /* 0x000fea000383ffff */
.L_x_12775:
        /* <DEDUP_REMOVED lines=8> */
.L_x_12835:
[C---:B------:R-:W-:Y:S02]  /*adb0*/  ISETP.GE.AND P1, PT, R0.reuse, UR37, PT ;  /* 0x0000002500007c0c */ /* 0x040fe4000bf26270 */
[----:B------:R-:W-:Y:S01]  /*adc0*/  IADD3 R8, R0, 0x10, RZ ;  /* 0x0000001000087810 */ /* 0x000fe20007ffe0ff */
[----:B------:R-:W-:Y:S02]  /*add0*/  IMAD.MOV.U32 R13, RZ, RZ, R5 ;  /* 0x000000ffff0d7224 */ /* 0x000fe400078e0005 */
[----:B------:R-:W-:-:S08]  /*ade0*/  IMAD.MOV.U32 R2, RZ, RZ, R14 ;  /* 0x000000ffff027224 */ /* 0x000fd000078e000e */
[----:B------:R-:W-:Y:S05]  /*adf0*/  WARPSYNC.COLLECTIVE R15, `(.L_x_12836) ;  /* 0x000000000f087348 */ /* 0x000fea0003c00000 */
[----:B------:R0:W1:Y:S02]  /*ae00*/  SHFL.IDX P6, R14, R13, R12, R11 ;  /* 0x0000000c0d0e7389 */ /* 0x00006400000c000b */
[----:B01----:R-:W-:Y:S01]  /*ae10*/  ENDCOLLECTIVE ;  /* 0x000000000000791b */ /* 0x003fe20003800000 */
.L_x_12836:
[----:B------:R-:W-:Y:S02]  /*ae20*/  IMAD.MOV.U32 R13, RZ, RZ, R4 ;  /* 0x000000ffff0d7224 */ /* 0x000fe400078e0004 */
[----:B------:R-:W-:Y:S02]  /*ae30*/  IMAD.MOV.U32 R12, RZ, RZ, 0x1 ;  /* 0x00000001ff0c7424 */ /* 0x000fe400078e00ff */
[----:B------:R-:W-:-:S07]  /*ae40*/  IMAD.MOV.U32 R3, RZ, RZ, R14 ;  /* 0x000000ffff037224 */ /* 0x000fce00078e000e */
[----:B------:R-:W-:Y:S05]  /*ae50*/  WARPSYNC.COLLECTIVE R15, `(.L_x_12837) ;  /* 0x000000000f087348 */ /* 0x000fea0003c00000 */
[----:B------:R0:W1:Y:S02]  /*ae60*/  SHFL.IDX P6, R14, R13, R12, R11 ;  /* 0x0000000c0d0e7389 */ /* 0x00006400000c000b */
[----:B01----:R-:W-:Y:S01]  /*ae70*/  ENDCOLLECTIVE ;  /* 0x000000000000791b */ /* 0x003fe20003800000 */
.L_x_12837:
[----:B------:R-:W-:-:S05]  /*ae80*/  @!P1 LEA R3, P0, R20, R3, 0x1 ;  /* 0x0000000314039211 */ /* 0x000fca00078008ff */
[----:B------:R-:W-:Y:S01]  /*ae90*/  @!P1 IMAD.X R2, RZ, RZ, R2, P0 ;  /* 0x000000ffff029224 */ /* 0x000fe200000e0602 */
[----:B------:R-:W-:Y:S01]  /*aea0*/  ISETP.GE.AND P0, PT, R8, UR37, PT ;  /* 0x0000002508007c0c */ /* 0x000fe2000bf06270 */
[----:B------:R-:W-:-:S03]  /*aeb0*/  VIADD R8, R0, 0x20 ;  /* 0x0000002000087836 */ /* 0x000fc60000000000 */
[----:B------:R-:W-:Y:S01]  /*aec0*/  @!P1 LOP3.LUT R3, R3, R2, RZ, 0x3c, !PT ;  /* 0x0000000203039212 */ /* 0x000fe200078e3cff */
[----:B------:R-:W-:-:S03]  /*aed0*/  IMAD.MOV.U32 R13, RZ, RZ, R5 ;  /* 0x000000ffff0d7224 */ /* 0x000fc600078e0005 */
[----:B------:R-:W-:-:S04]  /*aee0*/  @!P1 LOP3.LUT R2, R3, R2, RZ, 0x3c, !PT ;  /* 0x0000000203029212 */ /* 0x000fc800078e3cff */
[----:B------:R-:W-:-:S05]  /*aef0*/  @!P1 LOP3.LUT R3, R3, R2, RZ, 0x3c, !PT ;  /* 0x0000000203039212 */ /* 0x000fca00078e3cff */
[----:B------:R-:W-:Y:S01]  /*af00*/  @!PT LDS RZ, [RZ] ;  /* 0x00000000fffff984 */ /* 0x000fe20000000800 */
[----:B------:R-:W-:Y:S01]  /*af10*/  @!PT LDS RZ, [RZ] ;  /* 0x00000000fffff984 */ /* 0x000fe20000000800 */
[----:B------:R-:W-:Y:S01]  /*af20*/  @!PT LDS RZ, [RZ] ;  /* 0x00000000fffff984 */ /* 0x000fe20000000800 */
[----:B------:R0:W-:Y:S02]  /*af30*/  @!P1 LDGSTS.E.BYPASS.LTC128B.128 [R18+0x8400], desc[UR50][R2.64], !P5 ;  /* 0x0840000002129fae */ /* 0x0001e4000e901d72 */
[----:B0-----:R-:W-:-:S07]  /*af40*/  IMAD.MOV.U32 R2, RZ, RZ, R14 ;  /* 0x000000ffff027224 */ /* 0x001fce00078e000e */
[----:B------:R-:W-:Y:S05]  /*af50*/  WARPSYNC.COLLECTIVE R15, `(.L_x_12838) ;  /* 0x000000000f087348 */ /* 0x000fea0003c00000 */
[----:B------:R0:W1:Y:S02]  /*af60*/  SHFL.IDX P6, R14, R13, R12, R11 ;  /* 0x0000000c0d0e7389 */ /* 0x00006400000c000b */
[----:B01----:R-:W-:Y:S01]  /*af70*/  ENDCOLLECTIVE ;  /* 0x000000000000791b */ /* 0x003fe20003800000 */
.L_x_12838:
[----:B------:R-:W-:Y:S01]  /*af80*/  MOV R13, R4 ;  /* 0x00000004000d7202 */ /* 0x000fe20000000f00 */
[----:B------:R-:W-:Y:S02]  /*af90*/  IMAD.MOV.U32 R12, RZ, RZ, 0x2 ;  /* 0x00000002ff0c7424 */ /* 0x000fe400078e00ff */
[----:B------:R-:W-:-:S07]  /*afa0*/  IMAD.MOV.U32 R3, RZ, RZ, R14 ;  /* 0x000000ffff037224 */ /* 0x000fce00078e000e */
[----:B------:R-:W-:Y:S05]  /*afb0*/  WARPSYNC.COLLECTIVE R15, `(.L_x_12839) ;  /* 0x000000000f087348 */ /* 0x000fea0003c00000 */
[----:B------:R0:W1:Y:S02]  /*afc0*/  SHFL.IDX P6, R14, R13, R12, R11 ;  /* 0x0000000c0d0e7389 */ /* 0x00006400000c000b */
[----:B01----:R-:W-:Y:S01]  /*afd0*/  ENDCOLLECTIVE ;  /* 0x000000000000791b */ /* 0x003fe20003800000 */
.L_x_12839:
        /* <DEDUP_REMOVED lines=9> */
[----:B------:R0:W-:Y:S01]  /*b070*/  @!P0 LDGSTS.E.BYPASS.LTC128B.128 [R18+0x8c00], desc[UR50][R2.64], !P5 ;  /* 0x08c0000002128fae */ /* 0x0001e2000e901d72 */
[----:B------:R-:W-:Y:S01]  /*b080*/  ISETP.GE.AND P0, PT, R8, UR37, PT ;  /* 0x0000002508007c0c */ /* 0x000fe2000bf06270 */
[----:B------:R-:W-:Y:S02]  /*b090*/  VIADD R8, R0, 0x30 ;  /* 0x0000003000087836 */ /* 0x000fe40000000000 */
[----:B0-----:R-:W-:-:S10]  /*b0a0*/  IMAD.MOV.U32 R2, RZ, RZ, R14 ;  /* 0x000000ffff027224 */ /* 0x001fd400078e000e */
[----:B------:R-:W-:Y:S05]  /*b0b0*/  WARPSYNC.COLLECTIVE R15, `(.L_x_12840) ;  /* 0x000000000f087348 */ /* 0x000fea0003c00000 */
[----:B------:R0:W1:Y:S02]  /*b0c0*/  SHFL.IDX P6, R14, R13, R12, R11 ;  /* 0x0000000c0d0e7389 */ /* 0x00006400000c000b */
[----:B01----:R-:W-:Y:S01]  /*b0d0*/  ENDCOLLECTIVE ;  /* 0x000000000000791b */ /* 0x003fe20003800000 */
.L_x_12840:
[----:B------:R-:W-:Y:S01]  /*b0e0*/  IMAD.MOV.U32 R13, RZ, RZ, R4 ;  /* 0x000000ffff0d7224 */ /* 0x000fe200078e0004 */
[----:B------:R-:W-:Y:S01]  /*b0f0*/  MOV R12, 0x3 ;  /* 0x00000003000c7802 */ /* 0x000fe20000000f00 */
[----:B------:R-:W-:-:S07]  /*b100*/  IMAD.MOV.U32 R3, RZ, RZ, R14 ;  /* 0x000000ffff037224 */ /* 0x000fce00078e000e */
[----:B------:R-:W-:Y:S05]  /*b110*/  WARPSYNC.COLLECTIVE R15, `(.L_x_12841) ;  /* 0x000000000f087348 */ /* 0x000fea0003c00000 */
[----:B------:R0:W1:Y:S02]  /*b120*/  SHFL.IDX P6, R14, R13, R12, R11 ;  /* 0x0000000c0d0e7389 */ /* 0x00006400000c000b */
[----:B01----:R-:W-:Y:S01]  /*b130*/  ENDCOLLECTIVE ;  /* 0x000000000000791b */ /* 0x003fe20003800000 */
.L_x_12841:
        /* <DEDUP_REMOVED lines=16> */
.L_x_12842:
[----:B------:R-:W-:Y:S02]  /*b240*/  IMAD.MOV.U32 R13, RZ, RZ, R4 ;  /* 0x000000ffff0d7224 */ /* 0x000fe400078e0004 */
[----:B------:R-:W-:Y:S02]  /*b250*/  IMAD.MOV.U32 R12, RZ, RZ, 0x4 ;  /* 0x00000004ff0c7424 */ /* 0x000fe400078e00ff */
[----:B------:R-:W-:-:S07]  /*b260*/  IMAD.MOV.U32 R3, RZ, RZ, R14 ;  /* 0x000000ffff037224 */ /* 0x000fce00078e000e */
[----:B------:R-:W-:Y:S05]  /*b270*/  WARPSYNC.COLLECTIVE R15, `(.L_x_12843) ;  /* 0x000000000f087348 */ /* 0x000fea0003c00000 */
[----:B------:R0:W1:Y:S02]  /*b280*/  SHFL.IDX P6, R14, R13, R12, R11 ;  /* 0x0000000c0d0e7389 */ /* 0x00006400000c000b */
[----:B01----:R-:W-:Y:S01]  /*b290*/  ENDCOLLECTIVE ;  /* 0x000000000000791b */ /* 0x003fe20003800000 */
.L_x_12843:
        /* <DEDUP_REMOVED lines=11> */
[----:B------:R-:W-:Y:S01]  /*b350*/  VIADD R8, R0, 0x50 ;  /* 0x0000005000087836 */ /* 0x000fe20000000000 */
[----:B0-----:R-:W-:-:S11]  /*b360*/  MOV R2, R14 ;  /* 0x0000000e00027202 */ /* 0x001fd60000000f00 */
[----:B------:R-:W-:Y:S05]  /*b370*/  WARPSYNC.COLLECTIVE R15, `(.L_x_12844) ;  /* 0x000000000f087348 */ /* 0x000fea0003c00000 */
[----:B------:R0:W1:Y:S02]  /*b380*/  SHFL.IDX P6, R14, R13, R12, R11 ;  /* 0x0000000c0d0e7389 */ /* 0x00006400000c000b */
[----:B01----:R-:W-:Y:S01]  /*b390*/  ENDCOLLECTIVE ;  /* 0x000000000000791b */ /* 0x003fe20003800000 */
.L_x_12844:
[----:B------:R-:W-:Y:S02]  /*b3a0*/  IMAD.MOV.U32 R13, RZ, RZ, R4 ;  /* 0x000000ffff0d7224 */ /* 0x000fe400078e0004 */
[----:B------:R-:W-:Y:S02]  /*b3b0*/  IMAD.MOV.U32 R12, RZ, RZ, 0x5 ;  /* 0x00000005ff0c7424 */ /* 0x000fe400078e00ff */
[----:B------:R-:W-:-:S07]  /*b3c0*/  IMAD.MOV.U32 R3, RZ, RZ, R14 ;  /* 0x000000ffff037224 */ /* 0x000fce00078e000e */
[----:B------:R-:W-:Y:S05]  /*b3d0*/  WARPSYNC.COLLECTIVE R15, `(.L_x_12845) ;  /* 0x000000000f087348 */ /* 0x000fea0003c00000 */
[----:B------:R0:W1:Y:S02]  /*b3e0*/  SHFL.IDX P6, R14, R13, R12, R11 ;  /* 0x0000000c0d0e7389 */ /* 0x00006400000c000b */
[----:B01----:R-:W-:Y:S01]  /*b3f0*/  ENDCOLLECTIVE ;  /* 0x000000000000791b */ /* 0x003fe20003800000 */
.L_x_12845:
[----:B------:R-:W-:-:S05]  /*b400*/  @!P0 LEA R3, P1, R20, R3, 0x1 ;  /* 0x0000000314038211 */ /* 0x000fca00078208ff */
[----:B------:R-:W-:-:S05]  /*b410*/  @!P0 IMAD.X R2, RZ, RZ, R2, P1 ;  /* 0x000000ffff028224 */ /* 0x000fca00008e0602 */
[-C--:B------:R-:W-:Y:S02]  /*b420*/  @!P0 LOP3.LUT R3, R3, R2.reuse, RZ, 0x3c, !PT ;  /* 0x0000000203038212 */ /* 0x080fe400078e3cff */
[----:B------:R-:W-:Y:S02]  /*b430*/  MOV R13, R5 ;  /* 0x00000005000d7202 */ /* 0x000fe40000000f00 */
        /* <DEDUP_REMOVED lines=12> */
.L_x_12846:
[----:B------:R-:W-:Y:S02]  /*b500*/  IMAD.MOV.U32 R13, RZ, RZ, R4 ;  /* 0x000000ffff0d7224 */ /* 0x000fe400078e0004 */
[----:B------:R-:W-:Y:S02]  /*b510*/  IMAD.MOV.U32 R12, RZ, RZ, 0x6 ;  /* 0x00000006ff0c7424 */ /* 0x000fe400078e00ff */
[----:B------:R-:W-:-:S07]  /*b520*/  IMAD.MOV.U32 R3, RZ, RZ, R14 ;  /* 0x000000ffff037224 */ /* 0x000fce00078e000e */
[----:B------:R-:W-:Y:S05]  /*b530*/  WARPSYNC.COLLECTIVE R15, `(.L_x_12847) ;  /* 0x000000000f087348 */ /* 0x000fea0003c00000 */
[----:B------:R0:W1:Y:S02]  /*b540*/  SHFL.IDX P6, R14, R13, R12, R11 ;  /* 0x0000000c0d0e7389 */ /* 0x00006400000c000b */
[----:B01----:R-:W-:Y:S01]  /*b550*/  ENDCOLLECTIVE ;  /* 0x000000000000791b */ /* 0x003fe20003800000 */
.L_x_12847:
        /* <DEDUP_REMOVED lines=11> */
[----:B0-----:R-:W-:-:S12]  /*b610*/  IMAD.MOV.U32 R2, RZ, RZ, R14 ;  /* 0x000000ffff027224 */ /* 0x001fd800078e000e */
[----:B------:R-:W-:Y:S05]  /*b620*/  WARPSYNC.COLLECTIVE R15, `(.L_x_12848) ;  /* 0x000000000f087348 */ /* 0x000fea0003c00000 */
[----:B------:R0:W1:Y:S02]  /*b630*/  SHFL.IDX P6, R14, R13, R12, R11 ;  /* 0x0000000c0d0e7389 */ /* 0x00006400000c000b */
[----:B01----:R-:W-:Y:S01]  /*b640*/  ENDCOLLECTIVE ;  /* 0x000000000000791b */ /* 0x003fe20003800000 */
.L_x_12848:
[----:B------:R-:W-:Y:S02]  /*b650*/  IMAD.MOV.U32 R13, RZ, RZ, R4 ;  /* 0x000000ffff0d7224 */ /* 0x000fe400078e0004 */
[----:B------:R-:W-:Y:S01]  /*b660*/  IMAD.MOV.U32 R12, RZ, RZ, 0x7 ;  /* 0x00000007ff0c7424 */ /* 0x000fe200078e00ff */
[----:B------:R-:W-:-:S07]  /*b670*/  MOV R3, R14 ;  /* 0x0000000e00037202 */ /* 0x000fce0000000f00 */
[----:B------:R-:W-:Y:S05]  /*b680*/  WARPSYNC.COLLECTIVE R15, `(.L_x_12849) ;  /* 0x000000000f087348 */ /* 0x000fea0003c00000 */
[----:B------:R0:W1:Y:S02]  /*b690*/  SHFL.IDX P6, R14, R13, R12, R11 ;  /* 0x0000000c0d0e7389 */ /* 0x00006400000c000b */
[----:B01----:R-:W-:Y:S01]  /*b6a0*/  ENDCOLLECTIVE ;  /* 0x000000000000791b */ /* 0x003fe20003800000 */
.L_x_12849:
        /* <DEDUP_REMOVED lines=14> */
.L_x_12850:
[----:B------:R-:W-:-:S05]  /*b790*/  VIADD R2, R0, 0x70 ;  /* 0x0000007000027836 */ /* 0x000fca0000000000 */
[----:B------:R-:W-:Y:S01]  /*b7a0*/  ISETP.GE.AND P0, PT, R2, UR37, PT ;  /* 0x0000002502007c0c */ /* 0x000fe2000bf06270 */
[----:B------:R-:W-:Y:S02]  /*b7b0*/  IMAD.MOV.U32 R13, RZ, RZ, R7 ;  /* 0x000000ffff0d7224 */ /* 0x000fe400078e0007 */
[----:B------:R-:W-:-:S10]  /*b7c0*/  IMAD.MOV.U32 R12, RZ, RZ, RZ ;  /* 0x000000ffff0c7224 */ /* 0x000fd400078e00ff */
[----:B------:R-:W-:-:S13]  /*b7d0*/  @!P0 LEA R3, P1, R20, R14, 0x1 ;  /* 0x0000000e14038211 */ /* 0x000fda00078208ff */
[----:B------:R-:W-:Y:S05]  /*b7e0*/  WARPSYNC.COLLECTIVE R15, `(.L_x_12851) ;  /* 0x000000000f087348 */ /* 0x000fea0003c00000 */
[----:B------:R0:W1:Y:S02]  /*b7f0*/  SHFL.IDX P6, R14, R13, R12, R11 ;  /* 0x0000000c0d0e7389 */ /* 0x00006400000c000b */
[----:B01----:R-:W-:Y:S01]  /*b800*/  ENDCOLLECTIVE ;  /* 0x000000000000791b */ /* 0x003fe20003800000 */
.L_x_12851:
[----:B------:R-:W-:Y:S01]  /*b810*/  @!P0 MOV R2, R3 ;  /* 0x0000000300028202 */ /* 0x000fe20000000f00 */
[----:B------:R-:W-:Y:S02]  /*b820*/  @!P0 IMAD.X R8, RZ, RZ, R4, P1 ;  /* 0x000000ffff088224 */ /* 0x000fe400008e0604 */
[----:B------:R-:W-:Y:S02]  /*b830*/  VIADD R4, R0, 0x80 ;  /* 0x0000008000047836 */ /* 0x000fe40000000000 */
[----:B------:R-:W-:-:S05]  /*b840*/  @!P0 IMAD.MOV.U32 R3, RZ, RZ, R8 ;  /* 0x000000ffff038224 */ /* 0x000fca00078e0008 */
[----:B------:R-:W-:Y:S01]  /*b850*/  @!PT LDS RZ, [RZ] ;  /* 0x00000000fffff984 */ /* 0x000fe20000000800 */
[----:B------:R-:W-:Y:S01]  /*b860*/  @!PT LDS RZ, [RZ] ;  /* 0x00000000fffff984 */ /* 0x000fe20000000800 */
[----:B------:R-:W-:Y:S01]  /*b870*/  @!PT LDS RZ, [RZ] ;  /* 0x00000000fffff984 */ /* 0x000fe20000000800 */
[----:B------:R0:W-:Y:S01]  /*b880*/  @!P0 LDGSTS.E.BYPASS.LTC128B.128 [R18+0xbc00], desc[UR50][R2.64], !P5 ;  /* 0x0bc0000002128fae */ /* 0x0001e2000e901d72 */
[----:B------:R-:W-:Y:S01]  /*b890*/  ISETP.GE.AND P0, PT, R4, UR37, PT ;  /* 0x0000002504007c0c */ /* 0x000fe2000bf06270 */
[----:B------:R-:W-:Y:S02]  /*b8a0*/  IMAD.MOV.U32 R13, RZ, RZ, R6 ;  /* 0x000000ffff0d7224 */ /* 0x000fe400078e0006 */
[----:B0-----:R-:W-:-:S10]  /*b8b0*/  IMAD.MOV.U32 R2, RZ, RZ, R14 ;  /* 0x000000ffff027224 */ /* 0x001fd400078e000e */
[----:B------:R-:W-:Y:S05]  /*b8c0*/  WARPSYNC.COLLECTIVE R15, `(.L_x_12852) ;  /* 0x000000000f087348 */ /* 0x000fea0003c00000 */
[----:B------:R0:W1:Y:S02]  /*b8d0*/  SHFL.IDX P6, R14, R13, R12, R11 ;  /* 0x0000000c0d0e7389 */ /* 0x00006400000c000b */
[----:B01----:R-:W-:Y:S01]  /*b8e0*/  ENDCOLLECTIVE ;  /* 0x000000000000791b */ /* 0x003fe20003800000 */
.L_x_12852:
[----:B------:R-:W-:Y:S02]  /*b8f0*/  IMAD.MOV.U32 R13, RZ, RZ, R7 ;  /* 0x000000ffff0d7224 */ /* 0x000fe400078e0007 */
[----:B------:R-:W-:Y:S02]  /*b900*/  IMAD.MOV.U32 R12, RZ, RZ, 0x1 ;  /* 0x00000001ff0c7424 */ /* 0x000fe400078e00ff */
[----:B------:R-:W-:-:S07]  /*b910*/  IMAD.MOV.U32 R4, RZ, RZ, R14 ;  /* 0x000000ffff047224 */ /* 0x000fce00078e000e */
[----:B------:R-:W-:Y:S05]  /*b920*/  WARPSYNC.COLLECTIVE R15, `(.L_x_12853) ;  /* 0x000000000f087348 */ /* 0x000fea0003c00000 */
[----:B------:R0:W1:Y:S02]  /*b930*/  SHFL.IDX P6, R14, R13, R12, R11 ;  /* 0x0000000c0d0e7389 */ /* 0x00006400000c000b */
[----:B01----:R-:W-:Y:S01]  /*b940*/  ENDCOLLECTIVE ;  /* 0x000000000000791b */ /* 0x003fe20003800000 */
.L_x_12853:
[----:B------:R-:W-:-:S04]  /*b950*/  @!P0 LEA R4, P2, R20, R4, 0x1 ;  /* 0x0000000414048211 */ /* 0x000fc800078408ff */
[----:B------:R-:W-:Y:S01]  /*b960*/  @!P0 IADD3.X R5, RZ, R2, RZ, P2, !PT ;  /* 0x00000002ff058210 */ /* 0x000fe200017fe4ff */
[----:B------:R-:W-:Y:S02]  /*b970*/  @!P0 IMAD.MOV.U32 R2, RZ, RZ, R4 ;  /* 0x000000ffff028224 */ /* 0x000fe400078e0004 */
[----:B------:R-:W-:Y:S02]  /*b980*/  VIADD R4, R0, 0x90 ;  /* 0x0000009000047836 */ /* 0x000fe40000000000 */
[----:B------:R-:W-:Y:S02]  /*b990*/  @!P0 IMAD.MOV.U32 R3, RZ, RZ, R5 ;  /* 0x000000ffff038224 */ /* 0x000fe400078e0005 */
[----:B------:R-:W-:-:S03]  /*b9a0*/  IMAD.MOV.U32 R13, RZ, RZ, R6 ;  /* 0x000000ffff0d7224 */ /* 0x000fc600078e0006 */
        /* <DEDUP_REMOVED lines=9> */
.L_x_12854:
        /* <DEDUP_REMOVED lines=8> */
.L_x_12855:
[----:B------:R-:W-:-:S05]  /*bac0*/  @!P0 IMAD.MOV.U32 R3, RZ, RZ, R5 ;  /* 0x000000ffff038224 */ /* 0x000fca00078e0005 */
[----:B------:R-:W-:Y:S01]  /*bad0*/  @!PT LDS RZ, [RZ] ;  /* 0x00000000fffff984 */ /* 0x000fe20000000800 */
[----:B------:R-:W-:Y:S01]  /*bae0*/  @!PT LDS RZ, [RZ] ;  /* 0x00000000fffff984 */ /* 0x000fe20000000800 */
[----:B------:R-:W-:Y:S01]  /*baf0*/  @!PT LDS RZ, [RZ] ;  /* 0x00000000fffff984 */ /* 0x000fe20000000800 */
[----:B------:R0:W-:Y:S01]  /*bb00*/  @!P0 LDGSTS.E.BYPASS.LTC128B.128 [R18+0xcc00], desc[UR50][R2.64], !P5 ;  /* 0x0cc0000002128fae */ /* 0x0001e2000e901d72 */
[----:B------:R-:W-:Y:S02]  /*bb10*/  IMAD.MOV.U32 R13, RZ, RZ, R6 ;  /* 0x000000ffff0d7224 */ /* 0x000fe400078e0006 */
[----:B0-----:R-:W-:Y:S02]  /*bb20*/  VIADD R3, R0, 0xa0 ;  /* 0x000000a000037836 */ /* 0x001fe40000000000 */
[----:B------:R-:W-:-:S03]  /*bb30*/  IMAD.MOV.U32 R2, RZ, RZ, R14 ;  /* 0x000000ffff027224 */ /* 0x000fc600078e000e */
[----:B------:R-:W-:-:S13]  /*bb40*/  ISETP.GE.AND P1, PT, R3, UR37, PT ;  /* 0x0000002503007c0c */ /* 0x000fda000bf26270 */
[----:B------:R-:W-:Y:S05]  /*bb50*/  WARPSYNC.COLLECTIVE R15, `(.L_x_12856) ;  /* 0x000000000f087348 */ /* 0x000fea0003c00000 */
[----:B------:R0:W1:Y:S02]  /*bb60*/  SHFL.IDX P6, R14, R13, R12, R11 ;  /* 0x0000000c0d0e7389 */ /* 0x00006400000c000b */
[----:B01----:R-:W-:Y:S01]  /*bb70*/  ENDCOLLECTIVE ;  /* 0x000000000000791b */ /* 0x003fe20003800000 */
.L_x_12856:
        /* <DEDUP_REMOVED lines=8> */
.L_x_12857:
[----:B------:R-:W-:Y:S01]  /*bc00*/  @!PT LDS RZ, [RZ] ;  /* 0x00000000fffff984 */ /* 0x000fe20000000800 */
[----:B------:R-:W-:Y:S01]  /*bc10*/  @!PT LDS RZ, [RZ] ;  /* 0x00000000fffff984 */ /* 0x000fe20000000800 */
[----:B------:R-:W-:Y:S01]  /*bc20*/  @!PT LDS RZ, [RZ] ;  /* 0x00000000fffff984 */ /* 0x000fe20000000800 */
[----:B------:R0:W-:Y:S01]  /*bc30*/  @!P1 LDGSTS.E.BYPASS.LTC128B.128 [R18+0xd400], desc[UR50][R2.64], !P5 ;  /* 0x0d40000002129fae */ /* 0x0001e2000e901d72 */
[----:B------:R-:W-:Y:S02]  /*bc40*/  IMAD.MOV.U32 R13, RZ, RZ, R6 ;  /* 0x000000ffff0d7224 */ /* 0x000fe400078e0006 */
[----:B------:R-:W-:-:S07]  /*bc50*/  IMAD.MOV.U32 R7, RZ, RZ, R14 ;  /* 0x000000ffff077224 */ /* 0x000fce00078e000e */
[----:B0-----:R-:W-:Y:S05]  /*bc60*/  WARPSYNC.COLLECTIVE R15, `(.L_x_12858) ;  /* 0x000000000f087348 */ /* 0x001fea0003c00000 */
[----:B------:R1:W2:Y:S02]  /*bc70*/  SHFL.IDX P6, R14, R13, R12, R11 ;  /* 0x0000000c0d0e7389 */ /* 0x0002a400000c000b */
[----:B012---:R-:W-:Y:S01]  /*bc80*/  ENDCOLLECTIVE ;  /* 0x000000000000791b */ /* 0x007fe20003800000 */
.L_x_12858:
[----:B------:R-:W-:Y:S05]  /*bc90*/  BRA `(.L_x_12859) ;  /* 0xffffffc800047947 */ /* 0x000fea000383ffff */
.L_x_12777:
[----:B0-----:R-:W-:-:S04]  /*bca0*/  IMAD.U32 R3, RZ, RZ, UR38 ;  /* 0x00000026ff037e24 */ /* 0x001fc8000f8e00ff */
[----:B------:R0:W1:Y:S03]  /*bcb0*/  SYNCS.PHASECHK.TRANS64.TRYWAIT P0, [R3+URZ+0x16820], R0 ;  /* 0x01682000030075a7 */ /* 0x000066000800017f */
[----:B-1----:R-:W-:Y:S05]  /*bcc0*/  @!P0 NANOSLEEP.SYNCS 0x989680 ;  /* 0x009896800000895d */ /* 0x002fea0003900000 */
[----:B------:R-:W1:Y:S02]  /*bcd0*/  @!P0 SYNCS.PHASECHK.TRANS64 P0, [R3+URZ+0x16820], R0 ;  /* 0x01682000030085a7 */ /* 0x000e64000800007f */
[----:B-1----:R-:W-:Y:S05]  /*bce0*/  @!P0 BRA `(.L_x_12777) ;  /* 0xfffffffc00ec8947 */ /* 0x002fea000383ffff */
[----:B------:R-:W-:Y:S05]  /*bcf0*/  BRA `(.L_x_12860) ;  /* 0xffffffc800387947 */ /* 0x000fea000383ffff */
.L_x_12781:
[----:B0-----:R0:W1:Y:S02]  /*bd00*/  SYNCS.PHASECHK.TRANS64.TRYWAIT P0, [R5+URZ+0x16840], R2 ;  /* 0x01684002050075a7 */ /* 0x001064000800017f */
[----:B-1----:R-:W-:Y:S05]  /*bd10*/  @!P0 NANOSLEEP.SYNCS 0x989680 ;  /* 0x009896800000895d */ /* 0x002fea0003900000 */
[----:B------:R-:W1:Y:S02]  /*bd20*/  @!P0 SYNCS.PHASECHK.TRANS64 P0, [R5+URZ+0x16840], R2 ;  /* 0x01684002050085a7 */ /* 0x000e64000800007f */
[----:B-1----:R-:W-:Y:S05]  /*bd30*/  @!P0 BRA `(.L_x_12781) ;  /* 0xfffffffc00f08947 */ /* 0x002fea000383ffff */
[----:B------:R-:W-:Y:S05]  /*bd40*/  BRA `(.L_x_12861) ;  /* 0xffffffcc00007947 */ /* 0x000fea000383ffff */
.L_x_12782:
        /* <DEDUP_REMOVED lines=8> */
.L_x_12863:
[----:B------:R-:W-:Y:S05]  /*bdd0*/  BSYNC B1 ;  /* 0x0000000000017941 */ /* 0x000fea0003800000 */
.L_x_12862:
        /* <DEDUP_REMOVED lines=10> */
.L_x_12864:
[----:B------:R-:W-:Y:S02]  /*be80*/  IMAD.MOV.U32 R13, RZ, RZ, R10 ;  /* 0x000000ffff0d7224 */ /* 0x000fe400078e000a */
[----:B------:R-:W-:Y:S01]  /*be90*/  IMAD.MOV.U32 R12, RZ, RZ, 0x1 ;  /* 0x00000001ff0c7424 */ /* 0x000fe200078e00ff */
[----:B------:R-:W-:Y:S01]  /*bea0*/  SHF.L.U32 R7, R7, 0x3, RZ ;  /* 0x0000000307077819 */ /* 0x000fe200000006ff */
[----:B------:R-:W-:-:S03]  /*beb0*/  IMAD.MOV.U32 R2, RZ, RZ, R14 ;  /* 0x000000ffff027224 */ /* 0x000fc600078e000e */
[----:B------:R-:W-:-:S07]  /*bec0*/  LOP3.LUT R7, R7, 0x38, RZ, 0xc0, !PT ;  /* 0x0000003807077812 */ /* 0x000fce00078ec0ff */
[----:B------:R-:W-:Y:S05]  /*bed0*/  WARPSYNC.COLLECTIVE R15, `(.L_x_12865) ;  /* 0x000000000f087348 */ /* 0x000fea0003c00000 */
[----:B------:R0:W1:Y:S02]  /*bee0*/  SHFL.IDX P6, R14, R13, R12, R11 ;  /* 0x0000000c0d0e7389 */ /* 0x00006400000c000b */
[----:B01----:R-:W-:Y:S01]  /*bef0*/  ENDCOLLECTIVE ;  /* 0x000000000000791b */ /* 0x003fe20003800000 */
.L_x_12865:
[----:B------:R-:W-:-:S05]  /*bf00*/  IMAD.SHL.U32 R7, R7, 0x2, RZ ;  /* 0x0000000207077824 */ /* 0x000fca00078e00ff */
[----:B------:R-:W-:-:S05]  /*bf10*/  IADD3 R2, P0, R2, R7, RZ ;  /* 0x0000000702027210 */ /* 0x000fca0007f1e0ff */
[----:B------:R-:W-:Y:S02]  /*bf20*/  IMAD.X R3, RZ, RZ, R3, P0 ;  /* 0x000000ffff037224 */ /* 0x000fe400000e0603 */
[----:B------:R-:W-:-:S03]  /*bf30*/  IMAD.MOV.U32 R13, RZ, RZ, R9 ;  /* 0x000000ffff0d7224 */ /* 0x000fc600078e0009 */
[----:B------:R-:W-:Y:S01]  /*bf40*/  @!PT LDS RZ, [RZ] ;  /* 0x00000000fffff984 */ /* 0x000fe20000000800 */
[----:B------:R-:W-:Y:S01]  /*bf50*/  @!PT LDS RZ, [RZ] ;  /* 0x00000000fffff984 */ /* 0x000fe20000000800 */
[----:B------:R-:W-:Y:S01]  /*bf60*/  @!PT LDS RZ, [RZ] ;  /* 0x00000000fffff984 */ /* 0x000fe20000000800 */
[----:B------:R0:W-:Y:S02]  /*bf70*/  LDGSTS.E.BYPASS.LTC128B.128 [R8+0xe400], desc[UR50][R2.64], !P1 ;  /* 0x0e40000002087fae */ /* 0x0001e4000c901d72 */
[----:B0-----:R-:W-:-:S07]  /*bf80*/  MOV R3, R14 ;  /* 0x0000000e00037202 */ /* 0x001fce0000000f00 */
[----:B------:R-:W-:Y:S05]  /*bf90*/  WARPSYNC.COLLECTIVE R15, `(.L_x_12866) ;  /* 0x000000000f087348 */ /* 0x000fea0003c00000 */
[----:B------:R0:W1:Y:S02]  /*bfa0*/  SHFL.IDX P6, R14, R13, R12, R11 ;  /* 0x0000000c0d0e7389 */ /* 0x00006400000c000b */
[----:B01----:R-:W-:Y:S01]  /*bfb0*/  ENDCOLLECTIVE ;  /* 0x000000000000791b */ /* 0x003fe20003800000 */
.L_x_12866:
[----:B------:R-:W-:Y:S02]  /*bfc0*/  IMAD.MOV.U32 R13, RZ, RZ, R10 ;  /* 0x000000ffff0d7224 */ /* 0x000fe400078e000a */
[----:B------:R-:W-:Y:S02]  /*bfd0*/  IMAD.MOV.U32 R12, RZ, RZ, 0x2 ;  /* 0x00000002ff0c7424 */ /* 0x000fe400078e00ff */
[----:B------:R-:W-:-:S07]  /*bfe0*/  IMAD.MOV.U32 R2, RZ, RZ, R14 ;  /* 0x000000ffff027224 */ /* 0x000fce00078e000e */
[----:B------:R-:W-:Y:S05]  /*bff0*/  WARPSYNC.COLLECTIVE R15, `(.L_x_12867) ;  /* 0x000000000f087348 */ /* 0x000fea0003c00000 */
[----:B------:R0:W1:Y:S02]  /*c000*/  SHFL.IDX P6, R14, R13, R12, R11 ;  /* 0x0000000c0d0e7389 */ /* 0x00006400000c000b */
[----:B01----:R-:W-:Y:S01]  /*c010*/  ENDCOLLECTIVE ;  /* 0x000000000000791b */ /* 0x003fe20003800000 */
.L_x_12867:
[----:B------:R-:W-:-:S05]  /*c020*/  IADD3 R2, P0, R2, R7, RZ ;  /* 0x0000000702027210 */ /* 0x000fca0007f1e0ff */
[----:B------:R-:W-:-:S05]  /*c030*/  IMAD.X R3, RZ, RZ, R3, P0 ;  /* 0x000000ffff037224 */ /* 0x000fca00000e0603 */
[----:B------:R-:W-:Y:S01]  /*c040*/  @!PT LDS RZ, [RZ] ;  /* 0x00000000fffff984 */ /* 0x000fe20000000800 */
[----:B------:R-:W-:Y:S01]  /*c050*/  @!PT LDS RZ, [RZ] ;  /* 0x00000000fffff984 */ /* 0x000fe20000000800 */
[----:B------:R-:W-:Y:S01]  /*c060*/  @!PT LDS RZ, [RZ] ;  /* 0x00000000fffff984 */ /* 0x000fe20000000800 */
[----:B------:R0:W-:Y:S01]  /*c070*/  LDGSTS.E.BYPASS.LTC128B.128 [R8+0xec00], desc[UR50][R2.64], !P1 ;  /* 0x0ec0000002087fae */ /* 0x0001e2000c901d72 */
[----:B------:R-:W-:Y:S01]  /*c080*/  MOV R13, R9 ;  /* 0x00000009000d7202 */ /* 0x000fe20000000f00 */
[----:B0-----:R-:W-:-:S07]  /*c090*/  IMAD.MOV.U32 R3, RZ, RZ, R14 ;  /* 0x000000ffff037224 */ /* 0x001fce00078e000e */
[----:B------:R-:W-:Y:S05]  /*c0a0*/  WARPSYNC.COLLECTIVE R15, `(.L_x_12868) ;  /* 0x000000000f087348 */ /* 0x000fea0003c00000 */
[----:B------:R0:W1:Y:S02]  /*c0b0*/  SHFL.IDX P6, R14, R13, R12, R11 ;  /* 0x0000000c0d0e7389 */ /* 0x00006400000c000b */
[----:B01----:R-:W-:Y:S01]  /*c0c0*/  ENDCOLLECTIVE ;  /* 0x000000000000791b */ /* 0x003fe20003800000 */
.L_x_12868:
[----:B------:R-:W-:Y:S02]  /*c0d0*/  IMAD.MOV.U32 R13, RZ, RZ, R10 ;  /* 0x000000ffff0d7224 */ /* 0x000fe400078e000a */
[----:B------:R-:W-:Y:S02]  /*c0e0*/  IMAD.MOV.U32 R12, RZ, RZ, 0x3 ;  /* 0x00000003ff0c7424 */ /* 0x000fe400078e00ff */
[----:B------:R-:W-:-:S07]  /*c0f0*/  IMAD.MOV.U32 R2, RZ, RZ, R14 ;  /* 0x000000ffff027224 */ /* 0x000fce00078e000e */
[----:B------:R-:W-:Y:S05]  /*c100*/  WARPSYNC.COLLECTIVE R15, `(.L_x_12869) ;  /* 0x000000000f087348 */ /* 0x000fea0003c00000 */
[----:B------:R0:W1:Y:S02]  /*c110*/  SHFL.IDX P6, R14, R13, R12, R11 ;  /* 0x0000000c0d0e7389 */ /* 0x00006400000c000b */
[----:B01----:R-:W-:Y:S01]  /*c120*/  ENDCOLLECTIVE ;  /* 0x000000000000791b */ /* 0x003fe20003800000 */
.L_x_12869:
[----:B------:R-:W-:-:S05]  /*c130*/  IADD3 R2, P0, R2, R7, RZ ;  /* 0x0000000702027210 */ /* 0x000fca0007f1e0ff */
[----:B------:R-:W-:-:S05]  /*c140*/  IMAD.X R3, RZ, RZ, R3, P0 ;  /* 0x000000ffff037224 */ /* 0x000fca00000e0603 */
[----:B------:R-:W-:Y:S01]  /*c150*/  @!PT LDS RZ, [RZ] ;  /* 0x00000000fffff984 */ /* 0x000fe20000000800 */
[----:B------:R-:W-:Y:S01]  /*c160*/  @!PT LDS RZ, [RZ] ;  /* 0x00000000fffff984 */ /* 0x000fe20000000800 */
[----:B------:R-:W-:Y:S01]  /*c170*/  @!PT LDS RZ, [RZ] ;  /* 0x00000000fffff984 */ /* 0x000fe20000000800 */
[----:B------:R0:W-:Y:S01]  /*c180*/  LDGSTS.E.BYPASS.LTC128B.128 [R8+0xf400], desc[UR50][R2.64], !P1 ;  /* 0x0f40000002087fae */ /* 0x0001e2000c901d72 */
[----:B------:R-:W-:Y:S02]  /*c190*/  IMAD.MOV.U32 R13, RZ, RZ, R9 ;  /* 0x000000ffff0d7224 */ /* 0x000fe400078e0009 */
[----:B0-----:R-:W-:-:S07]  /*c1a0*/  IMAD.MOV.U32 R3, RZ, RZ, R14 ;  /* 0x000000ffff037224 */ /* 0x001fce00078e000e */
[----:B------:R-:W-:Y:S05]  /*c1b0*/  WARPSYNC.COLLECTIVE R15, `(.L_x_12870) ;  /* 0x000000000f087348 */ /* 0x000fea0003c00000 */
[----:B------:R0:W1:Y:S02]  /*c1c0*/  SHFL.IDX P6, R14, R13, R12, R11 ;  /* 0x0000000c0d0e7389 */ /* 0x00006400000c000b */
[----:B01----:R-:W-:Y:S01]  /*c1d0*/  ENDCOLLECTIVE ;  /* 0x000000000000791b */ /* 0x003fe20003800000 */
.L_x_12870:
[----:B------:R-:W-:Y:S02]  /*c1e0*/  IMAD.MOV.U32 R13, RZ, RZ, R10 ;  /* 0x000000ffff0d7224 */ /* 0x000fe400078e000a */
[----:B------:R-:W-:Y:S01]  /*c1f0*/  IMAD.MOV.U32 R12, RZ, RZ, 0x4 ;  /* 0x00000004ff0c7424 */ /* 0x000fe200078e00ff */
[----:B------:R-:W-:-:S07]  /*c200*/  MOV R2, R14 ;  /* 0x0000000e00027202 */ /* 0x000fce0000000f00 */
[----:B------:R-:W-:Y:S05]  /*c210*/  WARPSYNC.COLLECTIVE R15, `(.L_x_12871) ;  /* 0x000000000f087348 */ /* 0x000fea0003c00000 */
[----:B------:R0:W1:Y:S02]  /*c220*/  SHFL.IDX P6, R14, R13, R12, R11 ;  /* 0x0000000c0d0e7389 */ /* 0x00006400000c000b */
[----:B01----:R-:W-:Y:S01]  /*c230*/  ENDCOLLECTIVE ;  /* 0x000000000000791b */ /* 0x003fe20003800000 */
.L_x_12871:
        /* <DEDUP_REMOVED lines=11> */
.L_x_12872:
[----:B------:R-:W-:Y:S02]  /*c2f0*/  IMAD.MOV.U32 R13, RZ, RZ, R10 ;  /* 0x000000ffff0d7224 */ /* 0x000fe400078e000a */
[----:B------:R-:W-:Y:S02]  /*c300*/  IMAD.MOV.U32 R12, RZ, RZ, 0x5 ;  /* 0x00000005ff0c7424 */ /* 0x000fe400078e00ff */
[----:B------:R-:W-:-:S07]  /*c310*/  IMAD.MOV.U32 R2, RZ, RZ, R14 ;  /* 0x000000ffff027224 */ /* 0x000fce00078e000e */
[----:B------:R-:W-:Y:S05]  /*c320*/  WARPSYNC.COLLECTIVE R15, `(.L_x_12873) ;  /* 0x000000000f087348 */ /* 0x000fea0003c00000 */
[----:B------:R0:W1:Y:S02]  /*c330*/  SHFL.IDX P6, R14, R13, R12, R11 ;  /* 0x0000000c0d0e7389 */ /* 0x00006400000c000b */
[----:B01----:R-:W-:Y:S01]  /*c340*/  ENDCOLLECTIVE ;  /* 0x000000000000791b */ /* 0x003fe20003800000 */
.L_x_12873:
[----:B------:R-:W-:-:S04]  /*c350*/  IADD3 R2, P0, R2, R7, RZ ;  /* 0x0000000702027210 */ /* 0x000fc80007f1e0ff */
[----:B------:R-:W-:-:S05]  /*c360*/  IADD3.X R3, RZ, R3, RZ, P0, !PT ;  /* 0x00000003ff037210 */ /* 0x000fca00007fe4ff */
        /* <DEDUP_REMOVED lines=9> */
.L_x_12874:
[----:B------:R-:W-:Y:S01]  /*c400*/  MOV R13, R10 ;  /* 0x0000000a000d7202 */ /* 0x000fe20000000f00 */
[----:B------:R-:W-:Y:S02]  /*c410*/  IMAD.MOV.U32 R12, RZ, RZ, 0x6 ;  /* 0x00000006ff0c7424 */ /* 0x000fe400078e00ff */
[----:B------:R-:W-:-:S07]  /*c420*/  IMAD.MOV.U32 R2, RZ, RZ, R14 ;  /* 0x000000ffff027224 */ /* 0x000fce00078e000e */
[----:B------:R-:W-:Y:S05]  /*c430*/  WARPSYNC.COLLECTIVE R15, `(.L_x_12875) ;  /* 0x000000000f087348 */ /* 0x000fea0003c00000 */
[----:B------:R0:W1:Y:S02]  /*c440*/  SHFL.IDX P6, R14, R13, R12, R11 ;  /* 0x0000000c0d0e7389 */ /* 0x00006400000c000b */
[----:B01----:R-:W-:Y:S01]  /*c450*/  ENDCOLLECTIVE ;  /* 0x000000000000791b */ /* 0x003fe20003800000 */
.L_x_12875:
        /* <DEDUP_REMOVED lines=11> */
.L_x_12876:
[----:B------:R-:W-:Y:S01]  /*c510*/  IMAD.MOV.U32 R13, RZ, RZ, R10 ;  /* 0x000000ffff0d7224 */ /* 0x000fe200078e000a */
[----:B------:R-:W-:Y:S01]  /*c520*/  MOV R12, 0x7 ;  /* 0x00000007000c7802 */ /* 0x000fe20000000f00 */
[----:B------:R-:W-:-:S07]  /*c530*/  IMAD.MOV.U32 R2, RZ, RZ, R14 ;  /* 0x000000ffff027224 */ /* 0x000fce00078e000e */
[----:B------:R-:W-:Y:S05]  /*c540*/  WARPSYNC.COLLECTIVE R15, `(.L_x_12877) ;  /* 0x000000000f087348 */ /* 0x000fea0003c00000 */
[----:B------:R0:W1:Y:S02]  /*c550*/  SHFL.IDX P6, R14, R13, R12, R11 ;  /* 0x0000000c0d0e7389 */ /* 0x00006400000c000b */
[----:B01----:R-:W-:Y:S01]  /*c560*/  ENDCOLLECTIVE ;  /* 0x000000000000791b */ /* 0x003fe20003800000 */
.L_x_12877:
[----:B------:R-:W-:-:S05]  /*c570*/  IADD3 R2, P0, R2, R7, RZ ;  /* 0x0000000702027210 */ /* 0x000fca0007f1e0ff */
[----:B------:R-:W-:-:S05]  /*c580*/  IMAD.X R3, RZ, RZ, R3, P0 ;  /* 0x000000ffff037224 */ /* 0x000fca00000e0603 */
[----:B------:R-:W-:Y:S01]  /*c590*/  @!PT LDS RZ, [RZ] ;  /* 0x00000000fffff984 */ /* 0x000fe20000000800 */
[----:B------:R-:W-:Y:S01]  /*c5a0*/  @!PT LDS RZ, [RZ] ;  /* 0x00000000fffff984 */ /* 0x000fe20000000800 */
[----:B------:R-:W-:Y:S01]  /*c5b0*/  @!PT LDS RZ, [RZ] ;  /* 0x00000000fffff984 */ /* 0x000fe20000000800 */
[----:B------:R0:W-:Y:S01]  /*c5c0*/  LDGSTS.E.BYPASS.LTC128B.128 [R8+0x11400], desc[UR50][R2.64], !P1 ;  /* 0x1140000002087fae */ /* 0x0001e2000c901d72 */
[----:B------:R-:W-:Y:S02]  /*c5d0*/  IMAD.MOV.U32 R13, RZ, RZ, R9 ;  /* 0x000000ffff0d7224 */ /* 0x000fe400078e0009 */
[----:B------:R-:W-:-:S07]  /*c5e0*/  IMAD.MOV.U32 R10, RZ, RZ, R14 ;  /* 0x000000ffff0a7224 */ /* 0x000fce00078e000e */
[----:B0-----:R-:W-:Y:S05]  /*c5f0*/  WARPSYNC.COLLECTIVE R15, `(.L_x_12878) ;  /* 0x000000000f087348 */ /* 0x001fea0003c00000 */
[----:B------:R1:W2:Y:S02]  /*c600*/  SHFL.IDX P6, R14, R13, R12, R11 ;  /* 0x0000000c0d0e7389 */ /* 0x0002a400000c000b */
[----:B012---:R-:W-:Y:S01]  /*c610*/  ENDCOLLECTIVE ;  /* 0x000000000000791b */ /* 0x007fe20003800000 */
.L_x_12878:
[----:B------:R-:W-:Y:S01]  /*c620*/  IMAD.MOV.U32 R2, RZ, RZ, R14 ;  /* 0x000000ffff027224 */ /* 0x000fe200078e000e */
[----:B------:R-:W-:Y:S06]  /*c630*/  BRA `(.L_x_12879) ;  /* 0xffffffc400d07947 */ /* 0x000fec000383ffff */
.L_x_12787:
[----:B-1----:R1:W2:Y:S02]  /*c640*/  SYNCS.PHASECHK.TRANS64.TRYWAIT P0, [R5+URZ+0x16860], R2 ;  /* 0x01686002050075a7 */ /* 0x0022a4000800017f */
[----:B--2---:R-:W-:Y:S05]  /*c650*/  @!P0 NANOSLEEP.SYNCS 0x989680 ;  /* 0x009896800000895d */ /* 0x004fea0003900000 */
[----:B------:R-:W2:Y:S02]  /*c660*/  @!P0 SYNCS.PHASECHK.TRANS64 P0, [R5+URZ+0x16860], R2 ;  /* 0x01686002050085a7 */ /* 0x000ea4000800007f */
[----:B--2---:R-:W-:Y:S05]  /*c670*/  @!P0 BRA `(.L_x_12787) ;  /* 0xfffffffc00f08947 */ /* 0x004fea000383ffff */
[----:B------:R-:W-:Y:S05]  /*c680*/  BRA `(.L_x_12880) ;  /* 0xffffffc800287947 */ /* 0x000fea000383ffff */
.L_x_12788:
        /* <DEDUP_REMOVED lines=8> */
.L_x_12882:
[----:B------:R-:W-:Y:S05]  /*c710*/  BSYNC B1 ;  /* 0x0000000000017941 */ /* 0x000fea0003800000 */
.L_x_12881:
[----:B------:R-:W-:Y:S01]  /*c720*/  IMAD.MOV.U32 R13, RZ, RZ, R16 ;  /* 0x000000ffff0d7224 */ /* 0x000fe200078e0010 */
[----:B------:R-:W-:Y:S01]  /*c730*/  ISETP.LT.OR P1, PT, R8, 0x1, P2 ;  /* 0x000000010800780c */ /* 0x000fe20001721670 */
        /* <DEDUP_REMOVED lines=8> */
.L_x_12883:
[----:B------:R-:W-:Y:S02]  /*c7c0*/  IMAD.MOV.U32 R13, RZ, RZ, R17 ;  /* 0x000000ffff0d7224 */ /* 0x000fe400078e0011 */
[----:B------:R-:W-:Y:S02]  /*c7d0*/  IMAD.MOV.U32 R12, RZ, RZ, 0x1 ;  /* 0x00000001ff0c7424 */ /* 0x000fe400078e00ff */
[----:B------:R-:W-:-:S07]  /*c7e0*/  IMAD.MOV.U32 R2, RZ, RZ, R14 ;  /* 0x000000ffff027224 */ /* 0x000fce00078e000e */
[----:B------:R-:W-:Y:S05]  /*c7f0*/  WARPSYNC.COLLECTIVE R15, `(.L_x_12884) ;  /* 0x000000000f087348 */ /* 0x000fea0003c00000 */
[----:B------:R0:W1:Y:S02]  /*c800*/  SHFL.IDX P6, R14, R13, R12, R11 ;  /* 0x0000000c0d0e7389 */ /* 0x00006400000c000b */
[----:B01----:R-:W-:Y:S01]  /*c810*/  ENDCOLLECTIVE ;  /* 0x000000000000791b */ /* 0x003fe20003800000 */
.L_x_12884:
[----:B------:R-:W-:-:S04]  /*c820*/  IADD3 R2, P0, R2, R7, RZ ;  /* 0x0000000702027210 */ /* 0x000fc80007f1e0ff */
[----:B------:R-:W-:-:S05]  /*c830*/  IADD3.X R3, RZ, R3, RZ, P0, !PT ;  /* 0x00000003ff037210 */ /* 0x000fca00007fe4ff */
[----:B------:R-:W-:Y:S01]  /*c840*/  @!PT LDS RZ, [RZ] ;  /* 0x00000000fffff984 */ /* 0x000fe20000000800 */
[----:B------:R-:W-:Y:S01]  /*c850*/  @!PT LDS RZ, [RZ] ;  /* 0x00000000fffff984 */ /* 0x000fe20000000800 */
[----:B------:R-:W-:Y:S01]  /*c860*/  @!PT LDS RZ, [RZ] ;  /* 0x00000000fffff984 */ /* 0x000fe20000000800 */
[----:B------:R0:W-:Y:S01]  /*c870*/  LDGSTS.E.BYPASS.LTC128B.128 [R6+0x400], desc[UR50][R2.64], !P1 ;  /* 0x0040000002067fae */ /* 0x0001e2000c901d72 */
[----:B------:R-:W-:Y:S01]  /*c880*/  ISETP.LT.OR P1, PT, R8, 0x11, P2 ;  /* 0x000000110800780c */ /* 0x000fe20001721670 */
[----:B------:R-:W-:Y:S02]  /*c890*/  IMAD.MOV.U32 R13, RZ, RZ, R16 ;  /* 0x000000ffff0d7224 */ /* 0x000fe400078e0010 */
[----:B0-----:R-:W-:-:S10]  /*c8a0*/  IMAD.MOV.U32 R3, RZ, RZ, R14 ;  /* 0x000000ffff037224 */ /* 0x001fd400078e000e */
[----:B------:R-:W-:Y:S05]  /*c8b0*/  WARPSYNC.COLLECTIVE R15, `(.L_x_12885) ;  /* 0x000000000f087348 */ /* 0x000fea0003c00000 */
[----:B------:R0:W1:Y:S02]  /*c8c0*/  SHFL.IDX P6, R14, R13, R12, R11 ;  /* 0x0000000c0d0e7389 */ /* 0x00006400000c000b */
[----:B01----:R-:W-:Y:S01]  /*c8d0*/  ENDCOLLECTIVE ;  /* 0x000000000000791b */ /* 0x003fe20003800000 */
.L_x_12885:
[----:B------:R-:W-:Y:S01]  /*c8e0*/  MOV R13, R17 ;  /* 0x00000011000d7202 */ /* 0x000fe20000000f00 */
[----:B------:R-:W-:Y:S02]  /*c8f0*/  IMAD.MOV.U32 R12, RZ, RZ, 0x2 ;  /* 0x00000002ff0c7424 */ /* 0x000fe400078e00ff */
[----:B------:R-:W-:-:S07]  /*c900*/  IMAD.MOV.U32 R2, RZ, RZ, R14 ;  /* 0x000000ffff027224 */ /* 0x000fce00078e000e */
[----:B------:R-:W-:Y:S05]  /*c910*/  WARPSYNC.COLLECTIVE R15, `(.L_x_12886) ;  /* 0x000000000f087348 */ /* 0x000fea0003c00000 */
[----:B------:R0:W1:Y:S02]  /*c920*/  SHFL.IDX P6, R14, R13, R12, R11 ;  /* 0x0000000c0d0e7389 */ /* 0x00006400000c000b */
[----:B01----:R-:W-:Y:S01]  /*c930*/  ENDCOLLECTIVE ;  /* 0x000000000000791b */ /* 0x003fe20003800000 */
.L_x_12886:
[----:B------:R-:W-:-:S05]  /*c940*/  IADD3 R2, P0, R2, R7, RZ ;  /* 0x0000000702027210 */ /* 0x000fca0007f1e0ff */
[----:B------:R-:W-:-:S05]  /*c950*/  IMAD.X R3, RZ, RZ, R3, P0 ;  /* 0x000000ffff037224 */ /* 0x000fca00000e0603 */
[----:B------:R-:W-:Y:S01]  /*c960*/  @!PT LDS RZ, [RZ] ;  /* 0x00000000fffff984 */ /* 0x000fe20000000800 */
[----:B------:R-:W-:Y:S01]  /*c970*/  @!PT LDS RZ, [RZ] ;  /* 0x00000000fffff984 */ /* 0x000fe20000000800 */
[----:B------:R-:W-:Y:S01]  /*c980*/  @!PT LDS RZ, [RZ] ;  /* 0x00000000fffff984 */ /* 0x000fe20000000800 */
[----:B------:R0:W-:Y:S01]  /*c990*/  LDGSTS.E.BYPASS.LTC128B.128 [R6+0xc00], desc[UR50][R2.64], !P1 ;  /* 0x00c0000002067fae */ /* 0x0001e2000c901d72 */
[----:B------:R-:W-:Y:S01]  /*c9a0*/  IMAD.MOV.U32 R13, RZ, RZ, R16 ;  /* 0x000000ffff0d7224 */ /* 0x000fe200078e0010 */
[----:B------:R-:W-:Y:S01]  /*c9b0*/  ISETP.LT.OR P1, PT, R8, 0x21, P2 ;  /* 0x000000210800780c */ /* 0x000fe20001721670 */
[----:B0-----:R-:W-:-:S12]  /*c9c0*/  IMAD.MOV.U32 R3, RZ, RZ, R14 ;  /* 0x000000ffff037224 */ /* 0x001fd800078e000e */
[----:B------:R-:W-:Y:S05]  /*c9d0*/  WARPSYNC.COLLECTIVE R15, `(.L_x_12887) ;  /* 0x000000000f087348 */ /* 0x000fea0003c00000 */
[----:B------:R0:W1:Y:S02]  /*c9e0*/  SHFL.IDX P6, R14, R13, R12, R11 ;  /* 0x0000000c0d0e7389 */ /* 0x00006400000c000b */
[----:B01----:R-:W-:Y:S01]  /*c9f0*/  ENDCOLLECTIVE ;  /* 0x000000000000791b */ /* 0x003fe20003800000 */
.L_x_12887:
[----:B------:R-:W-:Y:S01]  /*ca00*/  IMAD.MOV.U32 R13, RZ, RZ, R17 ;  /* 0x000000ffff0d7224 */ /* 0x000fe200078e0011 */
[----:B------:R-:W-:Y:S01]  /*ca10*/  MOV R12, 0x3 ;  /* 0x00000003000c7802 */ /* 0x000fe20000000f00 */
[----:B------:R-:W-:-:S07]  /*ca20*/  IMAD.MOV.U32 R2, RZ, RZ, R14 ;  /* 0x000000ffff027224 */ /* 0x000fce00078e000e */
[----:B------:R-:W-:Y:S05]  /*ca30*/  WARPSYNC.COLLECTIVE R15, `(.L_x_12888) ;  /* 0x000000000f087348 */ /* 0x000fea0003c00000 */
[----:B------:R0:W1:Y:S02]  /*ca40*/  SHFL.IDX P6, R14, R13, R12, R11 ;  /* 0x0000000c0d0e7389 */ /* 0x00006400000c000b */
[----:B01----:R-:W-:Y:S01]  /*ca50*/  ENDCOLLECTIVE ;  /* 0x000000000000791b */ /* 0x003fe20003800000 */
.L_x_12888:
        /* <DEDUP_REMOVED lines=12> */
.L_x_12889:
[----:B------:R-:W-:Y:S02]  /*cb20*/  IMAD.MOV.U32 R13, RZ, RZ, R17 ;  /* 0x000000ffff0d7224 */ /* 0x000fe400078e0011 */
[----:B------:R-:W-:Y:S02]  /*cb30*/  IMAD.MOV.U32 R12, RZ, RZ, 0x4 ;  /* 0x00000004ff0c7424 */ /* 0x000fe400078e00ff */
[----:B------:R-:W-:-:S07]  /*cb40*/  IMAD.MOV.U32 R2, RZ, RZ, R14 ;  /* 0x000000ffff027224 */ /* 0x000fce00078e000e */
[----:B------:R-:W-:Y:S05]  /*cb50*/  WARPSYNC.COLLECTIVE R15, `(.L_x_12890) ;  /* 0x000000000f087348 */ /* 0x000fea0003c00000 */
[----:B------:R0:W1:Y:S02]  /*cb60*/  SHFL.IDX P6, R14, R13, R12, R11 ;  /* 0x0000000c0d0e7389 */ /* 0x00006400000c000b */
[----:B01----:R-:W-:Y:S01]  /*cb70*/  ENDCOLLECTIVE ;  /* 0x000000000000791b */ /* 0x003fe20003800000 */
.L_x_12890:
[----:B------:R-:W-:-:S05]  /*cb80*/  IADD3 R2, P0, R2, R7, RZ ;  /* 0x0000000702027210 */ /* 0x000fca0007f1e0ff */
[----:B------:R-:W-:-:S05]  /*cb90*/  IMAD.X R3, RZ, RZ, R3, P0 ;  /* 0x000000ffff037224 */ /* 0x000fca00000e0603 */
[----:B------:R-:W-:Y:S01]  /*cba0*/  @!PT LDS RZ, [RZ] ;  /* 0x00000000fffff984 */ /* 0x000fe20000000800 */
[----:B------:R-:W-:Y:S01]  /*cbb0*/  @!PT LDS RZ, [RZ] ;  /* 0x00000000fffff984 */ /* 0x000fe20000000800 */
[----:B------:R-:W-:Y:S01]  /*cbc0*/  @!PT LDS RZ, [RZ] ;  /* 0x00000000fffff984 */ /* 0x000fe20000000800 */
[----:B------:R0:W-:Y:S01]  /*cbd0*/  LDGSTS.E.BYPASS.LTC128B.128 [R6+0x1c00], desc[UR50][R2.64], !P1 ;  /* 0x01c0000002067fae */ /* 0x0001e2000c901d72 */
[----:B------:R-:W-:Y:S01]  /*cbe0*/  IMAD.MOV.U32 R13, RZ, RZ, R16 ;  /* 0x000000ffff0d7224 */ /* 0x000fe200078e0010 */
[----:B------:R-:W-:Y:S02]  /*cbf0*/  ISETP.LT.OR P1, PT, R8, 0x41, P2 ;  /* 0x000000410800780c */ /* 0x000fe40001721670 */
[----:B0-----:R-:W-:-:S11]  /*cc00*/  MOV R3, R14 ;  /* 0x0000000e00037202 */ /* 0x001fd60000000f00 */
[----:B------:R-:W-:Y:S05]  /*cc10*/  WARPSYNC.COLLECTIVE R15, `(.L_x_12891) ;  /* 0x000000000f087348 */ /* 0x000fea0003c00000 */
[----:B------:R0:W1:Y:S02]  /*cc20*/  SHFL.IDX P6, R14, R13, R12, R11 ;  /* 0x0000000c0d0e7389 */ /* 0x00006400000c000b */
[----:B01----:R-:W-:Y:S01]  /*cc30*/  ENDCOLLECTIVE ;  /* 0x000000000000791b */ /* 0x003fe20003800000 */
.L_x_12891:
[----:B------:R-:W-:Y:S02]  /*cc40*/  IMAD.MOV.U32 R13, RZ, RZ, R17 ;  /* 0x000000ffff0d7224 */ /* 0x000fe400078e0011 */
[----:B------:R-:W-:Y:S02]  /*cc50*/  IMAD.MOV.U32 R12, RZ, RZ, 0x5 ;  /* 0x00000005ff0c7424 */ /* 0x000fe400078e00ff */
[----:B------:R-:W-:-:S07]  /*cc60*/  IMAD.MOV.U32 R2, RZ, RZ, R14 ;  /* 0x000000ffff027224 */ /* 0x000fce00078e000e */
[----:B------:R-:W-:Y:S05]  /*cc70*/  WARPSYNC.COLLECTIVE R15, `(.L_x_12892) ;  /* 0x000000000f087348 */ /* 0x000fea0003c00000 */
[----:B------:R0:W1:Y:S02]  /*cc80*/  SHFL.IDX P6, R14, R13, R12, R11 ;  /* 0x0000000c0d0e7389 */ /* 0x00006400000c000b */
[----:B01----:R-:W-:Y:S01]  /*cc90*/  ENDCOLLECTIVE ;  /* 0x000000000000791b */ /* 0x003fe20003800000 */
.L_x_12892:
[----:B------:R-:W-:-:S05]  /*cca0*/  IADD3 R2, P0, R2, R7, RZ ;  /* 0x0000000702027210 */ /* 0x000fca0007f1e0ff */
[----:B------:R-:W-:-:S05]  /*ccb0*/  IMAD.X R3, RZ, RZ, R3, P0 ;  /* 0x000000ffff037224 */ /* 0x000fca00000e0603 */
[----:B------:R-:W-:Y:S01]  /*ccc0*/  @!PT LDS RZ, [RZ] ;  /* 0x00000000fffff984 */ /* 0x000fe20000000800 */
[----:B------:R-:W-:Y:S01]  /*ccd0*/  @!PT LDS RZ, [RZ] ;  /* 0x00000000fffff984 */ /* 0x000fe20000000800 */
[----:B------:R-:W-:Y:S01]  /*cce0*/  @!PT LDS RZ, [RZ] ;  /* 0x00000000fffff984 */ /* 0x000fe20000000800 */
[----:B------:R0:W-:Y:S01]  /*ccf0*/  LDGSTS.E.BYPASS.LTC128B.128 [R6+0x2400], desc[UR50][R2.64], !P1 ;  /* 0x0240000002067fae */ /* 0x0001e2000c901d72 */
[----:B------:R-:W-:Y:S02]  /*cd00*/  MOV R13, R16 ;  /* 0x00000010000d7202 */ /* 0x000fe40000000f00 */
[----:B------:R-:W-:Y:S01]  /*cd10*/  ISETP.LT.OR P1, PT, R8, 0x51, P2 ;  /* 0x000000510800780c */ /* 0x000fe20001721670 */
[----:B0-----:R-:W-:-:S12]  /*cd20*/  IMAD.MOV.U32 R3, RZ, RZ, R14 ;  /* 0x000000ffff037224 */ /* 0x001fd800078e000e */
[----:B------:R-:W-:Y:S05]  /*cd30*/  WARPSYNC.COLLECTIVE R15, `(.L_x_12893) ;  /* 0x000000000f087348 */ /* 0x000fea0003c00000 */
[----:B------:R0:W1:Y:S02]  /*cd40*/  SHFL.IDX P6, R14, R13, R12, R11 ;  /* 0x0000000c0d0e7389 */ /* 0x00006400000c000b */
[----:B01----:R-:W-:Y:S01]  /*cd50*/  ENDCOLLECTIVE ;  /* 0x000000000000791b */ /* 0x003fe20003800000 */
.L_x_12893:
[----:B------:R-:W-:Y:S02]  /*cd60*/  IMAD.MOV.U32 R13, RZ, RZ, R17 ;  /* 0x000000ffff0d7224 */ /* 0x000fe400078e0011 */
[----:B------:R-:W-:Y:S02]  /*cd70*/  IMAD.MOV.U32 R12, RZ, RZ, 0x6 ;  /* 0x00000006ff0c7424 */ /* 0x000fe400078e00ff */
[----:B------:R-:W-:-:S07]  /*cd80*/  IMAD.MOV.U32 R2, RZ, RZ, R14 ;  /* 0x000000ffff027224 */ /* 0x000fce00078e000e */
[----:B------:R-:W-:Y:S05]  /*cd90*/  WARPSYNC.COLLECTIVE R15, `(.L_x_12894) ;  /* 0x000000000f087348 */ /* 0x000fea0003c00000 */
[----:B------:R0:W1:Y:S02]  /*cda0*/  SHFL.IDX P6, R14, R13, R12, R11 ;  /* 0x0000000c0d0e7389 */ /* 0x00006400000c000b */
[----:B01----:R-:W-:Y:S01]  /*cdb0*/  ENDCOLLECTIVE ;  /* 0x000000000000791b */ /* 0x003fe20003800000 */
.L_x_12894:
        /* <DEDUP_REMOVED lines=12> */
.L_x_12895:
[----:B------:R-:W-:Y:S02]  /*ce80*/  IMAD.MOV.U32 R13, RZ, RZ, R17 ;  /* 0x000000ffff0d7224 */ /* 0x000fe400078e0011 */
[----:B------:R-:W-:Y:S01]  /*ce90*/  IMAD.MOV.U32 R12, RZ, RZ, 0x7 ;  /* 0x00000007ff0c7424 */ /* 0x000fe200078e00ff */
[----:B------:R-:W-:-:S07]  /*cea0*/  MOV R2, R14 ;  /* 0x0000000e00027202 */ /* 0x000fce0000000f00 */
[----:B------:R-:W-:Y:S05]  /*ceb0*/  WARPSYNC.COLLECTIVE R15, `(.L_x_12896) ;  /* 0x000000000f087348 */ /* 0x000fea0003c00000 */
[----:B------:R0:W1:Y:S02]  /*cec0*/  SHFL.IDX P6, R14, R13, R12, R11 ;  /* 0x0000000c0d0e7389 */ /* 0x00006400000c000b */
[----:B01----:R-:W-:Y:S01]  /*ced0*/  ENDCOLLECTIVE ;  /* 0x000000000000791b */ /* 0x003fe20003800000 */
.L_x_12896:
        /* <DEDUP_REMOVED lines=11> */
.L_x_12897:
[----:B------:R-:W-:Y:S01]  /*cf90*/  IMAD.MOV.U32 R2, RZ, RZ, R14 ;  /* 0x000000ffff027224 */ /* 0x000fe200078e000e */
[----:B------:R-:W-:Y:S06]  /*cfa0*/  BRA `(.L_x_12898) ;  /* 0xffffffc000c47947 */ /* 0x000fec000383ffff */
.L_x_12794:
[----:B0-----:R0:W1:Y:S02]  /*cfb0*/  SYNCS.PHASECHK.TRANS64.TRYWAIT P0, [R4+URZ+0x16860], R3 ;  /* 0x01686003040075a7 */ /* 0x001064000800017f */
[----:B-1----:R-:W-:Y:S05]  /*cfc0*/  @!P0 NANOSLEEP.SYNCS 0x989680 ;  /* 0x009896800000895d */ /* 0x002fea0003900000 */
[----:B------:R-:W1:Y:S02]  /*cfd0*/  @!P0 SYNCS.PHASECHK.TRANS64 P0, [R4+URZ+0x16860], R3 ;  /* 0x01686003040085a7 */ /* 0x000e64000800007f */
[----:B-1----:R-:W-:Y:S05]  /*cfe0*/  @!P0 BRA `(.L_x_12794) ;  /* 0xfffffffc00f08947 */ /* 0x002fea000383ffff */
[----:B------:R-:W-:Y:S05]  /*cff0*/  BRA `(.L_x_12899) ;  /* 0xffffffc400947947 */ /* 0x000fea000383ffff */
.L_x_12795:
        /* <DEDUP_REMOVED lines=8> */
.L_x_12901:
[----:B------:R-:W-:Y:S05]  /*d080*/  BSYNC B0 ;  /* 0x0000000000007941 */ /* 0x000fea0003800000 */
.L_x_12900:
[----:B------:R-:W0:Y:S01]  /*d090*/  S2R R2, SR_TID.X ;  /* 0x0000000000027919 */ /* 0x000e220000002100 */
[----:B------:R-:W-:Y:S01]  /*d0a0*/  IMAD.MOV.U32 R13, RZ, RZ, R16 ;  /* 0x000000ffff0d7224 */ /* 0x000fe200078e0010 */
[----:B------:R-:W-:Y:S01]  /*d0b0*/  MOV R11, 0x181f ;  /* 0x0000181f000b7802 */ /* 0x000fe20000000f00 */
[----:B------:R-:W-:Y:S01]  /*d0c0*/  IMAD.MOV.U32 R12, RZ, RZ, RZ ;  /* 0x000000ffff0c7224 */ /* 0x000fe200078e00ff */
[----:B------:R-:W-:Y:S01]  /*d0d0*/  ISETP.LT.OR P1, PT, R6, 0x1, P2 ;  /* 0x000000010600780c */ /* 0x000fe20001721670 */
[----:B------:R-:W-:Y:S02]  /*d0e0*/  IMAD.MOV.U32 R15, RZ, RZ, -0x1 ;  /* 0xffffffffff0f7424 */ /* 0x000fe400078e00ff */
[----:B------:R-:W-:-:S10]  /*d0f0*/  IMAD.MOV.U32 R0, RZ, RZ, R14 ;  /* 0x000000ffff007224 */ /* 0x000fd400078e000e */
[----:B0-----:R-:W-:Y:S05]  /*d100*/  WARPSYNC.COLLECTIVE R15, `(.L_x_12902) ;  /* 0x000000000f087348 */ /* 0x001fea0003c00000 */
[----:B------:R1:W2:Y:S02]  /*d110*/  SHFL.IDX P6, R14, R13, R12, R11 ;  /* 0x0000000c0d0e7389 */ /* 0x0002a400000c000b */
[----:B012---:R-:W-:Y:S01]  /*d120*/  ENDCOLLECTIVE ;  /* 0x000000000000791b */ /* 0x007fe20003800000 */
.L_x_12902:
[----:B------:R-:W-:Y:S01]  /*d130*/  IMAD.MOV.U32 R13, RZ, RZ, R17 ;  /* 0x000000ffff0d7224 */ /* 0x000fe200078e0011 */
[----:B------:R-:W-:Y:S01]  /*d140*/  MOV R12, 0x1 ;  /* 0x00000001000c7802 */ /* 0x000fe20000000f00 */
[----:B------:R-:W-:Y:S02]  /*d150*/  IMAD.SHL.U32 R5, R2, 0x8, RZ ;  /* 0x0000000802057824 */ /* 0x000fe400078e00ff */
[----:B------:R-:W-:-:S07]  /*d160*/  IMAD.MOV.U32 R2, RZ, RZ, R14 ;  /* 0x000000ffff027224 */ /* 0x000fce00078e000e */
[----:B------:R-:W-:Y:S05]  /*d170*/  WARPSYNC.COLLECTIVE R15, `(.L_x_12903) ;  /* 0x000000000f087348 */ /* 0x000fea0003c00000 */
[----:B------:R0:W1:Y:S02]  /*d180*/  SHFL.IDX P6, R14, R13, R12, R11 ;  /* 0x0000000c0d0e7389 */ /* 0x00006400000c000b */
[----:B01----:R-:W-:Y:S01]  /*d190*/  ENDCOLLECTIVE ;  /* 0x000000000000791b */ /* 0x003fe20003800000 */
.L_x_12903:
[----:B------:R-:W-:-:S05]  /*d1a0*/  LOP3.LUT R5, R5, 0x38, RZ, 0xc0, !PT ;  /* 0x0000003805057812 */ /* 0x000fca00078ec0ff */
[----:B------:R-:W-:-:S05]  /*d1b0*/  IMAD.SHL.U32 R5, R5, 0x2, RZ ;  /* 0x0000000205057824 */ /* 0x000fca00078e00ff */
[----:B------:R-:W-:Y:S01]  /*d1c0*/  IADD3 R2, P0, R2, R5, RZ ;  /* 0x0000000502027210 */ /* 0x000fe20007f1e0ff */
[----:B------:R-:W-:-:S04]  /*d1d0*/  IMAD.MOV.U32 R13, RZ, RZ, R16 ;  /* 0x000000ffff0d7224 */ /* 0x000fc800078e0010 */
[----:B------:R-:W-:Y:S01]  /*d1e0*/  IMAD.X R3, RZ, RZ, R0, P0 ;  /* 0x000000ffff037224 */ /* 0x000fe200000e0600 */
[----:B------:R-:W-:-:S05]  /*d1f0*/  LEA R0, R8, UR38, 0x1 ;  /* 0x0000002608007c11 */ /* 0x000fca000f8e08ff */
        /* <DEDUP_REMOVED lines=9> */
.L_x_12904:
[----:B------:R-:W-:Y:S02]  /*d290*/  IMAD.MOV.U32 R13, RZ, RZ, R17 ;  /* 0x000000ffff0d7224 */ /* 0x000fe400078e0011 */
[----:B------:R-:W-:Y:S01]  /*d2a0*/  IMAD.MOV.U32 R12, RZ, RZ, 0x2 ;  /* 0x00000002ff0c7424 */ /* 0x000fe200078e00ff */
[----:B------:R-:W-:-:S13]  /*d2b0*/  IADD3 R2, P0, R14, R5, RZ ;  /* 0x000000050e027210 */ /* 0x000fda0007f1e0ff */
[----:B------:R-:W-:Y:S05]  /*d2c0*/  WARPSYNC.COLLECTIVE R15, `(.L_x_12905) ;  /* 0x000000000f087348 */ /* 0x000fea0003c00000 */
[----:B------:R0:W1:Y:S02]  /*d2d0*/  SHFL.IDX P6, R14, R13, R12, R11 ;  /* 0x0000000c0d0e7389 */ /* 0x00006400000c000b */
[----:B01----:R-:W-:Y:S01]  /*d2e0*/  ENDCOLLECTIVE ;  /* 0x000000000000791b */ /* 0x003fe20003800000 */
.L_x_12905:
[----:B------:R-:W-:-:S05]  /*d2f0*/  IMAD.X R3, RZ, RZ, R7, P0 ;  /* 0x000000ffff037224 */ /* 0x000fca00000e0607 */
[----:B------:R-:W-:Y:S01]  /*d300*/  @!PT LDS RZ, [RZ] ;  /* 0x00000000fffff984 */ /* 0x000fe20000000800 */
[----:B------:R-:W-:Y:S01]  /*d310*/  @!PT LDS RZ, [RZ] ;  /* 0x00000000fffff984 */ /* 0x000fe20000000800 */
[----:B------:R-:W-:Y:S01]  /*d320*/  @!PT LDS RZ, [RZ] ;  /* 0x00000000fffff984 */ /* 0x000fe20000000800 */
[----:B------:R0:W-:Y:S01]  /*d330*/  LDGSTS.E.BYPASS.LTC128B.128 [R0+0xc00], desc[UR50][R2.64], !P1 ;  /* 0x00c0000002007fae */ /* 0x0001e2000c901d72 */
[----:B------:R-:W-:Y:S02]  /*d340*/  ISETP.LT.OR P1, PT, R6, 0x21, P2 ;  /* 0x000000210600780c */ /* 0x000fe40001721670 */
[----:B------:R-:W-:Y:S01]  /*d350*/  MOV R13, R16 ;  /* 0x00000010000d7202 */ /* 0x000fe20000000f00 */
[----:B------:R-:W-:-:S10]  /*d360*/  IMAD.MOV.U32 R8, RZ, RZ, R14 ;  /* 0x000000ffff087224 */ /* 0x000fd400078e000e */
[----:B0-----:R-:W-:Y:S05]  /*d370*/  WARPSYNC.COLLECTIVE R15, `(.L_x_12906) ;  /* 0x000000000f087348 */ /* 0x001fea0003c00000 */
[----:B------:R1:W2:Y:S02]  /*d380*/  SHFL.IDX P6, R14, R13, R12, R11 ;  /* 0x0000000c0d0e7389 */ /* 0x0002a400000c000b */
[----:B012---:R-:W-:Y:S01]  /*d390*/  ENDCOLLECTIVE ;  /* 0x000000000000791b */ /* 0x007fe20003800000 */
.L_x_12906:
[----:B------:R-:W-:Y:S02]  /*d3a0*/  IMAD.MOV.U32 R13, RZ, RZ, R17 ;  /* 0x000000ffff0d7224 */ /* 0x000fe400078e0011 */
[----:B------:R-:W-:Y:S02]  /*d3b0*/  IMAD.MOV.U32 R12, RZ, RZ, 0x3 ;  /* 0x00000003ff0c7424 */ /* 0x000fe400078e00ff */
[----:B------:R-:W-:-:S07]  /*d3c0*/  IMAD.MOV.U32 R10, RZ, RZ, R14 ;  /* 0x000000ffff0a7224 */ /* 0x000fce00078e000e */
[----:B------:R-:W-:Y:S05]  /*d3d0*/  WARPSYNC.COLLECTIVE R15, `(.L_x_12907) ;  /* 0x000000000f087348 */ /* 0x000fea0003c00000 */
[----:B------:R0:W1:Y:S02]  /*d3e0*/  SHFL.IDX P6, R14, R13, R12, R11 ;  /* 0x0000000c0d0e7389 */ /* 0x00006400000c000b */
[----:B01----:R-:W-:Y:S01]  /*d3f0*/  ENDCOLLECTIVE ;  /* 0x000000000000791b */ /* 0x003fe20003800000 */
.L_x_12907:
        /* <DEDUP_REMOVED lines=8> */
[----:B------:R-:W-:-:S12]  /*d480*/  IMAD.MOV.U32 R7, RZ, RZ, R14 ;  /* 0x000000ffff077224 */ /* 0x000fd800078e000e */
[----:B0-----:R-:W-:Y:S05]  /*d490*/  WARPSYNC.COLLECTIVE R15, `(.L_x_12908) ;  /* 0x000000000f087348 */ /* 0x001fea0003c00000 */
[----:B------:R1:W2:Y:S02]  /*d4a0*/  SHFL.IDX P6, R14, R13, R12, R11 ;  /* 0x0000000c0d0e7389 */ /* 0x0002a400000c000b */
[----:B012---:R-:W-:Y:S01]  /*d4b0*/  ENDCOLLECTIVE ;  /* 0x000000000000791b */ /* 0x007fe20003800000 */
.L_x_12908:
[----:B------:R-:W-:Y:S02]  /*d4c0*/  IMAD.MOV.U32 R13, RZ, RZ, R17 ;  /* 0x000000ffff0d7224 */ /* 0x000fe400078e0011 */
[----:B------:R-:W-:Y:S01]  /*d4d0*/  IMAD.MOV.U32 R12, RZ, RZ, 0x4 ;  /* 0x00000004ff0c7424 */ /* 0x000fe200078e00ff */
[----:B------:R-:W-:-:S13]  /*d4e0*/  IADD3 R2, P0, R14, R5, RZ ;  /* 0x000000050e027210 */ /* 0x000fda0007f1e0ff */
[----:B------:R-:W-:Y:S05]  /*d4f0*/  WARPSYNC.COLLECTIVE R15, `(.L_x_12909) ;  /* 0x000000000f087348 */ /* 0x000fea0003c00000 */
[----:B------:R0:W1:Y:S02]  /*d500*/  SHFL.IDX P6, R14, R13, R12, R11 ;  /* 0x0000000c0d0e7389 */ /* 0x00006400000c000b */
[----:B01----:R-:W-:Y:S01]  /*d510*/  ENDCOLLECTIVE ;  /* 0x000000000000791b */ /* 0x003fe20003800000 */
.L_x_12909:
[----:B------:R-:W-:-:S05]  /*d520*/  IADD3.X R3, RZ, R7, RZ, P0, !PT ;  /* 0x00000007ff037210 */ /* 0x000fca00007fe4ff */
[----:B------:R-:W-:Y:S01]  /*d530*/  @!PT LDS RZ, [RZ] ;  /* 0x00000000fffff984 */ /* 0x000fe20000000800 */
[----:B------:R-:W-:Y:S01]  /*d540*/  @!PT LDS RZ, [RZ] ;  /* 0x00000000fffff984 */ /* 0x000fe20000000800 */
[----:B------:R-:W-:Y:S01]  /*d550*/  @!PT LDS RZ, [RZ] ;  /* 0x00000000fffff984 */ /* 0x000fe20000000800 */
[----:B------:R0:W-:Y:S01]  /*d560*/  LDGSTS.E.BYPASS.LTC128B.128 [R0+0x1c00], desc[UR50][R2.64], !P1 ;  /* 0x01c0000002007fae */ /* 0x0001e2000c901d72 */
[----:B------:R-:W-:Y:S01]  /*d570*/  ISETP.LT.OR P1, PT, R6, 0x41, P2 ;  /* 0x000000410600780c */ /* 0x000fe20001721670 */
[----:B------:R-:W-:Y:S02]  /*d580*/  IMAD.MOV.U32 R13, RZ, RZ, R16 ;  /* 0x000000ffff0d7224 */ /* 0x000fe400078e0010 */
[----:B------:R-:W-:-:S10]  /*d590*/  IMAD.MOV.U32 R8, RZ, RZ, R14 ;  /* 0x000000ffff087224 */ /* 0x000fd400078e000e */
[----:B0-----:R-:W-:Y:S05]  /*d5a0*/  WARPSYNC.COLLECTIVE R15, `(.L_x_12910) ;  /* 0x000000000f087348 */ /* 0x001fea0003c00000 */
[----:B------:R1:W2:Y:S02]  /*d5b0*/  SHFL.IDX P6, R14, R13, R12, R11 ;  /* 0x0000000c0d0e7389 */ /* 0x0002a400000c000b */
[----:B012---:R-:W-:Y:S01]  /*d5c0*/  ENDCOLLECTIVE ;  /* 0x000000000000791b */ /* 0x007fe20003800000 */
.L_x_12910:
[----:B------:R-:W-:Y:S01]  /*d5d0*/  MOV R13, R17 ;  /* 0x00000011000d7202 */ /* 0x000fe20000000f00 */
[----:B------:R-:W-:Y:S02]  /*d5e0*/  IMAD.MOV.U32 R12, RZ, RZ, 0x5 ;  /* 0x00000005ff0c7424 */ /* 0x000fe400078e00ff */
[----:B------:R-:W-:-:S07]  /*d5f0*/  IMAD.MOV.U32 R10, RZ, RZ, R14 ;  /* 0x000000ffff0a7224 */ /* 0x000fce00078e000e */
[----:B------:R-:W-:Y:S05]  /*d600*/  WARPSYNC.COLLECTIVE R15, `(.L_x_12911) ;  /* 0x000000000f087348 */ /* 0x000fea0003c00000 */
[----:B------:R0:W1:Y:S02]  /*d610*/  SHFL.IDX P6, R14, R13, R12, R11 ;  /* 0x0000000c0d0e7389 */ /* 0x00006400000c000b */
[----:B01----:R-:W-:Y:S01]  /*d620*/  ENDCOLLECTIVE ;  /* 0x000000000000791b */ /* 0x003fe20003800000 */
.L_x_12911:
        /* <DEDUP_REMOVED lines=12> */
.L_x_12912:
[----:B------:R-:W-:Y:S02]  /*d6f0*/  IMAD.MOV.U32 R13, RZ, RZ, R17 ;  /* 0x000000ffff0d7224 */ /* 0x000fe400078e0011 */
[----:B------:R-:W-:Y:S01]  /*d700*/  IMAD.MOV.U32 R12, RZ, RZ, 0x6 ;  /* 0x00000006ff0c7424 */ /* 0x000fe200078e00ff */
[----:B------:R-:W-:-:S13]  /*d710*/  IADD3 R2, P0, R14, R5, RZ ;  /* 0x000000050e027210 */ /* 0x000fda0007f1e0ff */
[----:B------:R-:W-:Y:S05]  /*d720*/  WARPSYNC.COLLECTIVE R15, `(.L_x_12913) ;  /* 0x000000000f087348 */ /* 0x000fea0003c00000 */
[----:B------:R0:W1:Y:S02]  /*d730*/  SHFL.IDX P6, R14, R13, R12, R11 ;  /* 0x0000000c0d0e7389 */ /* 0x00006400000c000b */
[----:B01----:R-:W-:Y:S01]  /*d740*/  ENDCOLLECTIVE ;  /* 0x000000000000791b */ /* 0x003fe20003800000 */
.L_x_12913:
[----:B------:R-:W-:-:S05]  /*d750*/  IMAD.X R3, RZ, RZ, R7, P0 ;  /* 0x000000ffff037224 */ /* 0x000fca00000e0607 */
[----:B------:R-:W-:Y:S01]  /*d760*/  @!PT LDS RZ, [RZ] ;  /* 0x00000000fffff984 */ /* 0x000fe20000000800 */
[----:B------:R-:W-:Y:S01]  /*d770*/  @!PT LDS RZ, [RZ] ;  /* 0x00000000fffff984 */ /* 0x000fe20000000800 */
[----:B------:R-:W-:Y:S01]  /*d780*/  @!PT LDS RZ, [RZ] ;  /* 0x00000000fffff984 */ /* 0x000fe20000000800 */
[----:B------:R0:W-:Y:S01]  /*d790*/  LDGSTS.E.BYPASS.LTC128B.128 [R0+0x2c00], desc[UR50][R2.64], !P1 ;  /* 0x02c0000002007fae */ /* 0x0001e2000c901d72 */
[----:B------:R-:W-:Y:S01]  /*d7a0*/  ISETP.LT.OR P1, PT, R6, 0x61, P2 ;  /* 0x000000610600780c */ /* 0x000fe20001721670 */
[----:B------:R-:W-:Y:S01]  /*d7b0*/  IMAD.MOV.U32 R13, RZ, RZ, R16 ;  /* 0x000000ffff0d7224 */ /* 0x000fe200078e0010 */
[----:B------:R-:W-:-:S11]  /*d7c0*/  MOV R8, R14 ;  /* 0x0000000e00087202 */ /* 0x000fd60000000f00 */
[----:B0-----:R-:W-:Y:S05]  /*d7d0*/  WARPSYNC.COLLECTIVE R15, `(.L_x_12914) ;  /* 0x000000000f087348 */ /* 0x001fea0003c00000 */
[----:B------:R1:W2:Y:S02]  /*d7e0*/  SHFL.IDX P6, R14, R13, R12, R11 ;  /* 0x0000000c0d0e7389 */ /* 0x0002a400000c000b */
[----:B012---:R-:W-:Y:S01]  /*d7f0*/  ENDCOLLECTIVE ;  /* 0x000000000000791b */ /* 0x007fe20003800000 */
.L_x_12914:
[----:B------:R-:W-:Y:S02]  /*d800*/  IMAD.MOV.U32 R13, RZ, RZ, R17 ;  /* 0x000000ffff0d7224 */ /* 0x000fe400078e0011 */
[----:B------:R-:W-:Y:S02]  /*d810*/  IMAD.MOV.U32 R12, RZ, RZ, 0x7 ;  /* 0x00000007ff0c7424 */ /* 0x000fe400078e00ff */
[----:B------:R-:W-:-:S07]  /*d820*/  IMAD.MOV.U32 R10, RZ, RZ, R14 ;  /* 0x000000ffff0a7224 */ /* 0x000fce00078e000e */
[----:B------:R-:W-:Y:S05]  /*d830*/  WARPSYNC.COLLECTIVE R15, `(.L_x_12915) ;  /* 0x000000000f087348 */ /* 0x000fea0003c00000 */
[----:B------:R0:W1:Y:S02]  /*d840*/  SHFL.IDX P6, R14, R13, R12, R11 ;  /* 0x0000000c0d0e7389 */ /* 0x00006400000c000b */
[----:B01----:R-:W-:Y:S01]  /*d850*/  ENDCOLLECTIVE ;  /* 0x000000000000791b */ /* 0x003fe20003800000 */
.L_x_12915:
[----:B------:R-:W-:-:S05]  /*d860*/  IADD3 R2, P0, R10, R5, RZ ;  /* 0x000000050a027210 */ /* 0x000fca0007f1e0ff */
[----:B------:R-:W-:-:S05]  /*d870*/  IMAD.X R3, RZ, RZ, R8, P0 ;  /* 0x000000ffff037224 */ /* 0x000fca00000e0608 */
        /* <DEDUP_REMOVED lines=9> */
.L_x_12916:
[----:B------:R-:W-:Y:S05]  /*d910*/  BRA `(.L_x_12917) ;  /* 0xffffffc000347947 */ /* 0x000fea000383ffff */
.L_x_12800:
[----:B0-----:R0:W2:Y:S02]  /*d920*/  SYNCS.PHASECHK.TRANS64.TRYWAIT P0, [R7+URZ+0x16820], R0 ;  /* 0x01682000070075a7 */ /* 0x0010a4000800017f */
[----:B--2---:R-:W-:Y:S05]  /*d930*/  @!P0 NANOSLEEP.SYNCS 0x989680 ;  /* 0x009896800000895d */ /* 0x004fea0003900000 */
[----:B------:R-:W2:Y:S02]  /*d940*/  @!P0 SYNCS.PHASECHK.TRANS64 P0, [R7+URZ+0x16820], R0 ;  /* 0x01682000070085a7 */ /* 0x000ea4000800007f */
[----:B--2---:R-:W-:Y:S05]  /*d950*/  @!P0 BRA `(.L_x_12800) ;  /* 0xfffffffc00f08947 */ /* 0x004fea000383ffff */
[----:B------:R-:W-:Y:S05]  /*d960*/  BRA `(.L_x_12918) ;  /* 0xffffffc000cc7947 */ /* 0x000fea000383ffff */
.L_x_12801:
        /* <DEDUP_REMOVED lines=11> */
.L_x_12920:
[----:B------:R-:W-:Y:S05]  /*da20*/  BSYNC B0 ;  /* 0x0000000000007941 */ /* 0x000fea0003800000 */
.L_x_12919:
[----:B------:R-:W-:Y:S05]  /*da30*/  BRA `(.L_x_12921) ;  /* 0xffffffc000b47947 */ /* 0x000fea000383ffff */
.L_x_12804:
[----:B------:R-:W-:Y:S01]  /*da40*/  BSSY B1, `(.L_x_12922) ;  /* 0x0000006000017945 */ /* 0x000fe20003800000 */
[----:B------:R-:W-:-:S07]  /*da50*/  IMAD.MOV.U32 R15, RZ, RZ, -0x1 ;  /* 0xffffffffff0f7424 */ /* 0x000fce00078e00ff */
[----:B0-----:R-:W-:Y:S05]  /*da60*/  WARPSYNC.COLLECTIVE R15, `(.L_x_12923) ;  /* 0x000000000f0c7348 */ /* 0x001fea0003c00000 */
[----:B------:R-:W-:Y:S02]  /*da70*/  ELECT P6, UR62, PT ;  /* 0x00000000003e782f */ /* 0x000fe400038c0000 */
[----:B------:R-:W-:Y:S01]  /*da80*/  MOV R14, UR62 ;  /* 0x0000003e000e7c02 */ /* 0x000fe20008000f00 */
[----:B0-----:R-:W-:Y:S10]  /*da90*/  ENDCOLLECTIVE ;  /* 0x000000000000791b */ /* 0x001ff40003800000 */
.L_x_12923:
[----:B------:R-:W-:Y:S05]  /*daa0*/  BSYNC B1 ;  /* 0x0000000000017941 */ /* 0x000fea0003800000 */
.L_x_12922:
[----:B------:R-:W-:Y:S05]  /*dab0*/  BRA `(.L_x_12924) ;  /* 0xffffffc000ac7947 */ /* 0x000fea000383ffff */
.L_x_12806:
[----:B0-----:R0:W1:Y:S02]  /*dac0*/  SYNCS.PHASECHK.TRANS64.TRYWAIT P1, [R5+URZ+0x16840], R0 ;  /* 0x01684000050075a7 */ /* 0x001064000802017f */
[----:B-1----:R-:W-:Y:S05]  /*dad0*/  @!P1 NANOSLEEP.SYNCS 0x989680 ;  /* 0x009896800000995d */ /* 0x002fea0003900000 */
[----:B------:R-:W1:Y:S02]  /*dae0*/  @!P1 SYNCS.PHASECHK.TRANS64 P1, [R5+URZ+0x16840], R0 ;  /* 0x01684000050095a7 */ /* 0x000e64000802007f */
[----:B-1----:R-:W-:Y:S05]  /*daf0*/  @!P1 BRA `(.L_x_12806) ;  /* 0xfffffffc00f09947 */ /* 0x002fea000383ffff */
[----:B------:R-:W-:Y:S05]  /*db00*/  BRA `(.L_x_12925) ;  /* 0xffffffc000cc7947 */ /* 0x000fea000383ffff */
.L_x_12808:
[----:B-1----:R1:W2:Y:S02]  /*db10*/  SYNCS.PHASECHK.TRANS64.TRYWAIT P1, [R3+URZ+0x16840], R2 ;  /* 0x01684002030075a7 */ /* 0x0022a4000802017f */
[----:B--2---:R-:W-:Y:S05]  /*db20*/  @!P1 NANOSLEEP.SYNCS 0x989680 ;  /* 0x009896800000995d */ /* 0x004fea0003900000 */
[----:B------:R-:W2:Y:S02]  /*db30*/  @!P1 SYNCS.PHASECHK.TRANS64 P1, [R3+URZ+0x16840], R2 ;  /* 0x01684002030095a7 */ /* 0x000ea4000802007f */
[----:B--2---:R-:W-:Y:S05]  /*db40*/  @!P1 BRA `(.L_x_12808) ;  /* 0xfffffffc00f09947 */ /* 0x004fea000383ffff */
[----:B------:R-:W-:Y:S05]  /*db50*/  BRA `(.L_x_12926) ;  /* 0xffffffc000d87947 */ /* 0x000fea000383ffff */
.L_x_12810:
[----:B--2---:R2:W3:Y:S02]  /*db60*/  SYNCS.PHASECHK.TRANS64.TRYWAIT P1, [R5+URZ+0x16860], R0 ;  /* 0x01686000050075a7 */ /* 0x0044e4000802017f */
[----:B---3--:R-:W-:Y:S05]  /*db70*/  @!P1 NANOSLEEP.SYNCS 0x989680 ;  /* 0x009896800000995d */ /* 0x008fea0003900000 */
[----:B------:R-:W3:Y:S02]  /*db80*/  @!P1 SYNCS.PHASECHK.TRANS64 P1, [R5+URZ+0x16860], R0 ;  /* 0x01686000050095a7 */ /* 0x000ee4000802007f */
[----:B---3--:R-:W-:Y:S05]  /*db90*/  @!P1 BRA `(.L_x_12810) ;  /* 0xfffffffc00f09947 */ /* 0x008fea000383ffff */
[----:B------:R-:W-:Y:S05]  /*dba0*/  BRA `(.L_x_12927) ;  /* 0xffffffc000d47947 */ /* 0x000fea000383ffff */
.L_x_12928:
        /* <DEDUP_REMOVED lines=13> */
.L_x_15872:


//--------------------- .text._ZN7cutlass13device_kernelIN5flash11enable_sm90INS1_16FlashAttnFwdSm90INS1_25CollectiveMainloopFwdSm90ILi2EN4cute5tupleIJNS5_1CILi1EEES8_S8_EEENS6_IJNS7_ILi192EEENS7_ILi128EEENS7_ILi64EEEEEELi64ENS_6half_tEfNS_4arch4Sm90ELb0ELb0ELb0ELb1ELb1ELb0ELb0ELb1ELb1ELb1ELb0ELb0EEENS1_21CollectiveEpilogueFwdINS6_IJSA_SC_SB_EEES9_SE_SG_Li384ELb1ELb1ELb0ELb0EEENS1_36VarlenDynamicPersistentTileSchedulerILi192ELi128ELi384ELi128ELb0ELb1ELb1ELb0ELb1ELb1EEEEEEEEEvNT_6ParamsE --------------------------
	.section	.text._ZN7cutlass13device_kernelIN5flash11enable_sm90INS1_16FlashAttnFwdSm90INS1_25CollectiveMainloopFwdSm90ILi2EN4cute5tupleIJNS5_1CILi1EEES8_S8_EEENS6_IJNS7_ILi192EEENS7_ILi128EEENS7_ILi64EEEEEELi64ENS_6half_tEfNS_4arch4Sm90ELb0ELb0ELb0ELb1ELb1ELb0ELb0ELb1ELb1ELb1ELb0ELb0EEENS1_21CollectiveEpilogueFwdINS6_IJSA_SC_SB_EEES9_SE_SG_Li384ELb1ELb1ELb0ELb0EEENS1_36VarlenDynamicPersistentTileSchedulerILi192ELi128ELi384ELi128ELb0ELb1ELb1ELb0ELb1ELb1EEEEEEEEEvNT_6ParamsE,"ax",@progbits
	.align	128
.text._ZN7cutlass13device_kernelIN5flash11enable_sm90INS1_16FlashAttnFwdSm90INS1_25CollectiveMainloopFwdSm90ILi2EN4cute5tupleIJNS5_1CILi1EEES8_S8_EEENS6_IJNS7_ILi192EEENS7_ILi128EEENS7_ILi64EEEEEELi64ENS_6half_tEfNS_4arch4Sm90ELb0ELb0ELb0ELb1ELb1ELb0ELb0ELb1ELb1ELb1ELb0ELb0EEENS1_21CollectiveEpilogueFwdINS6_IJSA_SC_SB_EEES9_SE_SG_Li384ELb1ELb1ELb0ELb0EEENS1_36VarlenDynamicPersistentTileSchedulerILi192ELi128ELi384ELi128ELb0ELb1ELb1ELb0ELb1ELb1EEEEEEEEEvNT_6ParamsE:
        .type           _ZN7cutlass13device_kernelIN5flash11enable_sm90INS1_16FlashAttnFwdSm90INS1_25CollectiveMainloopFwdSm90ILi2EN4cute5tupleIJNS5_1CILi1EEES8_S8_EEENS6_IJNS7_ILi192EEENS7_ILi128EEENS7_ILi64EEEEEELi64ENS_6half_tEfNS_4arch4Sm90ELb0ELb0ELb0ELb1ELb1ELb0ELb0ELb1ELb1ELb1ELb0ELb0EEENS1_21CollectiveEpilogueFwdINS6_IJSA_SC_SB_EEES9_SE_SG_Li384ELb1ELb1ELb0ELb0EEENS1_36VarlenDynamicPersistentTileSchedulerILi192ELi128ELi384ELi128ELb0ELb1ELb1ELb0ELb1ELb1EEEEEEEEEvNT_6ParamsE,@function
        .size           _ZN7cutlass13device_kernelIN5flash11enable_sm90INS1_16FlashAttnFwdSm90INS1_25CollectiveMainloopFwdSm90ILi2EN4cute5tupleIJNS5_1CILi1EEES8_S8_EEENS6_IJNS7_ILi192EEENS7_ILi128EEENS7_ILi64EEEEEELi64ENS_6half_tEfNS_4arch4Sm90ELb0ELb0ELb0ELb1ELb1ELb0ELb0ELb1ELb1ELb1ELb0ELb0EEENS1_21CollectiveEpilogueFwdINS6_IJSA_SC_SB_EEES9_SE_SG_Li384ELb1ELb1ELb0ELb0EEENS1_36VarlenDynamicPersistentTileSchedulerILi192ELi128ELi384ELi128ELb0ELb1ELb1ELb0ELb1ELb1EEEEEEEEEvNT_6ParamsE,(.L_x_15873 - _ZN7cutlass13device_kernelIN5flash11enable_sm90INS1_16FlashAttnFwdSm90INS1_25CollectiveMainloopFwdSm90ILi2EN4cute5tupleIJNS5_1CILi1EEES8_S8_EEENS6_IJNS7_ILi192EEENS7_ILi128EEENS7_ILi64EEEEEELi64ENS_6half_tEfNS_4arch4Sm90ELb0ELb0ELb0ELb1ELb1ELb0ELb0ELb1ELb1ELb1ELb0ELb0EEENS1_21CollectiveEpilogueFwdINS6_IJSA_SC_SB_EEES9_SE_SG_Li384ELb1ELb1ELb0ELb0EEENS1_36VarlenDynamicPersistentTileSchedulerILi192ELi128ELi384ELi128ELb0ELb1ELb1ELb0ELb1ELb1EEEEEEEEEvNT_6ParamsE)
        .other          _ZN7cutlass13device_kernelIN5flash11enable_sm90INS1_16FlashAttnFwdSm90INS1_25CollectiveMainloopFwdSm90ILi2EN4cute5tupleIJNS5_1CILi1EEES8_S8_EEENS6_IJNS7_ILi192EEENS7_ILi128EEENS7_ILi64EEEEEELi64ENS_6half_tEfNS_4arch4Sm90ELb0ELb0ELb0ELb1ELb1ELb0ELb0ELb1ELb1ELb1ELb0ELb0EEENS1_21CollectiveEpilogueFwdINS6_IJSA_SC_SB_EEES9_SE_SG_Li384ELb1ELb1ELb0ELb0EEENS1_36VarlenDynamicPersistentTileSchedulerILi192ELi128ELi384ELi128ELb0ELb1ELb1ELb0ELb1ELb1EEEEEEEEEvNT_6ParamsE,@"STO_CUDA_ENTRY STV_DEFAULT"
_ZN7cutlass13device_kernelIN5flash11enable_sm90INS1_16FlashAttnFwdSm90INS1_25CollectiveMainloopFwdSm90ILi2EN4cute5tupleIJNS5_1CILi1EEES8_S8_EEENS6_IJNS7_ILi192EEENS7_ILi128EEENS7_ILi64EEEEEELi64ENS_6half_tEfNS_4arch4Sm90ELb0ELb0ELb0ELb1ELb1ELb0ELb0ELb1ELb1ELb1ELb0ELb0EEENS1_21CollectiveEpilogueFwdINS6_IJSA_SC_SB_EEES9_SE_SG_Li384ELb1ELb1ELb0ELb0EEENS1_36VarlenDynamicPersistentTileSchedulerILi192ELi128ELi384ELi128ELb0ELb1ELb1ELb0ELb1ELb1EEEEEEEEEvNT_6ParamsE:
        /* <DEDUP_REMOVED lines=45> */
.L_x_12929:
        /* <DEDUP_REMOVED lines=22> */
.L_x_12930:
        /* <DEDUP_REMOVED lines=18> */
.L_x_12931:
        /* <DEDUP_REMOVED lines=22> */
.L_x_12932:
        /* <DEDUP_REMOVED lines=23> */
.L_x_12933:
        /* <DEDUP_REMOVED lines=8> */
.L_x_12935:
        /* <DEDUP_REMOVED lines=30> */
[----:B------:R-:W-:Y:S02]  /*0a80*/  LEA.HI R2, R3, R156, RZ, 0x5 ;  /* 0x0000009c03027211 */ /* 0x000fe400078f28ff */
[----:B------:R-:W-:Y:S01]  /*0a90*/  SHF.R.S32.HI R7, RZ, 0x4, R0 ;  /* 0x00000004ff077819 */ /* 0x000fe20000011400 */
[----:B------:R-:W-:Y:S01]  /*0aa0*/  IMAD.IADD R18, R156, 0x1, -R5 ;  /* 0x000000019c127824 */ /* 0x000fe200078e0a05 */
[----:B------:R-:W-:Y:S01]  /*0ab0*/  LOP3.LUT R5, R0, 0x3fffff0, RZ, 0xc0, !PT ;  /* 0x03fffff000057812 */ /* 0x000fe200078ec0ff */
[----:B------:R-:W-:Y:S01]  /*0ac0*/  IMAD.SHL.U32 R2, R2, 0x20, RZ ;  /* 0x0000002002027824 */ /* 0x000fe200078e00ff */
[----:B------:R-:W-:Y:S02]  /*0ad0*/  LEA.HI R0, R0, R7, RZ, 0x1 ;  /* 0x0000000700007211 */ /* 0x000fe400078f08ff */
[----:B------:R-:W-:Y:S01]  /*0ae0*/  SHF.R.S32.HI R9, RZ, 0x1f, R18 ;  /* 0x0000001fff097819 */ /* 0x000fe20000011412 */
[----:B------:R-:W-:Y:S01]  /*0af0*/  IMAD.IADD R5, R156, 0x1, -R5 ;  /* 0x000000019c057824 */ /* 0x000fe200078e0a05 */
[----:B------:R-:W-:-:S02]  /*0b00*/  LOP3.LUT R2, R2, 0xfffffc00, RZ, 0xc0, !PT ;  /* 0xfffffc0002027812 */ /* 0x000fc400078ec0ff */
[----:B------:R-:W-:Y:S02]  /*0b10*/  LOP3.LUT R0, R0, 0x1ffffffe, RZ, 0xc0, !PT ;  /* 0x1ffffffe00007812 */ /* 0x000fe400078ec0ff */
[----:B------:R-:W-:Y:S01]  /*0b20*/  LEA.HI R4, R9, R18, RZ, 0x2 ;  /* 0x0000001209047211 */ /* 0x000fe200078f10ff */
[----:B------:R-:W-:Y:S01]  /*0b30*/  IMAD R5, R5, 0x40, R2 ;  /* 0x0000004005057824 */ /* 0x000fe200078e0202 */
[----:B------:R-:W-:Y:S01]  /*0b40*/  LEA.HI R2, R3, R156, RZ, 0x2 ;  /* 0x0000009c03027211 */ /* 0x000fe200078f10ff */
[----:B------:R-:W-:Y:S01]  /*0b50*/  IMAD.IADD R0, R7, 0x1, -R0 ;  /* 0x0000000107007824 */ /* 0x000fe200078e0a00 */
[----:B------:R-:W-:Y:S02]  /*0b60*/  SHF.R.S32.HI R22, RZ, 0x7, R22 ;  /* 0x00000007ff167819 */ /* 0x000fe40000011416 */
[--C-:B------:R-:W-:Y:S02]  /*0b70*/  SHF.R.S32.HI R6, RZ, 0x2, R4.reuse ;  /* 0x00000002ff067819 */ /* 0x100fe40000011404 */
[----:B------:R-:W-:Y:S01]  /*0b80*/  LEA R154, R0, R5, 0x3 ;  /* 0x00000005009a7211 */ /* 0x000fe200078e18ff */
[----:B------:R-:W-:Y:S01]  /*0b90*/  IMAD.HI R0, R22, 0x55555556, RZ ;  /* 0x5555555616007827 */ /* 0x000fe200078e02ff */
[----:B------:R-:W-:-:S02]  /*0ba0*/  SHF.R.S32.HI R11, RZ, 0x1f, R4 ;  /* 0x0000001fff0b7819 */ /* 0x000fc40000011404 */
[----:B------:R-:W-:Y:S02]  /*0bb0*/  LOP3.LUT R5, R2, 0xfffffffc, RZ, 0xc0, !PT ;  /* 0xfffffffc02057812 */ /* 0x000fe400078ec0ff */
[----:B------:R-:W-:Y:S02]  /*0bc0*/  LEA.HI R11, R11, R6, RZ, 0x3 ;  /* 0x000000060b0b7211 */ /* 0x000fe400078f18ff */
[----:B------:R-:W-:Y:S01]  /*0bd0*/  LEA.HI R7, R0, R0, RZ, 0x1 ;  /* 0x0000000000077211 */ /* 0x000fe200078f08ff */
[----:B------:R-:W-:Y:S01]  /*0be0*/  IMAD.IADD R2, R156, 0x1, -R5 ;  /* 0x000000019c027824 */ /* 0x000fe200078e0a05 */
[----:B------:R-:W-:Y:S02]  /*0bf0*/  LOP3.LUT R11, R11, 0xfffffff8, RZ, 0xc0, !PT ;  /* 0xfffffff80b0b7812 */ /* 0x000fe400078ec0ff */
[----:B------:R-:W-:Y:S01]  /*0c00*/  LEA.HI R9, R9, R18, RZ, 0x5 ;  /* 0x0000001209097211 */ /* 0x000fe200078f28ff */
[----:B------:R-:W-:Y:S01]  /*0c10*/  IMAD R7, R7, -0x3, R22 ;  /* 0xfffffffd07077824 */ /* 0x000fe200078e0216 */
[----:B------:R-:W-:Y:S01]  /*0c20*/  LEA.HI R0, R2, R2, RZ, 0x1 ;  /* 0x0000000202007211 */ /* 0x000fe200078f08ff */
[----:B------:R-:W-:Y:S01]  /*0c30*/  IMAD.IADD R6, R6, 0x1, -R11 ;  /* 0x0000000106067824 */ /* 0x000fe200078e0a0b */
[----:B------:R-:W-:-:S02]  /*0c40*/  LEA.HI R3, R3, R156, RZ, 0x3 ;  /* 0x0000009c03037211 */ /* 0x000fc400078f18ff */
[----:B------:R-:W-:Y:S02]  /*0c50*/  SHF.R.S32.HI R9, RZ, 0x5, R9 ;  /* 0x00000005ff097819 */ /* 0x000fe40000011409 */
[----:B------:R-:W-:Y:S02]  /*0c60*/  LOP3.LUT R11, R0, 0x1ffffffe, RZ, 0xc0, !PT ;  /* 0x1ffffffe000b7812 */ /* 0x000fe400078ec0ff */
[----:B------:R-:W-:Y:S01]  /*0c70*/  LOP3.LUT R5, R3, 0xfffffff8, RZ, 0xc0, !PT ;  /* 0xfffffff803057812 */ /* 0x000fe200078ec0ff */
[----:B------:R-:W-:Y:S01]  /*0c80*/  IMAD R6, R9, 0x10, R6 ;  /* 0x0000001009067824 */ /* 0x000fe200078e0206 */
[----:B------:R-:W-:Y:S01]  /*0c90*/  LOP3.LUT R13, R4, 0x7ffffffc, RZ, 0xc0, !PT ;  /* 0x7ffffffc040d7812 */ /* 0x000fe200078ec0ff */
[----:B------:R-:W-:Y:S01]  /*0ca0*/  IMAD.IADD R0, R2, 0x1, -R11 ;  /* 0x0000000102007824 */ /* 0x000fe200078e0a0b */
[----:B------:R-:W-:Y:S01]  /*0cb0*/  SHF.R.S32.HI R17, RZ, 0x3, R3 ;  /* 0x00000003ff117819 */ /* 0x000fe20000011403 */
[----:B------:R-:W-:Y:S01]  /*0cc0*/  IMAD.IADD R2, R156, 0x1, -R5 ;  /* 0x000000019c027824 */ /* 0x000fe200078e0a05 */
[----:B------:R-:W-:Y:S01]  /*0cd0*/  LEA R23, R7, R6, 0x6 ;  /* 0x0000000607177211 */ /* 0x000fe200078e30ff */
[----:B------:R-:W-:-:S02]  /*0ce0*/  IMAD.IADD R13, R18, 0x1, -R13 ;  /* 0x00000001120d7824 */ /* 0x000fc400078e0a0d */
[----:B------:R-:W-:Y:S02]  /*0cf0*/  IMAD.SHL.U32 R16, R2, 0x8, RZ ;  /* 0x0000000802107824 */ /* 0x000fe400078e00ff */
[----:B------:R-:W-:Y:S02]  /*0d00*/  IMAD R152, R13, R152, 0x80 ;  /* 0x000000800d987424 */ /* 0x000fe400078e0298 */
[----:B------:R-:W-:Y:S01]  /*0d10*/  IMAD R153, R0, 0x8, R23 ;  /* 0x0000000800997824 */ /* 0x000fe200078e0217 */
[----:B------:R-:W-:-:S07]  /*0d20*/  SHF.R.S32.HI R155, RZ, 0x1f, R16 ;  /* 0x0000001fff9b7819 */ /* 0x000fce0000011410 */
.L_x_12969:
        /* <DEDUP_REMOVED lines=24> */
[----:B------:R-:W3:Y:S01]  /*0eb0*/  @P1 LDG.E R6, desc[UR50][R6.64] ;  /* 0x0000003206061981 */ /* 0x000ee2000c1e1900 */
        /* <DEDUP_REMOVED lines=9> */
[----:B------:R-:W-:-:S02]  /*0f50*/  CS2R R24, SRZ ;  /* 0x0000000000187805 */ /* 0x000fc4000001ff00 */
[----:B------:R-:W-:Y:S02]  /*0f60*/  MOV R3, RZ ;  /* 0x000000ff00037202 */ /* 0x000fe40000000f00 */
[----:B------:R-:W-:Y:S01]  /*0f70*/  CS2R R26, SRZ ;  /* 0x00000000001a7805 */ /* 0x000fe2000001ff00 */
[----:B------:R-:W-:Y:S01]  /*0f80*/  UIMAD UR4, UR4, UR6, URZ ;  /* 0x00000006040472a4 */ /* 0x000fe2000f8e023f */
[----:B------:R-:W-:Y:S02]  /*0f90*/  CS2R R30, SRZ ;  /* 0x00000000001e7805 */ /* 0x000fe4000001ff00 */
[----:B------:R-:W-:Y:S02]  /*0fa0*/  CS2R R36, SRZ ;  /* 0x0000000000247805 */ /* 0x000fe4000001ff00 */
[----:B-----5:R-:W-:Y:S02]  /*0fb0*/  CS2R R14, SRZ ;  /* 0x00000000000e7805 */ /* 0x020fe4000001ff00 */
[----:B------:R-:W-:-:S02]  /*0fc0*/  CS2R R38, SRZ ;  /* 0x0000000000267805 */ /* 0x000fc4000001ff00 */
[----:B------:R-:W-:Y:S02]  /*0fd0*/  CS2R R12, SRZ ;  /* 0x00000000000c7805 */ /* 0x000fe4000001ff00 */
[----:B------:R-:W-:Y:S01]  /*0fe0*/  CS2R R40, SRZ ;  /* 0x0000000000287805 */ /* 0x000fe2000001ff00 */
[----:B------:R-:W-:Y:S01]  /*0ff0*/  IMAD.MOV.U32 R42, RZ, RZ, RZ ;  /* 0x000000ffff2a7224 */ /* 0x000fe200078e00ff */
[----:B--2---:R-:W-:Y:S02]  /*1000*/  @P0 R2UR UR42, R4 ;  /* 0x00000000042a02ca */ /* 0x004fe400000e0000 */
[----:B------:R-:W-:Y:S02]  /*1010*/  PLOP3.LUT P0, PT, PT, PT, PT, 0x80, 0x0 ;  /* 0x000000000000781c */ /* 0x000fe40003f0f070 */
[----:B---3--:R-:W-:Y:S01]  /*1020*/  @P1 R2UR UR4, R6 ;  /* 0x00000000060412ca */ /* 0x008fe200000e0000 */
[----:B------:R-:W-:-:S14]  /*1030*/  @P1 BRA `(.L_x_12936) ;  /* 0x0000000000341947 */ /* 0x000fdc0003800000 */
        /* <DEDUP_REMOVED lines=13> */
.L_x_12936:
[----:B------:R-:W-:Y:S01]  /*1110*/  UIADD3 UR42, -UR42, UR4, URZ ;  /* 0x000000042a2a7290 */ /* 0x000fe2000fffe13f */
[----:B------:R-:W-:Y:S01]  /*1120*/  CS2R R44, SRZ ;  /* 0x00000000002c7805 */ /* 0x000fe2000001ff00 */
[----:B------:R-:W-:Y:S01]  /*1130*/  IMAD.MOV.U32 R43, RZ, RZ, RZ ;  /* 0x000000ffff2b7224 */ /* 0x000fe200078e00ff */
[----:B------:R-:W-:Y:S01]  /*1140*/  CS2R R46, SRZ ;  /* 0x00000000002e7805 */ /* 0x000fe2000001ff00 */
[----:B------:R-:W-:Y:S01]  /*1150*/  UISETP.GE.AND UP0, UPT, UR42, 0x1, UPT ;  /* 0x000000012a00788c */ /* 0x000fe2000bf06270 */
[----:B------:R-:W-:Y:S01]  /*1160*/  CS2R R48, SRZ ;  /* 0x0000000000307805 */ /* 0x000fe2000001ff00 */
[----:B------:R-:W-:Y:S01]  /*1170*/  UIADD3 UR4, UR42, 0x7f, URZ ;  /* 0x0000007f2a047890 */ /* 0x000fe2000fffe03f */
[----:B------:R-:W-:Y:S02]  /*1180*/  CS2R R50, SRZ ;  /* 0x0000000000327805 */ /* 0x000fe4000001ff00 */
[----:B------:R-:W-:Y:S01]  /*1190*/  CS2R R52, SRZ ;  /* 0x0000000000347805 */ /* 0x000fe2000001ff00 */
[----:B------:R-:W-:Y:S01]  /*11a0*/  IMAD.MOV.U32 R54, RZ, RZ, RZ ;  /* 0x000000ffff367224 */ /* 0x000fe200078e00ff */
[----:B------:R-:W-:Y:S01]  /*11b0*/  PLOP3.LUT P1, PT, PT, PT, UP0, 0x80, 0x0 ;  /* 0x000000000000781c */ /* 0x000fe20003f2f008 */
[----:B------:R-:W-:Y:S01]  /*11c0*/  USHF.R.S32.HI UR5, URZ, 0x1f, UR4 ;  /* 0x0000001f3f057899 */ /* 0x000fe20008011404 */
[----:B------:R-:W-:-:S03]  /*11d0*/  IMAD.MOV.U32 R56, RZ, RZ, RZ ;  /* 0x000000ffff387224 */ /* 0x000fc600078e00ff */
[----:B------:R-:W-:-:S08]  /*11e0*/  ULEA.HI UR45, UR5, UR4, URZ, 0x7 ;  /* 0x00000004052d7291 */ /* 0x000fd0000f8f383f */
[----:B------:R-:W-:Y:S05]  /*11f0*/  @!P1 BRA `(.L_x_12937) ;  /* 0x0000004800309947 */ /* 0x000fea0003800000 */
[----:B------:R-:W0:Y:S01]  /*1200*/  SHFL.IDX PT, R0, R22, RZ, 0x1f ;  /* 0x00001fff16007589 */ /* 0x000e2200000e0000 */
[----:B------:R-:W1:Y:S01]  /*1210*/  S2UR UR43, SR_CgaCtaId ;  /* 0x00000000002b79c3 */ /* 0x000e620000008800 */
[----:B------:R-:W-:Y:S01]  /*1220*/  UMOV UR49, 0x400 ;  /* 0x0000040000317882 */ /* 0x000fe20000000000 */
[----:B------:R-:W-:Y:S01]  /*1230*/  USHF.R.S32.HI UR45, URZ, 0x7, UR45 ;  /* 0x000000073f2d7899 */ /* 0x000fe2000801142d */
[----:B0-----:R-:W-:Y:S01]  /*1240*/  R2UR UR44, R0 ;  /* 0x00000000002c72ca */ /* 0x001fe200000e0000 */
[----:B-1----:R-:W-:-:S12]  /*1250*/  ULEA UR49, UR43, UR49, 0x18 ;  /* 0x000000312b317291 */ /* 0x002fd8000f8ec03f */
[----:B------:R-:W-:Y:S02]  /*1260*/  UIMAD.WIDE UR4, UR44, 0x55555556, URZ ;  /* 0x555555562c0478a5 */ /* 0x000fe4000f8e023f */
[----:B------:R-:W-:Y:S02]  /*1270*/  UIADD3 UR4, UR49, 0x8400, URZ ;  /* 0x0000840031047890 */ /* 0x000fe4000fffe03f */
[----:B------:R-:W-:Y:S02]  /*1280*/  ULEA.HI UR5, UR5, UR5, URZ, 0x1 ;  /* 0x0000000505057291 */ /* 0x000fe4000f8f083f */
[----:B------:R-:W-:Y:S02]  /*1290*/  ULOP3.LUT UP0, URZ, UR4, 0x3ff, URZ, 0xc0, !UPT ;  /* 0x000003ff043f7892 */ /* 0x000fe4000f80c03f */
[----:B------:R-:W-:-:S04]  /*12a0*/  UIMAD UR5, UR5, -0x3, UR44 ;  /* 0xfffffffd050578a4 */ /* 0x000fc8000f8e022c */
[----:B------:R-:W-:Y:S01]  /*12b0*/  PLOP3.LUT P0, PT, PT, PT, UP0, 0x80, 0x0 ;  /* 0x000000000000781c */ /* 0x000fe20003f0f008 */
[----:B------:R-:W-:-:S04]  /*12c0*/  ULEA UR5, UR5, UR4, 0xd ;  /* 0x0000000405057291 */ /* 0x000fc8000f8e683f */
[----:B------:R-:W-:-:S04]  /*12d0*/  USHF.R.U32.HI UR5, URZ, 0x4, UR5 ;  /* 0x000000043f057899 */ /* 0x000fc80008011605 */
[----:B------:R-:W-:-:S04]  /*12e0*/  ULOP3.LUT UR52, UR5, 0x3fff, URZ, 0xc0, !UPT ;  /* 0x00003fff05347892 */ /* 0x000fc8000f8ec03f */
        /* <DEDUP_REMOVED lines=17> */
.L_x_12938:
[----:B------:R-:W-:Y:S01]  /*1400*/  ULEA.HI UR4, UR47, UR47, URZ, 0x1 ;  /* 0x0000002f2f047291 */ /* 0x000fe2000f8f083f */
[----:B------:R-:W-:-:S03]  /*1410*/  IMAD.U32 R3, RZ, RZ, UR48 ;  /* 0x00000030ff037e24 */ /* 0x000fc6000f8e00ff */
[----:B------:R-:W-:Y:S02]  /*1420*/  ULOP3.LUT UR4, UR4, 0xfffffffe, URZ, 0xc0, !UPT ;  /* 0xfffffffe04047892 */ /* 0x000fe4000f8ec03f */
[----:B------:R-:W-:Y:S02]  /*1430*/  ISETP.NE.AND P0, PT, R3, 0x3, PT ;  /* 0x000000030300780c */ /* 0x000fe40003f05270 */
[----:B------:R-:W-:-:S06]  /*1440*/  UIADD3 UR4, UR47, -UR4, URZ ;  /* 0x800000042f047290 */ /* 0x000fcc000fffe03f */
[----:B------:R-:W-:-:S04]  /*1450*/  MOV R0, UR4 ;  /* 0x0000000400007c02 */ /* 0x000fc80008000f00 */
[----:B------:R-:W-:-:S04]  /*1460*/  SHF.L.U32 R0, R0, 0x1f, RZ ;  /* 0x0000001f00007819 */ /* 0x000fc800000006ff */
[----:B------:R-:W0:Y:S02]  /*1470*/  SYNCS.PHASECHK.TRANS64.TRYWAIT P1, [UR49+0x16800], R0 ;  /* 0x01680000ff0075a7 */ /* 0x000e240008020171 */
[----:B0-----:R-:W-:Y:S05]  /*1480*/  @!P1 BRA `(.L_x_12939) ;  /* 0x000000b400b89947 */ /* 0x001fea0003800000 */
.L_x_13054:
[----:B------:R-:W-:Y:S05]  /*1490*/  @!P0 BRA `(.L_x_12940) ;  /* 0x0000000000048947 */ /* 0x000fea0003800000 */
[----:B------:R-:W-:Y:S01]  /*14a0*/  BPT.TRAP 0x1 ;  /* 0x000000040000795c */ /* 0x000fe20000300000 */
.L_x_12940:
[----:B------:R-:W-:Y:S02]  /*14b0*/  IMAD.U32 R4, RZ, RZ, UR36 ;  /* 0x00000024ff047e24 */ /* 0x000fe4000f8e00ff */
[----:B0-----:R-:W-:-:S03]  /*14c0*/  IMAD.U32 R3, RZ, RZ, UR46 ;  /* 0x0000002eff037e24 */ /* 0x001fc6000f8e00ff */
[----:B------:R-:W-:Y:S02]  /*14d0*/  LEA R4, R4, UR49, 0x3 ;  /* 0x0000003104047c11 */ /* 0x000fe4000f8e18ff */
[----:B------:R-:W-:-:S04]  /*14e0*/  SHF.L.U32 R3, R3, 0x1f, RZ ;  /* 0x0000001f03037819 */ /* 0x000fc800000006ff */
[----:B------:R0:W1:Y:S01]  /*14f0*/  SYNCS.PHASECHK.TRANS64.TRYWAIT P1, [R4+URZ+0x16830], R3 ;  /* 0x01683003040075a7 */ /* 0x000062000802017f */
[----:B------:R-:W-:Y:S05]  /*1500*/  @!P0 BRA `(.L_x_12941) ;  /* 0x0000000000048947 */ /* 0x000fea0003800000 */
[----:B------:R-:W-:Y:S01]  /*1510*/  BPT.TRAP 0x1 ;  /* 0x000000040000795c */ /* 0x000fe20000300000 */
.L_x_12941:
[----:B------:R-:W-:Y:S01]  /*1520*/  IMAD.MOV.U32 R119, RZ, RZ, RZ ;  /* 0x000000ffff777224 */ /* 0x000fe200078e00ff */
[----:B-1----:R-:W-:Y:S06]  /*1530*/  @P1 BRA `(.L_x_12942) ;  /* 0x0000000000081947 */ /* 0x002fec0003800000 */
[----:B------:R-:W1:Y:S02]  /*1540*/  SYNCS.PHASECHK.TRANS64.TRYWAIT P1, [R4+URZ+0x16830], R3 ;  /* 0x01683003040075a7 */ /* 0x000e64000802017f */
[----:B-1----:R-:W-:Y:S05]  /*1550*/  @!P1 BRA `(.L_x_12943) ;  /* 0x000000b4009c9947 */ /* 0x002fea0003800000 */
.L_x_12942:
        /* <DEDUP_REMOVED lines=35> */
.L_x_12944:
[----:B------:R-:W-:Y:S01]  /*1790*/  VIADD R8, R152, UR42 ;  /* 0x0000002a98087c36 */ /* 0x000fe20008000000 */
[----:B------:R-:W-:Y:S01]  /*17a0*/  P2R R10, PR, RZ, 0x1 ;  /* 0x00000001ff0a7803 */ /* 0x000fe20000000000 */
[----:B01----:R-:W-:Y:S01]  /*17b0*/  IMAD.U32 R3, RZ, RZ, UR45 ;  /* 0x0000002dff037e24 */ /* 0x003fe2000f8e00ff */
[----:B------:R-:W-:Y:S01]  /*17c0*/  ULDC UR6, c[0x0][0x988] ;  /* 0x0002620000067ab9 */ /* 0x000fe20000000800 */
[----:B------:R-:W-:Y:S01]  /*17d0*/  UISETP.GE.AND UP0, UPT, UR42, 0x81, UPT ;  /* 0x000000812a00788c */ /* 0x000fe2000bf06270 */
        /* <DEDUP_REMOVED lines=25> */
[----:B------:R-:W-:Y:S01]  /*1970*/  IMAD.MOV.U32 R88, RZ, RZ, R119 ;  /* 0x000000ffff587224 */ /* 0x000fe200078e0077 */
        /* <DEDUP_REMOVED lines=69> */
[C---:B------:R-:W-:Y:S02]  /*1dd0*/  ISETP.GT.AND P6, PT, R8.reuse, 0x58, PT ;  /* 0x000000580800780c */ /* 0x040fe40003fc4270 */
        /* <DEDUP_REMOVED lines=37> */
[----:B------:R-:W-:Y:S01]  /*2030*/  FMNMX.FTZ R12, R85, R0, !PT ;  /* 0x00000000550c7209 */ /* 0x000fe20007810000 */
[----:B------:R-:W-:Y:S01]  /*2040*/  IMAD.U32 R0, RZ, RZ, UR6 ;  /* 0x00000006ff007e24 */ /* 0x000fe2000f8e00ff */
[----:B------:R-:W-:-:S02]  /*2050*/  P2R R30, PR, RZ, 0x1 ;  /* 0x00000001ff1e7803 */ /* 0x000fc40000000000 */
[----:B------:R-:W-:Y:S01]  /*2060*/  P2R R28, PR, RZ, 0x2 ;  /* 0x00000002ff1c7803 */ /* 0x000fe20000000000 */
[----:B------:R-:W0:Y:S01]  /*2070*/  SHFL.BFLY PT, R3, R12, 0x2, 0x1f ;  /* 0x0c401f000c037f89 */ /* 0x000e2200000e0000 */
[----:B------:R-:W-:Y:S02]  /*2080*/  P2R R26, PR, RZ, 0x4 ;  /* 0x00000004ff1a7803 */ /* 0x000fe40000000000 */
[C---:B------:R-:W-:Y:S02]  /*2090*/  ISETP.GT.AND P2, PT, R8.reuse, 0x58, PT ;  /* 0x000000580800780c */ /* 0x040fe40003f44270 */
[C---:B------:R-:W-:Y:S02]  /*20a0*/  ISETP.GT.AND P1, PT, R8.reuse, 0x59, PT ;  /* 0x000000590800780c */ /* 0x040fe40003f24270 */
[----:B------:R-:W-:Y:S02]  /*20b0*/  ISETP.GT.AND P0, PT, R8, 0x60, PT ;  /* 0x000000600800780c */ /* 0x000fe40003f04270 */
[----:B------:R-:W-:-:S02]  /*20c0*/  FSEL R45, R70, -INF , P2 ;  /* 0xff800000462d7808 */ /* 0x000fc40001000000 */
[----:B------:R-:W-:Y:S02]  /*20d0*/  FSEL R71, R71, -INF , P1 ;  /* 0xff80000047477808 */ /* 0x000fe40000800000 */
[----:B------:R-:W-:Y:S02]  /*20e0*/  FSEL R49, R74, -INF , P0 ;  /* 0xff8000004a317808 */ /* 0x000fe40000000000 */
[----:B------:R-:W-:Y:S02]  /*20f0*/  ISETP.NE.AND P0, PT, R30, RZ, PT ;  /* 0x000000ff1e00720c */ /* 0x000fe40003f05270 */
[----:B------:R-:W-:Y:S02]  /*2100*/  ISETP.NE.AND P1, PT, R28, RZ, PT ;  /* 0x000000ff1c00720c */ /* 0x000fe40003f25270 */
[----:B------:R-:W-:Y:S02]  /*2110*/  FSEL R75, R75, -INF , P0 ;  /* 0xff8000004b4b7808 */ /* 0x000fe40000000000 */
[----:B------:R-:W-:-:S02]  /*2120*/  ISETP.NE.AND P2, PT, R26, RZ, PT ;  /* 0x000000ff1a00720c */ /* 0x000fc40003f45270 */
[----:B------:R-:W-:Y:S02]  /*2130*/  ISETP.NE.AND P0, PT, R10, RZ, PT ;  /* 0x000000ff0a00720c */ /* 0x000fe40003f05270 */
[----:B0-----:R-:W-:Y:S02]  /*2140*/  FMNMX.FTZ R14, R12, R3, !PT ;  /* 0x000000030c0e7209 */ /* 0x001fe40007810000 */
[----:B------:R-:W-:Y:S02]  /*2150*/  R2UR UR6, R4 ;  /* 0x00000000040672ca */ /* 0x000fe400000e0000 */
[----:B------:R-:W-:Y:S01]  /*2160*/  MOV R94, R119 ;  /* 0x00000077005e7202 */ /* 0x000fe20000000f00 */
[----:B------:R-:W0:Y:S10]  /*2170*/  SHFL.BFLY PT, R3, R14, 0x1, 0x1f ;  /* 0x0c201f000e037f89 */ /* 0x000e3400000e0000 */
[----:B------:R-:W-:-:S04]  /*2180*/  UIADD3 UR6, UR6, 0x16840, URZ ;  /* 0x0001684006067890 */ /* 0x000fc8000fffe03f */
[----:B------:R-:W-:-:S09]  /*2190*/  UPRMT UR6, UR43, 0x654, UR6 ;  /* 0x000006542b067896 */ /* 0x000fd20008000006 */
[----:B------:R-:W-:Y:S01]  /*21a0*/  SYNCS.ARRIVE.TRANS64.RED.A1T0 RZ, [UR6], RZ ;  /* 0x000000ffffff79a7 */ /* 0x000fe20008100406 */
[----:B0-----:R-:W-:-:S04]  /*21b0*/  FMNMX.FTZ R3, R14, R3, !PT ;  /* 0x000000030e037209 */ /* 0x001fc80007810000 */
        /* <DEDUP_REMOVED lines=60> */
[----:B------:R-:W-:Y:S01]  /*2580*/  FFMA.FTZ R81, R85, R0, -R8 ;  /* 0x0000000055517223 */ /* 0x000fe20000010808 */
[----:B------:R-:W-:Y:S01]  /*2590*/  FMNMX.FTZ R6, R55, R6, !PT ;  /* 0x0000000637067209 */ /* 0x000fe20007810000 */
[----:B------:R-:W-:-:S02]  /*25a0*/  IMAD.MOV.U32 R117, RZ, RZ, R119 ;  /* 0x000000ffff757224 */ /* 0x000fc400078e0077 */
[----:B------:R-:W4:Y:S01]  /*25b0*/  MUFU.EX2 R124, R124 ;  /* 0x0000007c007c7308 */ /* 0x000f220000000800 */
[----:B------:R-:W-:Y:S01]  /*25c0*/  FMNMX.FTZ R6, R33, R6, !PT ;  /* 0x0000000621067209 */ /* 0x000fe20007810000 */
[--C-:B------:R-:W-:Y:S02]  /*25d0*/  IMAD.MOV.U32 R115, RZ, RZ, R119.reuse ;  /* 0x000000ffff737224 */ /* 0x100fe400078e0077 */
[--C-:B------:R-:W-:Y:S01]  /*25e0*/  IMAD.MOV.U32 R113, RZ, RZ, R119.reuse ;  /* 0x000000ffff717224 */ /* 0x100fe200078e0077 */
[----:B------:R-:W-:Y:S01]  /*25f0*/  FMNMX.FTZ R6, R59, R6, !PT ;  /* 0x000000063b067209 */ /* 0x000fe20007810000 */
[----:B------:R-:W-:Y:S02]  /*2600*/  IMAD.MOV.U32 R111, RZ, RZ, R119 ;  /* 0x000000ffff6f7224 */ /* 0x000fe400078e0077 */
        /* <DEDUP_REMOVED lines=93> */
[----:B------:R-:W-:Y:S01]  /*2be0*/  F2FP.F16.F32.PACK_AB R130, R91, R130 ;  /* 0x000000825b82723e */ /* 0x000fe200000000ff */
[----:B------:R-:W-:Y:S01]  /*2bf0*/  IMAD.MOV.U32 R89, RZ, RZ, R119 ;  /* 0x000000ffff597224 */ /* 0x000fe200078e0077 */
[----:B------:R-:W-:Y:S01]  /*2c00*/  F2FP.F16.F32.PACK_AB R120, R53, R120 ;  /* 0x000000783578723e */ /* 0x000fe200000000ff */
[----:B------:R-:W-:Y:S01]  /*2c10*/  FADD.FTZ R9, R91, R34 ;  /* 0x000000225b097221 */ /* 0x000fe20000010000 */
[----:B------:R-:W-:Y:S01]  /*2c20*/  FFMA.FTZ R34, R67, R0, -R26 ;  /* 0x0000000043227223 */ /* 0x000fe2000001081a */
[----:B------:R-:W0:Y:S01]  /*2c30*/  MUFU.EX2 R12, R12 ;  /* 0x0000000c000c7308 */ /* 0x000e220000000800 */
[----:B-1----:R-:W-:Y:S01]  /*2c40*/  FADD.FTZ R36, R10, R7 ;  /* 0x000000070a247221 */ /* 0x002fe20000010000 */
[----:B------:R-:W-:Y:S01]  /*2c50*/  FADD.FTZ R38, R132, R9 ;  /* 0x0000000984267221 */ /* 0x000fe20000010000 */
[----:B------:R-:W-:Y:S01]  /*2c60*/  F2FP.F16.F32.PACK_AB R132, R93, R132 ;  /* 0x000000845d84723e */ /* 0x000fe200000000ff */
[----:B------:R-:W-:Y:S01]  /*2c70*/  IMAD.MOV.U32 R91, RZ, RZ, R119 ;  /* 0x000000ffff5b7224 */ /* 0x000fe200078e0077 */
[----:B------:R-:W-:Y:S01]  /*2c80*/  F2FP.F16.F32.PACK_AB R122, R57, R122 ;  /* 0x0000007a397a723e */ /* 0x000fe200000000ff */
[----:B------:R-:W-:Y:S01]  /*2c90*/  FADD.FTZ R9, R93, R38 ;  /* 0x000000265d097221 */ /* 0x000fe20000010000 */
[----:B------:R-:W-:Y:S01]  /*2ca0*/  F2FP.F16.F32.PACK_AB R124, R61, R124 ;  /* 0x0000007c3d7c723e */ /* 0x000fe200000000ff */
[----:B------:R-:W1:Y:S01]  /*2cb0*/  MUFU.EX2 R129, R129 ;  /* 0x0000008100817308 */ /* 0x000e620000000800 */
[----:B--2---:R-:W-:Y:S01]  /*2cc0*/  FADD.FTZ R7, R127, R36 ;  /* 0x000000247f077221 */ /* 0x004fe20000010000 */
[----:B------:R-:W-:Y:S01]  /*2cd0*/  FADD.FTZ R38, R134, R9 ;  /* 0x0000000986267221 */ /* 0x000fe20000010000 */
[----:B------:R-:W-:Y:S01]  /*2ce0*/  F2FP.F16.F32.PACK_AB R126, R69, R126 ;  /* 0x0000007e457e723e */ /* 0x000fe200000000ff */
[----:B------:R-:W-:Y:S01]  /*2cf0*/  IMAD.MOV.U32 R93, RZ, RZ, R119 ;  /* 0x000000ffff5d7224 */ /* 0x000fe200078e0077 */
[C---:B------:R-:W-:Y:S01]  /*2d00*/  F2FP.F16.F32.PACK_AB R134, R79.reuse, R134 ;  /* 0x000000864f86723e */ /* 0x040fe200000000ff */
[----:B------:R-:W-:Y:S01]  /*2d10*/  FADD.FTZ R9, R79, R38 ;  /* 0x000000264f097221 */ /* 0x000fe20000010000 */
[----:B------:R-:W-:Y:S01]  /*2d20*/  F2FP.F16.F32.PACK_AB R125, R10, R125 ;  /* 0x0000007d0a7d723e */ /* 0x000fe200000000ff */
[----:B------:R-:W2:Y:S01]  /*2d30*/  MUFU.EX2 R14, R14 ;  /* 0x0000000e000e7308 */ /* 0x000ea20000000800 */
[----:B0-----:R-:W-:Y:S01]  /*2d40*/  FADD.FTZ R36, R12, R7 ;  /* 0x000000070c247221 */ /* 0x001fe20000010000 */
[----:B------:R-:W-:Y:S01]  /*2d50*/  FADD.FTZ R38, R136, R9 ;  /* 0x0000000988267221 */ /* 0x000fe20000010000 */
[----:B------:R-:W-:-:S02]  /*2d60*/  F2FP.F16.F32.PACK_AB R136, R83, R136 ;  /* 0x000000885388723e */ /* 0x000fc400000000ff */
        /* <DEDUP_REMOVED lines=39> */
[----:B------:R-:W-:Y:S01]  /*2fe0*/  F2FP.F16.F32.PACK_AB R142, R107, R142 ;  /* 0x0000008e6b8e723e */ /* 0x000fe200000000ff */
[----:B------:R-:W-:-:S05]  /*2ff0*/  IMAD.MOV.U32 R107, RZ, RZ, R119 ;  /* 0x000000ffff6b7224 */ /* 0x000fca00078e0077 */
        /* <DEDUP_REMOVED lines=30> */
[----:B--2---:R-:W-:-:S06]  /*31e0*/  IMAD.MOV.U32 R97, RZ, RZ, R119 ;  /* 0x000000ffff617224 */ /* 0x004fcc00078e0077 */
        /* <DEDUP_REMOVED lines=17> */
[----:B------:R2:W3:Y:S01]  /*3300*/  MUFU.EX2 R6, R105 ;  /* 0x0000006900067308 */ /* 0x0004e20000000800 */
[----:B-1----:R-:W-:-:S07]  /*3310*/  FADD.FTZ R42, R150, R9 ;  /* 0x00000009962a7221 */ /* 0x002fce0000010000 */
[----:B------:R-:W1:Y:S01]  /*3320*/  MUFU.EX2 R81, R81 ;  /* 0x0000005100517308 */ /* 0x000e620000000800 */
[----:B0-----:R-:W-:Y:S01]  /*3330*/  FADD.FTZ R7, R103, R8 ;  /* 0x0000000867077221 */ /* 0x001fe20000010000 */
[----:B--2---:R-:W-:Y:S01]  /*3340*/  IMAD.MOV.U32 R105, RZ, RZ, R119 ;  /* 0x000000ffff697224 */ /* 0x004fe200078e0077 */
[C---:B---3--:R-:W-:Y:S02]  /*3350*/  F2FP.F16.F32.PACK_AB R151, R6.reuse, R103 ;  /* 0x000000670697723e */ /* 0x048fe400000000ff */
[----:B------:R-:W-:Y:S01]  /*3360*/  FADD.FTZ R7, R6, R7 ;  /* 0x0000000706077221 */ /* 0x000fe20000010000 */
[----:B------:R-:W-:Y:S02]  /*3370*/  IMAD.MOV.U32 R103, RZ, RZ, R119 ;  /* 0x000000ffff677224 */ /* 0x000fe400078e0077 */
[C---:B-1----:R-:W-:Y:S01]  /*3380*/  FADD.FTZ R9, R81.reuse, R42 ;  /* 0x0000002a51097221 */ /* 0x042fe20000010000 */
[----:B------:R-:W-:Y:S01]  /*3390*/  F2FP.F16.F32.PACK_AB R150, R81, R150 ;  /* 0x000000965196723e */ /* 0x000fe200000000ff */
[----:B------:R-:W-:Y:S06]  /*33a0*/  @!P1 BRA `(.L_x_12945) ;  /* 0x0000001c00b09947 */ /* 0x000fec0003800000 */
[----:B------:R-:W-:Y:S01]  /*33b0*/  IMAD.MOV.U32 R6, RZ, RZ, R5 ;  /* 0x000000ffff067224 */ /* 0x000fe200078e0005 */
[----:B------:R-:W-:Y:S02]  /*33c0*/  MOV R4, R3 ;  /* 0x0000000300047202 */ /* 0x000fe40000000f00 */
        /* <DEDUP_REMOVED lines=19> */
.L_x_12956:
[----:B------:R-:W-:Y:S01]  /*3500*/  ISETP.NE.AND P2, PT, RZ, UR44, PT ;  /* 0x0000002cff007c0c */ /* 0x000fe2000bf45270 */
[----:B------:R-:W-:-:S04]  /*3510*/  UISETP.NE.AND UP0, UPT, UR21, 0x1, UPT ;  /* 0x000000011500788c */ /* 0x000fc8000bf05270 */
[----:B------:R-:W-:-:S04]  /*3520*/  USEL UR46, URZ, 0x1, UP0 ;  /* 0x000000013f2e7887 */ /* 0x000fc80008000000 */
[----:B------:R-:W-:-:S04]  /*3530*/  ULOP3.LUT UR46, UR22, UR46, URZ, 0x3c, !UPT ;  /* 0x0000002e162e7292 */ /* 0x000fc8000f8e3c3f */
[----:B------:R-:W-:Y:S08]  /*3540*/  @P2 BRA `(.L_x_12946) ;  /* 0x0000000000442947 */ /* 0x000ff00003800000 */
[----:B------:R-:W-:Y:S05]  /*3550*/  @!P0 BRA `(.L_x_12947) ;  /* 0x0000000000048947 */ /* 0x000fea0003800000 */
[----:B------:R-:W-:Y:S01]  /*3560*/  BPT.TRAP 0x1 ;  /* 0x000000040000795c */ /* 0x000fe20000300000 */
.L_x_12947:
        /* <DEDUP_REMOVED lines=12> */
.L_x_12948:
[----:B-1----:R-:W-:Y:S05]  /*3630*/  @P1 BRA `(.L_x_12946) ;  /* 0x0000000000081947 */ /* 0x002fea0003800000 */
[----:B------:R-:W1:Y:S02]  /*3640*/  SYNCS.PHASECHK.TRANS64.TRYWAIT P1, [UR6+0x16830], R0 ;  /* 0x01683000ff0075a7 */ /* 0x000e640008020146 */
[----:B-1----:R-:W-:Y:S05]  /*3650*/  @!P1 BRA `(.L_x_12949) ;  /* 0x0000009400709947 */ /* 0x002fea0003800000 */
.L_x_12946:
        /* <DEDUP_REMOVED lines=28> */
.L_x_12951:
        /* <DEDUP_REMOVED lines=9> */
.L_x_12952:
[----:B-1----:R-:W-:Y:S05]  /*38b0*/  @P1 BRA `(.L_x_12950) ;  /* 0x0000000000081947 */ /* 0x002fea0003800000 */
[----:B------:R-:W1:Y:S02]  /*38c0*/  SYNCS.PHASECHK.TRANS64.TRYWAIT P1, [UR6+0x16850], R0 ;  /* 0x01685000ff0075a7 */ /* 0x000e640008020146 */
[----:B-1----:R-:W-:Y:S05]  /*38d0*/  @!P1 BRA `(.L_x_12953) ;  /* 0x0000009000e89947 */ /* 0x002fea0003800000 */
.L_x_12950:
[----:B------:R-:W2:Y:S01]  /*38e0*/  S2UR UR11, SR_CgaCtaId ;  /* 0x00000000000b79c3 */ /* 0x000ea20000008800 */
[----:B------:R-:W-:Y:S01]  /*38f0*/  UMOV UR6, 0x400 ;  /* 0x0000040000067882 */ /* 0x000fe20000000000 */
[----:B------:R-:W-:Y:S01]  /*3900*/  WARPGROUP.ARRIVE ;  /* 0x00000000000079c5 */ /* 0x000fe20000000000 */
[----:B------:R-:W-:-:S05]  /*3910*/  UMOV UR7, 0x40000040 ;  /* 0x4000004000077882 */ /* 0x000fca0000000000 */
[----:B-1----:R-:W1:Y:S01]  /*3920*/  S2R R3, SR_TID.X ;  /* 0x0000000000037919 */ /* 0x002e620000002100 */
[----:B0-----:R-:W-:Y:S01]  /*3930*/  VIADD R0, R19, 0x9 ;  /* 0x0000000913007836 */ /* 0x001fe20000000000 */
[----:B--2---:R-:W-:-:S04]  /*3940*/  ULEA UR14, UR11, UR6, 0x18 ;  /* 0x000000060b0e7291 */ /* 0x004fc8000f8ec03f */
[----:B------:R-:W-:-:S04]  /*3950*/  UIADD3 UR6, UR14, 0x400, URZ ;  /* 0x000004000e067890 */ /* 0x000fc8000fffe03f */
[----:B------:R-:W-:-:S04]  /*3960*/  USHF.R.U32.HI UR6, URZ, 0x4, UR6 ;  /* 0x000000043f067899 */ /* 0x000fc80008011606 */
[----:B------:R-:W-:Y:S01]  /*3970*/  ULOP3.LUT UR6, UR6, 0x3fff, URZ, 0xc0, !UPT ;  /* 0x00003fff06067892 */ /* 0x000fe2000f8ec03f */
[----:B-1----:R-:W-:-:S03]  /*3980*/  ISETP.GE.U32.AND P1, PT, R3, 0x180, PT ;  /* 0x000001800300780c */ /* 0x002fc60003f26070 */
[----:B------:R-:W-:Y:S01]  /*3990*/  ULEA UR10, UR21, UR6, 0xa ;  /* 0x00000006150a7291 */ /* 0x000fe2000f8e503f */
[----:B------:R-:W-:-:S06]  /*39a0*/  SEL R0, R0, 0x9, !P1 ;  /* 0x0000000900007807 */ /* 0x000fcc0004800000 */
[----:B------:R-:W-:Y:S02]  /*39b0*/  UMOV UR6, UR10 ;  /* 0x0000000a00067c82 */ /* 0x000fe40008000000 */
        /* <DEDUP_REMOVED lines=40> */
.L_x_12954:
        /* <DEDUP_REMOVED lines=279> */
.L_x_12955:
        /* <DEDUP_REMOVED lines=76> */
.L_x_12945:
[----:B------:R-:W-:Y:S06]  /*5270*/  BAR.ARV 0x8, 0x200 ;  /* 0x0208000000007b1d */ /* 0x000fec0000002000 */
[----:B------:R-:W-:Y:S05]  /*5280*/  @!P0 BRA `(.L_x_12957) ;  /* 0x0000000000048947 */ /* 0x000fea0003800000 */
[----:B------:R-:W-:Y:S01]  /*5290*/  BPT.TRAP 0x1 ;  /* 0x000000040000795c */ /* 0x000fe20000300000 */
.L_x_12957:
        /* <DEDUP_REMOVED lines=9> */
.L_x_12958:
[----:B-1----:R-:W-:Y:S05]  /*5330*/  @P1 BRA `(.L_x_12959) ;  /* 0x0000000000081947 */ /* 0x002fea0003800000 */
[----:B------:R-:W1:Y:S02]  /*5340*/  SYNCS.PHASECHK.TRANS64.TRYWAIT P1, [UR5+0x16850], R4 ;  /* 0x01685004ff0075a7 */ /* 0x000e640008020145 */
[----:B-1----:R-:W-:Y:S05]  /*5350*/  @!P1 BRA `(.L_x_12960) ;  /* 0x0000007800609947 */ /* 0x002fea0003800000 */
.L_x_12959:
[----:B------:R-:W-:Y:S01]  /*5360*/  UIADD3 UR4, UR4, 0x400, URZ ;  /* 0x0000040004047890 */ /* 0x000fe2000fffe03f */
[----:B------:R-:W-:Y:S01]  /*5370*/  WARPGROUP.ARRIVE ;  /* 0x00000000000079c5 */ /* 0x000fe20000000000 */
[----:B------:R-:W-:Y:S01]  /*5380*/  UMOV UR11, 0x40000040 ;  /* 0x40000040000b7882 */ /* 0x000fe20000000000 */
[----:B01----:R-:W0:Y:S01]  /*5390*/  SHFL.BFLY PT, R4, R9, 0x2, 0x1f ;  /* 0x0c401f0009047f89 */ /* 0x003e2200000e0000 */
[----:B------:R-:W-:Y:S01]  /*53a0*/  USHF.R.U32.HI UR4, URZ, 0x4, UR4 ;  /* 0x000000043f047899 */ /* 0x000fe20008011604 */
[----:B------:R-:W-:Y:S01]  /*53b0*/  MOV R29, 0xff800000 ;  /* 0xff800000001d7802 */ /* 0x000fe20000000f00 */
[----:B------:R-:W-:Y:S01]  /*53c0*/  IMAD.MOV.U32 R28, RZ, RZ, -0x800000 ;  /* 0xff800000ff1c7424 */ /* 0x000fe200078e00ff */
[----:B------:R-:W1:Y:S01]  /*53d0*/  SHFL.BFLY PT, R6, R7, 0x2, 0x1f ;  /* 0x0c401f0007067f89 */ /* 0x000e6200000e0000 */
[----:B------:R-:W-:-:S04]  /*53e0*/  ULOP3.LUT UR4, UR4, 0x3fff, URZ, 0xc0, !UPT ;  /* 0x00003fff04047892 */ /* 0x000fc8000f8ec03f */
[----:B------:R-:W-:-:S04]  /*53f0*/  ULEA UR4, UR36, UR4, 0xa ;  /* 0x0000000424047291 */ /* 0x000fc8000f8e503f */
[----:B------:R-:W-:-:S03]  /*5400*/  UIADD3 UR6, UR4, 0x80, URZ ;  /* 0x0000008004067890 */ /* 0x000fc6000fffe03f */
[----:B------:R-:W-:Y:S02]  /*5410*/  UMOV UR10, UR4 ;  /* 0x00000004000a7c82 */ /* 0x000fe40008000000 */
        /* <DEDUP_REMOVED lines=10> */
[----:B------:R-:W-:Y:S02]  /*54c0*/  FSETP.NE.FTZ.AND P1, PT, R11, RZ, PT ;  /* 0x000000ff0b00720b */ /* 0x000fe40003f35000 */
[----:B------:R-:W-:Y:S02]  /*54d0*/  CS2R R6, SRZ ;  /* 0x0000000000067805 */ /* 0x000fe4000001ff00 */
        /* <DEDUP_REMOVED lines=9> */
[----:B------:R-:W-:Y:S02]  /*5570*/  WARPGROUP.DEPBAR.LE gsb0, 0x0 ;  /* 0x00008000000079c5 */ /* 0x000fe40000010000 */
[----:B------:R-:W-:Y:S01]  /*5580*/  WARPGROUP.ARRIVE ;  /* 0x00000000000079c5 */ /* 0x000fe20000000000 */
[----:B-1----:R-:W-:-:S04]  /*5590*/  @P2 FMUL.FTZ R10, R10, 0.69314718246459960938 ;  /* 0x3f3172180a0a2820 */ /* 0x002fc80000410000 */
[----:B------:R-:W-:Y:S01]  /*55a0*/  @P2 FFMA.FTZ R28, R15, R5, R10 ;  /* 0x000000050f1c2223 */ /* 0x000fe2000001000a */
        /* <DEDUP_REMOVED lines=37> */
[----:B0-23--:R-:W-:Y:S05]  /*5800*/  @!P0 BRA `(.L_x_12961) ;  /* 0x0000000000048947 */ /* 0x00dfea0003800000 */
[----:B------:R-:W-:Y:S01]  /*5810*/  BPT.TRAP 0x1 ;  /* 0x000000040000795c */ /* 0x000fe20000300000 */
.L_x_12961:
        /* <DEDUP_REMOVED lines=42> */
.L_x_12937:
        /* <DEDUP_REMOVED lines=18> */
[----:B------:R-:W-:Y:S01]  /*5be0*/  F2FP.F16.F32.PACK_AB R36, R27, R36 ;  /* 0x000000241b24723e */ /* 0x000fe200000000ff */
[----:B------:R-:W-:Y:S01]  /*5bf0*/  BAR.SYNC.DEFER_BLOCKING 0x1, 0x180 ;  /* 0x0046000000007b1d */ /* 0x000fe20000010000 */
[----:B------:R-:W-:-:S02]  /*5c00*/  F2FP.F16.F32.PACK_AB R37, R25, R30 ;  /* 0x0000001e1925723e */ /* 0x000fc400000000ff */
[----:B------:R-:W-:-:S03]  /*5c10*/  F2FP.F16.F32.PACK_AB R38, R3, R26 ;  /* 0x0000001a0326723e */ /* 0x000fc600000000ff */
[----:B------:R-:W-:Y:S02]  /*5c20*/  ULDC.64 UR8, c[0x0][0xc00] ;  /* 0x0003000000087ab9 */ /* 0x000fe40000000a00 */
[----:B------:R-:W1:Y:S01]  /*5c30*/  LDC R30, c[0x0][0xbe8] ;  /* 0x0002fa00ff1e7b82 */ /* 0x000e620000000800 */
[----:B------:R-:W-:Y:S01]  /*5c40*/  UIMAD.WIDE UR8, UR38, 0x4, UR8 ;  /* 0x00000004260878a5 */ /* 0x000fe2000f8e0208 */
[----:B------:R-:W-:Y:S01]  /*5c50*/  UMOV UR4, URZ ;  /* 0x0000003f00047c82 */ /* 0x000fe20008000000 */
[----:B------:R-:W-:Y:S01]  /*5c60*/  USHF.R.S32.HI UR18, URZ, 0x1f, UR41 ;  /* 0x0000001f3f127899 */ /* 0x000fe20008011429 */
[----:B------:R-:W-:-:S03]  /*5c70*/  ULDC.64 UR10, c[0x0][0xb90] ;  /* 0x0002e400000a7ab9 */ /* 0x000fc60000000a00 */
[----:B------:R-:W-:Y:S01]  /*5c80*/  IMAD.U32 R25, RZ, RZ, UR9 ;  /* 0x00000009ff197e24 */ /* 0x000fe2000f8e00ff */
[----:B------:R-:W-:Y:S01]  /*5c90*/  ULDC.64 UR14, c[0x0][0xc08] ;  /* 0x00030200000e7ab9 */ /* 0x000fe20000000a00 */
[----:B------:R-:W-:Y:S01]  /*5ca0*/  ULDC.64 UR16, c[0x0][0xb98] ;  /* 0x0002e60000107ab9 */ /* 0x000fe20000000a00 */
[----:B------:R-:W-:Y:S02]  /*5cb0*/  MOV R20, R0 ;  /* 0x0000000000147202 */ /* 0x000fe40000000f00 */
[----:B0-----:R-:W-:-:S03]  /*5cc0*/  MOV R21, R5 ;  /* 0x0000000500157202 */ /* 0x001fc60000000f00 */
[----:B------:R-:W-:-:S03]  /*5cd0*/  IMAD.WIDE R4, R154, 0x2, R20 ;  /* 0x000000029a047825 */ /* 0x000fc600078e0214 */
[C---:B------:R-:W-:Y:S02]  /*5ce0*/  IADD3 R9, P1, R4.reuse, 0x40, RZ ;  /* 0x0000004004097810 */ /* 0x040fe40007f3e0ff */
[C---:B------:R-:W-:Y:S02]  /*5cf0*/  IADD3 R11, P2, R4.reuse, 0x20, RZ ;  /* 0x00000020040b7810 */ /* 0x040fe40007f5e0ff */
[C---:B------:R-:W-:Y:S02]  /*5d00*/  IADD3 R33, P0, R4.reuse, 0x60, RZ ;  /* 0x0000006004217810 */ /* 0x040fe40007f1e0ff */
[----:B------:R-:W-:Y:S02]  /*5d10*/  LOP3.LUT R8, R9, 0x380, RZ, 0xc0, !PT ;  /* 0x0000038009087812 */ /* 0x000fe400078ec0ff */
[----:B------:R-:W-:Y:S02]  /*5d20*/  LOP3.LUT R10, R11, 0x380, RZ, 0xc0, !PT ;  /* 0x000003800b0a7812 */ /* 0x000fe400078ec0ff */
[----:B------:R-:W-:-:S02]  /*5d30*/  LOP3.LUT R7, R4, 0x380, RZ, 0xc0, !PT ;  /* 0x0000038004077812 */ /* 0x000fc400078ec0ff */
[----:B------:R-:W-:Y:S02]  /*5d40*/  LOP3.LUT R6, R33, 0x380, RZ, 0xc0, !PT ;  /* 0x0000038021067812 */ /* 0x000fe400078ec0ff */
[----:B------:R-:W-:Y:S02]  /*5d50*/  SHF.R.U64 R8, R8, 0x3, RZ ;  /* 0x0000000308087819 */ /* 0x000fe400000012ff */
[----:B------:R-:W-:Y:S02]  /*5d60*/  SHF.R.U64 R10, R10, 0x3, RZ ;  /* 0x000000030a0a7819 */ /* 0x000fe400000012ff */
        /* <DEDUP_REMOVED lines=9> */
[----:B------:R-:W-:Y:S02]  /*5e00*/  MOV R33, R8 ;  /* 0x0000000800217202 */ /* 0x000fe40000000f00 */
[----:B------:R-:W-:Y:S02]  /*5e10*/  MOV R34, R10 ;  /* 0x0000000a00227202 */ /* 0x000fe40000000f00 */
[----:B------:R-:W-:Y:S02]  /*5e20*/  MOV R55, R4 ;  /* 0x0000000400377202 */ /* 0x000fe40000000f00 */
[----:B------:R-:W-:Y:S02]  /*5e30*/  MOV R32, R6 ;  /* 0x0000000600207202 */ /* 0x000fe40000000f00 */
[----:B------:R-:W-:Y:S02]  /*5e40*/  F2FP.F16.F32.PACK_AB R8, R53, R56 ;  /* 0x000000383508723e */ /* 0x000fe400000000ff */
[----:B------:R-:W-:-:S02]  /*5e50*/  F2FP.F16.F32.PACK_AB R9, R51, R54 ;  /* 0x000000363309723e */ /* 0x000fc400000000ff */
[----:B------:R-:W-:Y:S02]  /*5e60*/  F2FP.F16.F32.PACK_AB R10, R49, R52 ;  /* 0x00000034310a723e */ /* 0x000fe400000000ff */
[----:B------:R-:W-:Y:S02]  /*5e70*/  F2FP.F16.F32.PACK_AB R11, R47, R50 ;  /* 0x000000322f0b723e */ /* 0x000fe400000000ff */
[----:B------:R-:W-:Y:S02]  /*5e80*/  F2FP.F16.F32.PACK_AB R4, R45, R48 ;  /* 0x000000302d04723e */ /* 0x000fe400000000ff */
[----:B------:R-:W-:Y:S01]  /*5e90*/  F2FP.F16.F32.PACK_AB R5, R43, R46 ;  /* 0x0000002e2b05723e */ /* 0x000fe200000000ff */
[----:B------:R-:W-:Y:S01]  /*5ea0*/  STSM.16.M88.4 [R55], R8 ;  /* 0x0000000837007844 */ /* 0x000fe20000000200 */
[----:B------:R-:W-:Y:S02]  /*5eb0*/  F2FP.F16.F32.PACK_AB R6, R41, R44 ;  /* 0x0000002c2906723e */ /* 0x000fe400000000ff */
[----:B------:R-:W-:-:S02]  /*5ec0*/  F2FP.F16.F32.PACK_AB R7, R39, R42 ;  /* 0x0000002a2707723e */ /* 0x000fc400000000ff */
[----:B------:R-:W-:Y:S01]  /*5ed0*/  F2FP.F16.F32.PACK_AB R39, R119, R24 ;  /* 0x000000187727723e */ /* 0x000fe200000000ff */
[----:B------:R-:W-:Y:S01]  /*5ee0*/  IMAD.U32 R24, RZ, RZ, UR8 ;  /* 0x00000008ff187e24 */ /* 0x000fe2000f8e00ff */
[----:B------:R-:W-:Y:S01]  /*5ef0*/  PLOP3.LUT P2, PT, PT, PT, UP0, 0x80, 0x0 ;  /* 0x000000000000781c */ /* 0x000fe20003f4f008 */
[----:B------:R0:W-:Y:S04]  /*5f00*/  STSM.16.M88.4 [R34], R4 ;  /* 0x0000000422007844 */ /* 0x0001e80000000200 */
[----:B------:R2:W-:Y:S04]  /*5f10*/  STSM.16.M88.4 [R33], R12 ;  /* 0x0000000c21007844 */ /* 0x0005e80000000200 */
[----:B------:R2:W-:Y:S01]  /*5f20*/  STSM.16.M88.4 [R32], R36 ;  /* 0x0000002420007844 */ /* 0x0005e20000000200 */
[----:B------:R-:W-:Y:S06]  /*5f30*/  BAR.SYNC.DEFER_BLOCKING 0x1, 0x180 ;  /* 0x0046000000007b1d */ /* 0x000fec0000010000 */
[----:B------:R-:W3:Y:S01]  /*5f40*/  @P2 LDG.E R3, desc[UR50][R24.64] ;  /* 0x0000003218032981 */ /* 0x000ee2000c1e1900 */
[----:B-1----:R-:W-:Y:S01]  /*5f50*/  ISETP.NE.AND P1, PT, R30, 0x1, PT ;  /* 0x000000011e00780c */ /* 0x002fe20003f25270 */
[----:B0-----:R-:W-:Y:S01]  /*5f60*/  IMAD.U32 R4, RZ, RZ, UR40 ;  /* 0x00000028ff047e24 */ /* 0x001fe2000f8e00ff */
[----:B------:R-:W-:Y:S01]  /*5f70*/  UIMAD UR7, UR18, UR10, URZ ;  /* 0x0000000a120772a4 */ /* 0x000fe2000f8e023f */
[----:B------:R-:W-:Y:S01]  /*5f80*/  IMAD.U32 R10, RZ, RZ, UR40 ;  /* 0x00000028ff0a7e24 */ /* 0x000fe2000f8e00ff */
[----:B------:R-:W-:Y:S01]  /*5f90*/  USEL UR19, UR39, URZ, !UP0 ;  /* 0x0000003f27137287 */ /* 0x000fe2000c000000 */
[----:B------:R-:W-:Y:S01]  /*5fa0*/  IMAD R5, R4, 0xc0, R153 ;  /* 0x000000c004057824 */ /* 0x000fe200078e0299 */
[----:B------:R-:W-:-:S02]  /*5fb0*/  UIMAD UR12, UR41, UR11, UR7 ;  /* 0x0000000b290c72a4 */ /* 0x000fc4000f8e0207 */
[----:B------:R-:W-:Y:S02]  /*5fc0*/  UISETP.NE.U32.AND UP1, UPT, UR14, URZ, UPT ;  /* 0x0000003f0e00728c */ /* 0x000fe4000bf25070 */
[----:B------:R-:W-:Y:S01]  /*5fd0*/  MOV R4, R5 ;  /* 0x0000000500047202 */ /* 0x000fe20000000f00 */
[----:B------:R-:W-:Y:S02]  /*5fe0*/  USEL UR7, UR38, URZ, !UP0 ;  /* 0x0000003f26077287 */ /* 0x000fe4000c000000 */
[----:B------:R-:W0:Y:S01]  /*5ff0*/  @P1 LDC R26, c[0x0][0xbec] ;  /* 0x0002fb00ff1a1b82 */ /* 0x000e220000000800 */
[----:B------:R-:W-:-:S06]  /*6000*/  UISETP.NE.AND.EX UP0, UPT, UR15, URZ, UPT, UP1 ;  /* 0x0000003f0f00728c */ /* 0x000fcc000bf05310 */
[----:B------:R-:W-:Y:S01]  /*6010*/  PLOP3.LUT P3, PT, PT, PT, UP0, 0x80, 0x0 ;  /* 0x000000000000781c */ /* 0x000fe20003f6f008 */
[----:B------:R-:W1:Y:S01]  /*6020*/  @P1 LDC R8, c[0x0][0xbf0] ;  /* 0x0002fc00ff081b82 */ /* 0x000e620000000800 */
[----:B---3--:R-:W-:Y:S01]  /*6030*/  @P2 R2UR UR4, R3 ;  /* 0x00000000030422ca */ /* 0x008fe200000e0000 */
[----:B0-----:R-:W-:-:S05]  /*6040*/  @P1 IMAD.HI.U32 R3, R5, R26, RZ ;  /* 0x0000001a05031227 */ /* 0x001fca00078e00ff */
[----:B-1----:R-:W-:-:S04]  /*6050*/  @P1 SHF.R.U32.HI R4, RZ, R8, R3 ;  /* 0x00000008ff041219 */ /* 0x002fc80000011603 */
[--C-:B------:R-:W-:Y:S01]  /*6060*/  SHF.R.S32.HI R6, RZ, 0x1f, R4.reuse ;  /* 0x0000001fff067819 */ /* 0x100fe20000011404 */
[----:B------:R-:W-:Y:S02]  /*6070*/  IMAD.MOV R3, RZ, RZ, -R4 ;  /* 0x000000ffff037224 */ /* 0x000fe400078e0a04 */
[----:B------:R-:W-:Y:S02]  /*6080*/  USHF.R.S32.HI UR9, URZ, 0x1f, UR4 ;  /* 0x0000001f3f097899 */ /* 0x000fe40008011404 */
[----:B------:R-:W-:Y:S01]  /*6090*/  UMOV UR8, UR4 ;  /* 0x0000000400087c82 */ /* 0x000fe20008000000 */
[----:B------:R-:W-:Y:S01]  /*60a0*/  IMAD R3, R30, R3, R5 ;  /* 0x000000031e037224 */ /* 0x000fe200078e0205 */
[----:B------:R-:W-:-:S04]  /*60b0*/  UIMAD.WIDE.U32 UR10, UR41, UR10, UR8 ;  /* 0x0000000a290a72a5 */ /* 0x000fc8000f8e0008 */
[----:B------:R-:W-:Y:S01]  /*60c0*/  UIADD3 UR11, UR11, UR12, URZ ;  /* 0x0000000c0b0b7290 */ /* 0x000fe2000fffe03f */
[----:B------:R-:W-:Y:S01]  /*60d0*/  SHF.R.S32.HI R5, RZ, 0x1f, R3 ;  /* 0x0000001fff057819 */ /* 0x000fe20000011403 */
[----:B------:R-:W-:Y:S02]  /*60e0*/  UIMAD UR12, UR19, UR16, URZ ;  /* 0x00000010130c72a4 */ /* 0x000fe4000f8e023f */
[----:B------:R-:W-:Y:S02]  /*60f0*/  UIMAD.WIDE.U32 UR10, UR7, UR16, UR10 ;  /* 0x00000010070a72a5 */ /* 0x000fe4000f8e000a */
[----:B------:R-:W-:-:S03]  /*6100*/  UIMAD UR12, UR7, UR17, UR12 ;  /* 0x00000011070c72a4 */ /* 0x000fc6000f8e020c */
[----:B------:R-:W-:Y:S01]  /*6110*/  ULDC.64 UR16, c[0x0][0xb88] ;  /* 0x0002e20000107ab9 */ /* 0x000fe20000000a00 */
[----:B------:R-:W-:Y:S01]  /*6120*/  IADD3 R4, P0, R4, UR10, RZ ;  /* 0x0000000a04047c10 */ /* 0x000fe2000ff1e0ff */
[----:B------:R-:W-:Y:S01]  /*6130*/  @UP0 ULEA UR10, UP1, UR38, UR14, 0x2 ;  /* 0x0000000e260a0291 */ /* 0x000fe2000f82103f */
[----:B------:R-:W-:Y:S01]  /*6140*/  IMAD.U32 R7, RZ, RZ, UR12 ;  /* 0x0000000cff077e24 */ /* 0x000fe2000f8e00ff */
[----:B------:R-:W-:Y:S01]  /*6150*/  ULDC.64 UR12, c[0x0][0xb50] ;  /* 0x0002d400000c7ab9 */ /* 0x000fe20000000a00 */
[----:B------:R-:W-:Y:S01]  /*6160*/  IMAD R8, R5, UR16, RZ ;  /* 0x0000001005087c24 */ /* 0x000fe2000f8e02ff */
[----:B------:R-:W-:Y:S02]  /*6170*/  ULDC UR14, c[0x0][0xa88] ;  /* 0x0002a200000e7ab9 */ /* 0x000fe40000000800 */
[----:B------:R-:W-:Y:S01]  /*6180*/  IADD3.X R5, R6, UR11, R7, P0, !PT ;  /* 0x0000000b06057c10 */ /* 0x000fe200087fe407 */
[----:B------:R-:W-:Y:S01]  /*6190*/  @UP0 ULEA.HI.X UR11, UR38, UR15, UR39, 0x2, UP1 ;  /* 0x0000000f260b0291 */ /* 0x000fe200088f1427 */
[----:B------:R-:W-:-:S02]  /*61a0*/  IMAD R7, R3, UR17, R8 ;  /* 0x0000001103077c24 */ /* 0x000fc4000f8e0208 */
[----:B------:R-:W-:Y:S02]  /*61b0*/  IMAD.U32 R8, RZ, RZ, UR10 ;  /* 0x0000000aff087e24 */ /* 0x000fe4000f8e00ff */
[----:B------:R-:W-:-:S04]  /*61c0*/  IMAD.WIDE.U32 R4, R3, UR16, R4 ;  /* 0x0000001003047c25 */ /* 0x000fc8000f8e0004 */
[----:B------:R-:W-:Y:S01]  /*61d0*/  IMAD.U32 R3, RZ, RZ, UR14 ;  /* 0x0000000eff037e24 */ /* 0x000fe2000f8e00ff */
[----:B------:R-:W-:Y:S01]  /*61e0*/  LEA R6, P0, R4, UR12, 0x2 ;  /* 0x0000000c04067c11 */ /* 0x000fe2000f8010ff */
[----:B------:R-:W-:Y:S02]  /*61f0*/  IMAD.U32 R9, RZ, RZ, UR11 ;  /* 0x0000000bff097e24 */ /* 0x000fe4000f8e00ff */
[----:B------:R-:W-:-:S03]  /*6200*/  IMAD.IADD R5, R5, 0x1, R7 ;  /* 0x0000000105057824 */ /* 0x000fc600078e0207 */
[----:B------:R2:W5:Y:S02]  /*6210*/  @P3 LDG.E R3, desc[UR50][R8.64] ;  /* 0x0000003208033981 */ /* 0x000564000c1e1900 */
[----:B------:R-:W-:Y:S01]  /*6220*/  LEA.HI.X R4, R4, UR13, R5, 0x2, P0 ;  /* 0x0000000d04047c11 */ /* 0x000fe200080f1405 */
[----:B------:R-:W-:Y:S06]  /*6230*/  @P3 BRA `(.L_x_12964) ;  /* 0x0000000000103947 */ /* 0x000fec0003800000 */
[----:B------:R-:W-:Y:S05]  /*6240*/  @!P2 BRA `(.L_x_12964) ;  /* 0x00000000000ca947 */ /* 0x000fea0003800000 */
[----:B--2---:R-:W2:Y:S04]  /*6250*/  LDG.E R8, desc[UR50][R24.64] ;  /* 0x0000003218087981 */ /* 0x004ea8000c1e1900 */
[----:B-----5:R-:W2:Y:S02]  /*6260*/  LDG.E R3, desc[UR50][R24.64+0x4] ;  /* 0x0000043218037981 */ /* 0x020ea4000c1e1900 */
[----:B--2---:R-:W-:-:S07]  /*6270*/  IADD3 R3, -R8, R3, RZ ;  /* 0x0000000308037210 */ /* 0x004fce0007ffe1ff */
.L_x_12964:
[----:B------:R-:W-:Y:S01]  /*6280*/  IMAD R5, R17, 0x40, R16 ;  /* 0x0000004011057824 */ /* 0x000fe200078e0210 */
[----:B--2---:R-:W-:Y:S01]  /*6290*/  SHFL.IDX PT, R12, R6, RZ, 0x1c1f ;  /* 0x001c1fff060c7589 */ /* 0x004fe200000e0000 */
[----:B-----5:R-:W-:Y:S01]  /*62a0*/  IMAD R32, R3, R30, RZ ;  /* 0x0000001e03207224 */ /* 0x020fe200078e02ff */
[----:B------:R-:W-:Y:S01]  /*62b0*/  LOP3.LUT P0, RZ, R18, 0x3, RZ, 0xc0, !PT ;  /* 0x0000000312ff7812 */ /* 0x000fe2000780c0ff */
[----:B------:R-:W-:Y:S01]  /*62c0*/  IMAD.WIDE R20, R5, 0x2, R20 ;  /* 0x0000000205147825 */ /* 0x000fe200078e0214 */
[----:B------:R-:W0:Y:S01]  /*62d0*/  SHFL.IDX PT, R13, R4, RZ, 0x1c1f ;  /* 0x001c1fff040d7589 */ /* 0x000e2200000e0000 */
[----:B------:R-:W-:Y:S02]  /*62e0*/  ULDC.64 UR12, c[0x0][0xaa0] ;  /* 0x0002a800000c7ab9 */ /* 0x000fe40000000a00 */
[----:B------:R-:W-:Y:S01]  /*62f0*/  IMAD R5, R10, 0xc0, R23 ;  /* 0x000000c00a057824 */ /* 0x000fe200078e0217 */
[----:B------:R-:W-:Y:S01]  /*6300*/  SHFL.IDX PT, R14, R6, 0x1, 0x1c1f ;  /* 0x003c1f00060e7f89 */ /* 0x000fe200000e0000 */
[----:B------:R-:W-:-:S02]  /*6310*/  IADD3 R9, P3, R20, 0x1800, RZ ;  /* 0x0000180014097810 */ /* 0x000fc40007f7e0ff */
[C---:B------:R-:W-:Y:S01]  /*6320*/  VIADD R3, R5.reuse, 0x8 ;  /* 0x0000000805037836 */ /* 0x040fe20000000000 */
[----:B------:R1:W2:Y:S01]  /*6330*/  SHFL.IDX PT, R15, R4, 0x1, 0x1c1f ;  /* 0x003c1f00040f7f89 */ /* 0x0002a200000e0000 */
[C---:B------:R-:W-:Y:S02]  /*6340*/  IADD3 R25, P4, R20.reuse, 0x3000, RZ ;  /* 0x0000300014197810 */ /* 0x040fe40007f9e0ff */
[-C--:B------:R-:W-:Y:S02]  /*6350*/  ISETP.GE.OR P2, PT, R5, R32.reuse, P0 ;  /* 0x000000200500720c */ /* 0x080fe40000746670 */
[----:B------:R-:W-:Y:S02]  /*6360*/  LOP3.LUT R5, R20, 0x380, RZ, 0xc0, !PT ;  /* 0x0000038014057812 */ /* 0x000fe400078ec0ff */
[----:B------:R-:W-:Y:S02]  /*6370*/  LOP3.LUT R8, R9, 0x380, RZ, 0xc0, !PT ;  /* 0x0000038009087812 */ /* 0x000fe400078ec0ff */
[----:B------:R-:W-:-:S02]  /*6380*/  ISETP.GE.OR P0, PT, R3, R32, P0 ;  /* 0x000000200300720c */ /* 0x000fc40000706670 */
[----:B------:R-:W-:Y:S02]  /*6390*/  LOP3.LUT R24, R25, 0x380, RZ, 0xc0, !PT ;  /* 0x0000038019187812 */ /* 0x000fe400078ec0ff */
[----:B------:R-:W-:Y:S02]  /*63a0*/  SHF.R.U64 R5, R5, 0x3, RZ ;  /* 0x0000000305057819 */ /* 0x000fe400000012ff */
[----:B------:R-:W-:Y:S01]  /*63b0*/  SHF.R.U64 R8, R8, 0x3, RZ ;  /* 0x0000000308087819 */ /* 0x000fe200000012ff */
[----:B0-----:R0:W-:Y:S01]  /*63c0*/  @!P2 ST.E desc[UR50][R12.64], R29 ;  /* 0x0000001d0c00a985 */ /* 0x0011e2000c101932 */
[----:B------:R-:W-:Y:S02]  /*63d0*/  SHF.R.U64 R24, R24, 0x3, RZ ;  /* 0x0000000318187819 */ /* 0x000fe400000012ff */
[----:B-1----:R-:W-:Y:S01]  /*63e0*/  LOP3.LUT R4, R5, R20, RZ, 0x3c, !PT ;  /* 0x0000001405047212 */ /* 0x002fe200078e3cff */
[--C-:B------:R-:W-:Y:S01]  /*63f0*/  IMAD.MOV.U32 R5, RZ, RZ, R21.reuse ;  /* 0x000000ffff057224 */ /* 0x100fe200078e0015 */
[----:B------:R-:W-:Y:S01]  /*6400*/  LOP3.LUT R8, R8, R9, RZ, 0x3c, !PT ;  /* 0x0000000908087212 */ /* 0x000fe200078e3cff */
[--C-:B------:R-:W-:Y:S01]  /*6410*/  IMAD.X R9, RZ, RZ, R21.reuse, P3 ;  /* 0x000000ffff097224 */ /* 0x100fe200018e0615 */
[----:B------:R-:W-:Y:S01]  /*6420*/  LOP3.LUT R24, R24, R25, RZ, 0x3c, !PT ;  /* 0x0000001918187212 */ /* 0x000fe200078e3cff */
[----:B------:R-:W-:Y:S01]  /*6430*/  IMAD.X R25, RZ, RZ, R21, P4 ;  /* 0x000000ffff197224 */ /* 0x000fe200020e0615 */
[----:B--2---:R1:W-:Y:S04]  /*6440*/  @!P0 ST.E desc[UR50][R14.64], R28 ;  /* 0x0000001c0e008985 */ /* 0x0043e8000c101932 */
[----:B------:R-:W2:Y:S04]  /*6450*/  LD.E.128 R4, desc[UR50][R4.64] ;  /* 0x0000003204047980 */ /* 0x000ea8000c101d00 */
[----:B------:R-:W3:Y:S04]  /*6460*/  LD.E.128 R8, desc[UR50][R8.64] ;  /* 0x0000003208087980 */ /* 0x000ee8000c101d00 */
[----:B------:R-:W4:Y:S01]  /*6470*/  LD.E.128 R24, desc[UR50][R24.64] ;  /* 0x0000003218187980 */ /* 0x000f22000c101d00 */
[----:B------:R-:W-:-:S04]  /*6480*/  IADD3 R20, P0, R20, 0x4800, RZ ;  /* 0x0000480014147810 */ /* 0x000fc80007f1e0ff */
[----:B------:R-:W-:Y:S01]  /*6490*/  LOP3.LUT R3, R20, 0x380, RZ, 0xc0, !PT ;  /* 0x0000038014037812 */ /* 0x000fe200078ec0ff */
[----:B0-----:R-:W-:Y:S02]  /*64a0*/  IMAD.X R13, RZ, RZ, R21, P0 ;  /* 0x000000ffff0d7224 */ /* 0x001fe400000e0615 */
[----:B------:R-:W0:Y:S01]  /*64b0*/  @P1 LDC R21, c[0x0][0xbf0] ;  /* 0x0002fc00ff151b82 */ /* 0x000e220000000800 */
[----:B------:R-:W-:-:S04]  /*64c0*/  SHF.R.U64 R3, R3, 0x3, RZ ;  /* 0x0000000303037819 */ /* 0x000fc800000012ff */
[----:B------:R-:W-:-:S03]  /*64d0*/  LOP3.LUT R12, R3, R20, RZ, 0x3c, !PT ;  /* 0x00000014030c7212 */ /* 0x000fc600078e3cff */
[----:B------:R-:W0:Y:S01]  /*64e0*/  @P1 LDC R20, c[0x0][0xbec] ;  /* 0x0002fb00ff141b82 */ /* 0x000e220000000800 */
[----:B------:R-:W-:Y:S02]  /*64f0*/  UIMAD UR10, UR9, UR12, URZ ;  /* 0x0000000c090a72a4 */ /* 0x000fe4000f8e023f */
[----:B------:R-:W-:Y:S01]  /*6500*/  UIMAD.WIDE.U32 UR8, UR4, UR12, URZ ;  /* 0x0000000c040872a5 */ /* 0x000fe2000f8e003f */
[----:B------:R-:W-:Y:S01]  /*6510*/  IMAD R3, R2, 0x30, R17 ;  /* 0x0000003002037824 */ /* 0x000fe200078e0211 */
[----:B------:R-:W-:Y:S01]  /*6520*/  UIMAD UR10, UR4, UR13, UR10 ;  /* 0x0000000d040a72a4 */ /* 0x000fe2000f8e020a */
[----:B-1----:R-:W-:Y:S01]  /*6530*/  IMAD.U32 R28, RZ, RZ, UR40 ;  /* 0x00000028ff1c7e24 */ /* 0x002fe2000f8e00ff */
[----:B------:R-:W5:Y:S01]  /*6540*/  LD.E.128 R12, desc[UR50][R12.64] ;  /* 0x000000320c0c7980 */ /* 0x000f62000c101d00 */
[----:B------:R-:W-:Y:S01]  /*6550*/  ULDC.64 UR12, c[0x0][0xae8] ;  /* 0x0002ba00000c7ab9 */ /* 0x000fe20000000a00 */
[----:B------:R-:W-:Y:S01]  /*6560*/  UIADD3 UR9, UR9, UR10, URZ ;  /* 0x0000000a09097290 */ /* 0x000fe2000fffe03f */
[----:B------:R-:W-:Y:S01]  /*6570*/  IMAD R31, R28, 0xc0, R3 ;  /* 0x000000c01c1f7824 */ /* 0x000fe200078e0203 */
[----:B------:R-:W-:Y:S01]  /*6580*/  UIMAD UR4, UR18, UR12, URZ ;  /* 0x0000000c120472a4 */ /* 0x000fe2000f8e023f */
[----:B------:R-:W-:Y:S01]  /*6590*/  @!PT LDS RZ, [RZ] ;  /* 0x00000000fffff984 */ /* 0x000fe20000000800 */
[----:B------:R-:W-:Y:S01]  /*65a0*/  @!PT LDS RZ, [RZ] ;  /* 0x00000000fffff984 */ /* 0x000fe20000000800 */
[----:B------:R-:W-:Y:S01]  /*65b0*/  @!PT LDS RZ, [RZ] ;  /* 0x00000000fffff984 */ /* 0x000fe20000000800 */
[----:B------:R-:W-:Y:S01]  /*65c0*/  @!PT LDS RZ, [RZ] ;  /* 0x00000000fffff984 */ /* 0x000fe20000000800 */
[----:B------:R1:W-:Y:S06]  /*65d0*/  MEMBAR.ALL.CTA ;  /* 0x0000000000007992 */ /* 0x0003ec0000008000 */
[----:B-1----:R-:W1:Y:S01]  /*65e0*/  FENCE.VIEW.ASYNC.S ;  /* 0x00000000000073c6 */ /* 0x002e620000000000 */
[----:B------:R-:W-:Y:S01]  /*65f0*/  UIMAD.WIDE.U32 UR8, UR41, UR12, UR8 ;  /* 0x0000000c290872a5 */ /* 0x000fe2000f8e0008 */
[----:B------:R-:W-:Y:S01]  /*6600*/  VIADD R0, R0, 0x16820 ;  /* 0x0001682000007836 */ /* 0x000fe20000000000 */
[----:B------:R-:W-:Y:S01]  /*6610*/  UIMAD UR4, UR41, UR13, UR4 ;  /* 0x0000000d290472a4 */ /* 0x000fe2000f8e0204 */
[----:B------:R-:W-:Y:S01]  /*6620*/  MOV R3, R31 ;  /* 0x0000001f00037202 */ /* 0x000fe20000000f00 */
[----:B------:R-:W-:-:S02]  /*6630*/  ULDC.64 UR10, c[0x0][0xaf0] ;  /* 0x0002bc00000a7ab9 */ /* 0x000fc40000000a00 */
[----:B------:R-:W-:Y:S01]  /*6640*/  UIADD3 UR9, UR9, UR4, URZ ;  /* 0x0000000409097290 */ /* 0x000fe2000fffe03f */
[----:B------:R-:W-:Y:S01]  /*6650*/  PRMT R0, RZ, 0x654, R0 ;  /* 0x00000654ff007816 */ /* 0x000fe20000000000 */
[----:B------:R-:W-:Y:S02]  /*6660*/  UIMAD UR4, UR19, UR10, URZ ;  /* 0x0000000a130472a4 */ /* 0x000fe4000f8e023f */
[----:B------:R-:W-:Y:S01]  /*6670*/  UIMAD.WIDE.U32 UR8, UR7, UR10, UR8 ;  /* 0x0000000a070872a5 */ /* 0x000fe2000f8e0008 */
[----:B0-----:R-:W-:Y:S01]  /*6680*/  @P1 IMAD.HI.U32 R20, R31, R20, RZ ;  /* 0x000000141f141227 */ /* 0x001fe200078e00ff */
[----:B------:R-:W-:-:S03]  /*6690*/  UIMAD UR4, UR7, UR11, UR4 ;  /* 0x0000000b070472a4 */ /* 0x000fc6000f8e0204 */
[----:B------:R-:W-:Y:S01]  /*66a0*/  ULDC.64 UR10, c[0x0][0xae0] ;  /* 0x0002b800000a7ab9 */ /* 0x000fe20000000a00 */
[----:B------:R-:W-:Y:S01]  /*66b0*/  @P1 SHF.R.U32.HI R3, RZ, R21, R20 ;  /* 0x00000015ff031219 */ /* 0x000fe20000011614 */
[----:B------:R-:W-:Y:S02]  /*66c0*/  UIADD3 UR4, UR9, UR4, URZ ;  /* 0x0000000409047290 */ /* 0x000fe4000fffe03f */
[----:B------:R-:W-:Y:S01]  /*66d0*/  IMAD.U32 R21, RZ, RZ, UR9 ;  /* 0x00000009ff157e24 */ /* 0x000fe2000f8e00ff */
[--C-:B------:R-:W-:Y:S01]  /*66e0*/  SHF.R.S32.HI R28, RZ, 0x1f, R3.reuse ;  /* 0x0000001fff1c7819 */ /* 0x100fe20000011403 */
[----:B------:R-:W-:Y:S02]  /*66f0*/  IMAD.MOV R29, RZ, RZ, -R3 ;  /* 0x000000ffff1d7224 */ /* 0x000fe400078e0a03 */
[----:B------:R-:W-:Y:S01]  /*6700*/  IMAD.U32 R20, RZ, RZ, UR8 ;  /* 0x00000008ff147e24 */ /* 0x000fe2000f8e00ff */
[----:B------:R-:W-:Y:S01]  /*6710*/  ULDC.64 UR8, c[0x0][0xad8] ;  /* 0x0002b60000087ab9 */ /* 0x000fe20000000a00 */
[----:B------:R-:W-:Y:S01]  /*6720*/  IMAD.U32 R21, RZ, RZ, UR4 ;  /* 0x00000004ff157e24 */ /* 0x000fe2000f8e00ff */
[----:B------:R-:W-:Y:S01]  /*6730*/  ULDC UR4, c[0x0][0xac8] ;  /* 0x0002b20000047ab9 */ /* 0x000fe20000000800 */
[----:B------:R-:W-:Y:S01]  /*6740*/  IMAD R28, R28, UR10, RZ ;  /* 0x0000000a1c1c7c24 */ /* 0x000fe2000f8e02ff */
[----:B-1----:R0:W-:Y:S01]  /*6750*/  SYNCS.ARRIVE.TRANS64.RED.A1T0 RZ, [R0+URZ], RZ ;  /* 0x000000ff00ff79a7 */ /* 0x0021e2000810043f */
[----:B------:R-:W-:-:S02]  /*6760*/  IMAD R29, R30, R29, R31 ;  /* 0x0000001d1e1d7224 */ /* 0x000fc400078e021f */
[C---:B------:R-:W-:Y:S02]  /*6770*/  IMAD R31, R3.reuse, UR11, R28 ;  /* 0x0000000b031f7c24 */ /* 0x040fe4000f8e021c */
[----:B------:R-:W-:Y:S01]  /*6780*/  IMAD.WIDE.U32 R20, R3, UR10, R20 ;  /* 0x0000000a03147c25 */ /* 0x000fe2000f8e0014 */
[----:B------:R-:W-:-:S03]  /*6790*/  SHF.R.S32.HI R3, RZ, 0x1f, R29 ;  /* 0x0000001fff037819 */ /* 0x000fc6000001141d */
[----:B------:R-:W-:Y:S02]  /*67a0*/  IMAD.IADD R21, R21, 0x1, R31 ;  /* 0x0000000115157824 */ /* 0x000fe400078e021f */
[----:B------:R-:W-:Y:S02]  /*67b0*/  IMAD R28, R3, UR8, RZ ;  /* 0x00000008031c7c24 */ /* 0x000fe4000f8e02ff */
[----:B------:R-:W-:-:S04]  /*67c0*/  IMAD.WIDE.U32 R20, R29, UR8, R20 ;  /* 0x000000081d147c25 */ /* 0x000fc8000f8e0014 */
[----:B------:R-:W-:Y:S01]  /*67d0*/  IMAD R3, R29, UR9, R28 ;  /* 0x000000091d037c24 */ /* 0x000fe2000f8e021c */
[----:B------:R-:W-:Y:S01]  /*67e0*/  ULDC.64 UR8, c[0x0][0xa80] ;  /* 0x0002a00000087ab9 */ /* 0x000fe20000000a00 */
[----:B------:R-:W-:Y:S01]  /*67f0*/  IMAD.U32 R28, RZ, RZ, UR40 ;  /* 0x00000028ff1c7e24 */ /* 0x000fe2000f8e00ff */
[----:B------:R-:W-:Y:S01]  /*6800*/  LEA R33, P0, R20, UR8, 0x1 ;  /* 0x0000000814217c11 */ /* 0x000fe2000f8008ff */
[----:B------:R-:W-:Y:S02]  /*6810*/  IMAD.IADD R3, R21, 0x1, R3 ;  /* 0x0000000115037824 */ /* 0x000fe400078e0203 */
[----:B------:R-:W-:Y:S02]  /*6820*/  IMAD R37, R28, 0xc0, R17 ;  /* 0x000000c01c257824 */ /* 0x000fe400078e0211 */
[----:B------:R-:W1:Y:S01]  /*6830*/  SHFL.IDX PT, R29, R33, RZ, 0x181f ;  /* 0x00181fff211d7589 */ /* 0x000e6200000e0000 */
[----:B------:R-:W-:Y:S01]  /*6840*/  LEA.HI.X R34, R20, UR9, R3, 0x1, P0 ;  /* 0x0000000914227c11 */ /* 0x000fe200080f0c03 */
[C---:B------:R-:W-:Y:S01]  /*6850*/  VIADD R20, R37.reuse, 0x60 ;  /* 0x0000006025147836 */ /* 0x040fe20000000000 */
[----:B------:R-:W-:Y:S01]  /*6860*/  ISETP.GE.AND P0, PT, R16, UR4, PT ;  /* 0x0000000410007c0c */ /* 0x000fe2000bf06270 */
[----:B------:R-:W1:Y:S01]  /*6870*/  SHFL.IDX PT, R39, R33, 0x1, 0x181f ;  /* 0x00381f0021277f89 */ /* 0x000e6200000e0000 */
[C---:B------:R-:W-:Y:S01]  /*6880*/  IADD3 R3, R37.reuse, 0x30, RZ ;  /* 0x0000003025037810 */ /* 0x040fe20007ffe0ff */
[C---:B0-----:R-:W-:Y:S01]  /*6890*/  VIADD R0, R37.reuse, 0x90 ;  /* 0x0000009025007836 */ /* 0x041fe20000000000 */
[-C--:B------:R-:W-:Y:S01]  /*68a0*/  ISETP.GE.OR P1, PT, R37, R32.reuse, P0 ;  /* 0x000000202500720c */ /* 0x080fe20000726670 */
[----:B------:R-:W0:Y:S01]  /*68b0*/  SHFL.IDX PT, R41, R33, 0x2, 0x181f ;  /* 0x00581f0021297f89 */ /* 0x000e2200000e0000 */
[----:B------:R-:W-:-:S02]  /*68c0*/  ISETP.GE.OR P2, PT, R3, R32, P0 ;  /* 0x000000200300720c */ /* 0x000fc40000746670 */
[-C--:B------:R-:W-:Y:S01]  /*68d0*/  ISETP.GE.OR P3, PT, R20, R32.reuse, P0 ;  /* 0x000000201400720c */ /* 0x080fe20000766670 */
[----:B------:R-:W0:Y:S01]  /*68e0*/  SHFL.IDX PT, R21, R34, RZ, 0x181f ;  /* 0x00181fff22157589 */ /* 0x000e2200000e0000 */
[----:B------:R-:W-:-:S03]  /*68f0*/  ISETP.GE.OR P0, PT, R0, R32, P0 ;  /* 0x000000200000720c */ /* 0x000fc60000706670 */
[----:B------:R-:W0:Y:S04]  /*6900*/  SHFL.IDX PT, R31, R34, 0x1, 0x181f ;  /* 0x00381f00221f7f89 */ /* 0x000e2800000e0000 */
[----:B------:R-:W0:Y:S01]  /*6910*/  SHFL.IDX PT, R36, R34, 0x2, 0x181f ;  /* 0x00581f0022247f89 */ /* 0x000e2200000e0000 */
[----:B-1----:R-:W-:-:S03]  /*6920*/  @!P1 LEA R20, P4, R16, R29, 0x1 ;  /* 0x0000001d10149211 */ /* 0x002fc600078808ff */
[----:B------:R-:W1:Y:S01]  /*6930*/  SHFL.IDX PT, R33, R33, 0x3, 0x181f ;  /* 0x00781f0021217f89 */ /* 0x000e6200000e0000 */
[----:B------:R-:W-:-:S03]  /*6940*/  @!P2 LEA R28, P5, R16, R39, 0x1 ;  /* 0x00000027101ca211 */ /* 0x000fc600078a08ff */
[----:B------:R-:W1:Y:S01]  /*6950*/  SHFL.IDX PT, R34, R34, 0x3, 0x181f ;  /* 0x00781f0022227f89 */ /* 0x000e6200000e0000 */
[C---:B0-----:R-:W-:Y:S02]  /*6960*/  @!P3 LEA R30, P6, R16.reuse, R41, 0x1 ;  /* 0x00000029101eb211 */ /* 0x041fe400078c08ff */
[C-C-:B------:R-:W-:Y:S02]  /*6970*/  @!P1 LEA.HI.X R21, R16.reuse, R21, R155.reuse, 0x1, P4 ;  /* 0x0000001510159211 */ /* 0x140fe400020f0c9b */
[C-C-:B------:R-:W-:Y:S02]  /*6980*/  @!P2 LEA.HI.X R29, R16.reuse, R31, R155.reuse, 0x1, P5 ;  /* 0x0000001f101da211 */ /* 0x140fe400028f0c9b */
[----:B------:R-:W-:Y:S01]  /*6990*/  @!P3 LEA.HI.X R31, R16, R36, R155, 0x1, P6 ;  /* 0x00000024101fb211 */ /* 0x000fe200030f0c9b */
[----:B--2---:R0:W-:Y:S04]  /*69a0*/  @!P1 ST.E.128 desc[UR50][R20.64], R4 ;  /* 0x0000000414009985 */ /* 0x0041e8000c101d32 */
[----:B---3--:R0:W-:Y:S04]  /*69b0*/  @!P2 ST.E.128 desc[UR50][R28.64], R8 ;  /* 0x000000081c00a985 */ /* 0x0081e8000c101d32 */
[----:B----4-:R0:W-:Y:S01]  /*69c0*/  @!P3 ST.E.128 desc[UR50][R30.64], R24 ;  /* 0x000000181e00b985 */ /* 0x0101e2000c101d32 */
[----:B-1----:R-:W-:Y:S05]  /*69d0*/  @P0 BRA `(.L_x_12965) ;  /* 0x0000000800780947 */ /* 0x002fea0003800000 */
[----:B0-----:R-:W-:-:S04]  /*69e0*/  LEA R4, P0, R16, R33, 0x1 ;  /* 0x0000002110047211 */ /* 0x001fc800078008ff */
[----:B------:R-:W-:-:S05]  /*69f0*/  LEA.HI.X R5, R16, R34, R155, 0x1, P0 ;  /* 0x0000002210057211 */ /* 0x000fca00000f0c9b */
[----:B-----5:R2:W-:Y:S01]  /*6a00*/  ST.E.128 desc[UR50][R4.64], R12 ;  /* 0x0000000c04007985 */ /* 0x0205e2000c101d32 */
[----:B------:R-:W-:Y:S05]  /*6a10*/  BRA `(.L_x_12965) ;  /* 0x0000000800687947 */ /* 0x000fea0003800000 */
.L_x_12963:
        /* <DEDUP_REMOVED lines=11> */
[----:B------:R-:W-:-:S03]  /*6ad0*/  UISETP.NE.U32.AND UP1, UPT, UR8, URZ, UPT ;  /* 0x0000003f0800728c */ /* 0x000fc6000bf25070 */
[----:B------:R-:W2:Y:S01]  /*6ae0*/  @P2 LDG.E R3, desc[UR50][R4.64] ;  /* 0x0000003204032981 */ /* 0x000ea2000c1e1900 */
[----:B------:R-:W-:Y:S01]  /*6af0*/  UISETP.NE.AND.EX UP1, UPT, UR9, URZ, UPT, UP1 ;  /* 0x0000003f0900728c */ /* 0x000fe2000bf25310 */
[----:B------:R-:W-:-:S05]  /*6b00*/  IMAD.U32 R0, RZ, RZ, UR4 ;  /* 0x00000004ff007e24 */ /* 0x000fca000f8e00ff */
[----:B------:R-:W-:-:S05]  /*6b10*/  PLOP3.LUT P3, PT, PT, PT, UP1, 0x80, 0x0 ;  /* 0x000000000000781c */ /* 0x000fca0003f6f018 */
[----:B------:R-:W-:-:S04]  /*6b20*/  @UP1 ULEA UR8, UP2, UR38, UR8, 0x2 ;  /* 0x0000000826081291 */ /* 0x000fc8000f84103f */
[----:B------:R-:W-:Y:S02]  /*6b30*/  @UP1 ULEA.HI.X UR9, UR38, UR9, UR39, 0x2, UP2 ;  /* 0x0000000926091291 */ /* 0x000fe400090f1427 */
[----:B------:R-:W-:-:S04]  /*6b40*/  IMAD.U32 R6, RZ, RZ, UR8 ;  /* 0x00000008ff067e24 */ /* 0x000fc8000f8e00ff */
[----:B------:R-:W-:-:S05]  /*6b50*/  MOV R7, UR9 ;  /* 0x0000000900077c02 */ /* 0x000fca0008000f00 */
        /* <DEDUP_REMOVED lines=13> */
.L_x_12966:
[----:B------:R-:W-:Y:S01]  /*6c30*/  USEL UR38, UR38, URZ, !UP0 ;  /* 0x0000003f26267287 */ /* 0x000fe2000c000000 */
[----:B------:R-:W-:Y:S01]  /*6c40*/  BSSY B1, `(.L_x_12967) ;  /* 0x000002d000017945 */ /* 0x000fe20003800000 */
[----:B------:R-:W-:-:S03]  /*6c50*/  USEL UR39, UR39, URZ, !UP0 ;  /* 0x0000003f27277287 */ /* 0x000fc6000c000000 */
[----:B------:R-:W-:Y:S09]  /*6c60*/  @P1 BRA `(.L_x_12968) ;  /* 0x0000000000a81947 */ /* 0x000ff20003800000 */
[----:B------:R-:W0:Y:S01]  /*6c70*/  S2R R4, SR_TID.X ;  /* 0x0000000000047919 */ /* 0x000e220000002100 */
[----:B------:R-:W1:Y:S01]  /*6c80*/  LDC R6, c[0x0][0xbe8] ;  /* 0x0002fa00ff067b82 */ /* 0x000e620000000800 */
        /* <DEDUP_REMOVED lines=37> */
[----:B------:R-:W-:Y:S02]  /*6ee0*/  LEA.HI.X R7, R4, UR9, R3, 0x2, P1 ;  /* 0x0000000904077c11 */ /* 0x000fe400088f1403 */
[----:B------:R-:W-:-:S05]  /*6ef0*/  MOV R3, 0xff800000 ;  /* 0xff80000000037802 */ /* 0x000fca0000000f00 */
[----:B------:R0:W-:Y:S02]  /*6f00*/  STG.E desc[UR50][R6.64], R3 ;  /* 0x0000000306007986 */ /* 0x0001e4000c101932 */
.L_x_12968:
[----:B------:R-:W-:Y:S05]  /*6f10*/  BSYNC B1 ;  /* 0x0000000000017941 */ /* 0x000fea0003800000 */
.L_x_12967:
[----:B------:R-:W1:Y:S01]  /*6f20*/  @P0 LDC R5, c[0x0][0xbf0] ;  /* 0x0002fc00ff050b82 */ /* 0x000e620000000800 */
[----:B------:R-:W-:Y:S01]  /*6f30*/  ULDC.64 UR12, c[0x0][0xaa0] ;  /* 0x0002a800000c7ab9 */ /* 0x000fe20000000a00 */
[----:B0-----:R-:W-:Y:S01]  /*6f40*/  IMAD.U32 R6, RZ, RZ, UR40 ;  /* 0x00000028ff067e24 */ /* 0x001fe2000f8e00ff */
[----:B------:R-:W-:Y:S01]  /*6f50*/  UIMAD UR7, UR10, UR12, URZ ;  /* 0x0000000c0a0772a4 */ /* 0x000fe2000f8e023f */
[----:B------:R-:W-:Y:S01]  /*6f60*/  IMAD R3, R2, 0x30, R17 ;  /* 0x0000003002037824 */ /* 0x000fe200078e0211 */
[----:B------:R-:W-:Y:S01]  /*6f70*/  UIMAD.WIDE.U32 UR8, UR4, UR12, URZ ;  /* 0x0000000c040872a5 */ /* 0x000fe2000f8e003f */
[----:B-----5:R-:W-:Y:S01]  /*6f80*/  IMAD R25, R0, R11, RZ ;  /* 0x0000000b00197224 */ /* 0x020fe200078e02ff */
[----:B------:R-:W-:Y:S01]  /*6f90*/  UIMAD UR7, UR4, UR13, UR7 ;  /* 0x0000000d040772a4 */ /* 0x000fe2000f8e0207 */
[----:B------:R-:W-:Y:S02]  /*6fa0*/  IMAD R6, R6, 0xc0, R3 ;  /* 0x000000c006067824 */ /* 0x000fe400078e0203 */
[----:B------:R-:W-:Y:S01]  /*6fb0*/  ULDC.64 UR12, c[0x0][0xae8] ;  /* 0x0002ba00000c7ab9 */ /* 0x000fe20000000a00 */
[----:B------:R-:W-:Y:S01]  /*6fc0*/  UIADD3 UR9, UR9, UR7, URZ ;  /* 0x0000000709097290 */ /* 0x000fe2000fffe03f */
[----:B------:R-:W-:Y:S01]  /*6fd0*/  @P0 IMAD.HI.U32 R4, R6, R9, RZ ;  /* 0x0000000906040227 */ /* 0x000fe200078e00ff */
[----:B------:R-:W-:-:S02]  /*6fe0*/  UIMAD UR4, UR11, UR12, URZ ;  /* 0x0000000c0b0472a4 */ /* 0x000fc4000f8e023f */
        /* <DEDUP_REMOVED lines=17> */
[----:B------:R-:W-:Y:S01]  /*7100*/  SHF.R.S32.HI R6, RZ, 0x1f, R7 ;  /* 0x0000001fff067819 */ /* 0x000fe20000011407 */
[----:B------:R-:W-:Y:S01]  /*7110*/  IMAD.U32 R5, RZ, RZ, UR4 ;  /* 0x00000004ff057e24 */ /* 0x000fe2000f8e00ff */
[----:B------:R-:W-:Y:S01]  /*7120*/  ULDC.64 UR8, c[0x0][0xad8] ;  /* 0x0002b60000087ab9 */ /* 0x000fe20000000a00 */
[C---:B------:R-:W-:Y:S01]  /*7130*/  IMAD R9, R3.reuse, UR11, R8 ;  /* 0x0000000b03097c24 */ /* 0x040fe2000f8e0208 */
[----:B------:R-:W-:Y:S01]  /*7140*/  MOV R8, UR40 ;  /* 0x0000002800087c02 */ /* 0x000fe20008000f00 */
[----:B------:R-:W-:Y:S01]  /*7150*/  IMAD.WIDE.U32 R4, R3, UR10, R4 ;  /* 0x0000000a03047c25 */ /* 0x000fe2000f8e0004 */
[----:B------:R-:W-:-:S03]  /*7160*/  ULDC UR4, c[0x0][0xac8] ;  /* 0x0002b20000047ab9 */ /* 0x000fc60000000800 */
[----:B------:R-:W-:Y:S02]  /*7170*/  IMAD R6, R6, UR8, RZ ;  /* 0x0000000806067c24 */ /* 0x000fe4000f8e02ff */
[----:B------:R-:W-:Y:S02]  /*7180*/  IMAD.IADD R5, R5, 0x1, R9 ;  /* 0x0000000105057824 */ /* 0x000fe400078e0209 */
[C---:B------:R-:W-:Y:S02]  /*7190*/  IMAD R3, R7.reuse, UR9, R6 ;  /* 0x0000000907037c24 */ /* 0x040fe4000f8e0206 */
[----:B------:R-:W-:Y:S01]  /*71a0*/  IMAD.WIDE.U32 R4, R7, UR8, R4 ;  /* 0x0000000807047c25 */ /* 0x000fe2000f8e0004 */
[----:B------:R-:W-:-:S03]  /*71b0*/  ULDC.64 UR8, c[0x0][0xa80] ;  /* 0x0002a00000087ab9 */ /* 0x000fc60000000a00 */
[----:B------:R-:W-:Y:S01]  /*71c0*/  IMAD.IADD R3, R5, 0x1, R3 ;  /* 0x0000000105037824 */ /* 0x000fe200078e0203 */
[----:B------:R-:W-:Y:S01]  /*71d0*/  LEA R5, P0, R4, UR8, 0x1 ;  /* 0x0000000804057c11 */ /* 0x000fe2000f8008ff */
[----:B------:R-:W-:-:S03]  /*71e0*/  IMAD R6, R8, 0xc0, R17 ;  /* 0x000000c008067824 */ /* 0x000fc600078e0211 */
[----:B------:R-:W-:Y:S01]  /*71f0*/  LEA.HI.X R10, R4, UR9, R3, 0x1, P0 ;  /* 0x00000009040a7c11 */ /* 0x000fe200080f0c03 */
[----:B------:R-:W0:Y:S01]  /*7200*/  SHFL.IDX PT, R9, R5, RZ, 0x181f ;  /* 0x00181fff05097589 */ /* 0x000e2200000e0000 */
[----:B------:R-:W-:Y:S01]  /*7210*/  ISETP.GE.AND P0, PT, R16, UR4, PT ;  /* 0x0000000410007c0c */ /* 0x000fe2000bf06270 */
[C---:B------:R-:W-:Y:S02]  /*7220*/  VIADD R0, R6.reuse, 0x30 ;  /* 0x0000003006007836 */ /* 0x040fe40000000000 */
[----:B------:R-:W1:Y:S01]  /*7230*/  SHFL.IDX PT, R13, R5, 0x1, 0x181f ;  /* 0x00381f00050d7f89 */ /* 0x000e6200000e0000 */
[C---:B------:R-:W-:Y:S01]  /*7240*/  VIADD R3, R6.reuse, 0x60 ;  /* 0x0000006006037836 */ /* 0x040fe20000000000 */
[CC--:B------:R-:W-:Y:S01]  /*7250*/  ISETP.GE.OR P3, PT, R6.reuse, R25.reuse, P0 ;  /* 0x000000190600720c */ /* 0x0c0fe20000766670 */
[----:B------:R-:W-:Y:S01]  /*7260*/  VIADD R4, R6, 0x90 ;  /* 0x0000009006047836 */ /* 0x000fe20000000000 */
[----:B------:R-:W2:Y:S01]  /*7270*/  SHFL.IDX PT, R15, R5, 0x2, 0x181f ;  /* 0x00581f00050f7f89 */ /* 0x000ea200000e0000 */
[----:B------:R-:W-:-:S02]  /*7280*/  ISETP.GE.OR P2, PT, R0, R25, P0 ;  /* 0x000000190000720c */ /* 0x000fc40000746670 */
[-C--:B------:R-:W-:Y:S01]  /*7290*/  ISETP.GE.OR P1, PT, R3, R25.reuse, P0 ;  /* 0x000000190300720c */ /* 0x080fe20000726670 */
[----:B------:R-:W3:Y:S01]  /*72a0*/  SHFL.IDX PT, R7, R10, RZ, 0x181f ;  /* 0x00181fff0a077589 */ /* 0x000ee200000e0000 */
[----:B------:R-:W-:-:S03]  /*72b0*/  ISETP.GE.OR P0, PT, R4, R25, P0 ;  /* 0x000000190400720c */ /* 0x000fc60000706670 */
[----:B------:R3:W4:Y:S04]  /*72c0*/  SHFL.IDX PT, R21, R5, 0x3, 0x181f ;  /* 0x00781f0005157f89 */ /* 0x00072800000e0000 */
[----:B------:R-:W4:Y:S04]  /*72d0*/  SHFL.IDX PT, R11, R10, 0x1, 0x181f ;  /* 0x00381f000a0b7f89 */ /* 0x000f2800000e0000 */
[----:B------:R-:W4:Y:S01]  /*72e0*/  SHFL.IDX PT, R12, R10, 0x2, 0x181f ;  /* 0x00581f000a0c7f89 */ /* 0x000f2200000e0000 */
[----:B0-----:R-:W-:-:S03]  /*72f0*/  @!P3 LEA R4, P6, R16, R9, 0x1 ;  /* 0x000000091004b211 */ /* 0x001fc600078c08ff */
[----:B------:R4:W0:Y:S01]  /*7300*/  SHFL.IDX PT, R14, R10, 0x3, 0x181f ;  /* 0x00781f000a0e7f89 */ /* 0x00082200000e0000 */
[C---:B-1----:R-:W-:Y:S02]  /*7310*/  @!P2 LEA R6, P5, R16.reuse, R13, 0x1 ;  /* 0x0000000d1006a211 */ /* 0x042fe400078a08ff */
[C---:B--2---:R-:W-:Y:S02]  /*7320*/  @!P1 LEA R8, P4, R16.reuse, R15, 0x1 ;  /* 0x0000000f10089211 */ /* 0x044fe400078808ff */
[C---:B---3--:R-:W-:Y:S02]  /*7330*/  @!P3 LEA.HI.X R5, R16.reuse, R7, R155, 0x1, P6 ;  /* 0x000000071005b211 */ /* 0x048fe400030f0c9b */
[----:B----4-:R-:W-:-:S03]  /*7340*/  @!P0 LEA R10, P6, R16, R21, 0x1 ;  /* 0x00000015100a8211 */ /* 0x010fc600078c08ff */
[----:B------:R1:W-:Y:S01]  /*7350*/  @!P3 ST.E.128 desc[UR50][R4.64], RZ ;  /* 0x000000ff0400b985 */ /* 0x0003e2000c101d32 */
[C-C-:B------:R-:W-:Y:S02]  /*7360*/  @!P2 LEA.HI.X R7, R16.reuse, R11, R155.reuse, 0x1, P5 ;  /* 0x0000000b1007a211 */ /* 0x140fe400028f0c9b */
[----:B------:R-:W-:-:S03]  /*7370*/  @!P1 LEA.HI.X R9, R16, R12, R155, 0x1, P4 ;  /* 0x0000000c10099211 */ /* 0x000fc600020f0c9b */
[----:B------:R1:W-:Y:S01]  /*7380*/  @!P2 ST.E.128 desc[UR50][R6.64], RZ ;  /* 0x000000ff0600a985 */ /* 0x0003e2000c101d32 */
[----:B0-----:R-:W-:-:S03]  /*7390*/  @!P0 LEA.HI.X R11, R16, R14, R155, 0x1, P6 ;  /* 0x0000000e100b8211 */ /* 0x001fc600030f0c9b */
[----:B------:R1:W-:Y:S04]  /*73a0*/  @!P1 ST.E.128 desc[UR50][R8.64], RZ ;  /* 0x000000ff08009985 */ /* 0x0003e8000c101d32 */
[----:B------:R1:W-:Y:S02]  /*73b0*/  @!P0 ST.E.128 desc[UR50][R10.64], RZ ;  /* 0x000000ff0a008985 */ /* 0x0003e4000c101d32 */
.L_x_12965:
[----:B------:R-:W-:Y:S05]  /*73c0*/  BSYNC B0 ;  /* 0x0000000000007941 */ /* 0x000fea0003800000 */
.L_x_12962:
[----:B------:R-:W-:Y:S02]  /*73d0*/  ULDC UR4, c[0x0][0xc3c] ;  /* 0x00030f0000047ab9 */ /* 0x000fe40000000800 */
[----:B------:R-:W-:-:S13]  /*73e0*/  ISETP.GE.AND P0, PT, R35, UR4, PT ;  /* 0x0000000423007c0c */ /* 0x000fda000bf06270 */
[----:B------:R-:W-:Y:S05]  /*73f0*/  @!P0 BRA `(.L_x_12969) ;  /* 0xffffff98004c8947 */ /* 0x000fea000383ffff */
[----:B------:R-:W-:Y:S05]  /*7400*/  EXIT ;  /* 0x000000000000794d */ /* 0x000fea0003800000 */
.L_x_12934:
[----:B------:R-:W-:-:S08]  /*7410*/  NOP ;  /* 0x0000000000007918 */ /* 0x000fd00000000000 */
[----:B------:R-:W0:-:S00]  /*7420*/  USETMAXREG.DEALLOC.CTAPOOL 0x20 ;  /* 0x00000020000079c8 */ /* 0x000e0000080e0500 */
[----:B0-----:R-:W2:Y:S01]  /*7430*/  LDL.LU R2, [R1+0x8] ;  /* 0x0000080001027983 */ /* 0x001ea20000300800 */
[----:B------:R-:W-:-:S06]  /*7440*/  LOP3.LUT R0, R0, 0x3, RZ, 0xc0, !PT ;  /* 0x0000000300007812 */ /* 0x000fcc00078ec0ff */
[----:B------:R-:W0:Y:S02]  /*7450*/  SHFL.IDX PT, R0, R0, RZ, 0x1f ;  /* 0x00001fff00007589 */ /* 0x000e2400000e0000 */
[----:B0-----:R-:W-:Y:S01]  /*7460*/  ISETP.NE.AND P0, PT, R0, RZ, PT ;  /* 0x000000ff0000720c */ /* 0x001fe20003f05270 */
[----:B------:R-:W-:Y:S01]  /*7470*/  IMAD.MOV.U32 R0, RZ, RZ, RZ ;  /* 0x000000ffff007224 */ /* 0x000fe200078e00ff */
[----:B--2---:R-:W-:-:S11]  /*7480*/  LOP3.LUT R2, R2, 0xffffffef, RZ, 0xc0, !PT ;  /* 0xffffffef02027812 */ /* 0x004fd600078ec0ff */
[----:B------:R-:W-:-:S05]  /*7490*/  @P0 LOP3.LUT R2, R2, 0x10, RZ, 0xfc, !PT ;  /* 0x0000001002020812 */ /* 0x000fca00078efcff */
[----:B------:R0:W-:Y:S01]  /*74a0*/  STL [R1+0x8], R2 ;  /* 0x0000080201007387 */ /* 0x0001e20000100800 */
[----:B------:R-:W-:Y:S05]  /*74b0*/  @!P0 BRA `(.L_x_12970) ;  /* 0x00000000001c8947 */ /* 0x000fea0003800000 */
[----:B-1----:R-:W1:Y:S08]  /*74c0*/  S2UR UR5, SR_CgaCtaId ;  /* 0x00000000000579c3 */ /* 0x002e700000008800 */
[----:B------:R-:W-:Y:S06]  /*74d0*/  BAR.SYNC.DEFER_BLOCKING 0x5, 0x200 ;  /* 0x0148000000007b1d */ /* 0x000fec0000010000 */
[----:B------:R-:W-:-:S02]  /*74e0*/  UMOV UR4, 0x400 ;  /* 0x0000040000047882 */ /* 0x000fc40000000000 */
[----:B-1----:R-:W-:-:S09]  /*74f0*/  ULEA UR4, UR5, UR4, 0x18 ;  /* 0x0000000405047291 */ /* 0x002fd2000f8ec03f */
[----:B------:R-:W1:Y:S01]  /*7500*/  LDS.128 R16, [UR4+0x168d0] ;  /* 0x0168d004ff107984 */ /* 0x000e620008000c00 */
[----:B------:R-:W-:Y:S06]  /*7510*/  BAR.ARV 0x4, 0x200 ;  /* 0x0108000000007b1d */ /* 0x000fec0000002000 */
[----:B------:R-:W-:Y:S05]  /*7520*/  BRA `(.L_x_12971) ;  /* 0x0000000800007947 */ /* 0x000fea0003800000 */
.L_x_12970:
[----:B0-----:R-:W0:Y:S01]  /*7530*/  S2R R2, SR_TID.X ;  /* 0x0000000000027919 */ /* 0x001e220000002100 */
        /* <DEDUP_REMOVED lines=39> */
.L_x_12976:
        /* <DEDUP_REMOVED lines=12> */
.L_x_12975:
[----:B------:R-:W-:Y:S05]  /*7870*/  BSYNC B0 ;  /* 0x0000000000007941 */ /* 0x000fea0003800000 */
.L_x_12974:
        /* <DEDUP_REMOVED lines=21> */
.L_x_12972:
        /* <DEDUP_REMOVED lines=15> */
.L_x_12977:
[----:B---3--:R-:W-:Y:S01]  /*7ac0*/  IMAD R16, R16, UR5, R9 ;  /* 0x0000000510107c24 */ /* 0x008fe2000f8e0209 */
[----:B0-----:R-:W-:Y:S01]  /*7ad0*/  IABS R2, R0 ;  /* 0x0000000000027213 */ /* 0x001fe20000000000 */
[----:B-12---:R-:W-:Y:S02]  /*7ae0*/  IMAD.MOV R7, RZ, RZ, -R3 ;  /* 0x000000ffff077224 */ /* 0x006fe400078e0a03 */
[----:B------:R-:W-:Y:S01]  /*7af0*/  VIADD R19, R19, UR4 ;  /* 0x0000000413137c36 */ /* 0x000fe20008000000 */
        /* <DEDUP_REMOVED lines=24> */
.L_x_12973:
[----:B------:R-:W-:Y:S01]  /*7c80*/  ULDC UR4, c[0x0][0xc3c] ;  /* 0x00030f0000047ab9 */ /* 0x000fe20000000800 */
[----:B------:R-:W-:Y:S01]  /*7c90*/  IMAD.MOV.U32 R17, RZ, RZ, RZ ;  /* 0x000000ffff117224 */ /* 0x000fe200078e00ff */
[----:B------:R-:W-:Y:S01]  /*7ca0*/  MOV R18, RZ ;  /* 0x000000ff00127202 */ /* 0x000fe20000000f00 */
[----:B------:R-:W-:Y:S02]  /*7cb0*/  IMAD.U32 R16, RZ, RZ, UR6 ;  /* 0x00000006ff107e24 */ /* 0x000fe4000f8e00ff */
[----:B------:R-:W-:-:S07]  /*7cc0*/  IMAD.U32 R19, RZ, RZ, UR4 ;  /* 0x00000004ff137e24 */ /* 0x000fce000f8e00ff */
.L_x_12978:
[----:B------:R-:W-:-:S13]  /*7cd0*/  ISETP.NE.AND P0, PT, R5, RZ, PT ;  /* 0x000000ff0500720c */ /* 0x000fda0003f05270 */
[----:B------:R-:W0:Y:S01]  /*7ce0*/  @!P0 S2R R3, SR_CgaCtaId ;  /* 0x0000000000038919 */ /* 0x000e220000008800 */
[----:B------:R-:W-:-:S04]  /*7cf0*/  @!P0 MOV R0, 0x400 ;  /* 0x0000040000008802 */ /* 0x000fc80000000f00 */
[----:B0-----:R-:W-:-:S05]  /*7d00*/  @!P0 LEA R0, R3, R0, 0x18 ;  /* 0x0000000003008211 */ /* 0x001fca00078ec0ff */
[----:B------:R0:W-:Y:S01]  /*7d10*/  @!P0 STS.128 [R0+0x168d0], R16 ;  /* 0x0168d01000008388 */ /* 0x0001e20000000c00 */
[----:B------:R-:W-:Y:S06]  /*7d20*/  BAR.ARV 0x5, 0x200 ;  /* 0x0148000000007b1d */ /* 0x000fec0000002000 */
.L_x_12971:
        /* <DEDUP_REMOVED lines=16> */
[----:B------:R-:W-:Y:S01]  /*7e30*/  IMAD.U32 R22, RZ, RZ, UR4 ;  /* 0x00000004ff167e24 */ /* 0x000fe2000f8e00ff */
[C---:B-1----:R-:W-:Y:S01]  /*7e40*/  LOP3.LUT R4, R3.reuse, 0x7f, RZ, 0xc0, !PT ;  /* 0x0000007f03047812 */ /* 0x042fe200078ec0ff */
[C---:B------:R-:W-:Y:S02]  /*7e50*/  IMAD.SHL.U32 R28, R3.reuse, 0x8, RZ ;  /* 0x00000008031c7824 */ /* 0x040fe400078e00ff */
[----:B0-----:R-:W-:Y:S01]  /*7e60*/  IMAD.SHL.U32 R2, R3, 0x10, RZ ;  /* 0x0000001003027824 */ /* 0x001fe200078e00ff */
[----:B------:R-:W-:Y:S02]  /*7e70*/  SHF.R.U32.HI R4, RZ, 0x3, R4 ;  /* 0x00000003ff047819 */ /* 0x000fe40000011604 */
[----:B------:R-:W-:Y:S02]  /*7e80*/  LOP3.LUT R0, R28, 0x1f8, RZ, 0xc0, !PT ;  /* 0x000001f81c007812 */ /* 0x000fe400078ec0ff */
[----:B------:R-:W-:Y:S02]  /*7e90*/  LOP3.LUT R2, R2, 0x70, RZ, 0xc0, !PT ;  /* 0x0000007002027812 */ /* 0x000fe400078ec0ff */
[----:B------:R-:W-:-:S02]  /*7ea0*/  LOP3.LUT R3, R0, 0x38, R3, 0x78, !PT ;  /* 0x0000003800037812 */ /* 0x000fc400078e7803 */
[----:B------:R-:W-:Y:S02]  /*7eb0*/  LOP3.LUT R2, R4, R2, RZ, 0xfc, !PT ;  /* 0x0000000204027212 */ /* 0x000fe400078efcff */
[----:B------:R-:W-:Y:S02]  /*7ec0*/  LOP3.LUT R0, R3, 0x200, R28, 0xf8, !PT ;  /* 0x0000020003007812 */ /* 0x000fe400078ef81c */
[----:B------:R-:W-:-:S03]  /*7ed0*/  LOP3.LUT R28, R28, 0x38, RZ, 0xc0, !PT ;  /* 0x000000381c1c7812 */ /* 0x000fc600078ec0ff */
[----:B------:R-:W-:-:S05]  /*7ee0*/  IMAD R0, R0, 0x2, R22 ;  /* 0x0000000200007824 */ /* 0x000fca00078e0216 */
[----:B------:R3:W-:Y:S02]  /*7ef0*/  STL [R1+0x1c], R0 ;  /* 0x00001c0001007387 */ /* 0x0007e40000100800 */
.L_x_13040:
[----:B0-----:R-:W0:Y:S01]  /*7f00*/  LDC.64 R2, c[0x0][0xc88] ;  /* 0x00032200ff027b82 */ /* 0x001e220000000a00 */
[----:B--23--:R-:W2:Y:S01]  /*7f10*/  LDL.LU R0, [R1+0x8] ;  /* 0x0000080001007983 */ /* 0x00cea20000300800 */
        /* <DEDUP_REMOVED lines=8> */
[----:B--2---:R-:W-:Y:S02]  /*7fa0*/  LOP3.LUT R0, R0, 0xfffffff7, RZ, 0xc0, !PT ;  /* 0xfffffff700007812 */ /* 0x004fe400078ec0ff */
[----:B-1-3--:R-:W-:-:S09]  /*7fb0*/  SHF.R.S32.HI R4, RZ, 0x1f, R29 ;  /* 0x0000001fff047819 */ /* 0x00afd2000001141d */
[C---:B------:R-:W-:Y:S01]  /*7fc0*/  @P0 LEA R2, P1, R29.reuse, UR4, 0x2 ;  /* 0x000000041d020c11 */ /* 0x040fe2000f8210ff */
[C---:B------:R-:W-:Y:S01]  /*7fd0*/  IMAD.SHL.U32 R23, R29.reuse, 0x4, RZ ;  /* 0x000000041d177824 */ /* 0x040fe200078e00ff */
[C-C-:B------:R-:W-:Y:S01]  /*7fe0*/  SHF.L.U64.HI R24, R29.reuse, 0x2, R4.reuse ;  /* 0x000000021d187819 */ /* 0x140fe20000010204 */
[----:B------:R0:W-:Y:S01]  /*7ff0*/  STL [R1+0x28], R4 ;  /* 0x0000280401007387 */ /* 0x0001e20000100800 */
[----:B------:R-:W-:Y:S01]  /*8000*/  @P0 LEA.HI.X R3, R29, UR5, R4, 0x2, P1 ;  /* 0x000000051d030c11 */ /* 0x000fe200088f1404 */
[----:B------:R-:W-:-:S04]  /*8010*/  ULDC.64 UR4, c[0x0][0xa00] ;  /* 0x0002800000047ab9 */ /* 0x000fc80000000a00 */
[----:B------:R1:W2:Y:S01]  /*8020*/  @P0 LDG.E R6, desc[UR50][R2.64] ;  /* 0x0000003202060981 */ /* 0x0002a2000c1e1900 */
[----:B------:R-:W-:-:S04]  /*8030*/  ISETP.NE.U32.AND P0, PT, RZ, UR4, PT ;  /* 0x00000004ff007c0c */ /* 0x000fc8000bf05070 */
[----:B------:R-:W-:Y:S02]  /*8040*/  ISETP.NE.AND.EX P2, PT, RZ, UR5, PT, P0 ;  /* 0x00000005ff007c0c */ /* 0x000fe4000bf45300 */
[----:B------:R-:W-:Y:S02]  /*8050*/  ISETP.NE.U32.AND P0, PT, RZ, UR6, PT ;  /* 0x00000006ff007c0c */ /* 0x000fe4000bf05070 */
[----:B-1----:R-:W-:Y:S02]  /*8060*/  IADD3 R2, P1, R23, UR4, RZ ;  /* 0x0000000417027c10 */ /* 0x002fe4000ff3e0ff */
[----:B------:R-:W-:Y:S02]  /*8070*/  ISETP.NE.AND.EX P0, PT, RZ, UR7, PT, P0 ;  /* 0x00000007ff007c0c */ /* 0x000fe4000bf05300 */
[----:B------:R-:W-:Y:S01]  /*8080*/  IADD3.X R3, R24, UR5, RZ, P1, !PT ;  /* 0x0000000518037c10 */ /* 0x000fe20008ffe4ff */
[----:B------:R-:W-:-:S04]  /*8090*/  ULDC.64 UR4, c[0x0][0x418] ;  /* 0x0001060000047ab9 */ /* 0x000fc80000000a00 */
[----:B------:R-:W-:-:S05]  /*80a0*/  @P2 LOP3.LUT R0, R0, 0x8, RZ, 0xfc, !PT ;  /* 0x0000000800002812 */ /* 0x000fca00078efcff */
[----:B------:R1:W-:Y:S01]  /*80b0*/  STL [R1+0x8], R0 ;  /* 0x0000080001007387 */ /* 0x0003e20000100800 */
[----:B0-----:R-:W-:-:S04]  /*80c0*/  @P0 IADD3 R4, P1, R23, UR6, RZ ;  /* 0x0000000617040c10 */ /* 0x001fc8000ff3e0ff */
[----:B------:R-:W-:Y:S01]  /*80d0*/  @P0 IADD3.X R5, R24, UR7, RZ, P1, !PT ;  /* 0x0000000718050c10 */ /* 0x000fe20008ffe4ff */
[----:B-1----:R-:W-:-:S04]  /*80e0*/  IMAD.MOV.U32 R0, RZ, RZ, RZ ;  /* 0x000000ffff007224 */ /* 0x002fc800078e00ff */
[----:B------:R-:W3:Y:S04]  /*80f0*/  @P0 LDG.E R4, desc[UR50][R4.64] ;  /* 0x0000003204040981 */ /* 0x000ee8000c1e1900 */
[----:B------:R-:W4:Y:S01]  /*8100*/  @P2 LDG.E R0, desc[UR50][R2.64] ;  /* 0x0000003202002981 */ /* 0x000f22000c1e1900 */
[----:B------:R-:W-:-:S03]  /*8110*/  UISETP.NE.U32.AND UP0, UPT, UR4, URZ, UPT ;  /* 0x0000003f0400728c */ /* 0x000fc6000bf05070 */
[----:B------:R-:W-:Y:S01]  /*8120*/  ULDC UR4, c[0x0][0x424] ;  /* 0x0001090000047ab9 */ /* 0x000fe20000000800 */
[----:B------:R-:W-:-:S03]  /*8130*/  UISETP.NE.AND.EX UP0, UPT, UR5, URZ, UPT, UP0 ;  /* 0x0000003f0500728c */ /* 0x000fc6000bf05300 */
[----:B------:R-:W-:Y:S01]  /*8140*/  ULDC UR5, c[0x0][0x2f0] ;  /* 0x0000bc0000057ab9 */ /* 0x000fe20000000800 */
[----:B------:R-:W-:-:S04]  /*8150*/  USEL UR4, UR4, 0x1, UP0 ;  /* 0x0000000104047887 */ /* 0x000fc80008000000 */
[----:B------:R-:W-:Y:S01]  /*8160*/  UIMAD UR4, UR4, UR5, URZ ;  /* 0x00000005040472a4 */ /* 0x000fe2000f8e023f */
[----:B----4-:R0:W-:Y:S04]  /*8170*/  STL [R1+0x20], R0 ;  /* 0x0000200001007387 */ /* 0x0101e80000100800 */
[----:B--2---:R1:W-:Y:S04]  /*8180*/  STL [R1+0x14], R6 ;  /* 0x0000140601007387 */ /* 0x0043e80000100800 */
[----:B---3--:R1:W-:Y:S01]  /*8190*/  @P0 STL [R1+0x2c], R4 ;  /* 0x00002c0401000387 */ /* 0x0083e20000100800 */
[----:B0-----:R-:W-:Y:S01]  /*81a0*/  IMAD.U32 R0, RZ, RZ, UR4 ;  /* 0x00000004ff007e24 */ /* 0x001fe2000f8e00ff */
[----:B------:R-:W-:Y:S06]  /*81b0*/  @P0 BRA `(.L_x_12980) ;  /* 0x0000000000200947 */ /* 0x000fec0003800000 */
        /* <DEDUP_REMOVED lines=8> */
.L_x_12980:
[----:B01----:R-:W-:Y:S01]  /*8240*/  MOV R4, R29 ;  /* 0x0000001d00047202 */ /* 0x003fe20000000f00 */
        /* <DEDUP_REMOVED lines=9> */
.L_x_12981:
        /* <DEDUP_REMOVED lines=9> */
.L_x_12982:
[----:B0-2--5:R-:W-:Y:S01]  /*8370*/  IMAD.IADD R2, R0, 0x1, -R6 ;  /* 0x0000000100027824 */ /* 0x025fe200078e0a06 */
[----:B------:R-:W-:Y:S03]  /*8380*/  BSSY B7, `(.L_x_12983) ;  /* 0x00003a4000077945 */ /* 0x000fe60003800000 */
[C---:B------:R-:W-:Y:S01]  /*8390*/  VIADD R0, R2.reuse, 0x7f ;  /* 0x0000007f02007836 */ /* 0x040fe20000000000 */
[----:B------:R0:W-:Y:S01]  /*83a0*/  STL [R1+0x10], R2 ;  /* 0x0000100201007387 */ /* 0x0001e20000100800 */
[----:B------:R-:W-:-:S03]  /*83b0*/  ISETP.GT.AND P0, PT, R2, RZ, PT ;  /* 0x000000ff0200720c */ /* 0x000fc60003f04270 */
[----:B------:R-:W-:-:S04]  /*83c0*/  SHF.R.S32.HI R3, RZ, 0x1f, R0 ;  /* 0x0000001fff037819 */ /* 0x000fc80000011400 */
[----:B------:R-:W-:-:S05]  /*83d0*/  LEA.HI R0, R3, R0, RZ, 0x7 ;  /* 0x0000000003007211 */ /* 0x000fca00078f38ff */
[----:B------:R0:W-:Y:S01]  /*83e0*/  STL [R1+0x34], R0 ;  /* 0x0000340001007387 */ /* 0x0001e20000100800 */
[----:B------:R-:W-:Y:S05]  /*83f0*/  @P0 BRA `(.L_x_12984) ;  /* 0x0000000000440947 */ /* 0x000fea0003800000 */
[----:B0-----:R-:W0:Y:S02]  /*8400*/  S2R R2, SR_TID.X ;  /* 0x0000000000027919 */ /* 0x001e240000002100 */
        /* <DEDUP_REMOVED lines=16> */
.L_x_12984:
        /* <DEDUP_REMOVED lines=20> */
.L_x_12987:
[----:B------:R-:W-:Y:S05]  /*8650*/  BSYNC B6 ;  /* 0x0000000000067941 */ /* 0x000fea0003800000 */
.L_x_12986:
        /* <DEDUP_REMOVED lines=20> */
.L_x_12990:
[----:B------:R0:W1:Y:S01]  /*87a0*/  LDC.64 R2, c[0x4][R26] ;  /* 0x010000001a027b82 */ /* 0x0000620000000a00 */
[----:B------:R-:W-:Y:S01]  /*87b0*/  ULDC.64 UR6, c[0x4][0x138] ;  /* 0x01004e0000067ab9 */ /* 0x000fe20000000a00 */
[----:B------:R-:W-:Y:S01]  /*87c0*/  ULDC.64 UR8, c[0x4][0x140] ;  /* 0x0100500000087ab9 */ /* 0x000fe20000000a00 */
[----:B------:R-:W-:Y:S01]  /*87d0*/  ULDC.64 UR4, c[0x4][0x18] ;  /* 0x0100060000047ab9 */ /* 0x000fe20000000a00 */
[----:B------:R-:W-:Y:S01]  /*87e0*/  MOV R4, UR6 ;  /* 0x0000000600047c02 */ /* 0x000fe20008000f00 */
[----:B------:R-:W-:Y:S01]  /*87f0*/  IMAD.U32 R5, RZ, RZ, UR7 ;  /* 0x00000007ff057e24 */ /* 0x000fe2000f8e00ff */
[----:B------:R-:W-:Y:S01]  /*8800*/  MOV R13, RZ ;  /* 0x000000ff000d7202 */ /* 0x000fe20000000f00 */
        /* <DEDUP_REMOVED lines=8> */
.L_x_12989:
[----:B------:R-:W-:Y:S05]  /*8890*/  BSYNC B6 ;  /* 0x0000000000067941 */ /* 0x000fea0003800000 */
.L_x_12988:
[----:B------:R0:W2:Y:S01]  /*88a0*/  LDL R21, [R1+0x4] ;  /* 0x0000040001157983 */ /* 0x0000a20000100800 */
[----:B------:R-:W-:Y:S01]  /*88b0*/  ULDC.64 UR4, c[0x0][0x9f8] ;  /* 0x00027e0000047ab9 */ /* 0x000fe20000000a00 */
[----:B------:R-:W1:Y:S01]  /*88c0*/  LDC R7, c[0x0][0x430] ;  /* 0x00010c00ff077b82 */ /* 0x000e620000000800 */
[----:B------:R-:W-:Y:S01]  /*88d0*/  ISETP.NE.U32.AND P0, PT, RZ, UR4, PT ;  /* 0x00000004ff007c0c */ /* 0x000fe2000bf05070 */
[----:B------:R-:W3:Y:S03]  /*88e0*/  LDL R26, [R1+0x34] ;  /* 0x00003400011a7983 */ /* 0x000ee60000100800 */
[----:B------:R-:W-:Y:S01]  /*88f0*/  ISETP.NE.AND.EX P0, PT, RZ, UR5, PT, P0 ;  /* 0x00000005ff007c0c */ /* 0x000fe2000bf05300 */
[----:B------:R-:W4:Y:S04]  /*8900*/  LDL R9, [R1+0x10] ;  /* 0x0000100001097983 */ /* 0x000f280000100800 */
[----:B------:R-:W4:Y:S01]  /*8910*/  LDL R4, [R1+0x14] ;  /* 0x0000140001047983 */ /* 0x000f220000100800 */
[----:B------:R-:W0:Y:S07]  /*8920*/  S2R R5, SR_TID.X ;  /* 0x0000000000057919 */ /* 0x000e2e0000002100 */
[----:B------:R-:W-:Y:S01]  /*8930*/  @P0 IADD3 R2, P1, R23, UR4, RZ ;  /* 0x0000000417020c10 */ /* 0x000fe2000ff3e0ff */
[----:B------:R-:W3:Y:S03]  /*8940*/  S2R R0, SR_TID.X ;  /* 0x0000000000007919 */ /* 0x000ee60000002100 */
[----:B------:R-:W-:Y:S01]  /*8950*/  @P0 IADD3.X R3, R24, UR5, RZ, P1, !PT ;  /* 0x0000000518030c10 */ /* 0x000fe20008ffe4ff */
[----:B------:R-:W4:Y:S04]  /*8960*/  LDL.LU R20, [R1+0x8] ;  /* 0x0000080001147983 */ /* 0x000f280000300800 */
[----:B--2---:R-:W2:Y:S01]  /*8970*/  @P0 LDG.E R21, desc[UR50][R2.64] ;  /* 0x0000003202150981 */ /* 0x004ea2000c1e1900 */
[----:B-1----:R-:W-:Y:S01]  /*8980*/  ISETP.NE.AND P2, PT, R7, 0x1, PT ;  /* 0x000000010700780c */ /* 0x002fe20003f45270 */
[----:B0-----:R-:W-:Y:S01]  /*8990*/  IMAD.SHL.U32 R5, R5, 0x10, RZ ;  /* 0x0000001005057824 */ /* 0x001fe200078e00ff */
[----:B---3--:R-:W-:-:S02]  /*89a0*/  LEA.HI.SX32 R26, R26, 0xffffffff, 0x19 ;  /* 0xffffffff1a1a7811 */ /* 0x008fc400078fcaff */
[----:B------:R-:W-:Y:S02]  /*89b0*/  LOP3.LUT R0, R0, 0x7f, RZ, 0xc0, !PT ;  /* 0x0000007f00007812 */ /* 0x000fe400078ec0ff */
[----:B------:R-:W-:Y:S01]  /*89c0*/  LOP3.LUT R5, R5, 0x70, RZ, 0xc0, !PT ;  /* 0x0000007005057812 */ /* 0x000fe200078ec0ff */
[----:B------:R-:W-:Y:S01]  /*89d0*/  IMAD.SHL.U32 R8, R26, 0x80, RZ ;  /* 0x000000801a087824 */ /* 0x000fe200078e00ff */
[----:B------:R-:W-:-:S04]  /*89e0*/  SHF.R.U32.HI R0, RZ, 0x3, R0 ;  /* 0x00000003ff007819 */ /* 0x000fc80000011600 */
[----:B------:R-:W-:Y:S01]  /*89f0*/  LOP3.LUT R5, R8, R0, R5, 0xfe, !PT ;  /* 0x0000000008057212 */ /* 0x000fe200078efe05 */
[----:B------:R-:W0:Y:S08]  /*8a00*/  @P2 LDC R6, c[0x0][0x434] ;  /* 0x00010d00ff062b82 */ /* 0x000e300000000800 */
[----:B------:R-:W1:Y:S01]  /*8a10*/  @P2 LDC R0, c[0x0][0x438] ;  /* 0x00010e00ff002b82 */ /* 0x000e620000000800 */
[----:B--2---:R-:W-:Y:S01]  /*8a20*/  @P0 STL [R1+0x4], R21 ;  /* 0x0000041501000387 */ /* 0x004fe20000100800 */
[C---:B----4-:R-:W-:Y:S01]  /*8a30*/  ISETP.GE.AND P0, PT, R5.reuse, R9, PT ;  /* 0x000000090500720c */ /* 0x050fe20003f06270 */
[----:B------:R-:W-:-:S04]  /*8a40*/  IMAD.IADD R5, R5, 0x1, R4 ;  /* 0x0000000105057824 */ /* 0x000fc800078e0204 */
[----:B0-----:R-:W-:-:S08]  /*8a50*/  @P2 IMAD.HI.U32 R6, R5, R6, RZ ;  /* 0x0000000605062227 */ /* 0x001fd000078e00ff */
[----:B------:R-:W0:Y:S01]  /*8a60*/  @!P0 LDC.64 R2, c[0x0][0x428] ;  /* 0x00010a00ff028b82 */ /* 0x000e220000000a00 */
[----:B------:R-:W-:Y:S01]  /*8a70*/  IMAD.MOV.U32 R4, RZ, RZ, R5 ;  /* 0x000000ffff047224 */ /* 0x000fe200078e0005 */
[----:B-1----:R-:W-:Y:S02]  /*8a80*/  @P2 SHF.R.U32.HI R4, RZ, R0, R6 ;  /* 0x00000000ff042219 */ /* 0x002fe40000011606 */
[----:B------:R-:W-:-:S03]  /*8a90*/  SHF.R.S32.HI R6, RZ, 0x1f, R21 ;  /* 0x0000001fff067819 */ /* 0x000fc60000011415 */
[--C-:B------:R-:W-:Y:S02]  /*8aa0*/  IMAD.MOV R0, RZ, RZ, -R4.reuse ;  /* 0x000000ffff007224 */ /* 0x100fe400078e0a04 */
[----:B------:R0:W-:Y:S02]  /*8ab0*/  STL [R1+0x18], R6 ;  /* 0x0000180601007387 */ /* 0x0001e40000100800 */
[----:B------:R-:W-:Y:S01]  /*8ac0*/  IMAD R0, R7, R0, R5 ;  /* 0x0000000007007224 */ /* 0x000fe200078e0205 */
[--C-:B------:R-:W-:Y:S01]  /*8ad0*/  @!P0 SHF.R.S32.HI R5, RZ, 0x1f, R4.reuse ;  /* 0x0000001fff058819 */ /* 0x100fe20000011404 */
[-C--:B0-----:R-:W-:Y:S02]  /*8ae0*/  @!P0 IMAD R6, R6, R2.reuse, RZ ;  /* 0x0000000206068224 */ /* 0x081fe400078e02ff */
[----:B------:R-:W-:-:S04]  /*8af0*/  @!P0 IMAD.WIDE.U32 R4, R21, R2, R4 ;  /* 0x0000000215048225 */ /* 0x000fc800078e0004 */
[----:B------:R-:W-:Y:S02]  /*8b00*/  @!P0 IMAD R7, R21, R3, R6 ;  /* 0x0000000315078224 */ /* 0x000fe400078e0206 */
[----:B------:R-:W0:Y:S02]  /*8b10*/  @!P0 LDC.64 R2, c[0x0][0x418] ;  /* 0x00010600ff028b82 */ /* 0x000e240000000a00 */
[----:B------:R-:W-:Y:S01]  /*8b20*/  @!P0 IMAD.IADD R7, R5, 0x1, R7 ;  /* 0x0000000105078824 */ /* 0x000fe200078e0207 */
[----:B0-----:R-:W-:Y:S01]  /*8b30*/  @!P0 LEA R6, P1, R4, R2, 0x2 ;  /* 0x0000000204068211 */ /* 0x001fe200078210ff */
[----:B------:R-:W-:-:S03]  /*8b40*/  IMAD.MOV.U32 R2, RZ, RZ, RZ ;  /* 0x000000ffff027224 */ /* 0x000fc600078e00ff */
[----:B------:R-:W-:-:S05]  /*8b50*/  @!P0 LEA.HI.X R7, R4, R3, R7, 0x2, P1 ;  /* 0x0000000304078211 */ /* 0x000fca00008f1407 */
[----:B------:R0:W5:Y:S01]  /*8b60*/  @!P0 LDG.E R2, desc[UR50][R6.64] ;  /* 0x0000003206028981 */ /* 0x000162000c1e1900 */
[----:B------:R-:W-:Y:S02]  /*8b70*/  LOP3.LUT R20, R20, 0xfffffffb, RZ, 0xc0, !PT ;  /* 0xfffffffb14147812 */ /* 0x000fe400078ec0ff */
[----:B------:R-:W-:Y:S02]  /*8b80*/  MOV R9, UR36 ;  /* 0x0000002400097c02 */ /* 0x000fe40008000f00 */
[----:B------:R-:W-:Y:S02]  /*8b90*/  @P2 LOP3.LUT R20, R20, 0x4, RZ, 0xfc, !PT ;  /* 0x0000000414142812 */ /* 0x000fe400078efcff */
[----:B------:R-:W-:Y:S02]  /*8ba0*/  ISETP.NE.AND P2, PT, R9, 0x3, PT ;  /* 0x000000030900780c */ /* 0x000fe40003f45270 */
[----:B------:R-:W-:-:S11]  /*8bb0*/  LOP3.LUT R20, R20, 0xfffffffd, RZ, 0xc0, !PT ;  /* 0xfffffffd14147812 */ /* 0x000fd600078ec0ff */
[----:B------:R-:W-:-:S05]  /*8bc0*/  @P2 LOP3.LUT R20, R20, 0x2, RZ, 0xfc, !PT ;  /* 0x0000000214142812 */ /* 0x000fca00078efcff */
[----:B------:R0:W-:Y:S01]  /*8bd0*/  STL [R1+0x8], R20 ;  /* 0x0000081401007387 */ /* 0x0001e20000100800 */
[----:B------:R-:W-:-:S03]  /*8be0*/  UMOV UR4, 0xffffffff ;  /* 0xffffffff00047882 */ /* 0x000fc60000000000 */
[----:B------:R-:W-:Y:S05]  /*8bf0*/  BRA.DIV UR4, `(.L_x_12991) ;  /* 0x0000004204507947 */ /* 0x000fea000b800000 */
.L_x_13057:
[----:B------:R-:W-:-:S05]  /*8c00*/  SHF.R.S32.HI R9, RZ, 0x1f, R18 ;  /* 0x0000001fff097819 */ /* 0x000fca0000011412 */
[----:B------:R1:W-:Y:S01]  /*8c10*/  STL [R1], R9 ;  /* 0x0000000901007387 */ /* 0x0003e20000100800 */
[----:B------:R-:W-:Y:S05]  /*8c20*/  @!P2 BRA `(.L_x_12992) ;  /* 0x000000000004a947 */ /* 0x000fea0003800000 */
[----:B------:R-:W-:Y:S01]  /*8c30*/  BPT.TRAP 0x1 ;  /* 0x000000040000795c */ /* 0x000fe20000300000 */
.L_x_12992:
[----:B0-----:R-:W-:Y:S01]  /*8c40*/  SHF.R.S32.HI R6, RZ, 0x1f, R0 ;  /* 0x0000001fff067819 */ /* 0x001fe20000011400 */
        /* <DEDUP_REMOVED lines=24> */
.L_x_13058:
[----:B------:R-:W-:Y:S05]  /*8dd0*/  BSYNC B0 ;  /* 0x0000000000007941 */ /* 0x000fea0003800000 */
.L_x_12993:
[----:B------:R-:W2:Y:S01]  /*8de0*/  LDL R12, [R1] ;  /* 0x00000000010c7983 */ /* 0x000ea20000100800 */
[----:B------:R-:W-:-:S03]  /*8df0*/  ULDC.64 UR4, c[0x0][0x300] ;  /* 0x0000c00000047ab9 */ /* 0x000fc60000000a00 */
[----:B------:R-:W3:Y:S04]  /*8e00*/  LDL R11, [R1+0x10] ;  /* 0x00001000010b7983 */ /* 0x000ee80000100800 */
[----:B-1----:R-:W4:Y:S01]  /*8e10*/  LDL.LU R9, [R1+0x8] ;  /* 0x0000080001097983 */ /* 0x002f220000300800 */
[----:B------:R-:W-:Y:S02]  /*8e20*/  IMAD R6, R6, UR4, RZ ;  /* 0x0000000406067c24 */ /* 0x000fe4000f8e02ff */
[C---:B0-----:R-:W-:Y:S01]  /*8e30*/  IMAD.WIDE.U32 R4, R0.reuse, UR4, RZ ;  /* 0x0000000400047c25 */ /* 0x041fe2000f8e00ff */
[----:B------:R-:W0:Y:S03]  /*8e40*/  S2R R10, SR_TID.X ;  /* 0x00000000000a7919 */ /* 0x000e260000002100 */
        /* <DEDUP_REMOVED lines=14> */
[----:B------:R-:W-:-:S03]  /*8f30*/  ULDC.64 UR4, c[0x0][0x2e8] ;  /* 0x0000ba0000047ab9 */ /* 0x000fc60000000a00 */
[----:B------:R-:W-:Y:S01]  /*8f40*/  IMAD.IADD R2, R5, 0x1, R0 ;  /* 0x0000000105027824 */ /* 0x000fe200078e0200 */
[----:B------:R-:W-:Y:S01]  /*8f50*/  LEA R0, P0, R4, UR4, 0x1 ;  /* 0x0000000404007c11 */ /* 0x000fe2000f8008ff */
[----:B------:R-:W-:Y:S01]  /*8f60*/  ULDC UR4, c[0x0][0x2f4] ;  /* 0x0000bd0000047ab9 */ /* 0x000fe20000000800 */
[----:B----4-:R-:W-:Y:S02]  /*8f70*/  LOP3.LUT R9, R9, 0xfffffffe, RZ, 0xc0, !PT ;  /* 0xfffffffe09097812 */ /* 0x010fe400078ec0ff */
[----:B------:R-:W-:Y:S01]  /*8f80*/  ISETP.GE.AND P2, PT, R28, UR4, PT ;  /* 0x000000041c007c0c */ /* 0x000fe2000bf46270 */
[----:B------:R-:W-:Y:S01]  /*8f90*/  UMOV UR4, 0xffffffff ;  /* 0xffffffff00047882 */ /* 0x000fe20000000000 */
[----:B------:R-:W-:Y:S02]  /*8fa0*/  LEA.HI.X R2, R4, UR5, R2, 0x1, P0 ;  /* 0x0000000504027c11 */ /* 0x000fe400080f0c02 */
[----:B---3--:R-:W-:-:S04]  /*8fb0*/  IADD3 R4, -R10, R11, -R8 ;  /* 0x0000000b0a047210 */ /* 0x008fc80007ffe908 */
[----:B------:R-:W-:-:S05]  /*8fc0*/  ISETP.GE.AND P0, PT, R4, 0x1, PT ;  /* 0x000000010400780c */ /* 0x000fca0003f06270 */
[----:B------:R-:W-:-:S05]  /*8fd0*/  @P2 LOP3.LUT R9, R9, 0x1, RZ, 0xfc, !PT ;  /* 0x0000000109092812 */ /* 0x000fca00078efcff */
[----:B------:R1:W-:Y:S01]  /*8fe0*/  STL [R1+0x8], R9 ;  /* 0x0000080901007387 */ /* 0x0003e20000100800 */
[C---:B0-----:R-:W-:Y:S01]  /*8ff0*/  IMAD.SHL.U32 R10, R12.reuse, 0x8, RZ ;  /* 0x000000080c0a7824 */ /* 0x041fe200078e00ff */
[----:B------:R-:W-:-:S04]  /*9000*/  SHF.L.U32 R11, R12, 0x3, RZ ;  /* 0x000000030c0b7819 */ /* 0x000fc800000006ff */
[----:B------:R-:W-:-:S04]  /*9010*/  LOP3.LUT R10, R10, 0x1f8, RZ, 0xc0, !PT ;  /* 0x000001f80a0a7812 */ /* 0x000fc800078ec0ff */
[----:B------:R-:W-:-:S04]  /*9020*/  LOP3.LUT R10, R10, 0x38, R12, 0x78, !PT ;  /* 0x000000380a0a7812 */ /* 0x000fc800078e780c */
[----:B------:R-:W-:-:S05]  /*9030*/  LOP3.LUT R10, R10, 0x200, R11, 0xf8, !PT ;  /* 0x000002000a0a7812 */ /* 0x000fca00078ef80b */
[----:B------:R-:W-:Y:S01]  /*9040*/  IMAD R5, R25, 0x2000, R10 ;  /* 0x0000200019057824 */ /* 0x000fe200078e020a */
[----:B-1----:R-:W-:Y:S06]  /*9050*/  BRA.DIV UR4, `(.L_x_12995) ;  /* 0x0000003e04807947 */ /* 0x002fec000b800000 */
        /* <DEDUP_REMOVED lines=71> */
[----:B--23--:R1:W-:Y:S02]  /*94d0*/  @P1 LDGSTS.E.BYPASS.LTC128B.128 [R8+0x11400], desc[UR50][R6.64], !P2 ;  /* 0x1140000006081fae */ /* 0x00c3e4000d101d72 */
.L_x_13076:
[----:B------:R-:W-:-:S13]  /*94e0*/  ISETP.GE.AND P0, PT, R4, 0x71, PT ;  /* 0x000000710400780c */ /* 0x000fda0003f06270 */
[----:B01----:R-:W-:Y:S01]  /*94f0*/  @P0 LEA R6, P1, R28, R0, 0x1 ;  /* 0x000000001c060211 */ /* 0x003fe200078208ff */
[----:B------:R-:W-:-:S04]  /*9500*/  @P0 IMAD R5, R5, 0x2, R22 ;  /* 0x0000000205050824 */ /* 0x000fc800078e0216 */
[----:B------:R-:W-:-:S05]  /*9510*/  @P0 IMAD.X R7, RZ, RZ, R2, P1 ;  /* 0x000000ffff070224 */ /* 0x000fca00008e0602 */
[----:B------:R-:W-:Y:S01]  /*9520*/  @!PT LDS RZ, [RZ] ;  /* 0x00000000fffff984 */ /* 0x000fe20000000800 */
[----:B------:R-:W-:Y:S01]  /*9530*/  @!PT LDS RZ, [RZ] ;  /* 0x00000000fffff984 */ /* 0x000fe20000000800 */
[----:B------:R-:W-:Y:S01]  /*9540*/  @!PT LDS RZ, [RZ] ;  /* 0x00000000fffff984 */ /* 0x000fe20000000800 */
[----:B------:R0:W-:Y:S01]  /*9550*/  @P0 LDGSTS.E.BYPASS.LTC128B.128 [R5+0x11c00], desc[UR50][R6.64], !P2 ;  /* 0x11c0000006050fae */ /* 0x0001e2000d101d72 */
[----:B------:R-:W-:Y:S01]  /*9560*/  PLOP3.LUT P0, PT, PT, PT, PT, 0x80, 0x0 ;  /* 0x000000000000781c */ /* 0x000fe20003f0f070 */
[----:B------:R-:W-:-:S12]  /*9570*/  NOP ;  /* 0x0000000000007918 */ /* 0x000fd80000000000 */
.L_x_12996:
        /* <DEDUP_REMOVED lines=11> */
.L_x_12997:
[----:B------:R1:W5:Y:S01]  /*9630*/  LDL R0, [R1+0x8] ;  /* 0x0000080001007983 */ /* 0x0003620000100800 */
[----:B------:R1:W-:Y:S03]  /*9640*/  SYNCS.ARRIVE.TRANS64.A1T0 RZ, [R3+URZ+0x16830], RZ ;  /* 0x016830ff03ff79a7 */ /* 0x0003e6000810003f */
[----:B0-----:R1:W5:Y:S04]  /*9650*/  LDL.LU R5, [R1+0x20] ;  /* 0x0000200001057983 */ /* 0x0013680000300800 */
[----:B------:R1:W5:Y:S02]  /*9660*/  LDL.LU R4, [R1+0x28] ;  /* 0x0000280001047983 */ /* 0x0003640000300800 */
[----:B------:R-:W-:Y:S05]  /*9670*/  WARPSYNC.ALL ;  /* 0x0000000000007948 */ /* 0x000fea0003800000 */
[----:B------:R-:W-:Y:S01]  /*9680*/  ULDC.64 UR4, c[0x0][0x298] ;  /* 0x0000a60000047ab9 */ /* 0x000fe20000000a00 */
[----:B------:R-:W-:Y:S01]  /*9690*/  VIADD R2, R22, 0x8400 ;  /* 0x0000840016027836 */ /* 0x000fe20000000000 */
[----:B------:R-:W-:Y:S01]  /*96a0*/  BSSY B6, `(.L_x_12998) ;  /* 0x000001f000067945 */ /* 0x000fe20003800000 */
[----:B------:R-:W-:Y:S03]  /*96b0*/  BAR.SYNC.DEFER_BLOCKING 0x8, 0x200 ;  /* 0x0208000000007b1d */ /* 0x000fe60000010000 */
[----:B------:R-:W-:-:S02]  /*96c0*/  LOP3.LUT P0, RZ, R2, 0x3ff, RZ, 0xc0, !PT ;  /* 0x000003ff02ff7812 */ /* 0x000fc4000780c0ff */
[----:B-----5:R-:W-:Y:S02]  /*96d0*/  LOP3.LUT P1, RZ, R0, 0x8, RZ, 0xc0, !PT ;  /* 0x0000000800ff7812 */ /* 0x020fe4000782c0ff */
[----:B------:R-:W-:Y:S01]  /*96e0*/  SHF.R.S32.HI R0, RZ, 0x1f, R5 ;  /* 0x0000001fff007819 */ /* 0x000fe20000011405 */
[----:B-1----:R-:W-:Y:S01]  /*96f0*/  IMAD.WIDE.U32 R2, R5, UR4, RZ ;  /* 0x0000000405027c25 */ /* 0x002fe2000f8e00ff */
[----:B------:R-:W-:Y:S02]  /*9700*/  SEL R29, R29, RZ, !P1 ;  /* 0x000000ff1d1d7207 */ /* 0x000fe40004800000 */
[----:B------:R-:W-:Y:S01]  /*9710*/  SEL R4, R4, RZ, !P1 ;  /* 0x000000ff04047207 */ /* 0x000fe20004800000 */
[----:B------:R-:W-:Y:S01]  /*9720*/  IMAD R0, R0, UR4, RZ ;  /* 0x0000000400007c24 */ /* 0x000fe2000f8e02ff */
[----:B------:R0:W-:Y:S03]  /*9730*/  STL.64 [R1+0x20], R2 ;  /* 0x0000200201007387 */ /* 0x0001e60000100a00 */
[----:B------:R-:W-:Y:S01]  /*9740*/  IMAD R0, R5, UR5, R0 ;  /* 0x0000000505007c24 */ /* 0x000fe2000f8e0200 */
[----:B------:R0:W-:Y:S03]  /*9750*/  STL [R1+0x30], R4 ;  /* 0x0000300401007387 */ /* 0x0001e60000100800 */
[----:B------:R-:W-:-:S05]  /*9760*/  IMAD.IADD R0, R3, 0x1, R0 ;  /* 0x0000000103007824 */ /* 0x000fca00078e0200 */
        /* <DEDUP_REMOVED lines=18> */
.L_x_12999:
[----:B------:R-:W-:Y:S05]  /*9890*/  BSYNC B6 ;  /* 0x0000000000067941 */ /* 0x000fea0003800000 */
.L_x_12998:
[----:B0-----:R-:W2:Y:S01]  /*98a0*/  LDL.LU R0, [R1+0x30] ;  /* 0x0000300001007983 */ /* 0x001ea20000300800 */
[----:B------:R-:W-:Y:S01]  /*98b0*/  ULDC.64 UR4, c[0x0][0x2d8] ;  /* 0x0000b60000047ab9 */ /* 0x000fe20000000a00 */
[----:B------:R-:W0:Y:S01]  /*98c0*/  LDC R9, c[0x0][0x448] ;  /* 0x00011200ff097b82 */ /* 0x000e220000000800 */
[----:B------:R-:W-:Y:S01]  /*98d0*/  ULDC.64 UR6, c[0x0][0x2c8] ;  /* 0x0000b20000067ab9 */ /* 0x000fe20000000a00 */
[----:B------:R-:W3:Y:S01]  /*98e0*/  LDL.LU R21, [R1+0x28] ;  /* 0x0000280001157983 */ /* 0x000ee20000300800 */
[----:B------:R-:W-:-:S03]  /*98f0*/  ULDC.64 UR8, c[0x0][0x280] ;  /* 0x0000a00000087ab9 */ /* 0x000fc60000000a00 */
[----:B------:R-:W3:Y:S04]  /*9900*/  LDL.LU.64 R2, [R1+0x20] ;  /* 0x0000200001027983 */ /* 0x000ee80000300a00 */
[----:B------:R-:W4:Y:S04]  /*9910*/  LDL R20, [R1] ;  /* 0x0000000001147983 */ /* 0x000f280000100800 */
[----:B------:R1:W5:Y:S01]  /*9920*/  LDL R10, [R1+0x1c] ;  /* 0x00001c00010a7983 */ /* 0x0003620000100800 */
[----:B0-----:R-:W-:-:S13]  /*9930*/  ISETP.NE.AND P0, PT, R9, 0x1, PT ;  /* 0x000000010900780c */ /* 0x001fda0003f05270 */
[----:B------:R-:W0:Y:S08]  /*9940*/  @P0 LDC R5, c[0x0][0x450] ;  /* 0x00011400ff050b82 */ /* 0x000e300000000800 */
        /* <DEDUP_REMOVED lines=11> */
[----:B------:R-:W4:Y:S01]  /*9a00*/  @P0 LDC R4, c[0x0][0x44c] ;  /* 0x00011300ff040b82 */ /* 0x000f220000000800 */
        /* <DEDUP_REMOVED lines=11> */
[----:B----4-:R-:W-:-:S04]  /*9ac0*/  @P0 IMAD.HI.U32 R0, R6, R4, RZ ;  /* 0x0000000406000227 */ /* 0x010fc800078e00ff */
[----:B------:R-:W-:Y:S01]  /*9ad0*/  IMAD.MOV.U32 R4, RZ, RZ, R6 ;  /* 0x000000ffff047224 */ /* 0x000fe200078e0006 */
[----:B0-----:R-:W-:-:S04]  /*9ae0*/  @P0 SHF.R.U32.HI R4, RZ, R5, R0 ;  /* 0x00000005ff040219 */ /* 0x001fc80000011600 */
[----:B------:R-:W-:-:S05]  /*9af0*/  SHF.R.S32.HI R0, RZ, 0x1f, R4 ;  /* 0x0000001fff007819 */ /* 0x000fca0000011404 */
[----:B------:R-:W-:-:S04]  /*9b00*/  IMAD R0, R0, UR4, RZ ;  /* 0x0000000400007c24 */ /* 0x000fc8000f8e02ff */
[C---:B------:R-:W-:Y:S02]  /*9b10*/  IMAD R7, R4.reuse, UR5, R0 ;  /* 0x0000000504077c24 */ /* 0x040fe4000f8e0200 */
[----:B------:R-:W-:Y:S02]  /*9b20*/  IMAD.MOV R0, RZ, RZ, -R4 ;  /* 0x000000ffff007224 */ /* 0x000fe400078e0a04 */
[----:B------:R-:W-:-:S04]  /*9b30*/  IMAD.WIDE.U32 R4, R4, UR4, R2 ;  /* 0x0000000404047c25 */ /* 0x000fc8000f8e0002 */
[----:B------:R-:W-:Y:S02]  /*9b40*/  IMAD R0, R9, R0, R6 ;  /* 0x0000000009007224 */ /* 0x000fe400078e0206 */
[----:B------:R-:W-:-:S03]  /*9b50*/  IMAD.IADD R5, R5, 0x1, R7 ;  /* 0x0000000105057824 */ /* 0x000fc600078e0207 */
[----:B------:R-:W-:-:S05]  /*9b60*/  SHF.R.S32.HI R7, RZ, 0x1f, R0 ;  /* 0x0000001fff077819 */ /* 0x000fca0000011400 */
[----:B------:R-:W-:Y:S02]  /*9b70*/  IMAD R7, R7, UR6, RZ ;  /* 0x0000000607077c24 */ /* 0x000fe4000f8e02ff */
[----:B------:R-:W-:-:S04]  /*9b80*/  IMAD.WIDE.U32 R4, R0, UR6, R4 ;  /* 0x0000000600047c25 */ /* 0x000fc8000f8e0004 */
[----:B------:R-:W-:-:S04]  /*9b90*/  IMAD R7, R0, UR7, R7 ;  /* 0x0000000700077c24 */ /* 0x000fc8000f8e0207 */
[----:B------:R-:W-:Y:S02]  /*9ba0*/  IMAD.IADD R5, R5, 0x1, R7 ;  /* 0x0000000105057824 */ /* 0x000fe400078e0207 */
[----:B------:R-:W0:Y:S01]  /*9bb0*/  @P0 LDC R7, c[0x0][0x44c] ;  /* 0x00011300ff070b82 */ /* 0x000e220000000800 */
[----:B------:R-:W-:-:S04]  /*9bc0*/  LEA R0, P1, R4, UR8, 0x1 ;  /* 0x0000000804007c11 */ /* 0x000fc8000f8208ff */
[----:B------:R-:W-:Y:S02]  /*9bd0*/  LEA.HI.X R4, R4, UR9, R5, 0x1, P1 ;  /* 0x0000000904047c11 */ /* 0x000fe400088f0c05 */
[----:B------:R-:W-:-:S05]  /*9be0*/  IADD3 R5, R6, 0x80, RZ ;  /* 0x0000008006057810 */ /* 0x000fca0007ffe0ff */
[----:B------:R-:W-:Y:S01]  /*9bf0*/  IMAD.MOV.U32 R6, RZ, RZ, R5 ;  /* 0x000000ffff067224 */ /* 0x000fe200078e0005 */
[----:B------:R-:W3:Y:S01]  /*9c00*/  S2R R20, SR_TID.X ;  /* 0x0000000000147919 */ /* 0x000ee20000002100 */
[----:B0-----:R-:W-:-:S05]  /*9c10*/  @P0 IMAD.HI.U32 R7, R5, R7, RZ ;  /* 0x0000000705070227 */ /* 0x001fca00078e00ff */
[----:B-1----:R-:W-:-:S05]  /*9c20*/  @P0 SHF.R.U32.HI R6, RZ, R8, R7 ;  /* 0x00000008ff060219 */ /* 0x002fca0000011607 */
[----:B------:R-:W-:-:S04]  /*9c30*/  IMAD.MOV R7, RZ, RZ, -R6 ;  /* 0x000000ffff077224 */ /* 0x000fc800078e0a06 */
[----:B------:R-:W-:Y:S01]  /*9c40*/  IMAD R5, R9, R7, R5 ;  /* 0x0000000709057224 */ /* 0x000fe200078e0205 */
[----:B------:R-:W-:Y:S01]  /*9c50*/  SHF.R.S32.HI R7, RZ, 0x1f, R6 ;  /* 0x0000001fff077819 */ /* 0x000fe20000011406 */
[----:B------:R-:W-:-:S04]  /*9c60*/  IMAD.WIDE.U32 R2, R6, UR4, R2 ;  /* 0x0000000406027c25 */ /* 0x000fc8000f8e0002 */
[----:B------:R-:W-:Y:S01]  /*9c70*/  IMAD R7, R7, UR4, RZ ;  /* 0x0000000407077c24 */ /* 0x000fe2000f8e02ff */
[----:B------:R-:W-:-:S03]  /*9c80*/  ULDC UR4, c[0x0][0x2b8] ;  /* 0x0000ae0000047ab9 */ /* 0x000fc60000000800 */
[----:B------:R-:W-:Y:S01]  /*9c90*/  IMAD R7, R6, UR5, R7 ;  /* 0x0000000506077c24 */ /* 0x000fe2000f8e0207 */
[----:B------:R-:W-:-:S03]  /*9ca0*/  SHF.R.S32.HI R6, RZ, 0x1f, R5 ;  /* 0x0000001fff067819 */ /* 0x000fc60000011405 */
[----:B------:R-:W-:Y:S02]  /*9cb0*/  IMAD.IADD R3, R3, 0x1, R7 ;  /* 0x0000000103037824 */ /* 0x000fe400078e0207 */
[----:B------:R-:W-:Y:S02]  /*9cc0*/  IMAD R6, R6, UR6, RZ ;  /* 0x0000000606067c24 */ /* 0x000fe4000f8e02ff */
[----:B------:R-:W-:-:S04]  /*9cd0*/  IMAD.WIDE.U32 R2, R5, UR6, R2 ;  /* 0x0000000605027c25 */ /* 0x000fc8000f8e0002 */
[----:B------:R-:W-:Y:S01]  /*9ce0*/  IMAD R6, R5, UR7, R6 ;  /* 0x0000000705067c24 */ /* 0x000fe2000f8e0206 */
[----:B------:R-:W-:-:S03]  /*9cf0*/  LEA R5, P1, R2, UR8, 0x1 ;  /* 0x0000000802057c11 */ /* 0x000fc6000f8208ff */
[----:B------:R-:W-:Y:S01]  /*9d00*/  IMAD.IADD R6, R3, 0x1, R6 ;  /* 0x0000000103067824 */ /* 0x000fe200078e0206 */
[----:B------:R-:W-:Y:S01]  /*9d10*/  ISETP.GE.AND P0, PT, R28, UR4, PT ;  /* 0x000000041c007c0c */ /* 0x000fe2000bf06270 */
[----:B------:R-:W-:Y:S01]  /*9d20*/  UMOV UR4, 0xffffffff ;  /* 0xffffffff00047882 */ /* 0x000fe20000000000 */
[----:B---3--:R-:W-:Y:S02]  /*9d30*/  LOP3.LUT R20, R20, 0x7f, RZ, 0xc0, !PT ;  /* 0x0000007f14147812 */ /* 0x008fe400078ec0ff */
[----:B------:R-:W-:Y:S02]  /*9d40*/  LEA.HI.X R2, R2, UR9, R6, 0x1, P1 ;  /* 0x0000000902027c11 */ /* 0x000fe400088f0c06 */
[----:B------:R-:W-:Y:S01]  /*9d50*/  SHF.R.U32.HI R20, RZ, 0x3, R20 ;  /* 0x00000003ff147819 */ /* 0x000fe20000011614 */
[----:B--2---:R-:W-:Y:S06]  /*9d60*/  BRA.DIV UR4, `(.L_x_13000) ;  /* 0x0000003a04ec7947 */ /* 0x004fec000b800000 */
[----:B------:R-:W0:Y:S01]  /*9d70*/  SHFL.IDX PT, R7, R0, RZ, 0x181f ;  /* 0x00181fff00077589 */ /* 0x000e2200000e0000 */
[----:B-----5:R-:W-:Y:S02]  /*9d80*/  IMAD R3, R21, R9, RZ ;  /* 0x0000000915037224 */ /* 0x020fe400078e02ff */
[----:B------:R-:W-:Y:S01]  /*9d90*/  IMAD R17, R17, 0xc0, R20 ;  /* 0x000000c011117824 */ /* 0x000fe200078e0214 */
[----:B------:R-:W1:Y:S04]  /*9da0*/  SHFL.IDX PT, R6, R4, RZ, 0x181f ;  /* 0x00181fff04067589 */ /* 0x000e6800000e0000 */
[----:B------:R-:W-:-:S13]  /*9db0*/  ISETP.GE.AND P2, PT, R17, R3, PT ;  /* 0x000000031100720c */ /* 0x000fda0003f46270 */
[----:B0-----:R-:W-:-:S05]  /*9dc0*/  @!P2 LEA R7, P1, R28, R7, 0x1 ;  /* 0x000000071c07a211 */ /* 0x001fca00078208ff */
[----:B-1----:R-:W-:-:S05]  /*9dd0*/  @!P2 IMAD.X R6, RZ, RZ, R6, P1 ;  /* 0x000000ffff06a224 */ /* 0x002fca00008e0606 */
[----:B------:R-:W-:-:S04]  /*9de0*/  @!P2 LOP3.LUT R7, R7, R6, RZ, 0x3c, !PT ;  /* 0x000000060707a212 */ /* 0x000fc800078e3cff */
[----:B------:R-:W-:-:S04]  /*9df0*/  @!P2 LOP3.LUT R6, R7, R6, RZ, 0x3c, !PT ;  /* 0x000000060706a212 */ /* 0x000fc800078e3cff */
[----:B------:R-:W-:-:S05]  /*9e00*/  @!P2 LOP3.LUT R7, R7, R6, RZ, 0x3c, !PT ;  /* 0x000000060707a212 */ /* 0x000fca00078e3cff */
[----:B------:R-:W-:Y:S01]  /*9e10*/  @!PT LDS RZ, [RZ] ;  /* 0x00000000fffff984 */ /* 0x000fe20000000800 */
[----:B------:R0:W-:Y:S02]  /*9e20*/  @!P2 LDGSTS.E.BYPASS.LTC128B.128 [R10+0x8400], desc[UR50][R6.64], !P0 ;  /* 0x08400000060aafae */ /* 0x0001e4000c101d72 */
[----:B0-----:R-:W-:Y:S02]  /*9e30*/  VIADD R6, R17, 0x10 ;  /* 0x0000001011067836 */ /* 0x001fe40000000000 */
        /* <DEDUP_REMOVED lines=8> */
[----:B------:R0:W-:Y:S02]  /*9ec0*/  @!P1 LDGSTS.E.BYPASS.LTC128B.128 [R10+0x8c00], desc[UR50][R6.64], !P0 ;  /* 0x08c00000060a9fae */ /* 0x0001e4000c101d72 */
[----:B0-----:R-:W-:Y:S02]  /*9ed0*/  IADD3 R6, R17, 0x20, RZ ;  /* 0x0000002011067810 */ /* 0x001fe40007ffe0ff */
[----:B------:R-:W0:Y:S02]  /*9ee0*/  SHFL.IDX PT, R7, R0, 0x2, 0x181f ;  /* 0x00581f0000077f89 */ /* 0x000e2400000e0000 */
        /* <DEDUP_REMOVED lines=41> */
[----:B------:R-:W1:Y:S04]  /*a180*/  SHFL.IDX PT, R6, R4, 0x6, 0x181f ;  /* 0x00d81f0004067f89 */ /* 0x000e6800000e0000 */
[----:B------:R-:W-:Y:S07]  /*a190*/  SHFL.IDX PT, R4, R4, 0x7, 0x181f ;  /* 0x00f81f0004047f89 */ /* 0x000fee00000e0000 */
[----:B0-----:R-:W-:-:S05]  /*a1a0*/  @!P1 LEA R7, P2, R28, R7, 0x1 ;  /* 0x000000071c079211 */ /* 0x001fca00078408ff */
[----:B-1----:R-:W-:-:S05]  /*a1b0*/  @!P1 IMAD.X R6, RZ, RZ, R6, P2 ;  /* 0x000000ffff069224 */ /* 0x002fca00010e0606 */
[----:B------:R-:W-:-:S04]  /*a1c0*/  @!P1 LOP3.LUT R7, R7, R6, RZ, 0x3c, !PT ;  /* 0x0000000607079212 */ /* 0x000fc800078e3cff */
[----:B------:R-:W-:-:S04]  /*a1d0*/  @!P1 LOP3.LUT R6, R7, R6, RZ, 0x3c, !PT ;  /* 0x0000000607069212 */ /* 0x000fc800078e3cff */
[----:B------:R-:W-:-:S05]  /*a1e0*/  @!P1 LOP3.LUT R7, R7, R6, RZ, 0x3c, !PT ;  /* 0x0000000607079212 */ /* 0x000fca00078e3cff */
[----:B------:R0:W-:Y:S04]  /*a1f0*/  @!P1 LDGSTS.E.BYPASS.LTC128B.128 [R10+0xb400], desc[UR50][R6.64], !P0 ;  /* 0x0b400000060a9fae */ /* 0x0001e8000c101d72 */
[----:B0-----:R0:W1:Y:S02]  /*a200*/  SHFL.IDX PT, R6, R0, 0x7, 0x181f ;  /* 0x00f81f0000067f89 */ /* 0x00106400000e0000 */
[----:B0-----:R-:W-:-:S05]  /*a210*/  VIADD R0, R17, 0x80 ;  /* 0x0000008011007836 */ /* 0x001fca0000000000 */
[----:B------:R-:W-:Y:S01]  /*a220*/  ISETP.GE.AND P1, PT, R0, R3, PT ;  /* 0x000000030000720c */ /* 0x000fe20003f26270 */
[----:B------:R-:W-:-:S05]  /*a230*/  VIADD R0, R17, 0x70 ;  /* 0x0000007011007836 */ /* 0x000fca0000000000 */
[----:B------:R-:W-:Y:S02]  /*a240*/  ISETP.GE.AND P2, PT, R0, R3, PT ;  /* 0x000000030000720c */ /* 0x000fe40003f46270 */
[----:B------:R-:W-:Y:S11]  /*a250*/  SHFL.IDX PT, R0, R2, RZ, 0x181f ;  /* 0x00181fff02007589 */ /* 0x000ff600000e0000 */
[----:B-1----:R-:W-:-:S05]  /*a260*/  @!P2 LEA R6, P3, R28, R6, 0x1 ;  /* 0x000000061c06a211 */ /* 0x002fca00078608ff */
[----:B------:R-:W-:Y:S02]  /*a270*/  @!P2 IMAD.X R7, RZ, RZ, R4, P3 ;  /* 0x000000ffff07a224 */ /* 0x000fe400018e0604 */
[----:B------:R-:W0:Y:S04]  /*a280*/  SHFL.IDX PT, R4, R5, RZ, 0x181f ;  /* 0x00181fff05047589 */ /* 0x000e2800000e0000 */
[----:B------:R1:W-:Y:S01]  /*a290*/  @!P2 LDGSTS.E.BYPASS.LTC128B.128 [R10+0xbc00], desc[UR50][R6.64], !P0 ;  /* 0x0bc00000060aafae */ /* 0x0003e2000c101d72 */
[----:B0-----:R-:W-:-:S05]  /*a2a0*/  @!P1 LEA R4, P3, R28, R4, 0x1 ;  /* 0x000000041c049211 */ /* 0x001fca00078608ff */
[----:B------:R-:W-:Y:S02]  /*a2b0*/  @!P1 IMAD.X R0, RZ, RZ, R0, P3 ;  /* 0x000000ffff009224 */ /* 0x000fe400018e0600 */
[----:B-1----:R-:W-:Y:S02]  /*a2c0*/  @!P1 IMAD.MOV.U32 R6, RZ, RZ, R4 ;  /* 0x000000ffff069224 */ /* 0x002fe400078e0004 */
[----:B------:R-:W-:Y:S01]  /*a2d0*/  @!P1 IMAD.MOV.U32 R7, RZ, RZ, R0 ;  /* 0x000000ffff079224 */ /* 0x000fe200078e0000 */
[----:B------:R-:W-:-:S04]  /*a2e0*/  IADD3 R0, R17, 0x90, RZ ;  /* 0x0000009011007810 */ /* 0x000fc80007ffe0ff */
[----:B------:R0:W-:Y:S01]  /*a2f0*/  @!P1 LDGSTS.E.BYPASS.LTC128B.128 [R10+0xc400], desc[UR50][R6.64], !P0 ;  /* 0x0c400000060a9fae */ /* 0x0001e2000c101d72 */
[----:B------:R-:W-:-:S03]  /*a300*/  ISETP.GE.AND P1, PT, R0, R3, PT ;  /* 0x000000030000720c */ /* 0x000fc60003f26270 */
[----:B------:R-:W-:Y:S04]  /*a310*/  SHFL.IDX PT, R0, R2, 0x1, 0x181f ;  /* 0x00381f0002007f89 */ /* 0x000fe800000e0000 */
[----:B0-----:R-:W0:Y:S06]  /*a320*/  SHFL.IDX PT, R6, R5, 0x1, 0x181f ;  /* 0x00381f0005067f89 */ /* 0x001e2c00000e0000 */
[----:B0-----:R-:W-:-:S05]  /*a330*/  @!P1 LEA R6, P2, R28, R6, 0x1 ;  /* 0x000000061c069211 */ /* 0x001fca00078408ff */
[----:B------:R-:W-:-:S04]  /*a340*/  @!P1 IMAD.X R0, RZ, RZ, R0, P2 ;  /* 0x000000ffff009224 */ /* 0x000fc800010e0600 */
[----:B------:R-:W-:Y:S02]  /*a350*/  @!P1 IMAD.MOV.U32 R7, RZ, RZ, R0 ;  /* 0x000000ffff079224 */ /* 0x000fe400078e0000 */
[----:B------:R-:W-:-:S03]  /*a360*/  VIADD R0, R17, 0xa0 ;  /* 0x000000a011007836 */ /* 0x000fc60000000000 */
[----:B------:R0:W-:Y:S02]  /*a370*/  @!P1 LDGSTS.E.BYPASS.LTC128B.128 [R10+0xcc00], desc[UR50][R6.64], !P0 ;  /* 0x0cc00000060a9fae */ /* 0x0001e4000c101d72 */
[----:B------:R-:W-:Y:S02]  /*a380*/  ISETP.GE.AND P2, PT, R0, R3, PT ;  /* 0x000000030000720c */ /* 0x000fe40003f46270 */
[----:B------:R-:W-:Y:S04]  /*a390*/  SHFL.IDX PT, R0, R2, 0x2, 0x181f ;  /* 0x00581f0002007f89 */ /* 0x000fe800000e0000 */
[----:B0-----:R-:W0:Y:S07]  /*a3a0*/  SHFL.IDX PT, R6, R5, 0x2, 0x181f ;  /* 0x00581f0005067f89 */ /* 0x001e2e00000e0000 */
[----:B0-----:R-:W-:-:S05]  /*a3b0*/  @!P2 LEA R6, P1, R28, R6, 0x1 ;  /* 0x000000061c06a211 */ /* 0x001fca00078208ff */
[----:B------:R-:W-:-:S04]  /*a3c0*/  @!P2 IMAD.X R0, RZ, RZ, R0, P1 ;  /* 0x000000ffff00a224 */ /* 0x000fc800008e0600 */
[----:B------:R-:W-:Y:S02]  /*a3d0*/  @!P2 IMAD.MOV.U32 R7, RZ, RZ, R0 ;  /* 0x000000ffff07a224 */ /* 0x000fe400078e0000 */
[----:B------:R0:W1:Y:S04]  /*a3e0*/  SHFL.IDX PT, R0, R2, 0x3, 0x181f ;  /* 0x00781f0002007f89 */ /* 0x00006800000e0000 */
[----:B------:R0:W-:Y:S04]  /*a3f0*/  @!P2 LDGSTS.E.BYPASS.LTC128B.128 [R10+0xd400], desc[UR50][R6.64], !P0 ;  /* 0x0d400000060aafae */ /* 0x0001e8000c101d72 */
[----:B------:R0:W2:Y:S02]  /*a400*/  SHFL.IDX PT, R2, R5, 0x3, 0x181f ;  /* 0x00781f0005027f89 */ /* 0x0000a400000e0000 */
.L_x_13101:
[----:B------:R-:W-:-:S05]  /*a410*/  VIADD R17, R17, 0xb0 ;  /* 0x000000b011117836 */ /* 0x000fca0000000000 */
[----:B------:R-:W-:-:S13]  /*a420*/  ISETP.GE.AND P1, PT, R17, R3, PT ;  /* 0x000000031100720c */ /* 0x000fda0003f26270 */
[----:B0-2---:R-:W-:-:S05]  /*a430*/  @!P1 LEA R2, P2, R28, R2, 0x1 ;  /* 0x000000021c029211 */ /* 0x005fca00078408ff */
[----:B-1----:R-:W-:-:S05]  /*a440*/  @!P1 IMAD.X R3, RZ, RZ, R0, P2 ;  /* 0x000000ffff039224 */ /* 0x002fca00010e0600 */
[----:B------:R-:W-:Y:S01]  /*a450*/  @!PT LDS RZ, [RZ] ;  /* 0x00000000fffff984 */ /* 0x000fe20000000800 */
[----:B------:R-:W-:Y:S01]  /*a460*/  @!PT LDS RZ, [RZ] ;  /* 0x00000000fffff984 */ /* 0x000fe20000000800 */
[----:B------:R-:W-:Y:S01]  /*a470*/  @!PT LDS RZ, [RZ] ;  /* 0x00000000fffff984 */ /* 0x000fe20000000800 */
[----:B------:R0:W-:Y:S01]  /*a480*/  @!P1 LDGSTS.E.BYPASS.LTC128B.128 [R10+0xdc00], desc[UR50][R2.64], !P0 ;  /* 0x0dc00000020a9fae */ /* 0x0001e2000c101d72 */
[----:B------:R-:W-:Y:S01]  /*a490*/  PLOP3.LUT P0, PT, PT, PT, PT, 0x80, 0x0 ;  /* 0x000000000000781c */ /* 0x000fe20003f0f070 */
[----:B------:R-:W-:-:S12]  /*a4a0*/  NOP ;  /* 0x0000000000007918 */ /* 0x000fd80000000000 */
.L_x_13001:
        /* <DEDUP_REMOVED lines=14> */
[----:B0-----:R-:W2:Y:S01]  /*a590*/  LDL R2, [R1+0x10] ;  /* 0x0000100001027983 */ /* 0x001ea20000100800 */
[----:B------:R0:W-:Y:S01]  /*a5a0*/  SYNCS.ARRIVE.TRANS64.A1T0 RZ, [R22+URZ+0x16800], RZ ;  /* 0x016800ff16ff79a7 */ /* 0x0001e2000810003f */
[----:B------:R-:W-:Y:S01]  /*a5b0*/  BSSY B0, `(.L_x_13002) ;  /* 0x0000004000007945 */ /* 0x000fe20003800000 */
[----:B------:R-:W1:Y:S01]  /*a5c0*/  SYNCS.PHASECHK.TRANS64.TRYWAIT P0, [R22+URZ+0x16820], R3 ;  /* 0x01682003160075a7 */ /* 0x000e62000800017f */
[----:B--2---:R-:W-:Y:S02]  /*a5d0*/  ISETP.GE.AND P1, PT, R2, 0x81, PT ;  /* 0x000000810200780c */ /* 0x004fe40003f26270 */
[----:B01----:R-:W-:Y:S11]  /*a5e0*/  @!P0 BRA `(.L_x_13003) ;  /* 0x0000004000b08947 */ /* 0x003ff60003800000 */
.L_x_13102:
[----:B------:R-:W-:Y:S05]  /*a5f0*/  BSYNC B0 ;  /* 0x0000000000007941 */ /* 0x000fea0003800000 */
.L_x_13002:
[----:B------:R-:W-:Y:S04]  /*a600*/  BSSY B0, `(.L_x_13004) ;  /* 0x0000106000007945 */ /* 0x000fe80003800000 */
[----:B------:R-:W-:Y:S05]  /*a610*/  @!P1 BRA `(.L_x_13005) ;  /* 0x0000001000109947 */ /* 0x000fea0003800000 */
[----:B------:R-:W2:Y:S01]  /*a620*/  LDL.LU R0, [R1+0x34] ;  /* 0x0000340001007983 */ /* 0x000ea20000300800 */
[----:B------:R-:W-:Y:S01]  /*a630*/  ULDC UR4, c[0x0][0x2f4] ;  /* 0x0000bd0000047ab9 */ /* 0x000fe20000000800 */
[----:B------:R-:W-:Y:S01]  /*a640*/  IMAD.MOV.U32 R17, RZ, RZ, R27 ;  /* 0x000000ffff117224 */ /* 0x000fe200078e001b */
[----:B------:R-:W-:Y:S01]  /*a650*/  ISETP.GE.AND P1, PT, R28, UR4, PT ;  /* 0x000000041c007c0c */ /* 0x000fe2000bf26270 */
[----:B------:R-:W-:Y:S02]  /*a660*/  IMAD.MOV.U32 R6, RZ, RZ, R25 ;  /* 0x000000ffff067224 */ /* 0x000fe400078e0019 */
[----:B------:R-:W-:Y:S01]  /*a670*/  IMAD.MOV.U32 R29, RZ, RZ, R26 ;  /* 0x000000ffff1d7224 */ /* 0x000fe200078e001a */
[----:B--2---:R-:W-:-:S09]  /*a680*/  LEA.HI.SX32 R7, R0, 0xfffffffe, 0x19 ;  /* 0xfffffffe00077811 */ /* 0x004fd200078fcaff */
.L_x_13018:
[----:B------:R-:W2:Y:S01]  /*a690*/  LDL R9, [R1+0x14] ;  /* 0x0000140001097983 */ /* 0x000ea20000100800 */
[----:B0-----:R-:W0:Y:S03]  /*a6a0*/  LDC R3, c[0x0][0x430] ;  /* 0x00010c00ff037b82 */ /* 0x001e260000000800 */
        /* <DEDUP_REMOVED lines=17> */
[----:B------:R-:W-:-:S05]  /*a7c0*/  IADD3 R0, -R2, RZ, RZ ;  /* 0x000000ff02007210 */ /* 0x000fca0007ffe1ff */
[----:B------:R-:W-:Y:S01]  /*a7d0*/  IMAD R0, R0, UR4, R3 ;  /* 0x0000000400007c24 */ /* 0x000fe2000f8e0203 */
[----:B------:R-:W-:Y:S01]  /*a7e0*/  ULDC.64 UR4, c[0x0][0x428] ;  /* 0x00010a0000047ab9 */ /* 0x000fe20000000a00 */
        /* <DEDUP_REMOVED lines=20> */
.L_x_13006:
[----:B------:R-:W-:Y:S01]  /*a930*/  IMAD R5, R25, 0x8, R22 ;  /* 0x0000000819057824 */ /* 0x000fe200078e0216 */
[----:B------:R-:W-:Y:S01]  /*a940*/  SHF.L.U32 R2, R27, 0x1f, RZ ;  /* 0x0000001f1b027819 */ /* 0x000fe200000006ff */
[----:B------:R-:W-:Y:S03]  /*a950*/  BSSY B1, `(.L_x_13007) ;  /* 0x0000003000017945 */ /* 0x000fe60003800000 */
[----:B------:R-:W0:Y:S02]  /*a960*/  SYNCS.PHASECHK.TRANS64.TRYWAIT P0, [R5+URZ+0x16840], R2 ;  /* 0x01684002050075a7 */ /* 0x000e24000800017f */
[----:B0-----:R-:W-:Y:S05]  /*a970*/  @!P0 BRA `(.L_x_13008) ;  /* 0x0000003c00e08947 */ /* 0x001fea0003800000 */
.L_x_13103:
[----:B------:R-:W-:Y:S05]  /*a980*/  BSYNC B1 ;  /* 0x0000000000017941 */ /* 0x000fea0003800000 */
.L_x_13007:
[----:B------:R-:W2:Y:S04]  /*a990*/  LDL R3, [R1+0x8] ;  /* 0x0000080001037983 */ /* 0x000ea80000100800 */
[----:B------:R-:W3:Y:S01]  /*a9a0*/  LDL R8, [R1] ;  /* 0x0000000001087983 */ /* 0x000ee20000100800 */
[----:B------:R-:W-:Y:S01]  /*a9b0*/  SHF.R.S32.HI R20, RZ, 0x1f, R0 ;  /* 0x0000001fff147819 */ /* 0x000fe20000011400 */
[----:B------:R-:W-:Y:S01]  /*a9c0*/  ULDC.64 UR4, c[0x0][0x300] ;  /* 0x0000c00000047ab9 */ /* 0x000fe20000000a00 */
[----:B------:R-:W1:Y:S03]  /*a9d0*/  S2R R9, SR_TID.X ;  /* 0x0000000000097919 */ /* 0x000e660000002100 */
[----:B------:R-:W-:-:S04]  /*a9e0*/  IMAD R7, R20, UR4, RZ ;  /* 0x0000000414077c24 */ /* 0x000fc8000f8e02ff */
[C---:B------:R-:W-:Y:S01]  /*a9f0*/  IMAD R7, R0.reuse, UR5, R7 ;  /* 0x0000000500077c24 */ /* 0x040fe2000f8e0207 */
[----:B-1----:R-:W-:Y:S02]  /*aa00*/  SHF.L.U32 R11, R9, 0x3, RZ ;  /* 0x00000003090b7819 */ /* 0x002fe400000006ff */
[----:B--2---:R-:W-:Y:S01]  /*aa10*/  LOP3.LUT P2, RZ, R3, 0x1, RZ, 0xc0, !PT ;  /* 0x0000000103ff7812 */ /* 0x004fe2000784c0ff */
        /* <DEDUP_REMOVED lines=8> */
[----:B---3--:R-:W-:Y:S02]  /*aaa0*/  IMAD R7, R8, UR4, RZ ;  /* 0x0000000408077c24 */ /* 0x008fe4000f8e02ff */
[----:B------:R-:W-:Y:S02]  /*aab0*/  IMAD.SHL.U32 R8, R9, 0x8, RZ ;  /* 0x0000000809087824 */ /* 0x000fe400078e00ff */
[C---:B------:R-:W-:Y:S02]  /*aac0*/  IMAD R7, R18.reuse, UR5, R7 ;  /* 0x0000000512077c24 */ /* 0x040fe4000f8e0207 */
[----:B------:R-:W-:Y:S01]  /*aad0*/  IMAD.WIDE.U32 R2, R18, UR4, R2 ;  /* 0x0000000412027c25 */ /* 0x000fe2000f8e0002 */
[----:B------:R-:W-:Y:S01]  /*aae0*/  LOP3.LUT R8, R8, 0x1f8, RZ, 0xc0, !PT ;  /* 0x000001f808087812 */ /* 0x000fe200078ec0ff */
[----:B------:R-:W-:-:S02]  /*aaf0*/  ULDC.64 UR4, c[0x0][0x2e8] ;  /* 0x0000ba0000047ab9 */ /* 0x000fc40000000a00 */
[----:B------:R-:W-:Y:S01]  /*ab00*/  IMAD.IADD R7, R7, 0x1, R3 ;  /* 0x0000000107077824 */ /* 0x000fe200078e0203 */
[----:B------:R-:W-:Y:S02]  /*ab10*/  LOP3.LUT R8, R8, 0x38, R9, 0x78, !PT ;  /* 0x0000003808087812 */ /* 0x000fe400078e7809 */
[----:B------:R-:W-:Y:S01]  /*ab20*/  LEA R9, P0, R2, UR4, 0x1 ;  /* 0x0000000402097c11 */ /* 0x000fe2000f8008ff */
[----:B------:R-:W-:Y:S01]  /*ab30*/  UMOV UR4, 0xffffffff ;  /* 0xffffffff00047882 */ /* 0x000fe20000000000 */
[----:B------:R-:W-:Y:S02]  /*ab40*/  LOP3.LUT R8, R8, 0x200, R11, 0xf8, !PT ;  /* 0x0000020008087812 */ /* 0x000fe400078ef80b */
[----:B------:R-:W-:-:S03]  /*ab50*/  LEA.HI.X R10, R2, UR5, R7, 0x1, P0 ;  /* 0x00000005020a7c11 */ /* 0x000fc600080f0c07 */
[----:B------:R-:W-:Y:S01]  /*ab60*/  IMAD R8, R25, 0x2000, R8 ;  /* 0x0000200019087824 */ /* 0x000fe200078e0208 */
        /* <DEDUP_REMOVED lines=41> */
.L_x_13121:
        /* <DEDUP_REMOVED lines=8> */
.L_x_13010:
        /* <DEDUP_REMOVED lines=11> */
.L_x_13011:
[----:B------:R1:W-:Y:S01]  /*af30*/  SYNCS.ARRIVE.TRANS64.A1T0 RZ, [R5+URZ+0x16830], RZ ;  /* 0x016830ff05ff79a7 */ /* 0x0003e2000810003f */
[----:B------:R-:W-:Y:S05]  /*af40*/  @!P3 BRA `(.L_x_13012) ;  /* 0x000000000004b947 */ /* 0x000fea0003800000 */
[----:B------:R-:W-:Y:S01]  /*af50*/  BPT.TRAP 0x1 ;  /* 0x000000040000795c */ /* 0x000fe20000300000 */
.L_x_13012:
[----:B------:R-:W-:Y:S01]  /*af60*/  SHF.L.U32 R2, R17, 0x1f, RZ ;  /* 0x0000001f11027819 */ /* 0x000fe200000006ff */
[----:B-1----:R-:W-:Y:S01]  /*af70*/  IMAD R5, R6, 0x8, R22 ;  /* 0x0000000806057824 */ /* 0x002fe200078e0216 */
[----:B------:R-:W-:Y:S03]  /*af80*/  BSSY B1, `(.L_x_13013) ;  /* 0x0000003000017945 */ /* 0x000fe60003800000 */
[----:B------:R-:W1:Y:S02]  /*af90*/  SYNCS.PHASECHK.TRANS64.TRYWAIT P0, [R5+URZ+0x16860], R2 ;  /* 0x01686002050075a7 */ /* 0x000e64000800017f */
[----:B-1----:R-:W-:Y:S05]  /*afa0*/  @!P0 BRA `(.L_x_13014) ;  /* 0x0000004000988947 */ /* 0x002fea0003800000 */
.L_x_13122:
[----:B------:R-:W-:Y:S05]  /*afb0*/  BSYNC B1 ;  /* 0x0000000000017941 */ /* 0x000fea0003800000 */
.L_x_13013:
[----:B------:R-:W2:Y:S01]  /*afc0*/  LDL R8, [R1+0x10] ;  /* 0x0000100001087983 */ /* 0x000ea20000100800 */
[----:B------:R-:W0:Y:S01]  /*afd0*/  S2R R11, SR_TID.X ;  /* 0x00000000000b7919 */ /* 0x000e220000002100 */
[----:B------:R-:W-:Y:S01]  /*afe0*/  UMOV UR4, 0xffffffff ;  /* 0xffffffff00047882 */ /* 0x000fe20000000000 */
[C---:B0-----:R-:W-:Y:S01]  /*aff0*/  IMAD.SHL.U32 R9, R11.reuse, 0x8, RZ ;  /* 0x000000080b097824 */ /* 0x041fe200078e00ff */
[----:B------:R-:W-:-:S04]  /*b000*/  SHF.L.U32 R10, R11, 0x3, RZ ;  /* 0x000000030b0a7819 */ /* 0x000fc800000006ff */
[----:B------:R-:W-:Y:S02]  /*b010*/  LOP3.LUT R9, R9, 0x1f8, RZ, 0xc0, !PT ;  /* 0x000001f809097812 */ /* 0x000fe400078ec0ff */
[----:B------:R-:W-:Y:S02]  /*b020*/  LOP3.LUT R3, R11, 0x7f, RZ, 0xc0, !PT ;  /* 0x0000007f0b037812 */ /* 0x000fe400078ec0ff */
        /* <DEDUP_REMOVED lines=8> */
[----:B------:R-:W-:Y:S01]  /*b0b0*/  ISETP.LT.OR P0, PT, R8, 0x1, P1 ;  /* 0x000000010800780c */ /* 0x000fe20000f01670 */
[----:B------:R-:W-:Y:S02]  /*b0c0*/  IMAD R6, R6, 0x2, R22 ;  /* 0x0000000206067824 */ /* 0x000fe400078e0216 */
[----:B------:R-:W1:Y:S01]  /*b0d0*/  SHFL.IDX PT, R3, R24, RZ, 0x181f ;  /* 0x00181fff18037589 */ /* 0x000e6200000e0000 */
[----:B0-----:R-:W-:-:S05]  /*b0e0*/  IADD3 R2, P2, R2, R7, RZ ;  /* 0x0000000702027210 */ /* 0x001fca0007f5e0ff */
[----:B-1----:R-:W-:-:S05]  /*b0f0*/  IMAD.X R3, RZ, RZ, R3, P2 ;  /* 0x000000ffff037224 */ /* 0x002fca00010e0603 */
[----:B------:R-:W-:Y:S01]  /*b100*/  @!PT LDS RZ, [RZ] ;  /* 0x00000000fffff984 */ /* 0x000fe20000000800 */
[----:B------:R0:W-:Y:S01]  /*b110*/  LDGSTS.E.BYPASS.LTC128B.128 [R6+0x400], desc[UR50][R2.64], !P0 ;  /* 0x0040000002067fae */ /* 0x0001e2000c101d72 */
[----:B------:R-:W-:-:S03]  /*b120*/  ISETP.LT.OR P0, PT, R8, 0x11, P1 ;  /* 0x000000110800780c */ /* 0x000fc60000f01670 */
[----:B0-----:R-:W0:Y:S04]  /*b130*/  SHFL.IDX PT, R2, R23, 0x1, 0x181f ;  /* 0x00381f0017027f89 */ /* 0x001e2800000e0000 */
[----:B------:R-:W1:Y:S01]  /*b140*/  SHFL.IDX PT, R3, R24, 0x1, 0x181f ;  /* 0x00381f0018037f89 */ /* 0x000e6200000e0000 */
[----:B0-----:R-:W-:-:S05]  /*b150*/  IADD3 R2, P2, R2, R7, RZ ;  /* 0x0000000702027210 */ /* 0x001fca0007f5e0ff */
[----:B-1----:R-:W-:-:S05]  /*b160*/  IMAD.X R3, RZ, RZ, R3, P2 ;  /* 0x000000ffff037224 */ /* 0x002fca00010e0603 */
        /* <DEDUP_REMOVED lines=10> */
[----:B0-----:R-:W-:-:S04]  /*b210*/  IADD3 R2, P2, R2, R7, RZ ;  /* 0x0000000702027210 */ /* 0x001fc80007f5e0ff */
[----:B-1----:R-:W-:-:S05]  /*b220*/  IADD3.X R3, RZ, R3, RZ, P2, !PT ;  /* 0x00000003ff037210 */ /* 0x002fca00017fe4ff */
        /* <DEDUP_REMOVED lines=15> */
[----:B------:R-:W1:Y:S04]  /*b320*/  SHFL.IDX PT, R3, R24, 0x6, 0x181f ;  /* 0x00d81f0018037f89 */ /* 0x000e6800000e0000 */
[----:B------:R-:W2:Y:S01]  /*b330*/  SHFL.IDX PT, R24, R24, 0x7, 0x181f ;  /* 0x00f81f0018187f89 */ /* 0x000ea200000e0000 */
[----:B0-----:R-:W-:-:S05]  /*b340*/  IADD3 R2, P2, R2, R7, RZ ;  /* 0x0000000702027210 */ /* 0x001fca0007f5e0ff */
[----:B-1----:R-:W-:-:S05]  /*b350*/  IMAD.X R3, RZ, RZ, R3, P2 ;  /* 0x000000ffff037224 */ /* 0x002fca00010e0603 */
[----:B------:R0:W-:Y:S04]  /*b360*/  LDGSTS.E.BYPASS.LTC128B.128 [R6+0x3400], desc[UR50][R2.64], !P0 ;  /* 0x0340000002067fae */ /* 0x0001e8000c101d72 */
[----:B0-2---:R0:W1:Y:S02]  /*b370*/  SHFL.IDX PT, R2, R23, 0x7, 0x181f ;  /* 0x00f81f0017027f89 */ /* 0x00506400000e0000 */
.L_x_13140:
[----:B------:R-:W2:Y:S01]  /*b380*/  LDL R9, [R1] ;  /* 0x0000000001097983 */ /* 0x000ea20000100800 */
[----:B------:R-:W-:Y:S01]  /*b390*/  ISETP.LT.OR P0, PT, R8, 0x71, P1 ;  /* 0x000000710800780c */ /* 0x000fe20000f01670 */
[----:B------:R-:W-:Y:S01]  /*b3a0*/  ULDC.64 UR4, c[0x0][0x328] ;  /* 0x0000ca0000047ab9 */ /* 0x000fe20000000a00 */
[----:B-1----:R-:W-:-:S05]  /*b3b0*/  IADD3 R2, P2, R2, R7, RZ ;  /* 0x0000000702027210 */ /* 0x002fca0007f5e0ff */
[----:B------:R-:W-:-:S06]  /*b3c0*/  IMAD.X R3, RZ, RZ, R24, P2 ;  /* 0x000000ffff037224 */ /* 0x000fcc00010e0618 */
[----:B------:R-:W-:Y:S01]  /*b3d0*/  @!PT LDS RZ, [RZ] ;  /* 0x00000000fffff984 */ /* 0x000fe20000000800 */
[----:B------:R-:W-:Y:S01]  /*b3e0*/  @!PT LDS RZ, [RZ] ;  /* 0x00000000fffff984 */ /* 0x000fe20000000800 */
[----:B------:R-:W-:Y:S01]  /*b3f0*/  @!PT LDS RZ, [RZ] ;  /* 0x00000000fffff984 */ /* 0x000fe20000000800 */
[----:B------:R1:W-:Y:S01]  /*b400*/  LDGSTS.E.BYPASS.LTC128B.128 [R6+0x3c00], desc[UR50][R2.64], !P0 ;  /* 0x03c0000002067fae */ /* 0x0003e2000c101d72 */
[----:B------:R-:W-:Y:S01]  /*b410*/  PLOP3.LUT P0, PT, PT, PT, PT, 0x80, 0x0 ;  /* 0x000000000000781c */ /* 0x000fe20003f0f070 */
[----:B-1----:R-:W-:Y:S02]  /*b420*/  IMAD R6, R20, UR4, RZ ;  /* 0x0000000414067c24 */ /* 0x002fe4000f8e02ff */
[----:B------:R-:W-:-:S04]  /*b430*/  IMAD.WIDE.U32 R2, R0, UR4, RZ ;  /* 0x0000000400027c25 */ /* 0x000fc8000f8e00ff */
[----:B------:R-:W-:Y:S01]  /*b440*/  IMAD R6, R0, UR5, R6 ;  /* 0x0000000500067c24 */ /* 0x000fe2000f8e0206 */
[----:B------:R-:W-:Y:S01]  /*b450*/  ULDC.64 UR4, c[0x0][0x338] ;  /* 0x0000ce0000047ab9 */ /* 0x000fe20000000a00 */
[----:B------:R-:W-:Y:S02]  /*b460*/  NOP ;  /* 0x0000000000007918 */ /* 0x000fe40000000000 */
[----:B------:R-:W-:Y:S02]  /*b470*/  IMAD.IADD R3, R3, 0x1, R6 ;  /* 0x0000000103037824 */ /* 0x000fe400078e0206 */
[----:B------:R-:W-:-:S04]  /*b480*/  IMAD.WIDE.U32 R2, R4, UR4, R2 ;  /* 0x0000000404027c25 */ /* 0x000fc8000f8e0002 */
[----:B------:R-:W-:-:S04]  /*b490*/  IMAD R0, R21, UR4, RZ ;  /* 0x0000000415007c24 */ /* 0x000fc8000f8e02ff */
        /* <DEDUP_REMOVED lines=9> */
[----:B------:R-:W-:-:S07]  /*b530*/  LEA.HI.X R24, R2, UR5, R0, 0x1, P2 ;  /* 0x0000000502187c11 */ /* 0x000fce00090f0c00 */
.L_x_13016:
        /* <DEDUP_REMOVED lines=11> */
.L_x_13017:
[C---:B------:R-:W-:Y:S01]  /*b5f0*/  ISETP.GT.AND P0, PT, R26.reuse, RZ, PT ;  /* 0x000000ff1a00720c */ /* 0x040fe20003f04270 */
[----:B------:R1:W-:Y:S01]  /*b600*/  SYNCS.ARRIVE.TRANS64.A1T0 RZ, [R5+URZ+0x16850], RZ ;  /* 0x016850ff05ff79a7 */ /* 0x0003e2000810003f */
[----:B------:R-:W-:Y:S02]  /*b610*/  VIADD R7, R26, 0xffffffff ;  /* 0xffffffff1a077836 */ /* 0x000fe40000000000 */
[----:B------:R-:W-:Y:S02]  /*b620*/  IMAD.MOV.U32 R17, RZ, RZ, R27 ;  /* 0x000000ffff117224 */ /* 0x000fe400078e001b */
[----:B------:R-:W-:Y:S02]  /*b630*/  IMAD.MOV.U32 R6, RZ, RZ, R25 ;  /* 0x000000ffff067224 */ /* 0x000fe400078e0019 */
[----:B------:R-:W-:-:S05]  /*b640*/  IMAD.MOV.U32 R29, RZ, RZ, R26 ;  /* 0x000000ffff1d7224 */ /* 0x000fca00078e001a */
[----:B-1----:R-:W-:Y:S05]  /*b650*/  @P0 BRA `(.L_x_13018) ;  /* 0xfffffff0000c0947 */ /* 0x002fea000383ffff */
.L_x_13005:
[----:B------:R-:W-:Y:S05]  /*b660*/  BSYNC B0 ;  /* 0x0000000000007941 */ /* 0x000fea0003800000 */
.L_x_13004:
        /* <DEDUP_REMOVED lines=17> */
.L_x_13020:
[----:B------:R-:W-:Y:S05]  /*b780*/  BSYNC B0 ;  /* 0x0000000000007941 */ /* 0x000fea0003800000 */
.L_x_13019:
[----:B------:R-:W-:-:S05]  /*b790*/  IMAD.U32 R0, RZ, RZ, UR36 ;  /* 0x00000024ff007e24 */ /* 0x000fca000f8e00ff */
[----:B------:R-:W-:-:S13]  /*b7a0*/  ISETP.NE.AND P0, PT, R0, 0x3, PT ;  /* 0x000000030000780c */ /* 0x000fda0003f05270 */
[----:B------:R-:W-:Y:S05]  /*b7b0*/  @!P0 BRA `(.L_x_13021) ;  /* 0x0000000000048947 */ /* 0x000fea0003800000 */
[----:B------:R-:W-:Y:S01]  /*b7c0*/  BPT.TRAP 0x1 ;  /* 0x000000040000795c */ /* 0x000fe20000300000 */
.L_x_13021:
[----:B------:R-:W2:Y:S01]  /*b7d0*/  LDL.LU R2, [R1+0x10] ;  /* 0x0000100001027983 */ /* 0x000ea20000300800 */
[----:B------:R-:W-:Y:S01]  /*b7e0*/  IMAD R0, R25, 0x8, R22 ;  /* 0x0000000819007824 */ /* 0x000fe200078e0216 */
[----:B0-----:R-:W-:Y:S01]  /*b7f0*/  SHF.L.U32 R3, R27, 0x1f, RZ ;  /* 0x0000001f1b037819 */ /* 0x001fe200000006ff */
[----:B------:R-:W-:Y:S03]  /*b800*/  BSSY B0, `(.L_x_13022) ;  /* 0x0000004000007945 */ /* 0x000fe60003800000 */
[----:B------:R-:W0:Y:S01]  /*b810*/  SYNCS.PHASECHK.TRANS64.TRYWAIT P0, [R0+URZ+0x16860], R3 ;  /* 0x01686003000075a7 */ /* 0x000e22000800017f */
[----:B--2---:R-:W-:Y:S01]  /*b820*/  IMAD R6, R26, -0x80, R2 ;  /* 0xffffff801a067824 */ /* 0x004fe200078e0202 */
[----:B0-----:R-:W-:Y:S06]  /*b830*/  @!P0 BRA `(.L_x_13023) ;  /* 0x0000004000d08947 */ /* 0x001fec0003800000 */
.L_x_13141:
[----:B------:R-:W-:Y:S05]  /*b840*/  BSYNC B0 ;  /* 0x0000000000007941 */ /* 0x000fea0003800000 */
.L_x_13022:
[----:B------:R-:W1:Y:S01]  /*b850*/  S2R R2, SR_TID.X ;  /* 0x0000000000027919 */ /* 0x000e620000002100 */
[----:B------:R-:W-:Y:S01]  /*b860*/  UMOV UR4, 0xffffffff ;  /* 0xffffffff00047882 */ /* 0x000fe20000000000 */
[----:B------:R-:W2:Y:S01]  /*b870*/  S2R R7, SR_TID.X ;  /* 0x0000000000077919 */ /* 0x000ea20000002100 */
[----:B-1----:R-:W-:Y:S02]  /*b880*/  LOP3.LUT R5, R2, 0x7f, RZ, 0xc0, !PT ;  /* 0x0000007f02057812 */ /* 0x002fe400078ec0ff */
[C---:B--2---:R-:W-:Y:S01]  /*b890*/  SHF.L.U32 R2, R7.reuse, 0x3, RZ ;  /* 0x0000000307027819 */ /* 0x044fe200000006ff */
[----:B------:R-:W-:Y:S01]  /*b8a0*/  IMAD.SHL.U32 R4, R7, 0x8, RZ ;  /* 0x0000000807047824 */ /* 0x000fe200078e00ff */
[----:B------:R-:W-:Y:S02]  /*b8b0*/  SHF.R.U32.HI R5, RZ, 0x3, R5 ;  /* 0x00000003ff057819 */ /* 0x000fe40000011605 */
[----:B------:R-:W-:-:S03]  /*b8c0*/  LOP3.LUT R2, R2, 0x1f8, RZ, 0xc0, !PT ;  /* 0x000001f802027812 */ /* 0x000fc600078ec0ff */
[----:B------:R-:W-:Y:S01]  /*b8d0*/  IMAD.IADD R6, R6, 0x1, -R5 ;  /* 0x0000000106067824 */ /* 0x000fe200078e0a05 */
[----:B------:R-:W-:-:S04]  /*b8e0*/  LOP3.LUT R2, R2, 0x38, R7, 0x78, !PT ;  /* 0x0000003802027812 */ /* 0x000fc800078e7807 */
[----:B------:R-:W-:-:S05]  /*b8f0*/  LOP3.LUT R2, R2, 0x200, R4, 0xf8, !PT ;  /* 0x0000020002027812 */ /* 0x000fca00078ef804 */
[----:B------:R-:W-:Y:S01]  /*b900*/  IMAD R4, R25, 0x2000, R2 ;  /* 0x0000200019047824 */ /* 0x000fe200078e0202 */
[----:B------:R-:W-:Y:S06]  /*b910*/  BRA.DIV UR4, `(.L_x_13024) ;  /* 0x0000004204ac7947 */ /* 0x000fec000b800000 */
[----:B------:R-:W1:Y:S01]  /*b920*/  SHFL.IDX PT, R14, R23, RZ, 0x181f ;  /* 0x00181fff170e7589 */ /* 0x000e6200000e0000 */
[----:B------:R-:W-:Y:S01]  /*b930*/  ULDC UR4, c[0x0][0x2f4] ;  /* 0x0000bd0000047ab9 */ /* 0x000fe20000000800 */
[C---:B------:R-:W-:Y:S01]  /*b940*/  IMAD.SHL.U32 R5, R28.reuse, 0x2, RZ ;  /* 0x000000021c057824 */ /* 0x040fe200078e00ff */
[----:B------:R-:W-:Y:S01]  /*b950*/  ISETP.GE.AND P0, PT, R28, UR4, PT ;  /* 0x000000041c007c0c */ /* 0x000fe2000bf06270 */
[----:B0-----:R-:W0:Y:S01]  /*b960*/  SHFL.IDX PT, R3, R24, RZ, 0x181f ;  /* 0x00181fff18037589 */ /* 0x001e2200000e0000 */
[----:B------:R-:W-:Y:S02]  /*b970*/  IMAD R4, R4, 0x2, R22 ;  /* 0x0000000204047824 */ /* 0x000fe400078e0216 */
[----:B------:R-:W-:Y:S01]  /*b980*/  ISETP.LT.OR P1, PT, R6, 0x1, P0 ;  /* 0x000000010600780c */ /* 0x000fe20000721670 */
[----:B------:R-:W2:Y:S04]  /*b990*/  SHFL.IDX PT, R9, R23, 0x1, 0x181f ;  /* 0x00381f0017097f89 */ /* 0x000ea800000e0000 */
[----:B------:R-:W3:Y:S04]  /*b9a0*/  SHFL.IDX PT, R7, R24, 0x1, 0x181f ;  /* 0x00381f0018077f89 */ /* 0x000ee800000e0000 */
[----:B------:R-:W4:Y:S04]  /*b9b0*/  SHFL.IDX PT, R10, R23, 0x2, 0x181f ;  /* 0x00581f00170a7f89 */ /* 0x000f2800000e0000 */
[----:B------:R-:W5:Y:S01]  /*b9c0*/  SHFL.IDX PT, R8, R24, 0x2, 0x181f ;  /* 0x00581f0018087f89 */ /* 0x000f6200000e0000 */
[----:B-1----:R-:W-:-:S03]  /*b9d0*/  IADD3 R2, P2, R14, R5, RZ ;  /* 0x000000050e027210 */ /* 0x002fc60007f5e0ff */
[----:B------:R-:W-:Y:S02]  /*b9e0*/  SHFL.IDX PT, R14, R23, 0x6, 0x181f ;  /* 0x00d81f00170e7f89 */ /* 0x000fe400000e0000 */
[----:B0-----:R-:W-:-:S05]  /*b9f0*/  IMAD.X R3, RZ, RZ, R3, P2 ;  /* 0x000000ffff037224 */ /* 0x001fca00010e0603 */
[----:B------:R2:W-:Y:S01]  /*ba00*/  LDGSTS.E.BYPASS.LTC128B.128 [R4+0x400], desc[UR50][R2.64], !P1 ;  /* 0x0040000002047fae */ /* 0x0005e2000c901d72 */
[C---:B------:R-:W-:Y:S02]  /*ba10*/  ISETP.LT.OR P1, PT, R6.reuse, 0x11, P0 ;  /* 0x000000110600780c */ /* 0x040fe40000721670 */
[----:B--2---:R-:W-:Y:S02]  /*ba20*/  IADD3 R2, P2, R9, R5, RZ ;  /* 0x0000000509027210 */ /* 0x004fe40007f5e0ff */
[----:B------:R-:W0:Y:S03]  /*ba30*/  SHFL.IDX PT, R9, R23, 0x3, 0x181f ;  /* 0x00781f0017097f89 */ /* 0x000e2600000e0000 */
[----:B---3--:R-:W-:Y:S02]  /*ba40*/  IMAD.X R3, RZ, RZ, R7, P2 ;  /* 0x000000ffff037224 */ /* 0x008fe400010e0607 */
[----:B------:R-:W1:Y:S04]  /*ba50*/  SHFL.IDX PT, R7, R24, 0x3, 0x181f ;  /* 0x00781f0018077f89 */ /* 0x000e6800000e0000 */
[----:B------:R4:W-:Y:S01]  /*ba60*/  LDGSTS.E.BYPASS.LTC128B.128 [R4+0xc00], desc[UR50][R2.64], !P1 ;  /* 0x00c0000002047fae */ /* 0x0009e2000c901d72 */
[----:B------:R-:W-:-:S02]  /*ba70*/  ISETP.LT.OR P1, PT, R6, 0x21, P0 ;  /* 0x000000210600780c */ /* 0x000fc40000721670 */
[----:B----4-:R-:W-:Y:S02]  /*ba80*/  IADD3 R2, P2, R10, R5, RZ ;  /* 0x000000050a027210 */ /* 0x010fe40007f5e0ff */
[----:B------:R-:W2:Y:S03]  /*ba90*/  SHFL.IDX PT, R10, R23, 0x4, 0x181f ;  /* 0x00981f00170a7f89 */ /* 0x000ea600000e0000 */
[----:B-----5:R-:W-:Y:S02]  /*baa0*/  IMAD.X R3, RZ, RZ, R8, P2 ;  /* 0x000000ffff037224 */ /* 0x020fe400010e0608 */
[----:B------:R-:W3:Y:S04]  /*bab0*/  SHFL.IDX PT, R8, R24, 0x4, 0x181f ;  /* 0x00981f0018087f89 */ /* 0x000ee800000e0000 */
[----:B------:R0:W-:Y:S01]  /*bac0*/  LDGSTS.E.BYPASS.LTC128B.128 [R4+0x1400], desc[UR50][R2.64], !P1 ;  /* 0x0140000002047fae */ /* 0x0001e2000c901d72 */
[----:B------:R-:W-:-:S02]  /*bad0*/  ISETP.LT.OR P1, PT, R6, 0x31, P0 ;  /* 0x000000310600780c */ /* 0x000fc40000721670 */
[----:B0-----:R-:W-:Y:S02]  /*bae0*/  IADD3 R2, P2, R9, R5, RZ ;  /* 0x0000000509027210 */ /* 0x001fe40007f5e0ff */
[----:B------:R-:W0:Y:S02]  /*baf0*/  SHFL.IDX PT, R9, R23, 0x5, 0x181f ;  /* 0x00b81f0017097f89 */ /* 0x000e2400000e0000 */
[----:B-1----:R-:W-:Y:S02]  /*bb00*/  IADD3.X R3, RZ, R7, RZ, P2, !PT ;  /* 0x00000007ff037210 */ /* 0x002fe400017fe4ff */
[----:B------:R-:W1:Y:S05]  /*bb10*/  SHFL.IDX PT, R7, R24, 0x5, 0x181f ;  /* 0x00b81f0018077f89 */ /* 0x000e6a00000e0000 */
[----:B------:R2:W-:Y:S01]  /*bb20*/  LDGSTS.E.BYPASS.LTC128B.128 [R4+0x1c00], desc[UR50][R2.64], !P1 ;  /* 0x01c0000002047fae */ /* 0x0005e2000c901d72 */
[----:B------:R-:W-:-:S02]  /*bb30*/  ISETP.LT.OR P1, PT, R6, 0x41, P0 ;  /* 0x000000410600780c */ /* 0x000fc40000721670 */
[----:B--2---:R-:W-:-:S05]  /*bb40*/  IADD3 R2, P2, R10, R5, RZ ;  /* 0x000000050a027210 */ /* 0x004fca0007f5e0ff */
[----:B---3--:R-:W-:Y:S02]  /*bb50*/  IMAD.X R3, RZ, RZ, R8, P2 ;  /* 0x000000ffff037224 */ /* 0x008fe400010e0608 */
[----:B------:R-:W2:Y:S04]  /*bb60*/  SHFL.IDX PT, R8, R24, 0x6, 0x181f ;  /* 0x00d81f0018087f89 */ /* 0x000ea800000e0000 */
[----:B------:R0:W-:Y:S01]  /*bb70*/  LDGSTS.E.BYPASS.LTC128B.128 [R4+0x2400], desc[UR50][R2.64], !P1 ;  /* 0x0240000002047fae */ /* 0x0001e2000c901d72 */
[----:B------:R-:W-:-:S03]  /*bb80*/  ISETP.LT.OR P1, PT, R6, 0x51, P0 ;  /* 0x000000510600780c */ /* 0x000fc60000721670 */
[----:B------:R-:W3:Y:S01]  /*bb90*/  SHFL.IDX PT, R24, R24, 0x7, 0x181f ;  /* 0x00f81f0018187f89 */ /* 0x000ee200000e0000 */
[----:B0-----:R-:W-:-:S05]  /*bba0*/  IADD3 R2, P2, R9, R5, RZ ;  /* 0x0000000509027210 */ /* 0x001fca0007f5e0ff */
[----:B-1----:R-:W-:-:S05]  /*bbb0*/  IMAD.X R3, RZ, RZ, R7, P2 ;  /* 0x000000ffff037224 */ /* 0x002fca00010e0607 */
[----:B------:R0:W-:Y:S01]  /*bbc0*/  LDGSTS.E.BYPASS.LTC128B.128 [R4+0x2c00], desc[UR50][R2.64], !P1 ;  /* 0x02c0000002047fae */ /* 0x0001e2000c901d72 */
[----:B------:R-:W-:Y:S02]  /*bbd0*/  ISETP.LT.OR P1, PT, R6, 0x61, P0 ;  /* 0x000000610600780c */ /* 0x000fe40000721670 */
[----:B0-----:R-:W-:Y:S02]  /*bbe0*/  IADD3 R2, P2, R14, R5, RZ ;  /* 0x000000050e027210 */ /* 0x001fe40007f5e0ff */
[----:B------:R0:W1:Y:S03]  /*bbf0*/  SHFL.IDX PT, R14, R23, 0x7, 0x181f ;  /* 0x00f81f00170e7f89 */ /* 0x00006600000e0000 */
[----:B--2---:R-:W-:-:S06]  /*bc00*/  IMAD.X R3, RZ, RZ, R8, P2 ;  /* 0x000000ffff037224 */ /* 0x004fcc00010e0608 */
[----:B---3--:R0:W-:Y:S02]  /*bc10*/  LDGSTS.E.BYPASS.LTC128B.128 [R4+0x3400], desc[UR50][R2.64], !P1 ;  /* 0x0340000002047fae */ /* 0x0081e4000c901d72 */
.L_x_13159:
[----:B------:R-:W-:Y:S02]  /*bc20*/  ISETP.LT.OR P0, PT, R6, 0x71, P0 ;  /* 0x000000710600780c */ /* 0x000fe40000701670 */
[----:B01----:R-:W-:-:S05]  /*bc30*/  IADD3 R2, P1, R14, R5, RZ ;  /* 0x000000050e027210 */ /* 0x003fca0007f3e0ff */
[----:B------:R-:W-:-:S06]  /*bc40*/  IMAD.X R3, RZ, RZ, R24, P1 ;  /* 0x000000ffff037224 */ /* 0x000fcc00008e0618 */
[----:B------:R-:W-:Y:S01]  /*bc50*/  @!PT LDS RZ, [RZ] ;  /* 0x00000000fffff984 */ /* 0x000fe20000000800 */
[----:B------:R-:W-:Y:S01]  /*bc60*/  @!PT LDS RZ, [RZ] ;  /* 0x00000000fffff984 */ /* 0x000fe20000000800 */
[----:B------:R-:W-:Y:S01]  /*bc70*/  @!PT LDS RZ, [RZ] ;  /* 0x00000000fffff984 */ /* 0x000fe20000000800 */
[----:B------:R0:W-:Y:S01]  /*bc80*/  LDGSTS.E.BYPASS.LTC128B.128 [R4+0x3c00], desc[UR50][R2.64], !P0 ;  /* 0x03c0000002047fae */ /* 0x0001e2000c101d72 */
[----:B------:R-:W-:Y:S01]  /*bc90*/  PLOP3.LUT P0, PT, PT, PT, PT, 0x80, 0x0 ;  /* 0x000000000000781c */ /* 0x000fe20003f0f070 */
[----:B------:R-:W-:-:S12]  /*bca0*/  NOP ;  /* 0x0000000000007918 */ /* 0x000fd80000000000 */
.L_x_13025:
        /* <DEDUP_REMOVED lines=11> */
.L_x_13026:
[----:B------:R-:W-:Y:S01]  /*bd60*/  VIADD R25, R25, 0x1 ;  /* 0x0000000119197836 */ /* 0x000fe20000000000 */
[----:B------:R0:W-:Y:S04]  /*bd70*/  SYNCS.ARRIVE.TRANS64.A1T0 RZ, [R0+URZ+0x16850], RZ ;  /* 0x016850ff00ff79a7 */ /* 0x0001e8000810003f */
[----:B------:R-:W-:-:S04]  /*bd80*/  ISETP.NE.AND P0, PT, R25, 0x2, PT ;  /* 0x000000021900780c */ /* 0x000fc80003f05270 */
[----:B0-----:R-:W-:Y:S02]  /*bd90*/  SEL R0, RZ, 0x1, P0 ;  /* 0x00000001ff007807 */ /* 0x001fe40000000000 */
[----:B------:R-:W-:Y:S02]  /*bda0*/  SEL R25, R25, RZ, P0 ;  /* 0x000000ff19197207 */ /* 0x000fe40000000000 */
[----:B------:R-:W-:-:S07]  /*bdb0*/  LOP3.LUT R27, R27, R0, RZ, 0x3c, !PT ;  /* 0x000000001b1b7212 */ /* 0x000fce00078e3cff */
.L_x_12985:
[----:B------:R-:W-:Y:S05]  /*bdc0*/  BSYNC B7 ;  /* 0x0000000000077941 */ /* 0x000fea0003800000 */
.L_x_12983:
[----:B------:R-:W2:Y:S02]  /*bdd0*/  LDL R0, [R1+0x8] ;  /* 0x0000080001007983 */ /* 0x000ea40000100800 */
[----:B--2---:R-:W-:-:S13]  /*bde0*/  LOP3.LUT P0, RZ, R0, 0x10, RZ, 0xc0, !PT ;  /* 0x0000001000ff7812 */ /* 0x004fda000780c0ff */
        /* <DEDUP_REMOVED lines=10> */
.L_x_13027:
[----:B------:R-:W0:Y:S01]  /*be90*/  S2R R0, SR_TID.X ;  /* 0x0000000000007919 */ /* 0x000e220000002100 */
[----:B------:R-:W-:Y:S01]  /*bea0*/  UMOV UR4, 0xffffffff ;  /* 0xffffffff00047882 */ /* 0x000fe20000000000 */
[----:B0-----:R-:W-:-:S04]  /*beb0*/  LOP3.LUT R8, R0, 0x1f, RZ, 0xc0, !PT ;  /* 0x0000001f00087812 */ /* 0x001fc800078ec0ff */
[----:B------:R-:W-:Y:S01]  /*bec0*/  ISETP.NE.AND P0, PT, R8, 0x1f, PT ;  /* 0x0000001f0800780c */ /* 0x000fe20003f05270 */
[----:B------:R-:W-:-:S12]  /*bed0*/  BRA.DIV UR4, `(.L_x_13029) ;  /* 0x0000004604847947 */ /* 0x000fd8000b800000 */
[----:B------:R-:W-:Y:S01]  /*bee0*/  IADD3 R5, R19, R8, RZ ;  /* 0x0000000813057210 */ /* 0x000fe20007ffe0ff */
        /* <DEDUP_REMOVED lines=30> */
.L_x_13169:
[----:B------:R-:W-:Y:S02]  /*c0d0*/  ULDC UR4, c[0x0][0xc38] ;  /* 0x00030e0000047ab9 */ /* 0x000fe40000000800 */
[----:B------:R-:W-:-:S05]  /*c0e0*/  MOV R7, UR4 ;  /* 0x0000000400077c02 */ /* 0x000fca0008000f00 */
[----:B-1----:R-:W-:-:S04]  /*c0f0*/  IMAD R14, R14, R7, RZ ;  /* 0x000000070e0e7224 */ /* 0x002fc800078e02ff */
[----:B------:R-:W-:-:S05]  /*c100*/  IMAD.IADD R9, R4, 0x1, R14 ;  /* 0x0000000104097824 */ /* 0x000fca00078e020e */
[----:B------:R-:W-:-:S13]  /*c110*/  ISETP.GT.AND P6, PT, R9, R0, PT ;  /* 0x000000000900720c */ /* 0x000fda0003fc4270 */
[----:B------:R-:W-:Y:S05]  /*c120*/  @P6 BRA `(.L_x_13030) ;  /* 0x00000000009c6947 */ /* 0x000fea0003800000 */
.L_x_13035:
        /* <DEDUP_REMOVED lines=14> */
.L_x_13033:
[----:B------:R-:W-:Y:S05]  /*c210*/  BSYNC B0 ;  /* 0x0000000000007941 */ /* 0x000fea0003800000 */
.L_x_13032:
[----:B------:R-:W-:-:S03]  /*c220*/  UMOV UR4, 0xffffffff ;  /* 0xffffffff00047882 */ /* 0x000fc60000000000 */
[----:B------:R-:W-:Y:S05]  /*c230*/  BRA.DIV UR4, `(.L_x_13034) ;  /* 0x0000004604d07947 */ /* 0x000fea000b800000 */
[----:B-----5:R-:W1:Y:S02]  /*c240*/  SHFL.UP PT, R14, R5, 0x1, RZ ;  /* 0x04200000050e7989 */ /* 0x020e6400000e00ff */
        /* <DEDUP_REMOVED lines=15> */
.L_x_13177:
[----:B------:R-:W-:Y:S02]  /*c340*/  ULDC UR4, c[0x0][0xc38] ;  /* 0x00030e0000047ab9 */ /* 0x000fe40000000800 */
[----:B------:R-:W-:-:S04]  /*c350*/  IMAD.U32 R7, RZ, RZ, UR4 ;  /* 0x00000004ff077e24 */ /* 0x000fc8000f8e00ff */
[----:B-1----:R-:W-:-:S04]  /*c360*/  IMAD R14, R14, R7, RZ ;  /* 0x000000070e0e7224 */ /* 0x002fc800078e02ff */
[----:B------:R-:W-:-:S05]  /*c370*/  IMAD.IADD R9, R14, 0x1, R9 ;  /* 0x000000010e097824 */ /* 0x000fca00078e0209 */
[----:B------:R-:W-:-:S13]  /*c380*/  ISETP.GT.AND P6, PT, R9, R0, PT ;  /* 0x000000000900720c */ /* 0x000fda0003fc4270 */
[----:B------:R-:W-:Y:S05]  /*c390*/  @!P6 BRA `(.L_x_13035) ;  /* 0xfffffffc0064e947 */ /* 0x000fea000383ffff */
.L_x_13030:
        /* <DEDUP_REMOVED lines=8> */
.L_x_13181:
[----:B------:R-:W-:Y:S01]  /*c420*/  ISETP.NE.AND P0, PT, R3, RZ, PT ;  /* 0x000000ff0300720c */ /* 0x000fe20003f05270 */
[----:B------:R-:W-:-:S12]  /*c430*/  IMAD.MOV.U32 R14, RZ, RZ, RZ ;  /* 0x000000ffff0e7224 */ /* 0x000fd800078e00ff */
[----:B------:R-:W-:Y:S05]  /*c440*/  @!P0 BRA `(.L_x_13037) ;  /* 0x0000000000108947 */ /* 0x000fea0003800000 */
[----:B------:R-:W-:Y:S01]  /*c450*/  UMOV UR4, 0xffffffff ;  /* 0xffffffff00047882 */ /* 0x000fe20000000000 */
[----:B------:R-:W-:Y:S02]  /*c460*/  VIADD R12, R4, 0xffffffff ;  /* 0xffffffff040c7836 */ /* 0x000fe40000000000 */
[----:B------:R-:W-:Y:S05]  /*c470*/  BRA.DIV UR4, `(.L_x_13038) ;  /* 0x0000004a04447947 */ /* 0x000fea000b800000 */
[----:B------:R3:W4:Y:S02]  /*c480*/  SHFL.IDX PT, R14, R2, R12, 0x1f ;  /* 0x00001f0c020e7589 */ /* 0x00072400000e0000 */
.L_x_13037:
[----:B--2---:R-:W-:Y:S01]  /*c490*/  IABS R6, R5 ;  /* 0x0000000500067213 */ /* 0x004fe20000000000 */
[----:B----4-:R-:W-:Y:S02]  /*c4a0*/  IMAD R16, R14, R7, R16 ;  /* 0x000000070e107224 */ /* 0x010fe400078e0210 */
[----:B------:R-:W-:Y:S01]  /*c4b0*/  IMAD.IADD R19, R4, 0x1, R19 ;  /* 0x0000000104137824 */ /* 0x000fe200078e0213 */
[----:B------:R-:W2:Y:S01]  /*c4c0*/  I2F.RP R8, R6 ;  /* 0x0000000600087306 */ /* 0x000ea20000209400 */
[----:B------:R-:W-:-:S07]  /*c4d0*/  IMAD.IADD R0, R0, 0x1, -R16 ;  /* 0x0000000100007824 */ /* 0x000fce00078e0a10 */
[----:B--2---:R-:W0:Y:S02]  /*c4e0*/  MUFU.RCP R8, R8 ;  /* 0x0000000800087308 */ /* 0x004e240000001000 */
[----:B0--3--:R-:W-:-:S06]  /*c4f0*/  VIADD R2, R8, 0xffffffe ;  /* 0x0ffffffe08027836 */ /* 0x009fcc0000000000 */
[----:B------:R0:W2:Y:S02]  /*c500*/  F2I.FTZ.U32.TRUNC.NTZ R3, R2 ;  /* 0x0000000200037305 */ /* 0x0000a4000021f000 */
[----:B0-----:R-:W-:Y:S01]  /*c510*/  IMAD.MOV.U32 R2, RZ, RZ, RZ ;  /* 0x000000ffff027224 */ /* 0x001fe200078e00ff */
[----:B--2---:R-:W-:-:S05]  /*c520*/  IADD3 R7, RZ, -R3, RZ ;  /* 0x80000003ff077210 */ /* 0x004fca0007ffe0ff */
[----:B------:R-:W-:-:S04]  /*c530*/  IMAD R7, R7, R6, RZ ;  /* 0x0000000607077224 */ /* 0x000fc800078e02ff */
[----:B------:R-:W-:Y:S01]  /*c540*/  IMAD.HI.U32 R3, R3, R7, R2 ;  /* 0x0000000703037227 */ /* 0x000fe200078e0002 */
        /* <DEDUP_REMOVED lines=14> */
[----:B------:R-:W-:-:S04]  /*c630*/  @!P1 LOP3.LUT R3, RZ, R5, RZ, 0x33, !PT ;  /* 0x00000005ff039212 */ /* 0x000fc800078e33ff */
[----:B------:R-:W-:Y:S01]  /*c640*/  IADD3 R17, -R3, RZ, RZ ;  /* 0x000000ff03117210 */ /* 0x000fe20007ffe1ff */
[----:B------:R-:W-:-:S04]  /*c650*/  IMAD.MOV.U32 R18, RZ, RZ, R3 ;  /* 0x000000ffff127224 */ /* 0x000fc800078e0003 */
[----:B------:R-:W-:Y:S01]  /*c660*/  IMAD R17, R5, R17, R0 ;  /* 0x0000001105117224 */ /* 0x000fe200078e0200 */
[----:B------:R-:W-:Y:S06]  /*c670*/  BRA `(.L_x_13039) ;  /* 0x00000000001c7947 */ /* 0x000fec0003800000 */
.L_x_13031:
[----:B------:R-:W-:Y:S01]  /*c680*/  UMOV UR4, URZ ;  /* 0x0000003f00047c82 */ /* 0x000fe20008000000 */
[----:B------:R-:W-:Y:S01]  /*c690*/  UMOV UR5, URZ ;  /* 0x0000003f00057c82 */ /* 0x000fe20008000000 */
[----:B------:R-:W-:Y:S01]  /*c6a0*/  ULDC UR6, c[0x0][0xc3c] ;  /* 0x00030f0000067ab9 */ /* 0x000fe20000000800 */
[----:B------:R-:W-:Y:S02]  /*c6b0*/  IMAD.MOV.U32 R16, RZ, RZ, R0 ;  /* 0x000000ffff107224 */ /* 0x000fe400078e0000 */
[----:B------:R-:W-:Y:S02]  /*c6c0*/  IMAD.U32 R17, RZ, RZ, UR4 ;  /* 0x00000004ff117e24 */ /* 0x000fe4000f8e00ff */
[----:B------:R-:W-:Y:S02]  /*c6d0*/  IMAD.U32 R18, RZ, RZ, UR5 ;  /* 0x00000005ff127e24 */ /* 0x000fe4000f8e00ff */
[----:B------:R-:W-:-:S07]  /*c6e0*/  IMAD.U32 R19, RZ, RZ, UR6 ;  /* 0x00000006ff137e24 */ /* 0x000fce000f8e00ff */
.L_x_13039:
        /* <DEDUP_REMOVED lines=10> */
.L_x_13028:
[----:B------:R-:W-:Y:S02]  /*c790*/  ULDC UR4, c[0x0][0xc3c] ;  /* 0x00030f0000047ab9 */ /* 0x000fe40000000800 */
[----:B---3--:R-:W-:-:S13]  /*c7a0*/  ISETP.GE.AND P0, PT, R19, UR4, PT ;  /* 0x0000000413007c0c */ /* 0x008fda000bf06270 */
[----:B------:R-:W-:Y:S05]  /*c7b0*/  @!P0 BRA `(.L_x_13040) ;  /* 0xffffffb400d08947 */ /* 0x000fea000383ffff */
[----:B------:R-:W-:Y:S05]  /*c7c0*/  BSYNC B8 ;  /* 0x0000000000087941 */ /* 0x000fea0003800000 */
.L_x_12979:
[----:B0-----:R-:W3:Y:S01]  /*c7d0*/  LDL.LU R0, [R1+0x38] ;  /* 0x0000380001007983 */ /* 0x001ee20000300800 */
[----:B------:R-:W-:Y:S01]  /*c7e0*/  BSSY B0, `(.L_x_13041) ;  /* 0x000000b000007945 */ /* 0x000fe20003800000 */
[----:B------:R-:W0:Y:S01]  /*c7f0*/  S2R R5, SR_CgaCtaId ;  /* 0x0000000000057919 */ /* 0x000e220000008800 */
[----:B---3--:R-:W-:-:S05]  /*c800*/  VIADD R0, R0, 0x1 ;  /* 0x0000000100007836 */ /* 0x008fca0000000000 */
[----:B------:R-:W-:-:S04]  /*c810*/  LEA.HI R2, R0, R0, RZ, 0x1 ;  /* 0x0000000000027211 */ /* 0x000fc800078f08ff */
[----:B------:R-:W-:Y:S02]  /*c820*/  LOP3.LUT R3, R2, 0xfffffffe, RZ, 0xc0, !PT ;  /* 0xfffffffe02037812 */ /* 0x000fe400078ec0ff */
[----:B------:R-:W-:Y:S02]  /*c830*/  MOV R2, 0x400 ;  /* 0x0000040000027802 */ /* 0x000fe40000000f00 */
[----:B------:R-:W-:Y:S02]  /*c840*/  IADD3 R0, R0, -R3, RZ ;  /* 0x8000000300007210 */ /* 0x000fe40007ffe0ff */
[----:B0-----:R-:W-:Y:S02]  /*c850*/  LEA R5, R5, R2, 0x18 ;  /* 0x0000000205057211 */ /* 0x001fe400078ec0ff */
[----:B------:R-:W-:-:S04]  /*c860*/  SHF.L.U32 R0, R0, 0x1f, RZ ;  /* 0x0000001f00007819 */ /* 0x000fc800000006ff */
[----:B------:R-:W0:Y:S02]  /*c870*/  SYNCS.PHASECHK.TRANS64.TRYWAIT P0, [R5+URZ+0x16820], R0 ;  /* 0x01682000050075a7 */ /* 0x000e24000800017f */
[----:B0-----:R-:W-:Y:S05]  /*c880*/  @!P0 BRA `(.L_x_13042) ;  /* 0x0000004400648947 */ /* 0x001fea0003800000 */
.L_x_13184:
[----:B------:R-:W-:Y:S05]  /*c890*/  BSYNC B0 ;  /* 0x0000000000007941 */ /* 0x000fea0003800000 */
.L_x_13041:
[----:B------:R-:W-:-:S03]  /*c8a0*/  UMOV UR4, 0xffffffff ;  /* 0xffffffff00047882 */ /* 0x000fc60000000000 */
[----:B------:R-:W-:Y:S05]  /*c8b0*/  BRA.DIV UR4, `(.L_x_13043) ;  /* 0x00000046046c7947 */ /* 0x000fea000b800000 */
[----:B0-----:R-:W0:Y:S02]  /*c8c0*/  S2R R0, SR_TID.X ;  /* 0x0000000000007919 */ /* 0x001e240000002100 */
[----:B0-----:R-:W-:-:S04]  /*c8d0*/  SHF.R.U32.HI R0, RZ, 0x5, R0 ;  /* 0x00000005ff007819 */ /* 0x001fc80000011600 */
[----:B------:R-:W-:-:S05]  /*c8e0*/  LOP3.LUT R0, R0, 0x3, RZ, 0xc0, !PT ;  /* 0x0000000300007812 */ /* 0x000fca00078ec0ff */
[----:B------:R0:W3:Y:S02]  /*c8f0*/  SHFL.IDX PT, R14, R0, RZ, 0x1f ;  /* 0x00001fff000e7589 */ /* 0x0000e400000e0000 */
.L_x_13187:
[----:B---3--:R-:W-:Y:S01]  /*c900*/  ISETP.NE.AND P0, PT, R14, RZ, PT ;  /* 0x000000ff0e00720c */ /* 0x008fe20003f05270 */
[----:B------:R-:W-:-:S12]  /*c910*/  BSSY B0, `(.L_x_13044) ;  /* 0x0000024000007945 */ /* 0x000fd80003800000 */
[----:B------:R-:W-:Y:S05]  /*c920*/  @P0 BRA `(.L_x_13045) ;  /* 0x0000000000880947 */ /* 0x000fea0003800000 */
[----:B------:R-:W-:-:S03]  /*c930*/  UMOV UR4, 0xffffffff ;  /* 0xffffffff00047882 */ /* 0x000fc60000000000 */
[----:B------:R-:W-:Y:S05]  /*c940*/  BRA.DIV UR4, `(.L_x_13046) ;  /* 0x00000046047c7947 */ /* 0x000fea000b800000 */
[----:B------:R-:W-:-:S13]  /*c950*/  ELECT P6, URZ, PT ;  /* 0x00000000003f782f */ /* 0x000fda00038c0000 */
.L_x_13190:
[----:B------:R-:W-:Y:S05]  /*c960*/  @!P6 BRA `(.L_x_13045) ;  /* 0x000000000078e947 */ /* 0x000fea0003800000 */
[----:B------:R-:W-:-:S06]  /*c970*/  ULOP3.LUT UR4, UR37, 0x2, URZ, 0xfc, !UPT ;  /* 0x0000000225047892 */ /* 0x000fcc000f8efc3f */
[----:B0-----:R-:W-:-:S05]  /*c980*/  IMAD.U32 R0, RZ, RZ, UR4 ;  /* 0x00000004ff007e24 */ /* 0x001fca000f8e00ff */
[----:B------:R-:W-:-:S13]  /*c990*/  ISETP.NE.AND P0, PT, R0, 0x3, PT ;  /* 0x000000030000780c */ /* 0x000fda0003f05270 */
[----:B------:R-:W-:Y:S05]  /*c9a0*/  @!P0 BRA `(.L_x_13047) ;  /* 0x0000000000048947 */ /* 0x000fea0003800000 */
[----:B------:R-:W-:Y:S01]  /*c9b0*/  BPT.TRAP 0x1 ;  /* 0x000000040000795c */ /* 0x000fe20000300000 */
.L_x_13047:
[----:B------:R-:W-:Y:S01]  /*c9c0*/  IMAD R3, R25, 0x8, R5 ;  /* 0x0000000819037824 */ /* 0x000fe200078e0205 */
[----:B------:R-:W-:Y:S01]  /*c9d0*/  SHF.L.U32 R2, R27, 0x1f, RZ ;  /* 0x0000001f1b027819 */ /* 0x000fe200000006ff */
[----:B------:R-:W-:-:S03]  /*c9e0*/  VIADD R25, R25, 0x1 ;  /* 0x0000000119197836 */ /* 0x000fc60000000000 */
[----:B------:R-:W0:Y:S02]  /*c9f0*/  SYNCS.PHASECHK.TRANS64.TRYWAIT P1, [R3+URZ+0x16840], R2 ;  /* 0x01684002030075a7 */ /* 0x000e24000802017f */
[----:B------:R-:W-:-:S04]  /*ca00*/  ISETP.NE.AND P2, PT, R25, 0x2, PT ;  /* 0x000000021900780c */ /* 0x000fc80003f45270 */
[----:B------:R-:W-:Y:S01]  /*ca10*/  SEL R0, RZ, 0x1, P2 ;  /* 0x00000001ff007807 */ /* 0x000fe20001000000 */
[----:B0-----:R-:W-:Y:S08]  /*ca20*/  @!P1 BRA `(.L_x_13048) ;  /* 0x0000004400649947 */ /* 0x001ff00003800000 */
.L_x_13191:
[----:B------:R-:W-:Y:S02]  /*ca30*/  SEL R25, R25, RZ, P2 ;  /* 0x000000ff19197207 */ /* 0x000fe40001000000 */
[----:B------:R-:W-:Y:S01]  /*ca40*/  LOP3.LUT R0, R27, R0, RZ, 0x3c, !PT ;  /* 0x000000001b007212 */ /* 0x000fe200078e3cff */
[----:B------:R-:W-:Y:S06]  /*ca50*/  @!P0 BRA `(.L_x_13049) ;  /* 0x0000000000048947 */ /* 0x000fec0003800000 */
[----:B------:R-:W-:Y:S01]  /*ca60*/  BPT.TRAP 0x1 ;  /* 0x000000040000795c */ /* 0x000fe20000300000 */
.L_x_13049:
[----:B------:R-:W-:Y:S01]  /*ca70*/  IMAD R25, R25, 0x8, R5 ;  /* 0x0000000819197824 */ /* 0x000fe200078e0205 */
[----:B------:R-:W-:-:S04]  /*ca80*/  SHF.L.U32 R0, R0, 0x1f, RZ ;  /* 0x0000001f00007819 */ /* 0x000fc800000006ff */
[----:B------:R-:W3:Y:S02]  /*ca90*/  SYNCS.PHASECHK.TRANS64.TRYWAIT P1, [R25+URZ+0x16840], R0 ;  /* 0x01684000190075a7 */ /* 0x000ee4000802017f */
[----:B---3--:R-:W-:Y:S05]  /*caa0*/  @!P1 BRA `(.L_x_13050) ;  /* 0x0000004400589947 */ /* 0x008fea0003800000 */
.L_x_13192:
[----:B------:R-:W-:Y:S05]  /*cab0*/  @!P0 BRA `(.L_x_13051) ;  /* 0x0000000000048947 */ /* 0x000fea0003800000 */
[----:B------:R-:W-:Y:S01]  /*cac0*/  BPT.TRAP 0x1 ;  /* 0x000000040000795c */ /* 0x000fe20000300000 */
.L_x_13051:
[----:B------:R-:W4:Y:S02]  /*cad0*/  SYNCS.PHASECHK.TRANS64.TRYWAIT P1, [R3+URZ+0x16860], R2 ;  /* 0x01686002030075a7 */ /* 0x000f24000802017f */
[----:B----4-:R-:W-:Y:S05]  /*cae0*/  @!P1 BRA `(.L_x_13052) ;  /* 0x00000044005c9947 */ /* 0x010fea0003800000 */
.L_x_13193:
[----:B------:R-:W-:Y:S05]  /*caf0*/  @!P0 BRA `(.L_x_13053) ;  /* 0x0000000000048947 */ /* 0x000fea0003800000 */
[----:B------:R-:W-:Y:S01]  /*cb00*/  BPT.TRAP 0x1 ;  /* 0x000000040000795c */ /* 0x000fe20000300000 */
.L_x_13053:
[----:B------:R0:W0:Y:S02]  /*cb10*/  SYNCS.PHASECHK.TRANS64.TRYWAIT P0, [R25+URZ+0x16860], R0 ;  /* 0x01686000190075a7 */ /* 0x000024000800017f */
[----:B0-----:R-:W-:Y:S05]  /*cb20*/  @!P0 NANOSLEEP.SYNCS 0x989680 ;  /* 0x009896800000895d */ /* 0x001fea0003900000 */
[----:B------:R-:W0:Y:S02]  /*cb30*/  @!P0 SYNCS.PHASECHK.TRANS64 P0, [R25+URZ+0x16860], R0 ;  /* 0x01686000190085a7 */ /* 0x000e24000800007f */
[----:B0-----:R-:W-:Y:S05]  /*cb40*/  @!P0 BRA `(.L_x_13053) ;  /* 0xfffffffc00f08947 */ /* 0x001fea000383ffff */
.L_x_13045:
[----:B------:R-:W-:Y:S05]  /*cb50*/  BSYNC B0 ;  /* 0x0000000000007941 */ /* 0x000fea0003800000 */
.L_x_13044:
[----:B------:R-:W-:Y:S05]  /*cb60*/  EXIT ;  /* 0x000000000000794d */ /* 0x000fea0003800000 */
.L_x_12939:
[----:B0-----:R-:W-:-:S04]  /*cb70*/  IMAD.U32 R3, RZ, RZ, UR49 ;  /* 0x00000031ff037e24 */ /* 0x001fc8000f8e00ff */
[----:B------:R0:W1:Y:S03]  /*cb80*/  SYNCS.PHASECHK.TRANS64.TRYWAIT P1, [R3+URZ+0x16800], R0 ;  /* 0x01680000030075a7 */ /* 0x000066000802017f */
[----:B-1----:R-:W-:Y:S05]  /*cb90*/  @!P1 NANOSLEEP.SYNCS 0x989680 ;  /* 0x009896800000995d */ /* 0x002fea0003900000 */
[----:B------:R-:W1:Y:S02]  /*cba0*/  @!P1 SYNCS.PHASECHK.TRANS64 P1, [R3+URZ+0x16800], R0 ;  /* 0x01680000030095a7 */ /* 0x000e64000802007f */
[----:B-1----:R-:W-:Y:S05]  /*cbb0*/  @!P1 BRA `(.L_x_12939) ;  /* 0xfffffffc00ec9947 */ /* 0x002fea000383ffff */
[----:B------:R-:W-:Y:S05]  /*cbc0*/  BRA `(.L_x_13054) ;  /* 0xffffff4800307947 */ /* 0x000fea000383ffff */
.L_x_12943:
[----:B-1----:R1:W2:Y:S02]  /*cbd0*/  SYNCS.PHASECHK.TRANS64.TRYWAIT P1, [R4+URZ+0x16830], R3 ;  /* 0x01683003040075a7 */ /* 0x0022a4000802017f */
[----:B--2---:R-:W-:Y:S05]  /*cbe0*/  @!P1 NANOSLEEP.SYNCS 0x989680 ;  /* 0x009896800000995d */ /* 0x004fea0003900000 */
[----:B------:R-:W2:Y:S02]  /*cbf0*/  @!P1 SYNCS.PHASECHK.TRANS64 P1, [R4+URZ+0x16830], R3 ;  /* 0x01683003040095a7 */ /* 0x000ea4000802007f */
[----:B--2---:R-:W-:Y:S05]  /*cc00*/  @!P1 BRA `(.L_x_12943) ;  /* 0xfffffffc00f09947 */ /* 0x004fea000383ffff */
[----:B------:R-:W-:Y:S05]  /*cc10*/  BRA `(.L_x_12942) ;  /* 0xffffff4800507947 */ /* 0x000fea000383ffff */
.L_x_12949:
[----:B-1----:R-:W-:-:S04]  /*cc20*/  IMAD.U32 R3, RZ, RZ, UR6 ;  /* 0x00000006ff037e24 */ /* 0x002fc8000f8e00ff */
[----:B------:R1:W2:Y:S03]  /*cc30*/  SYNCS.PHASECHK.TRANS64.TRYWAIT P1, [R3+URZ+0x16830], R0 ;  /* 0x01683000030075a7 */ /* 0x0002a6000802017f */
[----:B--2---:R-:W-:Y:S05]  /*cc40*/  @!P1 NANOSLEEP.SYNCS 0x989680 ;  /* 0x009896800000995d */ /* 0x004fea0003900000 */
[----:B------:R-:W2:Y:S02]  /*cc50*/  @!P1 SYNCS.PHASECHK.TRANS64 P1, [R3+URZ+0x16830], R0 ;  /* 0x01683000030095a7 */ /* 0x000ea4000802007f */
[----:B--2---:R-:W-:Y:S05]  /*cc60*/  @!P1 BRA `(.L_x_12949) ;  /* 0xfffffffc00ec9947 */ /* 0x004fea000383ffff */
[----:B------:R-:W-:Y:S05]  /*cc70*/  BRA `(.L_x_12946) ;  /* 0xffffff6800787947 */ /* 0x000fea000383ffff */
.L_x_12953:
[----:B-1----:R-:W-:-:S04]  /*cc80*/  MOV R3, UR6 ;  /* 0x0000000600037c02 */ /* 0x002fc80008000f00 */
[----:B------:R1:W2:Y:S03]  /*cc90*/  SYNCS.PHASECHK.TRANS64.TRYWAIT P1, [R3+URZ+0x16850], R0 ;  /* 0x01685000030075a7 */ /* 0x0002a6000802017f */
[----:B--2---:R-:W-:Y:S05]  /*cca0*/  @!P1 NANOSLEEP.SYNCS 0x989680 ;  /* 0x009896800000995d */ /* 0x004fea0003900000 */
[----:B------:R-:W2:Y:S02]  /*ccb0*/  @!P1 SYNCS.PHASECHK.TRANS64 P1, [R3+URZ+0x16850], R0 ;  /* 0x01685000030095a7 */ /* 0x000ea4000802007f */
[----:B--2---:R-:W-:Y:S05]  /*ccc0*/  @!P1 BRA `(.L_x_12953) ;  /* 0xfffffffc00ec9947 */ /* 0x004fea000383ffff */
[----:B------:R-:W-:Y:S05]  /*ccd0*/  BRA `(.L_x_12950) ;  /* 0xffffff6c00007947 */ /* 0x000fea000383ffff */
.L_x_12960:
[----:B-1----:R-:W-:-:S04]  /*cce0*/  IMAD.U32 R11, RZ, RZ, UR5 ;  /* 0x00000005ff0b7e24 */ /* 0x002fc8000f8e00ff */
[----:B------:R1:W2:Y:S03]  /*ccf0*/  SYNCS.PHASECHK.TRANS64.TRYWAIT P1, [R11+URZ+0x16850], R4 ;  /* 0x016850040b0075a7 */ /* 0x0002a6000802017f */
[----:B--2---:R-:W-:Y:S05]  /*cd00*/  @!P1 NANOSLEEP.SYNCS 0x989680 ;  /* 0x009896800000995d */ /* 0x004fea0003900000 */
[----:B------:R-:W2:Y:S02]  /*cd10*/  @!P1 SYNCS.PHASECHK.TRANS64 P1, [R11+URZ+0x16850], R4 ;  /* 0x016850040b0095a7 */ /* 0x000ea4000802007f */
[----:B--2---:R-:W-:Y:S05]  /*cd20*/  @!P1 BRA `(.L_x_12960) ;  /* 0xfffffffc00ec9947 */ /* 0x004fea000383ffff */
[----:B------:R-:W-:Y:S05]  /*cd30*/  BRA `(.L_x_12959) ;  /* 0xffffff8400887947 */ /* 0x000fea000383ffff */
.L_x_12991:
[----:B0-----:R-:W0:Y:S01]  /*cd40*/  S2R R20, SR_TID.X ;  /* 0x0000000000147919 */ /* 0x001e220000002100 */
        /* <DEDUP_REMOVED lines=10> */
.L_x_13056:
[----:B------:R-:W-:Y:S05]  /*cdf0*/  BSYNC B0 ;  /* 0x0000000000007941 */ /* 0x000fea0003800000 */
.L_x_13055:
[----:B------:R-:W-:Y:S05]  /*ce00*/  BRA `(.L_x_13057) ;  /* 0xffffffbc007c7947 */ /* 0x000fea000383ffff */
.L_x_12994:
[----:B0-----:R0:W2:Y:S02]  /*ce10*/  SYNCS.PHASECHK.TRANS64.TRYWAIT P0, [R3+URZ+0x16840], R4 ;  /* 0x01684004030075a7 */ /* 0x0010a4000800017f */
[----:B--2---:R-:W-:Y:S05]  /*ce20*/  @!P0 NANOSLEEP.SYNCS 0x989680 ;  /* 0x009896800000895d */ /* 0x004fea0003900000 */
[----:B------:R-:W2:Y:S02]  /*ce30*/  @!P0 SYNCS.PHASECHK.TRANS64 P0, [R3+URZ+0x16840], R4 ;  /* 0x01684004030085a7 */ /* 0x000ea4000800007f */
[----:B--2---:R-:W-:Y:S05]  /*ce40*/  @!P0 BRA `(.L_x_12994) ;  /* 0xfffffffc00f08947 */ /* 0x004fea000383ffff */
[----:B------:R-:W-:Y:S05]  /*ce50*/  BRA `(.L_x_13058) ;  /* 0xffffffbc00dc7947 */ /* 0x000fea000383ffff */
.L_x_12995:
        /* <DEDUP_REMOVED lines=8> */
.L_x_13060:
[----:B------:R-:W-:Y:S05]  /*cee0*/  BSYNC B0 ;  /* 0x0000000000007941 */ /* 0x000fea0003800000 */
.L_x_13059:
        /* <DEDUP_REMOVED lines=9> */
.L_x_13061:
[----:B------:R-:W-:Y:S02]  /*cf80*/  IMAD.MOV.U32 R13, RZ, RZ, R2 ;  /* 0x000000ffff0d7224 */ /* 0x000fe400078e0002 */
[----:B------:R-:W-:Y:S02]  /*cf90*/  IMAD.MOV.U32 R12, RZ, RZ, 0x1 ;  /* 0x00000001ff0c7424 */ /* 0x000fe400078e00ff */
[----:B------:R-:W-:-:S07]  /*cfa0*/  IMAD.MOV.U32 R7, RZ, RZ, R14 ;  /* 0x000000ffff077224 */ /* 0x000fce00078e000e */
[----:B------:R-:W-:Y:S05]  /*cfb0*/  WARPSYNC.COLLECTIVE R15, `(.L_x_13062) ;  /* 0x000000000f087348 */ /* 0x000fea0003c00000 */
[----:B------:R0:W1:Y:S02]  /*cfc0*/  SHFL.IDX P6, R14, R13, R12, R11 ;  /* 0x0000000c0d0e7389 */ /* 0x00006400000c000b */
[----:B01----:R-:W-:Y:S01]  /*cfd0*/  ENDCOLLECTIVE ;  /* 0x000000000000791b */ /* 0x003fe20003800000 */
.L_x_13062:
[----:B------:R-:W-:-:S05]  /*cfe0*/  @P0 LEA R7, P1, R28, R7, 0x1 ;  /* 0x000000071c070211 */ /* 0x000fca00078208ff */
[----:B------:R-:W-:Y:S01]  /*cff0*/  @P0 IMAD.X R6, RZ, RZ, R6, P1 ;  /* 0x000000ffff060224 */ /* 0x000fe200008e0606 */
[----:B------:R-:W-:-:S04]  /*d000*/  ISETP.GE.AND P1, PT, R4, 0x11, PT ;  /* 0x000000110400780c */ /* 0x000fc80003f26270 */
[----:B------:R-:W-:Y:S02]  /*d010*/  @P0 LOP3.LUT R7, R7, R6, RZ, 0x3c, !PT ;  /* 0x0000000607070212 */ /* 0x000fe400078e3cff */
[----:B------:R-:W-:Y:S02]  /*d020*/  MOV R13, R0 ;  /* 0x00000000000d7202 */ /* 0x000fe40000000f00 */
[----:B------:R-:W-:-:S04]  /*d030*/  @P0 LOP3.LUT R6, R7, R6, RZ, 0x3c, !PT ;  /* 0x0000000607060212 */ /* 0x000fc800078e3cff */
[----:B------:R-:W-:-:S05]  /*d040*/  @P0 LOP3.LUT R7, R7, R6, RZ, 0x3c, !PT ;  /* 0x0000000607070212 */ /* 0x000fca00078e3cff */
[----:B------:R-:W-:Y:S01]  /*d050*/  @!PT LDS RZ, [RZ] ;  /* 0x00000000fffff984 */ /* 0x000fe20000000800 */
[----:B------:R-:W-:Y:S01]  /*d060*/  @!PT LDS RZ, [RZ] ;  /* 0x00000000fffff984 */ /* 0x000fe20000000800 */
[----:B------:R-:W-:Y:S01]  /*d070*/  @!PT LDS RZ, [RZ] ;  /* 0x00000000fffff984 */ /* 0x000fe20000000800 */
[----:B------:R0:W-:Y:S02]  /*d080*/  @P0 LDGSTS.E.BYPASS.LTC128B.128 [R8+0xe400], desc[UR50][R6.64], !P2 ;  /* 0x0e40000006080fae */ /* 0x0001e4000d101d72 */
[----:B0-----:R-:W-:-:S07]  /*d090*/  IMAD.MOV.U32 R6, RZ, RZ, R14 ;  /* 0x000000ffff067224 */ /* 0x001fce00078e000e */
[----:B------:R-:W-:Y:S05]  /*d0a0*/  WARPSYNC.COLLECTIVE R15, `(.L_x_13063) ;  /* 0x000000000f087348 */ /* 0x000fea0003c00000 */
[----:B------:R0:W1:Y:S02]  /*d0b0*/  SHFL.IDX P6, R14, R13, R12, R11 ;  /* 0x0000000c0d0e7389 */ /* 0x00006400000c000b */
[----:B01----:R-:W-:Y:S01]  /*d0c0*/  ENDCOLLECTIVE ;  /* 0x000000000000791b */ /* 0x003fe20003800000 */
.L_x_13063:
[----:B------:R-:W-:Y:S02]  /*d0d0*/  @P1 IMAD R8, R5, 0x2, R22 ;  /* 0x0000000205081824 */ /* 0x000fe400078e0216 */
[----:B------:R-:W-:Y:S02]  /*d0e0*/  IMAD.MOV.U32 R13, RZ, RZ, R2 ;  /* 0x000000ffff0d7224 */ /* 0x000fe400078e0002 */
[----:B------:R-:W-:Y:S02]  /*d0f0*/  IMAD.MOV.U32 R12, RZ, RZ, 0x2 ;  /* 0x00000002ff0c7424 */ /* 0x000fe400078e00ff */
[----:B------:R-:W-:-:S07]  /*d100*/  IMAD.MOV.U32 R7, RZ, RZ, R14 ;  /* 0x000000ffff077224 */ /* 0x000fce00078e000e */
[----:B------:R-:W-:Y:S05]  /*d110*/  WARPSYNC.COLLECTIVE R15, `(.L_x_13064) ;  /* 0x000000000f087348 */ /* 0x000fea0003c00000 */
[----:B------:R0:W1:Y:S02]  /*d120*/  SHFL.IDX P6, R14, R13, R12, R11 ;  /* 0x0000000c0d0e7389 */ /* 0x00006400000c000b */
[----:B01----:R-:W-:Y:S01]  /*d130*/  ENDCOLLECTIVE ;  /* 0x000000000000791b */ /* 0x003fe20003800000 */
.L_x_13064:
        /* <DEDUP_REMOVED lines=15> */
.L_x_13065:
[----:B------:R-:W-:Y:S02]  /*d230*/  @P1 IMAD R8, R5, 0x2, R22 ;  /* 0x0000000205081824 */ /* 0x000fe400078e0216 */
[----:B------:R-:W-:Y:S02]  /*d240*/  IMAD.MOV.U32 R13, RZ, RZ, R2 ;  /* 0x000000ffff0d7224 */ /* 0x000fe400078e0002 */
[----:B------:R-:W-:Y:S02]  /*d250*/  IMAD.MOV.U32 R12, RZ, RZ, 0x3 ;  /* 0x00000003ff0c7424 */ /* 0x000fe400078e00ff */
[----:B------:R-:W-:-:S07]  /*d260*/  IMAD.MOV.U32 R7, RZ, RZ, R14 ;  /* 0x000000ffff077224 */ /* 0x000fce00078e000e */
[----:B------:R-:W-:Y:S05]  /*d270*/  WARPSYNC.COLLECTIVE R15, `(.L_x_13066) ;  /* 0x000000000f087348 */ /* 0x000fea0003c00000 */
[----:B------:R0:W1:Y:S02]  /*d280*/  SHFL.IDX P6, R14, R13, R12, R11 ;  /* 0x0000000c0d0e7389 */ /* 0x00006400000c000b */
[----:B01----:R-:W-:Y:S01]  /*d290*/  ENDCOLLECTIVE ;  /* 0x000000000000791b */ /* 0x003fe20003800000 */
.L_x_13066:
        /* <DEDUP_REMOVED lines=15> */
.L_x_13067:
[----:B------:R-:W-:Y:S02]  /*d390*/  @P1 IMAD R8, R5, 0x2, R22 ;  /* 0x0000000205081824 */ /* 0x000fe400078e0216 */
[----:B------:R-:W-:Y:S02]  /*d3a0*/  IMAD.MOV.U32 R13, RZ, RZ, R2 ;  /* 0x000000ffff0d7224 */ /* 0x000fe400078e0002 */
[----:B------:R-:W-:Y:S02]  /*d3b0*/  IMAD.MOV.U32 R12, RZ, RZ, 0x4 ;  /* 0x00000004ff0c7424 */ /* 0x000fe400078e00ff */
[----:B------:R-:W-:-:S07]  /*d3c0*/  IMAD.MOV.U32 R7, RZ, RZ, R14 ;  /* 0x000000ffff077224 */ /* 0x000fce00078e000e */
[----:B------:R-:W-:Y:S05]  /*d3d0*/  WARPSYNC.COLLECTIVE R15, `(.L_x_13068) ;  /* 0x000000000f087348 */ /* 0x000fea0003c00000 */
[----:B------:R0:W1:Y:S02]  /*d3e0*/  SHFL.IDX P6, R14, R13, R12, R11 ;  /* 0x0000000c0d0e7389 */ /* 0x00006400000c000b */
[----:B01----:R-:W-:Y:S01]  /*d3f0*/  ENDCOLLECTIVE ;  /* 0x000000000000791b */ /* 0x003fe20003800000 */
.L_x_13068:
        /* <DEDUP_REMOVED lines=15> */
.L_x_13069:
[----:B------:R-:W-:Y:S02]  /*d4f0*/  @P1 IMAD R8, R5, 0x2, R22 ;  /* 0x0000000205081824 */ /* 0x000fe400078e0216 */
[----:B------:R-:W-:Y:S02]  /*d500*/  IMAD.MOV.U32 R13, RZ, RZ, R2 ;  /* 0x000000ffff0d7224 */ /* 0x000fe400078e0002 */
[----:B------:R-:W-:Y:S02]  /*d510*/  IMAD.MOV.U32 R12, RZ, RZ, 0x5 ;  /* 0x00000005ff0c7424 */ /* 0x000fe400078e00ff */
[----:B------:R-:W-:-:S07]  /*d520*/  IMAD.MOV.U32 R7, RZ, RZ, R14 ;  /* 0x000000ffff077224 */ /* 0x000fce00078e000e */
[----:B------:R-:W-:Y:S05]  /*d530*/  WARPSYNC.COLLECTIVE R15, `(.L_x_13070) ;  /* 0x000000000f087348 */ /* 0x000fea0003c00000 */
[----:B------:R0:W1:Y:S02]  /*d540*/  SHFL.IDX P6, R14, R13, R12, R11 ;  /* 0x0000000c0d0e7389 */ /* 0x00006400000c000b */
[----:B01----:R-:W-:Y:S01]  /*d550*/  ENDCOLLECTIVE ;  /* 0x000000000000791b */ /* 0x003fe20003800000 */
.L_x_13070:
        /* <DEDUP_REMOVED lines=15> */
.L_x_13071:
[----:B------:R-:W-:Y:S02]  /*d650*/  @P1 IMAD R8, R5, 0x2, R22 ;  /* 0x0000000205081824 */ /* 0x000fe400078e0216 */
[----:B------:R-:W-:Y:S02]  /*d660*/  IMAD.MOV.U32 R13, RZ, RZ, R2 ;  /* 0x000000ffff0d7224 */ /* 0x000fe400078e0002 */
[----:B------:R-:W-:Y:S02]  /*d670*/  IMAD.MOV.U32 R12, RZ, RZ, 0x6 ;  /* 0x00000006ff0c7424 */ /* 0x000fe400078e00ff */
[----:B------:R-:W-:-:S07]  /*d680*/  IMAD.MOV.U32 R7, RZ, RZ, R14 ;  /* 0x000000ffff077224 */ /* 0x000fce00078e000e */
[----:B------:R-:W-:Y:S05]  /*d690*/  WARPSYNC.COLLECTIVE R15, `(.L_x_13072) ;  /* 0x000000000f087348 */ /* 0x000fea0003c00000 */
[----:B------:R0:W1:Y:S02]  /*d6a0*/  SHFL.IDX P6, R14, R13, R12, R11 ;  /* 0x0000000c0d0e7389 */ /* 0x00006400000c000b */
[----:B01----:R-:W-:Y:S01]  /*d6b0*/  ENDCOLLECTIVE ;  /* 0x000000000000791b */ /* 0x003fe20003800000 */
.L_x_13072:
        /* <DEDUP_REMOVED lines=15> */
.L_x_13073:
[----:B------:R-:W-:Y:S02]  /*d7b0*/  @P1 IMAD R8, R5, 0x2, R22 ;  /* 0x0000000205081824 */ /* 0x000fe400078e0216 */
[----:B------:R-:W-:Y:S02]  /*d7c0*/  IMAD.MOV.U32 R13, RZ, RZ, R2 ;  /* 0x000000ffff0d7224 */ /* 0x000fe400078e0002 */
[----:B------:R-:W-:Y:S02]  /*d7d0*/  IMAD.MOV.U32 R12, RZ, RZ, 0x7 ;  /* 0x00000007ff0c7424 */ /* 0x000fe400078e00ff */
[----:B------:R-:W-:-:S07]  /*d7e0*/  IMAD.MOV.U32 R7, RZ, RZ, R14 ;  /* 0x000000ffff077224 */ /* 0x000fce00078e000e */
[----:B------:R-:W-:Y:S05]  /*d7f0*/  WARPSYNC.COLLECTIVE R15, `(.L_x_13074) ;  /* 0x000000000f087348 */ /* 0x000fea0003c00000 */
[----:B------:R0:W1:Y:S02]  /*d800*/  SHFL.IDX P6, R14, R13, R12, R11 ;  /* 0x0000000c0d0e7389 */ /* 0x00006400000c000b */
[----:B01----:R-:W-:Y:S01]  /*d810*/  ENDCOLLECTIVE ;  /* 0x000000000000791b */ /* 0x003fe20003800000 */
.L_x_13074:
        /* <DEDUP_REMOVED lines=10> */
.L_x_13075:
[----:B------:R-:W-:Y:S01]  /*d8c0*/  @!PT LDS RZ, [RZ] ;  /* 0x00000000fffff984 */ /* 0x000fe20000000800 */
[----:B------:R-:W-:Y:S01]  /*d8d0*/  @!PT LDS RZ, [RZ] ;  /* 0x00000000fffff984 */ /* 0x000fe20000000800 */
[----:B------:R-:W-:Y:S01]  /*d8e0*/  @!PT LDS RZ, [RZ] ;  /* 0x00000000fffff984 */ /* 0x000fe20000000800 */
[----:B------:R0:W-:Y:S01]  /*d8f0*/  @P1 LDGSTS.E.BYPASS.LTC128B.128 [R8+0x11400], desc[UR50][R6.64], !P2 ;  /* 0x1140000006081fae */ /* 0x0001e2000d101d72 */
[----:B------:R-:W-:Y:S01]  /*d900*/  IMAD.MOV.U32 R0, RZ, RZ, R14 ;  /* 0x000000ffff007224 */ /* 0x000fe200078e000e */
[----:B------:R-:W-:Y:S06]  /*d910*/  BRA `(.L_x_13076) ;  /* 0xffffffb800f07947 */ /* 0x000fec000383ffff */
.L_x_13000:
        /* <DEDUP_REMOVED lines=9> */
.L_x_13077:
[C---:B------:R-:W-:Y:S01]  /*d9b0*/  VIADD R8, R17.reuse, 0x10 ;  /* 0x0000001011087836 */ /* 0x040fe20000000000 */
[----:B------:R-:W-:Y:S02]  /*d9c0*/  ISETP.GE.AND P2, PT, R17, R3, PT ;  /* 0x000000031100720c */ /* 0x000fe40003f46270 */
[----:B------:R-:W-:Y:S01]  /*d9d0*/  MOV R13, R0 ;  /* 0x00000000000d7202 */ /* 0x000fe20000000f00 */
[----:B------:R-:W-:-:S10]  /*d9e0*/  IMAD.MOV.U32 R6, RZ, RZ, R14 ;  /* 0x000000ffff067224 */ /* 0x000fd400078e000e */
[----:B------:R-:W-:Y:S05]  /*d9f0*/  WARPSYNC.COLLECTIVE R15, `(.L_x_13078) ;  /* 0x000000000f087348 */ /* 0x000fea0003c00000 */
[----:B------:R0:W1:Y:S02]  /*da00*/  SHFL.IDX P6, R14, R13, R12, R11 ;  /* 0x0000000c0d0e7389 */ /* 0x00006400000c000b */
[----:B01----:R-:W-:Y:S01]  /*da10*/  ENDCOLLECTIVE ;  /* 0x000000000000791b */ /* 0x003fe20003800000 */
.L_x_13078:
[----:B------:R-:W-:Y:S02]  /*da20*/  IMAD.MOV.U32 R13, RZ, RZ, R4 ;  /* 0x000000ffff0d7224 */ /* 0x000fe400078e0004 */
[----:B------:R-:W-:Y:S02]  /*da30*/  IMAD.MOV.U32 R12, RZ, RZ, 0x1 ;  /* 0x00000001ff0c7424 */ /* 0x000fe400078e00ff */
[----:B------:R-:W-:-:S07]  /*da40*/  IMAD.MOV.U32 R7, RZ, RZ, R14 ;  /* 0x000000ffff077224 */ /* 0x000fce00078e000e */
[----:B------:R-:W-:Y:S05]  /*da50*/  WARPSYNC.COLLECTIVE R15, `(.L_x_13079) ;  /* 0x000000000f087348 */ /* 0x000fea0003c00000 */
[----:B------:R0:W1:Y:S02]  /*da60*/  SHFL.IDX P6, R14, R13, R12, R11 ;  /* 0x0000000c0d0e7389 */ /* 0x00006400000c000b */
[----:B01----:R-:W-:Y:S01]  /*da70*/  ENDCOLLECTIVE ;  /* 0x000000000000791b */ /* 0x003fe20003800000 */
.L_x_13079:
[----:B------:R-:W-:-:S05]  /*da80*/  @!P2 LEA R7, P1, R28, R7, 0x1 ;  /* 0x000000071c07a211 */ /* 0x000fca00078208ff */
[----:B------:R-:W-:Y:S01]  /*da90*/  @!P2 IMAD.X R6, RZ, RZ, R6, P1 ;  /* 0x000000ffff06a224 */ /* 0x000fe200008e0606 */
[----:B------:R-:W-:-:S04]  /*daa0*/  ISETP.GE.AND P1, PT, R8, R3, PT ;  /* 0x000000030800720c */ /* 0x000fc80003f26270 */
[----:B------:R-:W-:Y:S02]  /*dab0*/  @!P2 LOP3.LUT R7, R7, R6, RZ, 0x3c, !PT ;  /* 0x000000060707a212 */ /* 0x000fe400078e3cff */
[----:B------:R-:W-:Y:S02]  /*dac0*/  MOV R13, R0 ;  /* 0x00000000000d7202 */ /* 0x000fe40000000f00 */
        /* <DEDUP_REMOVED lines=10> */
.L_x_13080:
[----:B------:R-:W-:Y:S02]  /*db70*/  IMAD.MOV.U32 R13, RZ, RZ, R4 ;  /* 0x000000ffff0d7224 */ /* 0x000fe400078e0004 */
[----:B------:R-:W-:Y:S02]  /*db80*/  IMAD.MOV.U32 R12, RZ, RZ, 0x2 ;  /* 0x00000002ff0c7424 */ /* 0x000fe400078e00ff */
[----:B------:R-:W-:-:S07]  /*db90*/  IMAD.MOV.U32 R7, RZ, RZ, R14 ;  /* 0x000000ffff077224 */ /* 0x000fce00078e000e */
[----:B------:R-:W-:Y:S05]  /*dba0*/  WARPSYNC.COLLECTIVE R15, `(.L_x_13081) ;  /* 0x000000000f087348 */ /* 0x000fea0003c00000 */
[----:B------:R0:W1:Y:S02]  /*dbb0*/  SHFL.IDX P6, R14, R13, R12, R11 ;  /* 0x0000000c0d0e7389 */ /* 0x00006400000c000b */
[----:B01----:R-:W-:Y:S01]  /*dbc0*/  ENDCOLLECTIVE ;  /* 0x000000000000791b */ /* 0x003fe20003800000 */
.L_x_13081:
        /* <DEDUP_REMOVED lines=10> */
[----:B0-----:R-:W-:-:S05]  /*dc70*/  VIADD R6, R17, 0x20 ;  /* 0x0000002011067836 */ /* 0x001fca0000000000 */
[----:B------:R-:W-:Y:S01]  /*dc80*/  ISETP.GE.AND P1, PT, R6, R3, PT ;  /* 0x000000030600720c */ /* 0x000fe20003f26270 */
[----:B------:R-:W-:-:S12]  /*dc90*/  IMAD.MOV.U32 R6, RZ, RZ, R14 ;  /* 0x000000ffff067224 */ /* 0x000fd800078e000e */
[----:B------:R-:W-:Y:S05]  /*dca0*/  WARPSYNC.COLLECTIVE R15, `(.L_x_13082) ;  /* 0x000000000f087348 */ /* 0x000fea0003c00000 */
[----:B------:R0:W1:Y:S02]  /*dcb0*/  SHFL.IDX P6, R14, R13, R12, R11 ;  /* 0x0000000c0d0e7389 */ /* 0x00006400000c000b */
[----:B01----:R-:W-:Y:S01]  /*dcc0*/  ENDCOLLECTIVE ;  /* 0x000000000000791b */ /* 0x003fe20003800000 */
.L_x_13082:
[----:B------:R-:W-:Y:S02]  /*dcd0*/  IMAD.MOV.U32 R13, RZ, RZ, R4 ;  /* 0x000000ffff0d7224 */ /* 0x000fe400078e0004 */
[----:B------:R-:W-:Y:S02]  /*dce0*/  IMAD.MOV.U32 R12, RZ, RZ, 0x3 ;  /* 0x00000003ff0c7424 */ /* 0x000fe400078e00ff */
[----:B------:R-:W-:-:S07]  /*dcf0*/  IMAD.MOV.U32 R7, RZ, RZ, R14 ;  /* 0x000000ffff077224 */ /* 0x000fce00078e000e */
[----:B------:R-:W-:Y:S05]  /*dd00*/  WARPSYNC.COLLECTIVE R15, `(.L_x_13083) ;  /* 0x000000000f087348 */ /* 0x000fea0003c00000 */
[----:B------:R0:W1:Y:S02]  /*dd10*/  SHFL.IDX P6, R14, R13, R12, R11 ;  /* 0x0000000c0d0e7389 */ /* 0x00006400000c000b */
[----:B01----:R-:W-:Y:S01]  /*dd20*/  ENDCOLLECTIVE ;  /* 0x000000000000791b */ /* 0x003fe20003800000 */
.L_x_13083:
        /* <DEDUP_REMOVED lines=16> */
.L_x_13084:
[----:B------:R-:W-:Y:S02]  /*de30*/  IMAD.MOV.U32 R13, RZ, RZ, R4 ;  /* 0x000000ffff0d7224 */ /* 0x000fe400078e0004 */
[----:B------:R-:W-:Y:S02]  /*de40*/  IMAD.MOV.U32 R12, RZ, RZ, 0x4 ;  /* 0x00000004ff0c7424 */ /* 0x000fe400078e00ff */
[----:B------:R-:W-:-:S07]  /*de50*/  IMAD.MOV.U32 R7, RZ, RZ, R14 ;  /* 0x000000ffff077224 */ /* 0x000fce00078e000e */
[----:B------:R-:W-:Y:S05]  /*de60*/  WARPSYNC.COLLECTIVE R15, `(.L_x_13085) ;  /* 0x000000000f087348 */ /* 0x000fea0003c00000 */
[----:B------:R0:W1:Y:S02]  /*de70*/  SHFL.IDX P6, R14, R13, R12, R11 ;  /* 0x0000000c0d0e7389 */ /* 0x00006400000c000b */
[----:B01----:R-:W-:Y:S01]  /*de80*/  ENDCOLLECTIVE ;  /* 0x000000000000791b */ /* 0x003fe20003800000 */
.L_x_13085:
        /* <DEDUP_REMOVED lines=16> */
.L_x_13086:
[----:B------:R-:W-:Y:S02]  /*df90*/  IMAD.MOV.U32 R13, RZ, RZ, R4 ;  /* 0x000000ffff0d7224 */ /* 0x000fe400078e0004 */
[----:B------:R-:W-:Y:S02]  /*dfa0*/  IMAD.MOV.U32 R12, RZ, RZ, 0x5 ;  /* 0x00000005ff0c7424 */ /* 0x000fe400078e00ff */
[----:B------:R-:W-:-:S07]  /*dfb0*/  IMAD.MOV.U32 R7, RZ, RZ, R14 ;  /* 0x000000ffff077224 */ /* 0x000fce00078e000e */
[----:B------:R-:W-:Y:S05]  /*dfc0*/  WARPSYNC.COLLECTIVE R15, `(.L_x_13087) ;  /* 0x000000000f087348 */ /* 0x000fea0003c00000 */
[----:B------:R0:W1:Y:S02]  /*dfd0*/  SHFL.IDX P6, R14, R13, R12, R11 ;  /* 0x0000000c0d0e7389 */ /* 0x00006400000c000b */
[----:B01----:R-:W-:Y:S01]  /*dfe0*/  ENDCOLLECTIVE ;  /* 0x000000000000791b */ /* 0x003fe20003800000 */
.L_x_13087:
        /* <DEDUP_REMOVED lines=16> */
.L_x_13088:
[----:B------:R-:W-:Y:S02]  /*e0f0*/  IMAD.MOV.U32 R13, RZ, RZ, R4 ;  /* 0x000000ffff0d7224 */ /* 0x000fe400078e0004 */
[----:B------:R-:W-:Y:S02]  /*e100*/  IMAD.MOV.U32 R12, RZ, RZ, 0x6 ;  /* 0x00000006ff0c7424 */ /* 0x000fe400078e00ff */
[----:B------:R-:W-:-:S07]  /*e110*/  IMAD.MOV.U32 R7, RZ, RZ, R14 ;  /* 0x000000ffff077224 */ /* 0x000fce00078e000e */
[----:B------:R-:W-:Y:S05]  /*e120*/  WARPSYNC.COLLECTIVE R15, `(.L_x_13089) ;  /* 0x000000000f087348 */ /* 0x000fea0003c00000 */
[----:B------:R0:W1:Y:S02]  /*e130*/  SHFL.IDX P6, R14, R13, R12, R11 ;  /* 0x0000000c0d0e7389 */ /* 0x00006400000c000b */
[----:B01----:R-:W-:Y:S01]  /*e140*/  ENDCOLLECTIVE ;  /* 0x000000000000791b */ /* 0x003fe20003800000 */
.L_x_13089:
        /* <DEDUP_REMOVED lines=16> */
.L_x_13090:
[----:B------:R-:W-:Y:S02]  /*e250*/  IMAD.MOV.U32 R13, RZ, RZ, R4 ;  /* 0x000000ffff0d7224 */ /* 0x000fe400078e0004 */
[----:B------:R-:W-:Y:S02]  /*e260*/  IMAD.MOV.U32 R12, RZ, RZ, 0x7 ;  /* 0x00000007ff0c7424 */ /* 0x000fe400078e00ff */
[----:B------:R-:W-:-:S07]  /*e270*/  IMAD.MOV.U32 R7, RZ, RZ, R14 ;  /* 0x000000ffff077224 */ /* 0x000fce00078e000e */
[----:B------:R-:W-:Y:S05]  /*e280*/  WARPSYNC.COLLECTIVE R15, `(.L_x_13091) ;  /* 0x000000000f087348 */ /* 0x000fea0003c00000 */
[----:B------:R0:W1:Y:S02]  /*e290*/  SHFL.IDX P6, R14, R13, R12, R11 ;  /* 0x0000000c0d0e7389 */ /* 0x00006400000c000b */
[----:B01----:R-:W-:Y:S01]  /*e2a0*/  ENDCOLLECTIVE ;  /* 0x000000000000791b */ /* 0x003fe20003800000 */
.L_x_13091:
        /* <DEDUP_REMOVED lines=11> */
.L_x_13092:
[----:B------:R-:W-:Y:S01]  /*e360*/  @!PT LDS RZ, [RZ] ;  /* 0x00000000fffff984 */ /* 0x000fe20000000800 */
[----:B------:R-:W-:Y:S01]  /*e370*/  @!PT LDS RZ, [RZ] ;  /* 0x00000000fffff984 */ /* 0x000fe20000000800 */
[----:B------:R-:W-:Y:S01]  /*e380*/  @!PT LDS RZ, [RZ] ;  /* 0x00000000fffff984 */ /* 0x000fe20000000800 */
[----:B------:R0:W-:Y:S01]  /*e390*/  @!P1 LDGSTS.E.BYPASS.LTC128B.128 [R10+0xb400], desc[UR50][R6.64], !P0 ;  /* 0x0b400000060a9fae */ /* 0x0001e2000c101d72 */
[----:B------:R-:W-:Y:S01]  /*e3a0*/  ISETP.GE.AND P1, PT, R0, R3, PT ;  /* 0x000000030000720c */ /* 0x000fe20003f26270 */
[----:B------:R-:W-:Y:S02]  /*e3b0*/  VIADD R0, R17, 0x80 ;  /* 0x0000008011007836 */ /* 0x000fe40000000000 */
[----:B------:R-:W-:Y:S02]  /*e3c0*/  IMAD.MOV.U32 R13, RZ, RZ, R2 ;  /* 0x000000ffff0d7224 */ /* 0x000fe400078e0002 */
[----:B------:R-:W-:Y:S01]  /*e3d0*/  IMAD.MOV.U32 R12, RZ, RZ, RZ ;  /* 0x000000ffff0c7224 */ /* 0x000fe200078e00ff */
[----:B0-----:R-:W-:-:S07]  /*e3e0*/  MOV R6, R14 ;  /* 0x0000000e00067202 */ /* 0x001fce0000000f00 */
[----:B------:R-:W-:Y:S05]  /*e3f0*/  WARPSYNC.COLLECTIVE R15, `(.L_x_13093) ;  /* 0x000000000f087348 */ /* 0x000fea0003c00000 */
[----:B------:R0:W1:Y:S02]  /*e400*/  SHFL.IDX P6, R14, R13, R12, R11 ;  /* 0x0000000c0d0e7389 */ /* 0x00006400000c000b */
[----:B01----:R-:W-:Y:S01]  /*e410*/  ENDCOLLECTIVE ;  /* 0x000000000000791b */ /* 0x003fe20003800000 */
.L_x_13093:
[----:B------:R-:W-:-:S05]  /*e420*/  @!P1 LEA R6, P3, R28, R6, 0x1 ;  /* 0x000000061c069211 */ /* 0x000fca00078608ff */
[----:B------:R-:W-:-:S05]  /*e430*/  @!P1 IMAD.X R7, RZ, RZ, R4, P3 ;  /* 0x000000ffff079224 */ /* 0x000fca00018e0604 */
[----:B------:R-:W-:Y:S01]  /*e440*/  @!PT LDS RZ, [RZ] ;  /* 0x00000000fffff984 */ /* 0x000fe20000000800 */
[----:B------:R-:W-:Y:S01]  /*e450*/  @!PT LDS RZ, [RZ] ;  /* 0x00000000fffff984 */ /* 0x000fe20000000800 */
[----:B------:R-:W-:Y:S01]  /*e460*/  @!PT LDS RZ, [RZ] ;  /* 0x00000000fffff984 */ /* 0x000fe20000000800 */
[----:B------:R0:W-:Y:S01]  /*e470*/  @!P1 LDGSTS.E.BYPASS.LTC128B.128 [R10+0xbc00], desc[UR50][R6.64], !P0 ;  /* 0x0bc00000060a9fae */ /* 0x0001e2000c101d72 */
[----:B------:R-:W-:Y:S02]  /*e480*/  ISETP.GE.AND P1, PT, R0, R3, PT ;  /* 0x000000030000720c */ /* 0x000fe40003f26270 */
[----:B------:R-:W-:Y:S01]  /*e490*/  MOV R13, R5 ;  /* 0x00000005000d7202 */ /* 0x000fe20000000f00 */
[----:B------:R-:W-:-:S10]  /*e4a0*/  IMAD.MOV.U32 R0, RZ, RZ, R14 ;  /* 0x000000ffff007224 */ /* 0x000fd400078e000e */
[----:B0-----:R-:W-:Y:S05]  /*e4b0*/  WARPSYNC.COLLECTIVE R15, `(.L_x_13094) ;  /* 0x000000000f087348 */ /* 0x001fea0003c00000 */
[----:B------:R1:W2:Y:S02]  /*e4c0*/  SHFL.IDX P6, R14, R13, R12, R11 ;  /* 0x0000000c0d0e7389 */ /* 0x0002a400000c000b */
[----:B012---:R-:W-:Y:S01]  /*e4d0*/  ENDCOLLECTIVE ;  /* 0x000000000000791b */ /* 0x007fe20003800000 */
.L_x_13094:
[----:B------:R-:W-:Y:S01]  /*e4e0*/  IMAD.MOV.U32 R13, RZ, RZ, R2 ;  /* 0x000000ffff0d7224 */ /* 0x000fe200078e0002 */
[----:B------:R-:W-:Y:S01]  /*e4f0*/  MOV R12, 0x1 ;  /* 0x00000001000c7802 */ /* 0x000fe20000000f00 */
[----:B------:R-:W-:-:S07]  /*e500*/  IMAD.MOV.U32 R4, RZ, RZ, R14 ;  /* 0x000000ffff047224 */ /* 0x000fce00078e000e */
[----:B------:R-:W-:Y:S05]  /*e510*/  WARPSYNC.COLLECTIVE R15, `(.L_x_13095) ;  /* 0x000000000f087348 */ /* 0x000fea0003c00000 */
[----:B------:R0:W1:Y:S02]  /*e520*/  SHFL.IDX P6, R14, R13, R12, R11 ;  /* 0x0000000c0d0e7389 */ /* 0x00006400000c000b */
[----:B01----:R-:W-:Y:S01]  /*e530*/  ENDCOLLECTIVE ;  /* 0x000000000000791b */ /* 0x003fe20003800000 */
.L_x_13095:
[----:B------:R-:W-:-:S05]  /*e540*/  @!P1 LEA R4, P3, R28, R4, 0x1 ;  /* 0x000000041c049211 */ /* 0x000fca00078608ff */
[----:B------:R-:W-:Y:S02]  /*e550*/  @!P1 IMAD.X R0, RZ, RZ, R0, P3 ;  /* 0x000000ffff009224 */ /* 0x000fe400018e0600 */
[----:B------:R-:W-:Y:S02]  /*e560*/  @!P1 IMAD.MOV.U32 R6, RZ, RZ, R4 ;  /* 0x000000ffff069224 */ /* 0x000fe400078e0004 */
[----:B------:R-:W-:Y:S02]  /*e570*/  @!P1 IMAD.MOV.U32 R7, RZ, RZ, R0 ;  /* 0x000000ffff079224 */ /* 0x000fe400078e0000 */
[C---:B------:R-:W-:Y:S02]  /*e580*/  VIADD R0, R17.reuse, 0x90 ;  /* 0x0000009011007836 */ /* 0x040fe40000000000 */
[----:B------:R-:W-:Y:S01]  /*e590*/  IMAD.MOV.U32 R13, RZ, RZ, R5 ;  /* 0x000000ffff0d7224 */ /* 0x000fe200078e0005 */
[----:B------:R-:W-:Y:S01]  /*e5a0*/  @!PT LDS RZ, [RZ] ;  /* 0x00000000fffff984 */ /* 0x000fe20000000800 */
[----:B------:R-:W-:Y:S01]  /*e5b0*/  @!PT LDS RZ, [RZ] ;  /* 0x00000000fffff984 */ /* 0x000fe20000000800 */
[----:B------:R-:W-:Y:S01]  /*e5c0*/  @!PT LDS RZ, [RZ] ;  /* 0x00000000fffff984 */ /* 0x000fe20000000800 */
[----:B------:R0:W-:Y:S01]  /*e5d0*/  @!P1 LDGSTS.E.BYPASS.LTC128B.128 [R10+0xc400], desc[UR50][R6.64], !P0 ;  /* 0x0c400000060a9fae */ /* 0x0001e2000c101d72 */
[----:B------:R-:W-:Y:S01]  /*e5e0*/  VIADD R4, R17, 0xa0 ;  /* 0x000000a011047836 */ /* 0x000fe20000000000 */
[----:B------:R-:W-:Y:S01]  /*e5f0*/  ISETP.GE.AND P1, PT, R0, R3, PT ;  /* 0x000000030000720c */ /* 0x000fe20003f26270 */
[----:B------:R-:W-:-:S12]  /*e600*/  IMAD.MOV.U32 R0, RZ, RZ, R14 ;  /* 0x000000ffff007224 */ /* 0x000fd800078e000e */
[----:B0-----:R-:W-:Y:S05]  /*e610*/  WARPSYNC.COLLECTIVE R15, `(.L_x_13096) ;  /* 0x000000000f087348 */ /* 0x001fea0003c00000 */
[----:B------:R1:W2:Y:S02]  /*e620*/  SHFL.IDX P6, R14, R13, R12, R11 ;  /* 0x0000000c0d0e7389 */ /* 0x0002a400000c000b */
[----:B012---:R-:W-:Y:S01]  /*e630*/  ENDCOLLECTIVE ;  /* 0x000000000000791b */ /* 0x007fe20003800000 */
.L_x_13096:
[----:B------:R-:W-:Y:S01]  /*e640*/  IMAD.MOV.U32 R13, RZ, RZ, R2 ;  /* 0x000000ffff0d7224 */ /* 0x000fe200078e0002 */
[----:B------:R-:W-:Y:S01]  /*e650*/  MOV R12, 0x2 ;  /* 0x00000002000c7802 */ /* 0x000fe20000000f00 */
[----:B------:R-:W-:-:S07]  /*e660*/  IMAD.MOV.U32 R6, RZ, RZ, R14 ;  /* 0x000000ffff067224 */ /* 0x000fce00078e000e */
[----:B------:R-:W-:Y:S05]  /*e670*/  WARPSYNC.COLLECTIVE R15, `(.L_x_13097) ;  /* 0x000000000f087348 */ /* 0x000fea0003c00000 */
[----:B------:R0:W1:Y:S02]  /*e680*/  SHFL.IDX P6, R14, R13, R12, R11 ;  /* 0x0000000c0d0e7389 */ /* 0x00006400000c000b */
[----:B01----:R-:W-:Y:S01]  /*e690*/  ENDCOLLECTIVE ;  /* 0x000000000000791b */ /* 0x003fe20003800000 */
.L_x_13097:
[----:B------:R-:W-:-:S05]  /*e6a0*/  @!P1 LEA R6, P2, R28, R6, 0x1 ;  /* 0x000000061c069211 */ /* 0x000fca00078408ff */
[----:B------:R-:W-:Y:S01]  /*e6b0*/  @!P1 IMAD.X R0, RZ, RZ, R0, P2 ;  /* 0x000000ffff009224 */ /* 0x000fe200010e0600 */
[----:B------:R-:W-:-:S03]  /*e6c0*/  ISETP.GE.AND P2, PT, R4, R3, PT ;  /* 0x000000030400720c */ /* 0x000fc60003f46270 */
[----:B------:R-:W-:Y:S02]  /*e6d0*/  @!P1 IMAD.MOV.U32 R7, RZ, RZ, R0 ;  /* 0x000000ffff079224 */ /* 0x000fe400078e0000 */
[----:B------:R-:W-:-:S03]  /*e6e0*/  IMAD.MOV.U32 R13, RZ, RZ, R5 ;  /* 0x000000ffff0d7224 */ /* 0x000fc600078e0005 */
[----:B------:R-:W-:Y:S01]  /*e6f0*/  @!PT LDS RZ, [RZ] ;  /* 0x00000000fffff984 */ /* 0x000fe20000000800 */
[----:B------:R-:W-:Y:S01]  /*e700*/  @!PT LDS RZ, [RZ] ;  /* 0x00000000fffff984 */ /* 0x000fe20000000800 */
[----:B------:R-:W-:Y:S01]  /*e710*/  @!PT LDS RZ, [RZ] ;  /* 0x00000000fffff984 */ /* 0x000fe20000000800 */
[----:B------:R0:W-:Y:S01]  /*e720*/  @!P1 LDGSTS.E.BYPASS.LTC128B.128 [R10+0xcc00], desc[UR50][R6.64], !P0 ;  /* 0x0cc00000060a9fae */ /* 0x0001e2000c101d72 */
[----:B------:R-:W-:-:S07]  /*e730*/  IMAD.MOV.U32 R0, RZ, RZ, R14 ;  /* 0x000000ffff007224 */ /* 0x000fce00078e000e */
[----:B0-----:R-:W-:Y:S05]  /*e740*/  WARPSYNC.COLLECTIVE R15, `(.L_x_13098) ;  /* 0x000000000f087348 */ /* 0x001fea0003c00000 */
[----:B------:R1:W2:Y:S02]  /*e750*/  SHFL.IDX P6, R14, R13, R12, R11 ;  /* 0x0000000c0d0e7389 */ /* 0x0002a400000c000b */
[----:B012---:R-:W-:Y:S01]  /*e760*/  ENDCOLLECTIVE ;  /* 0x000000000000791b */ /* 0x007fe20003800000 */
.L_x_13098:
[----:B------:R-:W-:Y:S01]  /*e770*/  MOV R13, R2 ;  /* 0x00000002000d7202 */ /* 0x000fe20000000f00 */
[----:B------:R-:W-:Y:S02]  /*e780*/  IMAD.MOV.U32 R12, RZ, RZ, 0x3 ;  /* 0x00000003ff0c7424 */ /* 0x000fe400078e00ff */
[----:B------:R-:W-:-:S07]  /*e790*/  IMAD.MOV.U32 R6, RZ, RZ, R14 ;  /* 0x000000ffff067224 */ /* 0x000fce00078e000e */
[----:B------:R-:W-:Y:S05]  /*e7a0*/  WARPSYNC.COLLECTIVE R15, `(.L_x_13099) ;  /* 0x000000000f087348 */ /* 0x000fea0003c00000 */
[----:B------:R0:W1:Y:S02]  /*e7b0*/  SHFL.IDX P6, R14, R13, R12, R11 ;  /* 0x0000000c0d0e7389 */ /* 0x00006400000c000b */
[----:B01----:R-:W-:Y:S01]  /*e7c0*/  ENDCOLLECTIVE ;  /* 0x000000000000791b */ /* 0x003fe20003800000 */
.L_x_13099:
[----:B------:R-:W-:-:S05]  /*e7d0*/  @!P2 LEA R6, P1, R28, R6, 0x1 ;  /* 0x000000061c06a211 */ /* 0x000fca00078208ff */
[----:B------:R-:W-:-:S04]  /*e7e0*/  @!P2 IMAD.X R0, RZ, RZ, R0, P1 ;  /* 0x000000ffff00a224 */ /* 0x000fc800008e0600 */
        /* <DEDUP_REMOVED lines=10> */
.L_x_13100:
[----:B------:R-:W-:Y:S01]  /*e890*/  IMAD.MOV.U32 R2, RZ, RZ, R14 ;  /* 0x000000ffff027224 */ /* 0x000fe200078e000e */
[----:B------:R-:W-:Y:S06]  /*e8a0*/  BRA `(.L_x_13101) ;  /* 0xffffffb800d87947 */ /* 0x000fec000383ffff */
.L_x_13003:
[----:B0-----:R0:W1:Y:S02]  /*e8b0*/  SYNCS.PHASECHK.TRANS64.TRYWAIT P0, [R22+URZ+0x16820], R3 ;  /* 0x01682003160075a7 */ /* 0x001064000800017f */
[----:B-1----:R-:W-:Y:S05]  /*e8c0*/  @!P0 NANOSLEEP.SYNCS 0x989680 ;  /* 0x009896800000895d */ /* 0x002fea0003900000 */
[----:B------:R-:W1:Y:S02]  /*e8d0*/  @!P0 SYNCS.PHASECHK.TRANS64 P0, [R22+URZ+0x16820], R3 ;  /* 0x01682003160085a7 */ /* 0x000e64000800007f */
[----:B-1----:R-:W-:Y:S05]  /*e8e0*/  @!P0 BRA `(.L_x_13003) ;  /* 0xfffffffc00f08947 */ /* 0x002fea000383ffff */
[----:B------:R-:W-:Y:S05]  /*e8f0*/  BRA `(.L_x_13102) ;  /* 0xffffffbc003c7947 */ /* 0x000fea000383ffff */
.L_x_13008:
[----:B0-----:R0:W1:Y:S02]  /*e900*/  SYNCS.PHASECHK.TRANS64.TRYWAIT P0, [R5+URZ+0x16840], R2 ;  /* 0x01684002050075a7 */ /* 0x001064000800017f */
[----:B-1----:R-:W-:Y:S05]  /*e910*/  @!P0 NANOSLEEP.SYNCS 0x989680 ;  /* 0x009896800000895d */ /* 0x002fea0003900000 */
[----:B------:R-:W1:Y:S02]  /*e920*/  @!P0 SYNCS.PHASECHK.TRANS64 P0, [R5+URZ+0x16840], R2 ;  /* 0x01684002050085a7 */ /* 0x000e64000800007f */
[----:B-1----:R-:W-:Y:S05]  /*e930*/  @!P0 BRA `(.L_x_13008) ;  /* 0xfffffffc00f08947 */ /* 0x002fea000383ffff */
[----:B------:R-:W-:Y:S05]  /*e940*/  BRA `(.L_x_13103) ;  /* 0xffffffc0000c7947 */ /* 0x000fea000383ffff */
.L_x_13009:
        /* <DEDUP_REMOVED lines=8> */
.L_x_13105:
[----:B------:R-:W-:Y:S05]  /*e9d0*/  BSYNC B1 ;  /* 0x0000000000017941 */ /* 0x000fea0003800000 */
.L_x_13104:
        /* <DEDUP_REMOVED lines=9> */
.L_x_13106:
[----:B------:R-:W-:Y:S02]  /*ea70*/  IMAD R8, R8, 0x2, R22 ;  /* 0x0000000208087824 */ /* 0x000fe400078e0216 */
[----:B------:R-:W-:Y:S02]  /*ea80*/  IMAD.MOV.U32 R13, RZ, RZ, R10 ;  /* 0x000000ffff0d7224 */ /* 0x000fe400078e000a */
[----:B------:R-:W-:Y:S01]  /*ea90*/  IMAD.MOV.U32 R12, RZ, RZ, 0x1 ;  /* 0x00000001ff0c7424 */ /* 0x000fe200078e00ff */
[----:B------:R-:W-:-:S07]  /*eaa0*/  MOV R2, R14 ;  /* 0x0000000e00027202 */ /* 0x000fce0000000f00 */
[----:B------:R-:W-:Y:S05]  /*eab0*/  WARPSYNC.COLLECTIVE R15, `(.L_x_13107) ;  /* 0x000000000f087348 */ /* 0x000fea0003c00000 */
[----:B------:R0:W1:Y:S02]  /*eac0*/  SHFL.IDX P6, R14, R13, R12, R11 ;  /* 0x0000000c0d0e7389 */ /* 0x00006400000c000b */
[----:B01----:R-:W-:Y:S01]  /*ead0*/  ENDCOLLECTIVE ;  /* 0x000000000000791b */ /* 0x003fe20003800000 */
.L_x_13107:
        /* <DEDUP_REMOVED lines=11> */
.L_x_13108:
[----:B------:R-:W-:Y:S02]  /*eb90*/  IMAD.MOV.U32 R13, RZ, RZ, R10 ;  /* 0x000000ffff0d7224 */ /* 0x000fe400078e000a */
[----:B------:R-:W-:Y:S02]  /*eba0*/  IMAD.MOV.U32 R12, RZ, RZ, 0x2 ;  /* 0x00000002ff0c7424 */ /* 0x000fe400078e00ff */
[----:B------:R-:W-:-:S07]  /*ebb0*/  IMAD.MOV.U32 R2, RZ, RZ, R14 ;  /* 0x000000ffff027224 */ /* 0x000fce00078e000e */
[----:B------:R-:W-:Y:S05]  /*ebc0*/  WARPSYNC.COLLECTIVE R15, `(.L_x_13109) ;  /* 0x000000000f087348 */ /* 0x000fea0003c00000 */
[----:B------:R0:W1:Y:S02]  /*ebd0*/  SHFL.IDX P6, R14, R13, R12, R11 ;  /* 0x0000000c0d0e7389 */ /* 0x00006400000c000b */
[----:B01----:R-:W-:Y:S01]  /*ebe0*/  ENDCOLLECTIVE ;  /* 0x000000000000791b */ /* 0x003fe20003800000 */
.L_x_13109:
        /* <DEDUP_REMOVED lines=11> */
.L_x_13110:
[----:B------:R-:W-:Y:S02]  /*eca0*/  IMAD.MOV.U32 R13, RZ, RZ, R10 ;  /* 0x000000ffff0d7224 */ /* 0x000fe400078e000a */
[----:B------:R-:W-:Y:S01]  /*ecb0*/  IMAD.MOV.U32 R12, RZ, RZ, 0x3 ;  /* 0x00000003ff0c7424 */ /* 0x000fe200078e00ff */
[----:B------:R-:W-:-:S07]  /*ecc0*/  MOV R2, R14 ;  /* 0x0000000e00027202 */ /* 0x000fce0000000f00 */
[----:B------:R-:W-:Y:S05]  /*ecd0*/  WARPSYNC.COLLECTIVE R15, `(.L_x_13111) ;  /* 0x000000000f087348 */ /* 0x000fea0003c00000 */
[----:B------:R0:W1:Y:S02]  /*ece0*/  SHFL.IDX P6, R14, R13, R12, R11 ;  /* 0x0000000c0d0e7389 */ /* 0x00006400000c000b */
[----:B01----:R-:W-:Y:S01]  /*ecf0*/  ENDCOLLECTIVE ;  /* 0x000000000000791b */ /* 0x003fe20003800000 */
.L_x_13111:
        /* <DEDUP_REMOVED lines=11> */
.L_x_13112:
[----:B------:R-:W-:Y:S02]  /*edb0*/  IMAD.MOV.U32 R13, RZ, RZ, R10 ;  /* 0x000000ffff0d7224 */ /* 0x000fe400078e000a */
[----:B------:R-:W-:Y:S02]  /*edc0*/  IMAD.MOV.U32 R12, RZ, RZ, 0x4 ;  /* 0x00000004ff0c7424 */ /* 0x000fe400078e00ff */
[----:B------:R-:W-:-:S07]  /*edd0*/  IMAD.MOV.U32 R2, RZ, RZ, R14 ;  /* 0x000000ffff027224 */ /* 0x000fce00078e000e */
[----:B------:R-:W-:Y:S05]  /*ede0*/  WARPSYNC.COLLECTIVE R15, `(.L_x_13113) ;  /* 0x000000000f087348 */ /* 0x000fea0003c00000 */
[----:B------:R0:W1:Y:S02]  /*edf0*/  SHFL.IDX P6, R14, R13, R12, R11 ;  /* 0x0000000c0d0e7389 */ /* 0x00006400000c000b */
[----:B01----:R-:W-:Y:S01]  /*ee00*/  ENDCOLLECTIVE ;  /* 0x000000000000791b */ /* 0x003fe20003800000 */
.L_x_13113:
        /* <DEDUP_REMOVED lines=11> */
.L_x_13114:
[----:B------:R-:W-:Y:S01]  /*eec0*/  MOV R13, R10 ;  /* 0x0000000a000d7202 */ /* 0x000fe20000000f00 */
[----:B------:R-:W-:Y:S02]  /*eed0*/  IMAD.MOV.U32 R12, RZ, RZ, 0x5 ;  /* 0x00000005ff0c7424 */ /* 0x000fe400078e00ff */
[----:B------:R-:W-:-:S07]  /*eee0*/  IMAD.MOV.U32 R2, RZ, RZ, R14 ;  /* 0x000000ffff027224 */ /* 0x000fce00078e000e */
[----:B------:R-:W-:Y:S05]  /*eef0*/  WARPSYNC.COLLECTIVE R15, `(.L_x_13115) ;  /* 0x000000000f087348 */ /* 0x000fea0003c00000 */
[----:B------:R0:W1:Y:S02]  /*ef00*/  SHFL.IDX P6, R14, R13, R12, R11 ;  /* 0x0000000c0d0e7389 */ /* 0x00006400000c000b */
[----:B01----:R-:W-:Y:S01]  /*ef10*/  ENDCOLLECTIVE ;  /* 0x000000000000791b */ /* 0x003fe20003800000 */
.L_x_13115:
        /* <DEDUP_REMOVED lines=11> */
.L_x_13116:
[----:B------:R-:W-:Y:S01]  /*efd0*/  IMAD.MOV.U32 R13, RZ, RZ, R10 ;  /* 0x000000ffff0d7224 */ /* 0x000fe200078e000a */
[----:B------:R-:W-:Y:S01]  /*efe0*/  MOV R12, 0x6 ;  /* 0x00000006000c7802 */ /* 0x000fe20000000f00 */
[----:B------:R-:W-:-:S07]  /*eff0*/  IMAD.MOV.U32 R2, RZ, RZ, R14 ;  /* 0x000000ffff027224 */ /* 0x000fce00078e000e */
[----:B------:R-:W-:Y:S05]  /*f000*/  WARPSYNC.COLLECTIVE R15, `(.L_x_13117) ;  /* 0x000000000f087348 */ /* 0x000fea0003c00000 */
[----:B------:R0:W1:Y:S02]  /*f010*/  SHFL.IDX P6, R14, R13, R12, R11 ;  /* 0x0000000c0d0e7389 */ /* 0x00006400000c000b */
[----:B01----:R-:W-:Y:S01]  /*f020*/  ENDCOLLECTIVE ;  /* 0x000000000000791b */ /* 0x003fe20003800000 */
.L_x_13117:
        /* <DEDUP_REMOVED lines=11> */
.L_x_13118:
[----:B------:R-:W-:Y:S02]  /*f0e0*/  IMAD.MOV.U32 R13, RZ, RZ, R10 ;  /* 0x000000ffff0d7224 */ /* 0x000fe400078e000a */
[----:B------:R-:W-:Y:S02]  /*f0f0*/  IMAD.MOV.U32 R12, RZ, RZ, 0x7 ;  /* 0x00000007ff0c7424 */ /* 0x000fe400078e00ff */
[----:B------:R-:W-:-:S07]  /*f100*/  IMAD.MOV.U32 R2, RZ, RZ, R14 ;  /* 0x000000ffff027224 */ /* 0x000fce00078e000e */
[----:B------:R-:W-:Y:S05]  /*f110*/  WARPSYNC.COLLECTIVE R15, `(.L_x_13119) ;  /* 0x000000000f087348 */ /* 0x000fea0003c00000 */
[----:B------:R0:W1:Y:S02]  /*f120*/  SHFL.IDX P6, R14, R13, R12, R11 ;  /* 0x0000000c0d0e7389 */ /* 0x00006400000c000b */
[----:B01----:R-:W-:Y:S01]  /*f130*/  ENDCOLLECTIVE ;  /* 0x000000000000791b */ /* 0x003fe20003800000 */
.L_x_13119:
[----:B------:R-:W-:-:S05]  /*f140*/  IADD3 R2, P0, R2, R7, RZ ;  /* 0x0000000702027210 */ /* 0x000fca0007f1e0ff */
[----:B------:R-:W-:-:S05]  /*f150*/  IMAD.X R3, RZ, RZ, R3, P0 ;  /* 0x000000ffff037224 */ /* 0x000fca00000e0603 */
[----:B------:R-:W-:Y:S01]  /*f160*/  @!PT LDS RZ, [RZ] ;  /* 0x00000000fffff984 */ /* 0x000fe20000000800 */
[----:B------:R-:W-:Y:S01]  /*f170*/  @!PT LDS RZ, [RZ] ;  /* 0x00000000fffff984 */ /* 0x000fe20000000800 */
[----:B------:R-:W-:Y:S01]  /*f180*/  @!PT LDS RZ, [RZ] ;  /* 0x00000000fffff984 */ /* 0x000fe20000000800 */
[----:B------:R0:W-:Y:S01]  /*f190*/  LDGSTS.E.BYPASS.LTC128B.128 [R8+0x11400], desc[UR50][R2.64], !P2 ;  /* 0x1140000002087fae */ /* 0x0001e2000d101d72 */
[----:B------:R-:W-:Y:S01]  /*f1a0*/  IMAD.MOV.U32 R13, RZ, RZ, R9 ;  /* 0x000000ffff0d7224 */ /* 0x000fe200078e0009 */
[----:B------:R-:W-:-:S07]  /*f1b0*/  MOV R10, R14 ;  /* 0x0000000e000a7202 */ /* 0x000fce0000000f00 */
[----:B0-----:R-:W-:Y:S05]  /*f1c0*/  WARPSYNC.COLLECTIVE R15, `(.L_x_13120) ;  /* 0x000000000f087348 */ /* 0x001fea0003c00000 */
[----:B------:R1:W2:Y:S02]  /*f1d0*/  SHFL.IDX P6, R14, R13, R12, R11 ;  /* 0x0000000c0d0e7389 */ /* 0x0002a400000c000b */
[----:B012---:R-:W-:Y:S01]  /*f1e0*/  ENDCOLLECTIVE ;  /* 0x000000000000791b */ /* 0x007fe20003800000 */
.L_x_13120:
[----:B------:R-:W-:Y:S01]  /*f1f0*/  IMAD.MOV.U32 R2, RZ, RZ, R14 ;  /* 0x000000ffff027224 */ /* 0x000fe200078e000e */
[----:B------:R-:W-:Y:S06]  /*f200*/  BRA `(.L_x_13121) ;  /* 0xffffffb800fc7947 */ /* 0x000fec000383ffff */
.L_x_13014:
[----:B-1----:R1:W2:Y:S02]  /*f210*/  SYNCS.PHASECHK.TRANS64.TRYWAIT P0, [R5+URZ+0x16860], R2 ;  /* 0x01686002050075a7 */ /* 0x0022a4000800017f */
[----:B--2---:R-:W-:Y:S05]  /*f220*/  @!P0 NANOSLEEP.SYNCS 0x989680 ;  /* 0x009896800000895d */ /* 0x004fea0003900000 */
[----:B------:R-:W2:Y:S02]  /*f230*/  @!P0 SYNCS.PHASECHK.TRANS64 P0, [R5+URZ+0x16860], R2 ;  /* 0x01686002050085a7 */ /* 0x000ea4000800007f */
[----:B--2---:R-:W-:Y:S05]  /*f240*/  @!P0 BRA `(.L_x_13014) ;  /* 0xfffffffc00f08947 */ /* 0x004fea000383ffff */
[----:B------:R-:W-:Y:S05]  /*f250*/  BRA `(.L_x_13122) ;  /* 0xffffffbc00547947 */ /* 0x000fea000383ffff */
.L_x_13015:
        /* <DEDUP_REMOVED lines=8> */
.L_x_13124:
[----:B------:R-:W-:Y:S05]  /*f2e0*/  BSYNC B1 ;  /* 0x0000000000017941 */ /* 0x000fea0003800000 */
.L_x_13123:
[----:B------:R-:W-:Y:S01]  /*f2f0*/  IMAD.MOV.U32 R13, RZ, RZ, R23 ;  /* 0x000000ffff0d7224 */ /* 0x000fe200078e0017 */
[----:B------:R-:W-:Y:S01]  /*f300*/  MOV R3, R14 ;  /* 0x0000000e00037202 */ /* 0x000fe20000000f00 */
[----:B------:R-:W-:Y:S01]  /*f310*/  IMAD.MOV.U32 R12, RZ, RZ, RZ ;  /* 0x000000ffff0c7224 */ /* 0x000fe200078e00ff */
[----:B------:R-:W-:Y:S01]  /*f320*/  ISETP.LT.OR P2, PT, R8, 0x1, P1 ;  /* 0x000000010800780c */ /* 0x000fe20000f41670 */
[----:B------:R-:W-:Y:S01]  /*f330*/  IMAD.MOV.U32 R11, RZ, RZ, 0x181f ;  /* 0x0000181fff0b7424 */ /* 0x000fe200078e00ff */
[----:B------:R-:W-:Y:S01]  /*f340*/  LEA R6, R6, R22, 0x1 ;  /* 0x0000001606067211 */ /* 0x000fe200078e08ff */
[----:B------:R-:W-:-:S10]  /*f350*/  IMAD.MOV.U32 R15, RZ, RZ, -0x1 ;  /* 0xffffffffff0f7424 */ /* 0x000fd400078e00ff */
[----:B------:R-:W-:Y:S05]  /*f360*/  WARPSYNC.COLLECTIVE R15, `(.L_x_13125) ;  /* 0x000000000f087348 */ /* 0x000fea0003c00000 */
[----:B------:R0:W1:Y:S02]  /*f370*/  SHFL.IDX P6, R14, R13, R12, R11 ;  /* 0x0000000c0d0e7389 */ /* 0x00006400000c000b */
[----:B01----:R-:W-:Y:S01]  /*f380*/  ENDCOLLECTIVE ;  /* 0x000000000000791b */ /* 0x003fe20003800000 */
.L_x_13125:
[----:B------:R-:W-:Y:S02]  /*f390*/  IMAD.MOV.U32 R13, RZ, RZ, R24 ;  /* 0x000000ffff0d7224 */ /* 0x000fe400078e0018 */
[----:B------:R-:W-:Y:S02]  /*f3a0*/  IMAD.MOV.U32 R12, RZ, RZ, 0x1 ;  /* 0x00000001ff0c7424 */ /* 0x000fe400078e00ff */
[----:B------:R-:W-:-:S07]  /*f3b0*/  IMAD.MOV.U32 R2, RZ, RZ, R14 ;  /* 0x000000ffff027224 */ /* 0x000fce00078e000e */
[----:B------:R-:W-:Y:S05]  /*f3c0*/  WARPSYNC.COLLECTIVE R15, `(.L_x_13126) ;  /* 0x000000000f087348 */ /* 0x000fea0003c00000 */
[----:B------:R0:W1:Y:S02]  /*f3d0*/  SHFL.IDX P6, R14, R13, R12, R11 ;  /* 0x0000000c0d0e7389 */ /* 0x00006400000c000b */
[----:B01----:R-:W-:Y:S01]  /*f3e0*/  ENDCOLLECTIVE ;  /* 0x000000000000791b */ /* 0x003fe20003800000 */
.L_x_13126:
        /* <DEDUP_REMOVED lines=12> */
.L_x_13127:
[----:B------:R-:W-:Y:S01]  /*f4b0*/  MOV R13, R24 ;  /* 0x00000018000d7202 */ /* 0x000fe20000000f00 */
[----:B------:R-:W-:Y:S02]  /*f4c0*/  IMAD.MOV.U32 R12, RZ, RZ, 0x2 ;  /* 0x00000002ff0c7424 */ /* 0x000fe400078e00ff */
[----:B------:R-:W-:-:S07]  /*f4d0*/  IMAD.MOV.U32 R2, RZ, RZ, R14 ;  /* 0x000000ffff027224 */ /* 0x000fce00078e000e */
[----:B------:R-:W-:Y:S05]  /*f4e0*/  WARPSYNC.COLLECTIVE R15, `(.L_x_13128) ;  /* 0x000000000f087348 */ /* 0x000fea0003c00000 */
[----:B------:R0:W1:Y:S02]  /*f4f0*/  SHFL.IDX P6, R14, R13, R12, R11 ;  /* 0x0000000c0d0e7389 */ /* 0x00006400000c000b */
[----:B01----:R-:W-:Y:S01]  /*f500*/  ENDCOLLECTIVE ;  /* 0x000000000000791b */ /* 0x003fe20003800000 */
.L_x_13128:
        /* <DEDUP_REMOVED lines=12> */
.L_x_13129:
[----:B------:R-:W-:Y:S01]  /*f5d0*/  IMAD.MOV.U32 R13, RZ, RZ, R24 ;  /* 0x000000ffff0d7224 */ /* 0x000fe200078e0018 */
[----:B------:R-:W-:Y:S01]  /*f5e0*/  MOV R12, 0x3 ;  /* 0x00000003000c7802 */ /* 0x000fe20000000f00 */
[----:B------:R-:W-:-:S07]  /*f5f0*/  IMAD.MOV.U32 R2, RZ, RZ, R14 ;  /* 0x000000ffff027224 */ /* 0x000fce00078e000e */
[----:B------:R-:W-:Y:S05]  /*f600*/  WARPSYNC.COLLECTIVE R15, `(.L_x_13130) ;  /* 0x000000000f087348 */ /* 0x000fea0003c00000 */
[----:B------:R0:W1:Y:S02]  /*f610*/  SHFL.IDX P6, R14, R13, R12, R11 ;  /* 0x0000000c0d0e7389 */ /* 0x00006400000c000b */
[----:B01----:R-:W-:Y:S01]  /*f620*/  ENDCOLLECTIVE ;  /* 0x000000000000791b */ /* 0x003fe20003800000 */
.L_x_13130:
        /* <DEDUP_REMOVED lines=12> */
.L_x_13131:
[----:B------:R-:W-:Y:S02]  /*f6f0*/  IMAD.MOV.U32 R13, RZ, RZ, R24 ;  /* 0x000000ffff0d7224 */ /* 0x000fe400078e0018 */
[----:B------:R-:W-:Y:S02]  /*f700*/  IMAD.MOV.U32 R12, RZ, RZ, 0x4 ;  /* 0x00000004ff0c7424 */ /* 0x000fe400078e00ff */
[----:B------:R-:W-:-:S07]  /*f710*/  IMAD.MOV.U32 R2, RZ, RZ, R14 ;  /* 0x000000ffff027224 */ /* 0x000fce00078e000e */
[----:B------:R-:W-:Y:S05]  /*f720*/  WARPSYNC.COLLECTIVE R15, `(.L_x_13132) ;  /* 0x000000000f087348 */ /* 0x000fea0003c00000 */
[----:B------:R0:W1:Y:S02]  /*f730*/  SHFL.IDX P6, R14, R13, R12, R11 ;  /* 0x0000000c0d0e7389 */ /* 0x00006400000c000b */
[----:B01----:R-:W-:Y:S01]  /*f740*/  ENDCOLLECTIVE ;  /* 0x000000000000791b */ /* 0x003fe20003800000 */
.L_x_13132:
        /* <DEDUP_REMOVED lines=12> */
.L_x_13133:
[----:B------:R-:W-:Y:S02]  /*f810*/  IMAD.MOV.U32 R13, RZ, RZ, R24 ;  /* 0x000000ffff0d7224 */ /* 0x000fe400078e0018 */
[----:B------:R-:W-:Y:S02]  /*f820*/  IMAD.MOV.U32 R12, RZ, RZ, 0x5 ;  /* 0x00000005ff0c7424 */ /* 0x000fe400078e00ff */
[----:B------:R-:W-:-:S07]  /*f830*/  IMAD.MOV.U32 R2, RZ, RZ, R14 ;  /* 0x000000ffff027224 */ /* 0x000fce00078e000e */
[----:B------:R-:W-:Y:S05]  /*f840*/  WARPSYNC.COLLECTIVE R15, `(.L_x_13134) ;  /* 0x000000000f087348 */ /* 0x000fea0003c00000 */
[----:B------:R0:W1:Y:S02]  /*f850*/  SHFL.IDX P6, R14, R13, R12, R11 ;  /* 0x0000000c0d0e7389 */ /* 0x00006400000c000b */
[----:B01----:R-:W-:Y:S01]  /*f860*/  ENDCOLLECTIVE ;  /* 0x000000000000791b */ /* 0x003fe20003800000 */
.L_x_13134:
        /* <DEDUP_REMOVED lines=12> */
.L_x_13135:
[----:B------:R-:W-:Y:S02]  /*f930*/  IMAD.MOV.U32 R13, RZ, RZ, R24 ;  /* 0x000000ffff0d7224 */ /* 0x000fe400078e0018 */
[----:B------:R-:W-:Y:S02]  /*f940*/  IMAD.MOV.U32 R12, RZ, RZ, 0x6 ;  /* 0x00000006ff0c7424 */ /* 0x000fe400078e00ff */
[----:B------:R-:W-:-:S07]  /*f950*/  IMAD.MOV.U32 R2, RZ, RZ, R14 ;  /* 0x000000ffff027224 */ /* 0x000fce00078e000e */
[----:B------:R-:W-:Y:S05]  /*f960*/  WARPSYNC.COLLECTIVE R15, `(.L_x_13136) ;  /* 0x000000000f087348 */ /* 0x000fea0003c00000 */
[----:B------:R0:W1:Y:S02]  /*f970*/  SHFL.IDX P6, R14, R13, R12, R11 ;  /* 0x0000000c0d0e7389 */ /* 0x00006400000c000b */
[----:B01----:R-:W-:Y:S01]  /*f980*/  ENDCOLLECTIVE ;  /* 0x000000000000791b */ /* 0x003fe20003800000 */
.L_x_13136:
        /* <DEDUP_REMOVED lines=12> */
.L_x_13137:
[----:B------:R-:W-:Y:S02]  /*fa50*/  IMAD.MOV.U32 R13, RZ, RZ, R24 ;  /* 0x000000ffff0d7224 */ /* 0x000fe400078e0018 */
[----:B------:R-:W-:Y:S01]  /*fa60*/  IMAD.MOV.U32 R12, RZ, RZ, 0x7 ;  /* 0x00000007ff0c7424 */ /* 0x000fe200078e00ff */
[----:B------:R-:W-:-:S07]  /*fa70*/  MOV R2, R14 ;  /* 0x0000000e00027202 */ /* 0x000fce0000000f00 */
[----:B------:R-:W-:Y:S05]  /*fa80*/  WARPSYNC.COLLECTIVE R15, `(.L_x_13138) ;  /* 0x000000000f087348 */ /* 0x000fea0003c00000 */
[----:B------:R0:W1:Y:S02]  /*fa90*/  SHFL.IDX P6, R14, R13, R12, R11 ;  /* 0x0000000c0d0e7389 */ /* 0x00006400000c000b */
[----:B01----:R-:W-:Y:S01]  /*faa0*/  ENDCOLLECTIVE ;  /* 0x000000000000791b */ /* 0x003fe20003800000 */
.L_x_13138:
        /* <DEDUP_REMOVED lines=11> */
.L_x_13139:
[----:B------:R-:W-:Y:S01]  /*fb60*/  IMAD.MOV.U32 R2, RZ, RZ, R14 ;  /* 0x000000ffff027224 */ /* 0x000fe200078e000e */
[----:B------:R-:W-:Y:S06]  /*fb70*/  BRA `(.L_x_13140) ;  /* 0xffffffb800007947 */ /* 0x000fec000383ffff */
.L_x_13023:
[----:B0-----:R0:W1:Y:S02]  /*fb80*/  SYNCS.PHASECHK.TRANS64.TRYWAIT P0, [R0+URZ+0x16860], R3 ;  /* 0x01686003000075a7 */ /* 0x001064000800017f */
[----:B-1----:R-:W-:Y:S05]  /*fb90*/  @!P0 NANOSLEEP.SYNCS 0x989680 ;  /* 0x009896800000895d */ /* 0x002fea0003900000 */
[----:B------:R-:W1:Y:S02]  /*fba0*/  @!P0 SYNCS.PHASECHK.TRANS64 P0, [R0+URZ+0x16860], R3 ;  /* 0x01686003000085a7 */ /* 0x000e64000800007f */
[----:B-1----:R-:W-:Y:S05]  /*fbb0*/  @!P0 BRA `(.L_x_13023) ;  /* 0xfffffffc00f08947 */ /* 0x002fea000383ffff */
[----:B------:R-:W-:Y:S05]  /*fbc0*/  BRA `(.L_x_13141) ;  /* 0xffffffbc001c7947 */ /* 0x000fea000383ffff */
.L_x_13024:
        /* <DEDUP_REMOVED lines=8> */
.L_x_13143:
[----:B------:R-:W-:Y:S05]  /*fc50*/  BSYNC B0 ;  /* 0x0000000000007941 */ /* 0x000fea0003800000 */
.L_x_13142:
        /* <DEDUP_REMOVED lines=9> */
.L_x_13144:
[----:B------:R-:W-:Y:S01]  /*fcf0*/  ULDC UR4, c[0x0][0x2f4] ;  /* 0x0000bd0000047ab9 */ /* 0x000fe20000000800 */
[----:B------:R-:W-:Y:S01]  /*fd00*/  IMAD R4, R4, 0x2, R22 ;  /* 0x0000000204047824 */ /* 0x000fe200078e0216 */
[----:B------:R-:W-:-:S04]  /*fd10*/  ISETP.GE.AND P0, PT, R28, UR4, PT ;  /* 0x000000041c007c0c */ /* 0x000fc8000bf06270 */
[----:B------:R-:W-:Y:S01]  /*fd20*/  ISETP.LT.OR P2, PT, R6, 0x1, P0 ;  /* 0x000000010600780c */ /* 0x000fe20000741670 */
[----:B------:R-:W-:Y:S02]  /*fd30*/  IMAD.MOV.U32 R13, RZ, RZ, R24 ;  /* 0x000000ffff0d7224 */ /* 0x000fe400078e0018 */
[----:B------:R-:W-:Y:S01]  /*fd40*/  IMAD.MOV.U32 R12, RZ, RZ, 0x1 ;  /* 0x00000001ff0c7424 */ /* 0x000fe200078e00ff */
[----:B------:R-:W-:-:S13]  /*fd50*/  IADD3 R2, P1, R14, R5, RZ ;  /* 0x000000050e027210 */ /* 0x000fda0007f3e0ff */
[----:B------:R-:W-:Y:S05]  /*fd60*/  WARPSYNC.COLLECTIVE R15, `(.L_x_13145) ;  /* 0x000000000f087348 */ /* 0x000fea0003c00000 */
[----:B------:R0:W1:Y:S02]  /*fd70*/  SHFL.IDX P6, R14, R13, R12, R11 ;  /* 0x0000000c0d0e7389 */ /* 0x00006400000c000b */
[----:B01----:R-:W-:Y:S01]  /*fd80*/  ENDCOLLECTIVE ;  /* 0x000000000000791b */ /* 0x003fe20003800000 */
.L_x_13145:
        /* <DEDUP_REMOVED lines=11> */
.L_x_13146:
[----:B------:R-:W-:Y:S02]  /*fe40*/  IMAD.MOV.U32 R13, RZ, RZ, R24 ;  /* 0x000000ffff0d7224 */ /* 0x000fe400078e0018 */
[----:B------:R-:W-:Y:S02]  /*fe50*/  IMAD.MOV.U32 R12, RZ, RZ, 0x2 ;  /* 0x00000002ff0c7424 */ /* 0x000fe400078e00ff */
[----:B------:R-:W-:-:S07]  /*fe60*/  IMAD.MOV.U32 R9, RZ, RZ, R14 ;  /* 0x000000ffff097224 */ /* 0x000fce00078e000e */
[----:B------:R-:W-:Y:S05]  /*fe70*/  WARPSYNC.COLLECTIVE R15, `(.L_x_13147) ;  /* 0x000000000f087348 */ /* 0x000fea0003c00000 */
[----:B------:R0:W1:Y:S02]  /*fe80*/  SHFL.IDX P6, R14, R13, R12, R11 ;  /* 0x0000000c0d0e7389 */ /* 0x00006400000c000b */
[----:B01----:R-:W-:Y:S01]  /*fe90*/  ENDCOLLECTIVE ;  /* 0x000000000000791b */ /* 0x003fe20003800000 */
.L_x_13147:
        /* <DEDUP_REMOVED lines=8> */
[----:B------:R-:W-:-:S12]  /*ff20*/  IMAD.MOV.U32 R8, RZ, RZ, R14 ;  /* 0x000000ffff087224 */ /* 0x000fd800078e000e */
[----:B0-----:R-:W-:Y:S05]  /*ff30*/  WARPSYNC.COLLECTIVE R15, `(.L_x_13148) ;  /* 0x000000000f087348 */ /* 0x001fea0003c00000 */
[----:B------:R1:W2:Y:S02]  /*ff40*/  SHFL.IDX P6, R14, R13, R12, R11 ;  /* 0x0000000c0d0e7389 */ /* 0x0002a400000c000b */
[----:B012---:R-:W-:Y:S01]  /*ff50*/  ENDCOLLECTIVE ;  /* 0x000000000000791b */ /* 0x007fe20003800000 */
.L_x_13148:
[----:B------:R-:W-:Y:S02]  /*ff60*/  IMAD.MOV.U32 R13, RZ, RZ, R24 ;  /* 0x000000ffff0d7224 */ /* 0x000fe400078e0018 */
[----:B------:R-:W-:Y:S02]  /*ff70*/  IMAD.MOV.U32 R12, RZ, RZ, 0x3 ;  /* 0x00000003ff0c7424 */ /* 0x000fe400078e00ff */
[----:B------:R-:W-:-:S07]  /*ff80*/  IMAD.MOV.U32 R10, RZ, RZ, R14 ;  /* 0x000000ffff0a7224 */ /* 0x000fce00078e000e */
[----:B------:R-:W-:Y:S05]  /*ff90*/  WARPSYNC.COLLECTIVE R15, `(.L_x_13149) ;  /* 0x000000000f087348 */ /* 0x000fea0003c00000 */
[----:B------:R0:W1:Y:S02]  /*ffa0*/  SHFL.IDX P6, R14, R13, R12, R11 ;  /* 0x0000000c0d0e7389 */ /* 0x00006400000c000b */
[----:B01----:R-:W-:Y:S01]  /*ffb0*/  ENDCOLLECTIVE ;  /* 0x000000000000791b */ /* 0x003fe20003800000 */
.L_x_13149:
        /* <DEDUP_REMOVED lines=12> */
.L_x_13150:
[----:B------:R-:W-:Y:S02]  /*10080*/  IMAD.MOV.U32 R13, RZ, RZ, R24 ;  /* 0x000000ffff0d7224 */ /* 0x000fe400078e0018 */
[----:B------:R-:W-:Y:S01]  /*10090*/  IMAD.MOV.U32 R12, RZ, RZ, 0x4 ;  /* 0x00000004ff0c7424 */ /* 0x000fe200078e00ff */
[----:B------:R-:W-:-:S07]  /*100a0*/  MOV R9, R14 ;  /* 0x0000000e00097202 */ /* 0x000fce0000000f00 */
[----:B------:R-:W-:Y:S05]  /*100b0*/  WARPSYNC.COLLECTIVE R15, `(.L_x_13151) ;  /* 0x000000000f087348 */ /* 0x000fea0003c00000 */
[----:B------:R0:W1:Y:S02]  /*100c0*/  SHFL.IDX P6, R14, R13, R12, R11 ;  /* 0x0000000c0d0e7389 */ /* 0x00006400000c000b */
[----:B01----:R-:W-:Y:S01]  /*100d0*/  ENDCOLLECTIVE ;  /* 0x000000000000791b */ /* 0x003fe20003800000 */
.L_x_13151:
[----:B------:R-:W-:-:S05]  /*100e0*/  IADD3 R2, P1, R9, R5, RZ ;  /* 0x0000000509027210 */ /* 0x000fca0007f3e0ff */
[----:B------:R-:W-:-:S05]  /*100f0*/  IMAD.X R3, RZ, RZ, R7, P1 ;  /* 0x000000ffff037224 */ /* 0x000fca00008e0607 */
        /* <DEDUP_REMOVED lines=10> */
.L_x_13152:
[----:B------:R-:W-:Y:S02]  /*101a0*/  IMAD.MOV.U32 R13, RZ, RZ, R24 ;  /* 0x000000ffff0d7224 */ /* 0x000fe400078e0018 */
[----:B------:R-:W-:Y:S02]  /*101b0*/  IMAD.MOV.U32 R12, RZ, RZ, 0x5 ;  /* 0x00000005ff0c7424 */ /* 0x000fe400078e00ff */
[----:B------:R-:W-:-:S07]  /*101c0*/  IMAD.MOV.U32 R10, RZ, RZ, R14 ;  /* 0x000000ffff0a7224 */ /* 0x000fce00078e000e */
[----:B------:R-:W-:Y:S05]  /*101d0*/  WARPSYNC.COLLECTIVE R15, `(.L_x_13153) ;  /* 0x000000000f087348 */ /* 0x000fea0003c00000 */
[----:B------:R0:W1:Y:S02]  /*101e0*/  SHFL.IDX P6, R14, R13, R12, R11 ;  /* 0x0000000c0d0e7389 */ /* 0x00006400000c000b */
[----:B01----:R-:W-:Y:S01]  /*101f0*/  ENDCOLLECTIVE ;  /* 0x000000000000791b */ /* 0x003fe20003800000 */
.L_x_13153:
        /* <DEDUP_REMOVED lines=12> */
.L_x_13154:
[----:B------:R-:W-:Y:S01]  /*102c0*/  MOV R13, R24 ;  /* 0x00000018000d7202 */ /* 0x000fe20000000f00 */
[----:B------:R-:W-:Y:S02]  /*102d0*/  IMAD.MOV.U32 R12, RZ, RZ, 0x6 ;  /* 0x00000006ff0c7424 */ /* 0x000fe400078e00ff */
[----:B------:R-:W-:-:S07]  /*102e0*/  IMAD.MOV.U32 R9, RZ, RZ, R14 ;  /* 0x000000ffff097224 */ /* 0x000fce00078e000e */
[----:B------:R-:W-:Y:S05]  /*102f0*/  WARPSYNC.COLLECTIVE R15, `(.L_x_13155) ;  /* 0x000000000f087348 */ /* 0x000fea0003c00000 */
[----:B------:R0:W1:Y:S02]  /*10300*/  SHFL.IDX P6, R14, R13, R12, R11 ;  /* 0x0000000c0d0e7389 */ /* 0x00006400000c000b */
[----:B01----:R-:W-:Y:S01]  /*10310*/  ENDCOLLECTIVE ;  /* 0x000000000000791b */ /* 0x003fe20003800000 */
.L_x_13155:
        /* <DEDUP_REMOVED lines=12> */
.L_x_13156:
[----:B------:R-:W-:Y:S02]  /*103e0*/  IMAD.MOV.U32 R13, RZ, RZ, R24 ;  /* 0x000000ffff0d7224 */ /* 0x000fe400078e0018 */
[----:B------:R-:W-:Y:S01]  /*103f0*/  IMAD.MOV.U32 R12, RZ, RZ, 0x7 ;  /* 0x00000007ff0c7424 */ /* 0x000fe200078e00ff */
[----:B------:R-:W-:-:S13]  /*10400*/  IADD3 R2, P1, R14, R5, RZ ;  /* 0x000000050e027210 */ /* 0x000fda0007f3e0ff */
[----:B------:R-:W-:Y:S05]  /*10410*/  WARPSYNC.COLLECTIVE R15, `(.L_x_13157) ;  /* 0x000000000f087348 */ /* 0x000fea0003c00000 */
[----:B------:R0:W1:Y:S02]  /*10420*/  SHFL.IDX P6, R14, R13, R12, R11 ;  /* 0x0000000c0d0e7389 */ /* 0x00006400000c000b */
[----:B01----:R-:W-:Y:S01]  /*10430*/  ENDCOLLECTIVE ;  /* 0x000000000000791b */ /* 0x003fe20003800000 */
.L_x_13157:
        /* <DEDUP_REMOVED lines=10> */
.L_x_13158:
[----:B------:R-:W-:Y:S05]  /*104e0*/  BRA `(.L_x_13159) ;  /* 0xffffffb400cc7947 */ /* 0x000fea000383ffff */
.L_x_13029:
        /* <DEDUP_REMOVED lines=8> */
.L_x_13161:
[----:B------:R-:W-:Y:S05]  /*10570*/  BSYNC B0 ;  /* 0x0000000000007941 */ /* 0x000fea0003800000 */
.L_x_13160:
        /* <DEDUP_REMOVED lines=9> */
.L_x_13162:
        /* <DEDUP_REMOVED lines=11> */
[----:B------:R-:W-:Y:S02]  /*106c0*/  ISETP.GE.U32.AND P5, PT, R8, 0x10, PT ;  /* 0x000000100800780c */ /* 0x000fe40003fa6070 */
[----:B--2---:R-:W-:-:S02]  /*106d0*/  @!P1 MOV R5, R2 ;  /* 0x0000000200059202 */ /* 0x004fc40000000f00 */
[----:B------:R-:W-:-:S03]  /*106e0*/  ISETP.NE.AND P1, PT, R8, RZ, PT ;  /* 0x000000ff0800720c */ /* 0x000fc60003f25270 */
[----:B------:R-:W-:-:S10]  /*106f0*/  IMAD.MOV.U32 R13, RZ, RZ, R5 ;  /* 0x000000ffff0d7224 */ /* 0x000fd400078e0005 */
[----:B------:R-:W-:Y:S05]  /*10700*/  WARPSYNC.COLLECTIVE R15, `(.L_x_13163) ;  /* 0x000000000f087348 */ /* 0x000fea0003c00000 */
[----:B------:R0:W1:Y:S02]  /*10710*/  SHFL.UP P6, R14, R13, R12, R11 ;  /* 0x0400000c0d0e7389 */ /* 0x00006400000c000b */
[----:B01----:R-:W-:Y:S01]  /*10720*/  ENDCOLLECTIVE ;  /* 0x000000000000791b */ /* 0x003fe20003800000 */
.L_x_13163:
[----:B------:R-:W-:Y:S01]  /*10730*/  IMAD.MOV.U32 R12, RZ, RZ, 0x2 ;  /* 0x00000002ff0c7424 */ /* 0x000fe200078e00ff */
[----:B------:R-:W-:-:S05]  /*10740*/  SEL R6, R14, RZ, P1 ;  /* 0x000000ff0e067207 */ /* 0x000fca0000800000 */
[----:B------:R-:W-:-:S04]  /*10750*/  IMAD.IADD R6, R5, 0x1, R6 ;  /* 0x0000000105067824 */ /* 0x000fc800078e0206 */
[----:B------:R-:W-:-:S07]  /*10760*/  IMAD.MOV.U32 R13, RZ, RZ, R6 ;  /* 0x000000ffff0d7224 */ /* 0x000fce00078e0006 */
[----:B------:R-:W-:Y:S05]  /*10770*/  WARPSYNC.COLLECTIVE R15, `(.L_x_13164) ;  /* 0x000000000f087348 */ /* 0x000fea0003c00000 */
[----:B------:R0:W1:Y:S02]  /*10780*/  SHFL.UP P6, R14, R13, R12, R11 ;  /* 0x0400000c0d0e7389 */ /* 0x00006400000c000b */
[----:B01----:R-:W-:Y:S01]  /*10790*/  ENDCOLLECTIVE ;  /* 0x000000000000791b */ /* 0x003fe20003800000 */
.L_x_13164:
[----:B------:R-:W-:Y:S01]  /*107a0*/  IMAD.MOV.U32 R12, RZ, RZ, 0x4 ;  /* 0x00000004ff0c7424 */ /* 0x000fe200078e00ff */
[----:B------:R-:W-:-:S05]  /*107b0*/  SEL R7, R14, RZ, P2 ;  /* 0x000000ff0e077207 */ /* 0x000fca0001000000 */
[----:B------:R-:W-:-:S05]  /*107c0*/  IMAD.IADD R7, R6, 0x1, R7 ;  /* 0x0000000106077824 */ /* 0x000fca00078e0207 */
[----:B------:R-:W-:-:S07]  /*107d0*/  MOV R13, R7 ;  /* 0x00000007000d7202 */ /* 0x000fce0000000f00 */
[----:B------:R-:W-:Y:S05]  /*107e0*/  WARPSYNC.COLLECTIVE R15, `(.L_x_13165) ;  /* 0x000000000f087348 */ /* 0x000fea0003c00000 */
[----:B------:R0:W1:Y:S02]  /*107f0*/  SHFL.UP P6, R14, R13, R12, R11 ;  /* 0x0400000c0d0e7389 */ /* 0x00006400000c000b */
[----:B01----:R-:W-:Y:S01]  /*10800*/  ENDCOLLECTIVE ;  /* 0x000000000000791b */ /* 0x003fe20003800000 */
.L_x_13165:
[----:B------:R-:W-:Y:S01]  /*10810*/  IMAD.MOV.U32 R12, RZ, RZ, 0x8 ;  /* 0x00000008ff0c7424 */ /* 0x000fe200078e00ff */
[----:B------:R-:W-:-:S05]  /*10820*/  SEL R2, R14, RZ, P3 ;  /* 0x000000ff0e027207 */ /* 0x000fca0001800000 */
[----:B------:R-:W-:-:S04]  /*10830*/  IMAD.IADD R2, R7, 0x1, R2 ;  /* 0x0000000107027824 */ /* 0x000fc800078e0202 */
[----:B------:R-:W-:-:S07]  /*10840*/  IMAD.MOV.U32 R13, RZ, RZ, R2 ;  /* 0x000000ffff0d7224 */ /* 0x000fce00078e0002 */
[----:B------:R-:W-:Y:S05]  /*10850*/  WARPSYNC.COLLECTIVE R15, `(.L_x_13166) ;  /* 0x000000000f087348 */ /* 0x000fea0003c00000 */
[----:B------:R0:W1:Y:S02]  /*10860*/  SHFL.UP P6, R14, R13, R12, R11 ;  /* 0x0400000c0d0e7389 */ /* 0x00006400000c000b */
[----:B01----:R-:W-:Y:S01]  /*10870*/  ENDCOLLECTIVE ;  /* 0x000000000000791b */ /* 0x003fe20003800000 */
.L_x_13166:
[----:B------:R-:W-:Y:S02]  /*10880*/  MOV R12, 0x10 ;  /* 0x00000010000c7802 */ /* 0x000fe40000000f00 */
[----:B------:R-:W-:-:S05]  /*10890*/  SEL R3, R14, RZ, P4 ;  /* 0x000000ff0e037207 */ /* 0x000fca0002000000 */
[----:B------:R-:W-:-:S04]  /*108a0*/  IMAD.IADD R3, R2, 0x1, R3 ;  /* 0x0000000102037824 */ /* 0x000fc800078e0203 */
[----:B------:R-:W-:-:S07]  /*108b0*/  IMAD.MOV.U32 R13, RZ, RZ, R3 ;  /* 0x000000ffff0d7224 */ /* 0x000fce00078e0003 */
[----:B------:R-:W-:Y:S05]  /*108c0*/  WARPSYNC.COLLECTIVE R15, `(.L_x_13167) ;  /* 0x000000000f087348 */ /* 0x000fea0003c00000 */
[----:B------:R0:W1:Y:S02]  /*108d0*/  SHFL.UP P6, R14, R13, R12, R11 ;  /* 0x0400000c0d0e7389 */ /* 0x00006400000c000b */
[----:B01----:R-:W-:Y:S01]  /*108e0*/  ENDCOLLECTIVE ;  /* 0x000000000000791b */ /* 0x003fe20003800000 */
.L_x_13167:
        /* <DEDUP_REMOVED lines=8> */
.L_x_13168:
[----:B------:R-:W-:Y:S05]  /*10970*/  BRA `(.L_x_13169) ;  /* 0xffffffb400d47947 */ /* 0x000fea000383ffff */
.L_x_13034:
[----:B------:R-:W-:Y:S01]  /*10980*/  BSSY B0, `(.L_x_13170) ;  /* 0x0000008000007945 */ /* 0x000fe20003800000 */
[----:B-----5:R-:W-:Y:S01]  /*10990*/  IMAD.MOV.U32 R13, RZ, RZ, R5 ;  /* 0x000000ffff0d7224 */ /* 0x020fe200078e0005 */
[----:B------:R-:W-:Y:S01]  /*109a0*/  MOV R11, RZ ;  /* 0x000000ff000b7202 */ /* 0x000fe20000000f00 */
[----:B------:R-:W-:Y:S02]  /*109b0*/  IMAD.MOV.U32 R12, RZ, RZ, 0x1 ;  /* 0x00000001ff0c7424 */ /* 0x000fe400078e00ff */
[----:B------:R-:W-:-:S07]  /*109c0*/  IMAD.MOV.U32 R15, RZ, RZ, -0x1 ;  /* 0xffffffffff0f7424 */ /* 0x000fce00078e00ff */
[----:B0-----:R-:W-:Y:S05]  /*109d0*/  WARPSYNC.COLLECTIVE R15, `(.L_x_13171) ;  /* 0x000000000f087348 */ /* 0x001fea0003c00000 */
[----:B------:R1:W2:Y:S02]  /*109e0*/  SHFL.UP P6, R14, R13, R12, R11 ;  /* 0x0400000c0d0e7389 */ /* 0x0002a400000c000b */
[----:B012---:R-:W-:Y:S01]  /*109f0*/  ENDCOLLECTIVE ;  /* 0x000000000000791b */ /* 0x007fe20003800000 */
.L_x_13171:
[----:B------:R-:W-:Y:S05]  /*10a00*/  BSYNC B0 ;  /* 0x0000000000007941 */ /* 0x000fea0003800000 */
.L_x_13170:
        /* <DEDUP_REMOVED lines=8> */
.L_x_13172:
[----:B------:R-:W-:Y:S01]  /*10a90*/  IMAD.MOV.U32 R12, RZ, RZ, 0x4 ;  /* 0x00000004ff0c7424 */ /* 0x000fe200078e00ff */
[----:B------:R-:W-:-:S05]  /*10aa0*/  SEL R2, R14, RZ, P2 ;  /* 0x000000ff0e027207 */ /* 0x000fca0001000000 */
[----:B------:R-:W-:-:S05]  /*10ab0*/  IMAD.IADD R2, R13, 0x1, R2 ;  /* 0x000000010d027824 */ /* 0x000fca00078e0202 */
[----:B------:R-:W-:-:S07]  /*10ac0*/  MOV R13, R2 ;  /* 0x00000002000d7202 */ /* 0x000fce0000000f00 */
[----:B------:R-:W-:Y:S05]  /*10ad0*/  WARPSYNC.COLLECTIVE R15, `(.L_x_13173) ;  /* 0x000000000f087348 */ /* 0x000fea0003c00000 */
[----:B------:R0:W1:Y:S02]  /*10ae0*/  SHFL.UP P6, R14, R13, R12, R11 ;  /* 0x0400000c0d0e7389 */ /* 0x00006400000c000b */
[----:B01----:R-:W-:Y:S01]  /*10af0*/  ENDCOLLECTIVE ;  /* 0x000000000000791b */ /* 0x003fe20003800000 */
.L_x_13173:
[----:B------:R-:W-:Y:S01]  /*10b00*/  IMAD.MOV.U32 R12, RZ, RZ, 0x8 ;  /* 0x00000008ff0c7424 */ /* 0x000fe200078e00ff */
[----:B------:R-:W-:-:S05]  /*10b10*/  SEL R3, R14, RZ, P3 ;  /* 0x000000ff0e037207 */ /* 0x000fca0001800000 */
[----:B------:R-:W-:-:S04]  /*10b20*/  IMAD.IADD R3, R2, 0x1, R3 ;  /* 0x0000000102037824 */ /* 0x000fc800078e0203 */
[----:B------:R-:W-:-:S07]  /*10b30*/  IMAD.MOV.U32 R13, RZ, RZ, R3 ;  /* 0x000000ffff0d7224 */ /* 0x000fce00078e0003 */
[----:B------:R-:W-:Y:S05]  /*10b40*/  WARPSYNC.COLLECTIVE R15, `(.L_x_13174) ;  /* 0x000000000f087348 */ /* 0x000fea0003c00000 */
[----:B------:R0:W1:Y:S02]  /*10b50*/  SHFL.UP P6, R14, R13, R12, R11 ;  /* 0x0400000c0d0e7389 */ /* 0x00006400000c000b */
[----:B01----:R-:W-:Y:S01]  /*10b60*/  ENDCOLLECTIVE ;  /* 0x000000000000791b */ /* 0x003fe20003800000 */
.L_x_13174:
[----:B------:R-:W-:Y:S02]  /*10b70*/  MOV R12, 0x10 ;  /* 0x00000010000c7802 */ /* 0x000fe40000000f00 */
[----:B------:R-:W-:-:S05]  /*10b80*/  SEL R4, R14, RZ, P4 ;  /* 0x000000ff0e047207 */ /* 0x000fca0002000000 */
[----:B------:R-:W-:-:S04]  /*10b90*/  IMAD.IADD R4, R3, 0x1, R4 ;  /* 0x0000000103047824 */ /* 0x000fc800078e0204 */
[----:B------:R-:W-:-:S07]  /*10ba0*/  IMAD.MOV.U32 R13, RZ, RZ, R4 ;  /* 0x000000ffff0d7224 */ /* 0x000fce00078e0004 */
[----:B------:R-:W-:Y:S05]  /*10bb0*/  WARPSYNC.COLLECTIVE R15, `(.L_x_13175) ;  /* 0x000000000f087348 */ /* 0x000fea0003c00000 */
[----:B------:R0:W1:Y:S02]  /*10bc0*/  SHFL.UP P6, R14, R13, R12, R11 ;  /* 0x0400000c0d0e7389 */ /* 0x00006400000c000b */
[----:B01----:R-:W-:Y:S01]  /*10bd0*/  ENDCOLLECTIVE ;  /* 0x000000000000791b */ /* 0x003fe20003800000 */
.L_x_13175:
        /* <DEDUP_REMOVED lines=8> */
.L_x_13176:
[----:B------:R-:W-:Y:S05]  /*10c60*/  BRA `(.L_x_13177) ;  /* 0xffffffb400b47947 */ /* 0x000fea000383ffff */
.L_x_13036:
[----:B------:R-:W-:Y:S01]  /*10c70*/  BSSY B0, `(.L_x_13178) ;  /* 0x0000006000007945 */ /* 0x000fe20003800000 */
[----:B------:R-:W-:Y:S01]  /*10c80*/  PLOP3.LUT P6, PT, P6, PT, PT, 0x8, 0x0 ;  /* 0x000000000000781c */ /* 0x000fe200037ce170 */
[----:B------:R-:W-:-:S12]  /*10c90*/  IMAD.MOV.U32 R15, RZ, RZ, -0x1 ;  /* 0xffffffffff0f7424 */ /* 0x000fd800078e00ff */
[----:B0-----:R-:W-:Y:S05]  /*10ca0*/  WARPSYNC.COLLECTIVE R15, `(.L_x_13179) ;  /* 0x000000000f087348 */ /* 0x001fea0003c00000 */
[----:B------:R-:W-:Y:S01]  /*10cb0*/  VOTE.ANY R14, PT, P6 ;  /* 0x00000000000e7806 */ /* 0x000fe200030e0100 */
[----:B0-----:R-:W-:Y:S06]  /*10cc0*/  ENDCOLLECTIVE ;  /* 0x000000000000791b */ /* 0x001fec0003800000 */
.L_x_13179:
[----:B------:R-:W-:Y:S05]  /*10cd0*/  BSYNC B0 ;  /* 0x0000000000007941 */ /* 0x000fea0003800000 */
.L_x_13178:
        /* <DEDUP_REMOVED lines=9> */
.L_x_13180:
[----:B------:R-:W-:Y:S01]  /*10d70*/  IMAD.MOV.U32 R5, RZ, RZ, R14 ;  /* 0x000000ffff057224 */ /* 0x000fe200078e000e */
[----:B------:R-:W-:Y:S06]  /*10d80*/  BRA `(.L_x_13181) ;  /* 0xffffffb400a47947 */ /* 0x000fec000383ffff */
.L_x_13038:
[----:B------:R-:W-:Y:S01]  /*10d90*/  BSSY B0, `(.L_x_13182) ;  /* 0x0000007000007945 */ /* 0x000fe20003800000 */
[----:B------:R-:W-:Y:S01]  /*10da0*/  IMAD.MOV.U32 R13, RZ, RZ, R2 ;  /* 0x000000ffff0d7224 */ /* 0x000fe200078e0002 */
[----:B------:R-:W-:Y:S01]  /*10db0*/  MOV R15, 0xffffffff ;  /* 0xffffffff000f7802 */ /* 0x000fe20000000f00 */
[----:B------:R-:W-:-:S07]  /*10dc0*/  IMAD.MOV.U32 R11, RZ, RZ, 0x1f ;  /* 0x0000001fff0b7424 */ /* 0x000fce00078e00ff */
[----:B012---:R-:W-:Y:S05]  /*10dd0*/  WARPSYNC.COLLECTIVE R15, `(.L_x_13183) ;  /* 0x000000000f087348 */ /* 0x007fea0003c00000 */
[----:B------:R3:W4:Y:S02]  /*10de0*/  SHFL.IDX P6, R14, R13, R12, R11 ;  /* 0x0000000c0d0e7389 */ /* 0x00072400000c000b */
[----:B01234-:R-:W-:Y:S01]  /*10df0*/  ENDCOLLECTIVE ;  /* 0x000000000000791b */ /* 0x01ffe20003800000 */
.L_x_13183:
[----:B------:R-:W-:Y:S05]  /*10e00*/  BSYNC B0 ;  /* 0x0000000000007941 */ /* 0x000fea0003800000 */
.L_x_13182:
[----:B------:R-:W-:Y:S05]  /*10e10*/  BRA `(.L_x_13037) ;  /* 0xffffffb4009c7947 */ /* 0x000fea000383ffff */
.L_x_13042:
[----:B0-----:R0:W3:Y:S02]  /*10e20*/  SYNCS.PHASECHK.TRANS64.TRYWAIT P0, [R5+URZ+0x16820], R0 ;  /* 0x01682000050075a7 */ /* 0x0010e4000800017f */
[----:B---3--:R-:W-:Y:S05]  /*10e30*/  @!P0 NANOSLEEP.SYNCS 0x989680 ;  /* 0x009896800000895d */ /* 0x008fea0003900000 */
[----:B------:R-:W3:Y:S02]  /*10e40*/  @!P0 SYNCS.PHASECHK.TRANS64 P0, [R5+URZ+0x16820], R0 ;  /* 0x01682000050085a7 */ /* 0x000ee4000800007f */
[----:B---3--:R-:W-:Y:S05]  /*10e50*/  @!P0 BRA `(.L_x_13042) ;  /* 0xfffffffc00f08947 */ /* 0x008fea000383ffff */
[----:B------:R-:W-:Y:S05]  /*10e60*/  BRA `(.L_x_13184) ;  /* 0xffffffb800887947 */ /* 0x000fea000383ffff */
.L_x_13043:
        /* <DEDUP_REMOVED lines=11> */
.L_x_13186:
[----:B------:R-:W-:Y:S05]  /*10f20*/  BSYNC B0 ;  /* 0x0000000000007941 */ /* 0x000fea0003800000 */
.L_x_13185:
[----:B------:R-:W-:Y:S05]  /*10f30*/  BRA `(.L_x_13187) ;  /* 0xffffffb800707947 */ /* 0x000fea000383ffff */
.L_x_13046:
[----:B------:R-:W-:Y:S01]  /*10f40*/  BSSY B1, `(.L_x_13188) ;  /* 0x0000006000017945 */ /* 0x000fe20003800000 */
[----:B------:R-:W-:-:S07]  /*10f50*/  IMAD.MOV.U32 R15, RZ, RZ, -0x1 ;  /* 0xffffffffff0f7424 */ /* 0x000fce00078e00ff */
[----:B012---:R-:W-:Y:S05]  /*10f60*/  WARPSYNC.COLLECTIVE R15, `(.L_x_13189) ;  /* 0x000000000f0c7348 */ /* 0x007fea0003c00000 */
[----:B------:R-:W-:Y:S02]  /*10f70*/  ELECT P6, UR62, PT ;  /* 0x00000000003e782f */ /* 0x000fe400038c0000 */
[----:B------:R-:W-:Y:S01]  /*10f80*/  MOV R14, UR62 ;  /* 0x0000003e000e7c02 */ /* 0x000fe20008000f00 */
[----:B012---:R-:W-:Y:S10]  /*10f90*/  ENDCOLLECTIVE ;  /* 0x000000000000791b */ /* 0x007ff40003800000 */
.L_x_13189:
[----:B------:R-:W-:Y:S05]  /*10fa0*/  BSYNC B1 ;  /* 0x0000000000017941 */ /* 0x000fea0003800000 */
.L_x_13188:
[----:B------:R-:W-:Y:S05]  /*10fb0*/  BRA `(.L_x_13190) ;  /* 0xffffffb800687947 */ /* 0x000fea000383ffff */
.L_x_13048:
[----:B0-----:R0:W3:Y:S02]  /*10fc0*/  SYNCS.PHASECHK.TRANS64.TRYWAIT P1, [R3+URZ+0x16840], R2 ;  /* 0x01684002030075a7 */ /* 0x0010e4000802017f */
[----:B---3--:R-:W-:Y:S05]  /*10fd0*/  @!P1 NANOSLEEP.SYNCS 0x989680 ;  /* 0x009896800000995d */ /* 0x008fea0003900000 */
[----:B------:R-:W3:Y:S02]  /*10fe0*/  @!P1 SYNCS.PHASECHK.TRANS64 P1, [R3+URZ+0x16840], R2 ;  /* 0x01684002030095a7 */ /* 0x000ee4000802007f */
[----:B---3--:R-:W-:Y:S05]  /*10ff0*/  @!P1 BRA `(.L_x_13048) ;  /* 0xfffffffc00f09947 */ /* 0x008fea000383ffff */
[----:B------:R-:W-:Y:S05]  /*11000*/  BRA `(.L_x_13191) ;  /* 0xffffffb800887947 */ /* 0x000fea000383ffff */
.L_x_13050:
[----:B---3--:R3:W4:Y:S02]  /*11010*/  SYNCS.PHASECHK.TRANS64.TRYWAIT P1, [R25+URZ+0x16840], R0 ;  /* 0x01684000190075a7 */ /* 0x008724000802017f */
[----:B----4-:R-:W-:Y:S05]  /*11020*/  @!P1 NANOSLEEP.SYNCS 0x989680 ;  /* 0x009896800000995d */ /* 0x010fea0003900000 */
[----:B------:R-:W4:Y:S02]  /*11030*/  @!P1 SYNCS.PHASECHK.TRANS64 P1, [R25+URZ+0x16840], R0 ;  /* 0x01684000190095a7 */ /* 0x000f24000802007f */
[----:B----4-:R-:W-:Y:S05]  /*11040*/  @!P1 BRA `(.L_x_13050) ;  /* 0xfffffffc00f09947 */ /* 0x010fea000383ffff */
[----:B------:R-:W-:Y:S05]  /*11050*/  BRA `(.L_x_13192) ;  /* 0xffffffb800947947 */ /* 0x000fea000383ffff */
.L_x_13052:
[----:B----4-:R4:W0:Y:S02]  /*11060*/  SYNCS.PHASECHK.TRANS64.TRYWAIT P1, [R3+URZ+0x16860], R2 ;  /* 0x01686002030075a7 */ /* 0x010824000802017f */
[----:B0-----:R-:W-:Y:S05]  /*11070*/  @!P1 NANOSLEEP.SYNCS 0x989680 ;  /* 0x009896800000995d */ /* 0x001fea0003900000 */
[----:B------:R-:W0:Y:S02]  /*11080*/  @!P1 SYNCS.PHASECHK.TRANS64 P1, [R3+URZ+0x16860], R2 ;  /* 0x01686002030095a7 */ /* 0x000e24000802007f */
[----:B0-----:R-:W-:Y:S05]  /*11090*/  @!P1 BRA `(.L_x_13052) ;  /* 0xfffffffc00f09947 */ /* 0x001fea000383ffff */
[----:B------:R-:W-:Y:S05]  /*110a0*/  BRA `(.L_x_13193) ;  /* 0xffffffb800907947 */ /* 0x000fea000383ffff */
.L_x_13194:
        /* <DEDUP_REMOVED lines=13> */
.L_x_15873:


//--------------------- .text._ZN7cutlass13device_kernelIN5flash11enable_sm90INS1_16FlashAttnFwdSm90INS1_25CollectiveMainloopFwdSm90ILi2EN4cute5tupleIJNS5_1CILi1EEES8_S8_EEENS6_IJNS7_ILi192EEENS7_ILi128EEENS7_ILi64EEEEEELi64ENS_6half_tEfNS_4arch4Sm90ELb0ELb0ELb0ELb1ELb1ELb1ELb0ELb1ELb1ELb1ELb0ELb0EEENS1_21CollectiveEpilogueFwdINS6_IJSA_SC_SB_EEES9_SE_SG_Li384ELb1ELb1ELb0ELb0EEENS1_36VarlenDynamicPersistentTileSchedulerILi192ELi128ELi384ELi128ELb0ELb1ELb1ELb0ELb1ELb1EEEEEEEEEvNT_6ParamsE --------------------------
	.section	.text._ZN7cutlass13device_kernelIN5flash11enable_sm90INS1_16FlashAttnFwdSm90INS1_25CollectiveMainloopFwdSm90ILi2EN4cute5tupleIJNS5_1CILi1EEES8_S8_EEENS6_IJNS7_ILi192EEENS7_ILi128EEENS7_ILi64EEEEEELi64ENS_6half_tEfNS_4arch4Sm90ELb0ELb0ELb0ELb1ELb1ELb1ELb0ELb1ELb1ELb1ELb0ELb0EEENS1_21CollectiveEpilogueFwdINS6_IJSA_SC_SB_EEES9_SE_SG_Li384ELb1ELb1ELb0ELb0EEENS1_36VarlenDynamicPersistentTileSchedulerILi192ELi128ELi384ELi128ELb0ELb1ELb1ELb0ELb1ELb1EEEEEEEEEvNT_6ParamsE,"ax",@progbits
	.align	128
.text._ZN7cutlass13device_kernelIN5flash11enable_sm90INS1_16FlashAttnFwdSm90INS1_25CollectiveMainloopFwdSm90ILi2EN4cute5tupleIJNS5_1CILi1EEES8_S8_EEENS6_IJNS7_ILi192EEENS7_ILi128EEENS7_ILi64EEEEEELi64ENS_6half_tEfNS_4arch4Sm90ELb0ELb0ELb0ELb1ELb1ELb1ELb0ELb1ELb1ELb1ELb0ELb0EEENS1_21CollectiveEpilogueFwdINS6_IJSA_SC_SB_EEES9_SE_SG_Li384ELb1ELb1ELb0ELb0EEENS1_36VarlenDynamicPersistentTileSchedulerILi192ELi128ELi384ELi128ELb0ELb1ELb1ELb0ELb1ELb1EEEEEEEEEvNT_6ParamsE:
        .type           _ZN7cutlass13device_kernelIN5flash11enable_sm90INS1_16FlashAttnFwdSm90INS1_25CollectiveMainloopFwdSm90ILi2EN4cute5tupleIJNS5_1CILi1EEES8_S8_EEENS6_IJNS7_ILi192EEENS7_ILi128EEENS7_ILi64EEEEEELi64ENS_6half_tEfNS_4arch4Sm90ELb0ELb0ELb0ELb1ELb1ELb1ELb0ELb1ELb1ELb1ELb0ELb0EEENS1_21CollectiveEpilogueFwdINS6_IJSA_SC_SB_EEES9_SE_SG_Li384ELb1ELb1ELb0ELb0EEENS1_36VarlenDynamicPersistentTileSchedulerILi192ELi128ELi384ELi128ELb0ELb1ELb1ELb0ELb1ELb1EEEEEEEEEvNT_6ParamsE,@function
        .size           _ZN7cutlass13device_kernelIN5flash11enable_sm90INS1_16FlashAttnFwdSm90INS1_25CollectiveMainloopFwdSm90ILi2EN4cute5tupleIJNS5_1CILi1EEES8_S8_EEENS6_IJNS7_ILi192EEENS7_ILi128EEENS7_ILi64EEEEEELi64ENS_6half_tEfNS_4arch4Sm90ELb0ELb0ELb0ELb1ELb1ELb1ELb0ELb1ELb1ELb1ELb0ELb0EEENS1_21CollectiveEpilogueFwdINS6_IJSA_SC_SB_EEES9_SE_SG_Li384ELb1ELb1ELb0ELb0EEENS1_36VarlenDynamicPersistentTileSchedulerILi192ELi128ELi384ELi128ELb0ELb1ELb1ELb0ELb1ELb1EEEEEEEEEvNT_6ParamsE,(.L_x_15874 - _ZN7cutlass13device_kernelIN5flash11enable_sm90INS1_16FlashAttnFwdSm90INS1_25CollectiveMainloopFwdSm90ILi2EN4cute5tupleIJNS5_1CILi1EEES8_S8_EEENS6_IJNS7_ILi192EEENS7_ILi128EEENS7_ILi64EEEEEELi64ENS_6half_tEfNS_4arch4Sm90ELb0ELb0ELb0ELb1ELb1ELb1ELb0ELb1ELb1ELb1ELb0ELb0EEENS1_21CollectiveEpilogueFwdINS6_IJSA_SC_SB_EEES9_SE_SG_Li384ELb1ELb1ELb0ELb0EEENS1_36VarlenDynamicPersistentTileSchedulerILi192ELi128ELi384ELi128ELb0ELb1ELb1ELb0ELb1ELb1EEEEEEEEEvNT_6ParamsE)
        .other          _ZN7cutlass13device_kernelIN5flash11enable_sm90INS1_16FlashAttnFwdSm90INS1_25CollectiveMainloopFwdSm90ILi2EN4cute5tupleIJNS5_1CILi1EEES8_S8_EEENS6_IJNS7_ILi192EEENS7_ILi128EEENS7_ILi64EEEEEELi64ENS_6half_tEfNS_4arch4Sm90ELb0ELb0ELb0ELb1ELb1ELb1ELb0ELb1ELb1ELb1ELb0ELb0EEENS1_21CollectiveEpilogueFwdINS6_IJSA_SC_SB_EEES9_SE_SG_Li384ELb1ELb1ELb0ELb0EEENS1_36VarlenDynamicPersistentTileSchedulerILi192ELi128ELi384ELi128ELb0ELb1ELb1ELb0ELb1ELb1EEEEEEEEEvNT_6ParamsE,@"STO_CUDA_ENTRY STV_DEFAULT"
_ZN7cutlass13device_kernelIN5flash11enable_sm90INS1_16FlashAttnFwdSm90INS1_25CollectiveMainloopFwdSm90ILi2EN4cute5tupleIJNS5_1CILi1EEES8_S8_EEENS6_IJNS7_ILi192EEENS7_ILi128EEENS7_ILi64EEEEEELi64ENS_6half_tEfNS_4arch4Sm90ELb0ELb0ELb0ELb1ELb1ELb1ELb0ELb1ELb1ELb1ELb0ELb0EEENS1_21CollectiveEpilogueFwdINS6_IJSA_SC_SB_EEES9_SE_SG_Li384ELb1ELb1ELb0ELb0EEENS1_36VarlenDynamicPersistentTileSchedulerILi192ELi128ELi384ELi128ELb0ELb1ELb1ELb0ELb1ELb1EEEEEEEEEvNT_6ParamsE:
        /* <DEDUP_REMOVED lines=18> */
.L_x_13196:
[----:B------:R-:W-:Y:S05]  /*0120*/  BSYNC B0 ;  /* 0x0000000000007941 */ /* 0x000fea0003800000 */
.L_x_13195:
        /* <DEDUP_REMOVED lines=41> */
.L_x_13197:
        /* <DEDUP_REMOVED lines=22> */
.L_x_13198:
        /* <DEDUP_REMOVED lines=18> */
.L_x_13199:
        /* <DEDUP_REMOVED lines=22> */
.L_x_13200:
        /* <DEDUP_REMOVED lines=22> */
.L_x_13201:
        /* <DEDUP_REMOVED lines=8> */
.L_x_13204:
[----:B------:R-:W-:-:S08]  /*0980*/  NOP ;  /* 0x0000000000007918 */ /* 0x000fd00000000000 */
[----:B------:R-:W0:Y:S02]  /*0990*/  USETMAXREG.TRY_ALLOC.CTAPOOL UP0, 0xa0 ;  /* 0x000000a0000079c8 */ /* 0x000e240008000600 */
[----:B0-----:R-:W-:-:S13]  /*09a0*/  PLOP3.LUT P0, PT, PT, PT, UP0, 0x80, 0x0 ;  /* 0x000000000000781c */ /* 0x001fda0003f0f008 */
[----:B------:R-:W-:Y:S05]  /*09b0*/  @!P0 BRA `(.L_x_13204) ;  /* 0xfffffffc00f08947 */ /* 0x000fea000383ffff */
[----:B------:R-:W2:Y:S01]  /*09c0*/  LDL.LU R0, [R1] ;  /* 0x0000000001007983 */ /* 0x000ea20000300800 */
[----:B------:R-:W0:Y:S01]  /*09d0*/  S2R R2, SR_TID.X ;  /* 0x0000000000027919 */ /* 0x000e220000002100 */
[----:B------:R-:W1:Y:S01]  /*09e0*/  S2UR UR38, SR_CgaCtaId ;  /* 0x00000000002679c3 */ /* 0x000e620000008800 */
[----:B------:R-:W-:Y:S01]  /*09f0*/  UMOV UR4, 0x400 ;  /* 0x0000040000047882 */ /* 0x000fe20000000000 */
[----:B0-----:R-:W-:-:S06]  /*0a00*/  SHF.R.U32.HI R2, RZ, 0x7, R2 ;  /* 0x00000007ff027819 */ /* 0x001fcc0000011602 */
[----:B------:R-:W-:Y:S06]  /*0a10*/  BAR.ARV 0x8, 0x200 ;  /* 0x0208000000007b1d */ /* 0x000fec0000002000 */
[----:B------:R-:W-:-:S13]  /*0a20*/  ISETP.NE.AND P0, PT, R2, 0x1, PT ;  /* 0x000000010200780c */ /* 0x000fda0003f05270 */
[----:B------:R-:W-:Y:S08]  /*0a30*/  @!P0 BAR.ARV 0x9, 0x100 ;  /* 0x0244000000008b1d */ /* 0x000ff00000002000 */
[----:B------:R-:W-:Y:S01]  /*0a40*/  BAR.SYNC.DEFER_BLOCKING 0x5, 0x200 ;  /* 0x0148000000007b1d */ /* 0x000fe20000010000 */
[----:B-1----:R-:W-:-:S06]  /*0a50*/  ULEA UR4, UR38, UR4, 0x18 ;  /* 0x0000000426047291 */ /* 0x002fcc000f8ec03f */
[----:B------:R-:W-:Y:S01]  /*0a60*/  IMAD.U32 R18, RZ, RZ, UR4 ;  /* 0x00000004ff127e24 */ /* 0x000fe2000f8e00ff */
[----:B------:R-:W-:-:S04]  /*0a70*/  ULDC UR4, c[0x0][0xc3c] ;  /* 0x00030f0000047ab9 */ /* 0x000fc80000000800 */
[----:B------:R-:W0:Y:S01]  /*0a80*/  LDS.128 R32, [R18+0x168d0] ;  /* 0x0168d00012207984 */ /* 0x000e220000000c00 */
[----:B------:R-:W-:Y:S06]  /*0a90*/  BAR.ARV 0x4, 0x200 ;  /* 0x0108000000007b1d */ /* 0x000fec0000002000 */
[----:B--2---:R-:W-:-:S04]  /*0aa0*/  LOP3.LUT R0, R0, 0xffffffef, RZ, 0xc0, !PT ;  /* 0xffffffef00007812 */ /* 0x004fc800078ec0ff */
[----:B------:R-:W-:-:S05]  /*0ab0*/  @P0 LOP3.LUT R0, R0, 0x10, RZ, 0xfc, !PT ;  /* 0x0000001000000812 */ /* 0x000fca00078efcff */
[----:B------:R4:W-:Y:S01]  /*0ac0*/  STL [R1], R0 ;  /* 0x0000000001007387 */ /* 0x0009e20000100800 */
[----:B0-----:R-:W-:-:S13]  /*0ad0*/  ISETP.GE.AND P0, PT, R35, UR4, PT ;  /* 0x0000000423007c0c */ /* 0x001fda000bf06270 */
[----:B----4-:R-:W-:Y:S05]  /*0ae0*/  @P0 BRA `(.L_x_13205) ;  /* 0x0000014000300947 */ /* 0x010fea0003800000 */
[----:B------:R-:W0:Y:S01]  /*0af0*/  S2R R0, SR_TID.X ;  /* 0x0000000000007919 */ /* 0x000e220000002100 */
[----:B------:R-:W-:Y:S01]  /*0b00*/  IMAD.MOV.U32 R19, RZ, RZ, RZ ;  /* 0x000000ffff137224 */ /* 0x000fe200078e00ff */
[----:B------:R-:W-:Y:S02]  /*0b10*/  CS2R R154, SRZ ;  /* 0x00000000009a7805 */ /* 0x000fe4000001ff00 */
[----:B------:R-:W-:Y:S01]  /*0b20*/  MOV R157, RZ ;  /* 0x000000ff009d7202 */ /* 0x000fe20000000f00 */
[----:B------:R-:W-:Y:S01]  /*0b30*/  ULOP3.LUT UR39, UR36, 0x1, URZ, 0xfc, !UPT ;  /* 0x0000000124277892 */ /* 0x000fe2000f8efc3f */
[----:B------:R-:W-:Y:S01]  /*0b40*/  UMOV UR37, URZ ;  /* 0x0000003f00257c82 */ /* 0x000fe20008000000 */
[----:B0-----:R-:W-:-:S05]  /*0b50*/  VIADD R10, R0, 0xffffff80 ;  /* 0xffffff80000a7836 */ /* 0x001fca0000000000 */
[----:B------:R-:W-:-:S04]  /*0b60*/  SHF.R.S32.HI R0, RZ, 0x1f, R10 ;  /* 0x0000001fff007819 */ /* 0x000fc8000001140a */
[----:B------:R-:W-:-:S04]  /*0b70*/  LEA.HI R2, R0, R10, RZ, 0x7 ;  /* 0x0000000a00027211 */ /* 0x000fc800078f38ff */
[----:B------:R-:W-:Y:S02]  /*0b80*/  LOP3.LUT R3, R2, 0xffffff80, RZ, 0xc0, !PT ;  /* 0xffffff8002037812 */ /* 0x000fe400078ec0ff */
[----:B------:R-:W-:Y:S02]  /*0b90*/  SHF.R.S32.HI R11, RZ, 0x7, R2 ;  /* 0x00000007ff0b7819 */ /* 0x000fe40000011402 */
[-C--:B------:R-:W-:Y:S01]  /*0ba0*/  LEA.HI R2, R0, R10.reuse, RZ, 0x5 ;  /* 0x0000000a00027211 */ /* 0x080fe200078f28ff */
[----:B------:R-:W-:Y:S01]  /*0bb0*/  IMAD.IADD R12, R10, 0x1, -R3 ;  /* 0x000000010a0c7824 */ /* 0x000fe200078e0a03 */
[----:B------:R-:W-:Y:S02]  /*0bc0*/  LEA.HI R3, R0, R10, RZ, 0x4 ;  /* 0x0000000a00037211 */ /* 0x000fe400078f20ff */
[----:B------:R-:W-:Y:S02]  /*0bd0*/  SHF.R.S32.HI R13, RZ, 0x5, R2 ;  /* 0x00000005ff0d7819 */ /* 0x000fe40000011402 */
[----:B------:R-:W-:-:S02]  /*0be0*/  SHF.R.S32.HI R6, RZ, 0x1f, R12 ;  /* 0x0000001fff067819 */ /* 0x000fc4000001140c */
[----:B------:R-:W-:Y:S02]  /*0bf0*/  SHF.R.S32.HI R4, RZ, 0x4, R3 ;  /* 0x00000004ff047819 */ /* 0x000fe40000011403 */
[----:B------:R-:W-:Y:S02]  /*0c00*/  LEA.HI R7, R6, R12, RZ, 0x2 ;  /* 0x0000000c06077211 */ /* 0x000fe400078f10ff */
[C---:B------:R-:W-:Y:S02]  /*0c10*/  LEA.HI R5, R3.reuse, R4, RZ, 0x1 ;  /* 0x0000000403057211 */ /* 0x040fe400078f08ff */
[--C-:B------:R-:W-:Y:S02]  /*0c20*/  SHF.R.S32.HI R8, RZ, 0x2, R7.reuse ;  /* 0x00000002ff087819 */ /* 0x100fe40000011407 */
[----:B------:R-:W-:Y:S02]  /*0c30*/  SHF.R.S32.HI R9, RZ, 0x1f, R7 ;  /* 0x0000001fff097819 */ /* 0x000fe40000011407 */
[----:B------:R-:W-:-:S02]  /*0c40*/  LOP3.LUT R3, R3, 0x3fffff0, RZ, 0xc0, !PT ;  /* 0x03fffff003037812 */ /* 0x000fc400078ec0ff */
[----:B------:R-:W-:Y:S02]  /*0c50*/  LEA.HI R9, R9, R8, RZ, 0x3 ;  /* 0x0000000809097211 */ /* 0x000fe400078f18ff */
[----:B------:R-:W-:Y:S01]  /*0c60*/  LOP3.LUT R5, R5, 0x1ffffffe, RZ, 0xc0, !PT ;  /* 0x1ffffffe05057812 */ /* 0x000fe200078ec0ff */
[----:B------:R-:W-:Y:S01]  /*0c70*/  IMAD.IADD R3, R10, 0x1, -R3 ;  /* 0x000000010a037824 */ /* 0x000fe200078e0a03 */
[----:B------:R-:W-:Y:S02]  /*0c80*/  LOP3.LUT R9, R9, 0xfffffff8, RZ, 0xc0, !PT ;  /* 0xfffffff809097812 */ /* 0x000fe400078ec0ff */
[----:B------:R-:W-:Y:S01]  /*0c90*/  LOP3.LUT R7, R7, 0x7ffffffc, RZ, 0xc0, !PT ;  /* 0x7ffffffc07077812 */ /* 0x000fe200078ec0ff */
[----:B------:R-:W-:Y:S01]  /*0ca0*/  IMAD R2, R13, 0x10, R3 ;  /* 0x000000100d027824 */ /* 0x000fe200078e0203 */
[----:B------:R-:W-:Y:S01]  /*0cb0*/  IADD3 R5, R4, -R5, RZ ;  /* 0x8000000504057210 */ /* 0x000fe20007ffe0ff */
[----:B------:R-:W-:Y:S01]  /*0cc0*/  IMAD.IADD R9, R8, 0x1, -R9 ;  /* 0x0000000108097824 */ /* 0x000fe200078e0a09 */
[----:B------:R-:W-:Y:S01]  /*0cd0*/  IADD3 R7, R12, -R7, RZ ;  /* 0x800000070c077210 */ /* 0x000fe20007ffe0ff */
[----:B------:R-:W-:Y:S01]  /*0ce0*/  IMAD.MOV.U32 R8, RZ, RZ, -0x2 ;  /* 0xfffffffeff087424 */ /* 0x000fe200078e00ff */
[----:B------:R-:W-:Y:S01]  /*0cf0*/  LEA.HI R6, R6, R12, RZ, 0x5 ;  /* 0x0000000c06067211 */ /* 0x000fe200078f28ff */
[----:B------:R-:W-:-:S03]  /*0d00*/  IMAD.HI R4, R11, 0x55555556, RZ ;  /* 0x555555560b047827 */ /* 0x000fc600078e02ff */
[----:B------:R-:W-:Y:S01]  /*0d10*/  SHF.R.S32.HI R6, RZ, 0x5, R6 ;  /* 0x00000005ff067819 */ /* 0x000fe20000011406 */
[----:B------:R-:W-:Y:S01]  /*0d20*/  IMAD R5, R2, 0x8, R5 ;  /* 0x0000000802057824 */ /* 0x000fe200078e0205 */
[----:B------:R-:W-:Y:S01]  /*0d30*/  LEA.HI R4, R4, R4, RZ, 0x1 ;  /* 0x0000000404047211 */ /* 0x000fe200078f08ff */
[----:B------:R-:W-:Y:S02]  /*0d40*/  IMAD R2, R7, R8, 0x80 ;  /* 0x0000008007027424 */ /* 0x000fe400078e0208 */
[----:B------:R-:W-:Y:S02]  /*0d50*/  IMAD R9, R6, 0x10, R9 ;  /* 0x0000001006097824 */ /* 0x000fe400078e0209 */
[----:B------:R-:W-:Y:S01]  /*0d60*/  IMAD R4, R4, -0x3, R11 ;  /* 0xfffffffd04047824 */ /* 0x000fe200078e020b */
[----:B------:R0:W-:Y:S01]  /*0d70*/  STL [R1+0x5c], R2 ;  /* 0x00005c0201007387 */ /* 0x0001e20000100800 */
[----:B------:R-:W-:Y:S02]  /*0d80*/  IMAD.SHL.U32 R5, R5, 0x8, RZ ;  /* 0x0000000805057824 */ /* 0x000fe400078e00ff */
[----:B------:R-:W-:-:S05]  /*0d90*/  IMAD R6, R4, 0x40, R9 ;  /* 0x0000004004067824 */ /* 0x000fca00078e0209 */
[----:B------:R-:W-:Y:S01]  /*0da0*/  STL [R1+0x58], R6 ;  /* 0x0000580601007387 */ /* 0x000fe20000100800 */
[CC--:B0-----:R-:W-:Y:S02]  /*0db0*/  LEA.HI R2, R0.reuse, R10.reuse, RZ, 0x2 ;  /* 0x0000000a00027211 */ /* 0x0c1fe400078f10ff */
[----:B------:R-:W-:Y:S02]  /*0dc0*/  LEA.HI R0, R0, R10, RZ, 0x3 ;  /* 0x0000000a00007211 */ /* 0x000fe400078f18ff */
[--C-:B------:R-:W-:Y:S02]  /*0dd0*/  SHF.R.S32.HI R152, RZ, 0x2, R2.reuse ;  /* 0x00000002ff987819 */ /* 0x100fe40000011402 */
[----:B------:R-:W-:Y:S02]  /*0de0*/  SHF.R.S32.HI R3, RZ, 0x1f, R2 ;  /* 0x0000001fff037819 */ /* 0x000fe40000011402 */
[----:B------:R-:W-:Y:S01]  /*0df0*/  SHF.R.S32.HI R4, RZ, 0x3, R0 ;  /* 0x00000003ff047819 */ /* 0x000fe20000011400 */
[----:B------:R-:W-:Y:S01]  /*0e00*/  VIADD R9, R152, 0x60 ;  /* 0x0000006098097836 */ /* 0x000fe20000000000 */
[----:B------:R-:W-:-:S02]  /*0e10*/  LOP3.LUT R0, R0, 0xfffffff8, RZ, 0xc0, !PT ;  /* 0xfffffff800007812 */ /* 0x000fc400078ec0ff */
[----:B------:R-:W-:Y:S02]  /*0e20*/  LEA.HI R3, R3, R152, RZ, 0x3 ;  /* 0x0000009803037211 */ /* 0x000fe400078f18ff */
[----:B------:R-:W-:Y:S01]  /*0e30*/  LOP3.LUT R2, R2, 0xfffffffc, RZ, 0xc0, !PT ;  /* 0xfffffffc02027812 */ /* 0x000fe200078ec0ff */
[C---:B------:R-:W-:Y:S01]  /*0e40*/  IMAD.IADD R8, R10.reuse, 0x1, -R0 ;  /* 0x000000010a087824 */ /* 0x040fe200078e0a00 */
[----:B------:R-:W-:Y:S02]  /*0e50*/  LOP3.LUT R3, R3, 0xfffffff8, RZ, 0xc0, !PT ;  /* 0xfffffff803037812 */ /* 0x000fe400078ec0ff */
[----:B------:R-:W-:Y:S01]  /*0e60*/  SHF.R.S32.HI R4, RZ, 0x1f, R9 ;  /* 0x0000001fff047819 */ /* 0x000fe20000011409 */
[----:B------:R-:W-:Y:S02]  /*0e70*/  IMAD.IADD R7, R10, 0x1, -R2 ;  /* 0x000000010a077824 */ /* 0x000fe400078e0a02 */
[----:B------:R-:W-:Y:S01]  /*0e80*/  IMAD.SHL.U32 R8, R8, 0x8, RZ ;  /* 0x0000000808087824 */ /* 0x000fe200078e00ff */
[----:B------:R-:W-:Y:S01]  /*0e90*/  LEA.HI R4, R4, R9, RZ, 0x3 ;  /* 0x0000000904047211 */ /* 0x000fe200078f18ff */
[----:B------:R-:W-:Y:S01]  /*0ea0*/  IMAD.IADD R3, R152, 0x1, -R3 ;  /* 0x0000000198037824 */ /* 0x000fe200078e0a03 */
[----:B------:R-:W-:Y:S01]  /*0eb0*/  LEA.HI R0, R7, R7, RZ, 0x1 ;  /* 0x0000000707007211 */ /* 0x000fe200078f08ff */
[----:B------:R-:W-:Y:S01]  /*0ec0*/  IMAD.SHL.U32 R2, R9, 0x40, RZ ;  /* 0x0000004009027824 */ /* 0x000fe200078e00ff */
[----:B------:R-:W-:Y:S01]  /*0ed0*/  STL [R1+0x40], R8 ;  /* 0x0000400801007387 */ /* 0x000fe20000100800 */
[C---:B------:R-:W-:Y:S01]  /*0ee0*/  IMAD.SHL.U32 R22, R7.reuse, 0x4, RZ ;  /* 0x0000000407167824 */ /* 0x040fe200078e00ff */
[----:B------:R-:W-:-:S02]  /*0ef0*/  SHF.L.U32 R16, R7, 0x3, RZ ;  /* 0x0000000307107819 */ /* 0x000fc400000006ff */
[----:B------:R0:W-:Y:S01]  /*0f00*/  STL [R1+0x1c], R3 ;  /* 0x00001c0301007387 */ /* 0x0001e20000100800 */
[----:B------:R-:W-:Y:S01]  /*0f10*/  SHF.L.U32 R4, R4, 0x6, RZ ;  /* 0x0000000604047819 */ /* 0x000fe200000006ff */
[----:B------:R-:W-:Y:S01]  /*0f20*/  VIADD R156, R22, 0x10 ;  /* 0x00000010169c7836 */ /* 0x000fe20000000000 */
[----:B------:R-:W-:Y:S02]  /*0f30*/  LOP3.LUT R0, R0, 0x1ffffffe, RZ, 0xc0, !PT ;  /* 0x1ffffffe00007812 */ /* 0x000fe400078ec0ff */
[----:B------:R-:W-:Y:S02]  /*0f40*/  LOP3.LUT R4, R4, 0xfffffe00, RZ, 0xc0, !PT ;  /* 0xfffffe0004047812 */ /* 0x000fe400078ec0ff */
[----:B------:R-:W-:Y:S01]  /*0f50*/  SHF.R.S32.HI R17, RZ, 0x1f, R16 ;  /* 0x0000001fff117819 */ /* 0x000fe20000011410 */
[----:B------:R-:W-:Y:S01]  /*0f60*/  IMAD.IADD R0, R7, 0x1, -R0 ;  /* 0x0000000107007824 */ /* 0x000fe200078e0a00 */
[----:B------:R-:W-:Y:S02]  /*0f70*/  SHF.R.S32.HI R7, RZ, 0x1f, R156 ;  /* 0x0000001fff077819 */ /* 0x000fe4000001149c */
[----:B0-----:R-:W-:Y:S01]  /*0f80*/  LOP3.LUT R3, R2, 0x1c0, RZ, 0xc0, !PT ;  /* 0x000001c002037812 */ /* 0x001fe200078ec0ff */
[----:B------:R-:W-:Y:S01]  /*0f90*/  IMAD R0, R0, 0x8, R6 ;  /* 0x0000000800007824 */ /* 0x000fe200078e0206 */
[----:B------:R-:W-:-:S02]  /*0fa0*/  SHF.R.S32.HI R2, RZ, 0x1f, R8 ;  /* 0x0000001fff027819 */ /* 0x000fc40000011408 */
[----:B------:R-:W-:Y:S02]  /*0fb0*/  SHF.R.U32.HI R8, RZ, 0x3, R3 ;  /* 0x00000003ff087819 */ /* 0x000fe40000011603 */
[----:B------:R-:W-:Y:S01]  /*0fc0*/  LOP3.LUT R3, R3, 0x38, R16, 0xf8, !PT ;  /* 0x0000003803037812 */ /* 0x000fe200078ef810 */
[----:B------:R0:W-:Y:S03]  /*0fd0*/  STL [R1+0x68], R2 ;  /* 0x0000680201007387 */ /* 0x0001e60000100800 */
[----:B------:R-:W-:Y:S01]  /*0fe0*/  LOP3.LUT R3, R4, R3, R8, 0xf6, !PT ;  /* 0x0000000304037212 */ /* 0x000fe200078ef608 */
[----:B------:R-:W-:Y:S01]  /*0ff0*/  IMAD.SHL.U32 R8, R156, 0x2, RZ ;  /* 0x000000029c087824 */ /* 0x000fe200078e00ff */
[----:B------:R1:W-:Y:S02]  /*1000*/  STL [R1+0x24], R4 ;  /* 0x0000240401007387 */ /* 0x0003e40000100800 */
[----:B------:R-:W-:-:S02]  /*1010*/  LEA R3, R3, R18, 0x1 ;  /* 0x0000001203037211 */ /* 0x000fc400078e08ff */
[----:B------:R2:W-:Y:S01]  /*1020*/  STL [R1+0x50], R8 ;  /* 0x0000500801007387 */ /* 0x0005e20000100800 */
[----:B0-----:R-:W-:-:S03]  /*1030*/  VIADD R2, R16, 0x20 ;  /* 0x0000002010027836 */ /* 0x001fc60000000000 */
[----:B------:R2:W-:Y:S01]  /*1040*/  STL [R1+0x64], R5 ;  /* 0x0000640501007387 */ /* 0x0005e20000100800 */
[----:B-1----:R-:W-:Y:S02]  /*1050*/  SHF.L.U64.HI R4, R156, 0x1, R7 ;  /* 0x000000019c047819 */ /* 0x002fe40000010207 */
[----:B------:R-:W-:-:S03]  /*1060*/  SHF.R.S32.HI R153, RZ, 0x1f, R2 ;  /* 0x0000001fff997819 */ /* 0x000fc60000011402 */
[----:B------:R2:W-:Y:S04]  /*1070*/  STL [R1+0x4c], R4 ;  /* 0x00004c0401007387 */ /* 0x0005e80000100800 */
[----:B------:R2:W-:Y:S04]  /*1080*/  STL [R1+0x54], R3 ;  /* 0x0000540301007387 */ /* 0x0005e80000100800 */
[----:B------:R2:W-:Y:S02]  /*1090*/  STL [R1+0x60], R0 ;  /* 0x0000600001007387 */ /* 0x0005e40000100800 */
.L_x_13334:
[----:B0-2--5:R-:W0:Y:S02]  /*10a0*/  LDC.64 R4, c[0x0][0xc88] ;  /* 0x00032200ff047b82 */ /* 0x025e240000000a00 */
[----:B0-----:R-:W-:-:S05]  /*10b0*/  IMAD.WIDE R4, R35, 0x4, R4 ;  /* 0x0000000423047825 */ /* 0x001fca00078e0204 */
[----:B------:R-:W2:Y:S01]  /*10c0*/  LDG.E R3, desc[UR42][R4.64] ;  /* 0x0000002a04037981 */ /* 0x000ea2000c1e1900 */
        /* <DEDUP_REMOVED lines=11> */
[C---:B------:R-:W-:Y:S01]  /*1180*/  @P1 LEA R6, P2, R3.reuse, UR4, 0x2 ;  /* 0x0000000403061c11 */ /* 0x040fe2000f8410ff */
[C---:B------:R-:W-:Y:S01]  /*1190*/  IMAD.SHL.U32 R36, R3.reuse, 0x4, RZ ;  /* 0x0000000403247824 */ /* 0x040fe200078e00ff */
[C-C-:B------:R-:W-:Y:S01]  /*11a0*/  SHF.L.U64.HI R32, R3.reuse, 0x2, R0.reuse ;  /* 0x0000000203207819 */ /* 0x140fe20000010200 */
[----:B------:R0:W-:Y:S01]  /*11b0*/  STL [R1+0x44], R0 ;  /* 0x0000440001007387 */ /* 0x0001e20000100800 */
[----:B------:R-:W-:-:S02]  /*11c0*/  @P1 LEA.HI.X R7, R3, UR5, R0, 0x2, P2 ;  /* 0x0000000503071c11 */ /* 0x000fc400090f1400 */
[----:B------:R-:W-:Y:S01]  /*11d0*/  ISETP.NE.U32.AND P2, PT, RZ, UR8, PT ;  /* 0x00000008ff007c0c */ /* 0x000fe2000bf45070 */
[----:B------:R-:W-:Y:S01]  /*11e0*/  ULDC UR4, c[0x0][0x288] ;  /* 0x0000a20000047ab9 */ /* 0x000fe20000000800 */
[----:B------:R-:W-:Y:S01]  /*11f0*/  IADD3 R8, P3, R36, UR6, RZ ;  /* 0x0000000624087c10 */ /* 0x000fe2000ff7e0ff */
[----:B-1----:R1:W-:Y:S01]  /*1200*/  STL [R1+0x2c], R36 ;  /* 0x00002c2401007387 */ /* 0x0023e20000100800 */
[----:B------:R-:W-:Y:S01]  /*1210*/  ISETP.NE.AND.EX P2, PT, RZ, UR9, PT, P2 ;  /* 0x00000009ff007c0c */ /* 0x000fe2000bf45320 */
[----:B0-----:R-:W-:Y:S01]  /*1220*/  IMAD.MOV.U32 R0, RZ, RZ, RZ ;  /* 0x000000ffff007224 */ /* 0x001fe200078e00ff */
[----:B------:R-:W-:Y:S01]  /*1230*/  MOV R25, UR4 ;  /* 0x0000000400197c02 */ /* 0x000fe20008000f00 */
[----:B------:R-:W-:Y:S01]  /*1240*/  ULDC.64 UR4, c[0x0][0x418] ;  /* 0x0001060000047ab9 */ /* 0x000fe20000000a00 */
[----:B------:R-:W-:Y:S01]  /*1250*/  IADD3.X R9, R32, UR7, RZ, P3, !PT ;  /* 0x0000000720097c10 */ /* 0x000fe20009ffe4ff */
        /* <DEDUP_REMOVED lines=26> */
.L_x_13206:
        /* <DEDUP_REMOVED lines=10> */
.L_x_13207:
[----:B------:R-:W-:Y:S05]  /*14a0*/  @!P0 BRA `(.L_x_13208) ;  /* 0x00000000000c8947 */ /* 0x000fea0003800000 */
[----:B------:R-:W2:Y:S04]  /*14b0*/  LDG.E R4, desc[UR42][R8.64] ;  /* 0x0000002a08047981 */ /* 0x000ea8000c1e1900 */
[----:B------:R-:W2:Y:S02]  /*14c0*/  LDG.E R31, desc[UR42][R8.64+0x4] ;  /* 0x0000042a081f7981 */ /* 0x000ea4000c1e1900 */
[----:B--2---:R-:W-:-:S07]  /*14d0*/  IADD3 R31, -R4, R31, RZ ;  /* 0x0000001f041f7210 */ /* 0x004fce0007ffe1ff */
.L_x_13208:
        /* <DEDUP_REMOVED lines=10> */
[----:B------:R-:W-:Y:S01]  /*1580*/  ISETP.NE.U32.AND P1, PT, RZ, UR4, PT ;  /* 0x00000004ff007c0c */ /* 0x000fe2000bf25070 */
[----:B------:R-:W-:-:S03]  /*1590*/  IMAD.MOV.U32 R24, RZ, RZ, R31 ;  /* 0x000000ffff187224 */ /* 0x000fc600078e001f */
[----:B------:R-:W-:Y:S02]  /*15a0*/  VIMNMX R28, RZ, R28, !PT ;  /* 0x0000001cff1c7248 */ /* 0x000fe40007fe0100 */
[----:B------:R-:W-:-:S13]  /*15b0*/  ISETP.NE.AND.EX P1, PT, RZ, UR5, PT, P1 ;  /* 0x00000005ff007c0c */ /* 0x000fda000bf25310 */
[----:B------:R-:W-:-:S04]  /*15c0*/  @P1 IADD3 R6, P2, R36, UR4, RZ ;  /* 0x0000000424061c10 */ /* 0x000fc8000ff5e0ff */
[----:B------:R-:W-:-:S05]  /*15d0*/  @P1 IADD3.X R7, R32, UR5, RZ, P2, !PT ;  /* 0x0000000520071c10 */ /* 0x000fca00097fe4ff */
[----:B------:R0:W5:Y:S01]  /*15e0*/  @P1 LDG.E R24, desc[UR42][R6.64] ;  /* 0x0000002a06181981 */ /* 0x000162000c1e1900 */
[----:B--2---:R-:W-:-:S04]  /*15f0*/  @P0 IMAD.IADD R30, R8, 0x1, -R3 ;  /* 0x00000001081e0824 */ /* 0x004fc800078e0a03 */
[----:B------:R-:W-:-:S05]  /*1600*/  IMAD.IADD R88, R9, 0x1, R30 ;  /* 0x0000000109587824 */ /* 0x000fca00078e021e */
[----:B------:R-:W-:-:S04]  /*1610*/  IADD3 R0, R88, 0x7f, RZ ;  /* 0x0000007f58007810 */ /* 0x000fc80007ffe0ff */
[----:B------:R-:W-:-:S04]  /*1620*/  SHF.R.S32.HI R3, RZ, 0x1f, R0 ;  /* 0x0000001fff037819 */ /* 0x000fc80000011400 */
[----:B------:R-:W-:-:S04]  /*1630*/  LEA.HI R3, R3, R0, RZ, 0x7 ;  /* 0x0000000003037211 */ /* 0x000fc800078f38ff */
[----:B------:R-:W-:-:S04]  /*1640*/  LOP3.LUT R5, R3, 0xffffff80, RZ, 0xc0, !PT ;  /* 0xffffff8003057812 */ /* 0x000fc800078ec0ff */
[----:B------:R-:W-:-:S04]  /*1650*/  VIADDMNMX R5, R5, -R9, R30, PT ;  /* 0x8000000905057246 */ /* 0x000fc8000380011e */
[----:B------:R-:W-:Y:S02]  /*1660*/  ISETP.GT.AND P0, PT, R5, R28, PT ;  /* 0x0000001c0500720c */ /* 0x000fe40003f04270 */
[----:B------:R-:W-:-:S05]  /*1670*/  SHF.R.U32.HI R28, RZ, 0x7, R28 ;  /* 0x00000007ff1c7819 */ /* 0x000fca000001161c */
[----:B------:R-:W-:-:S06]  /*1680*/  IMAD.MOV.U32 R27, RZ, RZ, R28 ;  /* 0x000000ffff1b7224 */ /* 0x000fcc00078e001c */
[----:B------:R-:W-:-:S05]  /*1690*/  @P0 VIADD R0, R5, 0x7f ;  /* 0x0000007f05000836 */ /* 0x000fca0000000000 */
        /* <DEDUP_REMOVED lines=28> */
.L_x_13211:
[----:B------:R-:W-:Y:S05]  /*1860*/  BSYNC B6 ;  /* 0x0000000000067941 */ /* 0x000fea0003800000 */
.L_x_13210:
        /* <DEDUP_REMOVED lines=20> */
.L_x_13213:
[----:B------:R-:W-:Y:S05]  /*19b0*/  BSYNC B6 ;  /* 0x0000000000067941 */ /* 0x000fea0003800000 */
.L_x_13212:
[----:B------:R-:W-:Y:S01]  /*19c0*/  ULDC.64 UR4, c[0x0][0x9f8] ;  /* 0x00027e0000047ab9 */ /* 0x000fe20000000a00 */
[----:B------:R-:W2:Y:S01]  /*19d0*/  LDL R38, [R1+0x1c] ;  /* 0x00001c0001267983 */ /* 0x000ea20000100800 */
[----:B------:R-:W-:Y:S01]  /*19e0*/  ISETP.NE.U32.AND P0, PT, RZ, UR4, PT ;  /* 0x00000004ff007c0c */ /* 0x000fe2000bf05070 */
[----:B------:R-:W0:Y:S03]  /*19f0*/  LDC.64 R4, c[0x0][0x3f8] ;  /* 0x0000fe00ff047b82 */ /* 0x000e260000000a00 */
[----:B------:R-:W-:-:S05]  /*1a00*/  ISETP.NE.AND.EX P0, PT, RZ, UR5, PT, P0 ;  /* 0x00000005ff007c0c */ /* 0x000fca000bf05300 */
[----:B------:R-:W1:Y:S08]  /*1a10*/  LDC.64 R64, c[0x0][0x408] ;  /* 0x00010200ff407b82 */ /* 0x000e700000000a00 */
[----:B------:R-:W-:Y:S01]  /*1a20*/  @P0 IADD3 R6, P1, R36, UR4, RZ ;  /* 0x0000000424060c10 */ /* 0x000fe2000ff3e0ff */
[----:B------:R-:W3:Y:S03]  /*1a30*/  LDC R37, c[0x0][0x3f4] ;  /* 0x0000fd00ff257b82 */ /* 0x000ee60000000800 */
[----:B------:R-:W-:-:S02]  /*1a40*/  @P0 IADD3.X R7, R32, UR5, RZ, P1, !PT ;  /* 0x0000000520070c10 */ /* 0x000fc40008ffe4ff */
[----:B------:R-:W4:Y:S04]  /*1a50*/  LDL.LU R32, [R1] ;  /* 0x0000000001207983 */ /* 0x000f280000300800 */
[----:B------:R-:W4:Y:S04]  /*1a60*/  LDL R14, [R1+0x24] ;  /* 0x00002400010e7983 */ /* 0x000f280000100800 */
[----:B------:R1:W4:Y:S01]  /*1a70*/  @P0 LDG.E R29, desc[UR42][R6.64] ;  /* 0x0000002a061d0981 */ /* 0x000322000c1e1900 */
[----:B------:R-:W1:Y:S01]  /*1a80*/  S2R R36, SR_TID.X ;  /* 0x0000000000247919 */ /* 0x000e620000002100 */
[----:B------:R-:W-:-:S02]  /*1a90*/  SHF.R.S32.HI R3, RZ, 0x1f, R152 ;  /* 0x0000001fff037819 */ /* 0x000fc40000011498 */
[----:B------:R-:W-:-:S03]  /*1aa0*/  SHF.R.S32.HI R23, RZ, 0x1f, R22 ;  /* 0x0000001fff177819 */ /* 0x000fc60000011416 */
[-C--:B0-----:R-:W-:Y:S02]  /*1ab0*/  IMAD R0, R3, R4.reuse, RZ ;  /* 0x0000000403007224 */ /* 0x081fe400078e02ff */
[----:B------:R-:W-:-:S04]  /*1ac0*/  IMAD.WIDE.U32 R8, R152, R4, R22 ;  /* 0x0000000498087225 */ /* 0x000fc800078e0016 */
[C---:B------:R-:W-:Y:S02]  /*1ad0*/  IMAD R13, R152.reuse, R5, R0 ;  /* 0x00000005980d7224 */ /* 0x040fe400078e0200 */
[----:B------:R-:W-:Y:S01]  /*1ae0*/  IMAD.WIDE.U32 R10, R152, R4, R16 ;  /* 0x00000004980a7225 */ /* 0x000fe200078e0010 */
[----:B---3--:R-:W-:Y:S02]  /*1af0*/  ISETP.GE.AND P0, PT, R16, R37, PT ;  /* 0x000000251000720c */ /* 0x008fe40003f06270 */
[----:B------:R-:W-:Y:S01]  /*1b00*/  IADD3 R9, R9, R13, RZ ;  /* 0x0000000d09097210 */ /* 0x000fe20007ffe0ff */
[----:B-1----:R-:W-:Y:S02]  /*1b10*/  IMAD R3, R3, R64, RZ ;  /* 0x0000004003037224 */ /* 0x002fe400078e02ff */
[----:B------:R-:W-:Y:S01]  /*1b20*/  IMAD.IADD R11, R13, 0x1, R11 ;  /* 0x000000010d0b7824 */ /* 0x000fe200078e020b */
[----:B-----5:R-:W-:Y:S01]  /*1b30*/  SHF.R.S32.HI R13, RZ, 0x1f, R24 ;  /* 0x0000001fff0d7819 */ /* 0x020fe20000011418 */
[----:B------:R-:W-:Y:S01]  /*1b40*/  IMAD R15, R152, R65, R3 ;  /* 0x00000041980f7224 */ /* 0x000fe200078e0203 */
[----:B------:R-:W-:-:S03]  /*1b50*/  SEL R3, R37, RZ, P0 ;  /* 0x000000ff25037207 */ /* 0x000fc60000000000 */
[C---:B------:R-:W-:Y:S02]  /*1b60*/  IMAD R12, R13.reuse, R4, RZ ;  /* 0x000000040d0c7224 */ /* 0x040fe400078e02ff */
[----:B------:R-:W-:Y:S02]  /*1b70*/  IMAD R13, R13, R64, RZ ;  /* 0x000000400d0d7224 */ /* 0x000fe400078e02ff */
[----:B------:R-:W-:Y:S02]  /*1b80*/  VIADD R39, R36, 0xffffff80 ;  /* 0xffffff8024277836 */ /* 0x000fe40000000000 */
[----:B------:R-:W-:Y:S01]  /*1b90*/  IMAD.IADD R3, R16, 0x1, R3 ;  /* 0x0000000110037824 */ /* 0x000fe200078e0203 */
[----:B------:R-:W-:Y:S01]  /*1ba0*/  SHF.L.U64.HI R68, R4, 0x7, R5 ;  /* 0x0000000704447819 */ /* 0x000fe20000010205 */
[----:B------:R-:W-:Y:S01]  /*1bb0*/  IMAD.WIDE.U32 R20, R24, R4, R8 ;  /* 0x0000000418147225 */ /* 0x000fe200078e0008 */
[----:B------:R-:W-:-:S03]  /*1bc0*/  SHF.L.U64.HI R66, R64, 0x7, R65 ;  /* 0x0000000740427819 */ /* 0x000fc60000010241 */
[----:B------:R-:W-:Y:S01]  /*1bd0*/  IMAD.WIDE.U32 R52, R24, R4, R10 ;  /* 0x0000000418347225 */ /* 0x000fe200078e000a */
[----:B------:R-:W-:-:S03]  /*1be0*/  SHF.R.S32.HI R0, RZ, 0x1f, R3 ;  /* 0x0000001fff007819 */ /* 0x000fc60000011403 */
[----:B------:R-:W-:Y:S02]  /*1bf0*/  IMAD.SHL.U32 R67, R4, 0x80, RZ ;  /* 0x0000008004437824 */ /* 0x000fe400078e00ff */
[----:B------:R-:W-:Y:S02]  /*1c00*/  IMAD R13, R24, R65, R13 ;  /* 0x00000041180d7224 */ /* 0x000fe400078e020d */
[----:B------:R-:W-:Y:S01]  /*1c10*/  IMAD.WIDE.U32 R6, R152, R64, R16 ;  /* 0x0000004098067225 */ /* 0x000fe200078e0010 */
[----:B------:R-:W-:-:S03]  /*1c20*/  LEA.HI R0, R0, R3, RZ, 0x3 ;  /* 0x0000000300007211 */ /* 0x000fc600078f18ff */
[----:B------:R-:W-:Y:S02]  /*1c30*/  IMAD.IADD R7, R15, 0x1, R7 ;  /* 0x000000010f077824 */ /* 0x000fe400078e0207 */
[-C--:B------:R-:W-:Y:S01]  /*1c40*/  IMAD.WIDE.U32 R56, R24, R64.reuse, R6 ;  /* 0x0000004018387225 */ /* 0x080fe200078e0006 */
[----:B------:R-:W-:Y:S02]  /*1c50*/  SHF.R.S32.HI R7, RZ, 0x3, R0 ;  /* 0x00000003ff077819 */ /* 0x000fe40000011400 */
[----:B------:R-:W-:Y:S01]  /*1c60*/  LOP3.LUT R6, R0, 0xfffffff8, RZ, 0xc0, !PT ;  /* 0xfffffff800067812 */ /* 0x000fe200078ec0ff */
[----:B------:R-:W-:-:S04]  /*1c70*/  IMAD.WIDE.U32 R54, R152, R64, R22 ;  /* 0x0000004098367225 */ /* 0x000fc800078e0016 */
[----:B------:R-:W-:Y:S02]  /*1c80*/  IMAD.IADD R55, R55, 0x1, R15 ;  /* 0x0000000137377824 */ /* 0x000fe400078e020f */
[C---:B------:R-:W-:Y:S02]  /*1c90*/  IMAD R35, R24.reuse, R5, R12 ;  /* 0x0000000518237224 */ /* 0x040fe400078e020c */
[----:B------:R-:W-:Y:S01]  /*1ca0*/  IMAD.WIDE.U32 R54, R24, R64, R54 ;  /* 0x0000004018367225 */ /* 0x000fe200078e0036 */
[----:B------:R-:W-:-:S03]  /*1cb0*/  SHF.R.S32.HI R63, RZ, 0x1f, R34 ;  /* 0x0000001fff3f7819 */ /* 0x000fc60000011422 */
[----:B------:R-:W-:Y:S02]  /*1cc0*/  IMAD.IADD R70, R70, 0x1, R31 ;  /* 0x0000000146467824 */ /* 0x000fe400078e021f */
[----:B------:R-:W-:Y:S02]  /*1cd0*/  IMAD.IADD R58, R21, 0x1, R35 ;  /* 0x00000001153a7824 */ /* 0x000fe400078e0223 */
[----:B------:R-:W-:Y:S02]  /*1ce0*/  IMAD.SHL.U32 R64, R64, 0x80, RZ ;  /* 0x0000008040407824 */ /* 0x000fe400078e00ff */
[----:B------:R-:W-:Y:S02]  /*1cf0*/  IMAD.SHL.U32 R60, R37, 0x2, RZ ;  /* 0x00000002253c7824 */ /* 0x000fe400078e00ff */
[----:B------:R-:W-:Y:S02]  /*1d00*/  IMAD.IADD R35, R35, 0x1, R53 ;  /* 0x0000000123237824 */ /* 0x000fe400078e0235 */
[----:B------:R-:W-:Y:S01]  /*1d10*/  IMAD.IADD R31, R13, 0x1, R57 ;  /* 0x000000010d1f7824 */ /* 0x000fe200078e0239 */
[----:B--2---:R-:W-:-:S02]  /*1d20*/  SHF.L.U32 R69, R38, 0x6, RZ ;  /* 0x0000000626457819 */ /* 0x004fc400000006ff */
[----:B------:R-:W-:Y:S02]  /*1d30*/  LOP3.LUT P1, RZ, R38, 0x4, RZ, 0xc0, !PT ;  /* 0x0000000426ff7812 */ /* 0x000fe4000782c0ff */
[----:B------:R-:W-:Y:S02]  /*1d40*/  SHF.R.U32.HI R38, RZ, 0x7, R36 ;  /* 0x00000007ff267819 */ /* 0x000fe40000011624 */
[----:B------:R-:W-:Y:S02]  /*1d50*/  LOP3.LUT R69, R69, 0x1c0, RZ, 0xc0, !PT ;  /* 0x000001c045457812 */ /* 0x000fe400078ec0ff */
[----:B------:R-:W-:Y:S01]  /*1d60*/  SHF.R.S32.HI R36, RZ, 0x1f, R39 ;  /* 0x0000001fff247819 */ /* 0x000fe20000011427 */
[C---:B------:R-:W-:Y:S01]  /*1d70*/  VIADD R62, R38.reuse, 0x8 ;  /* 0x00000008263e7836 */ /* 0x040fe20000000000 */
[----:B------:R-:W-:Y:S01]  /*1d80*/  ISETP.NE.AND P6, PT, R38, 0x1, PT ;  /* 0x000000012600780c */ /* 0x000fe20003fc5270 */
[----:B------:R-:W-:Y:S01]  /*1d90*/  VIADD R38, R152, 0x60 ;  /* 0x0000006098267836 */ /* 0x000fe20000000000 */
[----:B------:R-:W-:-:S02]  /*1da0*/  SHF.R.U32.HI R65, RZ, 0x3, R69 ;  /* 0x00000003ff417819 */ /* 0x000fc40000011645 */
[C---:B------:R-:W-:Y:S02]  /*1db0*/  LOP3.LUT R4, R69.reuse, 0x18, R16, 0xf8, !PT ;  /* 0x0000001845047812 */ /* 0x040fe400078ef810 */
[----:B------:R-:W-:Y:S01]  /*1dc0*/  LEA.HI R36, R36, R39, RZ, 0x5 ;  /* 0x0000002724247211 */ /* 0x000fe200078f28ff */
[----:B------:R-:W-:Y:S01]  /*1dd0*/  IMAD.SHL.U32 R38, R38, 0x40, RZ ;  /* 0x0000004026267824 */ /* 0x000fe200078e00ff */
[----:B------:R-:W-:Y:S02]  /*1de0*/  LOP3.LUT R4, R4, R65, RZ, 0x3c, !PT ;  /* 0x0000004104047212 */ /* 0x000fe400078e3cff */
[----:B------:R-:W-:Y:S02]  /*1df0*/  SHF.R.S32.HI R36, RZ, 0x5, R36 ;  /* 0x00000005ff247819 */ /* 0x000fe40000011424 */
[----:B------:R-:W-:Y:S02]  /*1e00*/  LOP3.LUT R38, R38, 0x1c0, RZ, 0xc0, !PT ;  /* 0x000001c026267812 */ /* 0x000fe400078ec0ff */
[----:B----4-:R-:W-:Y:S01]  /*1e10*/  LOP3.LUT R32, R32, 0xfffffffd, RZ, 0xc0, !PT ;  /* 0xfffffffd20207812 */ /* 0x010fe200078ec0ff */
[----:B------:R-:W-:Y:S01]  /*1e20*/  IMAD R59, R36, 0x200, R4 ;  /* 0x00000200243b7824 */ /* 0x000fe200078e0204 */
[----:B------:R-:W-:-:S02]  /*1e30*/  LOP3.LUT R4, R69, 0x38, R0, 0xf8, !PT ;  /* 0x0000003845047812 */ /* 0x000fc400078ef800 */
[----:B------:R-:W-:Y:S02]  /*1e40*/  @P1 LOP3.LUT R32, R32, 0x2, RZ, 0xfc, !PT ;  /* 0x0000000220201812 */ /* 0x000fe400078efcff */
[----:B------:R-:W-:Y:S01]  /*1e50*/  LOP3.LUT R0, R38, 0x38, R0, 0xf8, !PT ;  /* 0x0000003826007812 */ /* 0x000fe200078ef800 */
[----:B------:R-:W-:Y:S01]  /*1e60*/  VIADD R38, R152, 0x60 ;  /* 0x0000006098267836 */ /* 0x000fe20000000000 */
[----:B------:R-:W-:Y:S05]  /*1e70*/  @!P6 WARPSYNC.ALL ;  /* 0x000000000000e948 */ /* 0x000fea0003800000 */
[----:B------:R0:W-:Y:S01]  /*1e80*/  STL [R1], R32 ;  /* 0x0000002001007387 */ /* 0x0001e20000100800 */
[----:B------:R-:W-:Y:S01]  /*1e90*/  SHF.L.U32 R38, R38, 0x6, RZ ;  /* 0x0000000626267819 */ /* 0x000fe200000006ff */
[----:B------:R-:W-:-:S03]  /*1ea0*/  ULDC UR4, c[0x0][0x2f4] ;  /* 0x0000bd0000047ab9 */ /* 0x000fc60000000800 */
[----:B------:R-:W-:Y:S02]  /*1eb0*/  LOP3.LUT R38, R38, 0x1c0, RZ, 0xc0, !PT ;  /* 0x000001c026267812 */ /* 0x000fe400078ec0ff */
[----:B0-----:R-:W-:-:S04]  /*1ec0*/  SHF.R.S32.HI R32, RZ, 0x1f, R39 ;  /* 0x0000001fff207819 */ /* 0x001fc80000011427 */
[----:B------:R-:W-:Y:S02]  /*1ed0*/  LEA.HI R32, R32, R39, RZ, 0x2 ;  /* 0x0000002720207211 */ /* 0x000fe400078f10ff */
[----:B------:R-:W-:Y:S02]  /*1ee0*/  SHF.R.U32.HI R38, RZ, 0x3, R38 ;  /* 0x00000003ff267819 */ /* 0x000fe40000011626 */
[----:B------:R-:W-:Y:S02]  /*1ef0*/  LOP3.LUT R32, R32, 0xfffffffc, RZ, 0xc0, !PT ;  /* 0xfffffffc20207812 */ /* 0x000fe400078ec0ff */
[----:B------:R-:W-:Y:S02]  /*1f00*/  LOP3.LUT R3, R4, R65, RZ, 0x3c, !PT ;  /* 0x0000004104037212 */ /* 0x000fe400078e3cff */
[----:B------:R-:W-:Y:S02]  /*1f10*/  IADD3 R32, R39, -R32, RZ ;  /* 0x8000002027207210 */ /* 0x000fe40007ffe0ff */
[----:B------:R-:W-:Y:S01]  /*1f20*/  LOP3.LUT R0, R0, R38, RZ, 0x3c, !PT ;  /* 0x0000002600007212 */ /* 0x000fe200078e3cff */
[----:B------:R-:W-:Y:S01]  /*1f30*/  IMAD R3, R36, 0x200, R3 ;  /* 0x0000020024037824 */ /* 0x000fe200078e0203 */
[----:B------:R-:W-:Y:S01]  /*1f40*/  @!P6 BAR.SYNC.DEFER_BLOCKING 0x9, 0x100 ;  /* 0x024400000000eb1d */ /* 0x000fe20000010000 */
[----:B------:R-:W-:Y:S01]  /*1f50*/  IMAD R61, R32, 0x60, R152 ;  /* 0x00000060203d7824 */ /* 0x000fe200078e0298 */
[----:B------:R-:W-:Y:S01]  /*1f60*/  IADD3 R32, R55, R13, RZ ;  /* 0x0000000d37207210 */ /* 0x000fe20007ffe0ff */
[----:B------:R-:W-:Y:S01]  /*1f70*/  IMAD.IADD R0, R14, 0x1, R0 ;  /* 0x000000010e007824 */ /* 0x000fe200078e0200 */
[----:B------:R-:W-:-:S02]  /*1f80*/  ISETP.GE.AND P1, PT, R16, UR4, PT ;  /* 0x0000000410007c0c */ /* 0x000fc4000bf26270 */
[----:B------:R-:W-:Y:S02]  /*1f90*/  ISETP.GE.AND P2, PT, R2, UR4, PT ;  /* 0x0000000402007c0c */ /* 0x000fe4000bf46270 */
[----:B------:R-:W-:Y:S02]  /*1fa0*/  SHF.R.S32.HI R5, RZ, 0x1f, R29 ;  /* 0x0000001fff057819 */ /* 0x000fe4000001141d */
[----:B------:R-:W-:-:S09]  /*1fb0*/  SHF.R.S32.HI R4, RZ, 0x1f, R6 ;  /* 0x0000001fff047819 */ /* 0x000fd20000011406 */
.L_x_13269:
[----:B--2---:R-:W2:Y:S01]  /*1fc0*/  LDL R38, [R1+0x1c] ;  /* 0x00001c0001267983 */ /* 0x004ea20000100800 */
[----:B------:R-:W0:Y:S03]  /*1fd0*/  LDC R75, c[0x0][0x430] ;  /* 0x00010c00ff4b7b82 */ /* 0x000e260000000800 */
[----:B----4-:R-:W3:Y:S01]  /*1fe0*/  LDL.LU R37, [R1] ;  /* 0x0000000001257983 */ /* 0x010ee20000300800 */
[----:B------:R-:W-:Y:S02]  /*1ff0*/  VIADD R27, R27, 0xffffffff ;  /* 0xffffffff1b1b7836 */ /* 0x000fe40000000000 */
[----:B------:R-:W-:Y:S02]  /*2000*/  IMAD.MOV.U32 R74, RZ, RZ, RZ ;  /* 0x000000ffff4a7224 */ /* 0x000fe400078e00ff */
[----:B------:R-:W-:Y:S01]  /*2010*/  IMAD R9, R27, 0x80, R61 ;  /* 0x000000801b097824 */ /* 0x000fe200078e023d */
[----:B------:R-:W1:Y:S04]  /*2020*/  LDC R80, c[0x0][0x3f4] ;  /* 0x0000fd00ff507b82 */ /* 0x000e680000000800 */
[----:B------:R-:W-:-:S02]  /*2030*/  ISETP.GE.AND P3, PT, R9, R30, PT ;  /* 0x0000001e0900720c */ /* 0x000fc40003f66270 */
[----:B------:R-:W-:Y:S02]  /*2040*/  IADD3 R36, R70, R9, RZ ;  /* 0x0000000946247210 */ /* 0x000fe40007ffe0ff */
[----:B------:R-:W-:-:S03]  /*2050*/  ISETP.GT.OR P3, PT, R61, 0x7f, P3 ;  /* 0x0000007f3d00780c */ /* 0x000fc60001f64670 */
[----:B------:R-:W-:Y:S01]  /*2060*/  IMAD.MOV.U32 R12, RZ, RZ, R36 ;  /* 0x000000ffff0c7224 */ /* 0x000fe200078e0024 */
[----:B0-----:R-:W-:-:S09]  /*2070*/  ISETP.NE.AND P4, PT, R75, 0x1, PT ;  /* 0x000000014b00780c */ /* 0x001fd20003f85270 */
[----:B------:R-:W0:Y:S08]  /*2080*/  @!P3 LDC.64 R10, c[0x0][0x428] ;  /* 0x00010a00ff0abb82 */ /* 0x000e300000000a00 */
[----:B------:R-:W4:Y:S08]  /*2090*/  @P4 LDC R13, c[0x0][0x434] ;  /* 0x00010d00ff0d4b82 */ /* 0x000f300000000800 */
[----:B------:R-:W1:Y:S08]  /*20a0*/  @P4 LDC R14, c[0x0][0x438] ;  /* 0x00010e00ff0e4b82 */ /* 0x000e700000000800 */
[----:B------:R-:W0:Y:S01]  /*20b0*/  @!P3 LDC.64 R8, c[0x0][0x418] ;  /* 0x00010600ff08bb82 */ /* 0x000e220000000a00 */
[----:B----4-:R-:W-:-:S05]  /*20c0*/  @P4 IMAD.HI.U32 R13, R36, R13, RZ ;  /* 0x0000000d240d4227 */ /* 0x010fca00078e00ff */
[----:B-1----:R-:W-:Y:S01]  /*20d0*/  @P4 SHF.R.U32.HI R12, RZ, R14, R13 ;  /* 0x0000000eff0c4219 */ /* 0x002fe2000001160d */
[----:B0-----:R-:W-:-:S03]  /*20e0*/  @!P3 IMAD R14, R5, R10, RZ ;  /* 0x0000000a050eb224 */ /* 0x001fc600078e02ff */
[----:B------:R-:W-:Y:S01]  /*20f0*/  @!P3 SHF.R.S32.HI R13, RZ, 0x1f, R12 ;  /* 0x0000001fff0db819 */ /* 0x000fe2000001140c */
[C---:B------:R-:W-:Y:S02]  /*2100*/  @!P3 IMAD R15, R29.reuse, R11, R14 ;  /* 0x0000000b1d0fb224 */ /* 0x040fe400078e020e */
[----:B------:R-:W-:-:S04]  /*2110*/  @!P3 IMAD.WIDE.U32 R10, R29, R10, R12 ;  /* 0x0000000a1d0ab225 */ /* 0x000fc800078e000c */
[----:B------:R-:W-:Y:S01]  /*2120*/  @!P3 IMAD.IADD R11, R11, 0x1, R15 ;  /* 0x000000010b0bb824 */ /* 0x000fe200078e020f */
[----:B------:R-:W-:-:S04]  /*2130*/  @!P3 LEA R8, P4, R10, R8, 0x2 ;  /* 0x000000080a08b211 */ /* 0x000fc800078810ff */
[----:B------:R-:W-:-:S05]  /*2140*/  @!P3 LEA.HI.X R9, R10, R9, R11, 0x2, P4 ;  /* 0x000000090a09b211 */ /* 0x000fca00020f140b */
[----:B------:R0:W5:Y:S01]  /*2150*/  @!P3 LDG.E R74, desc[UR42][R8.64] ;  /* 0x0000002a084ab981 */ /* 0x000162000c1e1900 */
[----:B------:R-:W-:Y:S01]  /*2160*/  ISETP.GT.AND P3, PT, R27, R28, PT ;  /* 0x0000001c1b00720c */ /* 0x000fe20003f64270 */
[----:B------:R-:W-:Y:S01]  /*2170*/  IMAD R73, R19, 0x2000, R59 ;  /* 0x0000200013497824 */ /* 0x000fe200078e023b */
[----:B------:R-:W-:Y:S01]  /*2180*/  IADD3 R10, -R12, RZ, RZ ;  /* 0x000000ff0c0a7210 */ /* 0x000fe20007ffe1ff */
[----:B------:R-:W-:Y:S05]  /*2190*/  YIELD ;  /* 0x0000000000007946 */ /* 0x000fea0003800000 */
[----:B------:R-:W-:Y:S01]  /*21a0*/  VIADD R11, R73, 0x20 ;  /* 0x00000020490b7836 */ /* 0x000fe20000000000 */
[----:B------:R-:W-:Y:S01]  /*21b0*/  BSSY B0, `(.L_x_13214) ;  /* 0x0000301000007945 */ /* 0x000fe20003800000 */
[----:B------:R-:W-:Y:S01]  /*21c0*/  IMAD R75, R75, R10, R36 ;  /* 0x0000000a4b4b7224 */ /* 0x000fe200078e0224 */
[----:B--2---:R-:W-:-:S02]  /*21d0*/  LOP3.LUT P5, RZ, R38, 0x4, RZ, 0xc0, !PT ;  /* 0x0000000426ff7812 */ /* 0x004fc400078ac0ff */
[----:B---3--:R-:W-:-:S04]  /*21e0*/  LOP3.LUT R37, R37, 0xfffffffe, RZ, 0xc0, !PT ;  /* 0xfffffffe25257812 */ /* 0x008fc800078ec0ff */
[----:B------:R-:W-:Y:S02]  /*21f0*/  @P3 LOP3.LUT R37, R37, 0x1, RZ, 0xfc, !PT ;  /* 0x0000000125253812 */ /* 0x000fe400078efcff */
[----:B------:R-:W-:-:S03]  /*2200*/  ISETP.GE.AND P3, PT, R80, 0x1, PT ;  /* 0x000000015000780c */ /* 0x000fc60003f66270 */
[----:B------:R0:W-:Y:S02]  /*2210*/  STL [R1], R37 ;  /* 0x0000002501007387 */ /* 0x0001e40000100800 */
[C---:B------:R-:W-:Y:S02]  /*2220*/  @P5 VIADD R11, R73.reuse, 0xffffffe0 ;  /* 0xffffffe0490b5836 */ /* 0x040fe40000000000 */
[--C-:B------:R-:W-:Y:S02]  /*2230*/  IMAD R73, R73, 0x2, R26.reuse ;  /* 0x0000000249497824 */ /* 0x100fe400078e021a */
[----:B------:R-:W-:-:S04]  /*2240*/  IMAD R72, R11, 0x2, R26 ;  /* 0x000000020b487824 */ /* 0x000fc800078e021a */
[----:B0-----:R-:W-:Y:S05]  /*2250*/  @!P3 BRA `(.L_x_13215) ;  /* 0x0000002800c4b947 */ /* 0x001fea0003800000 */
        /* <DEDUP_REMOVED lines=8> */
[----:B------:R-:W-:Y:S01]  /*22e0*/  SHF.R.S32.HI R10, RZ, 0x1f, R27 ;  /* 0x0000001fff0a7819 */ /* 0x000fe2000001141b */
[----:B------:R-:W-:Y:S02]  /*22f0*/  IMAD R13, R77, UR4, RZ ;  /* 0x000000044d0d7c24 */ /* 0x000fe4000f8e02ff */
[----:B------:R-:W-:Y:S01]  /*2300*/  IADD3 R9, R9, R11, RZ ;  /* 0x0000000b09097210 */ /* 0x000fe20007ffe0ff */
[----:B------:R-:W-:-:S02]  /*2310*/  IMAD R78, R27, -0x80, R30 ;  /* 0xffffff801b4e7824 */ /* 0x000fc400078e021e */
[C---:B------:R-:W-:Y:S02]  /*2320*/  IMAD R13, R74.reuse, UR5, R13 ;  /* 0x000000054a0d7c24 */ /* 0x040fe4000f8e020d */
[----:B------:R-:W-:Y:S01]  /*2330*/  IMAD.WIDE.U32 R8, R74, UR4, R8 ;  /* 0x000000044a087c25 */ /* 0x000fe2000f8e0008 */
[----:B------:R-:W-:Y:S01]  /*2340*/  ULDC.64 UR4, c[0x0][0x308] ;  /* 0x0000c20000047ab9 */ /* 0x000fe20000000a00 */
[----:B------:R-:W-:Y:S02]  /*2350*/  VIMNMX R78, R78, 0x80, PT ;  /* 0x000000804e4e7848 */ /* 0x000fe40003fe0100 */
[----:B------:R-:W-:Y:S02]  /*2360*/  IMAD R11, R63, UR4, RZ ;  /* 0x000000043f0b7c24 */ /* 0x000fe4000f8e02ff */
[----:B------:R-:W-:Y:S02]  /*2370*/  IMAD.IADD R9, R9, 0x1, R13 ;  /* 0x0000000109097824 */ /* 0x000fe400078e020d */
[----:B------:R-:W-:-:S02]  /*2380*/  IMAD R11, R34, UR5, R11 ;  /* 0x00000005220b7c24 */ /* 0x000fc4000f8e020b */
        /* <DEDUP_REMOVED lines=46> */
.L_x_13218:
[----:B------:R-:W-:Y:S05]  /*2670*/  BSYNC B1 ;  /* 0x0000000000017941 */ /* 0x000fea0003800000 */
.L_x_13217:
[----:B0-----:R-:W-:Y:S01]  /*2680*/  VIADD R12, R152, 0x60 ;  /* 0x00000060980c7836 */ /* 0x001fe20000000000 */
[----:B------:R-:W-:Y:S01]  /*2690*/  BSSY B1, `(.L_x_13219) ;  /* 0x0000021000017945 */ /* 0x000fe20003800000 */
[----:B-----5:R-:W-:Y:S02]  /*26a0*/  IMAD.MOV.U32 R81, RZ, RZ, R44 ;  /* 0x000000ffff517224 */ /* 0x020fe400078e002c */
[----:B------:R-:W-:Y:S01]  /*26b0*/  IMAD.MOV.U32 R82, RZ, RZ, R45 ;  /* 0x000000ffff527224 */ /* 0x000fe200078e002d */
[----:B------:R-:W-:-:S13]  /*26c0*/  ISETP.GE.AND P4, PT, R12, R78, PT ;  /* 0x0000004e0c00720c */ /* 0x000fda0003f86270 */
[----:B------:R-:W-:Y:S05]  /*26d0*/  @P4 BRA `(.L_x_13220) ;  /* 0x0000000000704947 */ /* 0x000fea0003800000 */
[----:B------:R-:W0:Y:S01]  /*26e0*/  LDC.64 R12, c[0x0][0x3f8] ;  /* 0x0000fe00ff0c7b82 */ /* 0x000e220000000a00 */
[----:B------:R-:W-:Y:S01]  /*26f0*/  MOV R11, R79 ;  /* 0x0000004f000b7202 */ /* 0x000fe20000000f00 */
[----:B------:R-:W-:Y:S01]  /*2700*/  ULDC.64 UR4, c[0x0][0x3e8] ;  /* 0x0000fa0000047ab9 */ /* 0x000fe20000000a00 */
[----:B------:R-:W-:Y:S02]  /*2710*/  CS2R R40, SRZ ;  /* 0x0000000000287805 */ /* 0x000fe4000001ff00 */
[----:B------:R-:W-:Y:S01]  /*2720*/  CS2R R42, SRZ ;  /* 0x00000000002a7805 */ /* 0x000fe2000001ff00 */
[----:B0-----:R-:W-:-:S04]  /*2730*/  IMAD.WIDE.U32 R10, R12, 0x60, R10 ;  /* 0x000000600c0a7825 */ /* 0x001fc800078e000a */
[----:B------:R-:W-:Y:S01]  /*2740*/  IMAD R9, R13, 0x60, RZ ;  /* 0x000000600d097824 */ /* 0x000fe200078e02ff */
[----:B------:R-:W-:-:S04]  /*2750*/  IADD3 R13, P5, R20, R10, RZ ;  /* 0x0000000a140d7210 */ /* 0x000fc80007fbe0ff */
[----:B------:R-:W-:Y:S01]  /*2760*/  IADD3.X R14, R58, R11, R9, P5, !PT ;  /* 0x0000000b3a0e7210 */ /* 0x000fe20002ffe409 */
[----:B------:R-:W-:Y:S01]  /*2770*/  IMAD.MOV.U32 R9, RZ, RZ, R71 ;  /* 0x000000ffff097224 */ /* 0x000fe200078e0047 */
[----:B------:R-:W0:Y:S02]  /*2780*/  LDC.64 R10, c[0x0][0x408] ;  /* 0x00010200ff0a7b82 */ /* 0x000e240000000a00 */
[----:B0-----:R-:W-:-:S04]  /*2790*/  IMAD.WIDE.U32 R8, R10, 0x60, R8 ;  /* 0x000000600a087825 */ /* 0x001fc800078e0008 */
        /* <DEDUP_REMOVED lines=16> */
.L_x_13220:
[----:B------:R-:W-:Y:S05]  /*28a0*/  BSYNC B1 ;  /* 0x0000000000017941 */ /* 0x000fea0003800000 */
.L_x_13219:
[----:B0-----:R-:W-:Y:S01]  /*28b0*/  IMAD.MOV.U32 R8, RZ, RZ, R48 ;  /* 0x000000ffff087224 */ /* 0x001fe200078e0030 */
[----:B------:R-:W-:Y:S01]  /*28c0*/  UISETP.NE.AND UP0, UPT, UR39, 0x3, UPT ;  /* 0x000000032700788c */ /* 0x000fe2000bf05270 */
[----:B------:R-:W-:Y:S01]  /*28d0*/  IMAD.MOV.U32 R9, RZ, RZ, R49 ;  /* 0x000000ffff097224 */ /* 0x000fe200078e0031 */
[----:B------:R-:W-:Y:S01]  /*28e0*/  PRMT R89, R82, 0x5410, R81 ;  /* 0x0000541052597816 */ /* 0x000fe20000000051 */
[----:B------:R-:W-:Y:S02]  /*28f0*/  IMAD.MOV.U32 R10, RZ, RZ, R50 ;  /* 0x000000ffff0a7224 */ /* 0x000fe400078e0032 */
[----:B------:R-:W-:Y:S01]  /*2900*/  IMAD.MOV.U32 R11, RZ, RZ, R51 ;  /* 0x000000ffff0b7224 */ /* 0x000fe200078e0033 */
[----:B------:R-:W-:Y:S01]  /*2910*/  PRMT R91, R8, 0x5410, R9 ;  /* 0x00005410085b7816 */ /* 0x000fe20000000009 */
[----:B------:R-:W-:Y:S01]  /*2920*/  IMAD.MOV.U32 R8, RZ, RZ, R46 ;  /* 0x000000ffff087224 */ /* 0x000fe200078e002e */
[----:B------:R-:W-:Y:S02]  /*2930*/  MOV R9, R47 ;  /* 0x0000002f00097202 */ /* 0x000fe40000000f00 */
[----:B------:R-:W-:-:S02]  /*2940*/  PLOP3.LUT P5, PT, PT, PT, UP0, 0x80, 0x0 ;  /* 0x000000000000781c */ /* 0x000fc40003faf008 */
        /* <DEDUP_REMOVED lines=16> */
.L_x_13221:
[----:B------:R-:W-:Y:S01]  /*2a50*/  IMAD R71, R19, 0x8, R18 ;  /* 0x0000000813477824 */ /* 0x000fe200078e0212 */
[----:B------:R-:W-:Y:S01]  /*2a60*/  SHF.L.U32 R79, R154, 0x1f, RZ ;  /* 0x0000001f9a4f7819 */ /* 0x000fe200000006ff */
[----:B------:R-:W-:Y:S03]  /*2a70*/  BSSY B1, `(.L_x_13222) ;  /* 0x0000003000017945 */ /* 0x000fe60003800000 */
[----:B------:R-:W0:Y:S02]  /*2a80*/  SYNCS.PHASECHK.TRANS64.TRYWAIT P6, [R71+URZ+0x16890], R79 ;  /* 0x0168904f470075a7 */ /* 0x000e2400080c017f */
[----:B0-----:R-:W-:Y:S05]  /*2a90*/  @!P6 BRA `(.L_x_13223) ;  /* 0x00000120004ce947 */ /* 0x001fea0003800000 */
.L_x_13449:
[----:B------:R-:W-:Y:S05]  /*2aa0*/  BSYNC B1 ;  /* 0x0000000000017941 */ /* 0x000fea0003800000 */
.L_x_13222:
[----:B------:R-:W-:-:S03]  /*2ab0*/  UMOV UR4, 0xffffffff ;  /* 0xffffffff00047882 */ /* 0x000fc60000000000 */
[----:B------:R-:W-:Y:S05]  /*2ac0*/  BRA.DIV UR4, `(.L_x_13224) ;  /* 0x0000012204547947 */ /* 0x000fea000b800000 */
[----:B------:R1:W2:Y:S04]  /*2ad0*/  SHFL.IDX PT, R81, R85, RZ, 0x1c1f ;  /* 0x001c1fff55517589 */ /* 0x0002a800000e0000 */
[----:B------:R1:W3:Y:S02]  /*2ae0*/  SHFL.IDX PT, R14, R84, RZ, 0x1c1f ;  /* 0x001c1fff540e7589 */ /* 0x0002e400000e0000 */
.L_x_13453:
[----:B------:R-:W-:Y:S04]  /*2af0*/  BSSY B1, `(.L_x_13225) ;  /* 0x0000068000017945 */ /* 0x000fe80003800000 */
        /* <DEDUP_REMOVED lines=11> */
[--C-:B------:R-:W-:Y:S01]  /*2bb0*/  SHF.R.U64 R92, R50, 0x10, R51.reuse ;  /* 0x00000010325c7819 */ /* 0x100fe20000001233 */
[----:B------:R-:W-:Y:S01]  /*2bc0*/  HADD2.F32 R11, -RZ, R9.H1_H1 ;  /* 0x30000009ff0b7230 */ /* 0x000fe20000004100 */
[----:B------:R-:W-:Y:S01]  /*2bd0*/  SHF.R.U32.HI R51, RZ, 0x10, R51 ;  /* 0x00000010ff337819 */ /* 0x000fe20000011633 */
[----:B------:R-:W-:Y:S01]  /*2be0*/  HADD2.F32 R50, -RZ, R48.H0_H0 ;  /* 0x20000030ff327230 */ /* 0x000fe20000004100 */
[----:B------:R-:W-:Y:S01]  /*2bf0*/  SHF.R.U32.HI R49, RZ, 0x10, R49 ;  /* 0x00000010ff317819 */ /* 0x000fe20000011631 */
[----:B------:R-:W-:Y:S02]  /*2c00*/  HADD2.F32 R92, -RZ, R92.H0_H0 ;  /* 0x2000005cff5c7230 */ /* 0x000fe40000004100 */
[----:B------:R-:W-:Y:S02]  /*2c10*/  HADD2.F32 R51, -RZ, R51.H0_H0 ;  /* 0x20000033ff337230 */ /* 0x000fe40000004100 */
[----:B------:R-:W-:-:S02]  /*2c20*/  HADD2.F32 R9, -RZ, R9.H0_H0 ;  /* 0x20000009ff097230 */ /* 0x000fc40000004100 */
[-C--:B------:R-:W-:Y:S01]  /*2c30*/  FMUL.FTZ R94, R11, R92.reuse ;  /* 0x0000005c0b5e7220 */ /* 0x080fe20000410000 */
[--C-:B------:R-:W-:Y:S02]  /*2c40*/  HADD2.F32 R48, -RZ, R15.reuse.H1_H1 ;  /* 0x3000000fff307230 */ /* 0x100fe40000004100 */
[----:B------:R-:W-:Y:S02]  /*2c50*/  HADD2.F32 R15, -RZ, R15.H0_H0 ;  /* 0x2000000fff0f7230 */ /* 0x000fe40000004100 */
[C---:B------:R-:W-:Y:S01]  /*2c60*/  FMUL.FTZ R92, R9.reuse, R92 ;  /* 0x0000005c095c7220 */ /* 0x040fe20000410000 */
[----:B------:R-:W-:Y:S02]  /*2c70*/  HADD2.F32 R49, -RZ, R49.H0_H0 ;  /* 0x20000031ff317230 */ /* 0x000fe40000004100 */
[-C--:B------:R-:W-:Y:S01]  /*2c80*/  FMUL.FTZ R96, R48, R51.reuse ;  /* 0x0000003330607220 */ /* 0x080fe20000410000 */
[-C--:B------:R-:W-:Y:S01]  /*2c90*/  FFMA.FTZ R9, R9, R50.reuse, -R94 ;  /* 0x0000003209097223 */ /* 0x080fe2000001085e */
[----:B------:R-:W-:Y:S01]  /*2ca0*/  FMUL.FTZ R51, R15, R51 ;  /* 0x000000330f337220 */ /* 0x000fe20000410000 */
        /* <DEDUP_REMOVED lines=9> */
[----:B------:R-:W-:Y:S02]  /*2d40*/  HADD2.F32 R10, -RZ, R10.H0_H0 ;  /* 0x2000000aff0a7230 */ /* 0x000fe40000004100 */
[----:B------:R-:W-:Y:S01]  /*2d50*/  FMUL.FTZ R93, R15, R51 ;  /* 0x000000330f5d7220 */ /* 0x000fe20000410000 */
[----:B------:R-:W-:-:S02]  /*2d60*/  HADD2.F32 R48, -RZ, R91.H0_H0 ;  /* 0x2000005bff307230 */ /* 0x000fc40000004100 */
[----:B------:R-:W-:Y:S02]  /*2d70*/  HADD2.F32 R49, -RZ, R91.H1_H1 ;  /* 0x3000005bff317230 */ /* 0x000fe40000004100 */
[CC--:B------:R-:W-:Y:S01]  /*2d80*/  FMUL.FTZ R91, R11.reuse, R50.reuse ;  /* 0x000000320b5b7220 */ /* 0x0c0fe20000410000 */
[----:B------:R-:W-:Y:S01]  /*2d90*/  FMUL.FTZ R50, R8, R50 ;  /* 0x0000003208327220 */ /* 0x000fe20000410000 */
[----:B------:R-:W-:Y:S02]  /*2da0*/  FMUL.FTZ R94, R10, R51 ;  /* 0x000000330a5e7220 */ /* 0x000fe40000410000 */
[-C--:B------:R-:W-:Y:S01]  /*2db0*/  FFMA.FTZ R91, R8, R48.reuse, -R91 ;  /* 0x00000030085b7223 */ /* 0x080fe2000001085b */
[----:B------:R-:W-:Y:S01]  /*2dc0*/  FFMA.FTZ R50, R11, R48, R50 ;  /* 0x000000300b327223 */ /* 0x000fe20000010032 */
[-C--:B------:R-:W-:Y:S01]  /*2dd0*/  FFMA.FTZ R93, R10, R49.reuse, -R93 ;  /* 0x000000310a5d7223 */ /* 0x080fe2000001085d */
[----:B------:R-:W-:Y:S01]  /*2de0*/  FFMA.FTZ R94, R15, R49, R94 ;  /* 0x000000310f5e7223 */ /* 0x000fe2000001005e */
[----:B------:R-:W-:-:S02]  /*2df0*/  F2FP.F16.F32.PACK_AB R11, R95, R96 ;  /* 0x000000605f0b723e */ /* 0x000fc400000000ff */
[----:B------:R-:W-:Y:S02]  /*2e00*/  F2FP.F16.F32.PACK_AB R8, R50, R91 ;  /* 0x0000005b3208723e */ /* 0x000fe400000000ff */
[----:B------:R-:W-:-:S07]  /*2e10*/  F2FP.F16.F32.PACK_AB R10, R94, R93 ;  /* 0x0000005d5e0a723e */ /* 0x000fce00000000ff */
.L_x_13230:
[----:B------:R-:W-:Y:S05]  /*2e20*/  BSYNC B3 ;  /* 0x0000000000037941 */ /* 0x000fea0003800000 */
.L_x_13229:
[----:B0-----:R4:W-:Y:S02]  /*2e30*/  ST.E.128 desc[UR42][R12.64], R8 ;  /* 0x000000080c007985 */ /* 0x0019e4000c101d2a */
.L_x_13228:
[----:B------:R-:W-:Y:S05]  /*2e40*/  BSYNC B2 ;  /* 0x0000000000027941 */ /* 0x000fea0003800000 */
.L_x_13227:
[----:B------:R-:W-:Y:S05]  /*2e50*/  @P2 BRA `(.L_x_13226) ;  /* 0x0000000000c42947 */ /* 0x000fea0003800000 */
[----:B----4-:R4:W0:Y:S01]  /*2e60*/  LDS.128 R8, [R72+0xe000] ;  /* 0x00e0000048087984 */ /* 0x0108220000000c00 */
[C---:B---3--:R-:W-:Y:S01]  /*2e70*/  LEA R12, P3, R2.reuse, R14, 0x1 ;  /* 0x0000000e020c7211 */ /* 0x048fe200078608ff */
[----:B------:R-:W-:Y:S03]  /*2e80*/  BSSY B2, `(.L_x_13231) ;  /* 0x000002d000027945 */ /* 0x000fe60003800000 */
[----:B--2---:R-:W-:Y:S02]  /*2e90*/  LEA.HI.X R13, R2, R81, R153, 0x1, P3 ;  /* 0x00000051020d7211 */ /* 0x004fe400018f0c99 */
[----:B------:R-:W-:-:S13]  /*2ea0*/  ISETP.GE.AND P3, PT, R156, R80, PT ;  /* 0x000000509c00720c */ /* 0x000fda0003f66270 */
[----:B----4-:R-:W-:Y:S05]  /*2eb0*/  @P3 BRA `(.L_x_13232) ;  /* 0x0000000000a43947 */ /* 0x010fea0003800000 */
[--C-:B------:R-:W-:Y:S01]  /*2ec0*/  SHF.R.U64 R44, R44, 0x10, R45.reuse ;  /* 0x000000102c2c7819 */ /* 0x100fe2000000122d */
[----:B0-----:R-:W-:Y:S01]  /*2ed0*/  IMAD.MOV.U32 R14, RZ, RZ, R10 ;  /* 0x000000ffff0e7224 */ /* 0x001fe200078e000a */
[----:B------:R-:W-:Y:S01]  /*2ee0*/  SHF.R.U32.HI R49, RZ, 0x10, R45 ;  /* 0x00000010ff317819 */ /* 0x000fe2000001162d */
[----:B------:R-:W-:Y:S01]  /*2ef0*/  HADD2.F32 R10, -RZ, R9.H1_H1 ;  /* 0x30000009ff0a7230 */ /* 0x000fe20000004100 */
        /* <DEDUP_REMOVED lines=10> */
[----:B------:R-:W-:Y:S02]  /*2fa0*/  HADD2.F32 R46, -RZ, R49.H0_H0 ;  /* 0x20000031ff2e7230 */ /* 0x000fe40000004100 */
[----:B------:R-:W-:Y:S01]  /*2fb0*/  FMUL.FTZ R48, R11, R48 ;  /* 0x000000300b307220 */ /* 0x000fe20000410000 */
[C---:B------:R-:W-:Y:S01]  /*2fc0*/  FMUL.FTZ R45, R9.reuse, R45 ;  /* 0x0000002d092d7220 */ /* 0x040fe20000410000 */
[----:B------:R-:W-:Y:S01]  /*2fd0*/  FFMA.FTZ R50, R9, R44, -R50 ;  /* 0x0000002c09327223 */ /* 0x000fe20000010832 */
[----:B------:R-:W-:-:S02]  /*2fe0*/  HADD2.F32 R9, -RZ, R8.H1_H1 ;  /* 0x30000008ff097230 */ /* 0x000fc40000004100 */
[----:B------:R-:W-:Y:S01]  /*2ff0*/  FFMA.FTZ R51, R15, R46, R48 ;  /* 0x0000002e0f337223 */ /* 0x000fe20000010030 */
[----:B------:R-:W-:Y:S01]  /*3000*/  FFMA.FTZ R49, R10, R44, R45 ;  /* 0x0000002c0a317223 */ /* 0x000fe2000001002d */
[----:B------:R-:W-:Y:S02]  /*3010*/  HADD2.F32 R15, -RZ, R90.H1_H1 ;  /* 0x3000005aff0f7230 */ /* 0x000fe40000004100 */
[----:B------:R-:W-:Y:S01]  /*3020*/  FFMA.FTZ R92, R11, R46, -R92 ;  /* 0x0000002e0b5c7223 */ /* 0x000fe2000001085c */
[----:B------:R-:W-:Y:S02]  /*3030*/  HADD2.F32 R8, -RZ, R8.H0_H0 ;  /* 0x20000008ff087230 */ /* 0x000fe40000004100 */
[----:B------:R-:W-:Y:S02]  /*3040*/  HADD2.F32 R45, -RZ, R90.H0_H0 ;  /* 0x2000005aff2d7230 */ /* 0x000fe40000004100 */
[----:B------:R-:W-:Y:S01]  /*3050*/  FMUL.FTZ R47, R9, R15 ;  /* 0x0000000f092f7220 */ /* 0x000fe20000410000 */
[----:B------:R-:W-:-:S02]  /*3060*/  HADD2.F32 R10, -RZ, R14.H1_H1 ;  /* 0x3000000eff0a7230 */ /* 0x000fc40000004100 */
[----:B------:R-:W-:Y:S01]  /*3070*/  FMUL.FTZ R44, R8, R15 ;  /* 0x0000000f082c7220 */ /* 0x000fe20000410000 */
[----:B------:R-:W-:Y:S02]  /*3080*/  HADD2.F32 R14, -RZ, R14.H0_H0 ;  /* 0x2000000eff0e7230 */ /* 0x000fe40000004100 */
[--C-:B------:R-:W-:Y:S02]  /*3090*/  HADD2.F32 R11, -RZ, R89.reuse.H1_H1 ;  /* 0x30000059ff0b7230 */ /* 0x100fe40000004100 */
        /* <DEDUP_REMOVED lines=11> */
.L_x_13232:
[----:B------:R-:W-:Y:S05]  /*3150*/  BSYNC B2 ;  /* 0x0000000000027941 */ /* 0x000fea0003800000 */
.L_x_13231:
[----:B0-----:R0:W-:Y:S02]  /*3160*/  ST.E.128 desc[UR42][R12.64], R8 ;  /* 0x000000080c007985 */ /* 0x0011e4000c101d2a */
.L_x_13226:
[----:B------:R-:W-:Y:S05]  /*3170*/  BSYNC B1 ;  /* 0x0000000000017941 */ /* 0x000fea0003800000 */
.L_x_13225:
[----:B------:R-:W-:-:S03]  /*3180*/  UMOV UR4, 0xffffffff ;  /* 0xffffffff00047882 */ /* 0x000fc60000000000 */
[----:B------:R-:W-:Y:S05]  /*3190*/  BRA.DIV UR4, `(.L_x_13233) ;  /* 0x0000011a04e87947 */ /* 0x000fea000b800000 */
[----:B-1----:R-:W1:Y:S04]  /*31a0*/  SHFL.IDX PT, R85, R85, 0x1, 0x1c1f ;  /* 0x003c1f0055557f89 */ /* 0x002e6800000e0000 */
[----:B---3--:R3:W0:Y:S02]  /*31b0*/  SHFL.IDX PT, R14, R84, 0x1, 0x1c1f ;  /* 0x003c1f00540e7f89 */ /* 0x00862400000e0000 */
.L_x_13457:
        /* <DEDUP_REMOVED lines=10> */
[----:B----4-:R-:W-:Y:S01]  /*3260*/  IMAD.MOV.U32 R15, RZ, RZ, R10 ;  /* 0x000000ffff0f7224 */ /* 0x010fe200078e000a */
[--C-:B------:R-:W-:Y:S01]  /*3270*/  SHF.R.U64 R40, R42, 0x10, R43.reuse ;  /* 0x000000102a287819 */ /* 0x100fe2000000122b */
[--C-:B------:R-:W-:Y:S01]  /*3280*/  HADD2.F32 R10, -RZ, R9.reuse.H1_H1 ;  /* 0x30000009ff0a7230 */ /* 0x100fe20000004100 */
        /* <DEDUP_REMOVED lines=10> */
[-C--:B------:R-:W-:Y:S01]  /*3330*/  FMUL.FTZ R45, R11, R44.reuse ;  /* 0x0000002c0b2d7220 */ /* 0x080fe20000410000 */
[C---:B------:R-:W-:Y:S01]  /*3340*/  FMUL.FTZ R43, R9.reuse, R43 ;  /* 0x0000002b092b7220 */ /* 0x040fe20000410000 */
[C---:B------:R-:W-:Y:S01]  /*3350*/  FMUL.FTZ R48, R40.reuse, R44 ;  /* 0x0000002c28307220 */ /* 0x040fe20000410000 */
[-C--:B------:R-:W-:Y:S01]  /*3360*/  FFMA.FTZ R46, R9, R41.reuse, -R46 ;  /* 0x00000029092e7223 */ /* 0x080fe2000001082e */
[----:B------:R-:W-:Y:S01]  /*3370*/  FFMA.FTZ R45, R40, R42, R45 ;  /* 0x0000002a282d7223 */ /* 0x000fe2000001002d */
[----:B------:R-:W-:Y:S01]  /*3380*/  FFMA.FTZ R43, R10, R41, R43 ;  /* 0x000000290a2b7223 */ /* 0x000fe2000001002b */
[----:B------:R-:W-:-:S02]  /*3390*/  HADD2.F32 R40, -RZ, R87.H0_H0 ;  /* 0x20000057ff287230 */ /* 0x000fc40000004100 */
[----:B------:R-:W-:Y:S01]  /*33a0*/  FFMA.FTZ R48, R11, R42, -R48 ;  /* 0x0000002a0b307223 */ /* 0x000fe20000010830 */
[----:B------:R-:W-:Y:S02]  /*33b0*/  HADD2.F32 R87, -RZ, R87.H1_H1 ;  /* 0x30000057ff577230 */ /* 0x000fe40000004100 */
[--C-:B------:R-:W-:Y:S02]  /*33c0*/  HADD2.F32 R9, -RZ, R8.reuse.H1_H1 ;  /* 0x30000008ff097230 */ /* 0x100fe40000004100 */
[--C-:B------:R-:W-:Y:S02]  /*33d0*/  HADD2.F32 R10, -RZ, R15.reuse.H1_H1 ;  /* 0x3000000fff0a7230 */ /* 0x100fe40000004100 */
[----:B------:R-:W-:Y:S02]  /*33e0*/  HADD2.F32 R8, -RZ, R8.H0_H0 ;  /* 0x20000008ff087230 */ /* 0x000fe40000004100 */
[----:B------:R-:W-:Y:S01]  /*33f0*/  FMUL.FTZ R41, R9, R40 ;  /* 0x0000002809297220 */ /* 0x000fe20000410000 */
[----:B------:R-:W-:-:S02]  /*3400*/  HADD2.F32 R15, -RZ, R15.H0_H0 ;  /* 0x2000000fff0f7230 */ /* 0x000fc40000004100 */
[-C--:B------:R-:W-:Y:S01]  /*3410*/  FMUL.FTZ R42, R10, R87.reuse ;  /* 0x000000570a2a7220 */ /* 0x080fe20000410000 */
[--C-:B------:R-:W-:Y:S02]  /*3420*/  HADD2.F32 R11, -RZ, R86.reuse.H0_H0 ;  /* 0x20000056ff0b7230 */ /* 0x100fe40000004100 */
[C---:B------:R-:W-:Y:S01]  /*3430*/  FMUL.FTZ R40, R8.reuse, R40 ;  /* 0x0000002808287220 */ /* 0x040fe20000410000 */
        /* <DEDUP_REMOVED lines=10> */
.L_x_13238:
[----:B------:R-:W-:Y:S05]  /*34e0*/  BSYNC B2 ;  /* 0x0000000000027941 */ /* 0x000fea0003800000 */
.L_x_13237:
[----:B----4-:R0:W-:Y:S02]  /*34f0*/  ST.E.128 desc[UR42][R12.64], R8 ;  /* 0x000000080c007985 */ /* 0x0101e4000c101d2a */
.L_x_13236:
[----:B------:R-:W-:Y:S05]  /*3500*/  BSYNC B1 ;  /* 0x0000000000017941 */ /* 0x000fea0003800000 */
.L_x_13235:
[----:B------:R-:W-:Y:S05]  /*3510*/  @P2 BRA `(.L_x_13234) ;  /* 0x0000001c00282947 */ /* 0x000fea0003800000 */
[----:B0---4-:R0:W4:Y:S01]  /*3520*/  LDS.128 R8, [R72+0x11000] ;  /* 0x0110000048087984 */ /* 0x0111220000000c00 */
[C---:B------:R-:W-:Y:S01]  /*3530*/  LEA R12, P3, R2.reuse, R14, 0x1 ;  /* 0x0000000e020c7211 */ /* 0x040fe200078608ff */
[----:B------:R-:W-:Y:S03]  /*3540*/  BSSY B1, `(.L_x_13239) ;  /* 0x000002d000017945 */ /* 0x000fe60003800000 */
[----:B-1----:R-:W-:Y:S02]  /*3550*/  LEA.HI.X R13, R2, R85, R153, 0x1, P3 ;  /* 0x00000055020d7211 */ /* 0x002fe400018f0c99 */
[----:B------:R-:W-:-:S13]  /*3560*/  ISETP.GE.AND P3, PT, R156, R80, PT ;  /* 0x000000509c00720c */ /* 0x000fda0003f66270 */
[----:B0-----:R-:W-:Y:S05]  /*3570*/  @P3 BRA `(.L_x_13240) ;  /* 0x0000000000a43947 */ /* 0x001fea0003800000 */
[--C-:B------:R-:W-:Y:S01]  /*3580*/  SHF.R.U64 R36, R36, 0x10, R37.reuse ;  /* 0x0000001024247819 */ /* 0x100fe20000001225 */
[--C-:B----4-:R-:W-:Y:S01]  /*3590*/  HADD2.F32 R15, -RZ, R11.reuse.H1_H1 ;  /* 0x3000000bff0f7230 */ /* 0x110fe20000004100 */
[----:B------:R-:W-:Y:S01]  /*35a0*/  SHF.R.U32.HI R41, RZ, 0x10, R37 ;  /* 0x00000010ff297819 */ /* 0x000fe20000011625 */
[----:B------:R-:W-:Y:S01]  /*35b0*/  HADD2.F32 R11, -RZ, R11.H0_H0 ;  /* 0x2000000bff0b7230 */ /* 0x000fe20000004100 */
[--C-:B------:R-:W-:Y:S01]  /*35c0*/  SHF.R.U64 R37, R38, 0x10, R39.reuse ;  /* 0x0000001026257819 */ /* 0x100fe20000001227 */
[----:B------:R-:W-:Y:S01]  /*35d0*/  HADD2.F32 R36, -RZ, R36.H0_H0 ;  /* 0x20000024ff247230 */ /* 0x000fe20000004100 */
[----:B------:R-:W-:Y:S01]  /*35e0*/  MOV R14, R10 ;  /* 0x0000000a000e7202 */ /* 0x000fe20000000f00 */
[----:B------:R-:W-:Y:S01]  /*35f0*/  HADD2.F32 R10, -RZ, R9.H1_H1 ;  /* 0x30000009ff0a7230 */ /* 0x000fe20000004100 */
[----:B------:R-:W-:Y:S01]  /*3600*/  SHF.R.U32.HI R40, RZ, 0x10, R39 ;  /* 0x00000010ff287819 */ /* 0x000fe20000011627 */
[----:B------:R-:W-:Y:S02]  /*3610*/  HADD2.F32 R37, -RZ, R37.H0_H0 ;  /* 0x20000025ff257230 */ /* 0x000fe40000004100 */
[----:B------:R-:W-:-:S02]  /*3620*/  HADD2.F32 R9, -RZ, R9.H0_H0 ;  /* 0x20000009ff097230 */ /* 0x000fc40000004100 */
[----:B------:R-:W-:Y:S02]  /*3630*/  HADD2.F32 R40, -RZ, R40.H0_H0 ;  /* 0x20000028ff287230 */ /* 0x000fe40000004100 */
[CC--:B------:R-:W-:Y:S01]  /*3640*/  FMUL.FTZ R42, R10.reuse, R37.reuse ;  /* 0x000000250a2a7220 */ /* 0x0c0fe20000410000 */
[----:B------:R-:W-:Y:S02]  /*3650*/  HADD2.F32 R38, -RZ, R41.H0_H0 ;  /* 0x20000029ff267230 */ /* 0x000fe40000004100 */
[C---:B------:R-:W-:Y:S01]  /*3660*/  FMUL.FTZ R37, R9.reuse, R37 ;  /* 0x0000002509257220 */ /* 0x040fe20000410000 */
[----:B------:R-:W-:Y:S01]  /*3670*/  FFMA.FTZ R42, R9, R36, -R42 ;  /* 0x00000024092a7223 */ /* 0x000fe2000001082a */
[----:B------:R-:W-:Y:S02]  /*3680*/  FMUL.FTZ R44, R15, R40 ;  /* 0x000000280f2c7220 */ /* 0x000fe40000410000 */
[----:B------:R-:W-:Y:S01]  /*3690*/  FFMA.FTZ R39, R10, R36, R37 ;  /* 0x000000240a277223 */ /* 0x000fe20000010025 */
[----:B------:R-:W-:-:S02]  /*36a0*/  HADD2.F32 R36, -RZ, R83.H0_H0 ;  /* 0x20000053ff247230 */ /* 0x000fc40000004100 */
[C---:B------:R-:W-:Y:S01]  /*36b0*/  FMUL.FTZ R40, R11.reuse, R40 ;  /* 0x000000280b287220 */ /* 0x040fe20000410000 */
[----:B------:R-:W-:Y:S02]  /*36c0*/  HADD2.F32 R83, -RZ, R83.H1_H1 ;  /* 0x30000053ff537230 */ /* 0x000fe40000004100 */
        /* <DEDUP_REMOVED lines=20> */
.L_x_13240:
[----:B------:R-:W-:Y:S05]  /*3810*/  BSYNC B1 ;  /* 0x0000000000017941 */ /* 0x000fea0003800000 */
.L_x_13239:
[----:B----4-:R0:W-:Y:S01]  /*3820*/  ST.E.128 desc[UR42][R12.64], R8 ;  /* 0x000000080c007985 */ /* 0x0101e2000c101d2a */
[----:B------:R-:W-:Y:S05]  /*3830*/  BRA `(.L_x_13234) ;  /* 0x0000001800607947 */ /* 0x000fea0003800000 */
.L_x_13216:
[C---:B------:R-:W-:Y:S01]  /*3840*/  ISETP.GE.AND P3, PT, R152.reuse, R78, PT ;  /* 0x0000004e9800720c */ /* 0x040fe20003f66270 */
[----:B------:R-:W-:Y:S01]  /*3850*/  VIADD R44, R152, 0x60 ;  /* 0x00000060982c7836 */ /* 0x000fe20000000000 */
[----:B------:R-:W-:Y:S02]  /*3860*/  CS2R R38, SRZ ;  /* 0x0000000000267805 */ /* 0x000fe4000001ff00 */
[----:B------:R-:W-:Y:S02]  /*3870*/  CS2R R42, SRZ ;  /* 0x00000000002a7805 */ /* 0x000fe4000001ff00 */
[----:B------:R-:W-:Y:S02]  /*3880*/  ISETP.GE.OR P3, PT, R16, R80, P3 ;  /* 0x000000501000720c */ /* 0x000fe40001f66670 */
[----:B------:R-:W-:-:S11]  /*3890*/  CS2R R40, SRZ ;  /* 0x0000000000287805 */ /* 0x000fd6000001ff00 */
[----:B------:R-:W0:Y:S01]  /*38a0*/  @!P3 LDC.64 R12, c[0x0][0x3e8] ;  /* 0x0000fa00ff0cbb82 */ /* 0x000e220000000a00 */
[----:B------:R-:W-:-:S05]  /*38b0*/  @!P3 IADD3 R14, P4, R52, R10, RZ ;  /* 0x0000000a340eb210 */ /* 0x000fca0007f9e0ff */
[----:B------:R-:W-:Y:S01]  /*38c0*/  @!P3 IMAD.X R15, R79, 0x1, R35, P4 ;  /* 0x000000014f0fb824 */ /* 0x000fe200020e0623 */
[----:B------:R-:W-:-:S05]  /*38d0*/  @!P3 IADD3 R36, P4, R56, R8, RZ ;  /* 0x000000083824b210 */ /* 0x000fca0007f9e0ff */
[----:B------:R-:W-:Y:S01]  /*38e0*/  @!P3 IMAD.X R37, R71, 0x1, R31, P4 ;  /* 0x000000014725b824 */ /* 0x000fe200020e061f */
[----:B0-----:R-:W-:-:S04]  /*38f0*/  @!P3 LEA R12, P4, R14, R12, 0x1 ;  /* 0x0000000c0e0cb211 */ /* 0x001fc800078808ff */
[----:B------:R-:W-:Y:S02]  /*3900*/  @!P3 LEA.HI.X R13, R14, R13, R15, 0x1, P4 ;  /* 0x0000000d0e0db211 */ /* 0x000fe400020f0c0f */
[----:B------:R-:W0:Y:S01]  /*3910*/  @!P3 LDC.64 R14, c[0x0][0x400] ;  /* 0x00010000ff0ebb82 */ /* 0x000e220000000a00 */
[----:B------:R-:W-:Y:S01]  /*3920*/  BSSY B1, `(.L_x_13241) ;  /* 0x0000022000017945 */ /* 0x000fe20003800000 */
[----:B0-----:R-:W-:-:S04]  /*3930*/  @!P3 LEA R14, P4, R36, R14, 0x1 ;  /* 0x0000000e240eb211 */ /* 0x001fc800078808ff */
[----:B------:R-:W-:Y:S02]  /*3940*/  @!P3 LEA.HI.X R15, R36, R15, R37, 0x1, P4 ;  /* 0x0000000f240fb211 */ /* 0x000fe400020f0c25 */
[----:B------:R-:W-:Y:S02]  /*3950*/  CS2R R36, SRZ ;  /* 0x0000000000247805 */ /* 0x000fe4000001ff00 */
[----:B------:R-:W-:Y:S02]  /*3960*/  ISETP.GE.AND P4, PT, R44, R78, PT ;  /* 0x0000004e2c00720c */ /* 0x000fe40003f86270 */
[----:B------:R-:W-:Y:S02]  /*3970*/  CS2R R46, SRZ ;  /* 0x00000000002e7805 */ /* 0x000fe4000001ff00 */
[----:B------:R-:W-:Y:S01]  /*3980*/  CS2R R50, SRZ ;  /* 0x0000000000327805 */ /* 0x000fe2000001ff00 */
[----:B------:R0:W5:Y:S01]  /*3990*/  @!P3 LDG.E.128 R40, desc[UR42][R14.64] ;  /* 0x0000002a0e28b981 */ /* 0x000162000c1e1d00 */
[----:B------:R-:W-:-:S02]  /*39a0*/  ISETP.GE.OR P4, PT, R16, R80, P4 ;  /* 0x000000501000720c */ /* 0x000fc40002786670 */
[----:B------:R-:W-:Y:S02]  /*39b0*/  CS2R R44, SRZ ;  /* 0x00000000002c7805 */ /* 0x000fe4000001ff00 */
[----:B------:R-:W-:Y:S01]  /*39c0*/  CS2R R48, SRZ ;  /* 0x0000000000307805 */ /* 0x000fe2000001ff00 */
[----:B------:R0:W5:Y:S01]  /*39d0*/  @!P3 LDG.E.128 R36, desc[UR42][R12.64] ;  /* 0x0000002a0c24b981 */ /* 0x000162000c1e1d00 */
[----:B------:R-:W-:-:S07]  /*39e0*/  ISETP.GE.AND P3, PT, R16, R80, PT ;  /* 0x000000501000720c */ /* 0x000fce0003f66270 */
[----:B------:R-:W-:Y:S06]  /*39f0*/  @P4 BRA `(.L_x_13242) ;  /* 0x0000000000504947 */ /* 0x000fec0003800000 */
[----:B0-----:R-:W0:Y:S01]  /*3a00*/  LDC.64 R12, c[0x0][0x3f8] ;  /* 0x0000fe00ff0c7b82 */ /* 0x001e220000000a00 */
[----:B------:R-:W-:Y:S01]  /*3a10*/  IMAD.MOV.U32 R11, RZ, RZ, R79 ;  /* 0x000000ffff0b7224 */ /* 0x000fe200078e004f */
[----:B------:R-:W-:Y:S01]  /*3a20*/  MOV R9, R71 ;  /* 0x0000004700097202 */ /* 0x000fe20000000f00 */
[----:B------:R-:W-:Y:S01]  /*3a30*/  ULDC.64 UR4, c[0x0][0x3e8] ;  /* 0x0000fa0000047ab9 */ /* 0x000fe20000000a00 */
[----:B0-----:R-:W-:-:S04]  /*3a40*/  IMAD.WIDE.U32 R10, R12, 0x60, R10 ;  /* 0x000000600c0a7825 */ /* 0x001fc800078e000a */
[----:B------:R-:W-:Y:S01]  /*3a50*/  IMAD R13, R13, 0x60, RZ ;  /* 0x000000600d0d7824 */ /* 0x000fe200078e02ff */
[----:B------:R-:W-:-:S04]  /*3a60*/  IADD3 R12, P4, R52, R10, RZ ;  /* 0x0000000a340c7210 */ /* 0x000fc80007f9e0ff */
[----:B------:R-:W-:Y:S02]  /*3a70*/  IADD3.X R13, R35, R11, R13, P4, !PT ;  /* 0x0000000b230d7210 */ /* 0x000fe400027fe40d */
        /* <DEDUP_REMOVED lines=8> */
[----:B------:R-:W-:-:S03]  /*3b00*/  LEA R48, P4, R8, UR4, 0x1 ;  /* 0x0000000408307c11 */ /* 0x000fc6000f8808ff */
[----:B------:R-:W5:Y:S01]  /*3b10*/  LDG.E.128 R44, desc[UR42][R44.64] ;  /* 0x0000002a2c2c7981 */ /* 0x000f62000c1e1d00 */
[----:B------:R-:W-:-:S06]  /*3b20*/  LEA.HI.X R49, R8, UR5, R9, 0x1, P4 ;  /* 0x0000000508317c11 */ /* 0x000fcc000a0f0c09 */
[----:B------:R-:W5:Y:S03]  /*3b30*/  LDG.E.128 R48, desc[UR42][R48.64] ;  /* 0x0000002a30307981 */ /* 0x000f66000c1e1d00 */
.L_x_13242:
[----:B------:R-:W-:Y:S05]  /*3b40*/  BSYNC B1 ;  /* 0x0000000000017941 */ /* 0x000fea0003800000 */
.L_x_13241:
[----:B-----5:R-:W-:Y:S01]  /*3b50*/  IMAD.MOV.U32 R9, RZ, RZ, R47 ;  /* 0x000000ffff097224 */ /* 0x020fe200078e002f */
[----:B------:R-:W-:Y:S01]  /*3b60*/  UISETP.NE.AND UP0, UPT, UR39, 0x3, UPT ;  /* 0x000000032700788c */ /* 0x000fe2000bf05270 */
[----:B------:R-:W-:Y:S02]  /*3b70*/  IMAD.MOV.U32 R10, RZ, RZ, R44 ;  /* 0x000000ffff0a7224 */ /* 0x000fe400078e002c */
        /* <DEDUP_REMOVED lines=25> */
[----:B------:R-:W-:Y:S02]  /*3d10*/  PRMT R94, R94, 0x5410, R8 ;  /* 0x000054105e5e7816 */ /* 0x000fe40000000008 */
[----:B------:R-:W-:Y:S02]  /*3d20*/  PRMT R98, R9, 0x7610, R98 ;  /* 0x0000761009627816 */ /* 0x000fe40000000062 */
[----:B------:R-:W-:Y:S02]  /*3d30*/  PRMT R97, R10, 0x7610, R97 ;  /* 0x000076100a617816 */ /* 0x000fe40000000061 */
[----:B------:R-:W-:Y:S01]  /*3d40*/  PRMT R101, R11, 0x7610, R101 ;  /* 0x000076100b657816 */ /* 0x000fe20000000065 */
[----:B------:R-:W-:Y:S06]  /*3d50*/  @!P5 BRA `(.L_x_13243) ;  /* 0x000000000004d947 */ /* 0x000fec0003800000 */
[----:B------:R-:W-:Y:S01]  /*3d60*/  BPT.TRAP 0x1 ;  /* 0x000000040000795c */ /* 0x000fe20000300000 */
.L_x_13243:
[----:B------:R-:W-:Y:S01]  /*3d70*/  IMAD R71, R19, 0x8, R18 ;  /* 0x0000000813477824 */ /* 0x000fe200078e0212 */
[----:B------:R-:W-:Y:S01]  /*3d80*/  SHF.L.U32 R79, R154, 0x1f, RZ ;  /* 0x0000001f9a4f7819 */ /* 0x000fe200000006ff */
[----:B------:R-:W1:Y:S01]  /*3d90*/  LDC R87, c[0x0][0x2f4] ;  /* 0x0000bd00ff577b82 */ /* 0x000e620000000800 */
[----:B------:R-:W-:Y:S02]  /*3da0*/  BSSY B1, `(.L_x_13244) ;  /* 0x0000003000017945 */ /* 0x000fe40003800000 */
[----:B------:R-:W2:Y:S02]  /*3db0*/  SYNCS.PHASECHK.TRANS64.TRYWAIT P4, [R71+URZ+0x16890], R79 ;  /* 0x0168904f470075a7 */ /* 0x000ea4000808017f */
[----:B--2---:R-:W-:Y:S05]  /*3dc0*/  @!P4 BRA `(.L_x_13245) ;  /* 0x000001100024c947 */ /* 0x004fea0003800000 */
.L_x_13458:
[----:B------:R-:W-:Y:S05]  /*3dd0*/  BSYNC B1 ;  /* 0x0000000000017941 */ /* 0x000fea0003800000 */
.L_x_13244:
[----:B------:R-:W-:Y:S01]  /*3de0*/  UMOV UR4, 0xffffffff ;  /* 0xffffffff00047882 */ /* 0x000fe20000000000 */
[----:B-1----:R-:W-:Y:S02]  /*3df0*/  IMAD.IADD R89, R87, 0x1, -R60 ;  /* 0x0000000157597824 */ /* 0x002fe400078e0a3c */
[----:B------:R-:W-:Y:S05]  /*3e00*/  BRA.DIV UR4, `(.L_x_13246) ;  /* 0x0000011204287947 */ /* 0x000fea000b800000 */
[----:B------:R1:W3:Y:S04]  /*3e10*/  SHFL.IDX PT, R83, R85, RZ, 0x1c1f ;  /* 0x001c1fff55537589 */ /* 0x0002e800000e0000 */
[----:B------:R1:W4:Y:S02]  /*3e20*/  SHFL.IDX PT, R82, R84, RZ, 0x1c1f ;  /* 0x001c1fff54527589 */ /* 0x00032400000e0000 */
.L_x_13462:
[----:B------:R-:W-:Y:S01]  /*3e30*/  ISETP.GE.OR P4, PT, R152, R78, P1 ;  /* 0x0000004e9800720c */ /* 0x000fe20000f86670 */
[----:B------:R-:W-:-:S12]  /*3e40*/  BSSY B1, `(.L_x_13247) ;  /* 0x0000071000017945 */ /* 0x000fd80003800000 */
[----:B------:R-:W-:Y:S05]  /*3e50*/  @P4 BRA `(.L_x_13248) ;  /* 0x0000000400bc4947 */ /* 0x000fea0003800000 */
[----:B------:R-:W5:Y:S01]  /*3e60*/  S2R R9, SR_TID.X ;  /* 0x0000000000097919 */ /* 0x000f620000002100 */
[----:B------:R-:W-:Y:S01]  /*3e70*/  SEL R8, R60, R89, !P0 ;  /* 0x000000593c087207 */ /* 0x000fe20004000000 */
[----:B------:R-:W-:Y:S01]  /*3e80*/  BSSY B2, `(.L_x_13249) ;  /* 0x0000068000027945 */ /* 0x000fe20003800000 */
[----:B----4-:R-:W-:-:S04]  /*3e90*/  LEA R80, P4, R6, R82, 0x1 ;  /* 0x0000005206507211 */ /* 0x010fc800078808ff */
[----:B---3--:R-:W-:Y:S01]  /*3ea0*/  LEA.HI.X R81, R6, R83, R4, 0x1, P4 ;  /* 0x0000005306517211 */ /* 0x008fe200020f0c04 */
[----:B-----5:R-:W-:Y:S01]  /*3eb0*/  VIADD R11, R9, 0xffffff80 ;  /* 0xffffff80090b7836 */ /* 0x020fe20000000000 */
[----:B------:R-:W-:-:S04]  /*3ec0*/  SHF.R.S32.HI R9, RZ, 0x1f, R8 ;  /* 0x0000001fff097819 */ /* 0x000fc80000011408 */
[----:B------:R-:W-:Y:S01]  /*3ed0*/  LEA.HI R8, R9, R8, RZ, 0x4 ;  /* 0x0000000809087211 */ /* 0x000fe200078f20ff */
[----:B------:R-:W-:Y:S01]  /*3ee0*/  IMAD R9, R19, 0x2000, R3 ;  /* 0x0000200013097824 */ /* 0x000fe200078e0203 */
[----:B------:R-:W-:Y:S02]  /*3ef0*/  SHF.R.S32.HI R10, RZ, 0x1f, R11 ;  /* 0x0000001fff0a7819 */ /* 0x000fe4000001140b */
[----:B------:R-:W-:Y:S01]  /*3f00*/  LEA.HI.SX32 R8, R8, R7, 0x1c ;  /* 0x0000000708087211 */ /* 0x000fe200078fe2ff */
[----:B------:R-:W-:Y:S01]  /*3f10*/  IMAD R9, R9, 0x2, R18 ;  /* 0x0000000209097824 */ /* 0x000fe200078e0212 */
[----:B------:R-:W-:Y:S02]  /*3f20*/  LEA.HI R10, R10, R11, RZ, 0x5 ;  /* 0x0000000b0a0a7211 */ /* 0x000fe400078f28ff */
[----:B------:R-:W-:Y:S02]  /*3f30*/  SHF.L.U32 R86, R8, 0x3, RZ ;  /* 0x0000000308567819 */ /* 0x000fe400000006ff */
[----:B------:R-:W-:-:S02]  /*3f40*/  SHF.R.S32.HI R10, RZ, 0x5, R10 ;  /* 0x00000005ff0a7819 */ /* 0x000fc4000001140a */
[----:B------:R-:W-:-:S04]  /*3f50*/  LOP3.LUT R8, R69, 0x38, R86, 0xf8, !PT ;  /* 0x0000003845087812 */ /* 0x000fc800078ef856 */
[----:B------:R-:W-:-:S05]  /*3f60*/  LOP3.LUT R8, R8, R65, RZ, 0x3c, !PT ;  /* 0x0000004108087212 */ /* 0x000fca00078e3cff */
[----:B------:R-:W-:-:S04]  /*3f70*/  IMAD R8, R10, 0x200, R8 ;  /* 0x000002000a087824 */ /* 0x000fc800078e0208 */
[----:B------:R-:W-:-:S05]  /*3f80*/  IMAD R11, R19, 0x2000, R8 ;  /* 0x00002000130b7824 */ /* 0x000fca00078e0208 */
[----:B0-----:R-:W-:Y:S02]  /*3f90*/  LEA R12, R11, R18, 0x1 ;  /* 0x000000120b0c7211 */ /* 0x001fe400078e08ff */
[----:B------:R-:W0:Y:S04]  /*3fa0*/  LDS.128 R8, [R9+0xe400] ;  /* 0x00e4000009087984 */ /* 0x000e280000000c00 */
[----:B------:R-:W3:Y:S01]  /*3fb0*/  LDS.128 R12, [R12+0xe400] ;  /* 0x00e400000c0c7984 */ /* 0x000ee20000000c00 */
[----:B------:R-:W-:Y:S05]  /*3fc0*/  @P3 BRA `(.L_x_13250) ;  /* 0x00000004004c3947 */ /* 0x000fea0003800000 */
[--C-:B------:R-:W-:Y:S01]  /*3fd0*/  SHF.R.U64 R36, R36, 0x10, R37.reuse ;  /* 0x0000001024247819 */ /* 0x100fe20000001225 */
[----:B------:R-:W-:Y:S01]  /*3fe0*/  HADD2.F32 R101, -RZ, R101.H0_H0 ;  /* 0x20000065ff657230 */ /* 0x000fe20000004100 */
[----:B------:R-:W-:Y:S01]  /*3ff0*/  SHF.R.U32.HI R95, RZ, 0x10, R37 ;  /* 0x00000010ff5f7819 */ /* 0x000fe20000011625 */
[----:B------:R-:W-:Y:S01]  /*4000*/  HADD2.F32 R100, -RZ, R100.H0_H0 ;  /* 0x20000064ff647230 */ /* 0x000fe20000004100 */
[----:B------:R-:W-:Y:S01]  /*4010*/  SHF.R.U64 R37, R38, 0x10, R39 ;  /* 0x0000001026257819 */ /* 0x000fe20000001227 */
[----:B------:R-:W-:Y:S01]  /*4020*/  HADD2.F32 R36, -RZ, R36.H0_H0 ;  /* 0x20000024ff247230 */ /* 0x000fe20000004100 */
[----:B------:R-:W-:Y:S01]  /*4030*/  SHF.R.U64 R38, R42, 0x10, R43 ;  /* 0x000000102a267819 */ /* 0x000fe2000000122b */
[----:B---3--:R-:W-:Y:S01]  /*4040*/  IMAD.MOV.U32 R42, RZ, RZ, R13 ;  /* 0x000000ffff2a7224 */ /* 0x008fe200078e000d */
[----:B------:R-:W-:Y:S01]  /*4050*/  SHF.R.U64 R40, R40, 0x10, R41 ;  /* 0x0000001028287819 */ /* 0x000fe20000001229 */
[----:B0-----:R-:W-:Y:S01]  /*4060*/  IMAD.MOV.U32 R13, RZ, RZ, R11 ;  /* 0x000000ffff0d7224 */ /* 0x001fe200078e000b */
[----:B------:R-:W-:Y:S01]  /*4070*/  SHF.R.U32.HI R41, RZ, 0x10, R41 ;  /* 0x00000010ff297819 */ /* 0x000fe20000011629 */
[----:B------:R-:W-:Y:S01]  /*4080*/  HADD2.F32 R11, -RZ, R9.H0_H0 ;  /* 0x20000009ff0b7230 */ /* 0x000fe20000004100 */
[----:B------:R-:W-:Y:S01]  /*4090*/  SHF.R.U32.HI R43, RZ, 0x10, R43 ;  /* 0x00000010ff2b7819 */ /* 0x000fe2000001162b */
[--C-:B------:R-:W-:Y:S01]  /*40a0*/  HADD2.F32 R96, -RZ, R42.reuse.H0_H0 ;  /* 0x2000002aff607230 */ /* 0x100fe20000004100 */
[----:B------:R-:W-:Y:S01]  /*40b0*/  SHF.R.U32.HI R39, RZ, 0x10, R39 ;  /* 0x00000010ff277819 */ /* 0x000fe20000011627 */
[----:B------:R-:W-:-:S02]  /*40c0*/  HADD2.F32 R99, -RZ, R42.H1_H1 ;  /* 0x3000002aff637230 */ /* 0x000fc40000004100 */
[----:B------:R-:W-:Y:S02]  /*40d0*/  HADD2.F32 R41, -RZ, R41.H0_H0 ;  /* 0x20000029ff297230 */ /* 0x000fe40000004100 */
[-C--:B------:R-:W-:Y:S01]  /*40e0*/  FMUL.FTZ R102, R96, R101.reuse ;  /* 0x0000006560667220 */ /* 0x080fe20000410000 */
[----:B------:R-:W-:Y:S02]  /*40f0*/  HADD2.F32 R42, -RZ, R9.H1_H1 ;  /* 0x30000009ff2a7230 */ /* 0x000fe40000004100 */
[C---:B------:R-:W-:Y:S01]  /*4100*/  FMUL.FTZ R101, R11.reuse, R101 ;  /* 0x000000650b657220 */ /* 0x040fe20000410000 */
[----:B------:R-:W-:Y:S02]  /*4110*/  HADD2.F32 R95, -RZ, R95.H0_H0 ;  /* 0x2000005fff5f7230 */ /* 0x000fe40000004100 */
[-C--:B------:R-:W-:Y:S01]  /*4120*/  FFMA.FTZ R9, R11, R100.reuse, -R102 ;  /* 0x000000640b097223 */ /* 0x080fe20000010866 */
[-C--:B------:R-:W-:Y:S01]  /*4130*/  FMUL.FTZ R103, R99, R41.reuse ;  /* 0x0000002963677220 */ /* 0x080fe20000410000 */
[----:B------:R-:W-:Y:S01]  /*4140*/  FMUL.FTZ R104, R42, R41 ;  /* 0x000000292a687220 */ /* 0x000fe20000410000 */
[----:B------:R-:W-:Y:S01]  /*4150*/  FFMA.FTZ R11, R96, R100, R101 ;  /* 0x00000064600b7223 */ /* 0x000fe20000010065 */
[----:B------:R-:W-:-:S02]  /*4160*/  HADD2.F32 R41, -RZ, R15.H0_H0 ;  /* 0x2000000fff297230 */ /* 0x000fc40000004100 */
[-C--:B------:R-:W-:Y:S01]  /*4170*/  FFMA.FTZ R42, R42, R95.reuse, -R103 ;  /* 0x0000005f2a2a7223 */ /* 0x080fe20000010867 */
[----:B------:R-:W-:Y:S01]  /*4180*/  FFMA.FTZ R96, R99, R95, R104 ;  /* 0x0000005f63607223 */ /* 0x000fe20000010068 */
[--C-:B------:R-:W-:Y:S02]  /*4190*/  HADD2.F32 R104, -RZ, R98.reuse.H0_H0 ;  /* 0x20000062ff687230 */ /* 0x100fe40000004100 */
[----:B------:R-:W-:Y:S01]  /*41a0*/  HADD2.F32 R100, -RZ, R15.H1_H1 ;  /* 0x3000000fff647230 */ /* 0x000fe20000004100 */
[----:B------:R-:W-:Y:S01]  /*41b0*/  F2FP.F16.F32.PACK_AB R9, R42, R9 ;  /* 0x000000092a09723e */ /* 0x000fe200000000ff */
[----:B------:R-:W-:Y:S02]  /*41c0*/  HADD2.F32 R102, -RZ, R98.H1_H1 ;  /* 0x30000062ff667230 */ /* 0x000fe40000004100 */
[----:B------:R-:W-:Y:S01]  /*41d0*/  FMUL.FTZ R106, R41, R104 ;  /* 0x00000068296a7220 */ /* 0x000fe20000410000 */
[----:B------:R-:W-:Y:S02]  /*41e0*/  HADD2.F32 R15, -RZ, R13.H0_H0 ;  /* 0x2000000dff0f7230 */ /* 0x000fe40000004100 */
[----:B------:R-:W-:-:S02]  /*41f0*/  HADD2.F32 R43, -RZ, R43.H0_H0 ;  /* 0x2000002bff2b7230 */ /* 0x000fc40000004100 */
[----:B------:R-:W-:Y:S02]  /*4200*/  HADD2.F32 R98, -RZ, R13.H1_H1 ;  /* 0x3000000dff627230 */ /* 0x000fe40000004100 */
[C---:B------:R-:W-:Y:S01]  /*4210*/  FMUL.FTZ R104, R15.reuse, R104 ;  /* 0x000000680f687220 */ /* 0x040fe20000410000 */
[----:B------:R-:W-:Y:S02]  /*4220*/  HADD2.F32 R39, -RZ, R39.H0_H0 ;  /* 0x20000027ff277230 */ /* 0x000fe40000004100 */
[-C--:B------:R-:W-:Y:S01]  /*4230*/  FMUL.FTZ R95, R100, R43.reuse ;  /* 0x0000002b645f7220 */ /* 0x080fe20000410000 */
[-C--:B------:R-:W-:Y:S01]  /*4240*/  FFMA.FTZ R13, R15, R102.reuse, -R106 ;  /* 0x000000660f0d7223 */ /* 0x080fe2000001086a */
[C---:B------:R-:W-:Y:S01]  /*4250*/  FMUL.FTZ R43, R98.reuse, R43 ;  /* 0x0000002b622b7220 */ /* 0x040fe20000410000 */
[----:B------:R-:W-:Y:S01]  /*4260*/  FFMA.FTZ R15, R41, R102, R104 ;  /* 0x00000066290f7223 */ /* 0x000fe20000010068 */
[----:B------:R-:W-:Y:S01]  /*4270*/  FFMA.FTZ R98, R98, R39, -R95 ;  /* 0x0000002762627223 */ /* 0x000fe2000001085f */
[----:B------:R-:W-:-:S02]  /*4280*/  HADD2.F32 R104, -RZ, R97.H0_H0 ;  /* 0x20000061ff687230 */ /* 0x000fc40000004100 */
        /* <DEDUP_REMOVED lines=10> */
[----:B------:R-:W-:-:S02]  /*4330*/  HADD2.F32 R102, -RZ, R97.H1_H1 ;  /* 0x30000061ff667230 */ /* 0x000fc40000004100 */
[----:B------:R-:W-:Y:S01]  /*4340*/  FMUL.FTZ R12, R39, R104 ;  /* 0x00000068270c7220 */ /* 0x000fe20000410000 */
[-C--:B------:R-:W-:Y:S01]  /*4350*/  FMUL.FTZ R97, R43, R95.reuse ;  /* 0x0000005f2b617220 */ /* 0x080fe20000410000 */
[C---:B------:R-:W-:Y:S01]  /*4360*/  FMUL.FTZ R104, R40.reuse, R95 ;  /* 0x0000005f28687220 */ /* 0x040fe20000410000 */
[----:B------:R-:W-:Y:S02]  /*4370*/  HADD2.F32 R95, -RZ, R38.H0_H0 ;  /* 0x20000026ff5f7230 */ /* 0x000fe40000004100 */
[----:B------:R-:W-:Y:S01]  /*4380*/  FFMA.FTZ R8, R39, R102, -R8 ;  /* 0x0000006627087223 */ /* 0x000fe20000010808 */
[-C--:B------:R-:W-:Y:S01]  /*4390*/  FFMA.FTZ R39, R40, R36.reuse, -R97 ;  /* 0x0000002428277223 */ /* 0x080fe20000010861 */
[----:B------:R-:W-:Y:S01]  /*43a0*/  FFMA.FTZ R97, R43, R36, R104 ;  /* 0x000000242b617223 */ /* 0x000fe20000010068 */
[----:B------:R-:W-:Y:S02]  /*43b0*/  HADD2.F32 R38, -RZ, R14.H0_H0 ;  /* 0x2000000eff267230 */ /* 0x000fe40000004100 */
[----:B------:R-:W-:Y:S01]  /*43c0*/  FFMA.FTZ R12, R41, R102, R12 ;  /* 0x00000066290c7223 */ /* 0x000fe2000001000c */
[----:B------:R-:W-:Y:S01]  /*43d0*/  HADD2.F32 R43, -RZ, R94.H1_H1 ;  /* 0x3000005eff2b7230 */ /* 0x000fe20000004100 */
[----:B------:R-:W-:Y:S01]  /*43e0*/  F2FP.F16.F32.PACK_AB R8, R39, R8 ;  /* 0x000000082708723e */ /* 0x000fe200000000ff */
        /* <DEDUP_REMOVED lines=14> */
[----:B------:R-:W-:-:S03]  /*44d0*/  IMAD.MOV.U32 R11, RZ, RZ, R98 ;  /* 0x000000ffff0b7224 */ /* 0x000fc600078e0062 */
[----:B------:R-:W-:Y:S02]  /*44e0*/  F2FP.F16.F32.PACK_AB R10, R10, R99 ;  /* 0x000000630a0a723e */ /* 0x000fe400000000ff */
[----:B------:R-:W-:-:S07]  /*44f0*/  F2FP.F16.F32.PACK_AB R14, R14, R43 ;  /* 0x0000002b0e0e723e */ /* 0x000fce00000000ff */
.L_x_13250:
[----:B------:R-:W-:Y:S05]  /*4500*/  BSYNC B2 ;  /* 0x0000000000027941 */ /* 0x000fea0003800000 */
.L_x_13249:
[----:B------:R-:W-:Y:S01]  /*4510*/  ISETP.GE.AND P4, PT, R86, R87, PT ;  /* 0x000000575600720c */ /* 0x000fe20003f86270 */
[----:B0-----:R0:W-:-:S12]  /*4520*/  ST.E.128 desc[UR42][R80.64], R8 ;  /* 0x0000000850007985 */ /* 0x0011d8000c101d2a */
[----:B------:R-:W-:-:S05]  /*4530*/  @!P4 IMAD.WIDE R82, R86, 0x2, R82 ;  /* 0x000000025652c825 */ /* 0x000fca00078e0252 */
[----:B---3--:R0:W-:Y:S02]  /*4540*/  @!P4 ST.E.128 desc[UR42][R82.64], R12 ;  /* 0x0000000c5200c985 */ /* 0x0081e4000c101d2a */
.L_x_13248:
[----:B------:R-:W-:Y:S05]  /*4550*/  BSYNC B1 ;  /* 0x0000000000017941 */ /* 0x000fea0003800000 */
.L_x_13247:
[----:B------:R-:W-:-:S03]  /*4560*/  UMOV UR4, 0xffffffff ;  /* 0xffffffff00047882 */ /* 0x000fc60000000000 */
[----:B------:R-:W-:Y:S05]  /*4570*/  BRA.DIV UR4, `(.L_x_13251) ;  /* 0x0000010a04987947 */ /* 0x000fea000b800000 */
[----:B-1----:R-:W1:Y:S04]  /*4580*/  SHFL.IDX PT, R85, R85, 0x1, 0x1c1f ;  /* 0x003c1f0055557f89 */ /* 0x002e6800000e0000 */
[----:B------:R-:W0:Y:S02]  /*4590*/  SHFL.IDX PT, R84, R84, 0x1, 0x1c1f ;  /* 0x003c1f0054547f89 */ /* 0x000e2400000e0000 */
.L_x_13466:
[----:B0-----:R-:W-:-:S05]  /*45a0*/  VIADD R8, R152, 0x60 ;  /* 0x0000006098087836 */ /* 0x001fca0000000000 */
[----:B------:R-:W-:-:S13]  /*45b0*/  ISETP.GE.OR P4, PT, R8, R78, P1 ;  /* 0x0000004e0800720c */ /* 0x000fda0000f86670 */
[----:B------:R-:W-:Y:S05]  /*45c0*/  @P4 BRA `(.L_x_13234) ;  /* 0x0000000800fc4947 */ /* 0x000fea0003800000 */
[----:B------:R-:W5:Y:S01]  /*45d0*/  LDL R9, [R1+0x24] ;  /* 0x0000240001097983 */ /* 0x000f620000100800 */
[----:B------:R-:W-:Y:S01]  /*45e0*/  SEL R89, R60, R89, !P0 ;  /* 0x000000593c597207 */ /* 0x000fe20004000000 */
        /* <DEDUP_REMOVED lines=11> */
[----:B-1----:R-:W-:Y:S01]  /*46a0*/  LEA.HI.X R37, R6, R85, R4, 0x1, P4 ;  /* 0x0000005506257211 */ /* 0x002fe200020f0c04 */
[----:B------:R-:W-:Y:S01]  /*46b0*/  IMAD.SHL.U32 R38, R8, 0x8, RZ ;  /* 0x0000000808267824 */ /* 0x000fe200078e00ff */
[----:B------:R-:W-:-:S04]  /*46c0*/  SHF.R.U32.HI R10, RZ, 0x3, R10 ;  /* 0x00000003ff0a7819 */ /* 0x000fc8000001160a */
[----:B------:R-:W-:-:S04]  /*46d0*/  LOP3.LUT R8, R11, 0x38, R38, 0xf8, !PT ;  /* 0x000000380b087812 */ /* 0x000fc800078ef826 */
[----:B------:R-:W-:-:S04]  /*46e0*/  LOP3.LUT R8, R8, R10, RZ, 0x3c, !PT ;  /* 0x0000000a08087212 */ /* 0x000fc800078e3cff */
[----:B-----5:R-:W-:Y:S01]  /*46f0*/  IADD3 R8, R9, R8, RZ ;  /* 0x0000000809087210 */ /* 0x020fe20007ffe0ff */
[----:B------:R-:W-:-:S04]  /*4700*/  IMAD R9, R19, 0x2000, R0 ;  /* 0x0000200013097824 */ /* 0x000fc800078e0200 */
[----:B------:R-:W-:Y:S02]  /*4710*/  IMAD R11, R19, 0x2000, R8 ;  /* 0x00002000130b7824 */ /* 0x000fe400078e0208 */
[--C-:B------:R-:W-:Y:S02]  /*4720*/  IMAD R9, R9, 0x2, R18.reuse ;  /* 0x0000000209097824 */ /* 0x100fe400078e0212 */
[----:B------:R-:W-:-:S04]  /*4730*/  IMAD R12, R11, 0x2, R18 ;  /* 0x000000020b0c7824 */ /* 0x000fc800078e0212 */
[----:B------:R-:W0:Y:S04]  /*4740*/  LDS.128 R8, [R9+0xe400] ;  /* 0x00e4000009087984 */ /* 0x000e280000000c00 */
[----:B------:R-:W1:Y:S01]  /*4750*/  LDS.128 R12, [R12+0xe400] ;  /* 0x00e400000c0c7984 */ /* 0x000e620000000c00 */
[----:B------:R-:W-:Y:S05]  /*4760*/  @P3 BRA `(.L_x_13253) ;  /* 0x00000004005c3947 */ /* 0x000fea0003800000 */
[----:B0-----:R-:W-:Y:S01]  /*4770*/  MOV R43, R8 ;  /* 0x00000008002b7202 */ /* 0x001fe20000000f00 */
[----:B-1----:R-:W-:Y:S01]  /*4780*/  IMAD.MOV.U32 R8, RZ, RZ, R13 ;  /* 0x000000ffff087224 */ /* 0x002fe200078e000d */
[----:B------:R-:W-:Y:S01]  /*4790*/  SHF.R.U64 R42, R48, 0x10, R49 ;  /* 0x00000010302a7819 */ /* 0x000fe20000001231 */
[----:B------:R-:W-:Y:S01]  /*47a0*/  IMAD.MOV.U32 R13, RZ, RZ, R11 ;  /* 0x000000ffff0d7224 */ /* 0x000fe200078e000b */
[----:B------:R-:W-:Y:S01]  /*47b0*/  SHF.R.U32.HI R48, RZ, 0x10, R49 ;  /* 0x00000010ff307819 */ /* 0x000fe20000011631 */
[----:B------:R-:W-:Y:S01]  /*47c0*/  HADD2.F32 R11, -RZ, R9.H1_H1 ;  /* 0x30000009ff0b7230 */ /* 0x000fe20000004100 */
[--C-:B------:R-:W-:Y:S01]  /*47d0*/  SHF.R.U64 R40, R44, 0x10, R45.reuse ;  /* 0x000000102c287819 */ /* 0x100fe2000000122d */
[----:B------:R-:W-:Y:S01]  /*47e0*/  IMAD.MOV.U32 R44, RZ, RZ, R12 ;  /* 0x000000ffff2c7224 */ /* 0x000fe200078e000c */
[----:B----4-:R-:W-:Y:S01]  /*47f0*/  SHF.R.U32.HI R82, RZ, 0x10, R45 ;  /* 0x00000010ff527819 */ /* 0x010fe2000001162d */
[----:B------:R-:W-:Y:S01]  /*4800*/  IMAD.MOV.U32 R45, RZ, RZ, R15 ;  /* 0x000000ffff2d7224 */ /* 0x000fe200078e000f */
[--C-:B------:R-:W-:Y:S01]  /*4810*/  SHF.R.U64 R39, R46, 0x10, R47.reuse ;  /* 0x000000102e277819 */ /* 0x100fe2000000122f */
[--C-:B------:R-:W-:Y:S01]  /*4820*/  HADD2.F32 R12, -RZ, R8.reuse.H0_H0 ;  /* 0x20000008ff0c7230 */ /* 0x100fe20000004100 */
[----:B------:R-:W-:Y:S01]  /*4830*/  SHF.R.U32.HI R81, RZ, 0x10, R47 ;  /* 0x00000010ff517819 */ /* 0x000fe2000001162f */
[--C-:B------:R-:W-:Y:S01]  /*4840*/  HADD2.F32 R47, -RZ, R93.reuse.H0_H0 ;  /* 0x2000005dff2f7230 */ /* 0x100fe20000004100 */
[--C-:B------:R-:W-:Y:S01]  /*4850*/  SHF.R.U64 R41, R50, 0x10, R51.reuse ;  /* 0x0000001032297819 */ /* 0x100fe20000001233 */
[----:B------:R-:W-:Y:S01]  /*4860*/  HADD2.F32 R93, -RZ, R93.H1_H1 ;  /* 0x3000005dff5d7230 */ /* 0x000fe20000004100 */
[----:B------:R-:W-:Y:S01]  /*4870*/  SHF.R.U32.HI R80, RZ, 0x10, R51 ;  /* 0x00000010ff507819 */ /* 0x000fe20000011633 */
[----:B------:R-:W-:-:S02]  /*4880*/  HADD2.F32 R15, -RZ, R8.H1_H1 ;  /* 0x30000008ff0f7230 */ /* 0x000fc40000004100 */
[----:B------:R-:W-:Y:S02]  /*4890*/  HADD2.F32 R8, -RZ, R9.H0_H0 ;  /* 0x20000009ff087230 */ /* 0x000fe40000004100 */
[-C--:B------:R-:W-:Y:S01]  /*48a0*/  FMUL.FTZ R9, R12, R93.reuse ;  /* 0x0000005d0c097220 */ /* 0x080fe20000410000 */
[----:B------:R-:W-:Y:S02]  /*48b0*/  HADD2.F32 R48, -RZ, R48.H0_H0 ;  /* 0x20000030ff307230 */ /* 0x000fe40000004100 */
[----:B------:R-:W-:Y:S02]  /*48c0*/  HADD2.F32 R46, -RZ, R82.H0_H0 ;  /* 0x20000052ff2e7230 */ /* 0x000fe40000004100 */
[C---:B------:R-:W-:Y:S01]  /*48d0*/  FMUL.FTZ R93, R8.reuse, R93 ;  /* 0x0000005d085d7220 */ /* 0x040fe20000410000 */
[-C--:B------:R-:W-:Y:S01]  /*48e0*/  FFMA.FTZ R8, R8, R47.reuse, -R9 ;  /* 0x0000002f08087223 */ /* 0x080fe20000010809 */
[-C--:B------:R-:W-:Y:S01]  /*48f0*/  FMUL.FTZ R50, R15, R48.reuse ;  /* 0x000000300f327220 */ /* 0x080fe20000410000 */
[----:B------:R-:W-:Y:S01]  /*4900*/  FMUL.FTZ R48, R11, R48 ;  /* 0x000000300b307220 */ /* 0x000fe20000410000 */
[----:B------:R-:W-:Y:S01]  /*4910*/  FFMA.FTZ R9, R12, R47, R93 ;  /* 0x0000002f0c097223 */ /* 0x000fe2000001005d */
[----:B------:R-:W-:-:S02]  /*4920*/  HADD2.F32 R47, -RZ, R45.H1_H1 ;  /* 0x3000002dff2f7230 */ /* 0x000fc40000004100 */
[-C--:B------:R-:W-:Y:S01]  /*4930*/  FFMA.FTZ R11, R11, R46.reuse, -R50 ;  /* 0x0000002e0b0b7223 */ /* 0x080fe20000010832 */
[----:B------:R-:W-:Y:S01]  /*4940*/  FFMA.FTZ R12, R15, R46, R48 ;  /* 0x0000002e0f0c7223 */ /* 0x000fe20000010030 */
[----:B------:R-:W-:Y:S02]  /*4950*/  HADD2.F32 R46, -RZ, R45.H0_H0 ;  /* 0x2000002dff2e7230 */ /* 0x000fe40000004100 */
[----:B------:R-:W-:Y:S01]  /*4960*/  HADD2.F32 R80, -RZ, R80.H0_H0 ;  /* 0x20000050ff507230 */ /* 0x000fe20000004100 */
[----:B------:R-:W-:Y:S01]  /*4970*/  F2FP.F16.F32.PACK_AB R11, R11, R8 ;  /* 0x000000080b0b723e */ /* 0x000fe200000000ff */
[----:B------:R-:W-:Y:S02]  /*4980*/  HADD2.F32 R45, -RZ, R13.H1_H1 ;  /* 0x3000000dff2d7230 */ /* 0x000fe40000004100 */
[----:B------:R-:W-:Y:S02]  /*4990*/  HADD2.F32 R50, -RZ, R81.H0_H0 ;  /* 0x20000051ff327230 */ /* 0x000fe40000004100 */
[----:B------:R-:W-:Y:S01]  /*49a0*/  FMUL.FTZ R86, R47, R80 ;  /* 0x000000502f567220 */ /* 0x000fe20000410000 */
[----:B------:R-:W-:-:S02]  /*49b0*/  HADD2.F32 R49, -RZ, R92.H0_H0 ;  /* 0x2000005cff317230 */ /* 0x000fc40000004100 */
[C---:B------:R-:W-:Y:S01]  /*49c0*/  FMUL.FTZ R80, R45.reuse, R80 ;  /* 0x000000502d507220 */ /* 0x040fe20000410000 */
[----:B------:R-:W-:Y:S02]  /*49d0*/  HADD2.F32 R15, -RZ, R13.H0_H0 ;  /* 0x2000000dff0f7230 */ /* 0x000fe40000004100 */
[-C--:B------:R-:W-:Y:S01]  /*49e0*/  FFMA.FTZ R86, R45, R50.reuse, -R86 ;  /* 0x000000322d567223 */ /* 0x080fe20000010856 */
[----:B------:R-:W-:Y:S02]  /*49f0*/  HADD2.F32 R48, -RZ, R90.H1_H1 ;  /* 0x3000005aff307230 */ /* 0x000fe40000004100 */
[-C--:B------:R-:W-:Y:S01]  /*4a00*/  FMUL.FTZ R82, R46, R49.reuse ;  /* 0x000000312e527220 */ /* 0x080fe20000410000 */
[----:B------:R-:W-:Y:S01]  /*4a10*/  FFMA.FTZ R80, R47, R50, R80 ;  /* 0x000000322f507223 */ /* 0x000fe20000010050 */
[----:B------:R-:W-:Y:S02]  /*4a20*/  HADD2.F32 R45, -RZ, R44.H0_H0 ;  /* 0x2000002cff2d7230 */ /* 0x000fe40000004100 */
[----:B------:R-:W-:Y:S01]  /*4a30*/  FMUL.FTZ R49, R15, R49 ;  /* 0x000000310f317220 */ /* 0x000fe20000410000 */
[----:B------:R-:W-:-:S02]  /*4a40*/  HADD2.F32 R47, -RZ, R42.H0_H0 ;  /* 0x2000002aff2f7230 */ /* 0x000fc40000004100 */
[-C--:B------:R-:W-:Y:S01]  /*4a50*/  FFMA.FTZ R13, R15, R48.reuse, -R82 ;  /* 0x000000300f0d7223 */ /* 0x080fe20000010852 */
[----:B------:R-:W-:Y:S02]  /*4a60*/  HADD2.F32 R44, -RZ, R44.H1_H1 ;  /* 0x3000002cff2c7230 */ /* 0x000fe40000004100 */
[----:B------:R-:W-:Y:S01]  /*4a70*/  FFMA.FTZ R15, R46, R48, R49 ;  /* 0x000000302e0f7223 */ /* 0x000fe20000010031 */
[--C-:B------:R-:W-:Y:S02]  /*4a80*/  HADD2.F32 R42, -RZ, R43.reuse.H0_H0 ;  /* 0x2000002bff2a7230 */ /* 0x100fe40000004100 */
[----:B------:R-:W-:Y:S02]  /*4a90*/  HADD2.F32 R43, -RZ, R43.H1_H1 ;  /* 0x3000002bff2b7230 */ /* 0x000fe40000004100 */
[----:B------:R-:W-:Y:S01]  /*4aa0*/  FMUL.FTZ R48, R44, R47 ;  /* 0x0000002f2c307220 */ /* 0x000fe20000410000 */
[----:B------:R-:W-:Y:S01]  /*4ab0*/  HADD2.F32 R40, -RZ, R40.H0_H0 ;  /* 0x20000028ff287230 */ /* 0x000fe20000004100 */
[----:B------:R-:W-:Y:S01]  /*4ac0*/  F2FP.F16.F32.PACK_AB R86, R86, R13 ;  /* 0x0000000d5656723e */ /* 0x000fe200000000ff */
[----:B------:R-:W-:-:S02]  /*4ad0*/  HADD2.F32 R46, -RZ, R91.H0_H0 ;  /* 0x2000005bff2e7230 */ /* 0x000fc40000004100 */
[C---:B------:R-:W-:Y:S01]  /*4ae0*/  FMUL.FTZ R47, R43.reuse, R47 ;  /* 0x0000002f2b2f7220 */ /* 0x040fe20000410000 */
[----:B------:R-:W-:Y:S02]  /*4af0*/  HADD2.F32 R90, -RZ, R90.H0_H0 ;  /* 0x2000005aff5a7230 */ /* 0x000fe40000004100 */
[----:B------:R-:W-:Y:S01]  /*4b00*/  FFMA.FTZ R48, R43, R40, -R48 ;  /* 0x000000282b307223 */ /* 0x000fe20000010830 */
[----:B------:R-:W-:Y:S02]  /*4b10*/  HADD2.F32 R43, -RZ, R41.H0_H0 ;  /* 0x20000029ff2b7230 */ /* 0x000fe40000004100 */
[----:B------:R-:W-:Y:S01]  /*4b20*/  FMUL.FTZ R49, R45, R46 ;  /* 0x0000002e2d317220 */ /* 0x000fe20000410000 */
[----:B------:R-:W-:Y:S01]  /*4b30*/  FFMA.FTZ R47, R44, R40, R47 ;  /* 0x000000282c2f7223 */ /* 0x000fe2000001002f */
[----:B------:R-:W-:Y:S02]  /*4b40*/  HADD2.F32 R41, -RZ, R14.H0_H0 ;  /* 0x2000000eff297230 */ /* 0x000fe40000004100 */
[----:B------:R-:W-:Y:S01]  /*4b50*/  FMUL.FTZ R46, R42, R46 ;  /* 0x0000002e2a2e7220 */ /* 0x000fe20000410000 */
[----:B------:R-:W-:-:S02]  /*4b60*/  HADD2.F32 R92, -RZ, R92.H1_H1 ;  /* 0x3000005cff5c7230 */ /* 0x000fc40000004100 */
[-C--:B------:R-:W-:Y:S01]  /*4b70*/  FFMA.FTZ R49, R42, R90.reuse, -R49 ;  /* 0x0000005a2a317223 */ /* 0x080fe20000010831 */
[----:B------:R-:W-:Y:S02]  /*4b80*/  HADD2.F32 R40, -RZ, R10.H0_H0 ;  /* 0x2000000aff287230 */ /* 0x000fe40000004100 */
[----:B------:R-:W-:Y:S01]  /*4b90*/  FFMA.FTZ R46, R45, R90, R46 ;  /* 0x0000005a2d2e7223 */ /* 0x000fe2000001002e */
[----:B------:R-:W-:Y:S02]  /*4ba0*/  HADD2.F32 R14, -RZ, R14.H1_H1 ;  /* 0x3000000eff0e7230 */ /* 0x000fe40000004100 */
[-C--:B------:R-:W-:Y:S01]  /*4bb0*/  FMUL.FTZ R45, R41, R92.reuse ;  /* 0x0000005c292d7220 */ /* 0x080fe20000410000 */
[----:B------:R-:W-:Y:S02]  /*4bc0*/  HADD2.F32 R10, -RZ, R10.H1_H1 ;  /* 0x3000000aff0a7230 */ /* 0x000fe40000004100 */
[----:B------:R-:W-:Y:S01]  /*4bd0*/  FMUL.FTZ R92, R40, R92 ;  /* 0x0000005c285c7220 */ /* 0x000fe20000410000 */
[----:B------:R-:W-:-:S02]  /*4be0*/  HADD2.F32 R91, -RZ, R91.H1_H1 ;  /* 0x3000005bff5b7230 */ /* 0x000fc40000004100 */
        /* <DEDUP_REMOVED lines=8> */
[----:B------:R-:W-:Y:S01]  /*4c70*/  MOV R9, R11 ;  /* 0x0000000b00097202 */ /* 0x000fe20000000f00 */
[----:B------:R-:W-:Y:S01]  /*4c80*/  IMAD.MOV.U32 R11, RZ, RZ, R86 ;  /* 0x000000ffff0b7224 */ /* 0x000fe200078e0056 */
[----:B------:R-:W-:-:S02]  /*4c90*/  F2FP.F16.F32.PACK_AB R15, R80, R15 ;  /* 0x0000000f500f723e */ /* 0x000fc400000000ff */
[----:B------:R-:W-:Y:S02]  /*4ca0*/  F2FP.F16.F32.PACK_AB R8, R48, R49 ;  /* 0x000000313008723e */ /* 0x000fe400000000ff */
[----:B------:R-:W-:Y:S02]  /*4cb0*/  F2FP.F16.F32.PACK_AB R12, R47, R46 ;  /* 0x0000002e2f0c723e */ /* 0x000fe400000000ff */
[----:B------:R-:W-:Y:S02]  /*4cc0*/  F2FP.F16.F32.PACK_AB R10, R10, R45 ;  /* 0x0000002d0a0a723e */ /* 0x000fe400000000ff */
[----:B------:R-:W-:-:S07]  /*4cd0*/  F2FP.F16.F32.PACK_AB R14, R43, R92 ;  /* 0x0000005c2b0e723e */ /* 0x000fce00000000ff */
.L_x_13253:
[----:B------:R-:W-:Y:S05]  /*4ce0*/  BSYNC B1 ;  /* 0x0000000000017941 */ /* 0x000fea0003800000 */
.L_x_13252:
[----:B------:R-:W-:Y:S01]  /*4cf0*/  ISETP.GE.AND P3, PT, R38, R87, PT ;  /* 0x000000572600720c */ /* 0x000fe20003f66270 */
[----:B0-----:R0:W-:Y:S02]  /*4d00*/  ST.E.128 desc[UR42][R36.64], R8 ;  /* 0x0000000824007985 */ /* 0x0011e4000c101d2a */
[----:B0-----:R-:W-:Y:S02]  /*4d10*/  IMAD.MOV.U32 R8, RZ, RZ, R84 ;  /* 0x000000ffff087224 */ /* 0x001fe400078e0054 */
[----:B------:R-:W-:-:S08]  /*4d20*/  IMAD.MOV.U32 R9, RZ, RZ, R85 ;  /* 0x000000ffff097224 */ /* 0x000fd000078e0055 */
[----:B------:R-:W-:Y:S05]  /*4d30*/  @P3 BRA `(.L_x_13234) ;  /* 0x0000000400203947 */ /* 0x000fea0003800000 */
[----:B------:R-:W-:-:S05]  /*4d40*/  IMAD.WIDE R8, R38, 0x2, R8 ;  /* 0x0000000226087825 */ /* 0x000fca00078e0208 */
[----:B-1----:R0:W-:Y:S01]  /*4d50*/  ST.E.128 desc[UR42][R8.64], R12 ;  /* 0x0000000c08007985 */ /* 0x0021e2000c101d2a */
[----:B------:R-:W-:Y:S05]  /*4d60*/  BRA `(.L_x_13234) ;  /* 0x0000000400147947 */ /* 0x000fea0003800000 */
.L_x_13215:
[----:B------:R-:W-:-:S06]  /*4d70*/  UISETP.NE.AND UP0, UPT, UR39, 0x3, UPT ;  /* 0x000000032700788c */ /* 0x000fcc000bf05270 */
[----:B------:R-:W-:-:S13]  /*4d80*/  PLOP3.LUT P5, PT, PT, PT, UP0, 0x80, 0x0 ;  /* 0x000000000000781c */ /* 0x000fda0003faf008 */
[----:B------:R-:W-:Y:S05]  /*4d90*/  @!P5 BRA `(.L_x_13254) ;  /* 0x000000000004d947 */ /* 0x000fea0003800000 */
[----:B------:R-:W-:Y:S01]  /*4da0*/  BPT.TRAP 0x1 ;  /* 0x000000040000795c */ /* 0x000fe20000300000 */
.L_x_13254:
[----:B------:R-:W-:Y:S01]  /*4db0*/  IMAD R71, R19, 0x8, R18 ;  /* 0x0000000813477824 */ /* 0x000fe200078e0212 */
[----:B------:R-:W-:Y:S01]  /*4dc0*/  SHF.L.U32 R79, R154, 0x1f, RZ ;  /* 0x0000001f9a4f7819 */ /* 0x000fe200000006ff */
[----:B------:R-:W-:Y:S01]  /*4dd0*/  BSSY B1, `(.L_x_13255) ;  /* 0x0000004000017945 */ /* 0x000fe20003800000 */
[----:B------:R-:W-:Y:S02]  /*4de0*/  SHF.R.S32.HI R76, RZ, 0x1f, R75 ;  /* 0x0000001fff4c7819 */ /* 0x000fe4000001144b */
[----:B------:R-:W0:Y:S02]  /*4df0*/  SYNCS.PHASECHK.TRANS64.TRYWAIT P3, [R71+URZ+0x16890], R79 ;  /* 0x0168904f470075a7 */ /* 0x000e24000806017f */
[----:B0-----:R-:W-:Y:S05]  /*4e00*/  @!P3 BRA `(.L_x_13256) ;  /* 0x0000010000c0b947 */ /* 0x001fea0003800000 */
.L_x_13467:
[----:B------:R-:W-:Y:S05]  /*4e10*/  BSYNC B1 ;  /* 0x0000000000017941 */ /* 0x000fea0003800000 */
.L_x_13255:
        /* <DEDUP_REMOVED lines=27> */
.L_x_13471:
[----:B------:R-:W-:Y:S04]  /*4fd0*/  BSSY B1, `(.L_x_13258) ;  /* 0x000000d000017945 */ /* 0x000fe80003800000 */
[----:B------:R-:W-:Y:S05]  /*4fe0*/  @!P3 BRA `(.L_x_13259) ;  /* 0x00000000002cb947 */ /* 0x000fea0003800000 */
[----:B------:R-:W-:Y:S02]  /*4ff0*/  ULDC UR4, c[0x0][0x2f4] ;  /* 0x0000bd0000047ab9 */ /* 0x000fe40000000800 */
[----:B------:R-:W-:-:S13]  /*5000*/  ISETP.GE.AND P3, PT, R16, UR4, PT ;  /* 0x0000000410007c0c */ /* 0x000fda000bf66270 */
[----:B---3--:R-:W-:-:S04]  /*5010*/  @!P3 LEA R14, P4, R16, R37, 0x1 ;  /* 0x00000025100eb211 */ /* 0x008fc800078808ff */
[----:B--2---:R-:W-:Y:S02]  /*5020*/  @!P3 LEA.HI.X R15, R16, R9, R17, 0x1, P4 ;  /* 0x00000009100fb211 */ /* 0x004fe400020f0c11 */
[----:B------:R-:W-:-:S13]  /*5030*/  ISETP.GE.AND P4, PT, R2, UR4, PT ;  /* 0x0000000402007c0c */ /* 0x000fda000bf86270 */
[----:B------:R-:W-:-:S04]  /*5040*/  @!P4 LEA R12, P6, R2, R37, 0x1 ;  /* 0x00000025020cc211 */ /* 0x000fc800078c08ff */
[----:B------:R-:W-:Y:S02]  /*5050*/  @!P4 LEA.HI.X R13, R2, R9, R153, 0x1, P6 ;  /* 0x00000009020dc211 */ /* 0x000fe400030f0c99 */
[----:B------:R-:W2:Y:S04]  /*5060*/  @!P3 LDS.128 R8, [R73+0xe000] ;  /* 0x00e000004908b984 */ /* 0x000ea80000000c00 */
[----:B--2---:R-:W-:Y:S04]  /*5070*/  @!P3 ST.E.128 desc[UR42][R14.64], R8 ;  /* 0x000000080e00b985 */ /* 0x004fe8000c101d2a */
[----:B------:R-:W2:Y:S04]  /*5080*/  @!P4 LDS.128 R8, [R72+0xe000] ;  /* 0x00e000004808c984 */ /* 0x000ea80000000c00 */
[----:B--2---:R4:W-:Y:S02]  /*5090*/  @!P4 ST.E.128 desc[UR42][R12.64], R8 ;  /* 0x000000080c00c985 */ /* 0x0049e4000c101d2a */
.L_x_13259:
[----:B------:R-:W-:Y:S05]  /*50a0*/  BSYNC B1 ;  /* 0x0000000000017941 */ /* 0x000fea0003800000 */
.L_x_13258:
[----:B------:R-:W-:-:S03]  /*50b0*/  UMOV UR4, 0xffffffff ;  /* 0xffffffff00047882 */ /* 0x000fc60000000000 */
[----:B------:R-:W-:Y:S05]  /*50c0*/  BRA.DIV UR4, `(.L_x_13260) ;  /* 0x0000010204707947 */ /* 0x000fea000b800000 */
[----:B--2-4-:R2:W4:Y:S04]  /*50d0*/  SHFL.IDX PT, R9, R38, 0x1, 0x1c1f ;  /* 0x003c1f0026097f89 */ /* 0x01452800000e0000 */
[----:B---3--:R2:W3:Y:S02]  /*50e0*/  SHFL.IDX PT, R37, R36, 0x1, 0x1c1f ;  /* 0x003c1f0024257f89 */ /* 0x0084e400000e0000 */
.L_x_13475:
[----:B------:R-:W-:-:S13]  /*50f0*/  ISETP.GE.AND P3, PT, R39, 0x61, PT ;  /* 0x000000612700780c */ /* 0x000fda0003f66270 */
[----:B------:R-:W-:Y:S05]  /*5100*/  @!P3 BRA `(.L_x_13234) ;  /* 0x00000000002cb947 */ /* 0x000fea0003800000 */
[----:B------:R-:W-:Y:S02]  /*5110*/  ULDC UR4, c[0x0][0x2f4] ;  /* 0x0000bd0000047ab9 */ /* 0x000fe40000000800 */
[----:B------:R-:W-:-:S13]  /*5120*/  ISETP.GE.AND P3, PT, R16, UR4, PT ;  /* 0x0000000410007c0c */ /* 0x000fda000bf66270 */
[----:B---3--:R-:W-:-:S04]  /*5130*/  @!P3 LEA R14, P4, R16, R37, 0x1 ;  /* 0x00000025100eb211 */ /* 0x008fc800078808ff */
[----:B----4-:R-:W-:Y:S02]  /*5140*/  @!P3 LEA.HI.X R15, R16, R9, R17, 0x1, P4 ;  /* 0x00000009100fb211 */ /* 0x010fe400020f0c11 */
[----:B------:R-:W-:-:S13]  /*5150*/  ISETP.GE.AND P4, PT, R2, UR4, PT ;  /* 0x0000000402007c0c */ /* 0x000fda000bf86270 */
[----:B------:R-:W-:-:S04]  /*5160*/  @!P4 LEA R12, P6, R2, R37, 0x1 ;  /* 0x00000025020cc211 */ /* 0x000fc800078c08ff */
[----:B------:R-:W-:Y:S02]  /*5170*/  @!P4 LEA.HI.X R13, R2, R9, R153, 0x1, P6 ;  /* 0x00000009020dc211 */ /* 0x000fe400030f0c99 */
[----:B------:R-:W3:Y:S04]  /*5180*/  @!P3 LDS.128 R8, [R73+0x11000] ;  /* 0x011000004908b984 */ /* 0x000ee80000000c00 */
[----:B---3--:R-:W-:Y:S04]  /*5190*/  @!P3 ST.E.128 desc[UR42][R14.64], R8 ;  /* 0x000000080e00b985 */ /* 0x008fe8000c101d2a */
[----:B------:R-:W3:Y:S04]  /*51a0*/  @!P4 LDS.128 R8, [R72+0x11000] ;  /* 0x011000004808c984 */ /* 0x000ee80000000c00 */
[----:B---3--:R3:W-:Y:S02]  /*51b0*/  @!P4 ST.E.128 desc[UR42][R12.64], R8 ;  /* 0x000000080c00c985 */ /* 0x0087e4000c101d2a */
.L_x_13234:
[----:B------:R-:W-:Y:S05]  /*51c0*/  BSYNC B0 ;  /* 0x0000000000007941 */ /* 0x000fea0003800000 */
.L_x_13214:
[----:B0--34-:R-:W0:Y:S01]  /*51d0*/  S2R R8, SR_TID.X ;  /* 0x0000000000087919 */ /* 0x019e220000002100 */
        /* <DEDUP_REMOVED lines=8> */
[----:B---3--:R3:W-:Y:S01]  /*5260*/  BAR.SYNC.DEFER_BLOCKING R62, 0x80 ;  /* 0x0002003e0000751d */ /* 0x0087e20000010000 */
[----:B0-----:R-:W-:-:S13]  /*5270*/  LOP3.LUT P3, RZ, R8, 0x7f, RZ, 0xc0, !PT ;  /* 0x0000007f08ff7812 */ /* 0x001fda000786c0ff */
[----:B------:R-:W-:-:S05]  /*5280*/  @!P3 VIADD R8, R71, 0x168a0 ;  /* 0x000168a04708b836 */ /* 0x000fca0000000000 */
[----:B------:R-:W-:-:S04]  /*5290*/  @!P3 PRMT R8, RZ, 0x654, R8 ;  /* 0x00000654ff08b816 */ /* 0x000fc80000000008 */
[----:B------:R3:W-:Y:S01]  /*52a0*/  @!P3 SYNCS.ARRIVE.TRANS64.RED.A1T0 RZ, [R8+URZ], RZ ;  /* 0x000000ff08ffb9a7 */ /* 0x0007e2000810043f */
[----:B------:R-:W-:Y:S05]  /*52b0*/  @!P5 BRA `(.L_x_13262) ;  /* 0x000000000004d947 */ /* 0x000fea0003800000 */
[----:B------:R-:W-:Y:S01]  /*52c0*/  BPT.TRAP 0x1 ;  /* 0x000000040000795c */ /* 0x000fe20000300000 */
.L_x_13262:
[----:B------:R-:W-:Y:S05]  /*52d0*/  BSYNC B0 ;  /* 0x0000000000007941 */ /* 0x000fea0003800000 */
.L_x_13261:
[----:B------:R-:W0:Y:S01]  /*52e0*/  SYNCS.PHASECHK.TRANS64.TRYWAIT P4, [R71+URZ+0x168b0], R79 ;  /* 0x0168b04f470075a7 */ /* 0x000e22000808017f */
[----:B------:R-:W-:Y:S01]  /*52f0*/  ULDC UR40, c[0x0][0x2f4] ;  /* 0x0000bd0000287ab9 */ /* 0x000fe20000000800 */
[----:B------:R-:W-:Y:S04]  /*5300*/  BSSY B0, `(.L_x_13263) ;  /* 0x0000002000007945 */ /* 0x000fe80003800000 */
[----:B0-----:R-:W-:Y:S05]  /*5310*/  @!P4 BRA `(.L_x_13264) ;  /* 0x000001000028c947 */ /* 0x001fea0003800000 */
.L_x_13476:
[----:B------:R-:W-:Y:S05]  /*5320*/  BSYNC B0 ;  /* 0x0000000000007941 */ /* 0x000fea0003800000 */
.L_x_13263:
[----:B------:R-:W-:Y:S01]  /*5330*/  ULDC.64 UR4, c[0x0][0x328] ;  /* 0x0000ca0000047ab9 */ /* 0x000fe20000000a00 */
[----:B------:R-:W-:Y:S01]  /*5340*/  IMAD.IADD R78, R78, 0x1, -R152 ;  /* 0x000000014e4e7824 */ /* 0x000fe200078e0a98 */
[----:B------:R-:W-:Y:S01]  /*5350*/  BSSY B0, `(.L_x_13265) ;  /* 0x0000020000007945 */ /* 0x000fe20003800000 */
[----:B------:R-:W-:Y:S02]  /*5360*/  IMAD R76, R76, UR4, RZ ;  /* 0x000000044c4c7c24 */ /* 0x000fe4000f8e02ff */
[----:B---3--:R-:W-:-:S04]  /*5370*/  IMAD.WIDE.U32 R8, R75, UR4, RZ ;  /* 0x000000044b087c25 */ /* 0x008fc8000f8e00ff */
[----:B------:R-:W-:Y:S01]  /*5380*/  IMAD R75, R75, UR5, R76 ;  /* 0x000000054b4b7c24 */ /* 0x000fe2000f8e024c */
[----:B------:R-:W-:Y:S02]  /*5390*/  ULDC.64 UR4, c[0x0][0x338] ;  /* 0x0000ce0000047ab9 */ /* 0x000fe40000000a00 */
[----:B------:R-:W-:Y:S02]  /*53a0*/  IMAD R77, R77, UR4, RZ ;  /* 0x000000044d4d7c24 */ /* 0x000fe4000f8e02ff */
        /* <DEDUP_REMOVED lines=10> */
[----:B-12---:R-:W-:-:S04]  /*5450*/  LEA R36, P4, R8, UR4, 0x1 ;  /* 0x0000000408247c11 */ /* 0x006fc8000f8808ff */
[----:B------:R-:W-:Y:S01]  /*5460*/  LEA.HI.X R37, R8, UR5, R9, 0x1, P4 ;  /* 0x0000000508257c11 */ /* 0x000fe2000a0f0c09 */
[----:B------:R1:W2:Y:S01]  /*5470*/  SHFL.IDX PT, R13, R36, RZ, 0x1c1f ;  /* 0x001c1fff240d7589 */ /* 0x0002a200000e0000 */
[----:B------:R-:W-:-:S03]  /*5480*/  ISETP.GE.AND P4, PT, R78, 0x1, PT ;  /* 0x000000014e00780c */ /* 0x000fc60003f86270 */
[----:B------:R1:W3:Y:S10]  /*5490*/  SHFL.IDX PT, R9, R37, RZ, 0x1c1f ;  /* 0x001c1fff25097589 */ /* 0x0002f400000e0000 */
[----:B-1----:R-:W-:Y:S05]  /*54a0*/  @!P4 BRA `(.L_x_13266) ;  /* 0x000000000028c947 */ /* 0x002fea0003800000 */
[----:B------:R-:W-:-:S13]  /*54b0*/  ISETP.GE.AND P4, PT, R16, UR40, PT ;  /* 0x0000002810007c0c */ /* 0x000fda000bf86270 */
[----:B--2---:R-:W-:-:S04]  /*54c0*/  @!P4 LEA R14, P5, R16, R13, 0x1 ;  /* 0x0000000d100ec211 */ /* 0x004fc800078a08ff */
[----:B---3--:R-:W-:Y:S02]  /*54d0*/  @!P4 LEA.HI.X R15, R16, R9, R17, 0x1, P5 ;  /* 0x00000009100fc211 */ /* 0x008fe400028f0c11 */
[----:B------:R-:W-:-:S13]  /*54e0*/  ISETP.GE.AND P5, PT, R2, UR40, PT ;  /* 0x0000002802007c0c */ /* 0x000fda000bfa6270 */
[----:B------:R-:W-:-:S04]  /*54f0*/  @!P5 LEA R12, P6, R2, R13, 0x1 ;  /* 0x0000000d020cd211 */ /* 0x000fc800078c08ff */
[----:B------:R-:W-:Y:S02]  /*5500*/  @!P5 LEA.HI.X R13, R2, R9, R153, 0x1, P6 ;  /* 0x00000009020dd211 */ /* 0x000fe400030f0c99 */
[----:B------:R-:W1:Y:S04]  /*5510*/  @!P4 LDS.128 R8, [R73] ;  /* 0x000000004908c984 */ /* 0x000e680000000c00 */
[----:B-1----:R-:W-:Y:S04]  /*5520*/  @!P4 ST.E.128 desc[UR42][R14.64], R8 ;  /* 0x000000080e00c985 */ /* 0x002fe8000c101d2a */
[----:B------:R-:W1:Y:S04]  /*5530*/  @!P5 LDS.128 R8, [R72] ;  /* 0x000000004808d984 */ /* 0x000e680000000c00 */
[----:B-1----:R1:W-:Y:S02]  /*5540*/  @!P5 ST.E.128 desc[UR42][R12.64], R8 ;  /* 0x000000080c00d985 */ /* 0x0023e4000c101d2a */
.L_x_13266:
[----:B------:R-:W-:Y:S05]  /*5550*/  BSYNC B0 ;  /* 0x0000000000007941 */ /* 0x000fea0003800000 */
.L_x_13265:
[----:B------:R-:W-:Y:S01]  /*5560*/  ISETP.GE.AND P4, PT, R78, 0x61, PT ;  /* 0x000000614e00780c */ /* 0x000fe20003f86270 */
[----:B------:R-:W4:Y:S01]  /*5570*/  SHFL.IDX PT, R37, R37, 0x1, 0x1c1f ;  /* 0x003c1f0025257f89 */ /* 0x000f2200000e0000 */
[----:B------:R-:W-:Y:S03]  /*5580*/  BSSY B0, `(.L_x_13267) ;  /* 0x000000d000007945 */ /* 0x000fe60003800000 */
[----:B-12---:R1:W2:Y:S08]  /*5590*/  SHFL.IDX PT, R13, R36, 0x1, 0x1c1f ;  /* 0x003c1f00240d7f89 */ /* 0x0062b000000e0000 */
[----:B-1----:R-:W-:Y:S05]  /*55a0*/  @!P4 BRA `(.L_x_13268) ;  /* 0x000000000028c947 */ /* 0x002fea0003800000 */
[----:B------:R-:W-:-:S13]  /*55b0*/  ISETP.GE.AND P4, PT, R16, UR40, PT ;  /* 0x0000002810007c0c */ /* 0x000fda000bf86270 */
[----:B---3--:R-:W1:Y:S01]  /*55c0*/  @!P4 LDS.128 R8, [R73+0x3000] ;  /* 0x003000004908c984 */ /* 0x008e620000000c00 */
[----:B--2---:R-:W-:-:S04]  /*55d0*/  @!P4 LEA R14, P5, R16, R13, 0x1 ;  /* 0x0000000d100ec211 */ /* 0x004fc800078a08ff */
[----:B----4-:R-:W-:Y:S02]  /*55e0*/  @!P4 LEA.HI.X R15, R16, R37, R17, 0x1, P5 ;  /* 0x00000025100fc211 */ /* 0x010fe400028f0c11 */
[----:B------:R-:W-:-:S13]  /*55f0*/  ISETP.GE.AND P5, PT, R2, UR40, PT ;  /* 0x0000002802007c0c */ /* 0x000fda000bfa6270 */
[----:B------:R-:W-:-:S04]  /*5600*/  @!P5 LEA R12, P6, R2, R13, 0x1 ;  /* 0x0000000d020cd211 */ /* 0x000fc800078c08ff */
[----:B------:R-:W-:Y:S01]  /*5610*/  @!P5 LEA.HI.X R13, R2, R37, R153, 0x1, P6 ;  /* 0x00000025020dd211 */ /* 0x000fe200030f0c99 */
[----:B-1----:R-:W-:Y:S04]  /*5620*/  @!P4 ST.E.128 desc[UR42][R14.64], R8 ;  /* 0x000000080e00c985 */ /* 0x002fe8000c101d2a */
[----:B------:R-:W1:Y:S04]  /*5630*/  @!P5 LDS.128 R8, [R72+0x3000] ;  /* 0x003000004808d984 */ /* 0x000e680000000c00 */
[----:B-1----:R1:W-:Y:S02]  /*5640*/  @!P5 ST.E.128 desc[UR42][R12.64], R8 ;  /* 0x000000080c00d985 */ /* 0x0023e4000c101d2a */
.L_x_13268:
[----:B------:R-:W-:Y:S05]  /*5650*/  BSYNC B0 ;  /* 0x0000000000007941 */ /* 0x000fea0003800000 */
.L_x_13267:
[----:B-1----:R-:W5:Y:S01]  /*5660*/  LDL R8, [R1] ;  /* 0x0000000001087983 */ /* 0x002f620000100800 */
[----:B0-----:R-:W-:Y:S01]  /*5670*/  @!P3 VIADD R71, R71, 0x168c0 ;  /* 0x000168c04747b836 */ /* 0x001fe20000000000 */
[----:B------:R-:W-:Y:S01]  /*5680*/  IADD3 R19, R19, 0x1, RZ ;  /* 0x0000000113137810 */ /* 0x000fe20007ffe0ff */
[----:B------:R-:W-:Y:S01]  /*5690*/  @!PT LDS RZ, [RZ] ;  /* 0x00000000fffff984 */ /* 0x000fe20000000800 */
[----:B------:R-:W-:Y:S01]  /*56a0*/  @!PT LDS RZ, [RZ] ;  /* 0x00000000fffff984 */ /* 0x000fe20000000800 */
[----:B------:R-:W-:Y:S01]  /*56b0*/  @!PT LDS RZ, [RZ] ;  /* 0x00000000fffff984 */ /* 0x000fe20000000800 */
[----:B------:R-:W-:Y:S01]  /*56c0*/  @!PT LDS RZ, [RZ] ;  /* 0x00000000fffff984 */ /* 0x000fe20000000800 */
[----:B------:R0:W-:Y:S06]  /*56d0*/  MEMBAR.ALL.CTA ;  /* 0x0000000000007992 */ /* 0x0001ec0000008000 */
[----:B0-----:R-:W0:Y:S01]  /*56e0*/  FENCE.VIEW.ASYNC.S ;  /* 0x00000000000073c6 */ /* 0x001e220000000000 */
[----:B------:R-:W-:Y:S01]  /*56f0*/  @!P3 PRMT R71, RZ, 0x654, R71 ;  /* 0x00000654ff47b816 */ /* 0x000fe20000000047 */
[----:B0-----:R0:W-:Y:S06]  /*5700*/  BAR.SYNC.DEFER_BLOCKING R62, 0x80 ;  /* 0x0002003e0000751d */ /* 0x0011ec0000010000 */
[----:B------:R0:W-:Y:S01]  /*5710*/  @!P3 SYNCS.ARRIVE.TRANS64.RED.A1T0 RZ, [R71+URZ], RZ ;  /* 0x000000ff47ffb9a7 */ /* 0x0001e2000810043f */
[----:B------:R-:W-:-:S04]  /*5720*/  ISETP.NE.AND P3, PT, R19, 0x2, PT ;  /* 0x000000021300780c */ /* 0x000fc80003f65270 */
[----:B---3--:R-:W-:Y:S02]  /*5730*/  SEL R9, RZ, 0x1, P3 ;  /* 0x00000001ff097807 */ /* 0x008fe40001800000 */
[----:B------:R-:W-:Y:S02]  /*5740*/  SEL R19, R19, RZ, P3 ;  /* 0x000000ff13137207 */ /* 0x000fe40001800000 */
[----:B------:R-:W-:Y:S02]  /*5750*/  LOP3.LUT R154, R154, R9, RZ, 0x3c, !PT ;  /* 0x000000099a9a7212 */ /* 0x000fe400078e3cff */
[----:B-----5:R-:W-:-:S13]  /*5760*/  LOP3.LUT P4, RZ, R8, 0x1, RZ, 0xc0, !PT ;  /* 0x0000000108ff7812 */ /* 0x020fda000788c0ff */
[----:B0-----:R-:W-:Y:S05]  /*5770*/  @P4 BRA `(.L_x_13269) ;  /* 0xffffffc800104947 */ /* 0x001fea000383ffff */
[----:B------:R-:W0:Y:S01]  /*5780*/  S2R R8, SR_TID.X ;  /* 0x0000000000087919 */ /* 0x000e220000002100 */
[----:B------:R-:W-:Y:S02]  /*5790*/  PLOP3.LUT P0, PT, PT, PT, PT, 0x8, 0x0 ;  /* 0x000000000000781c */ /* 0x000fe40003f0e170 */
[----:B0-----:R-:W-:-:S04]  /*57a0*/  SHF.R.U32.HI R8, RZ, 0x7, R8 ;  /* 0x00000007ff087819 */ /* 0x001fc80000011608 */
[----:B------:R-:W-:-:S13]  /*57b0*/  ISETP.NE.AND P4, PT, R8, 0x1, PT ;  /* 0x000000010800780c */ /* 0x000fda0003f85270 */
[----:B------:R-:W-:Y:S06]  /*57c0*/  @!P4 BAR.ARV 0x9, 0x100 ;  /* 0x024400000000cb1d */ /* 0x000fec0000002000 */
.L_x_13209:
[----:B------:R-:W-:Y:S01]  /*57d0*/  ISETP.GE.AND P2, PT, R88, 0x1, PT ;  /* 0x000000015800780c */ /* 0x000fe20003f46270 */
[----:B------:R-:W-:Y:S01]  /*57e0*/  IMAD.MOV.U32 R3, RZ, RZ, RZ ;  /* 0x000000ffff037224 */ /* 0x000fe200078e00ff */
[----:B------:R-:W-:Y:S02]  /*57f0*/  PLOP3.LUT P1, PT, PT, PT, PT, 0x80, 0x0 ;  /* 0x000000000000781c */ /* 0x000fe40003f2f070 */
[----:B------:R-:W-:Y:S01]  /*5800*/  CS2R R28, SRZ ;  /* 0x00000000001c7805 */ /* 0x000fe2000001ff00 */
[----:B------:R-:W-:Y:S01]  /*5810*/  IMAD.MOV.U32 R119, RZ, RZ, RZ ;  /* 0x000000ffff777224 */ /* 0x000fe200078e00ff */
[----:B------:R-:W-:Y:S01]  /*5820*/  CS2R R26, SRZ ;  /* 0x00000000001a7805 */ /* 0x000fe2000001ff00 */
[----:B------:R-:W-:Y:S01]  /*5830*/  IMAD.MOV.U32 R0, RZ, RZ, RZ ;  /* 0x000000ffff007224 */ /* 0x000fe200078e00ff */
[----:B------:R-:W-:Y:S02]  /*5840*/  CS2R R30, SRZ ;  /* 0x00000000001e7805 */ /* 0x000fe4000001ff00 */
[----:B----4-:R-:W-:-:S02]  /*5850*/  CS2R R36, SRZ ;  /* 0x0000000000247805 */ /* 0x010fc4000001ff00 */
        /* <DEDUP_REMOVED lines=10> */
[----:B--2---:R-:W-:Y:S01]  /*5900*/  MOV R13, RZ ;  /* 0x000000ff000d7202 */ /* 0x004fe20000000f00 */
[----:B------:R-:W-:Y:S01]  /*5910*/  IMAD.MOV.U32 R56, RZ, RZ, RZ ;  /* 0x000000ffff387224 */ /* 0x000fe200078e00ff */
[----:B------:R-:W-:Y:S06]  /*5920*/  @P0 BRA `(.L_x_13270) ;  /* 0x00000000000c0947 */ /* 0x000fec0003800000 */
[----:B------:R-:W0:Y:S01]  /*5930*/  FENCE.VIEW.ASYNC.G ;  /* 0x00000000000073c6 */ /* 0x000e220000000100 */
[----:B------:R-:W-:Y:S05]  /*5940*/  WARPSYNC.ALL ;  /* 0x0000000000007948 */ /* 0x000fea0003800000 */
[----:B0-----:R-:W-:Y:S06]  /*5950*/  BAR.ARV 0xc, 0x200 ;  /* 0x0308000000007b1d */ /* 0x001fec0000002000 */
.L_x_13270:
        /* <DEDUP_REMOVED lines=12> */
.L_x_13479:
[----:B------:R-:W0:Y:S01]  /*5a20*/  LDL R3, [R1+0x20] ;  /* 0x0000200001037983 */ /* 0x000e220000100800 */
[----:B------:R-:W-:Y:S01]  /*5a30*/  BSSY B6, `(.L_x_13273) ;  /* 0x000001b000067945 */ /* 0x000fe20003800000 */
[----:B0-----:R-:W-:-:S05]  /*5a40*/  IMAD.HI R0, R3, 0x55555556, RZ ;  /* 0x5555555603007827 */ /* 0x001fca00078e02ff */
[----:B------:R-:W-:-:S05]  /*5a50*/  LEA.HI R0, R0, R0, RZ, 0x1 ;  /* 0x0000000000007211 */ /* 0x000fca00078f08ff */
[----:B------:R-:W-:Y:S01]  /*5a60*/  IMAD R0, R0, -0x3, R3 ;  /* 0xfffffffd00007824 */ /* 0x000fe200078e0203 */
[----:B------:R-:W-:-:S04]  /*5a70*/  IADD3 R3, R18, 0x8400, RZ ;  /* 0x0000840012037810 */ /* 0x000fc80007ffe0ff */
[----:B------:R-:W-:Y:S01]  /*5a80*/  LOP3.LUT P0, RZ, R3, 0x3ff, RZ, 0xc0, !PT ;  /* 0x000003ff03ff7812 */ /* 0x000fe2000780c0ff */
[----:B------:R-:W-:-:S03]  /*5a90*/  IMAD R0, R0, 0x2000, R3 ;  /* 0x0000200000007824 */ /* 0x000fc600078e0203 */
        /* <DEDUP_REMOVED lines=8> */
[----:B-1----:R0:W1:Y:S01]  /*5b20*/  LDC.64 R14, c[0x4][R0] ;  /* 0x01000000000e7b82 */ /* 0x0020620000000a00 */
        /* <DEDUP_REMOVED lines=11> */
.L_x_13274:
[----:B------:R-:W-:Y:S05]  /*5be0*/  BSYNC B6 ;  /* 0x0000000000067941 */ /* 0x000fea0003800000 */
.L_x_13273:
        /* <DEDUP_REMOVED lines=8> */
[----:B------:R0:W2:Y:S03]  /*5c70*/  SYNCS.PHASECHK.TRANS64.TRYWAIT P0, [R18+URZ+0x16800], R3 ;  /* 0x01680003120075a7 */ /* 0x0000a6000800017f */
[----:B--2---:R-:W-:Y:S05]  /*5c80*/  @!P0 NANOSLEEP.SYNCS 0x989680 ;  /* 0x009896800000895d */ /* 0x004fea0003900000 */
[----:B------:R-:W2:Y:S01]  /*5c90*/  @!P0 SYNCS.PHASECHK.TRANS64 P0, [R18+URZ+0x16800], R3 ;  /* 0x01680003120085a7 */ /* 0x000ea2000800007f */
[----:B------:R-:W-:Y:S04]  /*5ca0*/  BSSY B0, `(.L_x_13276) ;  /* 0x0000006000007945 */ /* 0x000fe80003800000 */
[----:B--2---:R-:W-:Y:S05]  /*5cb0*/  @P0 BRA `(.L_x_13277) ;  /* 0x0000000000100947 */ /* 0x004fea0003800000 */
.L_x_13278:
[----:B--2---:R2:W3:Y:S02]  /*5cc0*/  SYNCS.PHASECHK.TRANS64.TRYWAIT P0, [R18+URZ+0x16800], R3 ;  /* 0x01680003120075a7 */ /* 0x0044e4000800017f */
[----:B---3--:R-:W-:Y:S05]  /*5cd0*/  @!P0 NANOSLEEP.SYNCS 0x989680 ;  /* 0x009896800000895d */ /* 0x008fea0003900000 */
[----:B------:R-:W3:Y:S02]  /*5ce0*/  @!P0 SYNCS.PHASECHK.TRANS64 P0, [R18+URZ+0x16800], R3 ;  /* 0x01680003120085a7 */ /* 0x000ee4000800007f */
[----:B---3--:R-:W-:Y:S05]  /*5cf0*/  @!P0 BRA `(.L_x_13278) ;  /* 0xfffffffc00f08947 */ /* 0x008fea000383ffff */
.L_x_13277:
[----:B------:R-:W-:Y:S05]  /*5d00*/  BSYNC B0 ;  /* 0x0000000000007941 */ /* 0x000fea0003800000 */
.L_x_13276:
[----:B------:R-:W-:Y:S05]  /*5d10*/  BRA `(.L_x_13279) ;  /* 0x0000002000ec7947 */ /* 0x000fea0003800000 */
.L_x_13275:
[----:B-----5:R-:W-:Y:S01]  /*5d20*/  SHF.R.S32.HI R0, RZ, 0x1f, R24 ;  /* 0x0000001fff007819 */ /* 0x020fe20000011418 */
[----:B------:R-:W-:Y:S01]  /*5d30*/  ULDC.64 UR4, c[0x0][0x3f8] ;  /* 0x0000fe0000047ab9 */ /* 0x000fe20000000a00 */
[----:B------:R-:W-:Y:S01]  /*5d40*/  ULDC.64 UR6, c[0x0][0x408] ;  /* 0x0001020000067ab9 */ /* 0x000fe20000000a00 */
[----:B------:R-:W-:Y:S01]  /*5d50*/  ISETP.NE.AND P2, PT, R26, RZ, PT ;  /* 0x000000ff1a00720c */ /* 0x000fe20003f45270 */
[----:B------:R-:W-:Y:S01]  /*5d60*/  IMAD.WIDE.U32 R4, R24, UR4, RZ ;  /* 0x0000000418047c25 */ /* 0x000fe2000f8e00ff */
[----:B------:R-:W-:Y:S03]  /*5d70*/  BSSY B6, `(.L_x_13280) ;  /* 0x000001f000067945 */ /* 0x000fe60003800000 */
[C---:B------:R-:W-:Y:S02]  /*5d80*/  IMAD R3, R0.reuse, UR4, RZ ;  /* 0x0000000400037c24 */ /* 0x040fe4000f8e02ff */
[----:B------:R-:W-:-:S02]  /*5d90*/  IMAD R9, R0, UR6, RZ ;  /* 0x0000000600097c24 */ /* 0x000fc4000f8e02ff */
        /* <DEDUP_REMOVED lines=15> */
[----:B------:R-:W-:Y:S01]  /*5e90*/  IMAD.U32 R4, RZ, RZ, UR4 ;  /* 0x00000004ff047e24 */ /* 0x000fe2000f8e00ff */
[----:B-1----:R0:W1:Y:S01]  /*5ea0*/  LDC.64 R14, c[0x4][R0] ;  /* 0x01000000000e7b82 */ /* 0x0020620000000a00 */
        /* <DEDUP_REMOVED lines=11> */
.L_x_13281:
[----:B------:R-:W-:Y:S05]  /*5f60*/  BSYNC B6 ;  /* 0x0000000000067941 */ /* 0x000fea0003800000 */
.L_x_13280:
        /* <DEDUP_REMOVED lines=10> */
[----:B-1----:R0:W1:Y:S02]  /*6010*/  SHFL.IDX PT, R14, R27, RZ, 0x1c1f ;  /* 0x001c1fff1b0e7589 */ /* 0x00206400000e0000 */
.L_x_13485:
[----:B------:R-:W-:Y:S01]  /*6020*/  ULDC UR4, c[0x0][0x448] ;  /* 0x0001120000047ab9 */ /* 0x000fe20000000800 */
[----:B------:R-:W-:Y:S01]  /*6030*/  BSSY B1, `(.L_x_13285) ;  /* 0x000001e000017945 */ /* 0x000fe20003800000 */
[----:B0-----:R-:W-:Y:S01]  /*6040*/  IMAD R26, R25, UR4, RZ ;  /* 0x00000004191a7c24 */ /* 0x001fe2000f8e02ff */
[----:B------:R-:W-:Y:S02]  /*6050*/  CS2R R8, SRZ ;  /* 0x0000000000087805 */ /* 0x000fe4000001ff00 */
[----:B------:R-:W-:Y:S02]  /*6060*/  CS2R R6, SRZ ;  /* 0x0000000000067805 */ /* 0x000fe4000001ff00 */
[----:B------:R-:W-:Y:S02]  /*6070*/  CS2R R10, SRZ ;  /* 0x00000000000a7805 */ /* 0x000fe4000001ff00 */
[----:B------:R-:W-:Y:S02]  /*6080*/  CS2R R12, SRZ ;  /* 0x00000000000c7805 */ /* 0x000fe4000001ff00 */
[----:B------:R-:W-:-:S13]  /*6090*/  ISETP.GE.AND P0, PT, R4, R26, PT ;  /* 0x0000001a0400720c */ /* 0x000fda0003f06270 */
[----:B------:R-:W-:Y:S05]  /*60a0*/  @P0 BRA `(.L_x_13286) ;  /* 0x0000000000580947 */ /* 0x000fea0003800000 */
[----:B------:R-:W4:Y:S01]  /*60b0*/  LDL R28, [R1+0x50] ;  /* 0x00005000011c7983 */ /* 0x000f220000100800 */
[----:B------:R-:W-:-:S03]  /*60c0*/  ULDC UR4, c[0x0][0x3f4] ;  /* 0x0000fd0000047ab9 */ /* 0x000fc60000000800 */
[----:B------:R-:W4:Y:S01]  /*60d0*/  LDL R27, [R1+0x4c] ;  /* 0x00004c00011b7983 */ /* 0x000f220000100800 */
[----:B------:R-:W-:Y:S01]  /*60e0*/  ISETP.GE.AND P3, PT, R156, UR4, PT ;  /* 0x000000049c007c0c */ /* 0x000fe2000bf66270 */
[----:B---3--:R-:W-:Y:S01]  /*60f0*/  IMAD.MOV.U32 R6, RZ, RZ, R0 ;  /* 0x000000ffff067224 */ /* 0x008fe200078e0000 */
[----:B------:R-:W-:Y:S01]  /*6100*/  ISETP.GE.AND P2, PT, R22, UR4, PT ;  /* 0x0000000416007c0c */ /* 0x000fe2000bf46270 */
[----:B--2---:R-:W-:Y:S01]  /*6110*/  IMAD.MOV.U32 R7, RZ, RZ, R3 ;  /* 0x000000ffff077224 */ /* 0x004fe200078e0003 */
[----:B----4-:R-:W-:Y:S02]  /*6120*/  MOV R15, R5 ;  /* 0x00000005000f7202 */ /* 0x010fe40000000f00 */
[----:B------:R-:W-:Y:S02]  /*6130*/  CS2R R10, SRZ ;  /* 0x00000000000a7805 */ /* 0x000fe4000001ff00 */
[----:B------:R-:W-:Y:S02]  /*6140*/  CS2R R8, SRZ ;  /* 0x0000000000087805 */ /* 0x000fe4000001ff00 */
[----:B------:R-:W-:-:S05]  /*6150*/  CS2R R12, SRZ ;  /* 0x00000000000c7805 */ /* 0x000fca000001ff00 */
[----:B------:R-:W-:Y:S01]  /*6160*/  @!P2 IMAD.WIDE R20, R22, 0x2, R6 ;  /* 0x000000021614a825 */ /* 0x000fe200078e0206 */
[----:B------:R-:W-:-:S04]  /*6170*/  CS2R R6, SRZ ;  /* 0x0000000000067805 */ /* 0x000fc8000001ff00 */
[----:B------:R0:W5:Y:S01]  /*6180*/  @!P2 LD.E.64 R10, desc[UR42][R20.64] ;  /* 0x0000002a140aa980 */ /* 0x000162000c101b00 */
[-C--:B------:R-:W-:Y:S02]  /*6190*/  @!P3 IADD3 R24, P0, R0, R28.reuse, RZ ;  /* 0x0000001c0018b210 */ /* 0x080fe40007f1e0ff */
[----:B-1----:R-:W-:Y:S01]  /*61a0*/  @!P3 IADD3 R4, P1, R14, R28, RZ ;  /* 0x0000001c0e04b210 */ /* 0x002fe20007f3e0ff */
[----:B------:R-:W-:-:S04]  /*61b0*/  @!P2 IMAD.WIDE R14, R22, 0x2, R14 ;  /* 0x00000002160ea825 */ /* 0x000fc800078e020e */
[--C-:B------:R-:W-:Y:S01]  /*61c0*/  @!P3 IMAD.X R25, R3, 0x1, R27.reuse, P0 ;  /* 0x000000010319b824 */ /* 0x100fe200000e061b */
[----:B------:R0:W5:Y:S01]  /*61d0*/  @!P2 LD.E.64 R8, desc[UR42][R14.64] ;  /* 0x0000002a0e08a980 */ /* 0x000162000c101b00 */
[----:B------:R-:W-:-:S03]  /*61e0*/  @!P3 IMAD.X R5, R5, 0x1, R27, P1 ;  /* 0x000000010505b824 */ /* 0x000fc600008e061b */
[----:B------:R0:W5:Y:S04]  /*61f0*/  @!P3 LD.E.64 R12, desc[UR42][R24.64] ;  /* 0x0000002a180cb980 */ /* 0x000168000c101b00 */
[----:B------:R0:W5:Y:S02]  /*6200*/  @!P3 LD.E.64 R6, desc[UR42][R4.64] ;  /* 0x0000002a0406b980 */ /* 0x000164000c101b00 */
.L_x_13286:
[----:B------:R-:W-:Y:S05]  /*6210*/  BSYNC B1 ;  /* 0x0000000000017941 */ /* 0x000fea0003800000 */
.L_x_13285:
[----:B01----:R-:W3:Y:S01]  /*6220*/  LDL R14, [R1+0x1c] ;  /* 0x00001c00010e7983 */ /* 0x003ee20000100800 */
[----:B------:R-:W-:Y:S01]  /*6230*/  ULEA.HI UR4, UR37, UR37, URZ, 0x1 ;  /* 0x0000002525047291 */ /* 0x000fe2000f8f083f */
[----:B------:R-:W-:Y:S01]  /*6240*/  IMAD R4, R33, -0xc0, R26 ;  /* 0xffffff4021047824 */ /* 0x000fe200078e021a */
[--C-:B-----5:R-:W-:Y:S01]  /*6250*/  SHF.R.U64 R34, R10, 0x10, R11.reuse ;  /* 0x000000100a227819 */ /* 0x120fe2000000120b */
[----:B----4-:R-:W0:Y:S01]  /*6260*/  S2R R5, SR_TID.X ;  /* 0x0000000000057919 */ /* 0x010e220000002100 */
[----:B------:R-:W-:Y:S01]  /*6270*/  ULOP3.LUT UR4, UR4, 0xfffffffe, URZ, 0xc0, !UPT ;  /* 0xfffffffe04047892 */ /* 0x000fe2000f8ec03f */
[----:B------:R-:W-:Y:S01]  /*6280*/  IMAD.MOV.U32 R20, RZ, RZ, R11 ;  /* 0x000000ffff147224 */ /* 0x000fe200078e000b */
[----:B------:R-:W-:Y:S01]  /*6290*/  SHF.R.U64 R24, R12, 0x10, R13 ;  /* 0x000000100c187819 */ /* 0x000fe2000000120d */
[----:B------:R-:W-:Y:S01]  /*62a0*/  IMAD.MOV.U32 R30, RZ, RZ, R8 ;  /* 0x000000ffff1e7224 */ /* 0x000fe200078e0008 */
[----:B------:R-:W-:Y:S01]  /*62b0*/  UIADD3 UR4, UR37, -UR4, URZ ;  /* 0x8000000425047290 */ /* 0x000fe2000fffe03f */
[--C-:B------:R-:W-:Y:S01]  /*62c0*/  SHF.R.U64 R35, R8, 0x10, R9.reuse ;  /* 0x0000001008237819 */ /* 0x100fe20000001209 */
[----:B------:R-:W-:Y:S01]  /*62d0*/  BSSY B1, `(.L_x_13287) ;  /* 0x0000029000017945 */ /* 0x000fe20003800000 */
[----:B------:R-:W-:-:S02]  /*62e0*/  SHF.R.U32.HI R26, RZ, 0x10, R9 ;  /* 0x00000010ff1a7819 */ /* 0x000fc40000011609 */
[----:B------:R-:W-:Y:S01]  /*62f0*/  MOV R32, R10 ;  /* 0x0000000a00207202 */ /* 0x000fe20000000f00 */
[----:B------:R-:W-:Y:S01]  /*6300*/  IMAD.U32 R15, RZ, RZ, UR4 ;  /* 0x00000004ff0f7e24 */ /* 0x000fe2000f8e00ff */
[----:B------:R-:W-:Y:S02]  /*6310*/  MOV R10, R13 ;  /* 0x0000000d000a7202 */ /* 0x000fe40000000f00 */
[----:B------:R-:W-:Y:S02]  /*6320*/  SHF.R.U32.HI R25, RZ, 0x10, R13 ;  /* 0x00000010ff197819 */ /* 0x000fe4000001160d */
[----:B------:R-:W-:Y:S02]  /*6330*/  SHF.L.U32 R15, R15, 0x1f, RZ ;  /* 0x0000001f0f0f7819 */ /* 0x000fe400000006ff */
[----:B------:R-:W-:Y:S02]  /*6340*/  VIMNMX R13, R4, 0xc0, PT ;  /* 0x000000c0040d7848 */ /* 0x000fe40003fe0100 */
[----:B------:R-:W1:Y:S01]  /*6350*/  SYNCS.PHASECHK.TRANS64.TRYWAIT P0, [R18+URZ+0x16800], R15 ;  /* 0x0168000f120075a7 */ /* 0x000e62000800017f */
[----:B------:R-:W-:-:S02]  /*6360*/  PRMT R8, R10, 0x5410, R25 ;  /* 0x000054100a087816 */ /* 0x000fc40000000019 */
[----:B------:R-:W-:Y:S02]  /*6370*/  PRMT R32, R32, 0x5410, R20 ;  /* 0x0000541020207816 */ /* 0x000fe40000000014 */
[----:B------:R-:W-:Y:S02]  /*6380*/  PRMT R10, R24, 0x7610, R10 ;  /* 0x00007610180a7816 */ /* 0x000fe4000000000a */
[----:B------:R-:W-:Y:S01]  /*6390*/  PRMT R35, R35, 0x5410, R26 ;  /* 0x0000541023237816 */ /* 0x000fe2000000001a */
[----:B0-----:R-:W-:-:S05]  /*63a0*/  VIADD R21, R5, 0xffffff80 ;  /* 0xffffff8005157836 */ /* 0x001fca0000000000 */
[----:B------:R-:W-:-:S04]  /*63b0*/  SHF.R.S32.HI R5, RZ, 0x1f, R21 ;  /* 0x0000001fff057819 */ /* 0x000fc80000011415 */
[----:B------:R-:W-:Y:S02]  /*63c0*/  LEA.HI R5, R5, R21, RZ, 0x5 ;  /* 0x0000001505057211 */ /* 0x000fe400078f28ff */
[----:B------:R-:W-:Y:S01]  /*63d0*/  SHF.R.U32.HI R21, RZ, 0x10, R11 ;  /* 0x00000010ff157819 */ /* 0x000fe2000001160b */
[----:B------:R-:W-:Y:S01]  /*63e0*/  IMAD.MOV.U32 R11, RZ, RZ, R12 ;  /* 0x000000ffff0b7224 */ /* 0x000fe200078e000c */
[----:B------:R-:W-:Y:S01]  /*63f0*/  SHF.R.S32.HI R5, RZ, 0x5, R5 ;  /* 0x00000005ff057819 */ /* 0x000fe20000011405 */
[----:B------:R-:W-:Y:S01]  /*6400*/  IMAD.MOV.U32 R12, RZ, RZ, R9 ;  /* 0x000000ffff0c7224 */ /* 0x000fe200078e0009 */
[----:B------:R-:W-:Y:S01]  /*6410*/  PRMT R34, R34, 0x5410, R21 ;  /* 0x0000541022227816 */ /* 0x000fe20000000015 */
[----:B------:R-:W-:Y:S01]  /*6420*/  IMAD.MOV.U32 R9, RZ, RZ, R6 ;  /* 0x000000ffff097224 */ /* 0x000fe200078e0006 */
[----:B------:R-:W-:Y:S02]  /*6430*/  SHF.R.U64 R6, R6, 0x10, R7 ;  /* 0x0000001006067819 */ /* 0x000fe40000001207 */
[----:B------:R-:W-:-:S02]  /*6440*/  PRMT R30, R30, 0x5410, R12 ;  /* 0x000054101e1e7816 */ /* 0x000fc4000000000c */
[----:B------:R-:W-:Y:S01]  /*6450*/  PRMT R11, R11, 0x5410, R9 ;  /* 0x000054100b0b7816 */ /* 0x000fe20000000009 */
[C---:B---3--:R-:W-:Y:S01]  /*6460*/  IMAD.SHL.U32 R0, R14.reuse, 0x40, RZ ;  /* 0x000000400e007824 */ /* 0x048fe200078e00ff */
[----:B------:R-:W-:Y:S01]  /*6470*/  LOP3.LUT P1, RZ, R14, 0x4, RZ, 0xc0, !PT ;  /* 0x000000040eff7812 */ /* 0x000fe2000782c0ff */
[--C-:B------:R-:W-:Y:S01]  /*6480*/  IMAD.MOV.U32 R14, RZ, RZ, R7.reuse ;  /* 0x000000ffff0e7224 */ /* 0x100fe200078e0007 */
[----:B------:R-:W-:Y:S02]  /*6490*/  SHF.R.U32.HI R7, RZ, 0x10, R7 ;  /* 0x00000010ff077819 */ /* 0x000fe40000011607 */
[----:B--2---:R-:W-:Y:S02]  /*64a0*/  LOP3.LUT R3, R0, 0x1c0, RZ, 0xc0, !PT ;  /* 0x000001c000037812 */ /* 0x004fe400078ec0ff */
[----:B------:R-:W-:Y:S02]  /*64b0*/  PRMT R9, R14, 0x7610, R9 ;  /* 0x000076100e097816 */ /* 0x000fe40000000009 */
[----:B------:R-:W-:-:S02]  /*64c0*/  LOP3.LUT R0, R3, 0x18, R16, 0xf8, !PT ;  /* 0x0000001803007812 */ /* 0x000fc400078ef810 */
[----:B------:R-:W-:-:S04]  /*64d0*/  SHF.R.U32.HI R3, RZ, 0x3, R3 ;  /* 0x00000003ff037819 */ /* 0x000fc80000011603 */
[----:B------:R-:W-:-:S05]  /*64e0*/  LOP3.LUT R0, R0, R3, RZ, 0x3c, !PT ;  /* 0x0000000300007212 */ /* 0x000fca00078e3cff */
[----:B------:R-:W-:-:S04]  /*64f0*/  IMAD R3, R5, 0x200, R0 ;  /* 0x0000020005037824 */ /* 0x000fc800078e0200 */
[----:B------:R-:W-:-:S04]  /*6500*/  IMAD R3, R3, 0x2, R18 ;  /* 0x0000000203037824 */ /* 0x000fc800078e0212 */
[C---:B------:R-:W-:Y:S01]  /*6510*/  VIADD R0, R3.reuse, 0x8440 ;  /* 0x0000844003007836 */ /* 0x040fe20000000000 */
[----:B------:R-:W-:-:S05]  /*6520*/  IADD3 R5, R3, 0x8400, RZ ;  /* 0x0000840003057810 */ /* 0x000fca0007ffe0ff */
[----:B------:R-:W-:Y:S01]  /*6530*/  @P1 VIADD R0, R5, 0xffffffc0 ;  /* 0xffffffc005001836 */ /* 0x000fe20000000000 */
[----:B------:R-:W-:Y:S01]  /*6540*/  ISETP.GE.AND P1, PT, R152, R13, PT ;  /* 0x0000000d9800720c */ /* 0x000fe20003f26270 */
[----:B-1----:R-:W-:-:S12]  /*6550*/  @!P0 BRA `(.L_x_13288) ;  /* 0x000000f0005c8947 */ /* 0x002fd80003800000 */
.L_x_13486:
[----:B------:R-:W-:Y:S05]  /*6560*/  BSYNC B1 ;  /* 0x0000000000017941 */ /* 0x000fea0003800000 */
.L_x_13287:
[----:B------:R-:W-:Y:S01]  /*6570*/  BSSY B1, `(.L_x_13289) ;  /* 0x0000057000017945 */ /* 0x000fe20003800000 */
[----:B------:R-:W-:Y:S02]  /*6580*/  PRMT R10, R10, 0x5410, R6 ;  /* 0x000054100a0a7816 */ /* 0x000fe40000000006 */
[----:B------:R-:W-:Y:S01]  /*6590*/  PRMT R9, R9, 0x5410, R7 ;  /* 0x0000541009097816 */ /* 0x000fe20000000007 */
[----:B------:R-:W-:Y:S06]  /*65a0*/  @P1 BRA `(.L_x_13290) ;  /* 0x00000004004c1947 */ /* 0x000fec0003800000 */
[----:B------:R-:W1:Y:S01]  /*65b0*/  LDC R5, c[0x0][0x3f4] ;  /* 0x0000fd00ff057b82 */ /* 0x000e620000000800 */
[----:B------:R-:W-:Y:S01]  /*65c0*/  BSSY B2, `(.L_x_13291) ;  /* 0x000002a000027945 */ /* 0x000fe20003800000 */
[-C--:B-1----:R-:W-:Y:S02]  /*65d0*/  ISETP.GE.AND P0, PT, R22, R5.reuse, PT ;  /* 0x000000051600720c */ /* 0x082fe40003f06270 */
[----:B------:R-:W-:-:S11]  /*65e0*/  ISETP.GE.AND P1, PT, R156, R5, PT ;  /* 0x000000059c00720c */ /* 0x000fd60003f26270 */
[----:B------:R-:W-:Y:S05]  /*65f0*/  @P0 BRA `(.L_x_13292) ;  /* 0x0000000000980947 */ /* 0x000fea0003800000 */
[----:B------:R-:W1:Y:S01]  /*6600*/  LDS.128 R4, [R3+0x8400] ;  /* 0x0084000003047984 */ /* 0x000e620000000c00 */
[----:B------:R-:W-:Y:S02]  /*6610*/  HADD2.F32 R25, -RZ, R30.H0_H0 ;  /* 0x2000001eff197230 */ /* 0x000fe40000004100 */
[----:B------:R-:W-:Y:S02]  /*6620*/  HADD2.F32 R21, -RZ, R32.H0_H0 ;  /* 0x20000020ff157230 */ /* 0x000fe40000004100 */
[----:B------:R-:W-:Y:S02]  /*6630*/  HADD2.F32 R24, -RZ, R34.H0_H0 ;  /* 0x20000022ff187230 */ /* 0x000fe40000004100 */
[----:B------:R-:W-:Y:S02]  /*6640*/  HADD2.F32 R26, -RZ, R35.H0_H0 ;  /* 0x20000023ff1a7230 */ /* 0x000fe40000004100 */
[--C-:B-1----:R-:W-:Y:S02]  /*6650*/  HADD2.F32 R12, -RZ, R4.reuse.H0_H0 ;  /* 0x20000004ff0c7230 */ /* 0x102fe40000004100 */
[----:B------:R-:W-:-:S02]  /*6660*/  HADD2.F32 R4, -RZ, R4.H1_H1 ;  /* 0x30000004ff047230 */ /* 0x000fc40000004100 */
[--C-:B------:R-:W-:Y:S02]  /*6670*/  HADD2.F32 R14, -RZ, R5.reuse.H0_H0 ;  /* 0x20000005ff0e7230 */ /* 0x100fe40000004100 */
[----:B------:R-:W-:Y:S02]  /*6680*/  HADD2.F32 R5, -RZ, R5.H1_H1 ;  /* 0x30000005ff057230 */ /* 0x000fe40000004100 */
[C---:B------:R-:W-:Y:S01]  /*6690*/  FMUL.FTZ R27, R4.reuse, R25 ;  /* 0x00000019041b7220 */ /* 0x040fe20000410000 */
[----:B------:R-:W-:Y:S01]  /*66a0*/  FMUL.FTZ R4, R4, R21 ;  /* 0x0000001504047220 */ /* 0x000fe20000410000 */
[--C-:B0-----:R-:W-:Y:S02]  /*66b0*/  HADD2.F32 R15, -RZ, R6.reuse.H0_H0 ;  /* 0x20000006ff0f7230 */ /* 0x101fe40000004100 */
[----:B------:R-:W-:Y:S02]  /*66c0*/  HADD2.F32 R20, -RZ, R7.H0_H0 ;  /* 0x20000007ff147230 */ /* 0x000fe40000004100 */
[C---:B------:R-:W-:Y:S01]  /*66d0*/  FFMA.FTZ R28, R12.reuse, R25, R4 ;  /* 0x000000190c1c7223 */ /* 0x040fe20000010004 */
[C---:B------:R-:W-:Y:S01]  /*66e0*/  FMUL.FTZ R31, R5.reuse, R26 ;  /* 0x0000001a051f7220 */ /* 0x040fe20000410000 */
[----:B------:R-:W-:Y:S01]  /*66f0*/  FFMA.FTZ R27, R12, R21, -R27 ;  /* 0x000000150c1b7223 */ /* 0x000fe2000001081b */
        /* <DEDUP_REMOVED lines=13> */
[-C--:B------:R-:W-:Y:S01]  /*67d0*/  FMUL.FTZ R26, R7, R5.reuse ;  /* 0x00000005071a7220 */ /* 0x080fe20000410000 */
[----:B------:R-:W-:Y:S01]  /*67e0*/  FFMA.FTZ R25, R15, R12, R25 ;  /* 0x0000000c0f197223 */ /* 0x000fe20000010019 */
[----:B------:R-:W-:Y:S01]  /*67f0*/  FFMA.FTZ R7, R20, R5, -R33 ;  /* 0x0000000514077223 */ /* 0x000fe20000010821 */
[----:B------:R-:W-:Y:S01]  /*6800*/  F2FP.F16.F32.PACK_AB R4, R28, R27 ;  /* 0x0000001b1c04723e */ /* 0x000fe200000000ff */
[----:B------:R-:W-:Y:S01]  /*6810*/  FFMA.FTZ R26, R20, R21, R26 ;  /* 0x00000015141a7223 */ /* 0x000fe2000001001a */
[----:B------:R-:W-:Y:S02]  /*6820*/  F2FP.F16.F32.PACK_AB R5, R14, R31 ;  /* 0x0000001f0e05723e */ /* 0x000fe400000000ff */
[----:B------:R-:W-:-:S02]  /*6830*/  F2FP.F16.F32.PACK_AB R6, R25, R6 ;  /* 0x000000061906723e */ /* 0x000fc400000000ff */
[----:B------:R-:W-:-:S05]  /*6840*/  F2FP.F16.F32.PACK_AB R7, R26, R7 ;  /* 0x000000071a07723e */ /* 0x000fca00000000ff */
[----:B------:R1:W-:Y:S02]  /*6850*/  STS.128 [R3+0x8400], R4 ;  /* 0x0084000403007388 */ /* 0x0003e40000000c00 */
.L_x_13292:
[----:B------:R-:W-:Y:S05]  /*6860*/  BSYNC B2 ;  /* 0x0000000000027941 */ /* 0x000fea0003800000 */
.L_x_13291:
[----:B------:R-:W-:Y:S05]  /*6870*/  @P1 BRA `(.L_x_13290) ;  /* 0x0000000000981947 */ /* 0x000fea0003800000 */
[----:B-1----:R-:W1:Y:S01]  /*6880*/  LDS.128 R4, [R0] ;  /* 0x0000000000047984 */ /* 0x002e620000000c00 */
[--C-:B------:R-:W-:Y:S02]  /*6890*/  HADD2.F32 R25, -RZ, R11.reuse.H1_H1 ;  /* 0x3000000bff197230 */ /* 0x100fe40000004100 */
[----:B------:R-:W-:Y:S02]  /*68a0*/  HADD2.F32 R21, -RZ, R11.H0_H0 ;  /* 0x2000000bff157230 */ /* 0x000fe40000004100 */
[--C-:B------:R-:W-:Y:S02]  /*68b0*/  HADD2.F32 R24, -RZ, R10.reuse.H0_H0 ;  /* 0x2000000aff187230 */ /* 0x100fe40000004100 */
[----:B------:R-:W-:Y:S02]  /*68c0*/  HADD2.F32 R26, -RZ, R10.H1_H1 ;  /* 0x3000000aff1a7230 */ /* 0x000fe40000004100 */
        /* <DEDUP_REMOVED lines=16> */
[--C-:B------:R-:W-:Y:S02]  /*69d0*/  HADD2.F32 R12, -RZ, R9.reuse.H0_H0 ;  /* 0x20000009ff0c7230 */ /* 0x100fe40000004100 */
[--C-:B------:R-:W-:Y:S02]  /*69e0*/  HADD2.F32 R4, -RZ, R8.reuse.H0_H0 ;  /* 0x20000008ff047230 */ /* 0x100fe40000004100 */
        /* <DEDUP_REMOVED lines=14> */
[----:B------:R2:W-:Y:S02]  /*6ad0*/  STS.128 [R0], R4 ;  /* 0x0000000400007388 */ /* 0x0005e40000000c00 */
.L_x_13290:
[----:B------:R-:W-:Y:S05]  /*6ae0*/  BSYNC B1 ;  /* 0x0000000000017941 */ /* 0x000fea0003800000 */
.L_x_13289:
[----:B-12---:R-:W-:-:S05]  /*6af0*/  VIADD R4, R152, 0x60 ;  /* 0x0000006098047836 */ /* 0x006fca0000000000 */
[----:B------:R-:W-:-:S13]  /*6b00*/  ISETP.GE.AND P0, PT, R4, R13, PT ;  /* 0x0000000d0400720c */ /* 0x000fda0003f06270 */
[----:B------:R-:W-:Y:S05]  /*6b10*/  @P0 BRA `(.L_x_13293) ;  /* 0x0000001400480947 */ /* 0x000fea0003800000 */
        /* <DEDUP_REMOVED lines=8> */
[--C-:B------:R-:W-:Y:S02]  /*6ba0*/  HADD2.F32 R31, -RZ, R35.reuse.H0_H0 ;  /* 0x20000023ff1f7230 */ /* 0x100fe40000004100 */
[----:B------:R-:W-:Y:S02]  /*6bb0*/  HADD2.F32 R27, -RZ, R34.H0_H0 ;  /* 0x20000022ff1b7230 */ /* 0x000fe40000004100 */
[----:B------:R-:W-:Y:S02]  /*6bc0*/  HADD2.F32 R28, -RZ, R30.H1_H1 ;  /* 0x3000001eff1c7230 */ /* 0x000fe40000004100 */
[----:B------:R-:W-:-:S02]  /*6bd0*/  HADD2.F32 R33, -RZ, R35.H1_H1 ;  /* 0x30000023ff217230 */ /* 0x000fc40000004100 */
[--C-:B-1----:R-:W-:Y:S02]  /*6be0*/  HADD2.F32 R12, -RZ, R4.reuse.H0_H0 ;  /* 0x20000004ff0c7230 */ /* 0x102fe40000004100 */
[----:B------:R-:W-:Y:S02]  /*6bf0*/  HADD2.F32 R4, -RZ, R4.H1_H1 ;  /* 0x30000004ff047230 */ /* 0x000fe40000004100 */
[--C-:B------:R-:W-:Y:S02]  /*6c00*/  HADD2.F32 R13, -RZ, R5.reuse.H0_H0 ;  /* 0x20000005ff0d7230 */ /* 0x100fe40000004100 */
[----:B------:R-:W-:Y:S02]  /*6c10*/  HADD2.F32 R5, -RZ, R5.H1_H1 ;  /* 0x30000005ff057230 */ /* 0x000fe40000004100 */
[-C--:B------:R-:W-:Y:S01]  /*6c20*/  FMUL.FTZ R21, R26, R4.reuse ;  /* 0x000000041a157220 */ /* 0x080fe20000410000 */
[----:B------:R-:W-:Y:S01]  /*6c30*/  FMUL.FTZ R25, R24, R4 ;  /* 0x0000000418197220 */ /* 0x000fe20000410000 */
[----:B------:R-:W-:-:S02]  /*6c40*/  HADD2.F32 R14, -RZ, R6.H0_H0 ;  /* 0x20000006ff0e7230 */ /* 0x000fc40000004100 */
[-C--:B------:R-:W-:Y:S01]  /*6c50*/  FMUL.FTZ R20, R31, R5.reuse ;  /* 0x000000051f147220 */ /* 0x080fe20000410000 */
[-C--:B------:R-:W-:Y:S01]  /*6c60*/  FFMA.FTZ R4, R24, R12.reuse, -R21 ;  /* 0x0000000c18047223 */ /* 0x080fe20000010815 */
[----:B------:R-:W-:Y:S01]  /*6c70*/  FFMA.FTZ R25, R26, R12, R25 ;  /* 0x0000000c1a197223 */ /* 0x000fe20000010019 */
[C---:B------:R-:W-:Y:S01]  /*6c80*/  FMUL.FTZ R12, R27.reuse, R5 ;  /* 0x000000051b0c7220 */ /* 0x040fe20000410000 */
[--C-:B0-----:R-:W-:Y:S02]  /*6c90*/  HADD2.F32 R15, -RZ, R7.reuse.H0_H0 ;  /* 0x20000007ff0f7230 */ /* 0x101fe40000004100 */
[-C--:B------:R-:W-:Y:S01]  /*6ca0*/  FFMA.FTZ R5, R27, R13.reuse, -R20 ;  /* 0x0000000d1b057223 */ /* 0x080fe20000010814 */
[----:B------:R-:W-:Y:S02]  /*6cb0*/  HADD2.F32 R6, -RZ, R6.H1_H1 ;  /* 0x30000006ff067230 */ /* 0x000fe40000004100 */
[----:B------:R-:W-:Y:S01]  /*6cc0*/  FFMA.FTZ R12, R31, R13, R12 ;  /* 0x0000000d1f0c7223 */ /* 0x000fe2000001000c */
[----:B------:R-:W-:Y:S01]  /*6cd0*/  HADD2.F32 R7, -RZ, R7.H1_H1 ;  /* 0x30000007ff077230 */ /* 0x000fe20000004100 */
[----:B------:R-:W-:Y:S01]  /*6ce0*/  F2FP.F16.F32.PACK_AB R4, R25, R4 ;  /* 0x000000041904723e */ /* 0x000fe200000000ff */
[----:B------:R-:W-:-:S02]  /*6cf0*/  HADD2.F32 R26, -RZ, R32.H1_H1 ;  /* 0x30000020ff1a7230 */ /* 0x000fc40000004100 */
[-C--:B------:R-:W-:Y:S01]  /*6d00*/  FMUL.FTZ R13, R28, R6.reuse ;  /* 0x000000061c0d7220 */ /* 0x080fe20000410000 */
[----:B------:R-:W-:Y:S02]  /*6d10*/  HADD2.F32 R27, -RZ, R34.H1_H1 ;  /* 0x30000022ff1b7230 */ /* 0x000fe40000004100 */
[----:B------:R-:W-:Y:S01]  /*6d20*/  FMUL.FTZ R20, R33, R7 ;  /* 0x0000000721147220 */ /* 0x000fe20000410000 */
[----:B------:R-:W-:Y:S01]  /*6d30*/  F2FP.F16.F32.PACK_AB R5, R12, R5 ;  /* 0x000000050c05723e */ /* 0x000fe200000000ff */
[C---:B------:R-:W-:Y:S01]  /*6d40*/  FMUL.FTZ R21, R26.reuse, R6 ;  /* 0x000000061a157220 */ /* 0x040fe20000410000 */
[-C--:B------:R-:W-:Y:S01]  /*6d50*/  FFMA.FTZ R6, R26, R14.reuse, -R13 ;  /* 0x0000000e1a067223 */ /* 0x080fe2000001080d */
[C---:B------:R-:W-:Y:S01]  /*6d60*/  FMUL.FTZ R24, R27.reuse, R7 ;  /* 0x000000071b187220 */ /* 0x040fe20000410000 */
[-C--:B------:R-:W-:Y:S01]  /*6d70*/  FFMA.FTZ R7, R27, R15.reuse, -R20 ;  /* 0x0000000f1b077223 */ /* 0x080fe20000010814 */
[----:B------:R-:W-:Y:S02]  /*6d80*/  FFMA.FTZ R21, R28, R14, R21 ;  /* 0x0000000e1c157223 */ /* 0x000fe40000010015 */
[----:B------:R-:W-:-:S03]  /*6d90*/  FFMA.FTZ R24, R33, R15, R24 ;  /* 0x0000000f21187223 */ /* 0x000fc60000010018 */
[----:B------:R-:W-:Y:S02]  /*6da0*/  F2FP.F16.F32.PACK_AB R6, R21, R6 ;  /* 0x000000061506723e */ /* 0x000fe400000000ff */
[----:B------:R-:W-:-:S05]  /*6db0*/  F2FP.F16.F32.PACK_AB R7, R24, R7 ;  /* 0x000000071807723e */ /* 0x000fca00000000ff */
[----:B------:R1:W-:Y:S02]  /*6dc0*/  STS.128 [R3+0xb400], R4 ;  /* 0x00b4000403007388 */ /* 0x0003e40000000c00 */
.L_x_13295:
[----:B------:R-:W-:Y:S05]  /*6dd0*/  BSYNC B1 ;  /* 0x0000000000017941 */ /* 0x000fea0003800000 */
.L_x_13294:
[----:B------:R-:W-:Y:S05]  /*6de0*/  @P1 BRA `(.L_x_13293) ;  /* 0x0000001000941947 */ /* 0x000fea0003800000 */
[----:B-1----:R-:W1:Y:S01]  /*6df0*/  LDS.128 R4, [R0+0x3000] ;  /* 0x0030000000047984 */ /* 0x002e620000000c00 */
[--C-:B------:R-:W-:Y:S02]  /*6e00*/  HADD2.F32 R21, -RZ, R11.reuse.H1_H1 ;  /* 0x3000000bff157230 */ /* 0x100fe40000004100 */
[--C-:B------:R-:W-:Y:S02]  /*6e10*/  HADD2.F32 R24, -RZ, R10.reuse.H0_H0 ;  /* 0x2000000aff187230 */ /* 0x100fe40000004100 */
[----:B------:R-:W-:Y:S02]  /*6e20*/  HADD2.F32 R26, -RZ, R10.H1_H1 ;  /* 0x3000000aff1a7230 */ /* 0x000fe40000004100 */
[----:B0-----:R-:W-:Y:S02]  /*6e30*/  HADD2.F32 R15, -RZ, R11.H0_H0 ;  /* 0x2000000bff0f7230 */ /* 0x001fe40000004100 */
[----:B------:R-:W-:Y:S02]  /*6e40*/  HADD2.F32 R25, -RZ, R9.H0_H0 ;  /* 0x20000009ff197230 */ /* 0x000fe40000004100 */
[----:B-1----:R-:W-:-:S02]  /*6e50*/  HADD2.F32 R3, -RZ, R4.H0_H0 ;  /* 0x20000004ff037230 */ /* 0x002fc40000004100 */
[----:B------:R-:W-:Y:S02]  /*6e60*/  HADD2.F32 R4, -RZ, R4.H1_H1 ;  /* 0x30000004ff047230 */ /* 0x000fe40000004100 */
[--C-:B------:R-:W-:Y:S02]  /*6e70*/  HADD2.F32 R10, -RZ, R5.reuse.H0_H0 ;  /* 0x20000005ff0a7230 */ /* 0x100fe40000004100 */
[----:B------:R-:W-:Y:S02]  /*6e80*/  HADD2.F32 R5, -RZ, R5.H1_H1 ;  /* 0x30000005ff057230 */ /* 0x000fe40000004100 */
[-C--:B------:R-:W-:Y:S01]  /*6e90*/  FMUL.FTZ R14, R21, R4.reuse ;  /* 0x00000004150e7220 */ /* 0x080fe20000410000 */
[C---:B------:R-:W-:Y:S01]  /*6ea0*/  FMUL.FTZ R20, R15.reuse, R4 ;  /* 0x000000040f147220 */ /* 0x040fe20000410000 */
[----:B------:R-:W-:Y:S02]  /*6eb0*/  HADD2.F32 R11, -RZ, R6.H0_H0 ;  /* 0x20000006ff0b7230 */ /* 0x000fe40000004100 */
[----:B------:R-:W-:Y:S01]  /*6ec0*/  FMUL.FTZ R13, R26, R5 ;  /* 0x000000051a0d7220 */ /* 0x000fe20000410000 */
[----:B------:R-:W-:Y:S01]  /*6ed0*/  FFMA.FTZ R4, R15, R3, -R14 ;  /* 0x000000030f047223 */ /* 0x000fe2000001080e */
[----:B------:R-:W-:Y:S01]  /*6ee0*/  FMUL.FTZ R15, R24, R5 ;  /* 0x00000005180f7220 */ /* 0x000fe20000410000 */
[----:B------:R-:W-:-:S02]  /*6ef0*/  HADD2.F32 R12, -RZ, R7.H0_H0 ;  /* 0x20000007ff0c7230 */ /* 0x000fc40000004100 */
[-C--:B------:R-:W-:Y:S01]  /*6f00*/  FFMA.FTZ R5, R24, R10.reuse, -R13 ;  /* 0x0000000a18057223 */ /* 0x080fe2000001080d */
[----:B------:R-:W-:Y:S02]  /*6f10*/  HADD2.F32 R6, -RZ, R6.H1_H1 ;  /* 0x30000006ff067230 */ /* 0x000fe40000004100 */
[----:B------:R-:W-:Y:S01]  /*6f20*/  FFMA.FTZ R3, R21, R3, R20 ;  /* 0x0000000315037223 */ /* 0x000fe20000010014 */
[----:B------:R-:W-:Y:S02]  /*6f30*/  HADD2.F32 R7, -RZ, R7.H1_H1 ;  /* 0x30000007ff077230 */ /* 0x000fe40000004100 */
[----:B------:R-:W-:Y:S01]  /*6f40*/  FFMA.FTZ R10, R26, R10, R15 ;  /* 0x0000000a1a0a7223 */ /* 0x000fe2000001000f */
[----:B------:R-:W-:Y:S02]  /*6f50*/  HADD2.F32 R24, -RZ, R9.H1_H1 ;  /* 0x30000009ff187230 */ /* 0x000fe40000004100 */
[--C-:B------:R-:W-:Y:S01]  /*6f60*/  HADD2.F32 R21, -RZ, R8.reuse.H0_H0 ;  /* 0x20000008ff157230 */ /* 0x100fe20000004100 */
        /* <DEDUP_REMOVED lines=13> */
[----:B------:R3:W-:Y:S01]  /*7040*/  STS.128 [R0+0x3000], R4 ;  /* 0x0030000400007388 */ /* 0x0007e20000000c00 */
[----:B------:R-:W-:Y:S05]  /*7050*/  BRA `(.L_x_13293) ;  /* 0x0000000c00f87947 */ /* 0x000fea0003800000 */
.L_x_13283:
[----:B------:R-:W-:-:S03]  /*7060*/  UMOV UR4, 0xffffffff ;  /* 0xffffffff00047882 */ /* 0x000fc60000000000 */
[----:B------:R-:W-:Y:S05]  /*7070*/  BRA.DIV UR4, `(.L_x_13296) ;  /* 0x000000e604a87947 */ /* 0x000fea000b800000 */
[----:B------:R0:W2:Y:S04]  /*7080*/  SHFL.IDX PT, R0, R26, RZ, 0x1c1f ;  /* 0x001c1fff1a007589 */ /* 0x0000a800000e0000 */
[----:B------:R0:W3:Y:S04]  /*7090*/  SHFL.IDX PT, R3, R24, RZ, 0x1c1f ;  /* 0x001c1fff18037589 */ /* 0x0000e800000e0000 */
[----:B------:R0:W4:Y:S04]  /*70a0*/  SHFL.IDX PT, R20, R28, RZ, 0x1c1f ;  /* 0x001c1fff1c147589 */ /* 0x00012800000e0000 */
[----:B-1----:R0:W1:Y:S02]  /*70b0*/  SHFL.IDX PT, R14, R27, RZ, 0x1c1f ;  /* 0x001c1fff1b0e7589 */ /* 0x00206400000e0000 */
.L_x_13492:
[----:B------:R-:W-:Y:S01]  /*70c0*/  ULDC UR4, c[0x0][0x448] ;  /* 0x0001120000047ab9 */ /* 0x000fe20000000800 */
[----:B------:R-:W-:Y:S01]  /*70d0*/  BSSY B1, `(.L_x_13297) ;  /* 0x0000014000017945 */ /* 0x000fe20003800000 */
[----:B------:R-:W-:Y:S01]  /*70e0*/  IMAD R25, R25, UR4, RZ ;  /* 0x0000000419197c24 */ /* 0x000fe2000f8e02ff */
[----:B------:R-:W-:Y:S02]  /*70f0*/  CS2R R6, SRZ ;  /* 0x0000000000067805 */ /* 0x000fe4000001ff00 */
[----:B------:R-:W-:Y:S02]  /*7100*/  CS2R R8, SRZ ;  /* 0x0000000000087805 */ /* 0x000fe4000001ff00 */
[----:B------:R-:W-:Y:S02]  /*7110*/  CS2R R10, SRZ ;  /* 0x00000000000a7805 */ /* 0x000fe4000001ff00 */
[----:B------:R-:W-:Y:S02]  /*7120*/  ISETP.GE.AND P0, PT, R4, R25, PT ;  /* 0x000000190400720c */ /* 0x000fe40003f06270 */
[----:B------:R-:W-:-:S11]  /*7130*/  CS2R R4, SRZ ;  /* 0x0000000000047805 */ /* 0x000fd6000001ff00 */
[----:B------:R-:W-:Y:S05]  /*7140*/  @P0 BRA `(.L_x_13298) ;  /* 0x0000000000300947 */ /* 0x000fea0003800000 */
[----:B------:R-:W-:Y:S01]  /*7150*/  ULDC UR4, c[0x0][0x3f4] ;  /* 0x0000fd0000047ab9 */ /* 0x000fe20000000800 */
[C---:B------:R-:W-:Y:S02]  /*7160*/  SHF.L.U32 R15, R16.reuse, 0x1, RZ ;  /* 0x00000001100f7819 */ /* 0x040fe400000006ff */
[C---:B------:R-:W-:Y:S02]  /*7170*/  ISETP.GE.AND P2, PT, R16.reuse, UR4, PT ;  /* 0x0000000410007c0c */ /* 0x040fe4000bf46270 */
[----:B------:R-:W-:Y:S02]  /*7180*/  SHF.L.U64.HI R5, R16, 0x1, R17 ;  /* 0x0000000110057819 */ /* 0x000fe40000010211 */
[-C--:B---3--:R-:W-:Y:S02]  /*7190*/  IADD3 R12, P0, R3, R15.reuse, RZ ;  /* 0x0000000f030c7210 */ /* 0x088fe40007f1e0ff */
[----:B-1----:R-:W-:-:S03]  /*71a0*/  IADD3 R14, P1, R14, R15, RZ ;  /* 0x0000000f0e0e7210 */ /* 0x002fc60007f3e0ff */
[--C-:B--2---:R-:W-:Y:S02]  /*71b0*/  IMAD.X R13, R0, 0x1, R5.reuse, P0 ;  /* 0x00000001000d7824 */ /* 0x104fe400000e0605 */
[----:B----4-:R-:W-:Y:S01]  /*71c0*/  IMAD.X R15, R20, 0x1, R5, P1 ;  /* 0x00000001140f7824 */ /* 0x010fe200008e0605 */
[----:B------:R-:W-:Y:S01]  /*71d0*/  CS2R R4, SRZ ;  /* 0x0000000000047805 */ /* 0x000fe2000001ff00 */
[----:B------:R-:W-:Y:S06]  /*71e0*/  @P2 BRA `(.L_x_13298) ;  /* 0x0000000000082947 */ /* 0x000fec0003800000 */
[----:B------:R1:W5:Y:S04]  /*71f0*/  LD.E.128 R4, desc[UR42][R12.64] ;  /* 0x0000002a0c047980 */ /* 0x000368000c101d00 */
[----:B------:R1:W5:Y:S02]  /*7200*/  LD.E.128 R8, desc[UR42][R14.64] ;  /* 0x0000002a0e087980 */ /* 0x000364000c101d00 */
.L_x_13298:
[----:B------:R-:W-:Y:S05]  /*7210*/  BSYNC B1 ;  /* 0x0000000000017941 */ /* 0x000fea0003800000 */
.L_x_13297:
[----:B------:R-:W-:Y:S01]  /*7220*/  ULEA.HI UR4, UR37, UR37, URZ, 0x1 ;  /* 0x0000002525047291 */ /* 0x000fe2000f8f083f */
[----:B-1----:R-:W-:Y:S01]  /*7230*/  IMAD R12, R33, -0xc0, R25 ;  /* 0xffffff40210c7824 */ /* 0x002fe200078e0219 */
[----:B0-----:R-:W0:Y:S01]  /*7240*/  LDC R27, c[0x0][0x3f4] ;  /* 0x0000fd00ff1b7b82 */ /* 0x001e220000000800 */
[----:B-----5:R-:W-:Y:S01]  /*7250*/  MOV R15, R5 ;  /* 0x00000005000f7202 */ /* 0x020fe20000000f00 */
[----:B------:R-:W-:Y:S01]  /*7260*/  ULOP3.LUT UR4, UR4, 0xfffffffe, URZ, 0xc0, !UPT ;  /* 0xfffffffe04047892 */ /* 0x000fe2000f8ec03f */
[--C-:B---3--:R-:W-:Y:S01]  /*7270*/  SHF.R.U64 R3, R4, 0x10, R5.reuse ;  /* 0x0000001004037819 */ /* 0x108fe20000001205 */
[----:B------:R-:W-:Y:S01]  /*7280*/  IMAD.MOV.U32 R13, RZ, RZ, R6 ;  /* 0x000000ffff0d7224 */ /* 0x000fe200078e0006 */
[----:B------:R-:W-:Y:S01]  /*7290*/  SHF.R.U32.HI R14, RZ, 0x10, R5 ;  /* 0x00000010ff0e7819 */ /* 0x000fe20000011605 */
[----:B------:R-:W-:Y:S01]  /*72a0*/  UIADD3 UR4, UR37, -UR4, URZ ;  /* 0x8000000425047290 */ /* 0x000fe2000fffe03f */
[----:B------:R-:W-:Y:S01]  /*72b0*/  SHF.R.U64 R5, R6, 0x10, R7 ;  /* 0x0000001006057819 */ /* 0x000fe20000001207 */
[----:B------:R-:W-:Y:S01]  /*72c0*/  IMAD.MOV.U32 R21, RZ, RZ, R4 ;  /* 0x000000ffff157224 */ /* 0x000fe200078e0004 */
[----:B------:R-:W-:Y:S01]  /*72d0*/  MOV R6, R10 ;  /* 0x0000000a00067202 */ /* 0x000fe20000000f00 */
[----:B------:R-:W-:Y:S01]  /*72e0*/  IMAD.MOV.U32 R4, RZ, RZ, R8 ;  /* 0x000000ffff047224 */ /* 0x000fe200078e0008 */
[----:B------:R-:W-:Y:S01]  /*72f0*/  SHF.R.U64 R10, R10, 0x10, R11 ;  /* 0x000000100a0a7819 */ /* 0x000fe2000000120b */
[----:B--2---:R-:W-:Y:S01]  /*7300*/  IMAD.U32 R0, RZ, RZ, UR4 ;  /* 0x00000004ff007e24 */ /* 0x004fe2000f8e00ff */
[----:B------:R-:W-:Y:S01]  /*7310*/  PRMT R15, R15, 0x5410, R3 ;  /* 0x000054100f0f7816 */ /* 0x000fe20000000003 */
[----:B----4-:R-:W-:Y:S01]  /*7320*/  IMAD.MOV.U32 R20, RZ, RZ, R9 ;  /* 0x000000ffff147224 */ /* 0x010fe200078e0009 */
[--C-:B------:R-:W-:Y:S01]  /*7330*/  SHF.R.U32.HI R24, RZ, 0x10, R7.reuse ;  /* 0x00000010ff187819 */ /* 0x100fe20000011607 */
[----:B------:R-:W-:Y:S01]  /*7340*/  VIADD R26, R152, 0x60 ;  /* 0x00000060981a7836 */ /* 0x000fe20000000000 */
[----:B------:R-:W-:Y:S01]  /*7350*/  SHF.L.U32 R25, R0, 0x1f, RZ ;  /* 0x0000001f00197819 */ /* 0x000fe200000006ff */
[----:B------:R-:W-:Y:S01]  /*7360*/  IMAD.MOV.U32 R0, RZ, RZ, R7 ;  /* 0x000000ffff007224 */ /* 0x000fe200078e0007 */
[----:B------:R-:W-:Y:S01]  /*7370*/  PRMT R3, R5, 0x5410, R10 ;  /* 0x0000541005037816 */ /* 0x000fe2000000000a */
[----:B------:R-:W-:Y:S01]  /*7380*/  IMAD.MOV.U32 R7, RZ, RZ, R11 ;  /* 0x000000ffff077224 */ /* 0x000fe200078e000b */
[----:B------:R-:W1:Y:S01]  /*7390*/  SYNCS.PHASECHK.TRANS64.TRYWAIT P1, [R18+URZ+0x16800], R25 ;  /* 0x01680019120075a7 */ /* 0x000e62000802017f */
[----:B------:R-:W-:Y:S01]  /*73a0*/  SHF.R.U64 R8, R8, 0x10, R9 ;  /* 0x0000001008087819 */ /* 0x000fe20000001209 */
[----:B------:R-:W-:Y:S01]  /*73b0*/  BSSY B1, `(.L_x_13299) ;  /* 0x000000f000017945 */ /* 0x000fe20003800000 */
[----:B0-----:R-:W-:-:S02]  /*73c0*/  ISETP.GE.AND P0, PT, R16, R27, PT ;  /* 0x0000001b1000720c */ /* 0x001fc40003f06270 */
[----:B------:R-:W-:Y:S02]  /*73d0*/  VIMNMX R5, R12, 0xc0, PT ;  /* 0x000000c00c057848 */ /* 0x000fe40003fe0100 */
[----:B------:R-:W-:Y:S02]  /*73e0*/  SHF.R.U32.HI R9, RZ, 0x10, R9 ;  /* 0x00000010ff097819 */ /* 0x000fe40000011609 */
[----:B------:R-:W-:Y:S02]  /*73f0*/  SHF.R.U32.HI R11, RZ, 0x10, R11 ;  /* 0x00000010ff0b7819 */ /* 0x000fe4000001160b */
[----:B------:R-:W-:Y:S01]  /*7400*/  PRMT R21, R21, 0x5410, R4 ;  /* 0x0000541015157816 */ /* 0x000fe20000000004 */
[----:B------:R-:W-:Y:S01]  /*7410*/  IMAD.IADD R4, R16, 0x1, R27 ;  /* 0x0000000110047824 */ /* 0x000fe200078e021b */
[----:B------:R-:W-:Y:S02]  /*7420*/  ISETP.GE.OR P2, PT, R152, R5, P0 ;  /* 0x000000059800720c */ /* 0x000fe40000746670 */
[----:B------:R-:W-:-:S02]  /*7430*/  PRMT R0, R24, 0x5410, R0 ;  /* 0x0000541018007816 */ /* 0x000fc40000000000 */
[----:B------:R-:W-:Y:S02]  /*7440*/  PRMT R20, R20, 0x5410, R8 ;  /* 0x0000541014147816 */ /* 0x000fe40000000008 */
[----:B------:R-:W-:Y:S02]  /*7450*/  ISETP.GE.OR P0, PT, R26, R5, P0 ;  /* 0x000000051a00720c */ /* 0x000fe40000706670 */
[----:B------:R-:W-:Y:S02]  /*7460*/  PRMT R14, R14, 0x5410, R9 ;  /* 0x000054100e0e7816 */ /* 0x000fe40000000009 */
[----:B------:R-:W-:Y:S02]  /*7470*/  PRMT R13, R13, 0x5410, R6 ;  /* 0x000054100d0d7816 */ /* 0x000fe40000000006 */
[----:B------:R-:W-:Y:S01]  /*7480*/  PRMT R12, R7, 0x5410, R11 ;  /* 0x00005410070c7816 */ /* 0x000fe2000000000b */
[----:B-1----:R-:W-:Y:S06]  /*7490*/  @!P1 BRA `(.L_x_13300) ;  /* 0x000000e400109947 */ /* 0x002fec0003800000 */
.L_x_13493:
[----:B------:R-:W-:Y:S05]  /*74a0*/  BSYNC B1 ;  /* 0x0000000000017941 */ /* 0x000fea0003800000 */
.L_x_13299:
[----:B------:R-:W-:Y:S01]  /*74b0*/  BSSY B1, `(.L_x_13301) ;  /* 0x000005f000017945 */ /* 0x000fe20003800000 */
[----:B------:R-:W-:-:S03]  /*74c0*/  LOP3.LUT R24, R4, 0x38, RZ, 0xc0, !PT ;  /* 0x0000003804187812 */ /* 0x000fc600078ec0ff */
[----:B------:R-:W-:Y:S05]  /*74d0*/  @P2 BRA `(.L_x_13302) ;  /* 0x0000000400702947 */ /* 0x000fea0003800000 */
[----:B------:R-:W2:Y:S01]  /*74e0*/  LDL R6, [R1+0x1c] ;  /* 0x00001c0001067983 */ /* 0x000ea20000100800 */
[----:B------:R-:W1:Y:S02]  /*74f0*/  S2R R5, SR_TID.X ;  /* 0x0000000000057919 */ /* 0x000e640000002100 */
[----:B-1----:R-:W-:-:S05]  /*7500*/  VIADD R5, R5, 0xffffff80 ;  /* 0xffffff8005057836 */ /* 0x002fca0000000000 */
[----:B------:R-:W-:-:S04]  /*7510*/  SHF.R.S32.HI R10, RZ, 0x1f, R5 ;  /* 0x0000001fff0a7819 */ /* 0x000fc80000011405 */
[----:B------:R-:W-:-:S04]  /*7520*/  LEA.HI R10, R10, R5, RZ, 0x5 ;  /* 0x000000050a0a7211 */ /* 0x000fc800078f28ff */
[----:B------:R-:W-:Y:S01]  /*7530*/  SHF.R.S32.HI R10, RZ, 0x5, R10 ;  /* 0x00000005ff0a7819 */ /* 0x000fe2000001140a */
[--C-:B------:R-:W-:Y:S02]  /*7540*/  HADD2.F32 R34, -RZ, R21.reuse.H0_H0 ;  /* 0x20000015ff227230 */ /* 0x100fe40000004100 */
[----:B------:R-:W-:Y:S02]  /*7550*/  HADD2.F32 R36, -RZ, R21.H1_H1 ;  /* 0x30000015ff247230 */ /* 0x000fe40000004100 */
[----:B------:R-:W-:Y:S02]  /*7560*/  HADD2.F32 R37, -RZ, R20.H1_H1 ;  /* 0x30000014ff257230 */ /* 0x000fe40000004100 */
[----:B------:R-:W-:Y:S01]  /*7570*/  HADD2.F32 R35, -RZ, R15.H1_H1 ;  /* 0x3000000fff237230 */ /* 0x000fe20000004100 */
[----:B--2---:R-:W-:-:S04]  /*7580*/  SHF.L.U32 R4, R6, 0x6, RZ ;  /* 0x0000000606047819 */ /* 0x004fc800000006ff */
[----:B------:R-:W-:-:S04]  /*7590*/  LOP3.LUT R7, R4, 0x1c0, RZ, 0xc0, !PT ;  /* 0x000001c004077812 */ /* 0x000fc800078ec0ff */
[--C-:B------:R-:W-:Y:S02]  /*75a0*/  SHF.R.U32.HI R9, RZ, 0x3, R7.reuse ;  /* 0x00000003ff097819 */ /* 0x100fe40000011607 */
[----:B------:R-:W-:Y:S02]  /*75b0*/  LOP3.LUT R4, R7, 0x38, R16, 0xf8, !PT ;  /* 0x0000003807047812 */ /* 0x000fe400078ef810 */
[----:B------:R-:W-:Y:S02]  /*75c0*/  LOP3.LUT R8, R9, R24, R7, 0x1e, !PT ;  /* 0x0000001809087212 */ /* 0x000fe400078e1e07 */
[----:B------:R-:W-:-:S03]  /*75d0*/  LOP3.LUT R4, R4, R9, RZ, 0x3c, !PT ;  /* 0x0000000904047212 */ /* 0x000fc600078e3cff */
[C---:B------:R-:W-:Y:S02]  /*75e0*/  IMAD R9, R10.reuse, 0x200, R8 ;  /* 0x000002000a097824 */ /* 0x040fe400078e0208 */
[----:B------:R-:W-:Y:S02]  /*75f0*/  IMAD R5, R10, 0x200, R4 ;  /* 0x000002000a057824 */ /* 0x000fe400078e0204 */
[--C-:B------:R-:W-:Y:S02]  /*7600*/  IMAD R44, R9, 0x2, R18.reuse ;  /* 0x00000002092c7824 */ /* 0x100fe400078e0212 */
[----:B------:R-:W-:-:S03]  /*7610*/  IMAD R43, R5, 0x2, R18 ;  /* 0x00000002052b7824 */ /* 0x000fc600078e0212 */
[----:B------:R-:W1:Y:S04]  /*7620*/  LDS.128 R8, [R44+0x8400] ;  /* 0x008400002c087984 */ /* 0x000e680000000c00 */
[----:B------:R-:W0:Y:S01]  /*7630*/  LDS.128 R4, [R43+0x8400] ;  /* 0x008400002b047984 */ /* 0x000e220000000c00 */
[--C-:B-1----:R-:W-:Y:S02]  /*7640*/  HADD2.F32 R30, -RZ, R8.reuse.H0_H0 ;  /* 0x20000008ff1e7230 */ /* 0x102fe40000004100 */
[----:B------:R-:W-:Y:S02]  /*7650*/  HADD2.F32 R8, -RZ, R8.H1_H1 ;  /* 0x30000008ff087230 */ /* 0x000fe40000004100 */
[--C-:B0-----:R-:W-:Y:S02]  /*7660*/  HADD2.F32 R25, -RZ, R4.reuse.H0_H0 ;  /* 0x20000004ff197230 */ /* 0x101fe40000004100 */
[C---:B------:R-:W-:Y:S01]  /*7670*/  FMUL.FTZ R38, R30.reuse, R36 ;  /* 0x000000241e267220 */ /* 0x040fe20000410000 */
[----:B------:R-:W-:Y:S01]  /*7680*/  FMUL.FTZ R40, R30, R34 ;  /* 0x000000221e287220 */ /* 0x000fe20000410000 */
[----:B------:R-:W-:-:S02]  /*7690*/  HADD2.F32 R4, -RZ, R4.H1_H1 ;  /* 0x30000004ff047230 */ /* 0x000fc40000004100 */
[C---:B------:R-:W-:Y:S01]  /*76a0*/  FMUL.FTZ R39, R8.reuse, R37 ;  /* 0x0000002508277220 */ /* 0x040fe20000410000 */
[----:B------:R-:W-:Y:S02]  /*76b0*/  HADD2.F32 R31, -RZ, R9.H0_H0 ;  /* 0x20000009ff1f7230 */ /* 0x000fe40000004100 */
[C---:B------:R-:W-:Y:S01]  /*76c0*/  FFMA.FTZ R38, R25.reuse, R34, -R38 ;  /* 0x0000002219267223 */ /* 0x040fe20000010826 */
[----:B------:R-:W-:Y:S02]  /*76d0*/  HADD2.F32 R30, -RZ, R20.H0_H0 ;  /* 0x20000014ff1e7230 */ /* 0x000fe40000004100 */
[----:B------:R-:W-:Y:S01]  /*76e0*/  FFMA.FTZ R40, R25, R36, R40 ;  /* 0x0000002419287223 */ /* 0x000fe20000010028 */
[----:B------:R-:W-:Y:S02]  /*76f0*/  HADD2.F32 R25, -RZ, R15.H0_H0 ;  /* 0x2000000fff197230 */ /* 0x000fe40000004100 */
[----:B------:R-:W-:Y:S01]  /*7700*/  FMUL.FTZ R41, R8, R35 ;  /* 0x0000002308297220 */ /* 0x000fe20000410000 */
[----:B------:R-:W-:-:S02]  /*7710*/  HADD2.F32 R26, -RZ, R5.H0_H0 ;  /* 0x20000005ff1a7230 */ /* 0x000fc40000004100 */
[C---:B------:R-:W-:Y:S01]  /*7720*/  FFMA.FTZ R39, R4.reuse, R35, -R39 ;  /* 0x0000002304277223 */ /* 0x040fe20000010827 */
[C---:B------:R-:W-:Y:S01]  /*7730*/  FMUL.FTZ R35, R31.reuse, R30 ;  /* 0x0000001e1f237220 */ /* 0x040fe20000410000 */
[----:B------:R-:W-:Y:S02]  /*7740*/  HADD2.F32 R9, -RZ, R9.H1_H1 ;  /* 0x30000009ff097230 */ /* 0x000fe40000004100 */
[----:B------:R-:W-:Y:S01]  /*7750*/  FMUL.FTZ R31, R31, R25 ;  /* 0x000000191f1f7220 */ /* 0x000fe20000410000 */
[--C-:B------:R-:W-:Y:S02]  /*7760*/  HADD2.F32 R34, -RZ, R14.reuse.H1_H1 ;  /* 0x3000000eff227230 */ /* 0x100fe40000004100 */
[----:B------:R-:W-:Y:S01]  /*7770*/  FFMA.FTZ R41, R4, R37, R41 ;  /* 0x0000002504297223 */ /* 0x000fe20000010029 */
[----:B------:R-:W-:Y:S02]  /*7780*/  HADD2.F32 R4, -RZ, R14.H0_H0 ;  /* 0x2000000eff047230 */ /* 0x000fe40000004100 */
[----:B------:R-:W-:Y:S01]  /*7790*/  FFMA.FTZ R35, R26, R25, -R35 ;  /* 0x000000191a237223 */ /* 0x000fe20000010823 */
[----:B------:R-:W-:-:S02]  /*77a0*/  HADD2.F32 R5, -RZ, R5.H1_H1 ;  /* 0x30000005ff057230 */ /* 0x000fc40000004100 */
[----:B------:R-:W-:Y:S01]  /*77b0*/  FFMA.FTZ R26, R26, R30, R31 ;  /* 0x0000001e1a1a7223 */ /* 0x000fe2000001001f */
[--C-:B------:R-:W-:Y:S02]  /*77c0*/  HADD2.F32 R32, -RZ, R10.reuse.H0_H0 ;  /* 0x2000000aff207230 */ /* 0x100fe40000004100 */
[C---:B------:R-:W-:Y:S01]  /*77d0*/  FMUL.FTZ R30, R9.reuse, R34 ;  /* 0x00000022091e7220 */ /* 0x040fe20000410000 */
[--C-:B------:R-:W-:Y:S02]  /*77e0*/  HADD2.F32 R8, -RZ, R13.reuse.H0_H0 ;  /* 0x2000000dff087230 */ /* 0x100fe40000004100 */
[----:B------:R-:W-:Y:S01]  /*77f0*/  FMUL.FTZ R36, R9, R4 ;  /* 0x0000000409247220 */ /* 0x000fe20000410000 */
[----:B------:R-:W-:Y:S02]  /*7800*/  HADD2.F32 R25, -RZ, R13.H1_H1 ;  /* 0x3000000dff197230 */ /* 0x000fe40000004100 */
[----:B------:R-:W-:Y:S02]  /*7810*/  HADD2.F32 R10, -RZ, R10.H1_H1 ;  /* 0x3000000aff0a7230 */ /* 0x000fe40000004100 */
[----:B------:R-:W-:-:S02]  /*7820*/  HADD2.F32 R31, -RZ, R3.H1_H1 ;  /* 0x30000003ff1f7230 */ /* 0x000fc40000004100 */
[C---:B------:R-:W-:Y:S01]  /*7830*/  FFMA.FTZ R30, R5.reuse, R4, -R30 ;  /* 0x00000004051e7223 */ /* 0x040fe2000001081e */
[--C-:B------:R-:W-:Y:S02]  /*7840*/  HADD2.F32 R27, -RZ, R6.reuse.H0_H0 ;  /* 0x20000006ff1b7230 */ /* 0x100fe40000004100 */
[C---:B------:R-:W-:Y:S01]  /*7850*/  FMUL.FTZ R4, R32.reuse, R25 ;  /* 0x0000001920047220 */ /* 0x040fe20000410000 */
[----:B------:R-:W-:Y:S02]  /*7860*/  HADD2.F32 R6, -RZ, R6.H1_H1 ;  /* 0x30000006ff067230 */ /* 0x000fe40000004100 */
[----:B------:R-:W-:Y:S01]  /*7870*/  FMUL.FTZ R42, R32, R8 ;  /* 0x00000008202a7220 */ /* 0x000fe20000410000 */
[----:B------:R-:W-:Y:S02]  /*7880*/  HADD2.F32 R9, -RZ, R3.H0_H0 ;  /* 0x20000003ff097230 */ /* 0x000fe40000004100 */
[----:B------:R-:W-:Y:S01]  /*7890*/  FFMA.FTZ R37, R5, R34, R36 ;  /* 0x0000002205257223 */ /* 0x000fe20000010024 */
[----:B------:R-:W-:Y:S01]  /*78a0*/  FMUL.FTZ R5, R10, R31 ;  /* 0x0000001f0a057220 */ /* 0x000fe20000410000 */
[C---:B------:R-:W-:Y:S01]  /*78b0*/  FFMA.FTZ R32, R27.reuse, R8, -R4 ;  /* 0x000000081b207223 */ /* 0x040fe20000010804 */
[----:B------:R-:W-:Y:S01]  /*78c0*/  FFMA.FTZ R42, R27, R25, R42 ;  /* 0x000000191b2a7223 */ /* 0x000fe2000001002a */
[----:B------:R-:W-:-:S02]  /*78d0*/  HADD2.F32 R33, -RZ, R11.H0_H0 ;  /* 0x2000000bff217230 */ /* 0x000fc40000004100 */
[-C--:B------:R-:W-:Y:S01]  /*78e0*/  FMUL.FTZ R27, R10, R9.reuse ;  /* 0x000000090a1b7220 */ /* 0x080fe20000410000 */
[----:B------:R-:W-:Y:S01]  /*78f0*/  FFMA.FTZ R25, R6, R9, -R5 ;  /* 0x0000000906197223 */ /* 0x000fe20000010805 */
[----:B------:R-:W-:Y:S02]  /*7900*/  HADD2.F32 R11, -RZ, R11.H1_H1 ;  /* 0x3000000bff0b7230 */ /* 0x000fe40000004100 */
[--C-:B------:R-:W-:Y:S02]  /*7910*/  HADD2.F32 R5, -RZ, R12.reuse.H0_H0 ;  /* 0x2000000cff057230 */ /* 0x100fe40000004100 */
[----:B------:R-:W-:Y:S02]  /*7920*/  HADD2.F32 R10, -RZ, R12.H1_H1 ;  /* 0x3000000cff0a7230 */ /* 0x000fe40000004100 */
[--C-:B------:R-:W-:Y:S02]  /*7930*/  HADD2.F32 R4, -RZ, R0.reuse.H1_H1 ;  /* 0x30000000ff047230 */ /* 0x100fe40000004100 */
[----:B------:R-:W-:-:S02]  /*7940*/  HADD2.F32 R8, -RZ, R0.H0_H0 ;  /* 0x20000000ff087230 */ /* 0x000fc40000004100 */
[--C-:B------:R-:W-:Y:S02]  /*7950*/  HADD2.F32 R28, -RZ, R7.reuse.H0_H0 ;  /* 0x20000007ff1c7230 */ /* 0x100fe40000004100 */
[----:B------:R-:W-:Y:S01]  /*7960*/  FFMA.FTZ R27, R6, R31, R27 ;  /* 0x0000001f061b7223 */ /* 0x000fe2000001001b */
[----:B------:R-:W-:Y:S02]  /*7970*/  HADD2.F32 R7, -RZ, R7.H1_H1 ;  /* 0x30000007ff077230 */ /* 0x000fe40000004100 */
[-C--:B------:R-:W-:Y:S01]  /*7980*/  FMUL.FTZ R9, R33, R5.reuse ;  /* 0x0000000521097220 */ /* 0x080fe20000410000 */
[----:B------:R-:W-:Y:S01]  /*7990*/  FMUL.FTZ R34, R11, R10 ;  /* 0x0000000a0b227220 */ /* 0x000fe20000410000 */
[----:B------:R-:W-:Y:S01]  /*79a0*/  FMUL.FTZ R6, R33, R4 ;  /* 0x0000000421067220 */ /* 0x000fe20000410000 */
[----:B------:R-:W-:Y:S01]  /*79b0*/  FMUL.FTZ R31, R11, R8 ;  /* 0x000000080b1f7220 */ /* 0x000fe20000410000 */
[C---:B------:R-:W-:Y:S01]  /*79c0*/  FFMA.FTZ R11, R28.reuse, R4, -R9 ;  /* 0x000000041c0b7223 */ /* 0x040fe20000010809 */
[C---:B------:R-:W-:Y:S01]  /*79d0*/  FFMA.FTZ R34, R7.reuse, R8, -R34 ;  /* 0x0000000807227223 */ /* 0x040fe20000010822 */
        /* <DEDUP_REMOVED lines=10> */
[----:B------:R1:W-:Y:S04]  /*7a80*/  STS.128 [R43+0x8400], R4 ;  /* 0x008400042b007388 */ /* 0x0003e80000000c00 */
[----:B------:R1:W-:Y:S02]  /*7a90*/  STS.128 [R44+0x8400], R8 ;  /* 0x008400082c007388 */ /* 0x0003e40000000c00 */
.L_x_13302:
[----:B------:R-:W-:Y:S05]  /*7aa0*/  BSYNC B1 ;  /* 0x0000000000017941 */ /* 0x000fea0003800000 */
.L_x_13301:
[----:B------:R-:W-:Y:S05]  /*7ab0*/  @P0 BRA `(.L_x_13293) ;  /* 0x0000000400600947 */ /* 0x000fea0003800000 */
[----:B-1----:R-:W2:Y:S01]  /*7ac0*/  LDL R8, [R1+0x24] ;  /* 0x0000240001087983 */ /* 0x002ea20000100800 */
[C---:B------:R-:W-:Y:S01]  /*7ad0*/  IADD3 R4, R152.reuse, 0x60, RZ ;  /* 0x0000006098047810 */ /* 0x040fe20007ffe0ff */
[----:B------:R-:W-:Y:S02]  /*7ae0*/  VIADD R5, R152, 0x60 ;  /* 0x0000006098057836 */ /* 0x000fe40000000000 */
[----:B------:R-:W3:Y:S02]  /*7af0*/  LDL R41, [R1+0x54] ;  /* 0x0000540001297983 */ /* 0x000ee40000100800 */
[----:B------:R-:W-:Y:S02]  /*7b00*/  IMAD.SHL.U32 R4, R4, 0x40, RZ ;  /* 0x0000004004047824 */ /* 0x000fe400078e00ff */
[----:B------:R-:W-:-:S03]  /*7b10*/  IMAD.SHL.U32 R5, R5, 0x40, RZ ;  /* 0x0000004005057824 */ /* 0x000fc600078e00ff */
[----:B------:R-:W-:Y:S02]  /*7b20*/  LOP3.LUT R4, R4, 0x1c0, RZ, 0xc0, !PT ;  /* 0x000001c004047812 */ /* 0x000fe400078ec0ff */
[----:B------:R-:W-:Y:S02]  /*7b30*/  LOP3.LUT R5, R5, 0x1c0, RZ, 0xc0, !PT ;  /* 0x000001c005057812 */ /* 0x000fe400078ec0ff */
[----:B------:R-:W-:-:S04]  /*7b40*/  SHF.R.U32.HI R4, RZ, 0x3, R4 ;  /* 0x00000003ff047819 */ /* 0x000fc80000011604 */
[----:B------:R-:W-:Y:S01]  /*7b50*/  LOP3.LUT R24, R4, R24, R5, 0x1e, !PT ;  /* 0x0000001804187212 */ /* 0x000fe200078e1e05 */
[--C-:B------:R-:W-:Y:S02]  /*7b60*/  HADD2.F32 R33, -RZ, R21.reuse.H0_H0 ;  /* 0x20000015ff217230 */ /* 0x100fe40000004100 */
[----:B------:R-:W-:Y:S02]  /*7b70*/  HADD2.F32 R35, -RZ, R21.H1_H1 ;  /* 0x30000015ff237230 */ /* 0x000fe40000004100 */
[--C-:B------:R-:W-:Y:S02]  /*7b80*/  HADD2.F32 R40, -RZ, R20.reuse.H1_H1 ;  /* 0x30000014ff287230 */ /* 0x100fe40000004100 */
[--C-:B------:R-:W-:Y:S02]  /*7b90*/  HADD2.F32 R38, -RZ, R15.reuse.H1_H1 ;  /* 0x3000000fff267230 */ /* 0x100fe40000004100 */
[----:B------:R-:W-:Y:S02]  /*7ba0*/  HADD2.F32 R42, -RZ, R20.H0_H0 ;  /* 0x20000014ff2a7230 */ /* 0x000fe40000004100 */
[----:B------:R-:W-:-:S02]  /*7bb0*/  HADD2.F32 R20, -RZ, R15.H0_H0 ;  /* 0x2000000fff147230 */ /* 0x000fc40000004100 */
[----:B------:R-:W-:Y:S02]  /*7bc0*/  HADD2.F32 R39, -RZ, R14.H1_H1 ;  /* 0x3000000eff277230 */ /* 0x000fe40000004100 */
[--C-:B------:R-:W-:Y:S02]  /*7bd0*/  HADD2.F32 R37, -RZ, R13.reuse.H0_H0 ;  /* 0x2000000dff257230 */ /* 0x100fe40000004100 */
[----:B------:R-:W-:Y:S02]  /*7be0*/  HADD2.F32 R13, -RZ, R13.H1_H1 ;  /* 0x3000000dff0d7230 */ /* 0x000fe40000004100 */
[----:B--2---:R-:W-:Y:S01]  /*7bf0*/  IMAD.IADD R9, R8, 0x1, R24 ;  /* 0x0000000108097824 */ /* 0x004fe200078e0218 */
[----:B---3--:R-:W0:Y:S04]  /*7c00*/  LDS.128 R4, [R41+0x8400] ;  /* 0x0084000029047984 */ /* 0x008e280000000c00 */
[----:B------:R-:W-:-:S05]  /*7c10*/  LEA R24, R9, R18, 0x1 ;  /* 0x0000001209187211 */ /* 0x000fca00078e08ff */
[----:B------:R-:W1:Y:S01]  /*7c20*/  LDS.128 R8, [R24+0x8400] ;  /* 0x0084000018087984 */ /* 0x000e620000000c00 */
[----:B0-----:R-:W-:Y:S02]  /*7c30*/  HADD2.F32 R25, -RZ, R4.H0_H0 ;  /* 0x20000004ff197230 */ /* 0x001fe40000004100 */
[--C-:B-1----:R-:W-:Y:S02]  /*7c40*/  HADD2.F32 R21, -RZ, R8.reuse.H0_H0 ;  /* 0x20000008ff157230 */ /* 0x102fe40000004100 */
[----:B------:R-:W-:-:S03]  /*7c50*/  HADD2.F32 R8, -RZ, R8.H1_H1 ;  /* 0x30000008ff087230 */ /* 0x000fc60000004100 */
[-C--:B------:R-:W-:Y:S01]  /*7c60*/  FMUL.FTZ R36, R33, R21.reuse ;  /* 0x0000001521247220 */ /* 0x080fe20000410000 */
[----:B------:R-:W-:Y:S02]  /*7c70*/  HADD2.F32 R4, -RZ, R4.H1_H1 ;  /* 0x30000004ff047230 */ /* 0x000fe40000004100 */
[C---:B------:R-:W-:Y:S01]  /*7c80*/  FMUL.FTZ R34, R35.reuse, R21 ;  /* 0x0000001523227220 */ /* 0x040fe20000410000 */
[--C-:B------:R-:W-:Y:S02]  /*7c90*/  HADD2.F32 R30, -RZ, R9.reuse.H0_H0 ;  /* 0x20000009ff1e7230 */ /* 0x100fe40000004100 */
[----:B------:R-:W-:Y:S01]  /*7ca0*/  FFMA.FTZ R36, R35, R25, R36 ;  /* 0x0000001923247223 */ /* 0x000fe20000010024 */
[----:B------:R-:W-:Y:S02]  /*7cb0*/  HADD2.F32 R9, -RZ, R9.H1_H1 ;  /* 0x30000009ff097230 */ /* 0x000fe40000004100 */
[-C--:B------:R-:W-:Y:S01]  /*7cc0*/  FMUL.FTZ R21, R40, R8.reuse ;  /* 0x0000000828157220 */ /* 0x080fe20000410000 */
[----:B------:R-:W-:Y:S01]  /*7cd0*/  FMUL.FTZ R15, R38, R8 ;  /* 0x00000008260f7220 */ /* 0x000fe20000410000 */
[----:B------:R-:W-:-:S02]  /*7ce0*/  HADD2.F32 R35, -RZ, R14.H0_H0 ;  /* 0x2000000eff237230 */ /* 0x000fc40000004100 */
[----:B------:R-:W-:Y:S01]  /*7cf0*/  FFMA.FTZ R34, R33, R25, -R34 ;  /* 0x0000001921227223 */ /* 0x000fe20000010822 */
[--C-:B------:R-:W-:Y:S02]  /*7d00*/  HADD2.F32 R26, -RZ, R5.reuse.H0_H0 ;  /* 0x20000005ff1a7230 */ /* 0x100fe40000004100 */
[----:B------:R-:W-:Y:S01]  /*7d10*/  FFMA.FTZ R21, R38, R4, -R21 ;  /* 0x0000000426157223 */ /* 0x000fe20000010815 */
[----:B------:R-:W-:Y:S02]  /*7d20*/  HADD2.F32 R5, -RZ, R5.H1_H1 ;  /* 0x30000005ff057230 */ /* 0x000fe40000004100 */
[----:B------:R-:W-:Y:S01]  /*7d30*/  FMUL.FTZ R25, R42, R30 ;  /* 0x0000001e2a197220 */ /* 0x000fe20000410000 */
[--C-:B------:R-:W-:Y:S02]  /*7d40*/  HADD2.F32 R31, -RZ, R10.reuse.H0_H0 ;  /* 0x2000000aff1f7230 */ /* 0x100fe40000004100 */
[----:B------:R-:W-:Y:S01]  /*7d50*/  FFMA.FTZ R15, R40, R4, R15 ;  /* 0x00000004280f7223 */ /* 0x000fe2000001000f */
[----:B------:R-:W-:-:S02]  /*7d60*/  HADD2.F32 R10, -RZ, R10.H1_H1 ;  /* 0x3000000aff0a7230 */ /* 0x000fc40000004100 */
[-C--:B------:R-:W-:Y:S01]  /*7d70*/  FMUL.FTZ R4, R39, R9.reuse ;  /* 0x0000000927047220 */ /* 0x080fe20000410000 */
[C---:B------:R-:W-:Y:S01]  /*7d80*/  FMUL.FTZ R8, R35.reuse, R9 ;  /* 0x0000000923087220 */ /* 0x040fe20000410000 */
[--C-:B------:R-:W-:Y:S02]  /*7d90*/  HADD2.F32 R38, -RZ, R3.reuse.H1_H1 ;  /* 0x30000003ff267230 */ /* 0x100fe40000004100 */
[C---:B------:R-:W-:Y:S01]  /*7da0*/  FMUL.FTZ R33, R20.reuse, R30 ;  /* 0x0000001e14217220 */ /* 0x040fe20000410000 */
[--C-:B------:R-:W-:Y:S02]  /*7db0*/  HADD2.F32 R27, -RZ, R6.reuse.H0_H0 ;  /* 0x20000006ff1b7230 */ /* 0x100fe40000004100 */
[----:B------:R-:W-:Y:S01]  /*7dc0*/  FFMA.FTZ R25, R20, R26, -R25 ;  /* 0x0000001a14197223 */ /* 0x000fe20000010819 */
[----:B------:R-:W-:Y:S02]  /*7dd0*/  HADD2.F32 R30, -RZ, R3.H0_H0 ;  /* 0x20000003ff1e7230 */ /* 0x000fe40000004100 */
[----:B------:R-:W-:Y:S01]  /*7de0*/  FFMA.FTZ R14, R35, R5, -R4 ;  /* 0x00000005230e7223 */ /* 0x000fe20000010804 */
[----:B------:R-:W-:-:S02]  /*7df0*/  HADD2.F32 R6, -RZ, R6.H1_H1 ;  /* 0x30000006ff067230 */ /* 0x000fc40000004100 */
[----:B------:R-:W-:Y:S01]  /*7e00*/  FFMA.FTZ R20, R39, R5, R8 ;  /* 0x0000000527147223 */ /* 0x000fe20000010008 */
[----:B------:R-:W-:Y:S01]  /*7e10*/  FFMA.FTZ R33, R42, R26, R33 ;  /* 0x0000001a2a217223 */ /* 0x000fe20000010021 */
[-C--:B------:R-:W-:Y:S01]  /*7e20*/  FMUL.FTZ R5, R38, R10.reuse ;  /* 0x0000000a26057220 */ /* 0x080fe20000410000 */
[-C--:B------:R-:W-:Y:S01]  /*7e30*/  FMUL.FTZ R4, R13, R31.reuse ;  /* 0x0000001f0d047220 */ /* 0x080fe20000410000 */
[C---:B------:R-:W-:Y:S01]  /*7e40*/  FMUL.FTZ R26, R37.reuse, R31 ;  /* 0x0000001f251a7220 */ /* 0x040fe20000410000 */
[C---:B------:R-:W-:Y:S01]  /*7e50*/  FMUL.FTZ R9, R30.reuse, R10 ;  /* 0x0000000a1e097220 */ /* 0x040fe20000410000 */
[--C-:B------:R-:W-:Y:S02]  /*7e60*/  HADD2.F32 R32, -RZ, R11.reuse.H0_H0 ;  /* 0x2000000bff207230 */ /* 0x100fe40000004100 */
[----:B------:R-:W-:Y:S01]  /*7e70*/  FFMA.FTZ R10, R30, R6, -R5 ;  /* 0x000000061e0a7223 */ /* 0x000fe20000010805 */
[----:B------:R-:W-:Y:S02]  /*7e80*/  HADD2.F32 R11, -RZ, R11.H1_H1 ;  /* 0x3000000bff0b7230 */ /* 0x000fe40000004100 */
[-C--:B------:R-:W-:Y:S01]  /*7e90*/  FFMA.FTZ R3, R37, R27.reuse, -R4 ;  /* 0x0000001b25037223 */ /* 0x080fe20000010804 */
[----:B------:R-:W-:Y:S01]  /*7ea0*/  FFMA.FTZ R26, R13, R27, R26 ;  /* 0x0000001b0d1a7223 */ /* 0x000fe2000001001a */
[----:B------:R-:W-:-:S02]  /*7eb0*/  HADD2.F32 R30, -RZ, R12.H0_H0 ;  /* 0x2000000cff1e7230 */ /* 0x000fc40000004100 */
[----:B------:R-:W-:Y:S02]  /*7ec0*/  HADD2.F32 R31, -RZ, R12.H1_H1 ;  /* 0x3000000cff1f7230 */ /* 0x000fe40000004100 */
[--C-:B------:R-:W-:Y:S02]  /*7ed0*/  HADD2.F32 R8, -RZ, R0.reuse.H1_H1 ;  /* 0x30000000ff087230 */ /* 0x100fe40000004100 */
[----:B------:R-:W-:Y:S02]  /*7ee0*/  HADD2.F32 R27, -RZ, R0.H0_H0 ;  /* 0x20000000ff1b7230 */ /* 0x000fe40000004100 */
[--C-:B------:R-:W-:Y:S02]  /*7ef0*/  HADD2.F32 R28, -RZ, R7.reuse.H0_H0 ;  /* 0x20000007ff1c7230 */ /* 0x100fe40000004100 */
[----:B------:R-:W-:Y:S01]  /*7f00*/  FFMA.FTZ R13, R38, R6, R9 ;  /* 0x00000006260d7223 */ /* 0x000fe20000010009 */
[----:B------:R-:W-:Y:S02]  /*7f10*/  HADD2.F32 R7, -RZ, R7.H1_H1 ;  /* 0x30000007ff077230 */ /* 0x000fe40000004100 */
        /* <DEDUP_REMOVED lines=18> */
.L_x_13293:
[----:B------:R-:W-:Y:S05]  /*8040*/  BSYNC B0 ;  /* 0x0000000000007941 */ /* 0x000fea0003800000 */
.L_x_13282:
[----:B------:R-:W-:Y:S01]  /*8050*/  @!PT LDS RZ, [RZ] ;  /* 0x00000000fffff984 */ /* 0x000fe20000000800 */
[----:B------:R-:W-:Y:S01]  /*8060*/  @!PT LDS RZ, [RZ] ;  /* 0x00000000fffff984 */ /* 0x000fe20000000800 */
[----:B------:R-:W-:Y:S01]  /*8070*/  @!PT LDS RZ, [RZ] ;  /* 0x00000000fffff984 */ /* 0x000fe20000000800 */
[----:B------:R-:W-:Y:S01]  /*8080*/  @!PT LDS RZ, [RZ] ;  /* 0x00000000fffff984 */ /* 0x000fe20000000800 */
[----:B------:R4:W-:Y:S06]  /*8090*/  MEMBAR.ALL.CTA ;  /* 0x0000000000007992 */ /* 0x0009ec0000008000 */
[----:B----4-:R-:W4:Y:S01]  /*80a0*/  FENCE.VIEW.ASYNC.S ;  /* 0x00000000000073c6 */ /* 0x010f220000000000 */
[----:B------:R-:W-:Y:S05]  /*80b0*/  WARPSYNC.ALL ;  /* 0x0000000000007948 */ /* 0x000fea0003800000 */
[----:B----4-:R-:W-:Y:S06]  /*80c0*/  BAR.SYNC.DEFER_BLOCKING 0xd, 0x180 ;  /* 0x0346000000007b1d */ /* 0x010fec0000010000 */
.L_x_13279:
[----:B---3--:R-:W-:-:S05]  /*80d0*/  IMAD.U32 R0, RZ, RZ, UR39 ;  /* 0x00000027ff007e24 */ /* 0x008fca000f8e00ff */
[----:B------:R-:W-:-:S13]  /*80e0*/  ISETP.NE.AND P0, PT, R0, 0x3, PT ;  /* 0x000000030000780c */ /* 0x000fda0003f05270 */
[----:B------:R-:W-:Y:S05]  /*80f0*/  @!P0 BRA `(.L_x_13303) ;  /* 0x0000000000048947 */ /* 0x000fea0003800000 */
[----:B------:R-:W-:Y:S01]  /*8100*/  BPT.TRAP 0x1 ;  /* 0x000000040000795c */ /* 0x000fe20000300000 */
.L_x_13303:
[----:B012---:R-:W-:Y:S01]  /*8110*/  IMAD R3, R155, 0x8, R18 ;  /* 0x000000089b037824 */ /* 0x007fe200078e0212 */
[----:B------:R-:W-:-:S04]  /*8120*/  SHF.L.U32 R4, R157, 0x1f, RZ ;  /* 0x0000001f9d047819 */ /* 0x000fc800000006ff */
[----:B------:R0:W1:Y:S01]  /*8130*/  SYNCS.PHASECHK.TRANS64.TRYWAIT P1, [R3+URZ+0x16830], R4 ;  /* 0x01683004030075a7 */ /* 0x000062000802017f */
[----:B------:R-:W-:Y:S05]  /*8140*/  @!P0 BRA `(.L_x_13304) ;  /* 0x0000000000048947 */ /* 0x000fea0003800000 */
[----:B------:R-:W-:Y:S01]  /*8150*/  BPT.TRAP 0x1 ;  /* 0x000000040000795c */ /* 0x000fe20000300000 */
.L_x_13304:
[----:B------:R-:W-:Y:S01]  /*8160*/  VIADD R0, R18, 0xe400 ;  /* 0x0000e40012007836 */ /* 0x000fe20000000000 */
[----:B------:R-:W-:Y:S01]  /*8170*/  LOP3.LUT R14, R29, 0x10000, RZ, 0xfc, !PT ;  /* 0x000100001d0e7812 */ /* 0x000fe200078efcff */
[----:B------:R-:W-:-:S03]  /*8180*/  IMAD.MOV.U32 R15, RZ, RZ, 0x40000040 ;  /* 0x40000040ff0f7424 */ /* 0x000fc600078e00ff */
[----:B------:R-:W-:-:S04]  /*8190*/  SHF.R.U32.HI R0, RZ, 0x4, R0 ;  /* 0x00000004ff007819 */ /* 0x000fc80000011600 */
[----:B------:R-:W-:-:S04]  /*81a0*/  LOP3.LUT R0, R0, 0x3fff, RZ, 0xc0, !PT ;  /* 0x00003fff00007812 */ /* 0x000fc800078ec0ff */
[----:B------:R-:W-:Y:S01]  /*81b0*/  LOP3.LUT R13, R0, 0x10000, RZ, 0xfc, !PT ;  /* 0x00010000000d7812 */ /* 0x000fe200078efcff */
[----:B-1----:R-:W-:Y:S06]  /*81c0*/  @P1 BRA `(.L_x_13305) ;  /* 0x0000000000081947 */ /* 0x002fec0003800000 */
[----:B------:R-:W1:Y:S02]  /*81d0*/  SYNCS.PHASECHK.TRANS64.TRYWAIT P1, [R3+URZ+0x16830], R4 ;  /* 0x01683004030075a7 */ /* 0x000e64000802017f */
[----:B-1----:R-:W-:Y:S05]  /*81e0*/  @!P1 BRA `(.L_x_13306) ;  /* 0x000000d400d09947 */ /* 0x002fea0003800000 */
.L_x_13305:
[----:B------:R-:W-:Y:S01]  /*81f0*/  IMAD.MOV.U32 R5, RZ, RZ, 0x40000040 ;  /* 0x40000040ff057424 */ /* 0x000fe200078e00ff */
[----:B01----:R-:W-:Y:S01]  /*8200*/  LEA R4, R155, R13, 0xa ;  /* 0x0000000d9b047211 */ /* 0x003fe200078e50ff */
[----:B------:R-:W-:Y:S05]  /*8210*/  WARPSYNC.ALL ;  /* 0x0000000000007948 */ /* 0x000fea0003800000 */
[C---:B------:R-:W-:Y:S01]  /*8220*/  R2UR UR4, R14.reuse ;  /* 0x000000000e0472ca */ /* 0x040fe200000e0000 */
[----:B-----5:R-:W-:Y:S01]  /*8230*/  WARPGROUP.ARRIVE ;  /* 0x00000000000079c5 */ /* 0x020fe20000000000 */
[----:B------:R-:W-:Y:S01]  /*8240*/  R2UR UR5, R15 ;  /* 0x000000000f0572ca */ /* 0x000fe200000e0000 */
[----:B------:R-:W-:Y:S01]  /*8250*/  VIADD R10, R14, 0x2 ;  /* 0x000000020e0a7836 */ /* 0x000fe20000000000 */
[C---:B------:R-:W-:Y:S01]  /*8260*/  R2UR UR6, R4.reuse ;  /* 0x00000000040672ca */ /* 0x040fe200000e0000 */
[----:B------:R-:W-:Y:S01]  /*8270*/  VIADD R6, R4, 0x2 ;  /* 0x0000000204067836 */ /* 0x000fe20000000000 */
[----:B------:R-:W-:Y:S01]  /*8280*/  R2UR UR7, R5 ;  /* 0x00000000050772ca */ /* 0x000fe200000e0000 */
[----:B------:R-:W-:Y:S01]  /*8290*/  IMAD.MOV.U32 R11, RZ, RZ, 0x40000040 ;  /* 0x40000040ff0b7424 */ /* 0x000fe200078e00ff */
[----:B------:R-:W-:Y:S01]  /*82a0*/  MOV R7, 0x40000040 ;  /* 0x4000004000077802 */ /* 0x000fe20000000f00 */
[C---:B------:R-:W-:Y:S01]  /*82b0*/  VIADD R8, R14.reuse, 0x4 ;  /* 0x000000040e087836 */ /* 0x040fe20000000000 */
[----:B------:R-:W-:Y:S01]  /*82c0*/  IADD3 R20, R14, 0x6, RZ ;  /* 0x000000060e147810 */ /* 0x000fe20007ffe0ff */
[----:B------:R-:W-:Y:S01]  /*82d0*/  IMAD.MOV.U32 R9, RZ, RZ, 0x40000040 ;  /* 0x40000040ff097424 */ /* 0x000fe200078e00ff */
[----:B------:R0:W-:Y:S01]  /*82e0*/  STL.64 [R1+0x10], R10 ;  /* 0x0000100a01007387 */ /* 0x0001e20000100a00 */
[----:B------:R-:W-:-:S02]  /*82f0*/  IMAD.MOV.U32 R21, RZ, RZ, 0x40000040 ;  /* 0x40000040ff157424 */ /* 0x000fc400078e00ff */
[----:B------:R-:W-:Y:S01]  /*8300*/  IMAD.MOV.U32 R5, RZ, RZ, 0x40000040 ;  /* 0x40000040ff057424 */ /* 0x000fe200078e00ff */
[----:B------:R0:W-:Y:S01]  /*8310*/  STL.64 [R1+0x8], R8 ;  /* 0x0000080801007387 */ /* 0x0001e20000100a00 */
[----:B------:R-:W-:Y:S02]  /*8320*/  IMAD.MOV.U32 R119, RZ, RZ, RZ ;  /* 0x000000ffff777224 */ /* 0x000fe400078e00ff */
[----:B------:R-:W-:Y:S01]  /*8330*/  HGMMA.64x128x16.F32 R24, gdesc[UR4], RZ, !UPT, gsb0 ;  /* 0x01e00000041879f0 */ /* 0x000fe2000c0008ff */
[----:B------:R-:W-:Y:S02]  /*8340*/  R2UR UR4, R10 ;  /* 0x000000000a0472ca */ /* 0x000fe400000e0000 */
[----:B------:R-:W-:Y:S02]  /*8350*/  R2UR UR5, R11 ;  /* 0x000000000b0572ca */ /* 0x000fe400000e0000 */
[----:B------:R-:W-:Y:S01]  /*8360*/  R2UR UR6, R6 ;  /* 0x00000000060672ca */ /* 0x000fe200000e0000 */
[----:B------:R-:W-:Y:S01]  /*8370*/  VIADD R6, R4, 0x4 ;  /* 0x0000000404067836 */ /* 0x000fe20000000000 */
[----:B------:R-:W-:Y:S01]  /*8380*/  R2UR UR7, R7 ;  /* 0x00000000070772ca */ /* 0x000fe200000e0000 */
[----:B------:R-:W-:-:S02]  /*8390*/  IMAD.MOV.U32 R7, RZ, RZ, 0x40000040 ;  /* 0x40000040ff077424 */ /* 0x000fc400078e00ff */
[----:B------:R-:W-:Y:S01]  /*83a0*/  VIADD R4, R4, 0x6 ;  /* 0x0000000604047836 */ /* 0x000fe20000000000 */
[----:B------:R-:W-:Y:S02]  /*83b0*/  WARPGROUP.DEPBAR.LE gsb0, 0x0 ;  /* 0x00008000000079c5 */ /* 0x000fe40000010000 */
        /* <DEDUP_REMOVED lines=17> */
[----:B0-----:R-:W-:Y:S05]  /*84d0*/  @!P0 BRA `(.L_x_13307) ;  /* 0x0000000000048947 */ /* 0x001fea0003800000 */
[----:B------:R-:W-:Y:S01]  /*84e0*/  BPT.TRAP 0x1 ;  /* 0x000000040000795c */ /* 0x000fe20000300000 */
.L_x_13307:
[----:B------:R-:W2:Y:S04]  /*84f0*/  LDL R4, [R1+0x5c] ;  /* 0x00005c0001047983 */ /* 0x000ea80000100800 */
[----:B------:R-:W3:Y:S01]  /*8500*/  LDL R0, [R1+0x48] ;  /* 0x0000480001007983 */ /* 0x000ee20000100800 */
[----:B------:R-:W-:Y:S01]  /*8510*/  P2R R5, PR, RZ, 0x1 ;  /* 0x00000001ff057803 */ /* 0x000fe20000000000 */
[----:B------:R-:W-:Y:S01]  /*8520*/  ULDC UR4, c[0x0][0x988] ;  /* 0x0002620000047ab9 */ /* 0x000fe20000000800 */
[----:B------:R-:W-:Y:S01]  /*8530*/  VIADD R3, R3, 0x16840 ;  /* 0x0001684003037836 */ /* 0x000fe20000000000 */
[----:B------:R-:W-:Y:S01]  /*8540*/  ULDC UR5, c[0x0][0x988] ;  /* 0x0002620000057ab9 */ /* 0x000fe20000000800 */
        /* <DEDUP_REMOVED lines=29> */
[----:B------:R-:W-:Y:S01]  /*8720*/  IMAD.MOV.U32 R89, RZ, RZ, R119 ;  /* 0x000000ffff597224 */ /* 0x000fe200078e0077 */
[----:B--2---:R-:W-:-:S05]  /*8730*/  IADD3 R4, R4, R88, RZ ;  /* 0x0000005804047210 */ /* 0x004fca0007ffe0ff */
        /* <DEDUP_REMOVED lines=120> */
[----:B------:R-:W-:-:S02]  /*8ec0*/  P2R R11, PR, RZ, 0x2 ;  /* 0x00000002ff0b7803 */ /* 0x000fc40000000000 */
[C---:B------:R-:W-:Y:S01]  /*8ed0*/  ISETP.GT.AND P1, PT, R4.reuse, 0x59, PT ;  /* 0x000000590400780c */ /* 0x040fe20003f24270 */
[----:B------:R-:W0:Y:S01]  /*8ee0*/  SHFL.BFLY PT, R0, R7, 0x2, 0x1f ;  /* 0x0c401f0007007f89 */ /* 0x000e2200000e0000 */
[----:B------:R-:W-:Y:S02]  /*8ef0*/  ISETP.GT.AND P0, PT, R4, 0x60, PT ;  /* 0x000000600400780c */ /* 0x000fe40003f04270 */
[----:B------:R-:W-:Y:S02]  /*8f00*/  FSEL R71, R71, -INF , P1 ;  /* 0xff80000047477808 */ /* 0x000fe40000800000 */
[----:B------:R-:W-:Y:S02]  /*8f10*/  ISETP.NE.AND P1, PT, R11, RZ, PT ;  /* 0x000000ff0b00720c */ /* 0x000fe40003f25270 */
[----:B------:R-:W-:Y:S02]  /*8f20*/  P2R R10, PR, RZ, 0x4 ;  /* 0x00000004ff0a7803 */ /* 0x000fe40000000000 */
[----:B------:R-:W-:-:S02]  /*8f30*/  FSEL R74, R74, -INF , P0 ;  /* 0xff8000004a4a7808 */ /* 0x000fc40000000000 */
[----:B------:R-:W-:Y:S02]  /*8f40*/  ISETP.NE.AND P0, PT, R12, RZ, PT ;  /* 0x000000ff0c00720c */ /* 0x000fe40003f05270 */
[----:B------:R-:W-:Y:S02]  /*8f50*/  FSEL R78, R78, -INF , P1 ;  /* 0xff8000004e4e7808 */ /* 0x000fe40000800000 */
[----:B------:R-:W-:Y:S02]  /*8f60*/  FSEL R75, R75, -INF , P0 ;  /* 0xff8000004b4b7808 */ /* 0x000fe40000000000 */
[----:B------:R-:W-:Y:S02]  /*8f70*/  ISETP.NE.AND P0, PT, R5, RZ, PT ;  /* 0x000000ff0500720c */ /* 0x000fe40003f05270 */
[----:B------:R-:W-:Y:S02]  /*8f80*/  FSEL R82, R82, -INF , P3 ;  /* 0xff80000052527808 */ /* 0x000fe40001800000 */
[----:B------:R-:W-:-:S02]  /*8f90*/  FSEL R83, R83, -INF , P4 ;  /* 0xff80000053537808 */ /* 0x000fc40002000000 */
[----:B------:R-:W-:Y:S02]  /*8fa0*/  FSEL R86, R86, -INF , P5 ;  /* 0xff80000056567808 */ /* 0x000fe40002800000 */
[----:B0-----:R-:W-:Y:S02]  /*8fb0*/  FMNMX.FTZ R8, R7, R0, !PT ;  /* 0x0000000007087209 */ /* 0x001fe40007810000 */
[----:B------:R-:W-:-:S03]  /*8fc0*/  FSEL R87, R87, -INF , P6 ;  /* 0xff80000057577808 */ /* 0x000fc60003000000 */
[----:B------:R-:W0:Y:S02]  /*8fd0*/  SHFL.BFLY PT, R9, R8, 0x1, 0x1f ;  /* 0x0c201f0008097f89 */ /* 0x000e2400000e0000 */
[----:B0-----:R-:W-:Y:S02]  /*8fe0*/  FMNMX.FTZ R0, R8, R9, !PT ;  /* 0x0000000908007209 */ /* 0x001fe40007810000 */
[----:B------:R-:W-:Y:S02]  /*8ff0*/  FMNMX.FTZ R9, R26, R27, !PT ;  /* 0x0000001b1a097209 */ /* 0x000fe40007810000 */
[C---:B------:R-:W-:Y:S01]  /*9000*/  FSETP.NEU.FTZ.AND P2, PT, R0.reuse, -INF , PT ;  /* 0xff8000000000780b */ /* 0x040fe20003f5d000 */
[----:B------:R-:W-:Y:S01]  /*9010*/  FMUL.FTZ R6, R0, UR4 ;  /* 0x0000000400067c20 */ /* 0x000fe20008410000 */
[----:B------:R-:W-:-:S04]  /*9020*/  FMNMX.FTZ R4, R30, R9, !PT ;  /* 0x000000091e047209 */ /* 0x000fc80007810000 */
[----:B------:R-:W-:Y:S02]  /*9030*/  FMNMX.FTZ R9, R31, R4, !PT ;  /* 0x000000041f097209 */ /* 0x000fe40007810000 */
[----:B------:R-:W-:Y:S02]  /*9040*/  FSEL R6, R6, RZ, P2 ;  /* 0x000000ff06067208 */ /* 0x000fe40001000000 */
[----:B------:R-:W-:Y:S02]  /*9050*/  FMNMX.FTZ R4, R34, R9, !PT ;  /* 0x0000000922047209 */ /* 0x000fe40007810000 */
[----:B------:R-:W-:Y:S01]  /*9060*/  ISETP.NE.AND P2, PT, R10, RZ, PT ;  /* 0x000000ff0a00720c */ /* 0x000fe20003f45270 */
[--C-:B------:R-:W-:Y:S01]  /*9070*/  FFMA.FTZ R5, R25, UR4, -R6.reuse ;  /* 0x0000000419057c23 */ /* 0x100fe20008010806 */
[----:B------:R-:W-:Y:S01]  /*9080*/  FMNMX.FTZ R11, R35, R4, !PT ;  /* 0x00000004230b7209 */ /* 0x000fe20007810000 */
[--C-:B------:R-:W-:Y:S01]  /*9090*/  FFMA.FTZ R7, R29, UR4, -R6.reuse ;  /* 0x000000041d077c23 */ /* 0x100fe20008010806 */
[--C-:B------:R-:W-:Y:S01]  /*90a0*/  FFMA.FTZ R9, R33, UR4, -R6.reuse ;  /* 0x0000000421097c23 */ /* 0x100fe20008010806 */
[----:B------:R-:W-:Y:S01]  /*90b0*/  FSEL R79, R79, -INF , P2 ;  /* 0xff8000004f4f7808 */ /* 0x000fe20001000000 */
        /* <DEDUP_REMOVED lines=19> */
[----:B------:R-:W1:Y:S01]  /*91f0*/  MUFU.EX2 R150, R150 ;  /* 0x0000009600967308 */ /* 0x000e620000000800 */
[--C-:B------:R-:W-:Y:S01]  /*9200*/  FFMA.FTZ R138, R68, UR4, -R6.reuse ;  /* 0x00000004448a7c23 */ /* 0x100fe20008010806 */
[----:B------:R-:W-:Y:S01]  /*9210*/  FMNMX.FTZ R25, R47, R4, !PT ;  /* 0x000000042f197209 */ /* 0x000fe20007810000 */
[--C-:B------:R-:W-:Y:S01]  /*9220*/  FFMA.FTZ R140, R72, UR4, -R6.reuse ;  /* 0x00000004488c7c23 */ /* 0x100fe20008010806 */
[--C-:B------:R-:W-:Y:S01]  /*9230*/  FFMA.FTZ R142, R76, UR4, -R6.reuse ;  /* 0x000000044c8e7c23 */ /* 0x100fe20008010806 */
[--C-:B------:R-:W-:Y:S01]  /*9240*/  FFMA.FTZ R144, R80, UR4, -R6.reuse ;  /* 0x0000000450907c23 */ /* 0x100fe20008010806 */
[----:B------:R-:W-:Y:S01]  /*9250*/  FMNMX.FTZ R4, R50, R25, !PT ;  /* 0x0000001932047209 */ /* 0x000fe20007810000 */
[--C-:B------:R-:W-:Y:S01]  /*9260*/  FFMA.FTZ R25, R41, UR4, -R6.reuse ;  /* 0x0000000429197c23 */ /* 0x100fe20008010806 */
[----:B------:R-:W2:Y:S01]  /*9270*/  MUFU.EX2 R7, R7 ;  /* 0x0000000700077308 */ /* 0x000ea20000000800 */
[--C-:B------:R-:W-:Y:S01]  /*9280*/  FFMA.FTZ R81, R81, UR4, -R6.reuse ;  /* 0x0000000451517c23 */ /* 0x100fe20008010806 */
[----:B------:R-:W-:Y:S01]  /*9290*/  FMNMX.FTZ R29, R51, R4, !PT ;  /* 0x00000004331d7209 */ /* 0x000fe20007810000 */
[----:B------:R-:W-:Y:S01]  /*92a0*/  FFMA.FTZ R146, R84, UR4, -R6 ;  /* 0x0000000454927c23 */ /* 0x000fe20008010806 */
[----:B------:R-:W-:-:S02]  /*92b0*/  IMAD.U32 R44, RZ, RZ, UR38 ;  /* 0x00000026ff2c7e24 */ /* 0x000fc4000f8e00ff */
[----:B------:R-:W-:Y:S02]  /*92c0*/  FMNMX.FTZ R4, R54, R29, !PT ;  /* 0x0000001d36047209 */ /* 0x000fe40007810000 */
[----:B------:R-:W3:Y:S01]  /*92d0*/  MUFU.EX2 R120, R120 ;  /* 0x0000007800787308 */ /* 0x000ee20000000800 */
[----:B------:R-:W-:Y:S02]  /*92e0*/  PRMT R3, R44, 0x654, R3 ;  /* 0x000006542c037816 */ /* 0x000fe40000000003 */
[----:B------:R-:W-:Y:S02]  /*92f0*/  FMNMX.FTZ R29, R55, R4, !PT ;  /* 0x00000004371d7209 */ /* 0x000fe40007810000 */
[----:B------:R4:W-:Y:S02]  /*9300*/  SYNCS.ARRIVE.TRANS64.RED.A1T0 RZ, [R3+URZ], RZ ;  /* 0x000000ff03ff79a7 */ /* 0x0009e4000810043f */
[----:B------:R-:W-:Y:S01]  /*9310*/  FMNMX.FTZ R4, R58, R29, !PT ;  /* 0x0000001d3a047209 */ /* 0x000fe20007810000 */
[----:B------:R-:W-:Y:S01]  /*9320*/  FFMA.FTZ R29, R45, UR4, -R6 ;  /* 0x000000042d1d7c23 */ /* 0x000fe20008010806 */
[----:B------:R-:W5:Y:S02]  /*9330*/  MUFU.EX2 R9, R9 ;  /* 0x0000000900097308 */ /* 0x000f640000000800 */
[----:B------:R-:W-:-:S04]  /*9340*/  FMNMX.FTZ R33, R59, R4, !PT ;  /* 0x000000043b217209 */ /* 0x000fc80007810000 */
[----:B------:R-:W-:Y:S02]  /*9350*/  FMNMX.FTZ R4, R62, R33, !PT ;  /* 0x000000213e047209 */ /* 0x000fe40007810000 */
[----:B------:R-:W4:Y:S02]  /*9360*/  MUFU.EX2 R122, R122 ;  /* 0x0000007a007a7308 */ /* 0x000f240000000800 */
[----:B------:R-:W-:-:S04]  /*9370*/  FMNMX.FTZ R33, R63, R4, !PT ;  /* 0x000000043f217209 */ /* 0x000fc80007810000 */
[----:B------:R-:W-:Y:S01]  /*9380*/  FMNMX.FTZ R4, R66, R33, !PT ;  /* 0x0000002142047209 */ /* 0x000fe20007810000 */
[--C-:B------:R-:W-:Y:S01]  /*9390*/  FFMA.FTZ R33, R49, UR4, -R6.reuse ;  /* 0x0000000431217c23 */ /* 0x100fe20008010806 */
[----:B------:R-:W-:Y:S01]  /*93a0*/  FFMA.FTZ R49, R65, UR4, -R6 ;  /* 0x0000000441317c23 */ /* 0x000fe20008010806 */
[----:B------:R-:W4:Y:S01]  /*93b0*/  MUFU.EX2 R11, R11 ;  /* 0x0000000b000b7308 */ /* 0x000f220000000800 */
[----:B------:R-:W-:-:S04]  /*93c0*/  FMNMX.FTZ R37, R67, R4, !PT ;  /* 0x0000000443257209 */ /* 0x000fc80007810000 */
[----:B------:R-:W-:-:S03]  /*93d0*/  FMNMX.FTZ R4, R70, R37, !PT ;  /* 0x0000002546047209 */ /* 0x000fc60007810000 */
[----:B------:R-:W-:Y:S01]  /*93e0*/  MUFU.EX2 R124, R124 ;  /* 0x0000007c007c7308 */ /* 0x000fe20000000800 */
[----:B------:R-:W-:-:S04]  /*93f0*/  FMNMX.FTZ R37, R71, R4, !PT ;  /* 0x0000000447257209 */ /* 0x000fc80007810000 */
[----:B------:R-:W-:Y:S01]  /*9400*/  FMNMX.FTZ R4, R74, R37, !PT ;  /* 0x000000254a047209 */ /* 0x000fe20007810000 */
[--C-:B------:R-:W-:Y:S01]  /*9410*/  FFMA.FTZ R37, R53, UR4, -R6.reuse ;  /* 0x0000000435257c23 */ /* 0x100fe20008010806 */
[--C-:B------:R-:W-:Y:S01]  /*9420*/  FFMA.FTZ R53, R69, UR4, -R6.reuse ;  /* 0x0000000445357c23 */ /* 0x100fe20008010806 */
[----:B------:R-:W-:Y:S01]  /*9430*/  FFMA.FTZ R69, R85, UR4, -R6 ;  /* 0x0000000455457c23 */ /* 0x000fe20008010806 */
        /* <DEDUP_REMOVED lines=9> */
[----:B------:R-:W-:Y:S01]  /*94d0*/  FMNMX.FTZ R4, R86, R45, !PT ;  /* 0x0000002d56047209 */ /* 0x000fe20007810000 */
[--C-:B------:R-:W-:Y:S01]  /*94e0*/  FFMA.FTZ R45, R61, UR4, -R6.reuse ;  /* 0x000000043d2d7c23 */ /* 0x100fe20008010806 */
[--C-:B------:R-:W-:Y:S02]  /*94f0*/  FFMA.FTZ R61, R77, UR4, -R6.reuse ;  /* 0x000000044d3d7c23 */ /* 0x100fe40008010806 */
[----:B------:R-:W-:Y:S01]  /*9500*/  FMNMX.FTZ R4, R87, R4, !PT ;  /* 0x0000000457047209 */ /* 0x000fe20007810000 */
[----:B------:R-:W-:Y:S04]  /*9510*/  MUFU.EX2 R128, R128 ;  /* 0x0000008000807308 */ /* 0x000fe80000000800 */
[----:B------:R-:W0:Y:S04]  /*9520*/  SHFL.BFLY PT, R57, R4, 0x2, 0x1f ;  /* 0x0c401f0004397f89 */ /* 0x000e2800000e0000 */
[----:B------:R-:W-:Y:S08]  /*9530*/  MUFU.EX2 R33, R33 ;  /* 0x0000002100217308 */ /* 0x000ff00000000800 */
[----:B------:R-:W-:Y:S08]  /*9540*/  MUFU.EX2 R130, R130 ;  /* 0x0000008200827308 */ /* 0x000ff00000000800 */
[----:B------:R-:W-:Y:S01]  /*9550*/  MUFU.EX2 R37, R37 ;  /* 0x0000002500257308 */ /* 0x000fe20000000800 */
[----:B0-----:R-:W-:Y:S01]  /*9560*/  FMNMX.FTZ R8, R4, R57, !PT ;  /* 0x0000003904087209 */ /* 0x001fe20007810000 */
[----:B------:R-:W-:-:S06]  /*9570*/  FFMA.FTZ R57, R73, UR4, -R6 ;  /* 0x0000000449397c23 */ /* 0x000fcc0008010806 */
        /* <DEDUP_REMOVED lines=9> */
[----:B------:R-:W-:Y:S02]  /*9610*/  FSEL R40, R40, RZ, P1 ;  /* 0x000000ff28287208 */ /* 0x000fe40000800000 */
[----:B------:R-:W-:Y:S01]  /*9620*/  ISETP.GE.AND P1, PT, R88, 0x81, PT ;  /* 0x000000815800780c */ /* 0x000fe20003f26270 */
[----:B------:R-:W-:Y:S02]  /*9630*/  IMAD.MOV.U32 R88, RZ, RZ, R119 ;  /* 0x000000ffff587224 */ /* 0x000fe400078e0077 */
[--C-:B------:R-:W-:Y:S01]  /*9640*/  FFMA.FTZ R149, R26, UR4, -R40.reuse ;  /* 0x000000041a957c23 */ /* 0x100fe20008010828 */
[--C-:B------:R-:W-:Y:S01]  /*9650*/  FFMA.FTZ R6, R27, UR4, -R40.reuse ;  /* 0x000000041b067c23 */ /* 0x100fe20008010828 */
[--C-:B------:R-:W-:Y:S01]  /*9660*/  FFMA.FTZ R151, R30, UR4, -R40.reuse ;  /* 0x000000041e977c23 */ /* 0x100fe20008010828 */
[----:B------:R-:W-:Y:S01]  /*9670*/  FADD.FTZ R27, R148, R5 ;  /* 0x00000005941b7221 */ /* 0x000fe20000010000 */
[--C-:B------:R-:W-:Y:S01]  /*9680*/  FFMA.FTZ R8, R31, UR4, -R40.reuse ;  /* 0x000000041f087c23 */ /* 0x100fe20008010828 */
[--C-:B------:R-:W-:Y:S01]  /*9690*/  FFMA.FTZ R121, R34, UR4, -R40.reuse ;  /* 0x0000000422797c23 */ /* 0x100fe20008010828 */
[----:B------:R-:W-:Y:S01]  /*96a0*/  MUFU.EX2 R149, R149 ;  /* 0x0000009500957308 */ /* 0x000fe20000000800 */
[----:B-1----:R-:W-:Y:S01]  /*96b0*/  FADD.FTZ R32, R150, R27 ;  /* 0x0000001b96207221 */ /* 0x002fe20000010000 */
[--C-:B------:R-:W-:Y:S01]  /*96c0*/  FFMA.FTZ R10, R35, UR4, -R40.reuse ;  /* 0x00000004230a7c23 */ /* 0x100fe20008010828 */
[--C-:B------:R-:W-:Y:S01]  /*96d0*/  FFMA.FTZ R123, R38, UR4, -R40.reuse ;  /* 0x00000004267b7c23 */ /* 0x100fe20008010828 */
[----:B------:R-:W-:Y:S01]  /*96e0*/  FFMA.FTZ R12, R39, UR4, -R40 ;  /* 0x00000004270c7c23 */ /* 0x000fe20008010828 */
[----:B--2---:R-:W-:Y:S01]  /*96f0*/  FADD.FTZ R27, R7, R32 ;  /* 0x00000020071b7221 */ /* 0x004fe20000010000 */
[--C-:B------:R-:W-:Y:S01]  /*9700*/  FFMA.FTZ R125, R42, UR4, -R40.reuse ;  /* 0x000000042a7d7c23 */ /* 0x100fe20008010828 */
[--C-:B------:R-:W-:Y:S01]  /*9710*/  FFMA.FTZ R24, R43, UR4, -R40.reuse ;  /* 0x000000042b187c23 */ /* 0x100fe20008010828 */
[----:B------:R-:W0:Y:S01]  /*9720*/  MUFU.EX2 R6, R6 ;  /* 0x0000000600067308 */ /* 0x000e220000000800 */
[----:B---3--:R-:W-:Y:S01]  /*9730*/  FADD.FTZ R34, R120, R27 ;  /* 0x0000001b78227221 */ /* 0x008fe20000010000 */
[--C-:B------:R-:W-:Y:S01]  /*9740*/  FFMA.FTZ R127, R46, UR4, -R40.reuse ;  /* 0x000000042e7f7c23 */ /* 0x100fe20008010828 */
[--C-:B------:R-:W-:Y:S01]  /*9750*/  FFMA.FTZ R26, R47, UR4, -R40.reuse ;  /* 0x000000042f1a7c23 */ /* 0x100fe20008010828 */
[----:B------:R-:W-:Y:S01]  /*9760*/  FFMA.FTZ R129, R50, UR4, -R40 ;  /* 0x0000000432817c23 */ /* 0x000fe20008010828 */
[----:B-----5:R-:W-:Y:S01]  /*9770*/  FADD.FTZ R27, R9, R34 ;  /* 0x00000022091b7221 */ /* 0x020fe20000010000 */
[--C-:B------:R-:W-:Y:S01]  /*9780*/  FFMA.FTZ R28, R51, UR4, -R40.reuse ;  /* 0x00000004331c7c23 */ /* 0x100fe20008010828 */
[--C-:B------:R-:W-:Y:S01]  /*9790*/  FFMA.FTZ R131, R54, UR4, -R40.reuse ;  /* 0x0000000436837c23 */ /* 0x100fe20008010828 */
[----:B------:R-:W1:Y:S01]  /*97a0*/  MUFU.EX2 R151, R151 ;  /* 0x0000009700977308 */ /* 0x000e620000000800 */
[----:B----4-:R-:W-:Y:S01]  /*97b0*/  FADD.FTZ R34, R122, R27 ;  /* 0x0000001b7a227221 */ /* 0x010fe20000010000 */
[--C-:B------:R-:W-:Y:S01]  /*97c0*/  FFMA.FTZ R30, R55, UR4, -R40.reuse ;  /* 0x00000004371e7c23 */ /* 0x100fe20008010828 */
[--C-:B------:R-:W-:Y:S01]  /*97d0*/  FFMA.FTZ R133, R58, UR4, -R40.reuse ;  /* 0x000000043a857c23 */ /* 0x100fe20008010828 */
[----:B------:R-:W-:Y:S01]  /*97e0*/  FFMA.FTZ R32, R59, UR4, -R40 ;  /* 0x000000043b207c23 */ /* 0x000fe20008010828 */
[----:B------:R-:W-:Y:S01]  /*97f0*/  FADD.FTZ R31, R11, R34 ;  /* 0x000000220b1f7221 */ /* 0x000fe20000010000 */
[--C-:B------:R-:W-:Y:S01]  /*9800*/  FFMA.FTZ R135, R62, UR4, -R40.reuse ;  /* 0x000000043e877c23 */ /* 0x100fe20008010828 */
[----:B------:R-:W-:Y:S01]  /*9810*/  FFMA.FTZ R34, R63, UR4, -R40 ;  /* 0x000000043f227c23 */ /* 0x000fe20008010828 */
[----:B------:R-:W2:Y:S01]  /*9820*/  MUFU.EX2 R8, R8 ;  /* 0x0000000800087308 */ /* 0x000ea20000000800 */
[----:B0-----:R-:W-:Y:S01]  /*9830*/  FADD.FTZ R36, R149, R6 ;  /* 0x0000000695247221 */ /* 0x001fe20000010000 */
[----:B------:R-:W-:Y:S01]  /*9840*/  FADD.FTZ R38, R124, R31 ;  /* 0x0000001f7c267221 */ /* 0x000fe20000010000 */
[--C-:B------:R-:W-:Y:S01]  /*9850*/  FFMA.FTZ R137, R66, UR4, -R40.reuse ;  /* 0x0000000442897c23 */ /* 0x100fe20008010828 */
[--C-:B------:R-:W-:Y:S01]  /*9860*/  FFMA.FTZ R139, R70, UR4, -R40.reuse ;  /* 0x00000004468b7c23 */ /* 0x100fe20008010828 */
[----:B------:R-:W-:Y:S01]  /*9870*/  FFMA.FTZ R141, R74, UR4, -R40 ;  /* 0x000000044a8d7c23 */ /* 0x000fe20008010828 */
[----:B------:R-:W-:Y:S01]  /*9880*/  FADD.FTZ R31, R25, R38 ;  /* 0x00000026191f7221 */ /* 0x000fe20000010000 */
[----:B------:R-:W-:Y:S01]  /*9890*/  F2FP.F16.F32.PACK_AB R148, R5, R148 ;  /* 0x000000940594723e */ /* 0x000fe200000000ff */
        /* <DEDUP_REMOVED lines=10> */
[----:B------:R-:W-:-:S02]  /*9940*/  F2FP.F16.F32.PACK_AB R149, R6, R149 ;  /* 0x000000950695723e */ /* 0x000fc400000000ff */
[----:B------:R-:W-:Y:S02]  /*9950*/  F2FP.F16.F32.PACK_AB R150, R7, R150 ;  /* 0x000000960796723e */ /* 0x000fe400000000ff */
[----:B------:R-:W-:Y:S02]  /*9960*/  F2FP.F16.F32.PACK_AB R120, R9, R120 ;  /* 0x000000780978723e */ /* 0x000fe400000000ff */
[----:B------:R-:W2:Y:S01]  /*9970*/  MUFU.EX2 R123, R123 ;  /* 0x0000007b007b7308 */ /* 0x000ea20000000800 */
[----:B0-----:R-:W-:Y:S01]  /*9980*/  FADD.FTZ R27, R121, R36 ;  /* 0x00000024791b7221 */ /* 0x001fe20000010000 */
[----:B------:R-:W-:Y:S01]  /*9990*/  FADD.FTZ R36, R126, R31 ;  /* 0x0000001f7e247221 */ /* 0x000fe20000010000 */
[----:B------:R-:W-:Y:S02]  /*99a0*/  F2FP.F16.F32.PACK_AB R122, R11, R122 ;  /* 0x0000007a0b7a723e */ /* 0x000fe400000000ff */
[----:B------:R-:W-:Y:S01]  /*99b0*/  F2FP.F16.F32.PACK_AB R124, R25, R124 ;  /* 0x0000007c197c723e */ /* 0x000fe200000000ff */
[----:B------:R-:W-:Y:S01]  /*99c0*/  FADD.FTZ R31, R29, R36 ;  /* 0x000000241d1f7221 */ /* 0x000fe20000010000 */
[----:B------:R-:W-:Y:S01]  /*99d0*/  FFMA.FTZ R36, R67, UR4, -R40 ;  /* 0x0000000443247c23 */ /* 0x000fe20008010828 */
[----:B------:R-:W0:Y:S01]  /*99e0*/  MUFU.EX2 R12, R12 ;  /* 0x0000000c000c7308 */ /* 0x000e220000000800 */
[----:B-1----:R-:W-:Y:S01]  /*99f0*/  FADD.FTZ R38, R10, R27 ;  /* 0x0000001b0a267221 */ /* 0x002fe20000010000 */
[----:B------:R-:W-:Y:S01]  /*9a00*/  FADD.FTZ R42, R128, R31 ;  /* 0x0000001f802a7221 */ /* 0x000fe20000010000 */
[----:B------:R-:W-:-:S02]  /*9a10*/  F2FP.F16.F32.PACK_AB R126, R29, R126 ;  /* 0x0000007e1d7e723e */ /* 0x000fc400000000ff */
[C---:B------:R-:W-:Y:S01]  /*9a20*/  F2FP.F16.F32.PACK_AB R128, R33.reuse, R128 ;  /* 0x000000802180723e */ /* 0x040fe200000000ff */
[----:B------:R-:W-:Y:S01]  /*9a30*/  FADD.FTZ R31, R33, R42 ;  /* 0x0000002a211f7221 */ /* 0x000fe20000010000 */
[----:B------:R-:W-:Y:S01]  /*9a40*/  F2FP.F16.F32.PACK_AB R151, R8, R151 ;  /* 0x000000970897723e */ /* 0x000fe200000000ff */
[----:B------:R-:W1:Y:S01]  /*9a50*/  MUFU.EX2 R125, R125 ;  /* 0x0000007d007d7308 */ /* 0x000e620000000800 */
[----:B--2---:R-:W-:Y:S01]  /*9a60*/  FADD.FTZ R27, R123, R38 ;  /* 0x000000267b1b7221 */ /* 0x004fe20000010000 */
[----:B------:R-:W-:-:S06]  /*9a70*/  F2FP.F16.F32.PACK_AB R121, R10, R121 ;  /* 0x000000790a79723e */ /* 0x000fcc00000000ff */
[----:B------:R-:W2:Y:S01]  /*9a80*/  MUFU.EX2 R24, R24 ;  /* 0x0000001800187308 */ /* 0x000ea20000000800 */
[C---:B0-----:R-:W-:Y:S01]  /*9a90*/  FADD.FTZ R38, R12.reuse, R27 ;  /* 0x0000001b0c267221 */ /* 0x041fe20000010000 */
[----:B------:R-:W-:-:S06]  /*9aa0*/  F2FP.F16.F32.PACK_AB R123, R12, R123 ;  /* 0x0000007b0c7b723e */ /* 0x000fcc00000000ff */
[----:B------:R-:W0:Y:S01]  /*9ab0*/  MUFU.EX2 R127, R127 ;  /* 0x0000007f007f7308 */ /* 0x000e220000000800 */
[----:B-1----:R-:W-:Y:S01]  /*9ac0*/  FADD.FTZ R27, R125, R38 ;  /* 0x000000267d1b7221 */ /* 0x002fe20000010000 */
[----:B------:R-:W-:Y:S01]  /*9ad0*/  FADD.FTZ R38, R130, R31 ;  /* 0x0000001f82267221 */ /* 0x000fe20000010000 */
[----:B------:R-:W-:-:S05]  /*9ae0*/  F2FP.F16.F32.PACK_AB R130, R37, R130 ;  /* 0x000000822582723e */ /* 0x000fca00000000ff */
[----:B------:R-:W1:Y:S01]  /*9af0*/  MUFU.EX2 R26, R26 ;  /* 0x0000001a001a7308 */ /* 0x000e620000000800 */
[C---:B--2---:R-:W-:Y:S01]  /*9b00*/  FADD.FTZ R42, R24.reuse, R27 ;  /* 0x0000001b182a7221 */ /* 0x044fe20000010000 */
[----:B------:R-:W-:Y:S01]  /*9b10*/  FADD.FTZ R27, R37, R38 ;  /* 0x00000026251b7221 */ /* 0x000fe20000010000 */
[----:B------:R-:W-:Y:S01]  /*9b20*/  FFMA.FTZ R38, R71, UR4, -R40 ;  /* 0x0000000447267c23 */ /* 0x000fe20008010828 */
[----:B------:R-:W-:-:S04]  /*9b30*/  F2FP.F16.F32.PACK_AB R125, R24, R125 ;  /* 0x0000007d187d723e */ /* 0x000fc800000000ff */
[----:B------:R-:W2:Y:S01]  /*9b40*/  MUFU.EX2 R129, R129 ;  /* 0x0000008100817308 */ /* 0x000ea20000000800 */
[----:B0-----:R-:W-:Y:S01]  /*9b50*/  FADD.FTZ R3, R127, R42 ;  /* 0x0000002a7f037221 */ /* 0x001fe20000010000 */
[----:B------:R-:W-:Y:S01]  /*9b60*/  FADD.FTZ R42, R132, R27 ;  /* 0x0000001b842a7221 */ /* 0x000fe20000010000 */
[----:B------:R-:W-:-:S03]  /*9b70*/  F2FP.F16.F32.PACK_AB R132, R41, R132 ;  /* 0x000000842984723e */ /* 0x000fc600000000ff */
[----:B------:R-:W-:Y:S01]  /*9b80*/  FADD.FTZ R27, R41, R42 ;  /* 0x0000002a291b7221 */ /* 0x000fe20000010000 */
[----:B------:R-:W-:Y:S01]  /*9b90*/  FFMA.FTZ R42, R79, UR4, -R40 ;  /* 0x000000044f2a7c23 */ /* 0x000fe20008010828 */
[----:B------:R-:W0:Y:S01]  /*9ba0*/  MUFU.EX2 R28, R28 ;  /* 0x0000001c001c7308 */ /* 0x000e220000000800 */
[----:B-1----:R-:W-:Y:S01]  /*9bb0*/  FADD.FTZ R44, R26, R3 ;  /* 0x000000031a2c7221 */ /* 0x002fe20000010000 */
[----:B------:R-:W-:Y:S01]  /*9bc0*/  FADD.FTZ R46, R134, R27 ;  /* 0x0000001b862e7221 */ /* 0x000fe20000010000 */
[C---:B------:R-:W-:Y:S02]  /*9bd0*/  F2FP.F16.F32.PACK_AB R134, R45.reuse, R134 ;  /* 0x000000862d86723e */ /* 0x040fe400000000ff */
[----:B------:R-:W-:Y:S01]  /*9be0*/  F2FP.F16.F32.PACK_AB R127, R26, R127 ;  /* 0x0000007f1a7f723e */ /* 0x000fe200000000ff */
[----:B------:R-:W-:Y:S02]  /*9bf0*/  FADD.FTZ R27, R45, R46 ;  /* 0x0000002e2d1b7221 */ /* 0x000fe40000010000 */
[----:B------:R-:W1:Y:S01]  /*9c00*/  MUFU.EX2 R131, R131 ;  /* 0x0000008300837308 */ /* 0x000e620000000800 */
[----:B--2---:R-:W-:Y:S01]  /*9c10*/  FADD.FTZ R3, R129, R44 ;  /* 0x0000002c81037221 */ /* 0x004fe20000010000 */
[----:B------:R-:W-:-:S06]  /*9c20*/  FADD.FTZ R46, R136, R27 ;  /* 0x0000001b882e7221 */ /* 0x000fcc0000010000 */
        /* <DEDUP_REMOVED lines=70> */
[C---:B-1----:R-:W-:Y:S01]  /*a090*/  FADD.FTZ R3, R69.reuse, R46 ;  /* 0x0000002e45037221 */ /* 0x042fe20000010000 */
[----:B------:R-:W-:Y:S02]  /*a0a0*/  F2FP.F16.F32.PACK_AB R146, R69, R146 ;  /* 0x000000924592723e */ /* 0x000fe400000000ff */
[C---:B--2---:R-:W-:Y:S01]  /*a0b0*/  FADD.FTZ R6, R87.reuse, R6 ;  /* 0x0000000657067221 */ /* 0x044fe20000010000 */
[----:B------:R-:W-:Y:S01]  /*a0c0*/  F2FP.F16.F32.PACK_AB R147, R87, R86 ;  /* 0x000000565793723e */ /* 0x000fe200000000ff */
[----:B------:R-:W-:Y:S06]  /*a0d0*/  @!P1 BRA `(.L_x_13308) ;  /* 0x0000002000389947 */ /* 0x000fec0003800000 */
[----:B------:R-:W2:Y:S01]  /*a0e0*/  LDL.LU R48, [R1+0x48] ;  /* 0x0000480001307983 */ /* 0x000ea20000300800 */
[----:B------:R-:W-:Y:S01]  /*a0f0*/  MOV R10, R4 ;  /* 0x00000004000a7202 */ /* 0x000fe20000000f00 */
[----:B------:R-:W-:Y:S01]  /*a100*/  IMAD.MOV.U32 R11, RZ, RZ, R0 ;  /* 0x000000ffff0b7224 */ /* 0x000fe200078e0000 */
        /* <DEDUP_REMOVED lines=18> */
[----:B--2---:R-:W-:-:S07]  /*a230*/  VIADD R7, R48, 0xfffffffe ;  /* 0xfffffffe30077836 */ /* 0x004fce0000000000 */
.L_x_13320:
        /* <DEDUP_REMOVED lines=9> */
.L_x_13310:
        /* <DEDUP_REMOVED lines=8> */
.L_x_13311:
[----:B------:R-:W-:Y:S04]  /*a350*/  BSSY B0, `(.L_x_13309) ;  /* 0x0000004000007945 */ /* 0x000fe80003800000 */
[----:B-1----:R-:W-:Y:S05]  /*a360*/  @P2 BRA `(.L_x_13312) ;  /* 0x0000000000082947 */ /* 0x002fea0003800000 */
[----:B------:R-:W1:Y:S02]  /*a370*/  SYNCS.PHASECHK.TRANS64.TRYWAIT P2, [R9+URZ+0x16830], R0 ;  /* 0x01683000090075a7 */ /* 0x000e64000804017f */
[----:B-1----:R-:W-:Y:S05]  /*a380*/  @!P2 BRA `(.L_x_13313) ;  /* 0x000000b4007ca947 */ /* 0x002fea0003800000 */
.L_x_13312:
[----:B------:R-:W-:Y:S05]  /*a390*/  BSYNC B0 ;  /* 0x0000000000007941 */ /* 0x000fea0003800000 */
.L_x_13309:
[----:B------:R2:W-:Y:S01]  /*a3a0*/  STL.64 [R1+0x70], R2 ;  /* 0x0000700201007387 */ /* 0x0005e20000100a00 */
[----:B01----:R-:W0:Y:S03]  /*a3b0*/  S2R R0, SR_TID.X ;  /* 0x0000000000007919 */ /* 0x003e260000002100 */
[----:B--2---:R-:W2:Y:S01]  /*a3c0*/  LDL.64 R2, [R1+0x10] ;  /* 0x0000100001027983 */ /* 0x004ea20000100a00 */
[----:B------:R-:W-:Y:S01]  /*a3d0*/  VIADD R155, R12, 0x1 ;  /* 0x000000010c9b7836 */ /* 0x000fe20000000000 */
[----:B------:R-:W-:Y:S05]  /*a3e0*/  WARPSYNC.ALL ;  /* 0x0000000000007948 */ /* 0x000fea0003800000 */
[C---:B------:R-:W-:Y:S01]  /*a3f0*/  ISETP.NE.AND P2, PT, R155.reuse, 0x2, PT ;  /* 0x000000029b00780c */ /* 0x040fe20003f45270 */
[----:B------:R-:W-:Y:S01]  /*a400*/  IMAD.MOV.U32 R9, RZ, RZ, 0x40000040 ;  /* 0x40000040ff097424 */ /* 0x000fe200078e00ff */
[----:B------:R-:W-:Y:S01]  /*a410*/  R2UR UR8, R14 ;  /* 0x000000000e0872ca */ /* 0x000fe200000e0000 */
[----:B------:R-:W-:Y:S01]  /*a420*/  IMAD.MOV.U32 R27, RZ, RZ, 0x40000040 ;  /* 0x40000040ff1b7424 */ /* 0x000fe200078e00ff */
[----:B------:R-:W-:Y:S01]  /*a430*/  SEL R155, R155, RZ, P2 ;  /* 0x000000ff9b9b7207 */ /* 0x000fe20001000000 */
[----:B------:R-:W-:Y:S01]  /*a440*/  IMAD.MOV.U32 R25, RZ, RZ, 0x40000040 ;  /* 0x40000040ff197424 */ /* 0x000fe200078e00ff */
[----:B------:R-:W-:-:S02]  /*a450*/  R2UR UR19, R9 ;  /* 0x00000000091372ca */ /* 0x000fc400000e0000 */
[----:B------:R-:W-:Y:S01]  /*a460*/  R2UR UR9, R15 ;  /* 0x000000000f0972ca */ /* 0x000fe200000e0000 */
[----:B------:R-:W-:Y:S01]  /*a470*/  IMAD R26, R155, 0x400, R13 ;  /* 0x000004009b1a7824 */ /* 0x000fe200078e020d */
[----:B------:R-:W-:Y:S02]  /*a480*/  R2UR UR11, R27 ;  /* 0x000000001b0b72ca */ /* 0x000fe400000e0000 */
[----:B------:R-:W-:Y:S01]  /*a490*/  R2UR UR15, R25 ;  /* 0x00000000190f72ca */ /* 0x000fe200000e0000 */
[C---:B------:R-:W-:Y:S01]  /*a4a0*/  VIADD R8, R26.reuse, 0x4 ;  /* 0x000000041a087836 */ /* 0x040fe20000000000 */
[C---:B------:R-:W-:Y:S02]  /*a4b0*/  R2UR UR10, R26.reuse ;  /* 0x000000001a0a72ca */ /* 0x040fe400000e0000 */
[C---:B------:R-:W-:Y:S01]  /*a4c0*/  IADD3 R24, R26.reuse, 0x2, RZ ;  /* 0x000000021a187810 */ /* 0x040fe20007ffe0ff */
[----:B------:R-:W-:Y:S01]  /*a4d0*/  VIADD R26, R26, 0x6 ;  /* 0x000000061a1a7836 */ /* 0x000fe20000000000 */
[----:B------:R-:W-:-:S02]  /*a4e0*/  R2UR UR18, R8 ;  /* 0x00000000081272ca */ /* 0x000fc400000e0000 */
[----:B------:R-:W3:Y:S01]  /*a4f0*/  LDL.64 R8, [R1+0x8] ;  /* 0x0000080001087983 */ /* 0x000ee20000100a00 */
[----:B0-----:R-:W-:Y:S02]  /*a500*/  SHF.R.U32.HI R0, RZ, 0x7, R0 ;  /* 0x00000007ff007819 */ /* 0x001fe40000011600 */
[----:B------:R-:W-:-:S03]  /*a510*/  R2UR UR14, R24 ;  /* 0x00000000180e72ca */ /* 0x000fc600000e0000 */
[----:B------:R-:W-:Y:S01]  /*a520*/  VIADD R0, R0, 0x8 ;  /* 0x0000000800007836 */ /* 0x000fe20000000000 */
[----:B------:R-:W-:Y:S02]  /*a530*/  R2UR UR22, R26 ;  /* 0x000000001a1672ca */ /* 0x000fe400000e0000 */
[----:B------:R-:W-:Y:S02]  /*a540*/  R2UR UR23, R27 ;  /* 0x000000001b1772ca */ /* 0x000fe400000e0000 */
[----:B------:R0:W-:Y:S06]  /*a550*/  BAR.SYNC.DEFER_BLOCKING R0, 0x100 ;  /* 0x000400000000751d */ /* 0x0001ec0000010000 */
[----:B------:R-:W-:-:S06]  /*a560*/  WARPGROUP.ARRIVE ;  /* 0x00000000000079c5 */ /* 0x000fcc0000000000 */
[----:B------:R-:W-:Y:S03]  /*a570*/  HGMMA.64x128x16.F32 R24, gdesc[UR8], RZ, !UPT, gsb0 ;  /* 0x01e00000081879f0 */ /* 0x000fe6000c0008ff */
[----:B------:R-:W-:Y:S02]  /*a580*/  WARPGROUP.DEPBAR.LE gsb0, 0x0 ;  /* 0x00008000000079c5 */ /* 0x000fe40000010000 */
[----:B------:R-:W-:Y:S01]  /*a590*/  WARPGROUP.ARRIVE ;  /* 0x00000000000079c5 */ /* 0x000fe20000000000 */
[----:B--2---:R-:W-:Y:S02]  /*a5a0*/  R2UR UR12, R2 ;  /* 0x00000000020c72ca */ /* 0x004fe400000e0000 */
[----:B------:R-:W-:Y:S02]  /*a5b0*/  R2UR UR13, R3 ;  /* 0x00000000030d72ca */ /* 0x000fe400000e0000 */
[----:B------:R0:W5:Y:S11]  /*a5c0*/  LDL.LU.64 R2, [R1+0x70] ;  /* 0x0000700001027983 */ /* 0x0001760000300a00 */
[----:B------:R-:W-:Y:S01]  /*a5d0*/  HGMMA.64x128x16.F32 R24, gdesc[UR12], R24, gsb0 ;  /* 0x01e000000c1879f0 */ /* 0x000fe20008000818 */
[----:B---3--:R-:W-:-:S02]  /*a5e0*/  R2UR UR16, R8 ;  /* 0x00000000081072ca */ /* 0x008fc400000e0000 */
        /* <DEDUP_REMOVED lines=13> */
.L_x_13315:
[----:B------:R-:W-:Y:S02]  /*a6c0*/  SHF.L.U32 R0, R5, 0x1f, RZ ;  /* 0x0000001f05007819 */ /* 0x000fe400000006ff */
[----:B------:R-:W-:-:S04]  /*a6d0*/  LEA R4, R12, R18, 0x3 ;  /* 0x000000120c047211 */ /* 0x000fc800078e18ff */
[----:B------:R0:W1:Y:S01]  /*a6e0*/  SYNCS.PHASECHK.TRANS64.TRYWAIT P1, [R4+URZ+0x16850], R0 ;  /* 0x01685000040075a7 */ /* 0x000062000802017f */
[----:B------:R-:W-:Y:S05]  /*a6f0*/  @!P0 BRA `(.L_x_13316) ;  /* 0x0000000000048947 */ /* 0x000fea0003800000 */
[----:B------:R-:W-:Y:S01]  /*a700*/  BPT.TRAP 0x1 ;  /* 0x000000040000795c */ /* 0x000fe20000300000 */
.L_x_13316:
[----:B-1----:R-:W-:Y:S05]  /*a710*/  @P1 BRA `(.L_x_13314) ;  /* 0x0000000000081947 */ /* 0x002fea0003800000 */
[----:B------:R-:W1:Y:S02]  /*a720*/  SYNCS.PHASECHK.TRANS64.TRYWAIT P1, [R4+URZ+0x16850], R0 ;  /* 0x01685000040075a7 */ /* 0x000e64000802017f */
[----:B-1----:R-:W-:Y:S05]  /*a730*/  @!P1 BRA `(.L_x_13317) ;  /* 0x000000b000a49947 */ /* 0x002fea0003800000 */
.L_x_13314:
[----:B01----:R-:W-:Y:S01]  /*a740*/  VIADD R0, R18, 0x400 ;  /* 0x0000040012007836 */ /* 0x003fe20000000000 */
[----:B------:R-:W-:Y:S05]  /*a750*/  WARPSYNC.ALL ;  /* 0x0000000000007948 */ /* 0x000fea0003800000 */
[----:B------:R-:W-:Y:S01]  /*a760*/  SHF.R.U32.HI R0, RZ, 0x4, R0 ;  /* 0x00000004ff007819 */ /* 0x000fe20000011600 */
[----:B------:R-:W-:Y:S01]  /*a770*/  IMAD.MOV.U32 R5, RZ, RZ, 0x40000040 ;  /* 0x40000040ff057424 */ /* 0x000fe200078e00ff */
[----:B------:R-:W-:Y:S01]  /*a780*/  WARPGROUP.ARRIVE ;  /* 0x00000000000079c5 */ /* 0x000fe20000000000 */
[----:B------:R-:W-:Y:S02]  /*a790*/  MOV R9, 0x40000040 ;  /* 0x4000004000097802 */ /* 0x000fe40000000f00 */
[----:B------:R-:W-:-:S02]  /*a7a0*/  LOP3.LUT R0, R0, 0x3fff, RZ, 0xc0, !PT ;  /* 0x00003fff00007812 */ /* 0x000fc400078ec0ff */
[----:B------:R-:W-:Y:S01]  /*a7b0*/  R2UR UR7, R5 ;  /* 0x00000000050772ca */ /* 0x000fe200000e0000 */
[----:B------:R-:W-:Y:S02]  /*a7c0*/  IMAD.MOV.U32 R5, RZ, RZ, 0x40000040 ;  /* 0x40000040ff057424 */ /* 0x000fe400078e00ff */
[----:B------:R-:W-:-:S04]  /*a7d0*/  IMAD R4, R12, 0x400, R0 ;  /* 0x000004000c047824 */ /* 0x000fc800078e0200 */
[C---:B------:R-:W-:Y:S01]  /*a7e0*/  VIADD R8, R4.reuse, 0x80 ;  /* 0x0000008004087836 */ /* 0x040fe20000000000 */
[----:B------:R-:W-:-:S13]  /*a7f0*/  R2UR UR6, R4 ;  /* 0x00000000040672ca */ /* 0x000fda00000e0000 */
[----:B------:R-:W-:Y:S01]  /*a800*/  HGMMA.64x64x16.F32 R88, R148, gdesc[UR4].tnspB, R88, gsb0 ;  /* 0x40e0000494587df0 */ /* 0x000fe20008000858 */
[----:B------:R-:W-:Y:S01]  /*a810*/  R2UR UR6, R8 ;  /* 0x00000000080672ca */ /* 0x000fe200000e0000 */
[----:B------:R-:W-:Y:S01]  /*a820*/  VIADD R8, R4, 0x100 ;  /* 0x0000010004087836 */ /* 0x000fe20000000000 */
[----:B------:R-:W-:Y:S01]  /*a830*/  R2UR UR7, R9 ;  /* 0x00000000090772ca */ /* 0x000fe200000e0000 */
[----:B------:R-:W-:Y:S01]  /*a840*/  IMAD.MOV.U32 R9, RZ, RZ, 0x40000040 ;  /* 0x40000040ff097424 */ /* 0x000fe200078e00ff */
[----:B------:R-:W-:Y:S02]  /*a850*/  WARPGROUP.DEPBAR.LE gsb0, 0x0 ;  /* 0x00008000000079c5 */ /* 0x000fe40000010000 */
[----:B------:R-:W-:-:S06]  /*a860*/  WARPGROUP.ARRIVE ;  /* 0x00000000000079c5 */ /* 0x000fcc0000000000 */
[----:B------:R-:W0:Y:S03]  /*a870*/  S2R R151, SR_TID.X ;  /* 0x0000000000977919 */ /* 0x000e260000002100 */
[----:B------:R-:W-:Y:S01]  /*a880*/  HGMMA.64x64x16.F32 R88, R120, gdesc[UR4].tnspB, R88, gsb0 ;  /* 0x40e0000478587df0 */ /* 0x000fe20008000858 */
[----:B------:R-:W-:Y:S01]  /*a890*/  R2UR UR6, R8 ;  /* 0x00000000080672ca */ /* 0x000fe200000e0000 */
[----:B------:R-:W-:Y:S01]  /*a8a0*/  VIADD R8, R4, 0x180 ;  /* 0x0000018004087836 */ /* 0x000fe20000000000 */
[----:B------:R-:W-:Y:S01]  /*a8b0*/  R2UR UR7, R9 ;  /* 0x00000000090772ca */ /* 0x000fe200000e0000 */
[----:B------:R-:W-:Y:S01]  /*a8c0*/  IMAD.MOV.U32 R9, RZ, RZ, 0x40000040 ;  /* 0x40000040ff097424 */ /* 0x000fe200078e00ff */
[----:B0-----:R-:W-:Y:S02]  /*a8d0*/  SHF.R.U32.HI R0, RZ, 0x7, R151 ;  /* 0x00000007ff007819 */ /* 0x001fe40000011697 */
[----:B------:R-:W-:-:S03]  /*a8e0*/  ISETP.GE.U32.AND P1, PT, R151, 0x180, PT ;  /* 0x000001809700780c */ /* 0x000fc60003f26070 */
[----:B------:R-:W-:-:S05]  /*a8f0*/  VIADD R0, R0, 0x9 ;  /* 0x0000000900007836 */ /* 0x000fca0000000000 */
[----:B------:R-:W-:Y:S01]  /*a900*/  SEL R0, R0, 0x9, !P1 ;  /* 0x0000000900007807 */ /* 0x000fe20004800000 */
[----:B------:R-:W-:Y:S02]  /*a910*/  WARPGROUP.DEPBAR.LE gsb0, 0x0 ;  /* 0x00008000000079c5 */ /* 0x000fe40000010000 */
[----:B------:R-:W-:-:S06]  /*a920*/  WARPGROUP.ARRIVE ;  /* 0x00000000000079c5 */ /* 0x000fcc0000000000 */
[----:B------:R-:W-:Y:S01]  /*a930*/  HGMMA.64x64x16.F32 R88, R124, gdesc[UR4].tnspB, R88, gsb0 ;  /* 0x40e000047c587df0 */ /* 0x000fe20008000858 */
[----:B------:R-:W-:Y:S02]  /*a940*/  R2UR UR6, R8 ;  /* 0x00000000080672ca */ /* 0x000fe400000e0000 */
[----:B------:R-:W-:Y:S01]  /*a950*/  R2UR UR7, R9 ;  /* 0x00000000090772ca */ /* 0x000fe200000e0000 */
[----:B------:R-:W-:Y:S01]  /*a960*/  IMAD.MOV.U32 R9, RZ, RZ, 0x40000040 ;  /* 0x40000040ff097424 */ /* 0x000fe200078e00ff */
[----:B------:R-:W-:Y:S01]  /*a970*/  IADD3 R8, R4, 0x200, RZ ;  /* 0x0000020004087810 */ /* 0x000fe20007ffe0ff */
[----:B------:R-:W-:Y:S02]  /*a980*/  WARPGROUP.DEPBAR.LE gsb0, 0x0 ;  /* 0x00008000000079c5 */ /* 0x000fe40000010000 */
[----:B------:R-:W-:-:S08]  /*a990*/  WARPGROUP.ARRIVE ;  /* 0x00000000000079c5 */ /* 0x000fd00000000000 */
[----:B------:R-:W-:Y:S01]  /*a9a0*/  HGMMA.64x64x16.F32 R88, R128, gdesc[UR4].tnspB, R88, gsb0 ;  /* 0x40e0000480587df0 */ /* 0x000fe20008000858 */
[----:B------:R-:W-:Y:S01]  /*a9b0*/  R2UR UR6, R8 ;  /* 0x00000000080672ca */ /* 0x000fe200000e0000 */
[----:B------:R-:W-:Y:S01]  /*a9c0*/  VIADD R8, R4, 0x280 ;  /* 0x0000028004087836 */ /* 0x000fe20000000000 */
[----:B------:R-:W-:Y:S01]  /*a9d0*/  R2UR UR7, R9 ;  /* 0x00000000090772ca */ /* 0x000fe200000e0000 */
[----:B------:R-:W-:Y:S01]  /*a9e0*/  IMAD.MOV.U32 R9, RZ, RZ, 0x40000040 ;  /* 0x40000040ff097424 */ /* 0x000fe200078e00ff */
[----:B------:R-:W-:Y:S02]  /*a9f0*/  WARPGROUP.DEPBAR.LE gsb0, 0x0 ;  /* 0x00008000000079c5 */ /* 0x000fe40000010000 */
[----:B------:R-:W-:-:S09]  /*aa00*/  WARPGROUP.ARRIVE ;  /* 0x00000000000079c5 */ /* 0x000fd20000000000 */
[----:B------:R-:W-:Y:S01]  /*aa10*/  HGMMA.64x64x16.F32 R88, R132, gdesc[UR4].tnspB, R88, gsb0 ;  /* 0x40e0000484587df0 */ /* 0x000fe20008000858 */
[----:B------:R-:W-:Y:S01]  /*aa20*/  R2UR UR6, R8 ;  /* 0x00000000080672ca */ /* 0x000fe200000e0000 */
[C---:B------:R-:W-:Y:S01]  /*aa30*/  VIADD R8, R4.reuse, 0x300 ;  /* 0x0000030004087836 */ /* 0x040fe20000000000 */
[----:B------:R-:W-:Y:S01]  /*aa40*/  R2UR UR7, R9 ;  /* 0x00000000090772ca */ /* 0x000fe200000e0000 */
[----:B------:R-:W-:Y:S01]  /*aa50*/  VIADD R4, R4, 0x380 ;  /* 0x0000038004047836 */ /* 0x000fe20000000000 */
[----:B------:R-:W-:Y:S01]  /*aa60*/  MOV R9, 0x40000040 ;  /* 0x4000004000097802 */ /* 0x000fe20000000f00 */
[----:B------:R-:W-:Y:S02]  /*aa70*/  WARPGROUP.DEPBAR.LE gsb0, 0x0 ;  /* 0x00008000000079c5 */ /* 0x000fe40000010000 */
[----:B------:R-:W-:-:S08]  /*aa80*/  WARPGROUP.ARRIVE ;  /* 0x00000000000079c5 */ /* 0x000fd00000000000 */
[----:B------:R-:W-:Y:S01]  /*aa90*/  HGMMA.64x64x16.F32 R88, R136, gdesc[UR4].tnspB, R88, gsb0 ;  /* 0x40e0000488587df0 */ /* 0x000fe20008000858 */
[----:B------:R-:W-:Y:S02]  /*aaa0*/  R2UR UR6, R8 ;  /* 0x00000000080672ca */ /* 0x000fe400000e0000 */
[----:B------:R-:W-:Y:S01]  /*aab0*/  R2UR UR7, R9 ;  /* 0x00000000090772ca */ /* 0x000fe200000e0000 */
[----:B------:R-:W-:Y:S02]  /*aac0*/  WARPGROUP.DEPBAR.LE gsb0, 0x0 ;  /* 0x00008000000079c5 */ /* 0x000fe40000010000 */
[----:B------:R-:W-:-:S10]  /*aad0*/  WARPGROUP.ARRIVE ;  /* 0x00000000000079c5 */ /* 0x000fd40000000000 */
[----:B------:R-:W-:Y:S01]  /*aae0*/  HGMMA.64x64x16.F32 R88, R140, gdesc[UR4].tnspB, R88, gsb0 ;  /* 0x40e000048c587df0 */ /* 0x000fe20008000858 */
[----:B------:R-:W-:Y:S02]  /*aaf0*/  R2UR UR6, R4 ;  /* 0x00000000040672ca */ /* 0x000fe400000e0000 */
[----:B------:R-:W-:Y:S01]  /*ab00*/  R2UR UR7, R5 ;  /* 0x00000000050772ca */ /* 0x000fe200000e0000 */
[----:B------:R-:W-:Y:S02]  /*ab10*/  WARPGROUP.DEPBAR.LE gsb0, 0x0 ;  /* 0x00008000000079c5 */ /* 0x000fe40000010000 */
[----:B------:R-:W-:-:S10]  /*ab20*/  WARPGROUP.ARRIVE ;  /* 0x00000000000079c5 */ /* 0x000fd40000000000 */
[----:B------:R-:W-:Y:S03]  /*ab30*/  HGMMA.64x64x16.F32 R88, R144, gdesc[UR4].tnspB, R88, gsb0 ;  /* 0x40e0000490587df0 */ /* 0x000fe60008000858 */
[----:B------:R-:W-:Y:S02]  /*ab40*/  WARPGROUP.DEPBAR.LE gsb0, 0x0 ;  /* 0x00008000000079c5 */ /* 0x000fe40000010000 */
[----:B------:R0:W-:Y:S06]  /*ab50*/  BAR.ARV R0, 0x100 ;  /* 0x000400000000751d */ /* 0x0001ec0000002000 */
[----:B------:R-:W-:Y:S05]  /*ab60*/  @!P0 BRA `(.L_x_13318) ;  /* 0x0000000000048947 */ /* 0x000fea0003800000 */
[----:B------:R-:W-:Y:S01]  /*ab70*/  BPT.TRAP 0x1 ;  /* 0x000000040000795c */ /* 0x000fe20000300000 */
.L_x_13318:
[----:B0-----:R-:W-:Y:S01]  /*ab80*/  LEA R0, R155, R18, 0x3 ;  /* 0x000000129b007211 */ /* 0x001fe200078e18ff */
[----:B------:R-:W-:Y:S01]  /*ab90*/  IMAD.U32 R5, RZ, RZ, UR38 ;  /* 0x00000026ff057e24 */ /* 0x000fe2000f8e00ff */
[----:B------:R-:W-:Y:S01]  /*aba0*/  FMNMX.FTZ R4, R26, R10, !PT ;  /* 0x0000000a1a047209 */ /* 0x000fe20007810000 */
        /* <DEDUP_REMOVED lines=48> */
[----:B------:R-:W-:Y:S01]  /*aeb0*/  FMUL.FTZ R9, R0, UR4 ;  /* 0x0000000400097c20 */ /* 0x000fe20008410000 */
[----:B------:R-:W-:-:S03]  /*aec0*/  FMNMX.FTZ R5, R43, R4, !PT ;  /* 0x000000042b057209 */ /* 0x000fc60007810000 */
        /* <DEDUP_REMOVED lines=50> */
[----:B------:R-:W-:-:S03]  /*b1f0*/  FFMA.FTZ R9, R85, UR4, -R9 ;  /* 0x0000000455097c23 */ /* 0x000fc60008010809 */
        /* <DEDUP_REMOVED lines=25> */
[----:B------:R-:W-:-:S04]  /*b390*/  FADD.FTZ R5, -R0, R11 ;  /* 0x0000000b00057221 */ /* 0x000fc80000010100 */
        /* <DEDUP_REMOVED lines=28> */
[----:B0----5:R-:W-:Y:S01]  /*b560*/  FFMA.FTZ R3, R5, R3, R24 ;  /* 0x0000000305037223 */ /* 0x021fe20000010018 */
[--C-:B------:R-:W-:Y:S01]  /*b570*/  FFMA.FTZ R66, R66, UR4, -R10.reuse ;  /* 0x0000000442427c23 */ /* 0x100fe2000801080a */
[--C-:B------:R-:W-:Y:S01]  /*b580*/  FFMA.FTZ R67, R67, UR4, -R10.reuse ;  /* 0x0000000443437c23 */ /* 0x100fe2000801080a */
[--C-:B------:R-:W-:Y:S01]  /*b590*/  FFMA.FTZ R70, R70, UR4, -R10.reuse ;  /* 0x0000000446467c23 */ /* 0x100fe2000801080a */
[----:B------:R-:W-:Y:S01]  /*b5a0*/  FADD.FTZ R3, R25, R3 ;  /* 0x0000000319037221 */ /* 0x000fe20000010000 */
        /* <DEDUP_REMOVED lines=11> */
[----:B-1----:R-:W-:Y:S01]  /*b660*/  FFMA.FTZ R6, R8, R6, R26 ;  /* 0x0000000608067223 */ /* 0x002fe2000001001a */
[----:B------:R-:W-:Y:S01]  /*b670*/  FADD.FTZ R3, R32, R3 ;  /* 0x0000000320037221 */ /* 0x000fe20000010000 */
[--C-:B------:R-:W-:Y:S01]  /*b680*/  FFMA.FTZ R86, R86, UR4, -R10.reuse ;  /* 0x0000000456567c23 */ /* 0x100fe2000801080a */
[----:B------:R-:W-:-:S02]  /*b690*/  FFMA.FTZ R147, R87, UR4, -R10 ;  /* 0x0000000457937c23 */ /* 0x000fc4000801080a */
        /* <DEDUP_REMOVED lines=102> */
.L_x_13319:
[----:B------:R-:W-:Y:S01]  /*bd00*/  IMAD R10, R12, 0x8, R18 ;  /* 0x000000080c0a7824 */ /* 0x000fe200078e0212 */
[----:B------:R-:W-:Y:S01]  /*bd10*/  ISETP.GT.AND P1, PT, R7, RZ, PT ;  /* 0x000000ff0700720c */ /* 0x000fe20003f24270 */
[----:B------:R-:W-:Y:S02]  /*bd20*/  IMAD.U32 R11, RZ, RZ, UR38 ;  /* 0x00000026ff0b7e24 */ /* 0x000fe4000f8e00ff */
[-C--:B------:R-:W-:Y:S01]  /*bd30*/  FMUL.FTZ R88, R88, R5.reuse ;  /* 0x0000000558587220 */ /* 0x080fe20000410000 */
[-C--:B------:R-:W-:Y:S01]  /*bd40*/  FMUL.FTZ R89, R89, R5.reuse ;  /* 0x0000000559597220 */ /* 0x080fe20000410000 */
[----:B------:R-:W-:Y:S01]  /*bd50*/  IADD3 R10, R10, 0x16860, RZ ;  /* 0x000168600a0a7810 */ /* 0x000fe20007ffe0ff */
        /* <DEDUP_REMOVED lines=49> */
[----:B------:R-:W-:Y:S01]  /*c070*/  VIADD R7, R7, 0xffffffff ;  /* 0xffffffff07077836 */ /* 0x000fe20000000000 */
[----:B------:R-:W-:Y:S01]  /*c080*/  F2FP.F16.F32.PACK_AB R133, R59, R58 ;  /* 0x0000003a3b85723e */ /* 0x000fe200000000ff */
[----:B0-----:R-:W-:Y:S01]  /*c090*/  IMAD.MOV.U32 R10, RZ, RZ, R4 ;  /* 0x000000ffff0a7224 */ /* 0x001fe200078e0004 */
        /* <DEDUP_REMOVED lines=16> */
[----:B------:R-:W-:Y:S01]  /*c1a0*/  MOV R11, R0 ;  /* 0x00000000000b7202 */ /* 0x000fe20000000f00 */
[----:B------:R-:W-:Y:S06]  /*c1b0*/  @P1 BRA `(.L_x_13320) ;  /* 0xffffffe000201947 */ /* 0x000fec000383ffff */
.L_x_13308:
[----:B------:R-:W-:Y:S05]  /*c1c0*/  WARPSYNC.ALL ;  /* 0x0000000000007948 */ /* 0x000fea0003800000 */
[----:B------:R-:W-:Y:S06]  /*c1d0*/  BAR.ARV 0x8, 0x200 ;  /* 0x0208000000007b1d */ /* 0x000fec0000002000 */
[----:B------:R-:W-:Y:S05]  /*c1e0*/  @!P0 BRA `(.L_x_13321) ;  /* 0x0000000000048947 */ /* 0x000fea0003800000 */
[----:B------:R-:W-:Y:S01]  /*c1f0*/  BPT.TRAP 0x1 ;  /* 0x000000040000795c */ /* 0x000fe20000300000 */
.L_x_13321:
[----:B------:R-:W-:Y:S01]  /*c200*/  IMAD R12, R155, 0x8, R18 ;  /* 0x000000089b0c7824 */ /* 0x000fe200078e0212 */
[----:B------:R-:W-:-:S04]  /*c210*/  SHF.L.U32 R5, R157, 0x1f, RZ ;  /* 0x0000001f9d057819 */ /* 0x000fc800000006ff */
[----:B------:R0:W1:Y:S01]  /*c220*/  SYNCS.PHASECHK.TRANS64.TRYWAIT P1, [R12+URZ+0x16850], R5 ;  /* 0x016850050c0075a7 */ /* 0x000062000802017f */
[----:B------:R-:W-:Y:S05]  /*c230*/  @!P0 BRA `(.L_x_13322) ;  /* 0x0000000000048947 */ /* 0x000fea0003800000 */
[----:B------:R-:W-:Y:S01]  /*c240*/  BPT.TRAP 0x1 ;  /* 0x000000040000795c */ /* 0x000fe20000300000 */
.L_x_13322:
[----:B------:R-:W-:-:S04]  /*c250*/  IADD3 R18, R18, 0x400, RZ ;  /* 0x0000040012127810 */ /* 0x000fc80007ffe0ff */
[----:B------:R-:W-:-:S04]  /*c260*/  SHF.R.U32.HI R18, RZ, 0x4, R18 ;  /* 0x00000004ff127819 */ /* 0x000fc80000011612 */
[----:B------:R-:W-:Y:S01]  /*c270*/  LOP3.LUT R18, R18, 0x3fff, RZ, 0xc0, !PT ;  /* 0x00003fff12127812 */ /* 0x000fe200078ec0ff */
[----:B-1----:R-:W-:Y:S06]  /*c280*/  @P1 BRA `(.L_x_13323) ;  /* 0x0000000000081947 */ /* 0x002fec0003800000 */
[----:B------:R-:W1:Y:S02]  /*c290*/  SYNCS.PHASECHK.TRANS64.TRYWAIT P1, [R12+URZ+0x16850], R5 ;  /* 0x016850050c0075a7 */ /* 0x000e64000802017f */
[----:B-1----:R-:W-:Y:S05]  /*c2a0*/  @!P1 BRA `(.L_x_13324) ;  /* 0x0000009400dc9947 */ /* 0x002fea0003800000 */
.L_x_13323:
        /* <DEDUP_REMOVED lines=11> */
[----:B------:R-:W-:-:S10]  /*c360*/  IMAD.MOV.U32 R28, RZ, RZ, -0x800000 ;  /* 0xff800000ff1c7424 */ /* 0x000fd400078e00ff */
[----:B------:R-:W-:Y:S01]  /*c370*/  HGMMA.64x64x16.F32 R88, R148, gdesc[UR4].tnspB, R88, gsb0 ;  /* 0x40e0000494587df0 */ /* 0x000fe20008000858 */
[----:B------:R-:W-:Y:S01]  /*c380*/  R2UR UR6, R10 ;  /* 0x000000000a0672ca */ /* 0x000fe200000e0000 */
[----:B------:R-:W-:Y:S01]  /*c390*/  VIADD R10, R8, 0x100 ;  /* 0x00000100080a7836 */ /* 0x000fe20000000000 */
[----:B------:R-:W-:Y:S01]  /*c3a0*/  R2UR UR7, R11 ;  /* 0x000000000b0772ca */ /* 0x000fe200000e0000 */
[----:B------:R-:W-:Y:S02]  /*c3b0*/  IMAD.MOV.U32 R11, RZ, RZ, 0x40000040 ;  /* 0x40000040ff0b7424 */ /* 0x000fe400078e00ff */
[----:B0-----:R-:W-:Y:S01]  /*c3c0*/  FADD.FTZ R7, R5, R6 ;  /* 0x0000000605077221 */ /* 0x001fe20000010000 */
[----:B------:R-:W-:Y:S02]  /*c3d0*/  WARPGROUP.DEPBAR.LE gsb0, 0x0 ;  /* 0x00008000000079c5 */ /* 0x000fe40000010000 */
[----:B------:R-:W-:-:S07]  /*c3e0*/  WARPGROUP.ARRIVE ;  /* 0x00000000000079c5 */ /* 0x000fce0000000000 */
[----:B------:R-:W-:Y:S01]  /*c3f0*/  HGMMA.64x64x16.F32 R88, R120, gdesc[UR4].tnspB, R88, gsb0 ;  /* 0x40e0000478587df0 */ /* 0x000fe20008000858 */
[----:B------:R-:W-:Y:S01]  /*c400*/  R2UR UR6, R10 ;  /* 0x000000000a0672ca */ /* 0x000fe200000e0000 */
[----:B------:R-:W-:Y:S01]  /*c410*/  VIADD R10, R8, 0x180 ;  /* 0x00000180080a7836 */ /* 0x000fe20000000000 */
[----:B------:R-:W-:Y:S02]  /*c420*/  R2UR UR7, R11 ;  /* 0x000000000b0772ca */ /* 0x000fe400000e0000 */
[----:B------:R-:W-:Y:S01]  /*c430*/  MOV R11, 0x40000040 ;  /* 0x40000040000b7802 */ /* 0x000fe20000000f00 */
        /* <DEDUP_REMOVED lines=18> */
[C---:B------:R-:W-:Y:S01]  /*c560*/  VIADD R10, R8.reuse, 0x300 ;  /* 0x00000300080a7836 */ /* 0x040fe20000000000 */
[----:B------:R-:W-:Y:S01]  /*c570*/  R2UR UR7, R11 ;  /* 0x000000000b0772ca */ /* 0x000fe200000e0000 */
[----:B------:R-:W-:Y:S02]  /*c580*/  IMAD.MOV.U32 R11, RZ, RZ, 0x40000040 ;  /* 0x40000040ff0b7424 */ /* 0x000fe400078e00ff */
[----:B------:R-:W-:Y:S01]  /*c590*/  VIADD R8, R8, 0x380 ;  /* 0x0000038008087836 */ /* 0x000fe20000000000 */
[----:B------:R-:W-:Y:S02]  /*c5a0*/  WARPGROUP.DEPBAR.LE gsb0, 0x0 ;  /* 0x00008000000079c5 */ /* 0x000fe40000010000 */
[----:B------:R-:W-:-:S07]  /*c5b0*/  WARPGROUP.ARRIVE ;  /* 0x00000000000079c5 */ /* 0x000fce0000000000 */
[----:B------:R-:W-:Y:S01]  /*c5c0*/  HGMMA.64x64x16.F32 R88, R136, gdesc[UR4].tnspB, R88, gsb0 ;  /* 0x40e0000488587df0 */ /* 0x000fe20008000858 */
[----:B------:R-:W-:Y:S02]  /*c5d0*/  R2UR UR6, R10 ;  /* 0x000000000a0672ca */ /* 0x000fe400000e0000 */
[----:B------:R-:W-:Y:S01]  /*c5e0*/  R2UR UR7, R11 ;  /* 0x000000000b0772ca */ /* 0x000fe200000e0000 */
[----:B------:R-:W0:Y:S02]  /*c5f0*/  SHFL.BFLY PT, R10, R3, 0x2, 0x1f ;  /* 0x0c401f00030a7f89 */ /* 0x000e2400000e0000 */
[----:B0-----:R-:W-:Y:S01]  /*c600*/  FADD.FTZ R10, R10, R3 ;  /* 0x000000030a0a7221 */ /* 0x001fe20000010000 */
[----:B------:R-:W-:-:S04]  /*c610*/  IMAD.MOV.U32 R3, RZ, RZ, -0x800000 ;  /* 0xff800000ff037424 */ /* 0x000fc800078e00ff */
[----:B------:R-:W0:Y:S02]  /*c620*/  SHFL.BFLY PT, R5, R10, 0x1, 0x1f ;  /* 0x0c201f000a057f89 */ /* 0x000e2400000e0000 */
[----:B0-----:R-:W-:Y:S01]  /*c630*/  FADD.FTZ R11, R10, R5 ;  /* 0x000000050a0b7221 */ /* 0x001fe20000010000 */
[----:B------:R-:W-:Y:S01]  /*c640*/  MOV R10, UR4 ;  /* 0x00000004000a7c02 */ /* 0x000fe20008000f00 */
[----:B------:R-:W-:-:S03]  /*c650*/  IMAD.U32 R5, RZ, RZ, UR4 ;  /* 0x00000004ff057e24 */ /* 0x000fc6000f8e00ff */
[----:B------:R-:W-:-:S13]  /*c660*/  FSETP.NE.FTZ.AND P1, PT, R11, RZ, PT ;  /* 0x000000ff0b00720b */ /* 0x000fda0003f35000 */
[----:B------:R-:W0:Y:S01]  /*c670*/  @P1 MUFU.LG2 R6, R11 ;  /* 0x0000000b00061308 */ /* 0x000e220000000c00 */
[----:B------:R-:W-:Y:S01]  /*c680*/  @P1 FMUL.FTZ R5, R5, 0.69314718246459960938 ;  /* 0x3f31721805051820 */ /* 0x000fe20000410000 */
[----:B------:R-:W-:Y:S02]  /*c690*/  WARPGROUP.DEPBAR.LE gsb0, 0x0 ;  /* 0x00008000000079c5 */ /* 0x000fe40000010000 */
[----:B------:R-:W-:-:S04]  /*c6a0*/  WARPGROUP.ARRIVE ;  /* 0x00000000000079c5 */ /* 0x000fc80000000000 */
[----:B------:R-:W-:Y:S02]  /*c6b0*/  @P1 MUFU.RCP R26, R11 ;  /* 0x0000000b001a1308 */ /* 0x000fe40000001000 */
[----:B------:R-:W-:Y:S01]  /*c6c0*/  HGMMA.64x64x16.F32 R88, R140, gdesc[UR4].tnspB, R88, gsb0 ;  /* 0x40e000048c587df0 */ /* 0x000fe20008000858 */
[----:B------:R-:W-:Y:S02]  /*c6d0*/  R2UR UR6, R8 ;  /* 0x00000000080672ca */ /* 0x000fe400000e0000 */
[----:B------:R-:W-:Y:S01]  /*c6e0*/  R2UR UR7, R9 ;  /* 0x00000000090772ca */ /* 0x000fe200000e0000 */
[----:B------:R-:W1:Y:S01]  /*c6f0*/  SHFL.BFLY PT, R8, R7, 0x1, 0x1f ;  /* 0x0c201f0007087f89 */ /* 0x000e6200000e0000 */
[----:B0-----:R-:W-:-:S04]  /*c700*/  @P1 FMUL.FTZ R6, R6, 0.69314718246459960938 ;  /* 0x3f31721806061820 */ /* 0x001fc80000410000 */
[----:B------:R-:W-:Y:S01]  /*c710*/  @P1 FFMA.FTZ R28, R5, R0, R6 ;  /* 0x00000000051c1223 */ /* 0x000fe20000010006 */
[----:B-1----:R-:W-:Y:S01]  /*c720*/  FADD.FTZ R13, R7, R8 ;  /* 0x00000008070d7221 */ /* 0x002fe20000010000 */
[----:B------:R-:W-:-:S04]  /*c730*/  IMAD.MOV.U32 R8, RZ, RZ, RZ ;  /* 0x000000ffff087224 */ /* 0x000fc800078e00ff */
[----:B------:R-:W-:-:S13]  /*c740*/  FSETP.NE.FTZ.AND P2, PT, R13, RZ, PT ;  /* 0x000000ff0d00720b */ /* 0x000fda0003f55000 */
[----:B------:R-:W0:Y:S01]  /*c750*/  @P2 MUFU.LG2 R9, R13 ;  /* 0x0000000d00092308 */ /* 0x000e220000000c00 */
[----:B------:R-:W-:-:S07]  /*c760*/  @P2 FMUL.FTZ R10, R10, 0.69314718246459960938 ;  /* 0x3f3172180a0a2820 */ /* 0x000fce0000410000 */
[----:B------:R1:W2:Y:S01]  /*c770*/  @P2 MUFU.RCP R8, R13 ;  /* 0x0000000d00082308 */ /* 0x0002a20000001000 */
[----:B0-----:R-:W-:-:S04]  /*c780*/  @P2 FMUL.FTZ R9, R9, 0.69314718246459960938 ;  /* 0x3f31721809092820 */ /* 0x001fc80000410000 */
[----:B------:R-:W-:Y:S01]  /*c790*/  @P2 FFMA.FTZ R3, R10, R4, R9 ;  /* 0x000000040a032223 */ /* 0x000fe20000010009 */
[----:B------:R-:W-:Y:S02]  /*c7a0*/  WARPGROUP.DEPBAR.LE gsb0, 0x0 ;  /* 0x00008000000079c5 */ /* 0x000fe40000010000 */
[----:B------:R-:W-:-:S06]  /*c7b0*/  WARPGROUP.ARRIVE ;  /* 0x00000000000079c5 */ /* 0x000fcc0000000000 */
[----:B------:R-:W-:Y:S03]  /*c7c0*/  HGMMA.64x64x16.F32 R88, R144, gdesc[UR4].tnspB, R88, gsb0 ;  /* 0x40e0000490587df0 */ /* 0x000fe60008000858 */
[----:B------:R-:W-:Y:S02]  /*c7d0*/  WARPGROUP.DEPBAR.LE gsb0, 0x0 ;  /* 0x00008000000079c5 */ /* 0x000fe40000010000 */
[----:B-12---:R-:W-:Y:S05]  /*c7e0*/  @!P0 BRA `(.L_x_13325) ;  /* 0x0000000000048947 */ /* 0x006fea0003800000 */
[----:B------:R-:W-:Y:S01]  /*c7f0*/  BPT.TRAP 0x1 ;  /* 0x000000040000795c */ /* 0x000fe20000300000 */
.L_x_13325:
[----:B------:R-:W-:Y:S01]  /*c800*/  VIADD R155, R155, 0x1 ;  /* 0x000000019b9b7836 */ /* 0x000fe20000000000 */
[----:B------:R-:W-:Y:S01]  /*c810*/  MOV R5, UR38 ;  /* 0x0000002600057c02 */ /* 0x000fe20008000f00 */
[----:B------:R-:W-:Y:S02]  /*c820*/  VIADD R0, R12, 0x16860 ;  /* 0x000168600c007836 */ /* 0x000fe40000000000 */
[-C--:B------:R-:W-:Y:S01]  /*c830*/  FMUL.FTZ R55, R88, R26.reuse ;  /* 0x0000001a58377220 */ /* 0x080fe20000410000 */
[-C--:B------:R-:W-:Y:S01]  /*c840*/  FMUL.FTZ R12, R89, R26.reuse ;  /* 0x0000001a590c7220 */ /* 0x080fe20000410000 */
[----:B------:R-:W-:Y:S01]  /*c850*/  ISETP.NE.AND P0, PT, R155, 0x2, PT ;  /* 0x000000029b00780c */ /* 0x000fe20003f05270 */
[-C--:B------:R-:W-:Y:S01]  /*c860*/  FMUL.FTZ R53, R92, R26.reuse ;  /* 0x0000001a5c357220 */ /* 0x080fe20000410000 */
[----:B------:R-:W-:Y:S01]  /*c870*/  PRMT R0, R5, 0x654, R0 ;  /* 0x0000065405007816 */ /* 0x000fe20000000000 */
        /* <DEDUP_REMOVED lines=13> */
[----:B------:R0:W-:Y:S01]  /*c950*/  SYNCS.ARRIVE.TRANS64.RED.A1T0 RZ, [R0+URZ], RZ ;  /* 0x000000ff00ff79a7 */ /* 0x0001e2000810043f */
        /* <DEDUP_REMOVED lines=16> */
[-C--:B0-----:R-:W-:Y:S01]  /*ca60*/  FMUL.FTZ R0, R118, R8.reuse ;  /* 0x0000000876007220 */ /* 0x081fe20000410000 */
[----:B------:R-:W-:Y:S01]  /*ca70*/  FMUL.FTZ R119, R119, R8 ;  /* 0x0000000877777220 */ /* 0x000fe20000410000 */
[----:B------:R-:W-:Y:S01]  /*ca80*/  LOP3.LUT R157, R157, R4, RZ, 0x3c, !PT ;  /* 0x000000049d9d7212 */ /* 0x000fe200078e3cff */
[----:B------:R-:W-:Y:S01]  /*ca90*/  UIADD3 UR37, UR37, 0x1, URZ ;  /* 0x0000000125257890 */ /* 0x000fe2000fffe03f */
[----:B------:R-:W-:-:S11]  /*caa0*/  SEL R155, R155, RZ, P0 ;  /* 0x000000ff9b9b7207 */ /* 0x000fd60000000000 */
.L_x_13271:
        /* <DEDUP_REMOVED lines=19> */
[----:B------:R-:W-:-:S02]  /*cbe0*/  F2FP.F16.F32.PACK_AB R14, R14, R53 ;  /* 0x000000350e0e723e */ /* 0x000fc400000000ff */
[----:B------:R-:W-:Y:S01]  /*cbf0*/  F2FP.F16.F32.PACK_AB R15, R15, R54 ;  /* 0x000000360f0f723e */ /* 0x000fe200000000ff */
[----:B------:R-:W4:Y:S01]  /*cc00*/  LDL R58, [R1+0x3c] ;  /* 0x00003c00013a7983 */ /* 0x000f220000100800 */
[----:B------:R-:W-:Y:S02]  /*cc10*/  MOV R20, R18 ;  /* 0x0000001200147202 */ /* 0x000fe40000000f00 */
[----:B0-----:R-:W-:Y:S01]  /*cc20*/  MOV R21, R5 ;  /* 0x0000000500157202 */ /* 0x001fe20000000f00 */
[----:B------:R-:W-:Y:S02]  /*cc30*/  BAR.SYNC.DEFER_BLOCKING 0x1, 0x180 ;  /* 0x0046000000007b1d */ /* 0x000fe40000010000 */
[----:B--2---:R-:W-:-:S03]  /*cc40*/  IMAD.WIDE R10, R4, 0x2, R20 ;  /* 0x00000002040a7825 */ /* 0x004fc600078e0214 */
[C---:B------:R-:W-:Y:S02]  /*cc50*/  IADD3 R25, P2, R10.reuse, 0x20, RZ ;  /* 0x000000200a197810 */ /* 0x040fe40007f5e0ff */
[C---:B------:R-:W-:Y:S02]  /*cc60*/  LOP3.LUT R9, R10.reuse, 0x380, RZ, 0xc0, !PT ;  /* 0x000003800a097812 */ /* 0x040fe400078ec0ff */
[C---:B------:R-:W-:Y:S02]  /*cc70*/  IADD3 R59, P0, R10.reuse, 0x60, RZ ;  /* 0x000000600a3b7810 */ /* 0x040fe40007f1e0ff */
[----:B------:R-:W-:Y:S02]  /*cc80*/  IADD3 R57, P1, R10, 0x40, RZ ;  /* 0x000000400a397810 */ /* 0x000fe40007f3e0ff */
[----:B------:R-:W-:Y:S02]  /*cc90*/  LOP3.LUT R4, R25, 0x380, RZ, 0xc0, !PT ;  /* 0x0000038019047812 */ /* 0x000fe400078ec0ff */
[----:B------:R-:W-:-:S02]  /*cca0*/  SHF.R.U64 R9, R9, 0x3, RZ ;  /* 0x0000000309097819 */ /* 0x000fc400000012ff */
[----:B------:R-:W-:Y:S02]  /*ccb0*/  LOP3.LUT R6, R57, 0x380, RZ, 0xc0, !PT ;  /* 0x0000038039067812 */ /* 0x000fe400078ec0ff */
[----:B-----5:R-:W-:Y:S02]  /*ccc0*/  LOP3.LUT R24, R59, 0x380, RZ, 0xc0, !PT ;  /* 0x000003803b187812 */ /* 0x020fe400078ec0ff */
[----:B------:R-:W-:Y:S02]  /*ccd0*/  SHF.R.U64 R4, R4, 0x3, RZ ;  /* 0x0000000304047819 */ /* 0x000fe400000012ff */
[----:B------:R-:W-:Y:S02]  /*cce0*/  LOP3.LUT R10, R9, R10, RZ, 0x3c, !PT ;  /* 0x0000000a090a7212 */ /* 0x000fe400078e3cff */
[----:B------:R-:W-:Y:S02]  /*ccf0*/  SHF.R.U64 R6, R6, 0x3, RZ ;  /* 0x0000000306067819 */ /* 0x000fe400000012ff */
[----:B------:R-:W-:Y:S01]  /*cd00*/  SHF.R.U64 R24, R24, 0x3, RZ ;  /* 0x0000000318187819 */ /* 0x000fe200000012ff */
[--C-:B------:R-:W-:Y:S01]  /*cd10*/  IMAD.X R5, RZ, RZ, R11.reuse, P0 ;  /* 0x000000ffff057224 */ /* 0x100fe200000e060b */
[----:B------:R-:W-:Y:S01]  /*cd20*/  LOP3.LUT R8, R4, R25, RZ, 0x3c, !PT ;  /* 0x0000001904087212 */ /* 0x000fe200078e3cff */
[----:B------:R-:W-:Y:S01]  /*cd30*/  IMAD.X R9, RZ, RZ, R11, P2 ;  /* 0x000000ffff097224 */ /* 0x000fe200010e060b */
[----:B------:R-:W-:-:S02]  /*cd40*/  IADD3.X R7, RZ, R11, RZ, P1, !PT ;  /* 0x0000000bff077210 */ /* 0x000fc40000ffe4ff */
[----:B------:R-:W-:Y:S02]  /*cd50*/  LOP3.LUT R6, R6, R57, RZ, 0x3c, !PT ;  /* 0x0000003906067212 */ /* 0x000fe400078e3cff */
[----:B------:R-:W-:Y:S02]  /*cd60*/  LOP3.LUT R4, R24, R59, RZ, 0x3c, !PT ;  /* 0x0000003b18047212 */ /* 0x000fe400078e3cff */
[----:B------:R-:W-:Y:S02]  /*cd70*/  MOV R10, R10 ;  /* 0x0000000a000a7202 */ /* 0x000fe40000000f00 */
[----:B------:R-:W-:Y:S02]  /*cd80*/  MOV R53, R6 ;  /* 0x0000000600357202 */ /* 0x000fe40000000f00 */
[----:B-1----:R-:W-:Y:S01]  /*cd90*/  MOV R32, R4 ;  /* 0x0000000400207202 */ /* 0x002fe20000000f00 */
[----:B------:R0:W-:Y:S01]  /*cda0*/  STSM.16.M88.4 [R10], R12 ;  /* 0x0000000c0a007844 */ /* 0x0001e20000000200 */
[----:B------:R-:W-:-:S02]  /*cdb0*/  ISETP.NE.U32.AND P0, PT, RZ, UR4, PT ;  /* 0x00000004ff007c0c */ /* 0x000fc4000bf05070 */
[----:B---3--:R-:W-:Y:S02]  /*cdc0*/  IADD3 R24, P1, R62, UR4, RZ ;  /* 0x000000043e187c10 */ /* 0x008fe4000ff3e0ff */
[----:B------:R-:W-:Y:S02]  /*cdd0*/  MOV R54, R8 ;  /* 0x0000000800367202 */ /* 0x000fe40000000f00 */
[----:B------:R-:W-:Y:S02]  /*cde0*/  F2FP.F16.F32.PACK_AB R4, R51, R52 ;  /* 0x000000343304723e */ /* 0x000fe400000000ff */
[----:B------:R-:W-:Y:S02]  /*cdf0*/  F2FP.F16.F32.PACK_AB R5, R49, R50 ;  /* 0x000000323105723e */ /* 0x000fe400000000ff */
[----:B------:R-:W-:Y:S02]  /*ce00*/  F2FP.F16.F32.PACK_AB R6, R47, R48 ;  /* 0x000000302f06723e */ /* 0x000fe400000000ff */
[----:B------:R-:W-:-:S02]  /*ce10*/  F2FP.F16.F32.PACK_AB R7, R45, R46 ;  /* 0x0000002e2d07723e */ /* 0x000fc400000000ff */
[----:B------:R-:W-:Y:S02]  /*ce20*/  F2FP.F16.F32.PACK_AB R8, R43, R44 ;  /* 0x0000002c2b08723e */ /* 0x000fe400000000ff */
[----:B------:R-:W-:Y:S02]  /*ce30*/  F2FP.F16.F32.PACK_AB R9, R41, R42 ;  /* 0x0000002a2909723e */ /* 0x000fe400000000ff */
[----:B0-----:R-:W-:Y:S02]  /*ce40*/  F2FP.F16.F32.PACK_AB R10, R39, R40 ;  /* 0x00000028270a723e */ /* 0x001fe400000000ff */
[----:B------:R-:W-:Y:S02]  /*ce50*/  F2FP.F16.F32.PACK_AB R11, R37, R38 ;  /* 0x00000026250b723e */ /* 0x000fe400000000ff */
[----:B------:R-:W-:Y:S02]  /*ce60*/  F2FP.F16.F32.PACK_AB R12, R31, R36 ;  /* 0x000000241f0c723e */ /* 0x000fe400000000ff */
[----:B------:R-:W-:-:S02]  /*ce70*/  F2FP.F16.F32.PACK_AB R13, R29, R30 ;  /* 0x0000001e1d0d723e */ /* 0x000fc400000000ff */
        /* <DEDUP_REMOVED lines=9> */
[----:B------:R2:W-:Y:S01]  /*cf10*/  STSM.16.M88.4 [R53], R8 ;  /* 0x0000000835007844 */ /* 0x0005e20000000200 */
[----:B------:R-:W-:-:S03]  /*cf20*/  ISETP.NE.AND.EX P1, PT, RZ, UR5, PT, P1 ;  /* 0x00000005ff007c0c */ /* 0x000fc6000bf25310 */
[----:B------:R3:W-:Y:S03]  /*cf30*/  STSM.16.M88.4 [R32], R12 ;  /* 0x0000000c20007844 */ /* 0x0007e60000000200 */
[----:B------:R-:W-:Y:S07]  /*cf40*/  BAR.SYNC.DEFER_BLOCKING 0x1, 0x180 ;  /* 0x0046000000007b1d */ /* 0x000fee0000010000 */
[----:B0-----:R-:W-:Y:S01]  /*cf50*/  @P1 IADD3 R4, P3, R62, UR4, RZ ;  /* 0x000000043e041c10 */ /* 0x001fe2000ff7e0ff */
[----:B------:R-:W-:-:S02]  /*cf60*/  ULDC UR4, c[0x0][0xa88] ;  /* 0x0002a20000047ab9 */ /* 0x000fc40000000800 */
[----:B--2---:R-:W-:Y:S01]  /*cf70*/  IMAD.U32 R9, RZ, RZ, UR4 ;  /* 0x00000004ff097e24 */ /* 0x004fe2000f8e00ff */
[----:B------:R-:W-:Y:S01]  /*cf80*/  @P1 IADD3.X R5, R61, UR5, RZ, P3, !PT ;  /* 0x000000053d051c10 */ /* 0x000fe20009ffe4ff */
[----:B------:R0:W5:Y:S04]  /*cf90*/  @P0 LDG.E R30, desc[UR42][R24.64] ;  /* 0x0000002a181e0981 */ /* 0x000168000c1e1900 */
[----:B------:R0:W5:Y:S01]  /*cfa0*/  @P1 LDG.E R9, desc[UR42][R4.64] ;  /* 0x0000002a04091981 */ /* 0x000162000c1e1900 */
[----:B-1----:R-:W-:-:S13]  /*cfb0*/  ISETP.NE.AND P2, PT, R0, 0x1, PT ;  /* 0x000000010000780c */ /* 0x002fda0003f45270 */
[----:B------:R-:W1:Y:S08]  /*cfc0*/  @P2 LDC R6, c[0x0][0xbec] ;  /* 0x0002fb00ff062b82 */ /* 0x000e700000000800 */
[----:B------:R-:W2:Y:S01]  /*cfd0*/  @P2 LDC R27, c[0x0][0xbf0] ;  /* 0x0002fc00ff1b2b82 */ /* 0x000ea20000000800 */
[----:B---3--:R-:W-:Y:S01]  /*cfe0*/  IMAD R15, R58, 0xc0, R60 ;  /* 0x000000c03a0f7824 */ /* 0x008fe200078e023c */
[----:B0-----:R-:W-:Y:S06]  /*cff0*/  @P1 BRA `(.L_x_13328) ;  /* 0x0000000000101947 */ /* 0x001fec0003800000 */
[----:B------:R-:W-:Y:S05]  /*d000*/  @!P0 BRA `(.L_x_13328) ;  /* 0x00000000000c8947 */ /* 0x000fea0003800000 */
[----:B------:R-:W3:Y:S04]  /*d010*/  LDG.E R4, desc[UR42][R24.64] ;  /* 0x0000002a18047981 */ /* 0x000ee8000c1e1900 */
[----:B-----5:R-:W3:Y:S02]  /*d020*/  LDG.E R9, desc[UR42][R24.64+0x4] ;  /* 0x0000042a18097981 */ /* 0x020ee4000c1e1900 */
[----:B---3--:R-:W-:-:S07]  /*d030*/  IADD3 R9, -R4, R9, RZ ;  /* 0x0000000904097210 */ /* 0x008fce0007ffe1ff */
.L_x_13328:
[----:B------:R-:W3:Y:S01]  /*d040*/  LDL.LU R10, [R1+0x44] ;  /* 0x00004400010a7983 */ /* 0x000ee20000300800 */
[----:B-1----:R-:W-:Y:S01]  /*d050*/  @P2 IMAD.HI.U32 R4, R15, R6, RZ ;  /* 0x000000060f042227 */ /* 0x002fe200078e00ff */
[----:B------:R-:W-:Y:S01]  /*d060*/  ULDC.64 UR4, c[0x0][0xb90] ;  /* 0x0002e40000047ab9 */ /* 0x000fe20000000a00 */
[----:B-----5:R-:W-:Y:S01]  /*d070*/  SHF.R.S32.HI R31, RZ, 0x1f, R30 ;  /* 0x0000001fff1f7819 */ /* 0x020fe2000001141e */
[----:B------:R-:W4:Y:S01]  /*d080*/  LDL.LU R8, [R1+0x38] ;  /* 0x0000380001087983 */ /* 0x000f220000300800 */
[----:B------:R-:W0:Y:S01]  /*d090*/  S2R R24, SR_TID.X ;  /* 0x0000000000187919 */ /* 0x000e220000002100 */
[----:B------:R-:W-:Y:S01]  /*d0a0*/  IMAD.MOV.U32 R7, RZ, RZ, R15 ;  /* 0x000000ffff077224 */ /* 0x000fe200078e000f */
[----:B------:R-:W1:Y:S01]  /*d0b0*/  @P2 LDC R41, c[0x0][0xbec] ;  /* 0x0002fb00ff292b82 */ /* 0x000e620000000800 */
[----:B------:R-:W4:Y:S04]  /*d0c0*/  LDL.LU R42, [R1+0x28] ;  /* 0x00002800012a7983 */ /* 0x000f280000300800 */
[----:B------:R-:W4:Y:S04]  /*d0d0*/  LDL R12, [R1+0x58] ;  /* 0x00005800010c7983 */ /* 0x000f280000100800 */
[----:B------:R-:W4:Y:S01]  /*d0e0*/  LDL R40, [R1+0x40] ;  /* 0x0000400001287983 */ /* 0x000f220000100800 */
[----:B--2---:R-:W-:-:S05]  /*d0f0*/  @P2 SHF.R.U32.HI R7, RZ, R27, R4 ;  /* 0x0000001bff072219 */ /* 0x004fca0000011604 */
[----:B------:R-:W-:Y:S02]  /*d100*/  IMAD.MOV R13, RZ, RZ, -R7 ;  /* 0x000000ffff0d7224 */ /* 0x000fe400078e0a07 */
[C---:B0-----:R-:W-:Y:S01]  /*d110*/  VIADD R25, R24.reuse, 0xffffff80 ;  /* 0xffffff8018197836 */ /* 0x041fe20000000000 */
[----:B------:R-:W-:-:S04]  /*d120*/  IADD3 R44, R24, -0x80, RZ ;  /* 0xffffff80182c7810 */ /* 0x000fc80007ffe0ff */
[----:B------:R-:W-:-:S04]  /*d130*/  SHF.R.S32.HI R24, RZ, 0x1f, R25 ;  /* 0x0000001fff187819 */ /* 0x000fc80000011419 */
[----:B------:R-:W-:Y:S02]  /*d140*/  LEA.HI R24, R24, R25, RZ, 0x7 ;  /* 0x0000001918187211 */ /* 0x000fe400078f38ff */
[----:B------:R-:W-:Y:S02]  /*d150*/  SHF.R.S32.HI R38, RZ, 0x1f, R44 ;  /* 0x0000001fff267819 */ /* 0x000fe4000001142c */
[----:B------:R-:W-:Y:S02]  /*d160*/  LOP3.LUT R24, R24, 0xffffff80, RZ, 0xc0, !PT ;  /* 0xffffff8018187812 */ /* 0x000fe400078ec0ff */
[----:B------:R-:W-:Y:S02]  /*d170*/  LEA.HI R38, R38, R44, RZ, 0x3 ;  /* 0x0000002c26267211 */ /* 0x000fe400078f18ff */
[----:B------:R-:W-:Y:S01]  /*d180*/  IADD3 R24, R25, -R24, RZ ;  /* 0x8000001819187210 */ /* 0x000fe20007ffe0ff */
[----:B------:R-:W-:Y:S01]  /*d190*/  IMAD R39, R9, R0, RZ ;  /* 0x0000000009277224 */ /* 0x000fe200078e02ff */
[----:B------:R-:W-:-:S02]  /*d1a0*/  SHF.R.S32.HI R38, RZ, 0x3, R38 ;  /* 0x00000003ff267819 */ /* 0x000fc40000011426 */
[----:B---3--:R-:W-:Y:S02]  /*d1b0*/  SEL R32, R10, RZ, !P0 ;  /* 0x000000ff0a207207 */ /* 0x008fe40004000000 */
[----:B----4-:R-:W-:Y:S02]  /*d1c0*/  SEL R37, R8, RZ, !P0 ;  /* 0x000000ff08257207 */ /* 0x010fe40004000000 */
[----:B------:R-:W-:Y:S01]  /*d1d0*/  SHF.R.S32.HI R36, RZ, 0x1f, R42 ;  /* 0x0000001fff247819 */ /* 0x000fe2000001142a */
[----:B------:R-:W-:-:S04]  /*d1e0*/  IMAD.WIDE.U32 R4, R42, UR4, R30 ;  /* 0x000000042a047c25 */ /* 0x000fc8000f8e001e */
[----:B------:R-:W-:-:S04]  /*d1f0*/  IMAD R6, R36, UR4, RZ ;  /* 0x0000000424067c24 */ /* 0x000fc8000f8e02ff */
[----:B------:R-:W-:Y:S01]  /*d200*/  IMAD R11, R42, UR5, R6 ;  /* 0x000000052a0b7c24 */ /* 0x000fe2000f8e0206 */
[----:B------:R-:W-:-:S03]  /*d210*/  ULDC.64 UR4, c[0x0][0xb98] ;  /* 0x0002e60000047ab9 */ /* 0x000fc60000000a00 */
[----:B------:R-:W-:Y:S02]  /*d220*/  IMAD.IADD R5, R5, 0x1, R11 ;  /* 0x0000000105057824 */ /* 0x000fe400078e020b */
[----:B------:R-:W-:Y:S02]  /*d230*/  IMAD R11, R0, R13, R15 ;  /* 0x0000000d000b7224 */ /* 0x000fe400078e020f */
[----:B------:R-:W-:Y:S02]  /*d240*/  IMAD R8, R32, UR4, RZ ;  /* 0x0000000420087c24 */ /* 0x000fe4000f8e02ff */
[C---:B------:R-:W-:Y:S01]  /*d250*/  IMAD.WIDE.U32 R4, R37.reuse, UR4, R4 ;  /* 0x0000000425047c25 */ /* 0x040fe2000f8e0004 */
[----:B------:R-:W-:Y:S02]  /*d260*/  SHF.R.S32.HI R6, RZ, 0x1f, R11 ;  /* 0x0000001fff067819 */ /* 0x000fe4000001140b */
[----:B------:R-:W-:Y:S01]  /*d270*/  SHF.R.S32.HI R13, RZ, 0x1f, R7 ;  /* 0x0000001fff0d7819 */ /* 0x000fe20000011407 */
[----:B------:R-:W-:Y:S01]  /*d280*/  IMAD R8, R37, UR5, R8 ;  /* 0x0000000525087c24 */ /* 0x000fe2000f8e0208 */
[----:B------:R-:W-:Y:S01]  /*d290*/  IADD3 R4, P0, R7, R4, RZ ;  /* 0x0000000407047210 */ /* 0x000fe20007f1e0ff */
[----:B------:R-:W-:-:S02]  /*d2a0*/  ULDC.64 UR4, c[0x0][0xb88] ;  /* 0x0002e20000047ab9 */ /* 0x000fc40000000a00 */
[----:B------:R-:W-:Y:S01]  /*d2b0*/  IMAD R6, R6, UR4, RZ ;  /* 0x0000000406067c24 */ /* 0x000fe2000f8e02ff */
[----:B------:R-:W-:-:S03]  /*d2c0*/  IADD3.X R5, R13, R5, R8, P0, !PT ;  /* 0x000000050d057210 */ /* 0x000fc600007fe408 */
[C---:B------:R-:W-:Y:S02]  /*d2d0*/  IMAD R7, R11.reuse, UR5, R6 ;  /* 0x000000050b077c24 */ /* 0x040fe4000f8e0206 */
[----:B------:R-:W-:Y:S01]  /*d2e0*/  IMAD.WIDE.U32 R4, R11, UR4, R4 ;  /* 0x000000040b047c25 */ /* 0x000fe2000f8e0004 */
[----:B------:R-:W-:-:S03]  /*d2f0*/  ULDC.64 UR4, c[0x0][0xb50] ;  /* 0x0002d40000047ab9 */ /* 0x000fc60000000a00 */
[----:B------:R-:W-:Y:S01]  /*d300*/  IMAD.IADD R5, R5, 0x1, R7 ;  /* 0x0000000105057824 */ /* 0x000fe200078e0207 */
[----:B------:R-:W-:-:S04]  /*d310*/  LEA R10, P0, R4, UR4, 0x2 ;  /* 0x00000004040a7c11 */ /* 0x000fc8000f8010ff */
[----:B------:R-:W-:Y:S01]  /*d320*/  LEA.HI.X R14, R4, UR5, R5, 0x2, P0 ;  /* 0x00000005040e7c11 */ /* 0x000fe200080f1405 */
[----:B------:R-:W-:Y:S01]  /*d330*/  SHFL.IDX PT, R6, R10, 0x1, 0x1c1f ;  /* 0x003c1f000a067f89 */ /* 0x000fe200000e0000 */
[----:B------:R-:W-:Y:S01]  /*d340*/  IMAD R12, R58, 0xc0, R12 ;  /* 0x000000c03a0c7824 */ /* 0x000fe200078e020c */
[----:B------:R-:W-:Y:S02]  /*d350*/  ULDC.64 UR4, c[0x0][0xaa0] ;  /* 0x0002a80000047ab9 */ /* 0x000fe40000000a00 */
[----:B------:R-:W-:Y:S04]  /*d360*/  SHFL.IDX PT, R4, R10, RZ, 0x1c1f ;  /* 0x001c1fff0a047589 */ /* 0x000fe800000e0000 */
[----:B------:R-:W0:Y:S04]  /*d370*/  SHFL.IDX PT, R5, R14, RZ, 0x1c1f ;  /* 0x001c1fff0e057589 */ /* 0x000e2800000e0000 */
[----:B------:R-:W2:Y:S01]  /*d380*/  SHFL.IDX PT, R7, R14, 0x1, 0x1c1f ;  /* 0x003c1f000e077f89 */ /* 0x000ea200000e0000 */
[----:B------:R-:W-:Y:S01]  /*d390*/  LOP3.LUT P0, RZ, R24, 0x3, RZ, 0xc0, !PT ;  /* 0x0000000318ff7812 */ /* 0x000fe2000780c0ff */
[----:B------:R-:W-:-:S02]  /*d3a0*/  VIADD R8, R12, 0x8 ;  /* 0x000000080c087836 */ /* 0x000fc40000000000 */
[----:B------:R-:W-:Y:S01]  /*d3b0*/  IMAD R11, R38, 0x40, R40 ;  /* 0x00000040260b7824 */ /* 0x000fe200078e0228 */
[-C--:B------:R-:W-:Y:S02]  /*d3c0*/  ISETP.GE.OR P1, PT, R12, R39.reuse, P0 ;  /* 0x000000270c00720c */ /* 0x080fe40000726670 */
[----:B------:R-:W-:Y:S01]  /*d3d0*/  ISETP.GE.OR P0, PT, R8, R39, P0 ;  /* 0x000000270800720c */ /* 0x000fe20000706670 */
[----:B------:R-:W-:-:S03]  /*d3e0*/  IMAD.WIDE R20, R11, 0x2, R20 ;  /* 0x000000020b147825 */ /* 0x000fc600078e0214 */
[C---:B------:R-:W-:Y:S02]  /*d3f0*/  IADD3 R13, P3, R20.reuse, 0x1800, RZ ;  /* 0x00001800140d7810 */ /* 0x040fe40007f7e0ff */
[C---:B------:R-:W-:Y:S02]  /*d400*/  IADD3 R25, P4, R20.reuse, 0x3000, RZ ;  /* 0x0000300014197810 */ /* 0x040fe40007f9e0ff */
[C---:B------:R-:W-:Y:S02]  /*d410*/  LOP3.LUT R9, R20.reuse, 0x380, RZ, 0xc0, !PT ;  /* 0x0000038014097812 */ /* 0x040fe400078ec0ff */
[----:B------:R-:W-:Y:S01]  /*d420*/  LOP3.LUT R12, R13, 0x380, RZ, 0xc0, !PT ;  /* 0x000003800d0c7812 */ /* 0x000fe200078ec0ff */
[----:B0-----:R-:W-:Y:S01]  /*d430*/  @!P1 ST.E desc[UR42][R4.64], R28 ;  /* 0x0000001c04009985 */ /* 0x001fe2000c10192a */
[----:B------:R-:W-:Y:S02]  /*d440*/  LOP3.LUT R24, R25, 0x380, RZ, 0xc0, !PT ;  /* 0x0000038019187812 */ /* 0x000fe400078ec0ff */
[----:B------:R-:W-:Y:S01]  /*d450*/  SHF.R.U64 R9, R9, 0x3, RZ ;  /* 0x0000000309097819 */ /* 0x000fe200000012ff */
[----:B--2---:R0:W-:Y:S01]  /*d460*/  @!P0 ST.E desc[UR42][R6.64], R3 ;  /* 0x0000000306008985 */ /* 0x0041e2000c10192a */
[----:B------:R-:W-:-:S02]  /*d470*/  IADD3 R29, P0, R20, 0x4800, RZ ;  /* 0x00004800141d7810 */ /* 0x000fc40007f1e0ff */
[----:B------:R-:W-:Y:S02]  /*d480*/  SHF.R.U64 R12, R12, 0x3, RZ ;  /* 0x000000030c0c7819 */ /* 0x000fe400000012ff */
[----:B------:R-:W-:Y:S02]  /*d490*/  SHF.R.U64 R24, R24, 0x3, RZ ;  /* 0x0000000318187819 */ /* 0x000fe400000012ff */
[----:B------:R-:W-:Y:S02]  /*d4a0*/  LOP3.LUT R8, R9, R20, RZ, 0x3c, !PT ;  /* 0x0000001409087212 */ /* 0x000fe400078e3cff */
[----:B------:R-:W-:Y:S01]  /*d4b0*/  LOP3.LUT R20, R29, 0x380, RZ, 0xc0, !PT ;  /* 0x000003801d147812 */ /* 0x000fe200078ec0ff */
[----:B0-----:R-:W-:Y:S01]  /*d4c0*/  IMAD R3, R31, UR4, RZ ;  /* 0x000000041f037c24 */ /* 0x001fe2000f8e02ff */
[----:B------:R-:W-:Y:S01]  /*d4d0*/  LOP3.LUT R12, R12, R13, RZ, 0x3c, !PT ;  /* 0x0000000d0c0c7212 */ /* 0x000fe200078e3cff */
[--C-:B------:R-:W-:Y:S01]  /*d4e0*/  IMAD.X R13, RZ, RZ, R21.reuse, P3 ;  /* 0x000000ffff0d7224 */ /* 0x100fe200018e0615 */
[----:B------:R-:W-:Y:S01]  /*d4f0*/  LOP3.LUT R24, R24, R25, RZ, 0x3c, !PT ;  /* 0x0000001918187212 */ /* 0x000fe200078e3cff */
[--C-:B------:R-:W-:Y:S01]  /*d500*/  IMAD.X R25, RZ, RZ, R21.reuse, P4 ;  /* 0x000000ffff197224 */ /* 0x100fe200020e0615 */
[----:B------:R-:W-:Y:S01]  /*d510*/  MOV R9, R21 ;  /* 0x0000001500097202 */ /* 0x000fe20000000f00 */
[----:B------:R-:W-:Y:S01]  /*d520*/  IMAD.X R5, RZ, RZ, R21, P0 ;  /* 0x000000ffff057224 */ /* 0x000fe200000e0615 */
[----:B------:R-:W-:Y:S01]  /*d530*/  SHF.R.U64 R4, R20, 0x3, RZ ;  /* 0x0000000314047819 */ /* 0x000fe200000012ff */
[C---:B------:R-:W-:Y:S01]  /*d540*/  IMAD R3, R30.reuse, UR5, R3 ;  /* 0x000000051e037c24 */ /* 0x040fe2000f8e0203 */
[----:B------:R-:W2:Y:S01]  /*d550*/  LD.E.128 R12, desc[UR42][R12.64] ;  /* 0x0000002a0c0c7980 */ /* 0x000ea2000c101d00 */
[----:B------:R-:W-:Y:S01]  /*d560*/  IMAD.WIDE.U32 R20, R30, UR4, RZ ;  /* 0x000000041e147c25 */ /* 0x000fe2000f8e00ff */
[----:B------:R-:W-:Y:S01]  /*d570*/  ULDC.64 UR4, c[0x0][0xae8] ;  /* 0x0002ba0000047ab9 */ /* 0x000fe20000000a00 */
[----:B------:R-:W-:Y:S01]  /*d580*/  SHF.R.S32.HI R43, RZ, 0x1f, R44 ;  /* 0x0000001fff2b7819 */ /* 0x000fe2000001142c */
[----:B------:R-:W3:Y:S01]  /*d590*/  LD.E.128 R8, desc[UR42][R8.64] ;  /* 0x0000002a08087980 */ /* 0x000ee2000c101d00 */
[----:B------:R-:W-:Y:S01]  /*d5a0*/  IMAD.IADD R21, R21, 0x1, R3 ;  /* 0x0000000115157824 */ /* 0x000fe200078e0203 */
[----:B------:R-:W0:Y:S01]  /*d5b0*/  @P2 LDC R31, c[0x0][0xbf0] ;  /* 0x0002fc00ff1f2b82 */ /* 0x000e220000000800 */
[----:B------:R-:W-:Y:S01]  /*d5c0*/  IMAD R28, R36, UR4, RZ ;  /* 0x00000004241c7c24 */ /* 0x000fe2000f8e02ff */
[----:B------:R-:W-:Y:S01]  /*d5d0*/  LOP3.LUT R4, R4, R29, RZ, 0x3c, !PT ;  /* 0x0000001d04047212 */ /* 0x000fe200078e3cff */
[C---:B------:R-:W-:Y:S01]  /*d5e0*/  IMAD.WIDE.U32 R20, R42.reuse, UR4, R20 ;  /* 0x000000042a147c25 */ /* 0x040fe2000f8e0014 */
[----:B------:R-:W4:Y:S03]  /*d5f0*/  LD.E.128 R24, desc[UR42][R24.64] ;  /* 0x0000002a18187980 */ /* 0x000f26000c101d00 */
[----:B------:R-:W-:Y:S01]  /*d600*/  IMAD R29, R42, UR5, R28 ;  /* 0x000000052a1d7c24 */ /* 0x000fe2000f8e021c */
[----:B------:R-:W-:Y:S01]  /*d610*/  LEA.HI R43, R43, R44, RZ, 0x3 ;  /* 0x0000002c2b2b7211 */ /* 0x000fe200078f18ff */
[----:B------:R-:W2:Y:S01]  /*d620*/  LDL R42, [R1+0x68] ;  /* 0x00006800012a7983 */ /* 0x000ea20000100800 */
[----:B------:R-:W-:-:S02]  /*d630*/  ULDC.64 UR4, c[0x0][0xaf0] ;  /* 0x0002bc0000047ab9 */ /* 0x000fc40000000a00 */
[----:B------:R-:W-:Y:S01]  /*d640*/  LOP3.LUT R43, R43, 0xfffffff8, RZ, 0xc0, !PT ;  /* 0xfffffff82b2b7812 */ /* 0x000fe200078ec0ff */
[----:B------:R-:W5:Y:S04]  /*d650*/  LD.E.128 R4, desc[UR42][R4.64] ;  /* 0x0000002a04047980 */ /* 0x000f68000c101d00 */
[----:B------:R-:W-:Y:S01]  /*d660*/  IMAD.IADD R43, R44, 0x1, -R43 ;  /* 0x000000012c2b7824 */ /* 0x000fe200078e0a2b */
[----:B------:R-:W-:Y:S01]  /*d670*/  IADD3 R21, R21, R29, RZ ;  /* 0x0000001d15157210 */ /* 0x000fe20007ffe0ff */
[----:B------:R-:W-:Y:S01]  /*d680*/  @!PT LDS RZ, [RZ] ;  /* 0x00000000fffff984 */ /* 0x000fe20000000800 */
[----:B------:R-:W-:Y:S01]  /*d690*/  @!PT LDS RZ, [RZ] ;  /* 0x00000000fffff984 */ /* 0x000fe20000000800 */
[----:B------:R-:W-:Y:S01]  /*d6a0*/  @!PT LDS RZ, [RZ] ;  /* 0x00000000fffff984 */ /* 0x000fe20000000800 */
[----:B------:R-:W-:Y:S01]  /*d6b0*/  @!PT LDS RZ, [RZ] ;  /* 0x00000000fffff984 */ /* 0x000fe20000000800 */
[----:B------:R1:W-:Y:S06]  /*d6c0*/  MEMBAR.ALL.CTA ;  /* 0x0000000000007992 */ /* 0x0003ec0000008000 */
[----:B-1----:R-:W1:Y:S01]  /*d6d0*/  FENCE.VIEW.ASYNC.S ;  /* 0x00000000000073c6 */ /* 0x002e620000000000 */
[----:B------:R-:W-:-:S04]  /*d6e0*/  IMAD R3, R43, 0x30, R38 ;  /* 0x000000302b037824 */ /* 0x000fc800078e0226 */
[----:B------:R-:W-:-:S04]  /*d6f0*/  IMAD R30, R58, 0xc0, R3 ;  /* 0x000000c03a1e7824 */ /* 0x000fc800078e0203 */
[----:B------:R-:W-:-:S04]  /*d700*/  @P2 IMAD.HI.U32 R28, R30, R41, RZ ;  /* 0x000000291e1c2227 */ /* 0x000fc800078e00ff */
[----:B------:R-:W-:Y:S01]  /*d710*/  IMAD.MOV.U32 R3, RZ, RZ, R30 ;  /* 0x000000ffff037224 */ /* 0x000fe200078e001e */
[----:B0-----:R-:W-:Y:S01]  /*d720*/  @P2 SHF.R.U32.HI R3, RZ, R31, R28 ;  /* 0x0000001fff032219 */ /* 0x001fe2000001161c */
        /* <DEDUP_REMOVED lines=20> */
[----:B------:R-:W-:-:S03]  /*d870*/  ULDC UR4, c[0x0][0xac8] ;  /* 0x0002b20000047ab9 */ /* 0x000fc60000000800 */
[----:B------:R-:W-:Y:S02]  /*d880*/  LEA.HI.X R36, R20, UR5, R3, 0x1, P0 ;  /* 0x0000000514247c11 */ /* 0x000fe400080f0c03 */
[----:B-1----:R-:W0:Y:S01]  /*d890*/  SHFL.IDX PT, R20, R32, RZ, 0x181f ;  /* 0x00181fff20147589 */ /* 0x002e2200000e0000 */
[----:B------:R-:W-:-:S03]  /*d8a0*/  IMAD R38, R58, 0xc0, R38 ;  /* 0x000000c03a267824 */ /* 0x000fc600078e0226 */
[----:B------:R-:W1:Y:S01]  /*d8b0*/  SHFL.IDX PT, R28, R32, 0x1, 0x181f ;  /* 0x00381f00201c7f89 */ /* 0x000e6200000e0000 */
[----:B------:R-:W-:-:S03]  /*d8c0*/  ISETP.GE.AND P0, PT, R40, UR4, PT ;  /* 0x0000000428007c0c */ /* 0x000fc6000bf06270 */
[----:B------:R-:W2:Y:S04]  /*d8d0*/  SHFL.IDX PT, R21, R36, RZ, 0x181f ;  /* 0x00181fff24157589 */ /* 0x000ea800000e0000 */
[----:B------:R-:W2:Y:S01]  /*d8e0*/  SHFL.IDX PT, R30, R32, 0x2, 0x181f ;  /* 0x00581f00201e7f89 */ /* 0x000ea200000e0000 */
[----:B------:R-:W-:-:S03]  /*d8f0*/  VIADD R0, R38, 0x30 ;  /* 0x0000003026007836 */ /* 0x000fc60000000000 */
[----:B------:R-:W2:Y:S01]  /*d900*/  SHFL.IDX PT, R29, R36, 0x1, 0x181f ;  /* 0x00381f00241d7f89 */ /* 0x000ea200000e0000 */
[CC--:B------:R-:W-:Y:S01]  /*d910*/  ISETP.GE.OR P3, PT, R38.reuse, R39.reuse, P0 ;  /* 0x000000272600720c */ /* 0x0c0fe20000766670 */
[----:B------:R-:W-:Y:S02]  /*d920*/  VIADD R3, R38, 0x60 ;  /* 0x0000006026037836 */ /* 0x000fe40000000000 */
[----:B------:R-:W2:Y:S01]  /*d930*/  SHFL.IDX PT, R31, R36, 0x2, 0x181f ;  /* 0x00581f00241f7f89 */ /* 0x000ea200000e0000 */
[-C--:B------:R-:W-:Y:S02]  /*d940*/  ISETP.GE.OR P2, PT, R0, R39.reuse, P0 ;  /* 0x000000270000720c */ /* 0x080fe40000746670 */
[----:B------:R-:W-:Y:S02]  /*d950*/  ISETP.GE.OR P1, PT, R3, R39, P0 ;  /* 0x000000270300720c */ /* 0x000fe40000726670 */
[----:B------:R-:W-:-:S05]  /*d960*/  IADD3 R0, R18, 0x16820, RZ ;  /* 0x0001682012007810 */ /* 0x000fca0007ffe0ff */
[----:B0-----:R-:W-:-:S04]  /*d970*/  @!P3 LEA R20, P5, R40, R20, 0x1 ;  /* 0x000000142814b211 */ /* 0x001fc800078a08ff */
[----:B-1----:R-:W-:Y:S02]  /*d980*/  @!P2 LEA R28, P4, R40, R28, 0x1 ;  /* 0x0000001c281ca211 */ /* 0x002fe400078808ff */
[----:B------:R-:W-:-:S04]  /*d990*/  PRMT R0, RZ, 0x654, R0 ;  /* 0x00000654ff007816 */ /* 0x000fc80000000000 */
[----:B------:R0:W-:Y:S02]  /*d9a0*/  SYNCS.ARRIVE.TRANS64.RED.A1T0 RZ, [R0+URZ], RZ ;  /* 0x000000ff00ff79a7 */ /* 0x0001e4000810043f */
[----:B0-----:R-:W-:-:S05]  /*d9b0*/  VIADD R0, R38, 0x90 ;  /* 0x0000009026007836 */ /* 0x001fca0000000000 */
[----:B------:R-:W-:Y:S01]  /*d9c0*/  ISETP.GE.OR P0, PT, R0, R39, P0 ;  /* 0x000000270000720c */ /* 0x000fe20000706670 */
[----:B------:R-:W0:Y:S04]  /*d9d0*/  SHFL.IDX PT, R32, R32, 0x3, 0x181f ;  /* 0x00781f0020207f89 */ /* 0x000e2800000e0000 */
[----:B------:R-:W1:Y:S01]  /*d9e0*/  SHFL.IDX PT, R36, R36, 0x3, 0x181f ;  /* 0x00781f0024247f89 */ /* 0x000e6200000e0000 */
[C-C-:B--2---:R-:W-:Y:S02]  /*d9f0*/  @!P3 LEA.HI.X R21, R40.reuse, R21, R42.reuse, 0x1, P5 ;  /* 0x000000152815b211 */ /* 0x144fe400028f0c2a */
[C---:B------:R-:W-:Y:S02]  /*da00*/  @!P1 LEA R30, P5, R40.reuse, R30, 0x1 ;  /* 0x0000001e281e9211 */ /* 0x040fe400078a08ff */
[----:B------:R-:W-:-:S02]  /*da10*/  @!P2 LEA.HI.X R29, R40, R29, R42, 0x1, P4 ;  /* 0x0000001d281da211 */ /* 0x000fc400020f0c2a */
[----:B------:R-:W-:Y:S01]  /*da20*/  @!P1 LEA.HI.X R31, R40, R31, R42, 0x1, P5 ;  /* 0x0000001f281f9211 */ /* 0x000fe200028f0c2a */
[----:B---3--:R2:W-:Y:S04]  /*da30*/  @!P3 ST.E.128 desc[UR42][R20.64], R8 ;  /* 0x000000081400b985 */ /* 0x0085e8000c101d2a */
[----:B------:R2:W-:Y:S04]  /*da40*/  @!P2 ST.E.128 desc[UR42][R28.64], R12 ;  /* 0x0000000c1c00a985 */ /* 0x0005e8000c101d2a */
[----:B----4-:R2:W-:Y:S01]  /*da50*/  @!P1 ST.E.128 desc[UR42][R30.64], R24 ;  /* 0x000000181e009985 */ /* 0x0105e2000c101d2a */
[----:B01----:R-:W-:Y:S05]  /*da60*/  @P0 BRA `(.L_x_13329) ;  /* 0x0000000800980947 */ /* 0x003fea0003800000 */
[----:B--2---:R-:W-:-:S04]  /*da70*/  LEA R8, P0, R40, R32, 0x1 ;  /* 0x0000002028087211 */ /* 0x004fc800078008ff */
[----:B------:R-:W-:-:S05]  /*da80*/  LEA.HI.X R9, R40, R36, R42, 0x1, P0 ;  /* 0x0000002428097211 */ /* 0x000fca00000f0c2a */
[----:B-----5:R0:W-:Y:S01]  /*da90*/  ST.E.128 desc[UR42][R8.64], R4 ;  /* 0x0000000408007985 */ /* 0x0201e2000c101d2a */
[----:B------:R-:W-:Y:S05]  /*daa0*/  BRA `(.L_x_13329) ;  /* 0x0000000800887947 */ /* 0x000fea0003800000 */
.L_x_13327:
        /* <DEDUP_REMOVED lines=19> */
[----:B---3--:R-:W-:Y:S02]  /*dbe0*/  ISETP.NE.AND P2, PT, R25, 0x1, PT ;  /* 0x000000011900780c */ /* 0x008fe40003f45270 */
[----:B----4-:R-:W-:-:S11]  /*dbf0*/  IADD3 R26, R9, -0x80, RZ ;  /* 0xffffff80091a7810 */ /* 0x010fd60007ffe0ff */
        /* <DEDUP_REMOVED lines=8> */
.L_x_13330:
[----:B------:R-:W2:Y:S04]  /*dc80*/  LDL.LU R4, [R1+0x38] ;  /* 0x0000380001047983 */ /* 0x000ea80000300800 */
[----:B------:R-:W3:Y:S04]  /*dc90*/  LDL.LU R3, [R1+0x44] ;  /* 0x0000440001037983 */ /* 0x000ee80000300800 */
[----:B-----5:R-:W4:Y:S04]  /*dca0*/  LDL R24, [R1+0x28] ;  /* 0x0000280001187983 */ /* 0x020f280000100800 */
[----:B------:R0:W5:Y:S01]  /*dcb0*/  LDL R28, [R1+0x3c] ;  /* 0x00003c00011c7983 */ /* 0x0001620000100800 */
[----:B------:R-:W-:Y:S01]  /*dcc0*/  BSSY B1, `(.L_x_13331) ;  /* 0x000002d000017945 */ /* 0x000fe20003800000 */
[----:B------:R-:W-:-:S02]  /*dcd0*/  SHF.R.S32.HI R11, RZ, 0x1f, R0 ;  /* 0x0000001fff0b7819 */ /* 0x000fc40000011400 */
[----:B--2---:R-:W-:Y:S02]  /*dce0*/  SEL R13, R4, RZ, !P0 ;  /* 0x000000ff040d7207 */ /* 0x004fe40004000000 */
[----:B---3--:R-:W-:Y:S02]  /*dcf0*/  SEL R12, R3, RZ, !P0 ;  /* 0x000000ff030c7207 */ /* 0x008fe40004000000 */
[----:B----4-:R-:W-:Y:S01]  /*dd00*/  SHF.R.S32.HI R10, RZ, 0x1f, R24 ;  /* 0x0000001fff0a7819 */ /* 0x010fe20000011418 */
[----:B0-----:R-:W-:Y:S06]  /*dd10*/  @P3 BRA `(.L_x_13332) ;  /* 0x00000000009c3947 */ /* 0x001fec0003800000 */
[----:B------:R-:W0:Y:S01]  /*dd20*/  LDC R14, c[0x0][0xbe8] ;  /* 0x0002fa00ff0e7b82 */ /* 0x000e220000000800 */
[----:B-----5:R-:W-:-:S04]  /*dd30*/  IMAD R3, R28, 0xc0, R9 ;  /* 0x000000c01c037824 */ /* 0x020fc800078e0209 */
[----:B------:R-:W-:Y:S02]  /*dd40*/  VIADD R9, R3, 0xffffff80 ;  /* 0xffffff8003097836 */ /* 0x000fe40000000000 */
[----:B0-----:R-:W-:-:S05]  /*dd50*/  IMAD R4, R8, R14, RZ ;  /* 0x0000000e08047224 */ /* 0x001fca00078e02ff */
        /* <DEDUP_REMOVED lines=35> */
.L_x_13332:
[----:B------:R-:W-:Y:S05]  /*df90*/  BSYNC B1 ;  /* 0x0000000000017941 */ /* 0x000fea0003800000 */
.L_x_13331:
[----:B0-----:R-:W2:Y:S04]  /*dfa0*/  LDL R6, [R1+0x40] ;  /* 0x0000400001067983 */ /* 0x001ea80000100800 */
[----:B------:R-:W3:Y:S01]  /*dfb0*/  LDL R14, [R1+0x68] ;  /* 0x00006800010e7983 */ /* 0x000ee20000100800 */
[--C-:B------:R-:W-:Y:S01]  /*dfc0*/  SHF.R.S32.HI R7, RZ, 0x1f, R26.reuse ;  /* 0x0000001fff077819 */ /* 0x100fe2000001141a */
[----:B------:R-:W-:Y:S01]  /*dfd0*/  ULDC.64 UR4, c[0x0][0xaa0] ;  /* 0x0002a80000047ab9 */ /* 0x000fe20000000a00 */
[----:B------:R-:W-:Y:S01]  /*dfe0*/  SHF.R.S32.HI R29, RZ, 0x1f, R26 ;  /* 0x0000001fff1d7819 */ /* 0x000fe2000001141a */
[----:B------:R-:W-:Y:S01]  /*dff0*/  IMAD R3, R11, UR4, RZ ;  /* 0x000000040b037c24 */ /* 0x000fe2000f8e02ff */
[-C--:B------:R-:W-:Y:S01]  /*e000*/  LEA.HI R7, R7, R26.reuse, RZ, 0x3 ;  /* 0x0000001a07077211 */ /* 0x080fe200078f18ff */
[C---:B------:R-:W-:Y:S01]  /*e010*/  IMAD.WIDE.U32 R4, R0.reuse, UR4, RZ ;  /* 0x0000000400047c25 */ /* 0x040fe2000f8e00ff */
[----:B------:R-:W-:Y:S01]  /*e020*/  LEA.HI R29, R29, R26, RZ, 0x3 ;  /* 0x0000001a1d1d7211 */ /* 0x000fe200078f18ff */
[----:B------:R-:W-:Y:S01]  /*e030*/  ULDC.64 UR6, c[0x0][0xa80] ;  /* 0x0002a00000067ab9 */ /* 0x000fe20000000a00 */
[----:B------:R-:W-:Y:S01]  /*e040*/  LOP3.LUT R7, R7, 0xfffffff8, RZ, 0xc0, !PT ;  /* 0xfffffff807077812 */ /* 0x000fe200078ec0ff */
[----:B------:R-:W-:Y:S01]  /*e050*/  IMAD R3, R0, UR5, R3 ;  /* 0x0000000500037c24 */ /* 0x000fe2000f8e0203 */
[----:B------:R-:W-:Y:S01]  /*e060*/  SHF.R.S32.HI R29, RZ, 0x3, R29 ;  /* 0x00000003ff1d7819 */ /* 0x000fe2000001141d */
[----:B------:R-:W-:-:S02]  /*e070*/  ULDC.64 UR4, c[0x0][0xae8] ;  /* 0x0002ba0000047ab9 */ /* 0x000fc40000000a00 */
[----:B------:R-:W-:Y:S01]  /*e080*/  IMAD.IADD R7, R26, 0x1, -R7 ;  /* 0x000000011a077824 */ /* 0x000fe200078e0a07 */
[----:B------:R-:W-:-:S03]  /*e090*/  IADD3 R5, R5, R3, RZ ;  /* 0x0000000305057210 */ /* 0x000fc60007ffe0ff */
[----:B------:R-:W-:Y:S02]  /*e0a0*/  IMAD R0, R7, 0x30, R29 ;  /* 0x0000003007007824 */ /* 0x000fe400078e021d */
[----:B------:R-:W-:-:S04]  /*e0b0*/  IMAD.WIDE.U32 R4, R24, UR4, R4 ;  /* 0x0000000418047c25 */ /* 0x000fc8000f8e0004 */
[----:B-----5:R-:W-:-:S04]  /*e0c0*/  IMAD R9, R28, 0xc0, R0 ;  /* 0x000000c01c097824 */ /* 0x020fc800078e0200 */
[----:B------:R-:W-:-:S04]  /*e0d0*/  @P2 IMAD.HI.U32 R0, R9, R20, RZ ;  /* 0x0000001409002227 */ /* 0x000fc800078e00ff */
[----:B------:R-:W-:Y:S01]  /*e0e0*/  IMAD.MOV.U32 R3, RZ, RZ, R9 ;  /* 0x000000ffff037224 */ /* 0x000fe200078e0009 */
[----:B------:R-:W-:-:S04]  /*e0f0*/  @P2 SHF.R.U32.HI R3, RZ, R21, R0 ;  /* 0x00000015ff032219 */ /* 0x000fc80000011600 */
[----:B------:R-:W-:Y:S01]  /*e100*/  SHF.R.S32.HI R0, RZ, 0x1f, R3 ;  /* 0x0000001fff007819 */ /* 0x000fe20000011403 */
[----:B--2---:R-:W-:Y:S02]  /*e110*/  IMAD.MOV.U32 R26, RZ, RZ, R6 ;  /* 0x000000ffff1a7224 */ /* 0x004fe400078e0006 */
[----:B------:R-:W-:Y:S02]  /*e120*/  IMAD R6, R10, UR4, RZ ;  /* 0x000000040a067c24 */ /* 0x000fe4000f8e02ff */
[----:B---3--:R-:W-:Y:S02]  /*e130*/  IMAD.MOV.U32 R27, RZ, RZ, R14 ;  /* 0x000000ffff1b7224 */ /* 0x008fe400078e000e */
[----:B------:R-:W-:Y:S01]  /*e140*/  IMAD R7, R24, UR5, R6 ;  /* 0x0000000518077c24 */ /* 0x000fe2000f8e0206 */
[----:B------:R-:W-:Y:S02]  /*e150*/  ULDC.64 UR4, c[0x0][0xaf0] ;  /* 0x0002bc0000047ab9 */ /* 0x000fe40000000a00 */
[----:B------:R-:W-:-:S02]  /*e160*/  IMAD R6, R12, UR4, RZ ;  /* 0x000000040c067c24 */ /* 0x000fc4000f8e02ff */
[----:B------:R-:W-:Y:S02]  /*e170*/  IMAD.IADD R5, R5, 0x1, R7 ;  /* 0x0000000105057824 */ /* 0x000fe400078e0207 */
[----:B------:R-:W-:Y:S01]  /*e180*/  IMAD R7, R13, UR5, R6 ;  /* 0x000000050d077c24 */ /* 0x000fe2000f8e0206 */
[----:B------:R-:W-:Y:S01]  /*e190*/  IADD3 R6, -R3, RZ, RZ ;  /* 0x000000ff03067210 */ /* 0x000fe20007ffe1ff */
[----:B------:R-:W-:Y:S01]  /*e1a0*/  IMAD.WIDE.U32 R4, R13, UR4, R4 ;  /* 0x000000040d047c25 */ /* 0x000fe2000f8e0004 */
[----:B------:R-:W-:-:S03]  /*e1b0*/  ULDC.64 UR4, c[0x0][0xae0] ;  /* 0x0002b80000047ab9 */ /* 0x000fc60000000a00 */
        /* <DEDUP_REMOVED lines=9> */
[C---:B------:R-:W-:Y:S01]  /*e250*/  IMAD.WIDE.U32 R20, R7.reuse, UR4, R4 ;  /* 0x0000000407147c25 */ /* 0x040fe2000f8e0004 */
[----:B------:R-:W-:Y:S02]  /*e260*/  ULDC UR4, c[0x0][0xac8] ;  /* 0x0002b20000047ab9 */ /* 0x000fe40000000800 */
[----:B------:R-:W-:Y:S01]  /*e270*/  ISETP.GE.AND P0, PT, R26, UR4, PT ;  /* 0x000000041a007c0c */ /* 0x000fe2000bf06270 */
[----:B------:R-:W-:Y:S01]  /*e280*/  IMAD R3, R7, UR5, R0 ;  /* 0x0000000507037c24 */ /* 0x000fe2000f8e0200 */
[----:B------:R-:W-:Y:S01]  /*e290*/  LEA R7, P1, R20, UR6, 0x1 ;  /* 0x0000000614077c11 */ /* 0x000fe2000f8208ff */
[----:B------:R-:W-:-:S02]  /*e2a0*/  UMOV UR4, 0xffffffff ;  /* 0xffffffff00047882 */ /* 0x000fc40000000000 */
[----:B------:R-:W-:-:S05]  /*e2b0*/  IMAD.IADD R3, R21, 0x1, R3 ;  /* 0x0000000115037824 */ /* 0x000fca00078e0203 */
[----:B------:R-:W-:Y:S01]  /*e2c0*/  LEA.HI.X R20, R20, UR7, R3, 0x1, P1 ;  /* 0x0000000714147c11 */ /* 0x000fe200088f0c03 */
[----:B------:R-:W-:Y:S06]  /*e2d0*/  BRA.DIV UR4, `(.L_x_13333) ;  /* 0x0000007604e47947 */ /* 0x000fec000b800000 */
[----:B------:R-:W0:Y:S01]  /*e2e0*/  SHFL.IDX PT, R3, R7, RZ, 0x181f ;  /* 0x00181fff07037589 */ /* 0x000e2200000e0000 */
[----:B------:R-:W-:Y:S02]  /*e2f0*/  IMAD R21, R8, R25, RZ ;  /* 0x0000001908157224 */ /* 0x000fe400078e02ff */
[----:B------:R-:W-:Y:S01]  /*e300*/  IMAD R24, R28, 0xc0, R29 ;  /* 0x000000c01c187824 */ /* 0x000fe200078e021d */
[----:B------:R-:W2:Y:S03]  /*e310*/  SHFL.IDX PT, R0, R20, RZ, 0x181f ;  /* 0x00181fff14007589 */ /* 0x000ea600000e0000 */
[C---:B------:R-:W-:Y:S01]  /*e320*/  VIADD R10, R24.reuse, 0x60 ;  /* 0x00000060180a7836 */ /* 0x040fe20000000000 */
[----:B------:R-:W3:Y:S01]  /*e330*/  SHFL.IDX PT, R5, R7, 0x1, 0x181f ;  /* 0x00381f0007057f89 */ /* 0x000ee200000e0000 */
[CC--:B------:R-:W-:Y:S02]  /*e340*/  ISETP.GE.OR P2, PT, R24.reuse, R21.reuse, P0 ;  /* 0x000000151800720c */ /* 0x0c0fe40000746670 */
[----:B------:R-:W-:Y:S01]  /*e350*/  IADD3 R8, R24, 0x30, RZ ;  /* 0x0000003018087810 */ /* 0x000fe20007ffe0ff */
[----:B------:R-:W4:Y:S01]  /*e360*/  SHFL.IDX PT, R14, R7, 0x2, 0x181f ;  /* 0x00581f00070e7f89 */ /* 0x000f2200000e0000 */
[----:B------:R-:W-:-:S02]  /*e370*/  ISETP.GE.OR P4, PT, R10, R21, P0 ;  /* 0x000000150a00720c */ /* 0x000fc40000786670 */
[----:B------:R-:W-:Y:S01]  /*e380*/  ISETP.GE.OR P3, PT, R8, R21, P0 ;  /* 0x000000150800720c */ /* 0x000fe20000766670 */
[----:B------:R-:W5:Y:S04]  /*e390*/  SHFL.IDX PT, R4, R20, 0x1, 0x181f ;  /* 0x00381f0014047f89 */ /* 0x000f6800000e0000 */
[----:B------:R-:W1:Y:S02]  /*e3a0*/  SHFL.IDX PT, R6, R20, 0x2, 0x181f ;  /* 0x00581f0014067f89 */ /* 0x000e6400000e0000 */
[----:B0-----:R-:W-:-:S04]  /*e3b0*/  @!P2 LEA R10, P5, R26, R3, 0x1 ;  /* 0x000000031a0aa211 */ /* 0x001fc800078a08ff */
[C---:B--2---:R-:W-:Y:S02]  /*e3c0*/  @!P2 LEA.HI.X R3, R26.reuse, R0, R27, 0x1, P5 ;  /* 0x000000001a03a211 */ /* 0x044fe400028f0c1b */
[----:B------:R0:W2:Y:S01]  /*e3d0*/  SHFL.IDX PT, R0, R20, 0x3, 0x181f ;  /* 0x00781f0014007f89 */ /* 0x0000a200000e0000 */
[C---:B---3--:R-:W-:Y:S02]  /*e3e0*/  @!P3 LEA R8, P1, R26.reuse, R5, 0x1 ;  /* 0x000000051a08b211 */ /* 0x048fe400078208ff */
[----:B------:R-:W-:Y:S01]  /*e3f0*/  @!P2 IMAD.MOV.U32 R11, RZ, RZ, R3 ;  /* 0x000000ffff0ba224 */ /* 0x000fe200078e0003 */
[----:B----4-:R-:W-:-:S04]  /*e400*/  @!P4 LEA R25, P5, R26, R14, 0x1 ;  /* 0x0000000e1a19c211 */ /* 0x010fc800078a08ff */
[----:B------:R0:W-:Y:S01]  /*e410*/  @!P2 ST.E.128 desc[UR42][R10.64], RZ ;  /* 0x000000ff0a00a985 */ /* 0x0001e2000c101d2a */
[C---:B-----5:R-:W-:Y:S01]  /*e420*/  @!P3 LEA.HI.X R9, R26.reuse, R4, R27, 0x1, P1 ;  /* 0x000000041a09b211 */ /* 0x060fe200008f0c1b */
[----:B------:R-:W-:Y:S02]  /*e430*/  @!P4 IMAD.MOV.U32 R4, RZ, RZ, R25 ;  /* 0x000000ffff04c224 */ /* 0x000fe400078e0019 */
[----:B------:R0:W3:Y:S01]  /*e440*/  SHFL.IDX PT, R14, R7, 0x3, 0x181f ;  /* 0x00781f00070e7f89 */ /* 0x0000e200000e0000 */
[----:B-1----:R-:W-:-:S03]  /*e450*/  @!P4 LEA.HI.X R5, R26, R6, R27, 0x1, P5 ;  /* 0x000000061a05c211 */ /* 0x002fc600028f0c1b */
[----:B------:R0:W-:Y:S04]  /*e460*/  @!P3 ST.E.128 desc[UR42][R8.64], RZ ;  /* 0x000000ff0800b985 */ /* 0x0001e8000c101d2a */
[----:B------:R0:W-:Y:S02]  /*e470*/  @!P4 ST.E.128 desc[UR42][R4.64], RZ ;  /* 0x000000ff0400c985 */ /* 0x0001e4000c101d2a */
.L_x_13502:
[----:B------:R-:W-:-:S04]  /*e480*/  IADD3 R24, R24, 0x90, RZ ;  /* 0x0000009018187810 */ /* 0x000fc80007ffe0ff */
[----:B------:R-:W-:-:S13]  /*e490*/  ISETP.GE.OR P0, PT, R24, R21, P0 ;  /* 0x000000151800720c */ /* 0x000fda0000706670 */
[----:B---3--:R-:W-:-:S04]  /*e4a0*/  @!P0 LEA R14, P1, R26, R14, 0x1 ;  /* 0x0000000e1a0e8211 */ /* 0x008fc800078208ff */
[----:B--2---:R-:W-:-:S05]  /*e4b0*/  @!P0 LEA.HI.X R15, R26, R0, R27, 0x1, P1 ;  /* 0x000000001a0f8211 */ /* 0x004fca00008f0c1b */
[----:B------:R1:W-:Y:S04]  /*e4c0*/  @!P0 ST.E.128 desc[UR42][R14.64], RZ ;  /* 0x000000ff0e008985 */ /* 0x0003e8000c101d2a */
.L_x_13329:
[----:B------:R-:W-:Y:S05]  /*e4d0*/  BSYNC B0 ;  /* 0x0000000000007941 */ /* 0x000fea0003800000 */
.L_x_13326:
[----:B------:R-:W-:Y:S02]  /*e4e0*/  ULDC UR4, c[0x0][0xc3c] ;  /* 0x00030f0000047ab9 */ /* 0x000fe40000000800 */
[----:B------:R-:W-:-:S13]  /*e4f0*/  ISETP.GE.AND P0, PT, R35, UR4, PT ;  /* 0x0000000423007c0c */ /* 0x000fda000bf06270 */
[----:B------:R-:W-:Y:S05]  /*e500*/  @!P0 BRA `(.L_x_13334) ;  /* 0xffffff2800e48947 */ /* 0x000fea000383ffff */
[----:B------:R-:W-:Y:S05]  /*e510*/  BRA `(.L_x_13205) ;  /* 0x0000006400a47947 */ /* 0x000fea0003800000 */
.L_x_13203:
[----:B------:R-:W-:-:S08]  /*e520*/  NOP ;  /* 0x0000000000007918 */ /* 0x000fd00000000000 */
[----:B------:R-:W0:-:S00]  /*e530*/  USETMAXREG.DEALLOC.CTAPOOL 0x20 ;  /* 0x00000020000079c8 */ /* 0x000e0000080e0500 */
[----:B0-----:R-:W2:Y:S01]  /*e540*/  LDL.LU R2, [R1] ;  /* 0x0000000001027983 */ /* 0x001ea20000300800 */
[----:B------:R-:W-:-:S06]  /*e550*/  LOP3.LUT R0, R0, 0x3, RZ, 0xc0, !PT ;  /* 0x0000000300007812 */ /* 0x000fcc00078ec0ff */
[----:B------:R-:W0:Y:S02]  /*e560*/  SHFL.IDX PT, R0, R0, RZ, 0x1f ;  /* 0x00001fff00007589 */ /* 0x000e2400000e0000 */
[----:B0-----:R-:W-:Y:S01]  /*e570*/  ISETP.NE.AND P0, PT, R0, RZ, PT ;  /* 0x000000ff0000720c */ /* 0x001fe20003f05270 */
[----:B------:R-:W-:Y:S01]  /*e580*/  IMAD.MOV.U32 R0, RZ, RZ, RZ ;  /* 0x000000ffff007224 */ /* 0x000fe200078e00ff */
        /* <DEDUP_REMOVED lines=11> */
.L_x_13335:
[----:B0-----:R-:W0:Y:S01]  /*e640*/  S2R R2, SR_TID.X ;  /* 0x0000000000027919 */ /* 0x001e220000002100 */
        /* <DEDUP_REMOVED lines=36> */
[----:B------:R-:W0:Y:S01]  /*e890*/  LDC R6, c[0x0][0xc3c] ;  /* 0x00030f00ff067b82 */ /* 0x000e220000000800 */
[----:B------:R-:W-:Y:S01]  /*e8a0*/  IMAD.MOV.U32 R4, RZ, RZ, R3 ;  /* 0x000000ffff047224 */ /* 0x000fe200078e0003 */
[----:B------:R-:W-:Y:S01]  /*e8b0*/  UMOV UR4, URZ ;  /* 0x0000003f00047c82 */ /* 0x000fe20008000000 */
[----:B------:R-:W-:Y:S01]  /*e8c0*/  ULDC UR7, c[0x0][0xc3c] ;  /* 0x00030f0000077ab9 */ /* 0x000fe20000000800 */
[----:B------:R-:W-:-:S05]  /*e8d0*/  ULDC UR5, c[0x0][0xc38] ;  /* 0x00030e0000057ab9 */ /* 0x000fca0000000800 */
.L_x_13341:
        /* <DEDUP_REMOVED lines=12> */
.L_x_13340:
[----:B------:R-:W-:Y:S05]  /*e9a0*/  BSYNC B0 ;  /* 0x0000000000007941 */ /* 0x000fea0003800000 */
.L_x_13339:
        /* <DEDUP_REMOVED lines=21> */
.L_x_13337:
[----:B------:R-:W-:-:S05]  /*eb00*/  IADD3 R9, -R3, R4, RZ ;  /* 0x0000000403097210 */ /* 0x000fca0007ffe1ff */
        /* <DEDUP_REMOVED lines=14> */
.L_x_13342:
        /* <DEDUP_REMOVED lines=24> */
[----:B------:R-:W-:Y:S01]  /*ed70*/  IADD3 R17, -R2, RZ, RZ ;  /* 0x000000ff02117210 */ /* 0x000fe20007ffe1ff */
[----:B------:R-:W-:-:S04]  /*ed80*/  IMAD.MOV.U32 R18, RZ, RZ, R2 ;  /* 0x000000ffff127224 */ /* 0x000fc800078e0002 */
[----:B------:R-:W-:Y:S01]  /*ed90*/  IMAD R17, R0, R17, R9 ;  /* 0x0000001100117224 */ /* 0x000fe200078e0209 */
[----:B------:R-:W-:Y:S06]  /*eda0*/  BRA `(.L_x_13343) ;  /* 0x00000000000c7947 */ /* 0x000fec0003800000 */
.L_x_13338:
[----:B------:R-:W-:Y:S01]  /*edb0*/  IMAD.MOV.U32 R17, RZ, RZ, RZ ;  /* 0x000000ffff117224 */ /* 0x000fe200078e00ff */
[----:B------:R-:W-:Y:S01]  /*edc0*/  MOV R16, UR6 ;  /* 0x0000000600107c02 */ /* 0x000fe20008000f00 */
[----:B------:R-:W-:-:S07]  /*edd0*/  IMAD.MOV.U32 R18, RZ, RZ, RZ ;  /* 0x000000ffff127224 */ /* 0x000fce00078e00ff */
.L_x_13343:
[----:B------:R-:W-:-:S13]  /*ede0*/  ISETP.NE.AND P0, PT, R5, RZ, PT ;  /* 0x000000ff0500720c */ /* 0x000fda0003f05270 */
[----:B------:R-:W0:Y:S01]  /*edf0*/  @!P0 S2R R3, SR_CgaCtaId ;  /* 0x0000000000038919 */ /* 0x000e220000008800 */
[----:B------:R-:W-:-:S04]  /*ee00*/  @!P0 MOV R0, 0x400 ;  /* 0x0000040000008802 */ /* 0x000fc80000000f00 */
[----:B0-----:R-:W-:-:S05]  /*ee10*/  @!P0 LEA R0, R3, R0, 0x18 ;  /* 0x0000000003008211 */ /* 0x001fca00078ec0ff */
[----:B------:R2:W-:Y:S01]  /*ee20*/  @!P0 STS.128 [R0+0x168d0], R16 ;  /* 0x0168d01000008388 */ /* 0x0005e20000000c00 */
[----:B------:R-:W-:Y:S06]  /*ee30*/  BAR.ARV 0x5, 0x200 ;  /* 0x0148000000007b1d */ /* 0x000fec0000002000 */
.L_x_13336:
[----:B------:R3:W-:Y:S01]  /*ee40*/  STL [R1+0x40], RZ ;  /* 0x000040ff01007387 */ /* 0x0007e20000100800 */
[----:B------:R-:W-:Y:S01]  /*ee50*/  ULDC UR4, c[0x0][0xc3c] ;  /* 0x00030f0000047ab9 */ /* 0x000fe20000000800 */
[----:B------:R-:W-:Y:S01]  /*ee60*/  IMAD.MOV.U32 R28, RZ, RZ, 0x1 ;  /* 0x00000001ff1c7424 */ /* 0x000fe200078e00ff */
[----:B-1----:R-:W-:Y:S01]  /*ee70*/  ISETP.GE.AND P0, PT, R19, UR4, PT ;  /* 0x0000000413007c0c */ /* 0x002fe2000bf06270 */
[----:B------:R-:W-:-:S12]  /*ee80*/  IMAD.MOV.U32 R25, RZ, RZ, RZ ;  /* 0x000000ffff197224 */ /* 0x000fd800078e00ff */
[----:B---3--:R-:W-:Y:S05]  /*ee90*/  @P0 BRA `(.L_x_13344) ;  /* 0x0000005800680947 */ /* 0x008fea0003800000 */
[----:B------:R-:W2:Y:S01]  /*eea0*/  S2R R6, SR_TID.X ;  /* 0x0000000000067919 */ /* 0x000ea20000002100 */
[----:B------:R-:W1:Y:S01]  /*eeb0*/  S2UR UR5, SR_CgaCtaId ;  /* 0x00000000000579c3 */ /* 0x000e620000008800 */
[----:B------:R-:W-:Y:S01]  /*eec0*/  UMOV UR4, 0x400 ;  /* 0x0000040000047882 */ /* 0x000fe20000000000 */
[----:B------:R-:W-:Y:S01]  /*eed0*/  BSSY B8, `(.L_x_13344) ;  /* 0x0000596000087945 */ /* 0x000fe20003800000 */
[----:B------:R3:W-:Y:S01]  /*eee0*/  STL [R1+0x40], RZ ;  /* 0x000040ff01007387 */ /* 0x0007e20000100800 */
[----:B------:R-:W-:Y:S01]  /*eef0*/  IMAD.MOV.U32 R29, RZ, RZ, 0x1 ;  /* 0x00000001ff1d7424 */ /* 0x000fe200078e00ff */
[----:B------:R-:W-:Y:S01]  /*ef00*/  MOV R27, RZ ;  /* 0x000000ff001b7202 */ /* 0x000fe20000000f00 */
[----:B------:R-:W-:Y:S01]  /*ef10*/  IMAD.MOV.U32 R28, RZ, RZ, 0x1 ;  /* 0x00000001ff1c7424 */ /* 0x000fe200078e00ff */
[----:B------:R-:W-:Y:S01]  /*ef20*/  ULDC.64 UR40, c[0x0][0x198] ;  /* 0x0000660000287ab9 */ /* 0x000fe20000000a00 */
[----:B------:R-:W-:Y:S01]  /*ef30*/  IMAD.MOV.U32 R25, RZ, RZ, RZ ;  /* 0x000000ffff197224 */ /* 0x000fe200078e00ff */
[----:B------:R-:W-:Y:S01]  /*ef40*/  ULOP3.LUT UR38, UR36, 0x2, URZ, 0xfc, !UPT ;  /* 0x0000000224267892 */ /* 0x000fe2000f8efc3f */
[----:B------:R-:W-:Y:S01]  /*ef50*/  ULDC UR37, c[0x0][0xc] ;  /* 0x0000030000257ab9 */ /* 0x000fe20000000800 */
[----:B-1----:R-:W-:-:S06]  /*ef60*/  ULEA UR4, UR5, UR4, 0x18 ;  /* 0x0000000405047291 */ /* 0x002fcc000f8ec03f */
[----:B------:R-:W-:Y:S01]  /*ef70*/  IMAD.U32 R22, RZ, RZ, UR4 ;  /* 0x00000004ff167e24 */ /* 0x000fe2000f8e00ff */
[C---:B--2---:R-:W-:Y:S02]  /*ef80*/  SHF.L.U32 R0, R6.reuse, 0x3, RZ ;  /* 0x0000000306007819 */ /* 0x044fe400000006ff */
[----:B------:R-:W-:Y:S02]  /*ef90*/  LOP3.LUT R5, R6, 0x7f, RZ, 0xc0, !PT ;  /* 0x0000007f06057812 */ /* 0x000fe400078ec0ff */
[----:B0-----:R-:W-:-:S03]  /*efa0*/  LOP3.LUT R2, R0, 0x1f8, RZ, 0xc0, !PT ;  /* 0x000001f800027812 */ /* 0x001fc600078ec0ff */
[----:B------:R-:W-:Y:S01]  /*efb0*/  IMAD.SHL.U32 R3, R5, 0x8, RZ ;  /* 0x0000000805037824 */ /* 0x000fe200078e00ff */
[----:B------:R-:W-:-:S04]  /*efc0*/  LOP3.LUT R2, R2, 0x38, R6, 0x78, !PT ;  /* 0x0000003802027812 */ /* 0x000fc800078e7806 */
[----:B------:R-:W-:Y:S01]  /*efd0*/  LOP3.LUT R4, R2, 0x200, R3, 0xf8, !PT ;  /* 0x0000020002047812 */ /* 0x000fe200078ef803 */
[----:B------:R-:W-:Y:S01]  /*efe0*/  IMAD.SHL.U32 R2, R6, 0x10, RZ ;  /* 0x0000001006027824 */ /* 0x000fe200078e00ff */
[----:B------:R-:W-:Y:S02]  /*eff0*/  SHF.R.U32.HI R3, RZ, 0x3, R5 ;  /* 0x00000003ff037819 */ /* 0x000fe40000011605 */
[----:B------:R-:W-:Y:S02]  /*f000*/  LEA R0, R4, R22, 0x1 ;  /* 0x0000001604007211 */ /* 0x000fe400078e08ff */
[----:B------:R-:W-:-:S03]  /*f010*/  LOP3.LUT R2, R2, 0x70, RZ, 0xc0, !PT ;  /* 0x0000007002027812 */ /* 0x000fc600078ec0ff */
[----:B------:R3:W-:Y:S01]  /*f020*/  STL [R1+0x24], R0 ;  /* 0x0000240001007387 */ /* 0x0007e20000100800 */
[----:B------:R-:W-:-:S07]  /*f030*/  LOP3.LUT R2, R3, R2, RZ, 0xfc, !PT ;  /* 0x0000000203027212 */ /* 0x000fce00078efcff */
.L_x_13437:
[----:B0-----:R-:W0:Y:S02]  /*f040*/  LDC.64 R2, c[0x0][0xc88] ;  /* 0x00032200ff027b82 */ /* 0x001e240000000a00 */
[----:B0-----:R-:W-:-:S05]  /*f050*/  IMAD.WIDE R2, R19, 0x4, R2 ;  /* 0x0000000413027825 */ /* 0x001fca00078e0202 */
[----:B------:R-:W3:Y:S01]  /*f060*/  LDG.E R10, desc[UR42][R2.64] ;  /* 0x0000002a020a7981 */ /* 0x000ee2000c1e1900 */
        /* <DEDUP_REMOVED lines=8> */
[----:B---3--:R-:W-:Y:S01]  /*f0f0*/  SHF.R.S32.HI R0, RZ, 0x1f, R10 ;  /* 0x0000001fff007819 */ /* 0x008fe2000001140a */
[----:B------:R-:W-:-:S10]  /*f100*/  IMAD.SHL.U32 R23, R10, 0x4, RZ ;  /* 0x000000040a177824 */ /* 0x000fd400078e00ff */
[C---:B------:R-:W-:Y:S01]  /*f110*/  @P0 LEA R2, P1, R10.reuse, UR4, 0x2 ;  /* 0x000000040a020c11 */ /* 0x040fe2000f8210ff */
[----:B------:R-:W-:Y:S03]  /*f120*/  STL [R1+0x8], R10 ;  /* 0x0000080a01007387 */ /* 0x000fe60000100800 */
[C-C-:B------:R-:W-:Y:S01]  /*f130*/  @P0 LEA.HI.X R3, R10.reuse, UR5, R0.reuse, 0x2, P1 ;  /* 0x000000050a030c11 */ /* 0x140fe200088f1400 */
[----:B------:R-:W-:Y:S01]  /*f140*/  ULDC.64 UR4, c[0x0][0xa00] ;  /* 0x0002800000047ab9 */ /* 0x000fe20000000a00 */
[----:B------:R-:W-:Y:S01]  /*f150*/  SHF.L.U64.HI R24, R10, 0x2, R0 ;  /* 0x000000020a187819 */ /* 0x000fe20000010200 */
[----:B------:R0:W-:Y:S04]  /*f160*/  STL [R1+0x30], R0 ;  /* 0x0000300001007387 */ /* 0x0001e80000100800 */
[----:B--2---:R1:W2:Y:S01]  /*f170*/  @P0 LDG.E R9, desc[UR42][R2.64] ;  /* 0x0000002a02090981 */ /* 0x0042a2000c1e1900 */
[----:B------:R-:W-:-:S02]  /*f180*/  ISETP.NE.U32.AND P0, PT, RZ, UR4, PT ;  /* 0x00000004ff007c0c */ /* 0x000fc4000bf05070 */
[----:B------:R-:W-:Y:S02]  /*f190*/  ISETP.NE.U32.AND P2, PT, RZ, UR8, PT ;  /* 0x00000008ff007c0c */ /* 0x000fe4000bf45070 */
[----:B------:R-:W-:Y:S02]  /*f1a0*/  ISETP.NE.AND.EX P0, PT, RZ, UR5, PT, P0 ;  /* 0x00000005ff007c0c */ /* 0x000fe4000bf05300 */
[----:B------:R-:W-:Y:S02]  /*f1b0*/  ISETP.NE.AND.EX P2, PT, RZ, UR9, PT, P2 ;  /* 0x00000009ff007c0c */ /* 0x000fe4000bf45320 */
[----:B------:R-:W-:Y:S02]  /*f1c0*/  ISETP.NE.U32.AND P1, PT, RZ, UR6, PT ;  /* 0x00000006ff007c0c */ /* 0x000fe4000bf25070 */
[----:B-1----:R-:W-:Y:S02]  /*f1d0*/  IADD3 R2, P3, R23, UR4, RZ ;  /* 0x0000000417027c10 */ /* 0x002fe4000ff7e0ff */
[----:B------:R-:W-:-:S02]  /*f1e0*/  ISETP.NE.AND.EX P1, PT, RZ, UR7, PT, P1 ;  /* 0x00000007ff007c0c */ /* 0x000fc4000bf25310 */
[C---:B------:R-:W-:Y:S02]  /*f1f0*/  IADD3.X R3, R24.reuse, UR5, RZ, P3, !PT ;  /* 0x0000000518037c10 */ /* 0x040fe40009ffe4ff */
[----:B------:R-:W-:Y:S02]  /*f200*/  IADD3 R4, P4, R23, UR6, RZ ;  /* 0x0000000617047c10 */ /* 0x000fe4000ff9e0ff */
[----:B0-----:R-:W-:Y:S01]  /*f210*/  MOV R0, RZ ;  /* 0x000000ff00007202 */ /* 0x001fe20000000f00 */
[----:B------:R-:W3:Y:S01]  /*f220*/  @P0 LDG.E R6, desc[UR42][R2.64] ;  /* 0x0000002a02060981 */ /* 0x000ee2000c1e1900 */
        /* <DEDUP_REMOVED lines=17> */
[----:B0-----:R-:W-:Y:S02]  /*f340*/  IMAD.U32 R6, RZ, RZ, UR5 ;  /* 0x00000005ff067e24 */ /* 0x001fe4000f8e00ff */
[----:B------:R-:W-:Y:S01]  /*f350*/  IMAD.U32 R7, RZ, RZ, UR4 ;  /* 0x00000004ff077e24 */ /* 0x000fe2000f8e00ff */
[----:B---3--:R1:W-:Y:S01]  /*f360*/  STL [R1+0x34], R8 ;  /* 0x0000340801007387 */ /* 0x0083e20000100800 */
[----:B------:R-:W-:Y:S05]  /*f370*/  @P2 BRA `(.L_x_13345) ;  /* 0x0000000000142947 */ /* 0x000fea0003800000 */
[----:B------:R-:W-:Y:S05]  /*f380*/  @!P0 BRA `(.L_x_13345) ;  /* 0x0000000000108947 */ /* 0x000fea0003800000 */
[----:B-1----:R-:W2:Y:S04]  /*f390*/  LDG.E R8, desc[UR42][R2.64] ;  /* 0x0000002a02087981 */ /* 0x002ea8000c1e1900 */
[----:B------:R-:W2:Y:S02]  /*f3a0*/  LDG.E R2, desc[UR42][R2.64+0x4] ;  /* 0x0000042a02027981 */ /* 0x000ea4000c1e1900 */
[----:B--2---:R-:W-:-:S05]  /*f3b0*/  IADD3 R2, -R8, R2, RZ ;  /* 0x0000000208027210 */ /* 0x004fca0007ffe1ff */
[----:B------:R0:W-:Y:S02]  /*f3c0*/  STL [R1+0x34], R2 ;  /* 0x0000340201007387 */ /* 0x0001e40000100800 */
.L_x_13345:
        /* <DEDUP_REMOVED lines=10> */
.L_x_13346:
        /* <DEDUP_REMOVED lines=9> */
.L_x_13347:
[----:B01----:R-:W2:Y:S04]  /*f500*/  @P1 LDG.E R2, desc[UR42][R4.64] ;  /* 0x0000002a04021981 */ /* 0x003ea8000c1e1900 */
        /* <DEDUP_REMOVED lines=16> */
[----:B------:R-:W-:-:S04]  /*f610*/  @P0 IADD3 R2, R2, 0x7f, RZ ;  /* 0x0000007f02020810 */ /* 0x000fc80007ffe0ff */
[----:B0-----:R-:W-:-:S04]  /*f620*/  @P0 SHF.R.S32.HI R4, RZ, 0x1f, R2 ;  /* 0x0000001fff040819 */ /* 0x001fc80000011402 */
        /* <DEDUP_REMOVED lines=13> */
.L_x_13505:
[----:B-1----:R-:W-:Y:S02]  /*f700*/  ISETP.NE.AND P0, PT, R14, RZ, PT ;  /* 0x000000ff0e00720c */ /* 0x002fe40003f05270 */
[----:B------:R-:W-:-:S11]  /*f710*/  PLOP3.LUT P6, PT, PT, PT, PT, 0x8, 0x0 ;  /* 0x000000000000781c */ /* 0x000fd60003fce170 */
[----:B------:R-:W-:Y:S05]  /*f720*/  @P0 BRA `(.L_x_13351) ;  /* 0x00000000000c0947 */ /* 0x000fea0003800000 */
[----:B------:R-:W-:-:S03]  /*f730*/  UMOV UR4, 0xffffffff ;  /* 0xffffffff00047882 */ /* 0x000fc60000000000 */
[----:B------:R-:W-:Y:S05]  /*f740*/  BRA.DIV UR4, `(.L_x_13352) ;  /* 0x0000006604fc7947 */ /* 0x000fea000b800000 */
[----:B------:R-:W-:-:S13]  /*f750*/  ELECT P6, URZ, PT ;  /* 0x00000000003f782f */ /* 0x000fda00038c0000 */
.L_x_13351:
        /* <DEDUP_REMOVED lines=9> */
.L_x_13508:
[----:B------:R-:W-:Y:S05]  /*f7f0*/  BSYNC B1 ;  /* 0x0000000000017941 */ /* 0x000fea0003800000 */
.L_x_13353:
[----:B------:R-:W-:Y:S04]  /*f800*/  BSSY B1, `(.L_x_13355) ;  /* 0x000004f000017945 */ /* 0x000fe80003800000 */
[----:B------:R-:W-:Y:S05]  /*f810*/  @!P6 BRA `(.L_x_13356) ;  /* 0x000000040034e947 */ /* 0x000fea0003800000 */
[----:B------:R-:W1:Y:S01]  /*f820*/  S2R R6, SR_TID.X ;  /* 0x0000000000067919 */ /* 0x000e620000002100 */
[----:B0-----:R-:W-:Y:S01]  /*f830*/  LEA R5, R27, R22, 0x3 ;  /* 0x000000161b057211 */ /* 0x001fe200078e18ff */
[----:B------:R-:W-:Y:S01]  /*f840*/  BSSY B2, `(.L_x_13357) ;  /* 0x0000006000027945 */ /* 0x000fe20003800000 */
[----:B-1----:R-:W-:Y:S02]  /*f850*/  LOP3.LUT R7, R6, 0x7f, RZ, 0xc0, !PT ;  /* 0x0000007f06077812 */ /* 0x002fe400078ec0ff */
[----:B------:R-:W-:Y:S02]  /*f860*/  SHF.L.U32 R6, R29, 0x1f, RZ ;  /* 0x0000001f1d067819 */ /* 0x000fe400000006ff */
[----:B------:R-:W-:Y:S02]  /*f870*/  ISETP.NE.AND P1, PT, R7, RZ, PT ;  /* 0x000000ff0700720c */ /* 0x000fe40003f25270 */
[----:B------:R-:W0:Y:S02]  /*f880*/  SYNCS.PHASECHK.TRANS64.TRYWAIT P0, [R5+URZ+0x168a0], R6 ;  /* 0x0168a006050075a7 */ /* 0x000e24000800017f */
[----:B0-----:R-:W-:Y:S09]  /*f890*/  @!P0 BRA `(.L_x_13358) ;  /* 0x0000006400dc8947 */ /* 0x001ff20003800000 */
.L_x_13509:
[----:B------:R-:W-:Y:S05]  /*f8a0*/  BSYNC B2 ;  /* 0x0000000000027941 */ /* 0x000fea0003800000 */
.L_x_13357:
        /* <DEDUP_REMOVED lines=9> */
.L_x_13360:
[----:B------:R-:W-:Y:S05]  /*f940*/  BSYNC B2 ;  /* 0x0000000000027941 */ /* 0x000fea0003800000 */
.L_x_13359:
[----:B------:R-:W-:Y:S01]  /*f950*/  IMAD.MOV.U32 R11, RZ, RZ, RZ ;  /* 0x000000ffff0b7224 */ /* 0x000fe200078e00ff */
[C---:B------:R-:W-:Y:S01]  /*f960*/  LEA R8, R27.reuse, R22, 0xe ;  /* 0x000000161b087211 */ /* 0x040fe200078e70ff */
[----:B------:R-:W-:Y:S01]  /*f970*/  IMAD R7, R4, 0x80, R0 ;  /* 0x0000008004077824 */ /* 0x000fe200078e0200 */
[----:B------:R-:W-:Y:S01]  /*f980*/  UIADD3 UR4, UP0, UR40, 0x570, URZ ;  /* 0x0000057028047890 */ /* 0x000fe2000ff1e03f */
[----:B------:R-:W-:Y:S01]  /*f990*/  PLOP3.LUT P0, PT, PT, PT, PT, 0x80, 0x0 ;  /* 0x000000000000781c */ /* 0x000fe20003f0f070 */
[----:B------:R-:W-:Y:S01]  /*f9a0*/  IMAD.SHL.U32 R10, R27, 0x2000, RZ ;  /* 0x000020001b0a7824 */ /* 0x000fe200078e00ff */
[----:B------:R-:W-:Y:S01]  /*f9b0*/  R2UR UR10, R11 ;  /* 0x000000000b0a72ca */ /* 0x000fe200000e0000 */
[----:B------:R-:W-:Y:S01]  /*f9c0*/  VIADD R7, R7, 0xffffff80 ;  /* 0xffffff8007077836 */ /* 0x000fe20000000000 */
[----:B------:R-:W-:Y:S01]  /*f9d0*/  IADD3 R9, R5, 0x16890, RZ ;  /* 0x0001689005097810 */ /* 0x000fe20007ffe0ff */
[----:B------:R-:W-:Y:S01]  /*f9e0*/  VIADD R8, R8, 0xe400 ;  /* 0x0000e40008087836 */ /* 0x000fe20000000000 */
[----:B------:R-:W-:Y:S01]  /*f9f0*/  UIADD3.X UR5, URZ, UR41, URZ, UP0, !UPT ;  /* 0x000000293f057290 */ /* 0x000fe200087fe43f */
[----:B------:R-:W-:Y:S01]  /*fa00*/  UMOV UR6, 0x0 ;  /* 0x0000000000067882 */ /* 0x000fe20000000000 */
[----:B------:R-:W-:-:S10]  /*fa10*/  UMOV UR7, 0x12f00000 ;  /* 0x12f0000000077882 */ /* 0x000fd40000000000 */
.L_x_13361:
        /* <DEDUP_REMOVED lines=13> */
.L_x_13510:
[----:B------:R-:W-:Y:S05]  /*faf0*/  BSYNC B2 ;  /* 0x0000000000027941 */ /* 0x000fea0003800000 */
.L_x_13362:
[----:B------:R-:W-:Y:S01]  /*fb00*/  BSSY B2, `(.L_x_13364) ;  /* 0x000000b000027945 */ /* 0x000fe20003800000 */
[----:B------:R-:W-:Y:S02]  /*fb10*/  IMAD.MOV.U32 R8, RZ, RZ, 0x0 ;  /* 0x00000000ff087424 */ /* 0x000fe400078e00ff */
[----:B------:R-:W-:Y:S01]  /*fb20*/  IMAD.MOV.U32 R9, RZ, RZ, 0x12f00000 ;  /* 0x12f00000ff097424 */ /* 0x000fe200078e00ff */
[----:B------:R-:W-:Y:S06]  /*fb30*/  @P1 BRA `(.L_x_13365) ;  /* 0x00000000001c1947 */ /* 0x000fec0003800000 */
[----:B------:R-:W2:Y:S01]  /*fb40*/  S2R R12, SR_TID.X ;  /* 0x00000000000c7919 */ /* 0x000ea20000002100 */
[----:B01----:R-:W-:-:S04]  /*fb50*/  IMAD.MOV.U32 R6, RZ, RZ, 0x4000 ;  /* 0x00004000ff067424 */ /* 0x003fc800078e00ff */
[----:B------:R3:W-:Y:S01]  /*fb60*/  SYNCS.ARRIVE.TRANS64 RZ, [R5+URZ+0x168b0], R6 ;  /* 0x0168b00605ff79a7 */ /* 0x0007e2000800003f */
[----:B--2---:R-:W-:-:S04]  /*fb70*/  LOP3.LUT R12, R12, 0x1f, RZ, 0xc0, !PT ;  /* 0x0000001f0c0c7812 */ /* 0x004fc800078ec0ff */
[----:B------:R-:W-:-:S13]  /*fb80*/  ISETP.NE.AND P0, PT, R12, RZ, PT ;  /* 0x000000ff0c00720c */ /* 0x000fda0003f05270 */
[----:B---3--:R-:W-:Y:S05]  /*fb90*/  @!P0 BRA `(.L_x_13365) ;  /* 0x0000000000048947 */ /* 0x008fea0003800000 */
[----:B------:R-:W-:Y:S01]  /*fba0*/  BPT.TRAP 0x1 ;  /* 0x000000040000795c */ /* 0x000fe20000300000 */
.L_x_13365:
[----:B------:R-:W-:Y:S05]  /*fbb0*/  BSYNC B2 ;  /* 0x0000000000027941 */ /* 0x000fea0003800000 */
.L_x_13364:
[----:B------:R-:W-:Y:S01]  /*fbc0*/  R2UR UR10, R11 ;  /* 0x000000000b0a72ca */ /* 0x000fe200000e0000 */
[----:B------:R-:W-:Y:S01]  /*fbd0*/  UIADD3 UR4, UP0, UR40, 0x670, URZ ;  /* 0x0000067028047890 */ /* 0x000fe2000ff1e03f */
[----:B------:R-:W-:Y:S01]  /*fbe0*/  R2UR UR6, R8 ;  /* 0x00000000080672ca */ /* 0x000fe200000e0000 */
[----:B01----:R-:W-:Y:S01]  /*fbf0*/  VIADD R5, R5, 0x168b0 ;  /* 0x000168b005057836 */ /* 0x003fe20000000000 */
[----:B------:R-:W-:Y:S01]  /*fc00*/  R2UR UR7, R9 ;  /* 0x00000000090772ca */ /* 0x000fe200000e0000 */
[----:B------:R-:W-:Y:S01]  /*fc10*/  UIADD3.X UR5, URZ, UR41, URZ, UP0, !UPT ;  /* 0x000000293f057290 */ /* 0x000fe200087fe43f */
[----:B------:R-:W-:Y:S02]  /*fc20*/  LEA R10, R10, R22, 0x1 ;  /* 0x000000160a0a7211 */ /* 0x000fe400078e08ff */
[----:B------:R-:W-:-:S03]  /*fc30*/  PLOP3.LUT P0, PT, PT, PT, PT, 0x80, 0x0 ;  /* 0x000000000000781c */ /* 0x000fc60003f0f070 */
[----:B------:R-:W-:-:S10]  /*fc40*/  VIADD R10, R10, 0x400 ;  /* 0x000004000a0a7836 */ /* 0x000fd40000000000 */
.L_x_13366:
        /* <DEDUP_REMOVED lines=10> */
.L_x_13356:
[----:B------:R-:W-:Y:S05]  /*fcf0*/  BSYNC B1 ;  /* 0x0000000000017941 */ /* 0x000fea0003800000 */
.L_x_13355:
[----:B------:R-:W-:Y:S01]  /*fd00*/  IADD3 R4, R4, -0x2, RZ ;  /* 0xfffffffe04047810 */ /* 0x000fe20007ffe0ff */
[----:B------:R-:W-:Y:S01]  /*fd10*/  VIADD R27, R27, 0x1 ;  /* 0x000000011b1b7836 */ /* 0x000fe20000000000 */
[----:B------:R-:W-:Y:S02]  /*fd20*/  PLOP3.LUT P0, PT, PT, PT, PT, 0x8, 0x0 ;  /* 0x000000000000781c */ /* 0x000fe40003f0e170 */
[----:B------:R-:W-:Y:S02]  /*fd30*/  ISETP.GE.AND P2, PT, R4, R3, PT ;  /* 0x000000030400720c */ /* 0x000fe40003f46270 */
[----:B------:R-:W-:-:S04]  /*fd40*/  ISETP.NE.AND P1, PT, R27, 0x2, PT ;  /* 0x000000021b00780c */ /* 0x000fc80003f25270 */
[----:B0-----:R-:W-:Y:S02]  /*fd50*/  SEL R5, RZ, 0x1, P1 ;  /* 0x00000001ff057807 */ /* 0x001fe40000800000 */
[----:B------:R-:W-:Y:S02]  /*fd60*/  SEL R27, R27, RZ, P1 ;  /* 0x000000ff1b1b7207 */ /* 0x000fe40000800000 */
[----:B------:R-:W-:-:S03]  /*fd70*/  LOP3.LUT R29, R29, R5, RZ, 0x3c, !PT ;  /* 0x000000051d1d7212 */ /* 0x000fc600078e3cff */
[----:B------:R-:W-:Y:S05]  /*fd80*/  @!P2 BRA `(.L_x_13349) ;  /* 0x000000040058a947 */ /* 0x000fea0003800000 */
.L_x_13379:
[----:B------:R-:W-:Y:S05]  /*fd90*/  YIELD ;  /* 0x0000000000007946 */ /* 0x000fea0003800000 */
[----:B------:R-:W-:Y:S04]  /*fda0*/  BSSY B1, `(.L_x_13367) ;  /* 0x000004c000017945 */ /* 0x000fe80003800000 */
[----:B------:R-:W-:Y:S05]  /*fdb0*/  @!P6 BRA `(.L_x_13368) ;  /* 0x000000040028e947 */ /* 0x000fea0003800000 */
[----:B------:R-:W0:Y:S01]  /*fdc0*/  S2R R5, SR_TID.X ;  /* 0x0000000000057919 */ /* 0x000e220000002100 */
[----:B------:R-:W-:Y:S01]  /*fdd0*/  SHF.L.U32 R6, R29, 0x1f, RZ ;  /* 0x0000001f1d067819 */ /* 0x000fe200000006ff */
[----:B------:R-:W-:Y:S01]  /*fde0*/  BSSY B2, `(.L_x_13369) ;  /* 0x0000006000027945 */ /* 0x000fe20003800000 */
[----:B0-----:R-:W-:Y:S01]  /*fdf0*/  LOP3.LUT R7, R5, 0x7f, RZ, 0xc0, !PT ;  /* 0x0000007f05077812 */ /* 0x001fe200078ec0ff */
[----:B------:R-:W-:-:S03]  /*fe00*/  IMAD R5, R27, 0x8, R22 ;  /* 0x000000081b057824 */ /* 0x000fc600078e0216 */
[----:B------:R-:W-:Y:S01]  /*fe10*/  ISETP.NE.AND P2, PT, R7, RZ, PT ;  /* 0x000000ff0700720c */ /* 0x000fe20003f45270 */
[----:B------:R-:W0:Y:S02]  /*fe20*/  SYNCS.PHASECHK.TRANS64.TRYWAIT P1, [R5+URZ+0x168a0], R6 ;  /* 0x0168a006050075a7 */ /* 0x000e24000802017f */
[----:B0-----:R-:W-:Y:S10]  /*fe30*/  @!P1 BRA `(.L_x_13370) ;  /* 0x00000060009c9947 */ /* 0x001ff40003800000 */
.L_x_13511:
[----:B------:R-:W-:Y:S05]  /*fe40*/  BSYNC B2 ;  /* 0x0000000000027941 */ /* 0x000fea0003800000 */
.L_x_13369:
        /* <DEDUP_REMOVED lines=9> */
.L_x_13372:
[----:B------:R-:W-:Y:S05]  /*fee0*/  BSYNC B2 ;  /* 0x0000000000027941 */ /* 0x000fea0003800000 */
.L_x_13371:
[----:B------:R-:W-:Y:S01]  /*fef0*/  IMAD.MOV.U32 R11, RZ, RZ, RZ ;  /* 0x000000ffff0b7224 */ /* 0x000fe200078e00ff */
[----:B------:R-:W-:Y:S01]  /*ff00*/  LEA R7, R27, R22, 0xe ;  /* 0x000000161b077211 */ /* 0x000fe200078e70ff */
        /* <DEDUP_REMOVED lines=9> */
.L_x_13373:
        /* <DEDUP_REMOVED lines=13> */
.L_x_13512:
[----:B------:R-:W-:Y:S05]  /*10070*/  BSYNC B2 ;  /* 0x0000000000027941 */ /* 0x000fea0003800000 */
.L_x_13374:
        /* <DEDUP_REMOVED lines=11> */
.L_x_13377:
[----:B------:R-:W-:Y:S05]  /*10130*/  BSYNC B2 ;  /* 0x0000000000027941 */ /* 0x000fea0003800000 */
.L_x_13376:
        /* <DEDUP_REMOVED lines=8> */
.L_x_13378:
        /* <DEDUP_REMOVED lines=10> */
.L_x_13368:
[----:B------:R-:W-:Y:S05]  /*10260*/  BSYNC B1 ;  /* 0x0000000000017941 */ /* 0x000fea0003800000 */
.L_x_13367:
        /* <DEDUP_REMOVED lines=8> */
.L_x_13349:
[----:B------:R-:W-:Y:S05]  /*102f0*/  BSYNC B0 ;  /* 0x0000000000007941 */ /* 0x000fea0003800000 */
.L_x_13348:
[----:B------:R-:W2:Y:S01]  /*10300*/  LDL R5, [R1+0x18] ;  /* 0x0000180001057983 */ /* 0x000ea20000100800 */
[----:B------:R-:W-:Y:S05]  /*10310*/  @!P0 WARPSYNC.ALL ;  /* 0x0000000000008948 */ /* 0x000fea0003800000 */
[----:B------:R-:W-:Y:S06]  /*10320*/  @!P0 BAR.SYNC.DEFER_BLOCKING 0xc, 0x200 ;  /* 0x0308000000008b1d */ /* 0x000fec0000010000 */
[----:B------:R-:W-:Y:S01]  /*10330*/  BSSY B7, `(.L_x_13380) ;  /* 0x00003b0000077945 */ /* 0x000fe20003800000 */
[----:B--2---:R-:W-:-:S13]  /*10340*/  ISETP.GT.AND P0, PT, R5, RZ, PT ;  /* 0x000000ff0500720c */ /* 0x004fda0003f04270 */
        /* <DEDUP_REMOVED lines=18> */
.L_x_13381:
        /* <DEDUP_REMOVED lines=19> */
[----:B0-----:R-:W-:Y:S05]  /*105a0*/  CALL.ABS.NOINC R2 ;  /* 0x0000000002007343 */ /* 0x001fea0003c00000 */
.L_x_13384:
[----:B------:R-:W-:Y:S05]  /*105b0*/  BSYNC B6 ;  /* 0x0000000000067941 */ /* 0x000fea0003800000 */
.L_x_13383:
        /* <DEDUP_REMOVED lines=20> */
.L_x_13387:
        /* <DEDUP_REMOVED lines=15> */
.L_x_13386:
[----:B------:R-:W-:Y:S05]  /*107f0*/  BSYNC B6 ;  /* 0x0000000000067941 */ /* 0x000fea0003800000 */
.L_x_13385:
        /* <DEDUP_REMOVED lines=10> */
[----:B------:R-:W0:Y:S03]  /*108a0*/  S2R R5, SR_TID.X ;  /* 0x0000000000057919 */ /* 0x000e260000002100 */
[----:B------:R-:W-:Y:S01]  /*108b0*/  @P0 IADD3.X R3, R24, UR5, RZ, P1, !PT ;  /* 0x0000000518030c10 */ /* 0x000fe20008ffe4ff */
[----:B------:R-:W4:Y:S04]  /*108c0*/  LDL.LU R9, [R1] ;  /* 0x0000000001097983 */ /* 0x000f280000300800 */
[----:B--2---:R-:W2:Y:S01]  /*108d0*/  @P0 LDG.E R20, desc[UR42][R2.64] ;  /* 0x0000002a02140981 */ /* 0x004ea2000c1e1900 */
[----:B-1----:R-:W-:-:S02]  /*108e0*/  ISETP.NE.AND P1, PT, R7, 0x1, PT ;  /* 0x000000010700780c */ /* 0x002fc40003f25270 */
[----:B---3--:R-:W-:Y:S02]  /*108f0*/  LEA.HI.SX32 R26, R26, 0xffffffff, 0x19 ;  /* 0xffffffff1a1a7811 */ /* 0x008fe400078fcaff */
[----:B0-----:R-:W-:Y:S02]  /*10900*/  LOP3.LUT R0, R0, 0x7f, RZ, 0xc0, !PT ;  /* 0x0000007f00007812 */ /* 0x001fe400078ec0ff */
[----:B------:R-:W-:Y:S01]  /*10910*/  SHF.L.U32 R6, R5, 0x4, RZ ;  /* 0x0000000405067819 */ /* 0x000fe200000006ff */
[----:B------:R-:W-:Y:S01]  /*10920*/  IMAD.SHL.U32 R8, R26, 0x80, RZ ;  /* 0x000000801a087824 */ /* 0x000fe200078e00ff */
[----:B------:R-:W-:Y:S02]  /*10930*/  SHF.R.U32.HI R0, RZ, 0x3, R0 ;  /* 0x00000003ff007819 */ /* 0x000fe40000011600 */
[----:B------:R-:W-:-:S03]  /*10940*/  LOP3.LUT R6, R6, 0x70, RZ, 0xc0, !PT ;  /* 0x0000007006067812 */ /* 0x000fc600078ec0ff */
[----:B------:R-:W0:Y:S01]  /*10950*/  @P1 LDC R5, c[0x0][0x434] ;  /* 0x00010d00ff051b82 */ /* 0x000e220000000800 */
[----:B------:R-:W-:-:S07]  /*10960*/  LOP3.LUT R0, R8, R0, R6, 0xfe, !PT ;  /* 0x0000000008007212 */ /* 0x000fce00078efe06 */
        /* <DEDUP_REMOVED lines=20> */
[----:B------:R0:W5:Y:S04]  /*10ab0*/  @!P0 LDG.E R2, desc[UR42][R6.64] ;  /* 0x0000002a06028981 */ /* 0x000168000c1e1900 */
[----:B------:R1:W-:Y:S02]  /*10ac0*/  STL [R1+0x20], R10 ;  /* 0x0000200a01007387 */ /* 0x0003e40000100800 */
[----:B-1----:R-:W-:-:S05]  /*10ad0*/  IMAD.U32 R10, RZ, RZ, UR38 ;  /* 0x00000026ff0a7e24 */ /* 0x002fca000f8e00ff */
[----:B------:R-:W-:Y:S02]  /*10ae0*/  ISETP.NE.AND P2, PT, R10, 0x3, PT ;  /* 0x000000030a00780c */ /* 0x000fe40003f45270 */
[----:B------:R-:W-:-:S11]  /*10af0*/  LOP3.LUT R9, R9, 0xfffffffd, RZ, 0xc0, !PT ;  /* 0xfffffffd09097812 */ /* 0x000fd600078ec0ff */
[----:B------:R-:W-:-:S05]  /*10b00*/  @P2 LOP3.LUT R9, R9, 0x2, RZ, 0xfc, !PT ;  /* 0x0000000209092812 */ /* 0x000fca00078efcff */
[----:B------:R0:W-:Y:S01]  /*10b10*/  STL [R1], R9 ;  /* 0x0000000901007387 */ /* 0x0001e20000100800 */
[----:B------:R-:W-:-:S03]  /*10b20*/  UMOV UR4, 0xffffffff ;  /* 0xffffffff00047882 */ /* 0x000fc60000000000 */
[----:B------:R-:W-:Y:S05]  /*10b30*/  BRA.DIV UR4, `(.L_x_13388) ;  /* 0x0000005604847947 */ /* 0x000fea000b800000 */
.L_x_13515:
[----:B0-----:R-:W-:-:S05]  /*10b40*/  SHF.R.S32.HI R9, RZ, 0x1f, R18 ;  /* 0x0000001fff097819 */ /* 0x001fca0000011412 */
[----:B------:R0:W-:Y:S01]  /*10b50*/  STL [R1+0x10], R9 ;  /* 0x0000100901007387 */ /* 0x0001e20000100800 */
[----:B------:R-:W-:Y:S05]  /*10b60*/  @!P2 BRA `(.L_x_13389) ;  /* 0x000000000004a947 */ /* 0x000fea0003800000 */
[----:B------:R-:W-:Y:S01]  /*10b70*/  BPT.TRAP 0x1 ;  /* 0x000000040000795c */ /* 0x000fe20000300000 */
.L_x_13389:
        /* <DEDUP_REMOVED lines=23> */
[----:B------:R-:W1:Y:S02]  /*10cf0*/  SYNCS.PHASECHK.TRANS64.TRYWAIT P0, [R3+URZ+0x16840], R4 ;  /* 0x01684004030075a7 */ /* 0x000e64000800017f */
[----:B-1----:R-:W-:Y:S05]  /*10d00*/  @!P0 BRA `(.L_x_13391) ;  /* 0x0000005400448947 */ /* 0x002fea0003800000 */
.L_x_13516:
[----:B------:R-:W-:Y:S05]  /*10d10*/  BSYNC B0 ;  /* 0x0000000000007941 */ /* 0x000fea0003800000 */
.L_x_13390:
[----:B0-----:R-:W2:Y:S01]  /*10d20*/  LDL R9, [R1+0x10] ;  /* 0x0000100001097983 */ /* 0x001ea20000100800 */
[----:B------:R-:W-:-:S03]  /*10d30*/  ULDC.64 UR4, c[0x0][0x300] ;  /* 0x0000c00000047ab9 */ /* 0x000fc60000000a00 */
[----:B------:R-:W3:Y:S04]  /*10d40*/  LDL R14, [R1+0x18] ;  /* 0x00001800010e7983 */ /* 0x000ee80000100800 */
[----:B------:R-:W4:Y:S01]  /*10d50*/  LDL.LU R10, [R1] ;  /* 0x00000000010a7983 */ /* 0x000f220000300800 */
[----:B------:R-:W-:Y:S02]  /*10d60*/  IMAD R6, R6, UR4, RZ ;  /* 0x0000000406067c24 */ /* 0x000fe4000f8e02ff */
[C---:B-1----:R-:W-:Y:S01]  /*10d70*/  IMAD.WIDE.U32 R4, R0.reuse, UR4, RZ ;  /* 0x0000000400047c25 */ /* 0x042fe2000f8e00ff */
[----:B------:R-:W0:Y:S03]  /*10d80*/  S2R R13, SR_TID.X ;  /* 0x00000000000d7919 */ /* 0x000e260000002100 */
[----:B------:R-:W-:Y:S01]  /*10d90*/  IMAD R6, R0, UR5, R6 ;  /* 0x0000000500067c24 */ /* 0x000fe2000f8e0206 */
[----:B------:R-:W-:-:S02]  /*10da0*/  ULDC.64 UR4, c[0x0][0x310] ;  /* 0x0000c40000047ab9 */ /* 0x000fc40000000a00 */
[----:B------:R-:W-:Y:S02]  /*10db0*/  IMAD R7, R7, UR4, RZ ;  /* 0x0000000407077c24 */ /* 0x000fe4000f8e02ff */
[----:B------:R-:W-:Y:S02]  /*10dc0*/  IADD3 R5, R5, R6, RZ ;  /* 0x0000000605057210 */ /* 0x000fe40007ffe0ff */
[C---:B------:R-:W-:Y:S02]  /*10dd0*/  IMAD R7, R2.reuse, UR5, R7 ;  /* 0x0000000502077c24 */ /* 0x040fe4000f8e0207 */
[----:B------:R-:W-:Y:S01]  /*10de0*/  IMAD.WIDE.U32 R4, R2, UR4, R4 ;  /* 0x0000000402047c25 */ /* 0x000fe2000f8e0004 */
[----:B------:R-:W-:-:S03]  /*10df0*/  ULDC.64 UR4, c[0x0][0x308] ;  /* 0x0000c20000047ab9 */ /* 0x000fc60000000a00 */
[----:B------:R-:W-:Y:S02]  /*10e00*/  IMAD.IADD R5, R5, 0x1, R7 ;  /* 0x0000000105057824 */ /* 0x000fe400078e0207 */
[----:B------:R-:W-:-:S04]  /*10e10*/  IMAD.WIDE.U32 R4, R18, UR4, R4 ;  /* 0x0000000412047c25 */ /* 0x000fc8000f8e0004 */
[----:B--2---:R-:W-:Y:S02]  /*10e20*/  IMAD R2, R9, UR4, RZ ;  /* 0x0000000409027c24 */ /* 0x004fe4000f8e02ff */
[----:B------:R-:W1:Y:S02]  /*10e30*/  S2R R9, SR_TID.X ;  /* 0x0000000000097919 */ /* 0x000e640000002100 */
[----:B------:R-:W-:Y:S01]  /*10e40*/  IMAD R2, R18, UR5, R2 ;  /* 0x0000000512027c24 */ /* 0x000fe2000f8e0202 */
[----:B------:R-:W-:Y:S02]  /*10e50*/  ULDC.64 UR4, c[0x0][0x2e8] ;  /* 0x0000ba0000047ab9 */ /* 0x000fe40000000a00 */
[----:B------:R-:W-:Y:S01]  /*10e60*/  LEA R0, P0, R4, UR4, 0x1 ;  /* 0x0000000404007c11 */ /* 0x000fe2000f8008ff */
[----:B------:R-:W-:Y:S01]  /*10e70*/  ULDC UR4, c[0x0][0x2f4] ;  /* 0x0000bd0000047ab9 */ /* 0x000fe20000000800 */
[----:B----4-:R-:W-:Y:S01]  /*10e80*/  LOP3.LUT R10, R10, 0xfffffffe, RZ, 0xc0, !PT ;  /* 0xfffffffe0a0a7812 */ /* 0x010fe200078ec0ff */
[----:B------:R-:W-:-:S05]  /*10e90*/  IMAD.IADD R2, R5, 0x1, R2 ;  /* 0x0000000105027824 */ /* 0x000fca00078e0202 */
[----:B------:R-:W-:Y:S02]  /*10ea0*/  LEA.HI.X R2, R4, UR5, R2, 0x1, P0 ;  /* 0x0000000504027c11 */ /* 0x000fe400080f0c02 */
[----:B-1----:R-:W-:Y:S01]  /*10eb0*/  LOP3.LUT R11, R9, 0x7f, RZ, 0xc0, !PT ;  /* 0x0000007f090b7812 */ /* 0x002fe200078ec0ff */
[----:B0-----:R-:W-:-:S03]  /*10ec0*/  IMAD.SHL.U32 R9, R13, 0x8, RZ ;  /* 0x000000080d097824 */ /* 0x001fc600078e00ff */
[----:B------:R-:W-:Y:S02]  /*10ed0*/  SHF.R.U32.HI R12, RZ, 0x3, R11 ;  /* 0x00000003ff0c7819 */ /* 0x000fe4000001160b */
[----:B------:R-:W-:Y:S02]  /*10ee0*/  LOP3.LUT R9, R9, 0x38, RZ, 0xc0, !PT ;  /* 0x0000003809097812 */ /* 0x000fe400078ec0ff */
[----:B---3--:R-:W-:Y:S02]  /*10ef0*/  IADD3 R4, -R12, R14, -R8 ;  /* 0x0000000e0c047210 */ /* 0x008fe40007ffe908 */
[----:B------:R-:W-:Y:S01]  /*10f00*/  ISETP.GE.AND P2, PT, R9, UR4, PT ;  /* 0x0000000409007c0c */ /* 0x000fe2000bf46270 */
[----:B------:R-:W-:Y:S01]  /*10f10*/  UMOV UR4, 0xffffffff ;  /* 0xffffffff00047882 */ /* 0x000fe20000000000 */
[----:B------:R-:W-:Y:S01]  /*10f20*/  SHF.L.U32 R12, R11, 0x3, RZ ;  /* 0x000000030b0c7819 */ /* 0x000fe200000006ff */
[----:B------:R-:W-:Y:S01]  /*10f30*/  IMAD.SHL.U32 R11, R13, 0x8, RZ ;  /* 0x000000080d0b7824 */ /* 0x000fe200078e00ff */
[----:B------:R-:W-:-:S04]  /*10f40*/  ISETP.GE.AND P0, PT, R4, 0x1, PT ;  /* 0x000000010400780c */ /* 0x000fc80003f06270 */
[----:B------:R-:W-:-:S04]  /*10f50*/  LOP3.LUT R11, R11, 0x1f8, RZ, 0xc0, !PT ;  /* 0x000001f80b0b7812 */ /* 0x000fc800078ec0ff */
[----:B------:R-:W-:Y:S02]  /*10f60*/  LOP3.LUT R11, R11, 0x38, R13, 0x78, !PT ;  /* 0x000000380b0b7812 */ /* 0x000fe400078e780d */
[----:B------:R-:W-:Y:S02]  /*10f70*/  @P2 LOP3.LUT R10, R10, 0x1, RZ, 0xfc, !PT ;  /* 0x000000010a0a2812 */ /* 0x000fe400078efcff */
[----:B------:R-:W-:-:S03]  /*10f80*/  LOP3.LUT R11, R11, 0x200, R12, 0xf8, !PT ;  /* 0x000002000b0b7812 */ /* 0x000fc600078ef80c */
[----:B------:R0:W-:Y:S02]  /*10f90*/  STL [R1], R10 ;  /* 0x0000000a01007387 */ /* 0x0001e40000100800 */
[----:B------:R-:W-:Y:S01]  /*10fa0*/  IMAD R5, R25, 0x2000, R11 ;  /* 0x0000200019057824 */ /* 0x000fe200078e020b */
[----:B------:R-:W-:Y:S06]  /*10fb0*/  BRA.DIV UR4, `(.L_x_13392) ;  /* 0x0000005204ac7947 */ /* 0x000fec000b800000 */
[----:B------:R-:W1:Y:S01]  /*10fc0*/  SHFL.IDX PT, R7, R0, RZ, 0x181f ;  /* 0x00181fff00077589 */ /* 0x000e6200000e0000 */
[----:B------:R-:W-:-:S03]  /*10fd0*/  @P0 LEA R8, R5, R22, 0x1 ;  /* 0x0000001605080211 */ /* 0x000fc600078e08ff */
[----:B------:R-:W2:Y:S01]  /*10fe0*/  SHFL.IDX PT, R6, R2, RZ, 0x181f ;  /* 0x00181fff02067589 */ /* 0x000ea200000e0000 */
[----:B-1----:R-:W-:-:S05]  /*10ff0*/  @P0 LEA R7, P1, R9, R7, 0x1 ;  /* 0x0000000709070211 */ /* 0x002fca00078208ff */
[----:B--2---:R-:W-:-:S05]  /*11000*/  @P0 IMAD.X R6, RZ, RZ, R6, P1 ;  /* 0x000000ffff060224 */ /* 0x004fca00008e0606 */
[----:B------:R-:W-:-:S04]  /*11010*/  @P0 LOP3.LUT R7, R7, R6, RZ, 0x3c, !PT ;  /* 0x0000000607070212 */ /* 0x000fc800078e3cff */
[----:B------:R-:W-:-:S04]  /*11020*/  @P0 LOP3.LUT R6, R7, R6, RZ, 0x3c, !PT ;  /* 0x0000000607060212 */ /* 0x000fc800078e3cff */
[----:B------:R-:W-:-:S05]  /*11030*/  @P0 LOP3.LUT R7, R7, R6, RZ, 0x3c, !PT ;  /* 0x0000000607070212 */ /* 0x000fca00078e3cff */
[----:B------:R-:W-:Y:S01]  /*11040*/  @!PT LDS RZ, [RZ] ;  /* 0x00000000fffff984 */ /* 0x000fe20000000800 */
[----:B------:R1:W-:Y:S01]  /*11050*/  @P0 LDGSTS.E.BYPASS.LTC128B.128 [R8+0xe400], desc[UR42][R6.64], !P2 ;  /* 0x0e40000006080fae */ /* 0x0003e2000d101d6a */
[----:B------:R-:W-:-:S03]  /*11060*/  ISETP.GE.AND P0, PT, R4, 0x11, PT ;  /* 0x000000110400780c */ /* 0x000fc60003f06270 */
[----:B-1----:R-:W1:Y:S10]  /*11070*/  SHFL.IDX PT, R7, R0, 0x1, 0x181f ;  /* 0x00381f0000077f89 */ /* 0x002e7400000e0000 */
[----:B------:R-:W-:Y:S01]  /*11080*/  @P0 IMAD R8, R5, 0x2, R22 ;  /* 0x0000000205080824 */ /* 0x000fe200078e0216 */
[----:B------:R-:W2:Y:S01]  /*11090*/  SHFL.IDX PT, R6, R2, 0x1, 0x181f ;  /* 0x00381f0002067f89 */ /* 0x000ea200000e0000 */
[----:B-1----:R-:W-:-:S05]  /*110a0*/  @P0 LEA R7, P1, R9, R7, 0x1 ;  /* 0x0000000709070211 */ /* 0x002fca00078208ff */
[----:B--2---:R-:W-:-:S05]  /*110b0*/  @P0 IMAD.X R6, RZ, RZ, R6, P1 ;  /* 0x000000ffff060224 */ /* 0x004fca00008e0606 */
[----:B------:R-:W-:-:S04]  /*110c0*/  @P0 LOP3.LUT R7, R7, R6, RZ, 0x3c, !PT ;  /* 0x0000000607070212 */ /* 0x000fc800078e3cff */
[----:B------:R-:W-:-:S04]  /*110d0*/  @P0 LOP3.LUT R6, R7, R6, RZ, 0x3c, !PT ;  /* 0x0000000607060212 */ /* 0x000fc800078e3cff */
[----:B------:R-:W-:-:S05]  /*110e0*/  @P0 LOP3.LUT R7, R7, R6, RZ, 0x3c, !PT ;  /* 0x0000000607070212 */ /* 0x000fca00078e3cff */
[----:B------:R1:W-:Y:S01]  /*110f0*/  @P0 LDGSTS.E.BYPASS.LTC128B.128 [R8+0xec00], desc[UR42][R6.64], !P2 ;  /* 0x0ec0000006080fae */ /* 0x0003e2000d101d6a */
[----:B------:R-:W-:-:S03]  /*11100*/  ISETP.GE.AND P0, PT, R4, 0x21, PT ;  /* 0x000000210400780c */ /* 0x000fc60003f06270 */
[----:B-1----:R-:W1:Y:S10]  /*11110*/  SHFL.IDX PT, R7, R0, 0x2, 0x181f ;  /* 0x00581f0000077f89 */ /* 0x002e7400000e0000 */
[----:B------:R-:W-:Y:S01]  /*11120*/  @P0 LEA R8, R5, R22, 0x1 ;  /* 0x0000001605080211 */ /* 0x000fe200078e08ff */
        /* <DEDUP_REMOVED lines=40> */
[----:B------:R-:W2:Y:S04]  /*113b0*/  SHFL.IDX PT, R6, R2, 0x6, 0x181f ;  /* 0x00d81f0002067f89 */ /* 0x000ea800000e0000 */
[----:B------:R-:W3:Y:S04]  /*113c0*/  SHFL.IDX PT, R2, R2, 0x7, 0x181f ;  /* 0x00f81f0002027f89 */ /* 0x000ee800000e0000 */
[----:B------:R-:W4:Y:S01]  /*113d0*/  SHFL.IDX PT, R0, R0, 0x7, 0x181f ;  /* 0x00f81f0000007f89 */ /* 0x000f2200000e0000 */
[----:B-1----:R-:W-:-:S05]  /*113e0*/  @P0 LEA R7, P1, R9, R7, 0x1 ;  /* 0x0000000709070211 */ /* 0x002fca00078208ff */
[----:B--2---:R-:W-:-:S05]  /*113f0*/  @P0 IMAD.X R6, RZ, RZ, R6, P1 ;  /* 0x000000ffff060224 */ /* 0x004fca00008e0606 */
[----:B------:R-:W-:-:S04]  /*11400*/  @P0 LOP3.LUT R7, R7, R6, RZ, 0x3c, !PT ;  /* 0x0000000607070212 */ /* 0x000fc800078e3cff */
[----:B------:R-:W-:-:S04]  /*11410*/  @P0 LOP3.LUT R6, R7, R6, RZ, 0x3c, !PT ;  /* 0x0000000607060212 */ /* 0x000fc800078e3cff */
[----:B------:R-:W-:-:S05]  /*11420*/  @P0 LOP3.LUT R7, R7, R6, RZ, 0x3c, !PT ;  /* 0x0000000607070212 */ /* 0x000fca00078e3cff */
[----:B---34-:R1:W-:Y:S02]  /*11430*/  @P0 LDGSTS.E.BYPASS.LTC128B.128 [R8+0x11400], desc[UR42][R6.64], !P2 ;  /* 0x1140000006080fae */ /* 0x0183e4000d101d6a */
.L_x_13534:
[----:B------:R-:W-:-:S13]  /*11440*/  ISETP.GE.AND P0, PT, R4, 0x71, PT ;  /* 0x000000710400780c */ /* 0x000fda0003f06270 */
[----:B-12---:R-:W-:Y:S01]  /*11450*/  @P0 LEA R6, P1, R9, R0, 0x1 ;  /* 0x0000000009060211 */ /* 0x006fe200078208ff */
        /* <DEDUP_REMOVED lines=8> */
.L_x_13393:
        /* <DEDUP_REMOVED lines=11> */
.L_x_13394:
[----:B------:R2:W5:Y:S01]  /*11590*/  LDL.LU R4, [R1+0x28] ;  /* 0x0000280001047983 */ /* 0x0005620000300800 */
[----:B------:R2:W-:Y:S03]  /*115a0*/  SYNCS.ARRIVE.TRANS64.A1T0 RZ, [R3+URZ+0x16830], RZ ;  /* 0x016830ff03ff79a7 */ /* 0x0005e6000810003f */
[----:B-1----:R2:W5:Y:S04]  /*115b0*/  LDL.LU R7, [R1+0x8] ;  /* 0x0000080001077983 */ /* 0x0025680000300800 */
[----:B------:R2:W5:Y:S02]  /*115c0*/  LDL.LU R6, [R1+0x30] ;  /* 0x0000300001067983 */ /* 0x0005640000300800 */
[----:B------:R-:W-:Y:S05]  /*115d0*/  WARPSYNC.ALL ;  /* 0x0000000000007948 */ /* 0x000fea0003800000 */
[----:B------:R-:W-:Y:S01]  /*115e0*/  ULDC.64 UR6, c[0x0][0xa00] ;  /* 0x0002800000067ab9 */ /* 0x000fe20000000a00 */
[----:B------:R-:W-:Y:S01]  /*115f0*/  ULDC.64 UR4, c[0x0][0x298] ;  /* 0x0000a60000047ab9 */ /* 0x000fe20000000a00 */
[----:B------:R-:W-:Y:S01]  /*11600*/  BAR.SYNC.DEFER_BLOCKING 0x8, 0x200 ;  /* 0x0208000000007b1d */ /* 0x000fe20000010000 */
[----:B------:R-:W-:Y:S02]  /*11610*/  ISETP.NE.U32.AND P0, PT, RZ, UR6, PT ;  /* 0x00000006ff007c0c */ /* 0x000fe4000bf05070 */
[----:B------:R-:W-:-:S02]  /*11620*/  IADD3 R0, R22, 0x8400, RZ ;  /* 0x0000840016007810 */ /* 0x000fc40007ffe0ff */
[----:B------:R-:W-:Y:S01]  /*11630*/  ISETP.NE.AND.EX P0, PT, RZ, UR7, PT, P0 ;  /* 0x00000007ff007c0c */ /* 0x000fe2000bf05300 */
[----:B------:R-:W-:Y:S01]  /*11640*/  BSSY B6, `(.L_x_13395) ;  /* 0x000001e000067945 */ /* 0x000fe20003800000 */
[----:B------:R-:W-:Y:S02]  /*11650*/  LOP3.LUT P1, RZ, R0, 0x3ff, RZ, 0xc0, !PT ;  /* 0x000003ff00ff7812 */ /* 0x000fe4000782c0ff */
[----:B-----5:R-:W-:Y:S02]  /*11660*/  SHF.R.S32.HI R2, RZ, 0x1f, R4 ;  /* 0x0000001fff027819 */ /* 0x020fe40000011404 */
[----:B--2---:R-:W-:-:S03]  /*11670*/  SEL R3, R7, RZ, !P0 ;  /* 0x000000ff07037207 */ /* 0x004fc60004000000 */
[----:B------:R-:W-:-:S04]  /*11680*/  IMAD R2, R2, UR4, RZ ;  /* 0x0000000402027c24 */ /* 0x000fc8000f8e02ff */
[----:B------:R-:W-:Y:S01]  /*11690*/  IMAD R0, R4, UR5, R2 ;  /* 0x0000000504007c24 */ /* 0x000fe2000f8e0202 */
[----:B------:R-:W-:Y:S01]  /*116a0*/  SEL R2, R6, RZ, !P0 ;  /* 0x000000ff06027207 */ /* 0x000fe20004000000 */
[----:B------:R-:W-:-:S04]  /*116b0*/  IMAD.WIDE.U32 R4, R4, UR4, RZ ;  /* 0x0000000404047c25 */ /* 0x000fc8000f8e00ff */
[----:B------:R-:W-:Y:S01]  /*116c0*/  IMAD.IADD R0, R5, 0x1, R0 ;  /* 0x0000000105007824 */ /* 0x000fe200078e0200 */
[----:B------:R1:W-:Y:S04]  /*116d0*/  STL.64 [R1+0x28], R4 ;  /* 0x0000280401007387 */ /* 0x0003e80000100a00 */
[----:B------:R1:W-:Y:S04]  /*116e0*/  STL [R1+0x8], R3 ;  /* 0x0000080301007387 */ /* 0x0003e80000100800 */
[----:B------:R1:W-:Y:S04]  /*116f0*/  STL [R1+0x38], R2 ;  /* 0x0000380201007387 */ /* 0x0003e80000100800 */
[----:B------:R1:W-:Y:S01]  /*11700*/  STL [R1+0x30], R0 ;  /* 0x0000300001007387 */ /* 0x0003e20000100800 */
[----:B------:R-:W-:Y:S05]  /*11710*/  @!P1 BRA `(.L_x_13396) ;  /* 0x0000000000409947 */ /* 0x000fea0003800000 */
[----:B-1----:R-:W-:Y:S01]  /*11720*/  MOV R2, 0x0 ;  /* 0x0000000000027802 */ /* 0x002fe20000000f00 */
        /* <DEDUP_REMOVED lines=9> */
[----:B0-----:R-:W-:-:S02]  /*117c0*/  IMAD.U32 R10, RZ, RZ, UR8 ;  /* 0x00000008ff0a7e24 */ /* 0x001fc4000f8e00ff */
[----:B------:R-:W-:Y:S02]  /*117d0*/  IMAD.U32 R11, RZ, RZ, UR9 ;  /* 0x00000009ff0b7e24 */ /* 0x000fe4000f8e00ff */
[----:B------:R-:W-:Y:S02]  /*117e0*/  IMAD.MOV.U32 R12, RZ, RZ, 0x1 ;  /* 0x00000001ff0c7424 */ /* 0x000fe400078e00ff */
[----:B------:R-:W-:-:S07]  /*117f0*/  IMAD.MOV.U32 R13, RZ, RZ, RZ ;  /* 0x000000ffff0d7224 */ /* 0x000fce00078e00ff */
[----:B------:R-:W-:-:S07]  /*11800*/  LEPC R20, `(.L_x_13396) ;  /* 0x000000001014794e */ /* 0x000fce0000000000 */
[----:B-1----:R-:W-:Y:S05]  /*11810*/  CALL.ABS.NOINC R2 ;  /* 0x0000000002007343 */ /* 0x002fea0003c00000 */
.L_x_13396:
[----:B------:R-:W-:Y:S05]  /*11820*/  BSYNC B6 ;  /* 0x0000000000067941 */ /* 0x000fea0003800000 */
.L_x_13395:
[----:B------:R-:W2:Y:S01]  /*11830*/  LDL.LU R21, [R1+0x30] ;  /* 0x0000300001157983 */ /* 0x000ea20000300800 */
[----:B------:R-:W-:Y:S01]  /*11840*/  ULDC.64 UR4, c[0x0][0x2d8] ;  /* 0x0000b60000047ab9 */ /* 0x000fe20000000a00 */
[----:B0-----:R-:W0:Y:S01]  /*11850*/  LDC R10, c[0x0][0x448] ;  /* 0x00011200ff0a7b82 */ /* 0x001e220000000800 */
[----:B------:R-:W-:Y:S01]  /*11860*/  ULDC.64 UR6, c[0x0][0x2c8] ;  /* 0x0000b20000067ab9 */ /* 0x000fe20000000a00 */
[----:B-1----:R-:W2:Y:S01]  /*11870*/  LDL.LU.64 R2, [R1+0x28] ;  /* 0x0000280001027983 */ /* 0x002ea20000300a00 */
[----:B------:R-:W-:-:S03]  /*11880*/  ULDC.64 UR8, c[0x0][0x280] ;  /* 0x0000a00000087ab9 */ /* 0x000fc60000000a00 */
[----:B------:R-:W3:Y:S04]  /*11890*/  LDL R20, [R1+0x10] ;  /* 0x0000100001147983 */ /* 0x000ee80000100800 */
[----:B------:R-:W4:Y:S04]  /*118a0*/  LDL.LU R6, [R1+0x38] ;  /* 0x0000380001067983 */ /* 0x000f280000300800 */
[----:B------:R-:W4:Y:S01]  /*118b0*/  LDL.LU R5, [R1+0x8] ;  /* 0x0000080001057983 */ /* 0x000f220000300800 */
[----:B0-----:R-:W-:-:S13]  /*118c0*/  ISETP.NE.AND P0, PT, R10, 0x1, PT ;  /* 0x000000010a00780c */ /* 0x001fda0003f05270 */
[----:B------:R-:W0:Y:S08]  /*118d0*/  @P0 LDC R7, c[0x0][0x44c] ;  /* 0x00011300ff070b82 */ /* 0x000e300000000800 */
[----:B------:R-:W1:Y:S01]  /*118e0*/  @P0 LDC R8, c[0x0][0x450] ;  /* 0x00011400ff080b82 */ /* 0x000e620000000800 */
[----:B--2---:R-:W-:Y:S02]  /*118f0*/  IMAD.MOV.U32 R3, RZ, RZ, R21 ;  /* 0x000000ffff037224 */ /* 0x004fe400078e0015 */
[----:B------:R-:W2:Y:S01]  /*11900*/  S2R R21, SR_TID.X ;  /* 0x0000000000157919 */ /* 0x000ea20000002100 */
[----:B---3--:R-:W-:-:S02]  /*11910*/  IMAD R0, R20, UR4, RZ ;  /* 0x0000000414007c24 */ /* 0x008fc4000f8e02ff */
[----:B------:R-:W3:Y:S01]  /*11920*/  S2R R20, SR_TID.X ;  /* 0x0000000000147919 */ /* 0x000ee20000002100 */
[----:B------:R-:W-:-:S04]  /*11930*/  IMAD.WIDE.U32 R2, R18, UR4, R2 ;  /* 0x0000000412027c25 */ /* 0x000fc8000f8e0002 */
[----:B------:R-:W-:Y:S01]  /*11940*/  IMAD R0, R18, UR5, R0 ;  /* 0x0000000512007c24 */ /* 0x000fe2000f8e0200 */
[----:B------:R-:W-:-:S04]  /*11950*/  ULDC.64 UR4, c[0x0][0x2e0] ;  /* 0x0000b80000047ab9 */ /* 0x000fc80000000a00 */
[----:B------:R-:W-:Y:S01]  /*11960*/  IADD3 R3, R3, R0, RZ ;  /* 0x0000000003037210 */ /* 0x000fe20007ffe0ff */
[----:B----4-:R-:W-:Y:S02]  /*11970*/  IMAD R0, R6, UR4, RZ ;  /* 0x0000000406007c24 */ /* 0x010fe4000f8e02ff */
[----:B------:R-:W-:-:S04]  /*11980*/  IMAD.WIDE.U32 R2, R5, UR4, R2 ;  /* 0x0000000405027c25 */ /* 0x000fc8000f8e0002 */
[----:B------:R-:W-:Y:S02]  /*11990*/  IMAD.MOV.U32 R4, RZ, RZ, R2 ;  /* 0x000000ffff047224 */ /* 0x000fe400078e0002 */
[----:B------:R-:W-:Y:S01]  /*119a0*/  IMAD R0, R5, UR5, R0 ;  /* 0x0000000505007c24 */ /* 0x000fe2000f8e0200 */
[----:B------:R-:W-:-:S03]  /*119b0*/  ULDC.64 UR4, c[0x0][0x2d0] ;  /* 0x0000b40000047ab9 */ /* 0x000fc60000000a00 */
[----:B------:R-:W-:Y:S02]  /*119c0*/  IMAD.IADD R5, R3, 0x1, R0 ;  /* 0x0000000103057824 */ /* 0x000fe400078e0200 */
[----:B--2---:R-:W-:Y:S01]  /*119d0*/  IMAD.SHL.U32 R21, R21, 0x10, RZ ;  /* 0x0000001015157824 */ /* 0x004fe200078e00ff */
[----:B---3--:R-:W-:-:S04]  /*119e0*/  LOP3.LUT R20, R20, 0x7f, RZ, 0xc0, !PT ;  /* 0x0000007f14147812 */ /* 0x008fc800078ec0ff */
[----:B------:R-:W-:Y:S02]  /*119f0*/  LOP3.LUT R21, R21, 0x70, RZ, 0xc0, !PT ;  /* 0x0000007015157812 */ /* 0x000fe400078ec0ff */
[----:B------:R-:W-:-:S04]  /*11a00*/  SHF.R.U32.HI R20, RZ, 0x3, R20 ;  /* 0x00000003ff147819 */ /* 0x000fc80000011614 */
[----:B------:R-:W-:-:S05]  /*11a10*/  LOP3.LUT R20, R20, R21, RZ, 0xfc, !PT ;  /* 0x0000001514147212 */ /* 0x000fca00078efcff */
[----:B------:R-:W-:Y:S02]  /*11a20*/  IMAD R6, R17, 0xc0, R20 ;  /* 0x000000c011067824 */ /* 0x000fe400078e0214 */
[----:B------:R2:W5:Y:S02]  /*11a30*/  LDL R20, [R1+0x24] ;  /* 0x0000240001147983 */ /* 0x0005640000100800 */
[----:B0-----:R-:W-:Y:S01]  /*11a40*/  @P0 IMAD.HI.U32 R7, R6, R7, RZ ;  /* 0x0000000706070227 */ /* 0x001fe200078e00ff */
[----:B------:R-:W-:Y:S01]  /*11a50*/  MOV R2, R6 ;  /* 0x0000000600027202 */ /* 0x000fe20000000f00 */
[----:B------:R-:W0:Y:S03]  /*11a60*/  S2R R11, SR_TID.X ;  /* 0x00000000000b7919 */ /* 0x000e260000002100 */
        /* <DEDUP_REMOVED lines=9> */
[----:B------:R-:W-:Y:S01]  /*11b00*/  IMAD.WIDE.U32 R8, R0, UR6, R2 ;  /* 0x0000000600087c25 */ /* 0x000fe2000f8e0002 */
[----:B------:R-:W-:Y:S02]  /*11b10*/  IADD3 R3, R6, 0x80, RZ ;  /* 0x0000008006037810 */ /* 0x000fe40007ffe0ff */
[----:B0-----:R-:W-:Y:S01]  /*11b20*/  SHF.L.U32 R21, R11, 0x3, RZ ;  /* 0x000000030b157819 */ /* 0x001fe200000006ff */
[----:B------:R-:W-:Y:S01]  /*11b30*/  IMAD R7, R7, UR6, RZ ;  /* 0x0000000607077c24 */ /* 0x000fe2000f8e02ff */
[----:B------:R-:W-:Y:S01]  /*11b40*/  LEA R2, P1, R8, UR8, 0x1 ;  /* 0x0000000808027c11 */ /* 0x000fe2000f8208ff */
[----:B------:R-:W-:Y:S01]  /*11b50*/  IMAD.MOV.U32 R6, RZ, RZ, R3 ;  /* 0x000000ffff067224 */ /* 0x000fe200078e0003 */
[----:B------:R-:W-:Y:S01]  /*11b60*/  LOP3.LUT R21, R21, 0x38, RZ, 0xc0, !PT ;  /* 0x0000003815157812 */ /* 0x000fe200078ec0ff */
[----:B------:R-:W-:Y:S01]  /*11b70*/  IMAD R0, R0, UR7, R7 ;  /* 0x0000000700007c24 */ /* 0x000fe2000f8e0207 */
[----:B------:R-:W-:Y:S01]  /*11b80*/  LOP3.LUT R11, R11, 0x7f, RZ, 0xc0, !PT ;  /* 0x0000007f0b0b7812 */ /* 0x000fe200078ec0ff */
[----:B------:R-:W0:Y:S02]  /*11b90*/  @P0 LDC R7, c[0x0][0x44c] ;  /* 0x00011300ff070b82 */ /* 0x000e240000000800 */
[----:B------:R-:W-:Y:S01]  /*11ba0*/  IMAD.IADD R0, R9, 0x1, R0 ;  /* 0x0000000109007824 */ /* 0x000fe200078e0200 */
[----:B------:R-:W-:-:S04]  /*11bb0*/  SHF.R.U32.HI R9, RZ, 0x3, R11 ;  /* 0x00000003ff097819 */ /* 0x000fc8000001160b */
[----:B------:R-:W-:Y:S02]  /*11bc0*/  LEA.HI.X R0, R8, UR9, R0, 0x1, P1 ;  /* 0x0000000908007c11 */ /* 0x000fe400088f0c00 */
[----:B------:R-:W1:Y:S01]  /*11bd0*/  @P0 LDC R8, c[0x0][0x450] ;  /* 0x00011400ff080b82 */ /* 0x000e620000000800 */
[----:B0-----:R-:W-:-:S05]  /*11be0*/  @P0 IMAD.HI.U32 R7, R3, R7, RZ ;  /* 0x0000000703070227 */ /* 0x001fca00078e00ff */
[----:B-1----:R-:W-:-:S05]  /*11bf0*/  @P0 SHF.R.U32.HI R6, RZ, R8, R7 ;  /* 0x00000008ff060219 */ /* 0x002fca0000011607 */
[----:B------:R-:W-:Y:S02]  /*11c00*/  IMAD.MOV R7, RZ, RZ, -R6 ;  /* 0x000000ffff077224 */ /* 0x000fe400078e0a06 */
[----:B------:R-:W-:-:S04]  /*11c10*/  IMAD.WIDE.U32 R4, R6, UR4, R4 ;  /* 0x0000000406047c25 */ /* 0x000fc8000f8e0004 */
[----:B------:R-:W-:Y:S01]  /*11c20*/  IMAD R3, R10, R7, R3 ;  /* 0x000000070a037224 */ /* 0x000fe200078e0203 */
[----:B------:R-:W-:-:S04]  /*11c30*/  SHF.R.S32.HI R7, RZ, 0x1f, R6 ;  /* 0x0000001fff077819 */ /* 0x000fc80000011406 */
[----:B------:R-:W-:Y:S01]  /*11c40*/  SHF.R.S32.HI R8, RZ, 0x1f, R3 ;  /* 0x0000001fff087819 */ /* 0x000fe20000011403 */
[----:B------:R-:W-:Y:S01]  /*11c50*/  IMAD R7, R7, UR4, RZ ;  /* 0x0000000407077c24 */ /* 0x000fe2000f8e02ff */
[----:B------:R-:W-:Y:S02]  /*11c60*/  ULDC UR4, c[0x0][0x2b8] ;  /* 0x0000ae0000047ab9 */ /* 0x000fe40000000800 */
[----:B------:R-:W-:Y:S01]  /*11c70*/  ISETP.GE.AND P0, PT, R21, UR4, PT ;  /* 0x0000000415007c0c */ /* 0x000fe2000bf06270 */
[----:B------:R-:W-:Y:S01]  /*11c80*/  IMAD R7, R6, UR5, R7 ;  /* 0x0000000506077c24 */ /* 0x000fe2000f8e0207 */
[----:B------:R-:W-:Y:S01]  /*11c90*/  UMOV UR4, 0xffffffff ;  /* 0xffffffff00047882 */ /* 0x000fe20000000000 */
[----:B------:R-:W-:Y:S02]  /*11ca0*/  IMAD R8, R8, UR6, RZ ;  /* 0x0000000608087c24 */ /* 0x000fe4000f8e02ff */
[----:B------:R-:W-:Y:S02]  /*11cb0*/  IMAD.IADD R5, R5, 0x1, R7 ;  /* 0x0000000105057824 */ /* 0x000fe400078e0207 */
[----:B------:R-:W-:-:S02]  /*11cc0*/  IMAD R8, R3, UR7, R8 ;  /* 0x0000000703087c24 */ /* 0x000fc4000f8e0208 */
[----:B------:R-:W-:-:S04]  /*11cd0*/  IMAD.WIDE.U32 R6, R3, UR6, R4 ;  /* 0x0000000603067c25 */ /* 0x000fc8000f8e0004 */
[----:B------:R-:W-:Y:S01]  /*11ce0*/  IMAD.IADD R4, R7, 0x1, R8 ;  /* 0x0000000107047824 */ /* 0x000fe200078e0208 */
[----:B------:R-:W-:-:S04]  /*11cf0*/  LEA R5, P1, R6, UR8, 0x1 ;  /* 0x0000000806057c11 */ /* 0x000fc8000f8208ff */
[----:B------:R-:W-:Y:S01]  /*11d00*/  LEA.HI.X R4, R6, UR9, R4, 0x1, P1 ;  /* 0x0000000906047c11 */ /* 0x000fe200088f0c04 */
[----:B--2---:R-:W-:Y:S08]  /*11d10*/  BRA.DIV UR4, `(.L_x_13397) ;  /* 0x0000005204047947 */ /* 0x004ff0000b800000 */
[----:B------:R-:W2:Y:S01]  /*11d20*/  LDL.LU R6, [R1+0x34] ;  /* 0x0000340001067983 */ /* 0x000ea20000300800 */
[----:B------:R-:W-:-:S03]  /*11d30*/  IMAD R17, R17, 0xc0, R9 ;  /* 0x000000c011117824 */ /* 0x000fc600078e0209 */
[----:B------:R-:W0:Y:S04]  /*11d40*/  SHFL.IDX PT, R7, R2, RZ, 0x181f ;  /* 0x00181fff02077589 */ /* 0x000e2800000e0000 */
[----:B------:R-:W-:Y:S01]  /*11d50*/  SHFL.IDX PT, R8, R5, RZ, 0x181f ;  /* 0x00181fff05087589 */ /* 0x000fe200000e0000 */
[----:B--2---:R-:W-:-:S03]  /*11d60*/  IMAD R3, R6, R10, RZ ;  /* 0x0000000a06037224 */ /* 0x004fc600078e02ff */
[----:B------:R-:W1:Y:S02]  /*11d70*/  SHFL.IDX PT, R6, R0, RZ, 0x181f ;  /* 0x00181fff00067589 */ /* 0x000e6400000e0000 */
[----:B------:R-:W-:-:S13]  /*11d80*/  ISETP.GE.AND P1, PT, R17, R3, PT ;  /* 0x000000031100720c */ /* 0x000fda0003f26270 */
[----:B0-----:R-:W-:-:S05]  /*11d90*/  @!P1 LEA R7, P2, R21, R7, 0x1 ;  /* 0x0000000715079211 */ /* 0x001fca00078408ff */
[----:B-1----:R-:W-:-:S05]  /*11da0*/  @!P1 IMAD.X R6, RZ, RZ, R6, P2 ;  /* 0x000000ffff069224 */ /* 0x002fca00010e0606 */
[----:B------:R-:W-:-:S04]  /*11db0*/  @!P1 LOP3.LUT R7, R7, R6, RZ, 0x3c, !PT ;  /* 0x0000000607079212 */ /* 0x000fc800078e3cff */
[----:B------:R-:W-:-:S04]  /*11dc0*/  @!P1 LOP3.LUT R6, R7, R6, RZ, 0x3c, !PT ;  /* 0x0000000607069212 */ /* 0x000fc800078e3cff */
[----:B------:R-:W-:-:S05]  /*11dd0*/  @!P1 LOP3.LUT R7, R7, R6, RZ, 0x3c, !PT ;  /* 0x0000000607079212 */ /* 0x000fca00078e3cff */
[----:B-----5:R0:W-:Y:S02]  /*11de0*/  @!P1 LDGSTS.E.BYPASS.LTC128B.128 [R20+0x8400], desc[UR42][R6.64], !P0 ;  /* 0x0840000006149fae */ /* 0x0201e4000c101d6a */
[----:B0-----:R-:W-:Y:S02]  /*11df0*/  VIADD R6, R17, 0x10 ;  /* 0x0000001011067836 */ /* 0x001fe40000000000 */
[----:B------:R-:W0:Y:S03]  /*11e00*/  SHFL.IDX PT, R7, R2, 0x1, 0x181f ;  /* 0x00381f0002077f89 */ /* 0x000e2600000e0000 */
[----:B------:R-:W-:Y:S02]  /*11e10*/  ISETP.GE.AND P1, PT, R6, R3, PT ;  /* 0x000000030600720c */ /* 0x000fe40003f26270 */
[----:B------:R-:W1:Y:S11]  /*11e20*/  SHFL.IDX PT, R6, R0, 0x1, 0x181f ;  /* 0x00381f0000067f89 */ /* 0x000e7600000e0000 */
[----:B0-----:R-:W-:-:S04]  /*11e30*/  @!P1 LEA R7, P2, R21, R7, 0x1 ;  /* 0x0000000715079211 */ /* 0x001fc800078408ff */
[----:B-1----:R-:W-:-:S04]  /*11e40*/  @!P1 IADD3.X R6, RZ, R6, RZ, P2, !PT ;  /* 0x00000006ff069210 */ /* 0x002fc800017fe4ff */
        /* <DEDUP_REMOVED lines=57> */
[----:B------:R-:W-:Y:S02]  /*121e0*/  ISETP.GE.AND P1, PT, R2, R3, PT ;  /* 0x000000030200720c */ /* 0x000fe40003f26270 */
[----:B------:R-:W-:-:S04]  /*121f0*/  IADD3 R2, R17, 0x70, RZ ;  /* 0x0000007011027810 */ /* 0x000fc80007ffe0ff */
[----:B------:R-:W-:Y:S02]  /*12200*/  ISETP.GE.AND P3, PT, R2, R3, PT ;  /* 0x000000030200720c */ /* 0x000fe40003f66270 */
[----:B------:R-:W0:Y:S11]  /*12210*/  SHFL.IDX PT, R2, R4, RZ, 0x181f ;  /* 0x00181fff04027589 */ /* 0x000e3600000e0000 */
[----:B-1----:R-:W-:-:S05]  /*12220*/  @!P3 LEA R6, P2, R21, R6, 0x1 ;  /* 0x000000061506b211 */ /* 0x002fca00078408ff */
[----:B------:R-:W-:-:S04]  /*12230*/  @!P3 IMAD.X R0, RZ, RZ, R0, P2 ;  /* 0x000000ffff00b224 */ /* 0x000fc800010e0600 */
[----:B------:R-:W-:Y:S02]  /*12240*/  @!P3 IMAD.MOV.U32 R7, RZ, RZ, R0 ;  /* 0x000000ffff07b224 */ /* 0x000fe400078e0000 */
[----:B------:R-:W-:-:S03]  /*12250*/  VIADD R0, R17, 0x90 ;  /* 0x0000009011007836 */ /* 0x000fc60000000000 */
[----:B------:R1:W-:Y:S02]  /*12260*/  @!P3 LDGSTS.E.BYPASS.LTC128B.128 [R20+0xbc00], desc[UR42][R6.64], !P0 ;  /* 0x0bc000000614bfae */ /* 0x0003e4000c101d6a */
[----:B-1----:R-:W-:-:S05]  /*12270*/  @!P1 LEA R6, P2, R21, R8, 0x1 ;  /* 0x0000000815069211 */ /* 0x002fca00078408ff */
[----:B0-----:R-:W-:-:S05]  /*12280*/  @!P1 IMAD.X R2, RZ, RZ, R2, P2 ;  /* 0x000000ffff029224 */ /* 0x001fca00010e0602 */
[----:B------:R-:W-:Y:S02]  /*12290*/  @!P1 MOV R7, R2 ;  /* 0x0000000200079202 */ /* 0x000fe40000000f00 */
[----:B------:R-:W-:Y:S04]  /*122a0*/  SHFL.IDX PT, R2, R5, 0x3, 0x181f ;  /* 0x00781f0005027f89 */ /* 0x000fe800000e0000 */
[----:B------:R0:W-:Y:S01]  /*122b0*/  @!P1 LDGSTS.E.BYPASS.LTC128B.128 [R20+0xc400], desc[UR42][R6.64], !P0 ;  /* 0x0c40000006149fae */ /* 0x0001e2000c101d6a */
[----:B------:R-:W-:-:S03]  /*122c0*/  ISETP.GE.AND P1, PT, R0, R3, PT ;  /* 0x000000030000720c */ /* 0x000fc60003f26270 */
[----:B------:R-:W-:Y:S04]  /*122d0*/  SHFL.IDX PT, R0, R4, 0x1, 0x181f ;  /* 0x00381f0004007f89 */ /* 0x000fe800000e0000 */
[----:B0-----:R-:W0:Y:S06]  /*122e0*/  SHFL.IDX PT, R6, R5, 0x1, 0x181f ;  /* 0x00381f0005067f89 */ /* 0x001e2c00000e0000 */
[----:B0-----:R-:W-:-:S05]  /*122f0*/  @!P1 LEA R6, P2, R21, R6, 0x1 ;  /* 0x0000000615069211 */ /* 0x001fca00078408ff */
[----:B------:R-:W-:-:S04]  /*12300*/  @!P1 IMAD.X R0, RZ, RZ, R0, P2 ;  /* 0x000000ffff009224 */ /* 0x000fc800010e0600 */
[----:B------:R-:W-:Y:S01]  /*12310*/  @!P1 IMAD.MOV.U32 R7, RZ, RZ, R0 ;  /* 0x000000ffff079224 */ /* 0x000fe200078e0000 */
[----:B------:R-:W-:-:S04]  /*12320*/  IADD3 R0, R17, 0xa0, RZ ;  /* 0x000000a011007810 */ /* 0x000fc80007ffe0ff */
[----:B------:R0:W-:Y:S01]  /*12330*/  @!P1 LDGSTS.E.BYPASS.LTC128B.128 [R20+0xcc00], desc[UR42][R6.64], !P0 ;  /* 0x0cc0000006149fae */ /* 0x0001e2000c101d6a */
[----:B------:R-:W-:-:S03]  /*12340*/  ISETP.GE.AND P1, PT, R0, R3, PT ;  /* 0x000000030000720c */ /* 0x000fc60003f26270 */
[----:B------:R-:W-:Y:S04]  /*12350*/  SHFL.IDX PT, R0, R4, 0x2, 0x181f ;  /* 0x00581f0004007f89 */ /* 0x000fe800000e0000 */
[----:B------:R-:W-:Y:S04]  /*12360*/  SHFL.IDX PT, R4, R4, 0x3, 0x181f ;  /* 0x00781f0004047f89 */ /* 0x000fe800000e0000 */
[----:B0-----:R-:W0:Y:S02]  /*12370*/  SHFL.IDX PT, R6, R5, 0x2, 0x181f ;  /* 0x00581f0005067f89 */ /* 0x001e2400000e0000 */
[----:B0-----:R-:W-:-:S05]  /*12380*/  @!P1 LEA R6, P2, R21, R6, 0x1 ;  /* 0x0000000615069211 */ /* 0x001fca00078408ff */
[----:B------:R-:W-:-:S04]  /*12390*/  @!P1 IMAD.X R0, RZ, RZ, R0, P2 ;  /* 0x000000ffff009224 */ /* 0x000fc800010e0600 */
[----:B------:R-:W-:-:S05]  /*123a0*/  @!P1 IMAD.MOV.U32 R7, RZ, RZ, R0 ;  /* 0x000000ffff079224 */ /* 0x000fca00078e0000 */
[----:B------:R0:W-:Y:S02]  /*123b0*/  @!P1 LDGSTS.E.BYPASS.LTC128B.128 [R20+0xd400], desc[UR42][R6.64], !P0 ;  /* 0x0d40000006149fae */ /* 0x0001e4000c101d6a */
.L_x_13559:
[----:B------:R-:W-:-:S05]  /*123c0*/  VIADD R17, R17, 0xb0 ;  /* 0x000000b011117836 */ /* 0x000fca0000000000 */
[----:B------:R-:W-:-:S13]  /*123d0*/  ISETP.GE.AND P1, PT, R17, R3, PT ;  /* 0x000000031100720c */ /* 0x000fda0003f26270 */
[----:B------:R-:W-:-:S04]  /*123e0*/  @!P1 LEA R2, P2, R21, R2, 0x1 ;  /* 0x0000000215029211 */ /* 0x000fc800078408ff */
[----:B------:R-:W-:-:S05]  /*123f0*/  @!P1 IADD3.X R3, RZ, R4, RZ, P2, !PT ;  /* 0x00000004ff039210 */ /* 0x000fca00017fe4ff */
[----:B------:R-:W-:Y:S01]  /*12400*/  @!PT LDS RZ, [RZ] ;  /* 0x00000000fffff984 */ /* 0x000fe20000000800 */
[----:B------:R-:W-:Y:S01]  /*12410*/  @!PT LDS RZ, [RZ] ;  /* 0x00000000fffff984 */ /* 0x000fe20000000800 */
[----:B------:R-:W-:Y:S01]  /*12420*/  @!PT LDS RZ, [RZ] ;  /* 0x00000000fffff984 */ /* 0x000fe20000000800 */
[----:B------:R1:W-:Y:S01]  /*12430*/  @!P1 LDGSTS.E.BYPASS.LTC128B.128 [R20+0xdc00], desc[UR42][R2.64], !P0 ;  /* 0x0dc0000002149fae */ /* 0x0003e2000c101d6a */
[----:B------:R-:W-:Y:S01]  /*12440*/  PLOP3.LUT P0, PT, PT, PT, PT, 0x80, 0x0 ;  /* 0x000000000000781c */ /* 0x000fe20003f0f070 */
[----:B------:R-:W-:-:S12]  /*12450*/  NOP ;  /* 0x0000000000007918 */ /* 0x000fd80000000000 */
.L_x_13398:
        /* <DEDUP_REMOVED lines=18> */
.L_x_13560:
[----:B------:R-:W-:Y:S05]  /*12580*/  BSYNC B0 ;  /* 0x0000000000007941 */ /* 0x000fea0003800000 */
.L_x_13399:
[----:B------:R-:W2:Y:S01]  /*12590*/  LDL R2, [R1+0x18] ;  /* 0x0000180001027983 */ /* 0x000ea20000100800 */
[----:B------:R-:W-:Y:S01]  /*125a0*/  BSSY B0, `(.L_x_13401) ;  /* 0x0000110000007945 */ /* 0x000fe20003800000 */
[----:B--2---:R-:W-:-:S13]  /*125b0*/  ISETP.GE.AND P0, PT, R2, 0x81, PT ;  /* 0x000000810200780c */ /* 0x004fda0003f06270 */
[----:B------:R-:W-:Y:S05]  /*125c0*/  @!P0 BRA `(.L_x_13402) ;  /* 0x0000001000348947 */ /* 0x000fea0003800000 */
[----:B------:R-:W2:Y:S01]  /*125d0*/  S2R R2, SR_TID.X ;  /* 0x0000000000027919 */ /* 0x000ea20000002100 */
[----:B------:R-:W-:Y:S01]  /*125e0*/  ULDC UR4, c[0x0][0x2f4] ;  /* 0x0000bd0000047ab9 */ /* 0x000fe20000000800 */
[----:B--2---:R-:W-:Y:S02]  /*125f0*/  IMAD.SHL.U32 R3, R2, 0x8, RZ ;  /* 0x0000000802037824 */ /* 0x004fe400078e00ff */
[----:B------:R-:W2:Y:S03]  /*12600*/  LDL.LU R2, [R1+0x3c] ;  /* 0x00003c0001027983 */ /* 0x000ea60000300800 */
[----:B------:R-:W-:Y:S01]  /*12610*/  LOP3.LUT R3, R3, 0x38, RZ, 0xc0, !PT ;  /* 0x0000003803037812 */ /* 0x000fe200078ec0ff */
[----:B------:R3:W-:Y:S01]  /*12620*/  STL [R1+0x8], R26 ;  /* 0x0000081a01007387 */ /* 0x0007e20000100800 */
[----:B------:R-:W-:Y:S01]  /*12630*/  MOV R17, R28 ;  /* 0x0000001c00117202 */ /* 0x000fe20000000f00 */
[----:B0-----:R-:W-:Y:S01]  /*12640*/  IMAD.MOV.U32 R6, RZ, RZ, R25 ;  /* 0x000000ffff067224 */ /* 0x001fe200078e0019 */
[----:B------:R-:W-:-:S02]  /*12650*/  ISETP.GE.AND P1, PT, R3, UR4, PT ;  /* 0x0000000403007c0c */ /* 0x000fc4000bf26270 */
[----:B--23--:R-:W-:-:S11]  /*12660*/  LEA.HI.SX32 R7, R2, 0xfffffffe, 0x19 ;  /* 0xfffffffe02077811 */ /* 0x00cfd600078fcaff */
.L_x_13415:
[----:B------:R-:W2:Y:S01]  /*12670*/  LDL R10, [R1+0x1c] ;  /* 0x00001c00010a7983 */ /* 0x000ea20000100800 */
[----:B-1----:R-:W0:Y:S03]  /*12680*/  LDC R0, c[0x0][0x430] ;  /* 0x00010c00ff007b82 */ /* 0x002e260000000800 */
        /* <DEDUP_REMOVED lines=14> */
[----:B0-----:R-:W-:Y:S01]  /*12770*/  @P0 IMAD.HI.U32 R5, R4, R5, RZ ;  /* 0x0000000504050227 */ /* 0x001fe200078e00ff */
[----:B------:R-:W-:-:S04]  /*12780*/  MOV R2, R4 ;  /* 0x0000000400027202 */ /* 0x000fc80000000f00 */
[----:B-1----:R-:W-:-:S05]  /*12790*/  @P0 SHF.R.U32.HI R2, RZ, R3, R5 ;  /* 0x00000003ff020219 */ /* 0x002fca0000011605 */
        /* <DEDUP_REMOVED lines=11> */
[----:B------:R-:W-:Y:S01]  /*12850*/  MOV R8, UR38 ;  /* 0x0000002600087c02 */ /* 0x000fe20008000f00 */
        /* <DEDUP_REMOVED lines=10> */
.L_x_13403:
[----:B------:R-:W-:Y:S01]  /*12900*/  IMAD R5, R25, 0x8, R22 ;  /* 0x0000000819057824 */ /* 0x000fe200078e0216 */
[----:B------:R-:W-:Y:S01]  /*12910*/  SHF.L.U32 R2, R28, 0x1f, RZ ;  /* 0x0000001f1c027819 */ /* 0x000fe200000006ff */
[----:B------:R-:W-:Y:S03]  /*12920*/  BSSY B1, `(.L_x_13404) ;  /* 0x0000003000017945 */ /* 0x000fe60003800000 */
[----:B------:R-:W0:Y:S02]  /*12930*/  SYNCS.PHASECHK.TRANS64.TRYWAIT P0, [R5+URZ+0x16840], R2 ;  /* 0x01684002050075a7 */ /* 0x000e24000800017f */
[----:B0-----:R-:W-:Y:S05]  /*12940*/  @!P0 BRA `(.L_x_13405) ;  /* 0x0000005000f48947 */ /* 0x001fea0003800000 */
.L_x_13561:
[----:B------:R-:W-:Y:S05]  /*12950*/  BSYNC B1 ;  /* 0x0000000000017941 */ /* 0x000fea0003800000 */
.L_x_13404:
[----:B------:R-:W2:Y:S04]  /*12960*/  LDL R3, [R1] ;  /* 0x0000000001037983 */ /* 0x000ea80000100800 */
[----:B------:R-:W3:Y:S01]  /*12970*/  LDL R9, [R1+0x10] ;  /* 0x0000100001097983 */ /* 0x000ee20000100800 */
[----:B------:R-:W-:Y:S01]  /*12980*/  SHF.R.S32.HI R20, RZ, 0x1f, R0 ;  /* 0x0000001fff147819 */ /* 0x000fe20000011400 */
[----:B------:R-:W-:Y:S01]  /*12990*/  ULDC.64 UR4, c[0x0][0x300] ;  /* 0x0000c00000047ab9 */ /* 0x000fe20000000a00 */
[----:B------:R-:W1:Y:S03]  /*129a0*/  S2R R8, SR_TID.X ;  /* 0x0000000000087919 */ /* 0x000e660000002100 */
[----:B------:R-:W-:-:S04]  /*129b0*/  IMAD R7, R20, UR4, RZ ;  /* 0x0000000414077c24 */ /* 0x000fc8000f8e02ff */
[----:B------:R-:W-:Y:S01]  /*129c0*/  IMAD R7, R0, UR5, R7 ;  /* 0x0000000500077c24 */ /* 0x000fe2000f8e0207 */
[----:B-1----:R-:W-:-:S05]  /*129d0*/  LOP3.LUT R8, R8, 0x7f, RZ, 0xc0, !PT ;  /* 0x0000007f08087812 */ /* 0x002fca00078ec0ff */
[----:B------:R-:W-:Y:S01]  /*129e0*/  IMAD.SHL.U32 R11, R8, 0x8, RZ ;  /* 0x00000008080b7824 */ /* 0x000fe200078e00ff */
[----:B--2---:R-:W-:Y:S01]  /*129f0*/  LOP3.LUT P2, RZ, R3, 0x1, RZ, 0xc0, !PT ;  /* 0x0000000103ff7812 */ /* 0x004fe2000784c0ff */
        /* <DEDUP_REMOVED lines=8> */
[----:B---3--:R-:W-:Y:S02]  /*12a80*/  IMAD R7, R9, UR4, RZ ;  /* 0x0000000409077c24 */ /* 0x008fe4000f8e02ff */
[----:B------:R-:W0:Y:S02]  /*12a90*/  S2R R9, SR_TID.X ;  /* 0x0000000000097919 */ /* 0x000e240000002100 */
[C---:B------:R-:W-:Y:S02]  /*12aa0*/  IMAD R7, R18.reuse, UR5, R7 ;  /* 0x0000000512077c24 */ /* 0x040fe4000f8e0207 */
[----:B------:R-:W-:Y:S01]  /*12ab0*/  IMAD.WIDE.U32 R2, R18, UR4, R2 ;  /* 0x0000000412027c25 */ /* 0x000fe2000f8e0002 */
[----:B------:R-:W-:-:S03]  /*12ac0*/  ULDC.64 UR4, c[0x0][0x2e8] ;  /* 0x0000ba0000047ab9 */ /* 0x000fc60000000a00 */
[----:B------:R-:W-:Y:S02]  /*12ad0*/  IMAD.IADD R7, R7, 0x1, R3 ;  /* 0x0000000107077824 */ /* 0x000fe400078e0203 */
[----:B0-----:R-:W-:-:S05]  /*12ae0*/  IMAD.SHL.U32 R8, R9, 0x8, RZ ;  /* 0x0000000809087824 */ /* 0x001fca00078e00ff */
[----:B------:R-:W-:-:S04]  /*12af0*/  LOP3.LUT R8, R8, 0x1f8, RZ, 0xc0, !PT ;  /* 0x000001f808087812 */ /* 0x000fc800078ec0ff */
[----:B------:R-:W-:Y:S02]  /*12b00*/  LOP3.LUT R8, R8, 0x38, R9, 0x78, !PT ;  /* 0x0000003808087812 */ /* 0x000fe400078e7809 */
[----:B------:R-:W-:Y:S01]  /*12b10*/  LEA R9, P0, R2, UR4, 0x1 ;  /* 0x0000000402097c11 */ /* 0x000fe2000f8008ff */
[----:B------:R-:W-:Y:S01]  /*12b20*/  UMOV UR4, 0xffffffff ;  /* 0xffffffff00047882 */ /* 0x000fe20000000000 */
[----:B------:R-:W-:Y:S02]  /*12b30*/  LOP3.LUT R8, R8, 0x200, R11, 0xf8, !PT ;  /* 0x0000020008087812 */ /* 0x000fe400078ef80b */
[----:B------:R-:W-:Y:S02]  /*12b40*/  LEA.HI.X R10, R2, UR5, R7, 0x1, P0 ;  /* 0x00000005020a7c11 */ /* 0x000fe400080f0c07 */
[----:B------:R-:W-:Y:S01]  /*12b50*/  LEA R8, R25, R8, 0xd ;  /* 0x0000000819087211 */ /* 0x000fe200078e68ff */
[----:B------:R-:W-:Y:S06]  /*12b60*/  BRA.DIV UR4, `(.L_x_13406) ;  /* 0x0000005204807947 */ /* 0x000fec000b800000 */
[----:B------:R-:W0:Y:S01]  /*12b70*/  S2R R3, SR_TID.X ;  /* 0x0000000000037919 */ /* 0x000e220000002100 */
[----:B------:R-:W-:Y:S01]  /*12b80*/  LEA R8, R8, R22, 0x1 ;  /* 0x0000001608087211 */ /* 0x000fe200078e08ff */
        /* <DEDUP_REMOVED lines=41> */
.L_x_13579:
        /* <DEDUP_REMOVED lines=8> */
.L_x_13407:
        /* <DEDUP_REMOVED lines=11> */
.L_x_13408:
[----:B------:R1:W-:Y:S01]  /*12f50*/  SYNCS.ARRIVE.TRANS64.A1T0 RZ, [R5+URZ+0x16830], RZ ;  /* 0x016830ff05ff79a7 */ /* 0x0003e2000810003f */
[----:B------:R-:W-:Y:S05]  /*12f60*/  @!P3 BRA `(.L_x_13409) ;  /* 0x000000000004b947 */ /* 0x000fea0003800000 */
[----:B------:R-:W-:Y:S01]  /*12f70*/  BPT.TRAP 0x1 ;  /* 0x000000040000795c */ /* 0x000fe20000300000 */
.L_x_13409:
[----:B------:R-:W-:Y:S01]  /*12f80*/  SHF.L.U32 R2, R17, 0x1f, RZ ;  /* 0x0000001f11027819 */ /* 0x000fe200000006ff */
[----:B-1----:R-:W-:Y:S01]  /*12f90*/  IMAD R5, R6, 0x8, R22 ;  /* 0x0000000806057824 */ /* 0x002fe200078e0216 */
[----:B------:R-:W-:Y:S03]  /*12fa0*/  BSSY B1, `(.L_x_13410) ;  /* 0x0000003000017945 */ /* 0x000fe60003800000 */
[----:B------:R-:W1:Y:S02]  /*12fb0*/  SYNCS.PHASECHK.TRANS64.TRYWAIT P0, [R5+URZ+0x16860], R2 ;  /* 0x01686002050075a7 */ /* 0x000e64000800017f */
[----:B-1----:R-:W-:Y:S05]  /*12fc0*/  @!P0 BRA `(.L_x_13411) ;  /* 0x0000005400a48947 */ /* 0x002fea0003800000 */
.L_x_13580:
[----:B------:R-:W-:Y:S05]  /*12fd0*/  BSYNC B1 ;  /* 0x0000000000017941 */ /* 0x000fea0003800000 */
.L_x_13410:
[----:B------:R-:W2:Y:S04]  /*12fe0*/  LDL R11, [R1+0x18] ;  /* 0x00001800010b7983 */ /* 0x000ea80000100800 */
[----:B------:R-:W2:Y:S01]  /*12ff0*/  LDL.LU R8, [R1+0x8] ;  /* 0x0000080001087983 */ /* 0x000ea20000300800 */
[----:B------:R-:W0:Y:S01]  /*13000*/  S2R R12, SR_TID.X ;  /* 0x00000000000c7919 */ /* 0x000e220000002100 */
[----:B------:R-:W-:Y:S01]  /*13010*/  UMOV UR4, 0xffffffff ;  /* 0xffffffff00047882 */ /* 0x000fe20000000000 */
[C---:B0-----:R-:W-:Y:S01]  /*13020*/  IMAD.SHL.U32 R9, R12.reuse, 0x8, RZ ;  /* 0x000000080c097824 */ /* 0x041fe200078e00ff */
[----:B------:R-:W-:-:S04]  /*13030*/  LOP3.LUT R3, R12, 0x7f, RZ, 0xc0, !PT ;  /* 0x0000007f0c037812 */ /* 0x000fc800078ec0ff */
[----:B------:R-:W-:Y:S01]  /*13040*/  LOP3.LUT R9, R9, 0x1f8, RZ, 0xc0, !PT ;  /* 0x000001f809097812 */ /* 0x000fe200078ec0ff */
[----:B------:R-:W-:-:S03]  /*13050*/  IMAD.SHL.U32 R10, R3, 0x8, RZ ;  /* 0x00000008030a7824 */ /* 0x000fc600078e00ff */
[----:B------:R-:W-:Y:S02]  /*13060*/  LOP3.LUT R9, R9, 0x38, R12, 0x78, !PT ;  /* 0x0000003809097812 */ /* 0x000fe400078e780c */
[----:B------:R-:W-:Y:S02]  /*13070*/  SHF.R.U32.HI R3, RZ, 0x3, R3 ;  /* 0x00000003ff037819 */ /* 0x000fe40000011603 */
[----:B------:R-:W-:-:S04]  /*13080*/  LOP3.LUT R9, R9, 0x200, R10, 0xf8, !PT ;  /* 0x0000020009097812 */ /* 0x000fc800078ef80a */
[----:B------:R-:W-:Y:S01]  /*13090*/  LEA R6, R6, R9, 0xd ;  /* 0x0000000906067211 */ /* 0x000fe200078e68ff */
        /* <DEDUP_REMOVED lines=49> */
.L_x_13598:
[----:B------:R-:W2:Y:S01]  /*133b0*/  LDL R9, [R1+0x10] ;  /* 0x0000100001097983 */ /* 0x000ea20000100800 */
        /* <DEDUP_REMOVED lines=18> */
[----:B------:R-:W-:-:S04]  /*134e0*/  ULDC.64 UR4, c[0x0][0x330] ;  /* 0x0000cc0000047ab9 */ /* 0x000fc80000000a00 */
[----:B------:R-:W-:-:S03]  /*134f0*/  IADD3 R3, R3, R0, RZ ;  /* 0x0000000003037210 */ /* 0x000fc60007ffe0ff */
[----:B------:R-:W-:-:S04]  /*13500*/  IMAD.WIDE.U32 R2, R18, UR4, R2 ;  /* 0x0000000412027c25 */ /* 0x000fc8000f8e0002 */
[----:B--2---:R-:W-:-:S04]  /*13510*/  IMAD R0, R9, UR4, RZ ;  /* 0x0000000409007c24 */ /* 0x004fc8000f8e02ff */
[----:B------:R-:W-:Y:S01]  /*13520*/  IMAD R0, R18, UR5, R0 ;  /* 0x0000000512007c24 */ /* 0x000fe2000f8e0200 */
[----:B------:R-:W-:Y:S02]  /*13530*/  ULDC.64 UR4, c[0x0][0x318] ;  /* 0x0000c60000047ab9 */ /* 0x000fe40000000a00 */
[----:B0-----:R-:W-:Y:S01]  /*13540*/  LEA R23, P2, R2, UR4, 0x1 ;  /* 0x0000000402177c11 */ /* 0x001fe2000f8408ff */
[----:B------:R-:W-:-:S05]  /*13550*/  IMAD.IADD R0, R0, 0x1, R3 ;  /* 0x0000000100007824 */ /* 0x000fca00078e0203 */
[----:B------:R-:W-:-:S07]  /*13560*/  LEA.HI.X R0, R2, UR5, R0, 0x1, P2 ;  /* 0x0000000502007c11 */ /* 0x000fce00090f0c00 */
.L_x_13413:
        /* <DEDUP_REMOVED lines=12> */
.L_x_13414:
[----:B------:R2:W-:Y:S01]  /*13630*/  STL [R1+0x8], R26 ;  /* 0x0000081a01007387 */ /* 0x0005e20000100800 */
[C---:B------:R-:W-:Y:S01]  /*13640*/  ISETP.GT.AND P0, PT, R26.reuse, RZ, PT ;  /* 0x000000ff1a00720c */ /* 0x040fe20003f04270 */
[----:B------:R2:W-:Y:S01]  /*13650*/  SYNCS.ARRIVE.TRANS64.A1T0 RZ, [R5+URZ+0x16850], RZ ;  /* 0x016850ff05ff79a7 */ /* 0x0005e2000810003f */
[----:B------:R-:W-:Y:S01]  /*13660*/  IADD3 R7, R26, -0x1, RZ ;  /* 0xffffffff1a077810 */ /* 0x000fe20007ffe0ff */
[----:B------:R-:W-:Y:S02]  /*13670*/  IMAD.MOV.U32 R17, RZ, RZ, R28 ;  /* 0x000000ffff117224 */ /* 0x000fe400078e001c */
[----:B------:R-:W-:-:S08]  /*13680*/  IMAD.MOV.U32 R6, RZ, RZ, R25 ;  /* 0x000000ffff067224 */ /* 0x000fd000078e0019 */
[----:B--2---:R-:W-:Y:S05]  /*13690*/  @P0 BRA `(.L_x_13415) ;  /* 0xffffffec00f40947 */ /* 0x004fea000383ffff */
.L_x_13402:
[----:B------:R-:W-:Y:S05]  /*136a0*/  BSYNC B0 ;  /* 0x0000000000007941 */ /* 0x000fea0003800000 */
.L_x_13401:
[----:B-1----:R-:W1:Y:S01]  /*136b0*/  S2R R0, SR_TID.X ;  /* 0x0000000000007919 */ /* 0x002e620000002100 */
        /* <DEDUP_REMOVED lines=16> */
.L_x_13417:
[----:B------:R-:W-:Y:S05]  /*137c0*/  BSYNC B0 ;  /* 0x0000000000007941 */ /* 0x000fea0003800000 */
.L_x_13416:
[----:B------:R-:W-:-:S05]  /*137d0*/  IMAD.U32 R0, RZ, RZ, UR38 ;  /* 0x00000026ff007e24 */ /* 0x000fca000f8e00ff */
[----:B------:R-:W-:-:S13]  /*137e0*/  ISETP.NE.AND P0, PT, R0, 0x3, PT ;  /* 0x000000030000780c */ /* 0x000fda0003f05270 */
[----:B------:R-:W-:Y:S05]  /*137f0*/  @!P0 BRA `(.L_x_13418) ;  /* 0x0000000000048947 */ /* 0x000fea0003800000 */
[----:B------:R-:W-:Y:S01]  /*13800*/  BPT.TRAP 0x1 ;  /* 0x000000040000795c */ /* 0x000fe20000300000 */
.L_x_13418:
[----:B------:R-:W0:Y:S01]  /*13810*/  LDL.LU R2, [R1+0x18] ;  /* 0x0000180001027983 */ /* 0x000e220000300800 */
[----:B------:R-:W-:Y:S01]  /*13820*/  LEA R0, R25, R22, 0x3 ;  /* 0x0000001619007211 */ /* 0x000fe200078e18ff */
[----:B------:R-:W-:Y:S01]  /*13830*/  BSSY B0, `(.L_x_13419) ;  /* 0x0000005000007945 */ /* 0x000fe20003800000 */
[----:B------:R-:W-:-:S04]  /*13840*/  SHF.L.U32 R3, R28, 0x1f, RZ ;  /* 0x0000001f1c037819 */ /* 0x000fc800000006ff */
[----:B------:R-:W1:Y:S01]  /*13850*/  SYNCS.PHASECHK.TRANS64.TRYWAIT P0, [R0+URZ+0x16860], R3 ;  /* 0x01686003000075a7 */ /* 0x000e62000800017f */
[----:B0-----:R-:W-:Y:S01]  /*13860*/  IMAD R6, R26, -0x80, R2 ;  /* 0xffffff801a067824 */ /* 0x001fe200078e0202 */
[----:B-1----:R-:W-:Y:S06]  /*13870*/  @!P0 BRA `(.L_x_13420) ;  /* 0x0000005400d48947 */ /* 0x002fec0003800000 */
.L_x_13599:
[----:B------:R-:W-:Y:S05]  /*13880*/  BSYNC B0 ;  /* 0x0000000000007941 */ /* 0x000fea0003800000 */
.L_x_13419:
[----:B------:R-:W1:Y:S01]  /*13890*/  S2R R2, SR_TID.X ;  /* 0x0000000000027919 */ /* 0x000e620000002100 */
[----:B------:R-:W-:Y:S01]  /*138a0*/  UMOV UR4, 0xffffffff ;  /* 0xffffffff00047882 */ /* 0x000fe20000000000 */
[----:B------:R-:W2:Y:S01]  /*138b0*/  S2R R7, SR_TID.X ;  /* 0x0000000000077919 */ /* 0x000ea20000002100 */
[----:B-1----:R-:W-:Y:S01]  /*138c0*/  LOP3.LUT R5, R2, 0x7f, RZ, 0xc0, !PT ;  /* 0x0000007f02057812 */ /* 0x002fe200078ec0ff */
[----:B--2---:R-:W-:-:S04]  /*138d0*/  IMAD.SHL.U32 R2, R7, 0x8, RZ ;  /* 0x0000000807027824 */ /* 0x004fc800078e00ff */
[----:B------:R-:W-:Y:S01]  /*138e0*/  IMAD.SHL.U32 R4, R5, 0x8, RZ ;  /* 0x0000000805047824 */ /* 0x000fe200078e00ff */
[----:B------:R-:W-:Y:S02]  /*138f0*/  SHF.R.U32.HI R5, RZ, 0x3, R5 ;  /* 0x00000003ff057819 */ /* 0x000fe40000011605 */
[----:B------:R-:W-:-:S03]  /*13900*/  LOP3.LUT R2, R2, 0x1f8, RZ, 0xc0, !PT ;  /* 0x000001f802027812 */ /* 0x000fc600078ec0ff */
[----:B------:R-:W-:Y:S01]  /*13910*/  IMAD.IADD R6, R6, 0x1, -R5 ;  /* 0x0000000106067824 */ /* 0x000fe200078e0a05 */
[----:B------:R-:W-:-:S04]  /*13920*/  LOP3.LUT R2, R2, 0x38, R7, 0x78, !PT ;  /* 0x0000003802027812 */ /* 0x000fc800078e7807 */
[----:B------:R-:W-:-:S04]  /*13930*/  LOP3.LUT R2, R2, 0x200, R4, 0xf8, !PT ;  /* 0x0000020002027812 */ /* 0x000fc800078ef804 */
[----:B------:R-:W-:Y:S01]  /*13940*/  LEA R4, R25, R2, 0xd ;  /* 0x0000000219047211 */ /* 0x000fe200078e68ff */
[----:B------:R-:W-:Y:S06]  /*13950*/  BRA.DIV UR4, `(.L_x_13421) ;  /* 0x0000005604b07947 */ /* 0x000fec000b800000 */
[----:B------:R-:W1:Y:S01]  /*13960*/  S2R R2, SR_TID.X ;  /* 0x0000000000027919 */ /* 0x000e620000002100 */
[----:B------:R-:W-:Y:S01]  /*13970*/  ULDC UR4, c[0x0][0x2f4] ;  /* 0x0000bd0000047ab9 */ /* 0x000fe20000000800 */
[----:B------:R-:W-:Y:S01]  /*13980*/  LEA R4, R4, R22, 0x1 ;  /* 0x0000001604047211 */ /* 0x000fe200078e08ff */
[----:B------:R-:W2:Y:S04]  /*13990*/  SHFL.IDX PT, R14, R23, RZ, 0x181f ;  /* 0x00181fff170e7589 */ /* 0x000ea800000e0000 */
[----:B0-----:R-:W0:Y:S01]  /*139a0*/  SHFL.IDX PT, R3, R24, RZ, 0x181f ;  /* 0x00181fff18037589 */ /* 0x001e2200000e0000 */
[----:B-1----:R-:W-:-:S05]  /*139b0*/  IMAD.SHL.U32 R2, R2, 0x8, RZ ;  /* 0x0000000802027824 */ /* 0x002fca00078e00ff */
[----:B------:R-:W-:-:S04]  /*139c0*/  LOP3.LUT R2, R2, 0x38, RZ, 0xc0, !PT ;  /* 0x0000003802027812 */ /* 0x000fc800078ec0ff */
[C---:B------:R-:W-:Y:S01]  /*139d0*/  ISETP.GE.AND P0, PT, R2.reuse, UR4, PT ;  /* 0x0000000402007c0c */ /* 0x040fe2000bf06270 */
[----:B------:R-:W-:-:S03]  /*139e0*/  IMAD.SHL.U32 R5, R2, 0x2, RZ ;  /* 0x0000000202057824 */ /* 0x000fc600078e00ff */
[----:B------:R-:W-:Y:S02]  /*139f0*/  ISETP.LT.OR P1, PT, R6, 0x1, P0 ;  /* 0x000000010600780c */ /* 0x000fe40000721670 */
[----:B--2---:R-:W-:Y:S02]  /*13a00*/  IADD3 R2, P2, R14, R5, RZ ;  /* 0x000000050e027210 */ /* 0x004fe40007f5e0ff */
[----:B------:R-:W1:Y:S03]  /*13a10*/  SHFL.IDX PT, R14, R23, 0x1, 0x181f ;  /* 0x00381f00170e7f89 */ /* 0x000e6600000e0000 */
[----:B0-----:R-:W-:-:S06]  /*13a20*/  IMAD.X R3, RZ, RZ, R3, P2 ;  /* 0x000000ffff037224 */ /* 0x001fcc00010e0603 */
[----:B------:R0:W-:Y:S01]  /*13a30*/  LDGSTS.E.BYPASS.LTC128B.128 [R4+0x400], desc[UR42][R2.64], !P1 ;  /* 0x0040000002047fae */ /* 0x0001e2000c901d6a */
[----:B------:R-:W-:-:S03]  /*13a40*/  ISETP.LT.OR P1, PT, R6, 0x11, P0 ;  /* 0x000000110600780c */ /* 0x000fc60000721670 */
[----:B0-----:R-:W0:Y:S01]  /*13a50*/  SHFL.IDX PT, R3, R24, 0x1, 0x181f ;  /* 0x00381f0018037f89 */ /* 0x001e2200000e0000 */
[----:B-1----:R-:W-:-:S03]  /*13a60*/  IADD3 R2, P2, R14, R5, RZ ;  /* 0x000000050e027210 */ /* 0x002fc60007f5e0ff */
[----:B------:R-:W1:Y:S02]  /*13a70*/  SHFL.IDX PT, R14, R23, 0x2, 0x181f ;  /* 0x00581f00170e7f89 */ /* 0x000e6400000e0000 */
[----:B0-----:R-:W-:-:S05]  /*13a80*/  IMAD.X R3, RZ, RZ, R3, P2 ;  /* 0x000000ffff037224 */ /* 0x001fca00010e0603 */
        /* <DEDUP_REMOVED lines=16> */
[----:B------:R-:W1:Y:S01]  /*13b90*/  SHFL.IDX PT, R14, R23, 0x5, 0x181f ;  /* 0x00b81f00170e7f89 */ /* 0x000e6200000e0000 */
[----:B0-----:R-:W-:-:S05]  /*13ba0*/  IADD3.X R3, RZ, R3, RZ, P2, !PT ;  /* 0x00000003ff037210 */ /* 0x001fca00017fe4ff */
        /* <DEDUP_REMOVED lines=10> */
[----:B------:R-:W1:Y:S04]  /*13c50*/  SHFL.IDX PT, R24, R24, 0x7, 0x181f ;  /* 0x00f81f0018187f89 */ /* 0x000e6800000e0000 */
[----:B------:R2:W3:Y:S01]  /*13c60*/  SHFL.IDX PT, R14, R23, 0x7, 0x181f ;  /* 0x00f81f00170e7f89 */ /* 0x0004e200000e0000 */
[----:B0-----:R-:W-:-:S05]  /*13c70*/  IMAD.X R3, RZ, RZ, R3, P2 ;  /* 0x000000ffff037224 */ /* 0x001fca00010e0603 */
[----:B-1----:R2:W-:Y:S02]  /*13c80*/  LDGSTS.E.BYPASS.LTC128B.128 [R4+0x3400], desc[UR42][R2.64], !P1 ;  /* 0x0340000002047fae */ /* 0x0025e4000c901d6a */
.L_x_13617:
[----:B------:R-:W-:Y:S02]  /*13c90*/  ISETP.LT.OR P0, PT, R6, 0x71, P0 ;  /* 0x000000710600780c */ /* 0x000fe40000701670 */
[----:B--23--:R-:W-:-:S05]  /*13ca0*/  IADD3 R2, P1, R14, R5, RZ ;  /* 0x000000050e027210 */ /* 0x00cfca0007f3e0ff */
[----:B------:R-:W-:-:S06]  /*13cb0*/  IMAD.X R3, RZ, RZ, R24, P1 ;  /* 0x000000ffff037224 */ /* 0x000fcc00008e0618 */
[----:B------:R-:W-:Y:S01]  /*13cc0*/  @!PT LDS RZ, [RZ] ;  /* 0x00000000fffff984 */ /* 0x000fe20000000800 */
[----:B------:R-:W-:Y:S01]  /*13cd0*/  @!PT LDS RZ, [RZ] ;  /* 0x00000000fffff984 */ /* 0x000fe20000000800 */
[----:B------:R-:W-:Y:S01]  /*13ce0*/  @!PT LDS RZ, [RZ] ;  /* 0x00000000fffff984 */ /* 0x000fe20000000800 */
[----:B------:R0:W-:Y:S01]  /*13cf0*/  LDGSTS.E.BYPASS.LTC128B.128 [R4+0x3c00], desc[UR42][R2.64], !P0 ;  /* 0x03c0000002047fae */ /* 0x0001e2000c101d6a */
[----:B------:R-:W-:Y:S01]  /*13d00*/  PLOP3.LUT P0, PT, PT, PT, PT, 0x80, 0x0 ;  /* 0x000000000000781c */ /* 0x000fe20003f0f070 */
[----:B------:R-:W-:-:S12]  /*13d10*/  NOP ;  /* 0x0000000000007918 */ /* 0x000fd80000000000 */
.L_x_13422:
        /* <DEDUP_REMOVED lines=11> */
.L_x_13423:
[----:B------:R0:W-:Y:S01]  /*13dd0*/  SYNCS.ARRIVE.TRANS64.A1T0 RZ, [R0+URZ+0x16850], RZ ;  /* 0x016850ff00ff79a7 */ /* 0x0001e2000810003f */
[----:B------:R-:W-:-:S05]  /*13de0*/  VIADD R25, R25, 0x1 ;  /* 0x0000000119197836 */ /* 0x000fca0000000000 */
[----:B------:R-:W-:-:S04]  /*13df0*/  ISETP.NE.AND P0, PT, R25, 0x2, PT ;  /* 0x000000021900780c */ /* 0x000fc80003f05270 */
[----:B------:R-:W-:Y:S02]  /*13e00*/  SEL R3, RZ, 0x1, P0 ;  /* 0x00000001ff037807 */ /* 0x000fe40000000000 */
[----:B------:R-:W-:Y:S02]  /*13e10*/  SEL R25, R25, RZ, P0 ;  /* 0x000000ff19197207 */ /* 0x000fe40000000000 */
[----:B0-----:R-:W-:-:S07]  /*13e20*/  LOP3.LUT R28, R28, R3, RZ, 0x3c, !PT ;  /* 0x000000031c1c7212 */ /* 0x001fce00078e3cff */
.L_x_13382:
[----:B------:R-:W-:Y:S05]  /*13e30*/  BSYNC B7 ;  /* 0x0000000000077941 */ /* 0x000fea0003800000 */
.L_x_13380:
[----:B------:R-:W2:Y:S02]  /*13e40*/  LDL R0, [R1] ;  /* 0x0000000001007983 */ /* 0x000ea40000100800 */
        /* <DEDUP_REMOVED lines=11> */
.L_x_13424:
        /* <DEDUP_REMOVED lines=17> */
[----:B0-----:R-:W-:Y:S01]  /*14010*/  MOV R2, RZ ;  /* 0x000000ff00027202 */ /* 0x001fe20000000f00 */
        /* <DEDUP_REMOVED lines=18> */
.L_x_13627:
[----:B------:R-:W-:Y:S02]  /*14140*/  ULDC UR4, c[0x0][0xc38] ;  /* 0x00030e0000047ab9 */ /* 0x000fe40000000800 */
[----:B------:R-:W-:-:S04]  /*14150*/  IMAD.U32 R16, RZ, RZ, UR4 ;  /* 0x00000004ff107e24 */ /* 0x000fc8000f8e00ff */
[----:B-1----:R-:W-:-:S05]  /*14160*/  IMAD R5, R14, R16, RZ ;  /* 0x000000100e057224 */ /* 0x002fca00078e02ff */
[----:B------:R-:W-:-:S04]  /*14170*/  IADD3 R4, R4, R5, RZ ;  /* 0x0000000504047210 */ /* 0x000fc80007ffe0ff */
[----:B------:R-:W-:-:S13]  /*14180*/  ISETP.GT.AND P6, PT, R4, R0, PT ;  /* 0x000000000400720c */ /* 0x000fda0003fc4270 */
[----:B------:R-:W-:Y:S05]  /*14190*/  @P6 BRA `(.L_x_13427) ;  /* 0x00000000009c6947 */ /* 0x000fea0003800000 */
.L_x_13432:
        /* <DEDUP_REMOVED lines=14> */
.L_x_13430:
[----:B------:R-:W-:Y:S05]  /*14280*/  BSYNC B0 ;  /* 0x0000000000007941 */ /* 0x000fea0003800000 */
.L_x_13429:
        /* <DEDUP_REMOVED lines=17> */
[----:B------:R0:W1:Y:S02]  /*143a0*/  SHFL.IDX PT, R14, R3, 0x1f, 0x1f ;  /* 0x03e01f00030e7f89 */ /* 0x00006400000e0000 */
.L_x_13635:
[----:B------:R-:W-:Y:S02]  /*143b0*/  ULDC UR4, c[0x0][0xc38] ;  /* 0x00030e0000047ab9 */ /* 0x000fe40000000800 */
[----:B------:R-:W-:-:S04]  /*143c0*/  IMAD.U32 R16, RZ, RZ, UR4 ;  /* 0x00000004ff107e24 */ /* 0x000fc8000f8e00ff */
[----:B-1----:R-:W-:-:S04]  /*143d0*/  IMAD R5, R14, R16, RZ ;  /* 0x000000100e057224 */ /* 0x002fc800078e02ff */
[----:B------:R-:W-:-:S05]  /*143e0*/  IMAD.IADD R4, R5, 0x1, R4 ;  /* 0x0000000105047824 */ /* 0x000fca00078e0204 */
[----:B------:R-:W-:-:S13]  /*143f0*/  ISETP.GT.AND P6, PT, R4, R0, PT ;  /* 0x000000000400720c */ /* 0x000fda0003fc4270 */
[----:B------:R-:W-:Y:S05]  /*14400*/  @!P6 BRA `(.L_x_13432) ;  /* 0xfffffffc0064e947 */ /* 0x000fea000383ffff */
.L_x_13427:
        /* <DEDUP_REMOVED lines=8> */
.L_x_13639:
[----:B------:R-:W-:Y:S02]  /*14490*/  ISETP.NE.AND P0, PT, R6, RZ, PT ;  /* 0x000000ff0600720c */ /* 0x000fe40003f05270 */
[----:B------:R-:W-:-:S11]  /*144a0*/  MOV R14, RZ ;  /* 0x000000ff000e7202 */ /* 0x000fd60000000f00 */
[----:B------:R-:W-:Y:S05]  /*144b0*/  @!P0 BRA `(.L_x_13434) ;  /* 0x0000000000108947 */ /* 0x000fea0003800000 */
[----:B------:R-:W-:Y:S01]  /*144c0*/  UMOV UR4, 0xffffffff ;  /* 0xffffffff00047882 */ /* 0x000fe20000000000 */
[----:B------:R-:W-:Y:S02]  /*144d0*/  VIADD R12, R4, 0xffffffff ;  /* 0xffffffff040c7836 */ /* 0x000fe40000000000 */
[----:B------:R-:W-:Y:S05]  /*144e0*/  BRA.DIV UR4, `(.L_x_13435) ;  /* 0x0000005e04347947 */ /* 0x000fea000b800000 */
[----:B------:R3:W4:Y:S02]  /*144f0*/  SHFL.IDX PT, R14, R3, R12, 0x1f ;  /* 0x00001f0c030e7589 */ /* 0x00072400000e0000 */
.L_x_13434:
[----:B--2---:R-:W-:Y:S01]  /*14500*/  IABS R6, R17 ;  /* 0x0000001100067213 */ /* 0x004fe20000000000 */
[----:B----4-:R-:W-:Y:S01]  /*14510*/  IMAD R16, R14, R16, R5 ;  /* 0x000000100e107224 */ /* 0x010fe200078e0205 */
[----:B------:R-:W-:Y:S02]  /*14520*/  IADD3 R19, R4, R19, RZ ;  /* 0x0000001304137210 */ /* 0x000fe40007ffe0ff */
[----:B------:R-:W2:Y:S01]  /*14530*/  I2F.RP R7, R6 ;  /* 0x0000000600077306 */ /* 0x000ea20000209400 */
[----:B------:R-:W-:-:S07]  /*14540*/  IMAD.IADD R0, R0, 0x1, -R16 ;  /* 0x0000000100007824 */ /* 0x000fce00078e0a10 */
[----:B--2---:R-:W1:Y:S02]  /*14550*/  MUFU.RCP R7, R7 ;  /* 0x0000000700077308 */ /* 0x004e640000001000 */
[----:B-1----:R-:W-:-:S06]  /*14560*/  VIADD R2, R7, 0xffffffe ;  /* 0x0ffffffe07027836 */ /* 0x002fcc0000000000 */
[----:B0--3--:R0:W1:Y:S02]  /*14570*/  F2I.FTZ.U32.TRUNC.NTZ R3, R2 ;  /* 0x0000000200037305 */ /* 0x009064000021f000 */
[----:B0-----:R-:W-:Y:S01]  /*14580*/  MOV R2, RZ ;  /* 0x000000ff00027202 */ /* 0x001fe20000000f00 */
[----:B-1----:R-:W-:-:S04]  /*14590*/  IMAD.MOV R5, RZ, RZ, -R3 ;  /* 0x000000ffff057224 */ /* 0x002fc800078e0a03 */
        /* <DEDUP_REMOVED lines=21> */
.L_x_13428:
[----:B------:R-:W-:Y:S01]  /*146f0*/  UMOV UR4, URZ ;  /* 0x0000003f00047c82 */ /* 0x000fe20008000000 */
[----:B------:R-:W-:Y:S01]  /*14700*/  UMOV UR5, URZ ;  /* 0x0000003f00057c82 */ /* 0x000fe20008000000 */
[----:B------:R-:W-:Y:S01]  /*14710*/  ULDC UR6, c[0x0][0xc3c] ;  /* 0x00030f0000067ab9 */ /* 0x000fe20000000800 */
[----:B------:R-:W-:Y:S01]  /*14720*/  IMAD.MOV.U32 R16, RZ, RZ, R0 ;  /* 0x000000ffff107224 */ /* 0x000fe200078e0000 */
[----:B------:R-:W-:Y:S01]  /*14730*/  MOV R18, UR5 ;  /* 0x0000000500127c02 */ /* 0x000fe20008000f00 */
[----:B------:R-:W-:Y:S02]  /*14740*/  IMAD.U32 R17, RZ, RZ, UR4 ;  /* 0x00000004ff117e24 */ /* 0x000fe4000f8e00ff */
[----:B------:R-:W-:-:S07]  /*14750*/  IMAD.U32 R19, RZ, RZ, UR6 ;  /* 0x00000006ff137e24 */ /* 0x000fce000f8e00ff */
.L_x_13436:
        /* <DEDUP_REMOVED lines=10> */
.L_x_13425:
[----:B------:R-:W-:Y:S02]  /*14800*/  ULDC UR4, c[0x0][0xc3c] ;  /* 0x00030f0000047ab9 */ /* 0x000fe40000000800 */
[----:B-1----:R-:W-:-:S13]  /*14810*/  ISETP.GE.AND P0, PT, R19, UR4, PT ;  /* 0x0000000413007c0c */ /* 0x002fda000bf06270 */
[----:B------:R-:W-:Y:S05]  /*14820*/  @!P0 BRA `(.L_x_13437) ;  /* 0xffffffa800048947 */ /* 0x000fea000383ffff */
[----:B------:R-:W-:Y:S05]  /*14830*/  BSYNC B8 ;  /* 0x0000000000087941 */ /* 0x000fea0003800000 */
.L_x_13344:
[----:B--2---:R-:W2:Y:S01]  /*14840*/  LDL.LU R0, [R1+0x40] ;  /* 0x0000400001007983 */ /* 0x004ea20000300800 */
[----:B------:R-:W-:Y:S01]  /*14850*/  BSSY B0, `(.L_x_13438) ;  /* 0x000000b000007945 */ /* 0x000fe20003800000 */
[----:B------:R-:W1:Y:S01]  /*14860*/  S2R R5, SR_CgaCtaId ;  /* 0x0000000000057919 */ /* 0x000e620000008800 */
[----:B--2---:R-:W-:-:S05]  /*14870*/  VIADD R0, R0, 0x1 ;  /* 0x0000000100007836 */ /* 0x004fca0000000000 */
[----:B0-----:R-:W-:-:S04]  /*14880*/  LEA.HI R2, R0, R0, RZ, 0x1 ;  /* 0x0000000000027211 */ /* 0x001fc800078f08ff */
[----:B------:R-:W-:Y:S02]  /*14890*/  LOP3.LUT R3, R2, 0xfffffffe, RZ, 0xc0, !PT ;  /* 0xfffffffe02037812 */ /* 0x000fe400078ec0ff */
[----:B------:R-:W-:-:S03]  /*148a0*/  MOV R2, 0x400 ;  /* 0x0000040000027802 */ /* 0x000fc60000000f00 */
[----:B------:R-:W-:Y:S01]  /*148b0*/  IMAD.IADD R0, R0, 0x1, -R3 ;  /* 0x0000000100007824 */ /* 0x000fe200078e0a03 */
[----:B-1----:R-:W-:-:S04]  /*148c0*/  LEA R4, R5, R2, 0x18 ;  /* 0x0000000205047211 */ /* 0x002fc800078ec0ff */
[----:B------:R-:W-:-:S04]  /*148d0*/  SHF.L.U32 R0, R0, 0x1f, RZ ;  /* 0x0000001f00007819 */ /* 0x000fc800000006ff */
[----:B------:R-:W0:Y:S02]  /*148e0*/  SYNCS.PHASECHK.TRANS64.TRYWAIT P0, [R4+URZ+0x16820], R0 ;  /* 0x01682000040075a7 */ /* 0x000e24000800017f */
[----:B0-----:R-:W-:Y:S05]  /*148f0*/  @!P0 BRA `(.L_x_13439) ;  /* 0x0000005800548947 */ /* 0x001fea0003800000 */
.L_x_13642:
[----:B------:R-:W-:Y:S05]  /*14900*/  BSYNC B0 ;  /* 0x0000000000007941 */ /* 0x000fea0003800000 */
.L_x_13438:
[----:B------:R-:W-:-:S03]  /*14910*/  UMOV UR4, 0xffffffff ;  /* 0xffffffff00047882 */ /* 0x000fc60000000000 */
[----:B------:R-:W-:Y:S05]  /*14920*/  BRA.DIV UR4, `(.L_x_13440) ;  /* 0x0000005a045c7947 */ /* 0x000fea000b800000 */
[----:B0-----:R-:W0:Y:S02]  /*14930*/  S2R R0, SR_TID.X ;  /* 0x0000000000007919 */ /* 0x001e240000002100 */
[----:B0-----:R-:W-:-:S04]  /*14940*/  SHF.R.U32.HI R0, RZ, 0x5, R0 ;  /* 0x00000005ff007819 */ /* 0x001fc80000011600 */
[----:B------:R-:W-:-:S05]  /*14950*/  LOP3.LUT R0, R0, 0x3, RZ, 0xc0, !PT ;  /* 0x0000000300007812 */ /* 0x000fca00078ec0ff */
[----:B------:R0:W1:Y:S02]  /*14960*/  SHFL.IDX PT, R14, R0, RZ, 0x1f ;  /* 0x00001fff000e7589 */ /* 0x00006400000e0000 */
.L_x_13645:
[----:B-1----:R-:W-:-:S13]  /*14970*/  ISETP.NE.AND P0, PT, R14, RZ, PT ;  /* 0x000000ff0e00720c */ /* 0x002fda0003f05270 */
[----:B------:R-:W-:Y:S05]  /*14980*/  @P0 BRA `(.L_x_13205) ;  /* 0x0000000000880947 */ /* 0x000fea0003800000 */
[----:B------:R-:W-:-:S03]  /*14990*/  UMOV UR4, 0xffffffff ;  /* 0xffffffff00047882 */ /* 0x000fc60000000000 */
[----:B------:R-:W-:Y:S05]  /*149a0*/  BRA.DIV UR4, `(.L_x_13441) ;  /* 0x0000005a04707947 */ /* 0x000fea000b800000 */
[----:B------:R-:W-:-:S13]  /*149b0*/  ELECT P6, URZ, PT ;  /* 0x00000000003f782f */ /* 0x000fda00038c0000 */
.L_x_13648:
[----:B------:R-:W-:Y:S05]  /*149c0*/  @!P6 BRA `(.L_x_13205) ;  /* 0x000000000078e947 */ /* 0x000fea0003800000 */
[----:B------:R-:W-:-:S06]  /*149d0*/  ULOP3.LUT UR4, UR36, 0x2, URZ, 0xfc, !UPT ;  /* 0x0000000224047892 */ /* 0x000fcc000f8efc3f */
[----:B0-----:R-:W-:-:S04]  /*149e0*/  MOV R0, UR4 ;  /* 0x0000000400007c02 */ /* 0x001fc80008000f00 */
[----:B------:R-:W-:-:S13]  /*149f0*/  ISETP.NE.AND P0, PT, R0, 0x3, PT ;  /* 0x000000030000780c */ /* 0x000fda0003f05270 */
[----:B------:R-:W-:Y:S05]  /*14a00*/  @!P0 BRA `(.L_x_13442) ;  /* 0x0000000000048947 */ /* 0x000fea0003800000 */
[----:B------:R-:W-:Y:S01]  /*14a10*/  BPT.TRAP 0x1 ;  /* 0x000000040000795c */ /* 0x000fe20000300000 */
.L_x_13442:
[C---:B------:R-:W-:Y:S01]  /*14a20*/  IMAD R5, R25.reuse, 0x8, R4 ;  /* 0x0000000819057824 */ /* 0x040fe200078e0204 */
[----:B------:R-:W-:Y:S01]  /*14a30*/  SHF.L.U32 R0, R28, 0x1f, RZ ;  /* 0x0000001f1c007819 */ /* 0x000fe200000006ff */
[----:B------:R-:W-:-:S03]  /*14a40*/  VIADD R25, R25, 0x1 ;  /* 0x0000000119197836 */ /* 0x000fc60000000000 */
[----:B------:R-:W0:Y:S02]  /*14a50*/  SYNCS.PHASECHK.TRANS64.TRYWAIT P1, [R5+URZ+0x16840], R0 ;  /* 0x01684000050075a7 */ /* 0x000e24000802017f */
[----:B------:R-:W-:-:S04]  /*14a60*/  ISETP.NE.AND P2, PT, R25, 0x2, PT ;  /* 0x000000021900780c */ /* 0x000fc80003f45270 */
[----:B------:R-:W-:Y:S01]  /*14a70*/  SEL R3, RZ, 0x1, P2 ;  /* 0x00000001ff037807 */ /* 0x000fe20001000000 */
[----:B0-----:R-:W-:Y:S08]  /*14a80*/  @!P1 BRA `(.L_x_13443) ;  /* 0x0000005800589947 */ /* 0x001ff00003800000 */
.L_x_13649:
[----:B------:R-:W-:Y:S02]  /*14a90*/  SEL R25, R25, RZ, P2 ;  /* 0x000000ff19197207 */ /* 0x000fe40001000000 */
[----:B------:R-:W-:Y:S01]  /*14aa0*/  LOP3.LUT R2, R28, R3, RZ, 0x3c, !PT ;  /* 0x000000031c027212 */ /* 0x000fe200078e3cff */
[----:B------:R-:W-:Y:S06]  /*14ab0*/  @!P0 BRA `(.L_x_13444) ;  /* 0x0000000000048947 */ /* 0x000fec0003800000 */
[----:B------:R-:W-:Y:S01]  /*14ac0*/  BPT.TRAP 0x1 ;  /* 0x000000040000795c */ /* 0x000fe20000300000 */
.L_x_13444:
[----:B------:R-:W-:Y:S01]  /*14ad0*/  IMAD R25, R25, 0x8, R4 ;  /* 0x0000000819197824 */ /* 0x000fe200078e0204 */
[----:B------:R-:W-:-:S04]  /*14ae0*/  SHF.L.U32 R2, R2, 0x1f, RZ ;  /* 0x0000001f02027819 */ /* 0x000fc800000006ff */
[----:B------:R-:W1:Y:S02]  /*14af0*/  SYNCS.PHASECHK.TRANS64.TRYWAIT P1, [R25+URZ+0x16840], R2 ;  /* 0x01684002190075a7 */ /* 0x000e64000802017f */
[----:B-1----:R-:W-:Y:S05]  /*14b00*/  @!P1 BRA `(.L_x_13445) ;  /* 0x00000058004c9947 */ /* 0x002fea0003800000 */
.L_x_13650:
[----:B------:R-:W-:Y:S05]  /*14b10*/  @!P0 BRA `(.L_x_13446) ;  /* 0x0000000000048947 */ /* 0x000fea0003800000 */
[----:B------:R-:W-:Y:S01]  /*14b20*/  BPT.TRAP 0x1 ;  /* 0x000000040000795c */ /* 0x000fe20000300000 */
.L_x_13446:
[----:B------:R-:W2:Y:S02]  /*14b30*/  SYNCS.PHASECHK.TRANS64.TRYWAIT P1, [R5+URZ+0x16860], R0 ;  /* 0x01686000050075a7 */ /* 0x000ea4000802017f */
[----:B--2---:R-:W-:Y:S05]  /*14b40*/  @!P1 BRA `(.L_x_13447) ;  /* 0x0000005800509947 */ /* 0x004fea0003800000 */
.L_x_13651:
[----:B------:R-:W-:Y:S05]  /*14b50*/  @!P0 BRA `(.L_x_13448) ;  /* 0x0000000000048947 */ /* 0x000fea0003800000 */
[----:B------:R-:W-:Y:S01]  /*14b60*/  BPT.TRAP 0x1 ;  /* 0x000000040000795c */ /* 0x000fe20000300000 */
.L_x_13448:
[----:B---3--:R3:W4:Y:S02]  /*14b70*/  SYNCS.PHASECHK.TRANS64.TRYWAIT P0, [R25+URZ+0x16860], R2 ;  /* 0x01686002190075a7 */ /* 0x008724000800017f */
[----:B----4-:R-:W-:Y:S05]  /*14b80*/  @!P0 NANOSLEEP.SYNCS 0x989680 ;  /* 0x009896800000895d */ /* 0x010fea0003900000 */
[----:B------:R-:W4:Y:S02]  /*14b90*/  @!P0 SYNCS.PHASECHK.TRANS64 P0, [R25+URZ+0x16860], R2 ;  /* 0x01686002190085a7 */ /* 0x000f24000800007f */
[----:B----4-:R-:W-:Y:S05]  /*14ba0*/  @!P0 BRA `(.L_x_13448) ;  /* 0xfffffffc00f08947 */ /* 0x010fea000383ffff */
.L_x_13205:
[----:B------:R-:W-:Y:S05]  /*14bb0*/  BSYNC B9 ;  /* 0x0000000000097941 */ /* 0x000fea0003800000 */
.L_x_13202:
[----:B------:R-:W-:Y:S05]  /*14bc0*/  EXIT ;  /* 0x000000000000794d */ /* 0x000fea0003800000 */
.L_x_13223:
[----:B0-----:R0:W1:Y:S02]  /*14bd0*/  SYNCS.PHASECHK.TRANS64.TRYWAIT P6, [R71+URZ+0x16890], R79 ;  /* 0x0168904f470075a7 */ /* 0x00106400080c017f */
[----:B-1----:R-:W-:Y:S05]  /*14be0*/  @!P6 NANOSLEEP.SYNCS 0x989680 ;  /* 0x009896800000e95d */ /* 0x002fea0003900000 */
[----:B------:R-:W1:Y:S02]  /*14bf0*/  @!P6 SYNCS.PHASECHK.TRANS64 P6, [R71+URZ+0x16890], R79 ;  /* 0x0168904f4700e5a7 */ /* 0x000e6400080c007f */
[----:B-1----:R-:W-:Y:S05]  /*14c00*/  @!P6 BRA `(.L_x_13223) ;  /* 0xfffffffc00f0e947 */ /* 0x002fea000383ffff */
[----:B------:R-:W-:Y:S05]  /*14c10*/  BRA `(.L_x_13449) ;  /* 0xfffffedc00a07947 */ /* 0x000fea000383ffff */
.L_x_13224:
        /* <DEDUP_REMOVED lines=8> */
.L_x_13451:
[----:B------:R-:W-:Y:S05]  /*14ca0*/  BSYNC B1 ;  /* 0x0000000000017941 */ /* 0x000fea0003800000 */
.L_x_13450:
        /* <DEDUP_REMOVED lines=8> */
.L_x_13452:
[----:B------:R-:W-:Y:S05]  /*14d30*/  BRA `(.L_x_13453) ;  /* 0xfffffedc006c7947 */ /* 0x000fea000383ffff */
.L_x_13233:
[----:B------:R-:W-:Y:S01]  /*14d40*/  BSSY B1, `(.L_x_13454) ;  /* 0x0000008000017945 */ /* 0x000fe20003800000 */
[----:B0---4-:R-:W-:Y:S01]  /*14d50*/  IMAD.MOV.U32 R13, RZ, RZ, R85 ;  /* 0x000000ffff0d7224 */ /* 0x011fe200078e0055 */
[----:B------:R-:W-:Y:S01]  /*14d60*/  MOV R15, 0xffffffff ;  /* 0xffffffff000f7802 */ /* 0x000fe20000000f00 */
[----:B------:R-:W-:Y:S02]  /*14d70*/  IMAD.MOV.U32 R12, RZ, RZ, 0x1 ;  /* 0x00000001ff0c7424 */ /* 0x000fe400078e00ff */
[----:B------:R-:W-:-:S07]  /*14d80*/  IMAD.MOV.U32 R11, RZ, RZ, 0x1c1f ;  /* 0x00001c1fff0b7424 */ /* 0x000fce00078e00ff */
[----:B-123--:R-:W-:Y:S05]  /*14d90*/  WARPSYNC.COLLECTIVE R15, `(.L_x_13455) ;  /* 0x000000000f087348 */ /* 0x00efea0003c00000 */
[----:B---3--:R0:W3:Y:S02]  /*14da0*/  SHFL.IDX P6, R14, R13, R12, R11 ;  /* 0x0000000c0d0e7389 */ /* 0x0080e400000c000b */
[----:B0123--:R-:W-:Y:S01]  /*14db0*/  ENDCOLLECTIVE ;  /* 0x000000000000791b */ /* 0x00ffe20003800000 */
.L_x_13455:
[----:B------:R-:W-:Y:S05]  /*14dc0*/  BSYNC B1 ;  /* 0x0000000000017941 */ /* 0x000fea0003800000 */
.L_x_13454:
        /* <DEDUP_REMOVED lines=8> */
.L_x_13456:
[----:B------:R-:W-:Y:S05]  /*14e50*/  BRA `(.L_x_13457) ;  /* 0xfffffee000d87947 */ /* 0x000fea000383ffff */
.L_x_13245:
[----:B--2---:R2:W3:Y:S02]  /*14e60*/  SYNCS.PHASECHK.TRANS64.TRYWAIT P4, [R71+URZ+0x16890], R79 ;  /* 0x0168904f470075a7 */ /* 0x0044e4000808017f */
[----:B---3--:R-:W-:Y:S05]  /*14e70*/  @!P4 NANOSLEEP.SYNCS 0x989680 ;  /* 0x009896800000c95d */ /* 0x008fea0003900000 */
[----:B------:R-:W3:Y:S02]  /*14e80*/  @!P4 SYNCS.PHASECHK.TRANS64 P4, [R71+URZ+0x16890], R79 ;  /* 0x0168904f4700c5a7 */ /* 0x000ee4000808007f */
[----:B---3--:R-:W-:Y:S05]  /*14e90*/  @!P4 BRA `(.L_x_13245) ;  /* 0xfffffffc00f0c947 */ /* 0x008fea000383ffff */
[----:B------:R-:W-:Y:S05]  /*14ea0*/  BRA `(.L_x_13458) ;  /* 0xfffffeec00c87947 */ /* 0x000fea000383ffff */
.L_x_13246:
[----:B------:R-:W-:Y:S01]  /*14eb0*/  BSSY B1, `(.L_x_13459) ;  /* 0x0000008000017945 */ /* 0x000fe20003800000 */
[----:B0-----:R-:W-:Y:S01]  /*14ec0*/  IMAD.MOV.U32 R13, RZ, RZ, R85 ;  /* 0x000000ffff0d7224 */ /* 0x001fe200078e0055 */
[----:B------:R-:W-:Y:S01]  /*14ed0*/  MOV R11, 0x1c1f ;  /* 0x00001c1f000b7802 */ /* 0x000fe20000000f00 */
[----:B------:R-:W-:Y:S02]  /*14ee0*/  IMAD.MOV.U32 R12, RZ, RZ, RZ ;  /* 0x000000ffff0c7224 */ /* 0x000fe400078e00ff */
[----:B------:R-:W-:-:S07]  /*14ef0*/  IMAD.MOV.U32 R15, RZ, RZ, -0x1 ;  /* 0xffffffffff0f7424 */ /* 0x000fce00078e00ff */
[----:B--2---:R-:W-:Y:S05]  /*14f00*/  WARPSYNC.COLLECTIVE R15, `(.L_x_13460) ;  /* 0x000000000f087348 */ /* 0x004fea0003c00000 */
[----:B------:R0:W1:Y:S02]  /*14f10*/  SHFL.IDX P6, R14, R13, R12, R11 ;  /* 0x0000000c0d0e7389 */ /* 0x00006400000c000b */
[----:B012---:R-:W-:Y:S01]  /*14f20*/  ENDCOLLECTIVE ;  /* 0x000000000000791b */ /* 0x007fe20003800000 */
.L_x_13460:
[----:B------:R-:W-:Y:S05]  /*14f30*/  BSYNC B1 ;  /* 0x0000000000017941 */ /* 0x000fea0003800000 */
.L_x_13459:
        /* <DEDUP_REMOVED lines=8> */
.L_x_13461:
[----:B------:R-:W-:Y:S01]  /*14fc0*/  IMAD.MOV.U32 R82, RZ, RZ, R14 ;  /* 0x000000ffff527224 */ /* 0x000fe200078e000e */
[----:B------:R-:W-:Y:S06]  /*14fd0*/  BRA `(.L_x_13462) ;  /* 0xfffffeec00947947 */ /* 0x000fec000383ffff */
.L_x_13251:
[----:B------:R-:W-:Y:S01]  /*14fe0*/  BSSY B1, `(.L_x_13463) ;  /* 0x0000008000017945 */ /* 0x000fe20003800000 */
[----:B0-----:R-:W-:Y:S01]  /*14ff0*/  MOV R13, R85 ;  /* 0x00000055000d7202 */ /* 0x001fe20000000f00 */
[----:B------:R-:W-:Y:S02]  /*15000*/  IMAD.MOV.U32 R12, RZ, RZ, 0x1 ;  /* 0x00000001ff0c7424 */ /* 0x000fe400078e00ff */
[----:B------:R-:W-:Y:S02]  /*15010*/  IMAD.MOV.U32 R11, RZ, RZ, 0x1c1f ;  /* 0x00001c1fff0b7424 */ /* 0x000fe400078e00ff */
[----:B------:R-:W-:-:S07]  /*15020*/  IMAD.MOV.U32 R15, RZ, RZ, -0x1 ;  /* 0xffffffffff0f7424 */ /* 0x000fce00078e00ff */
[----:B-1234-:R-:W-:Y:S05]  /*15030*/  WARPSYNC.COLLECTIVE R15, `(.L_x_13464) ;  /* 0x000000000f087348 */ /* 0x01efea0003c00000 */
[----:B------:R0:W0:Y:S02]  /*15040*/  SHFL.IDX P6, R14, R13, R12, R11 ;  /* 0x0000000c0d0e7389 */ /* 0x00002400000c000b */
[----:B01234-:R-:W-:Y:S01]  /*15050*/  ENDCOLLECTIVE ;  /* 0x000000000000791b */ /* 0x01ffe20003800000 */
.L_x_13464:
[----:B------:R-:W-:Y:S05]  /*15060*/  BSYNC B1 ;  /* 0x0000000000017941 */ /* 0x000fea0003800000 */
.L_x_13463:
        /* <DEDUP_REMOVED lines=8> */
.L_x_13465:
[----:B------:R-:W-:Y:S01]  /*150f0*/  IMAD.MOV.U32 R84, RZ, RZ, R14 ;  /* 0x000000ffff547224 */ /* 0x000fe200078e000e */
[----:B------:R-:W-:Y:S06]  /*15100*/  BRA `(.L_x_13466) ;  /* 0xfffffef400247947 */ /* 0x000fec000383ffff */
.L_x_13256:
[----:B0-----:R0:W1:Y:S02]  /*15110*/  SYNCS.PHASECHK.TRANS64.TRYWAIT P3, [R71+URZ+0x16890], R79 ;  /* 0x0168904f470075a7 */ /* 0x001064000806017f */
[----:B-1----:R-:W-:Y:S05]  /*15120*/  @!P3 NANOSLEEP.SYNCS 0x989680 ;  /* 0x009896800000b95d */ /* 0x002fea0003900000 */
[----:B------:R-:W1:Y:S02]  /*15130*/  @!P3 SYNCS.PHASECHK.TRANS64 P3, [R71+URZ+0x16890], R79 ;  /* 0x0168904f4700b5a7 */ /* 0x000e64000806007f */
[----:B-1----:R-:W-:Y:S05]  /*15140*/  @!P3 BRA `(.L_x_13256) ;  /* 0xfffffffc00f0b947 */ /* 0x002fea000383ffff */
[----:B------:R-:W-:Y:S05]  /*15150*/  BRA `(.L_x_13467) ;  /* 0xfffffefc002c7947 */ /* 0x000fea000383ffff */
.L_x_13257:
        /* <DEDUP_REMOVED lines=8> */
.L_x_13469:
[----:B------:R-:W-:Y:S05]  /*151e0*/  BSYNC B1 ;  /* 0x0000000000017941 */ /* 0x000fea0003800000 */
.L_x_13468:
        /* <DEDUP_REMOVED lines=8> */
.L_x_13470:
[----:B------:R-:W-:Y:S01]  /*15270*/  IMAD.MOV.U32 R37, RZ, RZ, R14 ;  /* 0x000000ffff257224 */ /* 0x000fe200078e000e */
[----:B------:R-:W-:Y:S06]  /*15280*/  BRA `(.L_x_13471) ;  /* 0xfffffefc00507947 */ /* 0x000fec000383ffff */
.L_x_13260:
        /* <DEDUP_REMOVED lines=8> */
.L_x_13473:
[----:B------:R-:W-:Y:S05]  /*15310*/  BSYNC B1 ;  /* 0x0000000000017941 */ /* 0x000fea0003800000 */
.L_x_13472:
        /* <DEDUP_REMOVED lines=8> */
.L_x_13474:
[----:B------:R-:W-:Y:S01]  /*153a0*/  IMAD.MOV.U32 R37, RZ, RZ, R14 ;  /* 0x000000ffff257224 */ /* 0x000fe200078e000e */
[----:B------:R-:W-:Y:S06]  /*153b0*/  BRA `(.L_x_13475) ;  /* 0xfffffefc004c7947 */ /* 0x000fec000383ffff */
.L_x_13264:
[----:B0-----:R0:W4:Y:S02]  /*153c0*/  SYNCS.PHASECHK.TRANS64.TRYWAIT P4, [R71+URZ+0x168b0], R79 ;  /* 0x0168b04f470075a7 */ /* 0x001124000808017f */
[----:B----4-:R-:W-:Y:S05]  /*153d0*/  @!P4 NANOSLEEP.SYNCS 0x989680 ;  /* 0x009896800000c95d */ /* 0x010fea0003900000 */
[----:B------:R-:W4:Y:S02]  /*153e0*/  @!P4 SYNCS.PHASECHK.TRANS64 P4, [R71+URZ+0x168b0], R79 ;  /* 0x0168b04f4700c5a7 */ /* 0x000f24000808007f */
[----:B----4-:R-:W-:Y:S05]  /*153f0*/  @!P4 BRA `(.L_x_13264) ;  /* 0xfffffffc00f0c947 */ /* 0x010fea000383ffff */
[----:B------:R-:W-:Y:S05]  /*15400*/  BRA `(.L_x_13476) ;  /* 0xfffffefc00c47947 */ /* 0x000fea000383ffff */
.L_x_13272:
[----:B------:R-:W0:Y:S01]  /*15410*/  S2R R4, SR_TID.X ;  /* 0x0000000000047919 */ /* 0x000e220000002100 */
[----:B------:R-:W-:Y:S01]  /*15420*/  BSSY B0, `(.L_x_13477) ;  /* 0x000000c000007945 */ /* 0x000fe20003800000 */
[----:B------:R-:W-:Y:S01]  /*15430*/  MOV R12, RZ ;  /* 0x000000ff000c7202 */ /* 0x000fe20000000f00 */
[----:B------:R-:W-:Y:S02]  /*15440*/  IMAD.MOV.U32 R11, RZ, RZ, 0x1f ;  /* 0x0000001fff0b7424 */ /* 0x000fe400078e00ff */
[----:B------:R-:W-:Y:S02]  /*15450*/  IMAD.MOV.U32 R15, RZ, RZ, -0x1 ;  /* 0xffffffffff0f7424 */ /* 0x000fe400078e00ff */
        /* <DEDUP_REMOVED lines=8> */
.L_x_13478:
[----:B------:R-:W-:Y:S05]  /*154e0*/  BSYNC B0 ;  /* 0x0000000000007941 */ /* 0x000fea0003800000 */
.L_x_13477:
[----:B------:R1:W-:Y:S01]  /*154f0*/  STL [R1+0x20], R14 ;  /* 0x0000200e01007387 */ /* 0x0003e20000100800 */
[----:B------:R-:W-:Y:S05]  /*15500*/  BRA `(.L_x_13479) ;  /* 0xffffff0400447947 */ /* 0x000fea000383ffff */
.L_x_13284:
[----:B------:R-:W-:Y:S01]  /*15510*/  BSSY B1, `(.L_x_13480) ;  /* 0x0000008000017945 */ /* 0x000fe20003800000 */
[----:B------:R-:W-:Y:S01]  /*15520*/  IMAD.MOV.U32 R13, RZ, RZ, R26 ;  /* 0x000000ffff0d7224 */ /* 0x000fe200078e001a */
[----:B------:R-:W-:Y:S01]  /*15530*/  MOV R12, RZ ;  /* 0x000000ff000c7202 */ /* 0x000fe20000000f00 */
[----:B------:R-:W-:Y:S02]  /*15540*/  IMAD.MOV.U32 R11, RZ, RZ, 0x1c1f ;  /* 0x00001c1fff0b7424 */ /* 0x000fe400078e00ff */
[----:B------:R-:W-:-:S07]  /*15550*/  IMAD.MOV.U32 R15, RZ, RZ, -0x1 ;  /* 0xffffffffff0f7424 */ /* 0x000fce00078e00ff */
[----:B-1----:R-:W-:Y:S05]  /*15560*/  WARPSYNC.COLLECTIVE R15, `(.L_x_13481) ;  /* 0x000000000f087348 */ /* 0x002fea0003c00000 */
[----:B-1----:R0:W1:Y:S02]  /*15570*/  SHFL.IDX P6, R14, R13, R12, R11 ;  /* 0x0000000c0d0e7389 */ /* 0x00206400000c000b */
[----:B01----:R-:W-:Y:S01]  /*15580*/  ENDCOLLECTIVE ;  /* 0x000000000000791b */ /* 0x003fe20003800000 */
.L_x_13481:
[----:B------:R-:W-:Y:S05]  /*15590*/  BSYNC B1 ;  /* 0x0000000000017941 */ /* 0x000fea0003800000 */
.L_x_13480:
        /* <DEDUP_REMOVED lines=8> */
.L_x_13482:
[----:B------:R-:W-:Y:S01]  /*15620*/  IMAD.MOV.U32 R13, RZ, RZ, R28 ;  /* 0x000000ffff0d7224 */ /* 0x000fe200078e001c */
[----:B------:R-:W-:-:S07]  /*15630*/  MOV R0, R14 ;  /* 0x0000000e00007202 */ /* 0x000fce0000000f00 */
[----:B------:R-:W-:Y:S05]  /*15640*/  WARPSYNC.COLLECTIVE R15, `(.L_x_13483) ;  /* 0x000000000f087348 */ /* 0x000fea0003c00000 */
[----:B------:R0:W1:Y:S02]  /*15650*/  SHFL.IDX P6, R14, R13, R12, R11 ;  /* 0x0000000c0d0e7389 */ /* 0x00006400000c000b */
[----:B01----:R-:W-:Y:S01]  /*15660*/  ENDCOLLECTIVE ;  /* 0x000000000000791b */ /* 0x003fe20003800000 */
.L_x_13483:
[----:B------:R-:W-:Y:S02]  /*15670*/  IMAD.MOV.U32 R13, RZ, RZ, R27 ;  /* 0x000000ffff0d7224 */ /* 0x000fe400078e001b */
[----:B------:R-:W-:-:S07]  /*15680*/  IMAD.MOV.U32 R5, RZ, RZ, R14 ;  /* 0x000000ffff057224 */ /* 0x000fce00078e000e */
[----:B------:R-:W-:Y:S05]  /*15690*/  WARPSYNC.COLLECTIVE R15, `(.L_x_13484) ;  /* 0x000000000f087348 */ /* 0x000fea0003c00000 */
[----:B------:R0:W1:Y:S02]  /*156a0*/  SHFL.IDX P6, R14, R13, R12, R11 ;  /* 0x0000000c0d0e7389 */ /* 0x00006400000c000b */
[----:B01----:R-:W-:Y:S01]  /*156b0*/  ENDCOLLECTIVE ;  /* 0x000000000000791b */ /* 0x003fe20003800000 */
.L_x_13484:
[----:B------:R-:W-:Y:S05]  /*156c0*/  BRA `(.L_x_13485) ;  /* 0xffffff0800547947 */ /* 0x000fea000383ffff */
.L_x_13288:
[----:B0-----:R0:W1:Y:S02]  /*156d0*/  SYNCS.PHASECHK.TRANS64.TRYWAIT P0, [R18+URZ+0x16800], R15 ;  /* 0x0168000f120075a7 */ /* 0x001064000800017f */
[----:B-1----:R-:W-:Y:S05]  /*156e0*/  @!P0 NANOSLEEP.SYNCS 0x989680 ;  /* 0x009896800000895d */ /* 0x002fea0003900000 */
[----:B------:R-:W1:Y:S02]  /*156f0*/  @!P0 SYNCS.PHASECHK.TRANS64 P0, [R18+URZ+0x16800], R15 ;  /* 0x0168000f120085a7 */ /* 0x000e64000800007f */
[----:B-1----:R-:W-:Y:S05]  /*15700*/  @!P0 BRA `(.L_x_13288) ;  /* 0xfffffffc00f08947 */ /* 0x002fea000383ffff */
[----:B------:R-:W-:Y:S05]  /*15710*/  BRA `(.L_x_13486) ;  /* 0xffffff0c00907947 */ /* 0x000fea000383ffff */
.L_x_13296:
[----:B------:R-:W-:Y:S01]  /*15720*/  BSSY B1, `(.L_x_13487) ;  /* 0x0000008000017945 */ /* 0x000fe20003800000 */
[----:B------:R-:W-:Y:S01]  /*15730*/  MOV R13, R26 ;  /* 0x0000001a000d7202 */ /* 0x000fe20000000f00 */
[----:B------:R-:W-:Y:S02]  /*15740*/  IMAD.MOV.U32 R12, RZ, RZ, RZ ;  /* 0x000000ffff0c7224 */ /* 0x000fe400078e00ff */
[----:B------:R-:W-:Y:S02]  /*15750*/  IMAD.MOV.U32 R11, RZ, RZ, 0x1c1f ;  /* 0x00001c1fff0b7424 */ /* 0x000fe400078e00ff */
[----:B------:R-:W-:-:S07]  /*15760*/  IMAD.MOV.U32 R15, RZ, RZ, -0x1 ;  /* 0xffffffffff0f7424 */ /* 0x000fce00078e00ff */
[----:B-1----:R-:W-:Y:S05]  /*15770*/  WARPSYNC.COLLECTIVE R15, `(.L_x_13488) ;  /* 0x000000000f087348 */ /* 0x002fea0003c00000 */
[----:B-1----:R0:W1:Y:S02]  /*15780*/  SHFL.IDX P6, R14, R13, R12, R11 ;  /* 0x0000000c0d0e7389 */ /* 0x00206400000c000b */
[----:B01----:R-:W-:Y:S01]  /*15790*/  ENDCOLLECTIVE ;  /* 0x000000000000791b */ /* 0x003fe20003800000 */
.L_x_13488:
[----:B------:R-:W-:Y:S05]  /*157a0*/  BSYNC B1 ;  /* 0x0000000000017941 */ /* 0x000fea0003800000 */
.L_x_13487:
        /* <DEDUP_REMOVED lines=8> */
.L_x_13489:
[----:B------:R-:W-:Y:S02]  /*15830*/  IMAD.MOV.U32 R13, RZ, RZ, R28 ;  /* 0x000000ffff0d7224 */ /* 0x000fe400078e001c */
[----:B------:R-:W-:-:S07]  /*15840*/  IMAD.MOV.U32 R3, RZ, RZ, R14 ;  /* 0x000000ffff037224 */ /* 0x000fce00078e000e */
[----:B------:R-:W-:Y:S05]  /*15850*/  WARPSYNC.COLLECTIVE R15, `(.L_x_13490) ;  /* 0x000000000f087348 */ /* 0x000fea0003c00000 */
[----:B------:R0:W1:Y:S02]  /*15860*/  SHFL.IDX P6, R14, R13, R12, R11 ;  /* 0x0000000c0d0e7389 */ /* 0x00006400000c000b */
[----:B01----:R-:W-:Y:S01]  /*15870*/  ENDCOLLECTIVE ;  /* 0x000000000000791b */ /* 0x003fe20003800000 */
.L_x_13490:
[----:B------:R-:W-:Y:S01]  /*15880*/  MOV R13, R27 ;  /* 0x0000001b000d7202 */ /* 0x000fe20000000f00 */
[----:B------:R-:W-:-:S07]  /*15890*/  IMAD.MOV.U32 R20, RZ, RZ, R14 ;  /* 0x000000ffff147224 */ /* 0x000fce00078e000e */
[----:B------:R-:W-:Y:S05]  /*158a0*/  WARPSYNC.COLLECTIVE R15, `(.L_x_13491) ;  /* 0x000000000f087348 */ /* 0x000fea0003c00000 */
[----:B------:R0:W1:Y:S02]  /*158b0*/  SHFL.IDX P6, R14, R13, R12, R11 ;  /* 0x0000000c0d0e7389 */ /* 0x00006400000c000b */
[----:B01----:R-:W-:Y:S01]  /*158c0*/  ENDCOLLECTIVE ;  /* 0x000000000000791b */ /* 0x003fe20003800000 */
.L_x_13491:
[----:B------:R-:W-:Y:S05]  /*158d0*/  BRA `(.L_x_13492) ;  /* 0xffffff1400f87947 */ /* 0x000fea000383ffff */
.L_x_13300:
[----:B0-----:R0:W1:Y:S02]  /*158e0*/  SYNCS.PHASECHK.TRANS64.TRYWAIT P1, [R18+URZ+0x16800], R25 ;  /* 0x01680019120075a7 */ /* 0x001064000802017f */
[----:B-1----:R-:W-:Y:S05]  /*158f0*/  @!P1 NANOSLEEP.SYNCS 0x989680 ;  /* 0x009896800000995d */ /* 0x002fea0003900000 */
[----:B------:R-:W1:Y:S02]  /*15900*/  @!P1 SYNCS.PHASECHK.TRANS64 P1, [R18+URZ+0x16800], R25 ;  /* 0x01680019120095a7 */ /* 0x000e64000802007f */
[----:B-1----:R-:W-:Y:S05]  /*15910*/  @!P1 BRA `(.L_x_13300) ;  /* 0xfffffffc00f09947 */ /* 0x002fea000383ffff */
[----:B------:R-:W-:Y:S05]  /*15920*/  BRA `(.L_x_13493) ;  /* 0xffffff1800dc7947 */ /* 0x000fea000383ffff */
.L_x_13306:
[----:B-1----:R1:W2:Y:S02]  /*15930*/  SYNCS.PHASECHK.TRANS64.TRYWAIT P1, [R3+URZ+0x16830], R4 ;  /* 0x01683004030075a7 */ /* 0x0022a4000802017f */
[----:B--2---:R-:W-:Y:S05]  /*15940*/  @!P1 NANOSLEEP.SYNCS 0x989680 ;  /* 0x009896800000995d */ /* 0x004fea0003900000 */
[----:B------:R-:W2:Y:S02]  /*15950*/  @!P1 SYNCS.PHASECHK.TRANS64 P1, [R3+URZ+0x16830], R4 ;  /* 0x01683004030095a7 */ /* 0x000ea4000802007f */
[----:B--2---:R-:W-:Y:S05]  /*15960*/  @!P1 BRA `(.L_x_13306) ;  /* 0xfffffffc00f09947 */ /* 0x004fea000383ffff */
[----:B------:R-:W-:Y:S05]  /*15970*/  BRA `(.L_x_13305) ;  /* 0xffffff28001c7947 */ /* 0x000fea000383ffff */
.L_x_13313:
[----:B-1----:R1:W2:Y:S02]  /*15980*/  SYNCS.PHASECHK.TRANS64.TRYWAIT P2, [R9+URZ+0x16830], R0 ;  /* 0x01683000090075a7 */ /* 0x0022a4000804017f */
[----:B--2---:R-:W-:Y:S05]  /*15990*/  @!P2 NANOSLEEP.SYNCS 0x989680 ;  /* 0x009896800000a95d */ /* 0x004fea0003900000 */
[----:B------:R-:W2:Y:S02]  /*159a0*/  @!P2 SYNCS.PHASECHK.TRANS64 P2, [R9+URZ+0x16830], R0 ;  /* 0x016830000900a5a7 */ /* 0x000ea4000804007f */
[----:B--2---:R-:W-:Y:S05]  /*159b0*/  @!P2 BRA `(.L_x_13313) ;  /* 0xfffffffc00f0a947 */ /* 0x004fea000383ffff */
[----:B------:R-:W-:Y:S05]  /*159c0*/  BRA `(.L_x_13312) ;  /* 0xffffff4800707947 */ /* 0x000fea000383ffff */
.L_x_13317:
[----:B-1----:R1:W2:Y:S02]  /*159d0*/  SYNCS.PHASECHK.TRANS64.TRYWAIT P1, [R4+URZ+0x16850], R0 ;  /* 0x01685000040075a7 */ /* 0x0022a4000802017f */
[----:B--2---:R-:W-:Y:S05]  /*159e0*/  @!P1 NANOSLEEP.SYNCS 0x989680 ;  /* 0x009896800000995d */ /* 0x004fea0003900000 */
[----:B------:R-:W2:Y:S02]  /*159f0*/  @!P1 SYNCS.PHASECHK.TRANS64 P1, [R4+URZ+0x16850], R0 ;  /* 0x01685000040095a7 */ /* 0x000ea4000802007f */
[----:B--2---:R-:W-:Y:S05]  /*15a00*/  @!P1 BRA `(.L_x_13317) ;  /* 0xfffffffc00f09947 */ /* 0x004fea000383ffff */
[----:B------:R-:W-:Y:S05]  /*15a10*/  BRA `(.L_x_13314) ;  /* 0xffffff4c00487947 */ /* 0x000fea000383ffff */
.L_x_13324:
[----:B-1----:R1:W2:Y:S02]  /*15a20*/  SYNCS.PHASECHK.TRANS64.TRYWAIT P1, [R12+URZ+0x16850], R5 ;  /* 0x016850050c0075a7 */ /* 0x0022a4000802017f */
[----:B--2---:R-:W-:Y:S05]  /*15a30*/  @!P1 NANOSLEEP.SYNCS 0x989680 ;  /* 0x009896800000995d */ /* 0x004fea0003900000 */
[----:B------:R-:W2:Y:S02]  /*15a40*/  @!P1 SYNCS.PHASECHK.TRANS64 P1, [R12+URZ+0x16850], R5 ;  /* 0x016850050c0095a7 */ /* 0x000ea4000802007f */
[----:B--2---:R-:W-:Y:S05]  /*15a50*/  @!P1 BRA `(.L_x_13324) ;  /* 0xfffffffc00f09947 */ /* 0x004fea000383ffff */
[----:B------:R-:W-:Y:S05]  /*15a60*/  BRA `(.L_x_13323) ;  /* 0xffffff6800107947 */ /* 0x000fea000383ffff */
.L_x_13333:
[----:B------:R-:W-:Y:S01]  /*15a70*/  IMAD.MOV.U32 R13, RZ, RZ, R20 ;  /* 0x000000ffff0d7224 */ /* 0x000fe200078e0014 */
[----:B------:R-:W-:Y:S01]  /*15a80*/  MOV R15, 0xffffffff ;  /* 0xffffffff000f7802 */ /* 0x000fe20000000f00 */
[----:B------:R-:W-:Y:S02]  /*15a90*/  IMAD.MOV.U32 R12, RZ, RZ, RZ ;  /* 0x000000ffff0c7224 */ /* 0x000fe400078e00ff */
[----:B------:R-:W-:Y:S02]  /*15aa0*/  IMAD.MOV.U32 R11, RZ, RZ, 0x181f ;  /* 0x0000181fff0b7424 */ /* 0x000fe400078e00ff */
[----:B------:R-:W-:Y:S02]  /*15ab0*/  IMAD R24, R28, 0xc0, R29 ;  /* 0x000000c01c187824 */ /* 0x000fe400078e021d */
[----:B------:R-:W-:-:S07]  /*15ac0*/  IMAD R21, R8, R25, RZ ;  /* 0x0000001908157224 */ /* 0x000fce00078e02ff */
[----:B-1----:R-:W-:Y:S05]  /*15ad0*/  WARPSYNC.COLLECTIVE R15, `(.L_x_13494) ;  /* 0x000000000f087348 */ /* 0x002fea0003c00000 */
[----:B------:R0:W2:Y:S02]  /*15ae0*/  SHFL.IDX P6, R14, R13, R12, R11 ;  /* 0x0000000c0d0e7389 */ /* 0x0000a400000c000b */
[----:B012---:R-:W-:Y:S01]  /*15af0*/  ENDCOLLECTIVE ;  /* 0x000000000000791b */ /* 0x007fe20003800000 */
.L_x_13494:
[C---:B------:R-:W-:Y:S01]  /*15b00*/  VIADD R8, R24.reuse, 0x30 ;  /* 0x0000003018087836 */ /* 0x040fe20000000000 */
[----:B------:R-:W-:-:S04]  /*15b10*/  ISETP.GE.OR P3, PT, R24, R21, P0 ;  /* 0x000000151800720c */ /* 0x000fc80000766670 */
[----:B------:R-:W-:Y:S01]  /*15b20*/  ISETP.GE.OR P4, PT, R8, R21, P0 ;  /* 0x000000150800720c */ /* 0x000fe20000786670 */
[----:B------:R-:W-:-:S05]  /*15b30*/  VIADD R8, R24, 0x60 ;  /* 0x0000006018087836 */ /* 0x000fca0000000000 */
[----:B------:R-:W-:Y:S01]  /*15b40*/  ISETP.GE.OR P2, PT, R8, R21, P0 ;  /* 0x000000150800720c */ /* 0x000fe20000746670 */
[----:B------:R-:W-:Y:S02]  /*15b50*/  IMAD.MOV.U32 R13, RZ, RZ, R7 ;  /* 0x000000ffff0d7224 */ /* 0x000fe400078e0007 */
[----:B------:R-:W-:-:S10]  /*15b60*/  IMAD.MOV.U32 R0, RZ, RZ, R14 ;  /* 0x000000ffff007224 */ /* 0x000fd400078e000e */
[----:B------:R-:W-:Y:S05]  /*15b70*/  WARPSYNC.COLLECTIVE R15, `(.L_x_13495) ;  /* 0x000000000f087348 */ /* 0x000fea0003c00000 */
[----:B------:R0:W1:Y:S02]  /*15b80*/  SHFL.IDX P6, R14, R13, R12, R11 ;  /* 0x0000000c0d0e7389 */ /* 0x00006400000c000b */
[----:B01----:R-:W-:Y:S01]  /*15b90*/  ENDCOLLECTIVE ;  /* 0x000000000000791b */ /* 0x003fe20003800000 */
.L_x_13495:
[----:B------:R-:W-:Y:S01]  /*15ba0*/  MOV R13, R20 ;  /* 0x00000014000d7202 */ /* 0x000fe20000000f00 */
[----:B------:R-:W-:Y:S02]  /*15bb0*/  IMAD.MOV.U32 R12, RZ, RZ, 0x1 ;  /* 0x00000001ff0c7424 */ /* 0x000fe400078e00ff */
[----:B------:R-:W-:-:S07]  /*15bc0*/  IMAD.MOV.U32 R3, RZ, RZ, R14 ;  /* 0x000000ffff037224 */ /* 0x000fce00078e000e */
[----:B------:R-:W-:Y:S05]  /*15bd0*/  WARPSYNC.COLLECTIVE R15, `(.L_x_13496) ;  /* 0x000000000f087348 */ /* 0x000fea0003c00000 */
[----:B------:R0:W1:Y:S02]  /*15be0*/  SHFL.IDX P6, R14, R13, R12, R11 ;  /* 0x0000000c0d0e7389 */ /* 0x00006400000c000b */
[----:B01----:R-:W-:Y:S01]  /*15bf0*/  ENDCOLLECTIVE ;  /* 0x000000000000791b */ /* 0x003fe20003800000 */
.L_x_13496:
[----:B------:R-:W-:-:S04]  /*15c00*/  @!P3 LEA R10, P5, R26, R3, 0x1 ;  /* 0x000000031a0ab211 */ /* 0x000fc800078a08ff */
[----:B------:R-:W-:Y:S01]  /*15c10*/  @!P3 LEA.HI.X R3, R26, R0, R27, 0x1, P5 ;  /* 0x000000001a03b211 */ /* 0x000fe200028f0c1b */
[----:B------:R-:W-:Y:S02]  /*15c20*/  IMAD.MOV.U32 R13, RZ, RZ, R7 ;  /* 0x000000ffff0d7224 */ /* 0x000fe400078e0007 */
[----:B------:R-:W-:-:S07]  /*15c30*/  IMAD.MOV.U32 R4, RZ, RZ, R14 ;  /* 0x000000ffff047224 */ /* 0x000fce00078e000e */
[----:B------:R-:W-:Y:S05]  /*15c40*/  WARPSYNC.COLLECTIVE R15, `(.L_x_13497) ;  /* 0x000000000f087348 */ /* 0x000fea0003c00000 */
[----:B------:R0:W1:Y:S02]  /*15c50*/  SHFL.IDX P6, R14, R13, R12, R11 ;  /* 0x0000000c0d0e7389 */ /* 0x00006400000c000b */
[----:B01----:R-:W-:Y:S01]  /*15c60*/  ENDCOLLECTIVE ;  /* 0x000000000000791b */ /* 0x003fe20003800000 */
.L_x_13497:
[----:B------:R-:W-:Y:S02]  /*15c70*/  IMAD.MOV.U32 R13, RZ, RZ, R20 ;  /* 0x000000ffff0d7224 */ /* 0x000fe400078e0014 */
[----:B------:R-:W-:Y:S01]  /*15c80*/  IMAD.MOV.U32 R12, RZ, RZ, 0x2 ;  /* 0x00000002ff0c7424 */ /* 0x000fe200078e00ff */
[----:B------:R-:W-:-:S07]  /*15c90*/  MOV R5, R14 ;  /* 0x0000000e00057202 */ /* 0x000fce0000000f00 */
[----:B------:R-:W-:Y:S05]  /*15ca0*/  WARPSYNC.COLLECTIVE R15, `(.L_x_13498) ;  /* 0x000000000f087348 */ /* 0x000fea0003c00000 */
[----:B------:R0:W1:Y:S02]  /*15cb0*/  SHFL.IDX P6, R14, R13, R12, R11 ;  /* 0x0000000c0d0e7389 */ /* 0x00006400000c000b */
[----:B01----:R-:W-:Y:S01]  /*15cc0*/  ENDCOLLECTIVE ;  /* 0x000000000000791b */ /* 0x003fe20003800000 */
.L_x_13498:
[----:B------:R-:W-:-:S04]  /*15cd0*/  @!P4 LEA R8, P1, R26, R5, 0x1 ;  /* 0x000000051a08c211 */ /* 0x000fc800078208ff */
[----:B------:R-:W-:Y:S02]  /*15ce0*/  @!P4 LEA.HI.X R9, R26, R4, R27, 0x1, P1 ;  /* 0x000000041a09c211 */ /* 0x000fe400008f0c1b */
[----:B------:R-:W-:Y:S01]  /*15cf0*/  MOV R13, R7 ;  /* 0x00000007000d7202 */ /* 0x000fe20000000f00 */
[----:B------:R-:W-:-:S07]  /*15d00*/  IMAD.MOV.U32 R6, RZ, RZ, R14 ;  /* 0x000000ffff067224 */ /* 0x000fce00078e000e */
[----:B------:R-:W-:Y:S05]  /*15d10*/  WARPSYNC.COLLECTIVE R15, `(.L_x_13499) ;  /* 0x000000000f087348 */ /* 0x000fea0003c00000 */
[----:B------:R0:W1:Y:S02]  /*15d20*/  SHFL.IDX P6, R14, R13, R12, R11 ;  /* 0x0000000c0d0e7389 */ /* 0x00006400000c000b */
[----:B01----:R-:W-:Y:S01]  /*15d30*/  ENDCOLLECTIVE ;  /* 0x000000000000791b */ /* 0x003fe20003800000 */
.L_x_13499:
[----:B------:R-:W-:Y:S01]  /*15d40*/  @!P3 IMAD.MOV.U32 R11, RZ, RZ, R3 ;  /* 0x000000ffff0bb224 */ /* 0x000fe200078e0003 */
[----:B------:R-:W-:Y:S01]  /*15d50*/  MOV R13, R20 ;  /* 0x00000014000d7202 */ /* 0x000fe20000000f00 */
[----:B------:R-:W-:-:S03]  /*15d60*/  IMAD.MOV.U32 R12, RZ, RZ, 0x3 ;  /* 0x00000003ff0c7424 */ /* 0x000fc600078e00ff */
[----:B------:R0:W-:Y:S04]  /*15d70*/  @!P3 ST.E.128 desc[UR42][R10.64], RZ ;  /* 0x000000ff0a00b985 */ /* 0x0001e8000c101d2a */
[----:B------:R1:W-:Y:S01]  /*15d80*/  @!P4 ST.E.128 desc[UR42][R8.64], RZ ;  /* 0x000000ff0800c985 */ /* 0x0003e2000c101d2a */
[----:B------:R-:W-:-:S04]  /*15d90*/  @!P2 LEA R25, P5, R26, R14, 0x1 ;  /* 0x0000000e1a19a211 */ /* 0x000fc800078a08ff */
[----:B------:R-:W-:Y:S01]  /*15da0*/  @!P2 LEA.HI.X R5, R26, R6, R27, 0x1, P5 ;  /* 0x000000061a05a211 */ /* 0x000fe200028f0c1b */
[----:B0-----:R-:W-:Y:S02]  /*15db0*/  IMAD.MOV.U32 R11, RZ, RZ, 0x181f ;  /* 0x0000181fff0b7424 */ /* 0x001fe400078e00ff */
[----:B------:R-:W-:-:S07]  /*15dc0*/  @!P2 IMAD.MOV.U32 R4, RZ, RZ, R25 ;  /* 0x000000ffff04a224 */ /* 0x000fce00078e0019 */
[----:B-1----:R-:W-:Y:S05]  /*15dd0*/  WARPSYNC.COLLECTIVE R15, `(.L_x_13500) ;  /* 0x000000000f087348 */ /* 0x002fea0003c00000 */
[----:B------:R0:W2:Y:S02]  /*15de0*/  SHFL.IDX P6, R14, R13, R12, R11 ;  /* 0x0000000c0d0e7389 */ /* 0x0000a400000c000b */
[----:B012---:R-:W-:Y:S01]  /*15df0*/  ENDCOLLECTIVE ;  /* 0x000000000000791b */ /* 0x007fe20003800000 */
.L_x_13500:
[----:B------:R0:W-:Y:S01]  /*15e00*/  @!P2 ST.E.128 desc[UR42][R4.64], RZ ;  /* 0x000000ff0400a985 */ /* 0x0001e2000c101d2a */
[----:B------:R-:W-:Y:S01]  /*15e10*/  MOV R13, R7 ;  /* 0x00000007000d7202 */ /* 0x000fe20000000f00 */
[----:B------:R-:W-:-:S07]  /*15e20*/  IMAD.MOV.U32 R0, RZ, RZ, R14 ;  /* 0x000000ffff007224 */ /* 0x000fce00078e000e */
[----:B0-----:R-:W-:Y:S05]  /*15e30*/  WARPSYNC.COLLECTIVE R15, `(.L_x_13501) ;  /* 0x000000000f087348 */ /* 0x001fea0003c00000 */
[----:B------:R1:W2:Y:S02]  /*15e40*/  SHFL.IDX P6, R14, R13, R12, R11 ;  /* 0x0000000c0d0e7389 */ /* 0x0002a400000c000b */
[----:B012---:R-:W-:Y:S01]  /*15e50*/  ENDCOLLECTIVE ;  /* 0x000000000000791b */ /* 0x007fe20003800000 */
.L_x_13501:
[----:B------:R-:W-:Y:S05]  /*15e60*/  BRA `(.L_x_13502) ;  /* 0xffffff8400847947 */ /* 0x000fea000383ffff */
.L_x_13350:
        /* <DEDUP_REMOVED lines=8> */
[----:B------:R-:W-:Y:S05]  /*15ef0*/  WARPSYNC.COLLECTIVE R15, `(.L_x_13504) ;  /* 0x000000000f087348 */ /* 0x000fea0003c00000 */
[----:B------:R0:W1:Y:S02]  /*15f00*/  SHFL.IDX P6, R14, R13, R12, R11 ;  /* 0x0000000c0d0e7389 */ /* 0x00006400000c000b */
[----:B01----:R-:W-:Y:S01]  /*15f10*/  ENDCOLLECTIVE ;  /* 0x000000000000791b */ /* 0x003fe20003800000 */
.L_x_13504:
[----:B------:R-:W-:Y:S05]  /*15f20*/  BSYNC B1 ;  /* 0x0000000000017941 */ /* 0x000fea0003800000 */
.L_x_13503:
[----:B------:R-:W-:Y:S05]  /*15f30*/  BRA `(.L_x_13505) ;  /* 0xffffff9400f07947 */ /* 0x000fea000383ffff */
.L_x_13352:
[----:B------:R-:W-:Y:S01]  /*15f40*/  BSSY B1, `(.L_x_13506) ;  /* 0x0000006000017945 */ /* 0x000fe20003800000 */
[----:B------:R-:W-:-:S07]  /*15f50*/  IMAD.MOV.U32 R15, RZ, RZ, -0x1 ;  /* 0xffffffffff0f7424 */ /* 0x000fce00078e00ff */
[----:B0-----:R-:W-:Y:S05]  /*15f60*/  WARPSYNC.COLLECTIVE R15, `(.L_x_13507) ;  /* 0x000000000f0c7348 */ /* 0x001fea0003c00000 */
[----:B------:R-:W-:Y:S02]  /*15f70*/  ELECT P6, UR62, PT ;  /* 0x00000000003e782f */ /* 0x000fe400038c0000 */
[----:B------:R-:W-:Y:S01]  /*15f80*/  MOV R14, UR62 ;  /* 0x0000003e000e7c02 */ /* 0x000fe20008000f00 */
[----:B0-----:R-:W-:Y:S10]  /*15f90*/  ENDCOLLECTIVE ;  /* 0x000000000000791b */ /* 0x001ff40003800000 */
.L_x_13507:
[----:B------:R-:W-:Y:S05]  /*15fa0*/  BSYNC B1 ;  /* 0x0000000000017941 */ /* 0x000fea0003800000 */
.L_x_13506:
[----:B------:R-:W-:Y:S05]  /*15fb0*/  BRA `(.L_x_13351) ;  /* 0xffffff9400e87947 */ /* 0x000fea000383ffff */
.L_x_13354:
[----:B0-----:R0:W1:Y:S02]  /*15fc0*/  SYNCS.PHASECHK.TRANS64.TRYWAIT P0, [R22+URZ+0x16820], R5 ;  /* 0x01682005160075a7 */ /* 0x001064000800017f */
[----:B-1----:R-:W-:Y:S05]  /*15fd0*/  @!P0 NANOSLEEP.SYNCS 0x989680 ;  /* 0x009896800000895d */ /* 0x002fea0003900000 */
[----:B------:R-:W1:Y:S02]  /*15fe0*/  @!P0 SYNCS.PHASECHK.TRANS64 P0, [R22+URZ+0x16820], R5 ;  /* 0x01682005160085a7 */ /* 0x000e64000800007f */
[----:B-1----:R-:W-:Y:S05]  /*15ff0*/  @!P0 BRA `(.L_x_13354) ;  /* 0xfffffffc00f08947 */ /* 0x002fea000383ffff */
[----:B------:R-:W-:Y:S05]  /*16000*/  BRA `(.L_x_13508) ;  /* 0xffffff9400f87947 */ /* 0x000fea000383ffff */
.L_x_13358:
[----:B0-----:R0:W1:Y:S02]  /*16010*/  SYNCS.PHASECHK.TRANS64.TRYWAIT P0, [R5+URZ+0x168a0], R6 ;  /* 0x0168a006050075a7 */ /* 0x001064000800017f */
[----:B-1----:R-:W-:Y:S05]  /*16020*/  @!P0 NANOSLEEP.SYNCS 0x989680 ;  /* 0x009896800000895d */ /* 0x002fea0003900000 */
[----:B------:R-:W1:Y:S02]  /*16030*/  @!P0 SYNCS.PHASECHK.TRANS64 P0, [R5+URZ+0x168a0], R6 ;  /* 0x0168a006050085a7 */ /* 0x000e64000800007f */
[----:B-1----:R-:W-:Y:S05]  /*16040*/  @!P0 BRA `(.L_x_13358) ;  /* 0xfffffffc00f08947 */ /* 0x002fea000383ffff */
[----:B------:R-:W-:Y:S05]  /*16050*/  BRA `(.L_x_13509) ;  /* 0xffffff9800107947 */ /* 0x000fea000383ffff */
.L_x_13363:
[----:B-1----:R1:W2:Y:S02]  /*16060*/  SYNCS.PHASECHK.TRANS64.TRYWAIT P0, [R5+URZ+0x168c0], R6 ;  /* 0x0168c006050075a7 */ /* 0x0022a4000800017f */
[----:B--2---:R-:W-:Y:S05]  /*16070*/  @!P0 NANOSLEEP.SYNCS 0x989680 ;  /* 0x009896800000895d */ /* 0x004fea0003900000 */
[----:B------:R-:W2:Y:S02]  /*16080*/  @!P0 SYNCS.PHASECHK.TRANS64 P0, [R5+URZ+0x168c0], R6 ;  /* 0x0168c006050085a7 */ /* 0x000ea4000800007f */
[----:B--2---:R-:W-:Y:S05]  /*16090*/  @!P0 BRA `(.L_x_13363) ;  /* 0xfffffffc00f08947 */ /* 0x004fea000383ffff */
[----:B------:R-:W-:Y:S05]  /*160a0*/  BRA `(.L_x_13510) ;  /* 0xffffff9800907947 */ /* 0x000fea000383ffff */
.L_x_13370:
[----:B0-----:R0:W1:Y:S02]  /*160b0*/  SYNCS.PHASECHK.TRANS64.TRYWAIT P1, [R5+URZ+0x168a0], R6 ;  /* 0x0168a006050075a7 */ /* 0x001064000802017f */
[----:B-1----:R-:W-:Y:S05]  /*160c0*/  @!P1 NANOSLEEP.SYNCS 0x989680 ;  /* 0x009896800000995d */ /* 0x002fea0003900000 */
[----:B------:R-:W1:Y:S02]  /*160d0*/  @!P1 SYNCS.PHASECHK.TRANS64 P1, [R5+URZ+0x168a0], R6 ;  /* 0x0168a006050095a7 */ /* 0x000e64000802007f */
[----:B-1----:R-:W-:Y:S05]  /*160e0*/  @!P1 BRA `(.L_x_13370) ;  /* 0xfffffffc00f09947 */ /* 0x002fea000383ffff */
[----:B------:R-:W-:Y:S05]  /*160f0*/  BRA `(.L_x_13511) ;  /* 0xffffff9c00507947 */ /* 0x000fea000383ffff */
.L_x_13375:
[----:B-1----:R1:W2:Y:S02]  /*16100*/  SYNCS.PHASECHK.TRANS64.TRYWAIT P1, [R5+URZ+0x168c0], R6 ;  /* 0x0168c006050075a7 */ /* 0x0022a4000802017f */
[----:B--2---:R-:W-:Y:S05]  /*16110*/  @!P1 NANOSLEEP.SYNCS 0x989680 ;  /* 0x009896800000995d */ /* 0x004fea0003900000 */
[----:B------:R-:W2:Y:S02]  /*16120*/  @!P1 SYNCS.PHASECHK.TRANS64 P1, [R5+URZ+0x168c0], R6 ;  /* 0x0168c006050095a7 */ /* 0x000ea4000802007f */
[----:B--2---:R-:W-:Y:S05]  /*16130*/  @!P1 BRA `(.L_x_13375) ;  /* 0xfffffffc00f09947 */ /* 0x004fea000383ffff */
[----:B------:R-:W-:Y:S05]  /*16140*/  BRA `(.L_x_13512) ;  /* 0xffffff9c00c87947 */ /* 0x000fea000383ffff */
.L_x_13388:
        /* <DEDUP_REMOVED lines=11> */
.L_x_13514:
[----:B------:R-:W-:Y:S05]  /*16200*/  BSYNC B0 ;  /* 0x0000000000007941 */ /* 0x000fea0003800000 */
.L_x_13513:
[----:B------:R-:W-:Y:S05]  /*16210*/  BRA `(.L_x_13515) ;  /* 0xffffffa800487947 */ /* 0x000fea000383ffff */
.L_x_13391:
[----:B-1----:R1:W2:Y:S02]  /*16220*/  SYNCS.PHASECHK.TRANS64.TRYWAIT P0, [R3+URZ+0x16840], R4 ;  /* 0x01684004030075a7 */ /* 0x0022a4000800017f */
[----:B--2---:R-:W-:Y:S05]  /*16230*/  @!P0 NANOSLEEP.SYNCS 0x989680 ;  /* 0x009896800000895d */ /* 0x004fea0003900000 */
[----:B------:R-:W2:Y:S02]  /*16240*/  @!P0 SYNCS.PHASECHK.TRANS64 P0, [R3+URZ+0x16840], R4 ;  /* 0x01684004030085a7 */ /* 0x000ea4000800007f */
[----:B--2---:R-:W-:Y:S05]  /*16250*/  @!P0 BRA `(.L_x_13391) ;  /* 0xfffffffc00f08947 */ /* 0x004fea000383ffff */
[----:B------:R-:W-:Y:S05]  /*16260*/  BRA `(.L_x_13516) ;  /* 0xffffffa800a87947 */ /* 0x000fea000383ffff */
.L_x_13392:
        /* <DEDUP_REMOVED lines=8> */
.L_x_13518:
[----:B------:R-:W-:Y:S05]  /*162f0*/  BSYNC B0 ;  /* 0x0000000000007941 */ /* 0x000fea0003800000 */
.L_x_13517:
        /* <DEDUP_REMOVED lines=9> */
.L_x_13519:
[----:B------:R-:W-:Y:S01]  /*16390*/  IMAD.MOV.U32 R13, RZ, RZ, R2 ;  /* 0x000000ffff0d7224 */ /* 0x000fe200078e0002 */
[----:B------:R-:W-:Y:S02]  /*163a0*/  MOV R12, 0x1 ;  /* 0x00000001000c7802 */ /* 0x000fe40000000f00 */
[----:B------:R-:W-:-:S07]  /*163b0*/  MOV R7, R14 ;  /* 0x0000000e00077202 */ /* 0x000fce0000000f00 */
[----:B------:R-:W-:Y:S05]  /*163c0*/  WARPSYNC.COLLECTIVE R15, `(.L_x_13520) ;  /* 0x000000000f087348 */ /* 0x000fea0003c00000 */
[----:B------:R0:W1:Y:S02]  /*163d0*/  SHFL.IDX P6, R14, R13, R12, R11 ;  /* 0x0000000c0d0e7389 */ /* 0x00006400000c000b */
[----:B01----:R-:W-:Y:S01]  /*163e0*/  ENDCOLLECTIVE ;  /* 0x000000000000791b */ /* 0x003fe20003800000 */
.L_x_13520:
        /* <DEDUP_REMOVED lines=15> */
.L_x_13521:
[----:B------:R-:W-:Y:S02]  /*164e0*/  @P0 IMAD R8, R5, 0x2, R22 ;  /* 0x0000000205080824 */ /* 0x000fe400078e0216 */
[----:B------:R-:W-:Y:S02]  /*164f0*/  IMAD.MOV.U32 R13, RZ, RZ, R2 ;  /* 0x000000ffff0d7224 */ /* 0x000fe400078e0002 */
[----:B------:R-:W-:Y:S02]  /*16500*/  IMAD.MOV.U32 R12, RZ, RZ, 0x2 ;  /* 0x00000002ff0c7424 */ /* 0x000fe400078e00ff */
[----:B------:R-:W-:-:S07]  /*16510*/  IMAD.MOV.U32 R7, RZ, RZ, R14 ;  /* 0x000000ffff077224 */ /* 0x000fce00078e000e */
[----:B------:R-:W-:Y:S05]  /*16520*/  WARPSYNC.COLLECTIVE R15, `(.L_x_13522) ;  /* 0x000000000f087348 */ /* 0x000fea0003c00000 */
[----:B------:R0:W1:Y:S02]  /*16530*/  SHFL.IDX P6, R14, R13, R12, R11 ;  /* 0x0000000c0d0e7389 */ /* 0x00006400000c000b */
[----:B01----:R-:W-:Y:S01]  /*16540*/  ENDCOLLECTIVE ;  /* 0x000000000000791b */ /* 0x003fe20003800000 */
.L_x_13522:
        /* <DEDUP_REMOVED lines=15> */
.L_x_13523:
[----:B------:R-:W-:Y:S01]  /*16640*/  @P0 LEA R8, R5, R22, 0x1 ;  /* 0x0000001605080211 */ /* 0x000fe200078e08ff */
[----:B------:R-:W-:Y:S02]  /*16650*/  IMAD.MOV.U32 R13, RZ, RZ, R2 ;  /* 0x000000ffff0d7224 */ /* 0x000fe400078e0002 */
[----:B------:R-:W-:Y:S02]  /*16660*/  IMAD.MOV.U32 R12, RZ, RZ, 0x3 ;  /* 0x00000003ff0c7424 */ /* 0x000fe400078e00ff */
[----:B------:R-:W-:-:S07]  /*16670*/  IMAD.MOV.U32 R7, RZ, RZ, R14 ;  /* 0x000000ffff077224 */ /* 0x000fce00078e000e */
[----:B------:R-:W-:Y:S05]  /*16680*/  WARPSYNC.COLLECTIVE R15, `(.L_x_13524) ;  /* 0x000000000f087348 */ /* 0x000fea0003c00000 */
[----:B------:R0:W1:Y:S02]  /*16690*/  SHFL.IDX P6, R14, R13, R12, R11 ;  /* 0x0000000c0d0e7389 */ /* 0x00006400000c000b */
[----:B01----:R-:W-:Y:S01]  /*166a0*/  ENDCOLLECTIVE ;  /* 0x000000000000791b */ /* 0x003fe20003800000 */
.L_x_13524:
        /* <DEDUP_REMOVED lines=15> */
.L_x_13525:
[----:B------:R-:W-:Y:S01]  /*167a0*/  @P0 IMAD R8, R5, 0x2, R22 ;  /* 0x0000000205080824 */ /* 0x000fe200078e0216 */
[----:B------:R-:W-:Y:S01]  /*167b0*/  MOV R13, R2 ;  /* 0x00000002000d7202 */ /* 0x000fe20000000f00 */
[----:B------:R-:W-:Y:S02]  /*167c0*/  IMAD.MOV.U32 R12, RZ, RZ, 0x4 ;  /* 0x00000004ff0c7424 */ /* 0x000fe400078e00ff */
[----:B------:R-:W-:-:S07]  /*167d0*/  IMAD.MOV.U32 R7, RZ, RZ, R14 ;  /* 0x000000ffff077224 */ /* 0x000fce00078e000e */
[----:B------:R-:W-:Y:S05]  /*167e0*/  WARPSYNC.COLLECTIVE R15, `(.L_x_13526) ;  /* 0x000000000f087348 */ /* 0x000fea0003c00000 */
[----:B------:R0:W1:Y:S02]  /*167f0*/  SHFL.IDX P6, R14, R13, R12, R11 ;  /* 0x0000000c0d0e7389 */ /* 0x00006400000c000b */
[----:B01----:R-:W-:Y:S01]  /*16800*/  ENDCOLLECTIVE ;  /* 0x000000000000791b */ /* 0x003fe20003800000 */
.L_x_13526:
        /* <DEDUP_REMOVED lines=15> */
.L_x_13527:
[----:B------:R-:W-:Y:S02]  /*16900*/  @P0 IMAD R8, R5, 0x2, R22 ;  /* 0x0000000205080824 */ /* 0x000fe400078e0216 */
[----:B------:R-:W-:Y:S01]  /*16910*/  IMAD.MOV.U32 R13, RZ, RZ, R2 ;  /* 0x000000ffff0d7224 */ /* 0x000fe200078e0002 */
[----:B------:R-:W-:Y:S02]  /*16920*/  MOV R12, 0x5 ;  /* 0x00000005000c7802 */ /* 0x000fe40000000f00 */
[----:B------:R-:W-:-:S07]  /*16930*/  MOV R7, R14 ;  /* 0x0000000e00077202 */ /* 0x000fce0000000f00 */
[----:B------:R-:W-:Y:S05]  /*16940*/  WARPSYNC.COLLECTIVE R15, `(.L_x_13528) ;  /* 0x000000000f087348 */ /* 0x000fea0003c00000 */
[----:B------:R0:W1:Y:S02]  /*16950*/  SHFL.IDX P6, R14, R13, R12, R11 ;  /* 0x0000000c0d0e7389 */ /* 0x00006400000c000b */
[----:B01----:R-:W-:Y:S01]  /*16960*/  ENDCOLLECTIVE ;  /* 0x000000000000791b */ /* 0x003fe20003800000 */
.L_x_13528:
        /* <DEDUP_REMOVED lines=15> */
.L_x_13529:
[----:B------:R-:W-:Y:S02]  /*16a60*/  @P0 IMAD R8, R5, 0x2, R22 ;  /* 0x0000000205080824 */ /* 0x000fe400078e0216 */
[----:B------:R-:W-:Y:S02]  /*16a70*/  IMAD.MOV.U32 R13, RZ, RZ, R2 ;  /* 0x000000ffff0d7224 */ /* 0x000fe400078e0002 */
[----:B------:R-:W-:Y:S02]  /*16a80*/  IMAD.MOV.U32 R12, RZ, RZ, 0x6 ;  /* 0x00000006ff0c7424 */ /* 0x000fe400078e00ff */
[----:B------:R-:W-:-:S07]  /*16a90*/  IMAD.MOV.U32 R7, RZ, RZ, R14 ;  /* 0x000000ffff077224 */ /* 0x000fce00078e000e */
[----:B------:R-:W-:Y:S05]  /*16aa0*/  WARPSYNC.COLLECTIVE R15, `(.L_x_13530) ;  /* 0x000000000f087348 */ /* 0x000fea0003c00000 */
[----:B------:R0:W1:Y:S02]  /*16ab0*/  SHFL.IDX P6, R14, R13, R12, R11 ;  /* 0x0000000c0d0e7389 */ /* 0x00006400000c000b */
[----:B01----:R-:W-:Y:S01]  /*16ac0*/  ENDCOLLECTIVE ;  /* 0x000000000000791b */ /* 0x003fe20003800000 */
.L_x_13530:
        /* <DEDUP_REMOVED lines=15> */
.L_x_13531:
[----:B------:R-:W-:Y:S01]  /*16bc0*/  @P0 LEA R8, R5, R22, 0x1 ;  /* 0x0000001605080211 */ /* 0x000fe200078e08ff */
[----:B------:R-:W-:Y:S02]  /*16bd0*/  IMAD.MOV.U32 R13, RZ, RZ, R2 ;  /* 0x000000ffff0d7224 */ /* 0x000fe400078e0002 */
[----:B------:R-:W-:Y:S02]  /*16be0*/  IMAD.MOV.U32 R12, RZ, RZ, 0x7 ;  /* 0x00000007ff0c7424 */ /* 0x000fe400078e00ff */
[----:B------:R-:W-:-:S07]  /*16bf0*/  IMAD.MOV.U32 R7, RZ, RZ, R14 ;  /* 0x000000ffff077224 */ /* 0x000fce00078e000e */
[----:B------:R-:W-:Y:S05]  /*16c00*/  WARPSYNC.COLLECTIVE R15, `(.L_x_13532) ;  /* 0x000000000f087348 */ /* 0x000fea0003c00000 */
[----:B------:R0:W1:Y:S02]  /*16c10*/  SHFL.IDX P6, R14, R13, R12, R11 ;  /* 0x0000000c0d0e7389 */ /* 0x00006400000c000b */
[----:B01----:R-:W-:Y:S01]  /*16c20*/  ENDCOLLECTIVE ;  /* 0x000000000000791b */ /* 0x003fe20003800000 */
.L_x_13532:
        /* <DEDUP_REMOVED lines=10> */
.L_x_13533:
[----:B------:R-:W-:Y:S01]  /*16cd0*/  @!PT LDS RZ, [RZ] ;  /* 0x00000000fffff984 */ /* 0x000fe20000000800 */
[----:B------:R-:W-:Y:S01]  /*16ce0*/  @!PT LDS RZ, [RZ] ;  /* 0x00000000fffff984 */ /* 0x000fe20000000800 */
[----:B------:R-:W-:Y:S01]  /*16cf0*/  @!PT LDS RZ, [RZ] ;  /* 0x00000000fffff984 */ /* 0x000fe20000000800 */
[----:B------:R2:W-:Y:S01]  /*16d00*/  @P0 LDGSTS.E.BYPASS.LTC128B.128 [R8+0x11400], desc[UR42][R6.64], !P2 ;  /* 0x1140000006080fae */ /* 0x0005e2000d101d6a */
[----:B------:R-:W-:Y:S01]  /*16d10*/  IMAD.MOV.U32 R0, RZ, RZ, R14 ;  /* 0x000000ffff007224 */ /* 0x000fe200078e000e */
[----:B------:R-:W-:Y:S06]  /*16d20*/  BRA `(.L_x_13534) ;  /* 0xffffffa400c47947 */ /* 0x000fec000383ffff */
.L_x_13397:
[----:B------:R-:W2:Y:S01]  /*16d30*/  LDL.LU R11, [R1+0x34] ;  /* 0x00003400010b7983 */ /* 0x000ea20000300800 */
[----:B------:R-:W-:Y:S02]  /*16d40*/  IMAD.MOV.U32 R13, RZ, RZ, R0 ;  /* 0x000000ffff0d7224 */ /* 0x000fe400078e0000 */
[----:B------:R-:W-:Y:S02]  /*16d50*/  IMAD.MOV.U32 R12, RZ, RZ, RZ ;  /* 0x000000ffff0c7224 */ /* 0x000fe400078e00ff */
[----:B------:R-:W-:Y:S02]  /*16d60*/  IMAD.MOV.U32 R15, RZ, RZ, -0x1 ;  /* 0xffffffffff0f7424 */ /* 0x000fe400078e00ff */
[----:B------:R-:W-:-:S04]  /*16d70*/  IMAD R17, R17, 0xc0, R9 ;  /* 0x000000c011117824 */ /* 0x000fc800078e0209 */
[----:B------:R-:W-:Y:S02]  /*16d80*/  VIADD R8, R17, 0x10 ;  /* 0x0000001011087836 */ /* 0x000fe40000000000 */
[----:B--2---:R-:W-:Y:S01]  /*16d90*/  IMAD R3, R11, R10, RZ ;  /* 0x0000000a0b037224 */ /* 0x004fe200078e02ff */
[----:B------:R-:W-:-:S04]  /*16da0*/  MOV R11, 0x181f ;  /* 0x0000181f000b7802 */ /* 0x000fc80000000f00 */
[----:B------:R-:W-:-:S13]  /*16db0*/  ISETP.GE.AND P1, PT, R17, R3, PT ;  /* 0x000000031100720c */ /* 0x000fda0003f26270 */
[----:B-----5:R-:W-:Y:S05]  /*16dc0*/  WARPSYNC.COLLECTIVE R15, `(.L_x_13535) ;  /* 0x000000000f087348 */ /* 0x020fea0003c00000 */
[----:B------:R0:W1:Y:S02]  /*16dd0*/  SHFL.IDX P6, R14, R13, R12, R11 ;  /* 0x0000000c0d0e7389 */ /* 0x00006400000c000b */
[----:B01---5:R-:W-:Y:S01]  /*16de0*/  ENDCOLLECTIVE ;  /* 0x000000000000791b */ /* 0x023fe20003800000 */
.L_x_13535:
[----:B------:R-:W-:Y:S02]  /*16df0*/  IMAD.MOV.U32 R13, RZ, RZ, R2 ;  /* 0x000000ffff0d7224 */ /* 0x000fe400078e0002 */
[----:B------:R-:W-:-:S07]  /*16e00*/  IMAD.MOV.U32 R6, RZ, RZ, R14 ;  /* 0x000000ffff067224 */ /* 0x000fce00078e000e */
[----:B------:R-:W-:Y:S05]  /*16e10*/  WARPSYNC.COLLECTIVE R15, `(.L_x_13536) ;  /* 0x000000000f087348 */ /* 0x000fea0003c00000 */
[----:B------:R0:W1:Y:S02]  /*16e20*/  SHFL.IDX P6, R14, R13, R12, R11 ;  /* 0x0000000c0d0e7389 */ /* 0x00006400000c000b */
[----:B01----:R-:W-:Y:S01]  /*16e30*/  ENDCOLLECTIVE ;  /* 0x000000000000791b */ /* 0x003fe20003800000 */
.L_x_13536:
[----:B------:R-:W-:Y:S01]  /*16e40*/  IMAD.MOV.U32 R13, RZ, RZ, R0 ;  /* 0x000000ffff0d7224 */ /* 0x000fe200078e0000 */
[----:B------:R-:W-:Y:S02]  /*16e50*/  MOV R12, 0x1 ;  /* 0x00000001000c7802 */ /* 0x000fe40000000f00 */
[----:B------:R-:W-:-:S07]  /*16e60*/  MOV R7, R14 ;  /* 0x0000000e00077202 */ /* 0x000fce0000000f00 */
[----:B------:R-:W-:Y:S05]  /*16e70*/  WARPSYNC.COLLECTIVE R15, `(.L_x_13537) ;  /* 0x000000000f087348 */ /* 0x000fea0003c00000 */
[----:B------:R0:W1:Y:S02]  /*16e80*/  SHFL.IDX P6, R14, R13, R12, R11 ;  /* 0x0000000c0d0e7389 */ /* 0x00006400000c000b */
[----:B01----:R-:W-:Y:S01]  /*16e90*/  ENDCOLLECTIVE ;  /* 0x000000000000791b */ /* 0x003fe20003800000 */
.L_x_13537:
        /* <DEDUP_REMOVED lines=10> */
[----:B------:R-:W-:Y:S01]  /*16f40*/  ISETP.GE.AND P1, PT, R8, R3, PT ;  /* 0x000000030800720c */ /* 0x000fe20003f26270 */
[----:B0-----:R-:W-:-:S12]  /*16f50*/  IMAD.MOV.U32 R6, RZ, RZ, R14 ;  /* 0x000000ffff067224 */ /* 0x001fd800078e000e */
[----:B------:R-:W-:Y:S05]  /*16f60*/  WARPSYNC.COLLECTIVE R15, `(.L_x_13538) ;  /* 0x000000000f087348 */ /* 0x000fea0003c00000 */
[----:B------:R0:W1:Y:S02]  /*16f70*/  SHFL.IDX P6, R14, R13, R12, R11 ;  /* 0x0000000c0d0e7389 */ /* 0x00006400000c000b */
[----:B01----:R-:W-:Y:S01]  /*16f80*/  ENDCOLLECTIVE ;  /* 0x000000000000791b */ /* 0x003fe20003800000 */
.L_x_13538:
[----:B------:R-:W-:Y:S02]  /*16f90*/  IMAD.MOV.U32 R13, RZ, RZ, R0 ;  /* 0x000000ffff0d7224 */ /* 0x000fe400078e0000 */
[----:B------:R-:W-:Y:S02]  /*16fa0*/  IMAD.MOV.U32 R12, RZ, RZ, 0x2 ;  /* 0x00000002ff0c7424 */ /* 0x000fe400078e00ff */
[----:B------:R-:W-:-:S07]  /*16fb0*/  IMAD.MOV.U32 R7, RZ, RZ, R14 ;  /* 0x000000ffff077224 */ /* 0x000fce00078e000e */
[----:B------:R-:W-:Y:S05]  /*16fc0*/  WARPSYNC.COLLECTIVE R15, `(.L_x_13539) ;  /* 0x000000000f087348 */ /* 0x000fea0003c00000 */
[----:B------:R0:W1:Y:S02]  /*16fd0*/  SHFL.IDX P6, R14, R13, R12, R11 ;  /* 0x0000000c0d0e7389 */ /* 0x00006400000c000b */
[----:B01----:R-:W-:Y:S01]  /*16fe0*/  ENDCOLLECTIVE ;  /* 0x000000000000791b */ /* 0x003fe20003800000 */
.L_x_13539:
        /* <DEDUP_REMOVED lines=10> */
[----:B0-----:R-:W-:-:S05]  /*17090*/  VIADD R6, R17, 0x20 ;  /* 0x0000002011067836 */ /* 0x001fca0000000000 */
[----:B------:R-:W-:Y:S02]  /*170a0*/  ISETP.GE.AND P1, PT, R6, R3, PT ;  /* 0x000000030600720c */ /* 0x000fe40003f26270 */
[----:B------:R-:W-:-:S11]  /*170b0*/  MOV R6, R14 ;  /* 0x0000000e00067202 */ /* 0x000fd60000000f00 */
[----:B------:R-:W-:Y:S05]  /*170c0*/  WARPSYNC.COLLECTIVE R15, `(.L_x_13540) ;  /* 0x000000000f087348 */ /* 0x000fea0003c00000 */
[----:B------:R0:W1:Y:S02]  /*170d0*/  SHFL.IDX P6, R14, R13, R12, R11 ;  /* 0x0000000c0d0e7389 */ /* 0x00006400000c000b */
[----:B01----:R-:W-:Y:S01]  /*170e0*/  ENDCOLLECTIVE ;  /* 0x000000000000791b */ /* 0x003fe20003800000 */
.L_x_13540:
[----:B------:R-:W-:Y:S02]  /*170f0*/  IMAD.MOV.U32 R13, RZ, RZ, R0 ;  /* 0x000000ffff0d7224 */ /* 0x000fe400078e0000 */
[----:B------:R-:W-:Y:S02]  /*17100*/  IMAD.MOV.U32 R12, RZ, RZ, 0x3 ;  /* 0x00000003ff0c7424 */ /* 0x000fe400078e00ff */
[----:B------:R-:W-:-:S07]  /*17110*/  IMAD.MOV.U32 R7, RZ, RZ, R14 ;  /* 0x000000ffff077224 */ /* 0x000fce00078e000e */
[----:B------:R-:W-:Y:S05]  /*17120*/  WARPSYNC.COLLECTIVE R15, `(.L_x_13541) ;  /* 0x000000000f087348 */ /* 0x000fea0003c00000 */
[----:B------:R0:W1:Y:S02]  /*17130*/  SHFL.IDX P6, R14, R13, R12, R11 ;  /* 0x0000000c0d0e7389 */ /* 0x00006400000c000b */
[----:B01----:R-:W-:Y:S01]  /*17140*/  ENDCOLLECTIVE ;  /* 0x000000000000791b */ /* 0x003fe20003800000 */
.L_x_13541:
        /* <DEDUP_REMOVED lines=10> */
[----:B0-----:R-:W-:-:S04]  /*171f0*/  IADD3 R6, R17, 0x30, RZ ;  /* 0x0000003011067810 */ /* 0x001fc80007ffe0ff */
[----:B------:R-:W-:Y:S01]  /*17200*/  ISETP.GE.AND P1, PT, R6, R3, PT ;  /* 0x000000030600720c */ /* 0x000fe20003f26270 */
[----:B------:R-:W-:-:S12]  /*17210*/  IMAD.MOV.U32 R6, RZ, RZ, R14 ;  /* 0x000000ffff067224 */ /* 0x000fd800078e000e */
[----:B------:R-:W-:Y:S05]  /*17220*/  WARPSYNC.COLLECTIVE R15, `(.L_x_13542) ;  /* 0x000000000f087348 */ /* 0x000fea0003c00000 */
[----:B------:R0:W1:Y:S02]  /*17230*/  SHFL.IDX P6, R14, R13, R12, R11 ;  /* 0x0000000c0d0e7389 */ /* 0x00006400000c000b */
[----:B01----:R-:W-:Y:S01]  /*17240*/  ENDCOLLECTIVE ;  /* 0x000000000000791b */ /* 0x003fe20003800000 */
.L_x_13542:
[----:B------:R-:W-:Y:S01]  /*17250*/  MOV R13, R0 ;  /* 0x00000000000d7202 */ /* 0x000fe20000000f00 */
[----:B------:R-:W-:Y:S02]  /*17260*/  IMAD.MOV.U32 R12, RZ, RZ, 0x4 ;  /* 0x00000004ff0c7424 */ /* 0x000fe400078e00ff */
[----:B------:R-:W-:-:S07]  /*17270*/  IMAD.MOV.U32 R7, RZ, RZ, R14 ;  /* 0x000000ffff077224 */ /* 0x000fce00078e000e */
[----:B------:R-:W-:Y:S05]  /*17280*/  WARPSYNC.COLLECTIVE R15, `(.L_x_13543) ;  /* 0x000000000f087348 */ /* 0x000fea0003c00000 */
[----:B------:R0:W1:Y:S02]  /*17290*/  SHFL.IDX P6, R14, R13, R12, R11 ;  /* 0x0000000c0d0e7389 */ /* 0x00006400000c000b */
[----:B01----:R-:W-:Y:S01]  /*172a0*/  ENDCOLLECTIVE ;  /* 0x000000000000791b */ /* 0x003fe20003800000 */
.L_x_13543:
        /* <DEDUP_REMOVED lines=16> */
.L_x_13544:
[----:B------:R-:W-:Y:S01]  /*173b0*/  IMAD.MOV.U32 R13, RZ, RZ, R0 ;  /* 0x000000ffff0d7224 */ /* 0x000fe200078e0000 */
[----:B------:R-:W-:Y:S02]  /*173c0*/  MOV R12, 0x5 ;  /* 0x00000005000c7802 */ /* 0x000fe40000000f00 */
[----:B------:R-:W-:-:S07]  /*173d0*/  MOV R7, R14 ;  /* 0x0000000e00077202 */ /* 0x000fce0000000f00 */
[----:B------:R-:W-:Y:S05]  /*173e0*/  WARPSYNC.COLLECTIVE R15, `(.L_x_13545) ;  /* 0x000000000f087348 */ /* 0x000fea0003c00000 */
[----:B------:R0:W1:Y:S02]  /*173f0*/  SHFL.IDX P6, R14, R13, R12, R11 ;  /* 0x0000000c0d0e7389 */ /* 0x00006400000c000b */
[----:B01----:R-:W-:Y:S01]  /*17400*/  ENDCOLLECTIVE ;  /* 0x000000000000791b */ /* 0x003fe20003800000 */
.L_x_13545:
        /* <DEDUP_REMOVED lines=16> */
.L_x_13546:
[----:B------:R-:W-:Y:S02]  /*17510*/  IMAD.MOV.U32 R13, RZ, RZ, R0 ;  /* 0x000000ffff0d7224 */ /* 0x000fe400078e0000 */
[----:B------:R-:W-:Y:S02]  /*17520*/  IMAD.MOV.U32 R12, RZ, RZ, 0x6 ;  /* 0x00000006ff0c7424 */ /* 0x000fe400078e00ff */
[----:B------:R-:W-:-:S07]  /*17530*/  IMAD.MOV.U32 R7, RZ, RZ, R14 ;  /* 0x000000ffff077224 */ /* 0x000fce00078e000e */
[----:B------:R-:W-:Y:S05]  /*17540*/  WARPSYNC.COLLECTIVE R15, `(.L_x_13547) ;  /* 0x000000000f087348 */ /* 0x000fea0003c00000 */
[----:B------:R0:W1:Y:S02]  /*17550*/  SHFL.IDX P6, R14, R13, R12, R11 ;  /* 0x0000000c0d0e7389 */ /* 0x00006400000c000b */
[----:B01----:R-:W-:Y:S01]  /*17560*/  ENDCOLLECTIVE ;  /* 0x000000000000791b */ /* 0x003fe20003800000 */
.L_x_13547:
        /* <DEDUP_REMOVED lines=16> */
.L_x_13548:
[----:B------:R-:W-:Y:S01]  /*17670*/  MOV R13, R0 ;  /* 0x00000000000d7202 */ /* 0x000fe20000000f00 */
[----:B------:R-:W-:Y:S02]  /*17680*/  IMAD.MOV.U32 R12, RZ, RZ, 0x7 ;  /* 0x00000007ff0c7424 */ /* 0x000fe400078e00ff */
[----:B------:R-:W-:-:S07]  /*17690*/  IMAD.MOV.U32 R7, RZ, RZ, R14 ;  /* 0x000000ffff077224 */ /* 0x000fce00078e000e */
[----:B------:R-:W-:Y:S05]  /*176a0*/  WARPSYNC.COLLECTIVE R15, `(.L_x_13549) ;  /* 0x000000000f087348 */ /* 0x000fea0003c00000 */
[----:B------:R0:W1:Y:S02]  /*176b0*/  SHFL.IDX P6, R14, R13, R12, R11 ;  /* 0x0000000c0d0e7389 */ /* 0x00006400000c000b */
[----:B01----:R-:W-:Y:S01]  /*176c0*/  ENDCOLLECTIVE ;  /* 0x000000000000791b */ /* 0x003fe20003800000 */
.L_x_13549:
        /* <DEDUP_REMOVED lines=11> */
.L_x_13550:
[----:B------:R-:W-:Y:S01]  /*17780*/  @!PT LDS RZ, [RZ] ;  /* 0x00000000fffff984 */ /* 0x000fe20000000800 */
[----:B------:R-:W-:Y:S01]  /*17790*/  @!PT LDS RZ, [RZ] ;  /* 0x00000000fffff984 */ /* 0x000fe20000000800 */
[----:B------:R-:W-:Y:S01]  /*177a0*/  @!PT LDS RZ, [RZ] ;  /* 0x00000000fffff984 */ /* 0x000fe20000000800 */
[----:B------:R0:W-:Y:S01]  /*177b0*/  @!P1 LDGSTS.E.BYPASS.LTC128B.128 [R20+0xb400], desc[UR42][R6.64], !P0 ;  /* 0x0b40000006149fae */ /* 0x0001e2000c101d6a */
[----:B------:R-:W-:Y:S01]  /*177c0*/  ISETP.GE.AND P1, PT, R2, R3, PT ;  /* 0x000000030200720c */ /* 0x000fe20003f26270 */
[----:B------:R-:W-:Y:S02]  /*177d0*/  IMAD.MOV.U32 R13, RZ, RZ, R4 ;  /* 0x000000ffff0d7224 */ /* 0x000fe400078e0004 */
[----:B------:R-:W-:Y:S01]  /*177e0*/  IMAD.MOV.U32 R12, RZ, RZ, RZ ;  /* 0x000000ffff0c7224 */ /* 0x000fe200078e00ff */
[----:B0-----:R-:W-:-:S09]  /*177f0*/  MOV R6, R14 ;  /* 0x0000000e00067202 */ /* 0x001fd20000000f00 */
[----:B------:R-:W-:Y:S05]  /*17800*/  WARPSYNC.COLLECTIVE R15, `(.L_x_13551) ;  /* 0x000000000f087348 */ /* 0x000fea0003c00000 */
[----:B------:R0:W1:Y:S02]  /*17810*/  SHFL.IDX P6, R14, R13, R12, R11 ;  /* 0x0000000c0d0e7389 */ /* 0x00006400000c000b */
[----:B01----:R-:W-:Y:S01]  /*17820*/  ENDCOLLECTIVE ;  /* 0x000000000000791b */ /* 0x003fe20003800000 */
.L_x_13551:
[----:B------:R-:W-:-:S05]  /*17830*/  @!P1 LEA R6, P2, R21, R6, 0x1 ;  /* 0x0000000615069211 */ /* 0x000fca00078408ff */
[----:B------:R-:W-:-:S04]  /*17840*/  @!P1 IMAD.X R0, RZ, RZ, R0, P2 ;  /* 0x000000ffff009224 */ /* 0x000fc800010e0600 */
[----:B------:R-:W-:Y:S01]  /*17850*/  @!P1 IMAD.MOV.U32 R7, RZ, RZ, R0 ;  /* 0x000000ffff079224 */ /* 0x000fe200078e0000 */
[C---:B------:R-:W-:Y:S02]  /*17860*/  IADD3 R0, R17.reuse, 0x80, RZ ;  /* 0x0000008011007810 */ /* 0x040fe40007ffe0ff */
[----:B------:R-:W-:Y:S02]  /*17870*/  MOV R13, R5 ;  /* 0x00000005000d7202 */ /* 0x000fe40000000f00 */
[----:B------:R-:W-:Y:S01]  /*17880*/  @!PT LDS RZ, [RZ] ;  /* 0x00000000fffff984 */ /* 0x000fe20000000800 */
[----:B------:R-:W-:Y:S01]  /*17890*/  @!PT LDS RZ, [RZ] ;  /* 0x00000000fffff984 */ /* 0x000fe20000000800 */
[----:B------:R-:W-:Y:S01]  /*178a0*/  @!PT LDS RZ, [RZ] ;  /* 0x00000000fffff984 */ /* 0x000fe20000000800 */
[----:B------:R0:W-:Y:S01]  /*178b0*/  @!P1 LDGSTS.E.BYPASS.LTC128B.128 [R20+0xbc00], desc[UR42][R6.64], !P0 ;  /* 0x0bc0000006149fae */ /* 0x0001e2000c101d6a */
[----:B------:R-:W-:Y:S02]  /*178c0*/  ISETP.GE.AND P1, PT, R0, R3, PT ;  /* 0x000000030000720c */ /* 0x000fe40003f26270 */
[----:B------:R-:W-:Y:S01]  /*178d0*/  IADD3 R0, R17, 0x90, RZ ;  /* 0x0000009011007810 */ /* 0x000fe20007ffe0ff */
[----:B------:R-:W-:-:S10]  /*178e0*/  IMAD.MOV.U32 R2, RZ, RZ, R14 ;  /* 0x000000ffff027224 */ /* 0x000fd400078e000e */
[----:B0-----:R-:W-:Y:S05]  /*178f0*/  WARPSYNC.COLLECTIVE R15, `(.L_x_13552) ;  /* 0x000000000f087348 */ /* 0x001fea0003c00000 */
[----:B------:R1:W2:Y:S02]  /*17900*/  SHFL.IDX P6, R14, R13, R12, R11 ;  /* 0x0000000c0d0e7389 */ /* 0x0002a400000c000b */
[----:B012---:R-:W-:Y:S01]  /*17910*/  ENDCOLLECTIVE ;  /* 0x000000000000791b */ /* 0x007fe20003800000 */
.L_x_13552:
[----:B------:R-:W-:Y:S02]  /*17920*/  IMAD.MOV.U32 R13, RZ, RZ, R4 ;  /* 0x000000ffff0d7224 */ /* 0x000fe400078e0004 */
[----:B------:R-:W-:Y:S02]  /*17930*/  IMAD.MOV.U32 R12, RZ, RZ, 0x1 ;  /* 0x00000001ff0c7424 */ /* 0x000fe400078e00ff */
[----:B------:R-:W-:-:S07]  /*17940*/  IMAD.MOV.U32 R8, RZ, RZ, R14 ;  /* 0x000000ffff087224 */ /* 0x000fce00078e000e */
[----:B------:R-:W-:Y:S05]  /*17950*/  WARPSYNC.COLLECTIVE R15, `(.L_x_13553) ;  /* 0x000000000f087348 */ /* 0x000fea0003c00000 */
[----:B------:R0:W1:Y:S02]  /*17960*/  SHFL.IDX P6, R14, R13, R12, R11 ;  /* 0x0000000c0d0e7389 */ /* 0x00006400000c000b */
[----:B01----:R-:W-:Y:S01]  /*17970*/  ENDCOLLECTIVE ;  /* 0x000000000000791b */ /* 0x003fe20003800000 */
.L_x_13553:
[----:B------:R-:W-:-:S05]  /*17980*/  @!P1 LEA R6, P2, R21, R8, 0x1 ;  /* 0x0000000815069211 */ /* 0x000fca00078408ff */
[----:B------:R-:W-:-:S04]  /*17990*/  @!P1 IMAD.X R2, RZ, RZ, R2, P2 ;  /* 0x000000ffff029224 */ /* 0x000fc800010e0602 */
[----:B------:R-:W-:Y:S01]  /*179a0*/  @!P1 IMAD.MOV.U32 R7, RZ, RZ, R2 ;  /* 0x000000ffff079224 */ /* 0x000fe200078e0002 */
[----:B------:R-:W-:Y:S01]  /*179b0*/  MOV R13, R5 ;  /* 0x00000005000d7202 */ /* 0x000fe20000000f00 */
[----:B------:R-:W-:-:S03]  /*179c0*/  VIADD R2, R17, 0xa0 ;  /* 0x000000a011027836 */ /* 0x000fc60000000000 */
[----:B------:R-:W-:Y:S01]  /*179d0*/  @!PT LDS RZ, [RZ] ;  /* 0x00000000fffff984 */ /* 0x000fe20000000800 */
[----:B------:R-:W-:Y:S01]  /*179e0*/  @!PT LDS RZ, [RZ] ;  /* 0x00000000fffff984 */ /* 0x000fe20000000800 */
[----:B------:R-:W-:Y:S01]  /*179f0*/  @!PT LDS RZ, [RZ] ;  /* 0x00000000fffff984 */ /* 0x000fe20000000800 */
[----:B------:R0:W-:Y:S01]  /*17a00*/  @!P1 LDGSTS.E.BYPASS.LTC128B.128 [R20+0xc400], desc[UR42][R6.64], !P0 ;  /* 0x0c40000006149fae */ /* 0x0001e2000c101d6a */
[----:B------:R-:W-:Y:S01]  /*17a10*/  ISETP.GE.AND P1, PT, R0, R3, PT ;  /* 0x000000030000720c */ /* 0x000fe20003f26270 */
[----:B------:R-:W-:-:S12]  /*17a20*/  IMAD.MOV.U32 R0, RZ, RZ, R14 ;  /* 0x000000ffff007224 */ /* 0x000fd800078e000e */
[----:B0-----:R-:W-:Y:S05]  /*17a30*/  WARPSYNC.COLLECTIVE R15, `(.L_x_13554) ;  /* 0x000000000f087348 */ /* 0x001fea0003c00000 */
[----:B------:R1:W2:Y:S02]  /*17a40*/  SHFL.IDX P6, R14, R13, R12, R11 ;  /* 0x0000000c0d0e7389 */ /* 0x0002a400000c000b */
[----:B012---:R-:W-:Y:S01]  /*17a50*/  ENDCOLLECTIVE ;  /* 0x000000000000791b */ /* 0x007fe20003800000 */
.L_x_13554:
[----:B------:R-:W-:Y:S01]  /*17a60*/  MOV R13, R4 ;  /* 0x00000004000d7202 */ /* 0x000fe20000000f00 */
[----:B------:R-:W-:Y:S02]  /*17a70*/  IMAD.MOV.U32 R12, RZ, RZ, 0x2 ;  /* 0x00000002ff0c7424 */ /* 0x000fe400078e00ff */
[----:B------:R-:W-:-:S07]  /*17a80*/  IMAD.MOV.U32 R6, RZ, RZ, R14 ;  /* 0x000000ffff067224 */ /* 0x000fce00078e000e */
[----:B------:R-:W-:Y:S05]  /*17a90*/  WARPSYNC.COLLECTIVE R15, `(.L_x_13555) ;  /* 0x000000000f087348 */ /* 0x000fea0003c00000 */
[----:B------:R0:W1:Y:S02]  /*17aa0*/  SHFL.IDX P6, R14, R13, R12, R11 ;  /* 0x0000000c0d0e7389 */ /* 0x00006400000c000b */
[----:B01----:R-:W-:Y:S01]  /*17ab0*/  ENDCOLLECTIVE ;  /* 0x000000000000791b */ /* 0x003fe20003800000 */
.L_x_13555:
        /* <DEDUP_REMOVED lines=13> */
.L_x_13556:
[----:B------:R-:W-:Y:S01]  /*17b90*/  MOV R13, R4 ;  /* 0x00000004000d7202 */ /* 0x000fe20000000f00 */
[----:B------:R-:W-:Y:S01]  /*17ba0*/  IMAD.MOV.U32 R12, RZ, RZ, 0x3 ;  /* 0x00000003ff0c7424 */ /* 0x000fe200078e00ff */
[----:B------:R-:W-:-:S07]  /*17bb0*/  MOV R6, R14 ;  /* 0x0000000e00067202 */ /* 0x000fce0000000f00 */
[----:B------:R-:W-:Y:S05]  /*17bc0*/  WARPSYNC.COLLECTIVE R15, `(.L_x_13557) ;  /* 0x000000000f087348 */ /* 0x000fea0003c00000 */
[----:B------:R0:W1:Y:S02]  /*17bd0*/  SHFL.IDX P6, R14, R13, R12, R11 ;  /* 0x0000000c0d0e7389 */ /* 0x00006400000c000b */
[----:B01----:R-:W-:Y:S01]  /*17be0*/  ENDCOLLECTIVE ;  /* 0x000000000000791b */ /* 0x003fe20003800000 */
.L_x_13557:
        /* <DEDUP_REMOVED lines=12> */
.L_x_13558:
[----:B------:R-:W-:Y:S01]  /*17cb0*/  MOV R2, R14 ;  /* 0x0000000e00027202 */ /* 0x000fe20000000f00 */
[----:B------:R-:W-:Y:S06]  /*17cc0*/  BRA `(.L_x_13559) ;  /* 0xffffffa400bc7947 */ /* 0x000fec000383ffff */
.L_x_13400:
[----:B-1----:R1:W2:Y:S02]  /*17cd0*/  SYNCS.PHASECHK.TRANS64.TRYWAIT P0, [R22+URZ+0x16820], R0 ;  /* 0x01682000160075a7 */ /* 0x0022a4000800017f */
[----:B--2---:R-:W-:Y:S05]  /*17ce0*/  @!P0 NANOSLEEP.SYNCS 0x989680 ;  /* 0x009896800000895d */ /* 0x004fea0003900000 */
[----:B------:R-:W2:Y:S02]  /*17cf0*/  @!P0 SYNCS.PHASECHK.TRANS64 P0, [R22+URZ+0x16820], R0 ;  /* 0x01682000160085a7 */ /* 0x000ea4000800007f */
[----:B--2---:R-:W-:Y:S05]  /*17d00*/  @!P0 BRA `(.L_x_13400) ;  /* 0xfffffffc00f08947 */ /* 0x004fea000383ffff */
[----:B------:R-:W-:Y:S05]  /*17d10*/  BRA `(.L_x_13560) ;  /* 0xffffffa800187947 */ /* 0x000fea000383ffff */
.L_x_13405:
[----:B0-----:R0:W1:Y:S02]  /*17d20*/  SYNCS.PHASECHK.TRANS64.TRYWAIT P0, [R5+URZ+0x16840], R2 ;  /* 0x01684002050075a7 */ /* 0x001064000800017f */
[----:B-1----:R-:W-:Y:S05]  /*17d30*/  @!P0 NANOSLEEP.SYNCS 0x989680 ;  /* 0x009896800000895d */ /* 0x002fea0003900000 */
[----:B------:R-:W1:Y:S02]  /*17d40*/  @!P0 SYNCS.PHASECHK.TRANS64 P0, [R5+URZ+0x16840], R2 ;  /* 0x01684002050085a7 */ /* 0x000e64000800007f */
[----:B-1----:R-:W-:Y:S05]  /*17d50*/  @!P0 BRA `(.L_x_13405) ;  /* 0xfffffffc00f08947 */ /* 0x002fea000383ffff */
[----:B------:R-:W-:Y:S05]  /*17d60*/  BRA `(.L_x_13561) ;  /* 0xffffffa800f87947 */ /* 0x000fea000383ffff */
.L_x_13406:
        /* <DEDUP_REMOVED lines=8> */
.L_x_13563:
[----:B------:R-:W-:Y:S05]  /*17df0*/  BSYNC B1 ;  /* 0x0000000000017941 */ /* 0x000fea0003800000 */
.L_x_13562:
[----:B------:R-:W0:Y:S01]  /*17e00*/  S2R R7, SR_TID.X ;  /* 0x0000000000077919 */ /* 0x000e220000002100 */
[----:B------:R-:W-:Y:S01]  /*17e10*/  IMAD.MOV.U32 R13, RZ, RZ, R9 ;  /* 0x000000ffff0d7224 */ /* 0x000fe200078e0009 */
[----:B------:R-:W-:Y:S01]  /*17e20*/  MOV R11, 0x181f ;  /* 0x0000181f000b7802 */ /* 0x000fe20000000f00 */
[----:B------:R-:W-:Y:S02]  /*17e30*/  IMAD.MOV.U32 R12, RZ, RZ, RZ ;  /* 0x000000ffff0c7224 */ /* 0x000fe400078e00ff */
[----:B------:R-:W-:Y:S02]  /*17e40*/  IMAD.MOV.U32 R15, RZ, RZ, -0x1 ;  /* 0xffffffffff0f7424 */ /* 0x000fe400078e00ff */
[----:B------:R-:W-:Y:S02]  /*17e50*/  IMAD.MOV.U32 R3, RZ, RZ, R14 ;  /* 0x000000ffff037224 */ /* 0x000fe400078e000e */
[----:B------:R-:W-:-:S07]  /*17e60*/  IMAD R8, R8, 0x2, R22 ;  /* 0x0000000208087824 */ /* 0x000fce00078e0216 */
[----:B0-----:R-:W-:Y:S05]  /*17e70*/  WARPSYNC.COLLECTIVE R15, `(.L_x_13564) ;  /* 0x000000000f087348 */ /* 0x001fea0003c00000 */
[----:B------:R1:W2:Y:S02]  /*17e80*/  SHFL.IDX P6, R14, R13, R12, R11 ;  /* 0x0000000c0d0e7389 */ /* 0x0002a400000c000b */
[----:B012---:R-:W-:Y:S01]  /*17e90*/  ENDCOLLECTIVE ;  /* 0x000000000000791b */ /* 0x007fe20003800000 */
.L_x_13564:
[----:B------:R-:W-:Y:S01]  /*17ea0*/  IMAD.MOV.U32 R13, RZ, RZ, R10 ;  /* 0x000000ffff0d7224 */ /* 0x000fe200078e000a */
[----:B------:R-:W-:Y:S01]  /*17eb0*/  MOV R12, 0x1 ;  /* 0x00000001000c7802 */ /* 0x000fe20000000f00 */
[----:B------:R-:W-:Y:S02]  /*17ec0*/  IMAD.SHL.U32 R7, R7, 0x8, RZ ;  /* 0x0000000807077824 */ /* 0x000fe400078e00ff */
[----:B------:R-:W-:-:S07]  /*17ed0*/  IMAD.MOV.U32 R2, RZ, RZ, R14 ;  /* 0x000000ffff027224 */ /* 0x000fce00078e000e */
[----:B------:R-:W-:Y:S05]  /*17ee0*/  WARPSYNC.COLLECTIVE R15, `(.L_x_13565) ;  /* 0x000000000f087348 */ /* 0x000fea0003c00000 */
[----:B------:R0:W1:Y:S02]  /*17ef0*/  SHFL.IDX P6, R14, R13, R12, R11 ;  /* 0x0000000c0d0e7389 */ /* 0x00006400000c000b */
[----:B01----:R-:W-:Y:S01]  /*17f00*/  ENDCOLLECTIVE ;  /* 0x000000000000791b */ /* 0x003fe20003800000 */
.L_x_13565:
[----:B------:R-:W-:-:S04]  /*17f10*/  LOP3.LUT R7, R7, 0x38, RZ, 0xc0, !PT ;  /* 0x0000003807077812 */ /* 0x000fc800078ec0ff */
[----:B------:R-:W-:-:S04]  /*17f20*/  SHF.L.U32 R7, R7, 0x1, RZ ;  /* 0x0000000107077819 */ /* 0x000fc800000006ff */
[----:B------:R-:W-:-:S05]  /*17f30*/  IADD3 R2, P0, R2, R7, RZ ;  /* 0x0000000702027210 */ /* 0x000fca0007f1e0ff */
[----:B------:R-:W-:Y:S02]  /*17f40*/  IMAD.X R3, RZ, RZ, R3, P0 ;  /* 0x000000ffff037224 */ /* 0x000fe400000e0603 */
[----:B------:R-:W-:-:S03]  /*17f50*/  IMAD.MOV.U32 R13, RZ, RZ, R9 ;  /* 0x000000ffff0d7224 */ /* 0x000fc600078e0009 */
[----:B------:R-:W-:Y:S01]  /*17f60*/  @!PT LDS RZ, [RZ] ;  /* 0x00000000fffff984 */ /* 0x000fe20000000800 */
[----:B------:R-:W-:Y:S01]  /*17f70*/  @!PT LDS RZ, [RZ] ;  /* 0x00000000fffff984 */ /* 0x000fe20000000800 */
[----:B------:R-:W-:Y:S01]  /*17f80*/  @!PT LDS RZ, [RZ] ;  /* 0x00000000fffff984 */ /* 0x000fe20000000800 */
[----:B------:R0:W-:Y:S02]  /*17f90*/  LDGSTS.E.BYPASS.LTC128B.128 [R8+0xe400], desc[UR42][R2.64], !P2 ;  /* 0x0e40000002087fae */ /* 0x0001e4000d101d6a */
[----:B0-----:R-:W-:-:S07]  /*17fa0*/  IMAD.MOV.U32 R3, RZ, RZ, R14 ;  /* 0x000000ffff037224 */ /* 0x001fce00078e000e */
[----:B------:R-:W-:Y:S05]  /*17fb0*/  WARPSYNC.COLLECTIVE R15, `(.L_x_13566) ;  /* 0x000000000f087348 */ /* 0x000fea0003c00000 */
[----:B------:R0:W1:Y:S02]  /*17fc0*/  SHFL.IDX P6, R14, R13, R12, R11 ;  /* 0x0000000c0d0e7389 */ /* 0x00006400000c000b */
[----:B01----:R-:W-:Y:S01]  /*17fd0*/  ENDCOLLECTIVE ;  /* 0x000000000000791b */ /* 0x003fe20003800000 */
.L_x_13566:
[----:B------:R-:W-:Y:S02]  /*17fe0*/  IMAD.MOV.U32 R13, RZ, RZ, R10 ;  /* 0x000000ffff0d7224 */ /* 0x000fe400078e000a */
[----:B------:R-:W-:Y:S02]  /*17ff0*/  IMAD.MOV.U32 R12, RZ, RZ, 0x2 ;  /* 0x00000002ff0c7424 */ /* 0x000fe400078e00ff */
[----:B------:R-:W-:-:S07]  /*18000*/  IMAD.MOV.U32 R2, RZ, RZ, R14 ;  /* 0x000000ffff027224 */ /* 0x000fce00078e000e */
[----:B------:R-:W-:Y:S05]  /*18010*/  WARPSYNC.COLLECTIVE R15, `(.L_x_13567) ;  /* 0x000000000f087348 */ /* 0x000fea0003c00000 */
[----:B------:R0:W1:Y:S02]  /*18020*/  SHFL.IDX P6, R14, R13, R12, R11 ;  /* 0x0000000c0d0e7389 */ /* 0x00006400000c000b */
[----:B01----:R-:W-:Y:S01]  /*18030*/  ENDCOLLECTIVE ;  /* 0x000000000000791b */ /* 0x003fe20003800000 */
.L_x_13567:
[----:B------:R-:W-:-:S04]  /*18040*/  IADD3 R2, P0, R2, R7, RZ ;  /* 0x0000000702027210 */ /* 0x000fc80007f1e0ff */
[----:B------:R-:W-:-:S05]  /*18050*/  IADD3.X R3, RZ, R3, RZ, P0, !PT ;  /* 0x00000003ff037210 */ /* 0x000fca00007fe4ff */
        /* <DEDUP_REMOVED lines=9> */
.L_x_13568:
[----:B------:R-:W-:Y:S01]  /*180f0*/  IMAD.MOV.U32 R13, RZ, RZ, R10 ;  /* 0x000000ffff0d7224 */ /* 0x000fe200078e000a */
[----:B------:R-:W-:Y:S01]  /*18100*/  MOV R12, 0x3 ;  /* 0x00000003000c7802 */ /* 0x000fe20000000f00 */
[----:B------:R-:W-:-:S07]  /*18110*/  IMAD.MOV.U32 R2, RZ, RZ, R14 ;  /* 0x000000ffff027224 */ /* 0x000fce00078e000e */
[----:B------:R-:W-:Y:S05]  /*18120*/  WARPSYNC.COLLECTIVE R15, `(.L_x_13569) ;  /* 0x000000000f087348 */ /* 0x000fea0003c00000 */
[----:B------:R0:W1:Y:S02]  /*18130*/  SHFL.IDX P6, R14, R13, R12, R11 ;  /* 0x0000000c0d0e7389 */ /* 0x00006400000c000b */
[----:B01----:R-:W-:Y:S01]  /*18140*/  ENDCOLLECTIVE ;  /* 0x000000000000791b */ /* 0x003fe20003800000 */
.L_x_13569:
        /* <DEDUP_REMOVED lines=11> */
.L_x_13570:
[----:B------:R-:W-:Y:S02]  /*18200*/  IMAD.MOV.U32 R13, RZ, RZ, R10 ;  /* 0x000000ffff0d7224 */ /* 0x000fe400078e000a */
[----:B------:R-:W-:Y:S02]  /*18210*/  IMAD.MOV.U32 R12, RZ, RZ, 0x4 ;  /* 0x00000004ff0c7424 */ /* 0x000fe400078e00ff */
[----:B------:R-:W-:-:S07]  /*18220*/  IMAD.MOV.U32 R2, RZ, RZ, R14 ;  /* 0x000000ffff027224 */ /* 0x000fce00078e000e */
[----:B------:R-:W-:Y:S05]  /*18230*/  WARPSYNC.COLLECTIVE R15, `(.L_x_13571) ;  /* 0x000000000f087348 */ /* 0x000fea0003c00000 */
[----:B------:R0:W1:Y:S02]  /*18240*/  SHFL.IDX P6, R14, R13, R12, R11 ;  /* 0x0000000c0d0e7389 */ /* 0x00006400000c000b */
[----:B01----:R-:W-:Y:S01]  /*18250*/  ENDCOLLECTIVE ;  /* 0x000000000000791b */ /* 0x003fe20003800000 */
.L_x_13571:
        /* <DEDUP_REMOVED lines=11> */
.L_x_13572:
[----:B------:R-:W-:Y:S01]  /*18310*/  IMAD.MOV.U32 R13, RZ, RZ, R10 ;  /* 0x000000ffff0d7224 */ /* 0x000fe200078e000a */
[----:B------:R-:W-:Y:S01]  /*18320*/  MOV R12, 0x5 ;  /* 0x00000005000c7802 */ /* 0x000fe20000000f00 */
[----:B------:R-:W-:-:S07]  /*18330*/  IMAD.MOV.U32 R2, RZ, RZ, R14 ;  /* 0x000000ffff027224 */ /* 0x000fce00078e000e */
[----:B------:R-:W-:Y:S05]  /*18340*/  WARPSYNC.COLLECTIVE R15, `(.L_x_13573) ;  /* 0x000000000f087348 */ /* 0x000fea0003c00000 */
[----:B------:R0:W1:Y:S02]  /*18350*/  SHFL.IDX P6, R14, R13, R12, R11 ;  /* 0x0000000c0d0e7389 */ /* 0x00006400000c000b */
[----:B01----:R-:W-:Y:S01]  /*18360*/  ENDCOLLECTIVE ;  /* 0x000000000000791b */ /* 0x003fe20003800000 */
.L_x_13573:
        /* <DEDUP_REMOVED lines=11> */
.L_x_13574:
[----:B------:R-:W-:Y:S02]  /*18420*/  IMAD.MOV.U32 R13, RZ, RZ, R10 ;  /* 0x000000ffff0d7224 */ /* 0x000fe400078e000a */
[----:B------:R-:W-:Y:S02]  /*18430*/  IMAD.MOV.U32 R12, RZ, RZ, 0x6 ;  /* 0x00000006ff0c7424 */ /* 0x000fe400078e00ff */
[----:B------:R-:W-:-:S07]  /*18440*/  IMAD.MOV.U32 R2, RZ, RZ, R14 ;  /* 0x000000ffff027224 */ /* 0x000fce00078e000e */
[----:B------:R-:W-:Y:S05]  /*18450*/  WARPSYNC.COLLECTIVE R15, `(.L_x_13575) ;  /* 0x000000000f087348 */ /* 0x000fea0003c00000 */
[----:B------:R0:W1:Y:S02]  /*18460*/  SHFL.IDX P6, R14, R13, R12, R11 ;  /* 0x0000000c0d0e7389 */ /* 0x00006400000c000b */
[----:B01----:R-:W-:Y:S01]  /*18470*/  ENDCOLLECTIVE ;  /* 0x000000000000791b */ /* 0x003fe20003800000 */
.L_x_13575:
        /* <DEDUP_REMOVED lines=11> */
.L_x_13576:
[----:B------:R-:W-:Y:S01]  /*18530*/  IMAD.MOV.U32 R13, RZ, RZ, R10 ;  /* 0x000000ffff0d7224 */ /* 0x000fe200078e000a */
[----:B------:R-:W-:Y:S01]  /*18540*/  MOV R12, 0x7 ;  /* 0x00000007000c7802 */ /* 0x000fe20000000f00 */
[----:B------:R-:W-:-:S07]  /*18550*/  IMAD.MOV.U32 R2, RZ, RZ, R14 ;  /* 0x000000ffff027224 */ /* 0x000fce00078e000e */
[----:B------:R-:W-:Y:S05]  /*18560*/  WARPSYNC.COLLECTIVE R15, `(.L_x_13577) ;  /* 0x000000000f087348 */ /* 0x000fea0003c00000 */
[----:B------:R0:W1:Y:S02]  /*18570*/  SHFL.IDX P6, R14, R13, R12, R11 ;  /* 0x0000000c0d0e7389 */ /* 0x00006400000c000b */
[----:B01----:R-:W-:Y:S01]  /*18580*/  ENDCOLLECTIVE ;  /* 0x000000000000791b */ /* 0x003fe20003800000 */
.L_x_13577:
        /* <DEDUP_REMOVED lines=11> */
.L_x_13578:
[----:B------:R-:W-:Y:S01]  /*18640*/  IMAD.MOV.U32 R2, RZ, RZ, R14 ;  /* 0x000000ffff027224 */ /* 0x000fe200078e000e */
[----:B------:R-:W-:Y:S06]  /*18650*/  BRA `(.L_x_13579) ;  /* 0xffffffa400f07947 */ /* 0x000fec000383ffff */
.L_x_13411:
[----:B-1----:R1:W2:Y:S02]  /*18660*/  SYNCS.PHASECHK.TRANS64.TRYWAIT P0, [R5+URZ+0x16860], R2 ;  /* 0x01686002050075a7 */ /* 0x0022a4000800017f */
[----:B--2---:R-:W-:Y:S05]  /*18670*/  @!P0 NANOSLEEP.SYNCS 0x989680 ;  /* 0x009896800000895d */ /* 0x004fea0003900000 */
[----:B------:R-:W2:Y:S02]  /*18680*/  @!P0 SYNCS.PHASECHK.TRANS64 P0, [R5+URZ+0x16860], R2 ;  /* 0x01686002050085a7 */ /* 0x000ea4000800007f */
[----:B--2---:R-:W-:Y:S05]  /*18690*/  @!P0 BRA `(.L_x_13411) ;  /* 0xfffffffc00f08947 */ /* 0x004fea000383ffff */
[----:B------:R-:W-:Y:S05]  /*186a0*/  BRA `(.L_x_13580) ;  /* 0xffffffa800487947 */ /* 0x000fea000383ffff */
.L_x_13412:
        /* <DEDUP_REMOVED lines=8> */
.L_x_13582:
[----:B------:R-:W-:Y:S05]  /*18730*/  BSYNC B1 ;  /* 0x0000000000017941 */ /* 0x000fea0003800000 */
.L_x_13581:
[----:B------:R-:W-:Y:S01]  /*18740*/  IMAD.MOV.U32 R13, RZ, RZ, R23 ;  /* 0x000000ffff0d7224 */ /* 0x000fe200078e0017 */
[----:B------:R-:W-:Y:S01]  /*18750*/  MOV R15, 0xffffffff ;  /* 0xffffffff000f7802 */ /* 0x000fe20000000f00 */
[----:B------:R-:W-:Y:S01]  /*18760*/  IMAD.MOV.U32 R12, RZ, RZ, RZ ;  /* 0x000000ffff0c7224 */ /* 0x000fe200078e00ff */
[----:B------:R-:W-:Y:S01]  /*18770*/  MOV R3, R14 ;  /* 0x0000000e00037202 */ /* 0x000fe20000000f00 */
[----:B------:R-:W-:Y:S01]  /*18780*/  IMAD.MOV.U32 R11, RZ, RZ, 0x181f ;  /* 0x0000181fff0b7424 */ /* 0x000fe200078e00ff */
[----:B------:R-:W-:Y:S01]  /*18790*/  ISETP.LT.OR P2, PT, R8, 0x1, P1 ;  /* 0x000000010800780c */ /* 0x000fe20000f41670 */
[----:B------:R-:W-:-:S12]  /*187a0*/  IMAD R6, R6, 0x2, R22 ;  /* 0x0000000206067824 */ /* 0x000fd800078e0216 */
[----:B------:R-:W-:Y:S05]  /*187b0*/  WARPSYNC.COLLECTIVE R15, `(.L_x_13583) ;  /* 0x000000000f087348 */ /* 0x000fea0003c00000 */
[----:B------:R0:W1:Y:S02]  /*187c0*/  SHFL.IDX P6, R14, R13, R12, R11 ;  /* 0x0000000c0d0e7389 */ /* 0x00006400000c000b */
[----:B01----:R-:W-:Y:S01]  /*187d0*/  ENDCOLLECTIVE ;  /* 0x000000000000791b */ /* 0x003fe20003800000 */
.L_x_13583:
[----:B------:R-:W-:Y:S01]  /*187e0*/  MOV R13, R24 ;  /* 0x00000018000d7202 */ /* 0x000fe20000000f00 */
[----:B------:R-:W-:Y:S02]  /*187f0*/  IMAD.MOV.U32 R12, RZ, RZ, 0x1 ;  /* 0x00000001ff0c7424 */ /* 0x000fe400078e00ff */
[----:B------:R-:W-:-:S07]  /*18800*/  IMAD.MOV.U32 R2, RZ, RZ, R14 ;  /* 0x000000ffff027224 */ /* 0x000fce00078e000e */
[----:B------:R-:W-:Y:S05]  /*18810*/  WARPSYNC.COLLECTIVE R15, `(.L_x_13584) ;  /* 0x000000000f087348 */ /* 0x000fea0003c00000 */
[----:B------:R0:W1:Y:S02]  /*18820*/  SHFL.IDX P6, R14, R13, R12, R11 ;  /* 0x0000000c0d0e7389 */ /* 0x00006400000c000b */
[----:B01----:R-:W-:Y:S01]  /*18830*/  ENDCOLLECTIVE ;  /* 0x000000000000791b */ /* 0x003fe20003800000 */
.L_x_13584:
        /* <DEDUP_REMOVED lines=12> */
.L_x_13585:
[----:B------:R-:W-:Y:S02]  /*18900*/  IMAD.MOV.U32 R13, RZ, RZ, R24 ;  /* 0x000000ffff0d7224 */ /* 0x000fe400078e0018 */
[----:B------:R-:W-:Y:S01]  /*18910*/  IMAD.MOV.U32 R12, RZ, RZ, 0x2 ;  /* 0x00000002ff0c7424 */ /* 0x000fe200078e00ff */
[----:B------:R-:W-:-:S07]  /*18920*/  MOV R2, R14 ;  /* 0x0000000e00027202 */ /* 0x000fce0000000f00 */
[----:B------:R-:W-:Y:S05]  /*18930*/  WARPSYNC.COLLECTIVE R15, `(.L_x_13586) ;  /* 0x000000000f087348 */ /* 0x000fea0003c00000 */
[----:B------:R0:W1:Y:S02]  /*18940*/  SHFL.IDX P6, R14, R13, R12, R11 ;  /* 0x0000000c0d0e7389 */ /* 0x00006400000c000b */
[----:B01----:R-:W-:Y:S01]  /*18950*/  ENDCOLLECTIVE ;  /* 0x000000000000791b */ /* 0x003fe20003800000 */
.L_x_13586:
[----:B------:R-:W-:-:S05]  /*18960*/  IADD3 R2, P0, R2, R7, RZ ;  /* 0x0000000702027210 */ /* 0x000fca0007f1e0ff */
[----:B------:R-:W-:-:S05]  /*18970*/  IMAD.X R3, RZ, RZ, R3, P0 ;  /* 0x000000ffff037224 */ /* 0x000fca00000e0603 */
[----:B------:R-:W-:Y:S01]  /*18980*/  @!PT LDS RZ, [RZ] ;  /* 0x00000000fffff984 */ /* 0x000fe20000000800 */
[----:B------:R-:W-:Y:S01]  /*18990*/  @!PT LDS RZ, [RZ] ;  /* 0x00000000fffff984 */ /* 0x000fe20000000800 */
[----:B------:R-:W-:Y:S01]  /*189a0*/  @!PT LDS RZ, [RZ] ;  /* 0x00000000fffff984 */ /* 0x000fe20000000800 */
[----:B------:R0:W-:Y:S01]  /*189b0*/  LDGSTS.E.BYPASS.LTC128B.128 [R6+0xc00], desc[UR42][R2.64], !P2 ;  /* 0x00c0000002067fae */ /* 0x0001e2000d101d6a */
[----:B------:R-:W-:Y:S01]  /*189c0*/  ISETP.LT.OR P2, PT, R8, 0x21, P1 ;  /* 0x000000210800780c */ /* 0x000fe20000f41670 */
[----:B------:R-:W-:Y:S01]  /*189d0*/  IMAD.MOV.U32 R13, RZ, RZ, R23 ;  /* 0x000000ffff0d7224 */ /* 0x000fe200078e0017 */
[----:B0-----:R-:W-:-:S11]  /*189e0*/  MOV R3, R14 ;  /* 0x0000000e00037202 */ /* 0x001fd60000000f00 */
[----:B------:R-:W-:Y:S05]  /*189f0*/  WARPSYNC.COLLECTIVE R15, `(.L_x_13587) ;  /* 0x000000000f087348 */ /* 0x000fea0003c00000 */
[----:B------:R0:W1:Y:S02]  /*18a00*/  SHFL.IDX P6, R14, R13, R12, R11 ;  /* 0x0000000c0d0e7389 */ /* 0x00006400000c000b */
[----:B01----:R-:W-:Y:S01]  /*18a10*/  ENDCOLLECTIVE ;  /* 0x000000000000791b */ /* 0x003fe20003800000 */
.L_x_13587:
[----:B------:R-:W-:Y:S01]  /*18a20*/  MOV R13, R24 ;  /* 0x00000018000d7202 */ /* 0x000fe20000000f00 */
[----:B------:R-:W-:Y:S02]  /*18a30*/  IMAD.MOV.U32 R12, RZ, RZ, 0x3 ;  /* 0x00000003ff0c7424 */ /* 0x000fe400078e00ff */
[----:B------:R-:W-:-:S07]  /*18a40*/  IMAD.MOV.U32 R2, RZ, RZ, R14 ;  /* 0x000000ffff027224 */ /* 0x000fce00078e000e */
[----:B------:R-:W-:Y:S05]  /*18a50*/  WARPSYNC.COLLECTIVE R15, `(.L_x_13588) ;  /* 0x000000000f087348 */ /* 0x000fea0003c00000 */
[----:B------:R0:W1:Y:S02]  /*18a60*/  SHFL.IDX P6, R14, R13, R12, R11 ;  /* 0x0000000c0d0e7389 */ /* 0x00006400000c000b */
[----:B01----:R-:W-:Y:S01]  /*18a70*/  ENDCOLLECTIVE ;  /* 0x000000000000791b */ /* 0x003fe20003800000 */
.L_x_13588:
        /* <DEDUP_REMOVED lines=12> */
.L_x_13589:
[----:B------:R-:W-:Y:S02]  /*18b40*/  IMAD.MOV.U32 R13, RZ, RZ, R24 ;  /* 0x000000ffff0d7224 */ /* 0x000fe400078e0018 */
[----:B------:R-:W-:Y:S01]  /*18b50*/  IMAD.MOV.U32 R12, RZ, RZ, 0x4 ;  /* 0x00000004ff0c7424 */ /* 0x000fe200078e00ff */
[----:B------:R-:W-:-:S07]  /*18b60*/  MOV R2, R14 ;  /* 0x0000000e00027202 */ /* 0x000fce0000000f00 */
[----:B------:R-:W-:Y:S05]  /*18b70*/  WARPSYNC.COLLECTIVE R15, `(.L_x_13590) ;  /* 0x000000000f087348 */ /* 0x000fea0003c00000 */
[----:B------:R0:W1:Y:S02]  /*18b80*/  SHFL.IDX P6, R14, R13, R12, R11 ;  /* 0x0000000c0d0e7389 */ /* 0x00006400000c000b */
[----:B01----:R-:W-:Y:S01]  /*18b90*/  ENDCOLLECTIVE ;  /* 0x000000000000791b */ /* 0x003fe20003800000 */
.L_x_13590:
        /* <DEDUP_REMOVED lines=12> */
.L_x_13591:
[----:B------:R-:W-:Y:S01]  /*18c60*/  MOV R13, R24 ;  /* 0x00000018000d7202 */ /* 0x000fe20000000f00 */
[----:B------:R-:W-:Y:S02]  /*18c70*/  IMAD.MOV.U32 R12, RZ, RZ, 0x5 ;  /* 0x00000005ff0c7424 */ /* 0x000fe400078e00ff */
[----:B------:R-:W-:-:S07]  /*18c80*/  IMAD.MOV.U32 R2, RZ, RZ, R14 ;  /* 0x000000ffff027224 */ /* 0x000fce00078e000e */
[----:B------:R-:W-:Y:S05]  /*18c90*/  WARPSYNC.COLLECTIVE R15, `(.L_x_13592) ;  /* 0x000000000f087348 */ /* 0x000fea0003c00000 */
[----:B------:R0:W1:Y:S02]  /*18ca0*/  SHFL.IDX P6, R14, R13, R12, R11 ;  /* 0x0000000c0d0e7389 */ /* 0x00006400000c000b */
[----:B01----:R-:W-:Y:S01]  /*18cb0*/  ENDCOLLECTIVE ;  /* 0x000000000000791b */ /* 0x003fe20003800000 */
.L_x_13592:
        /* <DEDUP_REMOVED lines=12> */
.L_x_13593:
[----:B------:R-:W-:Y:S02]  /*18d80*/  IMAD.MOV.U32 R13, RZ, RZ, R24 ;  /* 0x000000ffff0d7224 */ /* 0x000fe400078e0018 */
[----:B------:R-:W-:Y:S01]  /*18d90*/  IMAD.MOV.U32 R12, RZ, RZ, 0x6 ;  /* 0x00000006ff0c7424 */ /* 0x000fe200078e00ff */
[----:B------:R-:W-:-:S07]  /*18da0*/  MOV R2, R14 ;  /* 0x0000000e00027202 */ /* 0x000fce0000000f00 */
[----:B------:R-:W-:Y:S05]  /*18db0*/  WARPSYNC.COLLECTIVE R15, `(.L_x_13594) ;  /* 0x000000000f087348 */ /* 0x000fea0003c00000 */
[----:B------:R0:W1:Y:S02]  /*18dc0*/  SHFL.IDX P6, R14, R13, R12, R11 ;  /* 0x0000000c0d0e7389 */ /* 0x00006400000c000b */
[----:B01----:R-:W-:Y:S01]  /*18dd0*/  ENDCOLLECTIVE ;  /* 0x000000000000791b */ /* 0x003fe20003800000 */
.L_x_13594:
        /* <DEDUP_REMOVED lines=12> */
.L_x_13595:
[----:B------:R-:W-:Y:S01]  /*18ea0*/  MOV R13, R24 ;  /* 0x00000018000d7202 */ /* 0x000fe20000000f00 */
[----:B------:R-:W-:Y:S02]  /*18eb0*/  IMAD.MOV.U32 R12, RZ, RZ, 0x7 ;  /* 0x00000007ff0c7424 */ /* 0x000fe400078e00ff */
[----:B------:R-:W-:-:S07]  /*18ec0*/  IMAD.MOV.U32 R2, RZ, RZ, R14 ;  /* 0x000000ffff027224 */ /* 0x000fce00078e000e */
[----:B------:R-:W-:Y:S05]  /*18ed0*/  WARPSYNC.COLLECTIVE R15, `(.L_x_13596) ;  /* 0x000000000f087348 */ /* 0x000fea0003c00000 */
[----:B------:R0:W1:Y:S02]  /*18ee0*/  SHFL.IDX P6, R14, R13, R12, R11 ;  /* 0x0000000c0d0e7389 */ /* 0x00006400000c000b */
[----:B01----:R-:W-:Y:S01]  /*18ef0*/  ENDCOLLECTIVE ;  /* 0x000000000000791b */ /* 0x003fe20003800000 */
.L_x_13596:
        /* <DEDUP_REMOVED lines=11> */
.L_x_13597:
[----:B------:R-:W-:Y:S01]  /*18fb0*/  MOV R2, R14 ;  /* 0x0000000e00027202 */ /* 0x000fe20000000f00 */
[----:B------:R-:W-:Y:S06]  /*18fc0*/  BRA `(.L_x_13598) ;  /* 0xffffffa000f87947 */ /* 0x000fec000383ffff */
.L_x_13420:
[----:B0-----:R0:W1:Y:S02]  /*18fd0*/  SYNCS.PHASECHK.TRANS64.TRYWAIT P0, [R0+URZ+0x16860], R3 ;  /* 0x01686003000075a7 */ /* 0x001064000800017f */
[----:B-1----:R-:W-:Y:S05]  /*18fe0*/  @!P0 NANOSLEEP.SYNCS 0x989680 ;  /* 0x009896800000895d */ /* 0x002fea0003900000 */
[----:B------:R-:W1:Y:S02]  /*18ff0*/  @!P0 SYNCS.PHASECHK.TRANS64 P0, [R0+URZ+0x16860], R3 ;  /* 0x01686003000085a7 */ /* 0x000e64000800007f */
[----:B-1----:R-:W-:Y:S05]  /*19000*/  @!P0 BRA `(.L_x_13420) ;  /* 0xfffffffc00f08947 */ /* 0x002fea000383ffff */
[----:B------:R-:W-:Y:S05]  /*19010*/  BRA `(.L_x_13599) ;  /* 0xffffffa800187947 */ /* 0x000fea000383ffff */
.L_x_13421:
        /* <DEDUP_REMOVED lines=8> */
.L_x_13601:
[----:B------:R-:W-:Y:S05]  /*190a0*/  BSYNC B0 ;  /* 0x0000000000007941 */ /* 0x000fea0003800000 */
.L_x_13600:
        /* <DEDUP_REMOVED lines=10> */
.L_x_13602:
[----:B------:R-:W-:Y:S01]  /*19150*/  ULDC UR4, c[0x0][0x2f4] ;  /* 0x0000bd0000047ab9 */ /* 0x000fe20000000800 */
[----:B------:R-:W-:Y:S02]  /*19160*/  IMAD.MOV.U32 R13, RZ, RZ, R24 ;  /* 0x000000ffff0d7224 */ /* 0x000fe400078e0018 */
[----:B------:R-:W-:Y:S02]  /*19170*/  IMAD.MOV.U32 R12, RZ, RZ, 0x1 ;  /* 0x00000001ff0c7424 */ /* 0x000fe400078e00ff */
[----:B------:R-:W-:-:S05]  /*19180*/  IMAD.SHL.U32 R2, R2, 0x8, RZ ;  /* 0x0000000802027824 */ /* 0x000fca00078e00ff */
[----:B------:R-:W-:-:S04]  /*19190*/  LOP3.LUT R2, R2, 0x38, RZ, 0xc0, !PT ;  /* 0x0000003802027812 */ /* 0x000fc800078ec0ff */
[C---:B------:R-:W-:Y:S01]  /*191a0*/  ISETP.GE.AND P0, PT, R2.reuse, UR4, PT ;  /* 0x0000000402007c0c */ /* 0x040fe2000bf06270 */
[----:B------:R-:W-:-:S03]  /*191b0*/  IMAD.SHL.U32 R5, R2, 0x2, RZ ;  /* 0x0000000202057824 */ /* 0x000fc600078e00ff */
[----:B------:R-:W-:Y:S02]  /*191c0*/  ISETP.LT.OR P2, PT, R6, 0x1, P0 ;  /* 0x000000010600780c */ /* 0x000fe40000741670 */
[----:B------:R-:W-:-:S13]  /*191d0*/  IADD3 R2, P1, R14, R5, RZ ;  /* 0x000000050e027210 */ /* 0x000fda0007f3e0ff */
[----:B------:R-:W-:Y:S05]  /*191e0*/  WARPSYNC.COLLECTIVE R15, `(.L_x_13603) ;  /* 0x000000000f087348 */ /* 0x000fea0003c00000 */
[----:B------:R0:W1:Y:S02]  /*191f0*/  SHFL.IDX P6, R14, R13, R12, R11 ;  /* 0x0000000c0d0e7389 */ /* 0x00006400000c000b */
[----:B01----:R-:W-:Y:S01]  /*19200*/  ENDCOLLECTIVE ;  /* 0x000000000000791b */ /* 0x003fe20003800000 */
.L_x_13603:
[----:B------:R-:W-:-:S05]  /*19210*/  IADD3.X R3, RZ, R3, RZ, P1, !PT ;  /* 0x00000003ff037210 */ /* 0x000fca0000ffe4ff */
        /* <DEDUP_REMOVED lines=10> */
.L_x_13604:
[----:B------:R-:W-:Y:S01]  /*192c0*/  IMAD.MOV.U32 R13, RZ, RZ, R24 ;  /* 0x000000ffff0d7224 */ /* 0x000fe200078e0018 */
[----:B------:R-:W-:Y:S02]  /*192d0*/  MOV R12, 0x2 ;  /* 0x00000002000c7802 */ /* 0x000fe40000000f00 */
[----:B------:R-:W-:-:S13]  /*192e0*/  IADD3 R2, P1, R14, R5, RZ ;  /* 0x000000050e027210 */ /* 0x000fda0007f3e0ff */
[----:B------:R-:W-:Y:S05]  /*192f0*/  WARPSYNC.COLLECTIVE R15, `(.L_x_13605) ;  /* 0x000000000f087348 */ /* 0x000fea0003c00000 */
[----:B------:R0:W1:Y:S02]  /*19300*/  SHFL.IDX P6, R14, R13, R12, R11 ;  /* 0x0000000c0d0e7389 */ /* 0x00006400000c000b */
[----:B01----:R-:W-:Y:S01]  /*19310*/  ENDCOLLECTIVE ;  /* 0x000000000000791b */ /* 0x003fe20003800000 */
.L_x_13605:
[----:B------:R-:W-:-:S05]  /*19320*/  IMAD.X R3, RZ, RZ, R3, P1 ;  /* 0x000000ffff037224 */ /* 0x000fca00008e0603 */
        /* <DEDUP_REMOVED lines=10> */
.L_x_13606:
[----:B------:R-:W-:Y:S01]  /*193d0*/  MOV R13, R24 ;  /* 0x00000018000d7202 */ /* 0x000fe20000000f00 */
[----:B------:R-:W-:Y:S01]  /*193e0*/  IMAD.MOV.U32 R12, RZ, RZ, 0x3 ;  /* 0x00000003ff0c7424 */ /* 0x000fe200078e00ff */
[----:B------:R-:W-:-:S13]  /*193f0*/  IADD3 R2, P1, R14, R5, RZ ;  /* 0x000000050e027210 */ /* 0x000fda0007f3e0ff */
[----:B------:R-:W-:Y:S05]  /*19400*/  WARPSYNC.COLLECTIVE R15, `(.L_x_13607) ;  /* 0x000000000f087348 */ /* 0x000fea0003c00000 */
[----:B------:R0:W1:Y:S02]  /*19410*/  SHFL.IDX P6, R14, R13, R12, R11 ;  /* 0x0000000c0d0e7389 */ /* 0x00006400000c000b */
[----:B01----:R-:W-:Y:S01]  /*19420*/  ENDCOLLECTIVE ;  /* 0x000000000000791b */ /* 0x003fe20003800000 */
.L_x_13607:
        /* <DEDUP_REMOVED lines=11> */
.L_x_13608:
[----:B------:R-:W-:Y:S02]  /*194e0*/  IMAD.MOV.U32 R13, RZ, RZ, R24 ;  /* 0x000000ffff0d7224 */ /* 0x000fe400078e0018 */
[----:B------:R-:W-:Y:S01]  /*194f0*/  IMAD.MOV.U32 R12, RZ, RZ, 0x4 ;  /* 0x00000004ff0c7424 */ /* 0x000fe200078e00ff */
[----:B------:R-:W-:-:S13]  /*19500*/  IADD3 R2, P1, R14, R5, RZ ;  /* 0x000000050e027210 */ /* 0x000fda0007f3e0ff */
[----:B------:R-:W-:Y:S05]  /*19510*/  WARPSYNC.COLLECTIVE R15, `(.L_x_13609) ;  /* 0x000000000f087348 */ /* 0x000fea0003c00000 */
[----:B------:R0:W1:Y:S02]  /*19520*/  SHFL.IDX P6, R14, R13, R12, R11 ;  /* 0x0000000c0d0e7389 */ /* 0x00006400000c000b */
[----:B01----:R-:W-:Y:S01]  /*19530*/  ENDCOLLECTIVE ;  /* 0x000000000000791b */ /* 0x003fe20003800000 */
.L_x_13609:
[----:B------:R-:W-:-:S05]  /*19540*/  IADD3.X R3, RZ, R3, RZ, P1, !PT ;  /* 0x00000003ff037210 */ /* 0x000fca0000ffe4ff */
[----:B------:R-:W-:Y:S01]  /*19550*/  @!PT LDS RZ, [RZ] ;  /* 0x00000000fffff984 */ /* 0x000fe20000000800 */
[----:B------:R-:W-:Y:S01]  /*19560*/  @!PT LDS RZ, [RZ] ;  /* 0x00000000fffff984 */ /* 0x000fe20000000800 */
[----:B------:R-:W-:Y:S01]  /*19570*/  @!PT LDS RZ, [RZ] ;  /* 0x00000000fffff984 */ /* 0x000fe20000000800 */
[----:B------:R0:W-:Y:S01]  /*19580*/  LDGSTS.E.BYPASS.LTC128B.128 [R4+0x1c00], desc[UR42][R2.64], !P2 ;  /* 0x01c0000002047fae */ /* 0x0001e2000d101d6a */
[----:B------:R-:W-:Y:S02]  /*19590*/  ISETP.LT.OR P2, PT, R6, 0x41, P0 ;  /* 0x000000410600780c */ /* 0x000fe40000741670 */
[----:B------:R-:W-:Y:S01]  /*195a0*/  MOV R13, R23 ;  /* 0x00000017000d7202 */ /* 0x000fe20000000f00 */
[----:B0-----:R-:W-:-:S10]  /*195b0*/  IMAD.MOV.U32 R3, RZ, RZ, R14 ;  /* 0x000000ffff037224 */ /* 0x001fd400078e000e */
[----:B------:R-:W-:Y:S05]  /*195c0*/  WARPSYNC.COLLECTIVE R15, `(.L_x_13610) ;  /* 0x000000000f087348 */ /* 0x000fea0003c00000 */
[----:B------:R0:W1:Y:S02]  /*195d0*/  SHFL.IDX P6, R14, R13, R12, R11 ;  /* 0x0000000c0d0e7389 */ /* 0x00006400000c000b */
[----:B01----:R-:W-:Y:S01]  /*195e0*/  ENDCOLLECTIVE ;  /* 0x000000000000791b */ /* 0x003fe20003800000 */
.L_x_13610:
[----:B------:R-:W-:Y:S02]  /*195f0*/  IMAD.MOV.U32 R13, RZ, RZ, R24 ;  /* 0x000000ffff0d7224 */ /* 0x000fe400078e0018 */
[----:B------:R-:W-:Y:S01]  /*19600*/  IMAD.MOV.U32 R12, RZ, RZ, 0x5 ;  /* 0x00000005ff0c7424 */ /* 0x000fe200078e00ff */
[----:B------:R-:W-:-:S13]  /*19610*/  IADD3 R2, P1, R14, R5, RZ ;  /* 0x000000050e027210 */ /* 0x000fda0007f3e0ff */
[----:B------:R-:W-:Y:S05]  /*19620*/  WARPSYNC.COLLECTIVE R15, `(.L_x_13611) ;  /* 0x000000000f087348 */ /* 0x000fea0003c00000 */
[----:B------:R0:W1:Y:S02]  /*19630*/  SHFL.IDX P6, R14, R13, R12, R11 ;  /* 0x0000000c0d0e7389 */ /* 0x00006400000c000b */
[----:B01----:R-:W-:Y:S01]  /*19640*/  ENDCOLLECTIVE ;  /* 0x000000000000791b */ /* 0x003fe20003800000 */
.L_x_13611:
        /* <DEDUP_REMOVED lines=11> */
.L_x_13612:
[----:B------:R-:W-:Y:S01]  /*19700*/  IMAD.MOV.U32 R13, RZ, RZ, R24 ;  /* 0x000000ffff0d7224 */ /* 0x000fe200078e0018 */
[----:B------:R-:W-:Y:S02]  /*19710*/  MOV R12, 0x6 ;  /* 0x00000006000c7802 */ /* 0x000fe40000000f00 */
[----:B------:R-:W-:-:S13]  /*19720*/  IADD3 R2, P1, R14, R5, RZ ;  /* 0x000000050e027210 */ /* 0x000fda0007f3e0ff */
[----:B------:R-:W-:Y:S05]  /*19730*/  WARPSYNC.COLLECTIVE R15, `(.L_x_13613) ;  /* 0x000000000f087348 */ /* 0x000fea0003c00000 */
[----:B------:R0:W1:Y:S02]  /*19740*/  SHFL.IDX P6, R14, R13, R12, R11 ;  /* 0x0000000c0d0e7389 */ /* 0x00006400000c000b */
[----:B01----:R-:W-:Y:S01]  /*19750*/  ENDCOLLECTIVE ;  /* 0x000000000000791b */ /* 0x003fe20003800000 */
.L_x_13613:
        /* <DEDUP_REMOVED lines=11> */
.L_x_13614:
[----:B------:R-:W-:Y:S01]  /*19810*/  MOV R13, R24 ;  /* 0x00000018000d7202 */ /* 0x000fe20000000f00 */
[----:B------:R-:W-:Y:S01]  /*19820*/  IMAD.MOV.U32 R12, RZ, RZ, 0x7 ;  /* 0x00000007ff0c7424 */ /* 0x000fe200078e00ff */
[----:B------:R-:W-:-:S13]  /*19830*/  IADD3 R2, P1, R14, R5, RZ ;  /* 0x000000050e027210 */ /* 0x000fda0007f3e0ff */
[----:B------:R-:W-:Y:S05]  /*19840*/  WARPSYNC.COLLECTIVE R15, `(.L_x_13615) ;  /* 0x000000000f087348 */ /* 0x000fea0003c00000 */
[----:B------:R0:W1:Y:S02]  /*19850*/  SHFL.IDX P6, R14, R13, R12, R11 ;  /* 0x0000000c0d0e7389 */ /* 0x00006400000c000b */
[----:B01----:R-:W-:Y:S01]  /*19860*/  ENDCOLLECTIVE ;  /* 0x000000000000791b */ /* 0x003fe20003800000 */
.L_x_13615:
        /* <DEDUP_REMOVED lines=10> */
.L_x_13616:
[----:B------:R-:W-:Y:S05]  /*19910*/  BRA `(.L_x_13617) ;  /* 0xffffffa000dc7947 */ /* 0x000fea000383ffff */
.L_x_13426:
        /* <DEDUP_REMOVED lines=8> */
.L_x_13619:
[----:B------:R-:W-:Y:S05]  /*199a0*/  BSYNC B0 ;  /* 0x0000000000007941 */ /* 0x000fea0003800000 */
.L_x_13618:
        /* <DEDUP_REMOVED lines=9> */
.L_x_13620:
        /* <DEDUP_REMOVED lines=11> */
[----:B0-----:R-:W-:Y:S01]  /*19af0*/  IMAD.MOV.U32 R2, RZ, RZ, RZ ;  /* 0x000000ffff027224 */ /* 0x001fe200078e00ff */
[----:B--2---:R-:W-:Y:S02]  /*19b00*/  @!P1 MOV R2, R3 ;  /* 0x0000000300029202 */ /* 0x004fe40000000f00 */
[----:B------:R-:W-:-:S03]  /*19b10*/  ISETP.NE.AND P1, PT, R8, RZ, PT ;  /* 0x000000ff0800720c */ /* 0x000fc60003f25270 */
[----:B------:R-:W-:-:S10]  /*19b20*/  IMAD.MOV.U32 R13, RZ, RZ, R2 ;  /* 0x000000ffff0d7224 */ /* 0x000fd400078e0002 */
[----:B------:R-:W-:Y:S05]  /*19b30*/  WARPSYNC.COLLECTIVE R15, `(.L_x_13621) ;  /* 0x000000000f087348 */ /* 0x000fea0003c00000 */
[----:B------:R0:W1:Y:S02]  /*19b40*/  SHFL.UP P6, R14, R13, R12, R11 ;  /* 0x0400000c0d0e7389 */ /* 0x00006400000c000b */
[----:B01----:R-:W-:Y:S01]  /*19b50*/  ENDCOLLECTIVE ;  /* 0x000000000000791b */ /* 0x003fe20003800000 */
.L_x_13621:
[----:B------:R-:W-:Y:S01]  /*19b60*/  IMAD.MOV.U32 R12, RZ, RZ, 0x2 ;  /* 0x00000002ff0c7424 */ /* 0x000fe200078e00ff */
[----:B------:R-:W-:-:S05]  /*19b70*/  SEL R5, R14, RZ, P1 ;  /* 0x000000ff0e057207 */ /* 0x000fca0000800000 */
[----:B------:R-:W-:-:S05]  /*19b80*/  IMAD.IADD R5, R2, 0x1, R5 ;  /* 0x0000000102057824 */ /* 0x000fca00078e0205 */
[----:B------:R-:W-:-:S07]  /*19b90*/  MOV R13, R5 ;  /* 0x00000005000d7202 */ /* 0x000fce0000000f00 */
[----:B------:R-:W-:Y:S05]  /*19ba0*/  WARPSYNC.COLLECTIVE R15, `(.L_x_13622) ;  /* 0x000000000f087348 */ /* 0x000fea0003c00000 */
[----:B------:R0:W1:Y:S02]  /*19bb0*/  SHFL.UP P6, R14, R13, R12, R11 ;  /* 0x0400000c0d0e7389 */ /* 0x00006400000c000b */
[----:B01----:R-:W-:Y:S01]  /*19bc0*/  ENDCOLLECTIVE ;  /* 0x000000000000791b */ /* 0x003fe20003800000 */
.L_x_13622:
[----:B------:R-:W-:Y:S02]  /*19bd0*/  MOV R12, 0x4 ;  /* 0x00000004000c7802 */ /* 0x000fe40000000f00 */
[----:B------:R-:W-:-:S05]  /*19be0*/  SEL R6, R14, RZ, P2 ;  /* 0x000000ff0e067207 */ /* 0x000fca0001000000 */
[----:B------:R-:W-:-:S04]  /*19bf0*/  IMAD.IADD R6, R5, 0x1, R6 ;  /* 0x0000000105067824 */ /* 0x000fc800078e0206 */
[----:B------:R-:W-:-:S07]  /*19c00*/  IMAD.MOV.U32 R13, RZ, RZ, R6 ;  /* 0x000000ffff0d7224 */ /* 0x000fce00078e0006 */
[----:B------:R-:W-:Y:S05]  /*19c10*/  WARPSYNC.COLLECTIVE R15, `(.L_x_13623) ;  /* 0x000000000f087348 */ /* 0x000fea0003c00000 */
[----:B------:R0:W1:Y:S02]  /*19c20*/  SHFL.UP P6, R14, R13, R12, R11 ;  /* 0x0400000c0d0e7389 */ /* 0x00006400000c000b */
[----:B01----:R-:W-:Y:S01]  /*19c30*/  ENDCOLLECTIVE ;  /* 0x000000000000791b */ /* 0x003fe20003800000 */
.L_x_13623:
[----:B------:R-:W-:Y:S01]  /*19c40*/  IMAD.MOV.U32 R12, RZ, RZ, 0x8 ;  /* 0x00000008ff0c7424 */ /* 0x000fe200078e00ff */
[----:B------:R-:W-:-:S05]  /*19c50*/  SEL R7, R14, RZ, P3 ;  /* 0x000000ff0e077207 */ /* 0x000fca0001800000 */
[----:B------:R-:W-:-:S04]  /*19c60*/  IMAD.IADD R7, R6, 0x1, R7 ;  /* 0x0000000106077824 */ /* 0x000fc800078e0207 */
[----:B------:R-:W-:-:S07]  /*19c70*/  IMAD.MOV.U32 R13, RZ, RZ, R7 ;  /* 0x000000ffff0d7224 */ /* 0x000fce00078e0007 */
[----:B------:R-:W-:Y:S05]  /*19c80*/  WARPSYNC.COLLECTIVE R15, `(.L_x_13624) ;  /* 0x000000000f087348 */ /* 0x000fea0003c00000 */
[----:B------:R0:W1:Y:S02]  /*19c90*/  SHFL.UP P6, R14, R13, R12, R11 ;  /* 0x0400000c0d0e7389 */ /* 0x00006400000c000b */
[----:B01----:R-:W-:Y:S01]  /*19ca0*/  ENDCOLLECTIVE ;  /* 0x000000000000791b */ /* 0x003fe20003800000 */
.L_x_13624:
[----:B------:R-:W-:Y:S01]  /*19cb0*/  IMAD.MOV.U32 R12, RZ, RZ, 0x10 ;  /* 0x00000010ff0c7424 */ /* 0x000fe200078e00ff */
[----:B------:R-:W-:-:S04]  /*19cc0*/  SEL R14, R14, RZ, P4 ;  /* 0x000000ff0e0e7207 */ /* 0x000fc80002000000 */
[----:B------:R-:W-:-:S05]  /*19cd0*/  IADD3 R5, R7, R14, RZ ;  /* 0x0000000e07057210 */ /* 0x000fca0007ffe0ff */
[----:B------:R-:W-:-:S07]  /*19ce0*/  IMAD.MOV.U32 R13, RZ, RZ, R5 ;  /* 0x000000ffff0d7224 */ /* 0x000fce00078e0005 */
[----:B------:R-:W-:Y:S05]  /*19cf0*/  WARPSYNC.COLLECTIVE R15, `(.L_x_13625) ;  /* 0x000000000f087348 */ /* 0x000fea0003c00000 */
[----:B------:R0:W1:Y:S02]  /*19d00*/  SHFL.UP P6, R14, R13, R12, R11 ;  /* 0x0400000c0d0e7389 */ /* 0x00006400000c000b */
[----:B01----:R-:W-:Y:S01]  /*19d10*/  ENDCOLLECTIVE ;  /* 0x000000000000791b */ /* 0x003fe20003800000 */
.L_x_13625:
        /* <DEDUP_REMOVED lines=8> */
.L_x_13626:
[----:B------:R-:W-:Y:S05]  /*19da0*/  BRA `(.L_x_13627) ;  /* 0xffffffa000e47947 */ /* 0x000fea000383ffff */
.L_x_13431:
        /* <DEDUP_REMOVED lines=8> */
.L_x_13629:
[----:B------:R-:W-:Y:S05]  /*19e30*/  BSYNC B0 ;  /* 0x0000000000007941 */ /* 0x000fea0003800000 */
.L_x_13628:
        /* <DEDUP_REMOVED lines=8> */
.L_x_13630:
[----:B------:R-:W-:Y:S01]  /*19ec0*/  IMAD.MOV.U32 R12, RZ, RZ, 0x4 ;  /* 0x00000004ff0c7424 */ /* 0x000fe200078e00ff */
[----:B------:R-:W-:-:S05]  /*19ed0*/  SEL R14, R14, RZ, P2 ;  /* 0x000000ff0e0e7207 */ /* 0x000fca0001000000 */
[----:B------:R-:W-:-:S05]  /*19ee0*/  IMAD.IADD R3, R13, 0x1, R14 ;  /* 0x000000010d037824 */ /* 0x000fca00078e020e */
[----:B------:R-:W-:-:S07]  /*19ef0*/  MOV R13, R3 ;  /* 0x00000003000d7202 */ /* 0x000fce0000000f00 */
[----:B------:R-:W-:Y:S05]  /*19f00*/  WARPSYNC.COLLECTIVE R15, `(.L_x_13631) ;  /* 0x000000000f087348 */ /* 0x000fea0003c00000 */
[----:B------:R0:W1:Y:S02]  /*19f10*/  SHFL.UP P6, R14, R13, R12, R11 ;  /* 0x0400000c0d0e7389 */ /* 0x00006400000c000b */
[----:B01----:R-:W-:Y:S01]  /*19f20*/  ENDCOLLECTIVE ;  /* 0x000000000000791b */ /* 0x003fe20003800000 */
.L_x_13631:
[----:B------:R-:W-:Y:S02]  /*19f30*/  MOV R12, 0x8 ;  /* 0x00000008000c7802 */ /* 0x000fe40000000f00 */
[----:B------:R-:W-:-:S05]  /*19f40*/  SEL R14, R14, RZ, P3 ;  /* 0x000000ff0e0e7207 */ /* 0x000fca0001800000 */
[----:B------:R-:W-:-:S04]  /*19f50*/  IMAD.IADD R5, R3, 0x1, R14 ;  /* 0x0000000103057824 */ /* 0x000fc800078e020e */
[----:B------:R-:W-:-:S07]  /*19f60*/  IMAD.MOV.U32 R13, RZ, RZ, R5 ;  /* 0x000000ffff0d7224 */ /* 0x000fce00078e0005 */
[----:B------:R-:W-:Y:S05]  /*19f70*/  WARPSYNC.COLLECTIVE R15, `(.L_x_13632) ;  /* 0x000000000f087348 */ /* 0x000fea0003c00000 */
[----:B------:R0:W1:Y:S02]  /*19f80*/  SHFL.UP P6, R14, R13, R12, R11 ;  /* 0x0400000c0d0e7389 */ /* 0x00006400000c000b */
[----:B01----:R-:W-:Y:S01]  /*19f90*/  ENDCOLLECTIVE ;  /* 0x000000000000791b */ /* 0x003fe20003800000 */
.L_x_13632:
[----:B------:R-:W-:Y:S01]  /*19fa0*/  IMAD.MOV.U32 R12, RZ, RZ, 0x10 ;  /* 0x00000010ff0c7424 */ /* 0x000fe200078e00ff */
[----:B------:R-:W-:-:S05]  /*19fb0*/  SEL R6, R14, RZ, P4 ;  /* 0x000000ff0e067207 */ /* 0x000fca0002000000 */
[----:B------:R-:W-:-:S04]  /*19fc0*/  IMAD.IADD R6, R5, 0x1, R6 ;  /* 0x0000000105067824 */ /* 0x000fc800078e0206 */
[----:B------:R-:W-:-:S07]  /*19fd0*/  IMAD.MOV.U32 R13, RZ, RZ, R6 ;  /* 0x000000ffff0d7224 */ /* 0x000fce00078e0006 */
[----:B------:R-:W-:Y:S05]  /*19fe0*/  WARPSYNC.COLLECTIVE R15, `(.L_x_13633) ;  /* 0x000000000f087348 */ /* 0x000fea0003c00000 */
[----:B------:R0:W1:Y:S02]  /*19ff0*/  SHFL.UP P6, R14, R13, R12, R11 ;  /* 0x0400000c0d0e7389 */ /* 0x00006400000c000b */
[----:B01----:R-:W-:Y:S01]  /*1a000*/  ENDCOLLECTIVE ;  /* 0x000000000000791b */ /* 0x003fe20003800000 */
.L_x_13633:
        /* <DEDUP_REMOVED lines=8> */
.L_x_13634:
[----:B------:R-:W-:Y:S05]  /*1a090*/  BRA `(.L_x_13635) ;  /* 0xffffffa000c47947 */ /* 0x000fea000383ffff */
.L_x_13433:
[----:B------:R-:W-:Y:S01]  /*1a0a0*/  BSSY B0, `(.L_x_13636) ;  /* 0x0000006000007945 */ /* 0x000fe20003800000 */
[----:B------:R-:W-:Y:S02]  /*1a0b0*/  PLOP3.LUT P6, PT, P6, PT, PT, 0x8, 0x0 ;  /* 0x000000000000781c */ /* 0x000fe400037ce170 */
[----:B------:R-:W-:-:S11]  /*1a0c0*/  MOV R15, 0xffffffff ;  /* 0xffffffff000f7802 */ /* 0x000fd60000000f00 */
[----:B0-----:R-:W-:Y:S05]  /*1a0d0*/  WARPSYNC.COLLECTIVE R15, `(.L_x_13637) ;  /* 0x000000000f087348 */ /* 0x001fea0003c00000 */
[----:B------:R-:W-:Y:S01]  /*1a0e0*/  VOTE.ANY R14, PT, P6 ;  /* 0x00000000000e7806 */ /* 0x000fe200030e0100 */
[----:B0-----:R-:W-:Y:S06]  /*1a0f0*/  ENDCOLLECTIVE ;  /* 0x000000000000791b */ /* 0x001fec0003800000 */
.L_x_13637:
[----:B------:R-:W-:Y:S05]  /*1a100*/  BSYNC B0 ;  /* 0x0000000000007941 */ /* 0x000fea0003800000 */
.L_x_13636:
        /* <DEDUP_REMOVED lines=9> */
.L_x_13638:
[----:B------:R-:W-:Y:S01]  /*1a1a0*/  IMAD.MOV.U32 R17, RZ, RZ, R14 ;  /* 0x000000ffff117224 */ /* 0x000fe200078e000e */
[----:B------:R-:W-:Y:S06]  /*1a1b0*/  BRA `(.L_x_13639) ;  /* 0xffffffa000b47947 */ /* 0x000fec000383ffff */
.L_x_13435:
[----:B------:R-:W-:Y:S01]  /*1a1c0*/  BSSY B0, `(.L_x_13640) ;  /* 0x0000007000007945 */ /* 0x000fe20003800000 */
[----:B------:R-:W-:Y:S01]  /*1a1d0*/  IMAD.MOV.U32 R13, RZ, RZ, R3 ;  /* 0x000000ffff0d7224 */ /* 0x000fe200078e0003 */
[----:B------:R-:W-:Y:S01]  /*1a1e0*/  MOV R11, 0x1f ;  /* 0x0000001f000b7802 */ /* 0x000fe20000000f00 */
[----:B------:R-:W-:-:S07]  /*1a1f0*/  IMAD.MOV.U32 R15, RZ, RZ, -0x1 ;  /* 0xffffffffff0f7424 */ /* 0x000fce00078e00ff */
[----:B012---:R-:W-:Y:S05]  /*1a200*/  WARPSYNC.COLLECTIVE R15, `(.L_x_13641) ;  /* 0x000000000f087348 */ /* 0x007fea0003c00000 */
[----:B------:R3:W4:Y:S02]  /*1a210*/  SHFL.IDX P6, R14, R13, R12, R11 ;  /* 0x0000000c0d0e7389 */ /* 0x00072400000c000b */
[----:B01234-:R-:W-:Y:S01]  /*1a220*/  ENDCOLLECTIVE ;  /* 0x000000000000791b */ /* 0x01ffe20003800000 */
.L_x_13641:
[----:B------:R-:W-:Y:S05]  /*1a230*/  BSYNC B0 ;  /* 0x0000000000007941 */ /* 0x000fea0003800000 */
.L_x_13640:
[----:B------:R-:W-:Y:S05]  /*1a240*/  BRA `(.L_x_13434) ;  /* 0xffffffa000ac7947 */ /* 0x000fea000383ffff */
.L_x_13439:
[----:B0-----:R0:W1:Y:S02]  /*1a250*/  SYNCS.PHASECHK.TRANS64.TRYWAIT P0, [R4+URZ+0x16820], R0 ;  /* 0x01682000040075a7 */ /* 0x001064000800017f */
[----:B-1----:R-:W-:Y:S05]  /*1a260*/  @!P0 NANOSLEEP.SYNCS 0x989680 ;  /* 0x009896800000895d */ /* 0x002fea0003900000 */
[----:B------:R-:W1:Y:S02]  /*1a270*/  @!P0 SYNCS.PHASECHK.TRANS64 P0, [R4+URZ+0x16820], R0 ;  /* 0x01682000040085a7 */ /* 0x000e64000800007f */
[----:B-1----:R-:W-:Y:S05]  /*1a280*/  @!P0 BRA `(.L_x_13439) ;  /* 0xfffffffc00f08947 */ /* 0x002fea000383ffff */
[----:B------:R-:W-:Y:S05]  /*1a290*/  BRA `(.L_x_13642) ;  /* 0xffffffa400987947 */ /* 0x000fea000383ffff */
.L_x_13440:
        /* <DEDUP_REMOVED lines=11> */
.L_x_13644:
[----:B------:R-:W-:Y:S05]  /*1a350*/  BSYNC B0 ;  /* 0x0000000000007941 */ /* 0x000fea0003800000 */
.L_x_13643:
[----:B------:R-:W-:Y:S05]  /*1a360*/  BRA `(.L_x_13645) ;  /* 0xffffffa400807947 */ /* 0x000fea000383ffff */
.L_x_13441:
[----:B------:R-:W-:Y:S01]  /*1a370*/  BSSY B0, `(.L_x_13646) ;  /* 0x0000006000007945 */ /* 0x000fe20003800000 */
[----:B------:R-:W-:-:S07]  /*1a380*/  IMAD.MOV.U32 R15, RZ, RZ, -0x1 ;  /* 0xffffffffff0f7424 */ /* 0x000fce00078e00ff */
[----:B0-----:R-:W-:Y:S05]  /*1a390*/  WARPSYNC.COLLECTIVE R15, `(.L_x_13647) ;  /* 0x000000000f0c7348 */ /* 0x001fea0003c00000 */
[----:B------:R-:W-:Y:S02]  /*1a3a0*/  ELECT P6, UR62, PT ;  /* 0x00000000003e782f */ /* 0x000fe400038c0000 */
[----:B------:R-:W-:Y:S01]  /*1a3b0*/  MOV R14, UR62 ;  /* 0x0000003e000e7c02 */ /* 0x000fe20008000f00 */
[----:B0-----:R-:W-:Y:S10]  /*1a3c0*/  ENDCOLLECTIVE ;  /* 0x000000000000791b */ /* 0x001ff40003800000 */
.L_x_13647:
[----:B------:R-:W-:Y:S05]  /*1a3d0*/  BSYNC B0 ;  /* 0x0000000000007941 */ /* 0x000fea0003800000 */
.L_x_13646:
[----:B------:R-:W-:Y:S05]  /*1a3e0*/  BRA `(.L_x_13648) ;  /* 0xffffffa400747947 */ /* 0x000fea000383ffff */
.L_x_13443:
[----:B0-----:R0:W1:Y:S02]  /*1a3f0*/  SYNCS.PHASECHK.TRANS64.TRYWAIT P1, [R5+URZ+0x16840], R0 ;  /* 0x01684000050075a7 */ /* 0x001064000802017f */
[----:B-1----:R-:W-:Y:S05]  /*1a400*/  @!P1 NANOSLEEP.SYNCS 0x989680 ;  /* 0x009896800000995d */ /* 0x002fea0003900000 */
[----:B------:R-:W1:Y:S02]  /*1a410*/  @!P1 SYNCS.PHASECHK.TRANS64 P1, [R5+URZ+0x16840], R0 ;  /* 0x01684000050095a7 */ /* 0x000e64000802007f */
[----:B-1----:R-:W-:Y:S05]  /*1a420*/  @!P1 BRA `(.L_x_13443) ;  /* 0xfffffffc00f09947 */ /* 0x002fea000383ffff */
[----:B------:R-:W-:Y:S05]  /*1a430*/  BRA `(.L_x_13649) ;  /* 0xffffffa400947947 */ /* 0x000fea000383ffff */
.L_x_13445:
[----:B-1----:R1:W2:Y:S02]  /*1a440*/  SYNCS.PHASECHK.TRANS64.TRYWAIT P1, [R25+URZ+0x16840], R2 ;  /* 0x01684002190075a7 */ /* 0x0022a4000802017f */
[----:B--2---:R-:W-:Y:S05]  /*1a450*/  @!P1 NANOSLEEP.SYNCS 0x989680 ;  /* 0x009896800000995d */ /* 0x004fea0003900000 */
[----:B------:R-:W2:Y:S02]  /*1a460*/  @!P1 SYNCS.PHASECHK.TRANS64 P1, [R25+URZ+0x16840], R2 ;  /* 0x01684002190095a7 */ /* 0x000ea4000802007f */
[----:B--2---:R-:W-:Y:S05]  /*1a470*/  @!P1 BRA `(.L_x_13445) ;  /* 0xfffffffc00f09947 */ /* 0x004fea000383ffff */
[----:B------:R-:W-:Y:S05]  /*1a480*/  BRA `(.L_x_13650) ;  /* 0xffffffa400a07947 */ /* 0x000fea000383ffff */
.L_x_13447:
[----:B--2---:R2:W3:Y:S02]  /*1a490*/  SYNCS.PHASECHK.TRANS64.TRYWAIT P1, [R5+URZ+0x16860], R0 ;  /* 0x01686000050075a7 */ /* 0x0044e4000802017f */
[----:B---3--:R-:W-:Y:S05]  /*1a4a0*/  @!P1 NANOSLEEP.SYNCS 0x989680 ;  /* 0x009896800000995d */ /* 0x008fea0003900000 */
[----:B------:R-:W3:Y:S02]  /*1a4b0*/  @!P1 SYNCS.PHASECHK.TRANS64 P1, [R5+URZ+0x16860], R0 ;  /* 0x01686000050095a7 */ /* 0x000ee4000802007f */
[----:B---3--:R-:W-:Y:S05]  /*1a4c0*/  @!P1 BRA `(.L_x_13447) ;  /* 0xfffffffc00f09947 */ /* 0x008fea000383ffff */
[----:B------:R-:W-:Y:S05]  /*1a4d0*/  BRA `(.L_x_13651) ;  /* 0xffffffa4009c7947 */ /* 0x000fea000383ffff */
.L_x_13652:
        /* <DEDUP_REMOVED lines=10> */
.L_x_15874:


//--------------------- .text._ZN7cutlass13device_kernelIN5flash11enable_sm90INS1_16FlashAttnFwdSm90INS1_25CollectiveMainloopFwdSm90ILi2EN4cute5tupleIJNS5_1CILi1EEES8_S8_EEENS6_IJNS7_ILi192EEENS7_ILi128EEENS7_ILi64EEEEEELi64ENS_6half_tEfNS_4arch4Sm90ELb0ELb1ELb0ELb0ELb1ELb0ELb0ELb1ELb1ELb1ELb0ELb0EEENS1_21CollectiveEpilogueFwdINS6_IJSA_SC_SB_EEES9_SE_SG_Li384ELb0ELb1ELb0ELb0EEENS1_30DynamicPersistentTileSchedulerILi384ELi128ELb0ELb1ELb1EEEEEEEEEvNT_6ParamsE --------------------------
	.section	.text._ZN7cutlass13device_kernelIN5flash11enable_sm90INS1_16FlashAttnFwdSm90INS1_25CollectiveMainloopFwdSm90ILi2EN4cute5tupleIJNS5_1CILi1EEES8_S8_EEENS6_IJNS7_ILi192EEENS7_ILi128EEENS7_ILi64EEEEEELi64ENS_6half_tEfNS_4arch4Sm90ELb0ELb1ELb0ELb0ELb1ELb0ELb0ELb1ELb1ELb1ELb0ELb0EEENS1_21CollectiveEpilogueFwdINS6_IJSA_SC_SB_EEES9_SE_SG_Li384ELb0ELb1ELb0ELb0EEENS1_30DynamicPersistentTileSchedulerILi384ELi128ELb0ELb1ELb1EEEEEEEEEvNT_6ParamsE,"ax",@progbits
	.align	128
.text._ZN7cutlass13device_kernelIN5flash11enable_sm90INS1_16FlashAttnFwdSm90INS1_25CollectiveMainloopFwdSm90ILi2EN4cute5tupleIJNS5_1CILi1EEES8_S8_EEENS6_IJNS7_ILi192EEENS7_ILi128EEENS7_ILi64EEEEEELi64ENS_6half_tEfNS_4arch4Sm90ELb0ELb1ELb0ELb0ELb1ELb0ELb0ELb1ELb1ELb1ELb0ELb0EEENS1_21CollectiveEpilogueFwdINS6_IJSA_SC_SB_EEES9_SE_SG_Li384ELb0ELb1ELb0ELb0EEENS1_30DynamicPersistentTileSchedulerILi384ELi128ELb0ELb1ELb1EEEEEEEEEvNT_6ParamsE:
        .type           _ZN7cutlass13device_kernelIN5flash11enable_sm90INS1_16FlashAttnFwdSm90INS1_25CollectiveMainloopFwdSm90ILi2EN4cute5tupleIJNS5_1CILi1EEES8_S8_EEENS6_IJNS7_ILi192EEENS7_ILi128EEENS7_ILi64EEEEEELi64ENS_6half_tEfNS_4arch4Sm90ELb0ELb1ELb0ELb0ELb1ELb0ELb0ELb1ELb1ELb1ELb0ELb0EEENS1_21CollectiveEpilogueFwdINS6_IJSA_SC_SB_EEES9_SE_SG_Li384ELb0ELb1ELb0ELb0EEENS1_30DynamicPersistentTileSchedulerILi384ELi128ELb0ELb1ELb1EEEEEEEEEvNT_6ParamsE,@function
        .size           _ZN7cutlass13device_kernelIN5flash11enable_sm90INS1_16FlashAttnFwdSm90INS1_25CollectiveMainloopFwdSm90ILi2EN4cute5tupleIJNS5_1CILi1EEES8_S8_EEENS6_IJNS7_ILi192EEENS7_ILi128EEENS7_ILi64EEEEEELi64ENS_6half_tEfNS_4arch4Sm90ELb0ELb1ELb0ELb0ELb1ELb0ELb0ELb1ELb1ELb1ELb0ELb0EEENS1_21CollectiveEpilogueFwdINS6_IJSA_SC_SB_EEES9_SE_SG_Li384ELb0ELb1ELb0ELb0EEENS1_30DynamicPersistentTileSchedulerILi384ELi128ELb0ELb1ELb1EEEEEEEEEvNT_6ParamsE,(.L_x_15875 - _ZN7cutlass13device_kernelIN5flash11enable_sm90INS1_16FlashAttnFwdSm90INS1_25CollectiveMainloopFwdSm90ILi2EN4cute5tupleIJNS5_1CILi1EEES8_S8_EEENS6_IJNS7_ILi192EEENS7_ILi128EEENS7_ILi64EEEEEELi64ENS_6half_tEfNS_4arch4Sm90ELb0ELb1ELb0ELb0ELb1ELb0ELb0ELb1ELb1ELb1ELb0ELb0EEENS1_21CollectiveEpilogueFwdINS6_IJSA_SC_SB_EEES9_SE_SG_Li384ELb0ELb1ELb0ELb0EEENS1_30DynamicPersistentTileSchedulerILi384ELi128ELb0ELb1ELb1EEEEEEEEEvNT_6ParamsE)
        .other          _ZN7cutlass13device_kernelIN5flash11enable_sm90INS1_16FlashAttnFwdSm90INS1_25CollectiveMainloopFwdSm90ILi2EN4cute5tupleIJNS5_1CILi1EEES8_S8_EEENS6_IJNS7_ILi192EEENS7_ILi128EEENS7_ILi64EEEEEELi64ENS_6half_tEfNS_4arch4Sm90ELb0ELb1ELb0ELb0ELb1ELb0ELb0ELb1ELb1ELb1ELb0ELb0EEENS1_21CollectiveEpilogueFwdINS6_IJSA_SC_SB_EEES9_SE_SG_Li384ELb0ELb1ELb0ELb0EEENS1_30DynamicPersistentTileSchedulerILi384ELi128ELb0ELb1ELb1EEEEEEEEEvNT_6ParamsE,@"STO_CUDA_ENTRY STV_DEFAULT"
_ZN7cutlass13device_kernelIN5flash11enable_sm90INS1_16FlashAttnFwdSm90INS1_25CollectiveMainloopFwdSm90ILi2EN4cute5tupleIJNS5_1CILi1EEES8_S8_EEENS6_IJNS7_ILi192EEENS7_ILi128EEENS7_ILi64EEEEEELi64ENS_6half_tEfNS_4arch4Sm90ELb0ELb1ELb0ELb0ELb1ELb0ELb0ELb1ELb1ELb1ELb0ELb0EEENS1_21CollectiveEpilogueFwdINS6_IJSA_SC_SB_EEES9_SE_SG_Li384ELb0ELb1ELb0ELb0EEENS1_30DynamicPersistentTileSchedulerILi384ELi128ELb0ELb1ELb1EEEEEEEEEvNT_6ParamsE:
        /* <DEDUP_REMOVED lines=45> */
.L_x_13653:
        /* <DEDUP_REMOVED lines=22> */
.L_x_13654:
        /* <DEDUP_REMOVED lines=18> */
.L_x_13655:
        /* <DEDUP_REMOVED lines=22> */
.L_x_13656:
        /* <DEDUP_REMOVED lines=23> */
.L_x_13657:
        /* <DEDUP_REMOVED lines=8> */
.L_x_13659:
[----:B------:R-:W-:-:S08]  /*08a0*/  NOP ;  /* 0x0000000000007918 */ /* 0x000fd00000000000 */
[----:B------:R-:W0:Y:S02]  /*08b0*/  USETMAXREG.TRY_ALLOC.CTAPOOL UP0, 0xa0 ;  /* 0x000000a0000079c8 */ /* 0x000e240008000600 */
[----:B0-----:R-:W-:-:S13]  /*08c0*/  PLOP3.LUT P0, PT, PT, PT, UP0, 0x80, 0x0 ;  /* 0x000000000000781c */ /* 0x001fda0003f0f008 */
[----:B------:R-:W-:Y:S05]  /*08d0*/  @!P0 BRA `(.L_x_13659) ;  /* 0xfffffffc00f08947 */ /* 0x000fea000383ffff */
[----:B------:R-:W0:Y:S01]  /*08e0*/  S2R R2, SR_TID.X ;  /* 0x0000000000027919 */ /* 0x000e220000002100 */
[----:B-1----:R-:W1:Y:S08]  /*08f0*/  S2UR UR4, SR_CTAID.X ;  /* 0x00000000000479c3 */ /* 0x002e700000002500 */
        /* <DEDUP_REMOVED lines=16> */
[----:B------:R-:W-:Y:S02]  /*0a00*/  LEA.HI R2, R0, R10, RZ, 0x4 ;  /* 0x0000000a00027211 */ /* 0x000fe400078f20ff */
[----:B------:R-:W-:Y:S01]  /*0a10*/  LOP3.LUT R153, R154, 0xffffff80, RZ, 0xc0, !PT ;  /* 0xffffff809a997812 */ /* 0x000fe200078ec0ff */
[----:B------:R-:W-:Y:S01]  /*0a20*/  IMAD.SHL.U32 R4, R3, 0x20, RZ ;  /* 0x0000002003047824 */ /* 0x000fe200078e00ff */
[----:B------:R-:W-:Y:S02]  /*0a30*/  SHF.R.S32.HI R5, RZ, 0x4, R2 ;  /* 0x00000004ff057819 */ /* 0x000fe40000011402 */
[----:B------:R-:W-:Y:S01]  /*0a40*/  LOP3.LUT R3, R2, 0x3fffff0, RZ, 0xc0, !PT ;  /* 0x03fffff002037812 */ /* 0x000fe200078ec0ff */
[----:B------:R-:W-:Y:S01]  /*0a50*/  IMAD.IADD R153, R10, 0x1, -R153 ;  /* 0x000000010a997824 */ /* 0x000fe200078e0a99 */
[----:B------:R-:W-:-:S02]  /*0a60*/  LEA.HI R2, R2, R5, RZ, 0x1 ;  /* 0x0000000502027211 */ /* 0x000fc400078f08ff */
[----:B------:R-:W-:Y:S01]  /*0a70*/  LOP3.LUT R4, R4, 0xfffffc00, RZ, 0xc0, !PT ;  /* 0xfffffc0004047812 */ /* 0x000fe200078ec0ff */
[----:B------:R-:W-:Y:S01]  /*0a80*/  IMAD.IADD R3, R10, 0x1, -R3 ;  /* 0x000000010a037824 */ /* 0x000fe200078e0a03 */
[----:B------:R-:W-:Y:S02]  /*0a90*/  SHF.R.S32.HI R6, RZ, 0x1f, R153 ;  /* 0x0000001fff067819 */ /* 0x000fe40000011499 */
[----:B------:R-:W-:Y:S01]  /*0aa0*/  LOP3.LUT R2, R2, 0x1ffffffe, RZ, 0xc0, !PT ;  /* 0x1ffffffe02027812 */ /* 0x000fe200078ec0ff */
[----:B------:R-:W-:Y:S01]  /*0ab0*/  IMAD R3, R3, 0x40, R4 ;  /* 0x0000004003037824 */ /* 0x000fe200078e0204 */
[----:B------:R-:W-:Y:S02]  /*0ac0*/  LEA.HI R4, R6, R153, RZ, 0x2 ;  /* 0x0000009906047211 */ /* 0x000fe400078f10ff */
[----:B------:R-:W-:Y:S01]  /*0ad0*/  LEA.HI R7, R0, R10, RZ, 0x2 ;  /* 0x0000000a00077211 */ /* 0x000fe200078f10ff */
[----:B------:R-:W-:Y:S01]  /*0ae0*/  IMAD.IADD R2, R5, 0x1, -R2 ;  /* 0x0000000105027824 */ /* 0x000fe200078e0a02 */
[----:B------:R-:W-:-:S02]  /*0af0*/  SHF.R.S32.HI R5, RZ, 0x2, R4 ;  /* 0x00000002ff057819 */ /* 0x000fc40000011404 */
[----:B------:R-:W-:Y:S01]  /*0b00*/  SHF.R.S32.HI R8, RZ, 0x1f, R4 ;  /* 0x0000001fff087819 */ /* 0x000fe20000011404 */
[----:B------:R-:W-:Y:S01]  /*0b10*/  IMAD R156, R2, 0x8, R3 ;  /* 0x00000008029c7824 */ /* 0x000fe200078e0203 */
[----:B------:R-:W-:Y:S02]  /*0b20*/  SHF.R.S32.HI R154, RZ, 0x7, R154 ;  /* 0x00000007ff9a7819 */ /* 0x000fe4000001149a */
[----:B------:R-:W-:Y:S02]  /*0b30*/  LOP3.LUT R7, R7, 0xfffffffc, RZ, 0xc0, !PT ;  /* 0xfffffffc07077812 */ /* 0x000fe400078ec0ff */
[----:B------:R-:W-:Y:S01]  /*0b40*/  LEA.HI R8, R8, R5, RZ, 0x3 ;  /* 0x0000000508087211 */ /* 0x000fe200078f18ff */
[----:B------:R-:W-:Y:S01]  /*0b50*/  IMAD.HI R2, R154, 0x55555556, RZ ;  /* 0x555555569a027827 */ /* 0x000fe200078e02ff */
[----:B------:R-:W-:Y:S02]  /*0b60*/  LEA.HI R0, R0, R10, RZ, 0x3 ;  /* 0x0000000a00007211 */ /* 0x000fe400078f18ff */
[----:B------:R-:W-:Y:S01]  /*0b70*/  LOP3.LUT R8, R8, 0xfffffff8, RZ, 0xc0, !PT ;  /* 0xfffffff808087812 */ /* 0x000fe200078ec0ff */
[----:B------:R-:W-:Y:S01]  /*0b80*/  IMAD.IADD R7, R10, 0x1, -R7 ;  /* 0x000000010a077824 */ /* 0x000fe200078e0a07 */
[----:B------:R-:W-:-:S02]  /*0b90*/  LEA.HI R6, R6, R153, RZ, 0x5 ;  /* 0x0000009906067211 */ /* 0x000fc400078f28ff */
[----:B------:R-:W-:Y:S01]  /*0ba0*/  LOP3.LUT R18, R0, 0xfffffff8, RZ, 0xc0, !PT ;  /* 0xfffffff800127812 */ /* 0x000fe200078ec0ff */
[----:B------:R-:W-:Y:S01]  /*0bb0*/  IMAD.IADD R5, R5, 0x1, -R8 ;  /* 0x0000000105057824 */ /* 0x000fe200078e0a08 */
[----:B------:R-:W-:Y:S02]  /*0bc0*/  LEA.HI R9, R7, R7, RZ, 0x1 ;  /* 0x0000000707097211 */ /* 0x000fe400078f08ff */
[----:B------:R-:W-:Y:S01]  /*0bd0*/  LEA.HI R3, R2, R2, RZ, 0x1 ;  /* 0x0000000202037211 */ /* 0x000fe200078f08ff */
[----:B------:R-:W-:Y:S01]  /*0be0*/  IMAD.IADD R18, R10, 0x1, -R18 ;  /* 0x000000010a127824 */ /* 0x000fe200078e0a12 */
[----:B------:R-:W-:Y:S02]  /*0bf0*/  SHF.R.S32.HI R6, RZ, 0x5, R6 ;  /* 0x00000005ff067819 */ /* 0x000fe40000011406 */
[----:B------:R-:W-:Y:S01]  /*0c00*/  LOP3.LUT R2, R9, 0x1ffffffe, RZ, 0xc0, !PT ;  /* 0x1ffffffe09027812 */ /* 0x000fe200078ec0ff */
[----:B------:R-:W-:Y:S01]  /*0c10*/  IMAD R3, R3, -0x3, R154 ;  /* 0xfffffffd03037824 */ /* 0x000fe200078e029a */
[----:B------:R-:W-:Y:S01]  /*0c20*/  LOP3.LUT R16, R4, 0x7ffffffc, RZ, 0xc0, !PT ;  /* 0x7ffffffc04107812 */ /* 0x000fe200078ec0ff */
[----:B------:R-:W-:Y:S01]  /*0c30*/  IMAD R6, R6, 0x10, R5 ;  /* 0x0000001006067824 */ /* 0x000fe200078e0205 */
[----:B------:R-:W-:Y:S01]  /*0c40*/  SHF.R.S32.HI R152, RZ, 0x3, R0 ;  /* 0x00000003ff987819 */ /* 0x000fe20000011400 */
[----:B------:R-:W-:-:S02]  /*0c50*/  IMAD.SHL.U32 R22, R18, 0x8, RZ ;  /* 0x0000000812167824 */ /* 0x000fc400078e00ff */
[----:B------:R-:W-:Y:S02]  /*0c60*/  IMAD.IADD R2, R7, 0x1, -R2 ;  /* 0x0000000107027824 */ /* 0x000fe400078e0a02 */
[----:B------:R-:W-:Y:S01]  /*0c70*/  IMAD R155, R3, 0x40, R6 ;  /* 0x00000040039b7824 */ /* 0x000fe200078e0206 */
[----:B------:R-:W-:Y:S01]  /*0c80*/  SHF.R.S32.HI R157, RZ, 0x1f, R22 ;  /* 0x0000001fff9d7819 */ /* 0x000fe20000011416 */
[----:B------:R-:W-:Y:S02]  /*0c90*/  IMAD.IADD R16, R153, 0x1, -R16 ;  /* 0x0000000199107824 */ /* 0x000fe400078e0a10 */
[----:B------:R-:W-:-:S07]  /*0ca0*/  IMAD R17, R2, 0x8, R155 ;  /* 0x0000000802117824 */ /* 0x000fce00078e029b */
.L_x_13752:
        /* <DEDUP_REMOVED lines=12> */
[----:B01---5:R-:W-:Y:S05]  /*0d70*/  @!P0 BRA `(.L_x_13660) ;  /* 0x0000000000208947 */ /* 0x023fea0003800000 */
        /* <DEDUP_REMOVED lines=8> */
.L_x_13660:
[----:B------:R-:W-:Y:S01]  /*0e00*/  ULDC UR7, c[0x0][0xc54] ;  /* 0x0003150000077ab9 */ /* 0x000fe20000000800 */
[----:B------:R-:W-:Y:S01]  /*0e10*/  UMOV UR6, UR9 ;  /* 0x0000000900067c82 */ /* 0x000fe20008000000 */
[----:B------:R-:W-:-:S11]  /*0e20*/  UISETP.NE.AND UP0, UPT, UR7, 0x1, UPT ;  /* 0x000000010700788c */ /* 0x000fd6000bf05270 */
[----:B------:R-:W-:Y:S02]  /*0e30*/  @UP0 ULDC.64 UR10, c[0x0][0xc58] ;  /* 0x00031600000a0ab9 */ /* 0x000fe40000000a00 */
[----:B------:R-:W-:-:S04]  /*0e40*/  UIMAD.WIDE.U32 UR4, UR9, UR10, URZ ;  /* 0x0000000a090472a5 */ /* 0x000fc8000f8e003f */
[----:B------:R-:W-:-:S04]  /*0e50*/  @UP0 USHF.R.U32.HI UR6, URZ, UR11, UR5 ;  /* 0x0000000b3f060299 */ /* 0x000fc80008011605 */
[----:B------:R-:W-:-:S12]  /*0e60*/  UIMAD UR4, UR6, UR7, URZ ;  /* 0x00000007060472a4 */ /* 0x000fd8000f8e023f */
.L_x_13661:
        /* <DEDUP_REMOVED lines=51> */
.L_x_13663:
[----:B------:R-:W-:-:S11]  /*11a0*/  UISETP.NE.AND UP0, UPT, UR5, 0x1, UPT ;  /* 0x000000010500788c */ /* 0x000fd6000bf05270 */
[----:B------:R-:W-:Y:S02]  /*11b0*/  @UP0 ULDC.64 UR8, c[0x0][0x9e8] ;  /* 0x00027a0000080ab9 */ /* 0x000fe40000000a00 */
[----:B------:R-:W-:-:S04]  /*11c0*/  UIMAD.WIDE.U32 UR6, UR4, UR8, URZ ;  /* 0x00000008040672a5 */ /* 0x000fc8000f8e003f */
[----:B------:R-:W-:-:S12]  /*11d0*/  @UP0 USHF.R.U32.HI UR4, URZ, UR9, UR7 ;  /* 0x000000093f040299 */ /* 0x000fd80008011607 */
.L_x_13664:
[----:B------:R-:W-:-:S06]  /*11e0*/  UIMAD UR4, UR4, UR5, UR5 ;  /* 0x00000005040472a4 */ /* 0x000fcc000f8e0205 */
[----:B------:R-:W-:-:S07]  /*11f0*/  VIMNMX R0, R0, UR4, PT ;  /* 0x0000000400007c48 */ /* 0x000fce000bfe0100 */
.L_x_13662:
        /* <DEDUP_REMOVED lines=32> */
.L_x_13666:
[----:B------:R-:W-:-:S11]  /*1400*/  UISETP.NE.AND UP0, UPT, UR5, 0x1, UPT ;  /* 0x000000010500788c */ /* 0x000fd6000bf05270 */
[----:B------:R-:W-:Y:S02]  /*1410*/  @UP0 ULDC.64 UR10, c[0x0][0x9e8] ;  /* 0x00027a00000a0ab9 */ /* 0x000fe40000000a00 */
[----:B------:R-:W-:-:S04]  /*1420*/  UIMAD.WIDE.U32 UR6, UR4, UR10, URZ ;  /* 0x0000000a040672a5 */ /* 0x000fc8000f8e003f */
[----:B------:R-:W-:-:S12]  /*1430*/  @UP0 USHF.R.U32.HI UR4, URZ, UR11, UR7 ;  /* 0x0000000b3f040299 */ /* 0x000fd80008011607 */
.L_x_13667:
[----:B------:R-:W-:-:S04]  /*1440*/  UIMAD UR4, UR4, UR5, URZ ;  /* 0x00000005040472a4 */ /* 0x000fc8000f8e023f */
[----:B------:R-:W-:-:S04]  /*1450*/  UISETP.LT.AND UP0, UPT, UR9, UR4, UPT ;  /* 0x000000040900728c */ /* 0x000fc8000bf01270 */
[----:B------:R-:W-:-:S12]  /*1460*/  USEL UR9, UR9, UR4, !UP0 ;  /* 0x0000000409097287 */ /* 0x000fd8000c000000 */
.L_x_13665:
[----:B------:R-:W-:Y:S01]  /*1470*/  USHF.R.S32.HI UR4, URZ, 0x1f, UR9 ;  /* 0x0000001f3f047899 */ /* 0x000fe20008011409 */
[----:B------:R-:W-:Y:S02]  /*1480*/  PLOP3.LUT P0, PT, PT, PT, PT, 0x80, 0x0 ;  /* 0x000000000000781c */ /* 0x000fe40003f0f070 */
[----:B------:R-:W-:Y:S02]  /*1490*/  CS2R R24, SRZ ;  /* 0x0000000000187805 */ /* 0x000fe4000001ff00 */
[----:B------:R-:W-:Y:S01]  /*14a0*/  CS2R R34, SRZ ;  /* 0x0000000000227805 */ /* 0x000fe2000001ff00 */
[----:B------:R-:W-:Y:S01]  /*14b0*/  ULEA.HI UR4, UR4, UR9, URZ, 0x7 ;  /* 0x0000000904047291 */ /* 0x000fe2000f8f383f */
[----:B------:R-:W-:Y:S01]  /*14c0*/  IMAD.MOV.U32 R118, RZ, RZ, RZ ;  /* 0x000000ffff767224 */ /* 0x000fe200078e00ff */
[----:B------:R-:W-:Y:S01]  /*14d0*/  CS2R R32, SRZ ;  /* 0x0000000000207805 */ /* 0x000fe2000001ff00 */
[----:B------:R-:W-:Y:S01]  /*14e0*/  IMAD.MOV.U32 R21, RZ, RZ, RZ ;  /* 0x000000ffff157224 */ /* 0x000fe200078e00ff */
        /* <DEDUP_REMOVED lines=9> */
[----:B------:R-:W-:Y:S01]  /*1580*/  IMAD.MOV.U32 R106, RZ, RZ, RZ ;  /* 0x000000ffff6a7224 */ /* 0x000fe200078e00ff */
[----:B------:R-:W-:Y:S01]  /*1590*/  CS2R R102, SRZ ;  /* 0x0000000000667805 */ /* 0x000fe2000001ff00 */
[----:B------:R-:W-:Y:S01]  /*15a0*/  IMAD.MOV.U32 R41, RZ, RZ, RZ ;  /* 0x000000ffff297224 */ /* 0x000fe200078e00ff */
[----:B------:R-:W-:-:S02]  /*15b0*/  CS2R R100, SRZ ;  /* 0x0000000000647805 */ /* 0x000fc4000001ff00 */
[----:B------:R-:W-:Y:S02]  /*15c0*/  CS2R R98, SRZ ;  /* 0x0000000000627805 */ /* 0x000fe4000001ff00 */
[----:B------:R-:W-:Y:S02]  /*15d0*/  ISETP.GT.AND P1, PT, R88, UR42, PT ;  /* 0x0000002a58007c0c */ /* 0x000fe4000bf24270 */
[----:B------:R-:W-:Y:S02]  /*15e0*/  CS2R R96, SRZ ;  /* 0x0000000000607805 */ /* 0x000fe4000001ff00 */
[----:B------:R-:W-:Y:S02]  /*15f0*/  CS2R R94, SRZ ;  /* 0x00000000005e7805 */ /* 0x000fe4000001ff00 */
[----:B------:R-:W-:Y:S02]  /*1600*/  CS2R R92, SRZ ;  /* 0x00000000005c7805 */ /* 0x000fe4000001ff00 */
[----:B------:R-:W-:Y:S01]  /*1610*/  CS2R R90, SRZ ;  /* 0x00000000005a7805 */ /* 0x000fe2000001ff00 */
[----:B------:R-:W-:-:S02]  /*1620*/  IMAD.MOV.U32 R89, RZ, RZ, RZ ;  /* 0x000000ffff597224 */ /* 0x000fc400078e00ff */
[----:B------:R-:W-:Y:S02]  /*1630*/  IMAD.MOV.U32 R26, RZ, RZ, RZ ;  /* 0x000000ffff1a7224 */ /* 0x000fe400078e00ff */
[----:B------:R-:W-:Y:S05]  /*1640*/  @!P1 BRA `(.L_x_13668) ;  /* 0x000000b8000c9947 */ /* 0x000fea0003800000 */
[----:B------:R-:W0:Y:S01]  /*1650*/  SHFL.IDX PT, R0, R154, RZ, 0x1f ;  /* 0x00001fff9a007589 */ /* 0x000e2200000e0000 */
[----:B------:R-:W1:Y:S01]  /*1660*/  S2UR UR43, SR_CgaCtaId ;  /* 0x00000000002b79c3 */ /* 0x000e620000008800 */
[----:B------:R-:W-:Y:S01]  /*1670*/  UMOV UR45, 0x400 ;  /* 0x00000400002d7882 */ /* 0x000fe20000000000 */
        /* <DEDUP_REMOVED lines=28> */
.L_x_13669:
        /* <DEDUP_REMOVED lines=9> */
.L_x_13822:
[----:B------:R-:W-:Y:S05]  /*18d0*/  @!P0 BRA `(.L_x_13671) ;  /* 0x0000000000048947 */ /* 0x000fea0003800000 */
[----:B------:R-:W-:Y:S01]  /*18e0*/  BPT.TRAP 0x1 ;  /* 0x000000040000795c */ /* 0x000fe20000300000 */
.L_x_13671:
[----:B0-----:R-:W-:Y:S02]  /*18f0*/  IMAD.U32 R3, RZ, RZ, UR36 ;  /* 0x00000024ff037e24 */ /* 0x001fe4000f8e00ff */
[----:B------:R-:W-:-:S03]  /*1900*/  IMAD.U32 R0, RZ, RZ, UR46 ;  /* 0x0000002eff007e24 */ /* 0x000fc6000f8e00ff */
[----:B------:R-:W-:Y:S02]  /*1910*/  LEA R3, R3, UR45, 0x3 ;  /* 0x0000002d03037c11 */ /* 0x000fe4000f8e18ff */
[----:B------:R-:W-:-:S04]  /*1920*/  SHF.L.U32 R0, R0, 0x1f, RZ ;  /* 0x0000001f00007819 */ /* 0x000fc800000006ff */
[----:B------:R0:W1:Y:S01]  /*1930*/  SYNCS.PHASECHK.TRANS64.TRYWAIT P1, [R3+URZ+0x16830], R0 ;  /* 0x01683000030075a7 */ /* 0x000062000802017f */
[----:B------:R-:W-:Y:S05]  /*1940*/  @!P0 BRA `(.L_x_13672) ;  /* 0x0000000000048947 */ /* 0x000fea0003800000 */
[----:B------:R-:W-:Y:S01]  /*1950*/  BPT.TRAP 0x1 ;  /* 0x000000040000795c */ /* 0x000fe20000300000 */
.L_x_13672:
[----:B-1----:R-:W-:Y:S05]  /*1960*/  @P1 BRA `(.L_x_13673) ;  /* 0x0000000000081947 */ /* 0x002fea0003800000 */
[----:B------:R-:W1:Y:S02]  /*1970*/  SYNCS.PHASECHK.TRANS64.TRYWAIT P1, [R3+URZ+0x16830], R0 ;  /* 0x01683000030075a7 */ /* 0x000e64000802017f */
[----:B-1----:R-:W-:Y:S05]  /*1980*/  @!P1 BRA `(.L_x_13674) ;  /* 0x0000011400049947 */ /* 0x002fea0003800000 */
.L_x_13673:
        /* <DEDUP_REMOVED lines=35> */
.L_x_13675:
        /* <DEDUP_REMOVED lines=48> */
.L_x_13678:
[----:B------:R-:W-:Y:S02]  /*1ec0*/  ULDC UR6, c[0x0][0x9e4] ;  /* 0x0002790000067ab9 */ /* 0x000fe40000000800 */
[----:B------:R-:W-:-:S05]  /*1ed0*/  IMAD.U32 R7, RZ, RZ, UR6 ;  /* 0x00000006ff077e24 */ /* 0x000fca000f8e00ff */
[----:B------:R-:W-:-:S13]  /*1ee0*/  ISETP.NE.AND P1, PT, R7, 0x1, PT ;  /* 0x000000010700780c */ /* 0x000fda0003f25270 */
[----:B------:R-:W0:Y:S02]  /*1ef0*/  @P1 LDC.64 R8, c[0x0][0x9e8] ;  /* 0x00027a00ff081b82 */ /* 0x000e240000000a00 */
[----:B0-----:R-:W-:-:S05]  /*1f00*/  @P1 IMAD.HI.U32 R8, R3, R8, RZ ;  /* 0x0000000803081227 */ /* 0x001fca00078e00ff */
[----:B------:R-:W-:-:S07]  /*1f10*/  @P1 SHF.R.U32.HI R3, RZ, R9, R8 ;  /* 0x00000009ff031219 */ /* 0x000fce0000011608 */
.L_x_13679:
[----:B------:R-:W-:Y:S05]  /*1f20*/  BSYNC B0 ;  /* 0x0000000000007941 */ /* 0x000fea0003800000 */
.L_x_13677:
[----:B------:R-:W-:-:S04]  /*1f30*/  IMAD R3, R3, R7, -R10 ;  /* 0x0000000703037224 */ /* 0x000fc800078e0a0a */
[----:B------:R-:W-:-:S05]  /*1f40*/  IMAD R3, R16, -0x2, R3 ;  /* 0xfffffffe10037824 */ /* 0x000fca00078e0203 */
[----:B------:R-:W-:Y:S02]  /*1f50*/  VIADDMNMX R2, R3, R7, R2, PT ;  /* 0x0000000703027246 */ /* 0x000fe40003800102 */
[----:B------:R-:W-:-:S07]  /*1f60*/  VIMNMX R4, R4, R3, !PT ;  /* 0x0000000304047248 */ /* 0x000fce0007fe0100 */
.L_x_13676:
        /* <DEDUP_REMOVED lines=14> */
[----:B------:R-:W-:Y:S01]  /*2050*/  FSEL R121, R28, -INF , !P3 ;  /* 0xff8000001c797808 */ /* 0x000fe20005800000 */
[----:B0-----:R-:W-:Y:S01]  /*2060*/  IMAD.IADD R8, R20, 0x1, R0 ;  /* 0x0000000114087824 */ /* 0x001fe200078e0200 */
[C---:B------:R-:W-:Y:S02]  /*2070*/  ISETP.GT.AND P4, PT, R4.reuse, 0x9, !P6 ;  /* 0x000000090400780c */ /* 0x040fe40007784270 */
        /* <DEDUP_REMOVED lines=185> */
.L_x_13682:
[----:B------:R-:W-:Y:S02]  /*2c10*/  ULDC UR6, c[0x0][0x9e4] ;  /* 0x0002790000067ab9 */ /* 0x000fe40000000800 */
[----:B------:R-:W-:-:S05]  /*2c20*/  IMAD.U32 R2, RZ, RZ, UR6 ;  /* 0x00000006ff027e24 */ /* 0x000fca000f8e00ff */
[----:B------:R-:W-:-:S13]  /*2c30*/  ISETP.NE.AND P6, PT, R2, 0x1, PT ;  /* 0x000000010200780c */ /* 0x000fda0003fc5270 */
[----:B------:R-:W0:Y:S02]  /*2c40*/  @P6 LDC.64 R100, c[0x0][0x9e8] ;  /* 0x00027a00ff646b82 */ /* 0x000e240000000a00 */
[----:B0-----:R-:W-:-:S05]  /*2c50*/  @P6 IMAD.HI.U32 R0, R99, R100, RZ ;  /* 0x0000006463006227 */ /* 0x001fca00078e00ff */
[----:B------:R-:W-:-:S07]  /*2c60*/  @P6 SHF.R.U32.HI R99, RZ, R101, R0 ;  /* 0x00000065ff636219 */ /* 0x000fce0000011600 */
.L_x_13683:
[----:B------:R-:W-:Y:S05]  /*2c70*/  BSYNC B0 ;  /* 0x0000000000007941 */ /* 0x000fea0003800000 */
.L_x_13681:
[----:B------:R-:W-:-:S04]  /*2c80*/  IMAD R99, R99, R2, -R10 ;  /* 0x0000000263637224 */ /* 0x000fc800078e0a0a */
[----:B------:R-:W-:-:S05]  /*2c90*/  IMAD R99, R16, -0x2, R99 ;  /* 0xfffffffe10637824 */ /* 0x000fca00078e0263 */
[----:B------:R-:W-:Y:S02]  /*2ca0*/  VIADDMNMX R4, R99, R2, R4, PT ;  /* 0x0000000263047246 */ /* 0x000fe40003800104 */
[----:B------:R-:W-:-:S07]  /*2cb0*/  VIMNMX R8, R8, R99, !PT ;  /* 0x0000006308087248 */ /* 0x000fce0007fe0100 */
.L_x_13680:
        /* <DEDUP_REMOVED lines=15> */
[----:B------:R-:W-:Y:S02]  /*2db0*/  LOP3.LUT P1, RZ, R19, 0x8, RZ, 0xc0, !PT ;  /* 0x0000000813ff7812 */ /* 0x000fe4000782c0ff */
[----:B------:R-:W-:-:S02]  /*2dc0*/  FMNMX.FTZ R0, R97, R0, !PT ;  /* 0x0000000061007209 */ /* 0x000fc40007810000 */
[----:B------:R-:W-:Y:S02]  /*2dd0*/  ISETP.GT.AND P1, PT, R8, 0x10, !P1 ;  /* 0x000000100800780c */ /* 0x000fe40004f24270 */
[----:B------:R-:W-:Y:S02]  /*2de0*/  FMNMX.FTZ R0, R33, R0, !PT ;  /* 0x0000000021007209 */ /* 0x000fe40007810000 */
[----:B------:R-:W-:Y:S02]  /*2df0*/  ISETP.LT.OR P1, PT, R4, 0x11, P1 ;  /* 0x000000110400780c */ /* 0x000fe40000f21670 */
        /* <DEDUP_REMOVED lines=9> */
[C---:B------:R-:W-:Y:S02]  /*2e90*/  LOP3.LUT P1, RZ, R19.reuse, 0x2000000, RZ, 0xc0, !PT ;  /* 0x0200000013ff7812 */ /* 0x040fe4000782c0ff */
        /* <DEDUP_REMOVED lines=61> */
[----:B------:R-:W-:Y:S01]  /*3270*/  FMNMX.FTZ R12, R85, R0, !PT ;  /* 0x00000000550c7209 */ /* 0x000fe20007810000 */
[----:B------:R-:W-:Y:S01]  /*3280*/  IMAD.U32 R0, RZ, RZ, UR6 ;  /* 0x00000006ff007e24 */ /* 0x000fe2000f8e00ff */
[----:B------:R-:W-:Y:S01]  /*3290*/  ISETP.LT.OR P1, PT, R4, 0x3a, P1 ;  /* 0x0000003a0400780c */ /* 0x000fe20000f21670 */
[----:B------:R-:W-:Y:S01]  /*32a0*/  @UP1 ULDC UR6, c[0x0][0x44c] ;  /* 0x0001130000061ab9 */ /* 0x000fe20000000800 */
[----:B------:R-:W-:Y:S01]  /*32b0*/  LOP3.LUT P2, RZ, R19, 0x80, RZ, 0xc0, !PT ;  /* 0x0000008013ff7812 */ /* 0x000fe2000784c0ff */
[----:B------:R-:W0:Y:S01]  /*32c0*/  SHFL.BFLY PT, R131, R12, 0x2, 0x1f ;  /* 0x0c401f000c837f89 */ /* 0x000e2200000e0000 */
[----:B------:R-:W-:Y:S01]  /*32d0*/  FSEL R55, R55, -INF , !P1 ;  /* 0xff80000037377808 */ /* 0x000fe20004800000 */
[----:B------:R-:W-:Y:S01]  /*32e0*/  UIMAD.WIDE.U32 UR6, UR38, UR6, URZ ;  /* 0x00000006260672a5 */ /* 0x000fe2000f8e003f */
[----:B------:R-:W-:-:S02]  /*32f0*/  LOP3.LUT P1, RZ, R19, 0x8000, RZ, 0xc0, !PT ;  /* 0x0000800013ff7812 */ /* 0x000fc4000782c0ff */
[----:B------:R-:W-:Y:S01]  /*3300*/  LOP3.LUT P6, RZ, R19, 0x40, RZ, 0xc0, !PT ;  /* 0x0000004013ff7812 */ /* 0x000fe200078cc0ff */
        /* <DEDUP_REMOVED lines=8> */
[----:B------:R-:W-:Y:S02]  /*3390*/  LOP3.LUT P1, RZ, R19, 0x4000, RZ, 0xc0, !PT ;  /* 0x0000400013ff7812 */ /* 0x000fe4000782c0ff */
[----:B------:R-:W-:Y:S02]  /*33a0*/  ISETP.LT.OR P3, PT, R4, 0x71, P3 ;  /* 0x000000710400780c */ /* 0x000fe40001f61670 */
[C---:B------:R-:W-:Y:S02]  /*33b0*/  ISETP.GT.AND P1, PT, R8.reuse, 0x41, !P1 ;  /* 0x000000410800780c */ /* 0x040fe40004f24270 */
[----:B------:R-:W-:Y:S02]  /*33c0*/  ISETP.GT.AND P5, PT, R8, 0x78, !P5 ;  /* 0x000000780800780c */ /* 0x000fe40006fa4270 */
[----:B------:R-:W-:Y:S02]  /*33d0*/  ISETP.LT.OR P1, PT, R4, 0x42, P1 ;  /* 0x000000420400780c */ /* 0x000fe40000f21670 */
[----:B0-----:R-:W-:-:S02]  /*33e0*/  FMNMX.FTZ R131, R12, R131, !PT ;  /* 0x000000830c837209 */ /* 0x001fc40007810000 */
[----:B------:R-:W-:Y:S02]  /*33f0*/  FSEL R59, R59, -INF , !P1 ;  /* 0xff8000003b3b7808 */ /* 0x000fe40004800000 */
[----:B------:R-:W-:Y:S01]  /*3400*/  LOP3.LUT P1, RZ, R19, 0x2000, RZ, 0xc0, !PT ;  /* 0x0000200013ff7812 */ /* 0x000fe2000782c0ff */
[----:B------:R-:W0:Y:S01]  /*3410*/  SHFL.BFLY PT, R2, R131, 0x1, 0x1f ;  /* 0x0c201f0083027f89 */ /* 0x000e2200000e0000 */
[----:B------:R-:W-:Y:S02]  /*3420*/  ISETP.LT.OR P4, PT, R4, 0x72, P4 ;  /* 0x000000720400780c */ /* 0x000fe40002781670 */
[----:B------:R-:W-:Y:S02]  /*3430*/  ISETP.GT.AND P1, PT, R8, 0x48, !P1 ;  /* 0x000000480800780c */ /* 0x000fe40004f24270 */
[C---:B------:R-:W-:Y:S02]  /*3440*/  ISETP.LT.OR P5, PT, R4.reuse, 0x79, P5 ;  /* 0x000000790400780c */ /* 0x040fe40002fa1670 */
[----:B------:R-:W-:-:S02]  /*3450*/  ISETP.LT.OR P1, PT, R4, 0x49, P1 ;  /* 0x000000490400780c */ /* 0x000fc40000f21670 */
[----:B------:R-:W-:Y:S02]  /*3460*/  FSEL R83, R83, -INF , !P4 ;  /* 0xff80000053537808 */ /* 0x000fe40006000000 */
[----:B------:R-:W-:Y:S02]  /*3470*/  FSEL R31, R62, -INF , !P1 ;  /* 0xff8000003e1f7808 */ /* 0x000fe40004800000 */
[----:B------:R-:W-:-:S04]  /*3480*/  LOP3.LUT P1, RZ, R19, 0x1000, RZ, 0xc0, !PT ;  /* 0x0000100013ff7812 */ /* 0x000fc8000782c0ff */
[----:B------:R-:W-:-:S04]  /*3490*/  ISETP.GT.AND P1, PT, R8, 0x49, !P1 ;  /* 0x000000490800780c */ /* 0x000fc80004f24270 */
[----:B------:R-:W-:Y:S02]  /*34a0*/  ISETP.LT.OR P1, PT, R4, 0x4a, P1 ;  /* 0x0000004a0400780c */ /* 0x000fe40000f21670 */
[----:B0-----:R-:W-:Y:S02]  /*34b0*/  FMNMX.FTZ R2, R131, R2, !PT ;  /* 0x0000000283027209 */ /* 0x001fe40007810000 */
[----:B------:R-:W-:Y:S02]  /*34c0*/  FSEL R63, R63, -INF , !P1 ;  /* 0xff8000003f3f7808 */ /* 0x000fe40004800000 */
[----:B------:R-:W-:Y:S01]  /*34d0*/  LOP3.LUT P1, RZ, R19, 0x800, RZ, 0xc0, !PT ;  /* 0x0000080013ff7812 */ /* 0x000fe2000782c0ff */
[----:B------:R-:W-:-:S03]  /*34e0*/  FMUL.FTZ R10, R2, R0 ;  /* 0x00000000020a7220 */ /* 0x000fc60000410000 */
        /* <DEDUP_REMOVED lines=30> */
[-CC-:B------:R-:W-:Y:S01]  /*36d0*/  FFMA.FTZ R138, R29, R0.reuse, -R10.reuse ;  /* 0x000000001d8a7223 */ /* 0x180fe2000001080a */
[----:B------:R-:W-:Y:S01]  /*36e0*/  ISETP.LT.OR P1, PT, R4, 0x1, P1 ;  /* 0x000000010400780c */ /* 0x000fe20000f21670 */
[-CC-:B------:R-:W-:Y:S01]  /*36f0*/  FFMA.FTZ R29, R53, R0.reuse, -R10.reuse ;  /* 0x00000000351d7223 */ /* 0x180fe2000001080a */
[-CC-:B------:R-:W-:Y:S01]  /*3700*/  FFMA.FTZ R136, R89, R0.reuse, -R10.reuse ;  /* 0x0000000059887223 */ /* 0x180fe2000001080a */
[----:B------:R-:W-:Y:S01]  /*3710*/  FSEL R89, R82, -INF , !P3 ;  /* 0xff80000052597808 */ /* 0x000fe20005800000 */
[-CC-:B------:R-:W-:Y:S01]  /*3720*/  FFMA.FTZ R132, R25, R0.reuse, -R10.reuse ;  /* 0x0000000019847223 */ /* 0x180fe2000001080a */
[----:B------:R-:W-:Y:S01]  /*3730*/  FSEL R26, R26, -INF , !P1 ;  /* 0xff8000001a1a7808 */ /* 0x000fe20004800000 */
[-CC-:B------:R-:W-:Y:S01]  /*3740*/  FFMA.FTZ R25, R57, R0.reuse, -R10.reuse ;  /* 0x0000000039197223 */ /* 0x180fe2000001080a */
[----:B------:R-:W-:Y:S01]  /*3750*/  LOP3.LUT P1, RZ, R19, 0x4000000, RZ, 0xc0, !PT ;  /* 0x0400000013ff7812 */ /* 0x000fe2000782c0ff */
        /* <DEDUP_REMOVED lines=48> */
[----:B------:R-:W4:Y:S01]  /*3a60*/  MUFU.EX2 R33, R33 ;  /* 0x0000002100217308 */ /* 0x000f220000000800 */
[----:B------:R-:W-:Y:S01]  /*3a70*/  FMNMX.FTZ R12, R105, R12, !PT ;  /* 0x0000000c690c7209 */ /* 0x000fe20007810000 */
[-CC-:B------:R-:W-:Y:S01]  /*3a80*/  FFMA.FTZ R15, R77, R0.reuse, -R10.reuse ;  /* 0x000000004d0f7223 */ /* 0x180fe2000001080a */
[-CC-:B------:R-:W-:Y:S01]  /*3a90*/  FFMA.FTZ R21, R81, R0.reuse, -R10.reuse ;  /* 0x0000000051157223 */ /* 0x180fe2000001080a */
[----:B------:R-:W-:Y:S01]  /*3aa0*/  FFMA.FTZ R3, R85, R0, -R10 ;  /* 0x0000000055037223 */ /* 0x000fe2000001080a */
        /* <DEDUP_REMOVED lines=42> */
[----:B------:R-:W-:-:S03]  /*3d50*/  PLOP3.LUT P1, PT, PT, PT, UP0, 0x40, 0x0 ;  /* 0x000000000000781c */ /* 0x000fc60003f2e808 */
[----:B------:R-:W-:Y:S01]  /*3d60*/  MUFU.EX2 R61, R61 ;  /* 0x0000003d003d7308 */ /* 0x000fe20000000800 */
[-CC-:B------:R-:W-:Y:S01]  /*3d70*/  FFMA.FTZ R141, R35, R0.reuse, -R4.reuse ;  /* 0x00000000238d7223 */ /* 0x180fe20000010804 */
[----:B------:R-:W-:Y:S01]  /*3d80*/  FADD.FTZ R35, R148, R123 ;  /* 0x0000007b94237221 */ /* 0x000fe20000010000 */
[-CC-:B------:R-:W-:Y:S01]  /*3d90*/  FFMA.FTZ R149, R26, R0.reuse, -R4.reuse ;  /* 0x000000001a957223 */ /* 0x180fe20000010804 */
[-CC-:B------:R-:W-:Y:S01]  /*3da0*/  FFMA.FTZ R8, R117, R0.reuse, -R4.reuse ;  /* 0x0000000075087223 */ /* 0x180fe20000010804 */
[-CC-:B------:R-:W-:Y:S01]  /*3db0*/  FFMA.FTZ R151, R103, R0.reuse, -R4.reuse ;  /* 0x0000000067977223 */ /* 0x180fe20000010804 */
[----:B-1----:R-:W-:Y:S01]  /*3dc0*/  FADD.FTZ R28, R150, R35 ;  /* 0x00000023961c7221 */ /* 0x002fe20000010000 */
[-CC-:B------:R-:W-:Y:S01]  /*3dd0*/  FFMA.FTZ R10, R115, R0.reuse, -R4.reuse ;  /* 0x00000000730a7223 */ /* 0x180fe20000010804 */
[-C--:B------:R-:W-:Y:S01]  /*3de0*/  FFMA.FTZ R145, R99, R0.reuse, -R4 ;  /* 0x0000000063917223 */ /* 0x080fe20000010804 */
[----:B------:R-:W-:Y:S01]  /*3df0*/  MUFU.EX2 R149, R149 ;  /* 0x0000009500957308 */ /* 0x000fe20000000800 */
[----:B--2---:R-:W-:Y:S01]  /*3e00*/  FADD.FTZ R35, R119, R28 ;  /* 0x0000001c77237221 */ /* 0x004fe20000010000 */
[-CC-:B------:R-:W-:Y:S01]  /*3e10*/  FFMA.FTZ R12, R113, R0.reuse, -R4.reuse ;  /* 0x00000000710c7223 */ /* 0x180fe20000010804 */
[-CC-:B------:R-:W-:Y:S01]  /*3e20*/  FFMA.FTZ R147, R101, R0.reuse, -R4.reuse ;  /* 0x0000000065937223 */ /* 0x180fe20000010804 */
[-CC-:B------:R-:W-:Y:S01]  /*3e30*/  FFMA.FTZ R14, R111, R0.reuse, -R4.reuse ;  /* 0x000000006f0e7223 */ /* 0x180fe20000010804 */
[----:B---3--:R-:W-:Y:S01]  /*3e40*/  FADD.FTZ R30, R144, R35 ;  /* 0x00000023901e7221 */ /* 0x008fe20000010000 */
[-CC-:B------:R-:W-:Y:S01]  /*3e50*/  FFMA.FTZ R135, R31, R0.reuse, -R4.reuse ;  /* 0x000000001f877223 */ /* 0x180fe20000010804 */
[-C--:B------:R-:W-:Y:S01]  /*3e60*/  FFMA.FTZ R20, R109, R0.reuse, -R4 ;  /* 0x000000006d147223 */ /* 0x080fe20000010804 */
[----:B------:R-:W0:Y:S01]  /*3e70*/  MUFU.EX2 R8, R8 ;  /* 0x0000000800087308 */ /* 0x000e220000000800 */
[----:B----4-:R-:W-:Y:S01]  /*3e80*/  FADD.FTZ R35, R33, R30 ;  /* 0x0000001e21237221 */ /* 0x010fe20000010000 */
[-CC-:B------:R-:W-:Y:S01]  /*3e90*/  FFMA.FTZ R129, R27, R0.reuse, -R4.reuse ;  /* 0x000000001b817223 */ /* 0x180fe20000010804 */
[-CC-:B------:R-:W-:Y:S01]  /*3ea0*/  FFMA.FTZ R143, R39, R0.reuse, -R4.reuse ;  /* 0x00000000278f7223 */ /* 0x180fe20000010804 */
[-CC-:B------:R-:W-:Y:S01]  /*3eb0*/  FFMA.FTZ R24, R107, R0.reuse, -R4.reuse ;  /* 0x000000006b187223 */ /* 0x180fe20000010804 */
[----:B-----5:R-:W-:Y:S01]  /*3ec0*/  FADD.FTZ R30, R146, R35 ;  /* 0x00000023921e7221 */ /* 0x020fe20000010000 */
[-CC-:B------:R-:W-:Y:S01]  /*3ed0*/  FFMA.FTZ R137, R43, R0.reuse, -R4.reuse ;  /* 0x000000002b897223 */ /* 0x180fe20000010804 */
[-C--:B------:R-:W-:Y:S01]  /*3ee0*/  FFMA.FTZ R26, R105, R0.reuse, -R4 ;  /* 0x00000000691a7223 */ /* 0x080fe20000010804 */
[----:B------:R-:W1:Y:S01]  /*3ef0*/  MUFU.EX2 R151, R151 ;  /* 0x0000009700977308 */ /* 0x000e620000000800 */
[----:B------:R-:W-:Y:S01]  /*3f00*/  FADD.FTZ R35, R37, R30 ;  /* 0x0000001e25237221 */ /* 0x000fe20000010000 */
[-CC-:B------:R-:W-:Y:S01]  /*3f10*/  FFMA.FTZ R139, R51, R0.reuse, -R4.reuse ;  /* 0x00000000338b7223 */ /* 0x180fe20000010804 */
[-CC-:B------:R-:W-:Y:S01]  /*3f20*/  FFMA.FTZ R28, R55, R0.reuse, -R4.reuse ;  /* 0x00000000371c7223 */ /* 0x180fe20000010804 */
[-CC-:B------:R-:W-:Y:S01]  /*3f30*/  FFMA.FTZ R133, R47, R0.reuse, -R4.reuse ;  /* 0x000000002f857223 */ /* 0x180fe20000010804 */
[----:B------:R-:W-:Y:S01]  /*3f40*/  FADD.FTZ R32, R140, R35 ;  /* 0x000000238c207221 */ /* 0x000fe20000010000 */
[-CC-:B------:R-:W-:Y:S01]  /*3f50*/  FFMA.FTZ R30, R59, R0.reuse, -R4.reuse ;  /* 0x000000003b1e7223 */ /* 0x180fe20000010804 */
[-C--:B------:R-:W-:Y:S01]  /*3f60*/  FFMA.FTZ R131, R67, R0.reuse, -R4 ;  /* 0x0000000043837223 */ /* 0x080fe20000010804 */
[----:B------:R-:W2:Y:S01]  /*3f70*/  MUFU.EX2 R10, R10 ;  /* 0x0000000a000a7308 */ /* 0x000ea20000000800 */
[----:B------:R-:W-:Y:S01]  /*3f80*/  FADD.FTZ R35, R41, R32 ;  /* 0x0000002029237221 */ /* 0x000fe20000010000 */
[----:B0-----:R-:W-:Y:S01]  /*3f90*/  FADD.FTZ R34, R149, R8 ;  /* 0x0000000895227221 */ /* 0x001fe20000010000 */
[-CC-:B------:R-:W-:Y:S01]  /*3fa0*/  FFMA.FTZ R71, R71, R0.reuse, -R4.reuse ;  /* 0x0000000047477223 */ /* 0x180fe20000010804 */
[-CC-:B------:R-:W-:Y:S01]  /*3fb0*/  FFMA.FTZ R127, R127, R0.reuse, -R4.reuse ;  /* 0x000000007f7f7223 */ /* 0x180fe20000010804 */
[----:B------:R-:W-:Y:S01]  /*3fc0*/  FADD.FTZ R32, R142, R35 ;  /* 0x000000238e207221 */ /* 0x000fe20000010000 */
[-CC-:B------:R-:W-:Y:S01]  /*3fd0*/  FFMA.FTZ R75, R75, R0.reuse, -R4.reuse ;  /* 0x000000004b4b7223 */ /* 0x180fe20000010804 */
[-C--:B------:R-:W-:Y:S01]  /*3fe0*/  FFMA.FTZ R53, R53, R0.reuse, -R4 ;  /* 0x0000000035357223 */ /* 0x080fe20000010804 */
[----:B------:R-:W0:Y:S01]  /*3ff0*/  MUFU.EX2 R145, R145 ;  /* 0x0000009100917308 */ /* 0x000e220000000800 */
[----:B------:R-:W-:Y:S01]  /*4000*/  FADD.FTZ R35, R45, R32 ;  /* 0x000000202d237221 */ /* 0x000fe20000010000 */
[----:B-1----:R-:W-:Y:S01]  /*4010*/  FADD.FTZ R31, R151, R34 ;  /* 0x00000022971f7221 */ /* 0x002fe20000010000 */
[-CC-:B------:R-:W-:Y:S01]  /*4020*/  FFMA.FTZ R32, R63, R0.reuse, -R4.reuse ;  /* 0x000000003f207223 */ /* 0x180fe20000010804 */
[-CC-:B------:R-:W-:Y:S01]  /*4030*/  FFMA.FTZ R79, R79, R0.reuse, -R4.reuse ;  /* 0x000000004f4f7223 */ /* 0x180fe20000010804 */
[----:B------:R-:W-:Y:S01]  /*4040*/  FADD.FTZ R36, R136, R35 ;  /* 0x0000002388247221 */ /* 0x000fe20000010000 */
[-CC-:B------:R-:W-:Y:S01]  /*4050*/  FFMA.FTZ R89, R89, R0.reuse, -R4.reuse ;  /* 0x0000000059597223 */ /* 0x180fe20000010804 */
[-C--:B------:R-:W-:Y:S01]  /*4060*/  FFMA.FTZ R83, R83, R0.reuse, -R4 ;  /* 0x0000000053537223 */ /* 0x080fe20000010804 */
[----:B------:R-:W1:Y:S01]  /*4070*/  MUFU.EX2 R12, R12 ;  /* 0x0000000c000c7308 */ /* 0x000e620000000800 */
[C---:B--2---:R-:W-:Y:S01]  /*4080*/  FADD.FTZ R34, R10.reuse, R31 ;  /* 0x0000001f0a227221 */ /* 0x044fe20000010000 */
[----:B------:R-:W-:Y:S01]  /*4090*/  FADD.FTZ R31, R49, R36 ;  /* 0x00000024311f7221 */ /* 0x000fe20000010000 */
[-CC-:B------:R-:W-:Y:S01]  /*40a0*/  FFMA.FTZ R57, R57, R0.reuse, -R4.reuse ;  /* 0x0000000039397223 */ /* 0x180fe20000010804 */
[-C--:B------:R-:W-:Y:S01]  /*40b0*/  FFMA.FTZ R87, R87, R0.reuse, -R4 ;  /* 0x0000000057577223 */ /* 0x080fe20000010804 */
[----:B------:R-:W-:Y:S01]  /*40c0*/  F2FP.F16.F32.PACK_AB R151, R10, R151 ;  /* 0x000000970a97723e */ /* 0x000fe200000000ff */
[----:B------:R-:W-:Y:S01]  /*40d0*/  FADD.FTZ R38, R138, R31 ;  /* 0x0000001f8a267221 */ /* 0x000fe20000010000 */
[----:B------:R-:W-:Y:S01]  /*40e0*/  F2FP.F16.F32.PACK_AB R149, R8, R149 ;  /* 0x000000950895723e */ /* 0x000fe200000000ff */
[----:B------:R-:W2:Y:S01]  /*40f0*/  MUFU.EX2 R147, R147 ;  /* 0x0000009300937308 */ /* 0x000ea20000000800 */
[----:B0-----:R-:W-:Y:S01]  /*4100*/  FADD.FTZ R27, R145, R34 ;  /* 0x00000022911b7221 */ /* 0x001fe20000010000 */
[----:B------:R-:W-:Y:S01]  /*4110*/  FADD.FTZ R31, R29, R38 ;  /* 0x000000261d1f7221 */ /* 0x000fe20000010000 */
[----:B------:R-:W-:Y:S01]  /*4120*/  FFMA.FTZ R34, R125, R0, -R4 ;  /* 0x000000007d227223 */ /* 0x000fe20000010804 */
[----:B------:R-:W-:-:S02]  /*4130*/  F2FP.F16.F32.PACK_AB R148, R123, R148 ;  /* 0x000000947b94723e */ /* 0x000fc400000000ff */
[----:B------:R-:W-:Y:S01]  /*4140*/  FADD.FTZ R38, R132, R31 ;  /* 0x0000001f84267221 */ /* 0x000fe20000010000 */
[C---:B------:R-:W-:Y:S01]  /*4150*/  F2FP.F16.F32.PACK_AB R132, R25.reuse, R132 ;  /* 0x000000841984723e */ /* 0x040fe200000000ff */
        /* <DEDUP_REMOVED lines=13> */
[C---:B------:R-:W-:Y:S01]  /*4230*/  F2FP.F16.F32.PACK_AB R128, R9.reuse, R128 ;  /* 0x000000800980723e */ /* 0x040fe200000000ff */
[----:B------:R-:W2:Y:S01]  /*4240*/  MUFU.EX2 R20, R20 ;  /* 0x0000001400147308 */ /* 0x000ea20000000800 */
[----:B0-----:R-:W-:Y:S01]  /*4250*/  FADD.FTZ R36, R14, R27 ;  /* 0x0000001b0e247221 */ /* 0x001fe20000010000 */
[----:B------:R-:W-:Y:S01]  /*4260*/  FADD.FTZ R31, R9, R40 ;  /* 0x00000028091f7221 */ /* 0x000fe20000010000 */
[----:B------:R-:W-:Y:S02]  /*4270*/  F2FP.F16.F32.PACK_AB R140, R41, R140 ;  /* 0x0000008c298c723e */ /* 0x000fe400000000ff */
[----:B------:R-:W-:Y:S02]  /*4280*/  F2FP.F16.F32.PACK_AB R142, R45, R142 ;  /* 0x0000008e2d8e723e */ /* 0x000fe400000000ff */
        /* <DEDUP_REMOVED lines=55> */
[----:B------:R-:W-:-:S06]  /*4600*/  VIADD R9, R88, 0xfffffffe ;  /* 0xfffffffe58097836 */ /* 0x000fcc0000000000 */
        /* <DEDUP_REMOVED lines=41> */
.L_x_13685:
[----:B------:R-:W-:Y:S02]  /*48a0*/  ULDC UR14, c[0x0][0x9e4] ;  /* 0x00027900000e7ab9 */ /* 0x000fe40000000800 */
[----:B------:R-:W-:-:S11]  /*48b0*/  UISETP.NE.AND UP0, UPT, UR14, 0x1, UPT ;  /* 0x000000010e00788c */ /* 0x000fd6000bf05270 */
[----:B------:R-:W-:Y:S02]  /*48c0*/  @UP0 ULDC.64 UR18, c[0x0][0x9e8] ;  /* 0x00027a0000120ab9 */ /* 0x000fe40000000a00 */
[----:B------:R-:W-:-:S04]  /*48d0*/  UIMAD.WIDE.U32 UR6, UR11, UR18, URZ ;  /* 0x000000120b0672a5 */ /* 0x000fc8000f8e003f */
[----:B------:R-:W-:-:S12]  /*48e0*/  @UP0 USHF.R.U32.HI UR11, URZ, UR19, UR7 ;  /* 0x000000133f0b0299 */ /* 0x000fd80008011607 */
.L_x_13686:
[----:B------:R-:W-:-:S04]  /*48f0*/  UIMAD UR11, UR11, UR14, UR14 ;  /* 0x0000000e0b0b72a4 */ /* 0x000fc8000f8e020e */
[----:B------:R-:W-:-:S04]  /*4900*/  UISETP.LT.AND UP0, UPT, UR10, UR11, UPT ;  /* 0x0000000b0a00728c */ /* 0x000fc8000bf01270 */
[----:B------:R-:W-:-:S12]  /*4910*/  USEL UR10, UR10, UR11, UP0 ;  /* 0x0000000b0a0a7287 */ /* 0x000fd80008000000 */
.L_x_13684:
        /* <DEDUP_REMOVED lines=21> */
[----:B------:R-:W-:-:S13]  /*4a70*/  ISETP.GE.AND P1, PT, R9, UR24, PT ;  /* 0x0000001809007c0c */ /* 0x000fda000bf26270 */
[----:B------:R-:W-:Y:S05]  /*4a80*/  @!P1 BRA `(.L_x_13687) ;  /* 0x0000002c00a09947 */ /* 0x000fea0003800000 */
        /* <DEDUP_REMOVED lines=8> */
.L_x_13706:
[----:B------:R-:W-:Y:S01]  /*4b10*/  ISETP.NE.AND P2, PT, RZ, UR44, PT ;  /* 0x0000002cff007c0c */ /* 0x000fe2000bf45270 */
[----:B------:R-:W-:-:S04]  /*4b20*/  UISETP.NE.AND UP0, UPT, UR25, 0x1, UPT ;  /* 0x000000011900788c */ /* 0x000fc8000bf05270 */
[----:B------:R-:W-:-:S04]  /*4b30*/  USEL UR46, URZ, 0x1, UP0 ;  /* 0x000000013f2e7887 */ /* 0x000fc80008000000 */
[----:B------:R-:W-:-:S04]  /*4b40*/  ULOP3.LUT UR46, UR26, UR46, URZ, 0x3c, !UPT ;  /* 0x0000002e1a2e7292 */ /* 0x000fc8000f8e3c3f */
[----:B------:R-:W-:Y:S08]  /*4b50*/  @P2 BRA `(.L_x_13688) ;  /* 0x0000000000382947 */ /* 0x000ff00003800000 */
[----:B------:R-:W-:Y:S05]  /*4b60*/  @!P0 BRA `(.L_x_13689) ;  /* 0x0000000000048947 */ /* 0x000fea0003800000 */
[----:B------:R-:W-:Y:S01]  /*4b70*/  BPT.TRAP 0x1 ;  /* 0x000000040000795c */ /* 0x000fe20000300000 */
.L_x_13689:
        /* <DEDUP_REMOVED lines=9> */
.L_x_13690:
[----:B-1----:R-:W-:Y:S05]  /*4c10*/  @P1 BRA `(.L_x_13688) ;  /* 0x0000000000081947 */ /* 0x002fea0003800000 */
[----:B------:R-:W1:Y:S02]  /*4c20*/  SYNCS.PHASECHK.TRANS64.TRYWAIT P1, [UR6+0x16830], R0 ;  /* 0x01683000ff0075a7 */ /* 0x000e640008020146 */
[----:B-1----:R-:W-:Y:S05]  /*4c30*/  @!P1 BRA `(.L_x_13691) ;  /* 0x000000e0006c9947 */ /* 0x002fea0003800000 */
.L_x_13688:
        /* <DEDUP_REMOVED lines=28> */
.L_x_13693:
[----:B------:R-:W-:Y:S01]  /*4e00*/  ULEA UR6, UR25, UR45, 0x3 ;  /* 0x0000002d19067291 */ /* 0x000fe2000f8e183f */
[----:B------:R-:W-:-:S05]  /*4e10*/  IMAD.U32 R0, RZ, RZ, UR26 ;  /* 0x0000001aff007e24 */ /* 0x000fca000f8e00ff */
[----:B------:R-:W-:-:S04]  /*4e20*/  SHF.L.U32 R0, R0, 0x1f, RZ ;  /* 0x0000001f00007819 */ /* 0x000fc800000006ff */
[----:B------:R0:W1:Y:S01]  /*4e30*/  SYNCS.PHASECHK.TRANS64.TRYWAIT P1, [UR6+0x16850], R0 ;  /* 0x01685000ff0075a7 */ /* 0x0000620008020146 */
[----:B------:R-:W-:Y:S05]  /*4e40*/  @!P0 BRA `(.L_x_13694) ;  /* 0x0000000000048947 */ /* 0x000fea0003800000 */
[----:B------:R-:W-:Y:S01]  /*4e50*/  BPT.TRAP 0x1 ;  /* 0x000000040000795c */ /* 0x000fe20000300000 */
.L_x_13694:
[----:B-1----:R-:W-:Y:S05]  /*4e60*/  @P1 BRA `(.L_x_13692) ;  /* 0x0000000000081947 */ /* 0x002fea0003800000 */
[----:B------:R-:W1:Y:S02]  /*4e70*/  SYNCS.PHASECHK.TRANS64.TRYWAIT P1, [UR6+0x16850], R0 ;  /* 0x01685000ff0075a7 */ /* 0x000e640008020146 */
[----:B-1----:R-:W-:Y:S05]  /*4e80*/  @!P1 BRA `(.L_x_13695) ;  /* 0x000000dc00f09947 */ /* 0x002fea0003800000 */
.L_x_13692:
[----:B------:R-:W-:Y:S01]  /*4e90*/  UIADD3 UR6, UR45, 0x400, URZ ;  /* 0x000004002d067890 */ /* 0x000fe2000fffe03f */
[----:B------:R-:W-:Y:S01]  /*4ea0*/  WARPGROUP.ARRIVE ;  /* 0x00000000000079c5 */ /* 0x000fe20000000000 */
[----:B------:R-:W-:-:S05]  /*4eb0*/  UMOV UR7, 0x40000040 ;  /* 0x4000004000077882 */ /* 0x000fca0000000000 */
[----:B------:R-:W2:Y:S01]  /*4ec0*/  S2R R2, SR_TID.X ;  /* 0x0000000000027919 */ /* 0x000ea20000002100 */
[----:B------:R-:W-:Y:S01]  /*4ed0*/  USHF.R.U32.HI UR6, URZ, 0x4, UR6 ;  /* 0x000000043f067899 */ /* 0x000fe20008011606 */
[----:B01----:R-:W-:-:S03]  /*4ee0*/  VIADD R0, R23, 0x9 ;  /* 0x0000000917007836 */ /* 0x003fc60000000000 */
[----:B------:R-:W-:-:S04]  /*4ef0*/  ULOP3.LUT UR6, UR6, 0x3fff, URZ, 0xc0, !UPT ;  /* 0x00003fff06067892 */ /* 0x000fc8000f8ec03f */
[----:B------:R-:W-:-:S07]  /*4f00*/  ULEA UR10, UR25, UR6, 0xa ;  /* 0x00000006190a7291 */ /* 0x000fce000f8e503f */
[----:B------:R-:W-:Y:S02]  /*4f10*/  UMOV UR6, UR10 ;  /* 0x0000000a00067c82 */ /* 0x000fe40008000000 */
[----:B------:R-:W-:Y:S01]  /*4f20*/  HGMMA.64x64x16.F32 R88, R148, gdesc[UR4].tnspB, R88, gsb0 ;  /* 0x40e0000494587df0 */ /* 0x000fe20008000858 */
[----:B------:R-:W-:Y:S01]  /*4f30*/  UIADD3 UR6, UR10, 0x80, URZ ;  /* 0x000000800a067890 */ /* 0x000fe2000fffe03f */
[----:B------:R-:W-:Y:S01]  /*4f40*/  UMOV UR7, 0x40000040 ;  /* 0x4000004000077882 */ /* 0x000fe20000000000 */
[----:B--2---:R-:W-:-:S04]  /*4f50*/  ISETP.GE.U32.AND P1, PT, R2, 0x180, PT ;  /* 0x000001800200780c */ /* 0x004fc80003f26070 */
        /* <DEDUP_REMOVED lines=38> */
.L_x_13696:
        /* <DEDUP_REMOVED lines=41> */
.L_x_13699:
[----:B------:R-:W-:-:S05]  /*5450*/  IMAD.U32 R15, RZ, RZ, UR21 ;  /* 0x00000015ff0f7e24 */ /* 0x000fca000f8e00ff */
[----:B------:R-:W-:-:S13]  /*5460*/  ISETP.NE.AND P1, PT, R15, 0x1, PT ;  /* 0x000000010f00780c */ /* 0x000fda0003f25270 */
[----:B------:R-:W0:Y:S02]  /*5470*/  @P1 LDC.64 R20, c[0x0][0x9e8] ;  /* 0x00027a00ff141b82 */ /* 0x000e240000000a00 */
[----:B0-----:R-:W-:-:S05]  /*5480*/  @P1 IMAD.HI.U32 R20, R13, R20, RZ ;  /* 0x000000140d141227 */ /* 0x001fca00078e00ff */
[----:B------:R-:W-:-:S07]  /*5490*/  @P1 SHF.R.U32.HI R13, RZ, R21, R20 ;  /* 0x00000015ff0d1219 */ /* 0x000fce0000011614 */
.L_x_13700:
[----:B------:R-:W-:Y:S05]  /*54a0*/  BSYNC B0 ;  /* 0x0000000000007941 */ /* 0x000fea0003800000 */
.L_x_13698:
[----:B------:R-:W-:-:S04]  /*54b0*/  IMAD R13, R13, R15, -R0 ;  /* 0x0000000f0d0d7224 */ /* 0x000fc800078e0a00 */
[----:B------:R-:W-:-:S05]  /*54c0*/  IMAD R13, R16, -0x2, R13 ;  /* 0xfffffffe100d7824 */ /* 0x000fca00078e020d */
[----:B------:R-:W-:Y:S02]  /*54d0*/  VIADDMNMX R2, R13, R15, R2, PT ;  /* 0x0000000f0d027246 */ /* 0x000fe40003800102 */
[----:B------:R-:W-:-:S07]  /*54e0*/  VIMNMX R10, R10, R13, !PT ;  /* 0x0000000d0a0a7248 */ /* 0x000fce0007fe0100 */
.L_x_13697:
        /* <DEDUP_REMOVED lines=116> */
.L_x_13703:
[----:B------:R-:W-:-:S05]  /*5c30*/  IMAD.U32 R2, RZ, RZ, UR21 ;  /* 0x00000015ff027e24 */ /* 0x000fca000f8e00ff */
[----:B------:R-:W-:-:S13]  /*5c40*/  ISETP.NE.AND P2, PT, R2, 0x1, PT ;  /* 0x000000010200780c */ /* 0x000fda0003f45270 */
[----:B------:R-:W0:Y:S02]  /*5c50*/  @P2 LDC.64 R10, c[0x0][0x9e8] ;  /* 0x00027a00ff0a2b82 */ /* 0x000e240000000a00 */
[----:B0-----:R-:W-:-:S05]  /*5c60*/  @P2 IMAD.HI.U32 R10, R145, R10, RZ ;  /* 0x0000000a910a2227 */ /* 0x001fca00078e00ff */
[----:B------:R-:W-:-:S07]  /*5c70*/  @P2 SHF.R.U32.HI R145, RZ, R11, R10 ;  /* 0x0000000bff912219 */ /* 0x000fce000001160a */
.L_x_13704:
[----:B------:R-:W-:Y:S05]  /*5c80*/  BSYNC B0 ;  /* 0x0000000000007941 */ /* 0x000fea0003800000 */
.L_x_13702:
[----:B------:R-:W-:-:S04]  /*5c90*/  IMAD R145, R145, R2, -R0 ;  /* 0x0000000291917224 */ /* 0x000fc800078e0a00 */
[----:B------:R-:W-:-:S05]  /*5ca0*/  IMAD R145, R16, -0x2, R145 ;  /* 0xfffffffe10917824 */ /* 0x000fca00078e0291 */
[----:B------:R-:W-:Y:S02]  /*5cb0*/  VIADDMNMX R14, R145, R2, R14, PT ;  /* 0x00000002910e7246 */ /* 0x000fe4000380010e */
[----:B------:R-:W-:-:S07]  /*5cc0*/  VIMNMX R12, R12, R145, !PT ;  /* 0x000000910c0c7248 */ /* 0x000fce0007fe0100 */
.L_x_13701:
        /* <DEDUP_REMOVED lines=25> */
[----:B------:R-:W-:Y:S02]  /*5e60*/  FSEL R145, R30, -INF , !P3 ;  /* 0xff8000001e917808 */ /* 0x000fe40005800000 */
[----:B------:R-:W-:Y:S02]  /*5e70*/  FMNMX.FTZ R0, R49, R0, !PT ;  /* 0x0000000031007209 */ /* 0x000fe40007810000 */
[----:B------:R-:W-:Y:S02]  /*5e80*/  ISETP.GT.AND P2, PT, R12, 0x11, P1 ;  /* 0x000000110c00780c */ /* 0x000fe40000f44270 */
        /* <DEDUP_REMOVED lines=9> */
[C---:B------:R-:W-:Y:S02]  /*5f20*/  ISETP.LT.OR P3, PT, R14.reuse, 0x19, P3 ;  /* 0x000000190e00780c */ /* 0x040fe40001f61670 */
[----:B------:R-:W-:Y:S02]  /*5f30*/  FMNMX.FTZ R0, R61, R0, !PT ;  /* 0x000000003d007209 */ /* 0x000fe40007810000 */
[----:B------:R-:W-:Y:S02]  /*5f40*/  FSEL R149, R35, -INF , !P2 ;  /* 0xff80000023957808 */ /* 0x000fe40005000000 */
        /* <DEDUP_REMOVED lines=23> */
[----:B------:R-:W0:Y:S01]  /*60c0*/  LDC R0, c[0x0][0x988] ;  /* 0x00026200ff007b82 */ /* 0x000e220000000800 */
[----:B------:R-:W-:Y:S02]  /*60d0*/  ISETP.LT.OR P4, PT, R14, 0x2a, P4 ;  /* 0x0000002a0e00780c */ /* 0x000fe40002781670 */
[----:B------:R-:W1:Y:S01]  /*60e0*/  SHFL.BFLY PT, R11, R10, 0x2, 0x1f ;  /* 0x0c401f000a0b7f89 */ /* 0x000e6200000e0000 */
[----:B------:R-:W-:-:S02]  /*60f0*/  ISETP.GT.AND P3, PT, R12, 0x31, P1 ;  /* 0x000000310c00780c */ /* 0x000fc40000f64270 */
[----:B------:R-:W-:Y:S02]  /*6100*/  ISETP.LT.OR P2, PT, R14, 0x31, P2 ;  /* 0x000000310e00780c */ /* 0x000fe40001741670 */
[----:B------:R-:W-:Y:S02]  /*6110*/  FSEL R47, R47, -INF , !P4 ;  /* 0xff8000002f2f7808 */ /* 0x000fe40006000000 */
[----:B------:R-:W-:Y:S02]  /*6120*/  FSEL R50, R50, -INF , !P2 ;  /* 0xff80000032327808 */ /* 0x000fe40005000000 */
[----:B------:R-:W-:Y:S02]  /*6130*/  ISETP.LT.OR P3, PT, R14, 0x32, P3 ;  /* 0x000000320e00780c */ /* 0x000fe40001f61670 */
[----:B------:R-:W-:Y:S02]  /*6140*/  ISETP.GT.AND P4, PT, R12, 0x39, P1 ;  /* 0x000000390c00780c */ /* 0x000fe40000f84270 */
[----:B------:R-:W-:-:S02]  /*6150*/  FSEL R51, R51, -INF , !P3 ;  /* 0xff80000033337808 */ /* 0x000fc40005800000 */
[----:B------:R-:W-:Y:S02]  /*6160*/  ISETP.GT.AND P2, PT, R12, 0x40, P1 ;  /* 0x000000400c00780c */ /* 0x000fe40000f44270 */
[----:B------:R-:W-:Y:S02]  /*6170*/  ISETP.LT.OR P4, PT, R14, 0x3a, P4 ;  /* 0x0000003a0e00780c */ /* 0x000fe40002781670 */
[----:B------:R-:W-:Y:S02]  /*6180*/  ISETP.GT.AND P3, PT, R12, 0x41, P1 ;  /* 0x000000410c00780c */ /* 0x000fe40000f64270 */
[----:B------:R-:W-:Y:S02]  /*6190*/  ISETP.LT.OR P2, PT, R14, 0x41, P2 ;  /* 0x000000410e00780c */ /* 0x000fe40001741670 */
[----:B------:R-:W-:Y:S02]  /*61a0*/  FSEL R55, R55, -INF , !P4 ;  /* 0xff80000037377808 */ /* 0x000fe40006000000 */
[----:B-1----:R-:W-:-:S02]  /*61b0*/  FMNMX.FTZ R11, R10, R11, !PT ;  /* 0x0000000b0a0b7209 */ /* 0x002fc40007810000 */
[----:B------:R-:W-:Y:S02]  /*61c0*/  FSEL R58, R58, -INF , !P2 ;  /* 0xff8000003a3a7808 */ /* 0x000fe40005000000 */
[----:B------:R-:W-:Y:S01]  /*61d0*/  ISETP.LT.OR P3, PT, R14, 0x42, P3 ;  /* 0x000000420e00780c */ /* 0x000fe20001f61670 */
[----:B------:R-:W1:Y:S01]  /*61e0*/  SHFL.BFLY PT, R2, R11, 0x1, 0x1f ;  /* 0x0c201f000b027f89 */ /* 0x000e6200000e0000 */
[C---:B------:R-:W-:Y:S02]  /*61f0*/  ISETP.GT.AND P4, PT, R12.reuse, 0x49, P1 ;  /* 0x000000490c00780c */ /* 0x040fe40000f84270 */
[----:B------:R-:W-:Y:S02]  /*6200*/  FSEL R59, R59, -INF , !P3 ;  /* 0xff8000003b3b7808 */ /* 0x000fe40005800000 */
[----:B------:R-:W-:Y:S02]  /*6210*/  ISETP.GT.AND P2, PT, R12, 0x50, P1 ;  /* 0x000000500c00780c */ /* 0x000fe40000f44270 */
[----:B------:R-:W-:-:S02]  /*6220*/  ISETP.LT.OR P4, PT, R14, 0x4a, P4 ;  /* 0x0000004a0e00780c */ /* 0x000fc40002781670 */
[----:B------:R-:W-:Y:S02]  /*6230*/  ISETP.GT.AND P3, PT, R12, 0x51, P1 ;  /* 0x000000510c00780c */ /* 0x000fe40000f64270 */
[C---:B------:R-:W-:Y:S02]  /*6240*/  ISETP.LT.OR P2, PT, R14.reuse, 0x51, P2 ;  /* 0x000000510e00780c */ /* 0x040fe40001741670 */
[----:B------:R-:W-:Y:S02]  /*6250*/  FSEL R63, R63, -INF , !P4 ;  /* 0xff8000003f3f7808 */ /* 0x000fe40006000000 */
[----:B------:R-:W-:Y:S02]  /*6260*/  ISETP.LT.OR P3, PT, R14, 0x52, P3 ;  /* 0x000000520e00780c */ /* 0x000fe40001f61670 */
[----:B------:R-:W-:Y:S02]  /*6270*/  ISETP.GT.AND P4, PT, R12, 0x59, P1 ;  /* 0x000000590c00780c */ /* 0x000fe40000f84270 */
[----:B------:R-:W-:-:S02]  /*6280*/  FSEL R67, R67, -INF , !P3 ;  /* 0xff80000043437808 */ /* 0x000fc40005800000 */
[----:B------:R-:W-:Y:S02]  /*6290*/  ISETP.LT.OR P4, PT, R14, 0x5a, P4 ;  /* 0x0000005a0e00780c */ /* 0x000fe40002781670 */
[----:B------:R-:W-:Y:S02]  /*62a0*/  ISETP.GT.AND P3, PT, R12, 0x61, P1 ;  /* 0x000000610c00780c */ /* 0x000fe40000f64270 */
[----:B-1----:R-:W-:Y:S02]  /*62b0*/  FMNMX.FTZ R2, R11, R2, !PT ;  /* 0x000000020b027209 */ /* 0x002fe40007810000 */
[----:B------:R-:W-:Y:S02]  /*62c0*/  ISETP.LT.OR P3, PT, R14, 0x62, P3 ;  /* 0x000000620e00780c */ /* 0x000fe40001f61670 */
        /* <DEDUP_REMOVED lines=8> */
[-CC-:B------:R-:W-:Y:S01]  /*6350*/  FFMA.FTZ R140, R121, R0.reuse, -R10.reuse ;  /* 0x00000000798c7223 */ /* 0x180fe2000001080a */
[-CC-:B------:R-:W-:Y:S01]  /*6360*/  FFMA.FTZ R24, R24, R0.reuse, -R10.reuse ;  /* 0x0000000018187223 */ /* 0x180fe2000001080a */
[----:B------:R-:W-:Y:S01]  /*6370*/  ISETP.LT.OR P5, PT, R14, 0x1, P5 ;  /* 0x000000010e00780c */ /* 0x000fe20002fa1670 */
[-CC-:B------:R-:W-:Y:S01]  /*6380*/  FFMA.FTZ R142, R123, R0.reuse, -R10.reuse ;  /* 0x000000007b8e7223 */ /* 0x180fe2000001080a */
[----:B------:R-:W-:Y:S01]  /*6390*/  FSEL R123, R66, -INF , !P2 ;  /* 0xff800000427b7808 */ /* 0x000fe20005000000 */
[----:B------:R0:W-:Y:S01]  /*63a0*/  MUFU.EX2 R35, R24 ;  /* 0x0000001800237308 */ /* 0x0001e20000000800 */
[----:B------:R-:W-:Y:S01]  /*63b0*/  FSEL R29, R26, -INF , !P5 ;  /* 0xff8000001a1d7808 */ /* 0x000fe20006800000 */
        /* <DEDUP_REMOVED lines=37> */
[----:B------:R-:W-:Y:S01]  /*6610*/  FSEL R125, R70, -INF , !P5 ;  /* 0xff800000467d7808 */ /* 0x000fe20006800000 */
[--C-:B------:R-:W-:Y:S01]  /*6620*/  FFMA.FTZ R53, R81, R0, -R10.reuse ;  /* 0x0000000051357223 */ /* 0x100fe2000001080a */
[----:B------:R-:W-:Y:S01]  /*6630*/  FMNMX.FTZ R11, R43, R20, !PT ;  /* 0x000000142b0b7209 */ /* 0x000fe20007810000 */
[----:B------:R-:W-:Y:S01]  /*6640*/  FFMA.FTZ R122, R143, R0, -R10 ;  /* 0x000000008f7a7223 */ /* 0x000fe2000001080a */
[----:B------:R-:W-:Y:S01]  /*6650*/  ISETP.LT.OR P2, PT, R14, 0x61, P2 ;  /* 0x000000610e00780c */ /* 0x000fe20001741670 */
[----:B------:R-:W-:Y:S01]  /*6660*/  MUFU.EX2 R148, R148 ;  /* 0x0000009400947308 */ /* 0x000fe20000000800 */
[----:B------:R-:W-:-:S02]  /*6670*/  FMNMX.FTZ R20, R46, R11, !PT ;  /* 0x0000000b2e147209 */ /* 0x000fc40007810000 */
[----:B------:R-:W-:Y:S02]  /*6680*/  ISETP.GT.AND P5, PT, R12, 0x68, P1 ;  /* 0x000000680c00780c */ /* 0x000fe40000fa4270 */
[----:B------:R-:W-:Y:S02]  /*6690*/  FMNMX.FTZ R11, R47, R20, !PT ;  /* 0x000000142f0b7209 */ /* 0x000fe40007810000 */
[----:B------:R-:W-:Y:S01]  /*66a0*/  FSEL R74, R74, -INF , !P2 ;  /* 0xff8000004a4a7808 */ /* 0x000fe20005000000 */
[----:B------:R-:W-:Y:S01]  /*66b0*/  MUFU.EX2 R150, R150 ;  /* 0x0000009600967308 */ /* 0x000fe20000000800 */
[----:B------:R-:W-:Y:S02]  /*66c0*/  FMNMX.FTZ R20, R50, R11, !PT ;  /* 0x0000000b32147209 */ /* 0x000fe40007810000 */
[----:B------:R-:W-:Y:S02]  /*66d0*/  ISETP.LT.OR P5, PT, R14, 0x69, P5 ;  /* 0x000000690e00780c */ /* 0x000fe40002fa1670 */
[----:B------:R-:W-:-:S02]  /*66e0*/  FMNMX.FTZ R11, R51, R20, !PT ;  /* 0x00000014330b7209 */ /* 0x000fc40007810000 */
[----:B------:R-:W-:Y:S01]  /*66f0*/  FSEL R127, R75, -INF , !P3 ;  /* 0xff8000004b7f7808 */ /* 0x000fe20005800000 */
[-CC-:B------:R-:W-:Y:S01]  /*6700*/  FFMA.FTZ R75, R61, R0.reuse, -R10.reuse ;  /* 0x000000003d4b7223 */ /* 0x180fe2000001080a */
[----:B------:R-:W-:Y:S01]  /*6710*/  FMNMX.FTZ R20, R54, R11, !PT ;  /* 0x0000000b36147209 */ /* 0x000fe20007810000 */
[----:B------:R-:W-:Y:S01]  /*6720*/  FFMA.FTZ R61, R73, R0, -R10 ;  /* 0x00000000493d7223 */ /* 0x000fe2000001080a */
[----:B------:R-:W-:Y:S01]  /*6730*/  ISETP.GT.AND P2, PT, R12, 0x70, P1 ;  /* 0x000000700c00780c */ /* 0x000fe20000f44270 */
[----:B------:R-:W-:Y:S01]  /*6740*/  MUFU.EX2 R13, R13 ;  /* 0x0000000d000d7308 */ /* 0x000fe20000000800 */
[----:B------:R-:W-:Y:S02]  /*6750*/  FMNMX.FTZ R11, R55, R20, !PT ;  /* 0x00000014370b7209 */ /* 0x000fe40007810000 */
[----:B------:R-:W-:Y:S02]  /*6760*/  FSEL R78, R78, -INF , !P5 ;  /* 0xff8000004e4e7808 */ /* 0x000fe40006800000 */
[----:B------:R-:W-:-:S02]  /*6770*/  FMNMX.FTZ R20, R58, R11, !PT ;  /* 0x0000000b3a147209 */ /* 0x000fc40007810000 */
[C---:B------:R-:W-:Y:S01]  /*6780*/  ISETP.GT.AND P3, PT, R12.reuse, 0x71, P1 ;  /* 0x000000710c00780c */ /* 0x040fe20000f64270 */
[----:B------:R-:W-:Y:S01]  /*6790*/  MUFU.EX2 R144, R144 ;  /* 0x0000009000907308 */ /* 0x000fe20000000800 */
[----:B------:R-:W-:Y:S02]  /*67a0*/  FMNMX.FTZ R20, R59, R20, !PT ;  /* 0x000000143b147209 */ /* 0x000fe40007810000 */
[----:B------:R-:W-:Y:S02]  /*67b0*/  ISETP.GT.AND P5, PT, R12, 0x78, P1 ;  /* 0x000000780c00780c */ /* 0x000fe40000fa4270 */
[----:B------:R-:W-:Y:S02]  /*67c0*/  FMNMX.FTZ R20, R121, R20, !PT ;  /* 0x0000001479147209 */ /* 0x000fe40007810000 */
[----:B------:R-:W-:Y:S01]  /*67d0*/  ISETP.LT.OR P2, PT, R14, 0x71, P2 ;  /* 0x000000710e00780c */ /* 0x000fe20001741670 */
[----:B------:R-:W-:Y:S01]  /*67e0*/  MUFU.EX2 R15, R15 ;  /* 0x0000000f000f7308 */ /* 0x000fe20000000800 */
[----:B0-----:R-:W-:-:S02]  /*67f0*/  FMNMX.FTZ R24, R63, R20, !PT ;  /* 0x000000143f187209 */ /* 0x001fc40007810000 */
[----:B------:R-:W-:Y:S01]  /*6800*/  FSEL R20, R71, -INF , !P4 ;  /* 0xff80000047147808 */ /* 0x000fe20006000000 */
[--C-:B------:R-:W-:Y:S01]  /*6810*/  FFMA.FTZ R71, R65, R0, -R10.reuse ;  /* 0x0000000041477223 */ /* 0x100fe2000001080a */
[----:B------:R-:W-:Y:S01]  /*6820*/  FMNMX.FTZ R24, R123, R24, !PT ;  /* 0x000000187b187209 */ /* 0x000fe20007810000 */
[----:B------:R-:W-:Y:S01]  /*6830*/  FFMA.FTZ R65, R69, R0, -R10 ;  /* 0x0000000045417223 */ /* 0x000fe2000001080a */
[----:B------:R-:W-:Y:S01]  /*6840*/  ISETP.GT.AND P4, PT, R12, 0x69, P1 ;  /* 0x000000690c00780c */ /* 0x000fe20000f84270 */
[----:B------:R-:W-:Y:S01]  /*6850*/  MUFU.EX2 R146, R146 ;  /* 0x0000009200927308 */ /* 0x000fe20000000800 */
[----:B------:R-:W-:Y:S02]  /*6860*/  FMNMX.FTZ R24, R67, R24, !PT ;  /* 0x0000001843187209 */ /* 0x000fe40007810000 */
[----:B------:R-:W-:Y:S02]  /*6870*/  ISETP.LT.OR P4, PT, R14, 0x6a, P4 ;  /* 0x0000006a0e00780c */ /* 0x000fe40002781670 */
[----:B------:R-:W-:-:S02]  /*6880*/  FMNMX.FTZ R11, R125, R24, !PT ;  /* 0x000000187d0b7209 */ /* 0x000fc40007810000 */
[----:B------:R-:W-:Y:S01]  /*6890*/  ISETP.GT.AND P1, PT, R12, 0x79, P1 ;  /* 0x000000790c00780c */ /* 0x000fe20000f24270 */
[----:B------:R-:W-:Y:S01]  /*68a0*/  MUFU.EX2 R21, R21 ;  /* 0x0000001500157308 */ /* 0x000fe20000000800 */
[----:B------:R-:W-:Y:S02]  /*68b0*/  FMNMX.FTZ R11, R20, R11, !PT ;  /* 0x0000000b140b7209 */ /* 0x000fe40007810000 */
[----:B------:R-:W-:Y:S02]  /*68c0*/  FSEL R79, R79, -INF , !P4 ;  /* 0xff8000004f4f7808 */ /* 0x000fe40006000000 */
[----:B------:R-:W-:Y:S02]  /*68d0*/  FMNMX.FTZ R24, R74, R11, !PT ;  /* 0x0000000b4a187209 */ /* 0x000fe40007810000 */
[----:B------:R-:W-:Y:S01]  /*68e0*/  ISETP.LT.OR P3, PT, R14, 0x72, P3 ;  /* 0x000000720e00780c */ /* 0x000fe20001f61670 */
[----:B------:R-:W-:Y:S01]  /*68f0*/  MUFU.EX2 R140, R140 ;  /* 0x0000008c008c7308 */ /* 0x000fe20000000800 */
[----:B------:R-:W-:-:S02]  /*6900*/  FMNMX.FTZ R11, R127, R24, !PT ;  /* 0x000000187f0b7209 */ /* 0x000fc40007810000 */
[----:B------:R-:W-:Y:S02]  /*6910*/  FSEL R129, R82, -INF , !P2 ;  /* 0xff80000052817808 */ /* 0x000fe40005000000 */
[----:B------:R-:W-:Y:S02]  /*6920*/  FMNMX.FTZ R12, R78, R11, !PT ;  /* 0x0000000b4e0c7209 */ /* 0x000fe40007810000 */
[----:B------:R-:W-:Y:S01]  /*6930*/  ISETP.LT.OR P5, PT, R14, 0x79, P5 ;  /* 0x000000790e00780c */ /* 0x000fe20002fa1670 */
[----:B------:R-:W-:Y:S01]  /*6940*/  MUFU.EX2 R33, R33 ;  /* 0x0000002100217308 */ /* 0x000fe20000000800 */
[----:B------:R-:W-:Y:S02]  /*6950*/  FMNMX.FTZ R12, R79, R12, !PT ;  /* 0x0000000c4f0c7209 */ /* 0x000fe40007810000 */
[----:B------:R-:W-:Y:S02]  /*6960*/  FSEL R83, R83, -INF , !P3 ;  /* 0xff80000053537808 */ /* 0x000fe40005800000 */
[----:B------:R-:W-:-:S02]  /*6970*/  FMNMX.FTZ R12, R129, R12, !PT ;  /* 0x0000000c810c7209 */ /* 0x000fc40007810000 */
[----:B------:R-:W-:Y:S01]  /*6980*/  ISETP.LT.OR P1, PT, R14, 0x7a, P1 ;  /* 0x0000007a0e00780c */ /* 0x000fe20000f21670 */
[----:B------:R-:W-:Y:S01]  /*6990*/  MUFU.EX2 R142, R142 ;  /* 0x0000008e008e7308 */ /* 0x000fe20000000800 */
[----:B------:R-:W-:Y:S02]  /*69a0*/  FSEL R86, R86, -INF , !P5 ;  /* 0xff80000056567808 */ /* 0x000fe40006800000 */
[----:B------:R-:W-:Y:S02]  /*69b0*/  FMNMX.FTZ R11, R83, R12, !PT ;  /* 0x0000000c530b7209 */ /* 0x000fe40007810000 */
[----:B------:R-:W-:Y:S02]  /*69c0*/  FSEL R87, R87, -INF , !P1 ;  /* 0xff80000057577808 */ /* 0x000fe40004800000 */
[----:B------:R-:W-:Y:S01]  /*69d0*/  FMNMX.FTZ R12, R86, R11, !PT ;  /* 0x0000000b560c7209 */ /* 0x000fe20007810000 */
[----:B------:R-:W-:Y:S01]  /*69e0*/  MUFU.EX2 R37, R37 ;  /* 0x0000002500257308 */ /* 0x000fe20000000800 */
[----:B------:R-:W-:-:S02]  /*69f0*/  FSEL R14, R2, RZ, P6 ;  /* 0x000000ff020e7208 */ /* 0x000fc40003000000 */
[----:B------:R-:W-:-:S03]  /*6a00*/  FMNMX.FTZ R12, R87, R12, !PT ;  /* 0x0000000c570c7209 */ /* 0x000fc60007810000 */
[----:B------:R-:W-:Y:S01]  /*6a10*/  FADD.FTZ R69, -R14, R7 ;  /* 0x000000070e457221 */ /* 0x000fe20000010100 */
[-C--:B------:R-:W-:Y:S01]  /*6a20*/  FFMA.FTZ R7, R85, R0.reuse, -R10 ;  /* 0x0000000055077223 */ /* 0x080fe2000001080a */
[----:B------:R-:W0:Y:S01]  /*6a30*/  SHFL.BFLY PT, R11, R12, 0x2, 0x1f ;  /* 0x0c401f000c0b7f89 */ /* 0x000e2200000e0000 */
[----:B------:R-:W-:Y:S01]  /*6a40*/  MUFU.EX2 R136, R136 ;  /* 0x0000008800887308 */ /* 0x000fe20000000800 */
[----:B------:R-:W-:-:S07]  /*6a50*/  FMUL.FTZ R10, R69, R0 ;  /* 0x00000000450a7220 */ /* 0x000fce0000410000 */
        /* <DEDUP_REMOVED lines=13> */
[----:B------:R-:W-:Y:S01]  /*6b30*/  MUFU.EX2 R75, R75 ;  /* 0x0000004b004b7308 */ /* 0x000fe20000000800 */
[-CC-:B------:R-:W-:Y:S01]  /*6b40*/  FFMA.FTZ R141, R25, R0.reuse, -R12.reuse ;  /* 0x00000000198d7223 */ /* 0x180fe2000001080c */
[----:B------:R-:W-:Y:S01]  /*6b50*/  FSEL R25, R11, RZ, P1 ;  /* 0x000000ff0b197208 */ /* 0x000fe20000800000 */
[-CC-:B------:R-:W-:Y:S01]  /*6b60*/  FFMA.FTZ R29, R29, R0.reuse, -R12.reuse ;  /* 0x000000001d1d7223 */ /* 0x180fe2000001080c */
[-CC-:B------:R-:W-:Y:S01]  /*6b70*/  FFMA.FTZ R14, R27, R0.reuse, -R12.reuse ;  /* 0x000000001b0e7223 */ /* 0x180fe2000001080c */
[-CC-:B------:R-:W-:Y:S01]  /*6b80*/  FFMA.FTZ R24, R145, R0.reuse, -R12.reuse ;  /* 0x0000000091187223 */ /* 0x180fe2000001080c */
[-C--:B------:R-:W-:Y:S01]  /*6b90*/  FFMA.FTZ R27, R31, R0.reuse, -R12 ;  /* 0x000000001f1b7223 */ /* 0x080fe2000001080c */
[----:B------:R-:W-:Y:S01]  /*6ba0*/  FADD.FTZ R25, -R25, R8 ;  /* 0x0000000819197221 */ /* 0x000fe20000010100 */
[-CC-:B------:R-:W-:Y:S01]  /*6bb0*/  FFMA.FTZ R145, R147, R0.reuse, -R12.reuse ;  /* 0x0000000093917223 */ /* 0x180fe2000001080c */
[----:B------:R-:W-:Y:S01]  /*6bc0*/  MUFU.EX2 R29, R29 ;  /* 0x0000001d001d7308 */ /* 0x000fe20000000800 */
[-CC-:B------:R-:W-:Y:S01]  /*6bd0*/  FFMA.FTZ R26, R149, R0.reuse, -R12.reuse ;  /* 0x00000000951a7223 */ /* 0x180fe2000001080c */
[----:B------:R-:W-:Y:S01]  /*6be0*/  FMUL.FTZ R8, R25, R0 ;  /* 0x0000000019087220 */ /* 0x000fe20000410000 */
[----:B-1----:R-:W-:Y:S01]  /*6bf0*/  FFMA.FTZ R25, R10, R4, R35 ;  /* 0x000000040a197223 */ /* 0x002fe20000010023 */
[-CC-:B------:R-:W-:Y:S01]  /*6c00*/  FFMA.FTZ R147, R151, R0.reuse, -R12.reuse ;  /* 0x0000000097937223 */ /* 0x180fe2000001080c */
[-CC-:B------:R-:W-:Y:S01]  /*6c10*/  FFMA.FTZ R28, R39, R0.reuse, -R12.reuse ;  /* 0x00000000271c7223 */ /* 0x180fe2000001080c */
[-CC-:B------:R-:W-:Y:S01]  /*6c20*/  FFMA.FTZ R30, R43, R0.reuse, -R12.reuse ;  /* 0x000000002b1e7223 */ /* 0x180fe2000001080c */
[----:B------:R-:W-:Y:S01]  /*6c30*/  FADD.FTZ R25, R148, R25 ;  /* 0x0000001994197221 */ /* 0x000fe20000010000 */
[----:B------:R-:W0:Y:S01]  /*6c40*/  MUFU.EX2 R8, R8 ;  /* 0x0000000800087308 */ /* 0x000e220000000800 */
[-CC-:B------:R-:W-:Y:S01]  /*6c50*/  FFMA.FTZ R143, R46, R0.reuse, -R12.reuse ;  /* 0x000000002e8f7223 */ /* 0x180fe2000001080c */
[-CC-:B------:R-:W-:Y:S01]  /*6c60*/  FFMA.FTZ R32, R47, R0.reuse, -R12.reuse ;  /* 0x000000002f207223 */ /* 0x180fe2000001080c */
[----:B------:R-:W-:Y:S01]  /*6c70*/  FADD.FTZ R4, R150, R25 ;  /* 0x0000001996047221 */ /* 0x000fe20000010000 */
        /* <DEDUP_REMOVED lines=16> */
[----:B------:R-:W-:-:S04]  /*6d80*/  FFMA.FTZ R123, R86, R0, -R12 ;  /* 0x00000000567b7223 */ /* 0x000fc8000001080c */
        /* <DEDUP_REMOVED lines=26> */
[-CC-:B------:R-:W-:Y:S01]  /*6f30*/  FFMA.FTZ R44, R127, R0.reuse, -R12.reuse ;  /* 0x000000007f2c7223 */ /* 0x180fe2000001080c */
[----:B------:R-:W-:Y:S02]  /*6f40*/  FFMA.FTZ R127, R78, R0, -R12 ;  /* 0x000000004e7f7223 */ /* 0x000fe4000001080c */
        /* <DEDUP_REMOVED lines=81> */
.L_x_13705:
        /* <DEDUP_REMOVED lines=75> */
.L_x_13687:
        /* <DEDUP_REMOVED lines=23> */
.L_x_13708:
[----:B------:R-:W0:Y:S02]  /*7a80*/  LDC R10, c[0x0][0x9e4] ;  /* 0x00027900ff0a7b82 */ /* 0x000e240000000800 */
[----:B0-----:R-:W-:-:S13]  /*7a90*/  ISETP.NE.AND P1, PT, R10, 0x1, PT ;  /* 0x000000010a00780c */ /* 0x001fda0003f25270 */
[----:B------:R-:W0:Y:S02]  /*7aa0*/  @P1 LDC.64 R12, c[0x0][0x9e8] ;  /* 0x00027a00ff0c1b82 */ /* 0x000e240000000a00 */
[----:B0-----:R-:W-:-:S05]  /*7ab0*/  @P1 IMAD.HI.U32 R8, R5, R12, RZ ;  /* 0x0000000c05081227 */ /* 0x001fca00078e00ff */
[----:B------:R-:W-:-:S07]  /*7ac0*/  @P1 SHF.R.U32.HI R5, RZ, R13, R8 ;  /* 0x0000000dff051219 */ /* 0x000fce0000011608 */
.L_x_13709:
[----:B------:R-:W-:-:S05]  /*7ad0*/  IMAD R5, R5, R10, RZ ;  /* 0x0000000a05057224 */ /* 0x000fca00078e02ff */
[----:B------:R-:W-:-:S07]  /*7ae0*/  VIMNMX R6, R6, R5, !PT ;  /* 0x0000000506067248 */ /* 0x000fce0007fe0100 */
.L_x_13707:
        /* <DEDUP_REMOVED lines=10> */
[----:B------:R-:W-:-:S06]  /*7b90*/  UMOV UR21, UR36 ;  /* 0x0000002400157c82 */ /* 0x000fcc0008000000 */
.L_x_13721:
[----:B------:R-:W-:Y:S01]  /*7ba0*/  ISETP.NE.AND P2, PT, RZ, UR44, PT ;  /* 0x0000002cff007c0c */ /* 0x000fe2000bf45270 */
[----:B------:R-:W-:-:S04]  /*7bb0*/  UISETP.NE.AND UP0, UPT, UR21, 0x1, UPT ;  /* 0x000000011500788c */ /* 0x000fc8000bf05270 */
[----:B------:R-:W-:-:S04]  /*7bc0*/  USEL UR46, URZ, 0x1, UP0 ;  /* 0x000000013f2e7887 */ /* 0x000fc80008000000 */
[----:B------:R-:W-:-:S04]  /*7bd0*/  ULOP3.LUT UR46, UR22, UR46, URZ, 0x3c, !UPT ;  /* 0x0000002e162e7292 */ /* 0x000fc8000f8e3c3f */
[----:B------:R-:W-:Y:S08]  /*7be0*/  @P2 BRA `(.L_x_13711) ;  /* 0x0000000000382947 */ /* 0x000ff00003800000 */
[----:B------:R-:W-:Y:S05]  /*7bf0*/  @!P0 BRA `(.L_x_13712) ;  /* 0x0000000000048947 */ /* 0x000fea0003800000 */
[----:B------:R-:W-:Y:S01]  /*7c00*/  BPT.TRAP 0x1 ;  /* 0x000000040000795c */ /* 0x000fe20000300000 */
.L_x_13712:
        /* <DEDUP_REMOVED lines=9> */
.L_x_13713:
[----:B-1----:R-:W-:Y:S05]  /*7ca0*/  @P1 BRA `(.L_x_13711) ;  /* 0x0000000000081947 */ /* 0x002fea0003800000 */
[----:B------:R-:W1:Y:S02]  /*7cb0*/  SYNCS.PHASECHK.TRANS64.TRYWAIT P1, [UR6+0x16830], R0 ;  /* 0x01683000ff0075a7 */ /* 0x000e640008020146 */
[----:B-1----:R-:W-:Y:S05]  /*7cc0*/  @!P1 BRA `(.L_x_13714) ;  /* 0x000000b000789947 */ /* 0x002fea0003800000 */
.L_x_13711:
        /* <DEDUP_REMOVED lines=28> */
.L_x_13716:
[----:B------:R-:W-:Y:S01]  /*7e90*/  ULEA UR6, UR21, UR45, 0x3 ;  /* 0x0000002d15067291 */ /* 0x000fe2000f8e183f */
[----:B------:R-:W-:-:S05]  /*7ea0*/  IMAD.U32 R0, RZ, RZ, UR22 ;  /* 0x00000016ff007e24 */ /* 0x000fca000f8e00ff */
[----:B------:R-:W-:-:S04]  /*7eb0*/  SHF.L.U32 R0, R0, 0x1f, RZ ;  /* 0x0000001f00007819 */ /* 0x000fc800000006ff */
[----:B------:R0:W1:Y:S01]  /*7ec0*/  SYNCS.PHASECHK.TRANS64.TRYWAIT P1, [UR6+0x16850], R0 ;  /* 0x01685000ff0075a7 */ /* 0x0000620008020146 */
[----:B------:R-:W-:Y:S05]  /*7ed0*/  @!P0 BRA `(.L_x_13717) ;  /* 0x0000000000048947 */ /* 0x000fea0003800000 */
[----:B------:R-:W-:Y:S01]  /*7ee0*/  BPT.TRAP 0x1 ;  /* 0x000000040000795c */ /* 0x000fe20000300000 */
.L_x_13717:
[----:B-1----:R-:W-:Y:S05]  /*7ef0*/  @P1 BRA `(.L_x_13715) ;  /* 0x0000000000081947 */ /* 0x002fea0003800000 */
[----:B------:R-:W1:Y:S02]  /*7f00*/  SYNCS.PHASECHK.TRANS64.TRYWAIT P1, [UR6+0x16850], R0 ;  /* 0x01685000ff0075a7 */ /* 0x000e640008020146 */
[----:B-1----:R-:W-:Y:S05]  /*7f10*/  @!P1 BRA `(.L_x_13718) ;  /* 0x000000ac00fc9947 */ /* 0x002fea0003800000 */
.L_x_13715:
        /* <DEDUP_REMOVED lines=51> */
.L_x_13719:
        /* <DEDUP_REMOVED lines=80> */
[-C--:B------:R-:W-:Y:S01]  /*8750*/  FFMA.FTZ R37, R53, R0.reuse, -R131 ;  /* 0x0000000035257223 */ /* 0x080fe20000010883 */
[CC--:B------:R-:W-:Y:S01]  /*8760*/  FMUL.FTZ R53, R11.reuse, R0.reuse ;  /* 0x000000000b357220 */ /* 0x0c0fe20000410000 */
[----:B------:R-:W-:Y:S01]  /*8770*/  FADD.FTZ R7, -R11, R7 ;  /* 0x000000070b077221 */ /* 0x000fe20000010100 */
[-C--:B------:R-:W-:Y:S01]  /*8780*/  FMUL.FTZ R5, R5, R0.reuse ;  /* 0x0000000005057220 */ /* 0x080fe20000410000 */
[-C--:B------:R-:W-:Y:S01]  /*8790*/  FFMA.FTZ R148, R24, R0.reuse, -R131 ;  /* 0x0000000018947223 */ /* 0x080fe20000010883 */
[-C--:B------:R-:W-:Y:S01]  /*87a0*/  FFMA.FTZ R149, R26, R0.reuse, -R53 ;  /* 0x000000001a957223 */ /* 0x080fe20000010835 */
[-C--:B------:R-:W-:Y:S01]  /*87b0*/  FMUL.FTZ R7, R7, R0.reuse ;  /* 0x0000000007077220 */ /* 0x080fe20000410000 */
        /* <DEDUP_REMOVED lines=31> */
[-CC-:B------:R-:W-:Y:S01]  /*89b0*/  FFMA.FTZ R139, R54, R0.reuse, -R53.reuse ;  /* 0x00000000368b7223 */ /* 0x180fe20000010835 */
        /* <DEDUP_REMOVED lines=12> */
[-CC-:B------:R-:W-:Y:S01]  /*8a80*/  FFMA.FTZ R128, R64, R0.reuse, -R131.reuse ;  /* 0x0000000040807223 */ /* 0x180fe20000010883 */
[-CC-:B------:R-:W-:Y:S01]  /*8a90*/  FFMA.FTZ R25, R65, R0.reuse, -R131.reuse ;  /* 0x0000000041197223 */ /* 0x180fe20000010883 */
[-CC-:B------:R-:W-:Y:S01]  /*8aa0*/  FFMA.FTZ R130, R68, R0.reuse, -R131.reuse ;  /* 0x0000000044827223 */ /* 0x180fe20000010883 */
[-CC-:B------:R-:W-:Y:S01]  /*8ab0*/  FFMA.FTZ R21, R69, R0.reuse, -R131.reuse ;  /* 0x0000000045157223 */ /* 0x180fe20000010883 */
[-CC-:B------:R-:W-:Y:S01]  /*8ac0*/  FFMA.FTZ R124, R72, R0.reuse, -R131.reuse ;  /* 0x00000000487c7223 */ /* 0x180fe20000010883 */
[-CC-:B------:R-:W-:Y:S01]  /*8ad0*/  FFMA.FTZ R15, R73, R0.reuse, -R131.reuse ;  /* 0x00000000490f7223 */ /* 0x180fe20000010883 */
[----:B------:R-:W1:Y:S01]  /*8ae0*/  MUFU.EX2 R150, R150 ;  /* 0x0000009600967308 */ /* 0x000e620000000800 */
        /* <DEDUP_REMOVED lines=9> */
[----:B------:R-:W-:-:S06]  /*8b80*/  FFMA.FTZ R131, R70, R0, -R53 ;  /* 0x0000000046837223 */ /* 0x000fcc0000010835 */
        /* <DEDUP_REMOVED lines=131> */
.L_x_13720:
[----:B------:R-:W-:Y:S01]  /*93c0*/  ULEA UR6, UR21, UR45, 0x3 ;  /* 0x0000002d15067291 */ /* 0x000fe2000f8e183f */
[----:B------:R-:W-:Y:S01]  /*93d0*/  ISETP.GT.AND P1, PT, R9, R6, PT ;  /* 0x000000060900720c */ /* 0x000fe20003f24270 */
[----:B------:R-:W-:Y:S01]  /*93e0*/  UMOV UR22, UR46 ;  /* 0x0000002e00167c82 */ /* 0x000fe20008000000 */
[----:B------:R-:W-:Y:S01]  /*93f0*/  UMOV UR21, UR36 ;  /* 0x0000002400157c82 */ /* 0x000fe20008000000 */
[----:B------:R-:W-:Y:S01]  /*9400*/  UIADD3 UR6, UR6, 0x16860, URZ ;  /* 0x0001686006067890 */ /* 0x000fe2000fffe03f */
[----:B------:R-:W-:Y:S01]  /*9410*/  F2FP.F16.F32.PACK_AB R148, R129, R148 ;  /* 0x000000948194723e */ /* 0x000fe200000000ff */
[-C--:B------:R-:W-:Y:S01]  /*9420*/  FMUL.FTZ R88, R88, R5.reuse ;  /* 0x0000000558587220 */ /* 0x080fe20000410000 */
        /* <DEDUP_REMOVED lines=68> */
.L_x_13710:
        /* <DEDUP_REMOVED lines=10> */
.L_x_13741:
        /* <DEDUP_REMOVED lines=9> */
.L_x_13724:
[----:B------:R-:W-:Y:S01]  /*99a0*/  ULEA UR6, UR36, UR45, 0x3 ;  /* 0x0000002d24067291 */ /* 0x000fe2000f8e183f */
[----:B------:R-:W-:-:S05]  /*99b0*/  IMAD.U32 R0, RZ, RZ, UR46 ;  /* 0x0000002eff007e24 */ /* 0x000fca000f8e00ff */
[----:B------:R-:W-:-:S04]  /*99c0*/  SHF.L.U32 R0, R0, 0x1f, RZ ;  /* 0x0000001f00007819 */ /* 0x000fc800000006ff */
[----:B------:R0:W1:Y:S01]  /*99d0*/  SYNCS.PHASECHK.TRANS64.TRYWAIT P1, [UR6+0x16830], R0 ;  /* 0x01683000ff0075a7 */ /* 0x0000620008020146 */
[----:B------:R-:W-:Y:S05]  /*99e0*/  @!P0 BRA `(.L_x_13725) ;  /* 0x0000000000048947 */ /* 0x000fea0003800000 */
[----:B------:R-:W-:Y:S01]  /*99f0*/  BPT.TRAP 0x1 ;  /* 0x000000040000795c */ /* 0x000fe20000300000 */
.L_x_13725:
[----:B-1----:R-:W-:Y:S05]  /*9a00*/  @P1 BRA `(.L_x_13723) ;  /* 0x0000000000081947 */ /* 0x002fea0003800000 */
[----:B------:R-:W1:Y:S02]  /*9a10*/  SYNCS.PHASECHK.TRANS64.TRYWAIT P1, [UR6+0x16830], R0 ;  /* 0x01683000ff0075a7 */ /* 0x000e640008020146 */
[----:B-1----:R-:W-:Y:S05]  /*9a20*/  @!P1 BRA `(.L_x_13726) ;  /* 0x0000009400509947 */ /* 0x002fea0003800000 */
.L_x_13723:
        /* <DEDUP_REMOVED lines=25> */
.L_x_13728:
[----:B------:R-:W-:Y:S01]  /*9bc0*/  ULEA UR6, UR25, UR45, 0x3 ;  /* 0x0000002d19067291 */ /* 0x000fe2000f8e183f */
[----:B------:R-:W-:-:S05]  /*9bd0*/  IMAD.U32 R0, RZ, RZ, UR26 ;  /* 0x0000001aff007e24 */ /* 0x000fca000f8e00ff */
[----:B------:R-:W-:-:S04]  /*9be0*/  SHF.L.U32 R0, R0, 0x1f, RZ ;  /* 0x0000001f00007819 */ /* 0x000fc800000006ff */
[----:B------:R0:W1:Y:S01]  /*9bf0*/  SYNCS.PHASECHK.TRANS64.TRYWAIT P1, [UR6+0x16850], R0 ;  /* 0x01685000ff0075a7 */ /* 0x0000620008020146 */
[----:B------:R-:W-:Y:S05]  /*9c00*/  @!P0 BRA `(.L_x_13729) ;  /* 0x0000000000048947 */ /* 0x000fea0003800000 */
[----:B------:R-:W-:Y:S01]  /*9c10*/  BPT.TRAP 0x1 ;  /* 0x000000040000795c */ /* 0x000fe20000300000 */
.L_x_13729:
[----:B-1----:R-:W-:Y:S05]  /*9c20*/  @P1 BRA `(.L_x_13727) ;  /* 0x0000000000081947 */ /* 0x002fea0003800000 */
[----:B------:R-:W1:Y:S02]  /*9c30*/  SYNCS.PHASECHK.TRANS64.TRYWAIT P1, [UR6+0x16850], R0 ;  /* 0x01685000ff0075a7 */ /* 0x000e640008020146 */
[----:B-1----:R-:W-:Y:S05]  /*9c40*/  @!P1 BRA `(.L_x_13730) ;  /* 0x0000009000e09947 */ /* 0x002fea0003800000 */
.L_x_13727:
        /* <DEDUP_REMOVED lines=51> */
.L_x_13731:
        /* <DEDUP_REMOVED lines=40> */
.L_x_13734:
[----:B------:R-:W-:-:S05]  /*a200*/  IMAD.U32 R20, RZ, RZ, UR21 ;  /* 0x00000015ff147e24 */ /* 0x000fca000f8e00ff */
[----:B------:R-:W-:-:S13]  /*a210*/  ISETP.NE.AND P1, PT, R20, 0x1, PT ;  /* 0x000000011400780c */ /* 0x000fda0003f25270 */
[----:B------:R-:W0:Y:S02]  /*a220*/  @P1 LDC.64 R14, c[0x0][0x9e8] ;  /* 0x00027a00ff0e1b82 */ /* 0x000e240000000a00 */
[----:B0-----:R-:W-:-:S05]  /*a230*/  @P1 IMAD.HI.U32 R14, R13, R14, RZ ;  /* 0x0000000e0d0e1227 */ /* 0x001fca00078e00ff */
[----:B------:R-:W-:-:S07]  /*a240*/  @P1 SHF.R.U32.HI R13, RZ, R15, R14 ;  /* 0x0000000fff0d1219 */ /* 0x000fce000001160e */
.L_x_13735:
[----:B------:R-:W-:Y:S05]  /*a250*/  BSYNC B0 ;  /* 0x0000000000007941 */ /* 0x000fea0003800000 */
.L_x_13733:
[----:B------:R-:W-:-:S04]  /*a260*/  IMAD R13, R13, R20, -R0 ;  /* 0x000000140d0d7224 */ /* 0x000fc800078e0a00 */
[----:B------:R-:W-:-:S05]  /*a270*/  IMAD R13, R16, -0x2, R13 ;  /* 0xfffffffe100d7824 */ /* 0x000fca00078e020d */
[----:B------:R-:W-:Y:S02]  /*a280*/  VIADDMNMX R10, R13, R20, R10, PT ;  /* 0x000000140d0a7246 */ /* 0x000fe4000380010a */
[----:B------:R-:W-:-:S07]  /*a290*/  VIMNMX R11, R11, R13, !PT ;  /* 0x0000000d0b0b7248 */ /* 0x000fce0007fe0100 */
.L_x_13732:
[----:B------:R-:W-:Y:S01]  /*a2a0*/  ISETP.GT.AND P1, PT, R9, -0x1, PT ;  /* 0xffffffff0900780c */ /* 0x000fe20003f24270 */
[----:B------:R0:W1:Y:S01]  /*a2b0*/  SHFL.IDX PT, R143, R7, 0x1, 0x1c1f ;  /* 0x003c1f00078f7f89 */ /* 0x00006200000e0000 */
[----:B------:R-:W-:Y:S02]  /*a2c0*/  UISETP.NE.AND UP0, UPT, UR49, URZ, UPT ;  /* 0x0000003f3100728c */ /* 0x000fe4000bf05270 */
[C---:B------:R-:W-:Y:S02]  /*a2d0*/  ISETP.GT.AND P3, PT, R11.reuse, 0x8, P1 ;  /* 0x000000080b00780c */ /* 0x040fe40000f64270 */
[C---:B------:R-:W-:Y:S02]  /*a2e0*/  ISETP.GT.AND P6, PT, R11.reuse, RZ, P1 ;  /* 0x000000ff0b00720c */ /* 0x040fe40000fc4270 */
[----:B------:R-:W-:Y:S02]  /*a2f0*/  ISETP.LT.OR P3, PT, R10, 0x9, P3 ;  /* 0x000000090a00780c */ /* 0x000fe40001f61670 */
[----:B------:R-:W-:-:S02]  /*a300*/  ISETP.GT.AND P2, PT, R11, 0x1, P1 ;  /* 0x000000010b00780c */ /* 0x000fc40000f44270 */
[----:B0-----:R-:W-:Y:S02]  /*a310*/  FSEL R7, R28, -INF , !P3 ;  /* 0xff8000001c077808 */ /* 0x001fe40005800000 */
[----:B------:R-:W-:Y:S02]  /*a320*/  ISETP.GT.AND P3, PT, R11, 0x19, P1 ;  /* 0x000000190b00780c */ /* 0x000fe40000f64270 */
[C---:B------:R-:W-:Y:S02]  /*a330*/  ISETP.LT.OR P6, PT, R10.reuse, 0x1, P6 ;  /* 0x000000010a00780c */ /* 0x040fe400037c1670 */
[C---:B------:R-:W-:Y:S02]  /*a340*/  ISETP.LT.OR P2, PT, R10.reuse, 0x2, P2 ;  /* 0x000000020a00780c */ /* 0x040fe40001741670 */
[----:B------:R-:W-:Y:S02]  /*a350*/  ISETP.LT.OR P3, PT, R10, 0x1a, P3 ;  /* 0x0000001a0a00780c */ /* 0x000fe40001f61670 */
[----:B------:R-:W-:-:S02]  /*a360*/  FSEL R24, R24, -INF , !P6 ;  /* 0xff80000018187808 */ /* 0x000fc40007000000 */
[----:B------:R-:W-:Y:S01]  /*a370*/  FSEL R25, R25, -INF , !P2 ;  /* 0xff80000019197808 */ /* 0x000fe20005000000 */
[--C-:B-1----:R-:W-:Y:S01]  /*a380*/  IMAD.IADD R8, R8, 0x1, R143.reuse ;  /* 0x0000000108087824 */ /* 0x102fe200078e028f */
[C---:B------:R-:W-:Y:S01]  /*a390*/  ISETP.GT.AND P5, PT, R11.reuse, 0x9, P1 ;  /* 0x000000090b00780c */ /* 0x040fe20000fa4270 */
        /* <DEDUP_REMOVED lines=18> */
[C---:B------:R-:W-:Y:S02]  /*a4c0*/  ISETP.GT.AND P2, PT, R11.reuse, 0x29, P1 ;  /* 0x000000290b00780c */ /* 0x040fe40000f44270 */
        /* <DEDUP_REMOVED lines=81> */
.L_x_13738:
[----:B------:R-:W-:-:S05]  /*a9e0*/  IMAD.U32 R2, RZ, RZ, UR21 ;  /* 0x00000015ff027e24 */ /* 0x000fca000f8e00ff */
[----:B------:R-:W-:-:S13]  /*a9f0*/  ISETP.NE.AND P2, PT, R2, 0x1, PT ;  /* 0x000000010200780c */ /* 0x000fda0003f45270 */
[----:B------:R-:W0:Y:S02]  /*aa00*/  @P2 LDC.64 R10, c[0x0][0x9e8] ;  /* 0x00027a00ff0a2b82 */ /* 0x000e240000000a00 */
[----:B0-----:R-:W-:-:S05]  /*aa10*/  @P2 IMAD.HI.U32 R10, R143, R10, RZ ;  /* 0x0000000a8f0a2227 */ /* 0x001fca00078e00ff */
[----:B------:R-:W-:-:S07]  /*aa20*/  @P2 SHF.R.U32.HI R143, RZ, R11, R10 ;  /* 0x0000000bff8f2219 */ /* 0x000fce000001160a */
.L_x_13739:
[----:B------:R-:W-:Y:S05]  /*aa30*/  BSYNC B0 ;  /* 0x0000000000007941 */ /* 0x000fea0003800000 */
.L_x_13737:
[----:B------:R-:W-:-:S04]  /*aa40*/  IMAD R143, R143, R2, -R0 ;  /* 0x000000028f8f7224 */ /* 0x000fc800078e0a00 */
[----:B------:R-:W-:-:S05]  /*aa50*/  IMAD R143, R16, -0x2, R143 ;  /* 0xfffffffe108f7824 */ /* 0x000fca00078e028f */
[----:B------:R-:W-:Y:S02]  /*aa60*/  VIADDMNMX R8, R143, R2, R8, PT ;  /* 0x000000028f087246 */ /* 0x000fe40003800108 */
[----:B------:R-:W-:-:S07]  /*aa70*/  VIMNMX R12, R12, R143, !PT ;  /* 0x0000008f0c0c7248 */ /* 0x000fce0007fe0100 */
.L_x_13736:
        /* <DEDUP_REMOVED lines=109> */
[-CC-:B------:R-:W-:Y:S01]  /*b150*/  FFMA.FTZ R136, R123, R0.reuse, -R10.reuse ;  /* 0x000000007b887223 */ /* 0x180fe2000001080a */
        /* <DEDUP_REMOVED lines=39> */
[----:B------:R-:W-:Y:S01]  /*b3d0*/  FFMA.FTZ R122, R141, R0, -R10 ;  /* 0x000000008d7a7223 */ /* 0x000fe2000001080a */
[----:B------:R-:W-:Y:S01]  /*b3e0*/  FMNMX.FTZ R14, R43, R14, !PT ;  /* 0x0000000e2b0e7209 */ /* 0x000fe20007810000 */
[----:B------:R0:W-:Y:S01]  /*b3f0*/  MUFU.EX2 R35, R24 ;  /* 0x0000001800237308 */ /* 0x0001e20000000800 */
[----:B------:R-:W-:-:S02]  /*b400*/  ISETP.LT.OR P2, PT, R8, 0x61, P2 ;  /* 0x000000610800780c */ /* 0x000fc40001741670 */
[----:B------:R-:W-:Y:S02]  /*b410*/  FMNMX.FTZ R14, R151, R14, !PT ;  /* 0x0000000e970e7209 */ /* 0x000fe40007810000 */
[----:B------:R-:W-:Y:S02]  /*b420*/  ISETP.GT.AND P5, PT, R12, 0x68, P1 ;  /* 0x000000680c00780c */ /* 0x000fe40000fa4270 */
[----:B------:R-:W-:Y:S01]  /*b430*/  FMNMX.FTZ R11, R47, R14, !PT ;  /* 0x0000000e2f0b7209 */ /* 0x000fe20007810000 */
[----:B------:R-:W-:Y:S01]  /*b440*/  MUFU.EX2 R148, R148 ;  /* 0x0000009400947308 */ /* 0x000fe20000000800 */
[----:B------:R-:W-:Y:S02]  /*b450*/  FSEL R74, R74, -INF , !P2 ;  /* 0xff8000004a4a7808 */ /* 0x000fe40005000000 */
[----:B------:R-:W-:Y:S02]  /*b460*/  FMNMX.FTZ R14, R50, R11, !PT ;  /* 0x0000000b320e7209 */ /* 0x000fe40007810000 */
[----:B------:R-:W-:-:S02]  /*b470*/  ISETP.LT.OR P5, PT, R8, 0x69, P5 ;  /* 0x000000690800780c */ /* 0x000fc40002fa1670 */
[----:B------:R-:W-:Y:S01]  /*b480*/  FMNMX.FTZ R14, R51, R14, !PT ;  /* 0x0000000e330e7209 */ /* 0x000fe20007810000 */
[----:B------:R-:W-:Y:S01]  /*b490*/  MUFU.EX2 R150, R150 ;  /* 0x0000009600967308 */ /* 0x000fe20000000800 */
[----:B------:R-:W-:Y:S01]  /*b4a0*/  FSEL R125, R75, -INF , !P3 ;  /* 0xff8000004b7d7808 */ /* 0x000fe20005800000 */
[--C-:B------:R-:W-:Y:S01]  /*b4b0*/  FFMA.FTZ R75, R61, R0, -R10.reuse ;  /* 0x000000003d4b7223 */ /* 0x100fe2000001080a */
[----:B------:R-:W-:Y:S01]  /*b4c0*/  FMNMX.FTZ R14, R33, R14, !PT ;  /* 0x0000000e210e7209 */ /* 0x000fe20007810000 */
[----:B------:R-:W-:Y:S01]  /*b4d0*/  FFMA.FTZ R61, R73, R0, -R10 ;  /* 0x00000000493d7223 */ /* 0x000fe2000001080a */
[----:B------:R-:W-:Y:S02]  /*b4e0*/  ISETP.GT.AND P2, PT, R12, 0x70, P1 ;  /* 0x000000700c00780c */ /* 0x000fe40000f44270 */
[----:B------:R-:W-:Y:S01]  /*b4f0*/  FMNMX.FTZ R11, R55, R14, !PT ;  /* 0x0000000e370b7209 */ /* 0x000fe20007810000 */
[----:B------:R-:W-:Y:S01]  /*b500*/  MUFU.EX2 R7, R7 ;  /* 0x0000000700077308 */ /* 0x000fe20000000800 */
[----:B------:R-:W-:-:S02]  /*b510*/  FSEL R78, R78, -INF , !P5 ;  /* 0xff8000004e4e7808 */ /* 0x000fc40006800000 */
[----:B------:R-:W-:Y:S02]  /*b520*/  FMNMX.FTZ R14, R58, R11, !PT ;  /* 0x0000000b3a0e7209 */ /* 0x000fe40007810000 */
[C---:B------:R-:W-:Y:S02]  /*b530*/  ISETP.GT.AND P3, PT, R12.reuse, 0x71, P1 ;  /* 0x000000710c00780c */ /* 0x040fe40000f64270 */
[----:B------:R-:W-:Y:S01]  /*b540*/  FMNMX.FTZ R11, R59, R14, !PT ;  /* 0x0000000e3b0b7209 */ /* 0x000fe20007810000 */
[----:B------:R-:W-:Y:S01]  /*b550*/  MUFU.EX2 R144, R144 ;  /* 0x0000009000907308 */ /* 0x000fe20000000800 */
[----:B------:R-:W-:Y:S02]  /*b560*/  ISETP.GT.AND P5, PT, R12, 0x78, P1 ;  /* 0x000000780c00780c */ /* 0x000fe40000fa4270 */
        /* <DEDUP_REMOVED lines=21> */
[----:B------:R-:W-:Y:S02]  /*b6c0*/  FSEL R127, R82, -INF , !P2 ;  /* 0xff800000527f7808 */ /* 0x000fe40005000000 */
[----:B------:R-:W-:Y:S02]  /*b6d0*/  FMNMX.FTZ R12, R78, R11, !PT ;  /* 0x0000000b4e0c7209 */ /* 0x000fe40007810000 */
[----:B------:R-:W-:Y:S02]  /*b6e0*/  ISETP.LT.OR P5, PT, R8, 0x79, P5 ;  /* 0x000000790800780c */ /* 0x000fe40002fa1670 */
[----:B------:R-:W-:Y:S01]  /*b6f0*/  FMNMX.FTZ R12, R79, R12, !PT ;  /* 0x0000000c4f0c7209 */ /* 0x000fe20007810000 */
[----:B------:R-:W-:Y:S01]  /*b700*/  MUFU.EX2 R21, R21 ;  /* 0x0000001500157308 */ /* 0x000fe20000000800 */
[----:B------:R-:W-:-:S02]  /*b710*/  FSEL R83, R83, -INF , !P3 ;  /* 0xff80000053537808 */ /* 0x000fc40005800000 */
[----:B------:R-:W-:Y:S02]  /*b720*/  FMNMX.FTZ R12, R127, R12, !PT ;  /* 0x0000000c7f0c7209 */ /* 0x000fe40007810000 */
[----:B------:R-:W-:Y:S02]  /*b730*/  ISETP.LT.OR P1, PT, R8, 0x7a, P1 ;  /* 0x0000007a0800780c */ /* 0x000fe40000f21670 */
[----:B------:R-:W-:Y:S01]  /*b740*/  FSEL R86, R86, -INF , !P5 ;  /* 0xff80000056567808 */ /* 0x000fe20006800000 */
[----:B------:R-:W-:Y:S01]  /*b750*/  MUFU.EX2 R142, R142 ;  /* 0x0000008e008e7308 */ /* 0x000fe20000000800 */
[----:B------:R-:W-:Y:S02]  /*b760*/  FMNMX.FTZ R11, R83, R12, !PT ;  /* 0x0000000c530b7209 */ /* 0x000fe40007810000 */
[----:B------:R-:W-:Y:S02]  /*b770*/  FSEL R87, R87, -INF , !P1 ;  /* 0xff80000057577808 */ /* 0x000fe40004800000 */
[----:B------:R-:W-:-:S02]  /*b780*/  FMNMX.FTZ R8, R86, R11, !PT ;  /* 0x0000000b56087209 */ /* 0x000fc40007810000 */
[----:B------:R-:W-:Y:S01]  /*b790*/  FSEL R12, R2, RZ, P6 ;  /* 0x000000ff020c7208 */ /* 0x000fe20003000000 */
[----:B------:R-:W-:Y:S01]  /*b7a0*/  MUFU.EX2 R37, R37 ;  /* 0x0000002500257308 */ /* 0x000fe20000000800 */
[----:B------:R-:W-:-:S03]  /*b7b0*/  FMNMX.FTZ R8, R87, R8, !PT ;  /* 0x0000000857087209 */ /* 0x000fc60007810000 */
[----:B------:R-:W-:Y:S01]  /*b7c0*/  FADD.FTZ R69, -R12, R5 ;  /* 0x000000050c457221 */ /* 0x000fe20000010100 */
[----:B------:R-:W-:Y:S01]  /*b7d0*/  FFMA.FTZ R5, R85, R0, -R10 ;  /* 0x0000000055057223 */ /* 0x000fe2000001080a */
[----:B------:R-:W1:Y:S02]  /*b7e0*/  SHFL.BFLY PT, R11, R8, 0x2, 0x1f ;  /* 0x0c401f00080b7f89 */ /* 0x000e6400000e0000 */
        /* <DEDUP_REMOVED lines=9> */
[----:B-1----:R-:W-:Y:S01]  /*b880*/  FMNMX.FTZ R11, R11, R8, !PT ;  /* 0x000000080b0b7209 */ /* 0x002fe20007810000 */
[----:B------:R-:W-:-:S03]  /*b890*/  FMUL.FTZ R8, R69, R0 ;  /* 0x0000000045087220 */ /* 0x000fc60000410000 */
[C---:B------:R-:W-:Y:S01]  /*b8a0*/  FSETP.NEU.FTZ.AND P1, PT, R11.reuse, -INF , PT ;  /* 0xff8000000b00780b */ /* 0x040fe20003f3d000 */
[----:B------:R-:W-:Y:S02]  /*b8b0*/  FMUL.FTZ R10, R11, R0 ;  /* 0x000000000b0a7220 */ /* 0x000fe40000410000 */
[----:B------:R-:W-:Y:S03]  /*b8c0*/  MUFU.EX2 R75, R75 ;  /* 0x0000004b004b7308 */ /* 0x000fe60000000800 */
[----:B------:R-:W-:-:S05]  /*b8d0*/  FSEL R10, R10, RZ, P1 ;  /* 0x000000ff0a0a7208 */ /* 0x000fca0000800000 */
[----:B------:R-:W1:Y:S01]  /*b8e0*/  MUFU.EX2 R8, R8 ;  /* 0x0000000800087308 */ /* 0x000e620000000800 */
        /* <DEDUP_REMOVED lines=9> */
[-CC-:B0-----:R-:W-:Y:S01]  /*b980*/  FFMA.FTZ R24, R147, R0.reuse, -R10.reuse ;  /* 0x0000000093187223 */ /* 0x181fe2000001080a */
[-C--:B------:R-:W-:Y:S01]  /*b990*/  FMUL.FTZ R6, R25, R0.reuse ;  /* 0x0000000019067220 */ /* 0x080fe20000410000 */
[-CC-:B------:R-:W-:Y:S01]  /*b9a0*/  FFMA.FTZ R147, R149, R0.reuse, -R10.reuse ;  /* 0x0000000095937223 */ /* 0x180fe2000001080a */
[-CC-:B------:R-:W-:Y:S01]  /*b9b0*/  FFMA.FTZ R26, R39, R0.reuse, -R10.reuse ;  /* 0x00000000271a7223 */ /* 0x180fe2000001080a */
[-CC-:B------:R-:W-:Y:S01]  /*b9c0*/  FFMA.FTZ R28, R43, R0.reuse, -R10.reuse ;  /* 0x000000002b1c7223 */ /* 0x180fe2000001080a */
[-CC-:B------:R-:W-:Y:S01]  /*b9d0*/  FFMA.FTZ R143, R151, R0.reuse, -R10.reuse ;  /* 0x00000000978f7223 */ /* 0x180fe2000001080a */
[--C-:B------:R-:W-:Y:S01]  /*b9e0*/  FFMA.FTZ R30, R47, R0, -R10.reuse ;  /* 0x000000002f1e7223 */ /* 0x100fe2000001080a */
[----:B------:R-:W0:Y:S01]  /*b9f0*/  MUFU.EX2 R6, R6 ;  /* 0x0000000600067308 */ /* 0x000e220000000800 */
[----:B-1----:R-:W-:Y:S01]  /*ba00*/  FFMA.FTZ R25, R8, R4, R35 ;  /* 0x0000000408197223 */ /* 0x002fe20000010023 */
[-CC-:B------:R-:W-:Y:S01]  /*ba10*/  FFMA.FTZ R137, R50, R0.reuse, -R10.reuse ;  /* 0x0000000032897223 */ /* 0x180fe2000001080a */
[-CC-:B------:R-:W-:Y:S01]  /*ba20*/  FFMA.FTZ R32, R51, R0.reuse, -R10.reuse ;  /* 0x0000000033207223 */ /* 0x180fe2000001080a */
[-CC-:B------:R-:W-:Y:S01]  /*ba30*/  FFMA.FTZ R139, R33, R0.reuse, -R10.reuse ;  /* 0x00000000218b7223 */ /* 0x180fe2000001080a */
[----:B------:R-:W-:Y:S01]  /*ba40*/  FADD.FTZ R25, R148, R25 ;  /* 0x0000001994197221 */ /* 0x000fe20000010000 */
[-CC-:B------:R-:W-:Y:S01]  /*ba50*/  FFMA.FTZ R34, R55, R0.reuse, -R10.reuse ;  /* 0x0000000037227223 */ /* 0x180fe2000001080a */
[-CC-:B------:R-:W-:Y:S01]  /*ba60*/  FFMA.FTZ R133, R58, R0.reuse, -R10.reuse ;  /* 0x000000003a857223 */ /* 0x180fe2000001080a */
[----:B------:R-:W1:Y:S01]  /*ba70*/  MUFU.EX2 R12, R12 ;  /* 0x0000000c000c7308 */ /* 0x000e620000000800 */
[----:B------:R-:W-:Y:S01]  /*ba80*/  FADD.FTZ R4, R150, R25 ;  /* 0x0000001996047221 */ /* 0x000fe20000010000 */
        /* <DEDUP_REMOVED lines=9> */
[----:B------:R-:W-:-:S05]  /*bb20*/  FFMA.FTZ R123, R86, R0, -R10 ;  /* 0x00000000567b7223 */ /* 0x000fca000001080a */
        /* <DEDUP_REMOVED lines=18> */
[----:B------:R-:W-:Y:S01]  /*bc50*/  FADD.FTZ R42, R142, R25 ;  /* 0x000000198e2a7221 */ /* 0x000fe20000010000 */
[----:B------:R-:W-:Y:S01]  /*bc60*/  FFMA.FTZ R25, R74, R0, -R10 ;  /* 0x000000004a197223 */ /* 0x000fe2000001080a */
        /* <DEDUP_REMOVED lines=8> */
[----:B------:R-:W-:Y:S01]  /*bcf0*/  FADD.FTZ R44, R138, R31 ;  /* 0x0000001f8a2c7221 */ /* 0x000fe20000010000 */
[----:B------:R-:W-:Y:S01]  /*bd00*/  FFMA.FTZ R31, R78, R0, -R10 ;  /* 0x000000004e1f7223 */ /* 0x000fe2000001080a */
        /* <DEDUP_REMOVED lines=80> */
.L_x_13740:
        /* <DEDUP_REMOVED lines=75> */
.L_x_13722:
[----:B------:R-:W-:Y:S06]  /*c6c0*/  BAR.ARV 0x8, 0x200 ;  /* 0x0208000000007b1d */ /* 0x000fec0000002000 */
[----:B------:R-:W-:Y:S05]  /*c6d0*/  @!P0 BRA `(.L_x_13742) ;  /* 0x0000000000048947 */ /* 0x000fea0003800000 */
[----:B------:R-:W-:Y:S01]  /*c6e0*/  BPT.TRAP 0x1 ;  /* 0x000000040000795c */ /* 0x000fe20000300000 */
.L_x_13742:
[----:B------:R-:W-:Y:S01]  /*c6f0*/  ULEA UR5, UR36, UR45, 0x3 ;  /* 0x0000002d24057291 */ /* 0x000fe2000f8e183f */
[----:B------:R-:W-:-:S05]  /*c700*/  IMAD.U32 R5, RZ, RZ, UR46 ;  /* 0x0000002eff057e24 */ /* 0x000fca000f8e00ff */
[----:B------:R-:W-:-:S04]  /*c710*/  SHF.L.U32 R5, R5, 0x1f, RZ ;  /* 0x0000001f05057819 */ /* 0x000fc800000006ff */
[----:B------:R0:W1:Y:S01]  /*c720*/  SYNCS.PHASECHK.TRANS64.TRYWAIT P1, [UR5+0x16850], R5 ;  /* 0x01685005ff0075a7 */ /* 0x0000620008020145 */
[----:B------:R-:W-:Y:S05]  /*c730*/  @!P0 BRA `(.L_x_13743) ;  /* 0x0000000000048947 */ /* 0x000fea0003800000 */
[----:B------:R-:W-:Y:S01]  /*c740*/  BPT.TRAP 0x1 ;  /* 0x000000040000795c */ /* 0x000fe20000300000 */
.L_x_13743:
[----:B-1----:R-:W-:Y:S05]  /*c750*/  @P1 BRA `(.L_x_13744) ;  /* 0x0000000000081947 */ /* 0x002fea0003800000 */
[----:B------:R-:W1:Y:S02]  /*c760*/  SYNCS.PHASECHK.TRANS64.TRYWAIT P1, [UR5+0x16850], R5 ;  /* 0x01685005ff0075a7 */ /* 0x000e640008020145 */
[----:B-1----:R-:W-:Y:S05]  /*c770*/  @!P1 BRA `(.L_x_13745) ;  /* 0x00000068002c9947 */ /* 0x002fea0003800000 */
.L_x_13744:
[----:B------:R-:W-:Y:S01]  /*c780*/  UIADD3 UR45, UR45, 0x400, URZ ;  /* 0x000004002d2d7890 */ /* 0x000fe2000fffe03f */
[----:B------:R-:W-:Y:S01]  /*c790*/  WARPGROUP.ARRIVE ;  /* 0x00000000000079c5 */ /* 0x000fe20000000000 */
[----:B------:R-:W-:Y:S01]  /*c7a0*/  UMOV UR7, 0x40000040 ;  /* 0x4000004000077882 */ /* 0x000fe20000000000 */
[----:B01----:R-:W0:Y:S01]  /*c7b0*/  SHFL.BFLY PT, R5, R4, 0x2, 0x1f ;  /* 0x0c401f0004057f89 */ /* 0x003e2200000e0000 */
[----:B------:R-:W-:Y:S01]  /*c7c0*/  USHF.R.U32.HI UR45, URZ, 0x4, UR45 ;  /* 0x000000043f2d7899 */ /* 0x000fe2000801162d */
[----:B------:R-:W-:Y:S01]  /*c7d0*/  CS2R R34, SRZ ;  /* 0x0000000000227805 */ /* 0x000fe2000001ff00 */
[----:B------:R-:W-:Y:S01]  /*c7e0*/  IMAD.MOV.U32 R25, RZ, RZ, -0x800000 ;  /* 0xff800000ff197424 */ /* 0x000fe200078e00ff */
[----:B------:R-:W1:Y:S01]  /*c7f0*/  SHFL.BFLY PT, R6, R3, 0x2, 0x1f ;  /* 0x0c401f0003067f89 */ /* 0x000e6200000e0000 */
[----:B------:R-:W-:Y:S01]  /*c800*/  ULOP3.LUT UR4, UR45, 0x3fff, URZ, 0xc0, !UPT ;  /* 0x00003fff2d047892 */ /* 0x000fe2000f8ec03f */
[----:B------:R-:W-:-:S03]  /*c810*/  IMAD.MOV.U32 R24, RZ, RZ, -0x800000 ;  /* 0xff800000ff187424 */ /* 0x000fc600078e00ff */
[----:B------:R-:W-:-:S07]  /*c820*/  ULEA UR4, UR36, UR4, 0xa ;  /* 0x0000000424047291 */ /* 0x000fce000f8e503f */
[----:B------:R-:W-:Y:S02]  /*c830*/  UMOV UR6, UR4 ;  /* 0x0000000400067c82 */ /* 0x000fe40008000000 */
[----:B------:R-:W-:Y:S01]  /*c840*/  HGMMA.64x64x16.F32 R88, R148, gdesc[UR4].tnspB, R88, gsb0 ;  /* 0x40e0000494587df0 */ /* 0x000fe20008000858 */
[----:B------:R-:W-:Y:S01]  /*c850*/  UIADD3 UR6, UR4, 0x80, URZ ;  /* 0x0000008004067890 */ /* 0x000fe2000fffe03f */
[----:B------:R-:W-:Y:S01]  /*c860*/  UMOV UR7, 0x40000040 ;  /* 0x4000004000077882 */ /* 0x000fe20000000000 */
[----:B0-----:R-:W-:Y:S01]  /*c870*/  FADD.FTZ R5, R5, R4 ;  /* 0x0000000405057221 */ /* 0x001fe20000010000 */
[----:B-1----:R-:W-:-:S04]  /*c880*/  FADD.FTZ R7, R6, R3 ;  /* 0x0000000306077221 */ /* 0x002fc80000010000 */
        /* <DEDUP_REMOVED lines=18> */
[----:B------:R-:W-:Y:S01]  /*c9b0*/  UIADD3 UR6, UR4, 0x100, URZ ;  /* 0x0000010004067890 */ /* 0x000fe2000fffe03f */
[----:B------:R-:W-:Y:S01]  /*c9c0*/  @P2 FFMA.FTZ R24, R5, R11, R6 ;  /* 0x0000000b05182223 */ /* 0x000fe20000010006 */
        /* <DEDUP_REMOVED lines=33> */
.L_x_13746:
        /* <DEDUP_REMOVED lines=42> */
.L_x_13668:
        /* <DEDUP_REMOVED lines=11> */
[----:B------:R-:W-:Y:S01]  /*cf30*/  USHF.R.S32.HI UR12, URZ, 0x1f, UR41 ;  /* 0x0000001f3f0c7899 */ /* 0x000fe20008011429 */
[----:B------:R-:W-:Y:S01]  /*cf40*/  VIADD R47, R17, UR38 ;  /* 0x00000026112f7c36 */ /* 0x000fe20008000000 */
        /* <DEDUP_REMOVED lines=20> */
[----:B------:R-:W-:Y:S01]  /*d090*/  BAR.SYNC.DEFER_BLOCKING 0x1, 0x180 ;  /* 0x0046000000007b1d */ /* 0x000fe20000010000 */
[----:B-1----:R-:W-:Y:S01]  /*d0a0*/  ISETP.NE.AND P1, PT, R30, 0x1, PT ;  /* 0x000000011e00780c */ /* 0x002fe20003f25270 */
[----:B------:R-:W-:-:S04]  /*d0b0*/  IMAD.U32 R36, RZ, RZ, UR8 ;  /* 0x00000008ff247e24 */ /* 0x000fc8000f8e00ff */
[----:B------:R-:W-:Y:S01]  /*d0c0*/  ULDC.64 UR8, c[0x0][0xae8] ;  /* 0x0002ba0000087ab9 */ /* 0x000fe20000000a00 */
[----:B------:R-:W-:Y:S02]  /*d0d0*/  MOV R2, R0 ;  /* 0x0000000000027202 */ /* 0x000fe40000000f00 */
[----:B0-----:R-:W-:Y:S01]  /*d0e0*/  MOV R3, R5 ;  /* 0x0000000500037202 */ /* 0x001fe20000000f00 */
[----:B------:R-:W-:Y:S02]  /*d0f0*/  IMAD R5, R152, 0x40, R22 ;  /* 0x0000004098057824 */ /* 0x000fe400078e0216 */
[--C-:B------:R-:W-:Y:S02]  /*d100*/  IMAD.WIDE R10, R156, 0x2, R2.reuse ;  /* 0x000000029c0a7825 */ /* 0x100fe400078e0202 */
[----:B------:R-:W0:Y:S02]  /*d110*/  @P1 LDC R20, c[0x0][0xbec] ;  /* 0x0002fb00ff141b82 */ /* 0x000e240000000800 */
[----:B------:R-:W-:Y:S01]  /*d120*/  IMAD.WIDE R2, R5, 0x2, R2 ;  /* 0x0000000205027825 */ /* 0x000fe200078e0202 */
[----:B------:R-:W-:-:S02]  /*d130*/  LOP3.LUT R4, R10, 0x380, RZ, 0xc0, !PT ;  /* 0x000003800a047812 */ /* 0x000fc400078ec0ff */
[----:B------:R-:W-:Y:S02]  /*d140*/  IADD3 R39, P0, R10, 0x60, RZ ;  /* 0x000000600a277810 */ /* 0x000fe40007f1e0ff */
[----:B------:R-:W-:Y:S01]  /*d150*/  SHF.R.U64 R5, R4, 0x3, RZ ;  /* 0x0000000304057819 */ /* 0x000fe200000012ff */
[----:B------:R-:W1:Y:S01]  /*d160*/  @P1 LDC R45, c[0x0][0xbf0] ;  /* 0x0002fc00ff2d1b82 */ /* 0x000e620000000800 */
[----:B------:R-:W-:Y:S01]  /*d170*/  LOP3.LUT R4, R39, 0x380, RZ, 0xc0, !PT ;  /* 0x0000038027047812 */ /* 0x000fe200078ec0ff */
[----:B------:R-:W-:Y:S01]  /*d180*/  IMAD.X R9, RZ, RZ, R11, P0 ;  /* 0x000000ffff097224 */ /* 0x000fe200000e060b */
[----:B------:R-:W-:Y:S02]  /*d190*/  IADD3 R27, P3, R10, 0x20, RZ ;  /* 0x000000200a1b7810 */ /* 0x000fe40007f7e0ff */
[----:B------:R-:W-:Y:S02]  /*d1a0*/  SHF.R.U64 R4, R4, 0x3, RZ ;  /* 0x0000000304047819 */ /* 0x000fe400000012ff */
[----:B------:R-:W-:-:S02]  /*d1b0*/  IADD3 R31, P2, R10, 0x40, RZ ;  /* 0x000000400a1f7810 */ /* 0x000fc40007f5e0ff */
[----:B------:R-:W-:Y:S02]  /*d1c0*/  LOP3.LUT R8, R4, R39, RZ, 0x3c, !PT ;  /* 0x0000002704087212 */ /* 0x000fe400078e3cff */
[----:B------:R-:W-:Y:S01]  /*d1d0*/  LOP3.LUT R4, R27, 0x380, RZ, 0xc0, !PT ;  /* 0x000003801b047812 */ /* 0x000fe200078ec0ff */
[----:B------:R-:W-:Y:S01]  /*d1e0*/  IMAD.X R7, RZ, RZ, R11, P2 ;  /* 0x000000ffff077224 */ /* 0x000fe200010e060b */
[----:B------:R-:W-:Y:S02]  /*d1f0*/  LOP3.LUT R6, R31, 0x380, RZ, 0xc0, !PT ;  /* 0x000003801f067812 */ /* 0x000fe400078ec0ff */
[----:B------:R-:W-:Y:S01]  /*d200*/  SHF.R.U64 R4, R4, 0x3, RZ ;  /* 0x0000000304047819 */ /* 0x000fe200000012ff */
[----:B0-----:R-:W-:Y:S01]  /*d210*/  @P1 IMAD.HI.U32 R20, R47, R20, RZ ;  /* 0x000000142f141227 */ /* 0x001fe200078e00ff */
[----:B------:R-:W-:Y:S02]  /*d220*/  SHF.R.U64 R6, R6, 0x3, RZ ;  /* 0x0000000306067819 */ /* 0x000fe400000012ff */
[----:B------:R-:W-:-:S02]  /*d230*/  IADD3 R39, P2, R2, 0x3000, RZ ;  /* 0x0000300002277810 */ /* 0x000fc40007f5e0ff */
[----:B------:R-:W-:Y:S01]  /*d240*/  LOP3.LUT R4, R4, R27, RZ, 0x3c, !PT ;  /* 0x0000001b04047212 */ /* 0x000fe200078e3cff */
[----:B------:R-:W-:Y:S01]  /*d250*/  IMAD.MOV.U32 R27, RZ, RZ, R47 ;  /* 0x000000ffff1b7224 */ /* 0x000fe200078e002f */
[----:B------:R-:W-:Y:S01]  /*d260*/  LOP3.LUT R6, R6, R31, RZ, 0x3c, !PT ;  /* 0x0000001f06067212 */ /* 0x000fe200078e3cff */
[----:B------:R-:W-:Y:S01]  /*d270*/  IMAD.X R21, RZ, RZ, R3, P2 ;  /* 0x000000ffff157224 */ /* 0x000fe200010e0603 */
[----:B------:R-:W-:Y:S02]  /*d280*/  LOP3.LUT R31, R39, 0x380, RZ, 0xc0, !PT ;  /* 0x00000380271f7812 */ /* 0x000fe400078ec0ff */
[----:B-1----:R-:W-:Y:S02]  /*d290*/  @P1 SHF.R.U32.HI R27, RZ, R45, R20 ;  /* 0x0000002dff1b1219 */ /* 0x002fe40000011614 */
[----:B------:R-:W-:Y:S02]  /*d2a0*/  SHF.R.U64 R20, R31, 0x3, RZ ;  /* 0x000000031f147819 */ /* 0x000fe400000012ff */
[----:B------:R-:W-:Y:S01]  /*d2b0*/  LOP3.LUT R10, R5, R10, RZ, 0x3c, !PT ;  /* 0x0000000a050a7212 */ /* 0x000fe200078e3cff */
[----:B------:R-:W-:Y:S01]  /*d2c0*/  IMAD.MOV R31, RZ, RZ, -R27 ;  /* 0x000000ffff1f7224 */ /* 0x000fe200078e0a1b */
[----:B------:R-:W-:Y:S01]  /*d2d0*/  MOV R40, R8 ;  /* 0x0000000800287202 */ /* 0x000fe20000000f00 */
[----:B------:R-:W-:Y:S01]  /*d2e0*/  IMAD.X R5, RZ, RZ, R11, P3 ;  /* 0x000000ffff057224 */ /* 0x000fe200018e060b */
[----:B------:R-:W-:Y:S01]  /*d2f0*/  MOV R44, R10 ;  /* 0x0000000a002c7202 */ /* 0x000fe20000000f00 */
[----:B------:R-:W-:Y:S01]  /*d300*/  IMAD R31, R30, R31, R47 ;  /* 0x0000001f1e1f7224 */ /* 0x000fe200078e022f */
[----:B------:R-:W-:-:S02]  /*d310*/  SHF.R.S32.HI R11, RZ, 0x1f, R27 ;  /* 0x0000001fff0b7819 */ /* 0x000fc4000001141b */
[----:B------:R-:W-:Y:S02]  /*d320*/  IADD3 R10, P0, R27, UR6, RZ ;  /* 0x000000061b0a7c10 */ /* 0x000fe4000ff1e0ff */
[----:B------:R-:W-:Y:S02]  /*d330*/  SHF.R.S32.HI R27, RZ, 0x1f, R31 ;  /* 0x0000001fff1b7819 */ /* 0x000fe4000001141f */
[----:B------:R-:W-:Y:S01]  /*d340*/  IADD3.X R11, R11, UR7, R36, P0, !PT ;  /* 0x000000070b0b7c10 */ /* 0x000fe200087fe424 */
[----:B------:R-:W-:Y:S01]  /*d350*/  ULDC.64 UR6, c[0x0][0xb88] ;  /* 0x0002e20000067ab9 */ /* 0x000fe20000000a00 */
[----:B------:R-:W-:Y:S01]  /*d360*/  IADD3 R43, P3, R2, 0x1800, RZ ;  /* 0x00001800022b7810 */ /* 0x000fe20007f7e0ff */
[----:B------:R-:W-:Y:S01]  /*d370*/  IMAD R8, R27, UR6, RZ ;  /* 0x000000061b087c24 */ /* 0x000fe2000f8e02ff */
[----:B------:R-:W-:Y:S01]  /*d380*/  MOV R42, R6 ;  /* 0x00000006002a7202 */ /* 0x000fe20000000f00 */
[----:B------:R-:W-:Y:S01]  /*d390*/  IMAD.WIDE.U32 R6, R31, UR6, R10 ;  /* 0x000000061f067c25 */ /* 0x000fe2000f8e000a */
[----:B------:R-:W-:-:S02]  /*d3a0*/  LOP3.LUT R28, R43, 0x380, RZ, 0xc0, !PT ;  /* 0x000003802b1c7812 */ /* 0x000fc400078ec0ff */
[----:B------:R-:W-:Y:S01]  /*d3b0*/  LOP3.LUT P0, RZ, R153, 0x3, RZ, 0xc0, !PT ;  /* 0x0000000399ff7812 */ /* 0x000fe2000780c0ff */
[----:B------:R-:W-:Y:S01]  /*d3c0*/  IMAD R9, R31, UR7, R8 ;  /* 0x000000071f097c24 */ /* 0x000fe2000f8e0208 */
[----:B------:R-:W-:Y:S01]  /*d3d0*/  ULDC.64 UR6, c[0x0][0xb50] ;  /* 0x0002d40000067ab9 */ /* 0x000fe20000000a00 */
[----:B------:R-:W-:Y:S01]  /*d3e0*/  VIADD R10, R155, UR38 ;  /* 0x000000269b0a7c36 */ /* 0x000fe20008000000 */
[----:B------:R-:W-:Y:S01]  /*d3f0*/  SHF.R.U64 R28, R28, 0x3, RZ ;  /* 0x000000031c1c7819 */ /* 0x000fe200000012ff */
[----:B------:R-:W-:Y:S01]  /*d400*/  IMAD R31, R30, UR5, RZ ;  /* 0x000000051e1f7c24 */ /* 0x000fe2000f8e02ff */
[----:B------:R-:W-:Y:S01]  /*d410*/  LEA R36, P5, R6, UR6, 0x2 ;  /* 0x0000000606247c11 */ /* 0x000fe2000f8a10ff */
[----:B------:R-:W-:Y:S01]  /*d420*/  IMAD.IADD R7, R7, 0x1, R9 ;  /* 0x0000000107077824 */ /* 0x000fe200078e0209 */
[----:B------:R-:W-:Y:S01]  /*d430*/  LOP3.LUT R28, R28, R43, RZ, 0x3c, !PT ;  /* 0x0000002b1c1c7212 */ /* 0x000fe200078e3cff */
[C---:B------:R-:W-:Y:S01]  /*d440*/  VIADD R8, R10.reuse, 0x8 ;  /* 0x000000080a087836 */ /* 0x040fe20000000000 */
[----:B------:R-:W-:Y:S01]  /*d450*/  MOV R43, R4 ;  /* 0x00000004002b7202 */ /* 0x000fe20000000f00 */
[----:B------:R-:W-:Y:S01]  /*d460*/  SHFL.IDX PT, R38, R36, 0x1, 0x1c1f ;  /* 0x003c1f0024267f89 */ /* 0x000fe200000e0000 */
[----:B------:R-:W-:Y:S01]  /*d470*/  ISETP.GE.OR P4, PT, R10, R31, P0 ;  /* 0x0000001f0a00720c */ /* 0x000fe20000786670 */
[----:B------:R-:W-:Y:S01]  /*d480*/  IMAD.X R29, RZ, RZ, R3, P3 ;  /* 0x000000ffff1d7224 */ /* 0x000fe200018e0603 */
[----:B------:R-:W-:-:S02]  /*d490*/  LEA.HI.X R45, R6, UR7, R7, 0x2, P5 ;  /* 0x00000007062d7c11 */ /* 0x000fc4000a8f1407 */
[----:B------:R-:W-:Y:S02]  /*d4a0*/  ISETP.GE.OR P0, PT, R8, R31, P0 ;  /* 0x0000001f0800720c */ /* 0x000fe40000706670 */
[----:B------:R-:W-:Y:S01]  /*d4b0*/  F2FP.F16.F32.PACK_AB R4, R89, R26 ;  /* 0x0000001a5904723e */ /* 0x000fe200000000ff */
[----:B------:R-:W-:Y:S01]  /*d4c0*/  SHFL.IDX PT, R27, R45, RZ, 0x1c1f ;  /* 0x001c1fff2d1b7589 */ /* 0x000fe200000e0000 */
[----:B------:R-:W-:Y:S02]  /*d4d0*/  F2FP.F16.F32.PACK_AB R5, R91, R90 ;  /* 0x0000005a5b05723e */ /* 0x000fe400000000ff */
[----:B------:R-:W-:Y:S01]  /*d4e0*/  F2FP.F16.F32.PACK_AB R6, R93, R92 ;  /* 0x0000005c5d06723e */ /* 0x000fe200000000ff */
[----:B------:R0:W1:Y:S01]  /*d4f0*/  SHFL.IDX PT, R26, R36, RZ, 0x1c1f ;  /* 0x001c1fff241a7589 */ /* 0x00006200000e0000 */
[----:B------:R-:W-:Y:S02]  /*d500*/  F2FP.F16.F32.PACK_AB R7, R95, R94 ;  /* 0x0000005e5f07723e */ /* 0x000fe400000000ff */
[----:B------:R-:W-:-:S02]  /*d510*/  F2FP.F16.F32.PACK_AB R8, R97, R96 ;  /* 0x000000606108723e */ /* 0x000fc400000000ff */
[----:B------:R-:W-:Y:S01]  /*d520*/  F2FP.F16.F32.PACK_AB R9, R99, R98 ;  /* 0x000000626309723e */ /* 0x000fe200000000ff */
[----:B------:R-:W-:Y:S01]  /*d530*/  STSM.16.M88.4 [R44], R4 ;  /* 0x000000042c007844 */ /* 0x000fe20000000200 */
[----:B------:R-:W-:Y:S02]  /*d540*/  F2FP.F16.F32.PACK_AB R10, R101, R100 ;  /* 0x00000064650a723e */ /* 0x000fe400000000ff */
[----:B------:R-:W-:Y:S02]  /*d550*/  F2FP.F16.F32.PACK_AB R11, R103, R102 ;  /* 0x00000066670b723e */ /* 0x000fe400000000ff */
[----:B------:R-:W-:Y:S02]  /*d560*/  LOP3.LUT R20, R20, R39, RZ, 0x3c, !PT ;  /* 0x0000002714147212 */ /* 0x000fe400078e3cff */
[----:B------:R-:W2:Y:S01]  /*d570*/  SHFL.IDX PT, R39, R45, 0x1, 0x1c1f ;  /* 0x003c1f002d277f89 */ /* 0x000ea200000e0000 */
[----:B------:R-:W-:-:S03]  /*d580*/  LOP3.LUT R37, R2, 0x380, RZ, 0xc0, !PT ;  /* 0x0000038002257812 */ /* 0x000fc600078ec0ff */
[----:B------:R3:W-:Y:S01]  /*d590*/  STSM.16.M88.4 [R43], R8 ;  /* 0x000000082b007844 */ /* 0x0007e20000000200 */
[----:B------:R-:W-:-:S03]  /*d5a0*/  SHF.R.U64 R37, R37, 0x3, RZ ;  /* 0x0000000325257819 */ /* 0x000fc600000012ff */
[----:B------:R4:W-:Y:S01]  /*d5b0*/  STSM.16.M88.4 [R42], R12 ;  /* 0x0000000c2a007844 */ /* 0x0009e20000000200 */
[----:B0-----:R-:W-:Y:S01]  /*d5c0*/  LOP3.LUT R36, R37, R2, RZ, 0x3c, !PT ;  /* 0x0000000225247212 */ /* 0x001fe200078e3cff */
[----:B------:R-:W-:Y:S02]  /*d5d0*/  IMAD.MOV.U32 R37, RZ, RZ, R3 ;  /* 0x000000ffff257224 */ /* 0x000fe400078e0003 */
[----:B------:R0:W-:Y:S01]  /*d5e0*/  STSM.16.M88.4 [R40], R32 ;  /* 0x0000002028007844 */ /* 0x0001e20000000200 */
[----:B------:R-:W-:Y:S06]  /*d5f0*/  BAR.SYNC.DEFER_BLOCKING 0x1, 0x180 ;  /* 0x0046000000007b1d */ /* 0x000fec0000010000 */
[----:B-1----:R1:W-:Y:S04]  /*d600*/  @!P4 ST.E desc[UR52][R26.64], R25 ;  /* 0x000000191a00c985 */ /* 0x0023e8000c101934 */
[----:B--2---:R2:W-:Y:S04]  /*d610*/  @!P0 ST.E desc[UR52][R38.64], R24 ;  /* 0x0000001826008985 */ /* 0x0045e8000c101934 */
[----:B------:R-:W2:Y:S04]  /*d620*/  LD.E.128 R4, desc[UR52][R36.64] ;  /* 0x0000003424047980 */ /* 0x000ea8000c101d00 */
[----:B---3--:R3:W2:Y:S04]  /*d630*/  LD.E.128 R8, desc[UR52][R28.64] ;  /* 0x000000341c087980 */ /* 0x0086a8000c101d00 */
[----:B----4-:R4:W4:Y:S01]  /*d640*/  LD.E.128 R12, desc[UR52][R20.64] ;  /* 0x00000034140c7980 */ /* 0x010922000c101d00 */
[----:B0-----:R-:W-:-:S04]  /*d650*/  IADD3 R33, P0, R2, 0x4800, RZ ;  /* 0x0000480002217810 */ /* 0x001fc80007f1e0ff */
[----:B------:R-:W-:Y:S01]  /*d660*/  LOP3.LUT R2, R33, 0x380, RZ, 0xc0, !PT ;  /* 0x0000038021027812 */ /* 0x000fe200078ec0ff */
[----:B-1----:R-:W-:Y:S02]  /*d670*/  IMAD.X R27, RZ, RZ, R3, P0 ;  /* 0x000000ffff1b7224 */ /* 0x002fe400000e0603 */
[----:B------:R-:W0:Y:S01]  /*d680*/  @P1 LDC R3, c[0x0][0xbec] ;  /* 0x0002fb00ff031b82 */ /* 0x000e220000000800 */
[----:B------:R-:W-:-:S04]  /*d690*/  SHF.R.U64 R2, R2, 0x3, RZ ;  /* 0x0000000302027819 */ /* 0x000fc800000012ff */
[----:B------:R-:W-:-:S03]  /*d6a0*/  LOP3.LUT R26, R2, R33, RZ, 0x3c, !PT ;  /* 0x00000021021a7212 */ /* 0x000fc600078e3cff */
[----:B------:R-:W1:Y:S01]  /*d6b0*/  @P1 LDC R33, c[0x0][0xbf0] ;  /* 0x0002fc00ff211b82 */ /* 0x000e620000000800 */
[----:B------:R-:W-:Y:S01]  /*d6c0*/  IMAD R2, R18, 0x30, R152 ;  /* 0x0000003012027824 */ /* 0x000fe200078e0298 */
[----:B------:R-:W-:Y:S02]  /*d6d0*/  UIMAD UR5, UR12, UR8, URZ ;  /* 0x000000080c0572a4 */ /* 0x000fe4000f8e023f */
[----:B------:R-:W-:Y:S01]  /*d6e0*/  UIMAD.WIDE.U32 UR6, UR41, UR8, URZ ;  /* 0x00000008290672a5 */ /* 0x000fe2000f8e003f */
[----:B---3--:R-:W-:Y:S01]  /*d6f0*/  VIADD R28, R2, UR38 ;  /* 0x00000026021c7c36 */ /* 0x008fe20008000000 */
[----:B------:R-:W-:Y:S01]  /*d700*/  UIMAD UR5, UR41, UR9, UR5 ;  /* 0x00000009290572a4 */ /* 0x000fe2000f8e0205 */
[----:B------:R-:W-:Y:S01]  /*d710*/  VIADD R34, R152, UR38 ;  /* 0x0000002698227c36 */ /* 0x000fe20008000000 */
[----:B------:R-:W-:Y:S01]  /*d720*/  UIMAD UR8, UR13, UR10, URZ ;  /* 0x0000000a0d0872a4 */ /* 0x000fe2000f8e023f */
[----:B--2---:R-:W5:Y:S01]  /*d730*/  LD.E.128 R24, desc[UR52][R26.64] ;  /* 0x000000341a187980 */ /* 0x004f62000c101d00 */
[----:B------:R-:W-:Y:S01]  /*d740*/  UIADD3 UR7, UR7, UR5, URZ ;  /* 0x0000000507077290 */ /* 0x000fe2000fffe03f */
[----:B----4-:R-:W-:Y:S01]  /*d750*/  IMAD.MOV.U32 R21, RZ, RZ, R28 ;  /* 0x000000ffff157224 */ /* 0x010fe200078e001c */
[----:B------:R-:W-:Y:S01]  /*d760*/  UIMAD UR5, UR39, UR11, UR8 ;  /* 0x0000000b270572a4 */ /* 0x000fe2000f8e0208 */
[----:B------:R-:W-:Y:S01]  /*d770*/  @!PT LDS RZ, [RZ] ;  /* 0x00000000fffff984 */ /* 0x000fe20000000800 */
[----:B------:R-:W-:Y:S01]  /*d780*/  @!PT LDS RZ, [RZ] ;  /* 0x00000000fffff984 */ /* 0x000fe20000000800 */
[----:B------:R-:W-:Y:S01]  /*d790*/  @!PT LDS RZ, [RZ] ;  /* 0x00000000fffff984 */ /* 0x000fe20000000800 */
[----:B------:R-:W-:Y:S01]  /*d7a0*/  @!PT LDS RZ, [RZ] ;  /* 0x00000000fffff984 */ /* 0x000fe20000000800 */
[----:B------:R2:W-:Y:S06]  /*d7b0*/  MEMBAR.ALL.CTA ;  /* 0x0000000000007992 */ /* 0x0005ec0000008000 */
[----:B--2---:R-:W2:Y:S01]  /*d7c0*/  FENCE.VIEW.ASYNC.S ;  /* 0x00000000000073c6 */ /* 0x004ea20000000000 */
[----:B------:R-:W-:Y:S01]  /*d7d0*/  UIMAD.WIDE.U32 UR6, UR39, UR10, UR6 ;  /* 0x0000000a270672a5 */ /* 0x000fe2000f8e0006 */
[----:B------:R-:W-:Y:S01]  /*d7e0*/  VIADD R0, R0, 0x16820 ;  /* 0x0001682000007836 */ /* 0x000fe20000000000 */
[----:B------:R-:W-:Y:S01]  /*d7f0*/  ULDC.64 UR8, c[0x0][0xae0] ;  /* 0x0002b80000087ab9 */ /* 0x000fe20000000a00 */
[----:B0-----:R-:W-:Y:S01]  /*d800*/  @P1 IMAD.HI.U32 R2, R28, R3, RZ ;  /* 0x000000031c021227 */ /* 0x001fe200078e00ff */
[----:B------:R-:W-:-:S02]  /*d810*/  UIADD3 UR5, UR7, UR5, URZ ;  /* 0x0000000507057290 */ /* 0x000fc4000fffe03f */
[----:B------:R-:W-:Y:S01]  /*d820*/  PRMT R0, RZ, 0x654, R0 ;  /* 0x00000654ff007816 */ /* 0x000fe20000000000 */
[----:B------:R-:W-:Y:S01]  /*d830*/  IMAD.U32 R3, RZ, RZ, UR7 ;  /* 0x00000007ff037e24 */ /* 0x000fe2000f8e00ff */
[----:B-1----:R-:W-:Y:S01]  /*d840*/  @P1 SHF.R.U32.HI R21, RZ, R33, R2 ;  /* 0x00000021ff151219 */ /* 0x002fe20000011602 */
[----:B------:R-:W-:Y:S01]  /*d850*/  IMAD.U32 R2, RZ, RZ, UR6 ;  /* 0x00000006ff027e24 */ /* 0x000fe2000f8e00ff */
[----:B------:R-:W-:Y:S01]  /*d860*/  ULDC.64 UR6, c[0x0][0xad8] ;  /* 0x0002b60000067ab9 */ /* 0x000fe20000000a00 */
[----:B------:R-:W-:Y:S01]  /*d870*/  IMAD.U32 R3, RZ, RZ, UR5 ;  /* 0x00000005ff037e24 */ /* 0x000fe2000f8e00ff */
[--C-:B------:R-:W-:Y:S01]  /*d880*/  SHF.R.S32.HI R20, RZ, 0x1f, R21.reuse ;  /* 0x0000001fff147819 */ /* 0x100fe20000011415 */
[----:B------:R-:W-:Y:S01]  /*d890*/  IMAD.MOV R29, RZ, RZ, -R21 ;  /* 0x000000ffff1d7224 */ /* 0x000fe200078e0a15 */
[----:B------:R-:W-:Y:S01]  /*d8a0*/  ULDC UR5, c[0x0][0xac8] ;  /* 0x0002b20000057ab9 */ /* 0x000fe20000000800 */
[----:B------:R-:W-:-:S04]  /*d8b0*/  IMAD.WIDE.U32 R2, R21, UR8, R2 ;  /* 0x0000000815027c25 */ /* 0x000fc8000f8e0002 */
[----:B------:R-:W-:Y:S02]  /*d8c0*/  IMAD R20, R20, UR8, RZ ;  /* 0x0000000814147c24 */ /* 0x000fe4000f8e02ff */
[----:B------:R-:W-:Y:S01]  /*d8d0*/  IMAD R29, R30, R29, R28 ;  /* 0x0000001d1e1d7224 */ /* 0x000fe200078e021c */
[----:B--2---:R0:W-:Y:S01]  /*d8e0*/  SYNCS.ARRIVE.TRANS64.RED.A1T0 RZ, [R0+URZ], RZ ;  /* 0x000000ff00ff79a7 */ /* 0x0041e2000810043f */
[----:B------:R-:W-:-:S03]  /*d8f0*/  IMAD R33, R21, UR9, R20 ;  /* 0x0000000915217c24 */ /* 0x000fc6000f8e0214 */
[----:B------:R-:W-:Y:S01]  /*d900*/  SHF.R.S32.HI R20, RZ, 0x1f, R29 ;  /* 0x0000001fff147819 */ /* 0x000fe2000001141d */
[----:B------:R-:W-:Y:S02]  /*d910*/  IMAD.IADD R3, R3, 0x1, R33 ;  /* 0x0000000103037824 */ /* 0x000fe400078e0221 */
[----:B0-----:R-:W-:Y:S02]  /*d920*/  VIADD R0, R34, 0x90 ;  /* 0x0000009022007836 */ /* 0x001fe40000000000 */
[----:B------:R-:W-:Y:S02]  /*d930*/  IMAD R20, R20, UR6, RZ ;  /* 0x0000000614147c24 */ /* 0x000fe4000f8e02ff */
[----:B------:R-:W-:-:S04]  /*d940*/  IMAD.WIDE.U32 R2, R29, UR6, R2 ;  /* 0x000000061d027c25 */ /* 0x000fc8000f8e0002 */
[----:B------:R-:W-:Y:S01]  /*d950*/  IMAD R21, R29, UR7, R20 ;  /* 0x000000071d157c24 */ /* 0x000fe2000f8e0214 */
[----:B------:R-:W-:Y:S01]  /*d960*/  ULDC.64 UR6, c[0x0][0xa80] ;  /* 0x0002a00000067ab9 */ /* 0x000fe20000000a00 */
[----:B------:R-:W-:Y:S01]  /*d970*/  VIADD R20, R34, 0x60 ;  /* 0x0000006022147836 */ /* 0x000fe20000000000 */
[----:B------:R-:W-:Y:S01]  /*d980*/  LEA R30, P0, R2, UR6, 0x1 ;  /* 0x00000006021e7c11 */ /* 0x000fe2000f8008ff */
[----:B------:R-:W-:-:S04]  /*d990*/  IMAD.IADD R3, R3, 0x1, R21 ;  /* 0x0000000103037824 */ /* 0x000fc800078e0215 */
[----:B------:R-:W0:Y:S01]  /*d9a0*/  SHFL.IDX PT, R21, R30, RZ, 0x181f ;  /* 0x00181fff1e157589 */ /* 0x000e2200000e0000 */
[----:B------:R-:W-:Y:S01]  /*d9b0*/  LEA.HI.X R32, R2, UR7, R3, 0x1, P0 ;  /* 0x0000000702207c11 */ /* 0x000fe200080f0c03 */
[----:B------:R-:W-:Y:S01]  /*d9c0*/  VIADD R2, R34, 0x30 ;  /* 0x0000003022027836 */ /* 0x000fe20000000000 */
[----:B------:R-:W-:Y:S01]  /*d9d0*/  ISETP.GE.AND P0, PT, R22, UR5, PT ;  /* 0x0000000516007c0c */ /* 0x000fe2000bf06270 */
[----:B------:R-:W1:Y:S03]  /*d9e0*/  SHFL.IDX PT, R33, R30, 0x1, 0x181f ;  /* 0x00381f001e217f89 */ /* 0x000e6600000e0000 */
[-C--:B------:R-:W-:Y:S01]  /*d9f0*/  ISETP.GE.OR P1, PT, R34, R31.reuse, P0 ;  /* 0x0000001f2200720c */ /* 0x080fe20000726670 */
[----:B------:R-:W2:Y:S01]  /*da00*/  SHFL.IDX PT, R37, R30, 0x2, 0x181f ;  /* 0x00581f001e257f89 */ /* 0x000ea200000e0000 */
[-C--:B------:R-:W-:Y:S02]  /*da10*/  ISETP.GE.OR P2, PT, R2, R31.reuse, P0 ;  /* 0x0000001f0200720c */ /* 0x080fe40000746670 */
[-C--:B------:R-:W-:Y:S01]  /*da20*/  ISETP.GE.OR P3, PT, R20, R31.reuse, P0 ;  /* 0x0000001f1400720c */ /* 0x080fe20000766670 */
[----:B------:R-:W3:Y:S01]  /*da30*/  SHFL.IDX PT, R3, R32, RZ, 0x181f ;  /* 0x00181fff20037589 */ /* 0x000ee200000e0000 */
[----:B------:R-:W-:-:S03]  /*da40*/  ISETP.GE.OR P0, PT, R0, R31, P0 ;  /* 0x0000001f0000720c */ /* 0x000fc60000706670 */
[----:B------:R-:W4:Y:S04]  /*da50*/  SHFL.IDX PT, R29, R32, 0x1, 0x181f ;  /* 0x00381f00201d7f89 */ /* 0x000f2800000e0000 */
[----:B------:R-:W4:Y:S01]  /*da60*/  SHFL.IDX PT, R35, R32, 0x2, 0x181f ;  /* 0x00581f0020237f89 */ /* 0x000f2200000e0000 */
[----:B0-----:R-:W-:-:S03]  /*da70*/  @!P1 LEA R2, P4, R22, R21, 0x1 ;  /* 0x0000001516029211 */ /* 0x001fc600078808ff */
[----:B------:R-:W0:Y:S01]  /*da80*/  SHFL.IDX PT, R32, R32, 0x3, 0x181f ;  /* 0x00781f0020207f89 */ /* 0x000e2200000e0000 */
[----:B-1----:R-:W-:-:S03]  /*da90*/  @!P2 LEA R20, P5, R22, R33, 0x1 ;  /* 0x000000211614a211 */ /* 0x002fc600078a08ff */
[----:B------:R1:W0:Y:S01]  /*daa0*/  SHFL.IDX PT, R33, R30, 0x3, 0x181f ;  /* 0x00781f001e217f89 */ /* 0x00022200000e0000 */
[C---:B--2---:R-:W-:Y:S02]  /*dab0*/  @!P3 LEA R28, P6, R22.reuse, R37, 0x1 ;  /* 0x00000025161cb211 */ /* 0x044fe400078c08ff */
[C-C-:B---3--:R-:W-:Y:S02]  /*dac0*/  @!P1 LEA.HI.X R3, R22.reuse, R3, R157.reuse, 0x1, P4 ;  /* 0x0000000316039211 */ /* 0x148fe400020f0c9d */
[C-C-:B----4-:R-:W-:Y:S02]  /*dad0*/  @!P2 LEA.HI.X R21, R22.reuse, R29, R157.reuse, 0x1, P5 ;  /* 0x0000001d1615a211 */ /* 0x150fe400028f0c9d */
[----:B------:R-:W-:Y:S01]  /*dae0*/  @!P3 LEA.HI.X R29, R22, R35, R157, 0x1, P6 ;  /* 0x00000023161db211 */ /* 0x000fe200030f0c9d */
[----:B------:R1:W-:Y:S04]  /*daf0*/  @!P1 ST.E.128 desc[UR52][R2.64], R4 ;  /* 0x0000000402009985 */ /* 0x0003e8000c101d34 */
[----:B------:R1:W-:Y:S04]  /*db00*/  @!P2 ST.E.128 desc[UR52][R20.64], R8 ;  /* 0x000000081400a985 */ /* 0x0003e8000c101d34 */
[----:B------:R1:W-:Y:S01]  /*db10*/  @!P3 ST.E.128 desc[UR52][R28.64], R12 ;  /* 0x0000000c1c00b985 */ /* 0x0003e2000c101d34 */
[----:B0-----:R-:W-:Y:S05]  /*db20*/  @P0 BRA `(.L_x_13749) ;  /* 0x0000000400ec0947 */ /* 0x001fea0003800000 */
[----:B-1----:R-:W-:-:S04]  /*db30*/  LEA R2, P0, R22, R33, 0x1 ;  /* 0x0000002116027211 */ /* 0x002fc800078008ff */
[----:B------:R-:W-:-:S05]  /*db40*/  LEA.HI.X R3, R22, R32, R157, 0x1, P0 ;  /* 0x0000002016037211 */ /* 0x000fca00000f0c9d */
[----:B-----5:R0:W-:Y:S01]  /*db50*/  ST.E.128 desc[UR52][R2.64], R24 ;  /* 0x0000001802007985 */ /* 0x0201e2000c101d34 */
[----:B------:R-:W-:Y:S05]  /*db60*/  BRA `(.L_x_13749) ;  /* 0x0000000400dc7947 */ /* 0x000fea0003800000 */
.L_x_13748:
[----:B------:R-:W0:Y:S01]  /*db70*/  LDC R10, c[0x0][0xbe8] ;  /* 0x0002fa00ff0a7b82 */ /* 0x000e220000000800 */
[----:B------:R-:W1:Y:S01]  /*db80*/  S2R R0, SR_TID.X ;  /* 0x0000000000007919 */ /* 0x000e620000002100 */
[----:B------:R-:W-:Y:S01]  /*db90*/  USHF.R.S32.HI UR8, URZ, 0x1f, UR41 ;  /* 0x0000001f3f087899 */ /* 0x000fe20008011429 */
[----:B------:R-:W-:Y:S01]  /*dba0*/  BSSY B1, `(.L_x_13750) ;  /* 0x0000031000017945 */ /* 0x000fe20003800000 */
[----:B------:R-:W-:Y:S01]  /*dbb0*/  USHF.R.S32.HI UR9, URZ, 0x1f, UR39 ;  /* 0x0000001f3f097899 */ /* 0x000fe20008011427 */
[----:B------:R-:W-:Y:S01]  /*dbc0*/  IMAD R6, R18, 0x30, R152 ;  /* 0x0000003012067824 */ /* 0x000fe200078e0298 */
        /* <DEDUP_REMOVED lines=46> */
.L_x_13751:
[----:B------:R-:W-:Y:S05]  /*deb0*/  BSYNC B1 ;  /* 0x0000000000017941 */ /* 0x000fea0003800000 */
.L_x_13750:
[----:B------:R-:W-:Y:S01]  /*dec0*/  ULDC.64 UR10, c[0x0][0xae8] ;  /* 0x0002ba00000a7ab9 */ /* 0x000fe20000000a00 */
[----:B------:R-:W-:Y:S01]  /*ded0*/  VIADD R6, R6, UR38 ;  /* 0x0000002606067c36 */ /* 0x000fe20008000000 */
[----:B------:R-:W-:Y:S02]  /*dee0*/  UIMAD UR5, UR8, UR10, URZ ;  /* 0x0000000a080572a4 */ /* 0x000fe4000f8e023f */
        /* <DEDUP_REMOVED lines=29> */
[----:B------:R-:W-:Y:S01]  /*e0c0*/  IMAD.IADD R3, R3, 0x1, R5 ;  /* 0x0000000103037824 */ /* 0x000fe200078e0205 */
[----:B------:R-:W-:Y:S01]  /*e0d0*/  LEA R8, P0, R2, UR6, 0x1 ;  /* 0x0000000602087c11 */ /* 0x000fe2000f8008ff */
[----:B------:R-:W-:Y:S01]  /*e0e0*/  ULDC UR6, c[0x0][0xa88] ;  /* 0x0002a20000067ab9 */ /* 0x000fe20000000800 */
[----:B------:R-:W-:Y:S02]  /*e0f0*/  VIADD R6, R152, UR38 ;  /* 0x0000002698067c36 */ /* 0x000fe40008000000 */
[----:B------:R-:W-:Y:S01]  /*e100*/  LEA.HI.X R12, R2, UR7, R3, 0x1, P0 ;  /* 0x00000007020c7c11 */ /* 0x000fe200080f0c03 */
[----:B------:R-:W0:Y:S01]  /*e110*/  SHFL.IDX PT, R7, R8, 0x1, 0x181f ;  /* 0x00381f0008077f89 */ /* 0x000e2200000e0000 */
[----:B------:R-:W-:Y:S01]  /*e120*/  IMAD R15, R10, UR6, RZ ;  /* 0x000000060a0f7c24 */ /* 0x000fe2000f8e02ff */
[----:B------:R-:W-:Y:S01]  /*e130*/  ISETP.GE.AND P0, PT, R22, UR5, PT ;  /* 0x0000000516007c0c */ /* 0x000fe2000bf06270 */
[C---:B------:R-:W-:Y:S01]  /*e140*/  VIADD R4, R6.reuse, 0x30 ;  /* 0x0000003006047836 */ /* 0x040fe20000000000 */
[----:B------:R-:W1:Y:S01]  /*e150*/  SHFL.IDX PT, R3, R8, RZ, 0x181f ;  /* 0x00181fff08037589 */ /* 0x000e6200000e0000 */
        /* <DEDUP_REMOVED lines=8> */
[----:B------:R-:W4:Y:S04]  /*e1e0*/  SHFL.IDX PT, R13, R8, 0x3, 0x181f ;  /* 0x00781f00080d7f89 */ /* 0x000f2800000e0000 */
[----:B------:R-:W5:Y:S04]  /*e1f0*/  SHFL.IDX PT, R5, R12, 0x1, 0x181f ;  /* 0x00381f000c057f89 */ /* 0x000f6800000e0000 */
[----:B------:R-:W5:Y:S01]  /*e200*/  SHFL.IDX PT, R9, R12, 0x2, 0x181f ;  /* 0x00581f000c097f89 */ /* 0x000f6200000e0000 */
[----:B0-----:R-:W-:-:S03]  /*e210*/  @!P2 LEA R4, P5, R22, R7, 0x1 ;  /* 0x000000071604a211 */ /* 0x001fc600078a08ff */
[----:B------:R-:W0:Y:S01]  /*e220*/  SHFL.IDX PT, R10, R12, 0x3, 0x181f ;  /* 0x00781f000c0a7f89 */ /* 0x000e2200000e0000 */
[C---:B-1----:R-:W-:Y:S02]  /*e230*/  @!P3 LEA R2, P6, R22.reuse, R3, 0x1 ;  /* 0x000000031602b211 */ /* 0x042fe400078c08ff */
[C---:B--2---:R-:W-:Y:S02]  /*e240*/  @!P1 LEA R6, P4, R22.reuse, R11, 0x1 ;  /* 0x0000000b16069211 */ /* 0x044fe400078808ff */
[C---:B---3--:R-:W-:Y:S02]  /*e250*/  @!P3 LEA.HI.X R3, R22.reuse, R0, R157, 0x1, P6 ;  /* 0x000000001603b211 */ /* 0x048fe400030f0c9d */
[----:B----4-:R-:W-:-:S03]  /*e260*/  @!P0 LEA R8, P6, R22, R13, 0x1 ;  /* 0x0000000d16088211 */ /* 0x010fc600078c08ff */
[----:B------:R1:W-:Y:S01]  /*e270*/  @!P3 ST.E.128 desc[UR52][R2.64], RZ ;  /* 0x000000ff0200b985 */ /* 0x0003e2000c101d34 */
[C-C-:B-----5:R-:W-:Y:S02]  /*e280*/  @!P2 LEA.HI.X R5, R22.reuse, R5, R157.reuse, 0x1, P5 ;  /* 0x000000051605a211 */ /* 0x160fe400028f0c9d */
[----:B------:R-:W-:-:S03]  /*e290*/  @!P1 LEA.HI.X R7, R22, R9, R157, 0x1, P4 ;  /* 0x0000000916079211 */ /* 0x000fc600020f0c9d */
[----:B------:R1:W-:Y:S01]  /*e2a0*/  @!P2 ST.E.128 desc[UR52][R4.64], RZ ;  /* 0x000000ff0400a985 */ /* 0x0003e2000c101d34 */
[----:B0-----:R-:W-:-:S03]  /*e2b0*/  @!P0 LEA.HI.X R9, R22, R10, R157, 0x1, P6 ;  /* 0x0000000a16098211 */ /* 0x001fc600030f0c9d */
[----:B------:R1:W-:Y:S04]  /*e2c0*/  @!P1 ST.E.128 desc[UR52][R6.64], RZ ;  /* 0x000000ff06009985 */ /* 0x0003e8000c101d34 */
[----:B------:R1:W-:Y:S02]  /*e2d0*/  @!P0 ST.E.128 desc[UR52][R8.64], RZ ;  /* 0x000000ff08008985 */ /* 0x0003e4000c101d34 */
.L_x_13749:
[----:B------:R-:W-:Y:S05]  /*e2e0*/  BSYNC B0 ;  /* 0x0000000000007941 */ /* 0x000fea0003800000 */
.L_x_13747:
[----:B------:R-:W-:Y:S02]  /*e2f0*/  ULDC UR5, c[0x0][0xc38] ;  /* 0x00030e0000057ab9 */ /* 0x000fe40000000800 */
[----:B------:R-:W-:-:S06]  /*e300*/  UISETP.GE.AND UP0, UPT, UR4, UR5, UPT ;  /* 0x000000050400728c */ /* 0x000fcc000bf06270 */
[----:B------:R-:W-:-:S13]  /*e310*/  PLOP3.LUT P0, PT, PT, PT, UP0, 0x80, 0x0 ;  /* 0x000000000000781c */ /* 0x000fda0003f0f008 */
[----:B------:R-:W-:Y:S05]  /*e320*/  @!P0 BRA `(.L_x_13752) ;  /* 0xffffff2800608947 */ /* 0x000fea000383ffff */
[----:B------:R-:W-:Y:S05]  /*e330*/  EXIT ;  /* 0x000000000000794d */ /* 0x000fea0003800000 */
.L_x_13658:
        /* <DEDUP_REMOVED lines=8> */
[----:B------:R2:W3:Y:S02]  /*e3c0*/  SHFL.IDX PT, R2, R0, RZ, 0x1f ;  /* 0x00001fff00027589 */ /* 0x0004e400000e0000 */
[----:B--2---:R-:W0:Y:S01]  /*e3d0*/  LDC R0, c[0x0][0xc38] ;  /* 0x00030e00ff007b82 */ /* 0x004e220000000800 */
[----:B---3--:R-:W-:-:S13]  /*e3e0*/  ISETP.NE.AND P0, PT, R2, RZ, PT ;  /* 0x000000ff0200720c */ /* 0x008fda0003f05270 */
[----:B------:R-:W-:Y:S01]  /*e3f0*/  @P0 LOP3.LUT R19, R19, 0x20, RZ, 0xfc, !PT ;  /* 0x0000002013130812 */ /* 0x000fe200078efcff */
[----:B------:R-:W-:Y:S06]  /*e400*/  @P0 BAR.ARV 0x4, 0x200 ;  /* 0x0108000000000b1d */ /* 0x000fec0000002000 */
[----:B0-----:R-:W-:-:S13]  /*e410*/  ISETP.LE.AND P0, PT, R0, UR10, PT ;  /* 0x0000000a00007c0c */ /* 0x001fda000bf03270 */
[----:B------:R-:W-:Y:S05]  /*e420*/  @P0 BRA `(.L_x_13753) ;  /* 0x00000044005c0947 */ /* 0x000fea0003800000 */
[----:B------:R-:W0:Y:S01]  /*e430*/  S2R R7, SR_TID.X ;  /* 0x0000000000077919 */ /* 0x000e220000002100 */
[----:B-1----:R-:W1:Y:S01]  /*e440*/  S2UR UR8, SR_CgaCtaId ;  /* 0x00000000000879c3 */ /* 0x002e620000008800 */
[----:B------:R-:W-:Y:S01]  /*e450*/  ULDC.64 UR4, c[0x0][0x418] ;  /* 0x0001060000047ab9 */ /* 0x000fe20000000a00 */
[----:B------:R-:W-:Y:S01]  /*e460*/  ULDC.64 UR6, c[0x0][0x2f0] ;  /* 0x0000bc0000067ab9 */ /* 0x000fe20000000a00 */
[----:B------:R-:W-:Y:S01]  /*e470*/  UISETP.NE.U32.AND UP0, UPT, UR4, URZ, UPT ;  /* 0x0000003f0400728c */ /* 0x000fe2000bf05070 */
[----:B------:R-:W-:Y:S01]  /*e480*/  LOP3.LUT R19, R19, 0xfffffffe, RZ, 0xc0, !PT ;  /* 0xfffffffe13137812 */ /* 0x000fe200078ec0ff */
[----:B------:R-:W-:Y:S01]  /*e490*/  ULDC UR9, c[0x0][0x2b8] ;  /* 0x0000ae0000097ab9 */ /* 0x000fe20000000800 */
[----:B------:R-:W-:Y:S01]  /*e4a0*/  ULDC UR4, c[0x0][0x424] ;  /* 0x0001090000047ab9 */ /* 0x000fe20000000800 */
[----:B------:R-:W-:Y:S01]  /*e4b0*/  UISETP.NE.AND.EX UP0, UPT, UR5, URZ, UPT, UP0 ;  /* 0x0000003f0500728c */ /* 0x000fe2000bf05300 */
[----:B------:R-:W-:Y:S01]  /*e4c0*/  IMAD.MOV.U32 R26, RZ, RZ, 0x1 ;  /* 0x00000001ff1a7424 */ /* 0x000fe200078e00ff */
[----:B------:R-:W-:Y:S01]  /*e4d0*/  ULDC UR39, c[0x0][0x288] ;  /* 0x0000a20000277ab9 */ /* 0x000fe20000000800 */
[----:B------:R-:W-:Y:S01]  /*e4e0*/  UMOV UR5, 0x400 ;  /* 0x0000040000057882 */ /* 0x000fe20000000000 */
[----:B------:R-:W-:Y:S01]  /*e4f0*/  USEL UR4, UR4, 0x1, UP0 ;  /* 0x0000000104047887 */ /* 0x000fe20008000000 */
[----:B------:R-:W-:Y:S01]  /*e500*/  IMAD.MOV.U32 R23, RZ, RZ, RZ ;  /* 0x000000ffff177224 */ /* 0x000fe200078e00ff */
[----:B------:R-:W-:Y:S01]  /*e510*/  ULDC UR38, c[0x0][0x448] ;  /* 0x0001120000267ab9 */ /* 0x000fe20000000800 */
[----:B------:R-:W-:-:S02]  /*e520*/  ULOP3.LUT UR46, UR37, 0x2, URZ, 0xfc, !UPT ;  /* 0x00000002252e7892 */ /* 0x000fc4000f8efc3f */
[----:B------:R-:W-:Y:S02]  /*e530*/  UIMAD UR36, UR4, UR6, URZ ;  /* 0x00000006042472a4 */ /* 0x000fe4000f8e023f */
[----:B------:R-:W-:Y:S02]  /*e540*/  UIMAD UR38, UR38, UR39, URZ ;  /* 0x00000027262672a4 */ /* 0x000fe4000f8e023f */
[----:B------:R-:W-:Y:S02]  /*e550*/  UIADD3 UR4, UR36, 0x7f, URZ ;  /* 0x0000007f24047890 */ /* 0x000fe4000fffe03f */
[----:B------:R-:W-:Y:S02]  /*e560*/  UIADD3 UR47, UR36, 0x1, -UR39 ;  /* 0x00000001242f7890 */ /* 0x000fe4000fffe827 */
[----:B-1----:R-:W-:Y:S02]  /*e570*/  ULEA UR8, UR8, UR5, 0x18 ;  /* 0x0000000508087291 */ /* 0x002fe4000f8ec03f */
[----:B------:R-:W-:-:S02]  /*e580*/  USHF.R.S32.HI UR5, URZ, 0x1f, UR4 ;  /* 0x0000001f3f057899 */ /* 0x000fc40008011404 */
[----:B------:R-:W-:Y:S02]  /*e590*/  UIADD3 UR39, UR36, -UR39, URZ ;  /* 0x8000002724277290 */ /* 0x000fe4000fffe03f */
[----:B------:R-:W-:Y:S01]  /*e5a0*/  IMAD.U32 R16, RZ, RZ, UR8 ;  /* 0x00000008ff107e24 */ /* 0x000fe2000f8e00ff */
[C---:B0-----:R-:W-:Y:S01]  /*e5b0*/  LOP3.LUT R6, R7.reuse, 0x7f, RZ, 0xc0, !PT ;  /* 0x0000007f07067812 */ /* 0x041fe200078ec0ff */
[----:B------:R-:W-:Y:S01]  /*e5c0*/  IMAD.SHL.U32 R0, R7, 0x8, RZ ;  /* 0x0000000807007824 */ /* 0x000fe200078e00ff */
[----:B------:R-:W-:Y:S01]  /*e5d0*/  ULEA.HI UR5, UR5, UR4, URZ, 0x7 ;  /* 0x0000000405057291 */ /* 0x000fe2000f8f383f */
[----:B------:R-:W-:-:S03]  /*e5e0*/  ULDC UR48, c[0x0][0xc] ;  /* 0x0000030000307ab9 */ /* 0x000fc60000000800 */
[C---:B------:R-:W-:Y:S01]  /*e5f0*/  LOP3.LUT R2, R0.reuse, 0x1f8, RZ, 0xc0, !PT ;  /* 0x000001f800027812 */ /* 0x040fe200078ec0ff */
[----:B------:R-:W-:Y:S01]  /*e600*/  USHF.R.S32.HI UR40, URZ, 0x7, UR5 ;  /* 0x000000073f287899 */ /* 0x000fe20008011405 */
[----:B------:R-:W-:Y:S02]  /*e610*/  LOP3.LUT R5, R0, 0x38, RZ, 0xc0, !PT ;  /* 0x0000003800057812 */ /* 0x000fe400078ec0ff */
[----:B------:R-:W-:Y:S01]  /*e620*/  LOP3.LUT R3, R2, 0x38, R7, 0x78, !PT ;  /* 0x0000003802037812 */ /* 0x000fe200078e7807 */
[----:B------:R-:W-:Y:S01]  /*e630*/  IMAD.U32 R2, RZ, RZ, UR10 ;  /* 0x0000000aff027e24 */ /* 0x000fe2000f8e00ff */
[----:B------:R-:W-:Y:S02]  /*e640*/  ISETP.GE.AND P1, PT, R5, UR7, PT ;  /* 0x0000000705007c0c */ /* 0x000fe4000bf26270 */
[----:B------:R-:W-:Y:S01]  /*e650*/  LOP3.LUT R4, R3, 0x200, R0, 0xf8, !PT ;  /* 0x0000020003047812 */ /* 0x000fe200078ef800 */
[----:B------:R-:W-:Y:S01]  /*e660*/  IMAD.SHL.U32 R0, R7, 0x10, RZ ;  /* 0x0000001007007824 */ /* 0x000fe200078e00ff */
[----:B------:R0:W-:Y:S01]  /*e670*/  STL [R1+0xc], R2 ;  /* 0x00000c0201007387 */ /* 0x0001e20000100800 */
[----:B------:R-:W-:-:S03]  /*e680*/  ISETP.GE.AND P0, PT, R5, UR7, PT ;  /* 0x0000000705007c0c */ /* 0x000fc6000bf06270 */
[----:B------:R-:W-:Y:S01]  /*e690*/  LOP3.LUT R0, R0, 0x70, RZ, 0xc0, !PT ;  /* 0x0000007000007812 */ /* 0x000fe200078ec0ff */
[----:B------:R1:W-:Y:S04]  /*e6a0*/  STL [R1+0x10], RZ ;  /* 0x000010ff01007387 */ /* 0x0003e80000100800 */
[----:B------:R-:W-:Y:S02]  /*e6b0*/  @P1 LOP3.LUT R19, R19, 0x1, RZ, 0xfc, !PT ;  /* 0x0000000113131812 */ /* 0x000fe400078efcff */
[----:B0-----:R-:W-:Y:S02]  /*e6c0*/  SHF.R.U32.HI R2, RZ, 0x3, R6 ;  /* 0x00000003ff027819 */ /* 0x001fe40000011606 */
[----:B------:R-:W-:Y:S02]  /*e6d0*/  LOP3.LUT R19, R19, 0xfffffffd, RZ, 0xc0, !PT ;  /* 0xfffffffd13137812 */ /* 0x000fe400078ec0ff */
[----:B------:R-:W-:Y:S01]  /*e6e0*/  LOP3.LUT R2, R2, R0, RZ, 0xfc, !PT ;  /* 0x0000000002027212 */ /* 0x000fe200078efcff */
[----:B------:R-:W-:Y:S01]  /*e6f0*/  IMAD R0, R4, 0x2, R16 ;  /* 0x0000000204007824 */ /* 0x000fe200078e0210 */
[----:B------:R-:W-:-:S02]  /*e700*/  @P0 LOP3.LUT R19, R19, 0x2, RZ, 0xfc, !PT ;  /* 0x0000000213130812 */ /* 0x000fc400078efcff */
[----:B------:R-:W-:Y:S02]  /*e710*/  ISETP.GE.AND P0, PT, R5, UR9, PT ;  /* 0x0000000905007c0c */ /* 0x000fe4000bf06270 */
[----:B------:R1:W-:Y:S01]  /*e720*/  STL [R1+0x8], R0 ;  /* 0x0000080001007387 */ /* 0x0003e20000100800 */
[----:B------:R-:W-:-:S10]  /*e730*/  LOP3.LUT R19, R19, 0xffffffef, RZ, 0xc0, !PT ;  /* 0xffffffef13137812 */ /* 0x000fd400078ec0ff */
[----:B-1----:R-:W-:-:S07]  /*e740*/  @P0 LOP3.LUT R19, R19, 0x10, RZ, 0xfc, !PT ;  /* 0x0000001013130812 */ /* 0x002fce00078efcff */
.L_x_13808:
        /* <DEDUP_REMOVED lines=14> */
[----:B0--3--:R-:W-:Y:S05]  /*e830*/  @!P0 BRA `(.L_x_13754) ;  /* 0x0000000000208947 */ /* 0x009fea0003800000 */
        /* <DEDUP_REMOVED lines=8> */
.L_x_13754:
[----:B------:R-:W-:Y:S01]  /*e8c0*/  ULDC UR8, c[0x0][0xc54] ;  /* 0x0003150000087ab9 */ /* 0x000fe20000000800 */
[----:B------:R-:W-:Y:S01]  /*e8d0*/  UMOV UR6, UR7 ;  /* 0x0000000700067c82 */ /* 0x000fe20008000000 */
[----:B------:R-:W-:-:S11]  /*e8e0*/  UISETP.NE.AND UP0, UPT, UR8, 0x1, UPT ;  /* 0x000000010800788c */ /* 0x000fd6000bf05270 */
[----:B------:R-:W-:Y:S02]  /*e8f0*/  @UP0 ULDC.64 UR10, c[0x0][0xc58] ;  /* 0x00031600000a0ab9 */ /* 0x000fe40000000a00 */
[----:B------:R-:W-:-:S04]  /*e900*/  UIMAD.WIDE.U32 UR4, UR7, UR10, URZ ;  /* 0x0000000a070472a5 */ /* 0x000fc8000f8e003f */
[----:B------:R-:W-:-:S04]  /*e910*/  @UP0 USHF.R.U32.HI UR6, URZ, UR11, UR5 ;  /* 0x0000000b3f060299 */ /* 0x000fc80008011605 */
[----:B------:R-:W-:-:S12]  /*e920*/  UIMAD UR4, UR6, UR8, URZ ;  /* 0x00000008060472a4 */ /* 0x000fd8000f8e023f */
.L_x_13755:
        /* <DEDUP_REMOVED lines=26> */
[----:B------:R-:W-:Y:S01]  /*ead0*/  UIMAD UR43, UR6, 0xc0, URZ ;  /* 0x000000c0062b78a4 */ /* 0x000fe2000f8e023f */
[----:B------:R-:W-:Y:S02]  /*eae0*/  ULDC.64 UR4, c[0x0][0x9e0] ;  /* 0x0002780000047ab9 */ /* 0x000fe40000000a00 */
[----:B------:R-:W-:-:S02]  /*eaf0*/  UISETP.GE.AND UP0, UPT, UR5, 0x1, UPT ;  /* 0x000000010500788c */ /* 0x000fc4000bf06270 */
[----:B------:R-:W-:Y:S01]  /*eb00*/  UIADD3 UR8, UR43, 0xbf, URZ ;  /* 0x000000bf2b087890 */ /* 0x000fe2000fffe03f */
[----:B------:R-:W-:Y:S01]  /*eb10*/  @UP2 ULDC UR6, c[0x0][0x44c] ;  /* 0x0001130000062ab9 */ /* 0x000fe20000000800 */
[----:B------:R-:W-:Y:S02]  /*eb20*/  @UP2 ULDC UR9, c[0x0][0x450] ;  /* 0x0001140000092ab9 */ /* 0x000fe40000000800 */
[----:B------:R-:W-:Y:S01]  /*eb30*/  UIMAD.WIDE.U32 UR6, UR8, UR6, URZ ;  /* 0x00000006080672a5 */ /* 0x000fe2000f8e003f */
[----:B------:R-:W-:-:S03]  /*eb40*/  PLOP3.LUT P1, PT, PT, PT, UP0, 0x80, 0x0 ;  /* 0x000000000000781c */ /* 0x000fc60003f2f008 */
[----:B------:R-:W-:-:S04]  /*eb50*/  @UP2 USHF.R.U32.HI UR8, URZ, UR9, UR7 ;  /* 0x000000093f082299 */ /* 0x000fc80008011607 */
[----:B------:R-:W-:-:S04]  /*eb60*/  UIADD3 UR6, UR47, UR8, URZ ;  /* 0x000000082f067290 */ /* 0x000fc8000fffe03f */
[----:B------:R-:W-:Y:S01]  /*eb70*/  UIADD3 UR4, UR6, UR4, URZ ;  /* 0x0000000406047290 */ /* 0x000fe2000fffe03f */
[----:B--2---:R0:W-:Y:S01]  /*eb80*/  STL [R1+0x4], R18 ;  /* 0x0000041201007387 */ /* 0x0041e20000100800 */
[----:B------:R-:W-:Y:S10]  /*eb90*/  @!P1 BRA `(.L_x_13756) ;  /* 0x0000000000449947 */ /* 0x000ff40003800000 */
        /* <DEDUP_REMOVED lines=10> */
.L_x_13757:
[----:B------:R-:W-:-:S11]  /*ec40*/  UISETP.NE.AND UP0, UPT, UR5, 0x1, UPT ;  /* 0x000000010500788c */ /* 0x000fd6000bf05270 */
[----:B------:R-:W-:Y:S02]  /*ec50*/  @UP0 ULDC.64 UR10, c[0x0][0x9e8] ;  /* 0x00027a00000a0ab9 */ /* 0x000fe40000000a00 */
[----:B------:R-:W-:-:S04]  /*ec60*/  UIMAD.WIDE.U32 UR6, UR8, UR10, URZ ;  /* 0x0000000a080672a5 */ /* 0x000fc8000f8e003f */
[----:B------:R-:W-:-:S12]  /*ec70*/  @UP0 USHF.R.U32.HI UR8, URZ, UR11, UR7 ;  /* 0x0000000b3f080299 */ /* 0x000fd80008011607 */
.L_x_13758:
[----:B------:R-:W-:-:S04]  /*ec80*/  UIMAD UR8, UR8, UR5, UR5 ;  /* 0x00000005080872a4 */ /* 0x000fc8000f8e0205 */
[----:B------:R-:W-:-:S04]  /*ec90*/  UISETP.LT.AND UP0, UPT, UR4, UR8, UPT ;  /* 0x000000080400728c */ /* 0x000fc8000bf01270 */
[----:B------:R-:W-:-:S12]  /*eca0*/  USEL UR4, UR4, UR8, UP0 ;  /* 0x0000000804047287 */ /* 0x000fd80008000000 */
.L_x_13756:
[----:B------:R-:W-:Y:S02]  /*ecb0*/  UISETP.NE.AND UP0, UPT, UR49, URZ, UPT ;  /* 0x0000003f3100728c */ /* 0x000fe4000bf05270 */
        /* <DEDUP_REMOVED lines=14> */
[----:B------:R-:W-:Y:S11]  /*eda0*/  @!P1 BRA `(.L_x_13759) ;  /* 0x0000000000449947 */ /* 0x000ff60003800000 */
        /* <DEDUP_REMOVED lines=10> */
.L_x_13760:
[----:B------:R-:W-:-:S11]  /*ee50*/  UISETP.NE.AND UP0, UPT, UR5, 0x1, UPT ;  /* 0x000000010500788c */ /* 0x000fd6000bf05270 */
[----:B------:R-:W-:Y:S02]  /*ee60*/  @UP0 ULDC.64 UR10, c[0x0][0x9e8] ;  /* 0x00027a00000a0ab9 */ /* 0x000fe40000000a00 */
[----:B------:R-:W-:-:S04]  /*ee70*/  UIMAD.WIDE.U32 UR6, UR4, UR10, URZ ;  /* 0x0000000a040672a5 */ /* 0x000fc8000f8e003f */
[----:B------:R-:W-:-:S12]  /*ee80*/  @UP0 USHF.R.U32.HI UR4, URZ, UR11, UR7 ;  /* 0x0000000b3f040299 */ /* 0x000fd80008011607 */
.L_x_13761:
[----:B------:R-:W-:-:S04]  /*ee90*/  UIMAD UR4, UR4, UR5, URZ ;  /* 0x00000005040472a4 */ /* 0x000fc8000f8e023f */
[----:B------:R-:W-:-:S04]  /*eea0*/  UISETP.LT.AND UP0, UPT, UR8, UR4, UPT ;  /* 0x000000040800728c */ /* 0x000fc8000bf01270 */
[----:B------:R-:W-:-:S12]  /*eeb0*/  USEL UR8, UR8, UR4, !UP0 ;  /* 0x0000000408087287 */ /* 0x000fd8000c000000 */
.L_x_13759:
        /* <DEDUP_REMOVED lines=27> */
.L_x_13763:
        /* <DEDUP_REMOVED lines=20> */
.L_x_13766:
[----:B------:R-:W-:Y:S05]  /*f1b0*/  BSYNC B6 ;  /* 0x0000000000067941 */ /* 0x000fea0003800000 */
.L_x_13765:
        /* <DEDUP_REMOVED lines=20> */
.L_x_13769:
        /* <DEDUP_REMOVED lines=15> */
.L_x_13768:
[----:B------:R-:W-:Y:S05]  /*f3f0*/  BSYNC B6 ;  /* 0x0000000000067941 */ /* 0x000fea0003800000 */
.L_x_13767:
        /* <DEDUP_REMOVED lines=15> */
.L_x_13824:
[----:B--2---:R-:W2:Y:S01]  /*f4f0*/  S2R R2, SR_TID.X ;  /* 0x0000000000027919 */ /* 0x004ea20000002100 */
[----:B------:R-:W-:Y:S01]  /*f500*/  UIADD3 UR4, UR44, -0x1, URZ ;  /* 0xffffffff2c047890 */ /* 0x000fe2000fffe03f */
[----:B-1----:R-:W-:Y:S01]  /*f510*/  ISETP.NE.AND P1, PT, R10, 0x1, PT ;  /* 0x000000010a00780c */ /* 0x002fe20003f25270 */
[----:B------:R-:W1:Y:S01]  /*f520*/  S2R R0, SR_TID.X ;  /* 0x0000000000007919 */ /* 0x000e620000002100 */
[----:B-----5:R-:W-:-:S03]  /*f530*/  SHF.R.S32.HI R6, RZ, 0x1f, R29 ;  /* 0x0000001fff067819 */ /* 0x020fc6000001141d */
[----:B------:R-:W-:Y:S01]  /*f540*/  IMAD.U32 R8, RZ, RZ, UR4 ;  /* 0x00000004ff087e24 */ /* 0x000fe2000f8e00ff */
[----:B------:R-:W-:Y:S01]  /*f550*/  LOP3.LUT R19, R19, 0xfffffff7, RZ, 0xc0, !PT ;  /* 0xfffffff713137812 */ /* 0x000fe200078ec0ff */
[----:B------:R3:W-:Y:S02]  /*f560*/  STL [R1], R6 ;  /* 0x0000000601007387 */ /* 0x0007e40000100800 */
[----:B------:R-:W-:-:S04]  /*f570*/  IMAD.SHL.U32 R8, R8, 0x80, RZ ;  /* 0x0000008008087824 */ /* 0x000fc800078e00ff */
[----:B------:R-:W4:Y:S01]  /*f580*/  @P1 LDC R3, c[0x0][0x434] ;  /* 0x00010d00ff031b82 */ /* 0x000f220000000800 */
[----:B------:R-:W-:-:S07]  /*f590*/  @P1 LOP3.LUT R19, R19, 0x8, RZ, 0xfc, !PT ;  /* 0x0000000813131812 */ /* 0x000fce00078efcff */
[----:B------:R-:W0:Y:S01]  /*f5a0*/  @P1 LDC R9, c[0x0][0x438] ;  /* 0x00010e00ff091b82 */ /* 0x000e220000000800 */
[----:B--2---:R-:W-:Y:S01]  /*f5b0*/  IMAD.SHL.U32 R2, R2, 0x10, RZ ;  /* 0x0000001002027824 */ /* 0x004fe200078e00ff */
[----:B-1----:R-:W-:-:S04]  /*f5c0*/  LOP3.LUT R0, R0, 0x7f, RZ, 0xc0, !PT ;  /* 0x0000007f00007812 */ /* 0x002fc800078ec0ff */
[----:B------:R-:W-:Y:S02]  /*f5d0*/  LOP3.LUT R2, R2, 0x70, RZ, 0xc0, !PT ;  /* 0x0000007002027812 */ /* 0x000fe400078ec0ff */
[----:B------:R-:W-:-:S04]  /*f5e0*/  SHF.R.U32.HI R0, RZ, 0x3, R0 ;  /* 0x00000003ff007819 */ /* 0x000fc80000011600 */
[----:B------:R-:W-:-:S04]  /*f5f0*/  LOP3.LUT R0, R8, R0, R2, 0xfe, !PT ;  /* 0x0000000008007212 */ /* 0x000fc800078efe02 */
[C---:B------:R-:W-:Y:S01]  /*f600*/  ISETP.GE.AND P0, PT, R0.reuse, UR36, PT ;  /* 0x0000002400007c0c */ /* 0x040fe2000bf06270 */
[----:B------:R-:W-:-:S04]  /*f610*/  IMAD.IADD R0, R0, 0x1, R18 ;  /* 0x0000000100007824 */ /* 0x000fc800078e0212 */
[----:B----4-:R-:W-:-:S04]  /*f620*/  @P1 IMAD.HI.U32 R2, R0, R3, RZ ;  /* 0x0000000300021227 */ /* 0x010fc800078e00ff */
[----:B------:R-:W-:Y:S01]  /*f630*/  IMAD.MOV.U32 R7, RZ, RZ, R0 ;  /* 0x000000ffff077224 */ /* 0x000fe200078e0000 */
[----:B0-----:R-:W-:Y:S01]  /*f640*/  @P1 SHF.R.U32.HI R7, RZ, R9, R2 ;  /* 0x00000009ff071219 */ /* 0x001fe20000011602 */
[----:B------:R-:W-:Y:S02]  /*f650*/  IMAD R3, RZ, RZ, -UR42 ;  /* 0x8000002aff037e24 */ /* 0x000fe4000f8e02ff */
[----:B------:R-:W3:Y:S02]  /*f660*/  @!P0 LDC.64 R4, c[0x0][0x428] ;  /* 0x00010a00ff048b82 */ /* 0x000ee40000000a00 */
[----:B------:R-:W-:Y:S01]  /*f670*/  IMAD R22, R22, R3, UR41 ;  /* 0x0000002916167e24 */ /* 0x000fe2000f8e0203 */
[--C-:B------:R-:W-:Y:S01]  /*f680*/  @!P0 SHF.R.S32.HI R3, RZ, 0x1f, R7.reuse ;  /* 0x0000001fff038819 */ /* 0x100fe20000011407 */
[----:B------:R-:W-:Y:S02]  /*f690*/  @!P0 IMAD.MOV.U32 R2, RZ, RZ, R7 ;  /* 0x000000ffff028224 */ /* 0x000fe400078e0007 */
[----:B---3--:R-:W-:-:S02]  /*f6a0*/  @!P0 IMAD R6, R6, R4, RZ ;  /* 0x0000000406068224 */ /* 0x008fc400078e02ff */
[----:B------:R-:W-:-:S04]  /*f6b0*/  @!P0 IMAD.WIDE.U32 R2, R29, R4, R2 ;  /* 0x000000041d028225 */ /* 0x000fc800078e0002 */
[----:B------:R-:W-:Y:S02]  /*f6c0*/  @!P0 IMAD R6, R29, R5, R6 ;  /* 0x000000051d068224 */ /* 0x000fe400078e0206 */
[----:B------:R-:W0:Y:S01]  /*f6d0*/  @!P0 LDC.64 R4, c[0x0][0x418] ;  /* 0x00010600ff048b82 */ /* 0x000e220000000a00 */
[----:B------:R-:W-:Y:S02]  /*f6e0*/  IMAD.U32 R9, RZ, RZ, UR46 ;  /* 0x0000002eff097e24 */ /* 0x000fe4000f8e00ff */
[----:B------:R-:W-:-:S03]  /*f6f0*/  @!P0 IMAD.IADD R6, R3, 0x1, R6 ;  /* 0x0000000103068824 */ /* 0x000fc600078e0206 */
[----:B------:R-:W-:Y:S01]  /*f700*/  ISETP.NE.AND P2, PT, R9, 0x3, PT ;  /* 0x000000030900780c */ /* 0x000fe20003f45270 */
[----:B------:R-:W-:Y:S01]  /*f710*/  IMAD.MOV R3, RZ, RZ, -R7 ;  /* 0x000000ffff037224 */ /* 0x000fe200078e0a07 */
[----:B------:R-:W-:Y:S01]  /*f720*/  LOP3.LUT R19, R19, 0xfffffffb, RZ, 0xc0, !PT ;  /* 0xfffffffb13137812 */ /* 0x000fe200078ec0ff */
[----:B------:R-:W-:Y:S01]  /*f730*/  IMAD.U32 R24, RZ, RZ, UR4 ;  /* 0x00000004ff187e24 */ /* 0x000fe2000f8e00ff */
[----:B------:R-:W-:Y:S02]  /*f740*/  SHF.R.S32.HI R28, RZ, 0x1f, R22 ;  /* 0x0000001fff1c7819 */ /* 0x000fe40000011416 */
[----:B0-----:R-:W-:-:S04]  /*f750*/  @!P0 LEA R4, P1, R2, R4, 0x2 ;  /* 0x0000000402048211 */ /* 0x001fc800078210ff */
[----:B------:R-:W-:Y:S01]  /*f760*/  @!P0 LEA.HI.X R5, R2, R5, R6, 0x2, P1 ;  /* 0x0000000502058211 */ /* 0x000fe200008f1406 */
[----:B------:R-:W-:Y:S02]  /*f770*/  IMAD.MOV.U32 R6, RZ, RZ, RZ ;  /* 0x000000ffff067224 */ /* 0x000fe400078e00ff */
[----:B------:R-:W-:-:S04]  /*f780*/  @P2 LOP3.LUT R19, R19, 0x4, RZ, 0xfc, !PT ;  /* 0x0000000413132812 */ /* 0x000fc800078efcff */
[----:B------:R0:W5:Y:S02]  /*f790*/  @!P0 LDG.E R6, desc[UR52][R4.64] ;  /* 0x0000003404068981 */ /* 0x000164000c1e1900 */
[----:B0-----:R-:W-:Y:S01]  /*f7a0*/  IMAD R5, R10, R3, R0 ;  /* 0x000000030a057224 */ /* 0x001fe200078e0200 */
[----:B------:R-:W-:Y:S06]  /*f7b0*/  @!P2 BRA `(.L_x_13771) ;  /* 0x000000000004a947 */ /* 0x000fec0003800000 */
[----:B------:R-:W-:Y:S01]  /*f7c0*/  BPT.TRAP 0x1 ;  /* 0x000000040000795c */ /* 0x000fe20000300000 */
.L_x_13771:
        /* <DEDUP_REMOVED lines=25> */
.L_x_13825:
[----:B------:R-:W-:Y:S05]  /*f960*/  BSYNC B0 ;  /* 0x0000000000007941 */ /* 0x000fea0003800000 */
.L_x_13772:
[----:B------:R-:W1:Y:S01]  /*f970*/  S2R R9, SR_TID.X ;  /* 0x0000000000097919 */ /* 0x000e620000002100 */
[----:B------:R-:W-:Y:S01]  /*f980*/  ULDC.64 UR4, c[0x0][0x300] ;  /* 0x0000c00000047ab9 */ /* 0x000fe20000000a00 */
[----:B------:R-:W-:Y:S01]  /*f990*/  LOP3.LUT P2, RZ, R19, 0x1, RZ, 0xc0, !PT ;  /* 0x0000000113ff7812 */ /* 0x000fe2000784c0ff */
[----:B------:R-:W-:Y:S02]  /*f9a0*/  IMAD R4, R4, UR4, RZ ;  /* 0x0000000404047c24 */ /* 0x000fe4000f8e02ff */
        /* <DEDUP_REMOVED lines=13> */
[----:B-1----:R-:W-:Y:S02]  /*fa80*/  LOP3.LUT R9, R9, 0x7f, RZ, 0xc0, !PT ;  /* 0x0000007f09097812 */ /* 0x002fe400078ec0ff */
[----:B------:R-:W-:Y:S01]  /*fa90*/  IMAD.IADD R5, R3, 0x1, R4 ;  /* 0x0000000103057824 */ /* 0x000fe200078e0204 */
[C---:B------:R-:W-:Y:S01]  /*faa0*/  LEA R4, P0, R2.reuse, UR4, 0x1 ;  /* 0x0000000402047c11 */ /* 0x040fe2000f8008ff */
[----:B------:R-:W-:Y:S01]  /*fab0*/  UMOV UR4, 0xffffffff ;  /* 0xffffffff00047882 */ /* 0x000fe20000000000 */
[----:B------:R-:W-:Y:S02]  /*fac0*/  SHF.R.U32.HI R10, RZ, 0x3, R9 ;  /* 0x00000003ff0a7819 */ /* 0x000fe40000011609 */
[----:B------:R-:W0:Y:S01]  /*fad0*/  S2R R9, SR_TID.X ;  /* 0x0000000000097919 */ /* 0x000e220000002100 */
[----:B------:R-:W-:-:S02]  /*fae0*/  LEA.HI.X R5, R2, UR5, R5, 0x1, P0 ;  /* 0x0000000502057c11 */ /* 0x000fc400080f0c05 */
        /* <DEDUP_REMOVED lines=16> */
[----:B-1----:R-:W-:Y:S01]  /*fbf0*/  @P0 IMAD.X R2, RZ, RZ, R2, P1 ;  /* 0x000000ffff020224 */ /* 0x002fe200008e0602 */
[----:B------:R-:W-:-:S04]  /*fc00*/  ISETP.GE.AND P1, PT, R7, 0x11, PT ;  /* 0x000000110700780c */ /* 0x000fc80003f26270 */
[----:B------:R-:W-:-:S04]  /*fc10*/  @P0 LOP3.LUT R3, R3, R2, RZ, 0x3c, !PT ;  /* 0x0000000203030212 */ /* 0x000fc800078e3cff */
[----:B------:R-:W-:-:S04]  /*fc20*/  @P0 LOP3.LUT R2, R3, R2, RZ, 0x3c, !PT ;  /* 0x0000000203020212 */ /* 0x000fc800078e3cff */
[----:B------:R-:W-:-:S05]  /*fc30*/  @P0 LOP3.LUT R3, R3, R2, RZ, 0x3c, !PT ;  /* 0x0000000203030212 */ /* 0x000fca00078e3cff */
        /* <DEDUP_REMOVED lines=60> */
[----:B--2---:R0:W-:Y:S02]  /*10000*/  @P1 LDGSTS.E.BYPASS.LTC128B.128 [R8+0x11400], desc[UR52][R2.64], !P2 ;  /* 0x1140000002081fae */ /* 0x0041e4000d101d74 */
.L_x_13843:
[----:B------:R-:W-:-:S13]  /*10010*/  ISETP.GE.AND P0, PT, R7, 0x71, PT ;  /* 0x000000710700780c */ /* 0x000fda0003f06270 */
[----:B0-----:R-:W-:-:S05]  /*10020*/  @P0 LEA R2, P1, R9, R14, 0x1 ;  /* 0x0000000e09020211 */ /* 0x001fca00078208ff */
[----:B------:R-:W-:Y:S02]  /*10030*/  @P0 IMAD.X R3, RZ, RZ, R5, P1 ;  /* 0x000000ffff030224 */ /* 0x000fe400008e0605 */
[----:B------:R-:W-:-:S05]  /*10040*/  @P0 IMAD R5, R6, 0x2, R16 ;  /* 0x0000000206050824 */ /* 0x000fca00078e0210 */
[----:B------:R-:W-:Y:S01]  /*10050*/  @!PT LDS RZ, [RZ] ;  /* 0x00000000fffff984 */ /* 0x000fe20000000800 */
[----:B------:R-:W-:Y:S01]  /*10060*/  @!PT LDS RZ, [RZ] ;  /* 0x00000000fffff984 */ /* 0x000fe20000000800 */
[----:B------:R-:W-:Y:S01]  /*10070*/  @!PT LDS RZ, [RZ] ;  /* 0x00000000fffff984 */ /* 0x000fe20000000800 */
[----:B------:R0:W-:Y:S01]  /*10080*/  @P0 LDGSTS.E.BYPASS.LTC128B.128 [R5+0x11c00], desc[UR52][R2.64], !P2 ;  /* 0x11c0000002050fae */ /* 0x0001e2000d101d74 */
[----:B------:R-:W-:Y:S01]  /*10090*/  PLOP3.LUT P0, PT, PT, PT, PT, 0x80, 0x0 ;  /* 0x000000000000781c */ /* 0x000fe20003f0f070 */
[----:B------:R-:W-:-:S12]  /*100a0*/  NOP ;  /* 0x0000000000007918 */ /* 0x000fd80000000000 */
.L_x_13775:
        /* <DEDUP_REMOVED lines=11> */
.L_x_13776:
[----:B------:R0:W-:Y:S02]  /*10160*/  SYNCS.ARRIVE.TRANS64.A1T0 RZ, [R0+URZ+0x16830], RZ ;  /* 0x016830ff00ff79a7 */ /* 0x0001e4000810003f */
[----:B------:R-:W-:Y:S05]  /*10170*/  WARPSYNC.ALL ;  /* 0x0000000000007948 */ /* 0x000fea0003800000 */
[----:B------:R-:W-:Y:S01]  /*10180*/  BSSY B6, `(.L_x_13777) ;  /* 0x0000015000067945 */ /* 0x000fe20003800000 */
[----:B0-----:R-:W-:Y:S01]  /*10190*/  VIADD R0, R16, 0x8400 ;  /* 0x0000840010007836 */ /* 0x001fe20000000000 */
[----:B------:R-:W-:Y:S04]  /*101a0*/  BAR.SYNC.DEFER_BLOCKING 0x8, 0x200 ;  /* 0x0208000000007b1d */ /* 0x000fe80000010000 */
        /* <DEDUP_REMOVED lines=18> */
.L_x_13778:
[----:B------:R-:W-:Y:S05]  /*102d0*/  BSYNC B6 ;  /* 0x0000000000067941 */ /* 0x000fea0003800000 */
.L_x_13777:
[----:B------:R0:W5:Y:S01]  /*102e0*/  LDL R9, [R1+0x8] ;  /* 0x0000080001097983 */ /* 0x0001620000100800 */
[----:B------:R-:W-:Y:S01]  /*102f0*/  UISETP.NE.AND UP0, UPT, UR49, URZ, UPT ;  /* 0x0000003f3100728c */ /* 0x000fe2000bf05270 */
[----:B------:R-:W-:Y:S01]  /*10300*/  R2UR UR7, R28 ;  /* 0x000000001c0772ca */ /* 0x000fe200000e0000 */
[----:B------:R-:W-:Y:S01]  /*10310*/  ULDC.64 UR8, c[0x0][0x2d8] ;  /* 0x0000b60000087ab9 */ /* 0x000fe20000000a00 */
[----:B------:R-:W1:Y:S01]  /*10320*/  S2R R20, SR_TID.X ;  /* 0x0000000000147919 */ /* 0x000e620000002100 */
[C---:B------:R-:W-:Y:S02]  /*10330*/  R2UR UR10, R22.reuse ;  /* 0x00000000160a72ca */ /* 0x040fe400000e0000 */
[----:B------:R-:W-:Y:S01]  /*10340*/  R2UR UR4, R22 ;  /* 0x00000000160472ca */ /* 0x000fe200000e0000 */
[----:B------:R-:W2:Y:S01]  /*10350*/  S2R R2, SR_TID.X ;  /* 0x0000000000027919 */ /* 0x000ea20000002100 */
[----:B------:R-:W-:Y:S01]  /*10360*/  PLOP3.LUT P0, PT, PT, PT, UP0, 0x80, 0x0 ;  /* 0x000000000000781c */ /* 0x000fe20003f0f008 */
[----:B------:R-:W-:Y:S01]  /*10370*/  USHF.R.S32.HI UR6, URZ, 0x1f, UR42 ;  /* 0x0000001f3f067899 */ /* 0x000fe2000801142a */
[----:B------:R-:W-:Y:S01]  /*10380*/  LOP3.LUT P5, RZ, R19, 0x10, RZ, 0xc0, !PT ;  /* 0x0000001013ff7812 */ /* 0x000fe200078ac0ff */
[----:B------:R-:W-:Y:S01]  /*10390*/  @UP0 ULDC UR5, c[0x0][0x44c] ;  /* 0x0001130000050ab9 */ /* 0x000fe20000000800 */
[----:B------:R-:W-:Y:S01]  /*103a0*/  ULDC UR12, c[0x0][0x448] ;  /* 0x00011200000c7ab9 */ /* 0x000fe20000000800 */
[----:B------:R-:W-:Y:S01]  /*103b0*/  @UP0 ULDC UR13, c[0x0][0x44c] ;  /* 0x00011300000d0ab9 */ /* 0x000fe20000000800 */
[----:B------:R-:W-:Y:S01]  /*103c0*/  UIMAD UR7, UR7, UR8, URZ ;  /* 0x00000008070772a4 */ /* 0x000fe2000f8e023f */
[----:B-1----:R-:W-:Y:S01]  /*103d0*/  IMAD.SHL.U32 R20, R20, 0x10, RZ ;  /* 0x0000001014147824 */ /* 0x002fe200078e00ff */
[----:B--2---:R-:W-:-:S04]  /*103e0*/  LOP3.LUT R2, R2, 0x7f, RZ, 0xc0, !PT ;  /* 0x0000007f02027812 */ /* 0x004fc800078ec0ff */
[----:B------:R-:W-:Y:S02]  /*103f0*/  LOP3.LUT R20, R20, 0x70, RZ, 0xc0, !PT ;  /* 0x0000007014147812 */ /* 0x000fe400078ec0ff */
[----:B------:R-:W-:-:S04]  /*10400*/  SHF.R.U32.HI R2, RZ, 0x3, R2 ;  /* 0x00000003ff027819 */ /* 0x000fc80000011602 */
[----:B------:R-:W-:-:S05]  /*10410*/  LOP3.LUT R2, R2, R20, RZ, 0xfc, !PT ;  /* 0x0000001402027212 */ /* 0x000fca00078efcff */
[----:B------:R-:W-:-:S04]  /*10420*/  VIADD R6, R2, UR43 ;  /* 0x0000002b02067c36 */ /* 0x000fc80008000000 */
[----:B------:R-:W-:Y:S01]  /*10430*/  @P0 IMAD.HI.U32 R0, R6, UR5, RZ ;  /* 0x0000000506000c27 */ /* 0x000fe2000f8e00ff */
[----:B------:R-:W-:Y:S01]  /*10440*/  PLOP3.LUT P0, PT, PT, PT, UP0, 0x80, 0x0 ;  /* 0x000000000000781c */ /* 0x000fe20003f0f008 */
[----:B------:R-:W-:Y:S02]  /*10450*/  UIMAD UR7, UR10, UR9, UR7 ;  /* 0x000000090a0772a4 */ /* 0x000fe4000f8e0207 */
[----:B------:R-:W-:Y:S01]  /*10460*/  UIMAD.WIDE.U32 UR4, UR4, UR8, URZ ;  /* 0x00000008040472a5 */ /* 0x000fe2000f8e003f */
[----:B------:R-:W-:Y:S01]  /*10470*/  IMAD.MOV.U32 R2, RZ, RZ, R6 ;  /* 0x000000ffff027224 */ /* 0x000fe200078e0006 */
[----:B------:R-:W-:Y:S01]  /*10480*/  ULDC.64 UR10, c[0x0][0x280] ;  /* 0x0000a000000a7ab9 */ /* 0x000fe20000000a00 */
[----:B------:R-:W-:Y:S01]  /*10490*/  ULDC.64 UR8, c[0x0][0x2e0] ;  /* 0x0000b80000087ab9 */ /* 0x000fe20000000a00 */
[----:B------:R-:W-:-:S03]  /*104a0*/  UIADD3 UR5, UR5, UR7, URZ ;  /* 0x0000000705057290 */ /* 0x000fc6000fffe03f */
[----:B------:R-:W-:Y:S01]  /*104b0*/  @UP0 ULDC UR7, c[0x0][0x450] ;  /* 0x0001140000070ab9 */ /* 0x000fe20000000800 */
[----:B------:R-:W-:Y:S02]  /*104c0*/  UIMAD UR6, UR6, UR8, URZ ;  /* 0x00000008060672a4 */ /* 0x000fe4000f8e023f */
[----:B------:R-:W-:Y:S01]  /*104d0*/  @P0 SHF.R.U32.HI R2, RZ, UR7, R0 ;  /* 0x00000007ff020c19 */ /* 0x000fe20008011600 */
[----:B------:R-:W-:Y:S02]  /*104e0*/  UIMAD.WIDE.U32 UR4, UR42, UR8, UR4 ;  /* 0x000000082a0472a5 */ /* 0x000fe4000f8e0004 */
[----:B------:R-:W-:Y:S01]  /*104f0*/  UIMAD UR6, UR42, UR9, UR6 ;  /* 0x000000092a0672a4 */ /* 0x000fe2000f8e0206 */
[----:B------:R-:W-:Y:S02]  /*10500*/  SHF.R.S32.HI R0, RZ, 0x1f, R2 ;  /* 0x0000001fff007819 */ /* 0x000fe40000011402 */
[----:B------:R-:W-:Y:S01]  /*10510*/  ULDC.64 UR8, c[0x0][0x2d0] ;  /* 0x0000b40000087ab9 */ /* 0x000fe20000000a00 */
[----:B------:R-:W-:Y:S01]  /*10520*/  UIADD3 UR5, UR5, UR6, URZ ;  /* 0x0000000605057290 */ /* 0x000fe2000fffe03f */
[----:B------:R-:W-:-:S02]  /*10530*/  IMAD.U32 R5, RZ, RZ, UR8 ;  /* 0x00000008ff057e24 */ /* 0x000fc4000f8e00ff */
[----:B------:R-:W-:Y:S01]  /*10540*/  IMAD R3, R0, UR8, RZ ;  /* 0x0000000800037c24 */ /* 0x000fe2000f8e02ff */
[----:B------:R-:W-:Y:S01]  /*10550*/  ULDC.64 UR6, c[0x0][0x2c8] ;  /* 0x0000b20000067ab9 */ /* 0x000fe20000000a00 */
[----:B------:R-:W-:Y:S02]  /*10560*/  IMAD.MOV R0, RZ, RZ, -R2 ;  /* 0x000000ffff007224 */ /* 0x000fe400078e0a02 */
[C---:B------:R-:W-:Y:S02]  /*10570*/  IMAD R4, R2.reuse, UR9, R3 ;  /* 0x0000000902047c24 */ /* 0x040fe4000f8e0203 */
        /* <DEDUP_REMOVED lines=16> */
[----:B------:R-:W1:Y:S09]  /*10680*/  S2R R21, SR_TID.X ;  /* 0x0000000000157919 */ /* 0x000e720000002100 */
        /* <DEDUP_REMOVED lines=12> */
[----:B------:R-:W-:-:S03]  /*10750*/  UMOV UR4, 0xffffffff ;  /* 0xffffffff00047882 */ /* 0x000fc60000000000 */
[----:B------:R-:W-:Y:S01]  /*10760*/  IMAD.IADD R7, R3, 0x1, R5 ;  /* 0x0000000103077824 */ /* 0x000fe200078e0205 */
[C---:B------:R-:W-:Y:S01]  /*10770*/  LEA R5, P0, R2.reuse, UR10, 0x1 ;  /* 0x0000000a02057c11 */ /* 0x040fe2000f8008ff */
[C---:B-1----:R-:W-:Y:S01]  /*10780*/  IMAD.SHL.U32 R10, R21.reuse, 0x8, RZ ;  /* 0x00000008150a7824 */ /* 0x042fe200078e00ff */
[----:B------:R-:W-:Y:S02]  /*10790*/  LOP3.LUT R20, R21, 0x7f, RZ, 0xc0, !PT ;  /* 0x0000007f15147812 */ /* 0x000fe400078ec0ff */
[----:B------:R-:W-:Y:S02]  /*107a0*/  LEA.HI.X R7, R2, UR11, R7, 0x1, P0 ;  /* 0x0000000b02077c11 */ /* 0x000fe400080f0c07 */
[----:B------:R-:W-:Y:S02]  /*107b0*/  LOP3.LUT R10, R10, 0x38, RZ, 0xc0, !PT ;  /* 0x000000380a0a7812 */ /* 0x000fe400078ec0ff */
[----:B------:R-:W-:Y:S01]  /*107c0*/  SHF.R.U32.HI R20, RZ, 0x3, R20 ;  /* 0x00000003ff147819 */ /* 0x000fe20000011614 */
[----:B0-----:R-:W-:Y:S06]  /*107d0*/  BRA.DIV UR4, `(.L_x_13779) ;  /* 0x0000003604187947 */ /* 0x001fec000b800000 */
[----:B------:R-:W0:Y:S01]  /*107e0*/  SHFL.IDX PT, R3, R0, RZ, 0x181f ;  /* 0x00181fff00037589 */ /* 0x000e2200000e0000 */
[----:B------:R-:W-:-:S03]  /*107f0*/  VIADD R6, R20, UR43 ;  /* 0x0000002b14067c36 */ /* 0x000fc60008000000 */
[----:B------:R-:W1:Y:S01]  /*10800*/  SHFL.IDX PT, R2, R4, RZ, 0x181f ;  /* 0x00181fff04027589 */ /* 0x000e6200000e0000 */
[C---:B------:R-:W-:Y:S01]  /*10810*/  VIADD R8, R6.reuse, 0x80 ;  /* 0x0000008006087836 */ /* 0x040fe20000000000 */
[----:B------:R-:W-:Y:S02]  /*10820*/  ISETP.GE.AND P1, PT, R6, UR38, PT ;  /* 0x0000002606007c0c */ /* 0x000fe4000bf26270 */
[----:B------:R-:W-:Y:S11]  /*10830*/  SHFL.IDX PT, R14, R5, RZ, 0x181f ;  /* 0x00181fff050e7589 */ /* 0x000ff600000e0000 */
        /* <DEDUP_REMOVED lines=8> */
[----:B------:R-:W-:Y:S02]  /*108c0*/  ISETP.GE.AND P1, PT, R2, UR38, PT ;  /* 0x0000002602007c0c */ /* 0x000fe4000bf26270 */
        /* <DEDUP_REMOVED lines=49> */
[----:B------:R-:W-:Y:S01]  /*10be0*/  ISETP.GE.AND P1, PT, R2, UR38, PT ;  /* 0x0000002602007c0c */ /* 0x000fe2000bf26270 */
        /* <DEDUP_REMOVED lines=8> */
[----:B------:R0:W-:Y:S02]  /*10c70*/  @!P1 LDGSTS.E.BYPASS.LTC128B.128 [R9+0xb400], desc[UR52][R2.64], !P5 ;  /* 0x0b40000002099fae */ /* 0x0001e4000e901d74 */
[----:B0-----:R-:W-:-:S05]  /*10c80*/  VIADD R2, R6, 0x70 ;  /* 0x0000007006027836 */ /* 0x001fca0000000000 */
[----:B------:R-:W-:-:S13]  /*10c90*/  ISETP.GE.AND P1, PT, R2, UR38, PT ;  /* 0x0000002602007c0c */ /* 0x000fda000bf26270 */
[----:B------:R-:W-:Y:S02]  /*10ca0*/  @!P1 LEA R2, P0, R10, R0, 0x1 ;  /* 0x000000000a029211 */ /* 0x000fe400078008ff */
[----:B------:R-:W0:Y:S03]  /*10cb0*/  SHFL.IDX PT, R0, R7, RZ, 0x181f ;  /* 0x00181fff07007589 */ /* 0x000e2600000e0000 */
[----:B--2---:R-:W-:-:S05]  /*10cc0*/  @!P1 IMAD.X R3, RZ, RZ, R4, P0 ;  /* 0x000000ffff039224 */ /* 0x004fca00000e0604 */
[----:B------:R1:W-:Y:S01]  /*10cd0*/  @!P1 LDGSTS.E.BYPASS.LTC128B.128 [R9+0xbc00], desc[UR52][R2.64], !P5 ;  /* 0x0bc0000002099fae */ /* 0x0003e2000e901d74 */
[----:B------:R-:W-:-:S13]  /*10ce0*/  ISETP.GE.AND P1, PT, R8, UR38, PT ;  /* 0x0000002608007c0c */ /* 0x000fda000bf26270 */
[----:B-1----:R-:W-:Y:S02]  /*10cf0*/  @!P1 LEA R2, P0, R10, R14, 0x1 ;  /* 0x0000000e0a029211 */ /* 0x002fe400078008ff */
[----:B------:R-:W-:Y:S03]  /*10d00*/  SHFL.IDX PT, R14, R5, 0x3, 0x181f ;  /* 0x00781f00050e7f89 */ /* 0x000fe600000e0000 */
[----:B0-----:R-:W-:Y:S02]  /*10d10*/  @!P1 IMAD.X R3, RZ, RZ, R0, P0 ;  /* 0x000000ffff039224 */ /* 0x001fe400000e0600 */
[----:B------:R-:W-:Y:S04]  /*10d20*/  SHFL.IDX PT, R0, R7, 0x1, 0x181f ;  /* 0x00381f0007007f89 */ /* 0x000fe800000e0000 */
[----:B------:R0:W-:Y:S04]  /*10d30*/  @!P1 LDGSTS.E.BYPASS.LTC128B.128 [R9+0xc400], desc[UR52][R2.64], !P5 ;  /* 0x0c40000002099fae */ /* 0x0001e8000e901d74 */
[----:B0-----:R-:W0:Y:S01]  /*10d40*/  SHFL.IDX PT, R2, R5, 0x1, 0x181f ;  /* 0x00381f0005027f89 */ /* 0x001e2200000e0000 */
[----:B------:R-:W-:-:S05]  /*10d50*/  VIADD R3, R6, 0x90 ;  /* 0x0000009006037836 */ /* 0x000fca0000000000 */
[----:B------:R-:W-:-:S13]  /*10d60*/  ISETP.GE.AND P1, PT, R3, UR38, PT ;  /* 0x0000002603007c0c */ /* 0x000fda000bf26270 */
[----:B0-----:R-:W-:-:S05]  /*10d70*/  @!P1 LEA R2, P0, R10, R2, 0x1 ;  /* 0x000000020a029211 */ /* 0x001fca00078008ff */
[----:B------:R-:W-:Y:S02]  /*10d80*/  @!P1 IMAD.X R3, RZ, RZ, R0, P0 ;  /* 0x000000ffff039224 */ /* 0x000fe400000e0600 */
[----:B------:R-:W-:Y:S04]  /*10d90*/  SHFL.IDX PT, R0, R7, 0x2, 0x181f ;  /* 0x00581f0007007f89 */ /* 0x000fe800000e0000 */
[----:B------:R0:W-:Y:S04]  /*10da0*/  @!P1 LDGSTS.E.BYPASS.LTC128B.128 [R9+0xcc00], desc[UR52][R2.64], !P5 ;  /* 0x0cc0000002099fae */ /* 0x0001e8000e901d74 */
[----:B------:R-:W-:Y:S04]  /*10db0*/  SHFL.IDX PT, R7, R7, 0x3, 0x181f ;  /* 0x00781f0007077f89 */ /* 0x000fe800000e0000 */
[----:B0-----:R-:W0:Y:S01]  /*10dc0*/  SHFL.IDX PT, R2, R5, 0x2, 0x181f ;  /* 0x00581f0005027f89 */ /* 0x001e2200000e0000 */
[----:B------:R-:W-:-:S05]  /*10dd0*/  VIADD R3, R6, 0xa0 ;  /* 0x000000a006037836 */ /* 0x000fca0000000000 */
[----:B------:R-:W-:-:S13]  /*10de0*/  ISETP.GE.AND P1, PT, R3, UR38, PT ;  /* 0x0000002603007c0c */ /* 0x000fda000bf26270 */
[----:B0-----:R-:W-:-:S05]  /*10df0*/  @!P1 LEA R2, P0, R10, R2, 0x1 ;  /* 0x000000020a029211 */ /* 0x001fca00078008ff */
[----:B------:R-:W-:-:S05]  /*10e00*/  @!P1 IMAD.X R3, RZ, RZ, R0, P0 ;  /* 0x000000ffff039224 */ /* 0x000fca00000e0600 */
[----:B------:R0:W-:Y:S03]  /*10e10*/  @!P1 LDGSTS.E.BYPASS.LTC128B.128 [R9+0xd400], desc[UR52][R2.64], !P5 ;  /* 0x0d40000002099fae */ /* 0x0001e6000e901d74 */
.L_x_13868:
[----:B------:R-:W-:-:S05]  /*10e20*/  VIADD R6, R6, 0xb0 ;  /* 0x000000b006067836 */ /* 0x000fca0000000000 */
[----:B------:R-:W-:-:S13]  /*10e30*/  ISETP.GE.AND P0, PT, R6, UR38, PT ;  /* 0x0000002606007c0c */ /* 0x000fda000bf06270 */
[----:B0-----:R-:W-:-:S05]  /*10e40*/  @!P0 LEA R2, P1, R10, R14, 0x1 ;  /* 0x0000000e0a028211 */ /* 0x001fca00078208ff */
[----:B------:R-:W-:-:S05]  /*10e50*/  @!P0 IMAD.X R3, RZ, RZ, R7, P1 ;  /* 0x000000ffff038224 */ /* 0x000fca00008e0607 */
[----:B------:R-:W-:Y:S01]  /*10e60*/  @!PT LDS RZ, [RZ] ;  /* 0x00000000fffff984 */ /* 0x000fe20000000800 */
[----:B------:R-:W-:Y:S01]  /*10e70*/  @!PT LDS RZ, [RZ] ;  /* 0x00000000fffff984 */ /* 0x000fe20000000800 */
[----:B------:R-:W-:Y:S01]  /*10e80*/  @!PT LDS RZ, [RZ] ;  /* 0x00000000fffff984 */ /* 0x000fe20000000800 */
[----:B------:R0:W-:Y:S01]  /*10e90*/  @!P0 LDGSTS.E.BYPASS.LTC128B.128 [R9+0xdc00], desc[UR52][R2.64], !P5 ;  /* 0x0dc0000002098fae */ /* 0x0001e2000e901d74 */
[----:B------:R-:W-:Y:S01]  /*10ea0*/  PLOP3.LUT P0, PT, PT, PT, PT, 0x80, 0x0 ;  /* 0x000000000000781c */ /* 0x000fe20003f0f070 */
[----:B------:R-:W-:-:S12]  /*10eb0*/  NOP ;  /* 0x0000000000007918 */ /* 0x000fd80000000000 */
.L_x_13780:
        /* <DEDUP_REMOVED lines=18> */
.L_x_13869:
[----:B------:R-:W-:Y:S05]  /*10fe0*/  BSYNC B0 ;  /* 0x0000000000007941 */ /* 0x000fea0003800000 */
.L_x_13781:
[----:B------:R-:W-:-:S04]  /*10ff0*/  UIADD3 UR4, UR44, -0x2, URZ ;  /* 0xfffffffe2c047890 */ /* 0x000fc8000fffe03f */
[----:B------:R-:W-:-:S06]  /*11000*/  UISETP.GE.AND UP0, UPT, UR4, UR45, UPT ;  /* 0x0000002d0400728c */ /* 0x000fcc000bf06270 */
[----:B------:R-:W-:-:S13]  /*11010*/  PLOP3.LUT P0, PT, PT, PT, UP0, 0x80, 0x0 ;  /* 0x000000000000781c */ /* 0x000fda0003f0f008 */
[----:B------:R-:W-:Y:S05]  /*11020*/  @!P0 BRA `(.L_x_13783) ;  /* 0x00000010000c8947 */ /* 0x000fea0003800000 */
[----:B------:R-:W-:Y:S01]  /*11030*/  BSSY B0, `(.L_x_13783) ;  /* 0x0000102000007945 */ /* 0x000fe20003800000 */
[----:B------:R-:W-:Y:S02]  /*11040*/  IMAD.MOV.U32 R20, RZ, RZ, R26 ;  /* 0x000000ffff147224 */ /* 0x000fe400078e001a */
[----:B------:R-:W-:Y:S02]  /*11050*/  IMAD.MOV.U32 R6, RZ, RZ, R23 ;  /* 0x000000ffff067224 */ /* 0x000fe400078e0017 */
[----:B------:R-:W-:Y:S02]  /*11060*/  IMAD.MOV.U32 R27, RZ, RZ, R24 ;  /* 0x000000ffff1b7224 */ /* 0x000fe400078e0018 */
[----:B------:R-:W-:-:S07]  /*11070*/  IMAD.U32 R7, RZ, RZ, UR4 ;  /* 0x00000004ff077e24 */ /* 0x000fce000f8e00ff */
.L_x_13796:
[----:B------:R-:W2:Y:S01]  /*11080*/  LDL R8, [R1+0x4] ;  /* 0x0000040001087983 */ /* 0x000ea20000100800 */
[----:B0-----:R-:W0:Y:S03]  /*11090*/  LDC R3, c[0x0][0x430] ;  /* 0x00010c00ff037b82 */ /* 0x001e260000000800 */
[----:B------:R-:W3:Y:S01]  /*110a0*/  LDL R4, [R1] ;  /* 0x0000000001047983 */ /* 0x000ee20000100800 */
[----:B------:R-:W1:Y:S01]  /*110b0*/  S2R R2, SR_TID.X ;  /* 0x0000000000027919 */ /* 0x000e620000002100 */
[----:B0-----:R-:W-:Y:S02]  /*110c0*/  ISETP.NE.AND P0, PT, R3, 0x1, PT ;  /* 0x000000010300780c */ /* 0x001fe40003f05270 */
[C---:B-1----:R-:W-:Y:S01]  /*110d0*/  LOP3.LUT R0, R2.reuse, 0x7f, RZ, 0xc0, !PT ;  /* 0x0000007f02007812 */ /* 0x042fe200078ec0ff */
[----:B------:R-:W-:-:S10]  /*110e0*/  IMAD.SHL.U32 R5, R2, 0x10, RZ ;  /* 0x0000001002057824 */ /* 0x000fd400078e00ff */
[----:B------:R-:W0:Y:S01]  /*110f0*/  @P0 LDC R2, c[0x0][0x434] ;  /* 0x00010d00ff020b82 */ /* 0x000e220000000800 */
[----:B------:R-:W-:-:S07]  /*11100*/  SHF.R.U32.HI R3, RZ, 0x3, R0 ;  /* 0x00000003ff037819 */ /* 0x000fce0000011600 */
[----:B------:R-:W1:Y:S01]  /*11110*/  @P0 LDC R0, c[0x0][0x438] ;  /* 0x00010e00ff000b82 */ /* 0x000e620000000800 */
[----:B------:R-:W-:Y:S01]  /*11120*/  IMAD R3, R7, 0x80, R3 ;  /* 0x0000008007037824 */ /* 0x000fe200078e0203 */
[----:B------:R-:W-:Y:S01]  /*11130*/  LOP3.LUT R5, R5, 0x70, RZ, 0xc0, !PT ;  /* 0x0000007005057812 */ /* 0x000fe200078ec0ff */
[----:B------:R-:W-:Y:S05]  /*11140*/  YIELD ;  /* 0x0000000000007946 */ /* 0x000fea0003800000 */
[----:B------:R-:W-:Y:S01]  /*11150*/  ULDC UR4, c[0x0][0x430] ;  /* 0x00010c0000047ab9 */ /* 0x000fe20000000800 */
[----:B--2---:R-:W-:-:S05]  /*11160*/  IADD3 R3, R5, R3, R8 ;  /* 0x0000000305037210 */ /* 0x004fca0007ffe008 */
[----:B0-----:R-:W-:-:S04]  /*11170*/  @P0 IMAD.HI.U32 R5, R3, R2, RZ ;  /* 0x0000000203050227 */ /* 0x001fc800078e00ff */
[----:B------:R-:W-:Y:S01]  /*11180*/  IMAD.MOV.U32 R2, RZ, RZ, R3 ;  /* 0x000000ffff027224 */ /* 0x000fe200078e0003 */
[----:B-1----:R-:W-:-:S05]  /*11190*/  @P0 SHF.R.U32.HI R2, RZ, R0, R5 ;  /* 0x00000000ff020219 */ /* 0x002fca0000011605 */
[----:B------:R-:W-:-:S04]  /*111a0*/  IMAD.MOV R0, RZ, RZ, -R2 ;  /* 0x000000ffff007224 */ /* 0x000fc800078e0a02 */
        /* <DEDUP_REMOVED lines=22> */
.L_x_13784:
[----:B------:R-:W-:Y:S01]  /*11310*/  IMAD R5, R23, 0x8, R16 ;  /* 0x0000000817057824 */ /* 0x000fe200078e0210 */
[----:B------:R-:W-:Y:S01]  /*11320*/  SHF.L.U32 R2, R26, 0x1f, RZ ;  /* 0x0000001f1a027819 */ /* 0x000fe200000006ff */
[----:B------:R-:W-:Y:S03]  /*11330*/  BSSY B1, `(.L_x_13785) ;  /* 0x0000003000017945 */ /* 0x000fe60003800000 */
[----:B------:R-:W0:Y:S02]  /*11340*/  SYNCS.PHASECHK.TRANS64.TRYWAIT P0, [R5+URZ+0x16840], R2 ;  /* 0x01684002050075a7 */ /* 0x000e24000800017f */
[----:B0-----:R-:W-:Y:S05]  /*11350*/  @!P0 BRA `(.L_x_13786) ;  /* 0x0000003800148947 */ /* 0x001fea0003800000 */
.L_x_13870:
[----:B------:R-:W-:Y:S05]  /*11360*/  BSYNC B1 ;  /* 0x0000000000017941 */ /* 0x000fea0003800000 */
.L_x_13785:
[----:B------:R-:W1:Y:S01]  /*11370*/  S2R R12, SR_TID.X ;  /* 0x00000000000c7919 */ /* 0x000e620000002100 */
[----:B------:R-:W-:Y:S01]  /*11380*/  SHF.R.S32.HI R21, RZ, 0x1f, R0 ;  /* 0x0000001fff157819 */ /* 0x000fe20000011400 */
[----:B------:R-:W-:Y:S01]  /*11390*/  ULDC.64 UR4, c[0x0][0x300] ;  /* 0x0000c00000047ab9 */ /* 0x000fe20000000a00 */
[----:B------:R-:W-:Y:S01]  /*113a0*/  LOP3.LUT P1, RZ, R19, 0x1, RZ, 0xc0, !PT ;  /* 0x0000000113ff7812 */ /* 0x000fe2000782c0ff */
[----:B0-----:R-:W-:-:S04]  /*113b0*/  IMAD.WIDE.U32 R2, R0, UR4, RZ ;  /* 0x0000000400027c25 */ /* 0x001fc8000f8e00ff */
        /* <DEDUP_REMOVED lines=18> */
[C---:B------:R-:W-:Y:S01]  /*114e0*/  LEA R8, P0, R2.reuse, UR4, 0x1 ;  /* 0x0000000402087c11 */ /* 0x040fe2000f8008ff */
[----:B------:R-:W-:Y:S01]  /*114f0*/  UMOV UR4, 0xffffffff ;  /* 0xffffffff00047882 */ /* 0x000fe20000000000 */
[----:B------:R-:W-:Y:S02]  /*11500*/  LOP3.LUT R9, R9, 0x200, R11, 0xf8, !PT ;  /* 0x0000020009097812 */ /* 0x000fe400078ef80b */
[----:B------:R-:W-:-:S03]  /*11510*/  LEA.HI.X R10, R2, UR5, R7, 0x1, P0 ;  /* 0x00000005020a7c11 */ /* 0x000fc600080f0c07 */
[----:B------:R-:W-:Y:S01]  /*11520*/  IMAD R9, R23, 0x2000, R9 ;  /* 0x0000200017097824 */ /* 0x000fe200078e0209 */
[----:B------:R-:W-:Y:S06]  /*11530*/  BRA.DIV UR4, `(.L_x_13787) ;  /* 0x0000003604b07947 */ /* 0x000fec000b800000 */
[----:B------:R-:W0:Y:S01]  /*11540*/  S2R R3, SR_TID.X ;  /* 0x0000000000037919 */ /* 0x000e220000002100 */
[----:B------:R-:W-:Y:S01]  /*11550*/  IMAD R9, R9, 0x2, R16 ;  /* 0x0000000209097824 */ /* 0x000fe200078e0210 */
        /* <DEDUP_REMOVED lines=41> */
.L_x_13888:
        /* <DEDUP_REMOVED lines=8> */
.L_x_13788:
        /* <DEDUP_REMOVED lines=11> */
.L_x_13789:
[----:B------:R1:W-:Y:S01]  /*11920*/  SYNCS.ARRIVE.TRANS64.A1T0 RZ, [R5+URZ+0x16830], RZ ;  /* 0x016830ff05ff79a7 */ /* 0x0003e2000810003f */
[----:B------:R-:W-:Y:S05]  /*11930*/  @!P2 BRA `(.L_x_13790) ;  /* 0x000000000004a947 */ /* 0x000fea0003800000 */
[----:B------:R-:W-:Y:S01]  /*11940*/  BPT.TRAP 0x1 ;  /* 0x000000040000795c */ /* 0x000fe20000300000 */
.L_x_13790:
[----:B------:R-:W-:Y:S01]  /*11950*/  SHF.L.U32 R2, R20, 0x1f, RZ ;  /* 0x0000001f14027819 */ /* 0x000fe200000006ff */
[----:B-1----:R-:W-:Y:S01]  /*11960*/  IMAD R5, R6, 0x8, R16 ;  /* 0x0000000806057824 */ /* 0x002fe200078e0210 */
[----:B------:R-:W-:Y:S03]  /*11970*/  BSSY B1, `(.L_x_13791) ;  /* 0x0000003000017945 */ /* 0x000fe60003800000 */
[----:B------:R-:W1:Y:S02]  /*11980*/  SYNCS.PHASECHK.TRANS64.TRYWAIT P0, [R5+URZ+0x16860], R2 ;  /* 0x01686002050075a7 */ /* 0x000e64000800017f */
[----:B-1----:R-:W-:Y:S05]  /*11990*/  @!P0 BRA `(.L_x_13792) ;  /* 0x0000003800d48947 */ /* 0x002fea0003800000 */
.L_x_13889:
[----:B------:R-:W-:Y:S05]  /*119a0*/  BSYNC B1 ;  /* 0x0000000000017941 */ /* 0x000fea0003800000 */
.L_x_13791:
[----:B------:R-:W0:Y:S01]  /*119b0*/  S2R R3, SR_TID.X ;  /* 0x0000000000037919 */ /* 0x000e220000002100 */
[----:B-1----:R-:W-:Y:S01]  /*119c0*/  IMAD.MOV.U32 R2, RZ, RZ, -0x80 ;  /* 0xffffff80ff027424 */ /* 0x002fe200078e00ff */
[----:B------:R-:W-:Y:S01]  /*119d0*/  UMOV UR4, 0xffffffff ;  /* 0xffffffff00047882 */ /* 0x000fe20000000000 */
[----:B------:R-:W-:Y:S02]  /*119e0*/  LOP3.LUT P1, RZ, R19, 0x2, RZ, 0xc0, !PT ;  /* 0x0000000213ff7812 */ /* 0x000fe4000782c0ff */
[----:B------:R-:W-:Y:S02]  /*119f0*/  IMAD R2, R27, R2, UR36 ;  /* 0x000000241b027e24 */ /* 0x000fe4000f8e0202 */
        /* <DEDUP_REMOVED lines=17> */
[----:B------:R0:W-:Y:S04]  /*11b10*/  LDGSTS.E.BYPASS.LTC128B.128 [R6+0x400], desc[UR52][R2.64], !P0 ;  /* 0x0040000002067fae */ /* 0x0001e8000c101d74 */
[----:B0-----:R-:W0:Y:S04]  /*11b20*/  SHFL.IDX PT, R2, R17, 0x1, 0x181f ;  /* 0x00381f0011027f89 */ /* 0x001e2800000e0000 */
[----:B------:R-:W1:Y:S01]  /*11b30*/  SHFL.IDX PT, R3, R18, 0x1, 0x181f ;  /* 0x00381f0012037f89 */ /* 0x000e6200000e0000 */
[----:B0-----:R-:W-:-:S05]  /*11b40*/  IADD3 R2, P0, R2, R7, RZ ;  /* 0x0000000702027210 */ /* 0x001fca0007f1e0ff */
[----:B-1----:R-:W-:Y:S01]  /*11b50*/  IMAD.X R3, RZ, RZ, R3, P0 ;  /* 0x000000ffff037224 */ /* 0x002fe200000e0603 */
[----:B------:R-:W-:-:S13]  /*11b60*/  ISETP.LT.OR P0, PT, R8, 0x11, P1 ;  /* 0x000000110800780c */ /* 0x000fda0000f01670 */
        /* <DEDUP_REMOVED lines=31> */
[----:B------:R0:W-:Y:S04]  /*11d60*/  LDGSTS.E.BYPASS.LTC128B.128 [R6+0x3400], desc[UR52][R2.64], !P0 ;  /* 0x0340000002067fae */ /* 0x0001e8000c101d74 */
[----:B0-2---:R0:W1:Y:S02]  /*11d70*/  SHFL.IDX PT, R2, R17, 0x7, 0x181f ;  /* 0x00f81f0011027f89 */ /* 0x00506400000e0000 */
.L_x_13907:
        /* <DEDUP_REMOVED lines=27> */
.L_x_13794:
        /* <DEDUP_REMOVED lines=11> */
.L_x_13795:
        /* <DEDUP_REMOVED lines=8> */
.L_x_13783:
        /* <DEDUP_REMOVED lines=16> */
[----:B0-----:R-:W-:-:S05]  /*12160*/  IADD3 R0, R0, UR48, R7 ;  /* 0x0000003000007c10 */ /* 0x001fca000fffe007 */
[----:B------:R1:W-:Y:S02]  /*12170*/  STL [R1+0xc], R0 ;  /* 0x00000c0001007387 */ /* 0x0003e40000100800 */
.L_x_13798:
[----:B------:R-:W-:Y:S05]  /*12180*/  BSYNC B0 ;  /* 0x0000000000007941 */ /* 0x000fea0003800000 */
.L_x_13797:
[----:B-1----:R-:W-:-:S05]  /*12190*/  IMAD.U32 R0, RZ, RZ, UR46 ;  /* 0x0000002eff007e24 */ /* 0x002fca000f8e00ff */
[----:B------:R-:W-:-:S13]  /*121a0*/  ISETP.NE.AND P0, PT, R0, 0x3, PT ;  /* 0x000000030000780c */ /* 0x000fda0003f05270 */
[----:B------:R-:W-:Y:S05]  /*121b0*/  @!P0 BRA `(.L_x_13799) ;  /* 0x0000000000048947 */ /* 0x000fea0003800000 */
[----:B------:R-:W-:Y:S01]  /*121c0*/  BPT.TRAP 0x1 ;  /* 0x000000040000795c */ /* 0x000fe20000300000 */
.L_x_13799:
[----:B------:R-:W-:Y:S01]  /*121d0*/  IMAD R4, R23, 0x8, R16 ;  /* 0x0000000817047824 */ /* 0x000fe200078e0210 */
[----:B0-----:R-:W-:Y:S01]  /*121e0*/  SHF.L.U32 R3, R26, 0x1f, RZ ;  /* 0x0000001f1a037819 */ /* 0x001fe200000006ff */
[----:B------:R-:W-:Y:S03]  /*121f0*/  BSSY B0, `(.L_x_13800) ;  /* 0x0000003000007945 */ /* 0x000fe60003800000 */
[----:B------:R-:W0:Y:S02]  /*12200*/  SYNCS.PHASECHK.TRANS64.TRYWAIT P0, [R4+URZ+0x16860], R3 ;  /* 0x01686003040075a7 */ /* 0x000e24000800017f */
[----:B0-----:R-:W-:Y:S05]  /*12210*/  @!P0 BRA `(.L_x_13801) ;  /* 0x0000003c00108947 */ /* 0x001fea0003800000 */
.L_x_13908:
[----:B------:R-:W-:Y:S05]  /*12220*/  BSYNC B0 ;  /* 0x0000000000007941 */ /* 0x000fea0003800000 */
.L_x_13800:
[----:B------:R-:W1:Y:S01]  /*12230*/  S2R R7, SR_TID.X ;  /* 0x0000000000077919 */ /* 0x000e620000002100 */
[----:B------:R-:W-:Y:S01]  /*12240*/  IMAD.MOV.U32 R5, RZ, RZ, -0x80 ;  /* 0xffffff80ff057424 */ /* 0x000fe200078e00ff */
[----:B------:R-:W-:Y:S01]  /*12250*/  UMOV UR4, 0xffffffff ;  /* 0xffffffff00047882 */ /* 0x000fe20000000000 */
[----:B------:R-:W-:Y:S02]  /*12260*/  LOP3.LUT P2, RZ, R19, 0x2, RZ, 0xc0, !PT ;  /* 0x0000000213ff7812 */ /* 0x000fe4000784c0ff */
[----:B------:R-:W-:Y:S02]  /*12270*/  IMAD R5, R24, R5, UR36 ;  /* 0x0000002418057e24 */ /* 0x000fe4000f8e0205 */
        /* <DEDUP_REMOVED lines=11> */
[----:B------:R-:W-:Y:S01]  /*12330*/  IMAD R0, R0, 0x2, R16 ;  /* 0x0000000200007824 */ /* 0x000fe200078e0210 */
[----:B------:R-:W2:Y:S04]  /*12340*/  SHFL.IDX PT, R14, R17, RZ, 0x181f ;  /* 0x00181fff110e7589 */ /* 0x000ea800000e0000 */
[----:B0-----:R-:W0:Y:S04]  /*12350*/  SHFL.IDX PT, R3, R18, RZ, 0x181f ;  /* 0x00181fff12037589 */ /* 0x001e2800000e0000 */
[----:B------:R-:W-:Y:S04]  /*12360*/  SHFL.IDX PT, R7, R18, 0x1, 0x181f ;  /* 0x00381f0012077f89 */ /* 0x000fe800000e0000 */
[----:B------:R-:W-:Y:S04]  /*12370*/  SHFL.IDX PT, R9, R17, 0x2, 0x181f ;  /* 0x00581f0011097f89 */ /* 0x000fe800000e0000 */
[----:B------:R-:W-:Y:S01]  /*12380*/  SHFL.IDX PT, R8, R18, 0x2, 0x181f ;  /* 0x00581f0012087f89 */ /* 0x000fe200000e0000 */
[----:B-1----:R-:W-:-:S05]  /*12390*/  IMAD.SHL.U32 R2, R2, 0x8, RZ ;  /* 0x0000000802027824 */ /* 0x002fca00078e00ff */
[----:B------:R-:W-:-:S05]  /*123a0*/  LOP3.LUT R2, R2, 0x38, RZ, 0xc0, !PT ;  /* 0x0000003802027812 */ /* 0x000fca00078ec0ff */
[----:B------:R-:W-:-:S05]  /*123b0*/  IMAD.SHL.U32 R6, R2, 0x2, RZ ;  /* 0x0000000202067824 */ /* 0x000fca00078e00ff */
[----:B--2---:R-:W-:Y:S02]  /*123c0*/  IADD3 R2, P0, R14, R6, RZ ;  /* 0x000000060e027210 */ /* 0x004fe40007f1e0ff */
[----:B------:R-:W1:Y:S03]  /*123d0*/  SHFL.IDX PT, R14, R17, 0x1, 0x181f ;  /* 0x00381f00110e7f89 */ /* 0x000e6600000e0000 */
[----:B0-----:R-:W-:Y:S01]  /*123e0*/  IMAD.X R3, RZ, RZ, R3, P0 ;  /* 0x000000ffff037224 */ /* 0x001fe200000e0603 */
[----:B------:R-:W-:-:S13]  /*123f0*/  ISETP.LT.OR P0, PT, R5, 0x1, P2 ;  /* 0x000000010500780c */ /* 0x000fda0001701670 */
[----:B------:R1:W-:Y:S02]  /*12400*/  LDGSTS.E.BYPASS.LTC128B.128 [R0+0x400], desc[UR52][R2.64], !P0 ;  /* 0x0040000002007fae */ /* 0x0003e4000c101d74 */
[----:B-1----:R-:W-:Y:S02]  /*12410*/  IADD3 R2, P0, R14, R6, RZ ;  /* 0x000000060e027210 */ /* 0x002fe40007f1e0ff */
[----:B------:R-:W0:Y:S03]  /*12420*/  SHFL.IDX PT, R14, R17, 0x3, 0x181f ;  /* 0x00781f00110e7f89 */ /* 0x000e2600000e0000 */
[----:B------:R-:W-:Y:S01]  /*12430*/  IMAD.X R3, RZ, RZ, R7, P0 ;  /* 0x000000ffff037224 */ /* 0x000fe200000e0607 */
[----:B------:R-:W-:Y:S01]  /*12440*/  ISETP.LT.OR P0, PT, R5, 0x11, P2 ;  /* 0x000000110500780c */ /* 0x000fe20001701670 */
[----:B------:R-:W1:-:S12]  /*12450*/  SHFL.IDX PT, R7, R18, 0x3, 0x181f ;  /* 0x00781f0012077f89 */ /* 0x000e5800000e0000 */
[----:B------:R2:W-:Y:S02]  /*12460*/  LDGSTS.E.BYPASS.LTC128B.128 [R0+0xc00], desc[UR52][R2.64], !P0 ;  /* 0x00c0000002007fae */ /* 0x0005e4000c101d74 */
[----:B--2---:R-:W-:Y:S02]  /*12470*/  IADD3 R2, P0, R9, R6, RZ ;  /* 0x0000000609027210 */ /* 0x004fe40007f1e0ff */
[----:B------:R-:W2:Y:S03]  /*12480*/  SHFL.IDX PT, R9, R17, 0x4, 0x181f ;  /* 0x00981f0011097f89 */ /* 0x000ea600000e0000 */
[----:B------:R-:W-:Y:S01]  /*12490*/  IMAD.X R3, RZ, RZ, R8, P0 ;  /* 0x000000ffff037224 */ /* 0x000fe200000e0608 */
[----:B------:R-:W-:Y:S01]  /*124a0*/  ISETP.LT.OR P0, PT, R5, 0x21, P2 ;  /* 0x000000210500780c */ /* 0x000fe20001701670 */
[----:B------:R-:W3:-:S12]  /*124b0*/  SHFL.IDX PT, R8, R18, 0x4, 0x181f ;  /* 0x00981f0012087f89 */ /* 0x000ed800000e0000 */
[----:B------:R0:W-:Y:S02]  /*124c0*/  LDGSTS.E.BYPASS.LTC128B.128 [R0+0x1400], desc[UR52][R2.64], !P0 ;  /* 0x0140000002007fae */ /* 0x0001e4000c101d74 */
[----:B0-----:R-:W-:Y:S02]  /*124d0*/  IADD3 R2, P0, R14, R6, RZ ;  /* 0x000000060e027210 */ /* 0x001fe40007f1e0ff */
[----:B------:R-:W0:Y:S03]  /*124e0*/  SHFL.IDX PT, R14, R17, 0x5, 0x181f ;  /* 0x00b81f00110e7f89 */ /* 0x000e2600000e0000 */
[----:B-1----:R-:W-:Y:S01]  /*124f0*/  IMAD.X R3, RZ, RZ, R7, P0 ;  /* 0x000000ffff037224 */ /* 0x002fe200000e0607 */
[----:B------:R-:W-:Y:S01]  /*12500*/  ISETP.LT.OR P0, PT, R5, 0x31, P2 ;  /* 0x000000310500780c */ /* 0x000fe20001701670 */
[----:B------:R-:W1:-:S12]  /*12510*/  SHFL.IDX PT, R7, R18, 0x5, 0x181f ;  /* 0x00b81f0012077f89 */ /* 0x000e5800000e0000 */
[----:B------:R2:W-:Y:S02]  /*12520*/  LDGSTS.E.BYPASS.LTC128B.128 [R0+0x1c00], desc[UR52][R2.64], !P0 ;  /* 0x01c0000002007fae */ /* 0x0005e4000c101d74 */
[----:B--2---:R-:W-:Y:S02]  /*12530*/  IADD3 R2, P0, R9, R6, RZ ;  /* 0x0000000609027210 */ /* 0x004fe40007f1e0ff */
[----:B------:R-:W2:Y:S03]  /*12540*/  SHFL.IDX PT, R9, R17, 0x6, 0x181f ;  /* 0x00d81f0011097f89 */ /* 0x000ea600000e0000 */
[----:B---3--:R-:W-:Y:S01]  /*12550*/  IMAD.X R3, RZ, RZ, R8, P0 ;  /* 0x000000ffff037224 */ /* 0x008fe200000e0608 */
[----:B------:R-:W-:Y:S01]  /*12560*/  ISETP.LT.OR P0, PT, R5, 0x41, P2 ;  /* 0x000000410500780c */ /* 0x000fe20001701670 */
[----:B------:R-:W3:-:S12]  /*12570*/  SHFL.IDX PT, R8, R18, 0x6, 0x181f ;  /* 0x00d81f0012087f89 */ /* 0x000ed800000e0000 */
[----:B------:R0:W-:Y:S02]  /*12580*/  LDGSTS.E.BYPASS.LTC128B.128 [R0+0x2400], desc[UR52][R2.64], !P0 ;  /* 0x0240000002007fae */ /* 0x0001e4000c101d74 */
[----:B0-----:R-:W-:Y:S02]  /*12590*/  IADD3 R2, P0, R14, R6, RZ ;  /* 0x000000060e027210 */ /* 0x001fe40007f1e0ff */
[----:B------:R0:W4:Y:S03]  /*125a0*/  SHFL.IDX PT, R14, R17, 0x7, 0x181f ;  /* 0x00f81f00110e7f89 */ /* 0x00012600000e0000 */
[----:B-1----:R-:W-:Y:S01]  /*125b0*/  IMAD.X R3, RZ, RZ, R7, P0 ;  /* 0x000000ffff037224 */ /* 0x002fe200000e0607 */
[----:B------:R-:W-:Y:S01]  /*125c0*/  ISETP.LT.OR P0, PT, R5, 0x51, P2 ;  /* 0x000000510500780c */ /* 0x000fe20001701670 */
[----:B------:R0:W1:-:S12]  /*125d0*/  SHFL.IDX PT, R7, R18, 0x7, 0x181f ;  /* 0x00f81f0012077f89 */ /* 0x00005800000e0000 */
[----:B------:R2:W-:Y:S02]  /*125e0*/  LDGSTS.E.BYPASS.LTC128B.128 [R0+0x2c00], desc[UR52][R2.64], !P0 ;  /* 0x02c0000002007fae */ /* 0x0005e4000c101d74 */
[----:B--2---:R-:W-:-:S05]  /*125f0*/  IADD3 R2, P0, R9, R6, RZ ;  /* 0x0000000609027210 */ /* 0x004fca0007f1e0ff */
[----:B---3--:R-:W-:Y:S01]  /*12600*/  IMAD.X R3, RZ, RZ, R8, P0 ;  /* 0x000000ffff037224 */ /* 0x008fe200000e0608 */
[----:B------:R-:W-:-:S13]  /*12610*/  ISETP.LT.OR P0, PT, R5, 0x61, P2 ;  /* 0x000000610500780c */ /* 0x000fda0001701670 */
[----:B-1--4-:R0:W-:Y:S02]  /*12620*/  LDGSTS.E.BYPASS.LTC128B.128 [R0+0x3400], desc[UR52][R2.64], !P0 ;  /* 0x0340000002007fae */ /* 0x0121e4000c101d74 */
.L_x_13926:
[----:B0-----:R-:W-:-:S05]  /*12630*/  IADD3 R2, P0, R14, R6, RZ ;  /* 0x000000060e027210 */ /* 0x001fca0007f1e0ff */
[----:B------:R-:W-:Y:S01]  /*12640*/  IMAD.X R3, RZ, RZ, R7, P0 ;  /* 0x000000ffff037224 */ /* 0x000fe200000e0607 */
[----:B------:R-:W-:-:S13]  /*12650*/  ISETP.LT.OR P0, PT, R5, 0x71, P2 ;  /* 0x000000710500780c */ /* 0x000fda0001701670 */
[----:B------:R-:W-:Y:S01]  /*12660*/  @!PT LDS RZ, [RZ] ;  /* 0x00000000fffff984 */ /* 0x000fe20000000800 */
[----:B------:R-:W-:Y:S01]  /*12670*/  @!PT LDS RZ, [RZ] ;  /* 0x00000000fffff984 */ /* 0x000fe20000000800 */
[----:B------:R-:W-:Y:S01]  /*12680*/  @!PT LDS RZ, [RZ] ;  /* 0x00000000fffff984 */ /* 0x000fe20000000800 */
[----:B------:R0:W-:Y:S01]  /*12690*/  LDGSTS.E.BYPASS.LTC128B.128 [R0+0x3c00], desc[UR52][R2.64], !P0 ;  /* 0x03c0000002007fae */ /* 0x0001e2000c101d74 */
[----:B------:R-:W-:Y:S01]  /*126a0*/  PLOP3.LUT P0, PT, PT, PT, PT, 0x80, 0x0 ;  /* 0x000000000000781c */ /* 0x000fe20003f0f070 */
[----:B------:R-:W-:-:S12]  /*126b0*/  NOP ;  /* 0x0000000000007918 */ /* 0x000fd80000000000 */
.L_x_13803:
        /* <DEDUP_REMOVED lines=11> */
.L_x_13804:
[----:B------:R2:W-:Y:S01]  /*12770*/  SYNCS.ARRIVE.TRANS64.A1T0 RZ, [R4+URZ+0x16850], RZ ;  /* 0x016850ff04ff79a7 */ /* 0x0005e2000810003f */
[----:B------:R-:W-:-:S05]  /*12780*/  VIADD R23, R23, 0x1 ;  /* 0x0000000117177836 */ /* 0x000fca0000000000 */
[----:B------:R-:W-:-:S04]  /*12790*/  ISETP.NE.AND P0, PT, R23, 0x2, PT ;  /* 0x000000021700780c */ /* 0x000fc80003f05270 */
[----:B------:R-:W-:Y:S02]  /*127a0*/  SEL R3, RZ, 0x1, P0 ;  /* 0x00000001ff037807 */ /* 0x000fe40000000000 */
[----:B------:R-:W-:Y:S02]  /*127b0*/  SEL R23, R23, RZ, P0 ;  /* 0x000000ff17177207 */ /* 0x000fe40000000000 */
[----:B--2---:R-:W-:-:S07]  /*127c0*/  LOP3.LUT R26, R26, R3, RZ, 0x3c, !PT ;  /* 0x000000031a1a7212 */ /* 0x004fce00078e3cff */
.L_x_13764:
[----:B------:R-:W-:Y:S05]  /*127d0*/  BSYNC B7 ;  /* 0x0000000000077941 */ /* 0x000fea0003800000 */
.L_x_13762:
        /* <DEDUP_REMOVED lines=13> */
.L_x_13805:
[----:B------:R-:W-:-:S03]  /*128b0*/  UMOV UR4, 0xffffffff ;  /* 0xffffffff00047882 */ /* 0x000fc60000000000 */
[----:B------:R-:W-:Y:S05]  /*128c0*/  BRA.DIV UR4, `(.L_x_13807) ;  /* 0x0000003e04bc7947 */ /* 0x000fea000b800000 */
[----:B-----5:R2:W3:Y:S02]  /*128d0*/  SHFL.IDX PT, R14, R2, RZ, 0x1f ;  /* 0x00001fff020e7589 */ /* 0x0204e400000e0000 */
.L_x_13929:
        /* <DEDUP_REMOVED lines=8> */
.L_x_13806:
[----:B-1----:R-:W4:Y:S01]  /*12960*/  LDL R0, [R1+0xc] ;  /* 0x00000c0001007983 */ /* 0x002f220000100800 */
[----:B------:R-:W-:Y:S02]  /*12970*/  ULDC UR4, c[0x0][0xc38] ;  /* 0x00030e0000047ab9 */ /* 0x000fe40000000800 */
[----:B----4-:R-:W-:-:S13]  /*12980*/  ISETP.GE.AND P0, PT, R0, UR4, PT ;  /* 0x0000000400007c0c */ /* 0x010fda000bf06270 */
[----:B------:R-:W-:Y:S05]  /*12990*/  @!P0 BRA `(.L_x_13808) ;  /* 0xffffffbc006c8947 */ /* 0x000fea000383ffff */
.L_x_13753:
[----:B------:R-:W4:Y:S01]  /*129a0*/  LDL.LU R0, [R1+0x10] ;  /* 0x0000100001007983 */ /* 0x000f220000300800 */
[----:B------:R-:W-:Y:S01]  /*129b0*/  BSSY B0, `(.L_x_13809) ;  /* 0x000000b000007945 */ /* 0x000fe20003800000 */
[----:B------:R-:W5:Y:S01]  /*129c0*/  S2R R5, SR_CgaCtaId ;  /* 0x0000000000057919 */ /* 0x000f620000008800 */
[----:B----4-:R-:W-:-:S05]  /*129d0*/  VIADD R0, R0, 0x1 ;  /* 0x0000000100007836 */ /* 0x010fca0000000000 */
[----:B--23--:R-:W-:-:S04]  /*129e0*/  LEA.HI R2, R0, R0, RZ, 0x1 ;  /* 0x0000000000027211 */ /* 0x00cfc800078f08ff */
[----:B------:R-:W-:Y:S02]  /*129f0*/  LOP3.LUT R3, R2, 0xfffffffe, RZ, 0xc0, !PT ;  /* 0xfffffffe02037812 */ /* 0x000fe400078ec0ff */
[----:B------:R-:W-:-:S03]  /*12a00*/  MOV R2, 0x400 ;  /* 0x0000040000027802 */ /* 0x000fc60000000f00 */
[----:B------:R-:W-:Y:S01]  /*12a10*/  IMAD.IADD R0, R0, 0x1, -R3 ;  /* 0x0000000100007824 */ /* 0x000fe200078e0a03 */
[----:B-----5:R-:W-:-:S04]  /*12a20*/  LEA R4, R5, R2, 0x18 ;  /* 0x0000000205047211 */ /* 0x020fc800078ec0ff */
[----:B------:R-:W-:-:S04]  /*12a30*/  SHF.L.U32 R0, R0, 0x1f, RZ ;  /* 0x0000001f00007819 */ /* 0x000fc800000006ff */
[----:B------:R-:W2:Y:S02]  /*12a40*/  SYNCS.PHASECHK.TRANS64.TRYWAIT P0, [R4+URZ+0x16820], R0 ;  /* 0x01682000040075a7 */ /* 0x000ea4000800017f */
[----:B--2---:R-:W-:Y:S05]  /*12a50*/  @!P0 BRA `(.L_x_13810) ;  /* 0x0000003c00808947 */ /* 0x004fea0003800000 */
.L_x_13930:
[----:B-1----:R-:W-:Y:S05]  /*12a60*/  BSYNC B0 ;  /* 0x0000000000007941 */ /* 0x002fea0003800000 */
.L_x_13809:
[----:B------:R-:W-:-:S03]  /*12a70*/  UMOV UR4, 0xffffffff ;  /* 0xffffffff00047882 */ /* 0x000fc60000000000 */
[----:B------:R-:W-:Y:S05]  /*12a80*/  BRA.DIV UR4, `(.L_x_13811) ;  /* 0x0000003e04887947 */ /* 0x000fea000b800000 */
[----:B--2---:R-:W1:Y:S02]  /*12a90*/  S2R R0, SR_TID.X ;  /* 0x0000000000007919 */ /* 0x004e640000002100 */
[----:B-1----:R-:W-:-:S04]  /*12aa0*/  SHF.R.U32.HI R0, RZ, 0x5, R0 ;  /* 0x00000005ff007819 */ /* 0x002fc80000011600 */
[----:B------:R-:W-:-:S05]  /*12ab0*/  LOP3.LUT R0, R0, 0x3, RZ, 0xc0, !PT ;  /* 0x0000000300007812 */ /* 0x000fca00078ec0ff */
[----:B------:R1:W2:Y:S02]  /*12ac0*/  SHFL.IDX PT, R14, R0, RZ, 0x1f ;  /* 0x00001fff000e7589 */ /* 0x0002a400000e0000 */
.L_x_13933:
[----:B--2---:R-:W-:Y:S01]  /*12ad0*/  ISETP.NE.AND P0, PT, R14, RZ, PT ;  /* 0x000000ff0e00720c */ /* 0x004fe20003f05270 */
[----:B------:R-:W-:-:S12]  /*12ae0*/  BSSY B0, `(.L_x_13812) ;  /* 0x0000024000007945 */ /* 0x000fd80003800000 */
[----:B------:R-:W-:Y:S05]  /*12af0*/  @P0 BRA `(.L_x_13813) ;  /* 0x0000000000880947 */ /* 0x000fea0003800000 */
[----:B------:R-:W-:-:S03]  /*12b00*/  UMOV UR4, 0xffffffff ;  /* 0xffffffff00047882 */ /* 0x000fc60000000000 */
[----:B------:R-:W-:Y:S05]  /*12b10*/  BRA.DIV UR4, `(.L_x_13814) ;  /* 0x0000003e04987947 */ /* 0x000fea000b800000 */
[----:B------:R-:W-:-:S13]  /*12b20*/  ELECT P6, URZ, PT ;  /* 0x00000000003f782f */ /* 0x000fda00038c0000 */
.L_x_13936:
[----:B------:R-:W-:Y:S05]  /*12b30*/  @!P6 BRA `(.L_x_13813) ;  /* 0x000000000078e947 */ /* 0x000fea0003800000 */
[----:B------:R-:W-:-:S06]  /*12b40*/  ULOP3.LUT UR4, UR37, 0x2, URZ, 0xfc, !UPT ;  /* 0x0000000225047892 */ /* 0x000fcc000f8efc3f */
[----:B-1----:R-:W-:-:S05]  /*12b50*/  IMAD.U32 R0, RZ, RZ, UR4 ;  /* 0x00000004ff007e24 */ /* 0x002fca000f8e00ff */
[----:B------:R-:W-:-:S13]  /*12b60*/  ISETP.NE.AND P0, PT, R0, 0x3, PT ;  /* 0x000000030000780c */ /* 0x000fda0003f05270 */
[----:B------:R-:W-:Y:S05]  /*12b70*/  @!P0 BRA `(.L_x_13815) ;  /* 0x0000000000048947 */ /* 0x000fea0003800000 */
[----:B------:R-:W-:Y:S01]  /*12b80*/  BPT.TRAP 0x1 ;  /* 0x000000040000795c */ /* 0x000fe20000300000 */
.L_x_13815:
[C---:B------:R-:W-:Y:S01]  /*12b90*/  IMAD R5, R23.reuse, 0x8, R4 ;  /* 0x0000000817057824 */ /* 0x040fe200078e0204 */
[----:B------:R-:W-:Y:S01]  /*12ba0*/  SHF.L.U32 R0, R26, 0x1f, RZ ;  /* 0x0000001f1a007819 */ /* 0x000fe200000006ff */
[----:B------:R-:W-:-:S03]  /*12bb0*/  VIADD R23, R23, 0x1 ;  /* 0x0000000117177836 */ /* 0x000fc60000000000 */
[----:B------:R-:W1:Y:S02]  /*12bc0*/  SYNCS.PHASECHK.TRANS64.TRYWAIT P1, [R5+URZ+0x16840], R0 ;  /* 0x01684000050075a7 */ /* 0x000e64000802017f */
[----:B------:R-:W-:-:S04]  /*12bd0*/  ISETP.NE.AND P2, PT, R23, 0x2, PT ;  /* 0x000000021700780c */ /* 0x000fc80003f45270 */
[----:B------:R-:W-:Y:S01]  /*12be0*/  SEL R3, RZ, 0x1, P2 ;  /* 0x00000001ff037807 */ /* 0x000fe20001000000 */
[----:B-1----:R-:W-:Y:S08]  /*12bf0*/  @!P1 BRA `(.L_x_13816) ;  /* 0x0000003c00809947 */ /* 0x002ff00003800000 */
.L_x_13937:
[----:B------:R-:W-:Y:S02]  /*12c00*/  SEL R23, R23, RZ, P2 ;  /* 0x000000ff17177207 */ /* 0x000fe40001000000 */
[----:B------:R-:W-:Y:S01]  /*12c10*/  LOP3.LUT R2, R26, R3, RZ, 0x3c, !PT ;  /* 0x000000031a027212 */ /* 0x000fe200078e3cff */
[----:B------:R-:W-:Y:S06]  /*12c20*/  @!P0 BRA `(.L_x_13817) ;  /* 0x0000000000048947 */ /* 0x000fec0003800000 */
[----:B------:R-:W-:Y:S01]  /*12c30*/  BPT.TRAP 0x1 ;  /* 0x000000040000795c */ /* 0x000fe20000300000 */
.L_x_13817:
[----:B------:R-:W-:Y:S01]  /*12c40*/  IMAD R23, R23, 0x8, R4 ;  /* 0x0000000817177824 */ /* 0x000fe200078e0204 */
[----:B------:R-:W-:-:S04]  /*12c50*/  SHF.L.U32 R2, R2, 0x1f, RZ ;  /* 0x0000001f02027819 */ /* 0x000fc800000006ff */
[----:B------:R-:W2:Y:S02]  /*12c60*/  SYNCS.PHASECHK.TRANS64.TRYWAIT P1, [R23+URZ+0x16840], R2 ;  /* 0x01684002170075a7 */ /* 0x000ea4000802017f */
[----:B--2---:R-:W-:Y:S05]  /*12c70*/  @!P1 BRA `(.L_x_13818) ;  /* 0x0000003c00749947 */ /* 0x004fea0003800000 */
.L_x_13938:
[----:B------:R-:W-:Y:S05]  /*12c80*/  @!P0 BRA `(.L_x_13819) ;  /* 0x0000000000048947 */ /* 0x000fea0003800000 */
[----:B------:R-:W-:Y:S01]  /*12c90*/  BPT.TRAP 0x1 ;  /* 0x000000040000795c */ /* 0x000fe20000300000 */
.L_x_13819:
[----:B------:R-:W3:Y:S02]  /*12ca0*/  SYNCS.PHASECHK.TRANS64.TRYWAIT P1, [R5+URZ+0x16860], R0 ;  /* 0x01686000050075a7 */ /* 0x000ee4000802017f */
[----:B---3--:R-:W-:Y:S05]  /*12cb0*/  @!P1 BRA `(.L_x_13820) ;  /* 0x0000003c00789947 */ /* 0x008fea0003800000 */
.L_x_13939:
[----:B------:R-:W-:Y:S05]  /*12cc0*/  @!P0 BRA `(.L_x_13821) ;  /* 0x0000000000048947 */ /* 0x000fea0003800000 */
[----:B------:R-:W-:Y:S01]  /*12cd0*/  BPT.TRAP 0x1 ;  /* 0x000000040000795c */ /* 0x000fe20000300000 */
.L_x_13821:
[----:B----4-:R4:W0:Y:S02]  /*12ce0*/  SYNCS.PHASECHK.TRANS64.TRYWAIT P0, [R23+URZ+0x16860], R2 ;  /* 0x01686002170075a7 */ /* 0x010824000800017f */
[----:B0-----:R-:W-:Y:S05]  /*12cf0*/  @!P0 NANOSLEEP.SYNCS 0x989680 ;  /* 0x009896800000895d */ /* 0x001fea0003900000 */
[----:B------:R-:W0:Y:S02]  /*12d00*/  @!P0 SYNCS.PHASECHK.TRANS64 P0, [R23+URZ+0x16860], R2 ;  /* 0x01686002170085a7 */ /* 0x000e24000800007f */
[----:B0-----:R-:W-:Y:S05]  /*12d10*/  @!P0 BRA `(.L_x_13821) ;  /* 0xfffffffc00f08947 */ /* 0x001fea000383ffff */
.L_x_13813:
[----:B------:R-:W-:Y:S05]  /*12d20*/  BSYNC B0 ;  /* 0x0000000000007941 */ /* 0x000fea0003800000 */
.L_x_13812:
[----:B------:R-:W-:Y:S05]  /*12d30*/  EXIT ;  /* 0x000000000000794d */ /* 0x000fea0003800000 */
.L_x_13670:
[----:B0-----:R-:W-:-:S04]  /*12d40*/  IMAD.U32 R3, RZ, RZ, UR45 ;  /* 0x0000002dff037e24 */ /* 0x001fc8000f8e00ff */
[----:B------:R0:W1:Y:S03]  /*12d50*/  SYNCS.PHASECHK.TRANS64.TRYWAIT P1, [R3+URZ+0x16800], R0 ;  /* 0x01680000030075a7 */ /* 0x000066000802017f */
[----:B-1----:R-:W-:Y:S05]  /*12d60*/  @!P1 NANOSLEEP.SYNCS 0x989680 ;  /* 0x009896800000995d */ /* 0x002fea0003900000 */
[----:B------:R-:W1:Y:S02]  /*12d70*/  @!P1 SYNCS.PHASECHK.TRANS64 P1, [R3+URZ+0x16800], R0 ;  /* 0x01680000030095a7 */ /* 0x000e64000802007f */
[----:B-1----:R-:W-:Y:S05]  /*12d80*/  @!P1 BRA `(.L_x_13670) ;  /* 0xfffffffc00ec9947 */ /* 0x002fea000383ffff */
[----:B------:R-:W-:Y:S05]  /*12d90*/  BRA `(.L_x_13822) ;  /* 0xfffffee800cc7947 */ /* 0x000fea000383ffff */
.L_x_13674:
[----:B-1----:R1:W2:Y:S02]  /*12da0*/  SYNCS.PHASECHK.TRANS64.TRYWAIT P1, [R3+URZ+0x16830], R0 ;  /* 0x01683000030075a7 */ /* 0x0022a4000802017f */
[----:B--2---:R-:W-:Y:S05]  /*12db0*/  @!P1 NANOSLEEP.SYNCS 0x989680 ;  /* 0x009896800000995d */ /* 0x004fea0003900000 */
[----:B------:R-:W2:Y:S02]  /*12dc0*/  @!P1 SYNCS.PHASECHK.TRANS64 P1, [R3+URZ+0x16830], R0 ;  /* 0x01683000030095a7 */ /* 0x000ea4000802007f */
[----:B--2---:R-:W-:Y:S05]  /*12dd0*/  @!P1 BRA `(.L_x_13674) ;  /* 0xfffffffc00f09947 */ /* 0x004fea000383ffff */
[----:B------:R-:W-:Y:S05]  /*12de0*/  BRA `(.L_x_13673) ;  /* 0xfffffee800e87947 */ /* 0x000fea000383ffff */
.L_x_13691:
[----:B-1----:R-:W-:-:S04]  /*12df0*/  IMAD.U32 R5, RZ, RZ, UR6 ;  /* 0x00000006ff057e24 */ /* 0x002fc8000f8e00ff */
[----:B------:R1:W2:Y:S03]  /*12e00*/  SYNCS.PHASECHK.TRANS64.TRYWAIT P1, [R5+URZ+0x16830], R0 ;  /* 0x01683000050075a7 */ /* 0x0002a6000802017f */
[----:B--2---:R-:W-:Y:S05]  /*12e10*/  @!P1 NANOSLEEP.SYNCS 0x989680 ;  /* 0x009896800000995d */ /* 0x004fea0003900000 */
[----:B------:R-:W2:Y:S02]  /*12e20*/  @!P1 SYNCS.PHASECHK.TRANS64 P1, [R5+URZ+0x16830], R0 ;  /* 0x01683000050095a7 */ /* 0x000ea4000802007f */
[----:B--2---:R-:W-:Y:S05]  /*12e30*/  @!P1 BRA `(.L_x_13691) ;  /* 0xfffffffc00ec9947 */ /* 0x004fea000383ffff */
[----:B------:R-:W-:Y:S05]  /*12e40*/  BRA `(.L_x_13688) ;  /* 0xffffff1c007c7947 */ /* 0x000fea000383ffff */
.L_x_13695:
[----:B-1----:R-:W-:-:S04]  /*12e50*/  IMAD.U32 R5, RZ, RZ, UR6 ;  /* 0x00000006ff057e24 */ /* 0x002fc8000f8e00ff */
[----:B------:R1:W2:Y:S03]  /*12e60*/  SYNCS.PHASECHK.TRANS64.TRYWAIT P1, [R5+URZ+0x16850], R0 ;  /* 0x01685000050075a7 */ /* 0x0002a6000802017f */
[----:B--2---:R-:W-:Y:S05]  /*12e70*/  @!P1 NANOSLEEP.SYNCS 0x989680 ;  /* 0x009896800000995d */ /* 0x004fea0003900000 */
[----:B------:R-:W2:Y:S02]  /*12e80*/  @!P1 SYNCS.PHASECHK.TRANS64 P1, [R5+URZ+0x16850], R0 ;  /* 0x01685000050095a7 */ /* 0x000ea4000802007f */
[----:B--2---:R-:W-:Y:S05]  /*12e90*/  @!P1 BRA `(.L_x_13695) ;  /* 0xfffffffc00ec9947 */ /* 0x004fea000383ffff */
[----:B------:R-:W-:Y:S05]  /*12ea0*/  BRA `(.L_x_13692) ;  /* 0xffffff1c00f87947 */ /* 0x000fea000383ffff */
.L_x_13714:
[----:B-1----:R-:W-:-:S04]  /*12eb0*/  IMAD.U32 R11, RZ, RZ, UR6 ;  /* 0x00000006ff0b7e24 */ /* 0x002fc8000f8e00ff */
[----:B------:R1:W2:Y:S03]  /*12ec0*/  SYNCS.PHASECHK.TRANS64.TRYWAIT P1, [R11+URZ+0x16830], R0 ;  /* 0x016830000b0075a7 */ /* 0x0002a6000802017f */
[----:B--2---:R-:W-:Y:S05]  /*12ed0*/  @!P1 NANOSLEEP.SYNCS 0x989680 ;  /* 0x009896800000995d */ /* 0x004fea0003900000 */
[----:B------:R-:W2:Y:S02]  /*12ee0*/  @!P1 SYNCS.PHASECHK.TRANS64 P1, [R11+URZ+0x16830], R0 ;  /* 0x016830000b0095a7 */ /* 0x000ea4000802007f */
[----:B--2---:R-:W-:Y:S05]  /*12ef0*/  @!P1 BRA `(.L_x_13714) ;  /* 0xfffffffc00ec9947 */ /* 0x004fea000383ffff */
[----:B------:R-:W-:Y:S05]  /*12f00*/  BRA `(.L_x_13711) ;  /* 0xffffff4c00707947 */ /* 0x000fea000383ffff */
.L_x_13718:
[----:B-1----:R-:W-:-:S04]  /*12f10*/  IMAD.U32 R11, RZ, RZ, UR6 ;  /* 0x00000006ff0b7e24 */ /* 0x002fc8000f8e00ff */
[----:B------:R1:W2:Y:S03]  /*12f20*/  SYNCS.PHASECHK.TRANS64.TRYWAIT P1, [R11+URZ+0x16850], R0 ;  /* 0x016850000b0075a7 */ /* 0x0002a6000802017f */
[----:B--2---:R-:W-:Y:S05]  /*12f30*/  @!P1 NANOSLEEP.SYNCS 0x989680 ;  /* 0x009896800000995d */ /* 0x004fea0003900000 */
[----:B------:R-:W2:Y:S02]  /*12f40*/  @!P1 SYNCS.PHASECHK.TRANS64 P1, [R11+URZ+0x16850], R0 ;  /* 0x016850000b0095a7 */ /* 0x000ea4000802007f */
[----:B--2---:R-:W-:Y:S05]  /*12f50*/  @!P1 BRA `(.L_x_13718) ;  /* 0xfffffffc00ec9947 */ /* 0x004fea000383ffff */
[----:B------:R-:W-:Y:S05]  /*12f60*/  BRA `(.L_x_13715) ;  /* 0xffffff4c00ec7947 */ /* 0x000fea000383ffff */
.L_x_13726:
[----:B-1----:R-:W-:-:S04]  /*12f70*/  IMAD.U32 R7, RZ, RZ, UR6 ;  /* 0x00000006ff077e24 */ /* 0x002fc8000f8e00ff */
[----:B------:R1:W2:Y:S03]  /*12f80*/  SYNCS.PHASECHK.TRANS64.TRYWAIT P1, [R7+URZ+0x16830], R0 ;  /* 0x01683000070075a7 */ /* 0x0002a6000802017f */
[----:B--2---:R-:W-:Y:S05]  /*12f90*/  @!P1 NANOSLEEP.SYNCS 0x989680 ;  /* 0x009896800000995d */ /* 0x004fea0003900000 */
[----:B------:R-:W2:Y:S02]  /*12fa0*/  @!P1 SYNCS.PHASECHK.TRANS64 P1, [R7+URZ+0x16830], R0 ;  /* 0x01683000070095a7 */ /* 0x000ea4000802007f */
[----:B--2---:R-:W-:Y:S05]  /*12fb0*/  @!P1 BRA `(.L_x_13726) ;  /* 0xfffffffc00ec9947 */ /* 0x004fea000383ffff */
[----:B------:R-:W-:Y:S05]  /*12fc0*/  BRA `(.L_x_13723) ;  /* 0xffffff6800987947 */ /* 0x000fea000383ffff */
.L_x_13730:
[----:B-1----:R-:W-:-:S04]  /*12fd0*/  IMAD.U32 R7, RZ, RZ, UR6 ;  /* 0x00000006ff077e24 */ /* 0x002fc8000f8e00ff */
[----:B------:R1:W2:Y:S03]  /*12fe0*/  SYNCS.PHASECHK.TRANS64.TRYWAIT P1, [R7+URZ+0x16850], R0 ;  /* 0x01685000070075a7 */ /* 0x0002a6000802017f */
[----:B--2---:R-:W-:Y:S05]  /*12ff0*/  @!P1 NANOSLEEP.SYNCS 0x989680 ;  /* 0x009896800000995d */ /* 0x004fea0003900000 */
[----:B------:R-:W2:Y:S02]  /*13000*/  @!P1 SYNCS.PHASECHK.TRANS64 P1, [R7+URZ+0x16850], R0 ;  /* 0x01685000070095a7 */ /* 0x000ea4000802007f */
[----:B--2---:R-:W-:Y:S05]  /*13010*/  @!P1 BRA `(.L_x_13730) ;  /* 0xfffffffc00ec9947 */ /* 0x004fea000383ffff */
[----:B------:R-:W-:Y:S05]  /*13020*/  BRA `(.L_x_13727) ;  /* 0xffffff6c00087947 */ /* 0x000fea000383ffff */
.L_x_13745:
[----:B-1----:R-:W-:-:S04]  /*13030*/  IMAD.U32 R6, RZ, RZ, UR5 ;  /* 0x00000005ff067e24 */ /* 0x002fc8000f8e00ff */
[----:B------:R1:W2:Y:S03]  /*13040*/  SYNCS.PHASECHK.TRANS64.TRYWAIT P1, [R6+URZ+0x16850], R5 ;  /* 0x01685005060075a7 */ /* 0x0002a6000802017f */
[----:B--2---:R-:W-:Y:S05]  /*13050*/  @!P1 NANOSLEEP.SYNCS 0x989680 ;  /* 0x009896800000995d */ /* 0x004fea0003900000 */
[----:B------:R-:W2:Y:S02]  /*13060*/  @!P1 SYNCS.PHASECHK.TRANS64 P1, [R6+URZ+0x16850], R5 ;  /* 0x01685005060095a7 */ /* 0x000ea4000802007f */
[----:B--2---:R-:W-:Y:S05]  /*13070*/  @!P1 BRA `(.L_x_13745) ;  /* 0xfffffffc00ec9947 */ /* 0x004fea000383ffff */
[----:B------:R-:W-:Y:S05]  /*13080*/  BRA `(.L_x_13744) ;  /* 0xffffff9400bc7947 */ /* 0x000fea000383ffff */
.L_x_13770:
[----:B------:R-:W3:Y:S01]  /*13090*/  S2R R17, SR_TID.X ;  /* 0x0000000000117919 */ /* 0x000ee20000002100 */
[----:B------:R-:W-:Y:S02]  /*130a0*/  IMAD.MOV.U32 R12, RZ, RZ, RZ ;  /* 0x000000ffff0c7224 */ /* 0x000fe400078e00ff */
[----:B------:R-:W-:Y:S02]  /*130b0*/  IMAD.MOV.U32 R11, RZ, RZ, 0x1f ;  /* 0x0000001fff0b7424 */ /* 0x000fe400078e00ff */
[----:B------:R-:W-:Y:S01]  /*130c0*/  IMAD.MOV.U32 R15, RZ, RZ, -0x1 ;  /* 0xffffffffff0f7424 */ /* 0x000fe200078e00ff */
[----:B---3--:R-:W-:-:S04]  /*130d0*/  SHF.R.U32.HI R17, RZ, 0x5, R17 ;  /* 0x00000005ff117819 */ /* 0x008fc80000011611 */
[----:B------:R-:W-:-:S05]  /*130e0*/  LOP3.LUT R17, R17, 0x3, RZ, 0xc0, !PT ;  /* 0x0000000311117812 */ /* 0x000fca00078ec0ff */
[----:B------:R-:W-:-:S07]  /*130f0*/  IMAD.MOV.U32 R13, RZ, RZ, R17 ;  /* 0x000000ffff0d7224 */ /* 0x000fce00078e0011 */
[----:B012--5:R-:W-:Y:S05]  /*13100*/  WARPSYNC.COLLECTIVE R15, `(.L_x_13823) ;  /* 0x000000000f087348 */ /* 0x027fea0003c00000 */
[----:B------:R3:W4:Y:S02]  /*13110*/  SHFL.IDX P6, R14, R13, R12, R11 ;  /* 0x0000000c0d0e7389 */ /* 0x00072400000c000b */
[----:B012345:R-:W-:Y:S01]  /*13120*/  ENDCOLLECTIVE ;  /* 0x000000000000791b */ /* 0x03ffe20003800000 */
.L_x_13823:
[----:B------:R-:W-:Y:S05]  /*13130*/  BRA `(.L_x_13824) ;  /* 0xffffffc000ec7947 */ /* 0x000fea000383ffff */
.L_x_13773:
[----:B0-----:R0:W1:Y:S02]  /*13140*/  SYNCS.PHASECHK.TRANS64.TRYWAIT P0, [R0+URZ+0x16840], R2 ;  /* 0x01684002000075a7 */ /* 0x001064000800017f */
[----:B-1----:R-:W-:Y:S05]  /*13150*/  @!P0 NANOSLEEP.SYNCS 0x989680 ;  /* 0x009896800000895d */ /* 0x002fea0003900000 */
[----:B------:R-:W1:Y:S02]  /*13160*/  @!P0 SYNCS.PHASECHK.TRANS64 P0, [R0+URZ+0x16840], R2 ;  /* 0x01684002000085a7 */ /* 0x000e64000800007f */
[----:B-1----:R-:W-:Y:S05]  /*13170*/  @!P0 BRA `(.L_x_13773) ;  /* 0xfffffffc00f08947 */ /* 0x002fea000383ffff */
[----:B------:R-:W-:Y:S05]  /*13180*/  BRA `(.L_x_13825) ;  /* 0xffffffc400f47947 */ /* 0x000fea000383ffff */
.L_x_13774:
        /* <DEDUP_REMOVED lines=8> */
.L_x_13827:
[----:B------:R-:W-:Y:S05]  /*13210*/  BSYNC B0 ;  /* 0x0000000000007941 */ /* 0x000fea0003800000 */
.L_x_13826:
        /* <DEDUP_REMOVED lines=9> */
.L_x_13828:
[----:B------:R-:W-:Y:S02]  /*132b0*/  IMAD.MOV.U32 R13, RZ, RZ, R5 ;  /* 0x000000ffff0d7224 */ /* 0x000fe400078e0005 */
[----:B------:R-:W-:Y:S02]  /*132c0*/  IMAD.MOV.U32 R12, RZ, RZ, 0x1 ;  /* 0x00000001ff0c7424 */ /* 0x000fe400078e00ff */
[----:B------:R-:W-:-:S07]  /*132d0*/  IMAD.MOV.U32 R3, RZ, RZ, R14 ;  /* 0x000000ffff037224 */ /* 0x000fce00078e000e */
[----:B------:R-:W-:Y:S05]  /*132e0*/  WARPSYNC.COLLECTIVE R15, `(.L_x_13829) ;  /* 0x000000000f087348 */ /* 0x000fea0003c00000 */
[----:B------:R0:W1:Y:S02]  /*132f0*/  SHFL.IDX P6, R14, R13, R12, R11 ;  /* 0x0000000c0d0e7389 */ /* 0x00006400000c000b */
[----:B01----:R-:W-:Y:S01]  /*13300*/  ENDCOLLECTIVE ;  /* 0x000000000000791b */ /* 0x003fe20003800000 */
.L_x_13829:
        /* <DEDUP_REMOVED lines=15> */
.L_x_13830:
[----:B------:R-:W-:Y:S02]  /*13400*/  @P1 IMAD R8, R6, 0x2, R16 ;  /* 0x0000000206081824 */ /* 0x000fe400078e0210 */
[----:B------:R-:W-:Y:S02]  /*13410*/  IMAD.MOV.U32 R13, RZ, RZ, R5 ;  /* 0x000000ffff0d7224 */ /* 0x000fe400078e0005 */
[----:B------:R-:W-:Y:S02]  /*13420*/  IMAD.MOV.U32 R12, RZ, RZ, 0x2 ;  /* 0x00000002ff0c7424 */ /* 0x000fe400078e00ff */
[----:B------:R-:W-:-:S07]  /*13430*/  IMAD.MOV.U32 R3, RZ, RZ, R14 ;  /* 0x000000ffff037224 */ /* 0x000fce00078e000e */
[----:B------:R-:W-:Y:S05]  /*13440*/  WARPSYNC.COLLECTIVE R15, `(.L_x_13831) ;  /* 0x000000000f087348 */ /* 0x000fea0003c00000 */
[----:B------:R0:W1:Y:S02]  /*13450*/  SHFL.IDX P6, R14, R13, R12, R11 ;  /* 0x0000000c0d0e7389 */ /* 0x00006400000c000b */
[----:B01----:R-:W-:Y:S01]  /*13460*/  ENDCOLLECTIVE ;  /* 0x000000000000791b */ /* 0x003fe20003800000 */
.L_x_13831:
        /* <DEDUP_REMOVED lines=15> */
.L_x_13832:
[----:B------:R-:W-:Y:S02]  /*13560*/  @P1 IMAD R8, R6, 0x2, R16 ;  /* 0x0000000206081824 */ /* 0x000fe400078e0210 */
[----:B------:R-:W-:Y:S02]  /*13570*/  IMAD.MOV.U32 R13, RZ, RZ, R5 ;  /* 0x000000ffff0d7224 */ /* 0x000fe400078e0005 */
[----:B------:R-:W-:Y:S02]  /*13580*/  IMAD.MOV.U32 R12, RZ, RZ, 0x3 ;  /* 0x00000003ff0c7424 */ /* 0x000fe400078e00ff */
[----:B------:R-:W-:-:S07]  /*13590*/  IMAD.MOV.U32 R3, RZ, RZ, R14 ;  /* 0x000000ffff037224 */ /* 0x000fce00078e000e */
[----:B------:R-:W-:Y:S05]  /*135a0*/  WARPSYNC.COLLECTIVE R15, `(.L_x_13833) ;  /* 0x000000000f087348 */ /* 0x000fea0003c00000 */
[----:B------:R0:W1:Y:S02]  /*135b0*/  SHFL.IDX P6, R14, R13, R12, R11 ;  /* 0x0000000c0d0e7389 */ /* 0x00006400000c000b */
[----:B01----:R-:W-:Y:S01]  /*135c0*/  ENDCOLLECTIVE ;  /* 0x000000000000791b */ /* 0x003fe20003800000 */
.L_x_13833:
        /* <DEDUP_REMOVED lines=15> */
.L_x_13834:
[----:B------:R-:W-:Y:S02]  /*136c0*/  @P1 IMAD R8, R6, 0x2, R16 ;  /* 0x0000000206081824 */ /* 0x000fe400078e0210 */
[----:B------:R-:W-:Y:S02]  /*136d0*/  IMAD.MOV.U32 R13, RZ, RZ, R5 ;  /* 0x000000ffff0d7224 */ /* 0x000fe400078e0005 */
[----:B------:R-:W-:Y:S02]  /*136e0*/  IMAD.MOV.U32 R12, RZ, RZ, 0x4 ;  /* 0x00000004ff0c7424 */ /* 0x000fe400078e00ff */
[----:B------:R-:W-:-:S07]  /*136f0*/  IMAD.MOV.U32 R3, RZ, RZ, R14 ;  /* 0x000000ffff037224 */ /* 0x000fce00078e000e */
[----:B------:R-:W-:Y:S05]  /*13700*/  WARPSYNC.COLLECTIVE R15, `(.L_x_13835) ;  /* 0x000000000f087348 */ /* 0x000fea0003c00000 */
[----:B------:R0:W1:Y:S02]  /*13710*/  SHFL.IDX P6, R14, R13, R12, R11 ;  /* 0x0000000c0d0e7389 */ /* 0x00006400000c000b */
[----:B01----:R-:W-:Y:S01]  /*13720*/  ENDCOLLECTIVE ;  /* 0x000000000000791b */ /* 0x003fe20003800000 */
.L_x_13835:
        /* <DEDUP_REMOVED lines=15> */
.L_x_13836:
[----:B------:R-:W-:Y:S02]  /*13820*/  @P1 IMAD R8, R6, 0x2, R16 ;  /* 0x0000000206081824 */ /* 0x000fe400078e0210 */
[----:B------:R-:W-:Y:S02]  /*13830*/  IMAD.MOV.U32 R13, RZ, RZ, R5 ;  /* 0x000000ffff0d7224 */ /* 0x000fe400078e0005 */
[----:B------:R-:W-:Y:S02]  /*13840*/  IMAD.MOV.U32 R12, RZ, RZ, 0x5 ;  /* 0x00000005ff0c7424 */ /* 0x000fe400078e00ff */
[----:B------:R-:W-:-:S07]  /*13850*/  IMAD.MOV.U32 R3, RZ, RZ, R14 ;  /* 0x000000ffff037224 */ /* 0x000fce00078e000e */
[----:B------:R-:W-:Y:S05]  /*13860*/  WARPSYNC.COLLECTIVE R15, `(.L_x_13837) ;  /* 0x000000000f087348 */ /* 0x000fea0003c00000 */
[----:B------:R0:W1:Y:S02]  /*13870*/  SHFL.IDX P6, R14, R13, R12, R11 ;  /* 0x0000000c0d0e7389 */ /* 0x00006400000c000b */
[----:B01----:R-:W-:Y:S01]  /*13880*/  ENDCOLLECTIVE ;  /* 0x000000000000791b */ /* 0x003fe20003800000 */
.L_x_13837:
        /* <DEDUP_REMOVED lines=15> */
.L_x_13838:
[----:B------:R-:W-:Y:S02]  /*13980*/  @P1 IMAD R8, R6, 0x2, R16 ;  /* 0x0000000206081824 */ /* 0x000fe400078e0210 */
[----:B------:R-:W-:Y:S02]  /*13990*/  IMAD.MOV.U32 R13, RZ, RZ, R5 ;  /* 0x000000ffff0d7224 */ /* 0x000fe400078e0005 */
[----:B------:R-:W-:Y:S02]  /*139a0*/  IMAD.MOV.U32 R12, RZ, RZ, 0x6 ;  /* 0x00000006ff0c7424 */ /* 0x000fe400078e00ff */
[----:B------:R-:W-:-:S07]  /*139b0*/  IMAD.MOV.U32 R3, RZ, RZ, R14 ;  /* 0x000000ffff037224 */ /* 0x000fce00078e000e */
[----:B------:R-:W-:Y:S05]  /*139c0*/  WARPSYNC.COLLECTIVE R15, `(.L_x_13839) ;  /* 0x000000000f087348 */ /* 0x000fea0003c00000 */
[----:B------:R0:W1:Y:S02]  /*139d0*/  SHFL.IDX P6, R14, R13, R12, R11 ;  /* 0x0000000c0d0e7389 */ /* 0x00006400000c000b */
[----:B01----:R-:W-:Y:S01]  /*139e0*/  ENDCOLLECTIVE ;  /* 0x000000000000791b */ /* 0x003fe20003800000 */
.L_x_13839:
        /* <DEDUP_REMOVED lines=15> */
.L_x_13840:
[----:B------:R-:W-:Y:S02]  /*13ae0*/  @P1 IMAD R8, R6, 0x2, R16 ;  /* 0x0000000206081824 */ /* 0x000fe400078e0210 */
[----:B------:R-:W-:Y:S02]  /*13af0*/  IMAD.MOV.U32 R13, RZ, RZ, R5 ;  /* 0x000000ffff0d7224 */ /* 0x000fe400078e0005 */
[----:B------:R-:W-:Y:S02]  /*13b00*/  IMAD.MOV.U32 R12, RZ, RZ, 0x7 ;  /* 0x00000007ff0c7424 */ /* 0x000fe400078e00ff */
[----:B------:R-:W-:-:S07]  /*13b10*/  IMAD.MOV.U32 R3, RZ, RZ, R14 ;  /* 0x000000ffff037224 */ /* 0x000fce00078e000e */
[----:B------:R-:W-:Y:S05]  /*13b20*/  WARPSYNC.COLLECTIVE R15, `(.L_x_13841) ;  /* 0x000000000f087348 */ /* 0x000fea0003c00000 */
[----:B------:R0:W1:Y:S02]  /*13b30*/  SHFL.IDX P6, R14, R13, R12, R11 ;  /* 0x0000000c0d0e7389 */ /* 0x00006400000c000b */
[----:B01----:R-:W-:Y:S01]  /*13b40*/  ENDCOLLECTIVE ;  /* 0x000000000000791b */ /* 0x003fe20003800000 */
.L_x_13841:
        /* <DEDUP_REMOVED lines=14> */
.L_x_13842:
[----:B------:R-:W-:Y:S05]  /*13c30*/  BRA `(.L_x_13843) ;  /* 0xffffffc000f47947 */ /* 0x000fea000383ffff */
.L_x_13779:
        /* <DEDUP_REMOVED lines=8> */
.L_x_13844:
[C---:B------:R-:W-:Y:S01]  /*13cc0*/  VIADD R8, R6.reuse, 0x10 ;  /* 0x0000001006087836 */ /* 0x040fe20000000000 */
[----:B------:R-:W-:Y:S01]  /*13cd0*/  ISETP.GE.AND P1, PT, R6, UR38, PT ;  /* 0x0000002606007c0c */ /* 0x000fe2000bf26270 */
[----:B------:R-:W-:Y:S02]  /*13ce0*/  IMAD.MOV.U32 R13, RZ, RZ, R0 ;  /* 0x000000ffff0d7224 */ /* 0x000fe400078e0000 */
[----:B------:R-:W-:-:S10]  /*13cf0*/  IMAD.MOV.U32 R2, RZ, RZ, R14 ;  /* 0x000000ffff027224 */ /* 0x000fd400078e000e */
[----:B------:R-:W-:Y:S05]  /*13d00*/  WARPSYNC.COLLECTIVE R15, `(.L_x_13845) ;  /* 0x000000000f087348 */ /* 0x000fea0003c00000 */
[----:B------:R0:W1:Y:S02]  /*13d10*/  SHFL.IDX P6, R14, R13, R12, R11 ;  /* 0x0000000c0d0e7389 */ /* 0x00006400000c000b */
[----:B01----:R-:W-:Y:S01]  /*13d20*/  ENDCOLLECTIVE ;  /* 0x000000000000791b */ /* 0x003fe20003800000 */
.L_x_13845:
[----:B------:R-:W-:Y:S02]  /*13d30*/  IMAD.MOV.U32 R13, RZ, RZ, R4 ;  /* 0x000000ffff0d7224 */ /* 0x000fe400078e0004 */
[----:B------:R-:W-:Y:S02]  /*13d40*/  IMAD.MOV.U32 R12, RZ, RZ, 0x1 ;  /* 0x00000001ff0c7424 */ /* 0x000fe400078e00ff */
[----:B------:R-:W-:-:S07]  /*13d50*/  IMAD.MOV.U32 R3, RZ, RZ, R14 ;  /* 0x000000ffff037224 */ /* 0x000fce00078e000e */
[----:B------:R-:W-:Y:S05]  /*13d60*/  WARPSYNC.COLLECTIVE R15, `(.L_x_13846) ;  /* 0x000000000f087348 */ /* 0x000fea0003c00000 */
[----:B------:R0:W1:Y:S02]  /*13d70*/  SHFL.IDX P6, R14, R13, R12, R11 ;  /* 0x0000000c0d0e7389 */ /* 0x00006400000c000b */
[----:B01----:R-:W-:Y:S01]  /*13d80*/  ENDCOLLECTIVE ;  /* 0x000000000000791b */ /* 0x003fe20003800000 */
.L_x_13846:
        /* <DEDUP_REMOVED lines=15> */
.L_x_13847:
[----:B------:R-:W-:Y:S02]  /*13e80*/  IMAD.MOV.U32 R13, RZ, RZ, R4 ;  /* 0x000000ffff0d7224 */ /* 0x000fe400078e0004 */
[----:B------:R-:W-:Y:S02]  /*13e90*/  IMAD.MOV.U32 R12, RZ, RZ, 0x2 ;  /* 0x00000002ff0c7424 */ /* 0x000fe400078e00ff */
[----:B------:R-:W-:-:S07]  /*13ea0*/  IMAD.MOV.U32 R3, RZ, RZ, R14 ;  /* 0x000000ffff037224 */ /* 0x000fce00078e000e */
[----:B------:R-:W-:Y:S05]  /*13eb0*/  WARPSYNC.COLLECTIVE R15, `(.L_x_13848) ;  /* 0x000000000f087348 */ /* 0x000fea0003c00000 */
[----:B------:R0:W1:Y:S02]  /*13ec0*/  SHFL.IDX P6, R14, R13, R12, R11 ;  /* 0x0000000c0d0e7389 */ /* 0x00006400000c000b */
[----:B01----:R-:W-:Y:S01]  /*13ed0*/  ENDCOLLECTIVE ;  /* 0x000000000000791b */ /* 0x003fe20003800000 */
.L_x_13848:
        /* <DEDUP_REMOVED lines=11> */
[----:B------:R-:W-:Y:S01]  /*13f90*/  ISETP.GE.AND P1, PT, R2, UR38, PT ;  /* 0x0000002602007c0c */ /* 0x000fe2000bf26270 */
[----:B------:R-:W-:-:S12]  /*13fa0*/  IMAD.MOV.U32 R2, RZ, RZ, R14 ;  /* 0x000000ffff027224 */ /* 0x000fd800078e000e */
[----:B------:R-:W-:Y:S05]  /*13fb0*/  WARPSYNC.COLLECTIVE R15, `(.L_x_13849) ;  /* 0x000000000f087348 */ /* 0x000fea0003c00000 */
[----:B------:R0:W1:Y:S02]  /*13fc0*/  SHFL.IDX P6, R14, R13, R12, R11 ;  /* 0x0000000c0d0e7389 */ /* 0x00006400000c000b */
[----:B01----:R-:W-:Y:S01]  /*13fd0*/  ENDCOLLECTIVE ;  /* 0x000000000000791b */ /* 0x003fe20003800000 */
.L_x_13849:
[----:B------:R-:W-:Y:S02]  /*13fe0*/  IMAD.MOV.U32 R13, RZ, RZ, R4 ;  /* 0x000000ffff0d7224 */ /* 0x000fe400078e0004 */
[----:B------:R-:W-:Y:S02]  /*13ff0*/  IMAD.MOV.U32 R12, RZ, RZ, 0x3 ;  /* 0x00000003ff0c7424 */ /* 0x000fe400078e00ff */
[----:B------:R-:W-:-:S07]  /*14000*/  IMAD.MOV.U32 R3, RZ, RZ, R14 ;  /* 0x000000ffff037224 */ /* 0x000fce00078e000e */
[----:B------:R-:W-:Y:S05]  /*14010*/  WARPSYNC.COLLECTIVE R15, `(.L_x_13850) ;  /* 0x000000000f087348 */ /* 0x000fea0003c00000 */
[----:B------:R0:W1:Y:S02]  /*14020*/  SHFL.IDX P6, R14, R13, R12, R11 ;  /* 0x0000000c0d0e7389 */ /* 0x00006400000c000b */
[----:B01----:R-:W-:Y:S01]  /*14030*/  ENDCOLLECTIVE ;  /* 0x000000000000791b */ /* 0x003fe20003800000 */
.L_x_13850:
        /* <DEDUP_REMOVED lines=16> */
.L_x_13851:
[----:B------:R-:W-:Y:S02]  /*14140*/  IMAD.MOV.U32 R13, RZ, RZ, R4 ;  /* 0x000000ffff0d7224 */ /* 0x000fe400078e0004 */
[----:B------:R-:W-:Y:S02]  /*14150*/  IMAD.MOV.U32 R12, RZ, RZ, 0x4 ;  /* 0x00000004ff0c7424 */ /* 0x000fe400078e00ff */
[----:B------:R-:W-:-:S07]  /*14160*/  IMAD.MOV.U32 R3, RZ, RZ, R14 ;  /* 0x000000ffff037224 */ /* 0x000fce00078e000e */
[----:B------:R-:W-:Y:S05]  /*14170*/  WARPSYNC.COLLECTIVE R15, `(.L_x_13852) ;  /* 0x000000000f087348 */ /* 0x000fea0003c00000 */
[----:B------:R0:W1:Y:S02]  /*14180*/  SHFL.IDX P6, R14, R13, R12, R11 ;  /* 0x0000000c0d0e7389 */ /* 0x00006400000c000b */
[----:B01----:R-:W-:Y:S01]  /*14190*/  ENDCOLLECTIVE ;  /* 0x000000000000791b */ /* 0x003fe20003800000 */
.L_x_13852:
        /* <DEDUP_REMOVED lines=16> */
.L_x_13853:
[----:B------:R-:W-:Y:S02]  /*142a0*/  IMAD.MOV.U32 R13, RZ, RZ, R4 ;  /* 0x000000ffff0d7224 */ /* 0x000fe400078e0004 */
[----:B------:R-:W-:Y:S02]  /*142b0*/  IMAD.MOV.U32 R12, RZ, RZ, 0x5 ;  /* 0x00000005ff0c7424 */ /* 0x000fe400078e00ff */
[----:B------:R-:W-:-:S07]  /*142c0*/  IMAD.MOV.U32 R3, RZ, RZ, R14 ;  /* 0x000000ffff037224 */ /* 0x000fce00078e000e */
[----:B------:R-:W-:Y:S05]  /*142d0*/  WARPSYNC.COLLECTIVE R15, `(.L_x_13854) ;  /* 0x000000000f087348 */ /* 0x000fea0003c00000 */
[----:B------:R0:W1:Y:S02]  /*142e0*/  SHFL.IDX P6, R14, R13, R12, R11 ;  /* 0x0000000c0d0e7389 */ /* 0x00006400000c000b */
[----:B01----:R-:W-:Y:S01]  /*142f0*/  ENDCOLLECTIVE ;  /* 0x000000000000791b */ /* 0x003fe20003800000 */
.L_x_13854:
        /* <DEDUP_REMOVED lines=16> */
.L_x_13855:
[----:B------:R-:W-:Y:S02]  /*14400*/  IMAD.MOV.U32 R13, RZ, RZ, R4 ;  /* 0x000000ffff0d7224 */ /* 0x000fe400078e0004 */
[----:B------:R-:W-:Y:S02]  /*14410*/  IMAD.MOV.U32 R12, RZ, RZ, 0x6 ;  /* 0x00000006ff0c7424 */ /* 0x000fe400078e00ff */
[----:B------:R-:W-:-:S07]  /*14420*/  IMAD.MOV.U32 R3, RZ, RZ, R14 ;  /* 0x000000ffff037224 */ /* 0x000fce00078e000e */
[----:B------:R-:W-:Y:S05]  /*14430*/  WARPSYNC.COLLECTIVE R15, `(.L_x_13856) ;  /* 0x000000000f087348 */ /* 0x000fea0003c00000 */
[----:B------:R0:W1:Y:S02]  /*14440*/  SHFL.IDX P6, R14, R13, R12, R11 ;  /* 0x0000000c0d0e7389 */ /* 0x00006400000c000b */
[----:B01----:R-:W-:Y:S01]  /*14450*/  ENDCOLLECTIVE ;  /* 0x000000000000791b */ /* 0x003fe20003800000 */
.L_x_13856:
        /* <DEDUP_REMOVED lines=16> */
.L_x_13857:
[----:B------:R-:W-:Y:S02]  /*14560*/  IMAD.MOV.U32 R13, RZ, RZ, R4 ;  /* 0x000000ffff0d7224 */ /* 0x000fe400078e0004 */
[----:B------:R-:W-:Y:S02]  /*14570*/  IMAD.MOV.U32 R12, RZ, RZ, 0x7 ;  /* 0x00000007ff0c7424 */ /* 0x000fe400078e00ff */
[----:B------:R-:W-:-:S07]  /*14580*/  IMAD.MOV.U32 R3, RZ, RZ, R14 ;  /* 0x000000ffff037224 */ /* 0x000fce00078e000e */
[----:B------:R-:W-:Y:S05]  /*14590*/  WARPSYNC.COLLECTIVE R15, `(.L_x_13858) ;  /* 0x000000000f087348 */ /* 0x000fea0003c00000 */
[----:B------:R0:W1:Y:S02]  /*145a0*/  SHFL.IDX P6, R14, R13, R12, R11 ;  /* 0x0000000c0d0e7389 */ /* 0x00006400000c000b */
[----:B01----:R-:W-:Y:S01]  /*145b0*/  ENDCOLLECTIVE ;  /* 0x000000000000791b */ /* 0x003fe20003800000 */
.L_x_13858:
        /* <DEDUP_REMOVED lines=10> */
.L_x_13859:
[----:B------:R-:W-:Y:S01]  /*14660*/  @!PT LDS RZ, [RZ] ;  /* 0x00000000fffff984 */ /* 0x000fe20000000800 */
[----:B------:R-:W-:Y:S01]  /*14670*/  @!PT LDS RZ, [RZ] ;  /* 0x00000000fffff984 */ /* 0x000fe20000000800 */
[----:B------:R-:W-:Y:S01]  /*14680*/  @!PT LDS RZ, [RZ] ;  /* 0x00000000fffff984 */ /* 0x000fe20000000800 */
[----:B------:R0:W-:Y:S01]  /*14690*/  @!P1 LDGSTS.E.BYPASS.LTC128B.128 [R9+0xb400], desc[UR52][R2.64], !P5 ;  /* 0x0b40000002099fae */ /* 0x0001e2000e901d74 */
[----:B------:R-:W-:Y:S02]  /*146a0*/  IMAD.MOV.U32 R13, RZ, RZ, R7 ;  /* 0x000000ffff0d7224 */ /* 0x000fe400078e0007 */
[----:B0-----:R-:W-:Y:S02]  /*146b0*/  VIADD R2, R6, 0x70 ;  /* 0x0000007006027836 */ /* 0x001fe40000000000 */
[----:B------:R-:W-:-:S03]  /*146c0*/  IMAD.MOV.U32 R12, RZ, RZ, RZ ;  /* 0x000000ffff0c7224 */ /* 0x000fc600078e00ff */
[----:B------:R-:W-:Y:S01]  /*146d0*/  ISETP.GE.AND P1, PT, R2, UR38, PT ;  /* 0x0000002602007c0c */ /* 0x000fe2000bf26270 */
[----:B------:R-:W-:-:S12]  /*146e0*/  IMAD.MOV.U32 R0, RZ, RZ, R14 ;  /* 0x000000ffff007224 */ /* 0x000fd800078e000e */
[----:B------:R-:W-:Y:S05]  /*146f0*/  WARPSYNC.COLLECTIVE R15, `(.L_x_13860) ;  /* 0x000000000f087348 */ /* 0x000fea0003c00000 */
[----:B------:R0:W1:Y:S02]  /*14700*/  SHFL.IDX P6, R14, R13, R12, R11 ;  /* 0x0000000c0d0e7389 */ /* 0x00006400000c000b */
[----:B01----:R-:W-:Y:S01]  /*14710*/  ENDCOLLECTIVE ;  /* 0x000000000000791b */ /* 0x003fe20003800000 */
.L_x_13860:
[----:B------:R-:W-:Y:S01]  /*14720*/  @!P1 LEA R2, P0, R10, R0, 0x1 ;  /* 0x000000000a029211 */ /* 0x000fe200078008ff */
[----:B------:R-:W-:-:S04]  /*14730*/  VIADD R0, R6, 0x80 ;  /* 0x0000008006007836 */ /* 0x000fc80000000000 */
[----:B------:R-:W-:Y:S02]  /*14740*/  @!P1 IMAD.X R3, RZ, RZ, R4, P0 ;  /* 0x000000ffff039224 */ /* 0x000fe400000e0604 */
[----:B------:R-:W-:-:S03]  /*14750*/  IMAD.MOV.U32 R13, RZ, RZ, R5 ;  /* 0x000000ffff0d7224 */ /* 0x000fc600078e0005 */
[----:B------:R-:W-:Y:S01]  /*14760*/  @!PT LDS RZ, [RZ] ;  /* 0x00000000fffff984 */ /* 0x000fe20000000800 */
[----:B------:R-:W-:Y:S01]  /*14770*/  @!PT LDS RZ, [RZ] ;  /* 0x00000000fffff984 */ /* 0x000fe20000000800 */
[----:B------:R-:W-:Y:S01]  /*14780*/  @!PT LDS RZ, [RZ] ;  /* 0x00000000fffff984 */ /* 0x000fe20000000800 */
[----:B------:R0:W-:Y:S01]  /*14790*/  @!P1 LDGSTS.E.BYPASS.LTC128B.128 [R9+0xbc00], desc[UR52][R2.64], !P5 ;  /* 0x0bc0000002099fae */ /* 0x0001e2000e901d74 */
[----:B------:R-:W-:Y:S01]  /*147a0*/  ISETP.GE.AND P1, PT, R0, UR38, PT ;  /* 0x0000002600007c0c */ /* 0x000fe2000bf26270 */
[----:B------:R-:W-:-:S12]  /*147b0*/  IMAD.MOV.U32 R0, RZ, RZ, R14 ;  /* 0x000000ffff007224 */ /* 0x000fd800078e000e */
[----:B0-----:R-:W-:Y:S05]  /*147c0*/  WARPSYNC.COLLECTIVE R15, `(.L_x_13861) ;  /* 0x000000000f087348 */ /* 0x001fea0003c00000 */
[----:B------:R1:W2:Y:S02]  /*147d0*/  SHFL.IDX P6, R14, R13, R12, R11 ;  /* 0x0000000c0d0e7389 */ /* 0x0002a400000c000b */
[----:B012---:R-:W-:Y:S01]  /*147e0*/  ENDCOLLECTIVE ;  /* 0x000000000000791b */ /* 0x007fe20003800000 */
.L_x_13861:
[----:B------:R-:W-:Y:S02]  /*147f0*/  IMAD.MOV.U32 R13, RZ, RZ, R7 ;  /* 0x000000ffff0d7224 */ /* 0x000fe400078e0007 */
[----:B------:R-:W-:Y:S01]  /*14800*/  IMAD.MOV.U32 R12, RZ, RZ, 0x1 ;  /* 0x00000001ff0c7424 */ /* 0x000fe200078e00ff */
[----:B------:R-:W-:-:S13]  /*14810*/  @!P1 LEA R2, P0, R10, R14, 0x1 ;  /* 0x0000000e0a029211 */ /* 0x000fda00078008ff */
[----:B------:R-:W-:Y:S05]  /*14820*/  WARPSYNC.COLLECTIVE R15, `(.L_x_13862) ;  /* 0x000000000f087348 */ /* 0x000fea0003c00000 */
[----:B------:R0:W1:Y:S02]  /*14830*/  SHFL.IDX P6, R14, R13, R12, R11 ;  /* 0x0000000c0d0e7389 */ /* 0x00006400000c000b */
[----:B01----:R-:W-:Y:S01]  /*14840*/  ENDCOLLECTIVE ;  /* 0x000000000000791b */ /* 0x003fe20003800000 */
.L_x_13862:
[----:B------:R-:W-:Y:S02]  /*14850*/  @!P1 IMAD.X R3, RZ, RZ, R0, P0 ;  /* 0x000000ffff039224 */ /* 0x000fe400000e0600 */
[----:B------:R-:W-:-:S03]  /*14860*/  VIADD R0, R6, 0x90 ;  /* 0x0000009006007836 */ /* 0x000fc60000000000 */
[----:B------:R-:W-:Y:S01]  /*14870*/  @!PT LDS RZ, [RZ] ;  /* 0x00000000fffff984 */ /* 0x000fe20000000800 */
[----:B------:R-:W-:Y:S01]  /*14880*/  @!PT LDS RZ, [RZ] ;  /* 0x00000000fffff984 */ /* 0x000fe20000000800 */
[----:B------:R-:W-:Y:S01]  /*14890*/  @!PT LDS RZ, [RZ] ;  /* 0x00000000fffff984 */ /* 0x000fe20000000800 */
[----:B------:R0:W-:Y:S02]  /*148a0*/  @!P1 LDGSTS.E.BYPASS.LTC128B.128 [R9+0xc400], desc[UR52][R2.64], !P5 ;  /* 0x0c40000002099fae */ /* 0x0001e4000e901d74 */
[----:B------:R-:W-:Y:S01]  /*148b0*/  ISETP.GE.AND P1, PT, R0, UR38, PT ;  /* 0x0000002600007c0c */ /* 0x000fe2000bf26270 */
[----:B------:R-:W-:Y:S02]  /*148c0*/  IMAD.MOV.U32 R13, RZ, RZ, R5 ;  /* 0x000000ffff0d7224 */ /* 0x000fe400078e0005 */
[----:B------:R-:W-:-:S10]  /*148d0*/  IMAD.MOV.U32 R0, RZ, RZ, R14 ;  /* 0x000000ffff007224 */ /* 0x000fd400078e000e */
[----:B0-----:R-:W-:Y:S05]  /*148e0*/  WARPSYNC.COLLECTIVE R15, `(.L_x_13863) ;  /* 0x000000000f087348 */ /* 0x001fea0003c00000 */
[----:B------:R1:W2:Y:S02]  /*148f0*/  SHFL.IDX P6, R14, R13, R12, R11 ;  /* 0x0000000c0d0e7389 */ /* 0x0002a400000c000b */
[----:B012---:R-:W-:Y:S01]  /*14900*/  ENDCOLLECTIVE ;  /* 0x000000000000791b */ /* 0x007fe20003800000 */
.L_x_13863:
[----:B------:R-:W-:Y:S02]  /*14910*/  IMAD.MOV.U32 R13, RZ, RZ, R7 ;  /* 0x000000ffff0d7224 */ /* 0x000fe400078e0007 */
[----:B------:R-:W-:Y:S02]  /*14920*/  IMAD.MOV.U32 R12, RZ, RZ, 0x2 ;  /* 0x00000002ff0c7424 */ /* 0x000fe400078e00ff */
[----:B------:R-:W-:-:S07]  /*14930*/  IMAD.MOV.U32 R2, RZ, RZ, R14 ;  /* 0x000000ffff027224 */ /* 0x000fce00078e000e */
[----:B------:R-:W-:Y:S05]  /*14940*/  WARPSYNC.COLLECTIVE R15, `(.L_x_13864) ;  /* 0x000000000f087348 */ /* 0x000fea0003c00000 */
[----:B------:R0:W1:Y:S02]  /*14950*/  SHFL.IDX P6, R14, R13, R12, R11 ;  /* 0x0000000c0d0e7389 */ /* 0x00006400000c000b */
[----:B01----:R-:W-:Y:S01]  /*14960*/  ENDCOLLECTIVE ;  /* 0x000000000000791b */ /* 0x003fe20003800000 */
.L_x_13864:
[----:B------:R-:W-:-:S05]  /*14970*/  @!P1 LEA R2, P0, R10, R2, 0x1 ;  /* 0x000000020a029211 */ /* 0x000fca00078008ff */
[----:B------:R-:W-:-:S05]  /*14980*/  @!P1 IMAD.X R3, RZ, RZ, R0, P0 ;  /* 0x000000ffff039224 */ /* 0x000fca00000e0600 */
        /* <DEDUP_REMOVED lines=9> */
.L_x_13865:
[----:B------:R-:W-:-:S05]  /*14a20*/  VIADD R3, R6, 0xa0 ;  /* 0x000000a006037836 */ /* 0x000fca0000000000 */
[----:B------:R-:W-:Y:S01]  /*14a30*/  ISETP.GE.AND P1, PT, R3, UR38, PT ;  /* 0x0000002603007c0c */ /* 0x000fe2000bf26270 */
[----:B------:R-:W-:Y:S02]  /*14a40*/  IMAD.MOV.U32 R13, RZ, RZ, R7 ;  /* 0x000000ffff0d7224 */ /* 0x000fe400078e0007 */
[----:B------:R-:W-:Y:S02]  /*14a50*/  IMAD.MOV.U32 R12, RZ, RZ, 0x3 ;  /* 0x00000003ff0c7424 */ /* 0x000fe400078e00ff */
[----:B------:R-:W-:-:S08]  /*14a60*/  IMAD.MOV.U32 R2, RZ, RZ, R14 ;  /* 0x000000ffff027224 */ /* 0x000fd000078e000e */
[----:B------:R-:W-:Y:S05]  /*14a70*/  WARPSYNC.COLLECTIVE R15, `(.L_x_13866) ;  /* 0x000000000f087348 */ /* 0x000fea0003c00000 */
[----:B------:R0:W1:Y:S02]  /*14a80*/  SHFL.IDX P6, R14, R13, R12, R11 ;  /* 0x0000000c0d0e7389 */ /* 0x00006400000c000b */
[----:B01----:R-:W-:Y:S01]  /*14a90*/  ENDCOLLECTIVE ;  /* 0x000000000000791b */ /* 0x003fe20003800000 */
.L_x_13866:
        /* <DEDUP_REMOVED lines=11> */
.L_x_13867:
[----:B------:R-:W-:Y:S05]  /*14b50*/  BRA `(.L_x_13868) ;  /* 0xffffffc000b07947 */ /* 0x000fea000383ffff */
.L_x_13782:
[----:B0-----:R0:W1:Y:S02]  /*14b60*/  SYNCS.PHASECHK.TRANS64.TRYWAIT P0, [R16+URZ+0x16820], R3 ;  /* 0x01682003100075a7 */ /* 0x001064000800017f */
[----:B-1----:R-:W-:Y:S05]  /*14b70*/  @!P0 NANOSLEEP.SYNCS 0x989680 ;  /* 0x009896800000895d */ /* 0x002fea0003900000 */
[----:B------:R-:W1:Y:S02]  /*14b80*/  @!P0 SYNCS.PHASECHK.TRANS64 P0, [R16+URZ+0x16820], R3 ;  /* 0x01682003100085a7 */ /* 0x000e64000800007f */
[----:B-1----:R-:W-:Y:S05]  /*14b90*/  @!P0 BRA `(.L_x_13782) ;  /* 0xfffffffc00f08947 */ /* 0x002fea000383ffff */
[----:B------:R-:W-:Y:S05]  /*14ba0*/  BRA `(.L_x_13869) ;  /* 0xffffffc4000c7947 */ /* 0x000fea000383ffff */
.L_x_13786:
[----:B0-----:R0:W1:Y:S02]  /*14bb0*/  SYNCS.PHASECHK.TRANS64.TRYWAIT P0, [R5+URZ+0x16840], R2 ;  /* 0x01684002050075a7 */ /* 0x001064000800017f */
[----:B-1----:R-:W-:Y:S05]  /*14bc0*/  @!P0 NANOSLEEP.SYNCS 0x989680 ;  /* 0x009896800000895d */ /* 0x002fea0003900000 */
[----:B------:R-:W1:Y:S02]  /*14bd0*/  @!P0 SYNCS.PHASECHK.TRANS64 P0, [R5+URZ+0x16840], R2 ;  /* 0x01684002050085a7 */ /* 0x000e64000800007f */
[----:B-1----:R-:W-:Y:S05]  /*14be0*/  @!P0 BRA `(.L_x_13786) ;  /* 0xfffffffc00f08947 */ /* 0x002fea000383ffff */
[----:B------:R-:W-:Y:S05]  /*14bf0*/  BRA `(.L_x_13870) ;  /* 0xffffffc400d87947 */ /* 0x000fea000383ffff */
.L_x_13787:
        /* <DEDUP_REMOVED lines=8> */
.L_x_13872:
[----:B------:R-:W-:Y:S05]  /*14c80*/  BSYNC B1 ;  /* 0x0000000000017941 */ /* 0x000fea0003800000 */
.L_x_13871:
        /* <DEDUP_REMOVED lines=10> */
.L_x_13873:
        /* <DEDUP_REMOVED lines=8> */
.L_x_13874:
        /* <DEDUP_REMOVED lines=12> */
.L_x_13875:
[----:B------:R-:W-:Y:S02]  /*14e70*/  IMAD.MOV.U32 R13, RZ, RZ, R10 ;  /* 0x000000ffff0d7224 */ /* 0x000fe400078e000a */
[----:B------:R-:W-:Y:S02]  /*14e80*/  IMAD.MOV.U32 R12, RZ, RZ, 0x2 ;  /* 0x00000002ff0c7424 */ /* 0x000fe400078e00ff */
[----:B------:R-:W-:-:S07]  /*14e90*/  IMAD.MOV.U32 R2, RZ, RZ, R14 ;  /* 0x000000ffff027224 */ /* 0x000fce00078e000e */
[----:B------:R-:W-:Y:S05]  /*14ea0*/  WARPSYNC.COLLECTIVE R15, `(.L_x_13876) ;  /* 0x000000000f087348 */ /* 0x000fea0003c00000 */
[----:B------:R0:W1:Y:S02]  /*14eb0*/  SHFL.IDX P6, R14, R13, R12, R11 ;  /* 0x0000000c0d0e7389 */ /* 0x00006400000c000b */
[----:B01----:R-:W-:Y:S01]  /*14ec0*/  ENDCOLLECTIVE ;  /* 0x000000000000791b */ /* 0x003fe20003800000 */
.L_x_13876:
        /* <DEDUP_REMOVED lines=11> */
.L_x_13877:
[----:B------:R-:W-:Y:S02]  /*14f80*/  IMAD.MOV.U32 R13, RZ, RZ, R10 ;  /* 0x000000ffff0d7224 */ /* 0x000fe400078e000a */
[----:B------:R-:W-:Y:S02]  /*14f90*/  IMAD.MOV.U32 R12, RZ, RZ, 0x3 ;  /* 0x00000003ff0c7424 */ /* 0x000fe400078e00ff */
[----:B------:R-:W-:-:S07]  /*14fa0*/  IMAD.MOV.U32 R2, RZ, RZ, R14 ;  /* 0x000000ffff027224 */ /* 0x000fce00078e000e */
[----:B------:R-:W-:Y:S05]  /*14fb0*/  WARPSYNC.COLLECTIVE R15, `(.L_x_13878) ;  /* 0x000000000f087348 */ /* 0x000fea0003c00000 */
[----:B------:R0:W1:Y:S02]  /*14fc0*/  SHFL.IDX P6, R14, R13, R12, R11 ;  /* 0x0000000c0d0e7389 */ /* 0x00006400000c000b */
[----:B01----:R-:W-:Y:S01]  /*14fd0*/  ENDCOLLECTIVE ;  /* 0x000000000000791b */ /* 0x003fe20003800000 */
.L_x_13878:
        /* <DEDUP_REMOVED lines=11> */
.L_x_13879:
[----:B------:R-:W-:Y:S02]  /*15090*/  IMAD.MOV.U32 R13, RZ, RZ, R10 ;  /* 0x000000ffff0d7224 */ /* 0x000fe400078e000a */
[----:B------:R-:W-:Y:S02]  /*150a0*/  IMAD.MOV.U32 R12, RZ, RZ, 0x4 ;  /* 0x00000004ff0c7424 */ /* 0x000fe400078e00ff */
[----:B------:R-:W-:-:S07]  /*150b0*/  IMAD.MOV.U32 R2, RZ, RZ, R14 ;  /* 0x000000ffff027224 */ /* 0x000fce00078e000e */
[----:B------:R-:W-:Y:S05]  /*150c0*/  WARPSYNC.COLLECTIVE R15, `(.L_x_13880) ;  /* 0x000000000f087348 */ /* 0x000fea0003c00000 */
[----:B------:R0:W1:Y:S02]  /*150d0*/  SHFL.IDX P6, R14, R13, R12, R11 ;  /* 0x0000000c0d0e7389 */ /* 0x00006400000c000b */
[----:B01----:R-:W-:Y:S01]  /*150e0*/  ENDCOLLECTIVE ;  /* 0x000000000000791b */ /* 0x003fe20003800000 */
.L_x_13880:
        /* <DEDUP_REMOVED lines=11> */
.L_x_13881:
[----:B------:R-:W-:Y:S02]  /*151a0*/  IMAD.MOV.U32 R13, RZ, RZ, R10 ;  /* 0x000000ffff0d7224 */ /* 0x000fe400078e000a */
[----:B------:R-:W-:Y:S02]  /*151b0*/  IMAD.MOV.U32 R12, RZ, RZ, 0x5 ;  /* 0x00000005ff0c7424 */ /* 0x000fe400078e00ff */
[----:B------:R-:W-:-:S07]  /*151c0*/  IMAD.MOV.U32 R2, RZ, RZ, R14 ;  /* 0x000000ffff027224 */ /* 0x000fce00078e000e */
[----:B------:R-:W-:Y:S05]  /*151d0*/  WARPSYNC.COLLECTIVE R15, `(.L_x_13882) ;  /* 0x000000000f087348 */ /* 0x000fea0003c00000 */
[----:B------:R0:W1:Y:S02]  /*151e0*/  SHFL.IDX P6, R14, R13, R12, R11 ;  /* 0x0000000c0d0e7389 */ /* 0x00006400000c000b */
[----:B01----:R-:W-:Y:S01]  /*151f0*/  ENDCOLLECTIVE ;  /* 0x000000000000791b */ /* 0x003fe20003800000 */
.L_x_13882:
        /* <DEDUP_REMOVED lines=11> */
.L_x_13883:
[----:B------:R-:W-:Y:S02]  /*152b0*/  IMAD.MOV.U32 R13, RZ, RZ, R10 ;  /* 0x000000ffff0d7224 */ /* 0x000fe400078e000a */
[----:B------:R-:W-:Y:S02]  /*152c0*/  IMAD.MOV.U32 R12, RZ, RZ, 0x6 ;  /* 0x00000006ff0c7424 */ /* 0x000fe400078e00ff */
[----:B------:R-:W-:-:S07]  /*152d0*/  IMAD.MOV.U32 R2, RZ, RZ, R14 ;  /* 0x000000ffff027224 */ /* 0x000fce00078e000e */
[----:B------:R-:W-:Y:S05]  /*152e0*/  WARPSYNC.COLLECTIVE R15, `(.L_x_13884) ;  /* 0x000000000f087348 */ /* 0x000fea0003c00000 */
[----:B------:R0:W1:Y:S02]  /*152f0*/  SHFL.IDX P6, R14, R13, R12, R11 ;  /* 0x0000000c0d0e7389 */ /* 0x00006400000c000b */
[----:B01----:R-:W-:Y:S01]  /*15300*/  ENDCOLLECTIVE ;  /* 0x000000000000791b */ /* 0x003fe20003800000 */
.L_x_13884:
        /* <DEDUP_REMOVED lines=11> */
.L_x_13885:
[----:B------:R-:W-:Y:S02]  /*153c0*/  IMAD.MOV.U32 R13, RZ, RZ, R10 ;  /* 0x000000ffff0d7224 */ /* 0x000fe400078e000a */
[----:B------:R-:W-:Y:S02]  /*153d0*/  IMAD.MOV.U32 R12, RZ, RZ, 0x7 ;  /* 0x00000007ff0c7424 */ /* 0x000fe400078e00ff */
[----:B------:R-:W-:-:S07]  /*153e0*/  IMAD.MOV.U32 R2, RZ, RZ, R14 ;  /* 0x000000ffff027224 */ /* 0x000fce00078e000e */
[----:B------:R-:W-:Y:S05]  /*153f0*/  WARPSYNC.COLLECTIVE R15, `(.L_x_13886) ;  /* 0x000000000f087348 */ /* 0x000fea0003c00000 */
[----:B------:R0:W1:Y:S02]  /*15400*/  SHFL.IDX P6, R14, R13, R12, R11 ;  /* 0x0000000c0d0e7389 */ /* 0x00006400000c000b */
[----:B01----:R-:W-:Y:S01]  /*15410*/  ENDCOLLECTIVE ;  /* 0x000000000000791b */ /* 0x003fe20003800000 */
.L_x_13886:
        /* <DEDUP_REMOVED lines=11> */
.L_x_13887:
[----:B------:R-:W-:Y:S01]  /*154d0*/  IMAD.MOV.U32 R2, RZ, RZ, R14 ;  /* 0x000000ffff027224 */ /* 0x000fe200078e000e */
[----:B------:R-:W-:Y:S06]  /*154e0*/  BRA `(.L_x_13888) ;  /* 0xffffffc000c07947 */ /* 0x000fec000383ffff */
.L_x_13792:
[----:B-1----:R1:W2:Y:S02]  /*154f0*/  SYNCS.PHASECHK.TRANS64.TRYWAIT P0, [R5+URZ+0x16860], R2 ;  /* 0x01686002050075a7 */ /* 0x0022a4000800017f */
[----:B--2---:R-:W-:Y:S05]  /*15500*/  @!P0 NANOSLEEP.SYNCS 0x989680 ;  /* 0x009896800000895d */ /* 0x004fea0003900000 */
[----:B------:R-:W2:Y:S02]  /*15510*/  @!P0 SYNCS.PHASECHK.TRANS64 P0, [R5+URZ+0x16860], R2 ;  /* 0x01686002050085a7 */ /* 0x000ea4000800007f */
[----:B--2---:R-:W-:Y:S05]  /*15520*/  @!P0 BRA `(.L_x_13792) ;  /* 0xfffffffc00f08947 */ /* 0x004fea000383ffff */
[----:B------:R-:W-:Y:S05]  /*15530*/  BRA `(.L_x_13889) ;  /* 0xffffffc400187947 */ /* 0x000fea000383ffff */
.L_x_13793:
        /* <DEDUP_REMOVED lines=8> */
.L_x_13891:
[----:B------:R-:W-:Y:S05]  /*155c0*/  BSYNC B1 ;  /* 0x0000000000017941 */ /* 0x000fea0003800000 */
.L_x_13890:
        /* <DEDUP_REMOVED lines=9> */
.L_x_13892:
[----:B------:R-:W-:Y:S02]  /*15660*/  IMAD.MOV.U32 R13, RZ, RZ, R18 ;  /* 0x000000ffff0d7224 */ /* 0x000fe400078e0012 */
[----:B------:R-:W-:Y:S02]  /*15670*/  IMAD.MOV.U32 R12, RZ, RZ, 0x1 ;  /* 0x00000001ff0c7424 */ /* 0x000fe400078e00ff */
[----:B------:R-:W-:-:S07]  /*15680*/  IMAD.MOV.U32 R2, RZ, RZ, R14 ;  /* 0x000000ffff027224 */ /* 0x000fce00078e000e */
[----:B------:R-:W-:Y:S05]  /*15690*/  WARPSYNC.COLLECTIVE R15, `(.L_x_13893) ;  /* 0x000000000f087348 */ /* 0x000fea0003c00000 */
[----:B------:R0:W1:Y:S02]  /*156a0*/  SHFL.IDX P6, R14, R13, R12, R11 ;  /* 0x0000000c0d0e7389 */ /* 0x00006400000c000b */
[----:B01----:R-:W-:Y:S01]  /*156b0*/  ENDCOLLECTIVE ;  /* 0x000000000000791b */ /* 0x003fe20003800000 */
.L_x_13893:
[----:B------:R-:W-:-:S05]  /*156c0*/  IADD3 R2, P0, R2, R7, RZ ;  /* 0x0000000702027210 */ /* 0x000fca0007f1e0ff */
[----:B------:R-:W-:Y:S01]  /*156d0*/  IMAD.X R3, RZ, RZ, R3, P0 ;  /* 0x000000ffff037224 */ /* 0x000fe200000e0603 */
[----:B------:R-:W-:Y:S01]  /*156e0*/  ISETP.LT.OR P0, PT, R8, 0x1, P1 ;  /* 0x000000010800780c */ /* 0x000fe20000f01670 */
[----:B------:R-:W-:-:S12]  /*156f0*/  IMAD.MOV.U32 R13, RZ, RZ, R17 ;  /* 0x000000ffff0d7224 */ /* 0x000fd800078e0011 */
        /* <DEDUP_REMOVED lines=8> */
.L_x_13894:
[----:B------:R-:W-:Y:S02]  /*15780*/  IMAD.MOV.U32 R13, RZ, RZ, R18 ;  /* 0x000000ffff0d7224 */ /* 0x000fe400078e0012 */
[----:B------:R-:W-:Y:S02]  /*15790*/  IMAD.MOV.U32 R12, RZ, RZ, 0x2 ;  /* 0x00000002ff0c7424 */ /* 0x000fe400078e00ff */
[----:B------:R-:W-:-:S07]  /*157a0*/  IMAD.MOV.U32 R2, RZ, RZ, R14 ;  /* 0x000000ffff027224 */ /* 0x000fce00078e000e */
[----:B------:R-:W-:Y:S05]  /*157b0*/  WARPSYNC.COLLECTIVE R15, `(.L_x_13895) ;  /* 0x000000000f087348 */ /* 0x000fea0003c00000 */
[----:B------:R0:W1:Y:S02]  /*157c0*/  SHFL.IDX P6, R14, R13, R12, R11 ;  /* 0x0000000c0d0e7389 */ /* 0x00006400000c000b */
[----:B01----:R-:W-:Y:S01]  /*157d0*/  ENDCOLLECTIVE ;  /* 0x000000000000791b */ /* 0x003fe20003800000 */
.L_x_13895:
        /* <DEDUP_REMOVED lines=12> */
.L_x_13896:
[----:B------:R-:W-:Y:S02]  /*158a0*/  IMAD.MOV.U32 R13, RZ, RZ, R18 ;  /* 0x000000ffff0d7224 */ /* 0x000fe400078e0012 */
[----:B------:R-:W-:Y:S02]  /*158b0*/  IMAD.MOV.U32 R12, RZ, RZ, 0x3 ;  /* 0x00000003ff0c7424 */ /* 0x000fe400078e00ff */
[----:B------:R-:W-:-:S07]  /*158c0*/  IMAD.MOV.U32 R2, RZ, RZ, R14 ;  /* 0x000000ffff027224 */ /* 0x000fce00078e000e */
[----:B------:R-:W-:Y:S05]  /*158d0*/  WARPSYNC.COLLECTIVE R15, `(.L_x_13897) ;  /* 0x000000000f087348 */ /* 0x000fea0003c00000 */
[----:B------:R0:W1:Y:S02]  /*158e0*/  SHFL.IDX P6, R14, R13, R12, R11 ;  /* 0x0000000c0d0e7389 */ /* 0x00006400000c000b */
[----:B01----:R-:W-:Y:S01]  /*158f0*/  ENDCOLLECTIVE ;  /* 0x000000000000791b */ /* 0x003fe20003800000 */
.L_x_13897:
        /* <DEDUP_REMOVED lines=12> */
.L_x_13898:
[----:B------:R-:W-:Y:S02]  /*159c0*/  IMAD.MOV.U32 R13, RZ, RZ, R18 ;  /* 0x000000ffff0d7224 */ /* 0x000fe400078e0012 */
[----:B------:R-:W-:Y:S02]  /*159d0*/  IMAD.MOV.U32 R12, RZ, RZ, 0x4 ;  /* 0x00000004ff0c7424 */ /* 0x000fe400078e00ff */
[----:B------:R-:W-:-:S07]  /*159e0*/  IMAD.MOV.U32 R2, RZ, RZ, R14 ;  /* 0x000000ffff027224 */ /* 0x000fce00078e000e */
[----:B------:R-:W-:Y:S05]  /*159f0*/  WARPSYNC.COLLECTIVE R15, `(.L_x_13899) ;  /* 0x000000000f087348 */ /* 0x000fea0003c00000 */
[----:B------:R0:W1:Y:S02]  /*15a00*/  SHFL.IDX P6, R14, R13, R12, R11 ;  /* 0x0000000c0d0e7389 */ /* 0x00006400000c000b */
[----:B01----:R-:W-:Y:S01]  /*15a10*/  ENDCOLLECTIVE ;  /* 0x000000000000791b */ /* 0x003fe20003800000 */
.L_x_13899:
        /* <DEDUP_REMOVED lines=12> */
.L_x_13900:
[----:B------:R-:W-:Y:S02]  /*15ae0*/  IMAD.MOV.U32 R13, RZ, RZ, R18 ;  /* 0x000000ffff0d7224 */ /* 0x000fe400078e0012 */
[----:B------:R-:W-:Y:S02]  /*15af0*/  IMAD.MOV.U32 R12, RZ, RZ, 0x5 ;  /* 0x00000005ff0c7424 */ /* 0x000fe400078e00ff */
[----:B------:R-:W-:-:S07]  /*15b00*/  IMAD.MOV.U32 R2, RZ, RZ, R14 ;  /* 0x000000ffff027224 */ /* 0x000fce00078e000e */
[----:B------:R-:W-:Y:S05]  /*15b10*/  WARPSYNC.COLLECTIVE R15, `(.L_x_13901) ;  /* 0x000000000f087348 */ /* 0x000fea0003c00000 */
[----:B------:R0:W1:Y:S02]  /*15b20*/  SHFL.IDX P6, R14, R13, R12, R11 ;  /* 0x0000000c0d0e7389 */ /* 0x00006400000c000b */
[----:B01----:R-:W-:Y:S01]  /*15b30*/  ENDCOLLECTIVE ;  /* 0x000000000000791b */ /* 0x003fe20003800000 */
.L_x_13901:
        /* <DEDUP_REMOVED lines=12> */
.L_x_13902:
[----:B------:R-:W-:Y:S02]  /*15c00*/  IMAD.MOV.U32 R13, RZ, RZ, R18 ;  /* 0x000000ffff0d7224 */ /* 0x000fe400078e0012 */
[----:B------:R-:W-:Y:S02]  /*15c10*/  IMAD.MOV.U32 R12, RZ, RZ, 0x6 ;  /* 0x00000006ff0c7424 */ /* 0x000fe400078e00ff */
[----:B------:R-:W-:-:S07]  /*15c20*/  IMAD.MOV.U32 R2, RZ, RZ, R14 ;  /* 0x000000ffff027224 */ /* 0x000fce00078e000e */
[----:B------:R-:W-:Y:S05]  /*15c30*/  WARPSYNC.COLLECTIVE R15, `(.L_x_13903) ;  /* 0x000000000f087348 */ /* 0x000fea0003c00000 */
[----:B------:R0:W1:Y:S02]  /*15c40*/  SHFL.IDX P6, R14, R13, R12, R11 ;  /* 0x0000000c0d0e7389 */ /* 0x00006400000c000b */
[----:B01----:R-:W-:Y:S01]  /*15c50*/  ENDCOLLECTIVE ;  /* 0x000000000000791b */ /* 0x003fe20003800000 */
.L_x_13903:
        /* <DEDUP_REMOVED lines=12> */
.L_x_13904:
[----:B------:R-:W-:Y:S02]  /*15d20*/  IMAD.MOV.U32 R13, RZ, RZ, R18 ;  /* 0x000000ffff0d7224 */ /* 0x000fe400078e0012 */
[----:B------:R-:W-:Y:S02]  /*15d30*/  IMAD.MOV.U32 R12, RZ, RZ, 0x7 ;  /* 0x00000007ff0c7424 */ /* 0x000fe400078e00ff */
[----:B------:R-:W-:-:S07]  /*15d40*/  IMAD.MOV.U32 R2, RZ, RZ, R14 ;  /* 0x000000ffff027224 */ /* 0x000fce00078e000e */
[----:B------:R-:W-:Y:S05]  /*15d50*/  WARPSYNC.COLLECTIVE R15, `(.L_x_13905) ;  /* 0x000000000f087348 */ /* 0x000fea0003c00000 */
[----:B------:R0:W1:Y:S02]  /*15d60*/  SHFL.IDX P6, R14, R13, R12, R11 ;  /* 0x0000000c0d0e7389 */ /* 0x00006400000c000b */
[----:B01----:R-:W-:Y:S01]  /*15d70*/  ENDCOLLECTIVE ;  /* 0x000000000000791b */ /* 0x003fe20003800000 */
.L_x_13905:
        /* <DEDUP_REMOVED lines=8> */
[----:B------:R-:W-:-:S07]  /*15e00*/  IMAD.MOV.U32 R18, RZ, RZ, R14 ;  /* 0x000000ffff127224 */ /* 0x000fce00078e000e */
[----:B0-----:R-:W-:Y:S05]  /*15e10*/  WARPSYNC.COLLECTIVE R15, `(.L_x_13906) ;  /* 0x000000000f087348 */ /* 0x001fea0003c00000 */
[----:B------:R1:W2:Y:S02]  /*15e20*/  SHFL.IDX P6, R14, R13, R12, R11 ;  /* 0x0000000c0d0e7389 */ /* 0x0002a400000c000b */
[----:B012---:R-:W-:Y:S01]  /*15e30*/  ENDCOLLECTIVE ;  /* 0x000000000000791b */ /* 0x007fe20003800000 */
.L_x_13906:
[----:B------:R-:W-:Y:S01]  /*15e40*/  IMAD.MOV.U32 R2, RZ, RZ, R14 ;  /* 0x000000ffff027224 */ /* 0x000fe200078e000e */
[----:B------:R-:W-:Y:S06]  /*15e50*/  BRA `(.L_x_13907) ;  /* 0xffffffbc00c87947 */ /* 0x000fec000383ffff */
.L_x_13801:
[----:B0-----:R0:W1:Y:S02]  /*15e60*/  SYNCS.PHASECHK.TRANS64.TRYWAIT P0, [R4+URZ+0x16860], R3 ;  /* 0x01686003040075a7 */ /* 0x001064000800017f */
[----:B-1----:R-:W-:Y:S05]  /*15e70*/  @!P0 NANOSLEEP.SYNCS 0x989680 ;  /* 0x009896800000895d */ /* 0x002fea0003900000 */
[----:B------:R-:W1:Y:S02]  /*15e80*/  @!P0 SYNCS.PHASECHK.TRANS64 P0, [R4+URZ+0x16860], R3 ;  /* 0x01686003040085a7 */ /* 0x000e64000800007f */
[----:B-1----:R-:W-:Y:S05]  /*15e90*/  @!P0 BRA `(.L_x_13801) ;  /* 0xfffffffc00f08947 */ /* 0x002fea000383ffff */
[----:B------:R-:W-:Y:S05]  /*15ea0*/  BRA `(.L_x_13908) ;  /* 0xffffffc000dc7947 */ /* 0x000fea000383ffff */
.L_x_13802:
        /* <DEDUP_REMOVED lines=8> */
.L_x_13910:
[----:B------:R-:W-:Y:S05]  /*15f30*/  BSYNC B0 ;  /* 0x0000000000007941 */ /* 0x000fea0003800000 */
.L_x_13909:
        /* <DEDUP_REMOVED lines=10> */
.L_x_13911:
        /* <DEDUP_REMOVED lines=9> */
.L_x_13912:
        /* <DEDUP_REMOVED lines=11> */
.L_x_13913:
[----:B------:R-:W-:Y:S02]  /*16120*/  IMAD.MOV.U32 R13, RZ, RZ, R18 ;  /* 0x000000ffff0d7224 */ /* 0x000fe400078e0012 */
[----:B------:R-:W-:Y:S01]  /*16130*/  IMAD.MOV.U32 R12, RZ, RZ, 0x2 ;  /* 0x00000002ff0c7424 */ /* 0x000fe200078e00ff */
[----:B------:R-:W-:-:S13]  /*16140*/  IADD3 R2, P0, R14, R6, RZ ;  /* 0x000000060e027210 */ /* 0x000fda0007f1e0ff */
[----:B------:R-:W-:Y:S05]  /*16150*/  WARPSYNC.COLLECTIVE R15, `(.L_x_13914) ;  /* 0x000000000f087348 */ /* 0x000fea0003c00000 */
[----:B------:R0:W1:Y:S02]  /*16160*/  SHFL.IDX P6, R14, R13, R12, R11 ;  /* 0x0000000c0d0e7389 */ /* 0x00006400000c000b */
[----:B01----:R-:W-:Y:S01]  /*16170*/  ENDCOLLECTIVE ;  /* 0x000000000000791b */ /* 0x003fe20003800000 */
.L_x_13914:
        /* <DEDUP_REMOVED lines=11> */
.L_x_13915:
[----:B------:R-:W-:Y:S02]  /*16230*/  IMAD.MOV.U32 R13, RZ, RZ, R18 ;  /* 0x000000ffff0d7224 */ /* 0x000fe400078e0012 */
[----:B------:R-:W-:Y:S02]  /*16240*/  IMAD.MOV.U32 R12, RZ, RZ, 0x3 ;  /* 0x00000003ff0c7424 */ /* 0x000fe400078e00ff */
[----:B------:R-:W-:-:S07]  /*16250*/  IMAD.MOV.U32 R9, RZ, RZ, R14 ;  /* 0x000000ffff097224 */ /* 0x000fce00078e000e */
[----:B------:R-:W-:Y:S05]  /*16260*/  WARPSYNC.COLLECTIVE R15, `(.L_x_13916) ;  /* 0x000000000f087348 */ /* 0x000fea0003c00000 */
[----:B------:R0:W1:Y:S02]  /*16270*/  SHFL.IDX P6, R14, R13, R12, R11 ;  /* 0x0000000c0d0e7389 */ /* 0x00006400000c000b */
[----:B01----:R-:W-:Y:S01]  /*16280*/  ENDCOLLECTIVE ;  /* 0x000000000000791b */ /* 0x003fe20003800000 */
.L_x_13916:
        /* <DEDUP_REMOVED lines=12> */
.L_x_13917:
[----:B------:R-:W-:Y:S02]  /*16350*/  IMAD.MOV.U32 R13, RZ, RZ, R18 ;  /* 0x000000ffff0d7224 */ /* 0x000fe400078e0012 */
[----:B------:R-:W-:Y:S01]  /*16360*/  IMAD.MOV.U32 R12, RZ, RZ, 0x4 ;  /* 0x00000004ff0c7424 */ /* 0x000fe200078e00ff */
[----:B------:R-:W-:-:S13]  /*16370*/  IADD3 R2, P0, R14, R6, RZ ;  /* 0x000000060e027210 */ /* 0x000fda0007f1e0ff */
[----:B------:R-:W-:Y:S05]  /*16380*/  WARPSYNC.COLLECTIVE R15, `(.L_x_13918) ;  /* 0x000000000f087348 */ /* 0x000fea0003c00000 */
[----:B------:R0:W1:Y:S02]  /*16390*/  SHFL.IDX P6, R14, R13, R12, R11 ;  /* 0x0000000c0d0e7389 */ /* 0x00006400000c000b */
[----:B01----:R-:W-:Y:S01]  /*163a0*/  ENDCOLLECTIVE ;  /* 0x000000000000791b */ /* 0x003fe20003800000 */
.L_x_13918:
        /* <DEDUP_REMOVED lines=11> */
.L_x_13919:
[----:B------:R-:W-:Y:S02]  /*16460*/  IMAD.MOV.U32 R13, RZ, RZ, R18 ;  /* 0x000000ffff0d7224 */ /* 0x000fe400078e0012 */
[----:B------:R-:W-:Y:S02]  /*16470*/  IMAD.MOV.U32 R12, RZ, RZ, 0x5 ;  /* 0x00000005ff0c7424 */ /* 0x000fe400078e00ff */
[----:B------:R-:W-:-:S07]  /*16480*/  IMAD.MOV.U32 R9, RZ, RZ, R14 ;  /* 0x000000ffff097224 */ /* 0x000fce00078e000e */
[----:B------:R-:W-:Y:S05]  /*16490*/  WARPSYNC.COLLECTIVE R15, `(.L_x_13920) ;  /* 0x000000000f087348 */ /* 0x000fea0003c00000 */
[----:B------:R0:W1:Y:S02]  /*164a0*/  SHFL.IDX P6, R14, R13, R12, R11 ;  /* 0x0000000c0d0e7389 */ /* 0x00006400000c000b */
[----:B01----:R-:W-:Y:S01]  /*164b0*/  ENDCOLLECTIVE ;  /* 0x000000000000791b */ /* 0x003fe20003800000 */
.L_x_13920:
        /* <DEDUP_REMOVED lines=12> */
.L_x_13921:
[----:B------:R-:W-:Y:S02]  /*16580*/  IMAD.MOV.U32 R13, RZ, RZ, R18 ;  /* 0x000000ffff0d7224 */ /* 0x000fe400078e0012 */
[----:B------:R-:W-:Y:S01]  /*16590*/  IMAD.MOV.U32 R12, RZ, RZ, 0x6 ;  /* 0x00000006ff0c7424 */ /* 0x000fe200078e00ff */
[----:B------:R-:W-:-:S13]  /*165a0*/  IADD3 R2, P0, R14, R6, RZ ;  /* 0x000000060e027210 */ /* 0x000fda0007f1e0ff */
[----:B------:R-:W-:Y:S05]  /*165b0*/  WARPSYNC.COLLECTIVE R15, `(.L_x_13922) ;  /* 0x000000000f087348 */ /* 0x000fea0003c00000 */
[----:B------:R0:W1:Y:S02]  /*165c0*/  SHFL.IDX P6, R14, R13, R12, R11 ;  /* 0x0000000c0d0e7389 */ /* 0x00006400000c000b */
[----:B01----:R-:W-:Y:S01]  /*165d0*/  ENDCOLLECTIVE ;  /* 0x000000000000791b */ /* 0x003fe20003800000 */
.L_x_13922:
        /* <DEDUP_REMOVED lines=11> */
.L_x_13923:
[----:B------:R-:W-:Y:S02]  /*16690*/  IMAD.MOV.U32 R13, RZ, RZ, R18 ;  /* 0x000000ffff0d7224 */ /* 0x000fe400078e0012 */
[----:B------:R-:W-:Y:S02]  /*166a0*/  IMAD.MOV.U32 R12, RZ, RZ, 0x7 ;  /* 0x00000007ff0c7424 */ /* 0x000fe400078e00ff */
[----:B------:R-:W-:-:S07]  /*166b0*/  IMAD.MOV.U32 R9, RZ, RZ, R14 ;  /* 0x000000ffff097224 */ /* 0x000fce00078e000e */
[----:B------:R-:W-:Y:S05]  /*166c0*/  WARPSYNC.COLLECTIVE R15, `(.L_x_13924) ;  /* 0x000000000f087348 */ /* 0x000fea0003c00000 */
[----:B------:R0:W1:Y:S02]  /*166d0*/  SHFL.IDX P6, R14, R13, R12, R11 ;  /* 0x0000000c0d0e7389 */ /* 0x00006400000c000b */
[----:B01----:R-:W-:Y:S01]  /*166e0*/  ENDCOLLECTIVE ;  /* 0x000000000000791b */ /* 0x003fe20003800000 */
.L_x_13924:
        /* <DEDUP_REMOVED lines=12> */
.L_x_13925:
[----:B------:R-:W-:Y:S05]  /*167b0*/  BRA `(.L_x_13926) ;  /* 0xffffffbc009c7947 */ /* 0x000fea000383ffff */
.L_x_13807:
        /* <DEDUP_REMOVED lines=8> */
.L_x_13928:
[----:B------:R-:W-:Y:S05]  /*16840*/  BSYNC B0 ;  /* 0x0000000000007941 */ /* 0x000fea0003800000 */
.L_x_13927:
[----:B------:R-:W-:Y:S05]  /*16850*/  BRA `(.L_x_13929) ;  /* 0xffffffc000207947 */ /* 0x000fea000383ffff */
.L_x_13810:
[----:B--2---:R2:W3:Y:S02]  /*16860*/  SYNCS.PHASECHK.TRANS64.TRYWAIT P0, [R4+URZ+0x16820], R0 ;  /* 0x01682000040075a7 */ /* 0x0044e4000800017f */
[----:B---3--:R-:W-:Y:S05]  /*16870*/  @!P0 NANOSLEEP.SYNCS 0x989680 ;  /* 0x009896800000895d */ /* 0x008fea0003900000 */
[----:B------:R-:W3:Y:S02]  /*16880*/  @!P0 SYNCS.PHASECHK.TRANS64 P0, [R4+URZ+0x16820], R0 ;  /* 0x01682000040085a7 */ /* 0x000ee4000800007f */
[----:B---3--:R-:W-:Y:S05]  /*16890*/  @!P0 BRA `(.L_x_13810) ;  /* 0xfffffffc00f08947 */ /* 0x008fea000383ffff */
[----:B------:R-:W-:Y:S05]  /*168a0*/  BRA `(.L_x_13930) ;  /* 0xffffffc0006c7947 */ /* 0x000fea000383ffff */
.L_x_13811:
        /* <DEDUP_REMOVED lines=11> */
.L_x_13932:
[----:B------:R-:W-:Y:S05]  /*16960*/  BSYNC B0 ;  /* 0x0000000000007941 */ /* 0x000fea0003800000 */
.L_x_13931:
[----:B------:R-:W-:Y:S05]  /*16970*/  BRA `(.L_x_13933) ;  /* 0xffffffc000547947 */ /* 0x000fea000383ffff */
.L_x_13814:
[----:B------:R-:W-:Y:S01]  /*16980*/  BSSY B1, `(.L_x_13934) ;  /* 0x0000006000017945 */ /* 0x000fe20003800000 */
[----:B------:R-:W-:-:S07]  /*16990*/  IMAD.MOV.U32 R15, RZ, RZ, -0x1 ;  /* 0xffffffffff0f7424 */ /* 0x000fce00078e00ff */
[----:B01----:R-:W-:Y:S05]  /*169a0*/  WARPSYNC.COLLECTIVE R15, `(.L_x_13935) ;  /* 0x000000000f0c7348 */ /* 0x003fea0003c00000 */
[----:B------:R-:W-:Y:S02]  /*169b0*/  ELECT P6, UR62, PT ;  /* 0x00000000003e782f */ /* 0x000fe400038c0000 */
[----:B------:R-:W-:Y:S01]  /*169c0*/  MOV R14, UR62 ;  /* 0x0000003e000e7c02 */ /* 0x000fe20008000f00 */
[----:B01----:R-:W-:Y:S10]  /*169d0*/  ENDCOLLECTIVE ;  /* 0x000000000000791b */ /* 0x003ff40003800000 */
.L_x_13935:
[----:B------:R-:W-:Y:S05]  /*169e0*/  BSYNC B1 ;  /* 0x0000000000017941 */ /* 0x000fea0003800000 */
.L_x_13934:
[----:B------:R-:W-:Y:S05]  /*169f0*/  BRA `(.L_x_13936) ;  /* 0xffffffc0004c7947 */ /* 0x000fea000383ffff */
.L_x_13816:
[----:B-1----:R1:W2:Y:S02]  /*16a00*/  SYNCS.PHASECHK.TRANS64.TRYWAIT P1, [R5+URZ+0x16840], R0 ;  /* 0x01684000050075a7 */ /* 0x0022a4000802017f */
[----:B--2---:R-:W-:Y:S05]  /*16a10*/  @!P1 NANOSLEEP.SYNCS 0x989680 ;  /* 0x009896800000995d */ /* 0x004fea0003900000 */
[----:B------:R-:W2:Y:S02]  /*16a20*/  @!P1 SYNCS.PHASECHK.TRANS64 P1, [R5+URZ+0x16840], R0 ;  /* 0x01684000050095a7 */ /* 0x000ea4000802007f */
[----:B--2---:R-:W-:Y:S05]  /*16a30*/  @!P1 BRA `(.L_x_13816) ;  /* 0xfffffffc00f09947 */ /* 0x004fea000383ffff */
[----:B------:R-:W-:Y:S05]  /*16a40*/  BRA `(.L_x_13937) ;  /* 0xffffffc0006c7947 */ /* 0x000fea000383ffff */
.L_x_13818:
[----:B--2---:R2:W3:Y:S02]  /*16a50*/  SYNCS.PHASECHK.TRANS64.TRYWAIT P1, [R23+URZ+0x16840], R2 ;  /* 0x01684002170075a7 */ /* 0x0044e4000802017f */
[----:B---3--:R-:W-:Y:S05]  /*16a60*/  @!P1 NANOSLEEP.SYNCS 0x989680 ;  /* 0x009896800000995d */ /* 0x008fea0003900000 */
[----:B------:R-:W3:Y:S02]  /*16a70*/  @!P1 SYNCS.PHASECHK.TRANS64 P1, [R23+URZ+0x16840], R2 ;  /* 0x01684002170095a7 */ /* 0x000ee4000802007f */
[----:B---3--:R-:W-:Y:S05]  /*16a80*/  @!P1 BRA `(.L_x_13818) ;  /* 0xfffffffc00f09947 */ /* 0x008fea000383ffff */
[----:B------:R-:W-:Y:S05]  /*16a90*/  BRA `(.L_x_13938) ;  /* 0xffffffc000787947 */ /* 0x000fea000383ffff */
.L_x_13820:
[----:B---3--:R3:W4:Y:S02]  /*16aa0*/  SYNCS.PHASECHK.TRANS64.TRYWAIT P1, [R5+URZ+0x16860], R0 ;  /* 0x01686000050075a7 */ /* 0x008724000802017f */
[----:B----4-:R-:W-:Y:S05]  /*16ab0*/  @!P1 NANOSLEEP.SYNCS 0x989680 ;  /* 0x009896800000995d */ /* 0x010fea0003900000 */
[----:B------:R-:W4:Y:S02]  /*16ac0*/  @!P1 SYNCS.PHASECHK.TRANS64 P1, [R5+URZ+0x16860], R0 ;  /* 0x01686000050095a7 */ /* 0x000f24000802007f */
[----:B----4-:R-:W-:Y:S05]  /*16ad0*/  @!P1 BRA `(.L_x_13820) ;  /* 0xfffffffc00f09947 */ /* 0x010fea000383ffff */
[----:B------:R-:W-:Y:S05]  /*16ae0*/  BRA `(.L_x_13939) ;  /* 0xffffffc000747947 */ /* 0x000fea000383ffff */
.L_x_13940:
        /* <DEDUP_REMOVED lines=9> */
.L_x_15875:


//--------------------- .text._ZN7cutlass13device_kernelIN5flash11enable_sm90INS1_16FlashAttnFwdSm90INS1_25CollectiveMainloopFwdSm90ILi2EN4cute5tupleIJNS5_1CILi1EEES8_S8_EEENS6_IJNS7_ILi192EEENS7_ILi128EEENS7_ILi64EEEEEELi64ENS_6half_tEfNS_4arch4Sm90ELb0ELb1ELb0ELb1ELb1ELb0ELb0ELb1ELb1ELb1ELb0ELb0EEENS1_21CollectiveEpilogueFwdINS6_IJSA_SC_SB_EEES9_SE_SG_Li384ELb1ELb1ELb0ELb0EEENS1_36VarlenDynamicPersistentTileSchedulerILi192ELi128ELi384ELi128ELb0ELb1ELb1ELb1ELb0ELb1EEEEEEEEEvNT_6ParamsE --------------------------
	.section	.text._ZN7cutlass13device_kernelIN5flash11enable_sm90INS1_16FlashAttnFwdSm90INS1_25CollectiveMainloopFwdSm90ILi2EN4cute5tupleIJNS5_1CILi1EEES8_S8_EEENS6_IJNS7_ILi192EEENS7_ILi128EEENS7_ILi64EEEEEELi64ENS_6half_tEfNS_4arch4Sm90ELb0ELb1ELb0ELb1ELb1ELb0ELb0ELb1ELb1ELb1ELb0ELb0EEENS1_21CollectiveEpilogueFwdINS6_IJSA_SC_SB_EEES9_SE_SG_Li384ELb1ELb1ELb0ELb0EEENS1_36VarlenDynamicPersistentTileSchedulerILi192ELi128ELi384ELi128ELb0ELb1ELb1ELb1ELb0ELb1EEEEEEEEEvNT_6ParamsE,"ax",@progbits
	.align	128
.text._ZN7cutlass13device_kernelIN5flash11enable_sm90INS1_16FlashAttnFwdSm90INS1_25CollectiveMainloopFwdSm90ILi2EN4cute5tupleIJNS5_1CILi1EEES8_S8_EEENS6_IJNS7_ILi192EEENS7_ILi128EEENS7_ILi64EEEEEELi64ENS_6half_tEfNS_4arch4Sm90ELb0ELb1ELb0ELb1ELb1ELb0ELb0ELb1ELb1ELb1ELb0ELb0EEENS1_21CollectiveEpilogueFwdINS6_IJSA_SC_SB_EEES9_SE_SG_Li384ELb1ELb1ELb0ELb0EEENS1_36VarlenDynamicPersistentTileSchedulerILi192ELi128ELi384ELi128ELb0ELb1ELb1ELb1ELb0ELb1EEEEEEEEEvNT_6ParamsE:
        .type           _ZN7cutlass13device_kernelIN5flash11enable_sm90INS1_16FlashAttnFwdSm90INS1_25CollectiveMainloopFwdSm90ILi2EN4cute5tupleIJNS5_1CILi1EEES8_S8_EEENS6_IJNS7_ILi192EEENS7_ILi128EEENS7_ILi64EEEEEELi64ENS_6half_tEfNS_4arch4Sm90ELb0ELb1ELb0ELb1ELb1ELb0ELb0ELb1ELb1ELb1ELb0ELb0EEENS1_21CollectiveEpilogueFwdINS6_IJSA_SC_SB_EEES9_SE_SG_Li384ELb1ELb1ELb0ELb0EEENS1_36VarlenDynamicPersistentTileSchedulerILi192ELi128ELi384ELi128ELb0ELb1ELb1ELb1ELb0ELb1EEEEEEEEEvNT_6ParamsE,@function
        .size           _ZN7cutlass13device_kernelIN5flash11enable_sm90INS1_16FlashAttnFwdSm90INS1_25CollectiveMainloopFwdSm90ILi2EN4cute5tupleIJNS5_1CILi1EEES8_S8_EEENS6_IJNS7_ILi192EEENS7_ILi128EEENS7_ILi64EEEEEELi64ENS_6half_tEfNS_4arch4Sm90ELb0ELb1ELb0ELb1ELb1ELb0ELb0ELb1ELb1ELb1ELb0ELb0EEENS1_21CollectiveEpilogueFwdINS6_IJSA_SC_SB_EEES9_SE_SG_Li384ELb1ELb1ELb0ELb0EEENS1_36VarlenDynamicPersistentTileSchedulerILi192ELi128ELi384ELi128ELb0ELb1ELb1ELb1ELb0ELb1EEEEEEEEEvNT_6ParamsE,(.L_x_15876 - _ZN7cutlass13device_kernelIN5flash11enable_sm90INS1_16FlashAttnFwdSm90INS1_25CollectiveMainloopFwdSm90ILi2EN4cute5tupleIJNS5_1CILi1EEES8_S8_EEENS6_IJNS7_ILi192EEENS7_ILi128EEENS7_ILi64EEEEEELi64ENS_6half_tEfNS_4arch4Sm90ELb0ELb1ELb0ELb1ELb1ELb0ELb0ELb1ELb1ELb1ELb0ELb0EEENS1_21CollectiveEpilogueFwdINS6_IJSA_SC_SB_EEES9_SE_SG_Li384ELb1ELb1ELb0ELb0EEENS1_36VarlenDynamicPersistentTileSchedulerILi192ELi128ELi384ELi128ELb0ELb1ELb1ELb1ELb0ELb1EEEEEEEEEvNT_6ParamsE)
        .other          _ZN7cutlass13device_kernelIN5flash11enable_sm90INS1_16FlashAttnFwdSm90INS1_25CollectiveMainloopFwdSm90ILi2EN4cute5tupleIJNS5_1CILi1EEES8_S8_EEENS6_IJNS7_ILi192EEENS7_ILi128EEENS7_ILi64EEEEEELi64ENS_6half_tEfNS_4arch4Sm90ELb0ELb1ELb0ELb1ELb1ELb0ELb0ELb1ELb1ELb1ELb0ELb0EEENS1_21CollectiveEpilogueFwdINS6_IJSA_SC_SB_EEES9_SE_SG_Li384ELb1ELb1ELb0ELb0EEENS1_36VarlenDynamicPersistentTileSchedulerILi192ELi128ELi384ELi128ELb0ELb1ELb1ELb1ELb0ELb1EEEEEEEEEvNT_6ParamsE,@"STO_CUDA_ENTRY STV_DEFAULT"
_ZN7cutlass13device_kernelIN5flash11enable_sm90INS1_16FlashAttnFwdSm90INS1_25CollectiveMainloopFwdSm90ILi2EN4cute5tupleIJNS5_1CILi1EEES8_S8_EEENS6_IJNS7_ILi192EEENS7_ILi128EEENS7_ILi64EEEEEELi64ENS_6half_tEfNS_4arch4Sm90ELb0ELb1ELb0ELb1ELb1ELb0ELb0ELb1ELb1ELb1ELb0ELb0EEENS1_21CollectiveEpilogueFwdINS6_IJSA_SC_SB_EEES9_SE_SG_Li384ELb1ELb1ELb0ELb0EEENS1_36VarlenDynamicPersistentTileSchedulerILi192ELi128ELi384ELi128ELb0ELb1ELb1ELb1ELb0ELb1EEEEEEEEEvNT_6ParamsE:
        /* <DEDUP_REMOVED lines=45> */
.L_x_13941:
        /* <DEDUP_REMOVED lines=22> */
.L_x_13942:
        /* <DEDUP_REMOVED lines=18> */
.L_x_13943:
        /* <DEDUP_REMOVED lines=22> */
.L_x_13944:
        /* <DEDUP_REMOVED lines=23> */
.L_x_13945:
        /* <DEDUP_REMOVED lines=8> */
.L_x_13947:
        /* <DEDUP_REMOVED lines=30> */
[CC--:B------:R-:W-:Y:S01]  /*0a80*/  LEA.HI R2, R0.reuse, R157.reuse, RZ, 0x4 ;  /* 0x0000009d00027211 */ /* 0x0c0fe200078f20ff */
[----:B------:R-:W-:Y:S01]  /*0a90*/  IMAD.SHL.U32 R3, R3, 0x20, RZ ;  /* 0x0000002003037824 */ /* 0x000fe200078e00ff */
[----:B------:R-:W-:Y:S01]  /*0aa0*/  LEA.HI R10, R0, R157, RZ, 0x2 ;  /* 0x0000009d000a7211 */ /* 0x000fe200078f10ff */
[C---:B------:R-:W-:Y:S01]  /*0ab0*/  IMAD.IADD R152, R157.reuse, 0x1, -R152 ;  /* 0x000000019d987824 */ /* 0x040fe200078e0a98 */
[----:B------:R-:W-:Y:S02]  /*0ac0*/  LOP3.LUT R4, R2, 0x3fffff0, RZ, 0xc0, !PT ;  /* 0x03fffff002047812 */ /* 0x000fe400078ec0ff */
[----:B------:R-:W-:Y:S02]  /*0ad0*/  SHF.R.S32.HI R5, RZ, 0x4, R2 ;  /* 0x00000004ff057819 */ /* 0x000fe40000011402 */
[----:B------:R-:W-:Y:S01]  /*0ae0*/  SHF.R.S32.HI R7, RZ, 0x1f, R152 ;  /* 0x0000001fff077819 */ /* 0x000fe20000011498 */
[----:B------:R-:W-:Y:S01]  /*0af0*/  IMAD.IADD R4, R157, 0x1, -R4 ;  /* 0x000000019d047824 */ /* 0x000fe200078e0a04 */
[----:B------:R-:W-:-:S02]  /*0b00*/  LOP3.LUT R3, R3, 0xfffffc00, RZ, 0xc0, !PT ;  /* 0xfffffc0003037812 */ /* 0x000fc400078ec0ff */
[----:B------:R-:W-:Y:S02]  /*0b10*/  LEA.HI R6, R7, R152, RZ, 0x2 ;  /* 0x0000009807067211 */ /* 0x000fe400078f10ff */
[----:B------:R-:W-:Y:S01]  /*0b20*/  LEA.HI R2, R2, R5, RZ, 0x1 ;  /* 0x0000000502027211 */ /* 0x000fe200078f08ff */
[----:B------:R-:W-:Y:S01]  /*0b30*/  IMAD R3, R4, 0x40, R3 ;  /* 0x0000004004037824 */ /* 0x000fe200078e0203 */
[--C-:B------:R-:W-:Y:S02]  /*0b40*/  SHF.R.S32.HI R8, RZ, 0x2, R6.reuse ;  /* 0x00000002ff087819 */ /* 0x100fe40000011406 */
[----:B------:R-:W-:Y:S02]  /*0b50*/  SHF.R.S32.HI R9, RZ, 0x1f, R6 ;  /* 0x0000001fff097819 */ /* 0x000fe40000011406 */
[----:B------:R-:W-:Y:S02]  /*0b60*/  SHF.R.S32.HI R153, RZ, 0x7, R153 ;  /* 0x00000007ff997819 */ /* 0x000fe40000011499 */
[----:B------:R-:W-:-:S02]  /*0b70*/  LOP3.LUT R10, R10, 0xfffffffc, RZ, 0xc0, !PT ;  /* 0xfffffffc0a0a7812 */ /* 0x000fc400078ec0ff */
[----:B------:R-:W-:Y:S01]  /*0b80*/  LEA.HI R9, R9, R8, RZ, 0x3 ;  /* 0x0000000809097211 */ /* 0x000fe200078f18ff */
[----:B------:R-:W-:Y:S01]  /*0b90*/  IMAD.HI R4, R153, 0x55555556, RZ ;  /* 0x5555555699047827 */ /* 0x000fe200078e02ff */
[----:B------:R-:W-:Y:S02]  /*0ba0*/  LOP3.LUT R2, R2, 0x1ffffffe, RZ, 0xc0, !PT ;  /* 0x1ffffffe02027812 */ /* 0x000fe400078ec0ff */
[----:B------:R-:W-:Y:S01]  /*0bb0*/  LEA.HI R0, R0, R157, RZ, 0x3 ;  /* 0x0000009d00007211 */ /* 0x000fe200078f18ff */
[----:B------:R-:W-:Y:S01]  /*0bc0*/  IMAD.IADD R10, R157, 0x1, -R10 ;  /* 0x000000019d0a7824 */ /* 0x000fe200078e0a0a */
[----:B------:R-:W-:Y:S01]  /*0bd0*/  LOP3.LUT R9, R9, 0xfffffff8, RZ, 0xc0, !PT ;  /* 0xfffffff809097812 */ /* 0x000fe200078ec0ff */
[----:B------:R-:W-:Y:S01]  /*0be0*/  IMAD.IADD R2, R5, 0x1, -R2 ;  /* 0x0000000105027824 */ /* 0x000fe200078e0a02 */
[----:B------:R-:W-:Y:S02]  /*0bf0*/  LEA.HI R7, R7, R152, RZ, 0x5 ;  /* 0x0000009807077211 */ /* 0x000fe400078f28ff */
[----:B------:R-:W-:Y:S01]  /*0c00*/  LOP3.LUT R18, R0, 0xfffffff8, RZ, 0xc0, !PT ;  /* 0xfffffff800127812 */ /* 0x000fe200078ec0ff */
[----:B------:R-:W-:Y:S01]  /*0c10*/  IMAD.IADD R8, R8, 0x1, -R9 ;  /* 0x0000000108087824 */ /* 0x000fe200078e0a09 */
[----:B------:R-:W-:Y:S01]  /*0c20*/  LEA.HI R4, R4, R4, RZ, 0x1 ;  /* 0x0000000404047211 */ /* 0x000fe200078f08ff */
[----:B------:R-:W-:Y:S01]  /*0c30*/  IMAD R155, R2, 0x8, R3 ;  /* 0x00000008029b7824 */ /* 0x000fe200078e0203 */
[----:B------:R-:W-:Y:S01]  /*0c40*/  LEA.HI R5, R10, R10, RZ, 0x1 ;  /* 0x0000000a0a057211 */ /* 0x000fe200078f08ff */
[----:B------:R-:W-:Y:S01]  /*0c50*/  IMAD.IADD R18, R157, 0x1, -R18 ;  /* 0x000000019d127824 */ /* 0x000fe200078e0a12 */
[----:B------:R-:W-:Y:S01]  /*0c60*/  SHF.R.S32.HI R7, RZ, 0x5, R7 ;  /* 0x00000005ff077819 */ /* 0x000fe20000011407 */
[----:B------:R-:W-:Y:S01]  /*0c70*/  IMAD R4, R4, -0x3, R153 ;  /* 0xfffffffd04047824 */ /* 0x000fe200078e0299 */
[----:B------:R-:W-:Y:S01]  /*0c80*/  LOP3.LUT R5, R5, 0x1ffffffe, RZ, 0xc0, !PT ;  /* 0x1ffffffe05057812 */ /* 0x000fe200078ec0ff */
[----:B------:R-:W-:Y:S01]  /*0c90*/  IMAD.SHL.U32 R19, R18, 0x8, RZ ;  /* 0x0000000812137824 */ /* 0x000fe200078e00ff */
[----:B------:R-:W-:Y:S01]  /*0ca0*/  LOP3.LUT R3, R6, 0x7ffffffc, RZ, 0xc0, !PT ;  /* 0x7ffffffc06037812 */ /* 0x000fe200078ec0ff */
[----:B------:R-:W-:Y:S01]  /*0cb0*/  IMAD R7, R7, 0x10, R8 ;  /* 0x0000001007077824 */ /* 0x000fe200078e0208 */
[----:B------:R-:W-:Y:S01]  /*0cc0*/  SHF.R.S32.HI R23, RZ, 0x3, R0 ;  /* 0x00000003ff177819 */ /* 0x000fe20000011400 */
[----:B------:R-:W-:Y:S01]  /*0cd0*/  IMAD.IADD R5, R10, 0x1, -R5 ;  /* 0x000000010a057824 */ /* 0x000fe200078e0a05 */
[----:B------:R-:W-:Y:S01]  /*0ce0*/  SHF.R.S32.HI R156, RZ, 0x1f, R19 ;  /* 0x0000001fff9c7819 */ /* 0x000fe20000011413 */
[----:B------:R-:W-:-:S02]  /*0cf0*/  IMAD R154, R4, 0x40, R7 ;  /* 0x00000040049a7824 */ /* 0x000fc400078e0207 */
[----:B------:R-:W-:Y:S02]  /*0d00*/  IMAD.IADD R16, R152, 0x1, -R3 ;  /* 0x0000000198107824 */ /* 0x000fe400078e0a03 */
[----:B------:R-:W-:-:S07]  /*0d10*/  IMAD R17, R5, 0x8, R154 ;  /* 0x0000000805117824 */ /* 0x000fce00078e029a */
.L_x_14043:
        /* <DEDUP_REMOVED lines=19> */
[----:B------:R-:W3:Y:S01]  /*0e50*/  @P2 LDG.E R4, desc[UR52][R4.64] ;  /* 0x0000003404042981 */ /* 0x000ee2000c1e1900 */
        /* <DEDUP_REMOVED lines=12> */
[----:B-----5:R-:W-:-:S14]  /*0f20*/  @P2 BRA `(.L_x_13948) ;  /* 0x0000000000382947 */ /* 0x020fdc0003800000 */
        /* <DEDUP_REMOVED lines=14> */
.L_x_13948:
        /* <DEDUP_REMOVED lines=9> */
.L_x_13949:
        /* <DEDUP_REMOVED lines=13> */
.L_x_13950:
        /* <DEDUP_REMOVED lines=29> */
.L_x_13952:
[----:B------:R-:W-:-:S11]  /*1340*/  UISETP.NE.AND UP0, UPT, UR5, 0x1, UPT ;  /* 0x000000010500788c */ /* 0x000fd6000bf05270 */
[----:B------:R-:W-:Y:S02]  /*1350*/  @UP0 ULDC.64 UR8, c[0x0][0x9e8] ;  /* 0x00027a0000080ab9 */ /* 0x000fe40000000a00 */
[----:B------:R-:W-:-:S04]  /*1360*/  UIMAD.WIDE.U32 UR6, UR4, UR8, URZ ;  /* 0x00000008040672a5 */ /* 0x000fc8000f8e003f */
[----:B------:R-:W-:-:S12]  /*1370*/  @UP0 USHF.R.U32.HI UR4, URZ, UR9, UR7 ;  /* 0x000000093f040299 */ /* 0x000fd80008011607 */
.L_x_13953:
[----:B------:R-:W-:-:S06]  /*1380*/  UIMAD UR4, UR4, UR5, UR5 ;  /* 0x00000005040472a4 */ /* 0x000fcc000f8e0205 */
[----:B------:R-:W-:-:S07]  /*1390*/  VIMNMX R0, R0, UR4, PT ;  /* 0x0000000400007c48 */ /* 0x000fce000bfe0100 */
.L_x_13951:
        /* <DEDUP_REMOVED lines=32> */
.L_x_13955:
[----:B------:R-:W-:-:S11]  /*15a0*/  UISETP.NE.AND UP0, UPT, UR5, 0x1, UPT ;  /* 0x000000010500788c */ /* 0x000fd6000bf05270 */
[----:B------:R-:W-:Y:S02]  /*15b0*/  @UP0 ULDC.64 UR10, c[0x0][0x9e8] ;  /* 0x00027a00000a0ab9 */ /* 0x000fe40000000a00 */
[----:B------:R-:W-:-:S04]  /*15c0*/  UIMAD.WIDE.U32 UR6, UR4, UR10, URZ ;  /* 0x0000000a040672a5 */ /* 0x000fc8000f8e003f */
[----:B------:R-:W-:-:S12]  /*15d0*/  @UP0 USHF.R.U32.HI UR4, URZ, UR11, UR7 ;  /* 0x0000000b3f040299 */ /* 0x000fd80008011607 */
.L_x_13956:
[----:B------:R-:W-:-:S04]  /*15e0*/  UIMAD UR4, UR4, UR5, URZ ;  /* 0x00000005040472a4 */ /* 0x000fc8000f8e023f */
[----:B------:R-:W-:-:S04]  /*15f0*/  UISETP.LT.AND UP0, UPT, UR9, UR4, UPT ;  /* 0x000000040900728c */ /* 0x000fc8000bf01270 */
[----:B------:R-:W-:-:S12]  /*1600*/  USEL UR9, UR9, UR4, !UP0 ;  /* 0x0000000409097287 */ /* 0x000fd8000c000000 */
.L_x_13954:
        /* <DEDUP_REMOVED lines=13> */
[----:B------:R-:W-:Y:S01]  /*16e0*/  CS2R R12, SRZ ;  /* 0x00000000000c7805 */ /* 0x000fe2000001ff00 */
[----:B------:R-:W-:Y:S01]  /*16f0*/  IMAD.MOV.U32 R106, RZ, RZ, RZ ;  /* 0x000000ffff6a7224 */ /* 0x000fe200078e00ff */
[----:B------:R-:W-:Y:S01]  /*1700*/  CS2R R102, SRZ ;  /* 0x0000000000667805 */ /* 0x000fe2000001ff00 */
[----:B------:R-:W-:Y:S01]  /*1710*/  USEL UR42, URZ, UR4, !UP0 ;  /* 0x000000043f2a7287 */ /* 0x000fe2000c000000 */
[----:B------:R-:W-:Y:S01]  /*1720*/  IMAD.MOV.U32 R27, RZ, RZ, RZ ;  /* 0x000000ffff1b7224 */ /* 0x000fe200078e00ff */
[----:B------:R-:W-:-:S02]  /*1730*/  CS2R R100, SRZ ;  /* 0x0000000000647805 */ /* 0x000fc4000001ff00 */
[----:B------:R-:W-:Y:S02]  /*1740*/  CS2R R98, SRZ ;  /* 0x0000000000627805 */ /* 0x000fe4000001ff00 */
[----:B------:R-:W-:Y:S02]  /*1750*/  CS2R R96, SRZ ;  /* 0x0000000000607805 */ /* 0x000fe4000001ff00 */
[----:B------:R-:W-:Y:S02]  /*1760*/  CS2R R94, SRZ ;  /* 0x00000000005e7805 */ /* 0x000fe4000001ff00 */
[----:B------:R-:W-:Y:S02]  /*1770*/  ISETP.GT.AND P1, PT, R88, UR42, PT ;  /* 0x0000002a58007c0c */ /* 0x000fe4000bf24270 */
[----:B------:R-:W-:Y:S02]  /*1780*/  CS2R R92, SRZ ;  /* 0x00000000005c7805 */ /* 0x000fe4000001ff00 */
[----:B------:R-:W-:Y:S01]  /*1790*/  CS2R R90, SRZ ;  /* 0x00000000005a7805 */ /* 0x000fe2000001ff00 */
[----:B------:R-:W-:-:S08]  /*17a0*/  IMAD.MOV.U32 R89, RZ, RZ, RZ ;  /* 0x000000ffff597224 */ /* 0x000fd000078e00ff */
        /* <DEDUP_REMOVED lines=32> */
.L_x_13958:
        /* <DEDUP_REMOVED lines=9> */
.L_x_14136:
[----:B------:R-:W-:Y:S05]  /*1a40*/  @!P0 BRA `(.L_x_13960) ;  /* 0x0000000000048947 */ /* 0x000fea0003800000 */
[----:B------:R-:W-:Y:S01]  /*1a50*/  BPT.TRAP 0x1 ;  /* 0x000000040000795c */ /* 0x000fe20000300000 */
.L_x_13960:
[----:B0-----:R-:W-:Y:S02]  /*1a60*/  IMAD.U32 R3, RZ, RZ, UR46 ;  /* 0x0000002eff037e24 */ /* 0x001fe4000f8e00ff */
[----:B------:R-:W-:-:S03]  /*1a70*/  IMAD.U32 R0, RZ, RZ, UR47 ;  /* 0x0000002fff007e24 */ /* 0x000fc6000f8e00ff */
[----:B------:R-:W-:Y:S02]  /*1a80*/  LEA R3, R3, UR45, 0x3 ;  /* 0x0000002d03037c11 */ /* 0x000fe4000f8e18ff */
[----:B------:R-:W-:-:S04]  /*1a90*/  SHF.L.U32 R0, R0, 0x1f, RZ ;  /* 0x0000001f00007819 */ /* 0x000fc800000006ff */
[----:B------:R0:W1:Y:S01]  /*1aa0*/  SYNCS.PHASECHK.TRANS64.TRYWAIT P1, [R3+URZ+0x16830], R0 ;  /* 0x01683000030075a7 */ /* 0x000062000802017f */
[----:B------:R-:W-:Y:S05]  /*1ab0*/  @!P0 BRA `(.L_x_13961) ;  /* 0x0000000000048947 */ /* 0x000fea0003800000 */
[----:B------:R-:W-:Y:S01]  /*1ac0*/  BPT.TRAP 0x1 ;  /* 0x000000040000795c */ /* 0x000fe20000300000 */
.L_x_13961:
[----:B-1----:R-:W-:Y:S05]  /*1ad0*/  @P1 BRA `(.L_x_13962) ;  /* 0x0000000000081947 */ /* 0x002fea0003800000 */
[----:B------:R-:W1:Y:S02]  /*1ae0*/  SYNCS.PHASECHK.TRANS64.TRYWAIT P1, [R3+URZ+0x16830], R0 ;  /* 0x01683000030075a7 */ /* 0x000e64000802017f */
[----:B-1----:R-:W-:Y:S05]  /*1af0*/  @!P1 BRA `(.L_x_13963) ;  /* 0x0000012c00789947 */ /* 0x002fea0003800000 */
.L_x_13962:
        /* <DEDUP_REMOVED lines=35> */
.L_x_13964:
        /* <DEDUP_REMOVED lines=46> */
.L_x_13967:
[----:B------:R-:W-:Y:S02]  /*2010*/  ULDC UR6, c[0x0][0x9e4] ;  /* 0x0002790000067ab9 */ /* 0x000fe40000000800 */
[----:B------:R-:W-:-:S05]  /*2020*/  IMAD.U32 R5, RZ, RZ, UR6 ;  /* 0x00000006ff057e24 */ /* 0x000fca000f8e00ff */
[----:B------:R-:W-:-:S13]  /*2030*/  ISETP.NE.AND P1, PT, R5, 0x1, PT ;  /* 0x000000010500780c */ /* 0x000fda0003f25270 */
[----:B------:R-:W0:Y:S02]  /*2040*/  @P1 LDC.64 R6, c[0x0][0x9e8] ;  /* 0x00027a00ff061b82 */ /* 0x000e240000000a00 */
[----:B0-----:R-:W-:-:S05]  /*2050*/  @P1 IMAD.HI.U32 R6, R3, R6, RZ ;  /* 0x0000000603061227 */ /* 0x001fca00078e00ff */
[----:B------:R-:W-:-:S07]  /*2060*/  @P1 SHF.R.U32.HI R3, RZ, R7, R6 ;  /* 0x00000007ff031219 */ /* 0x000fce0000011606 */
.L_x_13968:
[----:B------:R-:W-:Y:S05]  /*2070*/  BSYNC B0 ;  /* 0x0000000000007941 */ /* 0x000fea0003800000 */
.L_x_13966:
[----:B------:R-:W-:-:S04]  /*2080*/  IMAD R3, R3, R5, -R8 ;  /* 0x0000000503037224 */ /* 0x000fc800078e0a08 */
[----:B------:R-:W-:-:S05]  /*2090*/  IMAD R3, R16, -0x2, R3 ;  /* 0xfffffffe10037824 */ /* 0x000fca00078e0203 */
[----:B------:R-:W-:Y:S02]  /*20a0*/  VIADDMNMX R2, R3, R5, R2, PT ;  /* 0x0000000503027246 */ /* 0x000fe40003800102 */
[----:B------:R-:W-:-:S07]  /*20b0*/  VIMNMX R4, R4, R3, !PT ;  /* 0x0000000304047248 */ /* 0x000fce0007fe0100 */
.L_x_13965:
[----:B------:R-:W2:Y:S01]  /*20c0*/  LDL.LU R20, [R1] ;  /* 0x0000000001147983 */ /* 0x000ea20000300800 */
[C---:B------:R-:W-:Y:S01]  /*20d0*/  ISETP.GE.AND P6, PT, R10.reuse, 0xa, PT ;  /* 0x0000000a0a00780c */ /* 0x040fe20003fc6270 */
[----:B------:R-:W-:Y:S01]  /*20e0*/  UISETP.NE.AND UP0, UPT, UR50, URZ, UPT ;  /* 0x0000003f3200728c */ /* 0x000fe2000bf05270 */
[C---:B------:R-:W-:Y:S01]  /*20f0*/  ISETP.GE.AND P1, PT, R10.reuse, 0x2, PT ;  /* 0x000000020a00780c */ /* 0x040fe20003f26270 */
[----:B------:R-:W0:Y:S01]  /*2100*/  SHFL.IDX PT, R97, R0, 0x1, 0x1c1f ;  /* 0x003c1f0000617f89 */ /* 0x000e2200000e0000 */
[C---:B------:R-:W-:Y:S02]  /*2110*/  ISETP.GE.AND P2, PT, R10.reuse, 0x9, PT ;  /* 0x000000090a00780c */ /* 0x040fe40003f46270 */
[----:B------:R-:W-:Y:S02]  /*2120*/  ISETP.GE.AND P5, PT, R10, 0x11, PT ;  /* 0x000000110a00780c */ /* 0x000fe40003fa6270 */
[C---:B------:R-:W-:Y:S02]  /*2130*/  ISETP.GT.AND P4, PT, R4.reuse, 0x1, !P1 ;  /* 0x000000010400780c */ /* 0x040fe40004f84270 */
[----:B------:R-:W-:-:S02]  /*2140*/  ISETP.GT.AND P3, PT, R4, 0x8, !P2 ;  /* 0x000000080400780c */ /* 0x000fc40005764270 */
[C---:B------:R-:W-:Y:S02]  /*2150*/  ISETP.LT.OR P4, PT, R2.reuse, 0x2, P4 ;  /* 0x000000020200780c */ /* 0x040fe40002781670 */
[----:B------:R-:W-:Y:S02]  /*2160*/  ISETP.LT.OR P3, PT, R2, 0x9, P3 ;  /* 0x000000090200780c */ /* 0x000fe40001f61670 */
[----:B------:R-:W-:Y:S02]  /*2170*/  FSEL R125, R25, -INF , !P4 ;  /* 0xff800000197d7808 */ /* 0x000fe40006000000 */
[----:B------:R-:W-:Y:S02]  /*2180*/  FSEL R123, R28, -INF , !P3 ;  /* 0xff8000001c7b7808 */ /* 0x000fe40005800000 */
[C---:B------:R-:W-:Y:S02]  /*2190*/  ISETP.GT.AND P4, PT, R4.reuse, 0x9, !P6 ;  /* 0x000000090400780c */ /* 0x040fe40007784270 */
[----:B------:R-:W-:-:S02]  /*21a0*/  ISETP.GT.AND P3, PT, R4, 0x10, !P5 ;  /* 0x000000100400780c */ /* 0x000fc40006f64270 */
[C---:B------:R-:W-:Y:S02]  /*21b0*/  ISETP.LT.OR P4, PT, R2.reuse, 0xa, P4 ;  /* 0x0000000a0200780c */ /* 0x040fe40002781670 */
[----:B------:R-:W-:Y:S01]  /*21c0*/  ISETP.LT.OR P3, PT, R2, 0x11, P3 ;  /* 0x000000110200780c */ /* 0x000fe20001f61670 */
[----:B0-----:R-:W-:Y:S01]  /*21d0*/  IMAD.IADD R6, R14, 0x1, R97 ;  /* 0x000000010e067824 */ /* 0x001fe200078e0261 */
[----:B------:R-:W-:Y:S02]  /*21e0*/  FSEL R121, R29, -INF , !P4 ;  /* 0xff8000001d797808 */ /* 0x000fe40006000000 */
[----:B------:R-:W-:Y:S02]  /*21f0*/  ISETP.GE.AND P4, PT, R10, 0x19, PT ;  /* 0x000000190a00780c */ /* 0x000fe40003f86270 */
[----:B------:R-:W-:Y:S02]  /*2200*/  FSEL R119, R32, -INF , !P3 ;  /* 0xff80000020777808 */ /* 0x000fe40005800000 */
[----:B--2---:R-:W-:-:S04]  /*2210*/  LOP3.LUT R20, R20, 0xfffffffb, RZ, 0xc0, !PT ;  /* 0xfffffffb14147812 */ /* 0x004fc800078ec0ff */
[----:B------:R-:W-:-:S04]  /*2220*/  @P6 LOP3.LUT R20, R20, 0x4, RZ, 0xfc, !PT ;  /* 0x0000000414146812 */ /* 0x000fc800078efcff */
[----:B------:R-:W-:-:S04]  /*2230*/  LOP3.LUT R20, R20, 0xfffffff7, RZ, 0xc0, !PT ;  /* 0xfffffff714147812 */ /* 0x000fc800078ec0ff */
[----:B------:R-:W-:Y:S02]  /*2240*/  @P5 LOP3.LUT R20, R20, 0x8, RZ, 0xfc, !PT ;  /* 0x0000000814145812 */ /* 0x000fe400078efcff */
[----:B------:R-:W-:Y:S02]  /*2250*/  ISETP.GE.AND P5, PT, R10, 0x12, PT ;  /* 0x000000120a00780c */ /* 0x000fe40003fa6270 */
[----:B------:R-:W-:Y:S02]  /*2260*/  LOP3.LUT R20, R20, 0xffffffef, RZ, 0xc0, !PT ;  /* 0xffffffef14147812 */ /* 0x000fe400078ec0ff */
[----:B------:R-:W-:-:S04]  /*2270*/  ISETP.GT.AND P3, PT, R4, 0x11, !P5 ;  /* 0x000000110400780c */ /* 0x000fc80006f64270 */
[----:B------:R-:W-:-:S04]  /*2280*/  ISETP.LT.OR P3, PT, R2, 0x12, P3 ;  /* 0x000000120200780c */ /* 0x000fc80001f61670 */
[----:B------:R-:W-:Y:S02]  /*2290*/  FSEL R33, R33, -INF , !P3 ;  /* 0xff80000021217808 */ /* 0x000fe40005800000 */
[----:B------:R-:W-:Y:S02]  /*22a0*/  @P5 LOP3.LUT R20, R20, 0x10, RZ, 0xfc, !PT ;  /* 0x0000001014145812 */ /* 0x000fe400078efcff */
[----:B------:R-:W-:Y:S02]  /*22b0*/  ISETP.GT.AND P3, PT, R4, 0x18, !P4 ;  /* 0x000000180400780c */ /* 0x000fe40006764270 */
[----:B------:R-:W-:Y:S02]  /*22c0*/  LOP3.LUT R20, R20, 0xfdffffff, RZ, 0xc0, !PT ;  /* 0xfdffffff14147812 */ /* 0x000fe400078ec0ff */
[----:B------:R-:W-:Y:S02]  /*22d0*/  ISETP.LT.OR P3, PT, R2, 0x19, P3 ;  /* 0x000000190200780c */ /* 0x000fe40001f61670 */
[----:B------:R-:W-:-:S02]  /*22e0*/  @P4 LOP3.LUT R20, R20, 0x2000000, RZ, 0xfc, !PT ;  /* 0x0200000014144812 */ /* 0x000fc400078efcff */
        /* <DEDUP_REMOVED lines=149> */
[----:B------:R-:W-:Y:S01]  /*2c40*/  VIADDMNMX R4, R97, R95, R12, PT ;  /* 0x0000005f61047246 */ /* 0x000fe2000380010c */
[----:B------:R0:W-:Y:S01]  /*2c50*/  STL [R1], R20 ;  /* 0x0000001401007387 */ /* 0x0001e20000100800 */
[----:B------:R-:W-:-:S04]  /*2c60*/  ISETP.LT.OR P6, PT, R2, 0x7a, P6 ;  /* 0x0000007a0200780c */ /* 0x000fc800037c1670 */
[----:B------:R-:W-:Y:S02]  /*2c70*/  FSEL R85, R85, -INF , !P6 ;  /* 0xff80000055557808 */ /* 0x000fe40007000000 */
[----:B------:R-:W-:-:S13]  /*2c80*/  PLOP3.LUT P6, PT, PT, PT, UP0, 0x40, 0x0 ;  /* 0x000000000000781c */ /* 0x000fda0003fce808 */
[----:B0-----:R-:W-:Y:S05]  /*2c90*/  @P6 BRA `(.L_x_13969) ;  /* 0x0000000000646947 */ /* 0x001fea0003800000 */
        /* <DEDUP_REMOVED lines=14> */
.L_x_13971:
[----:B------:R-:W-:Y:S02]  /*2d80*/  ULDC UR6, c[0x0][0x9e4] ;  /* 0x0002790000067ab9 */ /* 0x000fe40000000800 */
[----:B------:R-:W-:-:S05]  /*2d90*/  IMAD.U32 R2, RZ, RZ, UR6 ;  /* 0x00000006ff027e24 */ /* 0x000fca000f8e00ff */
[----:B------:R-:W-:-:S13]  /*2da0*/  ISETP.NE.AND P6, PT, R2, 0x1, PT ;  /* 0x000000010200780c */ /* 0x000fda0003fc5270 */
[----:B------:R-:W0:Y:S02]  /*2db0*/  @P6 LDC.64 R96, c[0x0][0x9e8] ;  /* 0x00027a00ff606b82 */ /* 0x000e240000000a00 */
[----:B0-----:R-:W-:-:S05]  /*2dc0*/  @P6 IMAD.HI.U32 R0, R95, R96, RZ ;  /* 0x000000605f006227 */ /* 0x001fca00078e00ff */
[----:B------:R-:W-:-:S07]  /*2dd0*/  @P6 SHF.R.U32.HI R95, RZ, R97, R0 ;  /* 0x00000061ff5f6219 */ /* 0x000fce0000011600 */
.L_x_13972:
[----:B------:R-:W-:Y:S05]  /*2de0*/  BSYNC B0 ;  /* 0x0000000000007941 */ /* 0x000fea0003800000 */
.L_x_13970:
[----:B------:R-:W-:-:S04]  /*2df0*/  IMAD R95, R95, R2, -R8 ;  /* 0x000000025f5f7224 */ /* 0x000fc800078e0a08 */
[----:B------:R-:W-:-:S05]  /*2e00*/  IMAD R95, R16, -0x2, R95 ;  /* 0xfffffffe105f7824 */ /* 0x000fca00078e025f */
[----:B------:R-:W-:Y:S02]  /*2e10*/  VIADDMNMX R4, R95, R2, R4, PT ;  /* 0x000000025f047246 */ /* 0x000fe40003800104 */
[----:B------:R-:W-:-:S07]  /*2e20*/  VIMNMX R6, R6, R95, !PT ;  /* 0x0000005f06067248 */ /* 0x000fce0007fe0100 */
.L_x_13969:
        /* <DEDUP_REMOVED lines=95> */
[C---:B------:R-:W-:Y:S01]  /*3420*/  LOP3.LUT P2, RZ, R20.reuse, 0x80, RZ, 0xc0, !PT ;  /* 0x0000008014ff7812 */ /* 0x040fe2000784c0ff */
        /* <DEDUP_REMOVED lines=84> */
[----:B------:R-:W-:Y:S01]  /*3970*/  FSEL R49, R78, -INF , !P1 ;  /* 0xff8000004e317808 */ /* 0x000fe20004800000 */
[--C-:B------:R-:W-:Y:S01]  /*3980*/  FFMA.FTZ R128, R9, R0, -R8.reuse ;  /* 0x0000000009807223 */ /* 0x100fe20000010808 */
[----:B------:R-:W-:Y:S01]  /*3990*/  FMNMX.FTZ R10, R95, R10, !PT ;  /* 0x0000000a5f0a7209 */ /* 0x000fe20007810000 */
[-CC-:B------:R-:W-:Y:S01]  /*39a0*/  FFMA.FTZ R121, R121, R0.reuse, -R8.reuse ;  /* 0x0000000079797223 */ /* 0x180fe20000010808 */
[----:B------:R-:W-:Y:S01]  /*39b0*/  FSEL R53, R82, -INF , !P3 ;  /* 0xff80000052357808 */ /* 0x000fe20005800000 */
[--C-:B------:R-:W-:Y:S01]  /*39c0*/  FFMA.FTZ R144, R119, R0, -R8.reuse ;  /* 0x0000000077907223 */ /* 0x100fe20000010808 */
[----:B------:R-:W-:Y:S01]  /*39d0*/  FMNMX.FTZ R10, R109, R10, !PT ;  /* 0x0000000a6d0a7209 */ /* 0x000fe20007810000 */
[----:B------:R-:W0:Y:S01]  /*39e0*/  MUFU.EX2 R125, R125 ;  /* 0x0000007d007d7308 */ /* 0x000e220000000800 */
        /* <DEDUP_REMOVED lines=35> */
[----:B------:R-:W-:-:S03]  /*3c20*/  FFMA.FTZ R3, R85, R0, -R8 ;  /* 0x0000000055037223 */ /* 0x000fc60000010808 */
        /* <DEDUP_REMOVED lines=139> */
[----:B------:R-:W-:-:S06]  /*44e0*/  FADD.FTZ R36, R130, R31 ;  /* 0x0000001f82247221 */ /* 0x000fcc0000010000 */
        /* <DEDUP_REMOVED lines=25> */
[----:B------:R-:W-:Y:S01]  /*4680*/  F2FP.F16.F32.PACK_AB R126, R7, R126 ;  /* 0x0000007e077e723e */ /* 0x000fe200000000ff */
[----:B------:R-:W-:-:S05]  /*4690*/  VIADD R7, R88, 0xfffffffe ;  /* 0xfffffffe58077836 */ /* 0x000fca0000000000 */
        /* <DEDUP_REMOVED lines=55> */
.L_x_13974:
[----:B------:R-:W-:Y:S02]  /*4a10*/  ULDC UR14, c[0x0][0x9e4] ;  /* 0x00027900000e7ab9 */ /* 0x000fe40000000800 */
[----:B------:R-:W-:-:S11]  /*4a20*/  UISETP.NE.AND UP0, UPT, UR14, 0x1, UPT ;  /* 0x000000010e00788c */ /* 0x000fd6000bf05270 */
[----:B------:R-:W-:Y:S02]  /*4a30*/  @UP0 ULDC.64 UR18, c[0x0][0x9e8] ;  /* 0x00027a0000120ab9 */ /* 0x000fe40000000a00 */
[----:B------:R-:W-:-:S04]  /*4a40*/  UIMAD.WIDE.U32 UR6, UR11, UR18, URZ ;  /* 0x000000120b0672a5 */ /* 0x000fc8000f8e003f */
[----:B------:R-:W-:-:S12]  /*4a50*/  @UP0 USHF.R.U32.HI UR11, URZ, UR19, UR7 ;  /* 0x000000133f0b0299 */ /* 0x000fd80008011607 */
.L_x_13975:
[----:B------:R-:W-:-:S04]  /*4a60*/  UIMAD UR11, UR11, UR14, UR14 ;  /* 0x0000000e0b0b72a4 */ /* 0x000fc8000f8e020e */
[----:B------:R-:W-:-:S04]  /*4a70*/  UISETP.LT.AND UP0, UPT, UR10, UR11, UPT ;  /* 0x0000000b0a00728c */ /* 0x000fc8000bf01270 */
[----:B------:R-:W-:-:S12]  /*4a80*/  USEL UR10, UR10, UR11, UP0 ;  /* 0x0000000b0a0a7287 */ /* 0x000fd80008000000 */
.L_x_13973:
        /* <DEDUP_REMOVED lines=31> */
.L_x_13995:
[----:B------:R-:W-:Y:S01]  /*4c80*/  ISETP.NE.AND P2, PT, RZ, UR44, PT ;  /* 0x0000002cff007c0c */ /* 0x000fe2000bf45270 */
[----:B------:R-:W-:-:S04]  /*4c90*/  UISETP.NE.AND UP0, UPT, UR25, 0x1, UPT ;  /* 0x000000011900788c */ /* 0x000fc8000bf05270 */
[----:B------:R-:W-:-:S04]  /*4ca0*/  USEL UR47, URZ, 0x1, UP0 ;  /* 0x000000013f2f7887 */ /* 0x000fc80008000000 */
[----:B------:R-:W-:-:S04]  /*4cb0*/  ULOP3.LUT UR47, UR26, UR47, URZ, 0x3c, !UPT ;  /* 0x0000002f1a2f7292 */ /* 0x000fc8000f8e3c3f */
[----:B------:R-:W-:Y:S08]  /*4cc0*/  @P2 BRA `(.L_x_13977) ;  /* 0x0000000000382947 */ /* 0x000ff00003800000 */
[----:B------:R-:W-:Y:S05]  /*4cd0*/  @!P0 BRA `(.L_x_13978) ;  /* 0x0000000000048947 */ /* 0x000fea0003800000 */
[----:B------:R-:W-:Y:S01]  /*4ce0*/  BPT.TRAP 0x1 ;  /* 0x000000040000795c */ /* 0x000fe20000300000 */
.L_x_13978:
        /* <DEDUP_REMOVED lines=9> */
.L_x_13979:
[----:B-1----:R-:W-:Y:S05]  /*4d80*/  @P1 BRA `(.L_x_13977) ;  /* 0x0000000000081947 */ /* 0x002fea0003800000 */
[----:B------:R-:W1:Y:S02]  /*4d90*/  SYNCS.PHASECHK.TRANS64.TRYWAIT P1, [UR6+0x16830], R0 ;  /* 0x01683000ff0075a7 */ /* 0x000e640008020146 */
[----:B-1----:R-:W-:Y:S05]  /*4da0*/  @!P1 BRA `(.L_x_13980) ;  /* 0x000000f800e09947 */ /* 0x002fea0003800000 */
.L_x_13977:
        /* <DEDUP_REMOVED lines=28> */
.L_x_13982:
[----:B------:R-:W-:Y:S01]  /*4f70*/  ULEA UR6, UR25, UR45, 0x3 ;  /* 0x0000002d19067291 */ /* 0x000fe2000f8e183f */
[----:B------:R-:W-:-:S05]  /*4f80*/  IMAD.U32 R0, RZ, RZ, UR26 ;  /* 0x0000001aff007e24 */ /* 0x000fca000f8e00ff */
[----:B------:R-:W-:-:S04]  /*4f90*/  SHF.L.U32 R0, R0, 0x1f, RZ ;  /* 0x0000001f00007819 */ /* 0x000fc800000006ff */
[----:B------:R0:W1:Y:S01]  /*4fa0*/  SYNCS.PHASECHK.TRANS64.TRYWAIT P1, [UR6+0x16850], R0 ;  /* 0x01685000ff0075a7 */ /* 0x0000620008020146 */
[----:B------:R-:W-:Y:S05]  /*4fb0*/  @!P0 BRA `(.L_x_13983) ;  /* 0x0000000000048947 */ /* 0x000fea0003800000 */
[----:B------:R-:W-:Y:S01]  /*4fc0*/  BPT.TRAP 0x1 ;  /* 0x000000040000795c */ /* 0x000fe20000300000 */
.L_x_13983:
[----:B-1----:R-:W-:Y:S05]  /*4fd0*/  @P1 BRA `(.L_x_13981) ;  /* 0x0000000000081947 */ /* 0x002fea0003800000 */
[----:B------:R-:W1:Y:S02]  /*4fe0*/  SYNCS.PHASECHK.TRANS64.TRYWAIT P1, [UR6+0x16850], R0 ;  /* 0x01685000ff0075a7 */ /* 0x000e640008020146 */
[----:B-1----:R-:W-:Y:S05]  /*4ff0*/  @!P1 BRA `(.L_x_13984) ;  /* 0x000000f800649947 */ /* 0x002fea0003800000 */
.L_x_13981:
        /* <DEDUP_REMOVED lines=51> */
.L_x_13985:
        /* <DEDUP_REMOVED lines=39> */
.L_x_13988:
[----:B------:R-:W-:-:S05]  /*55a0*/  IMAD.U32 R13, RZ, RZ, UR21 ;  /* 0x00000015ff0d7e24 */ /* 0x000fca000f8e00ff */
[----:B------:R-:W-:-:S13]  /*55b0*/  ISETP.NE.AND P1, PT, R13, 0x1, PT ;  /* 0x000000010d00780c */ /* 0x000fda0003f25270 */
[----:B------:R-:W0:Y:S02]  /*55c0*/  @P1 LDC.64 R14, c[0x0][0x9e8] ;  /* 0x00027a00ff0e1b82 */ /* 0x000e240000000a00 */
[----:B0-----:R-:W-:-:S05]  /*55d0*/  @P1 IMAD.HI.U32 R14, R11, R14, RZ ;  /* 0x0000000e0b0e1227 */ /* 0x001fca00078e00ff */
[----:B------:R-:W-:-:S07]  /*55e0*/  @P1 SHF.R.U32.HI R11, RZ, R15, R14 ;  /* 0x0000000fff0b1219 */ /* 0x000fce000001160e */
.L_x_13989:
[----:B------:R-:W-:Y:S05]  /*55f0*/  BSYNC B0 ;  /* 0x0000000000007941 */ /* 0x000fea0003800000 */
.L_x_13987:
[----:B------:R-:W-:-:S04]  /*5600*/  IMAD R11, R11, R13, -R0 ;  /* 0x0000000d0b0b7224 */ /* 0x000fc800078e0a00 */
[----:B------:R-:W-:-:S05]  /*5610*/  IMAD R11, R16, -0x2, R11 ;  /* 0xfffffffe100b7824 */ /* 0x000fca00078e020b */
[----:B------:R-:W-:Y:S02]  /*5620*/  VIADDMNMX R2, R11, R13, R2, PT ;  /* 0x0000000d0b027246 */ /* 0x000fe40003800102 */
[----:B------:R-:W-:-:S07]  /*5630*/  VIMNMX R8, R8, R11, !PT ;  /* 0x0000000b08087248 */ /* 0x000fce0007fe0100 */
.L_x_13986:
        /* <DEDUP_REMOVED lines=116> */
.L_x_13992:
[----:B------:R-:W-:-:S05]  /*5d80*/  IMAD.U32 R2, RZ, RZ, UR21 ;  /* 0x00000015ff027e24 */ /* 0x000fca000f8e00ff */
[----:B------:R-:W-:-:S13]  /*5d90*/  ISETP.NE.AND P2, PT, R2, 0x1, PT ;  /* 0x000000010200780c */ /* 0x000fda0003f45270 */
[----:B------:R-:W0:Y:S02]  /*5da0*/  @P2 LDC.64 R8, c[0x0][0x9e8] ;  /* 0x00027a00ff082b82 */ /* 0x000e240000000a00 */
[----:B0-----:R-:W-:-:S05]  /*5db0*/  @P2 IMAD.HI.U32 R8, R143, R8, RZ ;  /* 0x000000088f082227 */ /* 0x001fca00078e00ff */
[----:B------:R-:W-:-:S07]  /*5dc0*/  @P2 SHF.R.U32.HI R143, RZ, R9, R8 ;  /* 0x00000009ff8f2219 */ /* 0x000fce0000011608 */
.L_x_13993:
[----:B------:R-:W-:Y:S05]  /*5dd0*/  BSYNC B0 ;  /* 0x0000000000007941 */ /* 0x000fea0003800000 */
.L_x_13991:
[----:B------:R-:W-:-:S04]  /*5de0*/  IMAD R143, R143, R2, -R0 ;  /* 0x000000028f8f7224 */ /* 0x000fc800078e0a00 */
[----:B------:R-:W-:-:S05]  /*5df0*/  IMAD R143, R16, -0x2, R143 ;  /* 0xfffffffe108f7824 */ /* 0x000fca00078e028f */
[----:B------:R-:W-:Y:S02]  /*5e00*/  VIADDMNMX R10, R143, R2, R10, PT ;  /* 0x000000028f0a7246 */ /* 0x000fe4000380010a */
[----:B------:R-:W-:-:S07]  /*5e10*/  VIMNMX R12, R12, R143, !PT ;  /* 0x0000008f0c0c7248 */ /* 0x000fce0007fe0100 */
.L_x_13990:
        /* <DEDUP_REMOVED lines=213> */
[-C--:B------:R-:W-:Y:S01]  /*6b70*/  FFMA.FTZ R5, R85, R0.reuse, -R8 ;  /* 0x0000000055057223 */ /* 0x080fe20000010808 */
[----:B------:R-:W1:Y:S02]  /*6b80*/  SHFL.BFLY PT, R9, R10, 0x2, 0x1f ;  /* 0x0c401f000a097f89 */ /* 0x000e6400000e0000 */
[----:B------:R-:W-:Y:S01]  /*6b90*/  FMUL.FTZ R8, R69, R0 ;  /* 0x0000000045087220 */ /* 0x000fe20000410000 */
[----:B------:R-:W-:Y:S08]  /*6ba0*/  MUFU.EX2 R136, R136 ;  /* 0x0000008800887308 */ /* 0x000ff00000000800 */
[----:B------:R-:W2:Y:S08]  /*6bb0*/  MUFU.EX2 R8, R8 ;  /* 0x0000000800087308 */ /* 0x000eb00000000800 */
        /* <DEDUP_REMOVED lines=23> */
[----:B------:R-:W-:Y:S01]  /*6d30*/  FMUL.FTZ R6, R25, R0 ;  /* 0x0000000019067220 */ /* 0x000fe20000410000 */
[----:B--2---:R-:W-:Y:S01]  /*6d40*/  FFMA.FTZ R25, R8, R4, R35 ;  /* 0x0000000408197223 */ /* 0x004fe20000010023 */
        /* <DEDUP_REMOVED lines=134> */
.L_x_13994:
        /* <DEDUP_REMOVED lines=75> */
.L_x_13976:
        /* <DEDUP_REMOVED lines=23> */
.L_x_13997:
[----:B------:R-:W-:Y:S02]  /*7bd0*/  ULDC UR11, c[0x0][0x9e4] ;  /* 0x00027900000b7ab9 */ /* 0x000fe40000000800 */
[----:B------:R-:W-:-:S11]  /*7be0*/  UISETP.NE.AND UP0, UPT, UR11, 0x1, UPT ;  /* 0x000000010b00788c */ /* 0x000fd6000bf05270 */
[----:B------:R-:W-:Y:S02]  /*7bf0*/  @UP0 ULDC.64 UR14, c[0x0][0x9e8] ;  /* 0x00027a00000e0ab9 */ /* 0x000fe40000000a00 */
[----:B------:R-:W-:-:S04]  /*7c00*/  UIMAD.WIDE.U32 UR6, UR10, UR14, URZ ;  /* 0x0000000e0a0672a5 */ /* 0x000fc8000f8e003f */
[----:B------:R-:W-:-:S12]  /*7c10*/  @UP0 USHF.R.U32.HI UR10, URZ, UR15, UR7 ;  /* 0x0000000f3f0a0299 */ /* 0x000fd80008011607 */
.L_x_13998:
[----:B------:R-:W-:-:S04]  /*7c20*/  UIMAD UR10, UR10, UR11, URZ ;  /* 0x0000000b0a0a72a4 */ /* 0x000fc8000f8e023f */
[----:B------:R-:W-:-:S04]  /*7c30*/  UISETP.LT.AND UP0, UPT, UR22, UR10, UPT ;  /* 0x0000000a1600728c */ /* 0x000fc8000bf01270 */
[----:B------:R-:W-:-:S12]  /*7c40*/  USEL UR22, UR22, UR10, !UP0 ;  /* 0x0000000a16167287 */ /* 0x000fd8000c000000 */
.L_x_13996:
        /* <DEDUP_REMOVED lines=11> */
[----:B------:R-:W-:-:S06]  /*7d00*/  UMOV UR22, UR46 ;  /* 0x0000002e00167c82 */ /* 0x000fcc0008000000 */
.L_x_14010:
[----:B------:R-:W-:Y:S01]  /*7d10*/  ISETP.NE.AND P2, PT, RZ, UR44, PT ;  /* 0x0000002cff007c0c */ /* 0x000fe2000bf45270 */
[----:B------:R-:W-:-:S04]  /*7d20*/  UISETP.NE.AND UP0, UPT, UR22, 0x1, UPT ;  /* 0x000000011600788c */ /* 0x000fc8000bf05270 */
[----:B------:R-:W-:-:S04]  /*7d30*/  USEL UR47, URZ, 0x1, UP0 ;  /* 0x000000013f2f7887 */ /* 0x000fc80008000000 */
[----:B------:R-:W-:-:S04]  /*7d40*/  ULOP3.LUT UR47, UR23, UR47, URZ, 0x3c, !UPT ;  /* 0x0000002f172f7292 */ /* 0x000fc8000f8e3c3f */
[----:B------:R-:W-:Y:S08]  /*7d50*/  @P2 BRA `(.L_x_14000) ;  /* 0x0000000000382947 */ /* 0x000ff00003800000 */
[----:B------:R-:W-:Y:S05]  /*7d60*/  @!P0 BRA `(.L_x_14001) ;  /* 0x0000000000048947 */ /* 0x000fea0003800000 */
[----:B------:R-:W-:Y:S01]  /*7d70*/  BPT.TRAP 0x1 ;  /* 0x000000040000795c */ /* 0x000fe20000300000 */
.L_x_14001:
        /* <DEDUP_REMOVED lines=9> */
.L_x_14002:
[----:B-1----:R-:W-:Y:S05]  /*7e10*/  @P1 BRA `(.L_x_14000) ;  /* 0x0000000000081947 */ /* 0x002fea0003800000 */
[----:B------:R-:W1:Y:S02]  /*7e20*/  SYNCS.PHASECHK.TRANS64.TRYWAIT P1, [UR6+0x16830], R0 ;  /* 0x01683000ff0075a7 */ /* 0x000e640008020146 */
[----:B-1----:R-:W-:Y:S05]  /*7e30*/  @!P1 BRA `(.L_x_14003) ;  /* 0x000000c800ec9947 */ /* 0x002fea0003800000 */
.L_x_14000:
        /* <DEDUP_REMOVED lines=28> */
.L_x_14005:
[----:B------:R-:W-:Y:S01]  /*8000*/  ULEA UR6, UR22, UR45, 0x3 ;  /* 0x0000002d16067291 */ /* 0x000fe2000f8e183f */
[----:B------:R-:W-:-:S05]  /*8010*/  IMAD.U32 R0, RZ, RZ, UR23 ;  /* 0x00000017ff007e24 */ /* 0x000fca000f8e00ff */
[----:B------:R-:W-:-:S04]  /*8020*/  SHF.L.U32 R0, R0, 0x1f, RZ ;  /* 0x0000001f00007819 */ /* 0x000fc800000006ff */
[----:B------:R0:W1:Y:S01]  /*8030*/  SYNCS.PHASECHK.TRANS64.TRYWAIT P1, [UR6+0x16850], R0 ;  /* 0x01685000ff0075a7 */ /* 0x0000620008020146 */
[----:B------:R-:W-:Y:S05]  /*8040*/  @!P0 BRA `(.L_x_14006) ;  /* 0x0000000000048947 */ /* 0x000fea0003800000 */
[----:B------:R-:W-:Y:S01]  /*8050*/  BPT.TRAP 0x1 ;  /* 0x000000040000795c */ /* 0x000fe20000300000 */
.L_x_14006:
[----:B-1----:R-:W-:Y:S05]  /*8060*/  @P1 BRA `(.L_x_14004) ;  /* 0x0000000000081947 */ /* 0x002fea0003800000 */
[----:B------:R-:W1:Y:S02]  /*8070*/  SYNCS.PHASECHK.TRANS64.TRYWAIT P1, [UR6+0x16850], R0 ;  /* 0x01685000ff0075a7 */ /* 0x000e640008020146 */
[----:B-1----:R-:W-:Y:S05]  /*8080*/  @!P1 BRA `(.L_x_14007) ;  /* 0x000000c800709947 */ /* 0x002fea0003800000 */
.L_x_14004:
        /* <DEDUP_REMOVED lines=51> */
.L_x_14008:
        /* <DEDUP_REMOVED lines=279> */
.L_x_14009:
[----:B------:R-:W-:Y:S01]  /*9530*/  ULEA UR6, UR22, UR45, 0x3 ;  /* 0x0000002d16067291 */ /* 0x000fe2000f8e183f */
[----:B------:R-:W-:Y:S01]  /*9540*/  ISETP.GT.AND P1, PT, R7, UR21, PT ;  /* 0x0000001507007c0c */ /* 0x000fe2000bf24270 */
        /* <DEDUP_REMOVED lines=73> */
.L_x_13999:
        /* <DEDUP_REMOVED lines=9> */
.L_x_14030:
        /* <DEDUP_REMOVED lines=9> */
.L_x_14013:
[----:B------:R-:W-:Y:S01]  /*9b00*/  ULEA UR6, UR46, UR45, 0x3 ;  /* 0x0000002d2e067291 */ /* 0x000fe2000f8e183f */
[----:B------:R-:W-:-:S05]  /*9b10*/  IMAD.U32 R0, RZ, RZ, UR47 ;  /* 0x0000002fff007e24 */ /* 0x000fca000f8e00ff */
[----:B------:R-:W-:-:S04]  /*9b20*/  SHF.L.U32 R0, R0, 0x1f, RZ ;  /* 0x0000001f00007819 */ /* 0x000fc800000006ff */
[----:B------:R0:W1:Y:S01]  /*9b30*/  SYNCS.PHASECHK.TRANS64.TRYWAIT P1, [UR6+0x16830], R0 ;  /* 0x01683000ff0075a7 */ /* 0x0000620008020146 */
[----:B------:R-:W-:Y:S05]  /*9b40*/  @!P0 BRA `(.L_x_14014) ;  /* 0x0000000000048947 */ /* 0x000fea0003800000 */
[----:B------:R-:W-:Y:S01]  /*9b50*/  BPT.TRAP 0x1 ;  /* 0x000000040000795c */ /* 0x000fe20000300000 */
.L_x_14014:
[----:B-1----:R-:W-:Y:S05]  /*9b60*/  @P1 BRA `(.L_x_14012) ;  /* 0x0000000000081947 */ /* 0x002fea0003800000 */
[----:B------:R-:W1:Y:S02]  /*9b70*/  SYNCS.PHASECHK.TRANS64.TRYWAIT P1, [UR6+0x16830], R0 ;  /* 0x01683000ff0075a7 */ /* 0x000e640008020146 */
[----:B-1----:R-:W-:Y:S05]  /*9b80*/  @!P1 BRA `(.L_x_14015) ;  /* 0x000000ac00c89947 */ /* 0x002fea0003800000 */
.L_x_14012:
        /* <DEDUP_REMOVED lines=25> */
.L_x_14017:
[----:B------:R-:W-:Y:S01]  /*9d20*/  ULEA UR6, UR24, UR45, 0x3 ;  /* 0x0000002d18067291 */ /* 0x000fe2000f8e183f */
[----:B------:R-:W-:-:S05]  /*9d30*/  IMAD.U32 R0, RZ, RZ, UR25 ;  /* 0x00000019ff007e24 */ /* 0x000fca000f8e00ff */
[----:B------:R-:W-:-:S04]  /*9d40*/  SHF.L.U32 R0, R0, 0x1f, RZ ;  /* 0x0000001f00007819 */ /* 0x000fc800000006ff */
[----:B------:R0:W1:Y:S01]  /*9d50*/  SYNCS.PHASECHK.TRANS64.TRYWAIT P1, [UR6+0x16850], R0 ;  /* 0x01685000ff0075a7 */ /* 0x0000620008020146 */
[----:B------:R-:W-:Y:S05]  /*9d60*/  @!P0 BRA `(.L_x_14018) ;  /* 0x0000000000048947 */ /* 0x000fea0003800000 */
[----:B------:R-:W-:Y:S01]  /*9d70*/  BPT.TRAP 0x1 ;  /* 0x000000040000795c */ /* 0x000fe20000300000 */
.L_x_14018:
[----:B-1----:R-:W-:Y:S05]  /*9d80*/  @P1 BRA `(.L_x_14016) ;  /* 0x0000000000081947 */ /* 0x002fea0003800000 */
[----:B------:R-:W1:Y:S02]  /*9d90*/  SYNCS.PHASECHK.TRANS64.TRYWAIT P1, [UR6+0x16850], R0 ;  /* 0x01685000ff0075a7 */ /* 0x000e640008020146 */
[----:B-1----:R-:W-:Y:S05]  /*9da0*/  @!P1 BRA `(.L_x_14019) ;  /* 0x000000ac00589947 */ /* 0x002fea0003800000 */
.L_x_14016:
        /* <DEDUP_REMOVED lines=51> */
.L_x_14020:
        /* <DEDUP_REMOVED lines=39> */
.L_x_14023:
[----:B------:R-:W-:-:S05]  /*a350*/  IMAD.U32 R13, RZ, RZ, UR21 ;  /* 0x00000015ff0d7e24 */ /* 0x000fca000f8e00ff */
[----:B------:R-:W-:-:S13]  /*a360*/  ISETP.NE.AND P1, PT, R13, 0x1, PT ;  /* 0x000000010d00780c */ /* 0x000fda0003f25270 */
[----:B------:R-:W0:Y:S02]  /*a370*/  @P1 LDC.64 R14, c[0x0][0x9e8] ;  /* 0x00027a00ff0e1b82 */ /* 0x000e240000000a00 */
[----:B0-----:R-:W-:-:S05]  /*a380*/  @P1 IMAD.HI.U32 R14, R11, R14, RZ ;  /* 0x0000000e0b0e1227 */ /* 0x001fca00078e00ff */
[----:B------:R-:W-:-:S07]  /*a390*/  @P1 SHF.R.U32.HI R11, RZ, R15, R14 ;  /* 0x0000000fff0b1219 */ /* 0x000fce000001160e */
.L_x_14024:
[----:B------:R-:W-:Y:S05]  /*a3a0*/  BSYNC B0 ;  /* 0x0000000000007941 */ /* 0x000fea0003800000 */
.L_x_14022:
[----:B------:R-:W-:-:S04]  /*a3b0*/  IMAD R11, R11, R13, -R0 ;  /* 0x0000000d0b0b7224 */ /* 0x000fc800078e0a00 */
[----:B------:R-:W-:-:S05]  /*a3c0*/  IMAD R11, R16, -0x2, R11 ;  /* 0xfffffffe100b7824 */ /* 0x000fca00078e020b */
[----:B------:R-:W-:Y:S02]  /*a3d0*/  VIADDMNMX R2, R11, R13, R2, PT ;  /* 0x0000000d0b027246 */ /* 0x000fe40003800102 */
[----:B------:R-:W-:-:S07]  /*a3e0*/  VIMNMX R8, R8, R11, !PT ;  /* 0x0000000b08087248 */ /* 0x000fce0007fe0100 */
.L_x_14021:
        /* <DEDUP_REMOVED lines=116> */
.L_x_14027:
[----:B------:R-:W-:-:S05]  /*ab30*/  IMAD.U32 R2, RZ, RZ, UR21 ;  /* 0x00000015ff027e24 */ /* 0x000fca000f8e00ff */
[----:B------:R-:W-:-:S13]  /*ab40*/  ISETP.NE.AND P2, PT, R2, 0x1, PT ;  /* 0x000000010200780c */ /* 0x000fda0003f45270 */
[----:B------:R-:W0:Y:S02]  /*ab50*/  @P2 LDC.64 R8, c[0x0][0x9e8] ;  /* 0x00027a00ff082b82 */ /* 0x000e240000000a00 */
[----:B0-----:R-:W-:-:S05]  /*ab60*/  @P2 IMAD.HI.U32 R8, R143, R8, RZ ;  /* 0x000000088f082227 */ /* 0x001fca00078e00ff */
[----:B------:R-:W-:-:S07]  /*ab70*/  @P2 SHF.R.U32.HI R143, RZ, R9, R8 ;  /* 0x00000009ff8f2219 */ /* 0x000fce0000011608 */
.L_x_14028:
[----:B------:R-:W-:Y:S05]  /*ab80*/  BSYNC B0 ;  /* 0x0000000000007941 */ /* 0x000fea0003800000 */
.L_x_14026:
[----:B------:R-:W-:-:S04]  /*ab90*/  IMAD R143, R143, R2, -R0 ;  /* 0x000000028f8f7224 */ /* 0x000fc800078e0a00 */
[----:B------:R-:W-:-:S05]  /*aba0*/  IMAD R143, R16, -0x2, R143 ;  /* 0xfffffffe108f7824 */ /* 0x000fca00078e028f */
[----:B------:R-:W-:Y:S02]  /*abb0*/  VIADDMNMX R10, R143, R2, R10, PT ;  /* 0x000000028f0a7246 */ /* 0x000fe4000380010a */
[----:B------:R-:W-:-:S07]  /*abc0*/  VIMNMX R12, R12, R143, !PT ;  /* 0x0000008f0c0c7248 */ /* 0x000fce0007fe0100 */
.L_x_14025:
        /* <DEDUP_REMOVED lines=377> */
.L_x_14029:
        /* <DEDUP_REMOVED lines=75> */
.L_x_14011:
[----:B------:R-:W-:Y:S06]  /*c810*/  BAR.ARV 0x8, 0x200 ;  /* 0x0208000000007b1d */ /* 0x000fec0000002000 */
[----:B------:R-:W-:Y:S05]  /*c820*/  @!P0 BRA `(.L_x_14031) ;  /* 0x0000000000048947 */ /* 0x000fea0003800000 */
[----:B------:R-:W-:Y:S01]  /*c830*/  BPT.TRAP 0x1 ;  /* 0x000000040000795c */ /* 0x000fe20000300000 */
.L_x_14031:
[----:B------:R-:W-:Y:S01]  /*c840*/  ULEA UR5, UR46, UR45, 0x3 ;  /* 0x0000002d2e057291 */ /* 0x000fe2000f8e183f */
[----:B------:R-:W-:-:S05]  /*c850*/  IMAD.U32 R5, RZ, RZ, UR47 ;  /* 0x0000002fff057e24 */ /* 0x000fca000f8e00ff */
[----:B------:R-:W-:-:S04]  /*c860*/  SHF.L.U32 R5, R5, 0x1f, RZ ;  /* 0x0000001f05057819 */ /* 0x000fc800000006ff */
[----:B------:R0:W1:Y:S01]  /*c870*/  SYNCS.PHASECHK.TRANS64.TRYWAIT P1, [UR5+0x16850], R5 ;  /* 0x01685005ff0075a7 */ /* 0x0000620008020145 */
[----:B------:R-:W-:Y:S05]  /*c880*/  @!P0 BRA `(.L_x_14032) ;  /* 0x0000000000048947 */ /* 0x000fea0003800000 */
[----:B------:R-:W-:Y:S01]  /*c890*/  BPT.TRAP 0x1 ;  /* 0x000000040000795c */ /* 0x000fe20000300000 */
.L_x_14032:
[----:B-1----:R-:W-:Y:S05]  /*c8a0*/  @P1 BRA `(.L_x_14033) ;  /* 0x0000000000081947 */ /* 0x002fea0003800000 */
[----:B------:R-:W1:Y:S02]  /*c8b0*/  SYNCS.PHASECHK.TRANS64.TRYWAIT P1, [UR5+0x16850], R5 ;  /* 0x01685005ff0075a7 */ /* 0x000e640008020145 */
[----:B-1----:R-:W-:Y:S05]  /*c8c0*/  @!P1 BRA `(.L_x_14034) ;  /* 0x0000008000a89947 */ /* 0x002fea0003800000 */
.L_x_14033:
        /* <DEDUP_REMOVED lines=15> */
[----:B-1----:R-:W-:Y:S01]  /*c9c0*/  FADD.FTZ R7, R6, R3 ;  /* 0x0000000306077221 */ /* 0x002fe20000010000 */
[----:B------:R-:W-:-:S03]  /*c9d0*/  IMAD.MOV.U32 R3, RZ, RZ, RZ ;  /* 0x000000ffff037224 */ /* 0x000fc600078e00ff */
        /* <DEDUP_REMOVED lines=54> */
.L_x_14035:
        /* <DEDUP_REMOVED lines=42> */
.L_x_13957:
        /* <DEDUP_REMOVED lines=20> */
[----:B------:R-:W-:-:S05]  /*d120*/  F2FP.F16.F32.PACK_AB R15, R15, R110 ;  /* 0x0000006e0f0f723e */ /* 0x000fca00000000ff */
[----:B------:R-:W-:Y:S01]  /*d130*/  BAR.SYNC.DEFER_BLOCKING 0x1, 0x180 ;  /* 0x0046000000007b1d */ /* 0x000fe20000010000 */
[----:B------:R-:W-:Y:S02]  /*d140*/  F2FP.F16.F32.PACK_AB R113, R115, R114 ;  /* 0x000000727371723e */ /* 0x000fe400000000ff */
[----:B------:R-:W-:Y:S02]  /*d150*/  F2FP.F16.F32.PACK_AB R114, R117, R116 ;  /* 0x000000747572723e */ /* 0x000fe400000000ff */
[----:B------:R-:W-:Y:S01]  /*d160*/  F2FP.F16.F32.PACK_AB R115, R119, R118 ;  /* 0x000000767773723e */ /* 0x000fe200000000ff */
[----:B------:R-:W-:Y:S01]  /*d170*/  ULDC.64 UR8, c[0x0][0xc00] ;  /* 0x0003000000087ab9 */ /* 0x000fe20000000a00 */
[----:B------:R-:W-:Y:S01]  /*d180*/  UMOV UR4, URZ ;  /* 0x0000003f00047c82 */ /* 0x000fe20008000000 */
[----:B------:R-:W-:Y:S02]  /*d190*/  UIMAD.WIDE UR8, UR39, 0x4, UR8 ;  /* 0x00000004270878a5 */ /* 0x000fe4000f8e0208 */
[----:B------:R-:W-:Y:S01]  /*d1a0*/  USHF.R.S32.HI UR18, URZ, 0x1f, UR38 ;  /* 0x0000001f3f127899 */ /* 0x000fe20008011426 */
[----:B------:R-:W-:Y:S01]  /*d1b0*/  ULDC.64 UR12, c[0x0][0xb90] ;  /* 0x0002e400000c7ab9 */ /* 0x000fe20000000a00 */
[----:B------:R-:W-:-:S02]  /*d1c0*/  USHF.R.S32.HI UR11, URZ, 0x1f, UR39 ;  /* 0x0000001f3f0b7899 */ /* 0x000fc40008011427 */
        /* <DEDUP_REMOVED lines=28> */
[----:B------:R-:W-:Y:S01]  /*d390*/  F2FP.F16.F32.PACK_AB R8, R89, R24 ;  /* 0x000000185908723e */ /* 0x000fe200000000ff */
[----:B------:R-:W-:Y:S01]  /*d3a0*/  IMAD.U32 R24, RZ, RZ, UR8 ;  /* 0x00000008ff187e24 */ /* 0x000fe2000f8e00ff */
        /* <DEDUP_REMOVED lines=8> */
[----:B------:R-:W-:-:S03]  /*d430*/  PLOP3.LUT P2, PT, PT, PT, UP0, 0x80, 0x0 ;  /* 0x000000000000781c */ /* 0x000fc60003f4f008 */
[----:B------:R2:W-:Y:S04]  /*d440*/  STSM.16.M88.4 [R30], R4 ;  /* 0x000000041e007844 */ /* 0x0005e80000000200 */
[----:B------:R3:W-:Y:S04]  /*d450*/  STSM.16.M88.4 [R29], R12 ;  /* 0x0000000c1d007844 */ /* 0x0007e80000000200 */
[----:B------:R3:W-:Y:S01]  /*d460*/  STSM.16.M88.4 [R28], R112 ;  /* 0x000000701c007844 */ /* 0x0007e20000000200 */
[----:B------:R-:W-:Y:S06]  /*d470*/  BAR.SYNC.DEFER_BLOCKING 0x1, 0x180 ;  /* 0x0046000000007b1d */ /* 0x000fec0000010000 */
[----:B------:R-:W4:Y:S01]  /*d480*/  @P2 LDG.E R26, desc[UR52][R24.64] ;  /* 0x00000034181a2981 */ /* 0x000f22000c1e1900 */
[----:B-1----:R-:W-:Y:S01]  /*d490*/  ISETP.NE.AND P1, PT, R33, 0x1, PT ;  /* 0x000000012100780c */ /* 0x002fe20003f25270 */
[----:B0-----:R-:W-:Y:S01]  /*d4a0*/  VIADD R8, R17, UR40 ;  /* 0x0000002811087c36 */ /* 0x001fe20008000000 */
[----:B------:R-:W-:-:S02]  /*d4b0*/  UIMAD UR8, UR18, UR12, URZ ;  /* 0x0000000c120872a4 */ /* 0x000fc4000f8e023f */
[----:B------:R-:W-:Y:S01]  /*d4c0*/  USEL UR11, UR11, URZ, !UP0 ;  /* 0x0000003f0b0b7287 */ /* 0x000fe2000c000000 */
[----:B--2---:R-:W-:Y:S01]  /*d4d0*/  IMAD.MOV.U32 R4, RZ, RZ, R8 ;  /* 0x000000ffff047224 */ /* 0x004fe200078e0008 */
[----:B------:R-:W-:Y:S02]  /*d4e0*/  UIMAD UR14, UR38, UR13, UR8 ;  /* 0x0000000d260e72a4 */ /* 0x000fe4000f8e0208 */
[----:B------:R-:W-:Y:S02]  /*d4f0*/  USEL UR10, UR39, URZ, !UP0 ;  /* 0x0000003f270a7287 */ /* 0x000fe4000c000000 */
[----:B------:R-:W-:-:S03]  /*d500*/  UISETP.NE.U32.AND UP0, UPT, UR20, URZ, UPT ;  /* 0x0000003f1400728c */ /* 0x000fc6000bf05070 */
[----:B------:R-:W0:Y:S01]  /*d510*/  @P1 LDC R27, c[0x0][0xbec] ;  /* 0x0002fb00ff1b1b82 */ /* 0x000e220000000800 */
[----:B------:R-:W-:-:S06]  /*d520*/  UISETP.NE.AND.EX UP0, UPT, UR21, URZ, UPT, UP0 ;  /* 0x0000003f1500728c */ /* 0x000fcc000bf05300 */
[----:B------:R-:W-:Y:S01]  /*d530*/  PLOP3.LUT P3, PT, PT, PT, UP0, 0x80, 0x0 ;  /* 0x000000000000781c */ /* 0x000fe20003f6f008 */
[----:B------:R-:W1:Y:S01]  /*d540*/  @P1 LDC R32, c[0x0][0xbf0] ;  /* 0x0002fc00ff201b82 */ /* 0x000e620000000800 */
[----:B0-----:R-:W-:-:S05]  /*d550*/  @P1 IMAD.HI.U32 R5, R8, R27, RZ ;  /* 0x0000001b08051227 */ /* 0x001fca00078e00ff */
[----:B-1----:R-:W-:-:S05]  /*d560*/  @P1 SHF.R.U32.HI R4, RZ, R32, R5 ;  /* 0x00000020ff041219 */ /* 0x002fca0000011605 */
[----:B------:R-:W-:-:S04]  /*d570*/  IMAD.MOV R6, RZ, RZ, -R4 ;  /* 0x000000ffff067224 */ /* 0x000fc800078e0a04 */
[----:B------:R-:W-:Y:S01]  /*d580*/  IMAD R7, R33, R6, R8 ;  /* 0x0000000621077224 */ /* 0x000fe200078e0208 */
[----:B------:R-:W-:-:S04]  /*d590*/  SHF.R.S32.HI R6, RZ, 0x1f, R4 ;  /* 0x0000001fff067819 */ /* 0x000fc80000011404 */
[----:B------:R-:W-:Y:S02]  /*d5a0*/  SHF.R.S32.HI R5, RZ, 0x1f, R7 ;  /* 0x0000001fff057819 */ /* 0x000fe40000011407 */
[----:B----4-:R-:W-:-:S13]  /*d5b0*/  @P2 R2UR UR4, R26 ;  /* 0x000000001a0422ca */ /* 0x010fda00000e0000 */
[----:B------:R-:W-:Y:S02]  /*d5c0*/  USHF.R.S32.HI UR9, URZ, 0x1f, UR4 ;  /* 0x0000001f3f097899 */ /* 0x000fe40008011404 */
[----:B------:R-:W-:Y:S02]  /*d5d0*/  UMOV UR8, UR4 ;  /* 0x0000000400087c82 */ /* 0x000fe40008000000 */
[----:B------:R-:W-:-:S04]  /*d5e0*/  UIMAD.WIDE.U32 UR12, UR38, UR12, UR8 ;  /* 0x0000000c260c72a5 */ /* 0x000fc8000f8e0008 */
[----:B------:R-:W-:Y:S02]  /*d5f0*/  UIADD3 UR13, UR13, UR14, URZ ;  /* 0x0000000e0d0d7290 */ /* 0x000fe4000fffe03f */
[----:B------:R-:W-:Y:S02]  /*d600*/  UIMAD UR14, UR11, UR16, URZ ;  /* 0x000000100b0e72a4 */ /* 0x000fe4000f8e023f */
[----:B------:R-:W-:Y:S02]  /*d610*/  UIMAD.WIDE.U32 UR12, UR10, UR16, UR12 ;  /* 0x000000100a0c72a5 */ /* 0x000fe4000f8e000c */
[----:B------:R-:W-:Y:S01]  /*d620*/  UIMAD UR14, UR10, UR17, UR14 ;  /* 0x000000110a0e72a4 */ /* 0x000fe2000f8e020e */
[----:B------:R-:W-:-:S03]  /*d630*/  ULDC UR16, c[0x0][0xa88] ;  /* 0x0002a20000107ab9 */ /* 0x000fc60000000800 */
[----:B------:R-:W-:Y:S02]  /*d640*/  IADD3 R4, P0, R4, UR12, RZ ;  /* 0x0000000c04047c10 */ /* 0x000fe4000ff1e0ff */
[----:B------:R-:W-:Y:S01]  /*d650*/  IMAD.U32 R9, RZ, RZ, UR14 ;  /* 0x0000000eff097e24 */ /* 0x000fe2000f8e00ff */
[----:B------:R-:W-:Y:S02]  /*d660*/  ULDC.64 UR14, c[0x0][0xb88] ;  /* 0x0002e200000e7ab9 */ /* 0x000fe40000000a00 */
[----:B------:R-:W-:Y:S02]  /*d670*/  IMAD R8, R5, UR14, RZ ;  /* 0x0000000e05087c24 */ /* 0x000fe4000f8e02ff */
[----:B------:R-:W-:Y:S01]  /*d680*/  IADD3.X R5, R6, UR13, R9, P0, !PT ;  /* 0x0000000d06057c10 */ /* 0x000fe200087fe409 */
[----:B------:R-:W-:Y:S01]  /*d690*/  @UP0 ULDC.64 UR12, c[0x0][0xc08] ;  /* 0x00030200000c0ab9 */ /* 0x000fe20000000a00 */
[----:B------:R-:W-:Y:S01]  /*d6a0*/  IMAD R9, R7, UR15, R8 ;  /* 0x0000000f07097c24 */ /* 0x000fe2000f8e0208 */
[----:B------:R-:W-:Y:S01]  /*d6b0*/  @UP0 UIMAD.WIDE UR12, UR39, 0x4, UR12 ;  /* 0x00000004270c08a5 */ /* 0x000fe2000f8e020c */
[----:B------:R-:W-:-:S02]  /*d6c0*/  IMAD.U32 R6, RZ, RZ, UR16 ;  /* 0x00000010ff067e24 */ /* 0x000fc4000f8e00ff */
[----:B------:R-:W-:Y:S01]  /*d6d0*/  IMAD.WIDE.U32 R4, R7, UR14, R4 ;  /* 0x0000000e07047c25 */ /* 0x000fe2000f8e0004 */
[----:B------:R-:W-:-:S03]  /*d6e0*/  ULDC.64 UR14, c[0x0][0xb50] ;  /* 0x0002d400000e7ab9 */ /* 0x000fc60000000a00 */
[----:B------:R-:W-:Y:S01]  /*d6f0*/  IMAD.IADD R5, R5, 0x1, R9 ;  /* 0x0000000105057824 */ /* 0x000fe200078e0209 */
[C---:B------:R-:W-:Y:S01]  /*d700*/  LEA R7, P0, R4.reuse, UR14, 0x2 ;  /* 0x0000000e04077c11 */ /* 0x040fe2000f8010ff */
[----:B------:R-:W-:Y:S02]  /*d710*/  IMAD.U32 R8, RZ, RZ, UR12 ;  /* 0x0000000cff087e24 */ /* 0x000fe4000f8e00ff */
[----:B------:R-:W-:Y:S01]  /*d720*/  IMAD.U32 R9, RZ, RZ, UR13 ;  /* 0x0000000dff097e24 */ /* 0x000fe2000f8e00ff */
[----:B------:R-:W-:Y:S01]  /*d730*/  LEA.HI.X R10, R4, UR15, R5, 0x2, P0 ;  /* 0x0000000f040a7c11 */ /* 0x000fe200080f1405 */
[----:B------:R-:W-:-:S03]  /*d740*/  IMAD R5, R23, 0x40, R19 ;  /* 0x0000004017057824 */ /* 0x000fc600078e0213 */
[----:B------:R3:W5:Y:S01]  /*d750*/  @P3 LDG.E R6, desc[UR52][R8.64] ;  /* 0x0000003408063981 */ /* 0x000762000c1e1900 */
[----:B------:R-:W-:Y:S05]  /*d760*/  @P3 BRA `(.L_x_14038) ;  /* 0x0000000000103947 */ /* 0x000fea0003800000 */
[----:B------:R-:W-:Y:S05]  /*d770*/  @!P2 BRA `(.L_x_14038) ;  /* 0x00000000000ca947 */ /* 0x000fea0003800000 */
[----:B---3--:R-:W2:Y:S04]  /*d780*/  LDG.E R9, desc[UR52][R24.64] ;  /* 0x0000003418097981 */ /* 0x008ea8000c1e1900 */
[----:B-----5:R-:W2:Y:S02]  /*d790*/  LDG.E R6, desc[UR52][R24.64+0x4] ;  /* 0x0000043418067981 */ /* 0x020ea4000c1e1900 */
[----:B--2---:R-:W-:-:S07]  /*d7a0*/  IMAD.IADD R6, R6, 0x1, -R9 ;  /* 0x0000000106067824 */ /* 0x004fce00078e0a09 */
.L_x_14038:
[----:B---3--:R-:W-:Y:S01]  /*d7b0*/  SHFL.IDX PT, R12, R7, RZ, 0x1c1f ;  /* 0x001c1fff070c7589 */ /* 0x008fe200000e0000 */
[----:B------:R-:W-:Y:S01]  /*d7c0*/  IMAD.WIDE R2, R5, 0x2, R2 ;  /* 0x0000000205027825 */ /* 0x000fe200078e0202 */
[----:B------:R-:W-:Y:S01]  /*d7d0*/  LOP3.LUT P0, RZ, R152, 0x3, RZ, 0xc0, !PT ;  /* 0x0000000398ff7812 */ /* 0x000fe2000780c0ff */
[----:B------:R-:W-:Y:S01]  /*d7e0*/  ULDC.64 UR14, c[0x0][0xaa0] ;  /* 0x0002a800000e7ab9 */ /* 0x000fe20000000a00 */
[----:B------:R-:W0:Y:S01]  /*d7f0*/  SHFL.IDX PT, R13, R10, RZ, 0x1c1f ;  /* 0x001c1fff0a0d7589 */ /* 0x000e2200000e0000 */
[----:B------:R-:W-:Y:S01]  /*d800*/  VIADD R8, R154, UR40 ;  /* 0x000000289a087c36 */ /* 0x000fe20008000000 */
[----:B------:R-:W-:Y:S01]  /*d810*/  IADD3 R9, P3, R2, 0x1800, RZ ;  /* 0x0000180002097810 */ /* 0x000fe20007f7e0ff */
[----:B-----5:R-:W-:Y:S01]  /*d820*/  IMAD R35, R6, R33, RZ ;  /* 0x0000002106237224 */ /* 0x020fe200078e02ff */
[----:B------:R-:W-:Y:S01]  /*d830*/  SHFL.IDX PT, R14, R7, 0x1, 0x1c1f ;  /* 0x003c1f00070e7f89 */ /* 0x000fe200000e0000 */
[----:B------:R-:W-:Y:S01]  /*d840*/  VIADD R4, R8, 0x8 ;  /* 0x0000000808047836 */ /* 0x000fe20000000000 */
[----:B------:R-:W-:-:S02]  /*d850*/  IADD3 R25, P4, R2, 0x3000, RZ ;  /* 0x0000300002197810 */ /* 0x000fc40007f9e0ff */
[----:B------:R-:W1:Y:S01]  /*d860*/  SHFL.IDX PT, R15, R10, 0x1, 0x1c1f ;  /* 0x003c1f000a0f7f89 */ /* 0x000e6200000e0000 */
[-C--:B------:R-:W-:Y:S02]  /*d870*/  ISETP.GE.OR P2, PT, R8, R35.reuse, P0 ;  /* 0x000000230800720c */ /* 0x080fe40000746670 */
[----:B------:R-:W-:Y:S02]  /*d880*/  LOP3.LUT R5, R2, 0x380, RZ, 0xc0, !PT ;  /* 0x0000038002057812 */ /* 0x000fe400078ec0ff */
[----:B------:R-:W-:Y:S02]  /*d890*/  LOP3.LUT R8, R9, 0x380, RZ, 0xc0, !PT ;  /* 0x0000038009087812 */ /* 0x000fe400078ec0ff */
[----:B------:R-:W-:Y:S02]  /*d8a0*/  ISETP.GE.OR P0, PT, R4, R35, P0 ;  /* 0x000000230400720c */ /* 0x000fe40000706670 */
[----:B------:R-:W-:Y:S02]  /*d8b0*/  LOP3.LUT R24, R25, 0x380, RZ, 0xc0, !PT ;  /* 0x0000038019187812 */ /* 0x000fe400078ec0ff */
[----:B------:R-:W-:-:S02]  /*d8c0*/  SHF.R.U64 R5, R5, 0x3, RZ ;  /* 0x0000000305057819 */ /* 0x000fc400000012ff */
[----:B------:R-:W-:Y:S02]  /*d8d0*/  SHF.R.U64 R8, R8, 0x3, RZ ;  /* 0x0000000308087819 */ /* 0x000fe400000012ff */
[----:B------:R-:W-:Y:S01]  /*d8e0*/  SHF.R.U64 R24, R24, 0x3, RZ ;  /* 0x0000000318187819 */ /* 0x000fe200000012ff */
[----:B0-----:R-:W-:Y:S01]  /*d8f0*/  @!P2 ST.E desc[UR52][R12.64], R21 ;  /* 0x000000150c00a985 */ /* 0x001fe2000c101934 */
[----:B------:R-:W-:Y:S01]  /*d900*/  LOP3.LUT R4, R5, R2, RZ, 0x3c, !PT ;  /* 0x0000000205047212 */ /* 0x000fe200078e3cff */
[--C-:B------:R-:W-:Y:S01]  /*d910*/  IMAD.MOV.U32 R5, RZ, RZ, R3.reuse ;  /* 0x000000ffff057224 */ /* 0x100fe200078e0003 */
[----:B------:R-:W-:Y:S01]  /*d920*/  LOP3.LUT R8, R8, R9, RZ, 0x3c, !PT ;  /* 0x0000000908087212 */ /* 0x000fe200078e3cff */
[--C-:B------:R-:W-:Y:S01]  /*d930*/  IMAD.X R9, RZ, RZ, R3.reuse, P3 ;  /* 0x000000ffff097224 */ /* 0x100fe200018e0603 */
[----:B------:R-:W-:Y:S01]  /*d940*/  LOP3.LUT R24, R24, R25, RZ, 0x3c, !PT ;  /* 0x0000001918187212 */ /* 0x000fe200078e3cff */
[--C-:B------:R-:W-:Y:S01]  /*d950*/  IMAD.X R25, RZ, RZ, R3.reuse, P4 ;  /* 0x000000ffff197224 */ /* 0x100fe200020e0603 */
[----:B-1----:R0:W-:Y:S04]  /*d960*/  @!P0 ST.E desc[UR52][R14.64], R20 ;  /* 0x000000140e008985 */ /* 0x0021e8000c101934 */
[----:B------:R-:W2:Y:S04]  /*d970*/  LD.E.128 R4, desc[UR52][R4.64] ;  /* 0x0000003404047980 */ /* 0x000ea8000c101d00 */
[----:B------:R-:W3:Y:S04]  /*d980*/  LD.E.128 R8, desc[UR52][R8.64] ;  /* 0x0000003408087980 */ /* 0x000ee8000c101d00 */
[----:B------:R-:W4:Y:S01]  /*d990*/  LD.E.128 R24, desc[UR52][R24.64] ;  /* 0x0000003418187980 */ /* 0x000f22000c101d00 */
[----:B------:R-:W-:Y:S01]  /*d9a0*/  IADD3 R29, P0, R2, 0x4800, RZ ;  /* 0x00004800021d7810 */ /* 0x000fe20007f1e0ff */
[----:B0-----:R-:W0:Y:S03]  /*d9b0*/  @P1 LDC R20, c[0x0][0xbec] ;  /* 0x0002fb00ff141b82 */ /* 0x001e260000000800 */
[----:B------:R-:W-:Y:S01]  /*d9c0*/  LOP3.LUT R2, R29, 0x380, RZ, 0xc0, !PT ;  /* 0x000003801d027812 */ /* 0x000fe200078ec0ff */
[----:B------:R-:W-:Y:S01]  /*d9d0*/  IMAD.X R13, RZ, RZ, R3, P0 ;  /* 0x000000ffff0d7224 */ /* 0x000fe200000e0603 */
[----:B------:R-:W-:-:S02]  /*d9e0*/  UIMAD UR12, UR9, UR14, URZ ;  /* 0x0000000e090c72a4 */ /* 0x000fc4000f8e023f */
[----:B------:R-:W-:Y:S01]  /*d9f0*/  SHF.R.U64 R2, R2, 0x3, RZ ;  /* 0x0000000302027819 */ /* 0x000fe200000012ff */
[----:B------:R-:W1:Y:S01]  /*da00*/  @P1 LDC R3, c[0x0][0xbf0] ;  /* 0x0002fc00ff031b82 */ /* 0x000e620000000800 */
[----:B------:R-:W-:Y:S02]  /*da10*/  UIMAD.WIDE.U32 UR8, UR4, UR14, URZ ;  /* 0x0000000e040872a5 */ /* 0x000fe4000f8e003f */
[----:B------:R-:W-:Y:S01]  /*da20*/  UIMAD UR12, UR4, UR15, UR12 ;  /* 0x0000000f040c72a4 */ /* 0x000fe2000f8e020c */
[----:B------:R-:W-:Y:S01]  /*da30*/  LOP3.LUT R12, R2, R29, RZ, 0x3c, !PT ;  /* 0x0000001d020c7212 */ /* 0x000fe200078e3cff */
[----:B------:R-:W-:Y:S01]  /*da40*/  IMAD R2, R18, 0x30, R23 ;  /* 0x0000003012027824 */ /* 0x000fe200078e0217 */
[----:B------:R-:W-:Y:S01]  /*da50*/  ULDC.64 UR14, c[0x0][0xae8] ;  /* 0x0002ba00000e7ab9 */ /* 0x000fe20000000a00 */
[----:B------:R-:W-:Y:S02]  /*da60*/  UIADD3 UR9, UR9, UR12, URZ ;  /* 0x0000000c09097290 */ /* 0x000fe4000fffe03f */
[----:B------:R-:W-:Y:S01]  /*da70*/  UIMAD UR4, UR18, UR14, URZ ;  /* 0x0000000e120472a4 */ /* 0x000fe2000f8e023f */
[----:B------:R-:W-:Y:S01]  /*da80*/  VIADD R29, R2, UR40 ;  /* 0x00000028021d7c36 */ /* 0x000fe20008000000 */
[----:B------:R-:W-:Y:S01]  /*da90*/  UIMAD.WIDE.U32 UR8, UR38, UR14, UR8 ;  /* 0x0000000e260872a5 */ /* 0x000fe2000f8e0008 */
[----:B------:R-:W-:Y:S01]  /*daa0*/  VIADD R32, R23, UR40 ;  /* 0x0000002817207c36 */ /* 0x000fe20008000000 */
[----:B------:R-:W-:Y:S01]  /*dab0*/  UIMAD UR4, UR38, UR15, UR4 ;  /* 0x0000000f260472a4 */ /* 0x000fe2000f8e0204 */
[----:B------:R-:W5:Y:S01]  /*dac0*/  LD.E.128 R12, desc[UR52][R12.64] ;  /* 0x000000340c0c7980 */ /* 0x000f62000c101d00 */
[----:B------:R-:W-:Y:S01]  /*dad0*/  ULDC.64 UR12, c[0x0][0xaf0] ;  /* 0x0002bc00000c7ab9 */ /* 0x000fe20000000a00 */
[----:B0-----:R-:W-:Y:S01]  /*dae0*/  @P1 IMAD.HI.U32 R2, R29, R20, RZ ;  /* 0x000000141d021227 */ /* 0x001fe200078e00ff */
[----:B------:R-:W-:Y:S01]  /*daf0*/  UIMAD UR11, UR11, UR12, URZ ;  /* 0x0000000c0b0b72a4 */ /* 0x000fe2000f8e023f */
[----:B------:R-:W-:Y:S01]  /*db00*/  @!PT LDS RZ, [RZ] ;  /* 0x00000000fffff984 */ /* 0x000fe20000000800 */
[----:B------:R-:W-:Y:S01]  /*db10*/  @!PT LDS RZ, [RZ] ;  /* 0x00000000fffff984 */ /* 0x000fe20000000800 */
[----:B------:R-:W-:Y:S01]  /*db20*/  @!PT LDS RZ, [RZ] ;  /* 0x00000000fffff984 */ /* 0x000fe20000000800 */
[----:B------:R-:W-:Y:S01]  /*db30*/  @!PT LDS RZ, [RZ] ;  /* 0x00000000fffff984 */ /* 0x000fe20000000800 */
[----:B------:R0:W-:Y:S06]  /*db40*/  MEMBAR.ALL.CTA ;  /* 0x0000000000007992 */ /* 0x0001ec0000008000 */
[----:B0-----:R-:W0:Y:S01]  /*db50*/  FENCE.VIEW.ASYNC.S ;  /* 0x00000000000073c6 */ /* 0x001e220000000000 */
[----:B------:R-:W-:Y:S01]  /*db60*/  UIADD3 UR9, UR9, UR4, URZ ;  /* 0x0000000409097290 */ /* 0x000fe2000fffe03f */
[----:B------:R-:W-:Y:S01]  /*db70*/  IMAD.MOV.U32 R21, RZ, RZ, R29 ;  /* 0x000000ffff157224 */ /* 0x000fe200078e001d */
[----:B------:R-:W-:Y:S01]  /*db80*/  UIMAD UR4, UR10, UR13, UR11 ;  /* 0x0000000d0a0472a4 */ /* 0x000fe2000f8e020b */
[----:B------:R-:W-:Y:S01]  /*db90*/  VIADD R0, R0, 0x16820 ;  /* 0x0001682000007836 */ /* 0x000fe20000000000 */
[----:B------:R-:W-:Y:S01]  /*dba0*/  UIMAD.WIDE.U32 UR10, UR10, UR12, UR8 ;  /* 0x0000000c0a0a72a5 */ /* 0x000fe2000f8e0008 */
[----:B-1----:R-:W-:-:S02]  /*dbb0*/  @P1 SHF.R.U32.HI R21, RZ, R3, R2 ;  /* 0x00000003ff151219 */ /* 0x002fc40000011602 */
[----:B------:R-:W-:Y:S01]  /*dbc0*/  ULDC.64 UR8, c[0x0][0xae0] ;  /* 0x0002b80000087ab9 */ /* 0x000fe20000000a00 */
[----:B------:R-:W-:Y:S01]  /*dbd0*/  UIADD3 UR4, UR11, UR4, URZ ;  /* 0x000000040b047290 */ /* 0x000fe2000fffe03f */
[--C-:B------:R-:W-:Y:S01]  /*dbe0*/  SHF.R.S32.HI R20, RZ, 0x1f, R21.reuse ;  /* 0x0000001fff147819 */ /* 0x100fe20000011415 */
[----:B------:R-:W-:Y:S01]  /*dbf0*/  IMAD.MOV R28, RZ, RZ, -R21 ;  /* 0x000000ffff1c7224 */ /* 0x000fe200078e0a15 */
[----:B------:R-:W-:Y:S01]  /*dc00*/  PRMT R0, RZ, 0x654, R0 ;  /* 0x00000654ff007816 */ /* 0x000fe20000000000 */
[----:B------:R-:W-:Y:S02]  /*dc10*/  IMAD.U32 R3, RZ, RZ, UR11 ;  /* 0x0000000bff037e24 */ /* 0x000fe4000f8e00ff */
[----:B------:R-:W-:Y:S02]  /*dc20*/  IMAD R20, R20, UR8, RZ ;  /* 0x0000000814147c24 */ /* 0x000fe4000f8e02ff */
[----:B------:R-:W-:Y:S02]  /*dc30*/  IMAD R29, R33, R28, R29 ;  /* 0x0000001c211d7224 */ /* 0x000fe400078e021d */
[----:B------:R-:W-:-:S02]  /*dc40*/  IMAD.U32 R2, RZ, RZ, UR10 ;  /* 0x0000000aff027e24 */ /* 0x000fc4000f8e00ff */
[----:B------:R-:W-:Y:S01]  /*dc50*/  IMAD.U32 R3, RZ, RZ, UR4 ;  /* 0x00000004ff037e24 */ /* 0x000fe2000f8e00ff */
[----:B------:R-:W-:Y:S01]  /*dc60*/  ULDC UR4, c[0x0][0xac8] ;  /* 0x0002b20000047ab9 */ /* 0x000fe20000000800 */
[C---:B------:R-:W-:Y:S01]  /*dc70*/  IMAD R31, R21.reuse, UR9, R20 ;  /* 0x00000009151f7c24 */ /* 0x040fe2000f8e0214 */
[----:B------:R-:W-:Y:S01]  /*dc80*/  SHF.R.S32.HI R20, RZ, 0x1f, R29 ;  /* 0x0000001fff147819 */ /* 0x000fe2000001141d */
[----:B------:R-:W-:Y:S01]  /*dc90*/  IMAD.WIDE.U32 R2, R21, UR8, R2 ;  /* 0x0000000815027c25 */ /* 0x000fe2000f8e0002 */
[----:B------:R-:W-:Y:S01]  /*dca0*/  ULDC.64 UR8, c[0x0][0xad8] ;  /* 0x0002b60000087ab9 */ /* 0x000fe20000000a00 */
[----:B0-----:R0:W-:Y:S02]  /*dcb0*/  SYNCS.ARRIVE.TRANS64.RED.A1T0 RZ, [R0+URZ], RZ ;  /* 0x000000ff00ff79a7 */ /* 0x0011e4000810043f */
[----:B------:R-:W-:Y:S02]  /*dcc0*/  IMAD.IADD R3, R3, 0x1, R31 ;  /* 0x0000000103037824 */ /* 0x000fe400078e021f */
[----:B------:R-:W-:-:S02]  /*dcd0*/  IMAD R20, R20, UR8, RZ ;  /* 0x0000000814147c24 */ /* 0x000fc4000f8e02ff */
[----:B------:R-:W-:-:S04]  /*dce0*/  IMAD.WIDE.U32 R2, R29, UR8, R2 ;  /* 0x000000081d027c25 */ /* 0x000fc8000f8e0002 */
[----:B------:R-:W-:Y:S01]  /*dcf0*/  IMAD R21, R29, UR9, R20 ;  /* 0x000000091d157c24 */ /* 0x000fe2000f8e0214 */
[----:B------:R-:W-:Y:S01]  /*dd00*/  ULDC.64 UR8, c[0x0][0xa80] ;  /* 0x0002a00000087ab9 */ /* 0x000fe20000000a00 */
[----:B0-----:R-:W-:Y:S01]  /*dd10*/  VIADD R0, R32, 0x90 ;  /* 0x0000009020007836 */ /* 0x001fe20000000000 */
[----:B------:R-:W-:Y:S01]  /*dd20*/  LEA R30, P0, R2, UR8, 0x1 ;  /* 0x00000008021e7c11 */ /* 0x000fe2000f8008ff */
[----:B------:R-:W-:-:S04]  /*dd30*/  IMAD.IADD R3, R3, 0x1, R21 ;  /* 0x0000000103037824 */ /* 0x000fc800078e0215 */
[----:B------:R-:W0:Y:S01]  /*dd40*/  SHFL.IDX PT, R20, R30, RZ, 0x181f ;  /* 0x00181fff1e147589 */ /* 0x000e2200000e0000 */
[----:B------:R-:W-:Y:S01]  /*dd50*/  LEA.HI.X R31, R2, UR9, R3, 0x1, P0 ;  /* 0x00000009021f7c11 */ /* 0x000fe200080f0c03 */
[C---:B------:R-:W-:Y:S01]  /*dd60*/  VIADD R2, R32.reuse, 0x30 ;  /* 0x0000003020027836 */ /* 0x040fe20000000000 */
[----:B------:R-:W-:Y:S01]  /*dd70*/  ISETP.GE.AND P0, PT, R19, UR4, PT ;  /* 0x0000000413007c0c */ /* 0x000fe2000bf06270 */
[----:B------:R-:W1:Y:S01]  /*dd80*/  SHFL.IDX PT, R28, R30, 0x1, 0x181f ;  /* 0x00381f001e1c7f89 */ /* 0x000e6200000e0000 */
[C---:B------:R-:W-:Y:S02]  /*dd90*/  VIADD R3, R32.reuse, 0x60 ;  /* 0x0000006020037836 */ /* 0x040fe40000000000 */
[-C--:B------:R-:W-:Y:S01]  /*dda0*/  ISETP.GE.OR P1, PT, R32, R35.reuse, P0 ;  /* 0x000000232000720c */ /* 0x080fe20000726670 */
[----:B------:R-:W1:Y:S01]  /*ddb0*/  SHFL.IDX PT, R34, R30, 0x2, 0x181f ;  /* 0x00581f001e227f89 */ /* 0x000e6200000e0000 */
[-C--:B------:R-:W-:Y:S02]  /*ddc0*/  ISETP.GE.OR P2, PT, R2, R35.reuse, P0 ;  /* 0x000000230200720c */ /* 0x080fe40000746670 */
[-C--:B------:R-:W-:Y:S01]  /*ddd0*/  ISETP.GE.OR P3, PT, R3, R35.reuse, P0 ;  /* 0x000000230300720c */ /* 0x080fe20000766670 */
[----:B------:R-:W1:Y:S01]  /*dde0*/  SHFL.IDX PT, R21, R31, RZ, 0x181f ;  /* 0x00181fff1f157589 */ /* 0x000e6200000e0000 */
[----:B------:R-:W-:-:S03]  /*ddf0*/  ISETP.GE.OR P0, PT, R0, R35, P0 ;  /* 0x000000230000720c */ /* 0x000fc60000706670 */
[----:B------:R-:W1:Y:S04]  /*de00*/  SHFL.IDX PT, R29, R31, 0x1, 0x181f ;  /* 0x00381f001f1d7f89 */ /* 0x000e6800000e0000 */
[----:B------:R-:W1:Y:S01]  /*de10*/  SHFL.IDX PT, R33, R31, 0x2, 0x181f ;  /* 0x00581f001f217f89 */ /* 0x000e6200000e0000 */
[----:B0-----:R-:W-:-:S03]  /*de20*/  @!P1 LEA R2, P4, R19, R20, 0x1 ;  /* 0x0000001413029211 */ /* 0x001fc600078808ff */
[----:B------:R-:W0:Y:S01]  /*de30*/  SHFL.IDX PT, R30, R30, 0x3, 0x181f ;  /* 0x00781f001e1e7f89 */ /* 0x000e2200000e0000 */
[----:B-1----:R-:W-:-:S03]  /*de40*/  @!P2 LEA R20, P5, R19, R28, 0x1 ;  /* 0x0000001c1314a211 */ /* 0x002fc600078a08ff */
[----:B------:R-:W1:Y:S01]  /*de50*/  SHFL.IDX PT, R31, R31, 0x3, 0x181f ;  /* 0x00781f001f1f7f89 */ /* 0x000e6200000e0000 */
[C---:B------:R-:W-:Y:S02]  /*de60*/  @!P3 LEA R28, P6, R19.reuse, R34, 0x1 ;  /* 0x00000022131cb211 */ /* 0x040fe400078c08ff */
[C-C-:B------:R-:W-:Y:S02]  /*de70*/  @!P1 LEA.HI.X R3, R19.reuse, R21, R156.reuse, 0x1, P4 ;  /* 0x0000001513039211 */ /* 0x140fe400020f0c9c */
[C-C-:B------:R-:W-:Y:S02]  /*de80*/  @!P2 LEA.HI.X R21, R19.reuse, R29, R156.reuse, 0x1, P5 ;  /* 0x0000001d1315a211 */ /* 0x140fe400028f0c9c */
[----:B------:R-:W-:Y:S01]  /*de90*/  @!P3 LEA.HI.X R29, R19, R33, R156, 0x1, P6 ;  /* 0x00000021131db211 */ /* 0x000fe200030f0c9c */
[----:B--2---:R2:W-:Y:S04]  /*dea0*/  @!P1 ST.E.128 desc[UR52][R2.64], R4 ;  /* 0x0000000402009985 */ /* 0x0045e8000c101d34 */
[----:B---3--:R2:W-:Y:S04]  /*deb0*/  @!P2 ST.E.128 desc[UR52][R20.64], R8 ;  /* 0x000000081400a985 */ /* 0x0085e8000c101d34 */
[----:B----4-:R2:W-:Y:S01]  /*dec0*/  @!P3 ST.E.128 desc[UR52][R28.64], R24 ;  /* 0x000000181c00b985 */ /* 0x0105e2000c101d34 */
[----:B01----:R-:W-:Y:S05]  /*ded0*/  @P0 BRA `(.L_x_14039) ;  /* 0x0000000800700947 */ /* 0x003fea0003800000 */
[----:B--2---:R-:W-:-:S04]  /*dee0*/  LEA R2, P0, R19, R30, 0x1 ;  /* 0x0000001e13027211 */ /* 0x004fc800078008ff */
[----:B------:R-:W-:-:S05]  /*def0*/  LEA.HI.X R3, R19, R31, R156, 0x1, P0 ;  /* 0x0000001f13037211 */ /* 0x000fca00000f0c9c */
[----:B-----5:R0:W-:Y:S01]  /*df00*/  ST.E.128 desc[UR52][R2.64], R12 ;  /* 0x0000000c02007985 */ /* 0x0201e2000c101d34 */
[----:B------:R-:W-:Y:S05]  /*df10*/  BRA `(.L_x_14039) ;  /* 0x0000000800607947 */ /* 0x000fea0003800000 */
.L_x_14037:
        /* <DEDUP_REMOVED lines=32> */
.L_x_14040:
        /* <DEDUP_REMOVED lines=47> */
.L_x_14042:
[----:B------:R-:W-:Y:S05]  /*e410*/  BSYNC B1 ;  /* 0x0000000000017941 */ /* 0x000fea0003800000 */
.L_x_14041:
[----:B0-----:R-:W0:Y:S01]  /*e420*/  @P0 LDC R3, c[0x0][0xbf0] ;  /* 0x0002fc00ff030b82 */ /* 0x001e220000000800 */
[----:B------:R-:W-:Y:S01]  /*e430*/  ULDC.64 UR16, c[0x0][0xaa0] ;  /* 0x0002a80000107ab9 */ /* 0x000fe20000000a00 */
[----:B------:R-:W-:Y:S01]  /*e440*/  IMAD R2, R18, 0x30, R23 ;  /* 0x0000003012027824 */ /* 0x000fe200078e0217 */
[----:B------:R-:W-:Y:S01]  /*e450*/  UIMAD UR10, UR11, UR16, URZ ;  /* 0x000000100b0a72a4 */ /* 0x000fe2000f8e023f */
[----:B------:R-:W-:Y:S01]  /*e460*/  VIADD R20, R23, UR40 ;  /* 0x0000002817147c36 */ /* 0x000fe20008000000 */
[----:B------:R-:W-:Y:S01]  /*e470*/  UIMAD.WIDE.U32 UR8, UR4, UR16, URZ ;  /* 0x00000010040872a5 */ /* 0x000fe2000f8e003f */
[----:B------:R-:W-:Y:S01]  /*e480*/  VIADD R4, R2, UR40 ;  /* 0x0000002802047c36 */ /* 0x000fe20008000000 */
[----:B------:R-:W-:Y:S01]  /*e490*/  UIMAD UR10, UR4, UR17, UR10 ;  /* 0x00000011040a72a4 */ /* 0x000fe2000f8e020a */
[----:B-----5:R-:W-:Y:S02]  /*e4a0*/  IMAD R13, R0, R11, RZ ;  /* 0x0000000b000d7224 */ /* 0x020fe400078e02ff */
[----:B------:R-:W-:Y:S01]  /*e4b0*/  ULDC.64 UR16, c[0x0][0xae8] ;  /* 0x0002ba0000107ab9 */ /* 0x000fe20000000a00 */
[----:B------:R-:W-:Y:S01]  /*e4c0*/  UIADD3 UR9, UR9, UR10, URZ ;  /* 0x0000000a09097290 */ /* 0x000fe2000fffe03f */
[----:B------:R-:W-:Y:S01]  /*e4d0*/  @P0 IMAD.HI.U32 R2, R4, R9, RZ ;  /* 0x0000000904020227 */ /* 0x000fe200078e00ff */
[----:B------:R-:W-:-:S02]  /*e4e0*/  UIMAD UR4, UR12, UR16, URZ ;  /* 0x000000100c0472a4 */ /* 0x000fc4000f8e023f */
[----:B------:R-:W-:Y:S01]  /*e4f0*/  UIMAD.WIDE.U32 UR8, UR38, UR16, UR8 ;  /* 0x00000010260872a5 */ /* 0x000fe2000f8e0008 */
[----:B------:R-:W-:Y:S01]  /*e500*/  IMAD.MOV.U32 R5, RZ, RZ, R4 ;  /* 0x000000ffff057224 */ /* 0x000fe200078e0004 */
[----:B------:R-:W-:Y:S01]  /*e510*/  UIMAD UR4, UR38, UR17, UR4 ;  /* 0x00000011260472a4 */ /* 0x000fe2000f8e0204 */
[----:B------:R-:W-:Y:S01]  /*e520*/  VIADD R0, R20, 0x30 ;  /* 0x0000003014007836 */ /* 0x000fe20000000000 */
        /* <DEDUP_REMOVED lines=11> */
[----:B------:R-:W-:Y:S02]  /*e5e0*/  IMAD R7, R11, R7, R4 ;  /* 0x000000070b077224 */ /* 0x000fe400078e0204 */
[----:B------:R-:W-:-:S02]  /*e5f0*/  IMAD R6, R2, UR10, RZ ;  /* 0x0000000a02067c24 */ /* 0x000fc4000f8e02ff */
[----:B------:R-:W-:Y:S01]  /*e600*/  IMAD.U32 R2, RZ, RZ, UR8 ;  /* 0x00000008ff027e24 */ /* 0x000fe2000f8e00ff */
[----:B------:R-:W-:Y:S01]  /*e610*/  SHF.R.S32.HI R4, RZ, 0x1f, R7 ;  /* 0x0000001fff047819 */ /* 0x000fe20000011407 */
[----:B------:R-:W-:Y:S01]  /*e620*/  IMAD.U32 R3, RZ, RZ, UR4 ;  /* 0x00000004ff037e24 */ /* 0x000fe2000f8e00ff */
[----:B------:R-:W-:Y:S01]  /*e630*/  ULDC.64 UR8, c[0x0][0xad8] ;  /* 0x0002b60000087ab9 */ /* 0x000fe20000000a00 */
[C---:B------:R-:W-:Y:S01]  /*e640*/  IMAD R9, R5.reuse, UR11, R6 ;  /* 0x0000000b05097c24 */ /* 0x040fe2000f8e0206 */
[----:B------:R-:W-:Y:S01]  /*e650*/  ULDC UR4, c[0x0][0xac8] ;  /* 0x0002b20000047ab9 */ /* 0x000fe20000000800 */
[----:B------:R-:W-:-:S04]  /*e660*/  IMAD.WIDE.U32 R2, R5, UR10, R2 ;  /* 0x0000000a05027c25 */ /* 0x000fc8000f8e0002 */
        /* <DEDUP_REMOVED lines=8> */
[----:B------:R-:W0:Y:S01]  /*e6f0*/  SHFL.IDX PT, R6, R4, RZ, 0x181f ;  /* 0x00181fff04067589 */ /* 0x000e2200000e0000 */
[----:B------:R-:W-:Y:S01]  /*e700*/  ISETP.GE.AND P0, PT, R19, UR4, PT ;  /* 0x0000000413007c0c */ /* 0x000fe2000bf06270 */
[C---:B------:R-:W-:Y:S02]  /*e710*/  VIADD R2, R20.reuse, 0x60 ;  /* 0x0000006014027836 */ /* 0x040fe40000000000 */
[----:B------:R-:W1:Y:S01]  /*e720*/  SHFL.IDX PT, R10, R4, 0x1, 0x181f ;  /* 0x00381f00040a7f89 */ /* 0x000e6200000e0000 */
[CC--:B------:R-:W-:Y:S01]  /*e730*/  ISETP.GE.OR P3, PT, R20.reuse, R13.reuse, P0 ;  /* 0x0000000d1400720c */ /* 0x0c0fe20000766670 */
[----:B------:R-:W-:Y:S01]  /*e740*/  VIADD R3, R20, 0x90 ;  /* 0x0000009014037836 */ /* 0x000fe20000000000 */
[-C--:B------:R-:W-:Y:S01]  /*e750*/  ISETP.GE.OR P2, PT, R0, R13.reuse, P0 ;  /* 0x0000000d0000720c */ /* 0x080fe20000746670 */
[----:B------:R-:W2:Y:S01]  /*e760*/  SHFL.IDX PT, R12, R4, 0x2, 0x181f ;  /* 0x00581f00040c7f89 */ /* 0x000ea200000e0000 */
[----:B------:R-:W-:-:S02]  /*e770*/  ISETP.GE.OR P1, PT, R2, R13, P0 ;  /* 0x0000000d0200720c */ /* 0x000fc40000726670 */
[----:B------:R-:W-:Y:S01]  /*e780*/  ISETP.GE.OR P0, PT, R3, R13, P0 ;  /* 0x0000000d0300720c */ /* 0x000fe20000706670 */
[----:B------:R-:W3:Y:S04]  /*e790*/  SHFL.IDX PT, R5, R8, RZ, 0x181f ;  /* 0x00181fff08057589 */ /* 0x000ee800000e0000 */
        /* <DEDUP_REMOVED lines=16> */
.L_x_14039:
[----:B------:R-:W-:Y:S05]  /*e8a0*/  BSYNC B0 ;  /* 0x0000000000007941 */ /* 0x000fea0003800000 */
.L_x_14036:
[----:B------:R-:W-:Y:S02]  /*e8b0*/  ULDC UR4, c[0x0][0xc3c] ;  /* 0x00030f0000047ab9 */ /* 0x000fe40000000800 */
[----:B------:R-:W-:-:S06]  /*e8c0*/  UISETP.GE.AND UP0, UPT, UR6, UR4, UPT ;  /* 0x000000040600728c */ /* 0x000fcc000bf06270 */
[----:B------:R-:W-:-:S13]  /*e8d0*/  PLOP3.LUT P0, PT, PT, PT, UP0, 0x80, 0x0 ;  /* 0x000000000000781c */ /* 0x000fda0003f0f008 */
[----:B------:R-:W-:Y:S05]  /*e8e0*/  @!P0 BRA `(.L_x_14043) ;  /* 0xffffff24000c8947 */ /* 0x000fea000383ffff */
[----:B------:R-:W-:Y:S05]  /*e8f0*/  EXIT ;  /* 0x000000000000794d */ /* 0x000fea0003800000 */
.L_x_13946:
        /* <DEDUP_REMOVED lines=18> */
.L_x_14044:
        /* <DEDUP_REMOVED lines=40> */
.L_x_14050:
        /* <DEDUP_REMOVED lines=12> */
.L_x_14049:
[----:B------:R-:W-:Y:S05]  /*ed60*/  BSYNC B0 ;  /* 0x0000000000007941 */ /* 0x000fea0003800000 */
.L_x_14048:
        /* <DEDUP_REMOVED lines=20> */
.L_x_14046:
        /* <DEDUP_REMOVED lines=20> */
.L_x_14051:
        /* <DEDUP_REMOVED lines=59> */
.L_x_14047:
[----:B------:R-:W-:Y:S01]  /*f3a0*/  ULDC UR4, c[0x0][0xc3c] ;  /* 0x00030f0000047ab9 */ /* 0x000fe20000000800 */
[----:B------:R-:W-:Y:S02]  /*f3b0*/  IMAD.MOV.U32 R17, RZ, RZ, RZ ;  /* 0x000000ffff117224 */ /* 0x000fe400078e00ff */
[----:B------:R-:W-:Y:S02]  /*f3c0*/  IMAD.U32 R16, RZ, RZ, UR6 ;  /* 0x00000006ff107e24 */ /* 0x000fe4000f8e00ff */
[----:B------:R-:W-:Y:S02]  /*f3d0*/  IMAD.MOV.U32 R18, RZ, RZ, RZ ;  /* 0x000000ffff127224 */ /* 0x000fe400078e00ff */
[----:B------:R-:W-:-:S07]  /*f3e0*/  IMAD.U32 R19, RZ, RZ, UR4 ;  /* 0x00000004ff137e24 */ /* 0x000fce000f8e00ff */
.L_x_14052:
[----:B------:R-:W-:-:S13]  /*f3f0*/  ISETP.NE.AND P0, PT, R5, RZ, PT ;  /* 0x000000ff0500720c */ /* 0x000fda0003f05270 */
[----:B------:R-:W0:Y:S01]  /*f400*/  @!P0 S2R R3, SR_CgaCtaId ;  /* 0x0000000000038919 */ /* 0x000e220000008800 */
[----:B------:R-:W-:-:S04]  /*f410*/  @!P0 MOV R0, 0x400 ;  /* 0x0000040000008802 */ /* 0x000fc80000000f00 */
[----:B0-----:R-:W-:-:S05]  /*f420*/  @!P0 LEA R0, R3, R0, 0x18 ;  /* 0x0000000003008211 */ /* 0x001fca00078ec0ff */
[----:B------:R0:W-:Y:S01]  /*f430*/  @!P0 STS.128 [R0+0x168d0], R16 ;  /* 0x0168d01000008388 */ /* 0x0001e20000000c00 */
[----:B------:R-:W-:Y:S06]  /*f440*/  BAR.ARV 0x5, 0x200 ;  /* 0x0148000000007b1d */ /* 0x000fec0000002000 */
.L_x_14045:
        /* <DEDUP_REMOVED lines=29> */
.L_x_14122:
[----:B------:R-:W-:Y:S05]  /*f620*/  YIELD ;  /* 0x0000000000007946 */ /* 0x000fea0003800000 */
[----:B------:R-:W-:Y:S01]  /*f630*/  ULDC.64 UR4, c[0x0][0xa28] ;  /* 0x00028a0000047ab9 */ /* 0x000fe20000000a00 */
[----:B--2---:R-:W2:Y:S01]  /*f640*/  LDL.LU R6, [R1] ;  /* 0x0000000001067983 */ /* 0x004ea20000300800 */
[----:B------:R-:W-:Y:S01]  /*f650*/  ISETP.NE.U32.AND P0, PT, RZ, UR4, PT ;  /* 0x00000004ff007c0c */ /* 0x000fe2000bf05070 */
[----:B------:R-:W-:-:S03]  /*f660*/  IMAD.MOV.U32 R23, RZ, RZ, RZ ;  /* 0x000000ffff177224 */ /* 0x000fc600078e00ff */
[----:B------:R-:W-:Y:S01]  /*f670*/  ISETP.NE.AND.EX P0, PT, RZ, UR5, PT, P0 ;  /* 0x00000005ff007c0c */ /* 0x000fe2000bf05300 */
[----:B------:R-:W-:-:S12]  /*f680*/  ULDC.64 UR4, c[0x0][0xa18] ;  /* 0x0002860000047ab9 */ /* 0x000fd80000000a00 */
[----:B0-----:R-:W0:Y:S02]  /*f690*/  @P0 LDC.64 R2, c[0x0][0xa28] ;  /* 0x00028a00ff020b82 */ /* 0x001e240000000a00 */
[----:B0-----:R-:W-:-:S05]  /*f6a0*/  @P0 IMAD.WIDE R2, R19, 0x4, R2 ;  /* 0x0000000413020825 */ /* 0x001fca00078e0202 */
[----:B------:R0:W4:Y:S01]  /*f6b0*/  @P0 LDG.E R23, desc[UR52][R2.64] ;  /* 0x0000003402170981 */ /* 0x000122000c1e1900 */
[----:B------:R-:W-:Y:S01]  /*f6c0*/  ISETP.NE.U32.AND P0, PT, RZ, UR4, PT ;  /* 0x00000004ff007c0c */ /* 0x000fe2000bf05070 */
[----:B---3--:R-:W-:-:S03]  /*f6d0*/  IMAD.MOV.U32 R0, RZ, RZ, RZ ;  /* 0x000000ffff007224 */ /* 0x008fc600078e00ff */
[----:B------:R-:W-:Y:S01]  /*f6e0*/  ISETP.NE.AND.EX P1, PT, RZ, UR5, PT, P0 ;  /* 0x00000005ff007c0c */ /* 0x000fe2000bf25300 */
[----:B------:R-:W-:Y:S02]  /*f6f0*/  ULDC.64 UR4, c[0x0][0xa00] ;  /* 0x0002800000047ab9 */ /* 0x000fe40000000a00 */
[----:B------:R-:W-:Y:S01]  /*f700*/  ISETP.NE.U32.AND P0, PT, RZ, UR4, PT ;  /* 0x00000004ff007c0c */ /* 0x000fe2000bf05070 */
[----:B0-----:R-:W0:Y:S03]  /*f710*/  LDC.64 R2, c[0x0][0xa00] ;  /* 0x00028000ff027b82 */ /* 0x001e260000000a00 */
[----:B------:R-:W-:Y:S01]  /*f720*/  ISETP.NE.AND.EX P2, PT, RZ, UR5, PT, P0 ;  /* 0x00000005ff007c0c */ /* 0x000fe2000bf45300 */
[----:B------:R-:W-:-:S05]  /*f730*/  ULDC.64 UR4, c[0x0][0x418] ;  /* 0x0001060000047ab9 */ /* 0x000fca0000000a00 */
[----:B-1----:R-:W1:Y:S01]  /*f740*/  @P1 LDC.64 R4, c[0x0][0xa18] ;  /* 0x00028600ff041b82 */ /* 0x002e620000000a00 */
[----:B0-----:R-:W-:-:S06]  /*f750*/  IMAD.WIDE R2, R19, 0x4, R2 ;  /* 0x0000000413027825 */ /* 0x001fcc00078e0202 */
        /* <DEDUP_REMOVED lines=9> */
[----:B--2---:R-:W-:-:S04]  /*f7f0*/  LOP3.LUT R6, R6, 0xffffffef, RZ, 0xc0, !PT ;  /* 0xffffffef06067812 */ /* 0x004fc800078ec0ff */
[----:B------:R-:W-:-:S05]  /*f800*/  @P2 LOP3.LUT R6, R6, 0x10, RZ, 0xfc, !PT ;  /* 0x0000001006062812 */ /* 0x000fca00078efcff */
[----:B------:R-:W-:Y:S04]  /*f810*/  STL [R1], R6 ;  /* 0x0000000601007387 */ /* 0x000fe80000100800 */
[----:B---3--:R1:W-:Y:S04]  /*f820*/  STL [R1+0x24], R0 ;  /* 0x0000240001007387 */ /* 0x0083e80000100800 */
[----:B----4-:R0:W-:Y:S01]  /*f830*/  STL [R1+0x18], R23 ;  /* 0x0000181701007387 */ /* 0x0101e20000100800 */
        /* <DEDUP_REMOVED lines=8> */
.L_x_14054:
        /* <DEDUP_REMOVED lines=8> */
.L_x_14055:
        /* <DEDUP_REMOVED lines=9> */
.L_x_14056:
[----:B-1----:R-:W1:Y:S01]  /*f9d0*/  LDC R3, c[0x0][0x448] ;  /* 0x00011200ff037b82 */ /* 0x002e620000000800 */
[----:B------:R-:W-:Y:S02]  /*f9e0*/  IMAD.MOV.U32 R2, RZ, RZ, R6 ;  /* 0x000000ffff027224 */ /* 0x000fe400078e0006 */
[----:B-----5:R-:W-:Y:S02]  /*f9f0*/  IMAD.IADD R8, R0, 0x1, -R23 ;  /* 0x0000000100087824 */ /* 0x020fe400078e0a17 */
[----:B------:R-:W-:Y:S01]  /*fa00*/  IMAD R26, R17, 0xc0, RZ ;  /* 0x000000c0111a7824 */ /* 0x000fe200078e02ff */
[----:B------:R-:W-:Y:S02]  /*fa10*/  LOP3.LUT R2, R2, 0xfffffff7, RZ, 0xc0, !PT ;  /* 0xfffffff702027812 */ /* 0x000fe400078ec0ff */
[----:B------:R-:W-:Y:S01]  /*fa20*/  IADD3 R0, R8, 0x1, -R29 ;  /* 0x0000000108007810 */ /* 0x000fe20007ffe81d */
[----:B------:R-:W-:Y:S01]  /*fa30*/  VIADD R7, R26, 0xbf ;  /* 0x000000bf1a077836 */ /* 0x000fe20000000000 */
[----:B-1----:R-:W-:-:S13]  /*fa40*/  ISETP.NE.AND P2, PT, R3, 0x1, PT ;  /* 0x000000010300780c */ /* 0x002fda0003f45270 */
[----:B------:R-:W-:Y:S01]  /*fa50*/  @P2 LOP3.LUT R2, R2, 0x8, RZ, 0xfc, !PT ;  /* 0x0000000802022812 */ /* 0x000fe200078efcff */
[----:B------:R-:W1:Y:S04]  /*fa60*/  @P2 LDC R6, c[0x0][0x44c] ;  /* 0x00011300ff062b82 */ /* 0x000e680000000800 */
[----:B------:R2:W-:Y:S04]  /*fa70*/  STL [R1], R2 ;  /* 0x0000000201007387 */ /* 0x0005e80000100800 */
[----:B0-----:R-:W0:Y:S01]  /*fa80*/  @P2 LDC R4, c[0x0][0x450] ;  /* 0x00011400ff042b82 */ /* 0x001e220000000800 */
[----:B------:R3:W-:Y:S07]  /*fa90*/  STL [R1+0x10], R8 ;  /* 0x0000100801007387 */ /* 0x0007ee0000100800 */
[----:B--2---:R-:W2:Y:S01]  /*faa0*/  LDC.64 R2, c[0x0][0x9e0] ;  /* 0x00027800ff027b82 */ /* 0x004ea20000000a00 */
[----:B-1----:R-:W-:-:S05]  /*fab0*/  @P2 IMAD.HI.U32 R5, R7, R6, RZ ;  /* 0x0000000607052227 */ /* 0x002fca00078e00ff */
[----:B0-----:R-:W-:-:S05]  /*fac0*/  @P2 SHF.R.U32.HI R7, RZ, R4, R5 ;  /* 0x00000004ff072219 */ /* 0x001fca0000011605 */
[----:B------:R-:W-:Y:S01]  /*fad0*/  IMAD.IADD R7, R0, 0x1, R7 ;  /* 0x0000000100077824 */ /* 0x000fe200078e0207 */
[----:B--2---:R-:W-:-:S03]  /*fae0*/  ISETP.GE.AND P1, PT, R3, 0x1, PT ;  /* 0x000000010300780c */ /* 0x004fc60003f26270 */
[----:B------:R-:W-:-:S10]  /*faf0*/  IMAD.IADD R2, R7, 0x1, R2 ;  /* 0x0000000107027824 */ /* 0x000fd400078e0202 */
[----:B---3--:R-:W-:Y:S05]  /*fb00*/  @!P1 BRA `(.L_x_14057) ;  /* 0x0000000000489947 */ /* 0x008fea0003800000 */
        /* <DEDUP_REMOVED lines=11> */
.L_x_14059:
[----:B------:R-:W-:-:S13]  /*fbc0*/  ISETP.NE.AND P0, PT, R3, 0x1, PT ;  /* 0x000000010300780c */ /* 0x000fda0003f05270 */
[----:B------:R-:W0:Y:S02]  /*fbd0*/  @P0 LDC.64 R4, c[0x0][0x9e8] ;  /* 0x00027a00ff040b82 */ /* 0x000e240000000a00 */
[----:B0-----:R-:W-:-:S05]  /*fbe0*/  @P0 IMAD.HI.U32 R4, R0, R4, RZ ;  /* 0x0000000400040227 */ /* 0x001fca00078e00ff */
[----:B------:R-:W-:-:S07]  /*fbf0*/  @P0 SHF.R.U32.HI R0, RZ, R5, R4 ;  /* 0x00000005ff000219 */ /* 0x000fce0000011604 */
.L_x_14060:
[----:B------:R-:W-:Y:S05]  /*fc00*/  BSYNC B0 ;  /* 0x0000000000007941 */ /* 0x000fea0003800000 */
.L_x_14058:
[----:B------:R-:W-:-:S05]  /*fc10*/  IMAD R5, R0, R3, R3 ;  /* 0x0000000300057224 */ /* 0x000fca00078e0203 */
[----:B------:R-:W-:-:S07]  /*fc20*/  VIMNMX R2, R2, R5, PT ;  /* 0x0000000502027248 */ /* 0x000fce0003fe0100 */
.L_x_14057:
[----:B------:R-:W0:Y:S01]  /*fc30*/  @P2 LDC R5, c[0x0][0x44c] ;  /* 0x00011300ff052b82 */ /* 0x000e220000000800 */
[----:B------:R-:W-:Y:S01]  /*fc40*/  VIADD R2, R2, 0x7f ;  /* 0x0000007f02027836 */ /* 0x000fe20000000000 */
[----:B------:R-:W-:Y:S01]  /*fc50*/  ULDC UR4, c[0x0][0x9dc] ;  /* 0x0002770000047ab9 */ /* 0x000fe20000000800 */
[----:B------:R-:W-:-:S05]  /*fc60*/  IMAD.MOV.U32 R0, RZ, RZ, R26 ;  /* 0x000000ffff007224 */ /* 0x000fca00078e001a */
[----:B------:R-:W1:Y:S01]  /*fc70*/  @P2 LDC R7, c[0x0][0x450] ;  /* 0x00011400ff072b82 */ /* 0x000e620000000800 */
[----:B0-----:R-:W-:Y:S01]  /*fc80*/  @P2 IMAD.HI.U32 R4, R26, R5, RZ ;  /* 0x000000051a042227 */ /* 0x001fe200078e00ff */
[----:B------:R-:W-:-:S04]  /*fc90*/  SHF.R.S32.HI R5, RZ, 0x1f, R2 ;  /* 0x0000001fff057819 */ /* 0x000fc80000011402 */
[----:B-1----:R-:W-:Y:S02]  /*fca0*/  @P2 SHF.R.U32.HI R0, RZ, R7, R4 ;  /* 0x00000007ff002219 */ /* 0x002fe40000011604 */
        /* <DEDUP_REMOVED lines=21> */
.L_x_14063:
[----:B------:R-:W-:-:S13]  /*fe00*/  ISETP.NE.AND P0, PT, R3, 0x1, PT ;  /* 0x000000010300780c */ /* 0x000fda0003f05270 */
[----:B------:R-:W1:Y:S02]  /*fe10*/  @P0 LDC.64 R4, c[0x0][0x9e8] ;  /* 0x00027a00ff040b82 */ /* 0x000e640000000a00 */
[----:B-1----:R-:W-:-:S05]  /*fe20*/  @P0 IMAD.HI.U32 R4, R2, R4, RZ ;  /* 0x0000000402040227 */ /* 0x002fca00078e00ff */
[----:B------:R-:W-:-:S07]  /*fe30*/  @P0 SHF.R.U32.HI R2, RZ, R5, R4 ;  /* 0x00000005ff020219 */ /* 0x000fce0000011604 */
.L_x_14064:
[----:B------:R-:W-:Y:S05]  /*fe40*/  BSYNC B0 ;  /* 0x0000000000007941 */ /* 0x000fea0003800000 */
.L_x_14062:
[----:B------:R-:W-:-:S05]  /*fe50*/  IMAD R3, R2, R3, RZ ;  /* 0x0000000302037224 */ /* 0x000fca00078e02ff */
[----:B------:R-:W-:-:S07]  /*fe60*/  VIMNMX R0, R0, R3, !PT ;  /* 0x0000000300007248 */ /* 0x000fce0007fe0100 */
.L_x_14061:
        /* <DEDUP_REMOVED lines=25> */
.L_x_14066:
        /* <DEDUP_REMOVED lines=20> */
.L_x_14069:
[----:B------:R-:W-:Y:S05]  /*10140*/  BSYNC B6 ;  /* 0x0000000000067941 */ /* 0x000fea0003800000 */
.L_x_14068:
        /* <DEDUP_REMOVED lines=20> */
.L_x_14072:
        /* <DEDUP_REMOVED lines=15> */
.L_x_14071:
[----:B------:R-:W-:Y:S05]  /*10380*/  BSYNC B6 ;  /* 0x0000000000067941 */ /* 0x000fea0003800000 */
.L_x_14070:
[----:B------:R-:W2:Y:S01]  /*10390*/  LDL.LU R2, [R1] ;  /* 0x0000000001027983 */ /* 0x000ea20000300800 */
[----:B------:R-:W-:Y:S01]  /*103a0*/  ULDC.64 UR4, c[0x0][0x9f8] ;  /* 0x00027e0000047ab9 */ /* 0x000fe20000000a00 */
[----:B------:R-:W-:Y:S01]  /*103b0*/  IMAD.MOV.U32 R7, RZ, RZ, R19 ;  /* 0x000000ffff077224 */ /* 0x000fe200078e0013 */
[----:B------:R-:W-:Y:S01]  /*103c0*/  ISETP.NE.U32.AND P0, PT, RZ, UR4, PT ;  /* 0x00000004ff007c0c */ /* 0x000fe2000bf05070 */
[----:B------:R-:W3:Y:S01]  /*103d0*/  LDL R20, [R1+0x10] ;  /* 0x0000100001147983 */ /* 0x000ee20000100800 */
[----:B------:R-:W1:Y:S02]  /*103e0*/  LDC R9, c[0x0][0x430] ;  /* 0x00010c00ff097b82 */ /* 0x000e640000000800 */
[----:B------:R-:W-:Y:S01]  /*103f0*/  ISETP.NE.AND.EX P0, PT, RZ, UR5, PT, P0 ;  /* 0x00000005ff007c0c */ /* 0x000fe2000bf05300 */
[----:B------:R-:W4:Y:S01]  /*10400*/  S2R R0, SR_TID.X ;  /* 0x0000000000007919 */ /* 0x000f220000002100 */
[----:B------:R-:W4:Y:S01]  /*10410*/  S2R R21, SR_TID.X ;  /* 0x0000000000157919 */ /* 0x000f220000002100 */
[----:B0-----:R-:W-:-:S02]  /*10420*/  VIADD R25, R25, 0xffffffff ;  /* 0xffffffff19197836 */ /* 0x001fc40000000000 */
[----:B--2---:R-:W-:-:S08]  /*10430*/  IMAD.MOV.U32 R17, RZ, RZ, R2 ;  /* 0x000000ffff117224 */ /* 0x004fd000078e0002 */
[----:B------:R-:W0:Y:S02]  /*10440*/  @P0 LDC.64 R2, c[0x0][0x9f8] ;  /* 0x00027e00ff020b82 */ /* 0x000e240000000a00 */
[----:B0-----:R-:W-:-:S05]  /*10450*/  @P0 IMAD.WIDE R2, R19, 0x4, R2 ;  /* 0x0000000413020825 */ /* 0x001fca00078e0202 */
[----:B------:R0:W2:Y:S01]  /*10460*/  @P0 LDG.E R7, desc[UR52][R2.64] ;  /* 0x0000003402070981 */ /* 0x0000a2000c1e1900 */
[----:B-1----:R-:W-:Y:S01]  /*10470*/  ISETP.NE.AND P1, PT, R9, 0x1, PT ;  /* 0x000000010900780c */ /* 0x002fe20003f25270 */
[----:B----4-:R-:W-:Y:S01]  /*10480*/  IMAD.SHL.U32 R0, R0, 0x10, RZ ;  /* 0x0000001000007824 */ /* 0x010fe200078e00ff */
[----:B------:R-:W-:Y:S01]  /*10490*/  LOP3.LUT R21, R21, 0x7f, RZ, 0xc0, !PT ;  /* 0x0000007f15157812 */ /* 0x000fe200078ec0ff */
[----:B------:R-:W-:Y:S01]  /*104a0*/  IMAD.SHL.U32 R8, R25, 0x80, RZ ;  /* 0x0000008019087824 */ /* 0x000fe200078e00ff */
[----:B------:R-:W-:Y:S02]  /*104b0*/  LOP3.LUT R17, R17, 0xfffffffb, RZ, 0xc0, !PT ;  /* 0xfffffffb11117812 */ /* 0x000fe400078ec0ff */
[----:B------:R-:W-:Y:S02]  /*104c0*/  SHF.R.U32.HI R21, RZ, 0x3, R21 ;  /* 0x00000003ff157819 */ /* 0x000fe40000011615 */
[----:B------:R-:W-:-:S04]  /*104d0*/  LOP3.LUT R0, R0, 0x70, RZ, 0xc0, !PT ;  /* 0x0000007000007812 */ /* 0x000fc800078ec0ff */
[----:B------:R-:W-:Y:S01]  /*104e0*/  LOP3.LUT R5, R8, R21, R0, 0xfe, !PT ;  /* 0x0000001508057212 */ /* 0x000fe200078efe00 */
[----:B------:R-:W1:Y:S01]  /*104f0*/  @P1 LDC R6, c[0x0][0x434] ;  /* 0x00010d00ff061b82 */ /* 0x000e620000000800 */
[----:B------:R-:W-:Y:S02]  /*10500*/  @P1 LOP3.LUT R17, R17, 0x4, RZ, 0xfc, !PT ;  /* 0x0000000411111812 */ /* 0x000fe400078efcff */
[C---:B---3--:R-:W-:Y:S01]  /*10510*/  ISETP.GE.AND P0, PT, R5.reuse, R20, PT ;  /* 0x000000140500720c */ /* 0x048fe20003f06270 */
[----:B------:R-:W-:-:S04]  /*10520*/  IMAD.IADD R5, R5, 0x1, R23 ;  /* 0x0000000105057824 */ /* 0x000fc800078e0217 */
[----:B------:R-:W3:Y:S01]  /*10530*/  @P1 LDC R0, c[0x0][0x438] ;  /* 0x00010e00ff001b82 */ /* 0x000ee20000000800 */
[----:B------:R-:W-:-:S07]  /*10540*/  IMAD.MOV.U32 R4, RZ, RZ, R5 ;  /* 0x000000ffff047224 */ /* 0x000fce00078e0005 */
[----:B0-----:R-:W0:Y:S01]  /*10550*/  @!P0 LDC.64 R2, c[0x0][0x428] ;  /* 0x00010a00ff028b82 */ /* 0x001e220000000a00 */
[----:B-1----:R-:W-:-:S05]  /*10560*/  @P1 IMAD.HI.U32 R6, R5, R6, RZ ;  /* 0x0000000605061227 */ /* 0x002fca00078e00ff */
[----:B---3--:R-:W-:-:S05]  /*10570*/  @P1 SHF.R.U32.HI R4, RZ, R0, R6 ;  /* 0x00000000ff041219 */ /* 0x008fca0000011606 */
[----:B------:R-:W-:-:S04]  /*10580*/  IMAD.MOV R0, RZ, RZ, -R4 ;  /* 0x000000ffff007224 */ /* 0x000fc800078e0a04 */
[----:B------:R-:W-:Y:S01]  /*10590*/  IMAD R0, R9, R0, R5 ;  /* 0x0000000009007224 */ /* 0x000fe200078e0205 */
[--C-:B------:R-:W-:Y:S02]  /*105a0*/  @!P0 SHF.R.S32.HI R5, RZ, 0x1f, R4.reuse ;  /* 0x0000001fff058819 */ /* 0x100fe40000011404 */
[----:B--2---:R-:W-:Y:S01]  /*105b0*/  SHF.R.S32.HI R6, RZ, 0x1f, R7 ;  /* 0x0000001fff067819 */ /* 0x004fe20000011407 */
[----:B------:R-:W-:Y:S01]  /*105c0*/  STL [R1+0x8], R7 ;  /* 0x0000080701007387 */ /* 0x000fe20000100800 */
[----:B0-----:R-:W-:-:S03]  /*105d0*/  @!P0 IMAD.WIDE.U32 R4, R7, R2, R4 ;  /* 0x0000000207048225 */ /* 0x001fc600078e0004 */
[----:B------:R0:W-:Y:S02]  /*105e0*/  STL [R1+0x1c], R6 ;  /* 0x00001c0601007387 */ /* 0x0001e40000100800 */
[----:B0-----:R-:W-:-:S04]  /*105f0*/  @!P0 IMAD R6, R6, R2, RZ ;  /* 0x0000000206068224 */ /* 0x001fc800078e02ff */
[----:B------:R-:W-:Y:S02]  /*10600*/  @!P0 IMAD R6, R7, R3, R6 ;  /* 0x0000000307068224 */ /* 0x000fe400078e0206 */
[----:B------:R-:W0:Y:S02]  /*10610*/  @!P0 LDC.64 R2, c[0x0][0x418] ;  /* 0x00010600ff028b82 */ /* 0x000e240000000a00 */
[----:B------:R-:W-:Y:S01]  /*10620*/  @!P0 IMAD.IADD R5, R5, 0x1, R6 ;  /* 0x0000000105058824 */ /* 0x000fe200078e0206 */
[----:B0-----:R-:W-:Y:S01]  /*10630*/  @!P0 LEA R6, P1, R4, R2, 0x2 ;  /* 0x0000000204068211 */ /* 0x001fe200078210ff */
[----:B------:R-:W-:-:S03]  /*10640*/  IMAD.MOV.U32 R2, RZ, RZ, RZ ;  /* 0x000000ffff027224 */ /* 0x000fc600078e00ff */
[----:B------:R-:W-:-:S05]  /*10650*/  @!P0 LEA.HI.X R7, R4, R3, R5, 0x2, P1 ;  /* 0x0000000304078211 */ /* 0x000fca00008f1405 */
[----:B------:R0:W5:Y:S01]  /*10660*/  @!P0 LDG.E R2, desc[UR52][R6.64] ;  /* 0x0000003406028981 */ /* 0x000162000c1e1900 */
[----:B------:R-:W-:Y:S01]  /*10670*/  IMAD.U32 R9, RZ, RZ, UR37 ;  /* 0x00000025ff097e24 */ /* 0x000fe2000f8e00ff */
[----:B------:R-:W-:Y:S01]  /*10680*/  LOP3.LUT R17, R17, 0xfffffffd, RZ, 0xc0, !PT ;  /* 0xfffffffd11117812 */ /* 0x000fe200078ec0ff */
[----:B------:R-:W-:-:S03]  /*10690*/  UMOV UR4, 0xffffffff ;  /* 0xffffffff00047882 */ /* 0x000fc60000000000 */
[----:B------:R-:W-:-:S13]  /*106a0*/  ISETP.NE.AND P2, PT, R9, 0x3, PT ;  /* 0x000000030900780c */ /* 0x000fda0003f45270 */
[----:B------:R-:W-:-:S05]  /*106b0*/  @P2 LOP3.LUT R17, R17, 0x2, RZ, 0xfc, !PT ;  /* 0x0000000211112812 */ /* 0x000fca00078efcff */
[----:B------:R0:W-:Y:S01]  /*106c0*/  STL [R1], R17 ;  /* 0x0000001101007387 */ /* 0x0001e20000100800 */
[----:B------:R-:W-:Y:S05]  /*106d0*/  BRA.DIV UR4, `(.L_x_14073) ;  /* 0x00000046043c7947 */ /* 0x000fea000b800000 */
.L_x_14139:
[----:B------:R-:W-:-:S05]  /*106e0*/  SHF.R.S32.HI R9, RZ, 0x1f, R18 ;  /* 0x0000001fff097819 */ /* 0x000fca0000011412 */
[----:B------:R1:W-:Y:S01]  /*106f0*/  STL [R1+0x4], R9 ;  /* 0x0000040901007387 */ /* 0x0003e20000100800 */
[----:B------:R-:W-:Y:S05]  /*10700*/  @!P2 BRA `(.L_x_14074) ;  /* 0x000000000004a947 */ /* 0x000fea0003800000 */
[----:B------:R-:W-:Y:S01]  /*10710*/  BPT.TRAP 0x1 ;  /* 0x000000040000795c */ /* 0x000fe20000300000 */
.L_x_14074:
        /* <DEDUP_REMOVED lines=25> */
.L_x_14140:
[----:B------:R-:W-:Y:S05]  /*108b0*/  BSYNC B0 ;  /* 0x0000000000007941 */ /* 0x000fea0003800000 */
.L_x_14075:
[----:B------:R-:W2:Y:S01]  /*108c0*/  LDL R12, [R1+0x4] ;  /* 0x00000400010c7983 */ /* 0x000ea20000100800 */
[----:B------:R-:W-:-:S03]  /*108d0*/  ULDC.64 UR4, c[0x0][0x300] ;  /* 0x0000c00000047ab9 */ /* 0x000fc60000000a00 */
[----:B------:R-:W3:Y:S04]  /*108e0*/  LDL R11, [R1+0x10] ;  /* 0x00001000010b7983 */ /* 0x000ee80000100800 */
[----:B-1----:R-:W4:Y:S01]  /*108f0*/  LDL.LU R9, [R1] ;  /* 0x0000000001097983 */ /* 0x002f220000300800 */
        /* <DEDUP_REMOVED lines=28> */
[----:B------:R1:W-:Y:S01]  /*10ac0*/  STL [R1], R9 ;  /* 0x0000000901007387 */ /* 0x0003e20000100800 */
[C---:B0-----:R-:W-:Y:S02]  /*10ad0*/  IMAD.SHL.U32 R10, R12.reuse, 0x8, RZ ;  /* 0x000000080c0a7824 */ /* 0x041fe400078e00ff */
[----:B------:R-:W-:-:S03]  /*10ae0*/  IMAD.SHL.U32 R11, R12, 0x8, RZ ;  /* 0x000000080c0b7824 */ /* 0x000fc600078e00ff */
        /* <DEDUP_REMOVED lines=77> */
.L_x_14158:
        /* <DEDUP_REMOVED lines=10> */
.L_x_14078:
        /* <DEDUP_REMOVED lines=11> */
.L_x_14079:
[----:B------:R1:W5:Y:S01]  /*11110*/  LDL.LU R4, [R1+0x24] ;  /* 0x0000240001047983 */ /* 0x0003620000300800 */
[----:B------:R1:W-:Y:S02]  /*11120*/  SYNCS.ARRIVE.TRANS64.A1T0 RZ, [R3+URZ+0x16830], RZ ;  /* 0x016830ff03ff79a7 */ /* 0x0003e4000810003f */
[----:B------:R-:W-:Y:S05]  /*11130*/  WARPSYNC.ALL ;  /* 0x0000000000007948 */ /* 0x000fea0003800000 */
[----:B------:R-:W-:Y:S01]  /*11140*/  ULDC.64 UR4, c[0x0][0x298] ;  /* 0x0000a60000047ab9 */ /* 0x000fe20000000a00 */
[----:B------:R-:W-:Y:S01]  /*11150*/  VIADD R2, R22, 0x8400 ;  /* 0x0000840016027836 */ /* 0x000fe20000000000 */
[----:B------:R-:W-:Y:S01]  /*11160*/  BSSY B6, `(.L_x_14080) ;  /* 0x000001b000067945 */ /* 0x000fe20003800000 */
[----:B------:R-:W-:Y:S03]  /*11170*/  BAR.SYNC.DEFER_BLOCKING 0x8, 0x200 ;  /* 0x0208000000007b1d */ /* 0x000fe60000010000 */
[----:B------:R-:W-:-:S02]  /*11180*/  LOP3.LUT P0, RZ, R2, 0x3ff, RZ, 0xc0, !PT ;  /* 0x000003ff02ff7812 */ /* 0x000fc4000780c0ff */
[----:B-----5:R-:W-:Y:S01]  /*11190*/  SHF.R.S32.HI R0, RZ, 0x1f, R4 ;  /* 0x0000001fff007819 */ /* 0x020fe20000011404 */
[----:B-1----:R-:W-:-:S04]  /*111a0*/  IMAD.WIDE.U32 R2, R4, UR4, RZ ;  /* 0x0000000404027c25 */ /* 0x002fc8000f8e00ff */
[----:B------:R-:W-:Y:S01]  /*111b0*/  IMAD R0, R0, UR4, RZ ;  /* 0x0000000400007c24 */ /* 0x000fe2000f8e02ff */
[----:B------:R1:W-:Y:S03]  /*111c0*/  STL.64 [R1+0x28], R2 ;  /* 0x0000280201007387 */ /* 0x0003e60000100a00 */
[----:B------:R-:W-:-:S04]  /*111d0*/  IMAD R0, R4, UR5, R0 ;  /* 0x0000000504007c24 */ /* 0x000fc8000f8e0200 */
[----:B------:R-:W-:-:S05]  /*111e0*/  IMAD.IADD R0, R3, 0x1, R0 ;  /* 0x0000000103007824 */ /* 0x000fca00078e0200 */
        /* <DEDUP_REMOVED lines=8> */
[----:B0-----:R-:W-:Y:S02]  /*11270*/  IMAD.U32 R5, RZ, RZ, UR7 ;  /* 0x00000007ff057e24 */ /* 0x001fe4000f8e00ff */
        /* <DEDUP_REMOVED lines=8> */
[----:B-1----:R-:W-:Y:S05]  /*11300*/  CALL.ABS.NOINC R2 ;  /* 0x0000000002007343 */ /* 0x002fea0003c00000 */
.L_x_14081:
[----:B------:R-:W-:Y:S05]  /*11310*/  BSYNC B6 ;  /* 0x0000000000067941 */ /* 0x000fea0003800000 */
.L_x_14080:
[----:B------:R-:W2:Y:S01]  /*11320*/  LDL.LU R20, [R1+0x24] ;  /* 0x0000240001147983 */ /* 0x000ea20000300800 */
[----:B------:R-:W-:Y:S01]  /*11330*/  ULDC.64 UR4, c[0x0][0x2d8] ;  /* 0x0000b60000047ab9 */ /* 0x000fe20000000a00 */
[----:B------:R-:W3:Y:S01]  /*11340*/  LDC R4, c[0x0][0x448] ;  /* 0x00011200ff047b82 */ /* 0x000ee20000000800 */
[----:B------:R-:W-:Y:S01]  /*11350*/  ULDC.64 UR6, c[0x0][0x2c8] ;  /* 0x0000b20000067ab9 */ /* 0x000fe20000000a00 */
[----:B-1----:R-:W4:Y:S01]  /*11360*/  LDL.LU.64 R2, [R1+0x28] ;  /* 0x0000280001027983 */ /* 0x002f220000300a00 */
[----:B------:R-:W-:-:S03]  /*11370*/  ULDC.64 UR8, c[0x0][0x280] ;  /* 0x0000a00000087ab9 */ /* 0x000fc60000000a00 */
[----:B------:R-:W4:Y:S02]  /*11380*/  LDL R0, [R1] ;  /* 0x0000000001007983 */ /* 0x000f240000100800 */
[----:B------:R-:W1:Y:S01]  /*11390*/  LDC R10, c[0x0][0x448] ;  /* 0x00011200ff0a7b82 */ /* 0x000e620000000800 */
[----:B--2---:R-:W-:Y:S02]  /*113a0*/  IMAD.MOV.U32 R21, RZ, RZ, R20 ;  /* 0x000000ffff157224 */ /* 0x004fe400078e0014 */
[----:B------:R-:W2:Y:S01]  /*113b0*/  LDL R20, [R1+0x4] ;  /* 0x0000040001147983 */ /* 0x000ea20000100800 */
[----:B---3--:R-:W-:Y:S01]  /*113c0*/  ISETP.NE.AND P6, PT, R4, 0x1, PT ;  /* 0x000000010400780c */ /* 0x008fe20003fc5270 */
[----:B----4-:R-:W-:Y:S02]  /*113d0*/  IMAD.MOV.U32 R3, RZ, RZ, R21 ;  /* 0x000000ffff037224 */ /* 0x010fe400078e0015 */
[----:B------:R-:W3:Y:S01]  /*113e0*/  S2R R21, SR_TID.X ;  /* 0x0000000000157919 */ /* 0x000ee20000002100 */
[----:B------:R-:W-:Y:S01]  /*113f0*/  LOP3.LUT P5, RZ, R0, 0x10, RZ, 0xc0, !PT ;  /* 0x0000001000ff7812 */ /* 0x000fe200078ac0ff */
[----:B------:R-:W-:-:S08]  /*11400*/  IMAD.WIDE.U32 R2, R18, UR4, R2 ;  /* 0x0000000412027c25 */ /* 0x000fd0000f8e0002 */
[----:B------:R-:W4:Y:S01]  /*11410*/  @P6 LDC R4, c[0x0][0x450] ;  /* 0x00011400ff046b82 */ /* 0x000f220000000800 */
[----:B---3--:R-:W-:-:S05]  /*11420*/  IMAD.SHL.U32 R21, R21, 0x10, RZ ;  /* 0x0000001015157824 */ /* 0x008fca00078e00ff */
[----:B------:R-:W-:Y:S01]  /*11430*/  LOP3.LUT R21, R21, 0x70, RZ, 0xc0, !PT ;  /* 0x0000007015157812 */ /* 0x000fe200078ec0ff */
[----:B--2---:R-:W-:Y:S02]  /*11440*/  IMAD R0, R20, UR4, RZ ;  /* 0x0000000414007c24 */ /* 0x004fe4000f8e02ff */
[----:B------:R-:W2:Y:S02]  /*11450*/  S2R R20, SR_TID.X ;  /* 0x0000000000147919 */ /* 0x000ea40000002100 */
[----:B------:R-:W-:Y:S01]  /*11460*/  IMAD R0, R18, UR5, R0 ;  /* 0x0000000512007c24 */ /* 0x000fe2000f8e0200 */
[----:B------:R-:W-:-:S03]  /*11470*/  ULDC.64 UR4, c[0x0][0x2e0] ;  /* 0x0000b80000047ab9 */ /* 0x000fc60000000a00 */
[----:B------:R-:W-:Y:S01]  /*11480*/  IMAD.IADD R3, R3, 0x1, R0 ;  /* 0x0000000103037824 */ /* 0x000fe200078e0200 */
[----:B------:R-:W-:-:S04]  /*11490*/  SHF.R.S32.HI R0, RZ, 0x1f, R19 ;  /* 0x0000001fff007819 */ /* 0x000fc80000011413 */
[----:B------:R-:W-:-:S05]  /*114a0*/  SEL R0, R0, RZ, !P5 ;  /* 0x000000ff00007207 */ /* 0x000fca0006800000 */
[----:B0-----:R-:W-:Y:S01]  /*114b0*/  IMAD R5, R0, UR4, RZ ;  /* 0x0000000400057c24 */ /* 0x001fe2000f8e02ff */
[----:B------:R-:W-:-:S05]  /*114c0*/  SEL R0, R19, RZ, !P5 ;  /* 0x000000ff13007207 */ /* 0x000fca0006800000 */
[C---:B------:R-:W-:Y:S02]  /*114d0*/  IMAD R5, R0.reuse, UR5, R5 ;  /* 0x0000000500057c24 */ /* 0x040fe4000f8e0205 */
[----:B------:R-:W-:Y:S01]  /*114e0*/  IMAD.WIDE.U32 R2, R0, UR4, R2 ;  /* 0x0000000400027c25 */ /* 0x000fe2000f8e0002 */
[----:B------:R-:W-:Y:S01]  /*114f0*/  ULDC.64 UR4, c[0x0][0x2d0] ;  /* 0x0000b40000047ab9 */ /* 0x000fe20000000a00 */
[----:B------:R-:W0:Y:S02]  /*11500*/  @P6 LDC R0, c[0x0][0x44c] ;  /* 0x00011300ff006b82 */ /* 0x000e240000000800 */
[----:B------:R-:W-:Y:S01]  /*11510*/  IMAD.IADD R3, R3, 0x1, R5 ;  /* 0x0000000103037824 */ /* 0x000fe200078e0205 */
[----:B--2---:R-:W-:-:S04]  /*11520*/  LOP3.LUT R20, R20, 0x7f, RZ, 0xc0, !PT ;  /* 0x0000007f14147812 */ /* 0x004fc800078ec0ff */
[----:B------:R-:W-:-:S04]  /*11530*/  SHF.R.U32.HI R20, RZ, 0x3, R20 ;  /* 0x00000003ff147819 */ /* 0x000fc80000011614 */
[----:B------:R-:W-:-:S05]  /*11540*/  LOP3.LUT R20, R20, R21, RZ, 0xfc, !PT ;  /* 0x0000001514147212 */ /* 0x000fca00078efcff */
[----:B------:R-:W-:Y:S02]  /*11550*/  IMAD.IADD R8, R20, 0x1, R26 ;  /* 0x0000000114087824 */ /* 0x000fe400078e021a */
[----:B------:R2:W5:Y:S02]  /*11560*/  LDL R20, [R1+0x20] ;  /* 0x0000200001147983 */ /* 0x0005640000100800 */
[----:B------:R-:W-:Y:S02]  /*11570*/  IMAD.MOV.U32 R5, RZ, RZ, R8 ;  /* 0x000000ffff057224 */ /* 0x000fe400078e0008 */
[----:B0-----:R-:W-:Y:S01]  /*11580*/  @P6 IMAD.HI.U32 R0, R8, R0, RZ ;  /* 0x0000000008006227 */ /* 0x001fe200078e00ff */
[----:B------:R-:W0:Y:S04]  /*11590*/  S2R R21, SR_TID.X ;  /* 0x0000000000157919 */ /* 0x000e280000002100 */
[----:B----4-:R-:W-:-:S04]  /*115a0*/  @P6 SHF.R.U32.HI R5, RZ, R4, R0 ;  /* 0x00000004ff056219 */ /* 0x010fc80000011600 */
[----:B------:R-:W-:-:S05]  /*115b0*/  SHF.R.S32.HI R0, RZ, 0x1f, R5 ;  /* 0x0000001fff007819 */ /* 0x000fca0000011405 */
[----:B------:R-:W-:-:S04]  /*115c0*/  IMAD R0, R0, UR4, RZ ;  /* 0x0000000400007c24 */ /* 0x000fc8000f8e02ff */
[C---:B------:R-:W-:Y:S02]  /*115d0*/  IMAD R6, R5.reuse, UR5, R0 ;  /* 0x0000000505067c24 */ /* 0x040fe4000f8e0200 */
[----:B------:R-:W-:Y:S02]  /*115e0*/  IMAD.MOV R0, RZ, RZ, -R5 ;  /* 0x000000ffff007224 */ /* 0x000fe400078e0a05 */
[----:B------:R-:W-:-:S04]  /*115f0*/  IMAD.WIDE.U32 R4, R5, UR4, R2 ;  /* 0x0000000405047c25 */ /* 0x000fc8000f8e0002 */
[----:B-1----:R-:W-:Y:S02]  /*11600*/  IMAD R0, R10, R0, R8 ;  /* 0x000000000a007224 */ /* 0x002fe400078e0208 */
[----:B------:R-:W-:Y:S02]  /*11610*/  IMAD.IADD R5, R5, 0x1, R6 ;  /* 0x0000000105057824 */ /* 0x000fe400078e0206 */
[----:B------:R-:W-:Y:S01]  /*11620*/  VIADD R8, R8, 0x80 ;  /* 0x0000008008087836 */ /* 0x000fe20000000000 */
[----:B------:R-:W-:Y:S01]  /*11630*/  SHF.R.S32.HI R9, RZ, 0x1f, R0 ;  /* 0x0000001fff097819 */ /* 0x000fe20000011400 */
[----:B------:R-:W-:Y:S01]  /*11640*/  IMAD.WIDE.U32 R6, R0, UR6, R4 ;  /* 0x0000000600067c25 */ /* 0x000fe2000f8e0004 */
[----:B0-----:R-:W-:Y:S01]  /*11650*/  LOP3.LUT R21, R21, 0x7f, RZ, 0xc0, !PT ;  /* 0x0000007f15157812 */ /* 0x001fe200078ec0ff */
[----:B------:R-:W0:Y:S02]  /*11660*/  @P6 LDC R5, c[0x0][0x450] ;  /* 0x00011400ff056b82 */ /* 0x000e240000000800 */
[----:B------:R-:W-:Y:S01]  /*11670*/  IMAD R9, R9, UR6, RZ ;  /* 0x0000000609097c24 */ /* 0x000fe2000f8e02ff */
[----:B------:R-:W-:-:S02]  /*11680*/  LEA R4, P0, R6, UR8, 0x1 ;  /* 0x0000000806047c11 */ /* 0x000fc4000f8008ff */
[----:B------:R-:W-:Y:S01]  /*11690*/  SHF.R.U32.HI R21, RZ, 0x3, R21 ;  /* 0x00000003ff157819 */ /* 0x000fe20000011615 */
[----:B------:R-:W-:-:S04]  /*116a0*/  IMAD R0, R0, UR7, R9 ;  /* 0x0000000700007c24 */ /* 0x000fc8000f8e0209 */
[----:B------:R-:W-:-:S05]  /*116b0*/  IMAD.IADD R0, R7, 0x1, R0 ;  /* 0x0000000107007824 */ /* 0x000fca00078e0200 */
[----:B------:R-:W-:Y:S02]  /*116c0*/  LEA.HI.X R0, R6, UR9, R0, 0x1, P0 ;  /* 0x0000000906007c11 */ /* 0x000fe400080f0c00 */
[----:B------:R-:W1:Y:S02]  /*116d0*/  @P6 LDC R6, c[0x0][0x44c] ;  /* 0x00011300ff066b82 */ /* 0x000e640000000800 */
[----:B-1----:R-:W-:-:S04]  /*116e0*/  @P6 IMAD.HI.U32 R7, R8, R6, RZ ;  /* 0x0000000608076227 */ /* 0x002fc800078e00ff */
[----:B------:R-:W-:Y:S01]  /*116f0*/  IMAD.MOV.U32 R6, RZ, RZ, R8 ;  /* 0x000000ffff067224 */ /* 0x000fe200078e0008 */
[----:B0-----:R-:W-:-:S04]  /*11700*/  @P6 SHF.R.U32.HI R6, RZ, R5, R7 ;  /* 0x00000005ff066219 */ /* 0x001fc80000011607 */
[--C-:B------:R-:W-:Y:S01]  /*11710*/  SHF.R.S32.HI R7, RZ, 0x1f, R6.reuse ;  /* 0x0000001fff077819 */ /* 0x100fe20000011406 */
[----:B------:R-:W-:Y:S02]  /*11720*/  IMAD.MOV R5, RZ, RZ, -R6 ;  /* 0x000000ffff057224 */ /* 0x000fe400078e0a06 */
[----:B------:R-:W-:-:S04]  /*11730*/  IMAD.WIDE.U32 R2, R6, UR4, R2 ;  /* 0x0000000406027c25 */ /* 0x000fc8000f8e0002 */
[----:B------:R-:W-:Y:S02]  /*11740*/  IMAD R5, R10, R5, R8 ;  /* 0x000000050a057224 */ /* 0x000fe400078e0208 */
[----:B------:R-:W-:Y:S01]  /*11750*/  IMAD R7, R7, UR4, RZ ;  /* 0x0000000407077c24 */ /* 0x000fe2000f8e02ff */
[----:B------:R-:W-:Y:S02]  /*11760*/  ULDC UR4, c[0x0][0x2b8] ;  /* 0x0000ae0000047ab9 */ /* 0x000fe40000000800 */
[----:B------:R-:W-:Y:S01]  /*11770*/  ISETP.GE.AND P0, PT, R28, UR4, PT ;  /* 0x000000041c007c0c */ /* 0x000fe2000bf06270 */
[----:B------:R-:W-:Y:S01]  /*11780*/  IMAD R7, R6, UR5, R7 ;  /* 0x0000000506077c24 */ /* 0x000fe2000f8e0207 */
[----:B------:R-:W-:Y:S01]  /*11790*/  SHF.R.S32.HI R6, RZ, 0x1f, R5 ;  /* 0x0000001fff067819 */ /* 0x000fe20000011405 */
[----:B------:R-:W-:Y:S02]  /*117a0*/  UMOV UR4, 0xffffffff ;  /* 0xffffffff00047882 */ /* 0x000fe40000000000 */
[----:B------:R-:W-:-:S02]  /*117b0*/  IMAD.IADD R3, R3, 0x1, R7 ;  /* 0x0000000103037824 */ /* 0x000fc400078e0207 */
[----:B------:R-:W-:Y:S02]  /*117c0*/  IMAD R6, R6, UR6, RZ ;  /* 0x0000000606067c24 */ /* 0x000fe4000f8e02ff */
[----:B------:R-:W-:-:S04]  /*117d0*/  IMAD.WIDE.U32 R2, R5, UR6, R2 ;  /* 0x0000000605027c25 */ /* 0x000fc8000f8e0002 */
[----:B------:R-:W-:Y:S01]  /*117e0*/  IMAD R6, R5, UR7, R6 ;  /* 0x0000000705067c24 */ /* 0x000fe2000f8e0206 */
[----:B------:R-:W-:-:S03]  /*117f0*/  LEA R5, P1, R2, UR8, 0x1 ;  /* 0x0000000802057c11 */ /* 0x000fc6000f8208ff */
[----:B------:R-:W-:-:S05]  /*11800*/  IMAD.IADD R6, R3, 0x1, R6 ;  /* 0x0000000103067824 */ /* 0x000fca00078e0206 */
[----:B------:R-:W-:Y:S01]  /*11810*/  LEA.HI.X R2, R2, UR9, R6, 0x1, P1 ;  /* 0x0000000902027c11 */ /* 0x000fe200088f0c06 */
[----:B--2---:R-:W-:Y:S06]  /*11820*/  BRA.DIV UR4, `(.L_x_14082) ;  /* 0x0000003e04e07947 */ /* 0x004fec000b800000 */
[----:B------:R-:W0:Y:S01]  /*11830*/  SHFL.IDX PT, R7, R4, RZ, 0x181f ;  /* 0x00181fff04077589 */ /* 0x000e2200000e0000 */
[----:B------:R-:W-:Y:S02]  /*11840*/  IMAD R3, R29, R10, RZ ;  /* 0x0000000a1d037224 */ /* 0x000fe400078e02ff */
[----:B------:R-:W-:Y:S01]  /*11850*/  IMAD.IADD R26, R21, 0x1, R26 ;  /* 0x00000001151a7824 */ /* 0x000fe200078e021a */
        /* <DEDUP_REMOVED lines=8> */
[----:B-----5:R0:W-:Y:S02]  /*118e0*/  @!P2 LDGSTS.E.BYPASS.LTC128B.128 [R20+0x8400], desc[UR52][R6.64], !P0 ;  /* 0x084000000614afae */ /* 0x0201e4000c101d74 */
        /* <DEDUP_REMOVED lines=66> */
[----:B------:R-:W0:Y:S11]  /*11d10*/  SHFL.IDX PT, R4, R5, RZ, 0x181f ;  /* 0x00181fff05047589 */ /* 0x000e3600000e0000 */
[----:B-1----:R-:W-:-:S05]  /*11d20*/  @!P2 LEA R6, P3, R28, R6, 0x1 ;  /* 0x000000061c06a211 */ /* 0x002fca00078608ff */
[----:B------:R-:W-:Y:S02]  /*11d30*/  @!P2 IMAD.X R7, RZ, RZ, R0, P3 ;  /* 0x000000ffff07a224 */ /* 0x000fe400018e0600 */
[----:B------:R-:W1:Y:S04]  /*11d40*/  SHFL.IDX PT, R0, R2, RZ, 0x181f ;  /* 0x00181fff02007589 */ /* 0x000e6800000e0000 */
[----:B------:R2:W-:Y:S01]  /*11d50*/  @!P2 LDGSTS.E.BYPASS.LTC128B.128 [R20+0xbc00], desc[UR52][R6.64], !P0 ;  /* 0x0bc000000614afae */ /* 0x0005e2000c101d74 */
[----:B0-----:R-:W-:-:S05]  /*11d60*/  @!P1 LEA R4, P3, R28, R4, 0x1 ;  /* 0x000000041c049211 */ /* 0x001fca00078608ff */
[----:B--2---:R-:W-:Y:S02]  /*11d70*/  @!P1 IMAD.MOV.U32 R6, RZ, RZ, R4 ;  /* 0x000000ffff069224 */ /* 0x004fe400078e0004 */
[----:B-1----:R-:W-:-:S04]  /*11d80*/  @!P1 IMAD.X R0, RZ, RZ, R0, P3 ;  /* 0x000000ffff009224 */ /* 0x002fc800018e0600 */
        /* <DEDUP_REMOVED lines=20> */
.L_x_14183:
        /* <DEDUP_REMOVED lines=10> */
.L_x_14083:
        /* <DEDUP_REMOVED lines=18> */
.L_x_14184:
[----:B------:R-:W-:Y:S05]  /*12090*/  BSYNC B0 ;  /* 0x0000000000007941 */ /* 0x000fea0003800000 */
.L_x_14084:
[----:B------:R-:W2:Y:S04]  /*120a0*/  LDL.LU R3, [R1+0x30] ;  /* 0x0000300001037983 */ /* 0x000ea80000300800 */
[----:B------:R-:W3:Y:S01]  /*120b0*/  LDL R2, [R1+0x14] ;  /* 0x0000140001027983 */ /* 0x000ee20000100800 */
[----:B------:R-:W-:Y:S01]  /*120c0*/  BSSY B0, `(.L_x_14086) ;  /* 0x0000108000007945 */ /* 0x000fe20003800000 */
[----:B--2---:R-:W-:-:S05]  /*120d0*/  VIADD R7, R3, 0xfffffffe ;  /* 0xfffffffe03077836 */ /* 0x004fca0000000000 */
[----:B---3--:R-:W-:-:S13]  /*120e0*/  ISETP.GE.AND P0, PT, R7, R2, PT ;  /* 0x000000020700720c */ /* 0x008fda0003f06270 */
[----:B------:R-:W-:Y:S05]  /*120f0*/  @!P0 BRA `(.L_x_14087) ;  /* 0x0000001000108947 */ /* 0x000fea0003800000 */
[----:B------:R-:W-:Y:S01]  /*12100*/  ULDC UR4, c[0x0][0x2f4] ;  /* 0x0000bd0000047ab9 */ /* 0x000fe20000000800 */
[----:B------:R-:W-:Y:S01]  /*12110*/  IMAD.MOV.U32 R20, RZ, RZ, R27 ;  /* 0x000000ffff147224 */ /* 0x000fe200078e001b */
[----:B------:R-:W-:Y:S01]  /*12120*/  ISETP.GE.AND P1, PT, R28, UR4, PT ;  /* 0x000000041c007c0c */ /* 0x000fe2000bf26270 */
[----:B------:R-:W-:Y:S02]  /*12130*/  IMAD.MOV.U32 R6, RZ, RZ, R24 ;  /* 0x000000ffff067224 */ /* 0x000fe400078e0018 */
[----:B------:R-:W-:-:S10]  /*12140*/  IMAD.MOV.U32 R29, RZ, RZ, R25 ;  /* 0x000000ffff1d7224 */ /* 0x000fd400078e0019 */
.L_x_14100:
[----:B------:R-:W2:Y:S01]  /*12150*/  LDL R9, [R1+0x18] ;  /* 0x0000180001097983 */ /* 0x000ea20000100800 */
[----:B------:R-:W1:Y:S03]  /*12160*/  LDC R3, c[0x0][0x430] ;  /* 0x00010c00ff037b82 */ /* 0x000e660000000800 */
[----:B------:R-:W3:Y:S04]  /*12170*/  LDL R8, [R1+0x1c] ;  /* 0x00001c0001087983 */ /* 0x000ee80000100800 */
        /* <DEDUP_REMOVED lines=11> */
[----:B------:R-:W-:Y:S01]  /*12230*/  ULDC UR4, c[0x0][0x430] ;  /* 0x00010c0000047ab9 */ /* 0x000fe20000000800 */
[----:B--2---:R-:W-:-:S05]  /*12240*/  IADD3 R3, R2, R3, R9 ;  /* 0x0000000302037210 */ /* 0x004fca0007ffe009 */
[----:B-1----:R-:W-:-:S04]  /*12250*/  @P0 IMAD.HI.U32 R4, R3, R4, RZ ;  /* 0x0000000403040227 */ /* 0x002fc800078e00ff */
[----:B------:R-:W-:Y:S01]  /*12260*/  IMAD.MOV.U32 R2, RZ, RZ, R3 ;  /* 0x000000ffff027224 */ /* 0x000fe200078e0003 */
[----:B0-----:R-:W-:-:S05]  /*12270*/  @P0 SHF.R.U32.HI R2, RZ, R0, R4 ;  /* 0x00000000ff020219 */ /* 0x001fca0000011604 */
[----:B------:R-:W-:-:S04]  /*12280*/  IMAD.MOV R0, RZ, RZ, -R2 ;  /* 0x000000ffff007224 */ /* 0x000fc800078e0a02 */
        /* <DEDUP_REMOVED lines=22> */
.L_x_14088:
[----:B------:R-:W-:Y:S01]  /*123f0*/  IMAD R5, R24, 0x8, R22 ;  /* 0x0000000818057824 */ /* 0x000fe200078e0216 */
[----:B------:R-:W-:Y:S01]  /*12400*/  SHF.L.U32 R2, R27, 0x1f, RZ ;  /* 0x0000001f1b027819 */ /* 0x000fe200000006ff */
[----:B------:R-:W-:Y:S03]  /*12410*/  BSSY B1, `(.L_x_14089) ;  /* 0x0000003000017945 */ /* 0x000fe60003800000 */
[----:B------:R-:W0:Y:S02]  /*12420*/  SYNCS.PHASECHK.TRANS64.TRYWAIT P0, [R5+URZ+0x16840], R2 ;  /* 0x01684002050075a7 */ /* 0x000e24000800017f */
[----:B0-----:R-:W-:Y:S05]  /*12430*/  @!P0 BRA `(.L_x_14090) ;  /* 0x0000004000d48947 */ /* 0x001fea0003800000 */
.L_x_14185:
[----:B------:R-:W-:Y:S05]  /*12440*/  BSYNC B1 ;  /* 0x0000000000017941 */ /* 0x000fea0003800000 */
.L_x_14089:
[----:B------:R-:W2:Y:S04]  /*12450*/  LDL R3, [R1] ;  /* 0x0000000001037983 */ /* 0x000ea80000100800 */
[----:B------:R-:W3:Y:S01]  /*12460*/  LDL R8, [R1+0x4] ;  /* 0x0000040001087983 */ /* 0x000ee20000100800 */
[----:B------:R-:W-:Y:S01]  /*12470*/  SHF.R.S32.HI R21, RZ, 0x1f, R0 ;  /* 0x0000001fff157819 */ /* 0x000fe20000011400 */
[----:B------:R-:W-:Y:S01]  /*12480*/  ULDC.64 UR4, c[0x0][0x300] ;  /* 0x0000c00000047ab9 */ /* 0x000fe20000000a00 */
[----:B------:R-:W1:Y:S03]  /*12490*/  S2R R9, SR_TID.X ;  /* 0x0000000000097919 */ /* 0x000e660000002100 */
[----:B------:R-:W-:-:S04]  /*124a0*/  IMAD R7, R21, UR4, RZ ;  /* 0x0000000415077c24 */ /* 0x000fc8000f8e02ff */
[C---:B------:R-:W-:Y:S02]  /*124b0*/  IMAD R7, R0.reuse, UR5, R7 ;  /* 0x0000000500077c24 */ /* 0x040fe4000f8e0207 */
[----:B-1----:R-:W-:Y:S01]  /*124c0*/  IMAD.SHL.U32 R11, R9, 0x8, RZ ;  /* 0x00000008090b7824 */ /* 0x002fe200078e00ff */
        /* <DEDUP_REMOVED lines=63> */
.L_x_14203:
        /* <DEDUP_REMOVED lines=8> */
.L_x_14092:
        /* <DEDUP_REMOVED lines=11> */
.L_x_14093:
[----:B------:R1:W-:Y:S01]  /*129f0*/  SYNCS.ARRIVE.TRANS64.A1T0 RZ, [R5+URZ+0x16830], RZ ;  /* 0x016830ff05ff79a7 */ /* 0x0003e2000810003f */
[----:B------:R-:W-:Y:S05]  /*12a00*/  @!P3 BRA `(.L_x_14094) ;  /* 0x000000000004b947 */ /* 0x000fea0003800000 */
[----:B------:R-:W-:Y:S01]  /*12a10*/  BPT.TRAP 0x1 ;  /* 0x000000040000795c */ /* 0x000fe20000300000 */
.L_x_14094:
[----:B------:R-:W-:Y:S01]  /*12a20*/  SHF.L.U32 R2, R20, 0x1f, RZ ;  /* 0x0000001f14027819 */ /* 0x000fe200000006ff */
[----:B-1----:R-:W-:Y:S01]  /*12a30*/  IMAD R5, R6, 0x8, R22 ;  /* 0x0000000806057824 */ /* 0x002fe200078e0216 */
[----:B------:R-:W-:Y:S03]  /*12a40*/  BSSY B1, `(.L_x_14095) ;  /* 0x0000003000017945 */ /* 0x000fe60003800000 */
[----:B------:R-:W1:Y:S02]  /*12a50*/  SYNCS.PHASECHK.TRANS64.TRYWAIT P0, [R5+URZ+0x16860], R2 ;  /* 0x01686002050075a7 */ /* 0x000e64000800017f */
[----:B-1----:R-:W-:Y:S05]  /*12a60*/  @!P0 BRA `(.L_x_14096) ;  /* 0x00000044008c8947 */ /* 0x002fea0003800000 */
.L_x_14204:
[----:B------:R-:W-:Y:S05]  /*12a70*/  BSYNC B1 ;  /* 0x0000000000017941 */ /* 0x000fea0003800000 */
.L_x_14095:
[----:B------:R-:W2:Y:S01]  /*12a80*/  LDL R8, [R1+0x10] ;  /* 0x0000100001087983 */ /* 0x000ea20000100800 */
        /* <DEDUP_REMOVED lines=59> */
.L_x_14222:
        /* <DEDUP_REMOVED lines=28> */
.L_x_14098:
        /* <DEDUP_REMOVED lines=12> */
.L_x_14099:
[----:B------:R-:W2:Y:S01]  /*130c0*/  LDL R0, [R1+0x14] ;  /* 0x0000140001007983 */ /* 0x000ea20000100800 */
[----:B------:R1:W-:Y:S01]  /*130d0*/  SYNCS.ARRIVE.TRANS64.A1T0 RZ, [R5+URZ+0x16850], RZ ;  /* 0x016850ff05ff79a7 */ /* 0x0003e2000810003f */
[C---:B------:R-:W-:Y:S02]  /*130e0*/  VIADD R7, R25.reuse, 0xffffffff ;  /* 0xffffffff19077836 */ /* 0x040fe40000000000 */
[----:B------:R-:W-:Y:S02]  /*130f0*/  IMAD.MOV.U32 R20, RZ, RZ, R27 ;  /* 0x000000ffff147224 */ /* 0x000fe400078e001b */
[----:B------:R-:W-:Y:S02]  /*13100*/  IMAD.MOV.U32 R6, RZ, RZ, R24 ;  /* 0x000000ffff067224 */ /* 0x000fe400078e0018 */
[----:B------:R-:W-:Y:S01]  /*13110*/  IMAD.MOV.U32 R29, RZ, RZ, R25 ;  /* 0x000000ffff1d7224 */ /* 0x000fe200078e0019 */
[----:B--2---:R-:W-:-:S13]  /*13120*/  ISETP.GT.AND P0, PT, R25, R0, PT ;  /* 0x000000001900720c */ /* 0x004fda0003f04270 */
[----:B-1----:R-:W-:Y:S05]  /*13130*/  @P0 BRA `(.L_x_14100) ;  /* 0xfffffff000040947 */ /* 0x002fea000383ffff */
.L_x_14087:
[----:B------:R-:W-:Y:S05]  /*13140*/  BSYNC B0 ;  /* 0x0000000000007941 */ /* 0x000fea0003800000 */
.L_x_14086:
        /* <DEDUP_REMOVED lines=17> */
.L_x_14102:
[----:B------:R-:W-:Y:S05]  /*13260*/  BSYNC B0 ;  /* 0x0000000000007941 */ /* 0x000fea0003800000 */
.L_x_14101:
[----:B------:R-:W-:-:S05]  /*13270*/  IMAD.U32 R0, RZ, RZ, UR37 ;  /* 0x00000025ff007e24 */ /* 0x000fca000f8e00ff */
[----:B------:R-:W-:-:S13]  /*13280*/  ISETP.NE.AND P0, PT, R0, 0x3, PT ;  /* 0x000000030000780c */ /* 0x000fda0003f05270 */
[----:B------:R-:W-:Y:S05]  /*13290*/  @!P0 BRA `(.L_x_14103) ;  /* 0x0000000000048947 */ /* 0x000fea0003800000 */
[----:B------:R-:W-:Y:S01]  /*132a0*/  BPT.TRAP 0x1 ;  /* 0x000000040000795c */ /* 0x000fe20000300000 */
.L_x_14103:
[----:B------:R-:W2:Y:S01]  /*132b0*/  LDL.LU R2, [R1+0x10] ;  /* 0x0000100001027983 */ /* 0x000ea20000300800 */
[----:B------:R-:W-:Y:S01]  /*132c0*/  IMAD R0, R24, 0x8, R22 ;  /* 0x0000000818007824 */ /* 0x000fe200078e0216 */
[----:B------:R-:W-:Y:S01]  /*132d0*/  SHF.L.U32 R3, R27, 0x1f, RZ ;  /* 0x0000001f1b037819 */ /* 0x000fe200000006ff */
[----:B------:R-:W-:Y:S03]  /*132e0*/  BSSY B0, `(.L_x_14104) ;  /* 0x0000004000007945 */ /* 0x000fe60003800000 */
[----:B------:R-:W0:Y:S01]  /*132f0*/  SYNCS.PHASECHK.TRANS64.TRYWAIT P0, [R0+URZ+0x16860], R3 ;  /* 0x01686003000075a7 */ /* 0x000e22000800017f */
[----:B--2---:R-:W-:Y:S01]  /*13300*/  IMAD R6, R25, -0x80, R2 ;  /* 0xffffff8019067824 */ /* 0x004fe200078e0202 */
[----:B0-----:R-:W-:Y:S06]  /*13310*/  @!P0 BRA `(.L_x_14105) ;  /* 0x0000004400bc8947 */ /* 0x001fec0003800000 */
.L_x_14223:
[----:B------:R-:W-:Y:S05]  /*13320*/  BSYNC B0 ;  /* 0x0000000000007941 */ /* 0x000fea0003800000 */
.L_x_14104:
[----:B------:R-:W1:Y:S01]  /*13330*/  S2R R2, SR_TID.X ;  /* 0x0000000000027919 */ /* 0x000e620000002100 */
[----:B------:R-:W-:Y:S01]  /*13340*/  UMOV UR4, 0xffffffff ;  /* 0xffffffff00047882 */ /* 0x000fe20000000000 */
[----:B------:R-:W2:Y:S01]  /*13350*/  S2R R7, SR_TID.X ;  /* 0x0000000000077919 */ /* 0x000ea20000002100 */
[----:B-1----:R-:W-:Y:S01]  /*13360*/  LOP3.LUT R5, R2, 0x7f, RZ, 0xc0, !PT ;  /* 0x0000007f02057812 */ /* 0x002fe200078ec0ff */
        /* <DEDUP_REMOVED lines=38> */
[----:B------:R-:W0:Y:S03]  /*135d0*/  SHFL.IDX PT, R9, R17, 0x5, 0x181f ;  /* 0x00b81f0011097f89 */ /* 0x000e2600000e0000 */
[----:B-1----:R-:W-:Y:S02]  /*135e0*/  IMAD.X R3, RZ, RZ, R7, P2 ;  /* 0x000000ffff037224 */ /* 0x002fe400010e0607 */
[----:B------:R-:W1:Y:S04]  /*135f0*/  SHFL.IDX PT, R7, R23, 0x5, 0x181f ;  /* 0x00b81f0017077f89 */ /* 0x000e6800000e0000 */
        /* <DEDUP_REMOVED lines=16> */
.L_x_14241:
        /* <DEDUP_REMOVED lines=9> */
.L_x_14107:
        /* <DEDUP_REMOVED lines=11> */
.L_x_14108:
[----:B------:R-:W-:Y:S01]  /*13840*/  VIADD R24, R24, 0x1 ;  /* 0x0000000118187836 */ /* 0x000fe20000000000 */
[----:B------:R0:W-:Y:S04]  /*13850*/  SYNCS.ARRIVE.TRANS64.A1T0 RZ, [R0+URZ+0x16850], RZ ;  /* 0x016850ff00ff79a7 */ /* 0x0001e8000810003f */
[----:B------:R-:W-:-:S04]  /*13860*/  ISETP.NE.AND P0, PT, R24, 0x2, PT ;  /* 0x000000021800780c */ /* 0x000fc80003f05270 */
[----:B0-----:R-:W-:Y:S02]  /*13870*/  SEL R0, RZ, 0x1, P0 ;  /* 0x00000001ff007807 */ /* 0x001fe40000000000 */
[----:B------:R-:W-:Y:S02]  /*13880*/  SEL R24, R24, RZ, P0 ;  /* 0x000000ff18187207 */ /* 0x000fe40000000000 */
[----:B------:R-:W-:-:S07]  /*13890*/  LOP3.LUT R27, R27, R0, RZ, 0x3c, !PT ;  /* 0x000000001b1b7212 */ /* 0x000fce00078e3cff */
.L_x_14067:
[----:B------:R-:W-:Y:S05]  /*138a0*/  BSYNC B7 ;  /* 0x0000000000077941 */ /* 0x000fea0003800000 */
.L_x_14065:
        /* <DEDUP_REMOVED lines=12> */
.L_x_14109:
        /* <DEDUP_REMOVED lines=19> */
[----:B------:R-:W1:Y:S02]  /*13aa0*/  SHFL.UP PT, R14, R17, 0x1, RZ ;  /* 0x04200000110e7989 */ /* 0x000e6400000e00ff */
[----:B-1----:R-:W-:-:S05]  /*13ab0*/  SEL R4, R14, RZ, P1 ;  /* 0x000000ff0e047207 */ /* 0x002fca0000800000 */
[----:B------:R-:W-:-:S05]  /*13ac0*/  IMAD.IADD R4, R17, 0x1, R4 ;  /* 0x0000000111047824 */ /* 0x000fca00078e0204 */
[----:B------:R-:W1:Y:S02]  /*13ad0*/  SHFL.UP PT, R14, R4, 0x2, RZ ;  /* 0x04400000040e7989 */ /* 0x000e6400000e00ff */
[----:B-1----:R-:W-:-:S05]  /*13ae0*/  SEL R5, R14, RZ, P2 ;  /* 0x000000ff0e057207 */ /* 0x002fca0001000000 */
[----:B------:R-:W-:Y:S02]  /*13af0*/  IMAD.IADD R6, R4, 0x1, R5 ;  /* 0x0000000104067824 */ /* 0x000fe400078e0205 */
[----:B------:R-:W-:Y:S04]  /*13b00*/  SHFL.IDX PT, R5, R16, 0x1, 0x1f ;  /* 0x00201f0010057f89 */ /* 0x000fe800000e0000 */
        /* <DEDUP_REMOVED lines=10> */
.L_x_14251:
[----:B------:R-:W-:Y:S02]  /*13bb0*/  ULDC UR4, c[0x0][0xc38] ;  /* 0x00030e0000047ab9 */ /* 0x000fe40000000800 */
[----:B------:R-:W-:-:S04]  /*13bc0*/  IMAD.U32 R4, RZ, RZ, UR4 ;  /* 0x00000004ff047e24 */ /* 0x000fc8000f8e00ff */
[----:B--2---:R-:W-:-:S04]  /*13bd0*/  IMAD R14, R14, R4, RZ ;  /* 0x000000040e0e7224 */ /* 0x004fc800078e02ff */
[----:B------:R-:W-:-:S05]  /*13be0*/  IMAD.IADD R5, R5, 0x1, R14 ;  /* 0x0000000105057824 */ /* 0x000fca00078e020e */
[----:B------:R-:W-:-:S13]  /*13bf0*/  ISETP.GT.AND P6, PT, R5, R0, PT ;  /* 0x000000000500720c */ /* 0x000fda0003fc4270 */
[----:B------:R-:W-:Y:S05]  /*13c00*/  @P6 BRA `(.L_x_14112) ;  /* 0x00000000009c6947 */ /* 0x000fea0003800000 */
.L_x_14117:
[----:B------:R-:W2:Y:S01]  /*13c10*/  LDC R2, c[0x0][0xc3c] ;  /* 0x00030f00ff027b82 */ /* 0x000ea20000000800 */
[----:B------:R-:W-:-:S05]  /*13c20*/  VIADD R19, R19, 0x1f ;  /* 0x0000001f13137836 */ /* 0x000fca0000000000 */
[----:B--2---:R-:W-:-:S13]  /*13c30*/  ISETP.GE.AND P6, PT, R19, R2, PT ;  /* 0x000000021300720c */ /* 0x004fda0003fc6270 */
[----:B------:R-:W-:Y:S05]  /*13c40*/  @P6 BRA `(.L_x_14113) ;  /* 0x0000000400d06947 */ /* 0x000fea0003800000 */
[----:B-1----:R-:W1:Y:S01]  /*13c50*/  S2R R3, SR_TID.X ;  /* 0x0000000000037919 */ /* 0x002e620000002100 */
        /* <DEDUP_REMOVED lines=9> */
.L_x_14115:
[----:B------:R-:W-:Y:S05]  /*13cf0*/  BSYNC B0 ;  /* 0x0000000000007941 */ /* 0x000fea0003800000 */
.L_x_14114:
        /* <DEDUP_REMOVED lines=18> */
.L_x_14259:
[----:B------:R-:W-:Y:S02]  /*13e20*/  ULDC UR4, c[0x0][0xc38] ;  /* 0x00030e0000047ab9 */ /* 0x000fe40000000800 */
[----:B------:R-:W-:-:S04]  /*13e30*/  IMAD.U32 R4, RZ, RZ, UR4 ;  /* 0x00000004ff047e24 */ /* 0x000fc8000f8e00ff */
[----:B--2---:R-:W-:-:S04]  /*13e40*/  IMAD R14, R14, R4, RZ ;  /* 0x000000040e0e7224 */ /* 0x004fc800078e02ff */
[----:B------:R-:W-:-:S05]  /*13e50*/  IMAD.IADD R5, R14, 0x1, R5 ;  /* 0x000000010e057824 */ /* 0x000fca00078e0205 */
[----:B------:R-:W-:-:S13]  /*13e60*/  ISETP.GT.AND P6, PT, R5, R0, PT ;  /* 0x000000000500720c */ /* 0x000fda0003fc4270 */
[----:B------:R-:W-:Y:S05]  /*13e70*/  @!P6 BRA `(.L_x_14117) ;  /* 0xfffffffc0064e947 */ /* 0x000fea000383ffff */
.L_x_14112:
        /* <DEDUP_REMOVED lines=8> */
.L_x_14263:
[----:B------:R-:W-:Y:S01]  /*13f00*/  ISETP.NE.AND P0, PT, R2, RZ, PT ;  /* 0x000000ff0200720c */ /* 0x000fe20003f05270 */
[----:B------:R-:W-:-:S12]  /*13f10*/  IMAD.MOV.U32 R14, RZ, RZ, RZ ;  /* 0x000000ffff0e7224 */ /* 0x000fd800078e00ff */
[----:B------:R-:W-:Y:S05]  /*13f20*/  @!P0 BRA `(.L_x_14119) ;  /* 0x0000000000108947 */ /* 0x000fea0003800000 */
[----:B------:R-:W-:Y:S01]  /*13f30*/  UMOV UR4, 0xffffffff ;  /* 0xffffffff00047882 */ /* 0x000fe20000000000 */
[----:B------:R-:W-:Y:S02]  /*13f40*/  VIADD R12, R6, 0xffffffff ;  /* 0xffffffff060c7836 */ /* 0x000fe40000000000 */
[----:B------:R-:W-:Y:S05]  /*13f50*/  BRA.DIV UR4, `(.L_x_14120) ;  /* 0x0000004e04307947 */ /* 0x000fea000b800000 */
[----:B------:R4:W0:Y:S02]  /*13f60*/  SHFL.IDX PT, R14, R3, R12, 0x1f ;  /* 0x00001f0c030e7589 */ /* 0x00082400000e0000 */
.L_x_14119:
[----:B-1--4-:R-:W1:Y:S01]  /*13f70*/  LDC.64 R2, c[0x0][0xc90] ;  /* 0x00032400ff027b82 */ /* 0x012e620000000a00 */
[----:B------:R-:W-:-:S04]  /*13f80*/  IMAD.IADD R19, R6, 0x1, R19 ;  /* 0x0000000106137824 */ /* 0x000fc800078e0213 */
[----:B-1----:R-:W-:-:S05]  /*13f90*/  IMAD.WIDE R2, R19, 0x4, R2 ;  /* 0x0000000413027825 */ /* 0x002fca00078e0202 */
[----:B--2---:R1:W3:Y:S01]  /*13fa0*/  LDG.E R6, desc[UR52][R2.64] ;  /* 0x0000003402067981 */ /* 0x0042e2000c1e1900 */
[----:B0-----:R-:W-:-:S04]  /*13fb0*/  IMAD R16, R14, R4, R16 ;  /* 0x000000040e107224 */ /* 0x001fc800078e0210 */
[----:B------:R-:W-:Y:S02]  /*13fc0*/  IMAD.IADD R0, R0, 0x1, -R16 ;  /* 0x0000000100007824 */ /* 0x000fe400078e0a10 */
[----:B-1----:R-:W-:Y:S02]  /*13fd0*/  IMAD.MOV.U32 R2, RZ, RZ, RZ ;  /* 0x000000ffff027224 */ /* 0x002fe400078e00ff */
[----:B---3--:R-:W-:-:S05]  /*13fe0*/  IMAD R5, R17, R6, RZ ;  /* 0x0000000611057224 */ /* 0x008fca00078e02ff */
[----:B------:R-:W-:-:S04]  /*13ff0*/  IABS R7, R5 ;  /* 0x0000000500077213 */ /* 0x000fc80000000000 */
        /* <DEDUP_REMOVED lines=25> */
[----:B------:R-:W-:-:S03]  /*14190*/  IMAD R0, R5, R9, R0 ;  /* 0x0000000905007224 */ /* 0x000fc600078e0200 */
[----:B------:R-:W-:-:S04]  /*141a0*/  VIADDMNMX R4, R3, R4, R6, PT ;  /* 0x0000000403047246 */ /* 0x000fc80003800106 */
[----:B------:R-:W-:-:S04]  /*141b0*/  IABS R6, R4 ;  /* 0x0000000400067213 */ /* 0x000fc80000000000 */
[----:B------:R-:W0:Y:S08]  /*141c0*/  I2F.RP R8, R6 ;  /* 0x0000000600087306 */ /* 0x000e300000209400 */
[----:B0-----:R-:W0:Y:S02]  /*141d0*/  MUFU.RCP R8, R8 ;  /* 0x0000000800087308 */ /* 0x001e240000001000 */
[----:B0-----:R-:W-:Y:S01]  /*141e0*/  VIADD R2, R8, 0xffffffe ;  /* 0x0ffffffe08027836 */ /* 0x001fe20000000000 */
[----:B------:R-:W-:-:S05]  /*141f0*/  IABS R8, R0 ;  /* 0x0000000000087213 */ /* 0x000fca0000000000 */
[----:B------:R0:W1:Y:S02]  /*14200*/  F2I.FTZ.U32.TRUNC.NTZ R3, R2 ;  /* 0x0000000200037305 */ /* 0x000064000021f000 */
[----:B0-----:R-:W-:Y:S02]  /*14210*/  IMAD.MOV.U32 R2, RZ, RZ, RZ ;  /* 0x000000ffff027224 */ /* 0x001fe400078e00ff */
[----:B-1----:R-:W-:-:S04]  /*14220*/  IMAD.MOV R5, RZ, RZ, -R3 ;  /* 0x000000ffff057224 */ /* 0x002fc800078e0a03 */
[----:B------:R-:W-:-:S04]  /*14230*/  IMAD R5, R5, R6, RZ ;  /* 0x0000000605057224 */ /* 0x000fc800078e02ff */
[----:B------:R-:W-:Y:S01]  /*14240*/  IMAD.HI.U32 R3, R3, R5, R2 ;  /* 0x0000000503037227 */ /* 0x000fe200078e0002 */
[-C--:B------:R-:W-:Y:S02]  /*14250*/  IABS R5, R4.reuse ;  /* 0x0000000400057213 */ /* 0x080fe40000000000 */
[C---:B------:R-:W-:Y:S01]  /*14260*/  LOP3.LUT R2, R0.reuse, R4, RZ, 0x3c, !PT ;  /* 0x0000000400027212 */ /* 0x040fe200078e3cff */
[----:B------:R-:W-:Y:S02]  /*14270*/  IMAD.IADD R0, R0, 0x1, R7 ;  /* 0x0000000100007824 */ /* 0x000fe400078e0207 */
[----:B------:R-:W-:Y:S01]  /*14280*/  IMAD.MOV R5, RZ, RZ, -R5 ;  /* 0x000000ffff057224 */ /* 0x000fe200078e0a05 */
[----:B------:R-:W-:Y:S01]  /*14290*/  ISETP.GE.AND P2, PT, R2, RZ, PT ;  /* 0x000000ff0200720c */ /* 0x000fe20003f46270 */
[----:B------:R-:W-:-:S04]  /*142a0*/  IMAD.HI.U32 R3, R3, R8, RZ ;  /* 0x0000000803037227 */ /* 0x000fc800078e00ff */
        /* <DEDUP_REMOVED lines=14> */
.L_x_14113:
[----:B------:R-:W-:Y:S01]  /*14390*/  UMOV UR4, URZ ;  /* 0x0000003f00047c82 */ /* 0x000fe20008000000 */
[----:B------:R-:W-:Y:S01]  /*143a0*/  UMOV UR5, URZ ;  /* 0x0000003f00057c82 */ /* 0x000fe20008000000 */
[----:B------:R-:W-:Y:S01]  /*143b0*/  ULDC UR6, c[0x0][0xc3c] ;  /* 0x00030f0000067ab9 */ /* 0x000fe20000000800 */
[----:B------:R-:W-:Y:S02]  /*143c0*/  IMAD.MOV.U32 R16, RZ, RZ, R0 ;  /* 0x000000ffff107224 */ /* 0x000fe400078e0000 */
[----:B------:R-:W-:Y:S02]  /*143d0*/  IMAD.U32 R17, RZ, RZ, UR4 ;  /* 0x00000004ff117e24 */ /* 0x000fe4000f8e00ff */
[----:B------:R-:W-:Y:S02]  /*143e0*/  IMAD.U32 R18, RZ, RZ, UR5 ;  /* 0x00000005ff127e24 */ /* 0x000fe4000f8e00ff */
[----:B------:R-:W-:-:S07]  /*143f0*/  IMAD.U32 R19, RZ, RZ, UR6 ;  /* 0x00000006ff137e24 */ /* 0x000fce000f8e00ff */
.L_x_14121:
        /* <DEDUP_REMOVED lines=10> */
.L_x_14110:
[----:B------:R-:W-:Y:S02]  /*144a0*/  ULDC UR4, c[0x0][0xc3c] ;  /* 0x00030f0000047ab9 */ /* 0x000fe40000000800 */
[----:B---3--:R-:W-:-:S13]  /*144b0*/  ISETP.GE.AND P0, PT, R19, UR4, PT ;  /* 0x0000000413007c0c */ /* 0x008fda000bf06270 */
[----:B------:R-:W-:Y:S05]  /*144c0*/  @!P0 BRA `(.L_x_14122) ;  /* 0xffffffb000548947 */ /* 0x000fea000383ffff */
[----:B------:R-:W-:Y:S05]  /*144d0*/  BSYNC B8 ;  /* 0x0000000000087941 */ /* 0x000fea0003800000 */
.L_x_14053:
        /* <DEDUP_REMOVED lines=12> */
.L_x_14266:
[----:B------:R-:W-:Y:S05]  /*145a0*/  BSYNC B0 ;  /* 0x0000000000007941 */ /* 0x000fea0003800000 */
.L_x_14123:
[----:B------:R-:W-:-:S03]  /*145b0*/  UMOV UR4, 0xffffffff ;  /* 0xffffffff00047882 */ /* 0x000fc60000000000 */
[----:B------:R-:W-:Y:S05]  /*145c0*/  BRA.DIV UR4, `(.L_x_14125) ;  /* 0x0000004604cc7947 */ /* 0x000fea000b800000 */
[----:B0-----:R-:W0:Y:S02]  /*145d0*/  S2R R0, SR_TID.X ;  /* 0x0000000000007919 */ /* 0x001e240000002100 */
[----:B0-----:R-:W-:-:S04]  /*145e0*/  SHF.R.U32.HI R0, RZ, 0x5, R0 ;  /* 0x00000005ff007819 */ /* 0x001fc80000011600 */
[----:B------:R-:W-:-:S05]  /*145f0*/  LOP3.LUT R0, R0, 0x3, RZ, 0xc0, !PT ;  /* 0x0000000300007812 */ /* 0x000fca00078ec0ff */
[----:B------:R0:W3:Y:S02]  /*14600*/  SHFL.IDX PT, R14, R0, RZ, 0x1f ;  /* 0x00001fff000e7589 */ /* 0x0000e400000e0000 */
.L_x_14269:
[----:B---3--:R-:W-:Y:S01]  /*14610*/  ISETP.NE.AND P0, PT, R14, RZ, PT ;  /* 0x000000ff0e00720c */ /* 0x008fe20003f05270 */
[----:B------:R-:W-:-:S12]  /*14620*/  BSSY B0, `(.L_x_14126) ;  /* 0x0000024000007945 */ /* 0x000fd80003800000 */
[----:B------:R-:W-:Y:S05]  /*14630*/  @P0 BRA `(.L_x_14127) ;  /* 0x0000000000880947 */ /* 0x000fea0003800000 */
[----:B------:R-:W-:-:S03]  /*14640*/  UMOV UR4, 0xffffffff ;  /* 0xffffffff00047882 */ /* 0x000fc60000000000 */
[----:B------:R-:W-:Y:S05]  /*14650*/  BRA.DIV UR4, `(.L_x_14128) ;  /* 0x0000004604dc7947 */ /* 0x000fea000b800000 */
[----:B------:R-:W-:-:S13]  /*14660*/  ELECT P6, URZ, PT ;  /* 0x00000000003f782f */ /* 0x000fda00038c0000 */
.L_x_14272:
[----:B------:R-:W-:Y:S05]  /*14670*/  @!P6 BRA `(.L_x_14127) ;  /* 0x000000000078e947 */ /* 0x000fea0003800000 */
[----:B------:R-:W-:-:S06]  /*14680*/  ULOP3.LUT UR4, UR36, 0x2, URZ, 0xfc, !UPT ;  /* 0x0000000224047892 */ /* 0x000fcc000f8efc3f */
[----:B0-----:R-:W-:-:S05]  /*14690*/  IMAD.U32 R0, RZ, RZ, UR4 ;  /* 0x00000004ff007e24 */ /* 0x001fca000f8e00ff */
[----:B------:R-:W-:-:S13]  /*146a0*/  ISETP.NE.AND P0, PT, R0, 0x3, PT ;  /* 0x000000030000780c */ /* 0x000fda0003f05270 */
[----:B------:R-:W-:Y:S05]  /*146b0*/  @!P0 BRA `(.L_x_14129) ;  /* 0x0000000000048947 */ /* 0x000fea0003800000 */
[----:B------:R-:W-:Y:S01]  /*146c0*/  BPT.TRAP 0x1 ;  /* 0x000000040000795c */ /* 0x000fe20000300000 */
.L_x_14129:
[C---:B------:R-:W-:Y:S01]  /*146d0*/  IMAD R3, R24.reuse, 0x8, R5 ;  /* 0x0000000818037824 */ /* 0x040fe200078e0205 */
[----:B------:R-:W-:Y:S01]  /*146e0*/  SHF.L.U32 R2, R27, 0x1f, RZ ;  /* 0x0000001f1b027819 */ /* 0x000fe200000006ff */
[----:B------:R-:W-:-:S03]  /*146f0*/  VIADD R24, R24, 0x1 ;  /* 0x0000000118187836 */ /* 0x000fc60000000000 */
[----:B------:R-:W0:Y:S02]  /*14700*/  SYNCS.PHASECHK.TRANS64.TRYWAIT P1, [R3+URZ+0x16840], R2 ;  /* 0x01684002030075a7 */ /* 0x000e24000802017f */
[----:B------:R-:W-:-:S04]  /*14710*/  ISETP.NE.AND P2, PT, R24, 0x2, PT ;  /* 0x000000021800780c */ /* 0x000fc80003f45270 */
[----:B------:R-:W-:Y:S01]  /*14720*/  SEL R0, RZ, 0x1, P2 ;  /* 0x00000001ff007807 */ /* 0x000fe20001000000 */
[----:B0-----:R-:W-:Y:S08]  /*14730*/  @!P1 BRA `(.L_x_14130) ;  /* 0x0000004400c49947 */ /* 0x001ff00003800000 */
.L_x_14273:
[----:B------:R-:W-:Y:S02]  /*14740*/  SEL R24, R24, RZ, P2 ;  /* 0x000000ff18187207 */ /* 0x000fe40001000000 */
[----:B------:R-:W-:Y:S01]  /*14750*/  LOP3.LUT R0, R27, R0, RZ, 0x3c, !PT ;  /* 0x000000001b007212 */ /* 0x000fe200078e3cff */
[----:B------:R-:W-:Y:S06]  /*14760*/  @!P0 BRA `(.L_x_14131) ;  /* 0x0000000000048947 */ /* 0x000fec0003800000 */
[----:B------:R-:W-:Y:S01]  /*14770*/  BPT.TRAP 0x1 ;  /* 0x000000040000795c */ /* 0x000fe20000300000 */
.L_x_14131:
[----:B------:R-:W-:Y:S01]  /*14780*/  IMAD R5, R24, 0x8, R5 ;  /* 0x0000000818057824 */ /* 0x000fe200078e0205 */
[----:B------:R-:W-:-:S04]  /*14790*/  SHF.L.U32 R0, R0, 0x1f, RZ ;  /* 0x0000001f00007819 */ /* 0x000fc800000006ff */
[----:B------:R-:W3:Y:S02]  /*147a0*/  SYNCS.PHASECHK.TRANS64.TRYWAIT P1, [R5+URZ+0x16840], R0 ;  /* 0x01684000050075a7 */ /* 0x000ee4000802017f */
[----:B---3--:R-:W-:Y:S05]  /*147b0*/  @!P1 BRA `(.L_x_14132) ;  /* 0x0000004400b89947 */ /* 0x008fea0003800000 */
.L_x_14274:
[----:B------:R-:W-:Y:S05]  /*147c0*/  @!P0 BRA `(.L_x_14133) ;  /* 0x0000000000048947 */ /* 0x000fea0003800000 */
[----:B------:R-:W-:Y:S01]  /*147d0*/  BPT.TRAP 0x1 ;  /* 0x000000040000795c */ /* 0x000fe20000300000 */
.L_x_14133:
[----:B------:R-:W4:Y:S02]  /*147e0*/  SYNCS.PHASECHK.TRANS64.TRYWAIT P1, [R3+URZ+0x16860], R2 ;  /* 0x01686002030075a7 */ /* 0x000f24000802017f */
[----:B----4-:R-:W-:Y:S05]  /*147f0*/  @!P1 BRA `(.L_x_14134) ;  /* 0x0000004400bc9947 */ /* 0x010fea0003800000 */
.L_x_14275:
[----:B------:R-:W-:Y:S05]  /*14800*/  @!P0 BRA `(.L_x_14135) ;  /* 0x0000000000048947 */ /* 0x000fea0003800000 */
[----:B------:R-:W-:Y:S01]  /*14810*/  BPT.TRAP 0x1 ;  /* 0x000000040000795c */ /* 0x000fe20000300000 */
.L_x_14135:
[----:B------:R0:W0:Y:S02]  /*14820*/  SYNCS.PHASECHK.TRANS64.TRYWAIT P0, [R5+URZ+0x16860], R0 ;  /* 0x01686000050075a7 */ /* 0x000024000800017f */
[----:B0-----:R-:W-:Y:S05]  /*14830*/  @!P0 NANOSLEEP.SYNCS 0x989680 ;  /* 0x009896800000895d */ /* 0x001fea0003900000 */
[----:B------:R-:W0:Y:S02]  /*14840*/  @!P0 SYNCS.PHASECHK.TRANS64 P0, [R5+URZ+0x16860], R0 ;  /* 0x01686000050085a7 */ /* 0x000e24000800007f */
[----:B0-----:R-:W-:Y:S05]  /*14850*/  @!P0 BRA `(.L_x_14135) ;  /* 0xfffffffc00f08947 */ /* 0x001fea000383ffff */
.L_x_14127:
[----:B------:R-:W-:Y:S05]  /*14860*/  BSYNC B0 ;  /* 0x0000000000007941 */ /* 0x000fea0003800000 */
.L_x_14126:
[----:B------:R-:W-:Y:S05]  /*14870*/  EXIT ;  /* 0x000000000000794d */ /* 0x000fea0003800000 */
.L_x_13959:
[----:B0-----:R-:W-:-:S04]  /*14880*/  IMAD.U32 R3, RZ, RZ, UR45 ;  /* 0x0000002dff037e24 */ /* 0x001fc8000f8e00ff */
[----:B------:R0:W1:Y:S03]  /*14890*/  SYNCS.PHASECHK.TRANS64.TRYWAIT P1, [R3+URZ+0x16800], R0 ;  /* 0x01680000030075a7 */ /* 0x000066000802017f */
[----:B-1----:R-:W-:Y:S05]  /*148a0*/  @!P1 NANOSLEEP.SYNCS 0x989680 ;  /* 0x009896800000995d */ /* 0x002fea0003900000 */
[----:B------:R-:W1:Y:S02]  /*148b0*/  @!P1 SYNCS.PHASECHK.TRANS64 P1, [R3+URZ+0x16800], R0 ;  /* 0x01680000030095a7 */ /* 0x000e64000802007f */
[----:B-1----:R-:W-:Y:S05]  /*148c0*/  @!P1 BRA `(.L_x_13959) ;  /* 0xfffffffc00ec9947 */ /* 0x002fea000383ffff */
[----:B------:R-:W-:Y:S05]  /*148d0*/  BRA `(.L_x_14136) ;  /* 0xfffffed000587947 */ /* 0x000fea000383ffff */
.L_x_13963:
[----:B-1----:R1:W2:Y:S02]  /*148e0*/  SYNCS.PHASECHK.TRANS64.TRYWAIT P1, [R3+URZ+0x16830], R0 ;  /* 0x01683000030075a7 */ /* 0x0022a4000802017f */
[----:B--2---:R-:W-:Y:S05]  /*148f0*/  @!P1 NANOSLEEP.SYNCS 0x989680 ;  /* 0x009896800000995d */ /* 0x004fea0003900000 */
[----:B------:R-:W2:Y:S02]  /*14900*/  @!P1 SYNCS.PHASECHK.TRANS64 P1, [R3+URZ+0x16830], R0 ;  /* 0x01683000030095a7 */ /* 0x000ea4000802007f */
[----:B--2---:R-:W-:Y:S05]  /*14910*/  @!P1 BRA `(.L_x_13963) ;  /* 0xfffffffc00f09947 */ /* 0x004fea000383ffff */
[----:B------:R-:W-:Y:S05]  /*14920*/  BRA `(.L_x_13962) ;  /* 0xfffffed000747947 */ /* 0x000fea000383ffff */
.L_x_13980:
[----:B-1----:R-:W-:-:S04]  /*14930*/  IMAD.U32 R9, RZ, RZ, UR6 ;  /* 0x00000006ff097e24 */ /* 0x002fc8000f8e00ff */
[----:B------:R1:W2:Y:S03]  /*14940*/  SYNCS.PHASECHK.TRANS64.TRYWAIT P1, [R9+URZ+0x16830], R0 ;  /* 0x01683000090075a7 */ /* 0x0002a6000802017f */
[----:B--2---:R-:W-:Y:S05]  /*14950*/  @!P1 NANOSLEEP.SYNCS 0x989680 ;  /* 0x009896800000995d */ /* 0x004fea0003900000 */
[----:B------:R-:W2:Y:S02]  /*14960*/  @!P1 SYNCS.PHASECHK.TRANS64 P1, [R9+URZ+0x16830], R0 ;  /* 0x01683000090095a7 */ /* 0x000ea4000802007f */
[----:B--2---:R-:W-:Y:S05]  /*14970*/  @!P1 BRA `(.L_x_13980) ;  /* 0xfffffffc00ec9947 */ /* 0x004fea000383ffff */
[----:B------:R-:W-:Y:S05]  /*14980*/  BRA `(.L_x_13977) ;  /* 0xffffff0400087947 */ /* 0x000fea000383ffff */
.L_x_13984:
[----:B-1----:R-:W-:-:S04]  /*14990*/  IMAD.U32 R9, RZ, RZ, UR6 ;  /* 0x00000006ff097e24 */ /* 0x002fc8000f8e00ff */
[----:B------:R1:W2:Y:S03]  /*149a0*/  SYNCS.PHASECHK.TRANS64.TRYWAIT P1, [R9+URZ+0x16850], R0 ;  /* 0x01685000090075a7 */ /* 0x0002a6000802017f */
[----:B--2---:R-:W-:Y:S05]  /*149b0*/  @!P1 NANOSLEEP.SYNCS 0x989680 ;  /* 0x009896800000995d */ /* 0x004fea0003900000 */
[----:B------:R-:W2:Y:S02]  /*149c0*/  @!P1 SYNCS.PHASECHK.TRANS64 P1, [R9+URZ+0x16850], R0 ;  /* 0x01685000090095a7 */ /* 0x000ea4000802007f */
[----:B--2---:R-:W-:Y:S05]  /*149d0*/  @!P1 BRA `(.L_x_13984) ;  /* 0xfffffffc00ec9947 */ /* 0x004fea000383ffff */
[----:B------:R-:W-:Y:S05]  /*149e0*/  BRA `(.L_x_13981) ;  /* 0xffffff0400847947 */ /* 0x000fea000383ffff */
.L_x_14003:
[----:B-1----:R-:W-:-:S04]  /*149f0*/  IMAD.U32 R9, RZ, RZ, UR6 ;  /* 0x00000006ff097e24 */ /* 0x002fc8000f8e00ff */
[----:B------:R1:W2:Y:S03]  /*14a00*/  SYNCS.PHASECHK.TRANS64.TRYWAIT P1, [R9+URZ+0x16830], R0 ;  /* 0x01683000090075a7 */ /* 0x0002a6000802017f */
[----:B--2---:R-:W-:Y:S05]  /*14a10*/  @!P1 NANOSLEEP.SYNCS 0x989680 ;  /* 0x009896800000995d */ /* 0x004fea0003900000 */
[----:B------:R-:W2:Y:S02]  /*14a20*/  @!P1 SYNCS.PHASECHK.TRANS64 P1, [R9+URZ+0x16830], R0 ;  /* 0x01683000090095a7 */ /* 0x000ea4000802007f */
[----:B--2---:R-:W-:Y:S05]  /*14a30*/  @!P1 BRA `(.L_x_14003) ;  /* 0xfffffffc00ec9947 */ /* 0x004fea000383ffff */
[----:B------:R-:W-:Y:S05]  /*14a40*/  BRA `(.L_x_14000) ;  /* 0xffffff3000fc7947 */ /* 0x000fea000383ffff */
.L_x_14007:
[----:B-1----:R-:W-:-:S04]  /*14a50*/  IMAD.U32 R9, RZ, RZ, UR6 ;  /* 0x00000006ff097e24 */ /* 0x002fc8000f8e00ff */
[----:B------:R1:W2:Y:S03]  /*14a60*/  SYNCS.PHASECHK.TRANS64.TRYWAIT P1, [R9+URZ+0x16850], R0 ;  /* 0x01685000090075a7 */ /* 0x0002a6000802017f */
[----:B--2---:R-:W-:Y:S05]  /*14a70*/  @!P1 NANOSLEEP.SYNCS 0x989680 ;  /* 0x009896800000995d */ /* 0x004fea0003900000 */
[----:B------:R-:W2:Y:S02]  /*14a80*/  @!P1 SYNCS.PHASECHK.TRANS64 P1, [R9+URZ+0x16850], R0 ;  /* 0x01685000090095a7 */ /* 0x000ea4000802007f */
[----:B--2---:R-:W-:Y:S05]  /*14a90*/  @!P1 BRA `(.L_x_14007) ;  /* 0xfffffffc00ec9947 */ /* 0x004fea000383ffff */
[----:B------:R-:W-:Y:S05]  /*14aa0*/  BRA `(.L_x_14004) ;  /* 0xffffff3400787947 */ /* 0x000fea000383ffff */
.L_x_14015:
[----:B-1----:R-:W-:-:S04]  /*14ab0*/  IMAD.U32 R9, RZ, RZ, UR6 ;  /* 0x00000006ff097e24 */ /* 0x002fc8000f8e00ff */
[----:B------:R1:W2:Y:S03]  /*14ac0*/  SYNCS.PHASECHK.TRANS64.TRYWAIT P1, [R9+URZ+0x16830], R0 ;  /* 0x01683000090075a7 */ /* 0x0002a6000802017f */
[----:B--2---:R-:W-:Y:S05]  /*14ad0*/  @!P1 NANOSLEEP.SYNCS 0x989680 ;  /* 0x009896800000995d */ /* 0x004fea0003900000 */
[----:B------:R-:W2:Y:S02]  /*14ae0*/  @!P1 SYNCS.PHASECHK.TRANS64 P1, [R9+URZ+0x16830], R0 ;  /* 0x01683000090095a7 */ /* 0x000ea4000802007f */
[----:B--2---:R-:W-:Y:S05]  /*14af0*/  @!P1 BRA `(.L_x_14015) ;  /* 0xfffffffc00ec9947 */ /* 0x004fea000383ffff */
[----:B------:R-:W-:Y:S05]  /*14b00*/  BRA `(.L_x_14012) ;  /* 0xffffff5000207947 */ /* 0x000fea000383ffff */
.L_x_14019:
[----:B-1----:R-:W-:-:S04]  /*14b10*/  IMAD.U32 R9, RZ, RZ, UR6 ;  /* 0x00000006ff097e24 */ /* 0x002fc8000f8e00ff */
[----:B------:R1:W2:Y:S03]  /*14b20*/  SYNCS.PHASECHK.TRANS64.TRYWAIT P1, [R9+URZ+0x16850], R0 ;  /* 0x01685000090075a7 */ /* 0x0002a6000802017f */
[----:B--2---:R-:W-:Y:S05]  /*14b30*/  @!P1 NANOSLEEP.SYNCS 0x989680 ;  /* 0x009896800000995d */ /* 0x004fea0003900000 */
[----:B------:R-:W2:Y:S02]  /*14b40*/  @!P1 SYNCS.PHASECHK.TRANS64 P1, [R9+URZ+0x16850], R0 ;  /* 0x01685000090095a7 */ /* 0x000ea4000802007f */
[----:B--2---:R-:W-:Y:S05]  /*14b50*/  @!P1 BRA `(.L_x_14019) ;  /* 0xfffffffc00ec9947 */ /* 0x004fea000383ffff */
[----:B------:R-:W-:Y:S05]  /*14b60*/  BRA `(.L_x_14016) ;  /* 0xffffff5000907947 */ /* 0x000fea000383ffff */
.L_x_14034:
[----:B-1----:R-:W-:-:S04]  /*14b70*/  IMAD.U32 R6, RZ, RZ, UR5 ;  /* 0x00000005ff067e24 */ /* 0x002fc8000f8e00ff */
[----:B------:R1:W2:Y:S03]  /*14b80*/  SYNCS.PHASECHK.TRANS64.TRYWAIT P1, [R6+URZ+0x16850], R5 ;  /* 0x01685005060075a7 */ /* 0x0002a6000802017f */
[----:B--2---:R-:W-:Y:S05]  /*14b90*/  @!P1 NANOSLEEP.SYNCS 0x989680 ;  /* 0x009896800000995d */ /* 0x004fea0003900000 */
[----:B------:R-:W2:Y:S02]  /*14ba0*/  @!P1 SYNCS.PHASECHK.TRANS64 P1, [R6+URZ+0x16850], R5 ;  /* 0x01685005060095a7 */ /* 0x000ea4000802007f */
[----:B--2---:R-:W-:Y:S05]  /*14bb0*/  @!P1 BRA `(.L_x_14034) ;  /* 0xfffffffc00ec9947 */ /* 0x004fea000383ffff */
[----:B------:R-:W-:Y:S05]  /*14bc0*/  BRA `(.L_x_14033) ;  /* 0xffffff7c00407947 */ /* 0x000fea000383ffff */
.L_x_14073:
        /* <DEDUP_REMOVED lines=11> */
.L_x_14138:
[----:B------:R-:W-:Y:S05]  /*14c80*/  BSYNC B0 ;  /* 0x0000000000007941 */ /* 0x000fea0003800000 */
.L_x_14137:
[----:B------:R-:W-:Y:S05]  /*14c90*/  BRA `(.L_x_14139) ;  /* 0xffffffb800907947 */ /* 0x000fea000383ffff */
.L_x_14076:
[----:B0-----:R0:W2:Y:S02]  /*14ca0*/  SYNCS.PHASECHK.TRANS64.TRYWAIT P0, [R3+URZ+0x16840], R4 ;  /* 0x01684004030075a7 */ /* 0x0010a4000800017f */
[----:B--2---:R-:W-:Y:S05]  /*14cb0*/  @!P0 NANOSLEEP.SYNCS 0x989680 ;  /* 0x009896800000895d */ /* 0x004fea0003900000 */
[----:B------:R-:W2:Y:S02]  /*14cc0*/  @!P0 SYNCS.PHASECHK.TRANS64 P0, [R3+URZ+0x16840], R4 ;  /* 0x01684004030085a7 */ /* 0x000ea4000800007f */
[----:B--2---:R-:W-:Y:S05]  /*14cd0*/  @!P0 BRA `(.L_x_14076) ;  /* 0xfffffffc00f08947 */ /* 0x004fea000383ffff */
[----:B------:R-:W-:Y:S05]  /*14ce0*/  BRA `(.L_x_14140) ;  /* 0xffffffb800f07947 */ /* 0x000fea000383ffff */
.L_x_14077:
        /* <DEDUP_REMOVED lines=8> */
.L_x_14142:
[----:B------:R-:W-:Y:S05]  /*14d70*/  BSYNC B0 ;  /* 0x0000000000007941 */ /* 0x000fea0003800000 */
.L_x_14141:
        /* <DEDUP_REMOVED lines=9> */
.L_x_14143:
[----:B------:R-:W-:Y:S02]  /*14e10*/  IMAD.MOV.U32 R13, RZ, RZ, R2 ;  /* 0x000000ffff0d7224 */ /* 0x000fe400078e0002 */
[----:B------:R-:W-:Y:S02]  /*14e20*/  IMAD.MOV.U32 R12, RZ, RZ, 0x1 ;  /* 0x00000001ff0c7424 */ /* 0x000fe400078e00ff */
[----:B------:R-:W-:-:S07]  /*14e30*/  IMAD.MOV.U32 R7, RZ, RZ, R14 ;  /* 0x000000ffff077224 */ /* 0x000fce00078e000e */
[----:B------:R-:W-:Y:S05]  /*14e40*/  WARPSYNC.COLLECTIVE R15, `(.L_x_14144) ;  /* 0x000000000f087348 */ /* 0x000fea0003c00000 */
[----:B------:R0:W1:Y:S02]  /*14e50*/  SHFL.IDX P6, R14, R13, R12, R11 ;  /* 0x0000000c0d0e7389 */ /* 0x00006400000c000b */
[----:B01----:R-:W-:Y:S01]  /*14e60*/  ENDCOLLECTIVE ;  /* 0x000000000000791b */ /* 0x003fe20003800000 */
.L_x_14144:
        /* <DEDUP_REMOVED lines=15> */
.L_x_14145:
[----:B------:R-:W-:Y:S02]  /*14f60*/  @P1 IMAD R8, R5, 0x2, R22 ;  /* 0x0000000205081824 */ /* 0x000fe400078e0216 */
[----:B------:R-:W-:Y:S02]  /*14f70*/  IMAD.MOV.U32 R13, RZ, RZ, R2 ;  /* 0x000000ffff0d7224 */ /* 0x000fe400078e0002 */
[----:B------:R-:W-:Y:S02]  /*14f80*/  IMAD.MOV.U32 R12, RZ, RZ, 0x2 ;  /* 0x00000002ff0c7424 */ /* 0x000fe400078e00ff */
[----:B------:R-:W-:-:S07]  /*14f90*/  IMAD.MOV.U32 R7, RZ, RZ, R14 ;  /* 0x000000ffff077224 */ /* 0x000fce00078e000e */
[----:B------:R-:W-:Y:S05]  /*14fa0*/  WARPSYNC.COLLECTIVE R15, `(.L_x_14146) ;  /* 0x000000000f087348 */ /* 0x000fea0003c00000 */
[----:B------:R0:W1:Y:S02]  /*14fb0*/  SHFL.IDX P6, R14, R13, R12, R11 ;  /* 0x0000000c0d0e7389 */ /* 0x00006400000c000b */
[----:B01----:R-:W-:Y:S01]  /*14fc0*/  ENDCOLLECTIVE ;  /* 0x000000000000791b */ /* 0x003fe20003800000 */
.L_x_14146:
        /* <DEDUP_REMOVED lines=15> */
.L_x_14147:
[----:B------:R-:W-:Y:S02]  /*150c0*/  @P1 IMAD R8, R5, 0x2, R22 ;  /* 0x0000000205081824 */ /* 0x000fe400078e0216 */
[----:B------:R-:W-:Y:S02]  /*150d0*/  IMAD.MOV.U32 R13, RZ, RZ, R2 ;  /* 0x000000ffff0d7224 */ /* 0x000fe400078e0002 */
[----:B------:R-:W-:Y:S02]  /*150e0*/  IMAD.MOV.U32 R12, RZ, RZ, 0x3 ;  /* 0x00000003ff0c7424 */ /* 0x000fe400078e00ff */
[----:B------:R-:W-:-:S07]  /*150f0*/  IMAD.MOV.U32 R7, RZ, RZ, R14 ;  /* 0x000000ffff077224 */ /* 0x000fce00078e000e */
[----:B------:R-:W-:Y:S05]  /*15100*/  WARPSYNC.COLLECTIVE R15, `(.L_x_14148) ;  /* 0x000000000f087348 */ /* 0x000fea0003c00000 */
[----:B------:R0:W1:Y:S02]  /*15110*/  SHFL.IDX P6, R14, R13, R12, R11 ;  /* 0x0000000c0d0e7389 */ /* 0x00006400000c000b */
[----:B01----:R-:W-:Y:S01]  /*15120*/  ENDCOLLECTIVE ;  /* 0x000000000000791b */ /* 0x003fe20003800000 */
.L_x_14148:
        /* <DEDUP_REMOVED lines=15> */
.L_x_14149:
[----:B------:R-:W-:Y:S02]  /*15220*/  @P1 IMAD R8, R5, 0x2, R22 ;  /* 0x0000000205081824 */ /* 0x000fe400078e0216 */
[----:B------:R-:W-:Y:S02]  /*15230*/  IMAD.MOV.U32 R13, RZ, RZ, R2 ;  /* 0x000000ffff0d7224 */ /* 0x000fe400078e0002 */
[----:B------:R-:W-:Y:S02]  /*15240*/  IMAD.MOV.U32 R12, RZ, RZ, 0x4 ;  /* 0x00000004ff0c7424 */ /* 0x000fe400078e00ff */
[----:B------:R-:W-:-:S07]  /*15250*/  IMAD.MOV.U32 R7, RZ, RZ, R14 ;  /* 0x000000ffff077224 */ /* 0x000fce00078e000e */
[----:B------:R-:W-:Y:S05]  /*15260*/  WARPSYNC.COLLECTIVE R15, `(.L_x_14150) ;  /* 0x000000000f087348 */ /* 0x000fea0003c00000 */
[----:B------:R0:W1:Y:S02]  /*15270*/  SHFL.IDX P6, R14, R13, R12, R11 ;  /* 0x0000000c0d0e7389 */ /* 0x00006400000c000b */
[----:B01----:R-:W-:Y:S01]  /*15280*/  ENDCOLLECTIVE ;  /* 0x000000000000791b */ /* 0x003fe20003800000 */
.L_x_14150:
        /* <DEDUP_REMOVED lines=15> */
.L_x_14151:
[----:B------:R-:W-:Y:S02]  /*15380*/  @P1 IMAD R8, R5, 0x2, R22 ;  /* 0x0000000205081824 */ /* 0x000fe400078e0216 */
[----:B------:R-:W-:Y:S02]  /*15390*/  IMAD.MOV.U32 R13, RZ, RZ, R2 ;  /* 0x000000ffff0d7224 */ /* 0x000fe400078e0002 */
[----:B------:R-:W-:Y:S02]  /*153a0*/  IMAD.MOV.U32 R12, RZ, RZ, 0x5 ;  /* 0x00000005ff0c7424 */ /* 0x000fe400078e00ff */
[----:B------:R-:W-:-:S07]  /*153b0*/  IMAD.MOV.U32 R7, RZ, RZ, R14 ;  /* 0x000000ffff077224 */ /* 0x000fce00078e000e */
[----:B------:R-:W-:Y:S05]  /*153c0*/  WARPSYNC.COLLECTIVE R15, `(.L_x_14152) ;  /* 0x000000000f087348 */ /* 0x000fea0003c00000 */
[----:B------:R0:W1:Y:S02]  /*153d0*/  SHFL.IDX P6, R14, R13, R12, R11 ;  /* 0x0000000c0d0e7389 */ /* 0x00006400000c000b */
[----:B01----:R-:W-:Y:S01]  /*153e0*/  ENDCOLLECTIVE ;  /* 0x000000000000791b */ /* 0x003fe20003800000 */
.L_x_14152:
        /* <DEDUP_REMOVED lines=15> */
.L_x_14153:
[----:B------:R-:W-:Y:S02]  /*154e0*/  @P1 IMAD R8, R5, 0x2, R22 ;  /* 0x0000000205081824 */ /* 0x000fe400078e0216 */
[----:B------:R-:W-:Y:S02]  /*154f0*/  IMAD.MOV.U32 R13, RZ, RZ, R2 ;  /* 0x000000ffff0d7224 */ /* 0x000fe400078e0002 */
[----:B------:R-:W-:Y:S02]  /*15500*/  IMAD.MOV.U32 R12, RZ, RZ, 0x6 ;  /* 0x00000006ff0c7424 */ /* 0x000fe400078e00ff */
[----:B------:R-:W-:-:S07]  /*15510*/  IMAD.MOV.U32 R7, RZ, RZ, R14 ;  /* 0x000000ffff077224 */ /* 0x000fce00078e000e */
[----:B------:R-:W-:Y:S05]  /*15520*/  WARPSYNC.COLLECTIVE R15, `(.L_x_14154) ;  /* 0x000000000f087348 */ /* 0x000fea0003c00000 */
[----:B------:R0:W1:Y:S02]  /*15530*/  SHFL.IDX P6, R14, R13, R12, R11 ;  /* 0x0000000c0d0e7389 */ /* 0x00006400000c000b */
[----:B01----:R-:W-:Y:S01]  /*15540*/  ENDCOLLECTIVE ;  /* 0x000000000000791b */ /* 0x003fe20003800000 */
.L_x_14154:
        /* <DEDUP_REMOVED lines=15> */
.L_x_14155:
[----:B------:R-:W-:Y:S02]  /*15640*/  @P1 IMAD R8, R5, 0x2, R22 ;  /* 0x0000000205081824 */ /* 0x000fe400078e0216 */
[----:B------:R-:W-:Y:S02]  /*15650*/  IMAD.MOV.U32 R13, RZ, RZ, R2 ;  /* 0x000000ffff0d7224 */ /* 0x000fe400078e0002 */
[----:B------:R-:W-:Y:S02]  /*15660*/  IMAD.MOV.U32 R12, RZ, RZ, 0x7 ;  /* 0x00000007ff0c7424 */ /* 0x000fe400078e00ff */
[----:B------:R-:W-:-:S07]  /*15670*/  IMAD.MOV.U32 R7, RZ, RZ, R14 ;  /* 0x000000ffff077224 */ /* 0x000fce00078e000e */
[----:B------:R-:W-:Y:S05]  /*15680*/  WARPSYNC.COLLECTIVE R15, `(.L_x_14156) ;  /* 0x000000000f087348 */ /* 0x000fea0003c00000 */
[----:B------:R0:W1:Y:S02]  /*15690*/  SHFL.IDX P6, R14, R13, R12, R11 ;  /* 0x0000000c0d0e7389 */ /* 0x00006400000c000b */
[----:B01----:R-:W-:Y:S01]  /*156a0*/  ENDCOLLECTIVE ;  /* 0x000000000000791b */ /* 0x003fe20003800000 */
.L_x_14156:
        /* <DEDUP_REMOVED lines=10> */
.L_x_14157:
[----:B------:R-:W-:Y:S01]  /*15750*/  @!PT LDS RZ, [RZ] ;  /* 0x00000000fffff984 */ /* 0x000fe20000000800 */
[----:B------:R-:W-:Y:S01]  /*15760*/  @!PT LDS RZ, [RZ] ;  /* 0x00000000fffff984 */ /* 0x000fe20000000800 */
[----:B------:R-:W-:Y:S01]  /*15770*/  @!PT LDS RZ, [RZ] ;  /* 0x00000000fffff984 */ /* 0x000fe20000000800 */
[----:B------:R0:W-:Y:S01]  /*15780*/  @P1 LDGSTS.E.BYPASS.LTC128B.128 [R8+0x11400], desc[UR52][R6.64], !P2 ;  /* 0x1140000006081fae */ /* 0x0001e2000d101d74 */
[----:B------:R-:W-:Y:S01]  /*15790*/  IMAD.MOV.U32 R0, RZ, RZ, R14 ;  /* 0x000000ffff007224 */ /* 0x000fe200078e000e */
[----:B------:R-:W-:Y:S06]  /*157a0*/  BRA `(.L_x_14158) ;  /* 0xffffffb800047947 */ /* 0x000fec000383ffff */
.L_x_14082:
        /* <DEDUP_REMOVED lines=9> */
.L_x_14159:
[C---:B------:R-:W-:Y:S01]  /*15840*/  VIADD R8, R26.reuse, 0x10 ;  /* 0x000000101a087836 */ /* 0x040fe20000000000 */
[----:B------:R-:W-:Y:S01]  /*15850*/  ISETP.GE.AND P2, PT, R26, R3, PT ;  /* 0x000000031a00720c */ /* 0x000fe20003f46270 */
[----:B------:R-:W-:Y:S02]  /*15860*/  IMAD.MOV.U32 R13, RZ, RZ, R4 ;  /* 0x000000ffff0d7224 */ /* 0x000fe400078e0004 */
[----:B------:R-:W-:-:S10]  /*15870*/  IMAD.MOV.U32 R6, RZ, RZ, R14 ;  /* 0x000000ffff067224 */ /* 0x000fd400078e000e */
[----:B------:R-:W-:Y:S05]  /*15880*/  WARPSYNC.COLLECTIVE R15, `(.L_x_14160) ;  /* 0x000000000f087348 */ /* 0x000fea0003c00000 */
[----:B------:R0:W1:Y:S02]  /*15890*/  SHFL.IDX P6, R14, R13, R12, R11 ;  /* 0x0000000c0d0e7389 */ /* 0x00006400000c000b */
[----:B01----:R-:W-:Y:S01]  /*158a0*/  ENDCOLLECTIVE ;  /* 0x000000000000791b */ /* 0x003fe20003800000 */
.L_x_14160:
[----:B------:R-:W-:Y:S02]  /*158b0*/  IMAD.MOV.U32 R13, RZ, RZ, R0 ;  /* 0x000000ffff0d7224 */ /* 0x000fe400078e0000 */
[----:B------:R-:W-:Y:S02]  /*158c0*/  IMAD.MOV.U32 R12, RZ, RZ, 0x1 ;  /* 0x00000001ff0c7424 */ /* 0x000fe400078e00ff */
[----:B------:R-:W-:-:S07]  /*158d0*/  IMAD.MOV.U32 R7, RZ, RZ, R14 ;  /* 0x000000ffff077224 */ /* 0x000fce00078e000e */
[----:B------:R-:W-:Y:S05]  /*158e0*/  WARPSYNC.COLLECTIVE R15, `(.L_x_14161) ;  /* 0x000000000f087348 */ /* 0x000fea0003c00000 */
[----:B------:R0:W1:Y:S02]  /*158f0*/  SHFL.IDX P6, R14, R13, R12, R11 ;  /* 0x0000000c0d0e7389 */ /* 0x00006400000c000b */
[----:B01----:R-:W-:Y:S01]  /*15900*/  ENDCOLLECTIVE ;  /* 0x000000000000791b */ /* 0x003fe20003800000 */
.L_x_14161:
[----:B------:R-:W-:-:S05]  /*15910*/  @!P2 LEA R7, P1, R28, R7, 0x1 ;  /* 0x000000071c07a211 */ /* 0x000fca00078208ff */
[----:B------:R-:W-:Y:S01]  /*15920*/  @!P2 IMAD.X R6, RZ, RZ, R6, P1 ;  /* 0x000000ffff06a224 */ /* 0x000fe200008e0606 */
[----:B------:R-:W-:-:S04]  /*15930*/  ISETP.GE.AND P1, PT, R8, R3, PT ;  /* 0x000000030800720c */ /* 0x000fc80003f26270 */
        /* <DEDUP_REMOVED lines=12> */
.L_x_14162:
[----:B------:R-:W-:Y:S02]  /*15a00*/  IMAD.MOV.U32 R13, RZ, RZ, R0 ;  /* 0x000000ffff0d7224 */ /* 0x000fe400078e0000 */
[----:B------:R-:W-:Y:S02]  /*15a10*/  IMAD.MOV.U32 R12, RZ, RZ, 0x2 ;  /* 0x00000002ff0c7424 */ /* 0x000fe400078e00ff */
[----:B------:R-:W-:-:S07]  /*15a20*/  IMAD.MOV.U32 R7, RZ, RZ, R14 ;  /* 0x000000ffff077224 */ /* 0x000fce00078e000e */
[----:B------:R-:W-:Y:S05]  /*15a30*/  WARPSYNC.COLLECTIVE R15, `(.L_x_14163) ;  /* 0x000000000f087348 */ /* 0x000fea0003c00000 */
[----:B------:R0:W1:Y:S02]  /*15a40*/  SHFL.IDX P6, R14, R13, R12, R11 ;  /* 0x0000000c0d0e7389 */ /* 0x00006400000c000b */
[----:B01----:R-:W-:Y:S01]  /*15a50*/  ENDCOLLECTIVE ;  /* 0x000000000000791b */ /* 0x003fe20003800000 */
.L_x_14163:
        /* <DEDUP_REMOVED lines=16> */
.L_x_14164:
[----:B------:R-:W-:Y:S02]  /*15b60*/  IMAD.MOV.U32 R13, RZ, RZ, R0 ;  /* 0x000000ffff0d7224 */ /* 0x000fe400078e0000 */
[----:B------:R-:W-:Y:S02]  /*15b70*/  IMAD.MOV.U32 R12, RZ, RZ, 0x3 ;  /* 0x00000003ff0c7424 */ /* 0x000fe400078e00ff */
[----:B------:R-:W-:-:S07]  /*15b80*/  IMAD.MOV.U32 R7, RZ, RZ, R14 ;  /* 0x000000ffff077224 */ /* 0x000fce00078e000e */
[----:B------:R-:W-:Y:S05]  /*15b90*/  WARPSYNC.COLLECTIVE R15, `(.L_x_14165) ;  /* 0x000000000f087348 */ /* 0x000fea0003c00000 */
[----:B------:R0:W1:Y:S02]  /*15ba0*/  SHFL.IDX P6, R14, R13, R12, R11 ;  /* 0x0000000c0d0e7389 */ /* 0x00006400000c000b */
[----:B01----:R-:W-:Y:S01]  /*15bb0*/  ENDCOLLECTIVE ;  /* 0x000000000000791b */ /* 0x003fe20003800000 */
.L_x_14165:
        /* <DEDUP_REMOVED lines=16> */
.L_x_14166:
[----:B------:R-:W-:Y:S02]  /*15cc0*/  IMAD.MOV.U32 R13, RZ, RZ, R0 ;  /* 0x000000ffff0d7224 */ /* 0x000fe400078e0000 */
[----:B------:R-:W-:Y:S02]  /*15cd0*/  IMAD.MOV.U32 R12, RZ, RZ, 0x4 ;  /* 0x00000004ff0c7424 */ /* 0x000fe400078e00ff */
[----:B------:R-:W-:-:S07]  /*15ce0*/  IMAD.MOV.U32 R7, RZ, RZ, R14 ;  /* 0x000000ffff077224 */ /* 0x000fce00078e000e */
[----:B------:R-:W-:Y:S05]  /*15cf0*/  WARPSYNC.COLLECTIVE R15, `(.L_x_14167) ;  /* 0x000000000f087348 */ /* 0x000fea0003c00000 */
[----:B------:R0:W1:Y:S02]  /*15d00*/  SHFL.IDX P6, R14, R13, R12, R11 ;  /* 0x0000000c0d0e7389 */ /* 0x00006400000c000b */
[----:B01----:R-:W-:Y:S01]  /*15d10*/  ENDCOLLECTIVE ;  /* 0x000000000000791b */ /* 0x003fe20003800000 */
.L_x_14167:
        /* <DEDUP_REMOVED lines=16> */
.L_x_14168:
[----:B------:R-:W-:Y:S02]  /*15e20*/  IMAD.MOV.U32 R13, RZ, RZ, R0 ;  /* 0x000000ffff0d7224 */ /* 0x000fe400078e0000 */
[----:B------:R-:W-:Y:S02]  /*15e30*/  IMAD.MOV.U32 R12, RZ, RZ, 0x5 ;  /* 0x00000005ff0c7424 */ /* 0x000fe400078e00ff */
[----:B------:R-:W-:-:S07]  /*15e40*/  IMAD.MOV.U32 R7, RZ, RZ, R14 ;  /* 0x000000ffff077224 */ /* 0x000fce00078e000e */
[----:B------:R-:W-:Y:S05]  /*15e50*/  WARPSYNC.COLLECTIVE R15, `(.L_x_14169) ;  /* 0x000000000f087348 */ /* 0x000fea0003c00000 */
[----:B------:R0:W1:Y:S02]  /*15e60*/  SHFL.IDX P6, R14, R13, R12, R11 ;  /* 0x0000000c0d0e7389 */ /* 0x00006400000c000b */
[----:B01----:R-:W-:Y:S01]  /*15e70*/  ENDCOLLECTIVE ;  /* 0x000000000000791b */ /* 0x003fe20003800000 */
.L_x_14169:
        /* <DEDUP_REMOVED lines=16> */
.L_x_14170:
[----:B------:R-:W-:Y:S02]  /*15f80*/  IMAD.MOV.U32 R13, RZ, RZ, R0 ;  /* 0x000000ffff0d7224 */ /* 0x000fe400078e0000 */
[----:B------:R-:W-:Y:S02]  /*15f90*/  IMAD.MOV.U32 R12, RZ, RZ, 0x6 ;  /* 0x00000006ff0c7424 */ /* 0x000fe400078e00ff */
[----:B------:R-:W-:-:S07]  /*15fa0*/  IMAD.MOV.U32 R7, RZ, RZ, R14 ;  /* 0x000000ffff077224 */ /* 0x000fce00078e000e */
[----:B------:R-:W-:Y:S05]  /*15fb0*/  WARPSYNC.COLLECTIVE R15, `(.L_x_14171) ;  /* 0x000000000f087348 */ /* 0x000fea0003c00000 */
[----:B------:R0:W1:Y:S02]  /*15fc0*/  SHFL.IDX P6, R14, R13, R12, R11 ;  /* 0x0000000c0d0e7389 */ /* 0x00006400000c000b */
[----:B01----:R-:W-:Y:S01]  /*15fd0*/  ENDCOLLECTIVE ;  /* 0x000000000000791b */ /* 0x003fe20003800000 */
.L_x_14171:
        /* <DEDUP_REMOVED lines=16> */
.L_x_14172:
[----:B------:R-:W-:Y:S02]  /*160e0*/  IMAD.MOV.U32 R13, RZ, RZ, R0 ;  /* 0x000000ffff0d7224 */ /* 0x000fe400078e0000 */
[----:B------:R-:W-:Y:S02]  /*160f0*/  IMAD.MOV.U32 R12, RZ, RZ, 0x7 ;  /* 0x00000007ff0c7424 */ /* 0x000fe400078e00ff */
[----:B------:R-:W-:-:S07]  /*16100*/  IMAD.MOV.U32 R7, RZ, RZ, R14 ;  /* 0x000000ffff077224 */ /* 0x000fce00078e000e */
[----:B------:R-:W-:Y:S05]  /*16110*/  WARPSYNC.COLLECTIVE R15, `(.L_x_14173) ;  /* 0x000000000f087348 */ /* 0x000fea0003c00000 */
[----:B------:R0:W1:Y:S02]  /*16120*/  SHFL.IDX P6, R14, R13, R12, R11 ;  /* 0x0000000c0d0e7389 */ /* 0x00006400000c000b */
[----:B01----:R-:W-:Y:S01]  /*16130*/  ENDCOLLECTIVE ;  /* 0x000000000000791b */ /* 0x003fe20003800000 */
.L_x_14173:
        /* <DEDUP_REMOVED lines=11> */
.L_x_14174:
[----:B------:R-:W-:Y:S01]  /*161f0*/  @!PT LDS RZ, [RZ] ;  /* 0x00000000fffff984 */ /* 0x000fe20000000800 */
[----:B------:R-:W-:Y:S01]  /*16200*/  @!PT LDS RZ, [RZ] ;  /* 0x00000000fffff984 */ /* 0x000fe20000000800 */
[----:B------:R-:W-:Y:S01]  /*16210*/  @!PT LDS RZ, [RZ] ;  /* 0x00000000fffff984 */ /* 0x000fe20000000800 */
[----:B------:R0:W-:Y:S01]  /*16220*/  @!P1 LDGSTS.E.BYPASS.LTC128B.128 [R20+0xb400], desc[UR52][R6.64], !P0 ;  /* 0x0b40000006149fae */ /* 0x0001e2000c101d74 */
[----:B------:R-:W-:Y:S01]  /*16230*/  ISETP.GE.AND P1, PT, R4, R3, PT ;  /* 0x000000030400720c */ /* 0x000fe20003f26270 */
[----:B------:R-:W-:Y:S02]  /*16240*/  IMAD.MOV.U32 R13, RZ, RZ, R2 ;  /* 0x000000ffff0d7224 */ /* 0x000fe400078e0002 */
[----:B------:R-:W-:Y:S02]  /*16250*/  IMAD.MOV.U32 R12, RZ, RZ, RZ ;  /* 0x000000ffff0c7224 */ /* 0x000fe400078e00ff */
[----:B0-----:R-:W-:-:S08]  /*16260*/  IMAD.MOV.U32 R6, RZ, RZ, R14 ;  /* 0x000000ffff067224 */ /* 0x001fd000078e000e */
[----:B------:R-:W-:Y:S05]  /*16270*/  WARPSYNC.COLLECTIVE R15, `(.L_x_14175) ;  /* 0x000000000f087348 */ /* 0x000fea0003c00000 */
[----:B------:R0:W1:Y:S02]  /*16280*/  SHFL.IDX P6, R14, R13, R12, R11 ;  /* 0x0000000c0d0e7389 */ /* 0x00006400000c000b */
[----:B01----:R-:W-:Y:S01]  /*16290*/  ENDCOLLECTIVE ;  /* 0x000000000000791b */ /* 0x003fe20003800000 */
.L_x_14175:
[----:B------:R-:W-:-:S05]  /*162a0*/  @!P1 LEA R6, P3, R28, R6, 0x1 ;  /* 0x000000061c069211 */ /* 0x000fca00078608ff */
[----:B------:R-:W-:Y:S02]  /*162b0*/  @!P1 IMAD.X R7, RZ, RZ, R0, P3 ;  /* 0x000000ffff079224 */ /* 0x000fe400018e0600 */
[----:B------:R-:W-:-:S03]  /*162c0*/  VIADD R0, R26, 0x80 ;  /* 0x000000801a007836 */ /* 0x000fc60000000000 */
[----:B------:R-:W-:Y:S01]  /*162d0*/  @!PT LDS RZ, [RZ] ;  /* 0x00000000fffff984 */ /* 0x000fe20000000800 */
[----:B------:R-:W-:Y:S01]  /*162e0*/  @!PT LDS RZ, [RZ] ;  /* 0x00000000fffff984 */ /* 0x000fe20000000800 */
[----:B------:R-:W-:Y:S01]  /*162f0*/  @!PT LDS RZ, [RZ] ;  /* 0x00000000fffff984 */ /* 0x000fe20000000800 */
[----:B------:R0:W-:Y:S01]  /*16300*/  @!P1 LDGSTS.E.BYPASS.LTC128B.128 [R20+0xbc00], desc[UR52][R6.64], !P0 ;  /* 0x0bc0000006149fae */ /* 0x0001e2000c101d74 */
[----:B------:R-:W-:Y:S01]  /*16310*/  IMAD.MOV.U32 R13, RZ, RZ, R5 ;  /* 0x000000ffff0d7224 */ /* 0x000fe200078e0005 */
[----:B------:R-:W-:Y:S01]  /*16320*/  ISETP.GE.AND P1, PT, R0, R3, PT ;  /* 0x000000030000720c */ /* 0x000fe20003f26270 */
[----:B------:R-:W-:-:S12]  /*16330*/  IMAD.MOV.U32 R0, RZ, RZ, R14 ;  /* 0x000000ffff007224 */ /* 0x000fd800078e000e */
[----:B0-----:R-:W-:Y:S05]  /*16340*/  WARPSYNC.COLLECTIVE R15, `(.L_x_14176) ;  /* 0x000000000f087348 */ /* 0x001fea0003c00000 */
[----:B------:R1:W2:Y:S02]  /*16350*/  SHFL.IDX P6, R14, R13, R12, R11 ;  /* 0x0000000c0d0e7389 */ /* 0x0002a400000c000b */
[----:B012---:R-:W-:Y:S01]  /*16360*/  ENDCOLLECTIVE ;  /* 0x000000000000791b */ /* 0x007fe20003800000 */
.L_x_14176:
[----:B------:R-:W-:Y:S02]  /*16370*/  IMAD.MOV.U32 R13, RZ, RZ, R2 ;  /* 0x000000ffff0d7224 */ /* 0x000fe400078e0002 */
[----:B------:R-:W-:Y:S02]  /*16380*/  IMAD.MOV.U32 R12, RZ, RZ, 0x1 ;  /* 0x00000001ff0c7424 */ /* 0x000fe400078e00ff */
[----:B------:R-:W-:-:S07]  /*16390*/  IMAD.MOV.U32 R4, RZ, RZ, R14 ;  /* 0x000000ffff047224 */ /* 0x000fce00078e000e */
[----:B------:R-:W-:Y:S05]  /*163a0*/  WARPSYNC.COLLECTIVE R15, `(.L_x_14177) ;  /* 0x000000000f087348 */ /* 0x000fea0003c00000 */
[----:B------:R0:W1:Y:S02]  /*163b0*/  SHFL.IDX P6, R14, R13, R12, R11 ;  /* 0x0000000c0d0e7389 */ /* 0x00006400000c000b */
[----:B01----:R-:W-:Y:S01]  /*163c0*/  ENDCOLLECTIVE ;  /* 0x000000000000791b */ /* 0x003fe20003800000 */
.L_x_14177:
        /* <DEDUP_REMOVED lines=16> */
.L_x_14178:
[----:B------:R-:W-:Y:S02]  /*164d0*/  IMAD.MOV.U32 R13, RZ, RZ, R2 ;  /* 0x000000ffff0d7224 */ /* 0x000fe400078e0002 */
[----:B------:R-:W-:Y:S02]  /*164e0*/  IMAD.MOV.U32 R12, RZ, RZ, 0x2 ;  /* 0x00000002ff0c7424 */ /* 0x000fe400078e00ff */
[----:B------:R-:W-:-:S07]  /*164f0*/  IMAD.MOV.U32 R6, RZ, RZ, R14 ;  /* 0x000000ffff067224 */ /* 0x000fce00078e000e */
[----:B------:R-:W-:Y:S05]  /*16500*/  WARPSYNC.COLLECTIVE R15, `(.L_x_14179) ;  /* 0x000000000f087348 */ /* 0x000fea0003c00000 */
[----:B------:R0:W1:Y:S02]  /*16510*/  SHFL.IDX P6, R14, R13, R12, R11 ;  /* 0x0000000c0d0e7389 */ /* 0x00006400000c000b */
[----:B01----:R-:W-:Y:S01]  /*16520*/  ENDCOLLECTIVE ;  /* 0x000000000000791b */ /* 0x003fe20003800000 */
.L_x_14179:
        /* <DEDUP_REMOVED lines=13> */
.L_x_14180:
[----:B------:R-:W-:Y:S02]  /*16600*/  IMAD.MOV.U32 R13, RZ, RZ, R2 ;  /* 0x000000ffff0d7224 */ /* 0x000fe400078e0002 */
[----:B------:R-:W-:Y:S02]  /*16610*/  IMAD.MOV.U32 R12, RZ, RZ, 0x3 ;  /* 0x00000003ff0c7424 */ /* 0x000fe400078e00ff */
[----:B------:R-:W-:-:S07]  /*16620*/  IMAD.MOV.U32 R6, RZ, RZ, R14 ;  /* 0x000000ffff067224 */ /* 0x000fce00078e000e */
[----:B------:R-:W-:Y:S05]  /*16630*/  WARPSYNC.COLLECTIVE R15, `(.L_x_14181) ;  /* 0x000000000f087348 */ /* 0x000fea0003c00000 */
[----:B------:R0:W1:Y:S02]  /*16640*/  SHFL.IDX P6, R14, R13, R12, R11 ;  /* 0x0000000c0d0e7389 */ /* 0x00006400000c000b */
[----:B01----:R-:W-:Y:S01]  /*16650*/  ENDCOLLECTIVE ;  /* 0x000000000000791b */ /* 0x003fe20003800000 */
.L_x_14181:
        /* <DEDUP_REMOVED lines=12> */
.L_x_14182:
[----:B------:R-:W-:Y:S01]  /*16720*/  IMAD.MOV.U32 R2, RZ, RZ, R14 ;  /* 0x000000ffff027224 */ /* 0x000fe200078e000e */
[----:B------:R-:W-:Y:S06]  /*16730*/  BRA `(.L_x_14183) ;  /* 0xffffffb400e47947 */ /* 0x000fec000383ffff */
.L_x_14085:
[----:B0-----:R0:W1:Y:S02]  /*16740*/  SYNCS.PHASECHK.TRANS64.TRYWAIT P0, [R22+URZ+0x16820], R0 ;  /* 0x01682000160075a7 */ /* 0x001064000800017f */
[----:B-1----:R-:W-:Y:S05]  /*16750*/  @!P0 NANOSLEEP.SYNCS 0x989680 ;  /* 0x009896800000895d */ /* 0x002fea0003900000 */
[----:B------:R-:W1:Y:S02]  /*16760*/  @!P0 SYNCS.PHASECHK.TRANS64 P0, [R22+URZ+0x16820], R0 ;  /* 0x01682000160085a7 */ /* 0x000e64000800007f */
[----:B-1----:R-:W-:Y:S05]  /*16770*/  @!P0 BRA `(.L_x_14085) ;  /* 0xfffffffc00f08947 */ /* 0x002fea000383ffff */
[----:B------:R-:W-:Y:S05]  /*16780*/  BRA `(.L_x_14184) ;  /* 0xffffffb800407947 */ /* 0x000fea000383ffff */
.L_x_14090:
[----:B0-----:R0:W1:Y:S02]  /*16790*/  SYNCS.PHASECHK.TRANS64.TRYWAIT P0, [R5+URZ+0x16840], R2 ;  /* 0x01684002050075a7 */ /* 0x001064000800017f */
[----:B-1----:R-:W-:Y:S05]  /*167a0*/  @!P0 NANOSLEEP.SYNCS 0x989680 ;  /* 0x009896800000895d */ /* 0x002fea0003900000 */
[----:B------:R-:W1:Y:S02]  /*167b0*/  @!P0 SYNCS.PHASECHK.TRANS64 P0, [R5+URZ+0x16840], R2 ;  /* 0x01684002050085a7 */ /* 0x000e64000800007f */
[----:B-1----:R-:W-:Y:S05]  /*167c0*/  @!P0 BRA `(.L_x_14090) ;  /* 0xfffffffc00f08947 */ /* 0x002fea000383ffff */
[----:B------:R-:W-:Y:S05]  /*167d0*/  BRA `(.L_x_14185) ;  /* 0xffffffbc00187947 */ /* 0x000fea000383ffff */
.L_x_14091:
        /* <DEDUP_REMOVED lines=8> */
.L_x_14187:
[----:B------:R-:W-:Y:S05]  /*16860*/  BSYNC B1 ;  /* 0x0000000000017941 */ /* 0x000fea0003800000 */
.L_x_14186:
        /* <DEDUP_REMOVED lines=9> */
.L_x_14188:
[----:B------:R-:W-:Y:S02]  /*16900*/  IMAD R8, R8, 0x2, R22 ;  /* 0x0000000208087824 */ /* 0x000fe400078e0216 */
[----:B------:R-:W-:Y:S02]  /*16910*/  IMAD.MOV.U32 R13, RZ, RZ, R10 ;  /* 0x000000ffff0d7224 */ /* 0x000fe400078e000a */
[----:B------:R-:W-:Y:S02]  /*16920*/  IMAD.MOV.U32 R12, RZ, RZ, 0x1 ;  /* 0x00000001ff0c7424 */ /* 0x000fe400078e00ff */
[----:B------:R-:W-:-:S07]  /*16930*/  IMAD.MOV.U32 R2, RZ, RZ, R14 ;  /* 0x000000ffff027224 */ /* 0x000fce00078e000e */
[----:B------:R-:W-:Y:S05]  /*16940*/  WARPSYNC.COLLECTIVE R15, `(.L_x_14189) ;  /* 0x000000000f087348 */ /* 0x000fea0003c00000 */
[----:B------:R0:W1:Y:S02]  /*16950*/  SHFL.IDX P6, R14, R13, R12, R11 ;  /* 0x0000000c0d0e7389 */ /* 0x00006400000c000b */
[----:B01----:R-:W-:Y:S01]  /*16960*/  ENDCOLLECTIVE ;  /* 0x000000000000791b */ /* 0x003fe20003800000 */
.L_x_14189:
        /* <DEDUP_REMOVED lines=11> */
.L_x_14190:
[----:B------:R-:W-:Y:S02]  /*16a20*/  IMAD.MOV.U32 R13, RZ, RZ, R10 ;  /* 0x000000ffff0d7224 */ /* 0x000fe400078e000a */
[----:B------:R-:W-:Y:S02]  /*16a30*/  IMAD.MOV.U32 R12, RZ, RZ, 0x2 ;  /* 0x00000002ff0c7424 */ /* 0x000fe400078e00ff */
[----:B------:R-:W-:-:S07]  /*16a40*/  IMAD.MOV.U32 R2, RZ, RZ, R14 ;  /* 0x000000ffff027224 */ /* 0x000fce00078e000e */
[----:B------:R-:W-:Y:S05]  /*16a50*/  WARPSYNC.COLLECTIVE R15, `(.L_x_14191) ;  /* 0x000000000f087348 */ /* 0x000fea0003c00000 */
[----:B------:R0:W1:Y:S02]  /*16a60*/  SHFL.IDX P6, R14, R13, R12, R11 ;  /* 0x0000000c0d0e7389 */ /* 0x00006400000c000b */
[----:B01----:R-:W-:Y:S01]  /*16a70*/  ENDCOLLECTIVE ;  /* 0x000000000000791b */ /* 0x003fe20003800000 */
.L_x_14191:
        /* <DEDUP_REMOVED lines=11> */
.L_x_14192:
[----:B------:R-:W-:Y:S02]  /*16b30*/  IMAD.MOV.U32 R13, RZ, RZ, R10 ;  /* 0x000000ffff0d7224 */ /* 0x000fe400078e000a */
[----:B------:R-:W-:Y:S02]  /*16b40*/  IMAD.MOV.U32 R12, RZ, RZ, 0x3 ;  /* 0x00000003ff0c7424 */ /* 0x000fe400078e00ff */
[----:B------:R-:W-:-:S07]  /*16b50*/  IMAD.MOV.U32 R2, RZ, RZ, R14 ;  /* 0x000000ffff027224 */ /* 0x000fce00078e000e */
[----:B------:R-:W-:Y:S05]  /*16b60*/  WARPSYNC.COLLECTIVE R15, `(.L_x_14193) ;  /* 0x000000000f087348 */ /* 0x000fea0003c00000 */
[----:B------:R0:W1:Y:S02]  /*16b70*/  SHFL.IDX P6, R14, R13, R12, R11 ;  /* 0x0000000c0d0e7389 */ /* 0x00006400000c000b */
[----:B01----:R-:W-:Y:S01]  /*16b80*/  ENDCOLLECTIVE ;  /* 0x000000000000791b */ /* 0x003fe20003800000 */
.L_x_14193:
        /* <DEDUP_REMOVED lines=11> */
.L_x_14194:
[----:B------:R-:W-:Y:S02]  /*16c40*/  IMAD.MOV.U32 R13, RZ, RZ, R10 ;  /* 0x000000ffff0d7224 */ /* 0x000fe400078e000a */
[----:B------:R-:W-:Y:S02]  /*16c50*/  IMAD.MOV.U32 R12, RZ, RZ, 0x4 ;  /* 0x00000004ff0c7424 */ /* 0x000fe400078e00ff */
[----:B------:R-:W-:-:S07]  /*16c60*/  IMAD.MOV.U32 R2, RZ, RZ, R14 ;  /* 0x000000ffff027224 */ /* 0x000fce00078e000e */
[----:B------:R-:W-:Y:S05]  /*16c70*/  WARPSYNC.COLLECTIVE R15, `(.L_x_14195) ;  /* 0x000000000f087348 */ /* 0x000fea0003c00000 */
[----:B------:R0:W1:Y:S02]  /*16c80*/  SHFL.IDX P6, R14, R13, R12, R11 ;  /* 0x0000000c0d0e7389 */ /* 0x00006400000c000b */
[----:B01----:R-:W-:Y:S01]  /*16c90*/  ENDCOLLECTIVE ;  /* 0x000000000000791b */ /* 0x003fe20003800000 */
.L_x_14195:
        /* <DEDUP_REMOVED lines=11> */
.L_x_14196:
[----:B------:R-:W-:Y:S02]  /*16d50*/  IMAD.MOV.U32 R13, RZ, RZ, R10 ;  /* 0x000000ffff0d7224 */ /* 0x000fe400078e000a */
[----:B------:R-:W-:Y:S02]  /*16d60*/  IMAD.MOV.U32 R12, RZ, RZ, 0x5 ;  /* 0x00000005ff0c7424 */ /* 0x000fe400078e00ff */
[----:B------:R-:W-:-:S07]  /*16d70*/  IMAD.MOV.U32 R2, RZ, RZ, R14 ;  /* 0x000000ffff027224 */ /* 0x000fce00078e000e */
[----:B------:R-:W-:Y:S05]  /*16d80*/  WARPSYNC.COLLECTIVE R15, `(.L_x_14197) ;  /* 0x000000000f087348 */ /* 0x000fea0003c00000 */
[----:B------:R0:W1:Y:S02]  /*16d90*/  SHFL.IDX P6, R14, R13, R12, R11 ;  /* 0x0000000c0d0e7389 */ /* 0x00006400000c000b */
[----:B01----:R-:W-:Y:S01]  /*16da0*/  ENDCOLLECTIVE ;  /* 0x000000000000791b */ /* 0x003fe20003800000 */
.L_x_14197:
        /* <DEDUP_REMOVED lines=11> */
.L_x_14198:
[----:B------:R-:W-:Y:S02]  /*16e60*/  IMAD.MOV.U32 R13, RZ, RZ, R10 ;  /* 0x000000ffff0d7224 */ /* 0x000fe400078e000a */
[----:B------:R-:W-:Y:S02]  /*16e70*/  IMAD.MOV.U32 R12, RZ, RZ, 0x6 ;  /* 0x00000006ff0c7424 */ /* 0x000fe400078e00ff */
[----:B------:R-:W-:-:S07]  /*16e80*/  IMAD.MOV.U32 R2, RZ, RZ, R14 ;  /* 0x000000ffff027224 */ /* 0x000fce00078e000e */
[----:B------:R-:W-:Y:S05]  /*16e90*/  WARPSYNC.COLLECTIVE R15, `(.L_x_14199) ;  /* 0x000000000f087348 */ /* 0x000fea0003c00000 */
[----:B------:R0:W1:Y:S02]  /*16ea0*/  SHFL.IDX P6, R14, R13, R12, R11 ;  /* 0x0000000c0d0e7389 */ /* 0x00006400000c000b */
[----:B01----:R-:W-:Y:S01]  /*16eb0*/  ENDCOLLECTIVE ;  /* 0x000000000000791b */ /* 0x003fe20003800000 */
.L_x_14199:
        /* <DEDUP_REMOVED lines=11> */
.L_x_14200:
[----:B------:R-:W-:Y:S02]  /*16f70*/  IMAD.MOV.U32 R13, RZ, RZ, R10 ;  /* 0x000000ffff0d7224 */ /* 0x000fe400078e000a */
[----:B------:R-:W-:Y:S02]  /*16f80*/  IMAD.MOV.U32 R12, RZ, RZ, 0x7 ;  /* 0x00000007ff0c7424 */ /* 0x000fe400078e00ff */
[----:B------:R-:W-:-:S07]  /*16f90*/  IMAD.MOV.U32 R2, RZ, RZ, R14 ;  /* 0x000000ffff027224 */ /* 0x000fce00078e000e */
[----:B------:R-:W-:Y:S05]  /*16fa0*/  WARPSYNC.COLLECTIVE R15, `(.L_x_14201) ;  /* 0x000000000f087348 */ /* 0x000fea0003c00000 */
[----:B------:R0:W1:Y:S02]  /*16fb0*/  SHFL.IDX P6, R14, R13, R12, R11 ;  /* 0x0000000c0d0e7389 */ /* 0x00006400000c000b */
[----:B01----:R-:W-:Y:S01]  /*16fc0*/  ENDCOLLECTIVE ;  /* 0x000000000000791b */ /* 0x003fe20003800000 */
.L_x_14201:
        /* <DEDUP_REMOVED lines=11> */
.L_x_14202:
[----:B------:R-:W-:Y:S01]  /*17080*/  IMAD.MOV.U32 R2, RZ, RZ, R14 ;  /* 0x000000ffff027224 */ /* 0x000fe200078e000e */
[----:B------:R-:W-:Y:S06]  /*17090*/  BRA `(.L_x_14203) ;  /* 0xffffffb800087947 */ /* 0x000fec000383ffff */
.L_x_14096:
[----:B-1----:R1:W2:Y:S02]  /*170a0*/  SYNCS.PHASECHK.TRANS64.TRYWAIT P0, [R5+URZ+0x16860], R2 ;  /* 0x01686002050075a7 */ /* 0x0022a4000800017f */
[----:B--2---:R-:W-:Y:S05]  /*170b0*/  @!P0 NANOSLEEP.SYNCS 0x989680 ;  /* 0x009896800000895d */ /* 0x004fea0003900000 */
[----:B------:R-:W2:Y:S02]  /*170c0*/  @!P0 SYNCS.PHASECHK.TRANS64 P0, [R5+URZ+0x16860], R2 ;  /* 0x01686002050085a7 */ /* 0x000ea4000800007f */
[----:B--2---:R-:W-:Y:S05]  /*170d0*/  @!P0 BRA `(.L_x_14096) ;  /* 0xfffffffc00f08947 */ /* 0x004fea000383ffff */
[----:B------:R-:W-:Y:S05]  /*170e0*/  BRA `(.L_x_14204) ;  /* 0xffffffb800607947 */ /* 0x000fea000383ffff */
.L_x_14097:
        /* <DEDUP_REMOVED lines=8> */
.L_x_14206:
[----:B------:R-:W-:Y:S05]  /*17170*/  BSYNC B1 ;  /* 0x0000000000017941 */ /* 0x000fea0003800000 */
.L_x_14205:
[----:B------:R-:W-:Y:S01]  /*17180*/  IMAD.MOV.U32 R13, RZ, RZ, R17 ;  /* 0x000000ffff0d7224 */ /* 0x000fe200078e0011 */
[----:B------:R-:W-:Y:S01]  /*17190*/  ISETP.LT.OR P2, PT, R8, 0x1, P1 ;  /* 0x000000010800780c */ /* 0x000fe20000f41670 */
        /* <DEDUP_REMOVED lines=8> */
.L_x_14207:
[----:B------:R-:W-:Y:S02]  /*17220*/  IMAD.MOV.U32 R13, RZ, RZ, R23 ;  /* 0x000000ffff0d7224 */ /* 0x000fe400078e0017 */
[----:B------:R-:W-:Y:S02]  /*17230*/  IMAD.MOV.U32 R12, RZ, RZ, 0x1 ;  /* 0x00000001ff0c7424 */ /* 0x000fe400078e00ff */
[----:B------:R-:W-:-:S07]  /*17240*/  IMAD.MOV.U32 R2, RZ, RZ, R14 ;  /* 0x000000ffff027224 */ /* 0x000fce00078e000e */
[----:B------:R-:W-:Y:S05]  /*17250*/  WARPSYNC.COLLECTIVE R15, `(.L_x_14208) ;  /* 0x000000000f087348 */ /* 0x000fea0003c00000 */
[----:B------:R0:W1:Y:S02]  /*17260*/  SHFL.IDX P6, R14, R13, R12, R11 ;  /* 0x0000000c0d0e7389 */ /* 0x00006400000c000b */
[----:B01----:R-:W-:Y:S01]  /*17270*/  ENDCOLLECTIVE ;  /* 0x000000000000791b */ /* 0x003fe20003800000 */
.L_x_14208:
        /* <DEDUP_REMOVED lines=12> */
.L_x_14209:
[----:B------:R-:W-:Y:S02]  /*17340*/  IMAD.MOV.U32 R13, RZ, RZ, R23 ;  /* 0x000000ffff0d7224 */ /* 0x000fe400078e0017 */
[----:B------:R-:W-:Y:S02]  /*17350*/  IMAD.MOV.U32 R12, RZ, RZ, 0x2 ;  /* 0x00000002ff0c7424 */ /* 0x000fe400078e00ff */
[----:B------:R-:W-:-:S07]  /*17360*/  IMAD.MOV.U32 R2, RZ, RZ, R14 ;  /* 0x000000ffff027224 */ /* 0x000fce00078e000e */
[----:B------:R-:W-:Y:S05]  /*17370*/  WARPSYNC.COLLECTIVE R15, `(.L_x_14210) ;  /* 0x000000000f087348 */ /* 0x000fea0003c00000 */
[----:B------:R0:W1:Y:S02]  /*17380*/  SHFL.IDX P6, R14, R13, R12, R11 ;  /* 0x0000000c0d0e7389 */ /* 0x00006400000c000b */
[----:B01----:R-:W-:Y:S01]  /*17390*/  ENDCOLLECTIVE ;  /* 0x000000000000791b */ /* 0x003fe20003800000 */
.L_x_14210:
        /* <DEDUP_REMOVED lines=12> */
.L_x_14211:
[----:B------:R-:W-:Y:S02]  /*17460*/  IMAD.MOV.U32 R13, RZ, RZ, R23 ;  /* 0x000000ffff0d7224 */ /* 0x000fe400078e0017 */
[----:B------:R-:W-:Y:S02]  /*17470*/  IMAD.MOV.U32 R12, RZ, RZ, 0x3 ;  /* 0x00000003ff0c7424 */ /* 0x000fe400078e00ff */
[----:B------:R-:W-:-:S07]  /*17480*/  IMAD.MOV.U32 R2, RZ, RZ, R14 ;  /* 0x000000ffff027224 */ /* 0x000fce00078e000e */
[----:B------:R-:W-:Y:S05]  /*17490*/  WARPSYNC.COLLECTIVE R15, `(.L_x_14212) ;  /* 0x000000000f087348 */ /* 0x000fea0003c00000 */
[----:B------:R0:W1:Y:S02]  /*174a0*/  SHFL.IDX P6, R14, R13, R12, R11 ;  /* 0x0000000c0d0e7389 */ /* 0x00006400000c000b */
[----:B01----:R-:W-:Y:S01]  /*174b0*/  ENDCOLLECTIVE ;  /* 0x000000000000791b */ /* 0x003fe20003800000 */
.L_x_14212:
        /* <DEDUP_REMOVED lines=12> */
.L_x_14213:
[----:B------:R-:W-:Y:S02]  /*17580*/  IMAD.MOV.U32 R13, RZ, RZ, R23 ;  /* 0x000000ffff0d7224 */ /* 0x000fe400078e0017 */
[----:B------:R-:W-:Y:S02]  /*17590*/  IMAD.MOV.U32 R12, RZ, RZ, 0x4 ;  /* 0x00000004ff0c7424 */ /* 0x000fe400078e00ff */
[----:B------:R-:W-:-:S07]  /*175a0*/  IMAD.MOV.U32 R2, RZ, RZ, R14 ;  /* 0x000000ffff027224 */ /* 0x000fce00078e000e */
[----:B------:R-:W-:Y:S05]  /*175b0*/  WARPSYNC.COLLECTIVE R15, `(.L_x_14214) ;  /* 0x000000000f087348 */ /* 0x000fea0003c00000 */
[----:B------:R0:W1:Y:S02]  /*175c0*/  SHFL.IDX P6, R14, R13, R12, R11 ;  /* 0x0000000c0d0e7389 */ /* 0x00006400000c000b */
[----:B01----:R-:W-:Y:S01]  /*175d0*/  ENDCOLLECTIVE ;  /* 0x000000000000791b */ /* 0x003fe20003800000 */
.L_x_14214:
        /* <DEDUP_REMOVED lines=12> */
.L_x_14215:
[----:B------:R-:W-:Y:S02]  /*176a0*/  IMAD.MOV.U32 R13, RZ, RZ, R23 ;  /* 0x000000ffff0d7224 */ /* 0x000fe400078e0017 */
[----:B------:R-:W-:Y:S02]  /*176b0*/  IMAD.MOV.U32 R12, RZ, RZ, 0x5 ;  /* 0x00000005ff0c7424 */ /* 0x000fe400078e00ff */
[----:B------:R-:W-:-:S07]  /*176c0*/  IMAD.MOV.U32 R2, RZ, RZ, R14 ;  /* 0x000000ffff027224 */ /* 0x000fce00078e000e */
[----:B------:R-:W-:Y:S05]  /*176d0*/  WARPSYNC.COLLECTIVE R15, `(.L_x_14216) ;  /* 0x000000000f087348 */ /* 0x000fea0003c00000 */
[----:B------:R0:W1:Y:S02]  /*176e0*/  SHFL.IDX P6, R14, R13, R12, R11 ;  /* 0x0000000c0d0e7389 */ /* 0x00006400000c000b */
[----:B01----:R-:W-:Y:S01]  /*176f0*/  ENDCOLLECTIVE ;  /* 0x000000000000791b */ /* 0x003fe20003800000 */
.L_x_14216:
        /* <DEDUP_REMOVED lines=12> */
.L_x_14217:
[----:B------:R-:W-:Y:S02]  /*177c0*/  IMAD.MOV.U32 R13, RZ, RZ, R23 ;  /* 0x000000ffff0d7224 */ /* 0x000fe400078e0017 */
[----:B------:R-:W-:Y:S02]  /*177d0*/  IMAD.MOV.U32 R12, RZ, RZ, 0x6 ;  /* 0x00000006ff0c7424 */ /* 0x000fe400078e00ff */
[----:B------:R-:W-:-:S07]  /*177e0*/  IMAD.MOV.U32 R2, RZ, RZ, R14 ;  /* 0x000000ffff027224 */ /* 0x000fce00078e000e */
[----:B------:R-:W-:Y:S05]  /*177f0*/  WARPSYNC.COLLECTIVE R15, `(.L_x_14218) ;  /* 0x000000000f087348 */ /* 0x000fea0003c00000 */
[----:B------:R0:W1:Y:S02]  /*17800*/  SHFL.IDX P6, R14, R13, R12, R11 ;  /* 0x0000000c0d0e7389 */ /* 0x00006400000c000b */
[----:B01----:R-:W-:Y:S01]  /*17810*/  ENDCOLLECTIVE ;  /* 0x000000000000791b */ /* 0x003fe20003800000 */
.L_x_14218:
        /* <DEDUP_REMOVED lines=12> */
.L_x_14219:
[----:B------:R-:W-:Y:S02]  /*178e0*/  IMAD.MOV.U32 R13, RZ, RZ, R23 ;  /* 0x000000ffff0d7224 */ /* 0x000fe400078e0017 */
[----:B------:R-:W-:Y:S02]  /*178f0*/  IMAD.MOV.U32 R12, RZ, RZ, 0x7 ;  /* 0x00000007ff0c7424 */ /* 0x000fe400078e00ff */
[----:B------:R-:W-:-:S07]  /*17900*/  IMAD.MOV.U32 R2, RZ, RZ, R14 ;  /* 0x000000ffff027224 */ /* 0x000fce00078e000e */
[----:B------:R-:W-:Y:S05]  /*17910*/  WARPSYNC.COLLECTIVE R15, `(.L_x_14220) ;  /* 0x000000000f087348 */ /* 0x000fea0003c00000 */
[----:B------:R0:W1:Y:S02]  /*17920*/  SHFL.IDX P6, R14, R13, R12, R11 ;  /* 0x0000000c0d0e7389 */ /* 0x00006400000c000b */
[----:B01----:R-:W-:Y:S01]  /*17930*/  ENDCOLLECTIVE ;  /* 0x000000000000791b */ /* 0x003fe20003800000 */
.L_x_14220:
        /* <DEDUP_REMOVED lines=11> */
.L_x_14221:
[----:B------:R-:W-:Y:S01]  /*179f0*/  IMAD.MOV.U32 R2, RZ, RZ, R14 ;  /* 0x000000ffff027224 */ /* 0x000fe200078e000e */
[----:B------:R-:W-:Y:S06]  /*17a00*/  BRA `(.L_x_14222) ;  /* 0xffffffb4000c7947 */ /* 0x000fec000383ffff */
.L_x_14105:
[----:B0-----:R0:W1:Y:S02]  /*17a10*/  SYNCS.PHASECHK.TRANS64.TRYWAIT P0, [R0+URZ+0x16860], R3 ;  /* 0x01686003000075a7 */ /* 0x001064000800017f */
[----:B-1----:R-:W-:Y:S05]  /*17a20*/  @!P0 NANOSLEEP.SYNCS 0x989680 ;  /* 0x009896800000895d */ /* 0x002fea0003900000 */
[----:B------:R-:W1:Y:S02]  /*17a30*/  @!P0 SYNCS.PHASECHK.TRANS64 P0, [R0+URZ+0x16860], R3 ;  /* 0x01686003000085a7 */ /* 0x000e64000800007f */
[----:B-1----:R-:W-:Y:S05]  /*17a40*/  @!P0 BRA `(.L_x_14105) ;  /* 0xfffffffc00f08947 */ /* 0x002fea000383ffff */
[----:B------:R-:W-:Y:S05]  /*17a50*/  BRA `(.L_x_14223) ;  /* 0xffffffb800307947 */ /* 0x000fea000383ffff */
.L_x_14106:
        /* <DEDUP_REMOVED lines=8> */
.L_x_14225:
[----:B------:R-:W-:Y:S05]  /*17ae0*/  BSYNC B0 ;  /* 0x0000000000007941 */ /* 0x000fea0003800000 */
.L_x_14224:
        /* <DEDUP_REMOVED lines=9> */
.L_x_14226:
        /* <DEDUP_REMOVED lines=10> */
.L_x_14227:
        /* <DEDUP_REMOVED lines=11> */
.L_x_14228:
[----:B------:R-:W-:Y:S02]  /*17cd0*/  IMAD.MOV.U32 R13, RZ, RZ, R23 ;  /* 0x000000ffff0d7224 */ /* 0x000fe400078e0017 */
[----:B------:R-:W-:Y:S02]  /*17ce0*/  IMAD.MOV.U32 R12, RZ, RZ, 0x2 ;  /* 0x00000002ff0c7424 */ /* 0x000fe400078e00ff */
[----:B------:R-:W-:-:S07]  /*17cf0*/  IMAD.MOV.U32 R9, RZ, RZ, R14 ;  /* 0x000000ffff097224 */ /* 0x000fce00078e000e */
[----:B------:R-:W-:Y:S05]  /*17d00*/  WARPSYNC.COLLECTIVE R15, `(.L_x_14229) ;  /* 0x000000000f087348 */ /* 0x000fea0003c00000 */
[----:B------:R0:W1:Y:S02]  /*17d10*/  SHFL.IDX P6, R14, R13, R12, R11 ;  /* 0x0000000c0d0e7389 */ /* 0x00006400000c000b */
[----:B01----:R-:W-:Y:S01]  /*17d20*/  ENDCOLLECTIVE ;  /* 0x000000000000791b */ /* 0x003fe20003800000 */
.L_x_14229:
        /* <DEDUP_REMOVED lines=12> */
.L_x_14230:
[----:B------:R-:W-:Y:S02]  /*17df0*/  IMAD.MOV.U32 R13, RZ, RZ, R23 ;  /* 0x000000ffff0d7224 */ /* 0x000fe400078e0017 */
[----:B------:R-:W-:Y:S02]  /*17e00*/  IMAD.MOV.U32 R12, RZ, RZ, 0x3 ;  /* 0x00000003ff0c7424 */ /* 0x000fe400078e00ff */
[----:B------:R-:W-:-:S07]  /*17e10*/  IMAD.MOV.U32 R10, RZ, RZ, R14 ;  /* 0x000000ffff0a7224 */ /* 0x000fce00078e000e */
[----:B------:R-:W-:Y:S05]  /*17e20*/  WARPSYNC.COLLECTIVE R15, `(.L_x_14231) ;  /* 0x000000000f087348 */ /* 0x000fea0003c00000 */
[----:B------:R0:W1:Y:S02]  /*17e30*/  SHFL.IDX P6, R14, R13, R12, R11 ;  /* 0x0000000c0d0e7389 */ /* 0x00006400000c000b */
[----:B01----:R-:W-:Y:S01]  /*17e40*/  ENDCOLLECTIVE ;  /* 0x000000000000791b */ /* 0x003fe20003800000 */
.L_x_14231:
        /* <DEDUP_REMOVED lines=12> */
.L_x_14232:
[----:B------:R-:W-:Y:S02]  /*17f10*/  IMAD.MOV.U32 R13, RZ, RZ, R23 ;  /* 0x000000ffff0d7224 */ /* 0x000fe400078e0017 */
[----:B------:R-:W-:Y:S02]  /*17f20*/  IMAD.MOV.U32 R12, RZ, RZ, 0x4 ;  /* 0x00000004ff0c7424 */ /* 0x000fe400078e00ff */
[----:B------:R-:W-:-:S07]  /*17f30*/  IMAD.MOV.U32 R9, RZ, RZ, R14 ;  /* 0x000000ffff097224 */ /* 0x000fce00078e000e */
[----:B------:R-:W-:Y:S05]  /*17f40*/  WARPSYNC.COLLECTIVE R15, `(.L_x_14233) ;  /* 0x000000000f087348 */ /* 0x000fea0003c00000 */
[----:B------:R0:W1:Y:S02]  /*17f50*/  SHFL.IDX P6, R14, R13, R12, R11 ;  /* 0x0000000c0d0e7389 */ /* 0x00006400000c000b */
[----:B01----:R-:W-:Y:S01]  /*17f60*/  ENDCOLLECTIVE ;  /* 0x000000000000791b */ /* 0x003fe20003800000 */
.L_x_14233:
        /* <DEDUP_REMOVED lines=12> */
.L_x_14234:
[----:B------:R-:W-:Y:S02]  /*18030*/  IMAD.MOV.U32 R13, RZ, RZ, R23 ;  /* 0x000000ffff0d7224 */ /* 0x000fe400078e0017 */
[----:B------:R-:W-:Y:S02]  /*18040*/  IMAD.MOV.U32 R12, RZ, RZ, 0x5 ;  /* 0x00000005ff0c7424 */ /* 0x000fe400078e00ff */
[----:B------:R-:W-:-:S07]  /*18050*/  IMAD.MOV.U32 R10, RZ, RZ, R14 ;  /* 0x000000ffff0a7224 */ /* 0x000fce00078e000e */
[----:B------:R-:W-:Y:S05]  /*18060*/  WARPSYNC.COLLECTIVE R15, `(.L_x_14235) ;  /* 0x000000000f087348 */ /* 0x000fea0003c00000 */
[----:B------:R0:W1:Y:S02]  /*18070*/  SHFL.IDX P6, R14, R13, R12, R11 ;  /* 0x0000000c0d0e7389 */ /* 0x00006400000c000b */
[----:B01----:R-:W-:Y:S01]  /*18080*/  ENDCOLLECTIVE ;  /* 0x000000000000791b */ /* 0x003fe20003800000 */
.L_x_14235:
        /* <DEDUP_REMOVED lines=12> */
.L_x_14236:
[----:B------:R-:W-:Y:S02]  /*18150*/  IMAD.MOV.U32 R13, RZ, RZ, R23 ;  /* 0x000000ffff0d7224 */ /* 0x000fe400078e0017 */
[----:B------:R-:W-:Y:S02]  /*18160*/  IMAD.MOV.U32 R12, RZ, RZ, 0x6 ;  /* 0x00000006ff0c7424 */ /* 0x000fe400078e00ff */
[----:B------:R-:W-:-:S07]  /*18170*/  IMAD.MOV.U32 R9, RZ, RZ, R14 ;  /* 0x000000ffff097224 */ /* 0x000fce00078e000e */
[----:B------:R-:W-:Y:S05]  /*18180*/  WARPSYNC.COLLECTIVE R15, `(.L_x_14237) ;  /* 0x000000000f087348 */ /* 0x000fea0003c00000 */
[----:B------:R0:W1:Y:S02]  /*18190*/  SHFL.IDX P6, R14, R13, R12, R11 ;  /* 0x0000000c0d0e7389 */ /* 0x00006400000c000b */
[----:B01----:R-:W-:Y:S01]  /*181a0*/  ENDCOLLECTIVE ;  /* 0x000000000000791b */ /* 0x003fe20003800000 */
.L_x_14237:
        /* <DEDUP_REMOVED lines=12> */
.L_x_14238:
[----:B------:R-:W-:Y:S02]  /*18270*/  IMAD.MOV.U32 R13, RZ, RZ, R23 ;  /* 0x000000ffff0d7224 */ /* 0x000fe400078e0017 */
[----:B------:R-:W-:Y:S01]  /*18280*/  IMAD.MOV.U32 R12, RZ, RZ, 0x7 ;  /* 0x00000007ff0c7424 */ /* 0x000fe200078e00ff */
[----:B------:R-:W-:-:S13]  /*18290*/  IADD3 R2, P1, R14, R5, RZ ;  /* 0x000000050e027210 */ /* 0x000fda0007f3e0ff */
[----:B------:R-:W-:Y:S05]  /*182a0*/  WARPSYNC.COLLECTIVE R15, `(.L_x_14239) ;  /* 0x000000000f087348 */ /* 0x000fea0003c00000 */
[----:B------:R0:W1:Y:S02]  /*182b0*/  SHFL.IDX P6, R14, R13, R12, R11 ;  /* 0x0000000c0d0e7389 */ /* 0x00006400000c000b */
[----:B01----:R-:W-:Y:S01]  /*182c0*/  ENDCOLLECTIVE ;  /* 0x000000000000791b */ /* 0x003fe20003800000 */
.L_x_14239:
        /* <DEDUP_REMOVED lines=10> */
.L_x_14240:
[----:B------:R-:W-:Y:S05]  /*18370*/  BRA `(.L_x_14241) ;  /* 0xffffffb000e07947 */ /* 0x000fea000383ffff */
.L_x_14111:
        /* <DEDUP_REMOVED lines=8> */
.L_x_14243:
[----:B------:R-:W-:Y:S05]  /*18400*/  BSYNC B0 ;  /* 0x0000000000007941 */ /* 0x000fea0003800000 */
.L_x_14242:
        /* <DEDUP_REMOVED lines=9> */
.L_x_14244:
        /* <DEDUP_REMOVED lines=18> */
.L_x_14245:
[----:B------:R-:W-:Y:S01]  /*185c0*/  IMAD.MOV.U32 R12, RZ, RZ, 0x2 ;  /* 0x00000002ff0c7424 */ /* 0x000fe200078e00ff */
[----:B------:R-:W-:-:S05]  /*185d0*/  SEL R4, R14, RZ, P1 ;  /* 0x000000ff0e047207 */ /* 0x000fca0000800000 */
[----:B------:R-:W-:-:S04]  /*185e0*/  IMAD.IADD R4, R17, 0x1, R4 ;  /* 0x0000000111047824 */ /* 0x000fc800078e0204 */
[----:B------:R-:W-:-:S07]  /*185f0*/  IMAD.MOV.U32 R13, RZ, RZ, R4 ;  /* 0x000000ffff0d7224 */ /* 0x000fce00078e0004 */
[----:B------:R-:W-:Y:S05]  /*18600*/  WARPSYNC.COLLECTIVE R15, `(.L_x_14246) ;  /* 0x000000000f087348 */ /* 0x000fea0003c00000 */
[----:B------:R0:W1:Y:S02]  /*18610*/  SHFL.UP P6, R14, R13, R12, R11 ;  /* 0x0400000c0d0e7389 */ /* 0x00006400000c000b */
[----:B01----:R-:W-:Y:S01]  /*18620*/  ENDCOLLECTIVE ;  /* 0x000000000000791b */ /* 0x003fe20003800000 */
.L_x_14246:
[----:B------:R-:W-:Y:S01]  /*18630*/  IMAD.MOV.U32 R12, RZ, RZ, 0x4 ;  /* 0x00000004ff0c7424 */ /* 0x000fe200078e00ff */
[----:B------:R-:W-:-:S05]  /*18640*/  SEL R3, R14, RZ, P2 ;  /* 0x000000ff0e037207 */ /* 0x000fca0001000000 */
[----:B------:R-:W-:-:S04]  /*18650*/  IMAD.IADD R6, R4, 0x1, R3 ;  /* 0x0000000104067824 */ /* 0x000fc800078e0203 */
[----:B------:R-:W-:-:S07]  /*18660*/  IMAD.MOV.U32 R13, RZ, RZ, R6 ;  /* 0x000000ffff0d7224 */ /* 0x000fce00078e0006 */
[----:B------:R-:W-:Y:S05]  /*18670*/  WARPSYNC.COLLECTIVE R15, `(.L_x_14247) ;  /* 0x000000000f087348 */ /* 0x000fea0003c00000 */
[----:B------:R0:W1:Y:S02]  /*18680*/  SHFL.UP P6, R14, R13, R12, R11 ;  /* 0x0400000c0d0e7389 */ /* 0x00006400000c000b */
[----:B01----:R-:W-:Y:S01]  /*18690*/  ENDCOLLECTIVE ;  /* 0x000000000000791b */ /* 0x003fe20003800000 */
.L_x_14247:
[----:B------:R-:W-:Y:S01]  /*186a0*/  IMAD.MOV.U32 R12, RZ, RZ, 0x8 ;  /* 0x00000008ff0c7424 */ /* 0x000fe200078e00ff */
[----:B------:R-:W-:-:S05]  /*186b0*/  SEL R3, R14, RZ, P3 ;  /* 0x000000ff0e037207 */ /* 0x000fca0001800000 */
[----:B------:R-:W-:-:S04]  /*186c0*/  IMAD.IADD R2, R6, 0x1, R3 ;  /* 0x0000000106027824 */ /* 0x000fc800078e0203 */
[----:B------:R-:W-:-:S07]  /*186d0*/  IMAD.MOV.U32 R13, RZ, RZ, R2 ;  /* 0x000000ffff0d7224 */ /* 0x000fce00078e0002 */
[----:B------:R-:W-:Y:S05]  /*186e0*/  WARPSYNC.COLLECTIVE R15, `(.L_x_14248) ;  /* 0x000000000f087348 */ /* 0x000fea0003c00000 */
[----:B------:R0:W1:Y:S02]  /*186f0*/  SHFL.UP P6, R14, R13, R12, R11 ;  /* 0x0400000c0d0e7389 */ /* 0x00006400000c000b */
[----:B01----:R-:W-:Y:S01]  /*18700*/  ENDCOLLECTIVE ;  /* 0x000000000000791b */ /* 0x003fe20003800000 */
.L_x_14248:
[----:B------:R-:W-:Y:S01]  /*18710*/  IMAD.MOV.U32 R12, RZ, RZ, 0x10 ;  /* 0x00000010ff0c7424 */ /* 0x000fe200078e00ff */
[----:B------:R-:W-:-:S05]  /*18720*/  SEL R3, R14, RZ, P4 ;  /* 0x000000ff0e037207 */ /* 0x000fca0002000000 */
[----:B------:R-:W-:-:S04]  /*18730*/  IMAD.IADD R3, R2, 0x1, R3 ;  /* 0x0000000102037824 */ /* 0x000fc800078e0203 */
[----:B------:R-:W-:-:S07]  /*18740*/  IMAD.MOV.U32 R13, RZ, RZ, R3 ;  /* 0x000000ffff0d7224 */ /* 0x000fce00078e0003 */
[----:B------:R-:W-:Y:S05]  /*18750*/  WARPSYNC.COLLECTIVE R15, `(.L_x_14249) ;  /* 0x000000000f087348 */ /* 0x000fea0003c00000 */
[----:B------:R0:W1:Y:S02]  /*18760*/  SHFL.UP P6, R14, R13, R12, R11 ;  /* 0x0400000c0d0e7389 */ /* 0x00006400000c000b */
[----:B01----:R-:W-:Y:S01]  /*18770*/  ENDCOLLECTIVE ;  /* 0x000000000000791b */ /* 0x003fe20003800000 */
.L_x_14249:
        /* <DEDUP_REMOVED lines=8> */
.L_x_14250:
[----:B------:R-:W-:Y:S05]  /*18800*/  BRA `(.L_x_14251) ;  /* 0xffffffb000e87947 */ /* 0x000fea000383ffff */
.L_x_14116:
        /* <DEDUP_REMOVED lines=8> */
.L_x_14253:
[----:B------:R-:W-:Y:S05]  /*18890*/  BSYNC B0 ;  /* 0x0000000000007941 */ /* 0x000fea0003800000 */
.L_x_14252:
        /* <DEDUP_REMOVED lines=8> */
.L_x_14254:
[----:B------:R-:W-:Y:S01]  /*18920*/  IMAD.MOV.U32 R12, RZ, RZ, 0x4 ;  /* 0x00000004ff0c7424 */ /* 0x000fe200078e00ff */
[----:B------:R-:W-:-:S05]  /*18930*/  SEL R2, R14, RZ, P2 ;  /* 0x000000ff0e027207 */ /* 0x000fca0001000000 */
[----:B------:R-:W-:-:S04]  /*18940*/  IMAD.IADD R2, R13, 0x1, R2 ;  /* 0x000000010d027824 */ /* 0x000fc800078e0202 */
[----:B------:R-:W-:-:S07]  /*18950*/  IMAD.MOV.U32 R13, RZ, RZ, R2 ;  /* 0x000000ffff0d7224 */ /* 0x000fce00078e0002 */
[----:B------:R-:W-:Y:S05]  /*18960*/  WARPSYNC.COLLECTIVE R15, `(.L_x_14255) ;  /* 0x000000000f087348 */ /* 0x000fea0003c00000 */
[----:B------:R0:W1:Y:S02]  /*18970*/  SHFL.UP P6, R14, R13, R12, R11 ;  /* 0x0400000c0d0e7389 */ /* 0x00006400000c000b */
[----:B01----:R-:W-:Y:S01]  /*18980*/  ENDCOLLECTIVE ;  /* 0x000000000000791b */ /* 0x003fe20003800000 */
.L_x_14255:
[----:B------:R-:W-:Y:S01]  /*18990*/  IMAD.MOV.U32 R12, RZ, RZ, 0x8 ;  /* 0x00000008ff0c7424 */ /* 0x000fe200078e00ff */
[----:B------:R-:W-:-:S05]  /*189a0*/  SEL R3, R14, RZ, P3 ;  /* 0x000000ff0e037207 */ /* 0x000fca0001800000 */
[----:B------:R-:W-:-:S04]  /*189b0*/  IMAD.IADD R3, R2, 0x1, R3 ;  /* 0x0000000102037824 */ /* 0x000fc800078e0203 */
[----:B------:R-:W-:-:S07]  /*189c0*/  IMAD.MOV.U32 R13, RZ, RZ, R3 ;  /* 0x000000ffff0d7224 */ /* 0x000fce00078e0003 */
[----:B------:R-:W-:Y:S05]  /*189d0*/  WARPSYNC.COLLECTIVE R15, `(.L_x_14256) ;  /* 0x000000000f087348 */ /* 0x000fea0003c00000 */
[----:B------:R0:W1:Y:S02]  /*189e0*/  SHFL.UP P6, R14, R13, R12, R11 ;  /* 0x0400000c0d0e7389 */ /* 0x00006400000c000b */
[----:B01----:R-:W-:Y:S01]  /*189f0*/  ENDCOLLECTIVE ;  /* 0x000000000000791b */ /* 0x003fe20003800000 */
.L_x_14256:
[----:B------:R-:W-:Y:S01]  /*18a00*/  IMAD.MOV.U32 R12, RZ, RZ, 0x10 ;  /* 0x00000010ff0c7424 */ /* 0x000fe200078e00ff */
[----:B------:R-:W-:-:S05]  /*18a10*/  SEL R4, R14, RZ, P4 ;  /* 0x000000ff0e047207 */ /* 0x000fca0002000000 */
[----:B------:R-:W-:-:S04]  /*18a20*/  IMAD.IADD R4, R3, 0x1, R4 ;  /* 0x0000000103047824 */ /* 0x000fc800078e0204 */
[----:B------:R-:W-:-:S07]  /*18a30*/  IMAD.MOV.U32 R13, RZ, RZ, R4 ;  /* 0x000000ffff0d7224 */ /* 0x000fce00078e0004 */
[----:B------:R-:W-:Y:S05]  /*18a40*/  WARPSYNC.COLLECTIVE R15, `(.L_x_14257) ;  /* 0x000000000f087348 */ /* 0x000fea0003c00000 */
[----:B------:R0:W1:Y:S02]  /*18a50*/  SHFL.UP P6, R14, R13, R12, R11 ;  /* 0x0400000c0d0e7389 */ /* 0x00006400000c000b */
[----:B01----:R-:W-:Y:S01]  /*18a60*/  ENDCOLLECTIVE ;  /* 0x000000000000791b */ /* 0x003fe20003800000 */
.L_x_14257:
        /* <DEDUP_REMOVED lines=8> */
.L_x_14258:
[----:B------:R-:W-:Y:S05]  /*18af0*/  BRA `(.L_x_14259) ;  /* 0xffffffb000c87947 */ /* 0x000fea000383ffff */
.L_x_14118:
[----:B------:R-:W-:Y:S01]  /*18b00*/  BSSY B0, `(.L_x_14260) ;  /* 0x0000006000007945 */ /* 0x000fe20003800000 */
[----:B------:R-:W-:Y:S01]  /*18b10*/  PLOP3.LUT P6, PT, P6, PT, PT, 0x8, 0x0 ;  /* 0x000000000000781c */ /* 0x000fe200037ce170 */
[----:B------:R-:W-:-:S12]  /*18b20*/  IMAD.MOV.U32 R15, RZ, RZ, -0x1 ;  /* 0xffffffffff0f7424 */ /* 0x000fd800078e00ff */
[----:B01----:R-:W-:Y:S05]  /*18b30*/  WARPSYNC.COLLECTIVE R15, `(.L_x_14261) ;  /* 0x000000000f087348 */ /* 0x003fea0003c00000 */
[----:B------:R-:W-:Y:S01]  /*18b40*/  VOTE.ANY R14, PT, P6 ;  /* 0x00000000000e7806 */ /* 0x000fe200030e0100 */
[----:B01----:R-:W-:Y:S06]  /*18b50*/  ENDCOLLECTIVE ;  /* 0x000000000000791b */ /* 0x003fec0003800000 */
.L_x_14261:
[----:B------:R-:W-:Y:S05]  /*18b60*/  BSYNC B0 ;  /* 0x0000000000007941 */ /* 0x000fea0003800000 */
.L_x_14260:
        /* <DEDUP_REMOVED lines=9> */
.L_x_14262:
[----:B------:R-:W-:Y:S01]  /*18c00*/  IMAD.MOV.U32 R17, RZ, RZ, R14 ;  /* 0x000000ffff117224 */ /* 0x000fe200078e000e */
[----:B------:R-:W-:Y:S06]  /*18c10*/  BRA `(.L_x_14263) ;  /* 0xffffffb000b87947 */ /* 0x000fec000383ffff */
.L_x_14120:
[----:B------:R-:W-:Y:S01]  /*18c20*/  BSSY B0, `(.L_x_14264) ;  /* 0x0000007000007945 */ /* 0x000fe20003800000 */
[----:B------:R-:W-:Y:S02]  /*18c30*/  IMAD.MOV.U32 R13, RZ, RZ, R3 ;  /* 0x000000ffff0d7224 */ /* 0x000fe400078e0003 */
[----:B------:R-:W-:Y:S02]  /*18c40*/  IMAD.MOV.U32 R11, RZ, RZ, 0x1f ;  /* 0x0000001fff0b7424 */ /* 0x000fe400078e00ff */
[----:B------:R-:W-:-:S07]  /*18c50*/  IMAD.MOV.U32 R15, RZ, RZ, -0x1 ;  /* 0xffffffffff0f7424 */ /* 0x000fce00078e00ff */
[----:B0123--:R-:W-:Y:S05]  /*18c60*/  WARPSYNC.COLLECTIVE R15, `(.L_x_14265) ;  /* 0x000000000f087348 */ /* 0x00ffea0003c00000 */
[----:B------:R4:W0:Y:S02]  /*18c70*/  SHFL.IDX P6, R14, R13, R12, R11 ;  /* 0x0000000c0d0e7389 */ /* 0x00082400000c000b */
[----:B01234-:R-:W-:Y:S01]  /*18c80*/  ENDCOLLECTIVE ;  /* 0x000000000000791b */ /* 0x01ffe20003800000 */
.L_x_14265:
[----:B------:R-:W-:Y:S05]  /*18c90*/  BSYNC B0 ;  /* 0x0000000000007941 */ /* 0x000fea0003800000 */
.L_x_14264:
[----:B------:R-:W-:Y:S05]  /*18ca0*/  BRA `(.L_x_14119) ;  /* 0xffffffb000b07947 */ /* 0x000fea000383ffff */
.L_x_14124:
[----:B0-----:R0:W3:Y:S02]  /*18cb0*/  SYNCS.PHASECHK.TRANS64.TRYWAIT P0, [R5+URZ+0x16820], R0 ;  /* 0x01682000050075a7 */ /* 0x0010e4000800017f */
[----:B---3--:R-:W-:Y:S05]  /*18cc0*/  @!P0 NANOSLEEP.SYNCS 0x989680 ;  /* 0x009896800000895d */ /* 0x008fea0003900000 */
[----:B------:R-:W3:Y:S02]  /*18cd0*/  @!P0 SYNCS.PHASECHK.TRANS64 P0, [R5+URZ+0x16820], R0 ;  /* 0x01682000050085a7 */ /* 0x000ee4000800007f */
[----:B---3--:R-:W-:Y:S05]  /*18ce0*/  @!P0 BRA `(.L_x_14124) ;  /* 0xfffffffc00f08947 */ /* 0x008fea000383ffff */
[----:B------:R-:W-:Y:S05]  /*18cf0*/  BRA `(.L_x_14266) ;  /* 0xffffffb800287947 */ /* 0x000fea000383ffff */
.L_x_14125:
        /* <DEDUP_REMOVED lines=11> */
.L_x_14268:
[----:B------:R-:W-:Y:S05]  /*18db0*/  BSYNC B0 ;  /* 0x0000000000007941 */ /* 0x000fea0003800000 */
.L_x_14267:
[----:B------:R-:W-:Y:S05]  /*18dc0*/  BRA `(.L_x_14269) ;  /* 0xffffffb800107947 */ /* 0x000fea000383ffff */
.L_x_14128:
[----:B------:R-:W-:Y:S01]  /*18dd0*/  BSSY B1, `(.L_x_14270) ;  /* 0x0000006000017945 */ /* 0x000fe20003800000 */
[----:B------:R-:W-:-:S07]  /*18de0*/  IMAD.MOV.U32 R15, RZ, RZ, -0x1 ;  /* 0xffffffffff0f7424 */ /* 0x000fce00078e00ff */
[----:B012---:R-:W-:Y:S05]  /*18df0*/  WARPSYNC.COLLECTIVE R15, `(.L_x_14271) ;  /* 0x000000000f0c7348 */ /* 0x007fea0003c00000 */
[----:B------:R-:W-:Y:S02]  /*18e00*/  ELECT P6, UR62, PT ;  /* 0x00000000003e782f */ /* 0x000fe400038c0000 */
[----:B------:R-:W-:Y:S01]  /*18e10*/  MOV R14, UR62 ;  /* 0x0000003e000e7c02 */ /* 0x000fe20008000f00 */
[----:B012---:R-:W-:Y:S10]  /*18e20*/  ENDCOLLECTIVE ;  /* 0x000000000000791b */ /* 0x007ff40003800000 */
.L_x_14271:
[----:B------:R-:W-:Y:S05]  /*18e30*/  BSYNC B1 ;  /* 0x0000000000017941 */ /* 0x000fea0003800000 */
.L_x_14270:
[----:B------:R-:W-:Y:S05]  /*18e40*/  BRA `(.L_x_14272) ;  /* 0xffffffb800087947 */ /* 0x000fea000383ffff */
.L_x_14130:
[----:B0-----:R0:W3:Y:S02]  /*18e50*/  SYNCS.PHASECHK.TRANS64.TRYWAIT P1, [R3+URZ+0x16840], R2 ;  /* 0x01684002030075a7 */ /* 0x0010e4000802017f */
[----:B---3--:R-:W-:Y:S05]  /*18e60*/  @!P1 NANOSLEEP.SYNCS 0x989680 ;  /* 0x009896800000995d */ /* 0x008fea0003900000 */
[----:B------:R-:W3:Y:S02]  /*18e70*/  @!P1 SYNCS.PHASECHK.TRANS64 P1, [R3+URZ+0x16840], R2 ;  /* 0x01684002030095a7 */ /* 0x000ee4000802007f */
[----:B---3--:R-:W-:Y:S05]  /*18e80*/  @!P1 BRA `(.L_x_14130) ;  /* 0xfffffffc00f09947 */ /* 0x008fea000383ffff */
[----:B------:R-:W-:Y:S05]  /*18e90*/  BRA `(.L_x_14273) ;  /* 0xffffffb800287947 */ /* 0x000fea000383ffff */
.L_x_14132:
[----:B---3--:R3:W4:Y:S02]  /*18ea0*/  SYNCS.PHASECHK.TRANS64.TRYWAIT P1, [R5+URZ+0x16840], R0 ;  /* 0x01684000050075a7 */ /* 0x008724000802017f */
[----:B----4-:R-:W-:Y:S05]  /*18eb0*/  @!P1 NANOSLEEP.SYNCS 0x989680 ;  /* 0x009896800000995d */ /* 0x010fea0003900000 */
[----:B------:R-:W4:Y:S02]  /*18ec0*/  @!P1 SYNCS.PHASECHK.TRANS64 P1, [R5+URZ+0x16840], R0 ;  /* 0x01684000050095a7 */ /* 0x000f24000802007f */
[----:B----4-:R-:W-:Y:S05]  /*18ed0*/  @!P1 BRA `(.L_x_14132) ;  /* 0xfffffffc00f09947 */ /* 0x010fea000383ffff */
[----:B------:R-:W-:Y:S05]  /*18ee0*/  BRA `(.L_x_14274) ;  /* 0xffffffb800347947 */ /* 0x000fea000383ffff */
.L_x_14134:
[----:B----4-:R4:W0:Y:S02]  /*18ef0*/  SYNCS.PHASECHK.TRANS64.TRYWAIT P1, [R3+URZ+0x16860], R2 ;  /* 0x01686002030075a7 */ /* 0x010824000802017f */
[----:B0-----:R-:W-:Y:S05]  /*18f00*/  @!P1 NANOSLEEP.SYNCS 0x989680 ;  /* 0x009896800000995d */ /* 0x001fea0003900000 */
[----:B------:R-:W0:Y:S02]  /*18f10*/  @!P1 SYNCS.PHASECHK.TRANS64 P1, [R3+URZ+0x16860], R2 ;  /* 0x01686002030095a7 */ /* 0x000e24000802007f */
[----:B0-----:R-:W-:Y:S05]  /*18f20*/  @!P1 BRA `(.L_x_14134) ;  /* 0xfffffffc00f09947 */ /* 0x001fea000383ffff */
[----:B------:R-:W-:Y:S05]  /*18f30*/  BRA `(.L_x_14275) ;  /* 0xffffffb800307947 */ /* 0x000fea000383ffff */
.L_x_14276:
        /* <DEDUP_REMOVED lines=12> */
.L_x_15876:


//--------------------- .text._ZN7cutlass13device_kernelIN5flash11enable_sm90INS1_16FlashAttnFwdSm90INS1_25CollectiveMainloopFwdSm90ILi2EN4cute5tupleIJNS5_1CILi1EEES8_S8_EEENS6_IJNS7_ILi192EEENS7_ILi128EEENS7_ILi64EEEEEELi64ENS_6half_tEfNS_4arch4Sm90ELb0ELb1ELb0ELb1ELb1ELb1ELb0ELb1ELb1ELb1ELb0ELb0EEENS1_21CollectiveEpilogueFwdINS6_IJSA_SC_SB_EEES9_SE_SG_Li384ELb1ELb1ELb0ELb0EEENS1_36VarlenDynamicPersistentTileSchedulerILi192ELi128ELi384ELi128ELb0ELb1ELb1ELb1ELb0ELb1EEEEEEEEEvNT_6ParamsE --------------------------
	.section	.text._ZN7cutlass13device_kernelIN5flash11enable_sm90INS1_16FlashAttnFwdSm90INS1_25CollectiveMainloopFwdSm90ILi2EN4cute5tupleIJNS5_1CILi1EEES8_S8_EEENS6_IJNS7_ILi192EEENS7_ILi128EEENS7_ILi64EEEEEELi64ENS_6half_tEfNS_4arch4Sm90ELb0ELb1ELb0ELb1ELb1ELb1ELb0ELb1ELb1ELb1ELb0ELb0EEENS1_21CollectiveEpilogueFwdINS6_IJSA_SC_SB_EEES9_SE_SG_Li384ELb1ELb1ELb0ELb0EEENS1_36VarlenDynamicPersistentTileSchedulerILi192ELi128ELi384ELi128ELb0ELb1ELb1ELb1ELb0ELb1EEEEEEEEEvNT_6ParamsE,"ax",@progbits
	.align	128
.text._ZN7cutlass13device_kernelIN5flash11enable_sm90INS1_16FlashAttnFwdSm90INS1_25CollectiveMainloopFwdSm90ILi2EN4cute5tupleIJNS5_1CILi1EEES8_S8_EEENS6_IJNS7_ILi192EEENS7_ILi128EEENS7_ILi64EEEEEELi64ENS_6half_tEfNS_4arch4Sm90ELb0ELb1ELb0ELb1ELb1ELb1ELb0ELb1ELb1ELb1ELb0ELb0EEENS1_21CollectiveEpilogueFwdINS6_IJSA_SC_SB_EEES9_SE_SG_Li384ELb1ELb1ELb0ELb0EEENS1_36VarlenDynamicPersistentTileSchedulerILi192ELi128ELi384ELi128ELb0ELb1ELb1ELb1ELb0ELb1EEEEEEEEEvNT_6ParamsE:
        .type           _ZN7cutlass13device_kernelIN5flash11enable_sm90INS1_16FlashAttnFwdSm90INS1_25CollectiveMainloopFwdSm90ILi2EN4cute5tupleIJNS5_1CILi1EEES8_S8_EEENS6_IJNS7_ILi192EEENS7_ILi128EEENS7_ILi64EEEEEELi64ENS_6half_tEfNS_4arch4Sm90ELb0ELb1ELb0ELb1ELb1ELb1ELb0ELb1ELb1ELb1ELb0ELb0EEENS1_21CollectiveEpilogueFwdINS6_IJSA_SC_SB_EEES9_SE_SG_Li384ELb1ELb1ELb0ELb0EEENS1_36VarlenDynamicPersistentTileSchedulerILi192ELi128ELi384ELi128ELb0ELb1ELb1ELb1ELb0ELb1EEEEEEEEEvNT_6ParamsE,@function
        .size           _ZN7cutlass13device_kernelIN5flash11enable_sm90INS1_16FlashAttnFwdSm90INS1_25CollectiveMainloopFwdSm90ILi2EN4cute5tupleIJNS5_1CILi1EEES8_S8_EEENS6_IJNS7_ILi192EEENS7_ILi128EEENS7_ILi64EEEEEELi64ENS_6half_tEfNS_4arch4Sm90ELb0ELb1ELb0ELb1ELb1ELb1ELb0ELb1ELb1ELb1ELb0ELb0EEENS1_21CollectiveEpilogueFwdINS6_IJSA_SC_SB_EEES9_SE_SG_Li384ELb1ELb1ELb0ELb0EEENS1_36VarlenDynamicPersistentTileSchedulerILi192ELi128ELi384ELi128ELb0ELb1ELb1ELb1ELb0ELb1EEEEEEEEEvNT_6ParamsE,(.L_x_15877 - _ZN7cutlass13device_kernelIN5flash11enable_sm90INS1_16FlashAttnFwdSm90INS1_25CollectiveMainloopFwdSm90ILi2EN4cute5tupleIJNS5_1CILi1EEES8_S8_EEENS6_IJNS7_ILi192EEENS7_ILi128EEENS7_ILi64EEEEEELi64ENS_6half_tEfNS_4arch4Sm90ELb0ELb1ELb0ELb1ELb1ELb1ELb0ELb1ELb1ELb1ELb0ELb0EEENS1_21CollectiveEpilogueFwdINS6_IJSA_SC_SB_EEES9_SE_SG_Li384ELb1ELb1ELb0ELb0EEENS1_36VarlenDynamicPersistentTileSchedulerILi192ELi128ELi384ELi128ELb0ELb1ELb1ELb1ELb0ELb1EEEEEEEEEvNT_6ParamsE)
        .other          _ZN7cutlass13device_kernelIN5flash11enable_sm90INS1_16FlashAttnFwdSm90INS1_25CollectiveMainloopFwdSm90ILi2EN4cute5tupleIJNS5_1CILi1EEES8_S8_EEENS6_IJNS7_ILi192EEENS7_ILi128EEENS7_ILi64EEEEEELi64ENS_6half_tEfNS_4arch4Sm90ELb0ELb1ELb0ELb1ELb1ELb1ELb0ELb1ELb1ELb1ELb0ELb0EEENS1_21CollectiveEpilogueFwdINS6_IJSA_SC_SB_EEES9_SE_SG_Li384ELb1ELb1ELb0ELb0EEENS1_36VarlenDynamicPersistentTileSchedulerILi192ELi128ELi384ELi128ELb0ELb1ELb1ELb1ELb0ELb1EEEEEEEEEvNT_6ParamsE,@"STO_CUDA_ENTRY STV_DEFAULT"
_ZN7cutlass13device_kernelIN5flash11enable_sm90INS1_16FlashAttnFwdSm90INS1_25CollectiveMainloopFwdSm90ILi2EN4cute5tupleIJNS5_1CILi1EEES8_S8_EEENS6_IJNS7_ILi192EEENS7_ILi128EEENS7_ILi64EEEEEELi64ENS_6half_tEfNS_4arch4Sm90ELb0ELb1ELb0ELb1ELb1ELb1ELb0ELb1ELb1ELb1ELb0ELb0EEENS1_21CollectiveEpilogueFwdINS6_IJSA_SC_SB_EEES9_SE_SG_Li384ELb1ELb1ELb0ELb0EEENS1_36VarlenDynamicPersistentTileSchedulerILi192ELi128ELi384ELi128ELb0ELb1ELb1ELb1ELb0ELb1EEEEEEEEEvNT_6ParamsE:
        /* <DEDUP_REMOVED lines=18> */
.L_x_14278:
[----:B------:R-:W-:Y:S05]  /*0120*/  BSYNC B0 ;  /* 0x0000000000007941 */ /* 0x000fea0003800000 */
.L_x_14277:
        /* <DEDUP_REMOVED lines=41> */
.L_x_14279:
        /* <DEDUP_REMOVED lines=22> */
.L_x_14280:
        /* <DEDUP_REMOVED lines=18> */
.L_x_14281:
        /* <DEDUP_REMOVED lines=22> */
.L_x_14282:
        /* <DEDUP_REMOVED lines=22> */
.L_x_14283:
        /* <DEDUP_REMOVED lines=8> */
.L_x_14286:
        /* <DEDUP_REMOVED lines=22> */
[----:B------:R-:W-:Y:S01]  /*0ae0*/  IMAD.MOV.U32 R23, RZ, RZ, RZ ;  /* 0x000000ffff177224 */ /* 0x000fe200078e00ff */
[----:B------:R-:W-:Y:S01]  /*0af0*/  ULOP3.LUT UR39, UR37, 0x1, URZ, 0xfc, !UPT ;  /* 0x0000000125277892 */ /* 0x000fe2000f8efc3f */
[----:B------:R-:W-:Y:S01]  /*0b00*/  IMAD.MOV.U32 R154, RZ, RZ, RZ ;  /* 0x000000ffff9a7224 */ /* 0x000fe200078e00ff */
[----:B------:R-:W-:Y:S01]  /*0b10*/  UMOV UR36, URZ ;  /* 0x0000003f00247c82 */ /* 0x000fe20008000000 */
[----:B------:R-:W-:Y:S02]  /*0b20*/  IMAD.MOV.U32 R19, RZ, RZ, RZ ;  /* 0x000000ffff137224 */ /* 0x000fe400078e00ff */
[----:B0-----:R-:W-:-:S05]  /*0b30*/  VIADD R13, R0, 0xffffff80 ;  /* 0xffffff80000d7836 */ /* 0x001fca0000000000 */
[----:B------:R-:W-:-:S04]  /*0b40*/  SHF.R.S32.HI R0, RZ, 0x1f, R13 ;  /* 0x0000001fff007819 */ /* 0x000fc8000001140d */
[CC--:B------:R-:W-:Y:S02]  /*0b50*/  LEA.HI R3, R0.reuse, R13.reuse, RZ, 0x7 ;  /* 0x0000000d00037211 */ /* 0x0c0fe400078f38ff */
[CC--:B------:R-:W-:Y:S02]  /*0b60*/  LEA.HI R5, R0.reuse, R13.reuse, RZ, 0x5 ;  /* 0x0000000d00057211 */ /* 0x0c0fe400078f28ff */
[----:B------:R-:W-:Y:S02]  /*0b70*/  LOP3.LUT R4, R3, 0xffffff80, RZ, 0xc0, !PT ;  /* 0xffffff8003047812 */ /* 0x000fe400078ec0ff */
[----:B------:R-:W-:Y:S02]  /*0b80*/  SHF.R.S32.HI R12, RZ, 0x7, R3 ;  /* 0x00000007ff0c7819 */ /* 0x000fe40000011403 */
[----:B------:R-:W-:Y:S01]  /*0b90*/  SHF.R.S32.HI R14, RZ, 0x5, R5 ;  /* 0x00000005ff0e7819 */ /* 0x000fe20000011405 */
[----:B------:R-:W-:Y:S01]  /*0ba0*/  IMAD.IADD R11, R13, 0x1, -R4 ;  /* 0x000000010d0b7824 */ /* 0x000fe200078e0a04 */
[----:B------:R-:W-:Y:S01]  /*0bb0*/  LEA.HI R4, R0, R13, RZ, 0x4 ;  /* 0x0000000d00047211 */ /* 0x000fe200078f20ff */
[----:B------:R-:W-:-:S03]  /*0bc0*/  IMAD.HI R5, R12, 0x55555556, RZ ;  /* 0x555555560c057827 */ /* 0x000fc600078e02ff */
[----:B------:R-:W-:Y:S02]  /*0bd0*/  SHF.R.S32.HI R6, RZ, 0x1f, R11 ;  /* 0x0000001fff067819 */ /* 0x000fe4000001140b */
[----:B------:R-:W-:Y:S02]  /*0be0*/  SHF.R.S32.HI R7, RZ, 0x4, R4 ;  /* 0x00000004ff077819 */ /* 0x000fe40000011404 */
[----:B------:R-:W-:Y:S02]  /*0bf0*/  LEA.HI R8, R6, R11, RZ, 0x2 ;  /* 0x0000000b06087211 */ /* 0x000fe400078f10ff */
[C---:B------:R-:W-:Y:S02]  /*0c00*/  LOP3.LUT R3, R4.reuse, 0x3fffff0, RZ, 0xc0, !PT ;  /* 0x03fffff004037812 */ /* 0x040fe400078ec0ff */
[--C-:B------:R-:W-:Y:S02]  /*0c10*/  SHF.R.S32.HI R9, RZ, 0x2, R8.reuse ;  /* 0x00000002ff097819 */ /* 0x100fe40000011408 */
[----:B------:R-:W-:Y:S01]  /*0c20*/  SHF.R.S32.HI R10, RZ, 0x1f, R8 ;  /* 0x0000001fff0a7819 */ /* 0x000fe20000011408 */
[----:B------:R-:W-:Y:S01]  /*0c30*/  IMAD.IADD R3, R13, 0x1, -R3 ;  /* 0x000000010d037824 */ /* 0x000fe200078e0a03 */
[----:B------:R-:W-:-:S02]  /*0c40*/  LEA.HI R4, R4, R7, RZ, 0x1 ;  /* 0x0000000704047211 */ /* 0x000fc400078f08ff */
[----:B------:R-:W-:Y:S01]  /*0c50*/  LEA.HI R10, R10, R9, RZ, 0x3 ;  /* 0x000000090a0a7211 */ /* 0x000fe200078f18ff */
[----:B------:R-:W-:Y:S01]  /*0c60*/  IMAD R3, R14, 0x10, R3 ;  /* 0x000000100e037824 */ /* 0x000fe200078e0203 */
[----:B------:R-:W-:Y:S02]  /*0c70*/  LOP3.LUT R4, R4, 0x1ffffffe, RZ, 0xc0, !PT ;  /* 0x1ffffffe04047812 */ /* 0x000fe400078ec0ff */
[----:B------:R-:W-:Y:S02]  /*0c80*/  LOP3.LUT R10, R10, 0xfffffff8, RZ, 0xc0, !PT ;  /* 0xfffffff80a0a7812 */ /* 0x000fe400078ec0ff */
[----:B------:R-:W-:Y:S01]  /*0c90*/  LEA.HI R6, R6, R11, RZ, 0x5 ;  /* 0x0000000b06067211 */ /* 0x000fe200078f28ff */
[----:B------:R-:W-:Y:S01]  /*0ca0*/  IMAD.IADD R4, R7, 0x1, -R4 ;  /* 0x0000000107047824 */ /* 0x000fe200078e0a04 */
[----:B------:R-:W-:Y:S01]  /*0cb0*/  LEA.HI R5, R5, R5, RZ, 0x1 ;  /* 0x0000000505057211 */ /* 0x000fe200078f08ff */
[----:B------:R-:W-:Y:S01]  /*0cc0*/  IMAD.IADD R9, R9, 0x1, -R10 ;  /* 0x0000000109097824 */ /* 0x000fe200078e0a0a */
[----:B------:R-:W-:Y:S01]  /*0cd0*/  SHF.R.S32.HI R6, RZ, 0x5, R6 ;  /* 0x00000005ff067819 */ /* 0x000fe20000011406 */
[----:B------:R-:W-:Y:S01]  /*0ce0*/  IMAD R7, R3, 0x8, R4 ;  /* 0x0000000803077824 */ /* 0x000fe200078e0204 */
[CC--:B------:R-:W-:Y:S01]  /*0cf0*/  LEA.HI R3, R0.reuse, R13.reuse, RZ, 0x2 ;  /* 0x0000000d00037211 */ /* 0x0c0fe200078f10ff */
[----:B------:R-:W-:Y:S01]  /*0d00*/  IMAD R5, R5, -0x3, R12 ;  /* 0xfffffffd05057824 */ /* 0x000fe200078e020c */
[----:B------:R-:W-:Y:S01]  /*0d10*/  LEA.HI R4, R0, R13, RZ, 0x3 ;  /* 0x0000000d00047211 */ /* 0x000fe200078f18ff */
[----:B------:R-:W-:Y:S01]  /*0d20*/  IMAD R6, R6, 0x10, R9 ;  /* 0x0000001006067824 */ /* 0x000fe200078e0209 */
[----:B------:R-:W-:-:S02]  /*0d30*/  SHF.R.S32.HI R157, RZ, 0x2, R3 ;  /* 0x00000002ff9d7819 */ /* 0x000fc40000011403 */
[----:B------:R-:W-:Y:S01]  /*0d40*/  SHF.R.S32.HI R0, RZ, 0x1f, R3 ;  /* 0x0000001fff007819 */ /* 0x000fe20000011403 */
[----:B------:R-:W-:Y:S01]  /*0d50*/  IMAD R10, R5, 0x40, R6 ;  /* 0x00000040050a7824 */ /* 0x000fe200078e0206 */
[----:B------:R-:W-:Y:S01]  /*0d60*/  SHF.R.S32.HI R5, RZ, 0x3, R4 ;  /* 0x00000003ff057819 */ /* 0x000fe20000011404 */
[----:B------:R-:W-:Y:S01]  /*0d70*/  VIADD R12, R157, 0x60 ;  /* 0x000000609d0c7836 */ /* 0x000fe20000000000 */
[----:B------:R-:W-:Y:S02]  /*0d80*/  LOP3.LUT R4, R4, 0xfffffff8, RZ, 0xc0, !PT ;  /* 0xfffffff804047812 */ /* 0x000fe400078ec0ff */
[----:B------:R-:W-:Y:S01]  /*0d90*/  LEA.HI R0, R0, R157, RZ, 0x3 ;  /* 0x0000009d00007211 */ /* 0x000fe200078f18ff */
[----:B------:R-:W-:Y:S01]  /*0da0*/  STL [R1+0x5c], R10 ;  /* 0x00005c0a01007387 */ /* 0x000fe20000100800 */
[----:B------:R-:W-:Y:S01]  /*0db0*/  LOP3.LUT R3, R3, 0xfffffffc, RZ, 0xc0, !PT ;  /* 0xfffffffc03037812 */ /* 0x000fe200078ec0ff */
[----:B------:R-:W-:Y:S01]  /*0dc0*/  IMAD.IADD R6, R13, 0x1, -R4 ;  /* 0x000000010d067824 */ /* 0x000fe200078e0a04 */
[----:B------:R-:W-:Y:S01]  /*0dd0*/  LOP3.LUT R0, R0, 0xfffffff8, RZ, 0xc0, !PT ;  /* 0xfffffff800007812 */ /* 0x000fe200078ec0ff */
[----:B------:R-:W-:Y:S01]  /*0de0*/  IMAD.SHL.U32 R4, R12, 0x40, RZ ;  /* 0x000000400c047824 */ /* 0x000fe200078e00ff */
[----:B------:R-:W-:Y:S01]  /*0df0*/  SHF.R.S32.HI R5, RZ, 0x1f, R12 ;  /* 0x0000001fff057819 */ /* 0x000fe2000001140c */
[----:B------:R-:W-:Y:S01]  /*0e00*/  IMAD.SHL.U32 R6, R6, 0x8, RZ ;  /* 0x0000000806067824 */ /* 0x000fe200078e00ff */
[----:B------:R-:W-:Y:S01]  /*0e10*/  STL [R1+0x8], RZ ;  /* 0x000008ff01007387 */ /* 0x000fe20000100800 */
[----:B------:R-:W-:Y:S01]  /*0e20*/  IMAD.IADD R0, R157, 0x1, -R0 ;  /* 0x000000019d007824 */ /* 0x000fe200078e0a00 */
[----:B------:R-:W-:Y:S01]  /*0e30*/  LEA.HI R5, R5, R12, RZ, 0x3 ;  /* 0x0000000c05057211 */ /* 0x000fe200078f18ff */
[----:B------:R-:W-:Y:S01]  /*0e40*/  IMAD.IADD R9, R13, 0x1, -R3 ;  /* 0x000000010d097824 */ /* 0x000fe200078e0a03 */
[----:B------:R-:W-:Y:S01]  /*0e50*/  STL [R1+0x50], R6 ;  /* 0x0000500601007387 */ /* 0x000fe20000100800 */
[----:B------:R-:W-:-:S02]  /*0e60*/  LOP3.LUT R8, R8, 0x7ffffffc, RZ, 0xc0, !PT ;  /* 0x7ffffffc08087812 */ /* 0x000fc400078ec0ff */
[C---:B------:R-:W-:Y:S01]  /*0e70*/  IMAD.SHL.U32 R152, R9.reuse, 0x4, RZ ;  /* 0x0000000409987824 */ /* 0x040fe200078e00ff */
[----:B------:R0:W-:Y:S01]  /*0e80*/  STL [R1+0x40], R0 ;  /* 0x0000400001007387 */ /* 0x0001e20000100800 */
[----:B------:R-:W-:Y:S01]  /*0e90*/  LEA.HI R3, R9, R9, RZ, 0x1 ;  /* 0x0000000909037211 */ /* 0x000fe200078f08ff */
[----:B------:R-:W-:Y:S02]  /*0ea0*/  IMAD.SHL.U32 R5, R5, 0x40, RZ ;  /* 0x0000004005057824 */ /* 0x000fe400078e00ff */
[----:B------:R-:W-:Y:S01]  /*0eb0*/  IMAD.SHL.U32 R16, R9, 0x8, RZ ;  /* 0x0000000809107824 */ /* 0x000fe200078e00ff */
[----:B------:R-:W-:Y:S02]  /*0ec0*/  LOP3.LUT R3, R3, 0x1ffffffe, RZ, 0xc0, !PT ;  /* 0x1ffffffe03037812 */ /* 0x000fe400078ec0ff */
[----:B------:R-:W-:Y:S01]  /*0ed0*/  LOP3.LUT R5, R5, 0xfffffe00, RZ, 0xc0, !PT ;  /* 0xfffffe0005057812 */ /* 0x000fe200078ec0ff */
[----:B------:R-:W-:Y:S01]  /*0ee0*/  VIADD R18, R16, 0x20 ;  /* 0x0000002010127836 */ /* 0x000fe20000000000 */
[----:B------:R-:W-:Y:S01]  /*0ef0*/  SHF.R.S32.HI R17, RZ, 0x1f, R16 ;  /* 0x0000001fff117819 */ /* 0x000fe20000011410 */
[----:B------:R-:W-:Y:S01]  /*0f00*/  IMAD.IADD R3, R9, 0x1, -R3 ;  /* 0x0000000109037824 */ /* 0x000fe200078e0a03 */
[----:B0-----:R-:W-:-:S02]  /*0f10*/  LOP3.LUT R0, R4, 0x1c0, RZ, 0xc0, !PT ;  /* 0x000001c004007812 */ /* 0x001fc400078ec0ff */
[----:B------:R-:W-:Y:S02]  /*0f20*/  SHF.R.S32.HI R4, RZ, 0x1f, R6 ;  /* 0x0000001fff047819 */ /* 0x000fe40000011406 */
[----:B------:R-:W-:Y:S02]  /*0f30*/  SHF.R.U32.HI R6, RZ, 0x3, R0 ;  /* 0x00000003ff067819 */ /* 0x000fe40000011600 */
[----:B------:R-:W-:Y:S01]  /*0f40*/  LOP3.LUT R0, R0, 0x38, R16, 0xf8, !PT ;  /* 0x0000003800007812 */ /* 0x000fe200078ef810 */
[----:B------:R0:W-:Y:S01]  /*0f50*/  STL [R1+0x64], R4 ;  /* 0x0000640401007387 */ /* 0x0001e20000100800 */
[----:B------:R-:W-:Y:S01]  /*0f60*/  SHF.R.S32.HI R9, RZ, 0x1f, R18 ;  /* 0x0000001fff097819 */ /* 0x000fe20000011412 */
[----:B0-----:R-:W-:-:S05]  /*0f70*/  VIADD R4, R152, 0x10 ;  /* 0x0000001098047836 */ /* 0x001fca0000000000 */
[----:B------:R0:W-:Y:S04]  /*0f80*/  STL [R1+0xc], R4 ;  /* 0x00000c0401007387 */ /* 0x0001e80000100800 */
[----:B------:R1:W-:Y:S04]  /*0f90*/  STL [R1+0x44], R5 ;  /* 0x0000440501007387 */ /* 0x0003e80000100800 */
[----:B------:R-:W-:Y:S01]  /*0fa0*/  STL [R1+0x4], R9 ;  /* 0x0000040901007387 */ /* 0x000fe20000100800 */
[----:B0-----:R-:W-:Y:S02]  /*0fb0*/  SHF.R.S32.HI R4, RZ, 0x1f, R4 ;  /* 0x0000001fff047819 */ /* 0x001fe40000011404 */
[----:B-1----:R-:W-:Y:S01]  /*0fc0*/  LOP3.LUT R5, R5, R0, R6, 0xf6, !PT ;  /* 0x0000000005057212 */ /* 0x002fe200078ef606 */
[----:B------:R-:W-:Y:S01]  /*0fd0*/  IMAD.SHL.U32 R6, R7, 0x8, RZ ;  /* 0x0000000807067824 */ /* 0x000fe200078e00ff */
[----:B------:R-:W-:Y:S01]  /*0fe0*/  IADD3 R0, R11, -R8, RZ ;  /* 0x800000080b007210 */ /* 0x000fe20007ffe0ff */
[----:B------:R0:W-:Y:S04]  /*0ff0*/  STL [R1+0x54], R4 ;  /* 0x0000540401007387 */ /* 0x0001e80000100800 */
[----:B------:R1:W-:Y:S04]  /*1000*/  STL [R1], R0 ;  /* 0x0000000001007387 */ /* 0x0003e80000100800 */
[----:B------:R2:W-:Y:S01]  /*1010*/  STL [R1+0x60], R6 ;  /* 0x0000600601007387 */ /* 0x0005e20000100800 */
[----:B0-----:R-:W-:-:S02]  /*1020*/  IMAD R4, R5, 0x2, R2 ;  /* 0x0000000205047824 */ /* 0x001fc400078e0202 */
[----:B-1----:R-:W-:-:S03]  /*1030*/  IMAD R0, R3, 0x8, R10 ;  /* 0x0000000803007824 */ /* 0x002fc600078e020a */
[----:B------:R2:W-:Y:S04]  /*1040*/  STL [R1+0x58], R4 ;  /* 0x0000580401007387 */ /* 0x0005e80000100800 */
[----:B------:R2:W-:Y:S02]  /*1050*/  STL [R1+0x30], R0 ;  /* 0x0000300001007387 */ /* 0x0005e40000100800 */
.L_x_14493:
[----:B------:R-:W-:Y:S05]  /*1060*/  YIELD ;  /* 0x0000000000007946 */ /* 0x000fea0003800000 */
[----:B------:R-:W-:Y:S01]  /*1070*/  ULDC.64 UR4, c[0x0][0xa28] ;  /* 0x00028a0000047ab9 */ /* 0x000fe20000000a00 */
[----:B0-2--5:R-:W0:Y:S01]  /*1080*/  LDC.64 R6, c[0x0][0xa08] ;  /* 0x00028200ff067b82 */ /* 0x025e220000000a00 */
        /* <DEDUP_REMOVED lines=11> */
[----:B0--3--:R-:W-:-:S06]  /*1140*/  IMAD.WIDE R10, R31, 0x4, R6 ;  /* 0x000000041f0a7825 */ /* 0x009fcc00078e0206 */
[----:B------:R-:W0:Y:S01]  /*1150*/  @P2 LDC.64 R8, c[0x0][0xa18] ;  /* 0x00028600ff082b82 */ /* 0x000e220000000a00 */
[----:B------:R-:W-:Y:S02]  /*1160*/  ULDC UR4, c[0x0][0x288] ;  /* 0x0000a20000047ab9 */ /* 0x000fe40000000800 */
[----:B------:R-:W-:Y:S01]  /*1170*/  IMAD.U32 R155, RZ, RZ, UR4 ;  /* 0x00000004ff9b7e24 */ /* 0x000fe2000f8e00ff */
[----:B------:R-:W-:Y:S02]  /*1180*/  ULDC.64 UR4, c[0x0][0x418] ;  /* 0x0001060000047ab9 */ /* 0x000fe40000000a00 */
[----:B------:R2:W5:Y:S01]  /*1190*/  @P0 LDG.E R68, desc[UR42][R10.64] ;  /* 0x0000002a0a440981 */ /* 0x000562000c1e1900 */
        /* <DEDUP_REMOVED lines=23> */
.L_x_14288:
        /* <DEDUP_REMOVED lines=10> */
.L_x_14289:
[----:B------:R-:W-:Y:S05]  /*13b0*/  @!P0 BRA `(.L_x_14290) ;  /* 0x00000000000c8947 */ /* 0x000fea0003800000 */
[----:B------:R-:W2:Y:S04]  /*13c0*/  LDG.E R4, desc[UR42][R10.64] ;  /* 0x0000002a0a047981 */ /* 0x000ea8000c1e1900 */
[----:B------:R-:W2:Y:S02]  /*13d0*/  LDG.E R33, desc[UR42][R10.64+0x4] ;  /* 0x0000042a0a217981 */ /* 0x000ea4000c1e1900 */
[----:B--2---:R-:W-:-:S07]  /*13e0*/  IMAD.IADD R33, R33, 0x1, -R4 ;  /* 0x0000000121217824 */ /* 0x004fce00078e0a04 */
.L_x_14290:
        /* <DEDUP_REMOVED lines=48> */
.L_x_14293:
[----:B------:R-:W-:-:S13]  /*16f0*/  ISETP.NE.AND P0, PT, R5, 0x1, PT ;  /* 0x000000010500780c */ /* 0x000fda0003f05270 */
[----:B------:R-:W0:Y:S02]  /*1700*/  @P0 LDC.64 R6, c[0x0][0x9e8] ;  /* 0x00027a00ff060b82 */ /* 0x000e240000000a00 */
[----:B0-----:R-:W-:-:S05]  /*1710*/  @P0 IMAD.HI.U32 R6, R0, R6, RZ ;  /* 0x0000000600060227 */ /* 0x001fca00078e00ff */
[----:B------:R-:W-:-:S07]  /*1720*/  @P0 SHF.R.U32.HI R0, RZ, R7, R6 ;  /* 0x00000007ff000219 */ /* 0x000fce0000011606 */
.L_x_14294:
[----:B------:R-:W-:Y:S05]  /*1730*/  BSYNC B0 ;  /* 0x0000000000007941 */ /* 0x000fea0003800000 */
.L_x_14292:
[----:B------:R-:W-:-:S05]  /*1740*/  IMAD R3, R0, R5, R5 ;  /* 0x0000000500037224 */ /* 0x000fca00078e0205 */
[----:B------:R-:W-:-:S07]  /*1750*/  VIMNMX R4, R4, R3, PT ;  /* 0x0000000304047248 */ /* 0x000fce0003fe0100 */
.L_x_14291:
        /* <DEDUP_REMOVED lines=20> */
.L_x_14297:
[----:B------:R-:W-:-:S13]  /*18a0*/  ISETP.NE.AND P0, PT, R5, 0x1, PT ;  /* 0x000000010500780c */ /* 0x000fda0003f05270 */
[----:B------:R-:W0:Y:S02]  /*18b0*/  @P0 LDC.64 R6, c[0x0][0x9e8] ;  /* 0x00027a00ff060b82 */ /* 0x000e240000000a00 */
[----:B0-----:R-:W-:-:S05]  /*18c0*/  @P0 IMAD.HI.U32 R6, R0, R6, RZ ;  /* 0x0000000600060227 */ /* 0x001fca00078e00ff */
[----:B------:R-:W-:-:S07]  /*18d0*/  @P0 SHF.R.U32.HI R0, RZ, R7, R6 ;  /* 0x00000007ff000219 */ /* 0x000fce0000011606 */
.L_x_14298:
[----:B------:R-:W-:Y:S05]  /*18e0*/  BSYNC B0 ;  /* 0x0000000000007941 */ /* 0x000fea0003800000 */
.L_x_14296:
[----:B------:R-:W-:-:S05]  /*18f0*/  IMAD R0, R0, R5, RZ ;  /* 0x0000000500007224 */ /* 0x000fca00078e02ff */
[----:B------:R-:W-:-:S07]  /*1900*/  VIMNMX R3, R3, R0, !PT ;  /* 0x0000000003037248 */ /* 0x000fce0007fe0100 */
.L_x_14295:
        /* <DEDUP_REMOVED lines=8> */
[----:B------:R-:W-:Y:S02]  /*1990*/  VIMNMX R0, R79, R0, PT ;  /* 0x000000004f007248 */ /* 0x000fe40003fe0100 */
[----:B------:R-:W-:-:S03]  /*19a0*/  LEA R3, R3, -R13, 0x7 ;  /* 0x8000000d03037211 */ /* 0x000fc600078e38ff */
[----:B------:R-:W-:Y:S01]  /*19b0*/  IMAD R5, R0, 0x80, -R13 ;  /* 0x0000008000057824 */ /* 0x000fe200078e0a0d */
[----:B------:R-:W-:-:S04]  /*19c0*/  VIMNMX R3, RZ, R3, !PT ;  /* 0x00000003ff037248 */ /* 0x000fc80007fe0100 */
        /* <DEDUP_REMOVED lines=31> */
.L_x_14301:
[----:B------:R-:W-:Y:S05]  /*1bc0*/  BSYNC B6 ;  /* 0x0000000000067941 */ /* 0x000fea0003800000 */
.L_x_14300:
        /* <DEDUP_REMOVED lines=20> */
.L_x_14303:
[----:B------:R-:W-:Y:S05]  /*1d10*/  BSYNC B6 ;  /* 0x0000000000067941 */ /* 0x000fea0003800000 */
.L_x_14302:
[----:B------:R-:W-:Y:S01]  /*1d20*/  ULDC.64 UR4, c[0x0][0x9f8] ;  /* 0x00027e0000047ab9 */ /* 0x000fe20000000a00 */
[----:B------:R-:W2:Y:S01]  /*1d30*/  LDL R34, [R1+0x40] ;  /* 0x0000400001227983 */ /* 0x000ea20000100800 */
[----:B------:R-:W-:Y:S01]  /*1d40*/  ISETP.NE.U32.AND P0, PT, RZ, UR4, PT ;  /* 0x00000004ff007c0c */ /* 0x000fe2000bf05070 */
[----:B------:R-:W-:Y:S01]  /*1d50*/  IMAD.MOV.U32 R69, RZ, RZ, R31 ;  /* 0x000000ffff457224 */ /* 0x000fe200078e001f */
[----:B------:R-:W0:Y:S01]  /*1d60*/  LDC.64 R66, c[0x0][0x3f8] ;  /* 0x0000fe00ff427b82 */ /* 0x000e220000000a00 */
[----:B------:R-:W3:Y:S01]  /*1d70*/  LDL R32, [R1+0x44] ;  /* 0x0000440001207983 */ /* 0x000ee20000100800 */
[----:B------:R-:W-:-:S06]  /*1d80*/  ISETP.NE.AND.EX P0, PT, RZ, UR5, PT, P0 ;  /* 0x00000005ff007c0c */ /* 0x000fcc000bf05300 */
[----:B------:R-:W1:Y:S08]  /*1d90*/  LDC.64 R4, c[0x0][0x408] ;  /* 0x00010200ff047b82 */ /* 0x000e700000000a00 */
[----:B------:R-:W4:Y:S02]  /*1da0*/  @P0 LDC.64 R6, c[0x0][0x9f8] ;  /* 0x00027e00ff060b82 */ /* 0x000f240000000a00 */
[----:B----4-:R-:W-:Y:S01]  /*1db0*/  @P0 IMAD.WIDE R6, R31, 0x4, R6 ;  /* 0x000000041f060825 */ /* 0x010fe200078e0206 */
[----:B------:R-:W4:Y:S05]  /*1dc0*/  S2R R20, SR_TID.X ;  /* 0x0000000000147919 */ /* 0x000f2a0000002100 */
[----:B------:R-:W4:Y:S01]  /*1dd0*/  LDC R31, c[0x0][0x3f4] ;  /* 0x0000fd00ff1f7b82 */ /* 0x000f220000000800 */
[----:B------:R1:W3:Y:S01]  /*1de0*/  @P0 LDG.E R69, desc[UR42][R6.64] ;  /* 0x0000002a06450981 */ /* 0x0002e2000c1e1900 */
[----:B------:R-:W-:Y:S01]  /*1df0*/  SHF.R.S32.HI R3, RZ, 0x1f, R157 ;  /* 0x0000001fff037819 */ /* 0x000fe2000001149d */
[----:B0-----:R-:W-:Y:S01]  /*1e00*/  IMAD.WIDE.U32 R10, R157, R66, R16 ;  /* 0x000000429d0a7225 */ /* 0x001fe200078e0010 */
[----:B------:R-:W-:-:S02]  /*1e10*/  SHF.R.S32.HI R153, RZ, 0x1f, R152 ;  /* 0x0000001fff997819 */ /* 0x000fc40000011498 */
[----:B-1----:R-:W-:Y:S01]  /*1e20*/  SHF.L.U64.HI R64, R4, 0x7, R5 ;  /* 0x0000000704407819 */ /* 0x002fe20000010205 */
[-C--:B------:R-:W-:Y:S01]  /*1e30*/  IMAD R0, R3, R66.reuse, RZ ;  /* 0x0000004203007224 */ /* 0x080fe200078e02ff */
[----:B------:R-:W-:Y:S01]  /*1e40*/  LOP3.LUT R22, R22, 0xfffffffd, RZ, 0xc0, !PT ;  /* 0xfffffffd16167812 */ /* 0x000fe200078ec0ff */
[----:B------:R-:W-:Y:S01]  /*1e50*/  IMAD.WIDE.U32 R8, R157, R66, R152 ;  /* 0x000000429d087225 */ /* 0x000fe200078e0098 */
[----:B------:R-:W-:-:S03]  /*1e60*/  SHF.R.S32.HI R62, RZ, 0x1f, R30 ;  /* 0x0000001fff3e7819 */ /* 0x000fc6000001141e */
[----:B------:R-:W-:Y:S02]  /*1e70*/  IMAD R15, R157, R67, R0 ;  /* 0x000000439d0f7224 */ /* 0x000fe400078e0200 */
[-C--:B------:R-:W-:Y:S02]  /*1e80*/  IMAD R0, R3, R4.reuse, RZ ;  /* 0x0000000403007224 */ /* 0x080fe400078e02ff */
[----:B------:R-:W-:Y:S01]  /*1e90*/  IMAD.IADD R11, R15, 0x1, R11 ;  /* 0x000000010f0b7824 */ /* 0x000fe200078e020b */
[----:B------:R-:W-:Y:S01]  /*1ea0*/  IADD3 R9, R9, R15, RZ ;  /* 0x0000000f09097210 */ /* 0x000fe20007ffe0ff */
[C---:B------:R-:W-:Y:S01]  /*1eb0*/  IMAD R21, R157.reuse, R5, R0 ;  /* 0x000000059d157224 */ /* 0x040fe200078e0200 */
[----:B-----5:R-:W-:Y:S01]  /*1ec0*/  SHF.R.S32.HI R15, RZ, 0x1f, R24 ;  /* 0x0000001fff0f7819 */ /* 0x020fe20000011418 */
[----:B------:R-:W-:Y:S01]  /*1ed0*/  IMAD.WIDE.U32 R6, R157, R4, R152 ;  /* 0x000000049d067225 */ /* 0x000fe200078e0098 */
[----:B----4-:R-:W-:-:S03]  /*1ee0*/  ISETP.GE.AND P0, PT, R16, R31, PT ;  /* 0x0000001f1000720c */ /* 0x010fc60003f06270 */
[----:B------:R-:W-:Y:S01]  /*1ef0*/  IMAD R14, R15, R66, RZ ;  /* 0x000000420f0e7224 */ /* 0x000fe200078e02ff */
[----:B------:R-:W-:Y:S01]  /*1f00*/  SEL R3, R31, RZ, P0 ;  /* 0x000000ff1f037207 */ /* 0x000fe20000000000 */
[----:B------:R-:W-:Y:S01]  /*1f10*/  IMAD.WIDE.U32 R12, R157, R4, R16 ;  /* 0x000000049d0c7225 */ /* 0x000fe200078e0010 */
[----:B------:R-:W-:-:S03]  /*1f20*/  SHF.R.U32.HI R35, RZ, 0x7, R20 ;  /* 0x00000007ff237819 */ /* 0x000fc60000011614 */
[----:B------:R-:W-:Y:S01]  /*1f30*/  VIADD R36, R20, 0xffffff80 ;  /* 0xffffff8014247836 */ /* 0x000fe20000000000 */
[C---:B------:R-:W-:Y:S01]  /*1f40*/  ISETP.NE.AND P6, PT, R35.reuse, 0x1, PT ;  /* 0x000000012300780c */ /* 0x040fe20003fc5270 */
[----:B------:R-:W-:Y:S02]  /*1f50*/  VIADD R60, R35, 0x8 ;  /* 0x00000008233c7836 */ /* 0x000fe40000000000 */
[----:B------:R-:W-:Y:S02]  /*1f60*/  IMAD.IADD R3, R16, 0x1, R3 ;  /* 0x0000000110037824 */ /* 0x000fe400078e0203 */
[----:B------:R-:W-:Y:S02]  /*1f70*/  VIADD R35, R157, 0x60 ;  /* 0x000000609d237836 */ /* 0x000fe40000000000 */
[----:B------:R-:W-:Y:S01]  /*1f80*/  IMAD R15, R15, R4, RZ ;  /* 0x000000040f0f7224 */ /* 0x000fe200078e02ff */
[----:B------:R-:W-:Y:S01]  /*1f90*/  SHF.R.S32.HI R0, RZ, 0x1f, R3 ;  /* 0x0000001fff007819 */ /* 0x000fe20000011403 */
[----:B------:R-:W-:-:S02]  /*1fa0*/  IMAD.SHL.U32 R35, R35, 0x40, RZ ;  /* 0x0000004023237824 */ /* 0x000fc400078e00ff */
[----:B------:R-:W-:Y:S01]  /*1fb0*/  VIADD R20, R20, 0xffffff80 ;  /* 0xffffff8014147836 */ /* 0x000fe20000000000 */
[----:B------:R-:W-:Y:S01]  /*1fc0*/  LEA.HI R0, R0, R3, RZ, 0x3 ;  /* 0x0000000300007211 */ /* 0x000fe200078f18ff */
[----:B------:R-:W-:Y:S01]  /*1fd0*/  IMAD.IADD R7, R7, 0x1, R21 ;  /* 0x0000000107077824 */ /* 0x000fe200078e0215 */
[----:B------:R-:W-:Y:S01]  /*1fe0*/  LOP3.LUT R35, R35, 0x1c0, RZ, 0xc0, !PT ;  /* 0x000001c023237812 */ /* 0x000fe200078ec0ff */
[----:B------:R-:W-:Y:S01]  /*1ff0*/  IMAD.IADD R13, R21, 0x1, R13 ;  /* 0x00000001150d7824 */ /* 0x000fe200078e020d */
[----:B------:R-:W-:Y:S05]  /*2000*/  @!P6 WARPSYNC.ALL ;  /* 0x000000000000e948 */ /* 0x000fea0003800000 */
[C---:B------:R-:W-:Y:S01]  /*2010*/  IMAD R15, R24.reuse, R5, R15 ;  /* 0x00000005180f7224 */ /* 0x040fe200078e020f */
[----:B------:R-:W-:Y:S01]  /*2020*/  LOP3.LUT R5, R35, 0x38, R0, 0xf8, !PT ;  /* 0x0000003823057812 */ /* 0x000fe200078ef800 */
[----:B------:R-:W-:Y:S01]  /*2030*/  VIADD R35, R157, 0x60 ;  /* 0x000000609d237836 */ /* 0x000fe20000000000 */
[----:B------:R-:W-:Y:S01]  /*2040*/  ULDC UR4, c[0x0][0x2f4] ;  /* 0x0000bd0000047ab9 */ /* 0x000fe20000000800 */
[----:B------:R-:W-:Y:S01]  /*2050*/  IMAD.WIDE.U32 R52, R24, R4, R6 ;  /* 0x0000000418347225 */ /* 0x000fe200078e0006 */
[----:B------:R-:W-:-:S02]  /*2060*/  LOP3.LUT R6, R0, 0xfffffff8, RZ, 0xc0, !PT ;  /* 0xfffffff800067812 */ /* 0x000fc400078ec0ff */
[----:B------:R-:W-:Y:S01]  /*2070*/  ISETP.GE.AND P2, PT, R18, UR4, PT ;  /* 0x0000000412007c0c */ /* 0x000fe2000bf46270 */
[----:B------:R-:W-:-:S04]  /*2080*/  IMAD.WIDE.U32 R54, R24, R4, R12 ;  /* 0x0000000418367225 */ /* 0x000fc800078e000c */
[----:B------:R-:W-:Y:S02]  /*2090*/  IMAD.SHL.U32 R63, R4, 0x80, RZ ;  /* 0x00000080043f7824 */ /* 0x000fe400078e00ff */
[----:B------:R-:W-:Y:S02]  /*20a0*/  IMAD.SHL.U32 R35, R35, 0x40, RZ ;  /* 0x0000004023237824 */ /* 0x000fe400078e00ff */
[----:B------:R-:W-:-:S03]  /*20b0*/  IMAD.WIDE.U32 R48, R24, R66, R8 ;  /* 0x0000004218307225 */ /* 0x000fc600078e0008 */
[----:B------:R-:W-:Y:S01]  /*20c0*/  LOP3.LUT R35, R35, 0x1c0, RZ, 0xc0, !PT ;  /* 0x000001c023237812 */ /* 0x000fe200078ec0ff */
[----:B------:R-:W-:Y:S01]  /*20d0*/  IMAD R21, R24, R67, R14 ;  /* 0x0000004318157224 */ /* 0x000fe200078e020e */
[----:B------:R-:W-:Y:S01]  /*20e0*/  SHF.L.U64.HI R67, R66, 0x7, R67 ;  /* 0x0000000742437819 */ /* 0x000fe20000010243 */
[----:B------:R-:W-:Y:S01]  /*20f0*/  IMAD.WIDE.U32 R50, R24, R66, R10 ;  /* 0x0000004218327225 */ /* 0x000fe200078e000a */
[----:B------:R-:W-:-:S03]  /*2100*/  SHF.R.U32.HI R35, RZ, 0x3, R35 ;  /* 0x00000003ff237819 */ /* 0x000fc60000011623 */
[----:B------:R-:W-:Y:S01]  /*2110*/  IMAD.SHL.U32 R58, R31, 0x2, RZ ;  /* 0x000000021f3a7824 */ /* 0x000fe200078e00ff */
[----:B------:R-:W-:Y:S01]  /*2120*/  LOP3.LUT R8, R5, R35, RZ, 0x3c, !PT ;  /* 0x0000002305087212 */ /* 0x000fe200078e3cff */
[----:B------:R-:W-:Y:S01]  /*2130*/  IMAD.IADD R31, R49, 0x1, R21 ;  /* 0x00000001311f7824 */ /* 0x000fe200078e0215 */
[----:B------:R-:W-:Y:S01]  /*2140*/  SHF.R.S32.HI R5, RZ, 0x3, R0 ;  /* 0x00000003ff057819 */ /* 0x000fe20000011400 */
[----:B------:R-:W-:Y:S02]  /*2150*/  IMAD.IADD R68, R68, 0x1, R33 ;  /* 0x0000000144447824 */ /* 0x000fe400078e0221 */
[----:B------:R-:W-:Y:S02]  /*2160*/  IMAD.SHL.U32 R66, R66, 0x80, RZ ;  /* 0x0000008042427824 */ /* 0x000fe400078e00ff */
[----:B------:R-:W-:Y:S02]  /*2170*/  IMAD.IADD R21, R21, 0x1, R51 ;  /* 0x0000000115157824 */ /* 0x000fe400078e0233 */
[----:B------:R-:W-:-:S02]  /*2180*/  IMAD.IADD R7, R15, 0x1, R55 ;  /* 0x000000010f077824 */ /* 0x000fc400078e0237 */
[C---:B--2---:R-:W-:Y:S01]  /*2190*/  IMAD.SHL.U32 R65, R34.reuse, 0x40, RZ ;  /* 0x0000004022417824 */ /* 0x044fe200078e00ff */
[----:B------:R-:W-:Y:S01]  /*21a0*/  @!P6 BAR.SYNC.DEFER_BLOCKING 0x9, 0x100 ;  /* 0x024400000000eb1d */ /* 0x000fe20000010000 */
[----:B------:R-:W-:Y:S02]  /*21b0*/  LOP3.LUT P1, RZ, R34, 0x4, RZ, 0xc0, !PT ;  /* 0x0000000422ff7812 */ /* 0x000fe4000782c0ff */
[----:B------:R-:W-:Y:S02]  /*21c0*/  SHF.R.S32.HI R34, RZ, 0x1f, R36 ;  /* 0x0000001fff227819 */ /* 0x000fe40000011424 */
[----:B------:R-:W-:Y:S02]  /*21d0*/  LOP3.LUT R65, R65, 0x1c0, RZ, 0xc0, !PT ;  /* 0x000001c041417812 */ /* 0x000fe400078ec0ff */
[----:B------:R-:W-:Y:S02]  /*21e0*/  LEA.HI R34, R34, R36, RZ, 0x2 ;  /* 0x0000002422227211 */ /* 0x000fe400078f10ff */
[----:B------:R-:W-:-:S02]  /*21f0*/  SHF.R.U32.HI R61, RZ, 0x3, R65 ;  /* 0x00000003ff3d7819 */ /* 0x000fc40000011641 */
[----:B------:R-:W-:Y:S02]  /*2200*/  LOP3.LUT R34, R34, 0xfffffffc, RZ, 0xc0, !PT ;  /* 0xfffffffc22227812 */ /* 0x000fe400078ec0ff */
[----:B------:R-:W-:Y:S02]  /*2210*/  LOP3.LUT R4, R65, 0x18, R16, 0xf8, !PT ;  /* 0x0000001841047812 */ /* 0x000fe400078ef810 */
[----:B------:R-:W-:Y:S01]  /*2220*/  @P1 LOP3.LUT R22, R22, 0x2, RZ, 0xfc, !PT ;  /* 0x0000000216161812 */ /* 0x000fe200078efcff */
[----:B------:R-:W-:Y:S01]  /*2230*/  IMAD.IADD R34, R36, 0x1, -R34 ;  /* 0x0000000124227824 */ /* 0x000fe200078e0a22 */
[----:B------:R-:W-:Y:S02]  /*2240*/  LOP3.LUT R4, R4, R61, RZ, 0x3c, !PT ;  /* 0x0000003d04047212 */ /* 0x000fe400078e3cff */
[----:B------:R-:W-:Y:S01]  /*2250*/  ISETP.GE.AND P1, PT, R16, UR4, PT ;  /* 0x0000000410007c0c */ /* 0x000fe2000bf26270 */
[----:B------:R-:W-:Y:S01]  /*2260*/  IMAD R59, R34, 0x60, R157 ;  /* 0x00000060223b7824 */ /* 0x000fe200078e029d */
[----:B------:R-:W-:-:S04]  /*2270*/  SHF.R.S32.HI R34, RZ, 0x1f, R20 ;  /* 0x0000001fff227819 */ /* 0x000fc80000011414 */
[----:B------:R-:W-:Y:S01]  /*2280*/  LEA.HI R34, R34, R20, RZ, 0x5 ;  /* 0x0000001422227211 */ /* 0x000fe200078f28ff */
[----:B------:R-:W-:-:S03]  /*2290*/  IMAD.IADD R20, R53, 0x1, R15 ;  /* 0x0000000135147824 */ /* 0x000fc600078e020f */
[----:B------:R-:W-:-:S05]  /*22a0*/  SHF.R.S32.HI R34, RZ, 0x5, R34 ;  /* 0x00000005ff227819 */ /* 0x000fca0000011422 */
[----:B------:R-:W-:Y:S01]  /*22b0*/  IMAD R57, R34, 0x200, R4 ;  /* 0x0000020022397824 */ /* 0x000fe200078e0204 */
[----:B------:R-:W-:Y:S01]  /*22c0*/  LOP3.LUT R4, R65, 0x38, R0, 0xf8, !PT ;  /* 0x0000003841047812 */ /* 0x000fe200078ef800 */
[----:B---3--:R-:W-:-:S03]  /*22d0*/  IMAD.IADD R0, R32, 0x1, R8 ;  /* 0x0000000120007824 */ /* 0x008fc600078e0208 */
[----:B------:R-:W-:Y:S02]  /*22e0*/  LOP3.LUT R3, R4, R61, RZ, 0x3c, !PT ;  /* 0x0000003d04037212 */ /* 0x000fe400078e3cff */
[----:B------:R-:W-:-:S03]  /*22f0*/  SHF.R.S32.HI R4, RZ, 0x1f, R6 ;  /* 0x0000001fff047819 */ /* 0x000fc60000011406 */
[----:B------:R-:W-:Y:S01]  /*2300*/  IMAD R3, R34, 0x200, R3 ;  /* 0x0000020022037824 */ /* 0x000fe200078e0203 */
[----:B------:R-:W-:-:S07]  /*2310*/  SHF.R.S32.HI R56, RZ, 0x1f, R69 ;  /* 0x0000001fff387819 */ /* 0x000fce0000011445 */
.L_x_14359:
[----:B--2-4-:R-:W2:Y:S01]  /*2320*/  LDL R33, [R1+0x40] ;  /* 0x0000400001217983 */ /* 0x014ea20000100800 */
[----:B0-----:R-:W0:Y:S01]  /*2330*/  LDC R74, c[0x0][0x430] ;  /* 0x00010c00ff4a7b82 */ /* 0x001e220000000800 */
[----:B------:R-:W-:Y:S02]  /*2340*/  VIADD R26, R26, 0xffffffff ;  /* 0xffffffff1a1a7836 */ /* 0x000fe40000000000 */
[----:B------:R-:W-:Y:S02]  /*2350*/  IMAD.MOV.U32 R73, RZ, RZ, RZ ;  /* 0x000000ffff497224 */ /* 0x000fe400078e00ff */
        /* <DEDUP_REMOVED lines=20> */
[----:B-----5:R0:W5:Y:S01]  /*24a0*/  @!P3 LDG.E R73, desc[UR42][R8.64] ;  /* 0x0000002a0849b981 */ /* 0x020162000c1e1900 */
        /* <DEDUP_REMOVED lines=8> */
[----:B------:R-:W-:Y:S02]  /*2530*/  @P3 LOP3.LUT R22, R22, 0x1, RZ, 0xfc, !PT ;  /* 0x0000000116163812 */ /* 0x000fe400078efcff */
[----:B------:R-:W-:Y:S02]  /*2540*/  ISETP.GE.AND P3, PT, R80, 0x1, PT ;  /* 0x000000015000780c */ /* 0x000fe40003f66270 */
[----:B--2---:R-:W-:-:S13]  /*2550*/  LOP3.LUT P5, RZ, R33, 0x4, RZ, 0xc0, !PT ;  /* 0x0000000421ff7812 */ /* 0x004fda00078ac0ff */
        /* <DEDUP_REMOVED lines=16> */
[C---:B------:R-:W-:Y:S01]  /*2660*/  IMAD R11, R73.reuse, UR5, R10 ;  /* 0x00000005490b7c24 */ /* 0x040fe2000f8e020a */
[----:B------:R-:W-:Y:S01]  /*2670*/  SHF.R.S32.HI R10, RZ, 0x1f, R26 ;  /* 0x0000001fff0a7819 */ /* 0x000fe2000001141a */
        /* <DEDUP_REMOVED lines=20> */
[----:B------:R0:W5:Y:S01]  /*27c0*/  LDL R83, [R1+0xc] ;  /* 0x00000c0001537983 */ /* 0x0001620000100800 */
        /* <DEDUP_REMOVED lines=10> */
[----:B0-----:R-:W-:Y:S06]  /*2870*/  @P3 BRA `(.L_x_14308) ;  /* 0x0000000000503947 */ /* 0x001fec0003800000 */
[----:B------:R-:W-:Y:S01]  /*2880*/  IADD3 R13, P4, R48, R10, RZ ;  /* 0x0000000a300d7210 */ /* 0x000fe20007f9e0ff */
[----:B------:R-:W-:Y:S01]  /*2890*/  ULDC.64 UR4, c[0x0][0x3e8] ;  /* 0x0000fa0000047ab9 */ /* 0x000fe20000000a00 */
[----:B------:R-:W-:Y:S02]  /*28a0*/  CS2R R44, SRZ ;  /* 0x00000000002c7805 */ /* 0x000fe4000001ff00 */
        /* <DEDUP_REMOVED lines=13> */
[----:B------:R0:W5:Y:S02]  /*2980*/  @!P4 LDG.E.64 R46, desc[UR42][R14.64] ;  /* 0x0000002a0e2ec981 */ /* 0x000164000c1e1b00 */
[----:B-----5:R-:W-:-:S13]  /*2990*/  ISETP.GE.AND P4, PT, R83, R80, PT ;  /* 0x000000505300720c */ /* 0x020fda0003f86270 */
[----:B------:R0:W5:Y:S04]  /*29a0*/  @!P4 LDG.E.64 R40, desc[UR42][R12.64+0x20] ;  /* 0x0000202a0c28c981 */ /* 0x000168000c1e1b00 */
[----:B------:R0:W5:Y:S02]  /*29b0*/  @!P4 LDG.E.64 R42, desc[UR42][R14.64+0x20] ;  /* 0x0000202a0e2ac981 */ /* 0x000164000c1e1b00 */
.L_x_14308:
[----:B------:R-:W-:Y:S05]  /*29c0*/  BSYNC B1 ;  /* 0x0000000000017941 */ /* 0x000fea0003800000 */
.L_x_14307:
[----:B0-----:R-:W-:Y:S01]  /*29d0*/  VIADD R12, R157, 0x60 ;  /* 0x000000609d0c7836 */ /* 0x001fe20000000000 */
[----:B------:R-:W-:Y:S01]  /*29e0*/  BSSY B1, `(.L_x_14309) ;  /* 0x0000021000017945 */ /* 0x000fe20003800000 */
[----:B-----5:R-:W-:Y:S02]  /*29f0*/  IMAD.MOV.U32 R78, RZ, RZ, R40 ;  /* 0x000000ffff4e7224 */ /* 0x020fe400078e0028 */
[----:B------:R-:W-:Y:S01]  /*2a00*/  IMAD.MOV.U32 R82, RZ, RZ, R41 ;  /* 0x000000ffff527224 */ /* 0x000fe200078e0029 */
[----:B------:R-:W-:-:S13]  /*2a10*/  ISETP.GE.AND P4, PT, R12, R77, PT ;  /* 0x0000004d0c00720c */ /* 0x000fda0003f86270 */
[----:B------:R-:W-:Y:S05]  /*2a20*/  @P4 BRA `(.L_x_14310) ;  /* 0x0000000000704947 */ /* 0x000fea0003800000 */
[----:B------:R-:W0:Y:S01]  /*2a30*/  LDC.64 R12, c[0x0][0x3f8] ;  /* 0x0000fe00ff0c7b82 */ /* 0x000e220000000a00 */
[----:B------:R-:W-:Y:S01]  /*2a40*/  IMAD.MOV.U32 R11, RZ, RZ, R70 ;  /* 0x000000ffff0b7224 */ /* 0x000fe200078e0046 */
[----:B------:R-:W-:Y:S01]  /*2a50*/  ULDC.64 UR4, c[0x0][0x3e8] ;  /* 0x0000fa0000047ab9 */ /* 0x000fe20000000a00 */
[----:B------:R-:W-:Y:S01]  /*2a60*/  IMAD.MOV.U32 R9, RZ, RZ, R81 ;  /* 0x000000ffff097224 */ /* 0x000fe200078e0051 */
[----:B------:R-:W-:Y:S02]  /*2a70*/  CS2R R36, SRZ ;  /* 0x0000000000247805 */ /* 0x000fe4000001ff00 */
[----:B------:R-:W-:Y:S01]  /*2a80*/  CS2R R38, SRZ ;  /* 0x0000000000267805 */ /* 0x000fe2000001ff00 */
        /* <DEDUP_REMOVED lines=22> */
.L_x_14310:
[----:B------:R-:W-:Y:S05]  /*2bf0*/  BSYNC B1 ;  /* 0x0000000000017941 */ /* 0x000fea0003800000 */
.L_x_14309:
[----:B0-----:R-:W-:Y:S01]  /*2c00*/  IMAD.MOV.U32 R8, RZ, RZ, R44 ;  /* 0x000000ffff087224 */ /* 0x001fe200078e002c */
[----:B------:R-:W-:Y:S01]  /*2c10*/  UISETP.NE.AND UP0, UPT, UR39, 0x3, UPT ;  /* 0x000000032700788c */ /* 0x000fe2000bf05270 */
[----:B------:R-:W-:Y:S01]  /*2c20*/  IMAD.MOV.U32 R9, RZ, RZ, R45 ;  /* 0x000000ffff097224 */ /* 0x000fe200078e002d */
[----:B------:R-:W-:Y:S01]  /*2c30*/  PRMT R90, R90, 0x5410, R78 ;  /* 0x000054105a5a7816 */ /* 0x000fe2000000004e */
[----:B------:R-:W-:Y:S01]  /*2c40*/  IMAD.MOV.U32 R11, RZ, RZ, R47 ;  /* 0x000000ffff0b7224 */ /* 0x000fe200078e002f */
[----:B------:R-:W-:Y:S02]  /*2c50*/  PRMT R88, R82, 0x7610, R88 ;  /* 0x0000761052587816 */ /* 0x000fe40000000058 */
[----:B------:R-:W-:Y:S01]  /*2c60*/  PRMT R97, R8, 0x5410, R9 ;  /* 0x0000541008617816 */ /* 0x000fe20000000009 */
[----:B------:R-:W-:Y:S01]  /*2c70*/  IMAD.MOV.U32 R8, RZ, RZ, R42 ;  /* 0x000000ffff087224 */ /* 0x000fe200078e002a */
[----:B------:R-:W-:Y:S01]  /*2c80*/  MOV R10, R46 ;  /* 0x0000002e000a7202 */ /* 0x000fe20000000f00 */
[----:B------:R-:W-:Y:S01]  /*2c90*/  IMAD.MOV.U32 R9, RZ, RZ, R43 ;  /* 0x000000ffff097224 */ /* 0x000fe200078e002b */
[----:B------:R-:W-:-:S02]  /*2ca0*/  PLOP3.LUT P5, PT, PT, PT, UP0, 0x80, 0x0 ;  /* 0x000000000000781c */ /* 0x000fc40003faf008 */
[----:B------:R-:W-:Y:S01]  /*2cb0*/  PRMT R90, R8, 0x7610, R90 ;  /* 0x00007610085a7816 */ /* 0x000fe2000000005a */
[----:B-----5:R-:W-:Y:S01]  /*2cc0*/  IMAD.MOV.U32 R8, RZ, RZ, R32 ;  /* 0x000000ffff087224 */ /* 0x020fe200078e0020 */
[----:B------:R-:W-:Y:S01]  /*2cd0*/  PRMT R88, R88, 0x5410, R9 ;  /* 0x0000541058587816 */ /* 0x000fe20000000009 */
        /* <DEDUP_REMOVED lines=8> */
[----:B------:R-:W-:-:S02]  /*2d60*/  IMAD.MOV.U32 R10, RZ, RZ, R38 ;  /* 0x000000ffff0a7224 */ /* 0x000fc400078e0026 */
[----:B------:R-:W-:Y:S01]  /*2d70*/  IMAD.MOV.U32 R11, RZ, RZ, R39 ;  /* 0x000000ffff0b7224 */ /* 0x000fe200078e0027 */
[----:B------:R-:W-:-:S04]  /*2d80*/  PRMT R83, R8, 0x5410, R9 ;  /* 0x0000541008537816 */ /* 0x000fc80000000009 */
[----:B------:R-:W-:Y:S01]  /*2d90*/  PRMT R87, R10, 0x5410, R11 ;  /* 0x000054100a577816 */ /* 0x000fe2000000000b */
[----:B------:R-:W-:Y:S06]  /*2da0*/  @!P5 BRA `(.L_x_14311) ;  /* 0x000000000004d947 */ /* 0x000fec0003800000 */
[----:B------:R-:W-:Y:S01]  /*2db0*/  BPT.TRAP 0x1 ;  /* 0x000000040000795c */ /* 0x000fe20000300000 */
.L_x_14311:
[----:B------:R-:W2:Y:S01]  /*2dc0*/  LDL R8, [R1+0x8] ;  /* 0x0000080001087983 */ /* 0x000ea20000100800 */
[----:B------:R-:W-:Y:S01]  /*2dd0*/  IMAD R70, R23, 0x8, R2 ;  /* 0x0000000817467824 */ /* 0x000fe200078e0202 */
[----:B------:R-:W-:Y:S01]  /*2de0*/  BSSY B1, `(.L_x_14312) ;  /* 0x0000004000017945 */ /* 0x000fe20003800000 */
[----:B--2---:R-:W-:-:S04]  /*2df0*/  SHF.L.U32 R78, R8, 0x1f, RZ ;  /* 0x0000001f084e7819 */ /* 0x004fc800000006ff */
[----:B------:R-:W0:Y:S02]  /*2e00*/  SYNCS.PHASECHK.TRANS64.TRYWAIT P6, [R70+URZ+0x16890], R78 ;  /* 0x0168904e460075a7 */ /* 0x000e2400080c017f */
[----:B0-----:R-:W-:Y:S05]  /*2e10*/  @!P6 BRA `(.L_x_14313) ;  /* 0x000001b000ace947 */ /* 0x001fea0003800000 */
.L_x_14624:
[----:B------:R-:W-:Y:S05]  /*2e20*/  BSYNC B1 ;  /* 0x0000000000017941 */ /* 0x000fea0003800000 */
.L_x_14312:
[----:B------:R-:W-:-:S03]  /*2e30*/  UMOV UR4, 0xffffffff ;  /* 0xffffffff00047882 */ /* 0x000fc60000000000 */
[----:B------:R-:W-:Y:S05]  /*2e40*/  BRA.DIV UR4, `(.L_x_14314) ;  /* 0x000001b204b47947 */ /* 0x000fea000b800000 */
[----:B------:R1:W2:Y:S04]  /*2e50*/  SHFL.IDX PT, R81, R85, RZ, 0x1c1f ;  /* 0x001c1fff55517589 */ /* 0x0002a800000e0000 */
[----:B------:R1:W3:Y:S02]  /*2e60*/  SHFL.IDX PT, R14, R84, RZ, 0x1c1f ;  /* 0x001c1fff540e7589 */ /* 0x0002e400000e0000 */
.L_x_14628:
        /* <DEDUP_REMOVED lines=22> */
[----:B------:R-:W-:Y:S01]  /*2fd0*/  FMUL.FTZ R96, R44, R91 ;  /* 0x0000005b2c607220 */ /* 0x000fe20000410000 */
[----:B------:R-:W-:Y:S02]  /*2fe0*/  HADD2.F32 R46, -RZ, R92.H0_H0 ;  /* 0x2000005cff2e7230 */ /* 0x000fe40000004100 */
[CC--:B------:R-:W-:Y:S01]  /*2ff0*/  FMUL.FTZ R92, R10.reuse, R47.reuse ;  /* 0x0000002f0a5c7220 */ /* 0x0c0fe20000410000 */
[----:B------:R-:W-:Y:S01]  /*3000*/  FMUL.FTZ R47, R9, R47 ;  /* 0x0000002f092f7220 */ /* 0x000fe20000410000 */
[----:B------:R-:W-:Y:S02]  /*3010*/  FMUL.FTZ R95, R11, R91 ;  /* 0x0000005b0b5f7220 */ /* 0x000fe40000410000 */
[-C--:B------:R-:W-:Y:S01]  /*3020*/  FFMA.FTZ R91, R9, R45.reuse, -R92 ;  /* 0x0000002d095b7223 */ /* 0x080fe2000001085c */
[----:B------:R-:W-:Y:S01]  /*3030*/  FFMA.FTZ R94, R10, R45, R47 ;  /* 0x0000002d0a5e7223 */ /* 0x000fe2000001002f */
[----:B------:R-:W-:-:S02]  /*3040*/  HADD2.F32 R9, -RZ, R8.H1_H1 ;  /* 0x30000008ff097230 */ /* 0x000fc40000004100 */
[-C--:B------:R-:W-:Y:S01]  /*3050*/  FFMA.FTZ R93, R11, R46.reuse, -R96 ;  /* 0x0000002e0b5d7223 */ /* 0x080fe20000010860 */
[----:B------:R-:W-:Y:S01]  /*3060*/  FFMA.FTZ R98, R44, R46, R95 ;  /* 0x0000002e2c627223 */ /* 0x000fe2000001005f */
[----:B------:R-:W-:Y:S02]  /*3070*/  HADD2.F32 R45, -RZ, R99.H0_H0 ;  /* 0x20000063ff2d7230 */ /* 0x000fe40000004100 */
[----:B------:R-:W-:Y:S02]  /*3080*/  HADD2.F32 R8, -RZ, R8.H0_H0 ;  /* 0x20000008ff087230 */ /* 0x000fe40000004100 */
[----:B------:R-:W-:Y:S02]  /*3090*/  HADD2.F32 R10, -RZ, R15.H1_H1 ;  /* 0x3000000fff0a7230 */ /* 0x000fe40000004100 */
        /* <DEDUP_REMOVED lines=16> */
.L_x_14320:
[----:B------:R-:W-:Y:S05]  /*31a0*/  BSYNC B3 ;  /* 0x0000000000037941 */ /* 0x000fea0003800000 */
.L_x_14319:
[----:B0-----:R4:W-:Y:S02]  /*31b0*/  ST.E.128 desc[UR42][R12.64], R8 ;  /* 0x000000080c007985 */ /* 0x0019e4000c101d2a */
.L_x_14318:
[----:B------:R-:W-:Y:S05]  /*31c0*/  BSYNC B2 ;  /* 0x0000000000027941 */ /* 0x000fea0003800000 */
.L_x_14317:
[----:B------:R-:W-:Y:S05]  /*31d0*/  @P2 BRA `(.L_x_14316) ;  /* 0x0000000000cc2947 */ /* 0x000fea0003800000 */
[----:B----4-:R-:W2:Y:S04]  /*31e0*/  LDL R8, [R1+0x4] ;  /* 0x0000040001087983 */ /* 0x010ea80000100800 */
[----:B------:R-:W4:Y:S01]  /*31f0*/  LDL R15, [R1+0xc] ;  /* 0x00000c00010f7983 */ /* 0x000f220000100800 */
[C---:B---3--:R-:W-:Y:S01]  /*3200*/  LEA R12, P3, R18.reuse, R14, 0x1 ;  /* 0x0000000e120c7211 */ /* 0x048fe200078608ff */
[----:B------:R-:W-:Y:S03]  /*3210*/  BSSY B2, `(.L_x_14321) ;  /* 0x000002e000027945 */ /* 0x000fe60003800000 */
[----:B--2---:R-:W-:Y:S02]  /*3220*/  LEA.HI.X R13, R18, R81, R8, 0x1, P3 ;  /* 0x00000051120d7211 */ /* 0x004fe400018f0c08 */
[----:B------:R2:W3:Y:S01]  /*3230*/  LDS.128 R8, [R71+0xe000] ;  /* 0x00e0000047087984 */ /* 0x0004e20000000c00 */
[----:B----4-:R-:W-:-:S13]  /*3240*/  ISETP.GE.AND P3, PT, R15, R80, PT ;  /* 0x000000500f00720c */ /* 0x010fda0003f66270 */
[----:B--2---:R-:W-:Y:S05]  /*3250*/  @P3 BRA `(.L_x_14322) ;  /* 0x0000000000a43947 */ /* 0x004fea0003800000 */
[--C-:B------:R-:W-:Y:S01]  /*3260*/  SHF.R.U64 R40, R40, 0x10, R41.reuse ;  /* 0x0000001028287819 */ /* 0x100fe20000001229 */
[----:B---3--:R-:W-:Y:S01]  /*3270*/  IMAD.MOV.U32 R14, RZ, RZ, R10 ;  /* 0x000000ffff0e7224 */ /* 0x008fe200078e000a */
[----:B------:R-:W-:Y:S01]  /*3280*/  SHF.R.U32.HI R45, RZ, 0x10, R41 ;  /* 0x00000010ff2d7819 */ /* 0x000fe20000011629 */
[----:B------:R-:W-:Y:S01]  /*3290*/  HADD2.F32 R10, -RZ, R9.H1_H1 ;  /* 0x30000009ff0a7230 */ /* 0x000fe20000004100 */
[--C-:B------:R-:W-:Y:S01]  /*32a0*/  SHF.R.U64 R41, R42, 0x10, R43.reuse ;  /* 0x000000102a297819 */ /* 0x100fe2000000122b */
[----:B------:R-:W-:Y:S01]  /*32b0*/  HADD2.F32 R15, -RZ, R11.H1_H1 ;  /* 0x3000000bff0f7230 */ /* 0x000fe20000004100 */
        /* <DEDUP_REMOVED lines=13> */
[-C--:B------:R-:W-:Y:S01]  /*3390*/  FFMA.FTZ R46, R9, R40.reuse, -R46 ;  /* 0x00000028092e7223 */ /* 0x080fe2000001082e */
[----:B------:R-:W-:Y:S01]  /*33a0*/  FFMA.FTZ R45, R10, R40, R41 ;  /* 0x000000280a2d7223 */ /* 0x000fe20000010029 */
[----:B------:R-:W-:Y:S02]  /*33b0*/  HADD2.F32 R90, -RZ, R90.H0_H0 ;  /* 0x2000005aff5a7230 */ /* 0x000fe40000004100 */
[----:B------:R-:W-:Y:S01]  /*33c0*/  FFMA.FTZ R81, R15, R42, R44 ;  /* 0x0000002a0f517223 */ /* 0x000fe2000001002c */
[----:B------:R-:W-:Y:S02]  /*33d0*/  HADD2.F32 R41, -RZ, R88.H1_H1 ;  /* 0x30000058ff297230 */ /* 0x000fe40000004100 */
[----:B------:R-:W-:Y:S02]  /*33e0*/  HADD2.F32 R9, -RZ, R8.H1_H1 ;  /* 0x30000008ff097230 */ /* 0x000fe40000004100 */
[----:B------:R-:W-:Y:S02]  /*33f0*/  HADD2.F32 R10, -RZ, R14.H1_H1 ;  /* 0x3000000eff0a7230 */ /* 0x000fe40000004100 */
[----:B------:R-:W-:-:S02]  /*3400*/  HADD2.F32 R8, -RZ, R8.H0_H0 ;  /* 0x20000008ff087230 */ /* 0x000fc40000004100 */
[CC--:B------:R-:W-:Y:S01]  /*3410*/  FMUL.FTZ R43, R9.reuse, R90.reuse ;  /* 0x0000005a092b7220 */ /* 0x0c0fe20000410000 */
[----:B------:R-:W-:Y:S02]  /*3420*/  HADD2.F32 R14, -RZ, R14.H0_H0 ;  /* 0x2000000eff0e7230 */ /* 0x000fe40000004100 */
[----:B------:R-:W-:Y:S01]  /*3430*/  FMUL.FTZ R47, R10, R41 ;  /* 0x000000290a2f7220 */ /* 0x000fe20000410000 */
[----:B------:R-:W-:Y:S02]  /*3440*/  HADD2.F32 R15, -RZ, R88.H0_H0 ;  /* 0x20000058ff0f7230 */ /* 0x000fe40000004100 */
        /* <DEDUP_REMOVED lines=10> */
.L_x_14322:
[----:B------:R-:W-:Y:S05]  /*34f0*/  BSYNC B2 ;  /* 0x0000000000027941 */ /* 0x000fea0003800000 */
.L_x_14321:
[----:B---3--:R2:W-:Y:S02]  /*3500*/  ST.E.128 desc[UR42][R12.64], R8 ;  /* 0x000000080c007985 */ /* 0x0085e4000c101d2a */
.L_x_14316:
[----:B------:R-:W-:Y:S05]  /*3510*/  BSYNC B1 ;  /* 0x0000000000017941 */ /* 0x000fea0003800000 */
.L_x_14315:
[----:B------:R-:W-:-:S03]  /*3520*/  UMOV UR4, 0xffffffff ;  /* 0xffffffff00047882 */ /* 0x000fc60000000000 */
[----:B------:R-:W-:Y:S05]  /*3530*/  BRA.DIV UR4, `(.L_x_14323) ;  /* 0x000001ae04407947 */ /* 0x000fea000b800000 */
[----:B-1----:R-:W1:Y:S04]  /*3540*/  SHFL.IDX PT, R85, R85, 0x1, 0x1c1f ;  /* 0x003c1f0055557f89 */ /* 0x002e6800000e0000 */
[----:B---3--:R3:W0:Y:S02]  /*3550*/  SHFL.IDX PT, R14, R84, 0x1, 0x1c1f ;  /* 0x003c1f00540e7f89 */ /* 0x00862400000e0000 */
.L_x_14632:
[----:B------:R-:W-:Y:S05]  /*3560*/  @P4 BRA `(.L_x_14324) ;  /* 0x0000002000144947 */ /* 0x000fea0003800000 */
[----:B------:R-:W-:Y:S04]  /*3570*/  BSSY B1, `(.L_x_14325) ;  /* 0x0000033000017945 */ /* 0x000fe80003800000 */
[----:B------:R-:W-:Y:S05]  /*3580*/  @P1 BRA `(.L_x_14326) ;  /* 0x0000000000c41947 */ /* 0x000fea0003800000 */
[----:B--2-4-:R2:W4:Y:S01]  /*3590*/  LDS.128 R8, [R72+0x11000] ;  /* 0x0110000048087984 */ /* 0x0145220000000c00 */
[C---:B0-----:R-:W-:Y:S01]  /*35a0*/  LEA R12, P3, R16.reuse, R14, 0x1 ;  /* 0x0000000e100c7211 */ /* 0x041fe200078608ff */
[----:B------:R-:W-:Y:S03]  /*35b0*/  BSSY B2, `(.L_x_14327) ;  /* 0x000002d000027945 */ /* 0x000fe60003800000 */
[----:B-1----:R-:W-:Y:S02]  /*35c0*/  LEA.HI.X R13, R16, R85, R17, 0x1, P3 ;  /* 0x00000055100d7211 */ /* 0x002fe400018f0c11 */
[----:B------:R-:W-:-:S13]  /*35d0*/  ISETP.GE.AND P3, PT, R152, R80, PT ;  /* 0x000000509800720c */ /* 0x000fda0003f66270 */
[----:B--2---:R-:W-:Y:S05]  /*35e0*/  @P3 BRA `(.L_x_14328) ;  /* 0x0000000000a43947 */ /* 0x004fea0003800000 */
        /* <DEDUP_REMOVED lines=41> */
.L_x_14328:
[----:B------:R-:W-:Y:S05]  /*3880*/  BSYNC B2 ;  /* 0x0000000000027941 */ /* 0x000fea0003800000 */
.L_x_14327:
[----:B----4-:R0:W-:Y:S02]  /*3890*/  ST.E.128 desc[UR42][R12.64], R8 ;  /* 0x000000080c007985 */ /* 0x0101e4000c101d2a */
.L_x_14326:
[----:B------:R-:W-:Y:S05]  /*38a0*/  BSYNC B1 ;  /* 0x0000000000017941 */ /* 0x000fea0003800000 */
.L_x_14325:
[----:B------:R-:W-:Y:S05]  /*38b0*/  @P2 BRA `(.L_x_14324) ;  /* 0x0000001c00402947 */ /* 0x000fea0003800000 */
[----:B0-2-4-:R-:W1:Y:S04]  /*38c0*/  LDL R8, [R1+0x4] ;  /* 0x0000040001087983 */ /* 0x015e680000100800 */
[----:B------:R-:W2:Y:S01]  /*38d0*/  LDL R15, [R1+0xc] ;  /* 0x00000c00010f7983 */ /* 0x000ea20000100800 */
[C---:B------:R-:W-:Y:S01]  /*38e0*/  LEA R12, P3, R18.reuse, R14, 0x1 ;  /* 0x0000000e120c7211 */ /* 0x040fe200078608ff */
[----:B------:R-:W-:Y:S03]  /*38f0*/  BSSY B1, `(.L_x_14329) ;  /* 0x000002e000017945 */ /* 0x000fe60003800000 */
[----:B-1----:R-:W-:Y:S02]  /*3900*/  LEA.HI.X R13, R18, R85, R8, 0x1, P3 ;  /* 0x00000055120d7211 */ /* 0x002fe400018f0c08 */
[----:B------:R0:W1:Y:S01]  /*3910*/  LDS.128 R8, [R71+0x11000] ;  /* 0x0110000047087984 */ /* 0x0000620000000c00 */
[----:B--2---:R-:W-:-:S13]  /*3920*/  ISETP.GE.AND P3, PT, R15, R80, PT ;  /* 0x000000500f00720c */ /* 0x004fda0003f66270 */
[----:B0-----:R-:W-:Y:S05]  /*3930*/  @P3 BRA `(.L_x_14330) ;  /* 0x0000000000a43947 */ /* 0x001fea0003800000 */
[--C-:B------:R-:W-:Y:S01]  /*3940*/  SHF.R.U64 R32, R32, 0x10, R33.reuse ;  /* 0x0000001020207819 */ /* 0x100fe20000001221 */
[----:B-1----:R-:W-:Y:S01]  /*3950*/  IMAD.MOV.U32 R14, RZ, RZ, R10 ;  /* 0x000000ffff0e7224 */ /* 0x002fe200078e000a */
        /* <DEDUP_REMOVED lines=39> */
.L_x_14330:
[----:B------:R-:W-:Y:S05]  /*3bd0*/  BSYNC B1 ;  /* 0x0000000000017941 */ /* 0x000fea0003800000 */
.L_x_14329:
[----:B-1----:R0:W-:Y:S01]  /*3be0*/  ST.E.128 desc[UR42][R12.64], R8 ;  /* 0x000000080c007985 */ /* 0x0021e2000c101d2a */
[----:B------:R-:W-:Y:S05]  /*3bf0*/  BRA `(.L_x_14324) ;  /* 0x0000001800707947 */ /* 0x000fea0003800000 */
.L_x_14306:
        /* <DEDUP_REMOVED lines=30> */
[----:B------:R-:W-:Y:S01]  /*3de0*/  ULDC.64 UR4, c[0x0][0x3e8] ;  /* 0x0000fa0000047ab9 */ /* 0x000fe20000000a00 */
[----:B------:R-:W-:Y:S02]  /*3df0*/  IMAD.MOV.U32 R9, RZ, RZ, R81 ;  /* 0x000000ffff097224 */ /* 0x000fe400078e0051 */
        /* <DEDUP_REMOVED lines=16> */
.L_x_14332:
[----:B------:R-:W-:Y:S05]  /*3f00*/  BSYNC B1 ;  /* 0x0000000000017941 */ /* 0x000fea0003800000 */
.L_x_14331:
        /* <DEDUP_REMOVED lines=30> */
[----:B------:R-:W-:Y:S02]  /*40f0*/  PRMT R95, R10, 0x7610, R95 ;  /* 0x000076100a5f7816 */ /* 0x000fe4000000005f */
[----:B------:R-:W-:Y:S01]  /*4100*/  PRMT R100, R11, 0x7610, R100 ;  /* 0x000076100b647816 */ /* 0x000fe20000000064 */
[----:B------:R-:W-:Y:S06]  /*4110*/  @!P5 BRA `(.L_x_14333) ;  /* 0x000000000004d947 */ /* 0x000fec0003800000 */
[----:B------:R-:W-:Y:S01]  /*4120*/  BPT.TRAP 0x1 ;  /* 0x000000040000795c */ /* 0x000fe20000300000 */
.L_x_14333:
[----:B------:R-:W2:Y:S01]  /*4130*/  LDL R8, [R1+0x8] ;  /* 0x0000080001087983 */ /* 0x000ea20000100800 */
[----:B------:R-:W-:Y:S01]  /*4140*/  IMAD R70, R23, 0x8, R2 ;  /* 0x0000000817467824 */ /* 0x000fe200078e0202 */
[----:B------:R-:W1:Y:S01]  /*4150*/  LDC R87, c[0x0][0x2f4] ;  /* 0x0000bd00ff577b82 */ /* 0x000e620000000800 */
[----:B------:R-:W-:Y:S01]  /*4160*/  BSSY B1, `(.L_x_14334) ;  /* 0x0000004000017945 */ /* 0x000fe20003800000 */
[----:B--2---:R-:W-:-:S04]  /*4170*/  SHF.L.U32 R78, R8, 0x1f, RZ ;  /* 0x0000001f084e7819 */ /* 0x004fc800000006ff */
[----:B------:R-:W2:Y:S02]  /*4180*/  SYNCS.PHASECHK.TRANS64.TRYWAIT P4, [R70+URZ+0x16890], R78 ;  /* 0x0168904e460075a7 */ /* 0x000ea4000808017f */
[----:B-12---:R-:W-:Y:S05]  /*4190*/  @!P4 BRA `(.L_x_14335) ;  /* 0x000001a00070c947 */ /* 0x006fea0003800000 */
.L_x_14633:
[----:B------:R-:W-:Y:S05]  /*41a0*/  BSYNC B1 ;  /* 0x0000000000017941 */ /* 0x000fea0003800000 */
.L_x_14334:
[----:B------:R-:W-:Y:S01]  /*41b0*/  UMOV UR4, 0xffffffff ;  /* 0xffffffff00047882 */ /* 0x000fe20000000000 */
[----:B------:R-:W-:Y:S02]  /*41c0*/  IMAD.IADD R91, R87, 0x1, -R58 ;  /* 0x00000001575b7824 */ /* 0x000fe400078e0a3a */
[----:B------:R-:W-:Y:S05]  /*41d0*/  BRA.DIV UR4, `(.L_x_14336) ;  /* 0x000001a204747947 */ /* 0x000fea000b800000 */
[----:B------:R2:W3:Y:S04]  /*41e0*/  SHFL.IDX PT, R83, R85, RZ, 0x1c1f ;  /* 0x001c1fff55537589 */ /* 0x0004e800000e0000 */
[----:B------:R2:W4:Y:S02]  /*41f0*/  SHFL.IDX PT, R82, R84, RZ, 0x1c1f ;  /* 0x001c1fff54527589 */ /* 0x00052400000e0000 */
.L_x_14637:
        /* <DEDUP_REMOVED lines=15> */
[----:B------:R-:W-:-:S03]  /*42f0*/  LEA.HI R10, R10, R11, RZ, 0x5 ;  /* 0x0000000b0a0a7211 */ /* 0x000fc600078f28ff */
[----:B------:R-:W-:Y:S01]  /*4300*/  IMAD.SHL.U32 R86, R8, 0x8, RZ ;  /* 0x0000000808567824 */ /* 0x000fe200078e00ff */
[----:B------:R-:W-:-:S04]  /*4310*/  SHF.R.S32.HI R10, RZ, 0x5, R10 ;  /* 0x00000005ff0a7819 */ /* 0x000fc8000001140a */
[----:B------:R-:W-:-:S04]  /*4320*/  LOP3.LUT R8, R65, 0x38, R86, 0xf8, !PT ;  /* 0x0000003841087812 */ /* 0x000fc800078ef856 */
[----:B------:R-:W-:-:S05]  /*4330*/  LOP3.LUT R8, R8, R61, RZ, 0x3c, !PT ;  /* 0x0000003d08087212 */ /* 0x000fca00078e3cff */
[----:B------:R-:W-:-:S04]  /*4340*/  IMAD R8, R10, 0x200, R8 ;  /* 0x000002000a087824 */ /* 0x000fc800078e0208 */
[----:B------:R-:W-:-:S04]  /*4350*/  IMAD R11, R23, 0x2000, R8 ;  /* 0x00002000170b7824 */ /* 0x000fc800078e0208 */
[----:B0-----:R-:W-:Y:S02]  /*4360*/  IMAD R12, R11, 0x2, R2 ;  /* 0x000000020b0c7824 */ /* 0x001fe400078e0202 */
[----:B------:R-:W0:Y:S04]  /*4370*/  LDS.128 R8, [R9+0xe400] ;  /* 0x00e4000009087984 */ /* 0x000e280000000c00 */
[----:B------:R-:W3:Y:S01]  /*4380*/  LDS.128 R12, [R12+0xe400] ;  /* 0x00e400000c0c7984 */ /* 0x000ee20000000c00 */
[----:B------:R-:W-:Y:S05]  /*4390*/  @P3 BRA `(.L_x_14340) ;  /* 0x00000004004c3947 */ /* 0x000fea0003800000 */
[--C-:B------:R-:W-:Y:S01]  /*43a0*/  SHF.R.U64 R36, R36, 0x10, R37.reuse ;  /* 0x0000001024247819 */ /* 0x100fe20000001225 */
[----:B------:R-:W-:Y:S01]  /*43b0*/  HADD2.F32 R100, -RZ, R100.H0_H0 ;  /* 0x20000064ff647230 */ /* 0x000fe20000004100 */
[----:B------:R-:W-:Y:S01]  /*43c0*/  SHF.R.U32.HI R101, RZ, 0x10, R37 ;  /* 0x00000010ff657819 */ /* 0x000fe20000011625 */
[----:B---3--:R-:W-:Y:S01]  /*43d0*/  IMAD.MOV.U32 R37, RZ, RZ, R13 ;  /* 0x000000ffff257224 */ /* 0x008fe200078e000d */
[----:B------:R-:W-:Y:S01]  /*43e0*/  SHF.R.U64 R32, R32, 0x10, R33 ;  /* 0x0000001020207819 */ /* 0x000fe20000001221 */
[----:B0-----:R-:W-:Y:S01]  /*43f0*/  IMAD.MOV.U32 R13, RZ, RZ, R11 ;  /* 0x000000ffff0d7224 */ /* 0x001fe200078e000b */
[----:B------:R-:W-:Y:S01]  /*4400*/  SHF.R.U32.HI R96, RZ, 0x10, R33 ;  /* 0x00000010ff607819 */ /* 0x000fe20000011621 */
[----:B------:R-:W-:Y:S01]  /*4410*/  HADD2.F32 R11, -RZ, R9.H0_H0 ;  /* 0x20000009ff0b7230 */ /* 0x000fe20000004100 */
[----:B------:R-:W-:Y:S01]  /*4420*/  SHF.R.U64 R33, R34, 0x10, R35 ;  /* 0x0000001022217819 */ /* 0x000fe20000001223 */
[--C-:B------:R-:W-:Y:S01]  /*4430*/  HADD2.F32 R98, -RZ, R37.reuse.H0_H0 ;  /* 0x20000025ff627230 */ /* 0x100fe20000004100 */
[----:B------:R-:W-:Y:S01]  /*4440*/  SHF.R.U64 R34, R38, 0x10, R39 ;  /* 0x0000001026227819 */ /* 0x000fe20000001227 */
[----:B------:R-:W-:-:S02]  /*4450*/  HADD2.F32 R37, -RZ, R37.H1_H1 ;  /* 0x30000025ff257230 */ /* 0x000fc40000004100 */
[-C--:B------:R-:W-:Y:S01]  /*4460*/  FMUL.FTZ R103, R11, R100.reuse ;  /* 0x000000640b677220 */ /* 0x080fe20000410000 */
[----:B------:R-:W-:Y:S02]  /*4470*/  HADD2.F32 R101, -RZ, R101.H0_H0 ;  /* 0x20000065ff657230 */ /* 0x000fe40000004100 */
[----:B------:R-:W-:Y:S01]  /*4480*/  FMUL.FTZ R102, R98, R100 ;  /* 0x0000006462667220 */ /* 0x000fe20000410000 */
[----:B------:R-:W-:Y:S01]  /*4490*/  HADD2.F32 R38, -RZ, R9.H1_H1 ;  /* 0x30000009ff267230 */ /* 0x000fe20000004100 */
[----:B------:R-:W-:Y:S01]  /*44a0*/  SHF.R.U32.HI R39, RZ, 0x10, R39 ;  /* 0x00000010ff277819 */ /* 0x000fe20000011627 */
[----:B------:R-:W-:Y:S02]  /*44b0*/  HADD2.F32 R96, -RZ, R96.H0_H0 ;  /* 0x20000060ff607230 */ /* 0x000fe40000004100 */
[-C--:B------:R-:W-:Y:S01]  /*44c0*/  FMUL.FTZ R105, R37, R101.reuse ;  /* 0x0000006525697220 */ /* 0x080fe20000410000 */
[----:B------:R-:W-:Y:S02]  /*44d0*/  HADD2.F32 R99, -RZ, R99.H0_H0 ;  /* 0x20000063ff637230 */ /* 0x000fe40000004100 */
[----:B------:R-:W-:Y:S01]  /*44e0*/  FMUL.FTZ R100, R38, R101 ;  /* 0x0000006526647220 */ /* 0x000fe20000410000 */
[----:B------:R-:W-:-:S02]  /*44f0*/  HADD2.F32 R104, -RZ, R104.H0_H0 ;  /* 0x20000068ff687230 */ /* 0x000fc40000004100 */
[-C--:B------:R-:W-:Y:S01]  /*4500*/  FFMA.FTZ R38, R38, R96.reuse, -R105 ;  /* 0x0000006026267223 */ /* 0x080fe20000010869 */
[----:B------:R-:W-:Y:S01]  /*4510*/  SHF.R.U32.HI R35, RZ, 0x10, R35 ;  /* 0x00000010ff237819 */ /* 0x000fe20000011623 */
[----:B------:R-:W-:Y:S01]  /*4520*/  FFMA.FTZ R96, R37, R96, R100 ;  /* 0x0000006025607223 */ /* 0x000fe20000010064 */
[-C--:B------:R-:W-:Y:S01]  /*4530*/  FFMA.FTZ R9, R11, R99.reuse, -R102 ;  /* 0x000000630b097223 */ /* 0x080fe20000010866 */
[--C-:B------:R-:W-:Y:S02]  /*4540*/  HADD2.F32 R37, -RZ, R15.reuse.H0_H0 ;  /* 0x2000000fff257230 */ /* 0x100fe40000004100 */
[----:B------:R-:W-:Y:S01]  /*4550*/  FFMA.FTZ R11, R98, R99, R103 ;  /* 0x00000063620b7223 */ /* 0x000fe20000010067 */
[----:B------:R-:W-:Y:S02]  /*4560*/  HADD2.F32 R100, -RZ, R15.H1_H1 ;  /* 0x3000000fff647230 */ /* 0x000fe40000004100 */
[----:B------:R-:W-:Y:S02]  /*4570*/  HADD2.F32 R15, -RZ, R13.H0_H0 ;  /* 0x2000000dff0f7230 */ /* 0x000fe40000004100 */
[----:B------:R-:W-:Y:S01]  /*4580*/  FMUL.FTZ R106, R37, R104 ;  /* 0x00000068256a7220 */ /* 0x000fe20000410000 */
[----:B------:R-:W-:Y:S01]  /*4590*/  HADD2.F32 R39, -RZ, R39.H0_H0 ;  /* 0x20000027ff277230 */ /* 0x000fe20000004100 */
[----:B------:R-:W-:Y:S01]  /*45a0*/  F2FP.F16.F32.PACK_AB R9, R38, R9 ;  /* 0x000000092609723e */ /* 0x000fe200000000ff */
[----:B------:R-:W-:-:S02]  /*45b0*/  HADD2.F32 R98, -RZ, R13.H1_H1 ;  /* 0x3000000dff627230 */ /* 0x000fc40000004100 */
[C---:B------:R-:W-:Y:S01]  /*45c0*/  FMUL.FTZ R104, R15.reuse, R104 ;  /* 0x000000680f687220 */ /* 0x040fe20000410000 */
[----:B------:R-:W-:Y:S02]  /*45d0*/  HADD2.F32 R102, -RZ, R97.H0_H0 ;  /* 0x20000061ff667230 */ /* 0x000fe40000004100 */
[-C--:B------:R-:W-:Y:S01]  /*45e0*/  FMUL.FTZ R97, R100, R39.reuse ;  /* 0x0000002764617220 */ /* 0x080fe20000410000 */
[----:B------:R-:W-:Y:S02]  /*45f0*/  HADD2.F32 R35, -RZ, R35.H0_H0 ;  /* 0x20000023ff237230 */ /* 0x000fe40000004100 */
[C---:B------:R-:W-:Y:S01]  /*4600*/  FMUL.FTZ R39, R98.reuse, R39 ;  /* 0x0000002762277220 */ /* 0x040fe20000410000 */
[----:B------:R-:W-:Y:S02]  /*4610*/  HADD2.F32 R32, -RZ, R32.H0_H0 ;  /* 0x20000020ff207230 */ /* 0x000fe40000004100 */
        /* <DEDUP_REMOVED lines=9> */
[----:B------:R-:W-:Y:S01]  /*46b0*/  HADD2.F32 R37, -RZ, R12.H0_H0 ;  /* 0x2000000cff257230 */ /* 0x000fe20000004100 */
[----:B------:R-:W-:Y:S01]  /*46c0*/  F2FP.F16.F32.PACK_AB R15, R100, R15 ;  /* 0x0000000f640f723e */ /* 0x000fe200000000ff */
[--C-:B------:R-:W-:Y:S02]  /*46d0*/  HADD2.F32 R35, -RZ, R8.reuse.H0_H0 ;  /* 0x20000008ff237230 */ /* 0x100fe40000004100 */
[----:B------:R-:W-:Y:S02]  /*46e0*/  HADD2.F32 R36, -RZ, R8.H1_H1 ;  /* 0x30000008ff247230 */ /* 0x000fe40000004100 */
[----:B------:R-:W-:Y:S01]  /*46f0*/  FMUL.FTZ R8, R37, R104 ;  /* 0x0000006825087220 */ /* 0x000fe20000410000 */
[----:B------:R-:W-:-:S02]  /*4700*/  HADD2.F32 R39, -RZ, R12.H1_H1 ;  /* 0x3000000cff277230 */ /* 0x000fc40000004100 */
[C---:B------:R-:W-:Y:S01]  /*4710*/  FMUL.FTZ R12, R35.reuse, R104 ;  /* 0x00000068230c7220 */ /* 0x040fe20000410000 */
[----:B------:R-:W-:Y:S02]  /*4720*/  HADD2.F32 R33, -RZ, R33.H0_H0 ;  /* 0x20000021ff217230 */ /* 0x000fe40000004100 */
[CC--:B------:R-:W-:Y:S01]  /*4730*/  FMUL.FTZ R104, R36.reuse, R95.reuse ;  /* 0x0000005f24687220 */ /* 0x0c0fe20000410000 */
[-C--:B------:R-:W-:Y:S01]  /*4740*/  FFMA.FTZ R8, R35, R102.reuse, -R8 ;  /* 0x0000006623087223 */ /* 0x080fe20000010808 */
[----:B------:R-:W-:Y:S01]  /*4750*/  FMUL.FTZ R97, R39, R95 ;  /* 0x0000005f27617220 */ /* 0x000fe20000410000 */
[----:B------:R-:W-:Y:S01]  /*4760*/  FFMA.FTZ R12, R37, R102, R12 ;  /* 0x00000066250c7223 */ /* 0x000fe2000001000c */
[-C--:B------:R-:W-:Y:S01]  /*4770*/  FFMA.FTZ R95, R39, R32.reuse, R104 ;  /* 0x00000020275f7223 */ /* 0x080fe20000010068 */
[----:B------:R-:W-:Y:S02]  /*4780*/  HADD2.F32 R39, -RZ, R34.H0_H0 ;  /* 0x20000022ff277230 */ /* 0x000fe40000004100 */
[----:B------:R-:W-:Y:S01]  /*4790*/  FFMA.FTZ R97, R36, R32, -R97 ;  /* 0x0000002024617223 */ /* 0x000fe20000010861 */
[----:B------:R-:W-:-:S02]  /*47a0*/  HADD2.F32 R34, -RZ, R14.H0_H0 ;  /* 0x2000000eff227230 */ /* 0x000fc40000004100 */
[----:B------:R-:W-:Y:S01]  /*47b0*/  HADD2.F32 R37, -RZ, R94.H1_H1 ;  /* 0x3000005eff257230 */ /* 0x000fe20000004100 */
        /* <DEDUP_REMOVED lines=9> */
[----:B------:R-:W-:Y:S02]  /*4850*/  IMAD.MOV.U32 R11, RZ, RZ, R98 ;  /* 0x000000ffff0b7224 */ /* 0x000fe400078e0062 */
[----:B------:R-:W-:Y:S01]  /*4860*/  FMUL.FTZ R39, R10, R39 ;  /* 0x000000270a277220 */ /* 0x000fe20000410000 */
[-C--:B------:R-:W-:Y:S01]  /*4870*/  FFMA.FTZ R99, R32, R35.reuse, -R99 ;  /* 0x0000002320637223 */ /* 0x080fe20000010863 */
[----:B------:R-:W-:Y:S01]  /*4880*/  FFMA.FTZ R37, R34, R35, R37 ;  /* 0x0000002322257223 */ /* 0x000fe20000010025 */
[-C--:B------:R-:W-:Y:S01]  /*4890*/  FFMA.FTZ R10, R10, R33.reuse, -R101 ;  /* 0x000000210a0a7223 */ /* 0x080fe20000010865 */
[----:B------:R-:W-:-:S04]  /*48a0*/  FFMA.FTZ R14, R14, R33, R39 ;  /* 0x000000210e0e7223 */ /* 0x000fc80000010027 */
[----:B------:R-:W-:Y:S02]  /*48b0*/  F2FP.F16.F32.PACK_AB R10, R10, R99 ;  /* 0x000000630a0a723e */ /* 0x000fe400000000ff */
[----:B------:R-:W-:-:S07]  /*48c0*/  F2FP.F16.F32.PACK_AB R14, R14, R37 ;  /* 0x000000250e0e723e */ /* 0x000fce00000000ff */
.L_x_14340:
[----:B------:R-:W-:Y:S05]  /*48d0*/  BSYNC B2 ;  /* 0x0000000000027941 */ /* 0x000fea0003800000 */
.L_x_14339:
[----:B------:R-:W-:Y:S01]  /*48e0*/  ISETP.GE.AND P4, PT, R86, R87, PT ;  /* 0x000000575600720c */ /* 0x000fe20003f86270 */
[----:B0-----:R0:W-:-:S12]  /*48f0*/  ST.E.128 desc[UR42][R80.64], R8 ;  /* 0x0000000850007985 */ /* 0x0011d8000c101d2a */
[----:B------:R-:W-:-:S05]  /*4900*/  @!P4 IMAD.WIDE R82, R86, 0x2, R82 ;  /* 0x000000025652c825 */ /* 0x000fca00078e0252 */
[----:B---3--:R0:W-:Y:S02]  /*4910*/  @!P4 ST.E.128 desc[UR42][R82.64], R12 ;  /* 0x0000000c5200c985 */ /* 0x0081e4000c101d2a */
.L_x_14338:
[----:B------:R-:W-:Y:S05]  /*4920*/  BSYNC B1 ;  /* 0x0000000000017941 */ /* 0x000fea0003800000 */
.L_x_14337:
[----:B------:R-:W-:-:S03]  /*4930*/  UMOV UR4, 0xffffffff ;  /* 0xffffffff00047882 */ /* 0x000fc60000000000 */
[----:B------:R-:W-:Y:S05]  /*4940*/  BRA.DIV UR4, `(.L_x_14341) ;  /* 0x0000019a04e47947 */ /* 0x000fea000b800000 */
[----:B--2---:R-:W2:Y:S04]  /*4950*/  SHFL.IDX PT, R85, R85, 0x1, 0x1c1f ;  /* 0x003c1f0055557f89 */ /* 0x004ea800000e0000 */
[----:B------:R-:W0:Y:S02]  /*4960*/  SHFL.IDX PT, R84, R84, 0x1, 0x1c1f ;  /* 0x003c1f0054547f89 */ /* 0x000e2400000e0000 */
.L_x_14641:
[----:B0-----:R-:W-:-:S05]  /*4970*/  VIADD R8, R157, 0x60 ;  /* 0x000000609d087836 */ /* 0x001fca0000000000 */
[----:B------:R-:W-:-:S13]  /*4980*/  ISETP.GE.OR P4, PT, R8, R77, P1 ;  /* 0x0000004d0800720c */ /* 0x000fda0000f86670 */
[----:B------:R-:W-:Y:S05]  /*4990*/  @P4 BRA `(.L_x_14324) ;  /* 0x0000000c00084947 */ /* 0x000fea0003800000 */
[----:B------:R-:W5:Y:S01]  /*49a0*/  LDL R9, [R1+0x44] ;  /* 0x0000440001097983 */ /* 0x000f620000100800 */
[----:B------:R-:W-:Y:S01]  /*49b0*/  SEL R91, R58, R91, !P0 ;  /* 0x0000005b3a5b7207 */ /* 0x000fe20004000000 */
[C---:B------:R-:W-:Y:S01]  /*49c0*/  VIADD R10, R157.reuse, 0x60 ;  /* 0x000000609d0a7836 */ /* 0x040fe20000000000 */
[----:B------:R-:W-:Y:S01]  /*49d0*/  LEA R32, P4, R6, R84, 0x1 ;  /* 0x0000005406207211 */ /* 0x000fe200078808ff */
[----:B------:R-:W-:Y:S01]  /*49e0*/  VIADD R11, R157, 0x60 ;  /* 0x000000609d0b7836 */ /* 0x000fe20000000000 */
[----:B------:R-:W-:Y:S01]  /*49f0*/  SHF.R.S32.HI R8, RZ, 0x1f, R91 ;  /* 0x0000001fff087819 */ /* 0x000fe2000001145b */
[----:B------:R-:W-:Y:S01]  /*4a00*/  IMAD.SHL.U32 R10, R10, 0x40, RZ ;  /* 0x000000400a0a7824 */ /* 0x000fe200078e00ff */
[----:B------:R-:W-:Y:S01]  /*4a10*/  BSSY B1, `(.L_x_14342) ;  /* 0x000006a000017945 */ /* 0x000fe20003800000 */
[----:B--2---:R-:W-:Y:S02]  /*4a20*/  LEA.HI.X R33, R6, R85, R4, 0x1, P4 ;  /* 0x0000005506217211 */ /* 0x004fe400020f0c04 */
[----:B------:R-:W-:-:S02]  /*4a30*/  LEA.HI R8, R8, R91, RZ, 0x4 ;  /* 0x0000005b08087211 */ /* 0x000fc400078f20ff */
[----:B------:R-:W-:Y:S02]  /*4a40*/  SHF.L.U32 R11, R11, 0x6, RZ ;  /* 0x000000060b0b7819 */ /* 0x000fe400000006ff */
[----:B------:R-:W-:Y:S02]  /*4a50*/  LEA.HI.SX32 R8, R8, R5, 0x1c ;  /* 0x0000000508087211 */ /* 0x000fe400078fe2ff */
[----:B------:R-:W-:Y:S02]  /*4a60*/  LOP3.LUT R10, R10, 0x1c0, RZ, 0xc0, !PT ;  /* 0x000001c00a0a7812 */ /* 0x000fe400078ec0ff */
[----:B------:R-:W-:Y:S01]  /*4a70*/  LOP3.LUT R11, R11, 0x1c0, RZ, 0xc0, !PT ;  /* 0x000001c00b0b7812 */ /* 0x000fe200078ec0ff */
[----:B------:R-:W-:Y:S01]  /*4a80*/  IMAD.SHL.U32 R34, R8, 0x8, RZ ;  /* 0x0000000808227824 */ /* 0x000fe200078e00ff */
[----:B------:R-:W-:-:S04]  /*4a90*/  SHF.R.U32.HI R10, RZ, 0x3, R10 ;  /* 0x00000003ff0a7819 */ /* 0x000fc8000001160a */
[----:B------:R-:W-:-:S04]  /*4aa0*/  LOP3.LUT R8, R11, 0x38, R34, 0xf8, !PT ;  /* 0x000000380b087812 */ /* 0x000fc800078ef822 */
[----:B------:R-:W-:-:S05]  /*4ab0*/  LOP3.LUT R8, R8, R10, RZ, 0x3c, !PT ;  /* 0x0000000a08087212 */ /* 0x000fca00078e3cff */
[----:B-----5:R-:W-:Y:S02]  /*4ac0*/  IMAD.IADD R8, R9, 0x1, R8 ;  /* 0x0000000109087824 */ /* 0x020fe400078e0208 */
[C---:B------:R-:W-:Y:S02]  /*4ad0*/  IMAD R9, R23.reuse, 0x2000, R0 ;  /* 0x0000200017097824 */ /* 0x040fe400078e0200 */
[----:B------:R-:W-:Y:S02]  /*4ae0*/  IMAD R11, R23, 0x2000, R8 ;  /* 0x00002000170b7824 */ /* 0x000fe400078e0208 */
[--C-:B------:R-:W-:Y:S02]  /*4af0*/  IMAD R9, R9, 0x2, R2.reuse ;  /* 0x0000000209097824 */ /* 0x100fe400078e0202 */
[----:B------:R-:W-:-:S04]  /*4b00*/  IMAD R12, R11, 0x2, R2 ;  /* 0x000000020b0c7824 */ /* 0x000fc800078e0202 */
[----:B------:R-:W0:Y:S04]  /*4b10*/  LDS.128 R8, [R9+0xe400] ;  /* 0x00e4000009087984 */ /* 0x000e280000000c00 */
[----:B------:R-:W2:Y:S01]  /*4b20*/  LDS.128 R12, [R12+0xe400] ;  /* 0x00e400000c0c7984 */ /* 0x000ea20000000c00 */
[----:B------:R-:W-:Y:S05]  /*4b30*/  @P3 BRA `(.L_x_14343) ;  /* 0x00000004005c3947 */ /* 0x000fea0003800000 */
[----:B0-----:R-:W-:Y:S01]  /*4b40*/  IMAD.MOV.U32 R39, RZ, RZ, R8 ;  /* 0x000000ffff277224 */ /* 0x001fe200078e0008 */
[----:B------:R-:W-:Y:S01]  /*4b50*/  SHF.R.U64 R38, R44, 0x10, R45 ;  /* 0x000000102c267819 */ /* 0x000fe2000000122d */
[----:B--2---:R-:W-:Y:S01]  /*4b60*/  IMAD.MOV.U32 R8, RZ, RZ, R13 ;  /* 0x000000ffff087224 */ /* 0x004fe200078e000d */
[----:B------:R-:W-:Y:S01]  /*4b70*/  SHF.R.U32.HI R44, RZ, 0x10, R45 ;  /* 0x00000010ff2c7819 */ /* 0x000fe2000001162d */
[----:B------:R-:W-:Y:S01]  /*4b80*/  IMAD.MOV.U32 R13, RZ, RZ, R11 ;  /* 0x000000ffff0d7224 */ /* 0x000fe200078e000b */
[--C-:B------:R-:W-:Y:S01]  /*4b90*/  SHF.R.U64 R36, R40, 0x10, R41.reuse ;  /* 0x0000001028247819 */ /* 0x100fe20000001229 */
[----:B------:R-:W-:Y:S01]  /*4ba0*/  IMAD.MOV.U32 R40, RZ, RZ, R12 ;  /* 0x000000ffff287224 */ /* 0x000fe200078e000c */
[----:B------:R-:W-:Y:S01]  /*4bb0*/  SHF.R.U32.HI R81, RZ, 0x10, R41 ;  /* 0x00000010ff517819 */ /* 0x000fe20000011629 */
        /* <DEDUP_REMOVED lines=28> */
[----:B----4-:R-:W-:Y:S01]  /*4d80*/  FMUL.FTZ R82, R41, R46 ;  /* 0x0000002e29527220 */ /* 0x010fe20000410000 */
[----:B------:R-:W-:-:S02]  /*4d90*/  HADD2.F32 R44, -RZ, R80.H0_H0 ;  /* 0x20000050ff2c7230 */ /* 0x000fc40000004100 */
[-C--:B------:R-:W-:Y:S01]  /*4da0*/  FMUL.FTZ R80, R42, R45.reuse ;  /* 0x0000002d2a507220 */ /* 0x080fe20000410000 */
[----:B------:R-:W-:Y:S02]  /*4db0*/  HADD2.F32 R13, -RZ, R13.H1_H1 ;  /* 0x3000000dff0d7230 */ /* 0x000fe40000004100 */
[C---:B------:R-:W-:Y:S01]  /*4dc0*/  FMUL.FTZ R45, R15.reuse, R45 ;  /* 0x0000002d0f2d7220 */ /* 0x040fe20000410000 */
[----:B------:R-:W-:Y:S02]  /*4dd0*/  HADD2.F32 R88, -RZ, R88.H0_H0 ;  /* 0x20000058ff587230 */ /* 0x000fe40000004100 */
[----:B------:R-:W-:Y:S01]  /*4de0*/  FFMA.FTZ R80, R15, R43, -R80 ;  /* 0x0000002b0f507223 */ /* 0x000fe20000010850 */
[----:B------:R-:W-:Y:S02]  /*4df0*/  HADD2.F32 R15, -RZ, R40.H0_H0 ;  /* 0x20000028ff0f7230 */ /* 0x000fe40000004100 */
[C---:B------:R-:W-:Y:S01]  /*4e00*/  FMUL.FTZ R46, R13.reuse, R46 ;  /* 0x0000002e0d2e7220 */ /* 0x040fe20000410000 */
[----:B------:R-:W-:Y:S01]  /*4e10*/  FFMA.FTZ R47, R13, R44, -R82 ;  /* 0x0000002c0d2f7223 */ /* 0x000fe20000010852 */
[----:B------:R-:W-:-:S02]  /*4e20*/  HADD2.F32 R13, -RZ, R39.H0_H0 ;  /* 0x20000027ff0d7230 */ /* 0x000fc40000004100 */
[----:B------:R-:W-:Y:S01]  /*4e30*/  FFMA.FTZ R45, R42, R43, R45 ;  /* 0x0000002b2a2d7223 */ /* 0x000fe2000001002d */
[----:B------:R-:W-:Y:S01]  /*4e40*/  FFMA.FTZ R82, R41, R44, R46 ;  /* 0x0000002c29527223 */ /* 0x000fe2000001002e */
[----:B------:R-:W-:Y:S02]  /*4e50*/  HADD2.F32 R42, -RZ, R90.H1_H1 ;  /* 0x3000005aff2a7230 */ /* 0x000fe40000004100 */
[-C--:B------:R-:W-:Y:S01]  /*4e60*/  FMUL.FTZ R44, R15, R88.reuse ;  /* 0x000000580f2c7220 */ /* 0x080fe20000410000 */
[----:B------:R-:W-:Y:S01]  /*4e70*/  FMUL.FTZ R88, R13, R88 ;  /* 0x000000580d587220 */ /* 0x000fe20000410000 */
[----:B------:R-:W-:Y:S01]  /*4e80*/  HADD2.F32 R38, -RZ, R38.H0_H0 ;  /* 0x20000026ff267230 */ /* 0x000fe20000004100 */
[----:B------:R-:W-:Y:S01]  /*4e90*/  F2FP.F16.F32.PACK_AB R47, R47, R80 ;  /* 0x000000502f2f723e */ /* 0x000fe200000000ff */
[----:B------:R-:W-:Y:S02]  /*4ea0*/  HADD2.F32 R40, -RZ, R40.H1_H1 ;  /* 0x30000028ff287230 */ /* 0x000fe40000004100 */
        /* <DEDUP_REMOVED lines=9> */
[----:B------:R-:W-:-:S02]  /*4f40*/  HADD2.F32 R37, -RZ, R37.H0_H0 ;  /* 0x20000025ff257230 */ /* 0x000fc40000004100 */
[----:B------:R-:W-:Y:S01]  /*4f50*/  FFMA.FTZ R41, R40, R36, R41 ;  /* 0x0000002428297223 */ /* 0x000fe20000010029 */
[----:B------:R-:W-:Y:S02]  /*4f60*/  HADD2.F32 R13, -RZ, R10.H0_H0 ;  /* 0x2000000aff0d7230 */ /* 0x000fe40000004100 */
        /* <DEDUP_REMOVED lines=8> */
[C---:B------:R-:W-:Y:S01]  /*4ff0*/  FMUL.FTZ R37, R10.reuse, R37 ;  /* 0x000000250a257220 */ /* 0x040fe20000410000 */
        /* <DEDUP_REMOVED lines=8> */
[----:B------:R-:W-:Y:S02]  /*5080*/  F2FP.F16.F32.PACK_AB R12, R41, R88 ;  /* 0x00000058290c723e */ /* 0x000fe400000000ff */
[----:B------:R-:W-:-:S02]  /*5090*/  F2FP.F16.F32.PACK_AB R10, R43, R36 ;  /* 0x000000242b0a723e */ /* 0x000fc400000000ff */
[----:B------:R-:W-:-:S07]  /*50a0*/  F2FP.F16.F32.PACK_AB R14, R37, R90 ;  /* 0x0000005a250e723e */ /* 0x000fce00000000ff */
.L_x_14343:
[----:B------:R-:W-:Y:S05]  /*50b0*/  BSYNC B1 ;  /* 0x0000000000017941 */ /* 0x000fea0003800000 */
.L_x_14342:
[----:B------:R-:W-:Y:S01]  /*50c0*/  ISETP.GE.AND P3, PT, R34, R87, PT ;  /* 0x000000572200720c */ /* 0x000fe20003f66270 */
[----:B0-----:R0:W-:Y:S02]  /*50d0*/  ST.E.128 desc[UR42][R32.64], R8 ;  /* 0x0000000820007985 */ /* 0x0011e4000c101d2a */
[----:B0-----:R-:W-:Y:S02]  /*50e0*/  IMAD.MOV.U32 R8, RZ, RZ, R84 ;  /* 0x000000ffff087224 */ /* 0x001fe400078e0054 */
[----:B------:R-:W-:-:S08]  /*50f0*/  IMAD.MOV.U32 R9, RZ, RZ, R85 ;  /* 0x000000ffff097224 */ /* 0x000fd000078e0055 */
[----:B------:R-:W-:Y:S05]  /*5100*/  @P3 BRA `(.L_x_14324) ;  /* 0x00000004002c3947 */ /* 0x000fea0003800000 */
[----:B------:R-:W-:-:S05]  /*5110*/  IMAD.WIDE R8, R34, 0x2, R8 ;  /* 0x0000000222087825 */ /* 0x000fca00078e0208 */
[----:B--2---:R0:W-:Y:S01]  /*5120*/  ST.E.128 desc[UR42][R8.64], R12 ;  /* 0x0000000c08007985 */ /* 0x0041e2000c101d2a */
[----:B------:R-:W-:Y:S05]  /*5130*/  BRA `(.L_x_14324) ;  /* 0x0000000400207947 */ /* 0x000fea0003800000 */
.L_x_14305:
[----:B------:R-:W-:-:S06]  /*5140*/  UISETP.NE.AND UP0, UPT, UR39, 0x3, UPT ;  /* 0x000000032700788c */ /* 0x000fcc000bf05270 */
[----:B------:R-:W-:-:S13]  /*5150*/  PLOP3.LUT P5, PT, PT, PT, UP0, 0x80, 0x0 ;  /* 0x000000000000781c */ /* 0x000fda0003faf008 */
[----:B------:R-:W-:Y:S05]  /*5160*/  @!P5 BRA `(.L_x_14344) ;  /* 0x000000000004d947 */ /* 0x000fea0003800000 */
[----:B------:R-:W-:Y:S01]  /*5170*/  BPT.TRAP 0x1 ;  /* 0x000000040000795c */ /* 0x000fe20000300000 */
.L_x_14344:
[----:B------:R-:W2:Y:S01]  /*5180*/  LDL R8, [R1+0x8] ;  /* 0x0000080001087983 */ /* 0x000ea20000100800 */
[----:B------:R-:W-:Y:S01]  /*5190*/  IMAD R70, R23, 0x8, R2 ;  /* 0x0000000817467824 */ /* 0x000fe200078e0202 */
[----:B------:R-:W-:Y:S01]  /*51a0*/  BSSY B1, `(.L_x_14345) ;  /* 0x0000005000017945 */ /* 0x000fe20003800000 */
[----:B------:R-:W-:Y:S02]  /*51b0*/  SHF.R.S32.HI R75, RZ, 0x1f, R74 ;  /* 0x0000001fff4b7819 */ /* 0x000fe4000001144a */
[----:B--2---:R-:W-:-:S04]  /*51c0*/  SHF.L.U32 R78, R8, 0x1f, RZ ;  /* 0x0000001f084e7819 */ /* 0x004fc800000006ff */
[----:B------:R-:W0:Y:S02]  /*51d0*/  SYNCS.PHASECHK.TRANS64.TRYWAIT P3, [R70+URZ+0x16890], R78 ;  /* 0x0168904e460075a7 */ /* 0x000e24000806017f */
[----:B0-----:R-:W-:Y:S05]  /*51e0*/  @!P3 BRA `(.L_x_14346) ;  /* 0x000001940008b947 */ /* 0x001fea0003800000 */
.L_x_14642:
[----:B------:R-:W-:Y:S05]  /*51f0*/  BSYNC B1 ;  /* 0x0000000000017941 */ /* 0x000fea0003800000 */
.L_x_14345:
        /* <DEDUP_REMOVED lines=27> */
.L_x_14646:
[----:B------:R-:W-:Y:S04]  /*53b0*/  BSSY B1, `(.L_x_14348) ;  /* 0x000000e000017945 */ /* 0x000fe80003800000 */
[----:B------:R-:W-:Y:S05]  /*53c0*/  @!P3 BRA `(.L_x_14349) ;  /* 0x000000000030b947 */ /* 0x000fea0003800000 */
[----:B------:R-:W4:Y:S01]  /*53d0*/  LDL R8, [R1+0x4] ;  /* 0x0000040001087983 */ /* 0x000f220000100800 */
[----:B------:R-:W-:Y:S02]  /*53e0*/  ULDC UR4, c[0x0][0x2f4] ;  /* 0x0000bd0000047ab9 */ /* 0x000fe40000000800 */
[----:B------:R-:W-:-:S13]  /*53f0*/  ISETP.GE.AND P3, PT, R16, UR4, PT ;  /* 0x0000000410007c0c */ /* 0x000fda000bf66270 */
[----:B---3--:R-:W-:-:S04]  /*5400*/  @!P3 LEA R14, P4, R16, R33, 0x1 ;  /* 0x00000021100eb211 */ /* 0x008fc800078808ff */
[----:B--2---:R-:W-:Y:S02]  /*5410*/  @!P3 LEA.HI.X R15, R16, R9, R17, 0x1, P4 ;  /* 0x00000009100fb211 */ /* 0x004fe400020f0c11 */
[----:B------:R-:W-:-:S13]  /*5420*/  ISETP.GE.AND P4, PT, R18, UR4, PT ;  /* 0x0000000412007c0c */ /* 0x000fda000bf86270 */
[----:B------:R-:W-:-:S04]  /*5430*/  @!P4 LEA R12, P6, R18, R33, 0x1 ;  /* 0x00000021120cc211 */ /* 0x000fc800078c08ff */
[----:B----4-:R-:W-:Y:S02]  /*5440*/  @!P4 LEA.HI.X R13, R18, R9, R8, 0x1, P6 ;  /* 0x00000009120dc211 */ /* 0x010fe400030f0c08 */
[----:B------:R-:W2:Y:S04]  /*5450*/  @!P3 LDS.128 R8, [R72+0xe000] ;  /* 0x00e000004808b984 */ /* 0x000ea80000000c00 */
[----:B--2---:R-:W-:Y:S04]  /*5460*/  @!P3 ST.E.128 desc[UR42][R14.64], R8 ;  /* 0x000000080e00b985 */ /* 0x004fe8000c101d2a */
[----:B------:R-:W2:Y:S04]  /*5470*/  @!P4 LDS.128 R8, [R71+0xe000] ;  /* 0x00e000004708c984 */ /* 0x000ea80000000c00 */
[----:B--2---:R4:W-:Y:S02]  /*5480*/  @!P4 ST.E.128 desc[UR42][R12.64], R8 ;  /* 0x000000080c00c985 */ /* 0x0049e4000c101d2a */
.L_x_14349:
[----:B------:R-:W-:Y:S05]  /*5490*/  BSYNC B1 ;  /* 0x0000000000017941 */ /* 0x000fea0003800000 */
.L_x_14348:
[----:B------:R-:W-:-:S03]  /*54a0*/  UMOV UR4, 0xffffffff ;  /* 0xffffffff00047882 */ /* 0x000fc60000000000 */
[----:B------:R-:W-:Y:S05]  /*54b0*/  BRA.DIV UR4, `(.L_x_14350) ;  /* 0x0000019204b47947 */ /* 0x000fea000b800000 */
[----:B--2-4-:R2:W4:Y:S04]  /*54c0*/  SHFL.IDX PT, R9, R34, 0x1, 0x1c1f ;  /* 0x003c1f0022097f89 */ /* 0x01452800000e0000 */
[----:B---3--:R2:W3:Y:S02]  /*54d0*/  SHFL.IDX PT, R33, R32, 0x1, 0x1c1f ;  /* 0x003c1f0020217f89 */ /* 0x0084e400000e0000 */
.L_x_14650:
[----:B------:R-:W-:-:S13]  /*54e0*/  ISETP.GE.AND P3, PT, R35, 0x61, PT ;  /* 0x000000612300780c */ /* 0x000fda0003f66270 */
[----:B------:R-:W-:Y:S05]  /*54f0*/  @!P3 BRA `(.L_x_14324) ;  /* 0x000000000030b947 */ /* 0x000fea0003800000 */
[----:B------:R-:W5:Y:S01]  /*5500*/  LDL R8, [R1+0x4] ;  /* 0x0000040001087983 */ /* 0x000f620000100800 */
[----:B------:R-:W-:Y:S02]  /*5510*/  ULDC UR4, c[0x0][0x2f4] ;  /* 0x0000bd0000047ab9 */ /* 0x000fe40000000800 */
[----:B------:R-:W-:-:S13]  /*5520*/  ISETP.GE.AND P3, PT, R16, UR4, PT ;  /* 0x0000000410007c0c */ /* 0x000fda000bf66270 */
[----:B---3--:R-:W-:-:S04]  /*5530*/  @!P3 LEA R14, P4, R16, R33, 0x1 ;  /* 0x00000021100eb211 */ /* 0x008fc800078808ff */
[----:B----4-:R-:W-:Y:S02]  /*5540*/  @!P3 LEA.HI.X R15, R16, R9, R17, 0x1, P4 ;  /* 0x00000009100fb211 */ /* 0x010fe400020f0c11 */
[----:B------:R-:W-:-:S13]  /*5550*/  ISETP.GE.AND P4, PT, R18, UR4, PT ;  /* 0x0000000412007c0c */ /* 0x000fda000bf86270 */
[----:B------:R-:W-:-:S04]  /*5560*/  @!P4 LEA R12, P6, R18, R33, 0x1 ;  /* 0x00000021120cc211 */ /* 0x000fc800078c08ff */
[----:B-----5:R-:W-:Y:S02]  /*5570*/  @!P4 LEA.HI.X R13, R18, R9, R8, 0x1, P6 ;  /* 0x00000009120dc211 */ /* 0x020fe400030f0c08 */
[----:B------:R-:W3:Y:S04]  /*5580*/  @!P3 LDS.128 R8, [R72+0x11000] ;  /* 0x011000004808b984 */ /* 0x000ee80000000c00 */
[----:B---3--:R-:W-:Y:S04]  /*5590*/  @!P3 ST.E.128 desc[UR42][R14.64], R8 ;  /* 0x000000080e00b985 */ /* 0x008fe8000c101d2a */
[----:B------:R-:W3:Y:S04]  /*55a0*/  @!P4 LDS.128 R8, [R71+0x11000] ;  /* 0x011000004708c984 */ /* 0x000ee80000000c00 */
[----:B---3--:R3:W-:Y:S02]  /*55b0*/  @!P4 ST.E.128 desc[UR42][R12.64], R8 ;  /* 0x000000080c00c985 */ /* 0x0087e4000c101d2a */
.L_x_14324:
[----:B------:R-:W-:Y:S05]  /*55c0*/  BSYNC B0 ;  /* 0x0000000000007941 */ /* 0x000fea0003800000 */
.L_x_14304:
[----:B0-234-:R-:W0:Y:S01]  /*55d0*/  S2R R8, SR_TID.X ;  /* 0x0000000000087919 */ /* 0x01de220000002100 */
        /* <DEDUP_REMOVED lines=8> */
[----:B--2---:R2:W-:Y:S01]  /*5660*/  BAR.SYNC.DEFER_BLOCKING R60, 0x80 ;  /* 0x0002003c0000751d */ /* 0x0045e20000010000 */
[----:B0-----:R-:W-:-:S13]  /*5670*/  LOP3.LUT P3, RZ, R8, 0x7f, RZ, 0xc0, !PT ;  /* 0x0000007f08ff7812 */ /* 0x001fda000786c0ff */
[----:B------:R-:W-:-:S05]  /*5680*/  @!P3 VIADD R8, R70, 0x168a0 ;  /* 0x000168a04608b836 */ /* 0x000fca0000000000 */
[----:B------:R-:W-:-:S04]  /*5690*/  @!P3 PRMT R8, RZ, 0x654, R8 ;  /* 0x00000654ff08b816 */ /* 0x000fc80000000008 */
[----:B------:R2:W-:Y:S01]  /*56a0*/  @!P3 SYNCS.ARRIVE.TRANS64.RED.A1T0 RZ, [R8+URZ], RZ ;  /* 0x000000ff08ffb9a7 */ /* 0x0005e2000810043f */
[----:B------:R-:W-:Y:S05]  /*56b0*/  @!P5 BRA `(.L_x_14352) ;  /* 0x000000000004d947 */ /* 0x000fea0003800000 */
[----:B------:R-:W-:Y:S01]  /*56c0*/  BPT.TRAP 0x1 ;  /* 0x000000040000795c */ /* 0x000fe20000300000 */
.L_x_14352:
[----:B------:R-:W-:Y:S05]  /*56d0*/  BSYNC B0 ;  /* 0x0000000000007941 */ /* 0x000fea0003800000 */
.L_x_14351:
[----:B------:R-:W0:Y:S01]  /*56e0*/  SYNCS.PHASECHK.TRANS64.TRYWAIT P4, [R70+URZ+0x168b0], R78 ;  /* 0x0168b04e460075a7 */ /* 0x000e22000808017f */
[----:B------:R-:W-:Y:S01]  /*56f0*/  ULDC UR40, c[0x0][0x2f4] ;  /* 0x0000bd0000287ab9 */ /* 0x000fe20000000800 */
[----:B------:R-:W-:Y:S04]  /*5700*/  BSSY B0, `(.L_x_14353) ;  /* 0x0000002000007945 */ /* 0x000fe80003800000 */
[----:B0-----:R-:W-:Y:S05]  /*5710*/  @!P4 BRA `(.L_x_14354) ;  /* 0x000001900068c947 */ /* 0x001fea0003800000 */
.L_x_14651:
[----:B------:R-:W-:Y:S05]  /*5720*/  BSYNC B0 ;  /* 0x0000000000007941 */ /* 0x000fea0003800000 */
.L_x_14353:
[----:B-1----:R1:W5:Y:S01]  /*5730*/  LDL R34, [R1+0x4] ;  /* 0x0000040001227983 */ /* 0x0023620000100800 */
[----:B------:R-:W-:Y:S01]  /*5740*/  ULDC.64 UR4, c[0x0][0x328] ;  /* 0x0000ca0000047ab9 */ /* 0x000fe20000000a00 */
[----:B------:R-:W-:Y:S01]  /*5750*/  IMAD.IADD R77, R77, 0x1, -R157 ;  /* 0x000000014d4d7824 */ /* 0x000fe200078e0a9d */
[----:B------:R-:W-:Y:S01]  /*5760*/  BSSY B0, `(.L_x_14355) ;  /* 0x0000020000007945 */ /* 0x000fe20003800000 */
[----:B------:R-:W-:Y:S02]  /*5770*/  IMAD R75, R75, UR4, RZ ;  /* 0x000000044b4b7c24 */ /* 0x000fe4000f8e02ff */
[----:B--2---:R-:W-:-:S04]  /*5780*/  IMAD.WIDE.U32 R8, R74, UR4, RZ ;  /* 0x000000044a087c25 */ /* 0x004fc8000f8e00ff */
        /* <DEDUP_REMOVED lines=24> */
[----:B-----5:R-:W-:Y:S02]  /*5910*/  @!P5 LEA.HI.X R13, R18, R9, R34, 0x1, P6 ;  /* 0x00000009120dd211 */ /* 0x020fe400030f0c22 */
[----:B------:R-:W1:Y:S04]  /*5920*/  @!P4 LDS.128 R8, [R72] ;  /* 0x000000004808c984 */ /* 0x000e680000000c00 */
[----:B-1----:R-:W-:Y:S04]  /*5930*/  @!P4 ST.E.128 desc[UR42][R14.64], R8 ;  /* 0x000000080e00c985 */ /* 0x002fe8000c101d2a */
[----:B------:R-:W1:Y:S04]  /*5940*/  @!P5 LDS.128 R8, [R71] ;  /* 0x000000004708d984 */ /* 0x000e680000000c00 */
[----:B-1----:R1:W-:Y:S02]  /*5950*/  @!P5 ST.E.128 desc[UR42][R12.64], R8 ;  /* 0x000000080c00d985 */ /* 0x0023e4000c101d2a */
.L_x_14356:
[----:B------:R-:W-:Y:S05]  /*5960*/  BSYNC B0 ;  /* 0x0000000000007941 */ /* 0x000fea0003800000 */
.L_x_14355:
        /* <DEDUP_REMOVED lines=11> */
[----:B-----5:R-:W-:Y:S01]  /*5a20*/  @!P5 LEA.HI.X R13, R18, R33, R34, 0x1, P6 ;  /* 0x00000021120dd211 */ /* 0x020fe200030f0c22 */
[----:B-1----:R-:W-:Y:S04]  /*5a30*/  @!P4 ST.E.128 desc[UR42][R14.64], R8 ;  /* 0x000000080e00c985 */ /* 0x002fe8000c101d2a */
[----:B------:R-:W1:Y:S04]  /*5a40*/  @!P5 LDS.128 R8, [R71+0x3000] ;  /* 0x003000004708d984 */ /* 0x000e680000000c00 */
[----:B-1----:R1:W-:Y:S02]  /*5a50*/  @!P5 ST.E.128 desc[UR42][R12.64], R8 ;  /* 0x000000080c00d985 */ /* 0x0023e4000c101d2a */
.L_x_14358:
[----:B------:R-:W-:Y:S05]  /*5a60*/  BSYNC B0 ;  /* 0x0000000000007941 */ /* 0x000fea0003800000 */
.L_x_14357:
[----:B-1-3--:R-:W3:Y:S01]  /*5a70*/  LDL.LU R9, [R1+0x8] ;  /* 0x0000080001097983 */ /* 0x00aee20000300800 */
[----:B0-----:R-:W-:Y:S01]  /*5a80*/  @!P3 IADD3 R70, R70, 0x168c0, RZ ;  /* 0x000168c04646b810 */ /* 0x001fe20007ffe0ff */
[----:B------:R-:W-:Y:S01]  /*5a90*/  VIADD R23, R23, 0x1 ;  /* 0x0000000117177836 */ /* 0x000fe20000000000 */
[----:B------:R-:W-:Y:S01]  /*5aa0*/  LOP3.LUT P4, RZ, R22, 0x1, RZ, 0xc0, !PT ;  /* 0x0000000116ff7812 */ /* 0x000fe2000788c0ff */
        /* <DEDUP_REMOVED lines=10> */
[----:B------:R-:W-:Y:S02]  /*5b50*/  SEL R8, RZ, 0x1, P3 ;  /* 0x00000001ff087807 */ /* 0x000fe40001800000 */
[----:B------:R-:W-:Y:S02]  /*5b60*/  SEL R23, R23, RZ, P3 ;  /* 0x000000ff17177207 */ /* 0x000fe40001800000 */
[----:B---3--:R-:W-:-:S05]  /*5b70*/  LOP3.LUT R9, R9, R8, RZ, 0x3c, !PT ;  /* 0x0000000809097212 */ /* 0x008fca00078e3cff */
[----:B------:R0:W-:Y:S01]  /*5b80*/  STL [R1+0x8], R9 ;  /* 0x0000080901007387 */ /* 0x0001e20000100800 */
[----:B------:R-:W-:Y:S05]  /*5b90*/  @P4 BRA `(.L_x_14359) ;  /* 0xffffffc400e04947 */ /* 0x000fea000383ffff */
[----:B0-----:R-:W0:Y:S01]  /*5ba0*/  S2R R9, SR_TID.X ;  /* 0x0000000000097919 */ /* 0x001e220000002100 */
[----:B------:R-:W-:Y:S02]  /*5bb0*/  PLOP3.LUT P0, PT, PT, PT, PT, 0x8, 0x0 ;  /* 0x000000000000781c */ /* 0x000fe40003f0e170 */
[----:B0-----:R-:W-:-:S04]  /*5bc0*/  SHF.R.U32.HI R9, RZ, 0x7, R9 ;  /* 0x00000007ff097819 */ /* 0x001fc80000011609 */
[----:B------:R-:W-:-:S13]  /*5bd0*/  ISETP.NE.AND P4, PT, R9, 0x1, PT ;  /* 0x000000010900780c */ /* 0x000fda0003f85270 */
[----:B------:R-:W-:Y:S06]  /*5be0*/  @!P4 BAR.ARV 0x9, 0x100 ;  /* 0x024400000000cb1d */ /* 0x000fec0000002000 */
.L_x_14299:
[----:B------:R-:W3:Y:S01]  /*5bf0*/  LDL R10, [R1+0x24] ;  /* 0x00002400010a7983 */ /* 0x000ee20000100800 */
[----:B------:R-:W0:Y:S01]  /*5c00*/  LDC R0, c[0x0][0x448] ;  /* 0x00011200ff007b82 */ /* 0x000e220000000800 */
[----:B------:R-:W-:-:S07]  /*5c10*/  IADD3 R5, R156, 0x1, -R155 ;  /* 0x000000019c057810 */ /* 0x000fce0007ffe89b */
[----:B------:R-:W1:Y:S01]  /*5c20*/  LDC.64 R6, c[0x0][0x9e0] ;  /* 0x00027800ff067b82 */ /* 0x000e620000000a00 */
[----:B0-----:R-:W-:Y:S02]  /*5c30*/  ISETP.NE.AND P1, PT, R0, 0x1, PT ;  /* 0x000000010000780c */ /* 0x001fe40003f25270 */
[----:B-1----:R-:W-:-:S11]  /*5c40*/  ISETP.GE.AND P2, PT, R7, 0x1, PT ;  /* 0x000000010700780c */ /* 0x002fd60003f46270 */
[----:B------:R-:W0:Y:S08]  /*5c50*/  @P1 LDC R3, c[0x0][0x44c] ;  /* 0x00011300ff031b82 */ /* 0x000e300000000800 */
[----:B------:R-:W1:Y:S01]  /*5c60*/  @P1 LDC R4, c[0x0][0x450] ;  /* 0x00011400ff041b82 */ /* 0x000e620000000800 */
[----:B---3--:R-:W-:-:S04]  /*5c70*/  VIADD R0, R10, 0xbf ;  /* 0x000000bf0a007836 */ /* 0x008fc80000000000 */
[----:B0-----:R-:W-:-:S05]  /*5c80*/  @P1 IMAD.HI.U32 R3, R0, R3, RZ ;  /* 0x0000000300031227 */ /* 0x001fca00078e00ff */
[----:B-1----:R-:W-:-:S05]  /*5c90*/  @P1 SHF.R.U32.HI R0, RZ, R4, R3 ;  /* 0x00000004ff001219 */ /* 0x002fca0000011603 */
[----:B------:R-:W-:Y:S01]  /*5ca0*/  IMAD.IADD R5, R5, 0x1, R0 ;  /* 0x0000000105057824 */ /* 0x000fe200078e0200 */
[----:B------:R-:W-:Y:S06]  /*5cb0*/  @P0 BRA `(.L_x_14360) ;  /* 0x00000000000c0947 */ /* 0x000fec0003800000 */
[----:B------:R-:W0:Y:S01]  /*5cc0*/  FENCE.VIEW.ASYNC.G ;  /* 0x00000000000073c6 */ /* 0x000e220000000100 */
[----:B------:R-:W-:Y:S05]  /*5cd0*/  WARPSYNC.ALL ;  /* 0x0000000000007948 */ /* 0x000fea0003800000 */
[----:B0-----:R-:W-:Y:S06]  /*5ce0*/  BAR.ARV 0xc, 0x200 ;  /* 0x0308000000007b1d */ /* 0x001fec0000002000 */
.L_x_14360:
        /* <DEDUP_REMOVED lines=13> */
.L_x_14363:
[----:B------:R-:W-:-:S13]  /*5dc0*/  ISETP.NE.AND P0, PT, R7, 0x1, PT ;  /* 0x000000010700780c */ /* 0x000fda0003f05270 */
[----:B------:R-:W0:Y:S02]  /*5dd0*/  @P0 LDC.64 R4, c[0x0][0x9e8] ;  /* 0x00027a00ff040b82 */ /* 0x000e240000000a00 */
[----:B0-----:R-:W-:-:S05]  /*5de0*/  @P0 IMAD.HI.U32 R4, R3, R4, RZ ;  /* 0x0000000403040227 */ /* 0x001fca00078e00ff */
[----:B------:R-:W-:-:S07]  /*5df0*/  @P0 SHF.R.U32.HI R3, RZ, R5, R4 ;  /* 0x00000005ff030219 */ /* 0x000fce0000011604 */
.L_x_14364:
[----:B------:R-:W-:Y:S05]  /*5e00*/  BSYNC B0 ;  /* 0x0000000000007941 */ /* 0x000fea0003800000 */
.L_x_14362:
[----:B------:R-:W-:-:S05]  /*5e10*/  IMAD R3, R3, R7, R7 ;  /* 0x0000000703037224 */ /* 0x000fca00078e0207 */
[----:B------:R-:W-:-:S07]  /*5e20*/  VIMNMX R0, R0, R3, PT ;  /* 0x0000000300007248 */ /* 0x000fce0003fe0100 */
.L_x_14361:
[----:B------:R-:W0:Y:S01]  /*5e30*/  @P1 LDC R4, c[0x0][0x44c] ;  /* 0x00011300ff041b82 */ /* 0x000e220000000800 */
[----:B------:R-:W-:Y:S01]  /*5e40*/  VIADD R0, R0, 0x7f ;  /* 0x0000007f00007836 */ /* 0x000fe20000000000 */
[----:B------:R-:W-:-:S04]  /*5e50*/  ULDC UR4, c[0x0][0x9dc] ;  /* 0x0002770000047ab9 */ /* 0x000fc80000000800 */
[----:B------:R-:W-:Y:S02]  /*5e60*/  SHF.R.S32.HI R3, RZ, 0x1f, R0 ;  /* 0x0000001fff037819 */ /* 0x000fe40000011400 */
[----:B------:R-:W1:Y:S02]  /*5e70*/  @P1 LDC R6, c[0x0][0x450] ;  /* 0x00011400ff061b82 */ /* 0x000e640000000800 */
[----:B------:R-:W-:-:S04]  /*5e80*/  LEA.HI R3, R3, R0, RZ, 0x7 ;  /* 0x0000000003037211 */ /* 0x000fc800078f38ff */
[----:B------:R-:W-:-:S04]  /*5e90*/  SHF.R.S32.HI R88, RZ, 0x7, R3 ;  /* 0x00000007ff587819 */ /* 0x000fc80000011403 */
[----:B------:R-:W-:Y:S01]  /*5ea0*/  VIMNMX R88, R79, R88, PT ;  /* 0x000000584f587248 */ /* 0x000fe20003fe0100 */
        /* <DEDUP_REMOVED lines=16> */
.L_x_14367:
[----:B------:R-:W-:-:S13]  /*5fb0*/  ISETP.NE.AND P0, PT, R7, 0x1, PT ;  /* 0x000000010700780c */ /* 0x000fda0003f05270 */
[----:B------:R-:W0:Y:S02]  /*5fc0*/  @P0 LDC.64 R4, c[0x0][0x9e8] ;  /* 0x00027a00ff040b82 */ /* 0x000e240000000a00 */
[----:B0-----:R-:W-:-:S05]  /*5fd0*/  @P0 IMAD.HI.U32 R4, R0, R4, RZ ;  /* 0x0000000400040227 */ /* 0x001fca00078e00ff */
[----:B------:R-:W-:-:S07]  /*5fe0*/  @P0 SHF.R.U32.HI R0, RZ, R5, R4 ;  /* 0x00000005ff000219 */ /* 0x000fce0000011604 */
.L_x_14368:
[----:B------:R-:W-:Y:S05]  /*5ff0*/  BSYNC B0 ;  /* 0x0000000000007941 */ /* 0x000fea0003800000 */
.L_x_14366:
[----:B------:R-:W-:-:S05]  /*6000*/  IMAD R0, R0, R7, RZ ;  /* 0x0000000700007224 */ /* 0x000fca00078e02ff */
[----:B------:R-:W-:-:S07]  /*6010*/  VIMNMX R3, R3, R0, !PT ;  /* 0x0000000003037248 */ /* 0x000fce0007fe0100 */
.L_x_14365:
[----:B------:R-:W-:Y:S02]  /*6020*/  SHF.R.S32.HI R0, RZ, 0x1f, R3 ;  /* 0x0000001fff007819 */ /* 0x000fe40000011403 */
[----:B------:R-:W-:Y:S02]  /*6030*/  CS2R R20, SRZ ;  /* 0x0000000000147805 */ /* 0x000fe4000001ff00 */
[----:B------:R-:W-:Y:S02]  /*6040*/  PLOP3.LUT P0, PT, PT, PT, PT, 0x80, 0x0 ;  /* 0x000000000000781c */ /* 0x000fe40003f0f070 */
[----:B------:R-:W-:Y:S02]  /*6050*/  CS2R R14, SRZ ;  /* 0x00000000000e7805 */ /* 0x000fe4000001ff00 */
[----:B------:R-:W-:Y:S01]  /*6060*/  LEA.HI R0, R0, R3, RZ, 0x7 ;  /* 0x0000000300007211 */ /* 0x000fe200078f38ff */
[----:B------:R-:W-:Y:S01]  /*6070*/  IMAD.MOV.U32 R118, RZ, RZ, RZ ;  /* 0x000000ffff767224 */ /* 0x000fe200078e00ff */
[----:B------:R-:W-:Y:S01]  /*6080*/  CS2R R114, SRZ ;  /* 0x0000000000727805 */ /* 0x000fe2000001ff00 */
[----:B------:R-:W-:Y:S01]  /*6090*/  IMAD.MOV.U32 R3, RZ, RZ, RZ ;  /* 0x000000ffff037224 */ /* 0x000fe200078e00ff */
[----:B------:R-:W-:-:S02]  /*60a0*/  SHF.R.S32.HI R0, RZ, 0x7, R0 ;  /* 0x00000007ff007819 */ /* 0x000fc40000011400 */
[----:B------:R-:W-:Y:S02]  /*60b0*/  CS2R R112, SRZ ;  /* 0x0000000000707805 */ /* 0x000fe4000001ff00 */
[----:B------:R-:W-:Y:S02]  /*60c0*/  CS2R R110, SRZ ;  /* 0x00000000006e7805 */ /* 0x000fe4000001ff00 */
[----:B------:R-:W-:Y:S02]  /*60d0*/  CS2R R108, SRZ ;  /* 0x00000000006c7805 */ /* 0x000fe4000001ff00 */
[----:B------:R-:W-:Y:S02]  /*60e0*/  VIMNMX R4, RZ, R0, !PT ;  /* 0x00000000ff047248 */ /* 0x000fe40007fe0100 */
[----:B------:R-:W-:Y:S02]  /*60f0*/  CS2R R106, SRZ ;  /* 0x00000000006a7805 */ /* 0x000fe4000001ff00 */
[----:B------:R-:W-:-:S02]  /*6100*/  CS2R R104, SRZ ;  /* 0x0000000000687805 */ /* 0x000fc4000001ff00 */
[----:B------:R-:W-:Y:S02]  /*6110*/  CS2R R102, SRZ ;  /* 0x0000000000667805 */ /* 0x000fe4000001ff00 */
[----:B------:R-:W-:Y:S01]  /*6120*/  ISETP.GT.AND P1, PT, R88, R4, PT ;  /* 0x000000045800720c */ /* 0x000fe20003f24270 */
[----:B------:R0:W-:Y:S01]  /*6130*/  STL [R1+0x38], R4 ;  /* 0x0000380401007387 */ /* 0x0001e20000100800 */
[----:B------:R-:W-:Y:S02]  /*6140*/  CS2R R100, SRZ ;  /* 0x0000000000647805 */ /* 0x000fe4000001ff00 */
[----:B------:R-:W-:Y:S02]  /*6150*/  CS2R R98, SRZ ;  /* 0x0000000000627805 */ /* 0x000fe4000001ff00 */
[----:B------:R-:W-:Y:S02]  /*6160*/  CS2R R96, SRZ ;  /* 0x0000000000607805 */ /* 0x000fe4000001ff00 */
[----:B------:R-:W-:Y:S01]  /*6170*/  CS2R R10, SRZ ;  /* 0x00000000000a7805 */ /* 0x000fe2000001ff00 */
[----:B------:R-:W-:Y:S01]  /*6180*/  IMAD.MOV.U32 R94, RZ, RZ, RZ ;  /* 0x000000ffff5e7224 */ /* 0x000fe200078e00ff */
[----:B------:R-:W-:Y:S01]  /*6190*/  CS2R R90, SRZ ;  /* 0x00000000005a7805 */ /* 0x000fe2000001ff00 */
[----:B------:R-:W-:-:S02]  /*61a0*/  IMAD.MOV.U32 R27, RZ, RZ, RZ ;  /* 0x000000ffff1b7224 */ /* 0x000fc400078e00ff */
[----:B------:R-:W-:Y:S02]  /*61b0*/  IMAD.MOV.U32 R0, RZ, RZ, RZ ;  /* 0x000000ffff007224 */ /* 0x000fe400078e00ff */
[----:B----4-:R-:W-:Y:S01]  /*61c0*/  IMAD.MOV.U32 R33, RZ, RZ, RZ ;  /* 0x000000ffff217224 */ /* 0x010fe200078e00ff */
        /* <DEDUP_REMOVED lines=10> */
.L_x_14654:
[----:B------:R-:W0:Y:S01]  /*6270*/  LDL R3, [R1+0x28] ;  /* 0x0000280001037983 */ /* 0x000e220000100800 */
[----:B------:R-:W-:Y:S01]  /*6280*/  BSSY B6, `(.L_x_14371) ;  /* 0x000001b000067945 */ /* 0x000fe20003800000 */
[----:B0-----:R-:W-:-:S05]  /*6290*/  IMAD.HI R0, R3, 0x55555556, RZ ;  /* 0x5555555603007827 */ /* 0x001fca00078e02ff */
[----:B------:R-:W-:-:S05]  /*62a0*/  LEA.HI R0, R0, R0, RZ, 0x1 ;  /* 0x0000000000007211 */ /* 0x000fca00078f08ff */
[----:B------:R-:W-:Y:S02]  /*62b0*/  IMAD R0, R0, -0x3, R3 ;  /* 0xfffffffd00007824 */ /* 0x000fe400078e0203 */
[----:B------:R-:W-:-:S04]  /*62c0*/  VIADD R3, R2, 0x8400 ;  /* 0x0000840002037836 */ /* 0x000fc80000000000 */
[----:B------:R-:W-:Y:S01]  /*62d0*/  IMAD R0, R0, 0x2000, R3 ;  /* 0x0000200000007824 */ /* 0x000fe200078e0203 */
[----:B------:R-:W-:-:S04]  /*62e0*/  LOP3.LUT P0, RZ, R3, 0x3ff, RZ, 0xc0, !PT ;  /* 0x000003ff03ff7812 */ /* 0x000fc8000780c0ff */
[----:B------:R-:W-:Y:S02]  /*62f0*/  SHF.R.U32.HI R0, RZ, 0x4, R0 ;  /* 0x00000004ff007819 */ /* 0x000fe40000011600 */
[----:B------:R-:W-:Y:S02]  /*6300*/  P2R R25, PR, RZ, 0x1 ;  /* 0x00000001ff197803 */ /* 0x000fe40000000000 */
[----:B------:R-:W-:-:S05]  /*6310*/  LOP3.LUT R28, R0, 0x3fff, RZ, 0xc0, !PT ;  /* 0x00003fff001c7812 */ /* 0x000fca00078ec0ff */
        /* <DEDUP_REMOVED lines=14> */
[----:B0-2---:R-:W-:-:S07]  /*6400*/  IMAD.MOV.U32 R13, RZ, RZ, RZ ;  /* 0x000000ffff0d7224 */ /* 0x005fce00078e00ff */
[----:B------:R-:W-:-:S07]  /*6410*/  LEPC R20, `(.L_x_14372) ;  /* 0x000000001014794e */ /* 0x000fce0000000000 */
[----:B-1---5:R-:W-:Y:S05]  /*6420*/  CALL.ABS.NOINC R14 ;  /* 0x000000000e007343 */ /* 0x022fea0003c00000 */
.L_x_14372:
[----:B------:R-:W-:Y:S05]  /*6430*/  BSYNC B6 ;  /* 0x0000000000067941 */ /* 0x000fea0003800000 */
.L_x_14371:
        /* <DEDUP_REMOVED lines=13> */
.L_x_14376:
[----:B---3--:R3:W4:Y:S02]  /*6510*/  SYNCS.PHASECHK.TRANS64.TRYWAIT P0, [R2+URZ+0x16800], R3 ;  /* 0x01680003020075a7 */ /* 0x008724000800017f */
[----:B----4-:R-:W-:Y:S05]  /*6520*/  @!P0 NANOSLEEP.SYNCS 0x989680 ;  /* 0x009896800000895d */ /* 0x010fea0003900000 */
[----:B------:R-:W4:Y:S02]  /*6530*/  @!P0 SYNCS.PHASECHK.TRANS64 P0, [R2+URZ+0x16800], R3 ;  /* 0x01680003020085a7 */ /* 0x000f24000800007f */
[----:B----4-:R-:W-:Y:S05]  /*6540*/  @!P0 BRA `(.L_x_14376) ;  /* 0xfffffffc00f08947 */ /* 0x010fea000383ffff */
.L_x_14375:
[----:B------:R-:W-:Y:S05]  /*6550*/  BSYNC B0 ;  /* 0x0000000000007941 */ /* 0x000fea0003800000 */
.L_x_14374:
[----:B------:R-:W-:Y:S05]  /*6560*/  BRA `(.L_x_14377) ;  /* 0x0000002c00947947 */ /* 0x000fea0003800000 */
.L_x_14373:
[----:B------:R-:W-:Y:S01]  /*6570*/  ISETP.NE.AND P0, PT, R25, RZ, PT ;  /* 0x000000ff1900720c */ /* 0x000fe20003f05270 */
[----:B------:R-:W-:Y:S01]  /*6580*/  ULDC.64 UR4, c[0x0][0x3f8] ;  /* 0x0000fe0000047ab9 */ /* 0x000fe20000000a00 */
[----:B-----5:R-:W-:Y:S01]  /*6590*/  SHF.R.S32.HI R0, RZ, 0x1f, R24 ;  /* 0x0000001fff007819 */ /* 0x020fe20000011418 */
        /* <DEDUP_REMOVED lines=15> */
[----:B-1----:R0:W1:Y:S01]  /*6690*/  LDC.64 R14, c[0x4][R0] ;  /* 0x01000000000e7b82 */ /* 0x0020620000000a00 */
        /* <DEDUP_REMOVED lines=8> */
[----:B0-2---:R-:W-:-:S07]  /*6720*/  IMAD.MOV.U32 R13, RZ, RZ, RZ ;  /* 0x000000ffff0d7224 */ /* 0x005fce00078e00ff */
[----:B------:R-:W-:-:S07]  /*6730*/  LEPC R20, `(.L_x_14379) ;  /* 0x000000001014794e */ /* 0x000fce0000000000 */
[----:B-1----:R-:W-:Y:S05]  /*6740*/  CALL.ABS.NOINC R14 ;  /* 0x000000000e007343 */ /* 0x002fea0003c00000 */
.L_x_14379:
[----:B------:R-:W-:Y:S05]  /*6750*/  BSYNC B6 ;  /* 0x0000000000067941 */ /* 0x000fea0003800000 */
.L_x_14378:
[----:B------:R-:W3:Y:S01]  /*6760*/  LDL R20, [R1+0x24] ;  /* 0x0000240001147983 */ /* 0x000ee20000100800 */
[----:B------:R-:W-:Y:S01]  /*6770*/  ULDC.U8 UR4, c[0x0][0x410] ;  /* 0x0001040000047ab9 */ /* 0x000fe20000000000 */
[----:B------:R-:W-:Y:S01]  /*6780*/  BSSY B0, `(.L_x_14380) ;  /* 0x00002bb000007945 */ /* 0x000fe20003800000 */
[----:B------:R-:W-:Y:S01]  /*6790*/  ISETP.NE.AND P0, PT, RZ, UR4, PT ;  /* 0x00000004ff007c0c */ /* 0x000fe2000bf05270 */
[----:B---3--:R-:W-:-:S12]  /*67a0*/  IMAD.IADD R39, R157, 0x1, R20 ;  /* 0x000000019d277824 */ /* 0x008fd800078e0214 */
[----:B------:R-:W-:Y:S05]  /*67b0*/  @!P0 BRA `(.L_x_14381) ;  /* 0x0000001400a48947 */ /* 0x000fea0003800000 */
[----:B------:R-:W0:Y:S01]  /*67c0*/  LDC R38, c[0x0][0x448] ;  /* 0x00011200ff267b82 */ /* 0x000e220000000800 */
[----:B------:R-:W3:Y:S01]  /*67d0*/  S2R R20, SR_TID.X ;  /* 0x0000000000147919 */ /* 0x000ee20000002100 */
[----:B------:R-:W-:Y:S01]  /*67e0*/  ULDC.64 UR4, c[0x0][0x3f8] ;  /* 0x0000fe0000047ab9 */ /* 0x000fe20000000a00 */
[----:B------:R-:W-:Y:S01]  /*67f0*/  ULDC.64 UR6, c[0x0][0x408] ;  /* 0x0001020000067ab9 */ /* 0x000fe20000000a00 */
[----:B------:R-:W-:Y:S02]  /*6800*/  IMAD.MOV.U32 R8, RZ, RZ, R26 ;  /* 0x000000ffff087224 */ /* 0x000fe400078e001a */
[----:B------:R-:W-:Y:S02]  /*6810*/  IMAD.MOV.U32 R9, RZ, RZ, R31 ;  /* 0x000000ffff097224 */ /* 0x000fe400078e001f */
[----:B------:R-:W-:Y:S02]  /*6820*/  IMAD.MOV.U32 R10, RZ, RZ, R24 ;  /* 0x000000ffff0a7224 */ /* 0x000fe400078e0018 */
[----:B------:R-:W-:Y:S01]  /*6830*/  IMAD.MOV.U32 R11, RZ, RZ, R33 ;  /* 0x000000ffff0b7224 */ /* 0x000fe200078e0021 */
[----:B0-----:R-:W-:Y:S01]  /*6840*/  ISETP.NE.AND P0, PT, R38, 0x1, PT ;  /* 0x000000012600780c */ /* 0x001fe20003f05270 */
[----:B---3--:R-:W-:-:S12]  /*6850*/  VIADD R21, R20, 0xffffff80 ;  /* 0xffffff8014157836 */ /* 0x008fd80000000000 */
[----:B------:R-:W0:Y:S01]  /*6860*/  @P0 LDC R0, c[0x0][0x44c] ;  /* 0x00011300ff000b82 */ /* 0x000e220000000800 */
[----:B------:R-:W-:-:S04]  /*6870*/  SHF.R.S32.HI R20, RZ, 0x1f, R21 ;  /* 0x0000001fff147819 */ /* 0x000fc80000011415 */
[----:B------:R-:W-:-:S03]  /*6880*/  LEA.HI R20, R20, R21, RZ, 0x2 ;  /* 0x0000001514147211 */ /* 0x000fc600078f10ff */
[----:B------:R-:W3:Y:S01]  /*6890*/  @P0 LDC R5, c[0x0][0x450] ;  /* 0x00011400ff050b82 */ /* 0x000ee20000000800 */
[----:B------:R-:W-:-:S05]  /*68a0*/  LOP3.LUT R20, R20, 0xfffffffc, RZ, 0xc0, !PT ;  /* 0xfffffffc14147812 */ /* 0x000fca00078ec0ff */
[----:B------:R-:W-:-:S04]  /*68b0*/  IMAD.IADD R20, R21, 0x1, -R20 ;  /* 0x0000000115147824 */ /* 0x000fc800078e0a14 */
[----:B------:R-:W-:-:S04]  /*68c0*/  IMAD R3, R20, 0x60, R39 ;  /* 0x0000006014037824 */ /* 0x000fc800078e0227 */
[----:B0-----:R-:W-:-:S05]  /*68d0*/  @P0 IMAD.HI.U32 R0, R3, R0, RZ ;  /* 0x0000000003000227 */ /* 0x001fca00078e00ff */
        /* <DEDUP_REMOVED lines=21> */
[----:B-1----:R1:W0:Y:S02]  /*6a30*/  SHFL.IDX PT, R14, R7, RZ, 0x1c1f ;  /* 0x001c1fff070e7589 */ /* 0x00222400000e0000 */
.L_x_14660:
[----:B------:R-:W-:Y:S01]  /*6a40*/  IMAD R38, R155, R38, RZ ;  /* 0x000000269b267224 */ /* 0x000fe200078e02ff */
[----:B------:R-:W-:Y:S01]  /*6a50*/  BSSY B1, `(.L_x_14383) ;  /* 0x000001f000017945 */ /* 0x000fe20003800000 */
[----:B------:R-:W-:Y:S02]  /*6a60*/  CS2R R32, SRZ ;  /* 0x0000000000207805 */ /* 0x000fe4000001ff00 */
[----:B------:R-:W-:Y:S02]  /*6a70*/  CS2R R26, SRZ ;  /* 0x00000000001a7805 */ /* 0x000fe4000001ff00 */
[----:B------:R-:W-:Y:S02]  /*6a80*/  CS2R R30, SRZ ;  /* 0x00000000001e7805 */ /* 0x000fe4000001ff00 */
[----:B------:R-:W-:Y:S02]  /*6a90*/  ISETP.GE.AND P0, PT, R39, R38, PT ;  /* 0x000000262700720c */ /* 0x000fe40003f06270 */
[----:B------:R-:W-:-:S11]  /*6aa0*/  CS2R R24, SRZ ;  /* 0x0000000000187805 */ /* 0x000fd6000001ff00 */
[----:B------:R-:W-:Y:S05]  /*6ab0*/  @P0 BRA `(.L_x_14384) ;  /* 0x0000000000600947 */ /* 0x000fea0003800000 */
[----:B------:R-:W2:Y:S01]  /*6ac0*/  LDL R9, [R1+0xc] ;  /* 0x00000c0001097983 */ /* 0x000ea20000100800 */
[----:B------:R-:W-:-:S03]  /*6ad0*/  ULDC UR4, c[0x0][0x3f4] ;  /* 0x0000fd0000047ab9 */ /* 0x000fc60000000800 */
[----:B------:R-:W2:Y:S01]  /*6ae0*/  LDL R12, [R1+0x54] ;  /* 0x00005400010c7983 */ /* 0x000ea20000100800 */
[----:B------:R-:W-:Y:S01]  /*6af0*/  ISETP.GE.AND P2, PT, R152, UR4, PT ;  /* 0x0000000498007c0c */ /* 0x000fe2000bf46270 */
[----:B----4-:R-:W-:Y:S02]  /*6b00*/  IMAD.MOV.U32 R10, RZ, RZ, R0 ;  /* 0x000000ffff0a7224 */ /* 0x010fe400078e0000 */
[----:B---3--:R-:W-:Y:S02]  /*6b10*/  IMAD.MOV.U32 R11, RZ, RZ, R3 ;  /* 0x000000ffff0b7224 */ /* 0x008fe400078e0003 */
[----:B0-----:R-:W-:Y:S01]  /*6b20*/  IMAD.MOV.U32 R15, RZ, RZ, R5 ;  /* 0x000000ffff0f7224 */ /* 0x001fe200078e0005 */
[----:B------:R-:W-:Y:S02]  /*6b30*/  CS2R R30, SRZ ;  /* 0x00000000001e7805 */ /* 0x000fe4000001ff00 */
[----:B------:R-:W-:Y:S02]  /*6b40*/  CS2R R32, SRZ ;  /* 0x0000000000207805 */ /* 0x000fe4000001ff00 */
[----:B------:R-:W-:-:S03]  /*6b50*/  CS2R R24, SRZ ;  /* 0x0000000000187805 */ /* 0x000fc6000001ff00 */
[----:B------:R-:W-:-:S05]  /*6b60*/  @!P2 IMAD.WIDE R10, R152, 0x2, R10 ;  /* 0x00000002980aa825 */ /* 0x000fca00078e020a */
[----:B------:R0:W5:Y:S01]  /*6b70*/  @!P2 LD.E.64 R30, desc[UR42][R10.64] ;  /* 0x0000002a0a1ea980 */ /* 0x000162000c101b00 */
[----:B--2---:R-:W-:-:S13]  /*6b80*/  ISETP.GE.AND P3, PT, R9, UR4, PT ;  /* 0x0000000409007c0c */ /* 0x004fda000bf66270 */
[C---:B------:R-:W-:Y:S02]  /*6b90*/  @!P3 SHF.L.U32 R35, R9.reuse, 0x1, RZ ;  /* 0x000000010923b819 */ /* 0x040fe400000006ff */
[----:B------:R-:W-:Y:S02]  /*6ba0*/  @!P3 SHF.L.U64.HI R26, R9, 0x1, R12 ;  /* 0x00000001091ab819 */ /* 0x000fe4000001020c */
[-C--:B------:R-:W-:Y:S02]  /*6bb0*/  @!P3 IADD3 R20, P0, R0, R35.reuse, RZ ;  /* 0x000000230014b210 */ /* 0x080fe40007f1e0ff */
[----:B------:R-:W-:Y:S01]  /*6bc0*/  @!P3 IADD3 R34, P1, R14, R35, RZ ;  /* 0x000000230e22b210 */ /* 0x000fe20007f3e0ff */
[----:B------:R-:W-:-:S04]  /*6bd0*/  @!P2 IMAD.WIDE R12, R152, 0x2, R14 ;  /* 0x00000002980ca825 */ /* 0x000fc800078e020e */
[--C-:B------:R-:W-:Y:S01]  /*6be0*/  @!P3 IMAD.X R21, R3, 0x1, R26.reuse, P0 ;  /* 0x000000010315b824 */ /* 0x100fe200000e061a */
[----:B------:R0:W5:Y:S01]  /*6bf0*/  @!P2 LD.E.64 R32, desc[UR42][R12.64] ;  /* 0x0000002a0c20a980 */ /* 0x000162000c101b00 */
[----:B------:R-:W-:Y:S01]  /*6c00*/  @!P3 IMAD.X R35, R5, 0x1, R26, P1 ;  /* 0x000000010523b824 */ /* 0x000fe200008e061a */
[----:B------:R-:W-:Y:S02]  /*6c10*/  CS2R R26, SRZ ;  /* 0x00000000001a7805 */ /* 0x000fe4000001ff00 */
[----:B------:R0:W5:Y:S04]  /*6c20*/  @!P3 LD.E.64 R24, desc[UR42][R20.64] ;  /* 0x0000002a1418b980 */ /* 0x000168000c101b00 */
[----:B------:R0:W5:Y:S02]  /*6c30*/  @!P3 LD.E.64 R26, desc[UR42][R34.64] ;  /* 0x0000002a221ab980 */ /* 0x000164000c101b00 */
.L_x_14384:
[----:B------:R-:W-:Y:S05]  /*6c40*/  BSYNC B1 ;  /* 0x0000000000017941 */ /* 0x000fea0003800000 */
.L_x_14383:
[----:B----45:R-:W-:Y:S01]  /*6c50*/  IMAD.MOV.U32 R0, RZ, RZ, R32 ;  /* 0x000000ffff007224 */ /* 0x030fe200078e0020 */
[----:B------:R-:W-:Y:S01]  /*6c60*/  UMOV UR4, 0xffffffff ;  /* 0xffffffff00047882 */ /* 0x000fe20000000000 */
[----:B---3--:R-:W-:Y:S01]  /*6c70*/  IMAD.MOV.U32 R3, RZ, RZ, R33 ;  /* 0x000000ffff037224 */ /* 0x008fe200078e0021 */
[----:B0-----:R-:W-:Y:S01]  /*6c80*/  CS2R R20, SRZ ;  /* 0x0000000000147805 */ /* 0x001fe2000001ff00 */
        /* <DEDUP_REMOVED lines=17> */
.L_x_14666:
[----:B------:R-:W-:Y:S01]  /*6da0*/  VIADD R39, R39, 0x60 ;  /* 0x0000006027277836 */ /* 0x000fe20000000000 */
[----:B------:R-:W-:Y:S01]  /*6db0*/  BSSY B1, `(.L_x_14386) ;  /* 0x000001e000017945 */ /* 0x000fe20003800000 */
[----:B------:R-:W-:Y:S02]  /*6dc0*/  CS2R R10, SRZ ;  /* 0x00000000000a7805 */ /* 0x000fe4000001ff00 */
[----:B--2---:R-:W-:Y:S02]  /*6dd0*/  CS2R R12, SRZ ;  /* 0x00000000000c7805 */ /* 0x004fe4000001ff00 */
[----:B0-----:R-:W-:Y:S02]  /*6de0*/  CS2R R8, SRZ ;  /* 0x0000000000087805 */ /* 0x001fe4000001ff00 */
[----:B------:R-:W-:-:S13]  /*6df0*/  ISETP.GE.AND P0, PT, R39, R38, PT ;  /* 0x000000262700720c */ /* 0x000fda0003f06270 */
[----:B------:R-:W-:Y:S05]  /*6e00*/  @P0 BRA `(.L_x_14387) ;  /* 0x0000000000600947 */ /* 0x000fea0003800000 */
[----:B------:R-:W2:Y:S01]  /*6e10*/  LDL R4, [R1+0xc] ;  /* 0x00000c0001047983 */ /* 0x000ea20000100800 */
[----:B------:R-:W-:-:S03]  /*6e20*/  ULDC UR4, c[0x0][0x3f4] ;  /* 0x0000fd0000047ab9 */ /* 0x000fc60000000800 */
[----:B------:R-:W2:Y:S01]  /*6e30*/  LDL R15, [R1+0x54] ;  /* 0x00005400010f7983 */ /* 0x000ea20000100800 */
[----:B------:R-:W-:Y:S01]  /*6e40*/  ISETP.GE.AND P2, PT, R152, UR4, PT ;  /* 0x0000000498007c0c */ /* 0x000fe2000bf46270 */
[----:B----4-:R-:W-:Y:S02]  /*6e50*/  IMAD.MOV.U32 R6, RZ, RZ, R0 ;  /* 0x000000ffff067224 */ /* 0x010fe400078e0000 */
[----:B-1-3--:R-:W-:Y:S01]  /*6e60*/  IMAD.MOV.U32 R7, RZ, RZ, R3 ;  /* 0x000000ffff077224 */ /* 0x00afe200078e0003 */
[----:B------:R-:W-:Y:S02]  /*6e70*/  CS2R R12, SRZ ;  /* 0x00000000000c7805 */ /* 0x000fe4000001ff00 */
[----:B------:R-:W-:-:S07]  /*6e80*/  CS2R R20, SRZ ;  /* 0x0000000000147805 */ /* 0x000fce000001ff00 */
[----:B------:R-:W-:-:S05]  /*6e90*/  @!P2 IMAD.WIDE R6, R152, 0x2, R6 ;  /* 0x000000029806a825 */ /* 0x000fca00078e0206 */
[----:B------:R0:W5:Y:S01]  /*6ea0*/  @!P2 LD.E.64 R12, desc[UR42][R6.64] ;  /* 0x0000002a060ca980 */ /* 0x000162000c101b00 */
[----:B--2---:R-:W-:-:S13]  /*6eb0*/  ISETP.GE.AND P3, PT, R4, UR4, PT ;  /* 0x0000000404007c0c */ /* 0x004fda000bf66270 */
[C---:B------:R-:W-:Y:S01]  /*6ec0*/  @!P3 IMAD.SHL.U32 R9, R4.reuse, 0x2, RZ ;  /* 0x000000020409b824 */ /* 0x040fe200078e00ff */
[----:B------:R-:W-:Y:S01]  /*6ed0*/  @!P3 SHF.L.U64.HI R10, R4, 0x1, R15 ;  /* 0x00000001040ab819 */ /* 0x000fe2000001020f */
[----:B------:R-:W-:-:S03]  /*6ee0*/  IMAD.MOV.U32 R15, RZ, RZ, R5 ;  /* 0x000000ffff0f7224 */ /* 0x000fc600078e0005 */
[-C--:B------:R-:W-:Y:S02]  /*6ef0*/  @!P3 IADD3 R36, P0, R0, R9.reuse, RZ ;  /* 0x000000090024b210 */ /* 0x080fe40007f1e0ff */
[----:B------:R-:W-:Y:S02]  /*6f00*/  @!P3 IADD3 R4, P1, R14, R9, RZ ;  /* 0x000000090e04b210 */ /* 0x000fe40007f3e0ff */
[----:B------:R-:W-:Y:S01]  /*6f10*/  CS2R R8, SRZ ;  /* 0x0000000000087805 */ /* 0x000fe2000001ff00 */
[--C-:B------:R-:W-:Y:S02]  /*6f20*/  @!P3 IMAD.X R37, R3, 0x1, R10.reuse, P0 ;  /* 0x000000010325b824 */ /* 0x100fe400000e060a */
[----:B------:R-:W-:Y:S01]  /*6f30*/  @!P3 IMAD.X R5, R5, 0x1, R10, P1 ;  /* 0x000000010505b824 */ /* 0x000fe200008e060a */
[----:B------:R-:W-:Y:S01]  /*6f40*/  CS2R R10, SRZ ;  /* 0x00000000000a7805 */ /* 0x000fe2000001ff00 */
[----:B------:R-:W-:Y:S01]  /*6f50*/  @!P2 IMAD.WIDE R14, R152, 0x2, R14 ;  /* 0x00000002980ea825 */ /* 0x000fe200078e020e */
[----:B------:R0:W5:Y:S04]  /*6f60*/  @!P3 LD.E.64 R8, desc[UR42][R36.64] ;  /* 0x0000002a2408b980 */ /* 0x000168000c101b00 */
[----:B------:R0:W5:Y:S04]  /*6f70*/  @!P2 LD.E.64 R20, desc[UR42][R14.64] ;  /* 0x0000002a0e14a980 */ /* 0x000168000c101b00 */
[----:B------:R0:W5:Y:S02]  /*6f80*/  @!P3 LD.E.64 R10, desc[UR42][R4.64] ;  /* 0x0000002a040ab980 */ /* 0x000164000c101b00 */
.L_x_14387:
[----:B------:R-:W-:Y:S05]  /*6f90*/  BSYNC B1 ;  /* 0x0000000000017941 */ /* 0x000fea0003800000 */
.L_x_14386:
[----:B0-----:R-:W4:Y:S01]  /*6fa0*/  LDL R37, [R1+0x40] ;  /* 0x0000400001257983 */ /* 0x001f220000100800 */
[----:B------:R-:W-:Y:S01]  /*6fb0*/  ULEA.HI UR4, UR36, UR36, URZ, 0x1 ;  /* 0x0000002424047291 */ /* 0x000fe2000f8f083f */
[----:B-----5:R-:W-:Y:S01]  /*6fc0*/  IMAD.MOV.U32 R4, RZ, RZ, R20 ;  /* 0x000000ffff047224 */ /* 0x020fe200078e0014 */
[----:B------:R-:W-:Y:S01]  /*6fd0*/  BSSY B1, `(.L_x_14388) ;  /* 0x0000026000017945 */ /* 0x000fe20003800000 */
[----:B------:R-:W0:Y:S01]  /*6fe0*/  S2R R36, SR_TID.X ;  /* 0x0000000000247919 */ /* 0x000e220000002100 */
[----:B------:R-:W-:Y:S01]  /*6ff0*/  ULOP3.LUT UR4, UR4, 0xfffffffe, URZ, 0xc0, !UPT ;  /* 0xfffffffe04047892 */ /* 0x000fe2000f8ec03f */
[----:B------:R-:W-:Y:S01]  /*7000*/  IMAD.MOV.U32 R6, RZ, RZ, R11 ;  /* 0x000000ffff067224 */ /* 0x000fe200078e000b */
[----:B------:R-:W-:Y:S01]  /*7010*/  PRMT R48, R4, 0x7610, R48 ;  /* 0x0000761004307816 */ /* 0x000fe20000000030 */
[----:B------:R-:W-:Y:S01]  /*7020*/  IMAD.MOV.U32 R4, RZ, RZ, R10 ;  /* 0x000000ffff047224 */ /* 0x000fe200078e000a */
[----:B------:R-:W-:Y:S01]  /*7030*/  UIADD3 UR4, UR36, -UR4, URZ ;  /* 0x8000000424047290 */ /* 0x000fe2000fffe03f */
[----:B------:R-:W-:-:S02]  /*7040*/  IMAD R34, R29, -0xc0, R38 ;  /* 0xffffff401d227824 */ /* 0x000fc400078e0226 */
[----:B-1----:R-:W-:Y:S01]  /*7050*/  IMAD.MOV.U32 R7, RZ, RZ, R12 ;  /* 0x000000ffff077224 */ /* 0x002fe200078e000c */
[----:B------:R-:W-:Y:S01]  /*7060*/  PRMT R14, R4, 0x5410, R6 ;  /* 0x00005410040e7816 */ /* 0x000fe20000000006 */
[----:B------:R-:W-:Y:S01]  /*7070*/  IMAD.MOV.U32 R4, RZ, RZ, R8 ;  /* 0x000000ffff047224 */ /* 0x000fe200078e0008 */
[----:B------:R-:W-:Y:S01]  /*7080*/  VIMNMX R34, R34, 0xc0, PT ;  /* 0x000000c022227848 */ /* 0x000fe20003fe0100 */
[----:B------:R-:W-:Y:S01]  /*7090*/  IMAD.U32 R5, RZ, RZ, UR4 ;  /* 0x00000004ff057e24 */ /* 0x000fe2000f8e00ff */
[----:B------:R-:W-:Y:S01]  /*70a0*/  PRMT R48, R48, 0x5410, R7 ;  /* 0x0000541030307816 */ /* 0x000fe20000000007 */
[----:B------:R-:W-:Y:S01]  /*70b0*/  IMAD.MOV.U32 R6, RZ, RZ, R9 ;  /* 0x000000ffff067224 */ /* 0x000fe200078e0009 */
[----:B------:R-:W-:Y:S02]  /*70c0*/  PRMT R15, R4, 0x7610, R15 ;  /* 0x00007610040f7816 */ /* 0x000fe4000000000f */
[----:B------:R-:W-:Y:S02]  /*70d0*/  SHF.L.U32 R5, R5, 0x1f, RZ ;  /* 0x0000001f05057819 */ /* 0x000fe400000006ff */
[----:B------:R-:W-:-:S02]  /*70e0*/  ISETP.GE.AND P1, PT, R157, R34, PT ;  /* 0x000000229d00720c */ /* 0x000fc40003f26270 */
[----:B------:R-:W1:Y:S01]  /*70f0*/  SYNCS.PHASECHK.TRANS64.TRYWAIT P0, [R2+URZ+0x16800], R5 ;  /* 0x01680005020075a7 */ /* 0x000e62000800017f */
[----:B0-----:R-:W-:-:S04]  /*7100*/  IADD3 R39, R36, -0x80, RZ ;  /* 0xffffff8024277810 */ /* 0x001fc80007ffe0ff */
[----:B------:R-:W-:-:S04]  /*7110*/  SHF.R.S32.HI R36, RZ, 0x1f, R39 ;  /* 0x0000001fff247819 */ /* 0x000fc80000011427 */
[----:B------:R-:W-:-:S04]  /*7120*/  LEA.HI R36, R36, R39, RZ, 0x5 ;  /* 0x0000002724247211 */ /* 0x000fc800078f28ff */
[----:B------:R-:W-:Y:S01]  /*7130*/  SHF.R.S32.HI R36, RZ, 0x5, R36 ;  /* 0x00000005ff247819 */ /* 0x000fe20000011424 */
[C---:B----4-:R-:W-:Y:S01]  /*7140*/  IMAD.SHL.U32 R0, R37.reuse, 0x40, RZ ;  /* 0x0000004025007824 */ /* 0x050fe200078e00ff */
[----:B------:R-:W-:-:S04]  /*7150*/  LOP3.LUT P2, RZ, R37, 0x4, RZ, 0xc0, !PT ;  /* 0x0000000425ff7812 */ /* 0x000fc8000784c0ff */
[----:B---3--:R-:W-:-:S04]  /*7160*/  LOP3.LUT R3, R0, 0x1c0, RZ, 0xc0, !PT ;  /* 0x000001c000037812 */ /* 0x008fc800078ec0ff */
[----:B------:R-:W-:Y:S02]  /*7170*/  LOP3.LUT R0, R3, 0x18, R16, 0xf8, !PT ;  /* 0x0000001803007812 */ /* 0x000fe400078ef810 */
[----:B------:R-:W-:-:S04]  /*7180*/  SHF.R.U32.HI R3, RZ, 0x3, R3 ;  /* 0x00000003ff037819 */ /* 0x000fc80000011603 */
[----:B------:R-:W-:Y:S01]  /*7190*/  LOP3.LUT R0, R0, R3, RZ, 0x3c, !PT ;  /* 0x0000000300007212 */ /* 0x000fe200078e3cff */
[----:B------:R-:W-:-:S05]  /*71a0*/  IMAD.MOV.U32 R3, RZ, RZ, R21 ;  /* 0x000000ffff037224 */ /* 0x000fca00078e0015 */
[----:B------:R-:W-:Y:S01]  /*71b0*/  PRMT R29, R3, 0x7610, R29 ;  /* 0x00007610031d7816 */ /* 0x000fe2000000001d */
[----:B------:R-:W-:Y:S02]  /*71c0*/  IMAD R3, R36, 0x200, R0 ;  /* 0x0000020024037824 */ /* 0x000fe400078e0200 */
[----:B------:R-:W-:Y:S02]  /*71d0*/  IMAD.MOV.U32 R0, RZ, RZ, R13 ;  /* 0x000000ffff007224 */ /* 0x000fe400078e000d */
[----:B------:R-:W-:-:S03]  /*71e0*/  IMAD R3, R3, 0x2, R2 ;  /* 0x0000000203037824 */ /* 0x000fc600078e0202 */
[----:B------:R-:W-:Y:S01]  /*71f0*/  PRMT R29, R29, 0x5410, R0 ;  /* 0x000054101d1d7816 */ /* 0x000fe20000000000 */
[C---:B------:R-:W-:Y:S02]  /*7200*/  VIADD R4, R3.reuse, 0x8400 ;  /* 0x0000840003047836 */ /* 0x040fe40000000000 */
[----:B------:R-:W-:Y:S01]  /*7210*/  VIADD R0, R3, 0x8440 ;  /* 0x0000844003007836 */ /* 0x000fe20000000000 */
[----:B-1----:R-:W-:Y:S06]  /*7220*/  @!P0 BRA `(.L_x_14389) ;  /* 0x0000017800d88947 */ /* 0x002fec0003800000 */
.L_x_14667:
[----:B------:R-:W-:Y:S05]  /*7230*/  BSYNC B1 ;  /* 0x0000000000017941 */ /* 0x000fea0003800000 */
.L_x_14388:
[----:B------:R-:W-:Y:S01]  /*7240*/  BSSY B1, `(.L_x_14390) ;  /* 0x0000060000017945 */ /* 0x000fe20003800000 */
[----:B------:R-:W-:Y:S01]  /*7250*/  PRMT R15, R15, 0x5410, R6 ;  /* 0x000054100f0f7816 */ /* 0x000fe20000000006 */
[----:B------:R-:W-:Y:S02]  /*7260*/  @P2 VIADD R0, R4, 0xffffffc0 ;  /* 0xffffffc004002836 */ /* 0x000fe40000000000 */
[----:B------:R-:W-:Y:S05]  /*7270*/  @P1 BRA `(.L_x_14391) ;  /* 0x0000000400701947 */ /* 0x000fea0003800000 */
[----:B------:R-:W2:Y:S01]  /*7280*/  LDL R7, [R1+0xc] ;  /* 0x00000c0001077983 */ /* 0x000ea20000100800 */
[----:B0-----:R-:W0:Y:S01]  /*7290*/  LDC R5, c[0x0][0x3f4] ;  /* 0x0000fd00ff057b82 */ /* 0x001e220000000800 */
[----:B------:R-:W-:Y:S01]  /*72a0*/  BSSY B2, `(.L_x_14392) ;  /* 0x000002e000027945 */ /* 0x000fe20003800000 */
[-C--:B0-----:R-:W-:Y:S02]  /*72b0*/  ISETP.GE.AND P0, PT, R152, R5.reuse, PT ;  /* 0x000000059800720c */ /* 0x081fe40003f06270 */
[----:B--2---:R-:W-:-:S11]  /*72c0*/  ISETP.GE.AND P1, PT, R7, R5, PT ;  /* 0x000000050700720c */ /* 0x004fd60003f26270 */
[----:B------:R-:W-:Y:S05]  /*72d0*/  @P0 BRA `(.L_x_14393) ;  /* 0x0000000000a80947 */ /* 0x000fea0003800000 */
        /* <DEDUP_REMOVED lines=23> */
[----:B------:R-:W-:Y:S02]  /*7450*/  HADD2.F32 R36, -RZ, R46.H0_H0 ;  /* 0x2000002eff247230 */ /* 0x000fe40000004100 */
[----:B------:R-:W-:Y:S01]  /*7460*/  FFMA.FTZ R37, R7, R38, R42 ;  /* 0x0000002607257223 */ /* 0x000fe2000001002a */
[----:B------:R-:W-:Y:S02]  /*7470*/  HADD2.F32 R5, -RZ, R5.H1_H1 ;  /* 0x30000005ff057230 */ /* 0x000fe40000004100 */
[----:B------:R-:W-:-:S02]  /*7480*/  HADD2.F32 R32, -RZ, R47.H0_H0 ;  /* 0x2000002fff207230 */ /* 0x000fc40000004100 */
        /* <DEDUP_REMOVED lines=15> */
.L_x_14393:
[----:B------:R-:W-:Y:S05]  /*7580*/  BSYNC B2 ;  /* 0x0000000000027941 */ /* 0x000fea0003800000 */
.L_x_14392:
[----:B------:R-:W-:Y:S05]  /*7590*/  @P1 BRA `(.L_x_14391) ;  /* 0x0000000000a81947 */ /* 0x000fea0003800000 */
[----:B0-----:R-:W0:Y:S01]  /*75a0*/  LDS.128 R4, [R0] ;  /* 0x0000000000047984 */ /* 0x001e220000000c00 */
[----:B------:R-:W-:Y:S01]  /*75b0*/  SHF.R.U32.HI R31, RZ, 0x10, R25 ;  /* 0x00000010ff1f7819 */ /* 0x000fe20000011619 */
[----:B------:R-:W-:Y:S01]  /*75c0*/  HADD2.F32 R30, -RZ, R47.H1_H1 ;  /* 0x3000002fff1e7230 */ /* 0x000fe20000004100 */
        /* <DEDUP_REMOVED lines=9> */
[C---:B------:R-:W-:Y:S01]  /*7660*/  FMUL.FTZ R38, R27.reuse, R31 ;  /* 0x0000001f1b267220 */ /* 0x040fe20000410000 */
[----:B------:R-:W-:Y:S02]  /*7670*/  HADD2.F32 R4, -RZ, R4.H1_H1 ;  /* 0x30000004ff047230 */ /* 0x000fe40000004100 */
[-C--:B------:R-:W-:Y:S01]  /*7680*/  FMUL.FTZ R37, R27, R33.reuse ;  /* 0x000000211b257220 */ /* 0x080fe20000410000 */
        /* <DEDUP_REMOVED lines=27> */
.L_x_14391:
[----:B------:R-:W-:Y:S05]  /*7840*/  BSYNC B1 ;  /* 0x0000000000017941 */ /* 0x000fea0003800000 */
.L_x_14390:
[----:B01----:R-:W-:-:S05]  /*7850*/  VIADD R4, R157, 0x60 ;  /* 0x000000609d047836 */ /* 0x003fca0000000000 */
[----:B------:R-:W-:-:S13]  /*7860*/  ISETP.GE.AND P0, PT, R4, R34, PT ;  /* 0x000000220400720c */ /* 0x000fda0003f06270 */
[----:B------:R-:W-:Y:S05]  /*7870*/  @P0 BRA `(.L_x_14394) ;  /* 0x0000001800ac0947 */ /* 0x000fea0003800000 */
[----:B------:R-:W2:Y:S01]  /*7880*/  LDL R4, [R1+0xc] ;  /* 0x00000c0001047983 */ /* 0x000ea20000100800 */
[----:B------:R-:W0:Y:S01]  /*7890*/  LDC R5, c[0x0][0x3f4] ;  /* 0x0000fd00ff057b82 */ /* 0x000e220000000800 */
[----:B------:R-:W-:Y:S01]  /*78a0*/  BSSY B1, `(.L_x_14395) ;  /* 0x000002e000017945 */ /* 0x000fe20003800000 */
[-C--:B0-----:R-:W-:Y:S02]  /*78b0*/  ISETP.GE.AND P0, PT, R152, R5.reuse, PT ;  /* 0x000000059800720c */ /* 0x081fe40003f06270 */
[----:B--2---:R-:W-:-:S11]  /*78c0*/  ISETP.GE.AND P1, PT, R4, R5, PT ;  /* 0x000000050400720c */ /* 0x004fd60003f26270 */
[----:B------:R-:W-:Y:S05]  /*78d0*/  @P0 BRA `(.L_x_14396) ;  /* 0x0000000000a80947 */ /* 0x000fea0003800000 */
[----:B------:R-:W0:Y:S01]  /*78e0*/  LDS.128 R4, [R3+0xb400] ;  /* 0x00b4000003047984 */ /* 0x000e220000000c00 */
        /* <DEDUP_REMOVED lines=18> */
[----:B------:R-:W-:Y:S02]  /*7a10*/  HADD2.F32 R21, -RZ, R29.H0_H0 ;  /* 0x2000001dff157230 */ /* 0x000fe40000004100 */
[----:B------:R-:W-:Y:S01]  /*7a20*/  FFMA.FTZ R31, R20, R25, -R31 ;  /* 0x00000019141f7223 */ /* 0x000fe2000001081f */
[----:B------:R-:W-:Y:S02]  /*7a30*/  HADD2.F32 R6, -RZ, R5.H0_H0 ;  /* 0x20000005ff067230 */ /* 0x000fe40000004100 */
        /* <DEDUP_REMOVED lines=20> */
.L_x_14396:
[----:B------:R-:W-:Y:S05]  /*7b80*/  BSYNC B1 ;  /* 0x0000000000017941 */ /* 0x000fea0003800000 */
.L_x_14395:
[----:B------:R-:W-:Y:S05]  /*7b90*/  @P1 BRA `(.L_x_14394) ;  /* 0x0000001400e41947 */ /* 0x000fea0003800000 */
[----:B0-----:R-:W0:Y:S01]  /*7ba0*/  LDS.128 R4, [R0+0x3000] ;  /* 0x0030000000047984 */ /* 0x001e220000000c00 */
[----:B------:R-:W-:Y:S01]  /*7bb0*/  SHF.R.U32.HI R20, RZ, 0x10, R11 ;  /* 0x00000010ff147819 */ /* 0x000fe2000001160b */
[--C-:B------:R-:W-:Y:S01]  /*7bc0*/  HADD2.F32 R13, -RZ, R14.reuse.H0_H0 ;  /* 0x2000000eff0d7230 */ /* 0x100fe20000004100 */
[----:B------:R-:W-:Y:S01]  /*7bd0*/  SHF.R.U32.HI R12, RZ, 0x10, R9 ;  /* 0x00000010ff0c7819 */ /* 0x000fe20000011609 */
        /* <DEDUP_REMOVED lines=39> */
.L_x_14381:
[----:B------:R-:W0:Y:S01]  /*7e50*/  S2R R0, SR_TID.X ;  /* 0x0000000000007919 */ /* 0x000e220000002100 */
[----:B------:R-:W3:Y:S01]  /*7e60*/  LDC R32, c[0x0][0x448] ;  /* 0x00011200ff207b82 */ /* 0x000ee20000000800 */
[----:B------:R-:W-:Y:S01]  /*7e70*/  ULDC.64 UR4, c[0x0][0x3f8] ;  /* 0x0000fe0000047ab9 */ /* 0x000fe20000000a00 */
[----:B------:R-:W-:Y:S01]  /*7e80*/  ULDC.64 UR6, c[0x0][0x408] ;  /* 0x0001020000067ab9 */ /* 0x000fe20000000a00 */
[----:B------:R-:W-:Y:S02]  /*7e90*/  IMAD.MOV.U32 R4, RZ, RZ, R26 ;  /* 0x000000ffff047224 */ /* 0x000fe400078e001a */
[----:B------:R-:W-:Y:S02]  /*7ea0*/  IMAD.MOV.U32 R6, RZ, RZ, R24 ;  /* 0x000000ffff067224 */ /* 0x000fe400078e0018 */
[----:B------:R-:W-:Y:S01]  /*7eb0*/  IMAD.MOV.U32 R7, RZ, RZ, R33 ;  /* 0x000000ffff077224 */ /* 0x000fe200078e0021 */
[----:B---3--:R-:W-:Y:S01]  /*7ec0*/  ISETP.NE.AND P0, PT, R32, 0x1, PT ;  /* 0x000000012000780c */ /* 0x008fe20003f05270 */
[----:B0-----:R-:W-:-:S05]  /*7ed0*/  VIADD R0, R0, 0xffffff80 ;  /* 0xffffff8000007836 */ /* 0x001fca0000000000 */
[----:B------:R-:W-:-:S07]  /*7ee0*/  SHF.R.S32.HI R3, RZ, 0x1f, R0 ;  /* 0x0000001fff037819 */ /* 0x000fce0000011400 */
[----:B------:R-:W0:Y:S01]  /*7ef0*/  @P0 LDC R5, c[0x0][0x450] ;  /* 0x00011400ff050b82 */ /* 0x000e220000000800 */
[----:B------:R-:W-:-:S04]  /*7f00*/  LEA.HI R3, R3, R0, RZ, 0x2 ;  /* 0x0000000003037211 */ /* 0x000fc800078f10ff */
[----:B------:R-:W-:-:S05]  /*7f10*/  LOP3.LUT R3, R3, 0xfffffffc, RZ, 0xc0, !PT ;  /* 0xfffffffc03037812 */ /* 0x000fca00078ec0ff */
[----:B------:R-:W-:Y:S02]  /*7f20*/  IMAD.IADD R3, R0, 0x1, -R3 ;  /* 0x0000000100037824 */ /* 0x000fe400078e0a03 */
[----:B------:R-:W3:Y:S02]  /*7f30*/  @P0 LDC R0, c[0x0][0x44c] ;  /* 0x00011300ff000b82 */ /* 0x000ee40000000800 */
[----:B------:R-:W-:-:S04]  /*7f40*/  IMAD R3, R3, 0x60, R39 ;  /* 0x0000006003037824 */ /* 0x000fc800078e0227 */
[----:B---3--:R-:W-:-:S05]  /*7f50*/  @P0 IMAD.HI.U32 R0, R3, R0, RZ ;  /* 0x0000000003000227 */ /* 0x008fca00078e00ff */
[----:B0-----:R-:W-:Y:S01]  /*7f60*/  @P0 SHF.R.U32.HI R3, RZ, R5, R0 ;  /* 0x00000005ff030219 */ /* 0x001fe20000011600 */
        /* <DEDUP_REMOVED lines=18> */
[----:B------:R-:W0:Y:S01]  /*8090*/  LDC R41, c[0x0][0x3f4] ;  /* 0x0000fd00ff297b82 */ /* 0x000e220000000800 */
[----:B------:R-:W3:Y:S01]  /*80a0*/  SHFL.IDX PT, R3, R25, RZ, 0x1c1f ;  /* 0x001c1fff19037589 */ /* 0x000ee200000e0000 */
[----:B------:R-:W-:-:S03]  /*80b0*/  IMAD R32, R155, R32, RZ ;  /* 0x000000209b207224 */ /* 0x000fc600078e02ff */
[----:B------:R-:W4:Y:S04]  /*80c0*/  SHFL.IDX PT, R0, R26, RZ, 0x1c1f ;  /* 0x001c1fff1a007589 */ /* 0x000f2800000e0000 */
[----:B-1----:R-:W1:Y:S04]  /*80d0*/  SHFL.IDX PT, R14, R27, RZ, 0x1c1f ;  /* 0x001c1fff1b0e7589 */ /* 0x002e6800000e0000 */
[----:B------:R-:W5:Y:S01]  /*80e0*/  SHFL.IDX PT, R4, R24, RZ, 0x1c1f ;  /* 0x001c1fff18047589 */ /* 0x000f6200000e0000 */
[----:B0-----:R-:W-:-:S04]  /*80f0*/  ISETP.GE.AND P0, PT, R16, R41, PT ;  /* 0x000000291000720c */ /* 0x001fc80003f06270 */
[----:B------:R-:W-:-:S13]  /*8100*/  ISETP.GE.OR P1, PT, R39, R32, P0 ;  /* 0x000000202700720c */ /* 0x000fda0000726670 */
[C---:B------:R-:W-:Y:S01]  /*8110*/  @!P1 IMAD.SHL.U32 R5, R16.reuse, 0x2, RZ ;  /* 0x0000000210059824 */ /* 0x040fe200078e00ff */
[----:B------:R-:W-:-:S04]  /*8120*/  @!P1 SHF.L.U64.HI R21, R16, 0x1, R17 ;  /* 0x0000000110159819 */ /* 0x000fc80000010211 */
[----:B---3--:R-:W-:-:S05]  /*8130*/  @!P1 IADD3 R6, P2, R3, R5, RZ ;  /* 0x0000000503069210 */ /* 0x008fca0007f5e0ff */
[----:B----4-:R-:W-:-:S05]  /*8140*/  @!P1 IMAD.X R7, R0, 0x1, R21, P2 ;  /* 0x0000000100079824 */ /* 0x010fca00010e0615 */
[----:B------:R-:W3:Y:S01]  /*8150*/  @!P1 LD.E.128 R8, desc[UR42][R6.64] ;  /* 0x0000002a06089980 */ /* 0x000ee2000c101d00 */
[----:B-1----:R-:W-:-:S05]  /*8160*/  @!P1 IADD3 R14, P2, R14, R5, RZ ;  /* 0x000000050e0e9210 */ /* 0x002fca0007f5e0ff */
[----:B-----5:R-:W-:-:S04]  /*8170*/  @!P1 IMAD.X R3, R4, 0x1, R21, P2 ;  /* 0x0000000104039824 */ /* 0x020fc800010e0615 */
[----:B------:R-:W-:-:S05]  /*8180*/  @!P1 IMAD.MOV.U32 R15, RZ, RZ, R3 ;  /* 0x000000ffff0f9224 */ /* 0x000fca00078e0003 */
[----:B------:R0:W4:Y:S01]  /*8190*/  @!P1 LD.E.128 R4, desc[UR42][R14.64] ;  /* 0x0000002a0e049980 */ /* 0x000122000c101d00 */
[----:B------:R-:W-:Y:S02]  /*81a0*/  CS2R R34, SRZ ;  /* 0x0000000000227805 */ /* 0x000fe4000001ff00 */
[----:B------:R-:W-:Y:S02]  /*81b0*/  CS2R R36, SRZ ;  /* 0x0000000000247805 */ /* 0x000fe4000001ff00 */
[----:B------:R-:W-:Y:S01]  /*81c0*/  CS2R R30, SRZ ;  /* 0x00000000001e7805 */ /* 0x000fe2000001ff00 */
[----:B------:R-:W1:Y:S01]  /*81d0*/  SHFL.IDX PT, R24, R24, 0x1, 0x1c1f ;  /* 0x003c1f0018187f89 */ /* 0x000e6200000e0000 */
[----:B------:R-:W-:-:S03]  /*81e0*/  CS2R R20, SRZ ;  /* 0x0000000000147805 */ /* 0x000fc6000001ff00 */
[----:B0-----:R0:W0:Y:S01]  /*81f0*/  SHFL.IDX PT, R14, R27, 0x1, 0x1c1f ;  /* 0x003c1f001b0e7f89 */ /* 0x00102200000e0000 */
[----:B---3--:R-:W-:Y:S01]  /*8200*/  @!P1 IMAD.MOV.U32 R34, RZ, RZ, R8 ;  /* 0x000000ffff229224 */ /* 0x008fe200078e0008 */
[----:B------:R-:W-:Y:S01]  /*8210*/  @!P1 MOV R36, R10 ;  /* 0x0000000a00249202 */ /* 0x000fe20000000f00 */
[----:B------:R-:W-:Y:S02]  /*8220*/  @!P1 IMAD.MOV.U32 R35, RZ, RZ, R9 ;  /* 0x000000ffff239224 */ /* 0x000fe400078e0009 */
[----:B------:R-:W-:Y:S02]  /*8230*/  IMAD.MOV.U32 R0, RZ, RZ, R34 ;  /* 0x000000ffff007224 */ /* 0x000fe400078e0022 */
[----:B------:R-:W-:Y:S02]  /*8240*/  IMAD.MOV.U32 R3, RZ, RZ, R35 ;  /* 0x000000ffff037224 */ /* 0x000fe400078e0023 */
[----:B------:R-:W-:Y:S01]  /*8250*/  @!P1 IMAD.MOV.U32 R37, RZ, RZ, R11 ;  /* 0x000000ffff259224 */ /* 0x000fe200078e000b */
[----:B------:R-:W-:Y:S01]  /*8260*/  PRMT R42, R0, 0x7610, R42 ;  /* 0x00007610002a7816 */ /* 0x000fe2000000002a */
[----:B------:R-:W-:Y:S01]  /*8270*/  IMAD.MOV.U32 R8, RZ, RZ, R36 ;  /* 0x000000ffff087224 */ /* 0x000fe200078e0024 */
[----:B------:R-:W-:Y:S01]  /*8280*/  PRMT R43, R3, 0x7610, R43 ;  /* 0x00007610032b7816 */ /* 0x000fe2000000002b */
[----:B------:R3:W0:Y:S01]  /*8290*/  SHFL.IDX PT, R0, R26, 0x1, 0x1c1f ;  /* 0x003c1f001a007f89 */ /* 0x00062200000e0000 */
[----:B------:R-:W-:-:S02]  /*82a0*/  IMAD.MOV.U32 R9, RZ, RZ, R37 ;  /* 0x000000ffff097224 */ /* 0x000fc400078e0025 */
[----:B----4-:R-:W-:Y:S01]  /*82b0*/  @!P1 IMAD.MOV.U32 R30, RZ, RZ, R4 ;  /* 0x000000ffff1e9224 */ /* 0x010fe200078e0004 */
[----:B------:R3:W4:Y:S01]  /*82c0*/  SHFL.IDX PT, R3, R25, 0x1, 0x1c1f ;  /* 0x003c1f0019037f89 */ /* 0x00072200000e0000 */
[----:B------:R-:W-:Y:S01]  /*82d0*/  @!P1 IMAD.MOV.U32 R31, RZ, RZ, R5 ;  /* 0x000000ffff1f9224 */ /* 0x000fe200078e0005 */
[----:B------:R-:W-:Y:S01]  /*82e0*/  PRMT R33, R8, 0x5410, R9 ;  /* 0x0000541008217816 */ /* 0x000fe20000000009 */
[----:B------:R-:W-:Y:S02]  /*82f0*/  @!P1 IMAD.MOV.U32 R20, RZ, RZ, R6 ;  /* 0x000000ffff149224 */ /* 0x000fe400078e0006 */
[----:B------:R-:W-:Y:S02]  /*8300*/  @!P1 IMAD.MOV.U32 R21, RZ, RZ, R7 ;  /* 0x000000ffff159224 */ /* 0x000fe400078e0007 */
[----:B------:R-:W-:Y:S02]  /*8310*/  IMAD.MOV.U32 R4, RZ, RZ, R30 ;  /* 0x000000ffff047224 */ /* 0x000fe400078e001e */
[----:B------:R-:W-:-:S02]  /*8320*/  IMAD.MOV.U32 R5, RZ, RZ, R31 ;  /* 0x000000ffff057224 */ /* 0x000fc400078e001f */
[----:B------:R-:W-:Y:S02]  /*8330*/  IMAD.MOV.U32 R6, RZ, RZ, R20 ;  /* 0x000000ffff067224 */ /* 0x000fe400078e0014 */
[----:B------:R-:W-:Y:S01]  /*8340*/  IMAD.MOV.U32 R7, RZ, RZ, R21 ;  /* 0x000000ffff077224 */ /* 0x000fe200078e0015 */
[----:B------:R-:W-:Y:S02]  /*8350*/  PRMT R45, R5, 0x7610, R45 ;  /* 0x00007610052d7816 */ /* 0x000fe4000000002d */
[----:B------:R-:W-:Y:S02]  /*8360*/  PRMT R56, R4, 0x5410, R6 ;  /* 0x0000541004387816 */ /* 0x000fe40000000006 */
[----:B------:R-:W-:Y:S02]  /*8370*/  CS2R R4, SRZ ;  /* 0x0000000000047805 */ /* 0x000fe4000001ff00 */
[----:B01-3--:R-:W-:-:S07]  /*8380*/  PRMT R42, R42, 0x5410, R7 ;  /* 0x000054102a2a7816 */ /* 0x00bfce0000000007 */
.L_x_14677:
[----:B------:R-:W-:Y:S01]  /*8390*/  VIADD R39, R39, 0x60 ;  /* 0x0000006027277836 */ /* 0x000fe20000000000 */
[----:B------:R-:W-:Y:S01]  /*83a0*/  BSSY B1, `(.L_x_14398) ;  /* 0x0000012000017945 */ /* 0x000fe20003800000 */
[----:B------:R-:W-:Y:S02]  /*83b0*/  CS2R R6, SRZ ;  /* 0x0000000000067805 */ /* 0x000fe4000001ff00 */
[----:B------:R-:W-:Y:S02]  /*83c0*/  CS2R R8, SRZ ;  /* 0x0000000000087805 */ /* 0x000fe4000001ff00 */
        /* <DEDUP_REMOVED lines=10> */
[----:B------:R-:W-:-:S03]  /*8470*/  IADD3 R4, P2, R14, R4, RZ ;  /* 0x000000040e047210 */ /* 0x000fc60007f5e0ff */
[--C-:B------:R-:W-:Y:S02]  /*8480*/  IMAD.X R9, R0, 0x1, R5.reuse, P1 ;  /* 0x0000000100097824 */ /* 0x100fe400008e0605 */
[----:B------:R-:W-:-:S04]  /*8490*/  IMAD.X R5, R24, 0x1, R5, P2 ;  /* 0x0000000118057824 */ /* 0x000fc800010e0605 */
[----:B------:R-:W5:Y:S04]  /*84a0*/  LD.E.128 R8, desc[UR42][R8.64] ;  /* 0x0000002a08087980 */ /* 0x000f68000c101d00 */
[----:B------:R-:W5:Y:S02]  /*84b0*/  LD.E.128 R4, desc[UR42][R4.64] ;  /* 0x0000002a04047980 */ /* 0x000f64000c101d00 */
.L_x_14399:
[----:B------:R-:W-:Y:S05]  /*84c0*/  BSYNC B1 ;  /* 0x0000000000017941 */ /* 0x000fea0003800000 */
.L_x_14398:
[----:B------:R-:W-:Y:S01]  /*84d0*/  ULEA.HI UR4, UR36, UR36, URZ, 0x1 ;  /* 0x0000002424047291 */ /* 0x000fe2000f8f083f */
[----:B------:R-:W-:Y:S01]  /*84e0*/  IMAD R29, R29, -0xc0, R32 ;  /* 0xffffff401d1d7824 */ /* 0x000fe200078e0220 */
[----:B------:R-:W-:Y:S01]  /*84f0*/  BSSY B1, `(.L_x_14400) ;  /* 0x0000017000017945 */ /* 0x000fe20003800000 */
[----:B------:R-:W-:Y:S01]  /*8500*/  VIADD R14, R157, 0x60 ;  /* 0x000000609d0e7836 */ /* 0x000fe20000000000 */
[----:B------:R-:W-:Y:S01]  /*8510*/  ULOP3.LUT UR4, UR4, 0xfffffffe, URZ, 0xc0, !UPT ;  /* 0xfffffffe04047892 */ /* 0x000fe2000f8ec03f */
[----:B-----5:R-:W-:Y:S01]  /*8520*/  IMAD.MOV.U32 R12, RZ, RZ, R4 ;  /* 0x000000ffff0c7224 */ /* 0x020fe200078e0004 */
[----:B------:R-:W-:Y:S01]  /*8530*/  VIMNMX R0, R29, 0xc0, PT ;  /* 0x000000c01d007848 */ /* 0x000fe20003fe0100 */
[----:B--2---:R-:W-:Y:S01]  /*8540*/  IMAD.MOV.U32 R13, RZ, RZ, R5 ;  /* 0x000000ffff0d7224 */ /* 0x004fe200078e0005 */
[----:B------:R-:W-:Y:S01]  /*8550*/  UIADD3 UR4, UR36, -UR4, URZ ;  /* 0x8000000424047290 */ /* 0x000fe2000fffe03f */
[----:B------:R-:W-:Y:S01]  /*8560*/  IMAD.IADD R29, R16, 0x1, R41 ;  /* 0x00000001101d7824 */ /* 0x000fe200078e0229 */
[----:B------:R-:W-:-:S02]  /*8570*/  ISETP.GE.OR P2, PT, R157, R0, P0 ;  /* 0x000000009d00720c */ /* 0x000fc40000746670 */
[----:B------:R-:W-:Y:S01]  /*8580*/  ISETP.GE.OR P0, PT, R14, R0, P0 ;  /* 0x000000000e00720c */ /* 0x000fe20000706670 */
[----:B------:R-:W-:Y:S01]  /*8590*/  IMAD.MOV.U32 R0, RZ, RZ, R6 ;  /* 0x000000ffff007224 */ /* 0x000fe200078e0006 */
[----:B------:R-:W-:Y:S01]  /*85a0*/  PRMT R39, R39, 0x5410, R12 ;  /* 0x0000541027277816 */ /* 0x000fe2000000000c */
[----:B----4-:R-:W-:Y:S01]  /*85b0*/  IMAD.U32 R3, RZ, RZ, UR4 ;  /* 0x00000004ff037e24 */ /* 0x010fe2000f8e00ff */
[----:B------:R-:W-:Y:S01]  /*85c0*/  PRMT R40, R13, 0x7610, R40 ;  /* 0x000076100d287816 */ /* 0x000fe20000000028 */
[----:B------:R-:W-:Y:S02]  /*85d0*/  IMAD.MOV.U32 R12, RZ, RZ, R7 ;  /* 0x000000ffff0c7224 */ /* 0x000fe400078e0007 */
[----:B------:R-:W-:Y:S01]  /*85e0*/  IMAD.MOV.U32 R13, RZ, RZ, R8 ;  /* 0x000000ffff0d7224 */ /* 0x000fe200078e0008 */
[----:B------:R-:W-:Y:S01]  /*85f0*/  SHF.L.U32 R3, R3, 0x1f, RZ ;  /* 0x0000001f03037819 */ /* 0x000fe200000006ff */
[----:B------:R-:W-:Y:S01]  /*8600*/  IMAD.MOV.U32 R14, RZ, RZ, R9 ;  /* 0x000000ffff0e7224 */ /* 0x000fe200078e0009 */
[----:B------:R-:W-:-:S02]  /*8610*/  PRMT R38, R12, 0x5410, R0 ;  /* 0x000054100c267816 */ /* 0x000fc40000000000 */
[----:B------:R-:W0:Y:S01]  /*8620*/  SYNCS.PHASECHK.TRANS64.TRYWAIT P1, [R2+URZ+0x16800], R3 ;  /* 0x01680003020075a7 */ /* 0x000e22000802017f */
[----:B------:R-:W-:Y:S02]  /*8630*/  PRMT R39, R13, 0x7610, R39 ;  /* 0x000076100d277816 */ /* 0x000fe40000000027 */
[----:B------:R-:W-:Y:S01]  /*8640*/  PRMT R40, R40, 0x5410, R14 ;  /* 0x0000541028287816 */ /* 0x000fe2000000000e */
[----:B0-----:R-:W-:Y:S06]  /*8650*/  @!P1 BRA `(.L_x_14401) ;  /* 0x0000016c00489947 */ /* 0x001fec0003800000 */
.L_x_14678:
[----:B------:R-:W-:Y:S05]  /*8660*/  BSYNC B1 ;  /* 0x0000000000017941 */ /* 0x000fea0003800000 */
.L_x_14400:
[----:B------:R-:W-:Y:S01]  /*8670*/  BSSY B1, `(.L_x_14402) ;  /* 0x0000069000017945 */ /* 0x000fe20003800000 */
[----:B------:R-:W-:Y:S01]  /*8680*/  IMAD.MOV.U32 R0, RZ, RZ, R10 ;  /* 0x000000ffff007224 */ /* 0x000fe200078e000a */
[----:B0-----:R-:W-:Y:S02]  /*8690*/  MOV R3, R11 ;  /* 0x0000000b00037202 */ /* 0x001fe40000000f00 */
[----:B------:R-:W-:Y:S01]  /*86a0*/  LOP3.LUT R29, R29, 0x38, RZ, 0xc0, !PT ;  /* 0x000000381d1d7812 */ /* 0x000fe200078ec0ff */
[----:B------:R-:W-:Y:S06]  /*86b0*/  @P2 BRA `(.L_x_14403) ;  /* 0x0000000400902947 */ /* 0x000fec0003800000 */
[----:B------:R-:W2:Y:S01]  /*86c0*/  LDL R12, [R1+0x40] ;  /* 0x00004000010c7983 */ /* 0x000ea20000100800 */
[----:B------:R-:W0:Y:S02]  /*86d0*/  S2R R13, SR_TID.X ;  /* 0x00000000000d7919 */ /* 0x000e240000002100 */
[----:B0-----:R-:W-:-:S05]  /*86e0*/  VIADD R13, R13, 0xffffff80 ;  /* 0xffffff800d0d7836 */ /* 0x001fca0000000000 */
[----:B------:R-:W-:-:S04]  /*86f0*/  SHF.R.S32.HI R25, RZ, 0x1f, R13 ;  /* 0x0000001fff197819 */ /* 0x000fc8000001140d */
[----:B------:R-:W-:-:S04]  /*8700*/  LEA.HI R25, R25, R13, RZ, 0x5 ;  /* 0x0000000d19197211 */ /* 0x000fc800078f28ff */
[----:B------:R-:W-:Y:S01]  /*8710*/  SHF.R.S32.HI R25, RZ, 0x5, R25 ;  /* 0x00000005ff197819 */ /* 0x000fe20000011419 */
[----:B------:R-:W-:Y:S01]  /*8720*/  HADD2.F32 R45, -RZ, R45.H0_H0 ;  /* 0x2000002dff2d7230 */ /* 0x000fe20000004100 */
[----:B------:R-:W-:Y:S02]  /*8730*/  SHF.R.U64 R55, R34, 0x10, R35 ;  /* 0x0000001022377819 */ /* 0x000fe40000001223 */
[----:B------:R-:W-:Y:S01]  /*8740*/  SHF.R.U32.HI R44, RZ, 0x10, R31 ;  /* 0x00000010ff2c7819 */ /* 0x000fe2000001161f */
[----:B------:R-:W-:Y:S01]  /*8750*/  HADD2.F32 R43, -RZ, R43.H0_H0 ;  /* 0x2000002bff2b7230 */ /* 0x000fe20000004100 */
[----:B------:R-:W-:Y:S02]  /*8760*/  SHF.R.U64 R51, R20, 0x10, R21 ;  /* 0x0000001014337819 */ /* 0x000fe40000001215 */
[----:B------:R-:W-:Y:S01]  /*8770*/  SHF.R.U32.HI R46, RZ, 0x10, R35 ;  /* 0x00000010ff2e7819 */ /* 0x000fe20000011623 */
[----:B------:R-:W-:Y:S01]  /*8780*/  HADD2.F32 R44, -RZ, R44.H0_H0 ;  /* 0x2000002cff2c7230 */ /* 0x000fe20000004100 */
[----:B------:R-:W-:-:S02]  /*8790*/  SHF.R.U64 R54, R36, 0x10, R37 ;  /* 0x0000001024367819 */ /* 0x000fc40000001225 */
[----:B------:R-:W-:Y:S02]  /*87a0*/  SHF.R.U32.HI R50, RZ, 0x10, R21 ;  /* 0x00000010ff327819 */ /* 0x000fe40000011615 */
[----:B------:R-:W-:Y:S02]  /*87b0*/  SHF.R.U64 R53, R30, 0x10, R31 ;  /* 0x000000101e357819 */ /* 0x000fe4000000121f */
[----:B------:R-:W-:Y:S01]  /*87c0*/  SHF.R.U32.HI R52, RZ, 0x10, R37 ;  /* 0x00000010ff347819 */ /* 0x000fe20000011625 */
[----:B--2---:R-:W-:-:S05]  /*87d0*/  IMAD.SHL.U32 R12, R12, 0x40, RZ ;  /* 0x000000400c0c7824 */ /* 0x004fca00078e00ff */
[----:B------:R-:W-:-:S04]  /*87e0*/  LOP3.LUT R24, R12, 0x1c0, RZ, 0xc0, !PT ;  /* 0x000001c00c187812 */ /* 0x000fc800078ec0ff */
[----:B------:R-:W-:Y:S02]  /*87f0*/  SHF.R.U32.HI R15, RZ, 0x3, R24 ;  /* 0x00000003ff0f7819 */ /* 0x000fe40000011618 */
[----:B------:R-:W-:Y:S02]  /*8800*/  LOP3.LUT R12, R24, 0x38, R16, 0xf8, !PT ;  /* 0x00000038180c7812 */ /* 0x000fe400078ef810 */
[----:B------:R-:W-:Y:S02]  /*8810*/  LOP3.LUT R24, R15, R29, R24, 0x1e, !PT ;  /* 0x0000001d0f187212 */ /* 0x000fe400078e1e18 */
[----:B------:R-:W-:-:S03]  /*8820*/  LOP3.LUT R12, R12, R15, RZ, 0x3c, !PT ;  /* 0x0000000f0c0c7212 */ /* 0x000fc600078e3cff */
[C---:B------:R-:W-:Y:S02]  /*8830*/  IMAD R41, R25.reuse, 0x200, R24 ;  /* 0x0000020019297824 */ /* 0x040fe400078e0218 */
[----:B------:R-:W-:Y:S02]  /*8840*/  IMAD R13, R25, 0x200, R12 ;  /* 0x00000200190d7824 */ /* 0x000fe400078e020c */
[--C-:B------:R-:W-:Y:S02]  /*8850*/  IMAD R41, R41, 0x2, R2.reuse ;  /* 0x0000000229297824 */ /* 0x100fe400078e0202 */
[----:B------:R-:W-:-:S03]  /*8860*/  IMAD R32, R13, 0x2, R2 ;  /* 0x000000020d207824 */ /* 0x000fc600078e0202 */
[----:B------:R-:W0:Y:S04]  /*8870*/  LDS.128 R24, [R41+0x8400] ;  /* 0x0084000029187984 */ /* 0x000e280000000c00 */
[----:B------:R-:W1:Y:S01]  /*8880*/  LDS.128 R12, [R32+0x8400] ;  /* 0x00840000200c7984 */ /* 0x000e620000000c00 */
[--C-:B0-----:R-:W-:Y:S02]  /*8890*/  HADD2.F32 R34, -RZ, R25.reuse.H0_H0 ;  /* 0x20000019ff227230 */ /* 0x101fe40000004100 */
[----:B------:R-:W-:Y:S02]  /*88a0*/  HADD2.F32 R35, -RZ, R25.H1_H1 ;  /* 0x30000019ff237230 */ /* 0x000fe40000004100 */
[----:B-1----:R-:W-:Y:S02]  /*88b0*/  HADD2.F32 R20, -RZ, R13.H0_H0 ;  /* 0x2000000dff147230 */ /* 0x002fe40000004100 */
[C---:B------:R-:W-:Y:S01]  /*88c0*/  FMUL.FTZ R47, R34.reuse, R45 ;  /* 0x0000002d222f7220 */ /* 0x040fe20000410000 */
[----:B------:R-:W-:Y:S01]  /*88d0*/  FMUL.FTZ R49, R34, R43 ;  /* 0x0000002b22317220 */ /* 0x000fe20000410000 */
[----:B------:R-:W-:-:S02]  /*88e0*/  HADD2.F32 R34, -RZ, R46.H0_H0 ;  /* 0x2000002eff227230 */ /* 0x000fc40000004100 */
[C---:B------:R-:W-:Y:S01]  /*88f0*/  FFMA.FTZ R48, R20.reuse, R43, -R47 ;  /* 0x0000002b14307223 */ /* 0x040fe2000001082f */
[----:B------:R-:W-:Y:S02]  /*8900*/  HADD2.F32 R21, -RZ, R13.H1_H1 ;  /* 0x3000000dff157230 */ /* 0x000fe40000004100 */
[C---:B------:R-:W-:Y:S01]  /*8910*/  FMUL.FTZ R46, R35.reuse, R44 ;  /* 0x0000002c232e7220 */ /* 0x040fe20000410000 */
[----:B------:R-:W-:Y:S02]  /*8920*/  HADD2.F32 R36, -RZ, R27.H0_H0 ;  /* 0x2000001bff247230 */ /* 0x000fe40000004100 */
[----:B------:R-:W-:Y:S02]  /*8930*/  HADD2.F32 R47, -RZ, R42.H1_H1 ;  /* 0x3000002aff2f7230 */ /* 0x000fe40000004100 */
[----:B------:R-:W-:Y:S02]  /*8940*/  HADD2.F32 R43, -RZ, R33.H1_H1 ;  /* 0x30000021ff2b7230 */ /* 0x000fe40000004100 */
[----:B------:R-:W-:Y:S01]  /*8950*/  FFMA.FTZ R49, R20, R45, R49 ;  /* 0x0000002d14317223 */ /* 0x000fe20000010031 */
[----:B------:R-:W-:Y:S01]  /*8960*/  FMUL.FTZ R20, R35, R34 ;  /* 0x0000002223147220 */ /* 0x000fe20000410000 */
[----:B------:R-:W-:-:S02]  /*8970*/  HADD2.F32 R30, -RZ, R15.H0_H0 ;  /* 0x2000000fff1e7230 */ /* 0x000fc40000004100 */
[C---:B------:R-:W-:Y:S01]  /*8980*/  FFMA.FTZ R35, R21.reuse, R34, -R46 ;  /* 0x0000002215237223 */ /* 0x040fe2000001082e */
[C---:B------:R-:W-:Y:S01]  /*8990*/  FMUL.FTZ R45, R36.reuse, R47 ;  /* 0x0000002f242d7220 */ /* 0x040fe20000410000 */
[----:B------:R-:W-:Y:S02]  /*89a0*/  HADD2.F32 R37, -RZ, R27.H1_H1 ;  /* 0x3000001bff257230 */ /* 0x000fe40000004100 */
[-C--:B------:R-:W-:Y:S01]  /*89b0*/  FMUL.FTZ R36, R36, R43.reuse ;  /* 0x0000002b24247220 */ /* 0x080fe20000410000 */
[----:B------:R-:W-:Y:S02]  /*89c0*/  HADD2.F32 R46, -RZ, R50.H0_H0 ;  /* 0x20000032ff2e7230 */ /* 0x000fe40000004100 */
[----:B------:R-:W-:Y:S01]  /*89d0*/  FFMA.FTZ R44, R21, R44, R20 ;  /* 0x0000002c152c7223 */ /* 0x000fe20000010014 */
[----:B------:R-:W-:Y:S02]  /*89e0*/  HADD2.F32 R31, -RZ, R15.H1_H1 ;  /* 0x3000000fff1f7230 */ /* 0x000fe40000004100 */
[----:B------:R-:W-:Y:S01]  /*89f0*/  FFMA.FTZ R45, R30, R43, -R45 ;  /* 0x0000002b1e2d7223 */ /* 0x000fe2000001082d */
[----:B------:R-:W-:-:S02]  /*8a00*/  HADD2.F32 R20, -RZ, R52.H0_H0 ;  /* 0x20000034ff147230 */ /* 0x000fc40000004100 */
[----:B------:R-:W-:Y:S01]  /*8a10*/  FFMA.FTZ R47, R30, R47, R36 ;  /* 0x0000002f1e2f7223 */ /* 0x000fe20000010024 */
[----:B------:R-:W-:Y:S02]  /*8a20*/  HADD2.F32 R25, -RZ, R24.H0_H0 ;  /* 0x20000018ff197230 */ /* 0x000fe40000004100 */
[C---:B------:R-:W-:Y:S01]  /*8a30*/  FMUL.FTZ R34, R37.reuse, R46 ;  /* 0x0000002e25227220 */ /* 0x040fe20000410000 */
[----:B------:R-:W-:Y:S02]  /*8a40*/  HADD2.F32 R30, -RZ, R56.H0_H0 ;  /* 0x20000038ff1e7230 */ /* 0x000fe40000004100 */
[----:B------:R-:W-:Y:S02]  /*8a50*/  HADD2.F32 R42, -RZ, R42.H0_H0 ;  /* 0x2000002aff2a7230 */ /* 0x000fe40000004100 */
[-C--:B------:R-:W-:Y:S01]  /*8a60*/  FMUL.FTZ R52, R37, R20.reuse ;  /* 0x0000001425347220 */ /* 0x080fe20000410000 */
[----:B------:R-:W-:Y:S02]  /*8a70*/  HADD2.F32 R13, -RZ, R12.H0_H0 ;  /* 0x2000000cff0d7230 */ /* 0x000fe40000004100 */
[----:B------:R-:W-:Y:S01]  /*8a80*/  FFMA.FTZ R50, R31, R20, -R34 ;  /* 0x000000141f327223 */ /* 0x000fe20000010822 */
[----:B------:R-:W-:-:S02]  /*8a90*/  HADD2.F32 R27, -RZ, R26.H0_H0 ;  /* 0x2000001aff1b7230 */ /* 0x000fc40000004100 */
[C---:B------:R-:W-:Y:S01]  /*8aa0*/  FMUL.FTZ R36, R25.reuse, R30 ;  /* 0x0000001e19247220 */ /* 0x040fe20000410000 */
[----:B------:R-:W-:Y:S02]  /*8ab0*/  HADD2.F32 R34, -RZ, R56.H1_H1 ;  /* 0x30000038ff227230 */ /* 0x000fe40000004100 */
[----:B------:R-:W-:Y:S01]  /*8ac0*/  FMUL.FTZ R25, R25, R42 ;  /* 0x0000002a19197220 */ /* 0x000fe20000410000 */
[----:B------:R-:W-:Y:S02]  /*8ad0*/  HADD2.F32 R20, -RZ, R33.H0_H0 ;  /* 0x20000021ff147230 */ /* 0x000fe40000004100 */
[----:B------:R-:W-:Y:S01]  /*8ae0*/  FFMA.FTZ R52, R31, R46, R52 ;  /* 0x0000002e1f347223 */ /* 0x000fe20000010034 */
[----:B------:R-:W-:Y:S01]  /*8af0*/  FFMA.FTZ R36, R13, R42, -R36 ;  /* 0x0000002a0d247223 */ /* 0x000fe20000010824 */
[----:B------:R-:W-:Y:S02]  /*8b00*/  HADD2.F32 R15, -RZ, R14.H0_H0 ;  /* 0x2000000eff0f7230 */ /* 0x000fe40000004100 */
[----:B------:R-:W-:Y:S01]  /*8b10*/  FMUL.FTZ R46, R27, R34 ;  /* 0x000000221b2e7220 */ /* 0x000fe20000410000 */
[----:B------:R-:W-:Y:S01]  /*8b20*/  FFMA.FTZ R30, R13, R30, R25 ;  /* 0x0000001e0d1e7223 */ /* 0x000fe20000010019 */
[----:B------:R-:W-:Y:S01]  /*8b30*/  FMUL.FTZ R42, R27, R20 ;  /* 0x000000141b2a7220 */ /* 0x000fe20000410000 */
[----:B------:R-:W-:-:S02]  /*8b40*/  HADD2.F32 R24, -RZ, R24.H1_H1 ;  /* 0x30000018ff187230 */ /* 0x000fc40000004100 */
[----:B------:R-:W-:Y:S02]  /*8b50*/  HADD2.F32 R26, -RZ, R26.H1_H1 ;  /* 0x3000001aff1a7230 */ /* 0x000fe40000004100 */
[----:B------:R-:W-:Y:S02]  /*8b60*/  HADD2.F32 R25, -RZ, R53.H0_H0 ;  /* 0x20000035ff197230 */ /* 0x000fe40000004100 */
[----:B------:R-:W-:Y:S02]  /*8b70*/  HADD2.F32 R27, -RZ, R51.H0_H0 ;  /* 0x20000033ff1b7230 */ /* 0x000fe40000004100 */
[----:B------:R-:W-:Y:S02]  /*8b80*/  HADD2.F32 R13, -RZ, R55.H0_H0 ;  /* 0x20000037ff0d7230 */ /* 0x000fe40000004100 */
[----:B------:R-:W-:Y:S02]  /*8b90*/  HADD2.F32 R21, -RZ, R54.H0_H0 ;  /* 0x20000036ff157230 */ /* 0x000fe40000004100 */
[----:B------:R-:W-:Y:S01]  /*8ba0*/  FFMA.FTZ R46, R15, R20, -R46 ;  /* 0x000000140f2e7223 */ /* 0x000fe2000001082e */
[----:B------:R-:W-:-:S02]  /*8bb0*/  HADD2.F32 R12, -RZ, R12.H1_H1 ;  /* 0x3000000cff0c7230 */ /* 0x000fc40000004100 */
        /* <DEDUP_REMOVED lines=20> */
.L_x_14403:
[----:B------:R-:W-:Y:S05]  /*8d00*/  BSYNC B1 ;  /* 0x0000000000017941 */ /* 0x000fea0003800000 */
.L_x_14402:
[----:B------:R-:W-:Y:S01]  /*8d10*/  PRMT R43, R0, 0x5410, R3 ;  /* 0x00005410002b7816 */ /* 0x000fe20000000003 */
[----:B------:R-:W-:Y:S06]  /*8d20*/  @P0 BRA `(.L_x_14394) ;  /* 0x0000000400800947 */ /* 0x000fec0003800000 */
[----:B------:R-:W2:Y:S01]  /*8d30*/  LDL R20, [R1+0x44] ;  /* 0x0000440001147983 */ /* 0x000ea20000100800 */
[C---:B0-----:R-:W-:Y:S02]  /*8d40*/  VIADD R12, R157.reuse, 0x60 ;  /* 0x000000609d0c7836 */ /* 0x041fe40000000000 */
[----:B------:R-:W-:Y:S01]  /*8d50*/  VIADD R13, R157, 0x60 ;  /* 0x000000609d0d7836 */ /* 0x000fe20000000000 */
[----:B------:R-:W3:Y:S01]  /*8d60*/  LDL R44, [R1+0x58] ;  /* 0x00005800012c7983 */ /* 0x000ee20000100800 */
[----:B------:R-:W-:Y:S02]  /*8d70*/  IMAD.SHL.U32 R12, R12, 0x40, RZ ;  /* 0x000000400c0c7824 */ /* 0x000fe400078e00ff */
[----:B------:R-:W-:-:S03]  /*8d80*/  IMAD.SHL.U32 R13, R13, 0x40, RZ ;  /* 0x000000400d0d7824 */ /* 0x000fc600078e00ff */
[----:B------:R-:W-:Y:S02]  /*8d90*/  LOP3.LUT R12, R12, 0x1c0, RZ, 0xc0, !PT ;  /* 0x000001c00c0c7812 */ /* 0x000fe400078ec0ff */
[----:B------:R-:W-:Y:S02]  /*8da0*/  LOP3.LUT R13, R13, 0x1c0, RZ, 0xc0, !PT ;  /* 0x000001c00d0d7812 */ /* 0x000fe400078ec0ff */
[----:B------:R-:W-:-:S04]  /*8db0*/  SHF.R.U32.HI R12, RZ, 0x3, R12 ;  /* 0x00000003ff0c7819 */ /* 0x000fc8000001160c */
[----:B------:R-:W-:Y:S02]  /*8dc0*/  LOP3.LUT R29, R12, R29, R13, 0x1e, !PT ;  /* 0x0000001d0c1d7212 */ /* 0x000fe400078e1e0d */
[----:B------:R-:W-:Y:S01]  /*8dd0*/  SHF.R.U64 R41, R10, 0x10, R11 ;  /* 0x000000100a297819 */ /* 0x000fe2000000120b */
[--C-:B------:R-:W-:Y:S01]  /*8de0*/  HADD2.F32 R10, -RZ, R40.reuse.H1_H1 ;  /* 0x30000028ff0a7230 */ /* 0x100fe20000004100 */
[--C-:B------:R-:W-:Y:S01]  /*8df0*/  SHF.R.U64 R33, R6, 0x10, R7.reuse ;  /* 0x0000001006217819 */ /* 0x100fe20000001207 */
[----:B------:R-:W-:Y:S01]  /*8e00*/  HADD2.F32 R40, -RZ, R40.H0_H0 ;  /* 0x20000028ff287230 */ /* 0x000fe20000004100 */
[----:B------:R-:W-:Y:S02]  /*8e10*/  SHF.R.U32.HI R31, RZ, 0x10, R7 ;  /* 0x00000010ff1f7819 */ /* 0x000fe40000011607 */
[----:B------:R-:W-:Y:S02]  /*8e20*/  SHF.R.U32.HI R21, RZ, 0x10, R9 ;  /* 0x00000010ff157819 */ /* 0x000fe40000011609 */
[----:B------:R-:W-:Y:S01]  /*8e30*/  SHF.R.U32.HI R37, RZ, 0x10, R11 ;  /* 0x00000010ff257819 */ /* 0x000fe2000001160b */
[--C-:B------:R-:W-:Y:S01]  /*8e40*/  HADD2.F32 R11, -RZ, R38.reuse.H1_H1 ;  /* 0x30000026ff0b7230 */ /* 0x100fe20000004100 */
[----:B------:R-:W-:Y:S01]  /*8e50*/  SHF.R.U64 R42, R8, 0x10, R9 ;  /* 0x00000010082a7819 */ /* 0x000fe20000001209 */
[----:B------:R-:W-:Y:S01]  /*8e60*/  HADD2.F32 R38, -RZ, R38.H0_H0 ;  /* 0x20000026ff267230 */ /* 0x000fe20000004100 */
[----:B------:R-:W-:Y:S01]  /*8e70*/  SHF.R.U64 R35, R4, 0x10, R5 ;  /* 0x0000001004237819 */ /* 0x000fe20000001205 */
[----:B--2---:R-:W-:-:S04]  /*8e80*/  IMAD.IADD R29, R20, 0x1, R29 ;  /* 0x00000001141d7824 */ /* 0x004fc800078e021d */
[----:B------:R-:W-:Y:S01]  /*8e90*/  IMAD R29, R29, 0x2, R2 ;  /* 0x000000021d1d7824 */ /* 0x000fe200078e0202 */
[----:B---3--:R-:W0:Y:S04]  /*8ea0*/  LDS.128 R12, [R44+0x8400] ;  /* 0x008400002c0c7984 */ /* 0x008e280000000c00 */
[----:B------:R-:W1:Y:S01]  /*8eb0*/  LDS.128 R24, [R29+0x8400] ;  /* 0x008400001d187984 */ /* 0x000e620000000c00 */
[----:B------:R-:W-:-:S05]  /*8ec0*/  SHF.R.U32.HI R20, RZ, 0x10, R5 ;  /* 0x00000010ff147819 */ /* 0x000fca0000011605 */
[----:B------:R-:W-:Y:S02]  /*8ed0*/  HADD2.F32 R20, -RZ, R20.H0_H0 ;  /* 0x20000014ff147230 */ /* 0x000fe40000004100 */
[----:B0-----:R-:W-:Y:S02]  /*8ee0*/  HADD2.F32 R3, -RZ, R13.H0_H0 ;  /* 0x2000000dff037230 */ /* 0x001fe40000004100 */
[--C-:B-1----:R-:W-:Y:S02]  /*8ef0*/  HADD2.F32 R7, -RZ, R25.reuse.H0_H0 ;  /* 0x20000019ff077230 */ /* 0x102fe40000004100 */
[----:B------:R-:W-:Y:S02]  /*8f00*/  HADD2.F32 R25, -RZ, R25.H1_H1 ;  /* 0x30000019ff197230 */ /* 0x000fe40000004100 */
[----:B------:R-:W-:Y:S02]  /*8f10*/  HADD2.F32 R6, -RZ, R24.H0_H0 ;  /* 0x20000018ff067230 */ /* 0x000fe40000004100 */
[C---:B------:R-:W-:Y:S01]  /*8f20*/  FMUL.FTZ R30, R7.reuse, R40 ;  /* 0x00000028071e7220 */ /* 0x040fe20000410000 */
[----:B------:R-:W-:Y:S01]  /*8f30*/  FMUL.FTZ R32, R7, R10 ;  /* 0x0000000a07207220 */ /* 0x000fe20000410000 */
[----:B------:R-:W-:-:S02]  /*8f40*/  HADD2.F32 R7, -RZ, R39.H1_H1 ;  /* 0x30000027ff077230 */ /* 0x000fc40000004100 */
[----:B------:R-:W-:Y:S02]  /*8f50*/  HADD2.F32 R39, -RZ, R39.H0_H0 ;  /* 0x20000027ff277230 */ /* 0x000fe40000004100 */
[C---:B------:R-:W-:Y:S01]  /*8f60*/  FFMA.FTZ R30, R3.reuse, R10, -R30 ;  /* 0x0000000a031e7223 */ /* 0x040fe2000001081e */
[----:B------:R-:W-:Y:S02]  /*8f70*/  HADD2.F32 R13, -RZ, R13.H1_H1 ;  /* 0x3000000dff0d7230 */ /* 0x000fe40000004100 */
[----:B------:R-:W-:Y:S01]  /*8f80*/  FFMA.FTZ R32, R3, R40, R32 ;  /* 0x0000002803207223 */ /* 0x000fe20000010020 */
[----:B------:R-:W-:Y:S02]  /*8f90*/  HADD2.F32 R0, -RZ, R12.H0_H0 ;  /* 0x2000000cff007230 */ /* 0x000fe40000004100 */
[----:B------:R-:W-:Y:S01]  /*8fa0*/  FMUL.FTZ R34, R25, R20 ;  /* 0x0000001419227220 */ /* 0x000fe20000410000 */
[----:B------:R-:W-:Y:S02]  /*8fb0*/  HADD2.F32 R10, -RZ, R21.H0_H0 ;  /* 0x20000015ff0a7230 */ /* 0x000fe40000004100 */
[C---:B------:R-:W-:Y:S01]  /*8fc0*/  FMUL.FTZ R3, R6.reuse, R7 ;  /* 0x0000000706037220 */ /* 0x040fe20000410000 */
[----:B------:R-:W-:Y:S01]  /*8fd0*/  FMUL.FTZ R6, R6, R39 ;  /* 0x0000002706067220 */ /* 0x000fe20000410000 */
[----:B------:R-:W-:-:S02]  /*8fe0*/  HADD2.F32 R8, -RZ, R26.H0_H0 ;  /* 0x2000001aff087230 */ /* 0x000fc40000004100 */
[-C--:B------:R-:W-:Y:S01]  /*8ff0*/  FMUL.FTZ R36, R25, R10.reuse ;  /* 0x0000000a19247220 */ /* 0x080fe20000410000 */
[----:B------:R-:W-:Y:S01]  /*9000*/  FFMA.FTZ R21, R13, R10, -R34 ;  /* 0x0000000a0d157223 */ /* 0x000fe20000010822 */
[C---:B------:R-:W-:Y:S01]  /*9010*/  FFMA.FTZ R39, R0.reuse, R39, -R3 ;  /* 0x0000002700277223 */ /* 0x040fe20000010803 */
[----:B------:R-:W-:Y:S02]  /*9020*/  HADD2.F32 R9, -RZ, R27.H0_H0 ;  /* 0x2000001bff097230 */ /* 0x000fe40000004100 */
[----:B------:R-:W-:Y:S01]  /*9030*/  FFMA.FTZ R10, R0, R7, R6 ;  /* 0x00000007000a7223 */ /* 0x000fe20000010006 */
[--C-:B------:R-:W-:Y:S02]  /*9040*/  HADD2.F32 R3, -RZ, R43.reuse.H0_H0 ;  /* 0x2000002bff037230 */ /* 0x100fe40000004100 */
[----:B------:R-:W-:Y:S02]  /*9050*/  HADD2.F32 R0, -RZ, R43.H1_H1 ;  /* 0x3000002bff007230 */ /* 0x000fe40000004100 */
[----:B------:R-:W-:Y:S01]  /*9060*/  FMUL.FTZ R7, R8, R11 ;  /* 0x0000000b08077220 */ /* 0x000fe20000410000 */
[----:B------:R-:W-:-:S02]  /*9070*/  HADD2.F32 R4, -RZ, R14.H0_H0 ;  /* 0x2000000eff047230 */ /* 0x000fc40000004100 */
[-C--:B------:R-:W-:Y:S01]  /*9080*/  FMUL.FTZ R25, R8, R3.reuse ;  /* 0x0000000308197220 */ /* 0x080fe20000410000 */
[----:B------:R-:W-:Y:S02]  /*9090*/  HADD2.F32 R5, -RZ, R15.H0_H0 ;  /* 0x2000000fff057230 */ /* 0x000fe40000004100 */
[C---:B------:R-:W-:Y:S01]  /*90a0*/  FMUL.FTZ R34, R9.reuse, R38 ;  /* 0x0000002609227220 */ /* 0x040fe20000410000 */
[----:B------:R-:W-:Y:S02]  /*90b0*/  HADD2.F32 R27, -RZ, R27.H1_H1 ;  /* 0x3000001bff1b7230 */ /* 0x000fe40000004100 */
[----:B------:R-:W-:Y:S01]  /*90c0*/  FMUL.FTZ R9, R9, R0 ;  /* 0x0000000009097220 */ /* 0x000fe20000410000 */
[----:B------:R-:W-:Y:S02]  /*90d0*/  HADD2.F32 R8, -RZ, R31.H0_H0 ;  /* 0x2000001fff087230 */ /* 0x000fe40000004100 */
[----:B------:R-:W-:Y:S02]  /*90e0*/  HADD2.F32 R6, -RZ, R37.H0_H0 ;  /* 0x20000025ff067230 */ /* 0x000fe40000004100 */
[----:B------:R-:W-:Y:S01]  /*90f0*/  FFMA.FTZ R13, R13, R20, R36 ;  /* 0x000000140d0d7223 */ /* 0x000fe20000010024 */
[----:B------:R-:W-:Y:S01]  /*9100*/  FFMA.FTZ R20, R4, R3, -R7 ;  /* 0x0000000304147223 */ /* 0x000fe20000010807 */
[----:B------:R-:W-:-:S02]  /*9110*/  HADD2.F32 R15, -RZ, R15.H1_H1 ;  /* 0x3000000fff0f7230 */ /* 0x000fc40000004100 */
[----:B------:R-:W-:Y:S01]  /*9120*/  FFMA.FTZ R25, R4, R11, R25 ;  /* 0x0000000b04197223 */ /* 0x000fe20000010019 */
[----:B------:R-:W-:Y:S02]  /*9130*/  HADD2.F32 R24, -RZ, R24.H1_H1 ;  /* 0x30000018ff187230 */ /* 0x000fe40000004100 */
[C---:B------:R-:W-:Y:S01]  /*9140*/  FFMA.FTZ R34, R5.reuse, R0, -R34 ;  /* 0x0000000005227223 */ /* 0x040fe20000010822 */
[----:B------:R-:W-:Y:S01]  /*9150*/  FFMA.FTZ R38, R5, R38, R9 ;  /* 0x0000002605267223 */ /* 0x000fe20000010009 */
[----:B------:R-:W-:Y:S02]  /*9160*/  HADD2.F32 R7, -RZ, R35.H0_H0 ;  /* 0x20000023ff077230 */ /* 0x000fe40000004100 */
[C---:B------:R-:W-:Y:S01]  /*9170*/  FMUL.FTZ R4, R27.reuse, R8 ;  /* 0x000000081b047220 */ /* 0x040fe20000410000 */
[----:B------:R-:W-:Y:S02]  /*9180*/  HADD2.F32 R26, -RZ, R26.H1_H1 ;  /* 0x3000001aff1a7230 */ /* 0x000fe40000004100 */
        /* <DEDUP_REMOVED lines=26> */
.L_x_14394:
[----:B------:R-:W-:Y:S05]  /*9330*/  BSYNC B0 ;  /* 0x0000000000007941 */ /* 0x000fea0003800000 */
.L_x_14380:
[----:B------:R-:W-:Y:S01]  /*9340*/  @!PT LDS RZ, [RZ] ;  /* 0x00000000fffff984 */ /* 0x000fe20000000800 */
[----:B------:R-:W-:Y:S01]  /*9350*/  @!PT LDS RZ, [RZ] ;  /* 0x00000000fffff984 */ /* 0x000fe20000000800 */
[----:B------:R-:W-:Y:S01]  /*9360*/  @!PT LDS RZ, [RZ] ;  /* 0x00000000fffff984 */ /* 0x000fe20000000800 */
[----:B------:R-:W-:Y:S01]  /*9370*/  @!PT LDS RZ, [RZ] ;  /* 0x00000000fffff984 */ /* 0x000fe20000000800 */
[----:B------:R3:W-:Y:S06]  /*9380*/  MEMBAR.ALL.CTA ;  /* 0x0000000000007992 */ /* 0x0007ec0000008000 */
[----:B---3--:R-:W3:Y:S01]  /*9390*/  FENCE.VIEW.ASYNC.S ;  /* 0x00000000000073c6 */ /* 0x008ee20000000000 */
[----:B------:R-:W-:Y:S05]  /*93a0*/  WARPSYNC.ALL ;  /* 0x0000000000007948 */ /* 0x000fea0003800000 */
[----:B---3--:R-:W-:Y:S06]  /*93b0*/  BAR.SYNC.DEFER_BLOCKING 0xd, 0x180 ;  /* 0x0346000000007b1d */ /* 0x008fec0000010000 */
.L_x_14377:
[----:B-1----:R-:W-:-:S05]  /*93c0*/  IMAD.U32 R0, RZ, RZ, UR39 ;  /* 0x00000027ff007e24 */ /* 0x002fca000f8e00ff */
[----:B------:R-:W-:-:S13]  /*93d0*/  ISETP.NE.AND P0, PT, R0, 0x3, PT ;  /* 0x000000030000780c */ /* 0x000fda0003f05270 */
[----:B------:R-:W-:Y:S05]  /*93e0*/  @!P0 BRA `(.L_x_14404) ;  /* 0x0000000000048947 */ /* 0x000fea0003800000 */
[----:B------:R-:W-:Y:S01]  /*93f0*/  BPT.TRAP 0x1 ;  /* 0x000000040000795c */ /* 0x000fe20000300000 */
.L_x_14404:
[----:B0-----:R-:W-:Y:S01]  /*9400*/  IMAD R14, R19, 0x8, R2 ;  /* 0x00000008130e7824 */ /* 0x001fe200078e0202 */
[----:B---3--:R-:W-:-:S04]  /*9410*/  SHF.L.U32 R3, R154, 0x1f, RZ ;  /* 0x0000001f9a037819 */ /* 0x008fc800000006ff */
[----:B------:R0:W1:Y:S01]  /*9420*/  SYNCS.PHASECHK.TRANS64.TRYWAIT P1, [R14+URZ+0x16830], R3 ;  /* 0x016830030e0075a7 */ /* 0x000062000802017f */
[----:B------:R-:W-:Y:S05]  /*9430*/  @!P0 BRA `(.L_x_14405) ;  /* 0x0000000000048947 */ /* 0x000fea0003800000 */
[----:B------:R-:W-:Y:S01]  /*9440*/  BPT.TRAP 0x1 ;  /* 0x000000040000795c */ /* 0x000fe20000300000 */
.L_x_14405:
[----:B------:R-:W-:Y:S01]  /*9450*/  VIADD R0, R2, 0xe400 ;  /* 0x0000e40002007836 */ /* 0x000fe20000000000 */
[----:B--2---:R-:W-:Y:S01]  /*9460*/  LOP3.LUT R8, R28, 0x10000, RZ, 0xfc, !PT ;  /* 0x000100001c087812 */ /* 0x004fe200078efcff */
[----:B------:R-:W-:-:S03]  /*9470*/  IMAD.MOV.U32 R9, RZ, RZ, 0x40000040 ;  /* 0x40000040ff097424 */ /* 0x000fc600078e00ff */
[----:B------:R-:W-:-:S04]  /*9480*/  SHF.R.U32.HI R0, RZ, 0x4, R0 ;  /* 0x00000004ff007819 */ /* 0x000fc80000011600 */
[----:B------:R-:W-:-:S04]  /*9490*/  LOP3.LUT R0, R0, 0x3fff, RZ, 0xc0, !PT ;  /* 0x00003fff00007812 */ /* 0x000fc800078ec0ff */
[----:B------:R-:W-:-:S05]  /*94a0*/  LOP3.LUT R0, R0, 0x10000, RZ, 0xfc, !PT ;  /* 0x0001000000007812 */ /* 0x000fca00078efcff */
[----:B------:R2:W-:Y:S01]  /*94b0*/  STL [R1+0x2c], R0 ;  /* 0x00002c0001007387 */ /* 0x0005e20000100800 */
[----:B-1----:R-:W-:Y:S05]  /*94c0*/  @P1 BRA `(.L_x_14406) ;  /* 0x0000000000081947 */ /* 0x002fea0003800000 */
[----:B------:R-:W1:Y:S02]  /*94d0*/  SYNCS.PHASECHK.TRANS64.TRYWAIT P1, [R14+URZ+0x16830], R3 ;  /* 0x016830030e0075a7 */ /* 0x000e64000802017f */
[----:B-1----:R-:W-:Y:S05]  /*94e0*/  @!P1 BRA `(.L_x_14407) ;  /* 0x0000015c00b89947 */ /* 0x002fea0003800000 */
.L_x_14406:
[----:B--2---:R-:W2:Y:S01]  /*94f0*/  LDL R0, [R1+0x2c] ;  /* 0x00002c0001007983 */ /* 0x004ea20000100800 */
[----:B------:R-:W-:Y:S01]  /*9500*/  IMAD.MOV.U32 R5, RZ, RZ, 0x40000040 ;  /* 0x40000040ff057424 */ /* 0x000fe200078e00ff */
[----:B------:R-:W-:Y:S05]  /*9510*/  WARPSYNC.ALL ;  /* 0x0000000000007948 */ /* 0x000fea0003800000 */
[C---:B------:R-:W-:Y:S01]  /*9520*/  R2UR UR4, R8.reuse ;  /* 0x00000000080472ca */ /* 0x040fe200000e0000 */
[----:B-----5:R-:W-:Y:S01]  /*9530*/  WARPGROUP.ARRIVE ;  /* 0x00000000000079c5 */ /* 0x020fe20000000000 */
[----:B------:R-:W-:Y:S01]  /*9540*/  R2UR UR5, R9 ;  /* 0x00000000090572ca */ /* 0x000fe200000e0000 */
[----:B------:R-:W-:Y:S01]  /*9550*/  VIADD R20, R8, 0x2 ;  /* 0x0000000208147836 */ /* 0x000fe20000000000 */
[----:B------:R-:W-:Y:S01]  /*9560*/  R2UR UR7, R5 ;  /* 0x00000000050772ca */ /* 0x000fe200000e0000 */
[----:B------:R-:W-:-:S02]  /*9570*/  IMAD.MOV.U32 R21, RZ, RZ, 0x40000040 ;  /* 0x40000040ff157424 */ /* 0x000fc400078e00ff */
[----:B------:R-:W-:Y:S02]  /*9580*/  IMAD.MOV.U32 R7, RZ, RZ, 0x40000040 ;  /* 0x40000040ff077424 */ /* 0x000fe400078e00ff */
[C---:B------:R-:W-:Y:S01]  /*9590*/  VIADD R10, R8.reuse, 0x4 ;  /* 0x00000004080a7836 */ /* 0x040fe20000000000 */
[----:B------:R3:W-:Y:S01]  /*95a0*/  STL.64 [R1+0x18], R20 ;  /* 0x0000181401007387 */ /* 0x0007e20000100a00 */
[----:B------:R-:W-:Y:S02]  /*95b0*/  IMAD.MOV.U32 R11, RZ, RZ, 0x40000040 ;  /* 0x40000040ff0b7424 */ /* 0x000fe400078e00ff */
[----:B------:R-:W-:Y:S02]  /*95c0*/  VIADD R12, R8, 0x6 ;  /* 0x00000006080c7836 */ /* 0x000fe40000000000 */
[----:B------:R-:W-:Y:S01]  /*95d0*/  IMAD.MOV.U32 R13, RZ, RZ, 0x40000040 ;  /* 0x40000040ff0d7424 */ /* 0x000fe200078e00ff */
[----:B------:R3:W-:Y:S01]  /*95e0*/  STL.64 [R1+0x10], R10 ;  /* 0x0000100a01007387 */ /* 0x0007e20000100a00 */
[----:B------:R-:W-:-:S02]  /*95f0*/  IMAD.MOV.U32 R5, RZ, RZ, 0x40000040 ;  /* 0x40000040ff057424 */ /* 0x000fc400078e00ff */
[----:B--2---:R-:W-:-:S04]  /*9600*/  IMAD R4, R19, 0x400, R0 ;  /* 0x0000040013047824 */ /* 0x004fc800078e0200 */
[C---:B------:R-:W-:Y:S01]  /*9610*/  VIADD R6, R4.reuse, 0x2 ;  /* 0x0000000204067836 */ /* 0x040fe20000000000 */
[----:B------:R-:W-:-:S13]  /*9620*/  R2UR UR6, R4 ;  /* 0x00000000040672ca */ /* 0x000fda00000e0000 */
[----:B------:R-:W-:Y:S01]  /*9630*/  HGMMA.64x128x16.F32 R24, gdesc[UR4], RZ, !UPT, gsb0 ;  /* 0x01e00000041879f0 */ /* 0x000fe2000c0008ff */
[----:B------:R-:W-:Y:S02]  /*9640*/  R2UR UR4, R20 ;  /* 0x00000000140472ca */ /* 0x000fe400000e0000 */
[----:B------:R-:W-:Y:S02]  /*9650*/  R2UR UR5, R21 ;  /* 0x00000000150572ca */ /* 0x000fe400000e0000 */
[----:B------:R-:W-:Y:S01]  /*9660*/  R2UR UR6, R6 ;  /* 0x00000000060672ca */ /* 0x000fe200000e0000 */
[C---:B------:R-:W-:Y:S01]  /*9670*/  VIADD R6, R4.reuse, 0x4 ;  /* 0x0000000404067836 */ /* 0x040fe20000000000 */
[----:B------:R-:W-:Y:S01]  /*9680*/  R2UR UR7, R7 ;  /* 0x00000000070772ca */ /* 0x000fe200000e0000 */
[----:B------:R-:W-:Y:S01]  /*9690*/  VIADD R4, R4, 0x6 ;  /* 0x0000000604047836 */ /* 0x000fe20000000000 */
[----:B------:R-:W-:Y:S01]  /*96a0*/  MOV R7, 0x40000040 ;  /* 0x4000004000077802 */ /* 0x000fe20000000f00 */
[----:B------:R-:W-:-:S02]  /*96b0*/  WARPGROUP.DEPBAR.LE gsb0, 0x0 ;  /* 0x00008000000079c5 */ /* 0x000fc40000010000 */
[----:B------:R-:W-:-:S08]  /*96c0*/  WARPGROUP.ARRIVE ;  /* 0x00000000000079c5 */ /* 0x000fd00000000000 */
        /* <DEDUP_REMOVED lines=18> */
.L_x_14408:
[----:B------:R-:W2:Y:S01]  /*97f0*/  LDL R4, [R1+0x30] ;  /* 0x0000300001047983 */ /* 0x000ea20000100800 */
[----:B------:R-:W3:Y:S03]  /*9800*/  LDC R92, c[0x0][0x448] ;  /* 0x00011200ff5c7b82 */ /* 0x000ee60000000800 */
[----:B------:R-:W2:Y:S04]  /*9810*/  LDL R90, [R1+0x24] ;  /* 0x00002400015a7983 */ /* 0x000ea80000100800 */
[----:B------:R-:W4:Y:S01]  /*9820*/  LDL R93, [R1] ;  /* 0x00000000015d7983 */ /* 0x000f220000100800 */
[----:B------:R-:W5:Y:S01]  /*9830*/  LDC.64 R10, c[0x0][0x9e0] ;  /* 0x00027800ff0a7b82 */ /* 0x000f620000000a00 */
[----:B------:R-:W-:Y:S01]  /*9840*/  IMAD.MOV.U32 R15, RZ, RZ, -0x80 ;  /* 0xffffff80ff0f7424 */ /* 0x000fe200078e00ff */
[----:B------:R-:W-:Y:S01]  /*9850*/  LOP3.LUT R22, R22, 0xfffffff7, RZ, 0xc0, !PT ;  /* 0xfffffff716167812 */ /* 0x000fe200078ec0ff */
[----:B------:R-:W-:Y:S01]  /*9860*/  ULDC UR29, c[0x0][0x9dc] ;  /* 0x00027700001d7ab9 */ /* 0x000fe20000000800 */
[----:B---3--:R-:W-:-:S13]  /*9870*/  ISETP.NE.AND P1, PT, R92, 0x1, PT ;  /* 0x000000015c00780c */ /* 0x008fda0003f25270 */
[----:B------:R-:W3:Y:S08]  /*9880*/  @P1 LDC R0, c[0x0][0x44c] ;  /* 0x00011300ff001b82 */ /* 0x000ef00000000800 */
[----:B01----:R-:W0:Y:S01]  /*9890*/  @P1 LDC R3, c[0x0][0x450] ;  /* 0x00011400ff031b82 */ /* 0x003e220000000800 */
[----:B------:R-:W-:Y:S01]  /*98a0*/  IMAD R15, R88, R15, 0x80 ;  /* 0x00000080580f7424 */ /* 0x000fe200078e020f */
[----:B------:R-:W-:Y:S01]  /*98b0*/  @P1 LOP3.LUT R22, R22, 0x8, RZ, 0xfc, !PT ;  /* 0x0000000816161812 */ /* 0x000fe200078efcff */
[----:B------:R-:W-:-:S02]  /*98c0*/  ULOP3.LUT UR4, URZ, UR29, URZ, 0x33, !UPT ;  /* 0x0000001d3f047292 */ /* 0x000fc4000f8e333f */
[----:B------:R-:W-:Y:S01]  /*98d0*/  IMAD.IADD R20, R156, 0x1, R15 ;  /* 0x000000019c147824 */ /* 0x000fe200078e020f */
[----:B------:R-:W-:Y:S01]  /*98e0*/  LOP3.LUT R22, R22, 0xfffffffb, RZ, 0xc0, !PT ;  /* 0xfffffffb16167812 */ /* 0x000fe200078ec0ff */
[----:B--2---:R-:W-:-:S04]  /*98f0*/  IMAD.IADD R21, R4, 0x1, R90 ;  /* 0x0000000104157824 */ /* 0x004fc800078e025a */
[----:B---3--:R-:W-:-:S05]  /*9900*/  @P1 IMAD.HI.U32 R0, R21, R0, RZ ;  /* 0x0000000015001227 */ /* 0x008fca00078e00ff */
[----:B0-----:R-:W-:Y:S01]  /*9910*/  @P1 SHF.R.U32.HI R21, RZ, R3, R0 ;  /* 0x00000003ff151219 */ /* 0x001fe20000011600 */
[----:B------:R-:W-:Y:S02]  /*9920*/  VIADD R0, R14, 0x16840 ;  /* 0x000168400e007836 */ /* 0x000fe40000000000 */
[----:B------:R-:W-:Y:S02]  /*9930*/  IMAD.U32 R3, RZ, RZ, UR38 ;  /* 0x00000026ff037e24 */ /* 0x000fe4000f8e00ff */
[----:B------:R-:W0:Y:S03]  /*9940*/  SHFL.IDX PT, R91, R21, RZ, 0x1c1f ;  /* 0x001c1fff155b7589 */ /* 0x000e2600000e0000 */
[----:B------:R-:W-:Y:S01]  /*9950*/  PRMT R0, R3, 0x654, R0 ;  /* 0x0000065403007816 */ /* 0x000fe20000000000 */
[----:B------:R-:W-:Y:S01]  /*9960*/  VIADD R3, R15, 0x1 ;  /* 0x000000010f037836 */ /* 0x000fe20000000000 */
[----:B-----5:R-:W-:Y:S01]  /*9970*/  ISETP.GE.AND P1, PT, R11, 0x1, PT ;  /* 0x000000010b00780c */ /* 0x020fe20003f26270 */
[C---:B----4-:R-:W-:Y:S01]  /*9980*/  IMAD R20, R93.reuse, -0x2, R20 ;  /* 0xfffffffe5d147824 */ /* 0x050fe200078e0214 */
[----:B------:R1:W-:Y:S01]  /*9990*/  SYNCS.ARRIVE.TRANS64.RED.A1T0 RZ, [R0+URZ], RZ ;  /* 0x000000ff00ff79a7 */ /* 0x0003e2000810043f */
[----:B------:R-:W-:-:S05]  /*99a0*/  IMAD R3, R93, -0x2, R3 ;  /* 0xfffffffe5d037824 */ /* 0x000fca00078e0203 */
[----:B------:R-:W-:-:S05]  /*99b0*/  IADD3 R3, -R155, R3, R156 ;  /* 0x000000039b037210 */ /* 0x000fca0007ffe19c */
[C---:B------:R-:W-:Y:S02]  /*99c0*/  IMAD.IADD R7, R3.reuse, 0x1, R10 ;  /* 0x0000000103077824 */ /* 0x040fe400078e020a */
[----:B------:R-:W-:Y:S01]  /*99d0*/  VIADD R14, R3, UR4 ;  /* 0x00000004030e7c36 */ /* 0x000fe20008000000 */
[----:B------:R-:W-:Y:S02]  /*99e0*/  @P1 LOP3.LUT R22, R22, 0x4, RZ, 0xfc, !PT ;  /* 0x0000000416161812 */ /* 0x000fe400078efcff */
[----:B-1----:R-:W-:Y:S01]  /*99f0*/  LEA R0, R88, 0xffffff80, 0x7 ;  /* 0xffffff8058007811 */ /* 0x002fe200078e38ff */
[----:B0-----:R-:W-:Y:S01]  /*9a00*/  IMAD.IADD R3, R14, 0x1, R91 ;  /* 0x000000010e037824 */ /* 0x001fe200078e025b */
        /* <DEDUP_REMOVED lines=13> */
.L_x_14411:
[----:B------:R-:W-:-:S13]  /*9ae0*/  ISETP.NE.AND P1, PT, R11, 0x1, PT ;  /* 0x000000010b00780c */ /* 0x000fda0003f25270 */
[----:B------:R-:W0:Y:S02]  /*9af0*/  @P1 LDC.64 R4, c[0x0][0x9e8] ;  /* 0x00027a00ff041b82 */ /* 0x000e240000000a00 */
[----:B0-----:R-:W-:-:S05]  /*9b00*/  @P1 IMAD.HI.U32 R4, R91, R4, RZ ;  /* 0x000000045b041227 */ /* 0x001fca00078e00ff */
[----:B------:R-:W-:-:S07]  /*9b10*/  @P1 SHF.R.U32.HI R91, RZ, R5, R4 ;  /* 0x00000005ff5b1219 */ /* 0x000fce0000011604 */
.L_x_14412:
[----:B------:R-:W-:Y:S05]  /*9b20*/  BSYNC B0 ;  /* 0x0000000000007941 */ /* 0x000fea0003800000 */
.L_x_14410:
[----:B------:R-:W-:-:S04]  /*9b30*/  IMAD R91, R91, R11, -R0 ;  /* 0x0000000b5b5b7224 */ /* 0x000fc800078e0a00 */
[----:B------:R-:W-:-:S05]  /*9b40*/  IMAD R4, R93, -0x2, R91 ;  /* 0xfffffffe5d047824 */ /* 0x000fca00078e025b */
[----:B------:R-:W-:Y:S02]  /*9b50*/  VIMNMX R3, R3, R4, !PT ;  /* 0x0000000403037248 */ /* 0x000fe40007fe0100 */
[----:B------:R-:W-:-:S07]  /*9b60*/  VIADDMNMX R6, R4, R11, R6, PT ;  /* 0x0000000b04067246 */ /* 0x000fce0003800106 */
.L_x_14409:
[C---:B------:R-:W-:Y:S02]  /*9b70*/  ISETP.GE.AND P1, PT, R15.reuse, 0x2, PT ;  /* 0x000000020f00780c */ /* 0x040fe40003f26270 */
[----:B------:R-:W-:Y:S02]  /*9b80*/  ISETP.GE.AND P6, PT, R15, 0x9, PT ;  /* 0x000000090f00780c */ /* 0x000fe40003fc6270 */
[----:B------:R-:W-:Y:S02]  /*9b90*/  ISETP.GT.AND P2, PT, R3, 0x1, !P1 ;  /* 0x000000010300780c */ /* 0x000fe40004f44270 */
[----:B------:R-:W-:Y:S02]  /*9ba0*/  ISETP.GE.AND P3, PT, R15, 0xa, PT ;  /* 0x0000000a0f00780c */ /* 0x000fe40003f66270 */
[----:B------:R-:W-:Y:S02]  /*9bb0*/  ISETP.LT.OR P2, PT, R6, 0x2, P2 ;  /* 0x000000020600780c */ /* 0x000fe40001741670 */
[----:B------:R-:W-:-:S02]  /*9bc0*/  LOP3.LUT R22, R22, 0xfffffffe, RZ, 0xc0, !PT ;  /* 0xfffffffe16167812 */ /* 0x000fc400078ec0ff */
[----:B------:R-:W-:Y:S02]  /*9bd0*/  FSEL R25, R25, -INF , !P2 ;  /* 0xff80000019197808 */ /* 0x000fe40005000000 */
[----:B------:R-:W-:Y:S02]  /*9be0*/  ISETP.GT.AND P2, PT, R3, 0x8, !P6 ;  /* 0x000000080300780c */ /* 0x000fe40007744270 */
[----:B------:R-:W-:Y:S02]  /*9bf0*/  ISETP.GE.AND P5, PT, R15, 0x1, PT ;  /* 0x000000010f00780c */ /* 0x000fe40003fa6270 */
[----:B------:R-:W-:Y:S02]  /*9c00*/  ISETP.LT.OR P2, PT, R6, 0x9, P2 ;  /* 0x000000090600780c */ /* 0x000fe40001741670 */
[----:B------:R-:W-:Y:S02]  /*9c10*/  @P3 LOP3.LUT R22, R22, 0x1, RZ, 0xfc, !PT ;  /* 0x0000000116163812 */ /* 0x000fe400078efcff */
[----:B------:R-:W-:-:S02]  /*9c20*/  FSEL R28, R28, -INF , !P2 ;  /* 0xff8000001c1c7808 */ /* 0x000fc40005000000 */
[----:B------:R-:W-:Y:S02]  /*9c30*/  ISETP.GT.AND P2, PT, R3, 0x9, !P3 ;  /* 0x000000090300780c */ /* 0x000fe40005f44270 */
        /* <DEDUP_REMOVED lines=170> */
[----:B------:R-:W-:Y:S02]  /*a6e0*/  ISETP.GE.AND P4, PT, R11, 0x1, PT ;  /* 0x000000010b00780c */ /* 0x000fe40003f86270 */
[----:B0-----:R-:W-:Y:S01]  /*a6f0*/  VIADDMNMX R20, R3, R7, R20, PT ;  /* 0x0000000703147246 */ /* 0x001fe20003800114 */
[----:B------:R-:W-:-:S10]  /*a700*/  IMAD.IADD R14, R14, 0x1, R3 ;  /* 0x000000010e0e7824 */ /* 0x000fd400078e0203 */
        /* <DEDUP_REMOVED lines=12> */
.L_x_14415:
[----:B------:R-:W-:-:S13]  /*a7d0*/  ISETP.NE.AND P4, PT, R11, 0x1, PT ;  /* 0x000000010b00780c */ /* 0x000fda0003f85270 */
[----:B------:R-:W0:Y:S02]  /*a7e0*/  @P4 LDC.64 R4, c[0x0][0x9e8] ;  /* 0x00027a00ff044b82 */ /* 0x000e240000000a00 */
[----:B0-----:R-:W-:-:S05]  /*a7f0*/  @P4 IMAD.HI.U32 R4, R3, R4, RZ ;  /* 0x0000000403044227 */ /* 0x001fca00078e00ff */
[----:B------:R-:W-:-:S07]  /*a800*/  @P4 SHF.R.U32.HI R3, RZ, R5, R4 ;  /* 0x00000005ff034219 */ /* 0x000fce0000011604 */
.L_x_14416:
[----:B------:R-:W-:Y:S05]  /*a810*/  BSYNC B0 ;  /* 0x0000000000007941 */ /* 0x000fea0003800000 */
.L_x_14414:
[----:B------:R-:W-:-:S04]  /*a820*/  IMAD R0, R3, R11, -R0 ;  /* 0x0000000b03007224 */ /* 0x000fc800078e0a00 */
[----:B------:R-:W-:-:S05]  /*a830*/  IMAD R3, R93, -0x2, R0 ;  /* 0xfffffffe5d037824 */ /* 0x000fca00078e0200 */
[----:B------:R-:W-:Y:S02]  /*a840*/  VIMNMX R14, R14, R3, !PT ;  /* 0x000000030e0e7248 */ /* 0x000fe40007fe0100 */
[----:B------:R-:W-:-:S07]  /*a850*/  VIADDMNMX R20, R3, R11, R20, PT ;  /* 0x0000000b03147246 */ /* 0x000fce0003800114 */
.L_x_14413:
[C---:B------:R-:W-:Y:S01]  /*a860*/  ISETP.GT.AND P1, PT, R14.reuse, 0x1, !P1 ;  /* 0x000000010e00780c */ /* 0x040fe20004f24270 */
[----:B------:R-:W-:Y:S01]  /*a870*/  ULDC UR30, c[0x0][0x988] ;  /* 0x00026200001e7ab9 */ /* 0x000fe20000000800 */
        /* <DEDUP_REMOVED lines=29> */
[----:B------:R-:W-:Y:S02]  /*aa50*/  LOP3.LUT P6, RZ, R22, 0x8000, RZ, 0xc0, !PT ;  /* 0x0000800016ff7812 */ /* 0x000fe400078cc0ff */
[----:B------:R-:W-:Y:S02]  /*aa60*/  ISETP.GT.AND P1, PT, R14, 0x19, !P1 ;  /* 0x000000190e00780c */ /* 0x000fe40004f24270 */
[----:B------:R-:W-:Y:S02]  /*aa70*/  FMNMX.FTZ R0, R40, R3, !PT ;  /* 0x0000000328007209 */ /* 0x000fe40007810000 */
[----:B------:R-:W-:Y:S02]  /*aa80*/  ISETP.LT.OR P1, PT, R20, 0x1a, P1 ;  /* 0x0000001a1400780c */ /* 0x000fe40000f21670 */
[----:B------:R-:W-:Y:S02]  /*aa90*/  FMNMX.FTZ R3, R41, R0, !PT ;  /* 0x0000000029037209 */ /* 0x000fe40007810000 */
[----:B------:R-:W-:-:S02]  /*aaa0*/  FSEL R39, R39, -INF , !P1 ;  /* 0xff80000027277808 */ /* 0x000fc40004800000 */
[C---:B------:R-:W-:Y:S02]  /*aab0*/  LOP3.LUT P1, RZ, R22.reuse, 0x800000, RZ, 0xc0, !PT ;  /* 0x0080000016ff7812 */ /* 0x040fe4000782c0ff */
[----:B------:R-:W-:Y:S02]  /*aac0*/  LOP3.LUT P4, RZ, R22, 0x4000, RZ, 0xc0, !PT ;  /* 0x0000400016ff7812 */ /* 0x000fe4000788c0ff */
        /* <DEDUP_REMOVED lines=55> */
[----:B------:R-:W-:Y:S02]  /*ae40*/  ISETP.GT.AND P1, PT, R14, 0x40, !P6 ;  /* 0x000000400e00780c */ /* 0x000fe40007724270 */
[C---:B------:R-:W-:Y:S02]  /*ae50*/  ISETP.LT.OR P5, PT, R20.reuse, 0x1, P5 ;  /* 0x000000011400780c */ /* 0x040fe40002fa1670 */
[----:B------:R-:W-:Y:S02]  /*ae60*/  ISETP.LT.OR P1, PT, R20, 0x41, P1 ;  /* 0x000000411400780c */ /* 0x000fe40000f21670 */
[----:B------:R-:W-:-:S02]  /*ae70*/  FSEL R26, R26, -INF , !P5 ;  /* 0xff8000001a1a7808 */ /* 0x000fc40006800000 */
[----:B------:R-:W-:Y:S02]  /*ae80*/  FSEL R58, R58, -INF , !P1 ;  /* 0xff8000003a3a7808 */ /* 0x000fe40004800000 */
[----:B------:R-:W-:Y:S02]  /*ae90*/  ISETP.GT.AND P1, PT, R14, 0x41, !P4 ;  /* 0x000000410e00780c */ /* 0x000fe40006724270 */
[----:B------:R-:W-:Y:S02]  /*aea0*/  LOP3.LUT P6, RZ, R22, 0x10, RZ, 0xc0, !PT ;  /* 0x0000001016ff7812 */ /* 0x000fe400078cc0ff */
[----:B------:R-:W-:Y:S02]  /*aeb0*/  ISETP.LT.OR P1, PT, R20, 0x42, P1 ;  /* 0x000000421400780c */ /* 0x000fe40000f21670 */
[----:B------:R-:W-:Y:S02]  /*aec0*/  FMNMX.FTZ R15, R26, R27, !PT ;  /* 0x0000001b1a0f7209 */ /* 0x000fe40007810000 */
[----:B------:R-:W-:-:S02]  /*aed0*/  FSEL R59, R59, -INF , !P1 ;  /* 0xff8000003b3b7808 */ /* 0x000fc40004800000 */
[----:B------:R-:W-:Y:S02]  /*aee0*/  LOP3.LUT P1, RZ, R22, 0x2000, RZ, 0xc0, !PT ;  /* 0x0000200016ff7812 */ /* 0x000fe4000782c0ff */
[----:B0-----:R-:W-:Y:S02]  /*aef0*/  FMNMX.FTZ R5, R0, R3, !PT ;  /* 0x0000000300057209 */ /* 0x001fe40007810000 */
[----:B------:R-:W-:Y:S02]  /*af00*/  ISETP.GT.AND P1, PT, R14, 0x48, !P1 ;  /* 0x000000480e00780c */ /* 0x000fe40004f24270 */
[----:B------:R-:W-:Y:S01]  /*af10*/  FMNMX.FTZ R0, R30, R15, !PT ;  /* 0x0000000f1e007209 */ /* 0x000fe20007810000 */
[----:B------:R-:W0:Y:S01]  /*af20*/  SHFL.BFLY PT, R4, R5, 0x1, 0x1f ;  /* 0x0c201f0005047f89 */ /* 0x000e2200000e0000 */
        /* <DEDUP_REMOVED lines=13> */
[----:B0-----:R-:W-:-:S02]  /*b000*/  FMNMX.FTZ R3, R5, R4, !PT ;  /* 0x0000000405037209 */ /* 0x001fc40007810000 */
[----:B------:R-:W-:Y:S02]  /*b010*/  ISETP.LT.OR P1, PT, R20, 0x51, P1 ;  /* 0x000000511400780c */ /* 0x000fe40000f21670 */
[----:B------:R-:W-:Y:S01]  /*b020*/  FMNMX.FTZ R21, R39, R0, !PT ;  /* 0x0000000027157209 */ /* 0x000fe20007810000 */
[----:B------:R-:W-:Y:S01]  /*b030*/  FMUL.FTZ R4, R3, UR30 ;  /* 0x0000001e03047c20 */ /* 0x000fe20008410000 */
[----:B------:R-:W-:Y:S02]  /*b040*/  FSEL R66, R66, -INF , !P1 ;  /* 0xff80000042427808 */ /* 0x000fe40004800000 */
[----:B------:R-:W-:Y:S02]  /*b050*/  LOP3.LUT P1, RZ, R22, 0x400, RZ, 0xc0, !PT ;  /* 0x0000040016ff7812 */ /* 0x000fe4000782c0ff */
[----:B------:R-:W-:Y:S02]  /*b060*/  FMNMX.FTZ R0, R42, R21, !PT ;  /* 0x000000152a007209 */ /* 0x000fe40007810000 */
[----:B------:R-:W-:-:S02]  /*b070*/  ISETP.GT.AND P1, PT, R14, 0x51, !P1 ;  /* 0x000000510e00780c */ /* 0x000fc40004f24270 */
[----:B------:R-:W-:Y:S02]  /*b080*/  ISETP.GT.AND P2, PT, R14, 0x71, !P2 ;  /* 0x000000710e00780c */ /* 0x000fe40005744270 */
[----:B------:R-:W-:Y:S02]  /*b090*/  ISETP.LT.OR P1, PT, R20, 0x52, P1 ;  /* 0x000000521400780c */ /* 0x000fe40000f21670 */
[----:B------:R-:W-:Y:S02]  /*b0a0*/  ISETP.GT.AND P3, PT, R14, 0x78, !P3 ;  /* 0x000000780e00780c */ /* 0x000fe40005f64270 */
[----:B------:R-:W-:Y:S02]  /*b0b0*/  FSEL R67, R67, -INF , !P1 ;  /* 0xff80000043437808 */ /* 0x000fe40004800000 */
[----:B------:R-:W-:Y:S02]  /*b0c0*/  LOP3.LUT P1, RZ, R22, 0x200, RZ, 0xc0, !PT ;  /* 0x0000020016ff7812 */ /* 0x000fe4000782c0ff */
[----:B------:R-:W-:-:S02]  /*b0d0*/  ISETP.LT.OR P2, PT, R20, 0x72, P2 ;  /* 0x000000721400780c */ /* 0x000fc40001741670 */
[----:B------:R-:W-:Y:S02]  /*b0e0*/  ISETP.GT.AND P1, PT, R14, 0x58, !P1 ;  /* 0x000000580e00780c */ /* 0x000fe40004f24270 */
[C---:B------:R-:W-:Y:S02]  /*b0f0*/  ISETP.LT.OR P3, PT, R20.reuse, 0x79, P3 ;  /* 0x000000791400780c */ /* 0x040fe40001f61670 */
[----:B------:R-:W-:Y:S02]  /*b100*/  ISETP.LT.OR P1, PT, R20, 0x59, P1 ;  /* 0x000000591400780c */ /* 0x000fe40000f21670 */
[----:B------:R-:W-:Y:S02]  /*b110*/  FSEL R83, R83, -INF , !P2 ;  /* 0xff80000053537808 */ /* 0x000fe40005000000 */
[----:B------:R-:W-:Y:S02]  /*b120*/  FSEL R70, R70, -INF , !P1 ;  /* 0xff80000046467808 */ /* 0x000fe40004800000 */
[----:B------:R-:W-:-:S02]  /*b130*/  LOP3.LUT P1, RZ, R22, 0x100, RZ, 0xc0, !PT ;  /* 0x0000010016ff7812 */ /* 0x000fc4000782c0ff */
[----:B------:R-:W-:Y:S02]  /*b140*/  FSEL R86, R86, -INF , !P3 ;  /* 0xff80000056567808 */ /* 0x000fe40005800000 */
        /* <DEDUP_REMOVED lines=24> */
[----:B------:R-:W-:Y:S02]  /*b2d0*/  ISETP.GT.AND P1, PT, R14, 0x79, !P4 ;  /* 0x000000790e00780c */ /* 0x000fe40006724270 */
[----:B------:R-:W-:Y:S01]  /*b2e0*/  ISETP.NE.AND P4, PT, R92, 0x1, PT ;  /* 0x000000015c00780c */ /* 0x000fe20003f85270 */
        /* <DEDUP_REMOVED lines=11> */
[----:B------:R-:W-:Y:S01]  /*b3a0*/  ISETP.LT.OR P1, PT, R20, 0x7a, P1 ;  /* 0x0000007a1400780c */ /* 0x000fe20000f21670 */
[--C-:B------:R-:W-:Y:S01]  /*b3b0*/  FFMA.FTZ R53, R53, UR30, -R4.reuse ;  /* 0x0000001e35357c23 */ /* 0x100fe20008010804 */
[----:B------:R-:W-:Y:S01]  /*b3c0*/  FMNMX.FTZ R0, R50, R25, !PT ;  /* 0x0000001932007209 */ /* 0x000fe20007810000 */
[--C-:B------:R-:W-:Y:S01]  /*b3d0*/  FFMA.FTZ R148, R24, UR30, -R4.reuse ;  /* 0x0000001e18947c23 */ /* 0x100fe20008010804 */
[----:B------:R1:W-:Y:S01]  /*b3e0*/  MUFU.EX2 R21, R37 ;  /* 0x0000002500157308 */ /* 0x0003e20000000800 */
[----:B------:R-:W-:Y:S01]  /*b3f0*/  FSEL R87, R87, -INF , !P1 ;  /* 0xff80000057577808 */ /* 0x000fe20004800000 */
[--C-:B------:R-:W-:Y:S01]  /*b400*/  FFMA.FTZ R150, R28, UR30, -R4.reuse ;  /* 0x0000001e1c967c23 */ /* 0x100fe20008010804 */
[----:B------:R-:W-:Y:S01]  /*b410*/  FMNMX.FTZ R29, R51, R0, !PT ;  /* 0x00000000331d7209 */ /* 0x000fe20007810000 */
[--C-:B------:R-:W-:Y:S01]  /*b420*/  FFMA.FTZ R49, R49, UR30, -R4.reuse ;  /* 0x0000001e31317c23 */ /* 0x100fe20008010804 */
[--C-:B------:R-:W-:Y:S01]  /*b430*/  FFMA.FTZ R144, R32, UR30, -R4.reuse ;  /* 0x0000001e20907c23 */ /* 0x100fe20008010804 */
[--C-:B------:R-:W-:Y:S01]  /*b440*/  FFMA.FTZ R146, R36, UR30, -R4.reuse ;  /* 0x0000001e24927c23 */ /* 0x100fe20008010804 */
[----:B------:R-:W-:Y:S01]  /*b450*/  FMNMX.FTZ R0, R54, R29, !PT ;  /* 0x0000001d36007209 */ /* 0x000fe20007810000 */
[----:B------:R2:W-:Y:S01]  /*b460*/  MUFU.EX2 R25, R41 ;  /* 0x0000002900197308 */ /* 0x0005e20000000800 */
        /* <DEDUP_REMOVED lines=10> */
[----:B0-----:R-:W-:Y:S01]  /*b510*/  FMNMX.FTZ R33, R59, R0, !PT ;  /* 0x000000003b217209 */ /* 0x001fe20007810000 */
[--C-:B------:R-:W-:Y:S01]  /*b520*/  FFMA.FTZ R130, R68, UR30, -R4.reuse ;  /* 0x0000001e44827c23 */ /* 0x100fe20008010804 */
[--C-:B------:R-:W-:Y:S01]  /*b530*/  FFMA.FTZ R124, R72, UR30, -R4.reuse ;  /* 0x0000001e487c7c23 */ /* 0x100fe20008010804 */
[--C-:B------:R-:W-:Y:S01]  /*b540*/  FFMA.FTZ R126, R76, UR30, -R4.reuse ;  /* 0x0000001e4c7e7c23 */ /* 0x100fe20008010804 */
[----:B------:R-:W-:Y:S01]  /*b550*/  FMNMX.FTZ R0, R62, R33, !PT ;  /* 0x000000213e007209 */ /* 0x000fe20007810000 */
[----:B------:R-:W-:Y:S01]  /*b560*/  MUFU.EX2 R29, R45 ;  /* 0x0000002d001d7308 */ /* 0x000fe20000000800 */
[--C-:B------:R-:W-:Y:S01]  /*b570*/  FFMA.FTZ R120, R80, UR30, -R4.reuse ;  /* 0x0000001e50787c23 */ /* 0x100fe20008010804 */
[----:B------:R-:W-:Y:S01]  /*b580*/  FFMA.FTZ R122, R84, UR30, -R4 ;  /* 0x0000001e547a7c23 */ /* 0x000fe20008010804 */
[----:B------:R-:W-:-:S04]  /*b590*/  FMNMX.FTZ R33, R63, R0, !PT ;  /* 0x000000003f217209 */ /* 0x000fc80007810000 */
[----:B------:R-:W-:Y:S01]  /*b5a0*/  FMNMX.FTZ R0, R66, R33, !PT ;  /* 0x0000002142007209 */ /* 0x000fe20007810000 */
[----:B------:R-:W0:Y:S03]  /*b5b0*/  MUFU.EX2 R5, R5 ;  /* 0x0000000500057308 */ /* 0x000e260000000800 */
[----:B-1----:R-:W-:-:S04]  /*b5c0*/  FMNMX.FTZ R37, R67, R0, !PT ;  /* 0x0000000043257209 */ /* 0x002fc80007810000 */
[----:B------:R-:W-:Y:S01]  /*b5d0*/  FMNMX.FTZ R0, R70, R37, !PT ;  /* 0x0000002546007209 */ /* 0x000fe20007810000 */
[----:B------:R-:W1:Y:S03]  /*b5e0*/  MUFU.EX2 R150, R150 ;  /* 0x0000009600967308 */ /* 0x000e660000000800 */
[----:B------:R-:W-:-:S04]  /*b5f0*/  FMNMX.FTZ R37, R71, R0, !PT ;  /* 0x0000000047257209 */ /* 0x000fc80007810000 */
[----:B------:R-:W-:Y:S01]  /*b600*/  FMNMX.FTZ R0, R74, R37, !PT ;  /* 0x000000254a007209 */ /* 0x000fe20007810000 */
[----:B------:R-:W3:Y:S03]  /*b610*/  MUFU.EX2 R7, R7 ;  /* 0x0000000700077308 */ /* 0x000ee60000000800 */
[----:B--2---:R-:W-:-:S04]  /*b620*/  FMNMX.FTZ R41, R75, R0, !PT ;  /* 0x000000004b297209 */ /* 0x004fc80007810000 */
[----:B------:R-:W-:Y:S01]  /*b630*/  FMNMX.FTZ R0, R78, R41, !PT ;  /* 0x000000294e007209 */ /* 0x000fe20007810000 */
[----:B------:R2:W-:Y:S03]  /*b640*/  MUFU.EX2 R37, R53 ;  /* 0x0000003500257308 */ /* 0x0005e60000000800 */
[----:B------:R-:W-:-:S04]  /*b650*/  FMNMX.FTZ R41, R79, R0, !PT ;  /* 0x000000004f297209 */ /* 0x000fc80007810000 */
[----:B------:R-:W-:Y:S01]  /*b660*/  FMNMX.FTZ R0, R82, R41, !PT ;  /* 0x0000002952007209 */ /* 0x000fe20007810000 */
[----:B------:R4:W-:Y:S01]  /*b670*/  MUFU.EX2 R33, R49 ;  /* 0x0000003100217308 */ /* 0x0009e20000000800 */
[----:B--2---:R-:W-:Y:S02]  /*b680*/  FFMA.FTZ R53, R69, UR30, -R4 ;  /* 0x0000001e45357c23 */ /* 0x004fe40008010804 */
[----:B------:R-:W-:-:S04]  /*b690*/  FMNMX.FTZ R45, R83, R0, !PT ;  /* 0x00000000532d7209 */ /* 0x000fc80007810000 */
[----:B------:R-:W-:Y:S01]  /*b6a0*/  FMNMX.FTZ R0, R86, R45, !PT ;  /* 0x0000002d56007209 */ /* 0x000fe20007810000 */
[----:B------:R2:W-:Y:S01]  /*b6b0*/  MUFU.EX2 R41, R6 ;  /* 0x0000000600297308 */ /* 0x0005e20000000800 */
[--C-:B------:R-:W-:Y:S01]  /*b6c0*/  FFMA.FTZ R45, R61, UR30, -R4.reuse ;  /* 0x0000001e3d2d7c23 */ /* 0x100fe20008010804 */
[--C-:B----4-:R-:W-:Y:S01]  /*b6d0*/  FFMA.FTZ R49, R65, UR30, -R4.reuse ;  /* 0x0000001e41317c23 */ /* 0x110fe20008010804 */
[----:B------:R-:W-:Y:S01]  /*b6e0*/  FMNMX.FTZ R0, R87, R0, !PT ;  /* 0x0000000057007209 */ /* 0x000fe20007810000 */
[--C-:B------:R-:W-:Y:S01]  /*b6f0*/  FFMA.FTZ R61, R77, UR30, -R4.reuse ;  /* 0x0000001e4d3d7c23 */ /* 0x100fe20008010804 */
[----:B------:R-:W-:-:S03]  /*b700*/  FFMA.FTZ R65, R81, UR30, -R4 ;  /* 0x0000001e51417c23 */ /* 0x000fc60008010804 */
[----:B------:R-:W2:Y:S01]  /*b710*/  SHFL.BFLY PT, R57, R0, 0x2, 0x1f ;  /* 0x0c401f0000397f89 */ /* 0x000ea200000e0000 */
[----:B------:R-:W4:Y:S08]  /*b720*/  MUFU.EX2 R144, R144 ;  /* 0x0000009000907308 */ /* 0x000f300000000800 */
[----:B------:R-:W5:Y:S08]  /*b730*/  MUFU.EX2 R146, R146 ;  /* 0x0000009200927308 */ /* 0x000f700000000800 */
        /* <DEDUP_REMOVED lines=22> */
[----:B------:R-:W-:Y:S01]  /*b8a0*/  MUFU.EX2 R149, R149 ;  /* 0x0000009500957308 */ /* 0x000fe20000000800 */
[----:B-1----:R-:W-:Y:S01]  /*b8b0*/  FADD.FTZ R34, R150, R27 ;  /* 0x0000001b96227221 */ /* 0x002fe20000010000 */
[--C-:B------:R-:W-:Y:S01]  /*b8c0*/  FFMA.FTZ R147, R38, UR30, -R6.reuse ;  /* 0x0000001e26937c23 */ /* 0x100fe20008010806 */
[--C-:B------:R-:W-:Y:S01]  /*b8d0*/  FFMA.FTZ R24, R39, UR30, -R6.reuse ;  /* 0x0000001e27187c23 */ /* 0x100fe20008010806 */
[----:B------:R-:W-:Y:S01]  /*b8e0*/  FFMA.FTZ R141, R42, UR30, -R6 ;  /* 0x0000001e2a8d7c23 */ /* 0x000fe20008010806 */
[----:B---3--:R-:W-:Y:S01]  /*b8f0*/  FADD.FTZ R27, R7, R34 ;  /* 0x00000022071b7221 */ /* 0x008fe20000010000 */
[----:B------:R-:W0:Y:S01]  /*b900*/  @P4 LDC R35, c[0x0][0x44c] ;  /* 0x00011300ff234b82 */ /* 0x000e220000000800 */
[--C-:B------:R-:W-:Y:S01]  /*b910*/  FFMA.FTZ R26, R43, UR30, -R6.reuse ;  /* 0x0000001e2b1a7c23 */ /* 0x100fe20008010806 */
[----:B------:R-:W1:Y:S01]  /*b920*/  MUFU.EX2 R4, R4 ;  /* 0x0000000400047308 */ /* 0x000e620000000800 */
[----:B----4-:R-:W-:Y:S01]  /*b930*/  FADD.FTZ R36, R144, R27 ;  /* 0x0000001b90247221 */ /* 0x010fe20000010000 */
[--C-:B------:R-:W-:Y:S01]  /*b940*/  FFMA.FTZ R143, R46, UR30, -R6.reuse ;  /* 0x0000001e2e8f7c23 */ /* 0x100fe20008010806 */
[--C-:B------:R-:W-:Y:S01]  /*b950*/  FFMA.FTZ R28, R47, UR30, -R6.reuse ;  /* 0x0000001e2f1c7c23 */ /* 0x100fe20008010806 */
[----:B------:R-:W-:Y:S01]  /*b960*/  FFMA.FTZ R137, R50, UR30, -R6 ;  /* 0x0000001e32897c23 */ /* 0x000fe20008010806 */
[----:B------:R-:W-:Y:S01]  /*b970*/  FADD.FTZ R27, R15, R36 ;  /* 0x000000240f1b7221 */ /* 0x000fe20000010000 */
[----:B------:R-:W2:Y:S01]  /*b980*/  @P4 LDC R46, c[0x0][0x450] ;  /* 0x00011400ff2e4b82 */ /* 0x000ea20000000800 */
[--C-:B------:R-:W-:Y:S01]  /*b990*/  FFMA.FTZ R30, R51, UR30, -R6.reuse ;  /* 0x0000001e331e7c23 */ /* 0x100fe20008010806 */
[----:B------:R-:W3:Y:S01]  /*b9a0*/  MUFU.EX2 R151, R151 ;  /* 0x0000009700977308 */ /* 0x000ee20000000800 */
[----:B-----5:R-:W-:Y:S01]  /*b9b0*/  FADD.FTZ R36, R146, R27 ;  /* 0x0000001b92247221 */ /* 0x020fe20000010000 */
[--C-:B------:R-:W-:Y:S01]  /*b9c0*/  FFMA.FTZ R139, R54, UR30, -R6.reuse ;  /* 0x0000001e368b7c23 */ /* 0x100fe20008010806 */
[----:B------:R-:W-:Y:S01]  /*b9d0*/  FFMA.FTZ R32, R55, UR30, -R6 ;  /* 0x0000001e37207c23 */ /* 0x000fe20008010806 */
[----:B------:R-:W-:-:S02]  /*b9e0*/  IMAD.MOV.U32 R42, RZ, RZ, R90 ;  /* 0x000000ffff2a7224 */ /* 0x000fc400078e005a */
[----:B------:R-:W-:Y:S01]  /*b9f0*/  FADD.FTZ R31, R21, R36 ;  /* 0x00000024151f7221 */ /* 0x000fe20000010000 */
[--C-:B------:R-:W-:Y:S01]  /*ba00*/  FFMA.FTZ R133, R58, UR30, -R6.reuse ;  /* 0x0000001e3a857c23 */ /* 0x100fe20008010806 */
[----:B------:R-:W-:Y:S01]  /*ba10*/  FFMA.FTZ R34, R59, UR30, -R6 ;  /* 0x0000001e3b227c23 */ /* 0x000fe20008010806 */
[----:B------:R-:W4:Y:S01]  /*ba20*/  MUFU.EX2 R14, R14 ;  /* 0x0000000e000e7308 */ /* 0x000f220000000800 */
[----:B-1----:R-:W-:Y:S01]  /*ba30*/  FADD.FTZ R38, R149, R4 ;  /* 0x0000000495267221 */ /* 0x002fe20000010000 */
[----:B------:R-:W-:Y:S01]  /*ba40*/  FADD.FTZ R40, R140, R31 ;  /* 0x0000001f8c287221 */ /* 0x000fe20000010000 */
[--C-:B------:R-:W-:Y:S01]  /*ba50*/  FFMA.FTZ R135, R62, UR30, -R6.reuse ;  /* 0x0000001e3e877c23 */ /* 0x100fe20008010806 */
[--C-:B------:R-:W-:Y:S01]  /*ba60*/  FFMA.FTZ R36, R63, UR30, -R6.reuse ;  /* 0x0000001e3f247c23 */ /* 0x100fe20008010806 */
[----:B------:R-:W-:Y:S01]  /*ba70*/  FFMA.FTZ R129, R66, UR30, -R6 ;  /* 0x0000001e42817c23 */ /* 0x000fe20008010806 */
[----:B------:R-:W-:Y:S01]  /*ba80*/  FADD.FTZ R31, R25, R40 ;  /* 0x00000028191f7221 */ /* 0x000fe20000010000 */
[----:B0-----:R-:W-:Y:S01]  /*ba90*/  @P4 IMAD.HI.U32 R35, R90, R35, RZ ;  /* 0x000000235a234227 */ /* 0x001fe200078e00ff */
[----:B------:R-:W0:Y:S03]  /*baa0*/  MUFU.EX2 R145, R145 ;  /* 0x0000009100917308 */ /* 0x000e260000000800 */
[----:B---3--:R-:W-:Y:S01]  /*bab0*/  FADD.FTZ R27, R151, R38 ;  /* 0x00000026971b7221 */ /* 0x008fe20000010000 */
[--C-:B------:R-:W-:Y:S01]  /*bac0*/  FFMA.FTZ R131, R70, UR30, -R6.reuse ;  /* 0x0000001e46837c23 */ /* 0x100fe20008010806 */
[--C-:B------:R-:W-:Y:S01]  /*bad0*/  FFMA.FTZ R125, R74, UR30, -R6.reuse ;  /* 0x0000001e4a7d7c23 */ /* 0x100fe20008010806 */
[--C-:B------:R-:W-:Y:S01]  /*bae0*/  FFMA.FTZ R75, R75, UR30, -R6.reuse ;  /* 0x0000001e4b4b7c23 */ /* 0x100fe20008010806 */
[--C-:B------:R-:W-:Y:S01]  /*baf0*/  FFMA.FTZ R127, R78, UR30, -R6.reuse ;  /* 0x0000001e4e7f7c23 */ /* 0x100fe20008010806 */
[----:B--2---:R-:W-:Y:S01]  /*bb00*/  @P4 SHF.R.U32.HI R42, RZ, R46, R35 ;  /* 0x0000002eff2a4219 */ /* 0x004fe20000011623 */
[--C-:B------:R-:W-:Y:S01]  /*bb10*/  FFMA.FTZ R82, R82, UR30, -R6.reuse ;  /* 0x0000001e52527c23 */ /* 0x100fe20008010806 */
[----:B------:R-:W1:Y:S01]  /*bb20*/  MUFU.EX2 R20, R20 ;  /* 0x0000001400147308 */ /* 0x000e620000000800 */
[----:B----4-:R-:W-:Y:S01]  /*bb30*/  FADD.FTZ R38, R14, R27 ;  /* 0x0000001b0e267221 */ /* 0x010fe20000010000 */
[--C-:B------:R-:W-:Y:S01]  /*bb40*/  FFMA.FTZ R83, R83, UR30, -R6.reuse ;  /* 0x0000001e53537c23 */ /* 0x100fe20008010806 */
[--C-:B------:R-:W-:Y:S01]  /*bb50*/  FFMA.FTZ R86, R86, UR30, -R6.reuse ;  /* 0x0000001e56567c23 */ /* 0x100fe20008010806 */
[----:B------:R-:W-:Y:S01]  /*bb60*/  FFMA.FTZ R87, R87, UR30, -R6 ;  /* 0x0000001e57577c23 */ /* 0x000fe20008010806 */
[----:B------:R-:W-:Y:S01]  /*bb70*/  F2FP.F16.F32.PACK_AB R148, R5, R148 ;  /* 0x000000940594723e */ /* 0x000fe200000000ff */
[----:B------:R-:W-:Y:S01]  /*bb80*/  IMAD.IADD R89, R89, 0x1, R42 ;  /* 0x0000000159597824 */ /* 0x000fe200078e022a */
[----:B------:R-:W-:Y:S01]  /*bb90*/  F2FP.F16.F32.PACK_AB R150, R7, R150 ;  /* 0x000000960796723e */ /* 0x000fe200000000ff */
[----:B------:R-:W2:Y:S01]  /*bba0*/  MUFU.EX2 R147, R147 ;  /* 0x0000009300937308 */ /* 0x000ea20000000800 */
[----:B0-----:R-:W-:Y:S01]  /*bbb0*/  FADD.FTZ R27, R145, R38 ;  /* 0x00000026911b7221 */ /* 0x001fe20000010000 */
[----:B------:R-:W-:Y:S01]  /*bbc0*/  FADD.FTZ R38, R142, R31 ;  /* 0x0000001f8e267221 */ /* 0x000fe20000010000 */
[----:B------:R-:W-:Y:S01]  /*bbd0*/  ISETP.GE.AND P4, PT, R11, 0x1, PT ;  /* 0x000000010b00780c */ /* 0x000fe20003f86270 */
[----:B------:R-:W-:Y:S01]  /*bbe0*/  IMAD.IADD R10, R89, 0x1, R10 ;  /* 0x00000001590a7824 */ /* 0x000fe200078e020a */
[----:B------:R-:W-:Y:S01]  /*bbf0*/  F2FP.F16.F32.PACK_AB R149, R4, R149 ;  /* 0x000000950495723e */ /* 0x000fe200000000ff */
[----:B------:R-:W-:Y:S01]  /*bc00*/  FADD.FTZ R31, R29, R38 ;  /* 0x000000261d1f7221 */ /* 0x000fe20000010000 */
[----:B------:R-:W-:Y:S01]  /*bc10*/  FFMA.FTZ R38, R67, UR30, -R6 ;  /* 0x0000001e43267c23 */ /* 0x000fe20008010806 */
[----:B------:R-:W0:Y:S01]  /*bc20*/  MUFU.EX2 R24, R24 ;  /* 0x0000001800187308 */ /* 0x000e220000000800 */
[----:B-1----:R-:W-:Y:S01]  /*bc30*/  FADD.FTZ R40, R20, R27 ;  /* 0x0000001b14287221 */ /* 0x002fe20000010000 */
[----:B------:R-:W-:Y:S01]  /*bc40*/  FADD.FTZ R44, R136, R31 ;  /* 0x0000001f882c7221 */ /* 0x000fe20000010000 */
[----:B------:R-:W-:-:S02]  /*bc50*/  F2FP.F16.F32.PACK_AB R144, R15, R144 ;  /* 0x000000900f90723e */ /* 0x000fc400000000ff */
[----:B------:R-:W-:Y:S01]  /*bc60*/  F2FP.F16.F32.PACK_AB R146, R21, R146 ;  /* 0x000000921592723e */ /* 0x000fe200000000ff */
[----:B------:R-:W-:Y:S01]  /*bc70*/  FADD.FTZ R31, R33, R44 ;  /* 0x0000002c211f7221 */ /* 0x000fe20000010000 */
[----:B------:R-:W-:Y:S01]  /*bc80*/  F2FP.F16.F32.PACK_AB R140, R25, R140 ;  /* 0x0000008c198c723e */ /* 0x000fe200000000ff */
[----:B------:R-:W1:Y:S01]  /*bc90*/  MUFU.EX2 R141, R141 ;  /* 0x0000008d008d7308 */ /* 0x000e620000000800 */
[----:B--2---:R-:W-:Y:S01]  /*bca0*/  FADD.FTZ R27, R147, R40 ;  /* 0x00000028931b7221 */ /* 0x004fe20000010000 */
[----:B------:R-:W-:Y:S01]  /*bcb0*/  FADD.FTZ R46, R138, R31 ;  /* 0x0000001f8a2e7221 */ /* 0x000fe20000010000 */
[----:B------:R-:W-:Y:S02]  /*bcc0*/  F2FP.F16.F32.PACK_AB R142, R29, R142 ;  /* 0x0000008e1d8e723e */ /* 0x000fe400000000ff */
[----:B------:R-:W-:Y:S01]  /*bcd0*/  F2FP.F16.F32.PACK_AB R136, R33, R136 ;  /* 0x000000882188723e */ /* 0x000fe200000000ff */
[C---:B------:R-:W-:Y:S01]  /*bce0*/  FADD.FTZ R31, R37.reuse, R46 ;  /* 0x0000002e251f7221 */ /* 0x040fe20000010000 */
[----:B------:R-:W-:Y:S01]  /*bcf0*/  F2FP.F16.F32.PACK_AB R138, R37, R138 ;  /* 0x0000008a258a723e */ /* 0x000fe200000000ff */
[----:B------:R-:W2:Y:S01]  /*bd00*/  MUFU.EX2 R26, R26 ;  /* 0x0000001a001a7308 */ /* 0x000ea20000000800 */
[----:B0-----:R-:W-:Y:S01]  /*bd10*/  FADD.FTZ R40, R24, R27 ;  /* 0x0000001b18287221 */ /* 0x001fe20000010000 */
[----:B------:R-:W-:-:S02]  /*bd20*/  F2FP.F16.F32.PACK_AB R151, R14, R151 ;  /* 0x000000970e97723e */ /* 0x000fc400000000ff */
[----:B------:R-:W-:Y:S02]  /*bd30*/  F2FP.F16.F32.PACK_AB R145, R20, R145 ;  /* 0x000000911491723e */ /* 0x000fe400000000ff */
[----:B------:R-:W-:Y:S02]  /*bd40*/  F2FP.F16.F32.PACK_AB R147, R24, R147 ;  /* 0x000000931893723e */ /* 0x000fe400000000ff */
[----:B------:R-:W0:Y:S01]  /*bd50*/  MUFU.EX2 R143, R143 ;  /* 0x0000008f008f7308 */ /* 0x000e220000000800 */
[----:B-1----:R-:W-:Y:S01]  /*bd60*/  FADD.FTZ R27, R141, R40 ;  /* 0x000000288d1b7221 */ /* 0x002fe20000010000 */
[----:B------:R-:W-:-:S06]  /*bd70*/  FFMA.FTZ R40, R71, UR30, -R6 ;  /* 0x0000001e47287c23 */ /* 0x000fcc0008010806 */
[----:B------:R-:W1:Y:S01]  /*bd80*/  MUFU.EX2 R28, R28 ;  /* 0x0000001c001c7308 */ /* 0x000e620000000800 */
[C---:B--2---:R-:W-:Y:S01]  /*bd90*/  FADD.FTZ R44, R26.reuse, R27 ;  /* 0x0000001b1a2c7221 */ /* 0x044fe20000010000 */
[----:B------:R-:W-:-:S06]  /*bda0*/  F2FP.F16.F32.PACK_AB R141, R26, R141 ;  /* 0x0000008d1a8d723e */ /* 0x000fcc00000000ff */
        /* <DEDUP_REMOVED lines=85> */
[----:B-1----:R-:W-:Y:S01]  /*c300*/  FADD.FTZ R6, R122, R7 ;  /* 0x000000077a067221 */ /* 0x002fe20000010000 */
[C---:B--2---:R-:W-:Y:S01]  /*c310*/  FADD.FTZ R5, R87.reuse, R4 ;  /* 0x0000000457057221 */ /* 0x044fe20000010000 */
        /* <DEDUP_REMOVED lines=16> */
.L_x_14419:
[----:B------:R-:W-:-:S13]  /*c420*/  ISETP.NE.AND P1, PT, R11, 0x1, PT ;  /* 0x000000010b00780c */ /* 0x000fda0003f25270 */
[----:B------:R-:W0:Y:S02]  /*c430*/  @P1 LDC.64 R14, c[0x0][0x9e8] ;  /* 0x00027a00ff0e1b82 */ /* 0x000e240000000a00 */
[----:B0-----:R-:W-:-:S05]  /*c440*/  @P1 IMAD.HI.U32 R14, R7, R14, RZ ;  /* 0x0000000e070e1227 */ /* 0x001fca00078e00ff */
[----:B------:R-:W-:-:S07]  /*c450*/  @P1 SHF.R.U32.HI R7, RZ, R15, R14 ;  /* 0x0000000fff071219 */ /* 0x000fce000001160e */
.L_x_14420:
[----:B------:R-:W-:Y:S05]  /*c460*/  BSYNC B0 ;  /* 0x0000000000007941 */ /* 0x000fea0003800000 */
.L_x_14418:
[----:B------:R-:W-:-:S05]  /*c470*/  IMAD R7, R7, R11, R11 ;  /* 0x0000000b07077224 */ /* 0x000fca00078e020b */
[----:B------:R-:W-:-:S07]  /*c480*/  VIMNMX R10, R10, R7, PT ;  /* 0x000000070a0a7248 */ /* 0x000fce0003fe0100 */
.L_x_14417:
        /* <DEDUP_REMOVED lines=34> */
.L_x_14441:
[----:B------:R-:W2:Y:S01]  /*c6b0*/  LDL R10, [R1+0x28] ;  /* 0x00002800010a7983 */ /* 0x000ea20000100800 */
[----:B------:R-:W-:Y:S01]  /*c6c0*/  VIADD R7, R19, 0x1 ;  /* 0x0000000113077836 */ /* 0x000fe20000000000 */
[----:B------:R-:W-:Y:S05]  /*c6d0*/  YIELD ;  /* 0x0000000000007946 */ /* 0x000fea0003800000 */
[----:B------:R-:W-:-:S04]  /*c6e0*/  ISETP.NE.AND P2, PT, R7, 0x2, PT ;  /* 0x000000020700780c */ /* 0x000fc80003f45270 */
[----:B------:R-:W-:Y:S02]  /*c6f0*/  SEL R11, RZ, 0x1, P2 ;  /* 0x00000001ff0b7807 */ /* 0x000fe40001000000 */
[----:B------:R-:W-:Y:S02]  /*c700*/  SEL R7, R7, RZ, P2 ;  /* 0x000000ff07077207 */ /* 0x000fe40001000000 */
[----:B------:R-:W-:Y:S02]  /*c710*/  LOP3.LUT R20, R154, R11, RZ, 0x3c, !PT ;  /* 0x0000000b9a147212 */ /* 0x000fe400078e3cff */
[----:B--2---:R-:W-:-:S13]  /*c720*/  ISETP.NE.AND P1, PT, R10, RZ, PT ;  /* 0x000000ff0a00720c */ /* 0x004fda0003f25270 */
[----:B------:R-:W-:Y:S05]  /*c730*/  @P1 BRA `(.L_x_14422) ;  /* 0x0000000000301947 */ /* 0x000fea0003800000 */
[----:B------:R-:W-:Y:S05]  /*c740*/  @!P0 BRA `(.L_x_14423) ;  /* 0x0000000000048947 */ /* 0x000fea0003800000 */
[----:B------:R-:W-:Y:S01]  /*c750*/  BPT.TRAP 0x1 ;  /* 0x000000040000795c */ /* 0x000fe20000300000 */
.L_x_14423:
[----:B------:R-:W-:Y:S01]  /*c760*/  IMAD R11, R7, 0x8, R2 ;  /* 0x00000008070b7824 */ /* 0x000fe200078e0202 */
[----:B------:R-:W-:-:S04]  /*c770*/  SHF.L.U32 R10, R20, 0x1f, RZ ;  /* 0x0000001f140a7819 */ /* 0x000fc800000006ff */
[----:B------:R0:W1:Y:S01]  /*c780*/  SYNCS.PHASECHK.TRANS64.TRYWAIT P2, [R11+URZ+0x16830], R10 ;  /* 0x0168300a0b0075a7 */ /* 0x000062000804017f */
[----:B------:R-:W-:Y:S05]  /*c790*/  @!P0 BRA `(.L_x_14424) ;  /* 0x0000000000048947 */ /* 0x000fea0003800000 */
[----:B------:R-:W-:Y:S01]  /*c7a0*/  BPT.TRAP 0x1 ;  /* 0x000000040000795c */ /* 0x000fe20000300000 */
.L_x_14424:
[----:B------:R-:W-:Y:S04]  /*c7b0*/  BSSY B0, `(.L_x_14422) ;  /* 0x0000004000007945 */ /* 0x000fe80003800000 */
[----:B-1----:R-:W-:Y:S05]  /*c7c0*/  @P2 BRA `(.L_x_14425) ;  /* 0x0000000000082947 */ /* 0x002fea0003800000 */
[----:B------:R-:W1:Y:S02]  /*c7d0*/  SYNCS.PHASECHK.TRANS64.TRYWAIT P2, [R11+URZ+0x16830], R10 ;  /* 0x0168300a0b0075a7 */ /* 0x000e64000804017f */
[----:B-1----:R-:W-:Y:S05]  /*c7e0*/  @!P2 BRA `(.L_x_14426) ;  /* 0x0000012c000ca947 */ /* 0x002fea0003800000 */
.L_x_14425:
[----:B------:R-:W-:Y:S05]  /*c7f0*/  BSYNC B0 ;  /* 0x0000000000007941 */ /* 0x000fea0003800000 */
.L_x_14422:
[----:B------:R-:W2:Y:S01]  /*c800*/  LDL R14, [R1+0x2c] ;  /* 0x00002c00010e7983 */ /* 0x000ea20000100800 */
[----:B01----:R-:W0:Y:S01]  /*c810*/  S2R R10, SR_TID.X ;  /* 0x00000000000a7919 */ /* 0x003e220000002100 */
[----:B------:R-:W-:Y:S01]  /*c820*/  IMAD.MOV.U32 R11, RZ, RZ, 0x40000040 ;  /* 0x40000040ff0b7424 */ /* 0x000fe200078e00ff */
[----:B------:R-:W-:Y:S05]  /*c830*/  WARPSYNC.ALL ;  /* 0x0000000000007948 */ /* 0x000fea0003800000 */
[----:B------:R-:W-:Y:S02]  /*c840*/  R2UR UR23, R11 ;  /* 0x000000000b1772ca */ /* 0x000fe400000e0000 */
[----:B0-----:R-:W-:-:S05]  /*c850*/  SHF.R.U32.HI R10, RZ, 0x7, R10 ;  /* 0x00000007ff0a7819 */ /* 0x001fca000001160a */
[----:B------:R-:W-:Y:S02]  /*c860*/  VIADD R21, R10, 0x8 ;  /* 0x000000080a157836 */ /* 0x000fe40000000000 */
[----:B------:R-:W-:-:S05]  /*c870*/  IMAD.MOV.U32 R15, RZ, RZ, 0x40000040 ;  /* 0x40000040ff0f7424 */ /* 0x000fca00078e00ff */
[----:B------:R-:W-:Y:S02]  /*c880*/  R2UR UR19, R15 ;  /* 0x000000000f1372ca */ /* 0x000fe400000e0000 */
[----:B------:R-:W-:Y:S02]  /*c890*/  MOV R25, 0x40000040 ;  /* 0x4000004000197802 */ /* 0x000fe40000000f00 */
[----:B------:R-:W-:Y:S02]  /*c8a0*/  R2UR UR12, R8 ;  /* 0x00000000080c72ca */ /* 0x000fe400000e0000 */
[----:B------:R-:W-:Y:S02]  /*c8b0*/  R2UR UR13, R9 ;  /* 0x00000000090d72ca */ /* 0x000fe400000e0000 */
[C---:B------:R-:W-:Y:S02]  /*c8c0*/  R2UR UR15, R25.reuse ;  /* 0x00000000190f72ca */ /* 0x040fe400000e0000 */
[----:B------:R-:W-:Y:S01]  /*c8d0*/  R2UR UR27, R25 ;  /* 0x00000000191b72ca */ /* 0x000fe200000e0000 */
[----:B------:R0:W-:Y:S01]  /*c8e0*/  BAR.SYNC.DEFER_BLOCKING R21, 0x100 ;  /* 0x000400150000751d */ /* 0x0001e20000010000 */
[----:B--2---:R-:W-:-:S04]  /*c8f0*/  IMAD R24, R7, 0x400, R14 ;  /* 0x0000040007187824 */ /* 0x004fc800078e020e */
[----:B------:R-:W-:-:S05]  /*c900*/  VIADD R10, R24, 0x4 ;  /* 0x00000004180a7836 */ /* 0x000fca0000000000 */
[----:B------:R-:W-:Y:S02]  /*c910*/  R2UR UR22, R10 ;  /* 0x000000000a1672ca */ /* 0x000fe400000e0000 */
[----:B------:R-:W2:Y:S01]  /*c920*/  LDL.64 R10, [R1+0x18] ;  /* 0x00001800010a7983 */ /* 0x000ea20000100a00 */
[----:B------:R-:W-:-:S05]  /*c930*/  VIADD R14, R24, 0x2 ;  /* 0x00000002180e7836 */ /* 0x000fca0000000000 */
[----:B------:R-:W-:Y:S02]  /*c940*/  R2UR UR18, R14 ;  /* 0x000000000e1272ca */ /* 0x000fe400000e0000 */
[----:B------:R-:W3:Y:S01]  /*c950*/  LDL.64 R14, [R1+0x10] ;  /* 0x00001000010e7983 */ /* 0x000ee20000100a00 */
[C---:B------:R-:W-:Y:S01]  /*c960*/  R2UR UR14, R24.reuse ;  /* 0x00000000180e72ca */ /* 0x040fe200000e0000 */
[----:B------:R-:W-:-:S05]  /*c970*/  VIADD R24, R24, 0x6 ;  /* 0x0000000618187836 */ /* 0x000fca0000000000 */
[----:B------:R-:W-:Y:S02]  /*c980*/  R2UR UR26, R24 ;  /* 0x00000000181a72ca */ /* 0x000fe400000e0000 */
[----:B------:R-:W-:-:S06]  /*c990*/  WARPGROUP.ARRIVE ;  /* 0x00000000000079c5 */ /* 0x000fcc0000000000 */
[----:B------:R-:W-:Y:S03]  /*c9a0*/  HGMMA.64x128x16.F32 R24, gdesc[UR12], RZ, !UPT, gsb0 ;  /* 0x01e000000c1879f0 */ /* 0x000fe6000c0008ff */
[----:B------:R-:W-:Y:S02]  /*c9b0*/  WARPGROUP.DEPBAR.LE gsb0, 0x0 ;  /* 0x00008000000079c5 */ /* 0x000fe40000010000 */
[----:B------:R-:W-:Y:S01]  /*c9c0*/  WARPGROUP.ARRIVE ;  /* 0x00000000000079c5 */ /* 0x000fe20000000000 */
[----:B--2---:R-:W-:Y:S02]  /*c9d0*/  R2UR UR16, R10 ;  /* 0x000000000a1072ca */ /* 0x004fe400000e0000 */
[----:B------:R-:W-:-:S13]  /*c9e0*/  R2UR UR17, R11 ;  /* 0x000000000b1172ca */ /* 0x000fda00000e0000 */
[----:B------:R-:W-:Y:S01]  /*c9f0*/  HGMMA.64x128x16.F32 R24, gdesc[UR16], R24, gsb0 ;  /* 0x01e00000101879f0 */ /* 0x000fe20008000818 */
[----:B---3--:R-:W-:Y:S02]  /*ca00*/  R2UR UR20, R14 ;  /* 0x000000000e1472ca */ /* 0x008fe400000e0000 */
        /* <DEDUP_REMOVED lines=13> */
.L_x_14428:
[----:B------:R-:W-:Y:S01]  /*cae0*/  SHF.L.U32 R10, R154, 0x1f, RZ ;  /* 0x0000001f9a0a7819 */ /* 0x000fe200000006ff */
[----:B------:R-:W-:-:S04]  /*caf0*/  IMAD R11, R19, 0x8, R2 ;  /* 0x00000008130b7824 */ /* 0x000fc800078e0202 */
[----:B------:R0:W1:Y:S01]  /*cb00*/  SYNCS.PHASECHK.TRANS64.TRYWAIT P1, [R11+URZ+0x16850], R10 ;  /* 0x0168500a0b0075a7 */ /* 0x000062000802017f */
[----:B------:R-:W-:Y:S05]  /*cb10*/  @!P0 BRA `(.L_x_14429) ;  /* 0x0000000000048947 */ /* 0x000fea0003800000 */
[----:B------:R-:W-:Y:S01]  /*cb20*/  BPT.TRAP 0x1 ;  /* 0x000000040000795c */ /* 0x000fe20000300000 */
.L_x_14429:
[----:B-1----:R-:W-:Y:S05]  /*cb30*/  @P1 BRA `(.L_x_14427) ;  /* 0x0000000000081947 */ /* 0x002fea0003800000 */
[----:B------:R-:W1:Y:S02]  /*cb40*/  SYNCS.PHASECHK.TRANS64.TRYWAIT P1, [R11+URZ+0x16850], R10 ;  /* 0x0168500a0b0075a7 */ /* 0x000e64000802017f */
[----:B-1----:R-:W-:Y:S05]  /*cb50*/  @!P1 BRA `(.L_x_14430) ;  /* 0x0000012800449947 */ /* 0x002fea0003800000 */
.L_x_14427:
        /* <DEDUP_REMOVED lines=18> */
[----:B0-----:R-:W-:Y:S02]  /*cc80*/  SHF.R.U32.HI R21, RZ, 0x7, R154 ;  /* 0x00000007ff157819 */ /* 0x001fe4000001169a */
[----:B------:R-:W-:Y:S01]  /*cc90*/  ISETP.GE.U32.AND P1, PT, R154, 0x180, PT ;  /* 0x000001809a00780c */ /* 0x000fe20003f26070 */
[----:B------:R-:W-:Y:S02]  /*cca0*/  WARPGROUP.DEPBAR.LE gsb0, 0x0 ;  /* 0x00008000000079c5 */ /* 0x000fe40000010000 */
[----:B------:R-:W-:-:S06]  /*ccb0*/  WARPGROUP.ARRIVE ;  /* 0x00000000000079c5 */ /* 0x000fcc0000000000 */
        /* <DEDUP_REMOVED lines=32> */
[----:B------:R-:W-:Y:S02]  /*cec0*/  WARPGROUP.DEPBAR.LE gsb0, 0x0 ;  /* 0x00008000000079c5 */ /* 0x000fe40000010000 */
[----:B------:R-:W-:-:S10]  /*ced0*/  WARPGROUP.ARRIVE ;  /* 0x00000000000079c5 */ /* 0x000fd40000000000 */
[----:B------:R-:W-:Y:S01]  /*cee0*/  HGMMA.64x64x16.F32 R88, R124, gdesc[UR12].tnspB, R88, gsb0 ;  /* 0x40e0000c7c587df0 */ /* 0x000fe20008000858 */
[----:B------:R-:W-:Y:S01]  /*cef0*/  R2UR UR14, R10 ;  /* 0x000000000a0e72ca */ /* 0x000fe200000e0000 */
[----:B------:R-:W-:Y:S01]  /*cf00*/  VIADD R10, R21, 0x9 ;  /* 0x00000009150a7836 */ /* 0x000fe20000000000 */
[----:B------:R-:W-:-:S04]  /*cf10*/  R2UR UR15, R11 ;  /* 0x000000000b0f72ca */ /* 0x000fc800000e0000 */
[----:B------:R-:W-:Y:S01]  /*cf20*/  SEL R10, R10, 0x9, !P1 ;  /* 0x000000090a0a7807 */ /* 0x000fe20004800000 */
[----:B------:R-:W-:Y:S02]  /*cf30*/  WARPGROUP.DEPBAR.LE gsb0, 0x0 ;  /* 0x00008000000079c5 */ /* 0x000fe40000010000 */
[----:B------:R-:W-:-:S06]  /*cf40*/  WARPGROUP.ARRIVE ;  /* 0x00000000000079c5 */ /* 0x000fcc0000000000 */
[----:B------:R-:W-:Y:S03]  /*cf50*/  HGMMA.64x64x16.F32 R88, R120, gdesc[UR12].tnspB, R88, gsb0 ;  /* 0x40e0000c78587df0 */ /* 0x000fe60008000858 */
[----:B------:R-:W-:Y:S02]  /*cf60*/  WARPGROUP.DEPBAR.LE gsb0, 0x0 ;  /* 0x00008000000079c5 */ /* 0x000fe40000010000 */
[----:B------:R0:W-:Y:S06]  /*cf70*/  BAR.ARV R10, 0x100 ;  /* 0x0004000a0000751d */ /* 0x0001ec0000002000 */
[----:B------:R-:W-:Y:S05]  /*cf80*/  @!P0 BRA `(.L_x_14431) ;  /* 0x0000000000048947 */ /* 0x000fea0003800000 */
[----:B------:R-:W-:Y:S01]  /*cf90*/  BPT.TRAP 0x1 ;  /* 0x000000040000795c */ /* 0x000fe20000300000 */
.L_x_14431:
[----:B------:R-:W2:Y:S01]  /*cfa0*/  LDL R15, [R1+0x24] ;  /* 0x00002400010f7983 */ /* 0x000ea20000100800 */
[----:B0-----:R-:W0:Y:S03]  /*cfb0*/  LDC R10, c[0x0][0x448] ;  /* 0x00011200ff0a7b82 */ /* 0x001e260000000800 */
[----:B------:R-:W2:Y:S04]  /*cfc0*/  LDL R14, [R1+0x30] ;  /* 0x00003000010e7983 */ /* 0x000ea80000100800 */
[----:B------:R-:W3:Y:S01]  /*cfd0*/  LDL R125, [R1] ;  /* 0x00000000017d7983 */ /* 0x000ee20000100800 */
[----:B0-----:R-:W-:-:S13]  /*cfe0*/  ISETP.NE.AND P1, PT, R10, 0x1, PT ;  /* 0x000000010a00780c */ /* 0x001fda0003f25270 */
[----:B------:R-:W0:Y:S08]  /*cff0*/  @P1 LDC R11, c[0x0][0x44c] ;  /* 0x00011300ff0b1b82 */ /* 0x000e300000000800 */
[----:B------:R-:W1:Y:S01]  /*d000*/  @P1 LDC R10, c[0x0][0x450] ;  /* 0x00011400ff0a1b82 */ /* 0x000e620000000800 */
[----:B------:R-:W-:Y:S01]  /*d010*/  LOP3.LUT P3, RZ, R22, 0x4, RZ, 0xc0, !PT ;  /* 0x0000000416ff7812 */ /* 0x000fe2000786c0ff */
[----:B------:R-:W-:-:S02]  /*d020*/  UMOV UR29, UR9 ;  /* 0x00000009001d7c82 */ /* 0x000fc40008000000 */
[----:B------:R-:W-:Y:S01]  /*d030*/  ULOP3.LUT UR12, URZ, UR29, URZ, 0x33, !UPT ;  /* 0x0000001d3f0c7292 */ /* 0x000fe2000f8e333f */
[----:B--2---:R-:W-:-:S04]  /*d040*/  IMAD.IADD R120, R14, 0x1, R15 ;  /* 0x000000010e787824 */ /* 0x004fc800078e020f */
[----:B0-----:R-:W-:-:S05]  /*d050*/  @P1 IMAD.HI.U32 R11, R120, R11, RZ ;  /* 0x0000000b780b1227 */ /* 0x001fca00078e00ff */
[----:B-1----:R-:W-:Y:S02]  /*d060*/  @P1 SHF.R.U32.HI R120, RZ, R10, R11 ;  /* 0x0000000aff781219 */ /* 0x002fe4000001160b */
[----:B------:R-:W-:Y:S01]  /*d070*/  LEA R10, R7, R2, 0x3 ;  /* 0x00000002070a7211 */ /* 0x000fe200078e18ff */
[----:B------:R-:W-:-:S04]  /*d080*/  IMAD.U32 R11, RZ, RZ, UR38 ;  /* 0x00000026ff0b7e24 */ /* 0x000fc8000f8e00ff */
[----:B------:R-:W-:-:S05]  /*d090*/  VIADD R10, R10, 0x16840 ;  /* 0x000168400a0a7836 */ /* 0x000fca0000000000 */
[----:B------:R-:W-:Y:S01]  /*d0a0*/  PRMT R10, R11, 0x654, R10 ;  /* 0x000006540b0a7816 */ /* 0x000fe2000000000a */
[----:B------:R-:W0:Y:S03]  /*d0b0*/  SHFL.IDX PT, R121, R120, RZ, 0x1c1f ;  /* 0x001c1fff78797589 */ /* 0x000e2600000e0000 */
[----:B------:R1:W-:Y:S02]  /*d0c0*/  SYNCS.ARRIVE.TRANS64.RED.A1T0 RZ, [R10+URZ], RZ ;  /* 0x000000ff0aff79a7 */ /* 0x0003e4000810043f */
[----:B-1----:R-:W-:-:S05]  /*d0d0*/  IMAD.SHL.U32 R10, R4, 0x80, RZ ;  /* 0x00000080040a7824 */ /* 0x002fca00078e00ff */
[----:B------:R-:W-:-:S05]  /*d0e0*/  IADD3 R11, -R10, 0x1, RZ ;  /* 0x000000010a0b7810 */ /* 0x000fca0007ffe1ff */
[----:B---3--:R-:W-:-:S05]  /*d0f0*/  IMAD R11, R125, -0x2, R11 ;  /* 0xfffffffe7d0b7824 */ /* 0x008fca00078e020b */
[----:B------:R-:W-:-:S05]  /*d100*/  IADD3 R15, -R155, R11, R156 ;  /* 0x0000000b9b0f7210 */ /* 0x000fca0007ffe19c */
        /* <DEDUP_REMOVED lines=17> */
.L_x_14434:
[----:B------:R-:W-:-:S05]  /*d220*/  IMAD.U32 R124, RZ, RZ, UR5 ;  /* 0x00000005ff7c7e24 */ /* 0x000fca000f8e00ff */
[----:B------:R-:W-:-:S13]  /*d230*/  ISETP.NE.AND P1, PT, R124, 0x1, PT ;  /* 0x000000017c00780c */ /* 0x000fda0003f25270 */
[----:B------:R-:W0:Y:S02]  /*d240*/  @P1 LDC.64 R122, c[0x0][0x9e8] ;  /* 0x00027a00ff7a1b82 */ /* 0x000e240000000a00 */
[----:B0-----:R-:W-:-:S05]  /*d250*/  @P1 IMAD.HI.U32 R122, R121, R122, RZ ;  /* 0x0000007a797a1227 */ /* 0x001fca00078e00ff */
[----:B------:R-:W-:-:S07]  /*d260*/  @P1 SHF.R.U32.HI R121, RZ, R123, R122 ;  /* 0x0000007bff791219 */ /* 0x000fce000001167a */
.L_x_14435:
[----:B------:R-:W-:Y:S05]  /*d270*/  BSYNC B0 ;  /* 0x0000000000007941 */ /* 0x000fea0003800000 */
.L_x_14433:
[----:B------:R-:W-:-:S04]  /*d280*/  IMAD R121, R121, R124, -R10 ;  /* 0x0000007c79797224 */ /* 0x000fc800078e0a0a */
[----:B------:R-:W-:-:S05]  /*d290*/  IMAD R121, R125, -0x2, R121 ;  /* 0xfffffffe7d797824 */ /* 0x000fca00078e0279 */
[----:B------:R-:W-:Y:S02]  /*d2a0*/  VIMNMX R11, R11, R121, !PT ;  /* 0x000000790b0b7248 */ /* 0x000fe40007fe0100 */
[----:B------:R-:W-:-:S07]  /*d2b0*/  VIADDMNMX R14, R121, R124, R14, PT ;  /* 0x0000007c790e7246 */ /* 0x000fce000380010e */
.L_x_14432:
        /* <DEDUP_REMOVED lines=13> */
[----:B0-----:R-:W-:Y:S01]  /*d390*/  IMAD.IADD R21, R21, 0x1, R120 ;  /* 0x0000000115157824 */ /* 0x001fe200078e0278 */
        /* <DEDUP_REMOVED lines=81> */
[----:B------:R-:W-:Y:S01]  /*d8b0*/  IMAD.IADD R11, R15, 0x1, R120 ;  /* 0x000000010f0b7824 */ /* 0x000fe200078e0278 */
        /* <DEDUP_REMOVED lines=17> */
.L_x_14438:
[----:B------:R-:W-:-:S05]  /*d9d0*/  IMAD.U32 R121, RZ, RZ, UR5 ;  /* 0x00000005ff797e24 */ /* 0x000fca000f8e00ff */
[----:B------:R-:W-:-:S13]  /*d9e0*/  ISETP.NE.AND P1, PT, R121, 0x1, PT ;  /* 0x000000017900780c */ /* 0x000fda0003f25270 */
[----:B------:R-:W0:Y:S02]  /*d9f0*/  @P1 LDC.64 R14, c[0x0][0x9e8] ;  /* 0x00027a00ff0e1b82 */ /* 0x000e240000000a00 */
[----:B0-----:R-:W-:-:S05]  /*da00*/  @P1 IMAD.HI.U32 R14, R120, R14, RZ ;  /* 0x0000000e780e1227 */ /* 0x001fca00078e00ff */
[----:B------:R-:W-:-:S07]  /*da10*/  @P1 SHF.R.U32.HI R120, RZ, R15, R14 ;  /* 0x0000000fff781219 */ /* 0x000fce000001160e */
.L_x_14439:
[----:B------:R-:W-:Y:S05]  /*da20*/  BSYNC B0 ;  /* 0x0000000000007941 */ /* 0x000fea0003800000 */
.L_x_14437:
[----:B------:R-:W-:-:S04]  /*da30*/  IMAD R10, R120, R121, -R10 ;  /* 0x00000079780a7224 */ /* 0x000fc800078e0a0a */
[----:B------:R-:W-:-:S05]  /*da40*/  IMAD R10, R125, -0x2, R10 ;  /* 0xfffffffe7d0a7824 */ /* 0x000fca00078e020a */
[----:B------:R-:W-:Y:S02]  /*da50*/  VIMNMX R11, R11, R10, !PT ;  /* 0x0000000a0b0b7248 */ /* 0x000fe40007fe0100 */
[----:B------:R-:W-:-:S07]  /*da60*/  VIADDMNMX R21, R10, R121, R21, PT ;  /* 0x000000790a157246 */ /* 0x000fce0003800115 */
.L_x_14436:
[C---:B------:R-:W-:Y:S01]  /*da70*/  ISETP.GT.AND P1, PT, R11.reuse, 0x1, P5 ;  /* 0x000000010b00780c */ /* 0x040fe20002f24270 */
[----:B------:R-:W-:Y:S01]  /*da80*/  UMOV UR30, UR7 ;  /* 0x00000007001e7c82 */ /* 0x000fe20008000000 */
[----:B------:R-:W-:Y:S02]  /*da90*/  ISETP.GT.AND P2, PT, R11, 0x8, P5 ;  /* 0x000000080b00780c */ /* 0x000fe40002f44270 */
[C---:B------:R-:W-:Y:S02]  /*daa0*/  ISETP.LT.OR P1, PT, R21.reuse, 0x2, P1 ;  /* 0x000000021500780c */ /* 0x040fe40000f21670 */
[----:B------:R-:W-:Y:S02]  /*dab0*/  ISETP.LT.OR P2, PT, R21, 0x9, P2 ;  /* 0x000000091500780c */ /* 0x000fe40001741670 */
[----:B------:R-:W-:Y:S02]  /*dac0*/  FSEL R27, R27, -INF , !P1 ;  /* 0xff8000001b1b7808 */ /* 0x000fe40004800000 */
[----:B------:R-:W-:-:S02]  /*dad0*/  ISETP.GT.AND P1, PT, R11, 0x9, P5 ;  /* 0x000000090b00780c */ /* 0x000fc40002f24270 */
[----:B------:R-:W-:Y:S02]  /*dae0*/  FSEL R30, R30, -INF , !P2 ;  /* 0xff8000001e1e7808 */ /* 0x000fe40005000000 */
[----:B------:R-:W-:Y:S02]  /*daf0*/  ISETP.LT.OR P1, PT, R21, 0xa, P1 ;  /* 0x0000000a1500780c */ /* 0x000fe40000f21670 */
[----:B------:R-:W-:Y:S02]  /*db00*/  ISETP.GT.AND P2, PT, R11, 0x10, P5 ;  /* 0x000000100b00780c */ /* 0x000fe40002f44270 */
[----:B------:R-:W-:Y:S02]  /*db10*/  FSEL R31, R31, -INF , !P1 ;  /* 0xff8000001f1f7808 */ /* 0x000fe40004800000 */
[----:B------:R-:W-:Y:S02]  /*db20*/  ISETP.GT.AND P1, PT, R11, 0x11, P5 ;  /* 0x000000110b00780c */ /* 0x000fe40002f24270 */
[----:B------:R-:W-:-:S02]  /*db30*/  ISETP.LT.OR P2, PT, R21, 0x11, P2 ;  /* 0x000000111500780c */ /* 0x000fc40001741670 */
[----:B------:R-:W-:Y:S02]  /*db40*/  ISETP.LT.OR P1, PT, R21, 0x12, P1 ;  /* 0x000000121500780c */ /* 0x000fe40000f21670 */
[----:B------:R-:W-:Y:S02]  /*db50*/  FSEL R34, R34, -INF , !P2 ;  /* 0xff80000022227808 */ /* 0x000fe40005000000 */
[----:B------:R-:W-:Y:S02]  /*db60*/  FSEL R35, R35, -INF , !P1 ;  /* 0xff80000023237808 */ /* 0x000fe40004800000 */
[C---:B------:R-:W-:Y:S02]  /*db70*/  ISETP.GT.AND P2, PT, R11.reuse, 0x18, P5 ;  /* 0x000000180b00780c */ /* 0x040fe40002f44270 */
        /* <DEDUP_REMOVED lines=55> */
[----:B------:R-:W-:-:S02]  /*def0*/  LOP3.LUT R22, R22, 0xbfffffff, RZ, 0xc0, !PT ;  /* 0xbfffffff16167812 */ /* 0x000fc400078ec0ff */
[C---:B------:R-:W-:Y:S02]  /*df00*/  ISETP.LT.OR P2, PT, R21.reuse, 0x61, P2 ;  /* 0x000000611500780c */ /* 0x040fe40001741670 */
[----:B------:R-:W-:Y:S02]  /*df10*/  ISETP.LT.OR P1, PT, R21, 0x62, P1 ;  /* 0x000000621500780c */ /* 0x000fe40000f21670 */
[----:B------:R-:W-:Y:S02]  /*df20*/  FMNMX.FTZ R10, R24, R3, !PT ;  /* 0x00000003180a7209 */ /* 0x000fe40007810000 */
[----:B------:R-:W-:Y:S02]  /*df30*/  @P0 LOP3.LUT R22, R22, 0x40000000, RZ, 0xfc, !PT ;  /* 0x4000000016160812 */ /* 0x000fe400078efcff */
[----:B------:R-:W-:Y:S02]  /*df40*/  FSEL R74, R74, -INF , !P2 ;  /* 0xff8000004a4a7808 */ /* 0x000fe40005000000 */
[----:B------:R-:W-:-:S02]  /*df50*/  FSEL R75, R75, -INF , !P1 ;  /* 0xff8000004b4b7808 */ /* 0x000fc40004800000 */
[C---:B------:R-:W-:Y:S02]  /*df60*/  ISETP.GT.AND P4, PT, R11.reuse, 0x68, P5 ;  /* 0x000000680b00780c */ /* 0x040fe40002f84270 */
[C---:B------:R-:W-:Y:S02]  /*df70*/  ISETP.GT.AND P6, PT, R11.reuse, 0x69, P5 ;  /* 0x000000690b00780c */ /* 0x040fe40002fc4270 */
[C---:B------:R-:W-:Y:S02]  /*df80*/  ISETP.GT.AND P3, PT, R11.reuse, 0x70, P5 ;  /* 0x000000700b00780c */ /* 0x040fe40002f64270 */
[C---:B------:R-:W-:Y:S02]  /*df90*/  ISETP.GT.AND P2, PT, R11.reuse, 0x71, P5 ;  /* 0x000000710b00780c */ /* 0x040fe40002f44270 */
[C---:B------:R-:W-:Y:S02]  /*dfa0*/  ISETP.GT.AND P1, PT, R11.reuse, 0x78, P5 ;  /* 0x000000780b00780c */ /* 0x040fe40002f24270 */
[----:B------:R-:W-:-:S02]  /*dfb0*/  ISETP.GT.AND P0, PT, R11, RZ, P5 ;  /* 0x000000ff0b00720c */ /* 0x000fc40002f04270 */
[----:B------:R-:W-:Y:S02]  /*dfc0*/  ISETP.GT.AND P5, PT, R11, 0x79, P5 ;  /* 0x000000790b00780c */ /* 0x000fe40002fa4270 */
[----:B------:R-:W-:Y:S02]  /*dfd0*/  FMNMX.FTZ R11, R25, R10, !PT ;  /* 0x0000000a190b7209 */ /* 0x000fe40007810000 */
[----:B------:R-:W-:Y:S02]  /*dfe0*/  ISETP.LT.OR P4, PT, R21, 0x69, P4 ;  /* 0x000000691500780c */ /* 0x000fe40002781670 */
[----:B------:R-:W-:Y:S02]  /*dff0*/  FMNMX.FTZ R10, R28, R11, !PT ;  /* 0x0000000b1c0a7209 */ /* 0x000fe40007810000 */
[----:B------:R-:W-:Y:S02]  /*e000*/  LOP3.LUT R22, R22, 0xfffffffd, RZ, 0xc0, !PT ;  /* 0xfffffffd16167812 */ /* 0x000fe400078ec0ff */
[----:B------:R-:W-:-:S02]  /*e010*/  FMNMX.FTZ R11, R29, R10, !PT ;  /* 0x0000000a1d0b7209 */ /* 0x000fc40007810000 */
[----:B------:R-:W-:Y:S02]  /*e020*/  ISETP.LT.OR P0, PT, R21, 0x1, P0 ;  /* 0x000000011500780c */ /* 0x000fe40000701670 */
[----:B------:R-:W-:Y:S02]  /*e030*/  FMNMX.FTZ R10, R32, R11, !PT ;  /* 0x0000000b200a7209 */ /* 0x000fe40007810000 */
[----:B------:R-:W-:Y:S02]  /*e040*/  FSEL R26, R26, -INF , !P0 ;  /* 0xff8000001a1a7808 */ /* 0x000fe40004000000 */
[----:B------:R-:W-:Y:S02]  /*e050*/  FMNMX.FTZ R11, R33, R10, !PT ;  /* 0x0000000a210b7209 */ /* 0x000fe40007810000 */
[----:B------:R-:W-:Y:S02]  /*e060*/  @P4 LOP3.LUT R22, R22, 0x2, RZ, 0xfc, !PT ;  /* 0x0000000216164812 */ /* 0x000fe400078efcff */
[----:B------:R-:W-:-:S02]  /*e070*/  FMNMX.FTZ R10, R36, R11, !PT ;  /* 0x0000000b240a7209 */ /* 0x000fc40007810000 */
[----:B------:R-:W-:Y:S02]  /*e080*/  ISETP.LT.OR P4, PT, R21, 0x6a, P6 ;  /* 0x0000006a1500780c */ /* 0x000fe40003781670 */
[----:B------:R-:W-:Y:S02]  /*e090*/  FMNMX.FTZ R11, R37, R10, !PT ;  /* 0x0000000a250b7209 */ /* 0x000fe40007810000 */
[----:B------:R-:W-:Y:S02]  /*e0a0*/  ISETP.LT.OR P3, PT, R21, 0x71, P3 ;  /* 0x000000711500780c */ /* 0x000fe40001f61670 */
[----:B------:R-:W-:Y:S02]  /*e0b0*/  FMNMX.FTZ R10, R40, R11, !PT ;  /* 0x0000000b280a7209 */ /* 0x000fe40007810000 */
[----:B------:R-:W-:Y:S02]  /*e0c0*/  FSEL R79, R79, -INF , !P4 ;  /* 0xff8000004f4f7808 */ /* 0x000fe40006000000 */
[----:B------:R-:W-:-:S02]  /*e0d0*/  FMNMX.FTZ R11, R41, R10, !PT ;  /* 0x0000000a290b7209 */ /* 0x000fc40007810000 */
[----:B------:R-:W-:Y:S02]  /*e0e0*/  ISETP.LT.OR P2, PT, R21, 0x72, P2 ;  /* 0x000000721500780c */ /* 0x000fe40001741670 */
[----:B------:R-:W-:Y:S02]  /*e0f0*/  FMNMX.FTZ R10, R44, R11, !PT ;  /* 0x0000000b2c0a7209 */ /* 0x000fe40007810000 */
[----:B------:R-:W-:Y:S02]  /*e100*/  FSEL R82, R82, -INF , !P3 ;  /* 0xff80000052527808 */ /* 0x000fe40005800000 */
[----:B------:R-:W-:Y:S02]  /*e110*/  FMNMX.FTZ R11, R45, R10, !PT ;  /* 0x0000000a2d0b7209 */ /* 0x000fe40007810000 */
[----:B------:R-:W-:Y:S02]  /*e120*/  ISETP.LT.OR P1, PT, R21, 0x79, P1 ;  /* 0x000000791500780c */ /* 0x000fe40000f21670 */
[----:B------:R-:W-:-:S02]  /*e130*/  FMNMX.FTZ R10, R48, R11, !PT ;  /* 0x0000000b300a7209 */ /* 0x000fc40007810000 */
[----:B------:R-:W-:Y:S02]  /*e140*/  FSEL R83, R83, -INF , !P2 ;  /* 0xff80000053537808 */ /* 0x000fe40005000000 */
[----:B------:R-:W-:Y:S02]  /*e150*/  FMNMX.FTZ R11, R49, R10, !PT ;  /* 0x0000000a310b7209 */ /* 0x000fe40007810000 */
[----:B------:R-:W-:Y:S02]  /*e160*/  ISETP.LT.OR P5, PT, R21, 0x7a, P5 ;  /* 0x0000007a1500780c */ /* 0x000fe40002fa1670 */
[----:B------:R-:W-:Y:S02]  /*e170*/  FMNMX.FTZ R10, R52, R11, !PT ;  /* 0x0000000b340a7209 */ /* 0x000fe40007810000 */
[----:B------:R-:W-:Y:S02]  /*e180*/  FSEL R86, R86, -INF , !P1 ;  /* 0xff80000056567808 */ /* 0x000fe40004800000 */
[----:B------:R-:W-:-:S02]  /*e190*/  FMNMX.FTZ R11, R53, R10, !PT ;  /* 0x0000000a350b7209 */ /* 0x000fc40007810000 */
[----:B------:R-:W-:Y:S02]  /*e1a0*/  FSEL R87, R87, -INF , !P5 ;  /* 0xff80000057577808 */ /* 0x000fe40006800000 */
[----:B------:R-:W-:Y:S02]  /*e1b0*/  FMNMX.FTZ R10, R56, R11, !PT ;  /* 0x0000000b380a7209 */ /* 0x000fe40007810000 */
[----:B------:R-:W-:Y:S02]  /*e1c0*/  LOP3.LUT P0, RZ, R22, 0x40000000, RZ, 0xc0, !PT ;  /* 0x4000000016ff7812 */ /* 0x000fe4000780c0ff */
        /* <DEDUP_REMOVED lines=265> */
.L_x_14440:
[----:B------:R-:W2:Y:S01]  /*f260*/  LDL R21, [R1+0x20] ;  /* 0x0000200001157983 */ /* 0x000ea20000100800 */
[----:B------:R-:W-:Y:S02]  /*f270*/  IMAD R14, R19, 0x8, R2 ;  /* 0x00000008130e7824 */ /* 0x000fe400078e0202 */
[-C--:B------:R-:W-:Y:S01]  /*f280*/  FMUL.FTZ R88, R88, R0.reuse ;  /* 0x0000000058587220 */ /* 0x080fe20000410000 */
[----:B------:R-:W-:Y:S02]  /*f290*/  IMAD.U32 R15, RZ, RZ, UR38 ;  /* 0x00000026ff0f7e24 */ /* 0x000fe4000f8e00ff */
[-C--:B------:R-:W-:Y:S01]  /*f2a0*/  FMUL.FTZ R89, R89, R0.reuse ;  /* 0x0000000059597220 */ /* 0x080fe20000410000 */
        /* <DEDUP_REMOVED lines=69> */
[C---:B--2---:R-:W-:Y:S01]  /*f700*/  ISETP.GT.AND P1, PT, R4.reuse, R21, PT ;  /* 0x000000150400720c */ /* 0x044fe20003f24270 */
[----:B------:R-:W-:-:S12]  /*f710*/  VIADD R4, R4, 0xffffffff ;  /* 0xffffffff04047836 */ /* 0x000fd80000000000 */
[----:B0-----:R-:W-:Y:S05]  /*f720*/  @P1 BRA `(.L_x_14441) ;  /* 0xffffffcc00e01947 */ /* 0x001fea000383ffff */
[----:B------:R-:W-:Y:S02]  /*f730*/  IMAD.MOV.U32 R0, RZ, RZ, R11 ;  /* 0x000000ffff007224 */ /* 0x000fe400078e000b */
[----:B------:R-:W-:Y:S02]  /*f740*/  IMAD.MOV.U32 R3, RZ, RZ, R10 ;  /* 0x000000ffff037224 */ /* 0x000fe400078e000a */
[----:B------:R-:W-:Y:S02]  /*f750*/  IMAD.MOV.U32 R19, RZ, RZ, R7 ;  /* 0x000000ffff137224 */ /* 0x000fe400078e0007 */
[----:B------:R-:W-:-:S07]  /*f760*/  IMAD.MOV.U32 R154, RZ, RZ, R20 ;  /* 0x000000ffff9a7224 */ /* 0x000fce00078e0014 */
.L_x_14421:
        /* <DEDUP_REMOVED lines=13> */
[----:B-1----:R-:W-:-:S03]  /*f840*/  ISETP.GE.AND P1, PT, R15, 0x1, PT ;  /* 0x000000010f00780c */ /* 0x002fc60003f26270 */
[----:B------:R-:W-:-:S04]  /*f850*/  IMAD.IADD R7, R14, 0x1, R7 ;  /* 0x000000010e077824 */ /* 0x000fc800078e0207 */
[----:B------:R-:W-:-:S06]  /*f860*/  VIADD R14, R7, -UR29 ;  /* 0x8000001d070e7c36 */ /* 0x000fcc0008000000 */
[----:B------:R-:W-:Y:S01]  /*f870*/  @P1 LOP3.LUT R22, R22, 0x8, RZ, 0xfc, !PT ;  /* 0x0000000816161812 */ /* 0x000fe200078efcff */
        /* <DEDUP_REMOVED lines=11> */
.L_x_14444:
[----:B------:R-:W-:-:S13]  /*f930*/  ISETP.NE.AND P1, PT, R15, 0x1, PT ;  /* 0x000000010f00780c */ /* 0x000fda0003f25270 */
[----:B------:R-:W0:Y:S02]  /*f940*/  @P1 LDC.64 R10, c[0x0][0x9e8] ;  /* 0x00027a00ff0a1b82 */ /* 0x000e240000000a00 */
[----:B0-----:R-:W-:-:S05]  /*f950*/  @P1 IMAD.HI.U32 R10, R7, R10, RZ ;  /* 0x0000000a070a1227 */ /* 0x001fca00078e00ff */
[----:B------:R-:W-:-:S07]  /*f960*/  @P1 SHF.R.U32.HI R7, RZ, R11, R10 ;  /* 0x0000000bff071219 */ /* 0x000fce000001160a */
.L_x_14445:
[----:B------:R-:W-:Y:S05]  /*f970*/  BSYNC B0 ;  /* 0x0000000000007941 */ /* 0x000fea0003800000 */
.L_x_14443:
[----:B------:R-:W-:-:S05]  /*f980*/  IMAD R7, R7, R15, RZ ;  /* 0x0000000f07077224 */ /* 0x000fca00078e02ff */
[----:B------:R-:W-:-:S07]  /*f990*/  VIMNMX R14, R14, R7, !PT ;  /* 0x000000070e0e7248 */ /* 0x000fce0007fe0100 */
.L_x_14442:
        /* <DEDUP_REMOVED lines=13> */
.L_x_14458:
        /* <DEDUP_REMOVED lines=9> */
.L_x_14448:
        /* <DEDUP_REMOVED lines=8> */
.L_x_14449:
[----:B------:R-:W-:Y:S04]  /*fb80*/  BSSY B0, `(.L_x_14447) ;  /* 0x0000004000007945 */ /* 0x000fe80003800000 */
[----:B-1----:R-:W-:Y:S05]  /*fb90*/  @P2 BRA `(.L_x_14450) ;  /* 0x0000000000082947 */ /* 0x002fea0003800000 */
[----:B------:R-:W1:Y:S02]  /*fba0*/  SYNCS.PHASECHK.TRANS64.TRYWAIT P2, [R3+URZ+0x16830], R0 ;  /* 0x01683000030075a7 */ /* 0x000e64000804017f */
[----:B-1----:R-:W-:Y:S05]  /*fbb0*/  @!P2 BRA `(.L_x_14451) ;  /* 0x000000f80040a947 */ /* 0x002fea0003800000 */
.L_x_14450:
[----:B------:R-:W-:Y:S05]  /*fbc0*/  BSYNC B0 ;  /* 0x0000000000007941 */ /* 0x000fea0003800000 */
.L_x_14447:
[----:B------:R-:W2:Y:S04]  /*fbd0*/  LDL R11, [R1+0x2c] ;  /* 0x00002c00010b7983 */ /* 0x000ea80000100800 */
[----:B------:R3:W-:Y:S01]  /*fbe0*/  STL [R1+0x68], R2 ;  /* 0x0000680201007387 */ /* 0x0007e20000100800 */
[----:B01----:R-:W0:Y:S03]  /*fbf0*/  S2R R0, SR_TID.X ;  /* 0x0000000000007919 */ /* 0x003e260000002100 */
[----:B---3--:R-:W3:Y:S01]  /*fc00*/  LDL.64 R2, [R1+0x18] ;  /* 0x0000180001027983 */ /* 0x008ee20000100a00 */
        /* <DEDUP_REMOVED lines=9> */
[----:B------:R-:W-:Y:S02]  /*fca0*/  R2UR UR13, R9 ;  /* 0x00000000090d72ca */ /* 0x000fe400000e0000 */
[----:B------:R-:W-:Y:S02]  /*fcb0*/  R2UR UR15, R27 ;  /* 0x000000001b0f72ca */ /* 0x000fe400000e0000 */
[----:B------:R-:W-:Y:S02]  /*fcc0*/  R2UR UR19, R25 ;  /* 0x00000000191372ca */ /* 0x000fe400000e0000 */
[----:B0-----:R-:W-:-:S05]  /*fcd0*/  SHF.R.U32.HI R0, RZ, 0x7, R0 ;  /* 0x00000007ff007819 */ /* 0x001fca0000011600 */
[----:B------:R-:W-:Y:S01]  /*fce0*/  VIADD R0, R0, 0x8 ;  /* 0x0000000800007836 */ /* 0x000fe20000000000 */
[----:B------:R-:W-:-:S04]  /*fcf0*/  R2UR UR27, R27 ;  /* 0x000000001b1b72ca */ /* 0x000fc800000e0000 */
[----:B------:R0:W-:Y:S01]  /*fd00*/  BAR.SYNC.DEFER_BLOCKING R0, 0x100 ;  /* 0x000400000000751d */ /* 0x0001e20000010000 */
[----:B--2---:R-:W-:-:S04]  /*fd10*/  IMAD R26, R19, 0x400, R11 ;  /* 0x00000400131a7824 */ /* 0x004fc800078e020b */
[C---:B------:R-:W-:Y:S01]  /*fd20*/  VIADD R14, R26.reuse, 0x4 ;  /* 0x000000041a0e7836 */ /* 0x040fe20000000000 */
[C---:B------:R-:W-:Y:S01]  /*fd30*/  R2UR UR14, R26.reuse ;  /* 0x000000001a0e72ca */ /* 0x040fe200000e0000 */
[C---:B------:R-:W-:Y:S02]  /*fd40*/  VIADD R24, R26.reuse, 0x2 ;  /* 0x000000021a187836 */ /* 0x040fe40000000000 */
[----:B------:R-:W-:Y:S01]  /*fd50*/  VIADD R26, R26, 0x6 ;  /* 0x000000061a1a7836 */ /* 0x000fe20000000000 */
[----:B------:R-:W-:Y:S02]  /*fd60*/  R2UR UR22, R14 ;  /* 0x000000000e1672ca */ /* 0x000fe400000e0000 */
[----:B------:R-:W2:Y:S01]  /*fd70*/  LDL.64 R14, [R1+0x10] ;  /* 0x00001000010e7983 */ /* 0x000ea20000100a00 */
[----:B------:R-:W-:Y:S02]  /*fd80*/  R2UR UR18, R24 ;  /* 0x00000000181272ca */ /* 0x000fe400000e0000 */
[----:B------:R-:W-:-:S02]  /*fd90*/  R2UR UR26, R26 ;  /* 0x000000001a1a72ca */ /* 0x000fc400000e0000 */
[----:B------:R-:W-:-:S06]  /*fda0*/  WARPGROUP.ARRIVE ;  /* 0x00000000000079c5 */ /* 0x000fcc0000000000 */
[----:B------:R-:W-:Y:S01]  /*fdb0*/  HGMMA.64x128x16.F32 R24, gdesc[UR12], RZ, !UPT, gsb0 ;  /* 0x01e000000c1879f0 */ /* 0x000fe2000c0008ff */
[----:B---3--:R-:W-:Y:S02]  /*fdc0*/  R2UR UR16, R2 ;  /* 0x00000000021072ca */ /* 0x008fe400000e0000 */
[----:B------:R-:W-:Y:S01]  /*fdd0*/  R2UR UR17, R3 ;  /* 0x00000000031172ca */ /* 0x000fe200000e0000 */
[----:B------:R0:W5:Y:S01]  /*fde0*/  LDL.LU R2, [R1+0x68] ;  /* 0x0000680001027983 */ /* 0x0001620000300800 */
[----:B------:R-:W-:Y:S02]  /*fdf0*/  WARPGROUP.DEPBAR.LE gsb0, 0x0 ;  /* 0x00008000000079c5 */ /* 0x000fe40000010000 */
[----:B------:R-:W-:-:S09]  /*fe00*/  WARPGROUP.ARRIVE ;  /* 0x00000000000079c5 */ /* 0x000fd20000000000 */
[----:B------:R-:W-:Y:S01]  /*fe10*/  HGMMA.64x128x16.F32 R24, gdesc[UR16], R24, gsb0 ;  /* 0x01e00000101879f0 */ /* 0x000fe20008000818 */
[----:B------:R-:W-:Y:S02]  /*fe20*/  R2UR UR24, R12 ;  /* 0x000000000c1872ca */ /* 0x000fe400000e0000 */
[----:B------:R-:W-:Y:S01]  /*fe30*/  R2UR UR25, R13 ;  /* 0x000000000d1972ca */ /* 0x000fe200000e0000 */
[----:B------:R-:W-:Y:S02]  /*fe40*/  WARPGROUP.DEPBAR.LE gsb0, 0x0 ;  /* 0x00008000000079c5 */ /* 0x000fe40000010000 */
[----:B------:R-:W-:Y:S01]  /*fe50*/  WARPGROUP.ARRIVE ;  /* 0x00000000000079c5 */ /* 0x000fe20000000000 */
[----:B--2---:R-:W-:Y:S02]  /*fe60*/  R2UR UR20, R14 ;  /* 0x000000000e1472ca */ /* 0x004fe400000e0000 */
[----:B------:R-:W-:-:S13]  /*fe70*/  R2UR UR21, R15 ;  /* 0x000000000f1572ca */ /* 0x000fda00000e0000 */
        /* <DEDUP_REMOVED lines=8> */
.L_x_14453:
[----:B------:R-:W-:Y:S01]  /*ff00*/  SHF.L.U32 R0, R10, 0x1f, RZ ;  /* 0x0000001f0a007819 */ /* 0x000fe200000006ff */
[----:B-----5:R-:W-:-:S04]  /*ff10*/  IMAD R3, R21, 0x8, R2 ;  /* 0x0000000815037824 */ /* 0x020fc800078e0202 */
[----:B------:R0:W1:Y:S01]  /*ff20*/  SYNCS.PHASECHK.TRANS64.TRYWAIT P1, [R3+URZ+0x16850], R0 ;  /* 0x01685000030075a7 */ /* 0x000062000802017f */
[----:B------:R-:W-:Y:S05]  /*ff30*/  @!P0 BRA `(.L_x_14454) ;  /* 0x0000000000048947 */ /* 0x000fea0003800000 */
[----:B------:R-:W-:Y:S01]  /*ff40*/  BPT.TRAP 0x1 ;  /* 0x000000040000795c */ /* 0x000fe20000300000 */
.L_x_14454:
[----:B-1----:R-:W-:Y:S05]  /*ff50*/  @P1 BRA `(.L_x_14452) ;  /* 0x0000000000081947 */ /* 0x002fea0003800000 */
[----:B------:R-:W1:Y:S02]  /*ff60*/  SYNCS.PHASECHK.TRANS64.TRYWAIT P1, [R3+URZ+0x16850], R0 ;  /* 0x01685000030075a7 */ /* 0x000e64000802017f */
[----:B-1----:R-:W-:Y:S05]  /*ff70*/  @!P1 BRA `(.L_x_14455) ;  /* 0x000000f400649947 */ /* 0x002fea0003800000 */
.L_x_14452:
[----:B01---5:R-:W-:Y:S01]  /*ff80*/  VIADD R0, R2, 0x400 ;  /* 0x0000040002007836 */ /* 0x023fe20000000000 */
[----:B------:R-:W-:Y:S05]  /*ff90*/  WARPSYNC.ALL ;  /* 0x0000000000007948 */ /* 0x000fea0003800000 */
[----:B------:R-:W-:Y:S01]  /*ffa0*/  SHF.R.U32.HI R0, RZ, 0x4, R0 ;  /* 0x00000004ff007819 */ /* 0x000fe20000011600 */
[----:B------:R-:W-:Y:S01]  /*ffb0*/  IMAD.MOV.U32 R11, RZ, RZ, 0x40000040 ;  /* 0x40000040ff0b7424 */ /* 0x000fe200078e00ff */
[----:B------:R-:W-:Y:S01]  /*ffc0*/  WARPGROUP.ARRIVE ;  /* 0x00000000000079c5 */ /* 0x000fe20000000000 */
[----:B------:R-:W-:Y:S01]  /*ffd0*/  IMAD.MOV.U32 R15, RZ, RZ, 0x40000040 ;  /* 0x40000040ff0f7424 */ /* 0x000fe200078e00ff */
[----:B------:R-:W-:-:S02]  /*ffe0*/  LOP3.LUT R0, R0, 0x3fff, RZ, 0xc0, !PT ;  /* 0x00003fff00007812 */ /* 0x000fc400078ec0ff */
[----:B------:R-:W-:Y:S01]  /*fff0*/  R2UR UR15, R11 ;  /* 0x000000000b0f72ca */ /* 0x000fe200000e0000 */
[----:B------:R-:W-:Y:S02]  /*10000*/  IMAD.MOV.U32 R11, RZ, RZ, 0x40000040 ;  /* 0x40000040ff0b7424 */ /* 0x000fe400078e00ff */
[----:B------:R-:W-:Y:S02]  /*10010*/  IMAD R10, R21, 0x400, R0 ;  /* 0x00000400150a7824 */ /* 0x000fe400078e0200 */
[----:B------:R-:W0:Y:S02]  /*10020*/  S2R R0, SR_TID.X ;  /* 0x0000000000007919 */ /* 0x000e240000002100 */
[C---:B------:R-:W-:Y:S01]  /*10030*/  VIADD R14, R10.reuse, 0x80 ;  /* 0x000000800a0e7836 */ /* 0x040fe20000000000 */
[----:B------:R-:W-:-:S13]  /*10040*/  R2UR UR14, R10 ;  /* 0x000000000a0e72ca */ /* 0x000fda00000e0000 */
[----:B------:R-:W-:Y:S01]  /*10050*/  HGMMA.64x64x16.F32 R88, R148, gdesc[UR12].tnspB, R88, gsb0 ;  /* 0x40e0000c94587df0 */ /* 0x000fe20008000858 */
[----:B------:R-:W-:Y:S01]  /*10060*/  R2UR UR14, R14 ;  /* 0x000000000e0e72ca */ /* 0x000fe200000e0000 */
[----:B------:R-:W-:Y:S01]  /*10070*/  VIADD R14, R10, 0x100 ;  /* 0x000001000a0e7836 */ /* 0x000fe20000000000 */
[----:B------:R-:W-:Y:S02]  /*10080*/  R2UR UR15, R15 ;  /* 0x000000000f0f72ca */ /* 0x000fe400000e0000 */
[----:B------:R-:W-:Y:S02]  /*10090*/  MOV R15, 0x40000040 ;  /* 0x40000040000f7802 */ /* 0x000fe40000000f00 */
[----:B0-----:R-:W-:Y:S02]  /*100a0*/  SHF.R.U32.HI R3, RZ, 0x7, R0 ;  /* 0x00000007ff037819 */ /* 0x001fe40000011600 */
[----:B------:R-:W-:-:S03]  /*100b0*/  ISETP.GE.U32.AND P1, PT, R0, 0x180, PT ;  /* 0x000001800000780c */ /* 0x000fc60003f26070 */
[----:B------:R-:W-:-:S05]  /*100c0*/  VIADD R0, R3, 0x9 ;  /* 0x0000000903007836 */ /* 0x000fca0000000000 */
[----:B------:R-:W-:Y:S01]  /*100d0*/  SEL R0, R0, 0x9, !P1 ;  /* 0x0000000900007807 */ /* 0x000fe20004800000 */
        /* <DEDUP_REMOVED lines=46> */
.L_x_14456:
        /* <DEDUP_REMOVED lines=43> */
[----:B------:R-:W-:Y:S01]  /*10670*/  FMUL.FTZ R11, R3, UR30 ;  /* 0x0000001e030b7c20 */ /* 0x000fe20008410000 */
[----:B------:R-:W-:Y:S01]  /*10680*/  FMNMX.FTZ R0, R27, R0, !PT ;  /* 0x000000001b007209 */ /* 0x000fe20007810000 */
[----:B------:R-:W-:Y:S02]  /*10690*/  FADD.FTZ R7, -R3, R7 ;  /* 0x0000000703077221 */ /* 0x000fe40000010100 */
[--C-:B------:R-:W-:Y:S01]  /*106a0*/  FFMA.FTZ R24, R24, UR30, -R11.reuse ;  /* 0x0000001e18187c23 */ /* 0x100fe2000801080b */
[----:B------:R-:W-:Y:S01]  /*106b0*/  FMNMX.FTZ R0, R30, R0, !PT ;  /* 0x000000001e007209 */ /* 0x000fe20007810000 */
[----:B------:R-:W-:Y:S01]  /*106c0*/  FMUL.FTZ R7, R7, UR30 ;  /* 0x0000001e07077c20 */ /* 0x000fe20008410000 */
        /* <DEDUP_REMOVED lines=28> */
[----:B0-----:R-:W-:Y:S01]  /*10890*/  FFMA.FTZ R6, R7, R6, R24 ;  /* 0x0000000607067223 */ /* 0x001fe20000010018 */
[--C-:B------:R-:W-:Y:S01]  /*108a0*/  FFMA.FTZ R60, R60, UR30, -R11.reuse ;  /* 0x0000001e3c3c7c23 */ /* 0x100fe2000801080b */
[----:B------:R-:W-:Y:S01]  /*108b0*/  FMNMX.FTZ R0, R46, R0, !PT ;  /* 0x000000002e007209 */ /* 0x000fe20007810000 */
[--C-:B------:R-:W-:Y:S01]  /*108c0*/  FFMA.FTZ R61, R61, UR30, -R11.reuse ;  /* 0x0000001e3d3d7c23 */ /* 0x100fe2000801080b */
[--C-:B------:R-:W-:Y:S01]  /*108d0*/  FFMA.FTZ R64, R64, UR30, -R11.reuse ;  /* 0x0000001e40407c23 */ /* 0x100fe2000801080b */
[--C-:B------:R-:W-:Y:S01]  /*108e0*/  FFMA.FTZ R65, R65, UR30, -R11.reuse ;  /* 0x0000001e41417c23 */ /* 0x100fe2000801080b */
[----:B------:R-:W-:Y:S01]  /*108f0*/  FMNMX.FTZ R0, R47, R0, !PT ;  /* 0x000000002f007209 */ /* 0x000fe20007810000 */
[----:B------:R-:W-:Y:S01]  /*10900*/  MUFU.EX2 R29, R29 ;  /* 0x0000001d001d7308 */ /* 0x000fe20000000800 */
[----:B-1----:R-:W-:Y:S01]  /*10910*/  FADD.FTZ R6, R25, R6 ;  /* 0x0000000619067221 */ /* 0x002fe20000010000 */
        /* <DEDUP_REMOVED lines=15> */
[----:B------:R-:W-:-:S02]  /*10a10*/  FFMA.FTZ R11, R85, UR30, -R11 ;  /* 0x0000001e550b7c23 */ /* 0x000fc4000801080b */
        /* <DEDUP_REMOVED lines=34> */
[----:B0-----:R-:W-:-:S05]  /*10c40*/  FMNMX.FTZ R0, R0, R10, !PT ;  /* 0x0000000a00007209 */ /* 0x001fca0007810000 */
[C---:B------:R-:W-:Y:S01]  /*10c50*/  FADD.FTZ R10, -R0.reuse, R20 ;  /* 0x00000014000a7221 */ /* 0x040fe20000010100 */
[----:B------:R-:W-:Y:S01]  /*10c60*/  FMUL.FTZ R14, R0, UR30 ;  /* 0x0000001e000e7c20 */ /* 0x000fe20008410000 */
[----:B------:R-:W-:Y:S02]  /*10c70*/  MUFU.EX2 R65, R65 ;  /* 0x0000004100417308 */ /* 0x000fe40000000800 */
        /* <DEDUP_REMOVED lines=140> */
.L_x_14457:
        /* <DEDUP_REMOVED lines=77> */
.L_x_14446:
[----:B------:R-:W2:Y:S02]  /*11a10*/  LDL R7, [R1+0x38] ;  /* 0x0000380001077983 */ /* 0x000ea40000100800 */
[----:B--2---:R-:W-:-:S13]  /*11a20*/  ISETP.GE.AND P1, PT, R4, R7, PT ;  /* 0x000000070400720c */ /* 0x004fda0003f26270 */
[----:B------:R-:W-:Y:S05]  /*11a30*/  @!P1 BRA `(.L_x_14459) ;  /* 0x0000003000489947 */ /* 0x000fea0003800000 */
[----:B------:R-:W-:Y:S01]  /*11a40*/  IMAD.MOV.U32 R7, RZ, RZ, R0 ;  /* 0x000000ffff077224 */ /* 0x000fe200078e0000 */
[----:B------:R-:W-:Y:S01]  /*11a50*/  MOV R21, R19 ;  /* 0x0000001300157202 */ /* 0x000fe20000000f00 */
[----:B------:R-:W-:Y:S02]  /*11a60*/  IMAD.MOV.U32 R20, RZ, RZ, R3 ;  /* 0x000000ffff147224 */ /* 0x000fe400078e0003 */
[----:B------:R-:W-:-:S07]  /*11a70*/  IMAD.MOV.U32 R10, RZ, RZ, R154 ;  /* 0x000000ffff0a7224 */ /* 0x000fce00078e009a */
.L_x_14479:
        /* <DEDUP_REMOVED lines=9> */
.L_x_14461:
        /* <DEDUP_REMOVED lines=8> */
.L_x_14462:
[----:B------:R-:W-:Y:S04]  /*11b90*/  BSSY B0, `(.L_x_14460) ;  /* 0x0000004000007945 */ /* 0x000fe80003800000 */
[----:B-1----:R-:W-:Y:S05]  /*11ba0*/  @P2 BRA `(.L_x_14463) ;  /* 0x0000000000082947 */ /* 0x002fea0003800000 */
[----:B------:R-:W1:Y:S02]  /*11bb0*/  SYNCS.PHASECHK.TRANS64.TRYWAIT P2, [R3+URZ+0x16830], R0 ;  /* 0x01683000030075a7 */ /* 0x000e64000804017f */
[----:B-1----:R-:W-:Y:S05]  /*11bc0*/  @!P2 BRA `(.L_x_14464) ;  /* 0x000000d80064a947 */ /* 0x002fea0003800000 */
.L_x_14463:
[----:B------:R-:W-:Y:S05]  /*11bd0*/  BSYNC B0 ;  /* 0x0000000000007941 */ /* 0x000fea0003800000 */
.L_x_14460:
        /* <DEDUP_REMOVED lines=51> */
.L_x_14466:
[----:B------:R-:W-:Y:S01]  /*11f10*/  SHF.L.U32 R0, R10, 0x1f, RZ ;  /* 0x0000001f0a007819 */ /* 0x000fe200000006ff */
[----:B-----5:R-:W-:-:S04]  /*11f20*/  IMAD R3, R21, 0x8, R2 ;  /* 0x0000000815037824 */ /* 0x020fc800078e0202 */
[----:B------:R0:W1:Y:S01]  /*11f30*/  SYNCS.PHASECHK.TRANS64.TRYWAIT P1, [R3+URZ+0x16850], R0 ;  /* 0x01685000030075a7 */ /* 0x000062000802017f */
[----:B------:R-:W-:Y:S05]  /*11f40*/  @!P0 BRA `(.L_x_14467) ;  /* 0x0000000000048947 */ /* 0x000fea0003800000 */
[----:B------:R-:W-:Y:S01]  /*11f50*/  BPT.TRAP 0x1 ;  /* 0x000000040000795c */ /* 0x000fe20000300000 */
.L_x_14467:
[----:B-1----:R-:W-:Y:S05]  /*11f60*/  @P1 BRA `(.L_x_14465) ;  /* 0x0000000000081947 */ /* 0x002fea0003800000 */
[----:B------:R-:W1:Y:S02]  /*11f70*/  SYNCS.PHASECHK.TRANS64.TRYWAIT P1, [R3+URZ+0x16850], R0 ;  /* 0x01685000030075a7 */ /* 0x000e64000802017f */
[----:B-1----:R-:W-:Y:S05]  /*11f80*/  @!P1 BRA `(.L_x_14468) ;  /* 0x000000d400889947 */ /* 0x002fea0003800000 */
.L_x_14465:
        /* <DEDUP_REMOVED lines=46> */
[----:B------:R-:W-:Y:S02]  /*12270*/  R2UR UR14, R14 ;  /* 0x000000000e0e72ca */ /* 0x000fe400000e0000 */
[----:B------:R-:W-:Y:S01]  /*12280*/  R2UR UR15, R15 ;  /* 0x000000000f0f72ca */ /* 0x000fe200000e0000 */
[----:B------:R-:W-:Y:S01]  /*12290*/  IMAD.MOV.U32 R15, RZ, RZ, 0x40000040 ;  /* 0x40000040ff0f7424 */ /* 0x000fe200078e00ff */
[C---:B------:R-:W-:Y:S01]  /*122a0*/  IADD3 R14, R10.reuse, 0x300, RZ ;  /* 0x000003000a0e7810 */ /* 0x040fe20007ffe0ff */
        /* <DEDUP_REMOVED lines=18> */
.L_x_14469:
[----:B------:R-:W2:Y:S01]  /*123d0*/  LDL R11, [R1+0x24] ;  /* 0x00002400010b7983 */ /* 0x000ea20000100800 */
[----:B0-----:R-:W0:Y:S03]  /*123e0*/  LDC R0, c[0x0][0x448] ;  /* 0x00011200ff007b82 */ /* 0x001e260000000800 */
[----:B------:R-:W2:Y:S04]  /*123f0*/  LDL R10, [R1+0x30] ;  /* 0x00003000010a7983 */ /* 0x000ea80000100800 */
[----:B------:R-:W3:Y:S01]  /*12400*/  LDL R124, [R1] ;  /* 0x00000000017c7983 */ /* 0x000ee20000100800 */
        /* <DEDUP_REMOVED lines=36> */
.L_x_14472:
[----:B------:R-:W-:-:S05]  /*12650*/  IMAD.U32 R123, RZ, RZ, UR4 ;  /* 0x00000004ff7b7e24 */ /* 0x000fca000f8e00ff */
[----:B------:R-:W-:-:S13]  /*12660*/  ISETP.NE.AND P1, PT, R123, 0x1, PT ;  /* 0x000000017b00780c */ /* 0x000fda0003f25270 */
[----:B------:R-:W0:Y:S02]  /*12670*/  @P1 LDC.64 R120, c[0x0][0x9e8] ;  /* 0x00027a00ff781b82 */ /* 0x000e240000000a00 */
[----:B0-----:R-:W-:-:S05]  /*12680*/  @P1 IMAD.HI.U32 R120, R122, R120, RZ ;  /* 0x000000787a781227 */ /* 0x001fca00078e00ff */
[----:B------:R-:W-:-:S07]  /*12690*/  @P1 SHF.R.U32.HI R122, RZ, R121, R120 ;  /* 0x00000079ff7a1219 */ /* 0x000fce0000011678 */
.L_x_14473:
[----:B------:R-:W-:Y:S05]  /*126a0*/  BSYNC B0 ;  /* 0x0000000000007941 */ /* 0x000fea0003800000 */
.L_x_14471:
[----:B------:R-:W-:-:S04]  /*126b0*/  IMAD R122, R122, R123, -R0 ;  /* 0x0000007b7a7a7224 */ /* 0x000fc800078e0a00 */
[----:B------:R-:W-:-:S05]  /*126c0*/  IMAD R122, R124, -0x2, R122 ;  /* 0xfffffffe7c7a7824 */ /* 0x000fca00078e027a */
[----:B------:R-:W-:Y:S02]  /*126d0*/  VIMNMX R3, R3, R122, !PT ;  /* 0x0000007a03037248 */ /* 0x000fe40007fe0100 */
[----:B------:R-:W-:-:S07]  /*126e0*/  VIADDMNMX R10, R122, R123, R10, PT ;  /* 0x0000007b7a0a7246 */ /* 0x000fce000380010a */
.L_x_14470:
        /* <DEDUP_REMOVED lines=113> */
.L_x_14476:
[----:B------:R-:W-:-:S05]  /*12e00*/  IMAD.U32 R120, RZ, RZ, UR4 ;  /* 0x00000004ff787e24 */ /* 0x000fca000f8e00ff */
[----:B------:R-:W-:-:S13]  /*12e10*/  ISETP.NE.AND P1, PT, R120, 0x1, PT ;  /* 0x000000017800780c */ /* 0x000fda0003f25270 */
[----:B------:R-:W0:Y:S02]  /*12e20*/  @P1 LDC.64 R10, c[0x0][0x9e8] ;  /* 0x00027a00ff0a1b82 */ /* 0x000e240000000a00 */
[----:B0-----:R-:W-:-:S05]  /*12e30*/  @P1 IMAD.HI.U32 R10, R15, R10, RZ ;  /* 0x0000000a0f0a1227 */ /* 0x001fca00078e00ff */
[----:B------:R-:W-:-:S07]  /*12e40*/  @P1 SHF.R.U32.HI R15, RZ, R11, R10 ;  /* 0x0000000bff0f1219 */ /* 0x000fce000001160a */
.L_x_14477:
[----:B------:R-:W-:Y:S05]  /*12e50*/  BSYNC B0 ;  /* 0x0000000000007941 */ /* 0x000fea0003800000 */
.L_x_14475:
[----:B------:R-:W-:-:S04]  /*12e60*/  IMAD R0, R15, R120, -R0 ;  /* 0x000000780f007224 */ /* 0x000fc800078e0a00 */
[----:B------:R-:W-:-:S05]  /*12e70*/  IMAD R0, R124, -0x2, R0 ;  /* 0xfffffffe7c007824 */ /* 0x000fca00078e0200 */
[----:B------:R-:W-:Y:S02]  /*12e80*/  VIMNMX R3, R3, R0, !PT ;  /* 0x0000000003037248 */ /* 0x000fe40007fe0100 */
[----:B------:R-:W-:-:S07]  /*12e90*/  VIADDMNMX R14, R0, R120, R14, PT ;  /* 0x00000078000e7246 */ /* 0x000fce000380010e */
.L_x_14474:
        /* <DEDUP_REMOVED lines=9> */
[----:B------:R-:W-:Y:S02]  /*12f30*/  FMNMX.FTZ R0, R32, R0, !PT ;  /* 0x0000000020007209 */ /* 0x000fe40007810000 */
        /* <DEDUP_REMOVED lines=48> */
[----:B------:R-:W-:Y:S02]  /*13240*/  FMNMX.FTZ R0, R60, R0, !PT ;  /* 0x000000003c007209 */ /* 0x000fe40007810000 */
        /* <DEDUP_REMOVED lines=44> */
[----:B------:R-:W-:Y:S02]  /*13510*/  LOP3.LUT R22, R22, 0xbfffffff, RZ, 0xc0, !PT ;  /* 0xbfffffff16167812 */ /* 0x000fe400078ec0ff */
[C---:B------:R-:W-:Y:S02]  /*13520*/  ISETP.LT.OR P2, PT, R14.reuse, 0x61, P2 ;  /* 0x000000610e00780c */ /* 0x040fe40001741670 */
[----:B------:R-:W-:Y:S02]  /*13530*/  ISETP.LT.OR P1, PT, R14, 0x62, P1 ;  /* 0x000000620e00780c */ /* 0x000fe40000f21670 */
[----:B------:R-:W-:Y:S02]  /*13540*/  FMNMX.FTZ R0, R85, R0, !PT ;  /* 0x0000000055007209 */ /* 0x000fe40007810000 */
[----:B------:R-:W-:Y:S02]  /*13550*/  @P0 LOP3.LUT R22, R22, 0x40000000, RZ, 0xfc, !PT ;  /* 0x4000000016160812 */ /* 0x000fe400078efcff */
[----:B------:R-:W-:-:S02]  /*13560*/  FSEL R74, R74, -INF , !P2 ;  /* 0xff8000004a4a7808 */ /* 0x000fc40005000000 */
[----:B------:R-:W-:Y:S02]  /*13570*/  FSEL R75, R75, -INF , !P1 ;  /* 0xff8000004b4b7808 */ /* 0x000fe40004800000 */
[C---:B------:R-:W-:Y:S02]  /*13580*/  ISETP.GT.AND P4, PT, R3.reuse, 0x68, P5 ;  /* 0x000000680300780c */ /* 0x040fe40002f84270 */
[C---:B------:R-:W-:Y:S02]  /*13590*/  ISETP.GT.AND P6, PT, R3.reuse, 0x69, P5 ;  /* 0x000000690300780c */ /* 0x040fe40002fc4270 */
[C---:B------:R-:W-:Y:S02]  /*135a0*/  ISETP.GT.AND P3, PT, R3.reuse, 0x70, P5 ;  /* 0x000000700300780c */ /* 0x040fe40002f64270 */
[C---:B------:R-:W-:Y:S02]  /*135b0*/  ISETP.GT.AND P2, PT, R3.reuse, 0x71, P5 ;  /* 0x000000710300780c */ /* 0x040fe40002f44270 */
[----:B------:R-:W-:-:S02]  /*135c0*/  ISETP.GT.AND P1, PT, R3, 0x78, P5 ;  /* 0x000000780300780c */ /* 0x000fc40002f24270 */
[C---:B------:R-:W-:Y:S02]  /*135d0*/  ISETP.GT.AND P0, PT, R3.reuse, RZ, P5 ;  /* 0x000000ff0300720c */ /* 0x040fe40002f04270 */
[----:B------:R-:W-:Y:S02]  /*135e0*/  ISETP.GT.AND P5, PT, R3, 0x79, P5 ;  /* 0x000000790300780c */ /* 0x000fe40002fa4270 */
[----:B------:R-:W0:Y:S01]  /*135f0*/  SHFL.BFLY PT, R3, R0, 0x2, 0x1f ;  /* 0x0c401f0000037f89 */ /* 0x000e2200000e0000 */
[----:B------:R-:W-:Y:S02]  /*13600*/  ISETP.LT.OR P4, PT, R14, 0x69, P4 ;  /* 0x000000690e00780c */ /* 0x000fe40002781670 */
[----:B------:R-:W-:Y:S02]  /*13610*/  LOP3.LUT R22, R22, 0xfffffffd, RZ, 0xc0, !PT ;  /* 0xfffffffd16167812 */ /* 0x000fe400078ec0ff */
[C---:B------:R-:W-:Y:S02]  /*13620*/  ISETP.LT.OR P0, PT, R14.reuse, 0x1, P0 ;  /* 0x000000010e00780c */ /* 0x040fe40000701670 */
[----:B------:R-:W-:-:S02]  /*13630*/  ISETP.LT.OR P3, PT, R14, 0x71, P3 ;  /* 0x000000710e00780c */ /* 0x000fc40001f61670 */
[----:B------:R-:W-:Y:S02]  /*13640*/  FSEL R26, R26, -INF , !P0 ;  /* 0xff8000001a1a7808 */ /* 0x000fe40004000000 */
[----:B------:R-:W-:Y:S02]  /*13650*/  ISETP.LT.OR P2, PT, R14, 0x72, P2 ;  /* 0x000000720e00780c */ /* 0x000fe40001741670 */
[----:B------:R-:W-:Y:S02]  /*13660*/  FSEL R82, R82, -INF , !P3 ;  /* 0xff80000052527808 */ /* 0x000fe40005800000 */
[----:B------:R-:W-:Y:S02]  /*13670*/  @P4 LOP3.LUT R22, R22, 0x2, RZ, 0xfc, !PT ;  /* 0x0000000216164812 */ /* 0x000fe400078efcff */
[C---:B------:R-:W-:Y:S02]  /*13680*/  ISETP.LT.OR P4, PT, R14.reuse, 0x6a, P6 ;  /* 0x0000006a0e00780c */ /* 0x040fe40003781670 */
[----:B------:R-:W-:-:S02]  /*13690*/  ISETP.LT.OR P1, PT, R14, 0x79, P1 ;  /* 0x000000790e00780c */ /* 0x000fc40000f21670 */
[----:B------:R-:W-:Y:S02]  /*136a0*/  FSEL R79, R79, -INF , !P4 ;  /* 0xff8000004f4f7808 */ /* 0x000fe40006000000 */
[----:B------:R-:W-:Y:S02]  /*136b0*/  FSEL R83, R83, -INF , !P2 ;  /* 0xff80000053537808 */ /* 0x000fe40005000000 */
[----:B0-----:R-:W-:Y:S02]  /*136c0*/  FMNMX.FTZ R3, R0, R3, !PT ;  /* 0x0000000300037209 */ /* 0x001fe40007810000 */
[----:B------:R-:W-:Y:S02]  /*136d0*/  ISETP.LT.OR P5, PT, R14, 0x7a, P5 ;  /* 0x0000007a0e00780c */ /* 0x000fe40002fa1670 */
[----:B------:R-:W-:Y:S01]  /*136e0*/  FSEL R86, R86, -INF , !P1 ;  /* 0xff80000056567808 */ /* 0x000fe20004800000 */
[----:B------:R-:W0:Y:S01]  /*136f0*/  SHFL.BFLY PT, R0, R3, 0x1, 0x1f ;  /* 0x0c201f0003007f89 */ /* 0x000e2200000e0000 */
[----:B------:R-:W-:-:S02]  /*13700*/  FSEL R87, R87, -INF , !P5 ;  /* 0xff80000057577808 */ /* 0x000fc40006800000 */
[----:B------:R-:W-:Y:S02]  /*13710*/  LOP3.LUT P0, RZ, R22, 0x40000000, RZ, 0xc0, !PT ;  /* 0x4000000016ff7812 */ /* 0x000fe4000780c0ff */
[----:B0-----:R-:W-:-:S04]  /*13720*/  FMNMX.FTZ R3, R3, R0, !PT ;  /* 0x0000000003037209 */ /* 0x001fc80007810000 */
[C---:B------:R-:W-:Y:S01]  /*13730*/  FSETP.NEU.FTZ.AND P6, PT, R3.reuse, -INF , PT ;  /* 0xff8000000300780b */ /* 0x040fe20003fdd000 */
[----:B------:R-:W-:-:S03]  /*13740*/  FMUL.FTZ R0, R3, UR30 ;  /* 0x0000001e03007c20 */ /* 0x000fc60008410000 */
[----:B------:R-:W-:Y:S02]  /*13750*/  FSEL R10, R3, RZ, P6 ;  /* 0x000000ff030a7208 */ /* 0x000fe40003000000 */
[----:B------:R-:W-:Y:S02]  /*13760*/  FSEL R0, R0, RZ, P6 ;  /* 0x000000ff00007208 */ /* 0x000fe40003000000 */
[----:B------:R-:W-:Y:S01]  /*13770*/  LOP3.LUT P6, RZ, R22, 0x2, RZ, 0xc0, !PT ;  /* 0x0000000216ff7812 */ /* 0x000fe200078cc0ff */
[----:B------:R-:W-:Y:S02]  /*13780*/  FADD.FTZ R10, -R10, R20 ;  /* 0x000000140a0a7221 */ /* 0x000fe40000010100 */
        /* <DEDUP_REMOVED lines=33> */
[----:B------:R-:W-:Y:S01]  /*139a0*/  FMUL.FTZ R14, R10, UR30 ;  /* 0x0000001e0a0e7c20 */ /* 0x000fe20008410000 */
[----:B------:R-:W-:Y:S01]  /*139b0*/  FSEL R78, R78, -INF , !P6 ;  /* 0xff8000004e4e7808 */ /* 0x000fe20007000000 */
        /* <DEDUP_REMOVED lines=205> */
.L_x_14478:
        /* <DEDUP_REMOVED lines=74> */
[C---:B--2---:R-:W-:Y:S01]  /*14b30*/  ISETP.GT.AND P1, PT, R4.reuse, R15, PT ;  /* 0x0000000f0400720c */ /* 0x044fe20003f24270 */
[----:B------:R-:W-:-:S12]  /*14b40*/  VIADD R4, R4, 0xffffffff ;  /* 0xffffffff04047836 */ /* 0x000fd80000000000 */
[----:B0-----:R-:W-:Y:S05]  /*14b50*/  @P1 BRA `(.L_x_14479) ;  /* 0xffffffcc00c81947 */ /* 0x001fea000383ffff */
.L_x_14459:
[----:B------:R-:W-:Y:S05]  /*14b60*/  WARPSYNC.ALL ;  /* 0x0000000000007948 */ /* 0x000fea0003800000 */
[----:B------:R-:W-:Y:S06]  /*14b70*/  BAR.ARV 0x8, 0x200 ;  /* 0x0208000000007b1d */ /* 0x000fec0000002000 */
[----:B------:R-:W-:Y:S05]  /*14b80*/  @!P0 BRA `(.L_x_14480) ;  /* 0x0000000000048947 */ /* 0x000fea0003800000 */
[----:B------:R-:W-:Y:S01]  /*14b90*/  BPT.TRAP 0x1 ;  /* 0x000000040000795c */ /* 0x000fe20000300000 */
.L_x_14480:
[----:B------:R-:W-:Y:S01]  /*14ba0*/  IMAD R11, R19, 0x8, R2 ;  /* 0x00000008130b7824 */ /* 0x000fe200078e0202 */
[----:B------:R-:W-:-:S04]  /*14bb0*/  SHF.L.U32 R4, R154, 0x1f, RZ ;  /* 0x0000001f9a047819 */ /* 0x000fc800000006ff */
[----:B------:R0:W1:Y:S01]  /*14bc0*/  SYNCS.PHASECHK.TRANS64.TRYWAIT P1, [R11+URZ+0x16850], R4 ;  /* 0x016850040b0075a7 */ /* 0x000062000802017f */
[----:B------:R-:W-:Y:S05]  /*14bd0*/  @!P0 BRA `(.L_x_14481) ;  /* 0x0000000000048947 */ /* 0x000fea0003800000 */
[----:B------:R-:W-:Y:S01]  /*14be0*/  BPT.TRAP 0x1 ;  /* 0x000000040000795c */ /* 0x000fe20000300000 */
.L_x_14481:
[----:B------:R-:W-:-:S05]  /*14bf0*/  VIADD R2, R2, 0x400 ;  /* 0x0000040002027836 */ /* 0x000fca0000000000 */
[----:B------:R-:W-:-:S04]  /*14c00*/  SHF.R.U32.HI R2, RZ, 0x4, R2 ;  /* 0x00000004ff027819 */ /* 0x000fc80000011602 */
[----:B------:R-:W-:Y:S01]  /*14c10*/  LOP3.LUT R2, R2, 0x3fff, RZ, 0xc0, !PT ;  /* 0x00003fff02027812 */ /* 0x000fe200078ec0ff */
[----:B-1----:R-:W-:Y:S06]  /*14c20*/  @P1 BRA `(.L_x_14482) ;  /* 0x0000000000081947 */ /* 0x002fec0003800000 */
[----:B------:R-:W1:Y:S02]  /*14c30*/  SYNCS.PHASECHK.TRANS64.TRYWAIT P1, [R11+URZ+0x16850], R4 ;  /* 0x016850040b0075a7 */ /* 0x000e64000802017f */
[----:B-1----:R-:W-:Y:S05]  /*14c40*/  @!P1 BRA `(.L_x_14483) ;  /* 0x000000a8006c9947 */ /* 0x002fea0003800000 */
.L_x_14482:
        /* <DEDUP_REMOVED lines=9> */
[----:B------:R-:W-:Y:S01]  /*14ce0*/  CS2R R14, SRZ ;  /* 0x00000000000e7805 */ /* 0x000fe2000001ff00 */
[----:B------:R-:W0:Y:S01]  /*14cf0*/  SHFL.BFLY PT, R2, R5, 0x2, 0x1f ;  /* 0x0c401f0005027f89 */ /* 0x000e2200000e0000 */
[----:B------:R-:W-:-:S02]  /*14d00*/  IMAD.MOV.U32 R9, RZ, RZ, 0x40000040 ;  /* 0x40000040ff097424 */ /* 0x000fc400078e00ff */
[----:B------:R-:W-:Y:S02]  /*14d10*/  IMAD.MOV.U32 R21, RZ, RZ, -0x800000 ;  /* 0xff800000ff157424 */ /* 0x000fe400078e00ff */
[----:B------:R-:W-:-:S05]  /*14d20*/  IMAD.MOV.U32 R20, RZ, RZ, -0x800000 ;  /* 0xff800000ff147424 */ /* 0x000fca00078e00ff */
[----:B------:R-:W-:Y:S01]  /*14d30*/  HGMMA.64x64x16.F32 R88, R148, gdesc[UR4].tnspB, R88, gsb0 ;  /* 0x40e0000494587df0 */ /* 0x000fe20008000858 */
[----:B------:R-:W-:Y:S01]  /*14d40*/  R2UR UR6, R12 ;  /* 0x000000000c0672ca */ /* 0x000fe200000e0000 */
[----:B------:R-:W-:Y:S01]  /*14d50*/  VIADD R12, R8, 0x100 ;  /* 0x00000100080c7836 */ /* 0x000fe20000000000 */
[----:B------:R-:W-:Y:S01]  /*14d60*/  R2UR UR7, R13 ;  /* 0x000000000d0772ca */ /* 0x000fe200000e0000 */
[----:B------:R-:W-:Y:S02]  /*14d70*/  IMAD.MOV.U32 R13, RZ, RZ, 0x40000040 ;  /* 0x40000040ff0d7424 */ /* 0x000fe400078e00ff */
[----:B--2---:R-:W-:Y:S01]  /*14d80*/  FADD.FTZ R7, R7, R6 ;  /* 0x0000000607077221 */ /* 0x004fe20000010000 */
[----:B01----:R-:W-:-:S04]  /*14d90*/  FADD.FTZ R4, R2, R5 ;  /* 0x0000000502047221 */ /* 0x003fc80000010000 */
[----:B------:R-:W0:Y:S01]  /*14da0*/  SHFL.BFLY PT, R2, R7, 0x1, 0x1f ;  /* 0x0c201f0007027f89 */ /* 0x000e2200000e0000 */
        /* <DEDUP_REMOVED lines=38> */
[----:B0-----:R-:W-:Y:S01]  /*15010*/  FADD.FTZ R8, R7, R2 ;  /* 0x0000000207087221 */ /* 0x001fe20000010000 */
[----:B------:R-:W-:Y:S01]  /*15020*/  R2UR UR7, R9 ;  /* 0x00000000090772ca */ /* 0x000fe200000e0000 */
[----:B------:R-:W-:Y:S01]  /*15030*/  IMAD.U32 R2, RZ, RZ, UR30 ;  /* 0x0000001eff027e24 */ /* 0x000fe2000f8e00ff */
[----:B------:R-:W0:Y:S02]  /*15040*/  SHFL.BFLY PT, R9, R4, 0x1, 0x1f ;  /* 0x0c201f0004097f89 */ /* 0x000e2400000e0000 */
[----:B------:R-:W-:-:S13]  /*15050*/  FSETP.NE.FTZ.AND P1, PT, R8, RZ, PT ;  /* 0x000000ff0800720b */ /* 0x000fda0003f35000 */
[----:B------:R-:W1:Y:S01]  /*15060*/  @P1 MUFU.LG2 R5, R8 ;  /* 0x0000000800051308 */ /* 0x000e620000000c00 */
[----:B------:R-:W-:-:S07]  /*15070*/  @P1 FMUL.FTZ R2, R2, 0.69314718246459960938 ;  /* 0x3f31721802021820 */ /* 0x000fce0000410000 */
[----:B------:R-:W-:Y:S01]  /*15080*/  @P1 MUFU.RCP R14, R8 ;  /* 0x00000008000e1308 */ /* 0x000fe20000001000 */
[----:B0-----:R-:W-:Y:S01]  /*15090*/  FADD.FTZ R9, R4, R9 ;  /* 0x0000000904097221 */ /* 0x001fe20000010000 */
[----:B------:R-:W-:-:S04]  /*150a0*/  IMAD.U32 R4, RZ, RZ, UR30 ;  /* 0x0000001eff047e24 */ /* 0x000fc8000f8e00ff */
        /* <DEDUP_REMOVED lines=14> */
.L_x_14484:
[----:B------:R-:W-:Y:S01]  /*15190*/  VIADD R2, R11, 0x16860 ;  /* 0x000168600b027836 */ /* 0x000fe20000000000 */
[----:B------:R-:W-:Y:S01]  /*151a0*/  IADD3 R19, R19, 0x1, RZ ;  /* 0x0000000113137810 */ /* 0x000fe20007ffe0ff */
[----:B------:R-:W-:Y:S02]  /*151b0*/  IMAD.U32 R3, RZ, RZ, UR38 ;  /* 0x00000026ff037e24 */ /* 0x000fe4000f8e00ff */
        /* <DEDUP_REMOVED lines=37> */
[----:B------:R-:W-:Y:S01]  /*15410*/  LOP3.LUT R154, R154, R5, RZ, 0x3c, !PT ;  /* 0x000000059a9a7212 */ /* 0x000fe200078e3cff */
[----:B------:R-:W-:Y:S01]  /*15420*/  UIADD3 UR36, UR36, 0x1, URZ ;  /* 0x0000000124247890 */ /* 0x000fe2000fffe03f */
[----:B0-----:R-:W-:-:S11]  /*15430*/  SEL R19, R19, RZ, P1 ;  /* 0x000000ff13137207 */ /* 0x001fd60000800000 */
.L_x_14369:
        /* <DEDUP_REMOVED lines=16> */
[----:B------:R-:W4:Y:S01]  /*15540*/  LDC.64 R26, c[0x0][0xc00] ;  /* 0x00030000ff1a7b82 */ /* 0x000f220000000a00 */
[----:B------:R-:W4:Y:S04]  /*15550*/  LDL R38, [R1+0x30] ;  /* 0x0000300001267983 */ /* 0x000f280000100800 */
[----:B------:R-:W4:Y:S01]  /*15560*/  LDL R42, [R1+0x24] ;  /* 0x00002400012a7983 */ /* 0x000f220000100800 */
[----:B-----5:R-:W-:-:S02]  /*15570*/  MOV R24, R2 ;  /* 0x0000000200187202 */ /* 0x020fc40000000f00 */
[----:B--2---:R-:W-:Y:S02]  /*15580*/  MOV R25, R5 ;  /* 0x0000000500197202 */ /* 0x004fe40000000f00 */
[----:B------:R-:W-:Y:S02]  /*15590*/  F2FP.F16.F32.PACK_AB R11, R11, R94 ;  /* 0x0000005e0b0b723e */ /* 0x000fe400000000ff */
[----:B------:R-:W-:Y:S02]  /*155a0*/  F2FP.F16.F32.PACK_AB R14, R14, R3 ;  /* 0x000000030e0e723e */ /* 0x000fe400000000ff */
[----:B------:R-:W-:Y:S01]  /*155b0*/  F2FP.F16.F32.PACK_AB R15, R15, R118 ;  /* 0x000000760f0f723e */ /* 0x000fe200000000ff */
[----:B------:R-:W-:Y:S01]  /*155c0*/  IMAD.MOV.U32 R37, RZ, RZ, RZ ;  /* 0x000000ffff257224 */ /* 0x000fe200078e00ff */
[----:B------:R-:W-:Y:S01]  /*155d0*/  BAR.SYNC.DEFER_BLOCKING 0x1, 0x180 ;  /* 0x0046000000007b1d */ /* 0x000fe20000010000 */
[----:B---3--:R-:W-:-:S03]  /*155e0*/  IMAD.WIDE R8, R4, 0x2, R24 ;  /* 0x0000000204087825 */ /* 0x008fc600078e0218 */
[C---:B------:R-:W-:Y:S02]  /*155f0*/  LOP3.LUT R5, R8.reuse, 0x380, RZ, 0xc0, !PT ;  /* 0x0000038008057812 */ /* 0x040fe400078ec0ff */
[C---:B------:R-:W-:Y:S02]  /*15600*/  IADD3 R7, P1, R8.reuse, 0x40, RZ ;  /* 0x0000004008077810 */ /* 0x040fe40007f3e0ff */
[C---:B------:R-:W-:Y:S02]  /*15610*/  IADD3 R35, P0, R8.reuse, 0x60, RZ ;  /* 0x0000006008237810 */ /* 0x040fe40007f1e0ff */
[----:B------:R-:W-:Y:S02]  /*15620*/  SHF.R.U64 R5, R5, 0x3, RZ ;  /* 0x0000000305057819 */ /* 0x000fe400000012ff */
[----:B------:R-:W-:Y:S02]  /*15630*/  IADD3 R13, P2, R8, 0x20, RZ ;  /* 0x00000020080d7810 */ /* 0x000fe40007f5e0ff */
[----:B------:R-:W-:-:S02]  /*15640*/  LOP3.LUT R6, R7, 0x380, RZ, 0xc0, !PT ;  /* 0x0000038007067812 */ /* 0x000fc400078ec0ff */
[----:B------:R-:W-:Y:S01]  /*15650*/  LOP3.LUT R8, R5, R8, RZ, 0x3c, !PT ;  /* 0x0000000805087212 */ /* 0x000fe200078e3cff */
[--C-:B------:R-:W-:Y:S01]  /*15660*/  IMAD.X R5, RZ, RZ, R9.reuse, P0 ;  /* 0x000000ffff057224 */ /* 0x100fe200000e0609 */
[----:B------:R-:W-:Y:S02]  /*15670*/  ISETP.NE.U32.AND P0, PT, RZ, UR4, PT ;  /* 0x00000004ff007c0c */ /* 0x000fe4000bf05070 */
[----:B------:R-:W-:Y:S02]  /*15680*/  SHF.R.U64 R6, R6, 0x3, RZ ;  /* 0x0000000306067819 */ /* 0x000fe400000012ff */
[----:B------:R-:W-:Y:S01]  /*15690*/  ISETP.NE.AND.EX P0, PT, RZ, UR5, PT, P0 ;  /* 0x00000005ff007c0c */ /* 0x000fe2000bf05300 */
[----:B------:R-:W-:Y:S01]  /*156a0*/  ULDC.64 UR4, c[0x0][0xc08] ;  /* 0x0003020000047ab9 */ /* 0x000fe20000000a00 */
[----:B------:R-:W-:Y:S01]  /*156b0*/  LOP3.LUT R6, R6, R7, RZ, 0x3c, !PT ;  /* 0x0000000706067212 */ /* 0x000fe200078e3cff */
[----:B------:R-:W-:Y:S01]  /*156c0*/  IMAD.X R7, RZ, RZ, R9, P1 ;  /* 0x000000ffff077224 */ /* 0x000fe200008e0609 */
[----:B------:R-:W-:-:S02]  /*156d0*/  LOP3.LUT R12, R13, 0x380, RZ, 0xc0, !PT ;  /* 0x000003800d0c7812 */ /* 0x000fc400078ec0ff */
[----:B------:R-:W-:Y:S02]  /*156e0*/  ISETP.NE.U32.AND P1, PT, RZ, UR4, PT ;  /* 0x00000004ff007c0c */ /* 0x000fe4000bf25070 */
[----:B------:R-:W-:Y:S02]  /*156f0*/  LOP3.LUT R4, R35, 0x380, RZ, 0xc0, !PT ;  /* 0x0000038023047812 */ /* 0x000fe400078ec0ff */
[----:B------:R-:W-:Y:S02]  /*15700*/  SHF.R.U64 R12, R12, 0x3, RZ ;  /* 0x000000030c0c7819 */ /* 0x000fe400000012ff */
[----:B------:R-:W-:Y:S02]  /*15710*/  ISETP.NE.AND.EX P1, PT, RZ, UR5, PT, P1 ;  /* 0x00000005ff007c0c */ /* 0x000fe4000bf25310 */
[----:B------:R-:W-:Y:S02]  /*15720*/  SHF.R.U64 R4, R4, 0x3, RZ ;  /* 0x0000000304047819 */ /* 0x000fe400000012ff */
[----:B------:R-:W-:Y:S01]  /*15730*/  LOP3.LUT R12, R12, R13, RZ, 0x3c, !PT ;  /* 0x0000000d0c0c7212 */ /* 0x000fe200078e3cff */
[----:B------:R-:W-:Y:S01]  /*15740*/  IMAD.X R13, RZ, RZ, R9, P2 ;  /* 0x000000ffff0d7224 */ /* 0x000fe200010e0609 */
[----:B------:R-:W-:-:S02]  /*15750*/  MOV R32, R8 ;  /* 0x0000000800207202 */ /* 0x000fc40000000f00 */
[----:B------:R-:W-:Y:S02]  /*15760*/  LOP3.LUT R4, R4, R35, RZ, 0x3c, !PT ;  /* 0x0000002304047212 */ /* 0x000fe400078e3cff */
[----:B------:R-:W-:Y:S02]  /*15770*/  F2FP.F16.F32.PACK_AB R8, R0, R33 ;  /* 0x000000210008723e */ /* 0x000fe400000000ff */
[----:B------:R-:W-:Y:S02]  /*15780*/  F2FP.F16.F32.PACK_AB R9, R91, R90 ;  /* 0x0000005a5b09723e */ /* 0x000fe400000000ff */
[----:B------:R-:W-:Y:S01]  /*15790*/  MOV R34, R6 ;  /* 0x0000000600227202 */ /* 0x000fe20000000f00 */
[----:B------:R-:W-:Y:S01]  /*157a0*/  ULDC UR4, c[0x0][0xa88] ;  /* 0x0002a20000047ab9 */ /* 0x000fe20000000800 */
[----:B-1----:R-:W-:Y:S01]  /*157b0*/  MOV R28, R4 ;  /* 0x00000004001c7202 */ /* 0x002fe20000000f00 */
[----:B------:R1:W-:Y:S01]  /*157c0*/  STSM.16.M88.4 [R32], R8 ;  /* 0x0000000820007844 */ /* 0x0003e20000000200 */
[----:B------:R-:W-:Y:S01]  /*157d0*/  MOV R35, R12 ;  /* 0x0000000c00237202 */ /* 0x000fe20000000f00 */
[----:B------:R-:W2:Y:S01]  /*157e0*/  LDC R0, c[0x0][0xbe8] ;  /* 0x0002fa00ff007b82 */ /* 0x000ea20000000800 */
[----:B------:R-:W-:-:S02]  /*157f0*/  F2FP.F16.F32.PACK_AB R4, R97, R96 ;  /* 0x000000606104723e */ /* 0x000fc400000000ff */
[----:B------:R-:W-:Y:S02]  /*15800*/  F2FP.F16.F32.PACK_AB R5, R99, R98 ;  /* 0x000000626305723e */ /* 0x000fe400000000ff */
[----:B------:R-:W-:Y:S02]  /*15810*/  F2FP.F16.F32.PACK_AB R6, R101, R100 ;  /* 0x000000646506723e */ /* 0x000fe400000000ff */
[----:B------:R-:W-:Y:S02]  /*15820*/  F2FP.F16.F32.PACK_AB R7, R103, R102 ;  /* 0x000000666707723e */ /* 0x000fe400000000ff */
[----:B------:R-:W-:Y:S02]  /*15830*/  F2FP.F16.F32.PACK_AB R12, R113, R112 ;  /* 0x00000070710c723e */ /* 0x000fe400000000ff */
[----:B------:R-:W-:Y:S02]  /*15840*/  F2FP.F16.F32.PACK_AB R13, R115, R114 ;  /* 0x00000072730d723e */ /* 0x000fe400000000ff */
[----:B-1----:R-:W-:Y:S01]  /*15850*/  F2FP.F16.F32.PACK_AB R8, R105, R104 ;  /* 0x000000686908723e */ /* 0x002fe200000000ff */
[----:B----4-:R-:W-:Y:S01]  /*15860*/  IMAD.WIDE R32, R36, 0x4, R26 ;  /* 0x0000000424207825 */ /* 0x010fe200078e021a */
[----:B------:R-:W-:Y:S01]  /*15870*/  F2FP.F16.F32.PACK_AB R9, R107, R106 ;  /* 0x0000006a6b09723e */ /* 0x000fe200000000ff */
[----:B------:R-:W1:Y:S01]  /*15880*/  @P1 LDC.64 R26, c[0x0][0xc08] ;  /* 0x00030200ff1a1b82 */ /* 0x000e620000000a00 */
[----:B------:R-:W-:-:S02]  /*15890*/  F2FP.F16.F32.PACK_AB R10, R109, R108 ;  /* 0x0000006c6d0a723e */ /* 0x000fc400000000ff */
[----:B------:R-:W-:Y:S01]  /*158a0*/  F2FP.F16.F32.PACK_AB R11, R111, R110 ;  /* 0x0000006e6f0b723e */ /* 0x000fe200000000ff */
[----:B------:R1:W-:Y:S04]  /*158b0*/  STSM.16.M88.4 [R35], R4 ;  /* 0x0000000423007844 */ /* 0x0003e80000000200 */
[----:B------:R3:W-:Y:S04]  /*158c0*/  STSM.16.M88.4 [R34], R8 ;  /* 0x0000000822007844 */ /* 0x0007e80000000200 */
[----:B------:R4:W-:Y:S01]  /*158d0*/  STSM.16.M88.4 [R28], R12 ;  /* 0x0000000c1c007844 */ /* 0x0009e20000000200 */
[----:B------:R-:W-:Y:S01]  /*158e0*/  BAR.SYNC.DEFER_BLOCKING 0x1, 0x180 ;  /* 0x0046000000007b1d */ /* 0x000fe20000010000 */
[----:B------:R-:W-:-:S02]  /*158f0*/  IMAD.U32 R3, RZ, RZ, UR4 ;  /* 0x00000004ff037e24 */ /* 0x000fc4000f8e00ff */
[----:B-1----:R-:W-:-:S03]  /*15900*/  @P1 IMAD.WIDE R4, R36, 0x4, R26 ;  /* 0x0000000424041825 */ /* 0x002fc600078e021a */
[----:B------:R1:W5:Y:S04]  /*15910*/  @P0 LDG.E R37, desc[UR42][R32.64] ;  /* 0x0000002a20250981 */ /* 0x000368000c1e1900 */
[----:B------:R1:W5:Y:S01]  /*15920*/  @P1 LDG.E R3, desc[UR42][R4.64] ;  /* 0x0000002a04031981 */ /* 0x000362000c1e1900 */
[----:B--2---:R-:W-:-:S13]  /*15930*/  ISETP.NE.AND P2, PT, R0, 0x1, PT ;  /* 0x000000010000780c */ /* 0x004fda0003f45270 */
[----:B------:R-:W2:Y:S08]  /*15940*/  @P2 LDC R6, c[0x0][0xbec] ;  /* 0x0002fb00ff062b82 */ /* 0x000eb00000000800 */
[----:B---3--:R-:W3:Y:S01]  /*15950*/  @P2 LDC R9, c[0x0][0xbf0] ;  /* 0x0002fc00ff092b82 */ /* 0x008ee20000000800 */
[----:B----4-:R-:W-:Y:S01]  /*15960*/  IMAD.IADD R13, R38, 0x1, R42 ;  /* 0x00000001260d7824 */ /* 0x010fe200078e022a */
[----:B-1----:R-:W-:Y:S06]  /*15970*/  @P1 BRA `(.L_x_14487) ;  /* 0x0000000000101947 */ /* 0x002fec0003800000 */
[----:B------:R-:W-:Y:S05]  /*15980*/  @!P0 BRA `(.L_x_14487) ;  /* 0x00000000000c8947 */ /* 0x000fea0003800000 */
[----:B------:R-:W4:Y:S04]  /*15990*/  LDG.E R4, desc[UR42][R32.64] ;  /* 0x0000002a20047981 */ /* 0x000f28000c1e1900 */
[----:B-----5:R-:W4:Y:S02]  /*159a0*/  LDG.E R3, desc[UR42][R32.64+0x4] ;  /* 0x0000042a20037981 */ /* 0x020f24000c1e1900 */
[----:B----4-:R-:W-:-:S07]  /*159b0*/  IMAD.IADD R3, R3, 0x1, -R4 ;  /* 0x0000000103037824 */ /* 0x010fce00078e0a04 */
.L_x_14487:
[----:B------:R-:W4:Y:S01]  /*159c0*/  LDL.LU R40, [R1+0x48] ;  /* 0x0000480001287983 */ /* 0x000f220000300800 */
[----:B--2---:R-:W-:Y:S01]  /*159d0*/  @P2 IMAD.HI.U32 R4, R13, R6, RZ ;  /* 0x000000060d042227 */ /* 0x004fe200078e00ff */
[----:B------:R-:W-:Y:S02]  /*159e0*/  ULDC.64 UR4, c[0x0][0xb90] ;  /* 0x0002e40000047ab9 */ /* 0x000fe40000000a00 */
[----:B------:R-:W2:Y:S04]  /*159f0*/  LDL R12, [R1+0x5c] ;  /* 0x00005c00010c7983 */ /* 0x000ea80000100800 */
[----:B------:R-:W2:Y:S01]  /*15a00*/  LDL R38, [R1+0x50] ;  /* 0x0000500001267983 */ /* 0x000ea20000100800 */
[----:B-----5:R-:W-:Y:S01]  /*15a10*/  SHF.R.S32.HI R33, RZ, 0x1f, R37 ;  /* 0x0000001fff217819 */ /* 0x020fe20000011425 */
[----:B------:R-:W-:Y:S01]  /*15a20*/  IMAD.MOV.U32 R7, RZ, RZ, R13 ;  /* 0x000000ffff077224 */ /* 0x000fe200078e000d */
[----:B---3--:R-:W-:Y:S01]  /*15a30*/  @P2 SHF.R.U32.HI R7, RZ, R9, R4 ;  /* 0x00000009ff072219 */ /* 0x008fe20000011604 */
[----:B------:R-:W1:Y:S01]  /*15a40*/  S2R R10, SR_TID.X ;  /* 0x00000000000a7919 */ /* 0x000e620000002100 */
[----:B------:R-:W-:Y:S01]  /*15a50*/  IMAD.MOV.U32 R32, RZ, RZ, R37 ;  /* 0x000000ffff207224 */ /* 0x000fe200078e0025 */
[----:B------:R-:W-:-:S02]  /*15a60*/  SEL R39, R36, RZ, !P0 ;  /* 0x000000ff24277207 */ /* 0x000fc40004000000 */
[----:B------:R-:W-:Y:S02]  /*15a70*/  IMAD.MOV R11, RZ, RZ, -R7 ;  /* 0x000000ffff0b7224 */ /* 0x000fe400078e0a07 */
[C---:B-1----:R-:W-:Y:S02]  /*15a80*/  VIADD R14, R10.reuse, 0xffffff80 ;  /* 0xffffff800a0e7836 */ /* 0x042fe40000000000 */
[----:B------:R-:W-:-:S03]  /*15a90*/  VIADD R44, R10, 0xffffff80 ;  /* 0xffffff800a2c7836 */ /* 0x000fc60000000000 */
[----:B------:R-:W-:Y:S02]  /*15aa0*/  SHF.R.S32.HI R10, RZ, 0x1f, R14 ;  /* 0x0000001fff0a7819 */ /* 0x000fe4000001140e */
[----:B------:R-:W-:Y:S02]  /*15ab0*/  SHF.R.S32.HI R41, RZ, 0x1f, R44 ;  /* 0x0000001fff297819 */ /* 0x000fe4000001142c */
[----:B------:R-:W-:Y:S02]  /*15ac0*/  LEA.HI R10, R10, R14, RZ, 0x7 ;  /* 0x0000000e0a0a7211 */ /* 0x000fe400078f38ff */
[----:B------:R-:W-:Y:S02]  /*15ad0*/  LEA.HI R41, R41, R44, RZ, 0x3 ;  /* 0x0000002c29297211 */ /* 0x000fe400078f18ff */
[----:B------:R-:W-:Y:S02]  /*15ae0*/  LOP3.LUT R10, R10, 0xffffff80, RZ, 0xc0, !PT ;  /* 0xffffff800a0a7812 */ /* 0x000fe400078ec0ff */
[----:B------:R-:W-:-:S03]  /*15af0*/  SHF.R.S32.HI R41, RZ, 0x3, R41 ;  /* 0x00000003ff297819 */ /* 0x000fc60000011429 */
[----:B------:R-:W-:Y:S01]  /*15b00*/  IMAD.IADD R10, R14, 0x1, -R10 ;  /* 0x000000010e0a7824 */ /* 0x000fe200078e0a0a */
[----:B------:R-:W-:-:S04]  /*15b10*/  SHF.R.S32.HI R43, RZ, 0x1f, R44 ;  /* 0x0000001fff2b7819 */ /* 0x000fc8000001142c */
[----:B------:R-:W-:-:S04]  /*15b20*/  LEA.HI R43, R43, R44, RZ, 0x3 ;  /* 0x0000002c2b2b7211 */ /* 0x000fc800078f18ff */
[----:B------:R-:W-:-:S05]  /*15b30*/  LOP3.LUT R43, R43, 0xfffffff8, RZ, 0xc0, !PT ;  /* 0xfffffff82b2b7812 */ /* 0x000fca00078ec0ff */
[----:B------:R-:W-:Y:S01]  /*15b40*/  IMAD.IADD R43, R44, 0x1, -R43 ;  /* 0x000000012c2b7824 */ /* 0x000fe200078e0a2b */
[----:B----4-:R-:W-:Y:S01]  /*15b50*/  SHF.R.S32.HI R28, RZ, 0x1f, R40 ;  /* 0x0000001fff1c7819 */ /* 0x010fe20000011428 */
[----:B------:R-:W-:-:S04]  /*15b60*/  IMAD.WIDE.U32 R4, R40, UR4, R32 ;  /* 0x0000000428047c25 */ /* 0x000fc8000f8e0020 */
[----:B------:R-:W-:-:S04]  /*15b70*/  IMAD R6, R28, UR4, RZ ;  /* 0x000000041c067c24 */ /* 0x000fc8000f8e02ff */
[----:B------:R-:W-:Y:S01]  /*15b80*/  IMAD R9, R40, UR5, R6 ;  /* 0x0000000528097c24 */ /* 0x000fe2000f8e0206 */
[----:B------:R-:W-:Y:S01]  /*15b90*/  SHF.R.S32.HI R6, RZ, 0x1f, R36 ;  /* 0x0000001fff067819 */ /* 0x000fe20000011424 */
[----:B------:R-:W-:Y:S02]  /*15ba0*/  ULDC.64 UR4, c[0x0][0xb98] ;  /* 0x0002e60000047ab9 */ /* 0x000fe40000000a00 */
[----:B------:R-:W-:Y:S01]  /*15bb0*/  IMAD.IADD R5, R5, 0x1, R9 ;  /* 0x0000000105057824 */ /* 0x000fe200078e0209 */
[----:B------:R-:W-:Y:S01]  /*15bc0*/  SEL R32, R6, RZ, !P0 ;  /* 0x000000ff06207207 */ /* 0x000fe20004000000 */
[----:B------:R-:W-:Y:S02]  /*15bd0*/  IMAD R9, R0, R11, R13 ;  /* 0x0000000b00097224 */ /* 0x000fe400078e020d */
[----:B------:R-:W-:-:S04]  /*15be0*/  IMAD.WIDE.U32 R4, R39, UR4, R4 ;  /* 0x0000000427047c25 */ /* 0x000fc8000f8e0004 */
[----:B------:R-:W-:Y:S01]  /*15bf0*/  IMAD R8, R32, UR4, RZ ;  /* 0x0000000420087c24 */ /* 0x000fe2000f8e02ff */
[----:B------:R-:W-:Y:S02]  /*15c00*/  SHF.R.S32.HI R6, RZ, 0x1f, R9 ;  /* 0x0000001fff067819 */ /* 0x000fe40000011409 */
[----:B------:R-:W-:Y:S01]  /*15c10*/  SHF.R.S32.HI R11, RZ, 0x1f, R7 ;  /* 0x0000001fff0b7819 */ /* 0x000fe20000011407 */
[----:B------:R-:W-:Y:S01]  /*15c20*/  IMAD R8, R39, UR5, R8 ;  /* 0x0000000527087c24 */ /* 0x000fe2000f8e0208 */
[----:B------:R-:W-:Y:S01]  /*15c30*/  IADD3 R4, P0, R7, R4, RZ ;  /* 0x0000000407047210 */ /* 0x000fe20007f1e0ff */
[----:B------:R-:W-:Y:S02]  /*15c40*/  ULDC.64 UR4, c[0x0][0xb88] ;  /* 0x0002e20000047ab9 */ /* 0x000fe40000000a00 */
        /* <DEDUP_REMOVED lines=8> */
[----:B------:R-:W-:Y:S01]  /*15cd0*/  SHFL.IDX PT, R6, R8, RZ, 0x1c1f ;  /* 0x001c1fff08067589 */ /* 0x000fe200000e0000 */
[----:B--2---:R-:W-:Y:S01]  /*15ce0*/  IMAD.IADD R11, R12, 0x1, R42 ;  /* 0x000000010c0b7824 */ /* 0x004fe200078e022a */
[----:B------:R-:W-:Y:S02]  /*15cf0*/  ULDC.64 UR4, c[0x0][0xaa0] ;  /* 0x0002a80000047ab9 */ /* 0x000fe40000000a00 */
[----:B------:R-:W1:Y:S04]  /*15d00*/  SHFL.IDX PT, R7, R9, RZ, 0x1c1f ;  /* 0x001c1fff09077589 */ /* 0x000e6800000e0000 */
[----:B------:R-:W-:Y:S04]  /*15d10*/  SHFL.IDX PT, R34, R8, 0x1, 0x1c1f ;  /* 0x003c1f0008227f89 */ /* 0x000fe800000e0000 */
[----:B------:R2:W3:Y:S01]  /*15d20*/  SHFL.IDX PT, R35, R9, 0x1, 0x1c1f ;  /* 0x003c1f0009237f89 */ /* 0x0004e200000e0000 */
[----:B------:R-:W-:Y:S01]  /*15d30*/  IMAD R36, R3, R0, RZ ;  /* 0x0000000003247224 */ /* 0x000fe200078e02ff */
[----:B------:R-:W-:Y:S01]  /*15d40*/  LOP3.LUT P0, RZ, R10, 0x3, RZ, 0xc0, !PT ;  /* 0x000000030aff7812 */ /* 0x000fe2000780c0ff */
[----:B------:R-:W-:-:S02]  /*15d50*/  VIADD R3, R11, 0x8 ;  /* 0x000000080b037836 */ /* 0x000fc40000000000 */
[----:B------:R-:W-:Y:S01]  /*15d60*/  IMAD R5, R41, 0x40, R38 ;  /* 0x0000004029057824 */ /* 0x000fe200078e0226 */
[-C--:B------:R-:W-:Y:S02]  /*15d70*/  ISETP.GE.OR P1, PT, R11, R36.reuse, P0 ;  /* 0x000000240b00720c */ /* 0x080fe40000726670 */
[----:B------:R-:W-:Y:S01]  /*15d80*/  ISETP.GE.OR P0, PT, R3, R36, P0 ;  /* 0x000000240300720c */ /* 0x000fe20000706670 */
[----:B------:R-:W-:-:S03]  /*15d90*/  IMAD.WIDE R4, R5, 0x2, R24 ;  /* 0x0000000205047825 */ /* 0x000fc600078e0218 */
[----:B--2---:R-:W-:-:S04]  /*15da0*/  LOP3.LUT R9, R4, 0x380, RZ, 0xc0, !PT ;  /* 0x0000038004097812 */ /* 0x004fc800078ec0ff */
[----:B------:R-:W-:-:S03]  /*15db0*/  SHF.R.U64 R9, R9, 0x3, RZ ;  /* 0x0000000309097819 */ /* 0x000fc600000012ff */
[----:B-1----:R-:W-:Y:S01]  /*15dc0*/  @!P1 ST.E desc[UR42][R6.64], R21 ;  /* 0x0000001506009985 */ /* 0x002fe2000c10192a */
[C---:B------:R-:W-:Y:S02]  /*15dd0*/  IADD3 R13, P3, R4.reuse, 0x1800, RZ ;  /* 0x00001800040d7810 */ /* 0x040fe40007f7e0ff */
[C---:B------:R-:W-:Y:S02]  /*15de0*/  IADD3 R25, P4, R4.reuse, 0x3000, RZ ;  /* 0x0000300004197810 */ /* 0x040fe40007f9e0ff */
[----:B------:R-:W-:Y:S01]  /*15df0*/  LOP3.LUT R8, R9, R4, RZ, 0x3c, !PT ;  /* 0x0000000409087212 */ /* 0x000fe200078e3cff */
[----:B---3--:R1:W-:Y:S01]  /*15e00*/  @!P0 ST.E desc[UR42][R34.64], R20 ;  /* 0x0000001422008985 */ /* 0x0083e2000c10192a */
[----:B------:R-:W-:-:S04]  /*15e10*/  IADD3 R4, P0, R4, 0x4800, RZ ;  /* 0x0000480004047810 */ /* 0x000fc80007f1e0ff */
[----:B------:R-:W-:-:S04]  /*15e20*/  LOP3.LUT R3, R4, 0x380, RZ, 0xc0, !PT ;  /* 0x0000038004037812 */ /* 0x000fc800078ec0ff */
[----:B------:R-:W-:Y:S01]  /*15e30*/  SHF.R.U64 R3, R3, 0x3, RZ ;  /* 0x0000000303037819 */ /* 0x000fe200000012ff */
[----:B-1----:R-:W-:-:S03]  /*15e40*/  IMAD R20, R33, UR4, RZ ;  /* 0x0000000421147c24 */ /* 0x002fc6000f8e02ff */
[----:B------:R-:W-:Y:S02]  /*15e50*/  LOP3.LUT R4, R3, R4, RZ, 0x3c, !PT ;  /* 0x0000000403047212 */ /* 0x000fe400078e3cff */
[----:B------:R-:W-:Y:S01]  /*15e60*/  LOP3.LUT R12, R13, 0x380, RZ, 0xc0, !PT ;  /* 0x000003800d0c7812 */ /* 0x000fe200078ec0ff */
[----:B------:R-:W-:Y:S01]  /*15e70*/  IMAD R33, R37, UR5, R20 ;  /* 0x0000000525217c24 */ /* 0x000fe2000f8e0214 */
[----:B------:R-:W-:Y:S01]  /*15e80*/  LOP3.LUT R24, R25, 0x380, RZ, 0xc0, !PT ;  /* 0x0000038019187812 */ /* 0x000fe200078ec0ff */
[----:B------:R-:W-:Y:S01]  /*15e90*/  IMAD.WIDE.U32 R20, R37, UR4, RZ ;  /* 0x0000000425147c25 */ /* 0x000fe2000f8e00ff */
[----:B------:R-:W-:Y:S01]  /*15ea0*/  ULDC.64 UR4, c[0x0][0xae8] ;  /* 0x0002ba0000047ab9 */ /* 0x000fe20000000a00 */
[----:B------:R-:W1:Y:S02]  /*15eb0*/  @P2 LDC R35, c[0x0][0xbec] ;  /* 0x0002fb00ff232b82 */ /* 0x000e640000000800 */
[----:B------:R-:W-:Y:S02]  /*15ec0*/  IMAD R3, R43, 0x30, R41 ;  /* 0x000000302b037824 */ /* 0x000fe400078e0229 */
[----:B------:R-:W-:-:S02]  /*15ed0*/  IMAD.IADD R21, R21, 0x1, R33 ;  /* 0x0000000115157824 */ /* 0x000fc400078e0221 */
[----:B------:R-:W-:Y:S01]  /*15ee0*/  IMAD R28, R28, UR4, RZ ;  /* 0x000000041c1c7c24 */ /* 0x000fe2000f8e02ff */
[----:B------:R-:W-:Y:S01]  /*15ef0*/  SHF.R.U64 R12, R12, 0x3, RZ ;  /* 0x000000030c0c7819 */ /* 0x000fe200000012ff */
[----:B------:R-:W-:Y:S01]  /*15f00*/  IMAD.WIDE.U32 R20, R40, UR4, R20 ;  /* 0x0000000428147c25 */ /* 0x000fe2000f8e0014 */
[----:B------:R-:W-:Y:S01]  /*15f10*/  IADD3 R34, R42, R3, RZ ;  /* 0x000000032a227210 */ /* 0x000fe20007ffe0ff */
[----:B------:R-:W2:Y:S01]  /*15f20*/  @P2 LDC R37, c[0x0][0xbf0] ;  /* 0x0002fc00ff252b82 */ /* 0x000ea20000000800 */
[----:B------:R-:W-:Y:S01]  /*15f30*/  SHF.R.U64 R24, R24, 0x3, RZ ;  /* 0x0000000318187819 */ /* 0x000fe200000012ff */
[----:B------:R-:W-:Y:S01]  /*15f40*/  IMAD R3, R40, UR5, R28 ;  /* 0x0000000528037c24 */ /* 0x000fe2000f8e021c */
[----:B------:R-:W-:Y:S01]  /*15f50*/  LOP3.LUT R12, R12, R13, RZ, 0x3c, !PT ;  /* 0x0000000d0c0c7212 */ /* 0x000fe200078e3cff */
[----:B------:R-:W3:Y:S01]  /*15f60*/  LDL R40, [R1+0x64] ;  /* 0x0000640001287983 */ /* 0x000ee20000100800 */
[--C-:B------:R-:W-:Y:S01]  /*15f70*/  IMAD.MOV.U32 R9, RZ, RZ, R5.reuse ;  /* 0x000000ffff097224 */ /* 0x100fe200078e0005 */
[----:B------:R-:W-:Y:S01]  /*15f80*/  LOP3.LUT R24, R24, R25, RZ, 0x3c, !PT ;  /* 0x0000001918187212 */ /* 0x000fe200078e3cff */
[--C-:B------:R-:W-:Y:S01]  /*15f90*/  IMAD.X R13, RZ, RZ, R5.reuse, P3 ;  /* 0x000000ffff0d7224 */ /* 0x100fe200018e0605 */
[----:B------:R-:W-:Y:S01]  /*15fa0*/  ULDC.64 UR4, c[0x0][0xaf0] ;  /* 0x0002bc0000047ab9 */ /* 0x000fe20000000a00 */
[----:B------:R-:W-:-:S02]  /*15fb0*/  IMAD.X R25, RZ, RZ, R5, P4 ;  /* 0x000000ffff197224 */ /* 0x000fc400020e0605 */
[----:B------:R-:W4:Y:S04]  /*15fc0*/  LD.E.128 R8, desc[UR42][R8.64] ;  /* 0x0000002a08087980 */ /* 0x000f28000c101d00 */
[----:B------:R-:W4:Y:S04]  /*15fd0*/  LD.E.128 R12, desc[UR42][R12.64] ;  /* 0x0000002a0c0c7980 */ /* 0x000f28000c101d00 */
[----:B------:R-:W4:Y:S01]  /*15fe0*/  LD.E.128 R24, desc[UR42][R24.64] ;  /* 0x0000002a18187980 */ /* 0x000f22000c101d00 */
[----:B-1----:R-:W-:-:S04]  /*15ff0*/  @P2 IMAD.HI.U32 R28, R34, R35, RZ ;  /* 0x00000023221c2227 */ /* 0x002fc800078e00ff */
[----:B------:R-:W-:Y:S02]  /*16000*/  IMAD.IADD R21, R21, 0x1, R3 ;  /* 0x0000000115157824 */ /* 0x000fe400078e0203 */
[----:B------:R-:W-:Y:S01]  /*16010*/  IMAD.MOV.U32 R3, RZ, RZ, R34 ;  /* 0x000000ffff037224 */ /* 0x000fe200078e0022 */
[----:B--2---:R-:W-:Y:S01]  /*16020*/  @P2 SHF.R.U32.HI R3, RZ, R37, R28 ;  /* 0x00000025ff032219 */ /* 0x004fe2000001161c */
[----:B------:R-:W-:Y:S02]  /*16030*/  IMAD R32, R32, UR4, RZ ;  /* 0x0000000420207c24 */ /* 0x000fe4000f8e02ff */
[----:B------:R-:W-:Y:S01]  /*16040*/  IMAD.WIDE.U32 R20, R39, UR4, R20 ;  /* 0x0000000427147c25 */ /* 0x000fe2000f8e0014 */
[----:B------:R-:W-:-:S03]  /*16050*/  SHF.R.S32.HI R28, RZ, 0x1f, R3 ;  /* 0x0000001fff1c7819 */ /* 0x000fc60000011403 */
[----:B------:R-:W-:Y:S01]  /*16060*/  IMAD R33, R39, UR5, R32 ;  /* 0x0000000527217c24 */ /* 0x000fe2000f8e0220 */
[----:B------:R-:W-:Y:S01]  /*16070*/  ULDC.64 UR4, c[0x0][0xae0] ;  /* 0x0002b80000047ab9 */ /* 0x000fe20000000a00 */
[----:B------:R-:W-:Y:S02]  /*16080*/  IMAD.MOV R35, RZ, RZ, -R3 ;  /* 0x000000ffff237224 */ /* 0x000fe400078e0a03 */
        /* <DEDUP_REMOVED lines=12> */
[----:B------:R-:W-:Y:S01]  /*16150*/  IMAD.X R5, RZ, RZ, R5, P0 ;  /* 0x000000ffff057224 */ /* 0x000fe200000e0605 */
[C---:B------:R-:W-:Y:S01]  /*16160*/  LEA R28, P0, R20.reuse, UR4, 0x1 ;  /* 0x00000004141c7c11 */ /* 0x040fe2000f8008ff */
[----:B------:R-:W-:Y:S01]  /*16170*/  IMAD.IADD R3, R21, 0x1, R3 ;  /* 0x0000000115037824 */ /* 0x000fe200078e0203 */
[----:B------:R-:W-:Y:S01]  /*16180*/  ULDC UR4, c[0x0][0xac8] ;  /* 0x0002b20000047ab9 */ /* 0x000fe20000000800 */
[----:B------:R-:W-:Y:S02]  /*16190*/  IMAD.IADD R39, R41, 0x1, R42 ;  /* 0x0000000129277824 */ /* 0x000fe400078e022a */
[----:B------:R-:W5:Y:S01]  /*161a0*/  LD.E.128 R4, desc[UR42][R4.64] ;  /* 0x0000002a04047980 */ /* 0x000f62000c101d00 */
[----:B------:R-:W-:-:S03]  /*161b0*/  LEA.HI.X R37, R20, UR5, R3, 0x1, P0 ;  /* 0x0000000514257c11 */ /* 0x000fc600080f0c03 */
[----:B------:R-:W1:Y:S01]  /*161c0*/  SHFL.IDX PT, R20, R28, RZ, 0x181f ;  /* 0x00181fff1c147589 */ /* 0x000e6200000e0000 */
[----:B------:R-:W-:-:S03]  /*161d0*/  ISETP.GE.AND P0, PT, R38, UR4, PT ;  /* 0x0000000426007c0c */ /* 0x000fc6000bf06270 */
[----:B------:R-:W2:Y:S04]  /*161e0*/  SHFL.IDX PT, R32, R28, 0x1, 0x181f ;  /* 0x00381f001c207f89 */ /* 0x000ea800000e0000 */
[----:B------:R-:W3:Y:S04]  /*161f0*/  SHFL.IDX PT, R21, R37, RZ, 0x181f ;  /* 0x00181fff25157589 */ /* 0x000ee800000e0000 */
[----:B------:R-:W0:Y:S01]  /*16200*/  SHFL.IDX PT, R34, R28, 0x2, 0x181f ;  /* 0x00581f001c227f89 */ /* 0x000e2200000e0000 */
[----:B------:R-:W-:-:S03]  /*16210*/  VIADD R0, R39, 0x30 ;  /* 0x0000003027007836 */ /* 0x000fc60000000000 */
[----:B------:R-:W0:Y:S01]  /*16220*/  SHFL.IDX PT, R33, R37, 0x1, 0x181f ;  /* 0x00381f0025217f89 */ /* 0x000e2200000e0000 */
[CC--:B------:R-:W-:Y:S01]  /*16230*/  ISETP.GE.OR P3, PT, R39.reuse, R36.reuse, P0 ;  /* 0x000000242700720c */ /* 0x0c0fe20000766670 */
[----:B------:R-:W-:Y:S02]  /*16240*/  VIADD R3, R39, 0x60 ;  /* 0x0000006027037836 */ /* 0x000fe40000000000 */
[----:B------:R-:W0:Y:S01]  /*16250*/  SHFL.IDX PT, R35, R37, 0x2, 0x181f ;  /* 0x00581f0025237f89 */ /* 0x000e2200000e0000 */
[----:B------:R1:W-:Y:S06]  /*16260*/  MEMBAR.ALL.CTA ;  /* 0x0000000000007992 */ /* 0x0003ec0000008000 */
[----:B-1----:R-:W1:Y:S01]  /*16270*/  FENCE.VIEW.ASYNC.S ;  /* 0x00000000000073c6 */ /* 0x002e620000000000 */
[----:B------:R-:W-:-:S02]  /*16280*/  ISETP.GE.OR P2, PT, R0, R36, P0 ;  /* 0x000000240000720c */ /* 0x000fc40000746670 */
[----:B------:R-:W-:Y:S01]  /*16290*/  ISETP.GE.OR P1, PT, R3, R36, P0 ;  /* 0x000000240300720c */ /* 0x000fe20000726670 */
[----:B------:R-:W-:Y:S01]  /*162a0*/  VIADD R0, R2, 0x16820 ;  /* 0x0001682002007836 */ /* 0x000fe20000000000 */
[----:B------:R-:W-:-:S04]  /*162b0*/  @!P3 LEA R20, P5, R38, R20, 0x1 ;  /* 0x000000142614b211 */ /* 0x000fc800078a08ff */
[----:B------:R-:W-:-:S05]  /*162c0*/  PRMT R0, RZ, 0x654, R0 ;  /* 0x00000654ff007816 */ /* 0x000fca0000000000 */
[----:B--2---:R-:W-:Y:S01]  /*162d0*/  @!P2 LEA R32, P4, R38, R32, 0x1 ;  /* 0x000000202620a211 */ /* 0x004fe200078808ff */
[----:B-1----:R1:W-:Y:S02]  /*162e0*/  SYNCS.ARRIVE.TRANS64.RED.A1T0 RZ, [R0+URZ], RZ ;  /* 0x000000ff00ff79a7 */ /* 0x0023e4000810043f */
[----:B-1----:R-:W-:-:S05]  /*162f0*/  VIADD R0, R39, 0x90 ;  /* 0x0000009027007836 */ /* 0x002fca0000000000 */
[----:B------:R-:W-:Y:S01]  /*16300*/  ISETP.GE.OR P0, PT, R0, R36, P0 ;  /* 0x000000240000720c */ /* 0x000fe20000706670 */
[----:B------:R-:W2:Y:S04]  /*16310*/  SHFL.IDX PT, R28, R28, 0x3, 0x181f ;  /* 0x00781f001c1c7f89 */ /* 0x000ea800000e0000 */
[----:B------:R-:W1:Y:S01]  /*16320*/  SHFL.IDX PT, R37, R37, 0x3, 0x181f ;  /* 0x00781f0025257f89 */ /* 0x000e6200000e0000 */
[C-C-:B---3--:R-:W-:Y:S02]  /*16330*/  @!P3 LEA.HI.X R21, R38.reuse, R21, R40.reuse, 0x1, P5 ;  /* 0x000000152615b211 */ /* 0x148fe400028f0c28 */
[C---:B0-----:R-:W-:Y:S02]  /*16340*/  @!P1 LEA R34, P5, R38.reuse, R34, 0x1 ;  /* 0x0000002226229211 */ /* 0x041fe400078a08ff */
[----:B------:R-:W-:-:S02]  /*16350*/  @!P2 LEA.HI.X R33, R38, R33, R40, 0x1, P4 ;  /* 0x000000212621a211 */ /* 0x000fc400020f0c28 */
[----:B------:R-:W-:Y:S01]  /*16360*/  @!P1 LEA.HI.X R35, R38, R35, R40, 0x1, P5 ;  /* 0x0000002326239211 */ /* 0x000fe200028f0c28 */
[----:B----4-:R3:W-:Y:S04]  /*16370*/  @!P3 ST.E.128 desc[UR42][R20.64], R8 ;  /* 0x000000081400b985 */ /* 0x0107e8000c101d2a */
[----:B------:R3:W-:Y:S04]  /*16380*/  @!P2 ST.E.128 desc[UR42][R32.64], R12 ;  /* 0x0000000c2000a985 */ /* 0x0007e8000c101d2a */
[----:B------:R3:W-:Y:S01]  /*16390*/  @!P1 ST.E.128 desc[UR42][R34.64], R24 ;  /* 0x0000001822009985 */ /* 0x0007e2000c101d2a */
[----:B-12---:R-:W-:Y:S05]  /*163a0*/  @P0 BRA `(.L_x_14488) ;  /* 0x00000008008c0947 */ /* 0x006fea0003800000 */
[----:B---3--:R-:W-:-:S04]  /*163b0*/  LEA R8, P0, R38, R28, 0x1 ;  /* 0x0000001c26087211 */ /* 0x008fc800078008ff */
[----:B------:R-:W-:-:S05]  /*163c0*/  LEA.HI.X R9, R38, R37, R40, 0x1, P0 ;  /* 0x0000002526097211 */ /* 0x000fca00000f0c28 */
[----:B-----5:R2:W-:Y:S01]  /*163d0*/  ST.E.128 desc[UR42][R8.64], R4 ;  /* 0x0000000408007985 */ /* 0x0205e2000c101d2a */
[----:B------:R-:W-:Y:S05]  /*163e0*/  BRA `(.L_x_14488) ;  /* 0x00000008007c7947 */ /* 0x000fea0003800000 */
.L_x_14486:
[----:B------:R-:W3:Y:S01]  /*163f0*/  LDL R11, [R1+0x4c] ;  /* 0x00004c00010b7983 */ /* 0x000ee20000100800 */
[----:B------:R-:W-:Y:S01]  /*16400*/  ULDC.64 UR4, c[0x0][0xc00] ;  /* 0x0003000000047ab9 */ /* 0x000fe20000000a00 */
[----:B------:R-:W3:Y:S01]  /*16410*/  LDC.64 R4, c[0x0][0xc00] ;  /* 0x00030000ff047b82 */ /* 0x000ee20000000a00 */
[----:B------:R-:W-:Y:S01]  /*16420*/  ISETP.NE.U32.AND P0, PT, RZ, UR4, PT ;  /* 0x00000004ff007c0c */ /* 0x000fe2000bf05070 */
[----:B------:R-:W-:-:S03]  /*16430*/  IMAD.MOV.U32 R0, RZ, RZ, RZ ;  /* 0x000000ffff007224 */ /* 0x000fc600078e00ff */
[----:B------:R-:W-:Y:S01]  /*16440*/  ISETP.NE.AND.EX P0, PT, RZ, UR5, PT, P0 ;  /* 0x00000005ff007c0c */ /* 0x000fe2000bf05300 */
[----:B------:R-:W-:Y:S02]  /*16450*/  ULDC.64 UR4, c[0x0][0xc08] ;  /* 0x0003020000047ab9 */ /* 0x000fe40000000a00 */
[----:B------:R-:W-:Y:S01]  /*16460*/  ISETP.NE.U32.AND P1, PT, RZ, UR4, PT ;  /* 0x00000004ff007c0c */ /* 0x000fe2000bf25070 */
[----:B------:R-:W4:Y:S03]  /*16470*/  LDC R25, c[0x0][0xbe8] ;  /* 0x0002fa00ff197b82 */ /* 0x000f260000000800 */
[----:B------:R-:W-:-:S13]  /*16480*/  ISETP.NE.AND.EX P1, PT, RZ, UR5, PT, P1 ;  /* 0x00000005ff007c0c */ /* 0x000fda000bf25310 */
[----:B------:R-:W2:Y:S01]  /*16490*/  @P1 LDC.64 R6, c[0x0][0xc08] ;  /* 0x00030200ff061b82 */ /* 0x000ea20000000a00 */
[----:B------:R-:W-:Y:S02]  /*164a0*/  ULDC UR4, c[0x0][0xa88] ;  /* 0x0002a20000047ab9 */ /* 0x000fe40000000800 */
[----:B------:R-:W-:Y:S01]  /*164b0*/  IMAD.U32 R8, RZ, RZ, UR4 ;  /* 0x00000004ff087e24 */ /* 0x000fe2000f8e00ff */
[----:B------:R-:W0:Y:S01]  /*164c0*/  S2R R10, SR_TID.X ;  /* 0x00000000000a7919 */ /* 0x000e220000002100 */
[----:B---3--:R-:W-:-:S04]  /*164d0*/  IMAD.WIDE R4, R11, 0x4, R4 ;  /* 0x000000040b047825 */ /* 0x008fc800078e0204 */
[----:B--2---:R-:W-:Y:S01]  /*164e0*/  @P1 IMAD.WIDE R6, R11, 0x4, R6 ;  /* 0x000000040b061825 */ /* 0x004fe200078e0206 */
[----:B------:R2:W5:Y:S04]  /*164f0*/  @P0 LDG.E R0, desc[UR42][R4.64] ;  /* 0x0000002a04000981 */ /* 0x000568000c1e1900 */
[----:B------:R2:W5:Y:S01]  /*16500*/  @P1 LDG.E R8, desc[UR42][R6.64] ;  /* 0x0000002a06081981 */ /* 0x000562000c1e1900 */
[----:B----4-:R-:W-:Y:S01]  /*16510*/  ISETP.NE.AND P2, PT, R25, 0x1, PT ;  /* 0x000000011900780c */ /* 0x010fe20003f45270 */
[----:B0-----:R-:W-:Y:S01]  /*16520*/  VIADD R26, R10, 0xffffff80 ;  /* 0xffffff800a1a7836 */ /* 0x001fe20000000000 */
[----:B------:R-:W-:-:S04]  /*16530*/  SHF.R.S32.HI R9, RZ, 0x1f, R11 ;  /* 0x0000001fff097819 */ /* 0x000fc8000001140b */
[----:B------:R-:W-:-:S07]  /*16540*/  ISETP.GE.AND P3, PT, R26, 0xc0, PT ;  /* 0x000000c01a00780c */ /* 0x000fce0003f66270 */
[----:B------:R-:W0:Y:S08]  /*16550*/  @P2 LDC R20, c[0x0][0xbec] ;  /* 0x0002fb00ff142b82 */ /* 0x000e300000000800 */
[----:B------:R-:W3:Y:S01]  /*16560*/  @P2 LDC R27, c[0x0][0xbf0] ;  /* 0x0002fc00ff1b2b82 */ /* 0x000ee20000000800 */
[----:B--2---:R-:W-:Y:S05]  /*16570*/  @P1 BRA `(.L_x_14489) ;  /* 0x0000000000101947 */ /* 0x004fea0003800000 */
[----:B------:R-:W-:Y:S05]  /*16580*/  @!P0 BRA `(.L_x_14489) ;  /* 0x00000000000c8947 */ /* 0x000fea0003800000 */
[----:B------:R-:W2:Y:S04]  /*16590*/  LDG.E R3, desc[UR42][R4.64] ;  /* 0x0000002a04037981 */ /* 0x000ea8000c1e1900 */
[----:B-----5:R-:W2:Y:S02]  /*165a0*/  LDG.E R8, desc[UR42][R4.64+0x4] ;  /* 0x0000042a04087981 */ /* 0x020ea4000c1e1900 */
[----:B--2---:R-:W-:-:S07]  /*165b0*/  IMAD.IADD R8, R8, 0x1, -R3 ;  /* 0x0000000108087824 */ /* 0x004fce00078e0a03 */
.L_x_14489:
[----:B-----5:R-:W2:Y:S04]  /*165c0*/  LDL R24, [R1+0x48] ;  /* 0x0000480001187983 */ /* 0x020ea80000100800 */
[----:B------:R4:W5:Y:S01]  /*165d0*/  LDL R33, [R1+0x24] ;  /* 0x0000240001217983 */ /* 0x0009620000100800 */
[----:B------:R-:W-:Y:S01]  /*165e0*/  BSSY B1, `(.L_x_14490) ;  /* 0x000002c000017945 */ /* 0x000fe20003800000 */
[----:B------:R-:W-:Y:S02]  /*165f0*/  SEL R13, R11, RZ, !P0 ;  /* 0x000000ff0b0d7207 */ /* 0x000fe40004000000 */
[----:B------:R-:W-:Y:S02]  /*16600*/  SEL R14, R9, RZ, !P0 ;  /* 0x000000ff090e7207 */ /* 0x000fe40004000000 */
[----:B------:R-:W-:-:S02]  /*16610*/  SHF.R.S32.HI R11, RZ, 0x1f, R0 ;  /* 0x0000001fff0b7819 */ /* 0x000fc40000011400 */
[----:B--2---:R-:W-:Y:S01]  /*16620*/  SHF.R.S32.HI R12, RZ, 0x1f, R24 ;  /* 0x0000001fff0c7819 */ /* 0x004fe20000011418 */
[----:B----4-:R-:W-:Y:S06]  /*16630*/  @P3 BRA `(.L_x_14491) ;  /* 0x0000000000983947 */ /* 0x010fec0003800000 */
[----:B------:R-:W2:Y:S01]  /*16640*/  LDC R9, c[0x0][0xbe8] ;  /* 0x0002fa00ff097b82 */ /* 0x000ea20000000800 */
[----:B-----5:R-:W-:Y:S01]  /*16650*/  IADD3 R10, R33, -0x80, R10 ;  /* 0xffffff80210a7810 */ /* 0x020fe20007ffe00a */
        /* <DEDUP_REMOVED lines=36> */
.L_x_14491:
[----:B------:R-:W-:Y:S05]  /*168a0*/  BSYNC B1 ;  /* 0x0000000000017941 */ /* 0x000fea0003800000 */
.L_x_14490:
[----:B--2---:R-:W2:Y:S04]  /*168b0*/  LDL R6, [R1+0x50] ;  /* 0x0000500001067983 */ /* 0x004ea80000100800 */
[----:B------:R-:W1:Y:S01]  /*168c0*/  LDL R10, [R1+0x64] ;  /* 0x00006400010a7983 */ /* 0x000e620000100800 */
[--C-:B------:R-:W-:Y:S01]  /*168d0*/  SHF.R.S32.HI R7, RZ, 0x1f, R26.reuse ;  /* 0x0000001fff077819 */ /* 0x100fe2000001141a */
[----:B------:R-:W-:Y:S01]  /*168e0*/  ULDC.64 UR4, c[0x0][0xaa0] ;  /* 0x0002a80000047ab9 */ /* 0x000fe20000000a00 */
[----:B------:R-:W-:Y:S01]  /*168f0*/  SHF.R.S32.HI R32, RZ, 0x1f, R26 ;  /* 0x0000001fff207819 */ /* 0x000fe2000001141a */
[----:B------:R-:W-:Y:S01]  /*16900*/  IMAD R3, R11, UR4, RZ ;  /* 0x000000040b037c24 */ /* 0x000fe2000f8e02ff */
[-C--:B------:R-:W-:Y:S01]  /*16910*/  LEA.HI R7, R7, R26.reuse, RZ, 0x3 ;  /* 0x0000001a07077211 */ /* 0x080fe200078f18ff */
[----:B------:R-:W-:Y:S01]  /*16920*/  IMAD.WIDE.U32 R4, R0, UR4, RZ ;  /* 0x0000000400047c25 */ /* 0x000fe2000f8e00ff */
[----:B------:R-:W-:Y:S01]  /*16930*/  LEA.HI R32, R32, R26, RZ, 0x3 ;  /* 0x0000001a20207211 */ /* 0x000fe200078f18ff */
[----:B------:R-:W-:Y:S01]  /*16940*/  ULDC.64 UR6, c[0x0][0xa80] ;  /* 0x0002a00000067ab9 */ /* 0x000fe20000000a00 */
[----:B------:R-:W-:Y:S01]  /*16950*/  LOP3.LUT R7, R7, 0xfffffff8, RZ, 0xc0, !PT ;  /* 0xfffffff807077812 */ /* 0x000fe200078ec0ff */
[----:B------:R-:W-:Y:S01]  /*16960*/  IMAD R3, R0, UR5, R3 ;  /* 0x0000000500037c24 */ /* 0x000fe2000f8e0203 */
[----:B------:R-:W-:Y:S01]  /*16970*/  SHF.R.S32.HI R32, RZ, 0x3, R32 ;  /* 0x00000003ff207819 */ /* 0x000fe20000011420 */
[----:B------:R-:W-:-:S02]  /*16980*/  ULDC.64 UR4, c[0x0][0xae8] ;  /* 0x0002ba0000047ab9 */ /* 0x000fc40000000a00 */
[----:B------:R-:W-:Y:S02]  /*16990*/  IMAD.IADD R7, R26, 0x1, -R7 ;  /* 0x000000011a077824 */ /* 0x000fe400078e0a07 */
[----:B------:R-:W-:Y:S02]  /*169a0*/  IMAD.IADD R5, R5, 0x1, R3 ;  /* 0x0000000105057824 */ /* 0x000fe400078e0203 */
[----:B------:R-:W-:Y:S02]  /*169b0*/  IMAD R0, R7, 0x30, R32 ;  /* 0x0000003007007824 */ /* 0x000fe400078e0220 */
[----:B------:R-:W-:-:S03]  /*169c0*/  IMAD.WIDE.U32 R4, R24, UR4, R4 ;  /* 0x0000000418047c25 */ /* 0x000fc6000f8e0004 */
[----:B-----5:R-:W-:-:S05]  /*169d0*/  IADD3 R9, R33, R0, RZ ;  /* 0x0000000021097210 */ /* 0x020fca0007ffe0ff */
[----:B0-----:R-:W-:-:S04]  /*169e0*/  @P2 IMAD.HI.U32 R0, R9, R20, RZ ;  /* 0x0000001409002227 */ /* 0x001fc800078e00ff */
[----:B------:R-:W-:Y:S01]  /*169f0*/  IMAD.MOV.U32 R3, RZ, RZ, R9 ;  /* 0x000000ffff037224 */ /* 0x000fe200078e0009 */
[----:B---3--:R-:W-:-:S04]  /*16a00*/  @P2 SHF.R.U32.HI R3, RZ, R27, R0 ;  /* 0x0000001bff032219 */ /* 0x008fc80000011600 */
[----:B------:R-:W-:Y:S01]  /*16a10*/  SHF.R.S32.HI R0, RZ, 0x1f, R3 ;  /* 0x0000001fff007819 */ /* 0x000fe20000011403 */
[----:B--2---:R-:W-:Y:S02]  /*16a20*/  IMAD.MOV.U32 R26, RZ, RZ, R6 ;  /* 0x000000ffff1a7224 */ /* 0x004fe400078e0006 */
[----:B------:R-:W-:Y:S02]  /*16a30*/  IMAD R6, R12, UR4, RZ ;  /* 0x000000040c067c24 */ /* 0x000fe4000f8e02ff */
[----:B-1----:R-:W-:Y:S02]  /*16a40*/  IMAD.MOV.U32 R28, RZ, RZ, R10 ;  /* 0x000000ffff1c7224 */ /* 0x002fe400078e000a */
[----:B------:R-:W-:Y:S01]  /*16a50*/  IMAD R7, R24, UR5, R6 ;  /* 0x0000000518077c24 */ /* 0x000fe2000f8e0206 */
[----:B------:R-:W-:Y:S02]  /*16a60*/  ULDC.64 UR4, c[0x0][0xaf0] ;  /* 0x0002bc0000047ab9 */ /* 0x000fe40000000a00 */
[----:B------:R-:W-:-:S02]  /*16a70*/  IMAD R6, R14, UR4, RZ ;  /* 0x000000040e067c24 */ /* 0x000fc4000f8e02ff */
[----:B------:R-:W-:Y:S02]  /*16a80*/  IMAD.IADD R5, R5, 0x1, R7 ;  /* 0x0000000105057824 */ /* 0x000fe400078e0207 */
        /* <DEDUP_REMOVED lines=24> */
[----:B------:R-:W-:Y:S01]  /*16c10*/  IMAD.IADD R24, R32, 0x1, R33 ;  /* 0x0000000120187824 */ /* 0x000fe200078e0221 */
[----:B------:R-:W1:Y:S03]  /*16c20*/  SHFL.IDX PT, R0, R20, RZ, 0x181f ;  /* 0x00181fff14007589 */ /* 0x000e6600000e0000 */
[C---:B------:R-:W-:Y:S01]  /*16c30*/  VIADD R8, R24.reuse, 0x30 ;  /* 0x0000003018087836 */ /* 0x040fe20000000000 */
[----:B------:R-:W2:Y:S01]  /*16c40*/  SHFL.IDX PT, R5, R7, 0x1, 0x181f ;  /* 0x00381f0007057f89 */ /* 0x000ea200000e0000 */
[C---:B------:R-:W-:Y:S01]  /*16c50*/  ISETP.GE.OR P2, PT, R24.reuse, R21, P0 ;  /* 0x000000151800720c */ /* 0x040fe20000746670 */
[----:B------:R-:W-:-:S02]  /*16c60*/  VIADD R10, R24, 0x60 ;  /* 0x00000060180a7836 */ /* 0x000fc40000000000 */
[----:B------:R-:W3:Y:S01]  /*16c70*/  SHFL.IDX PT, R14, R7, 0x2, 0x181f ;  /* 0x00581f00070e7f89 */ /* 0x000ee200000e0000 */
[-C--:B------:R-:W-:Y:S02]  /*16c80*/  ISETP.GE.OR P3, PT, R8, R21.reuse, P0 ;  /* 0x000000150800720c */ /* 0x080fe40000766670 */
[----:B------:R-:W-:Y:S01]  /*16c90*/  ISETP.GE.OR P4, PT, R10, R21, P0 ;  /* 0x000000150a00720c */ /* 0x000fe20000786670 */
[----:B------:R-:W4:Y:S04]  /*16ca0*/  SHFL.IDX PT, R4, R20, 0x1, 0x181f ;  /* 0x00381f0014047f89 */ /* 0x000f2800000e0000 */
[----:B------:R-:W5:Y:S02]  /*16cb0*/  SHFL.IDX PT, R6, R20, 0x2, 0x181f ;  /* 0x00581f0014067f89 */ /* 0x000f6400000e0000 */
[----:B0-----:R-:W-:-:S04]  /*16cc0*/  @!P2 LEA R10, P5, R26, R3, 0x1 ;  /* 0x000000031a0aa211 */ /* 0x001fc800078a08ff */
[C---:B-1----:R-:W-:Y:S02]  /*16cd0*/  @!P2 LEA.HI.X R3, R26.reuse, R0, R28, 0x1, P5 ;  /* 0x000000001a03a211 */ /* 0x042fe400028f0c1c */
[----:B------:R0:W1:Y:S01]  /*16ce0*/  SHFL.IDX PT, R0, R20, 0x3, 0x181f ;  /* 0x00781f0014007f89 */ /* 0x00006200000e0000 */
[C---:B--2---:R-:W-:Y:S02]  /*16cf0*/  @!P3 LEA R8, P1, R26.reuse, R5, 0x1 ;  /* 0x000000051a08b211 */ /* 0x044fe400078208ff */
[----:B------:R-:W-:Y:S01]  /*16d00*/  @!P2 IMAD.MOV.U32 R11, RZ, RZ, R3 ;  /* 0x000000ffff0ba224 */ /* 0x000fe200078e0003 */
[----:B---3--:R-:W-:-:S04]  /*16d10*/  @!P4 LEA R25, P5, R26, R14, 0x1 ;  /* 0x0000000e1a19c211 */ /* 0x008fc800078a08ff */
[----:B------:R0:W-:Y:S01]  /*16d20*/  @!P2 ST.E.128 desc[UR42][R10.64], RZ ;  /* 0x000000ff0a00a985 */ /* 0x0001e2000c101d2a */
[C-C-:B----4-:R-:W-:Y:S01]  /*16d30*/  @!P3 LEA.HI.X R9, R26.reuse, R4, R28.reuse, 0x1, P1 ;  /* 0x000000041a09b211 */ /* 0x150fe200008f0c1c */
[----:B------:R-:W-:Y:S02]  /*16d40*/  @!P4 IMAD.MOV.U32 R4, RZ, RZ, R25 ;  /* 0x000000ffff04c224 */ /* 0x000fe400078e0019 */
[----:B------:R0:W2:Y:S01]  /*16d50*/  SHFL.IDX PT, R14, R7, 0x3, 0x181f ;  /* 0x00781f00070e7f89 */ /* 0x0000a200000e0000 */
[----:B-----5:R-:W-:-:S03]  /*16d60*/  @!P4 LEA.HI.X R5, R26, R6, R28, 0x1, P5 ;  /* 0x000000061a05c211 */ /* 0x020fc600028f0c1c */
[----:B------:R0:W-:Y:S04]  /*16d70*/  @!P3 ST.E.128 desc[UR42][R8.64], RZ ;  /* 0x000000ff0800b985 */ /* 0x0001e8000c101d2a */
[----:B------:R0:W-:Y:S02]  /*16d80*/  @!P4 ST.E.128 desc[UR42][R4.64], RZ ;  /* 0x000000ff0400c985 */ /* 0x0001e4000c101d2a */
.L_x_14687:
[----:B------:R-:W-:-:S05]  /*16d90*/  VIADD R24, R24, 0x90 ;  /* 0x0000009018187836 */ /* 0x000fca0000000000 */
[----:B------:R-:W-:-:S13]  /*16da0*/  ISETP.GE.OR P0, PT, R24, R21, P0 ;  /* 0x000000151800720c */ /* 0x000fda0000706670 */
[----:B--2---:R-:W-:-:S04]  /*16db0*/  @!P0 LEA R14, P1, R26, R14, 0x1 ;  /* 0x0000000e1a0e8211 */ /* 0x004fc800078208ff */
[----:B-1----:R-:W-:-:S05]  /*16dc0*/  @!P0 LEA.HI.X R15, R26, R0, R28, 0x1, P1 ;  /* 0x000000001a0f8211 */ /* 0x002fca00008f0c1c */
[----:B------:R1:W-:Y:S04]  /*16dd0*/  @!P0 ST.E.128 desc[UR42][R14.64], RZ ;  /* 0x000000ff0e008985 */ /* 0x0003e8000c101d2a */
.L_x_14488:
[----:B------:R-:W-:Y:S05]  /*16de0*/  BSYNC B0 ;  /* 0x0000000000007941 */ /* 0x000fea0003800000 */
.L_x_14485:
[----:B------:R-:W-:Y:S02]  /*16df0*/  ULDC UR4, c[0x0][0xc3c] ;  /* 0x00030f0000047ab9 */ /* 0x000fe40000000800 */
[----:B------:R-:W-:-:S13]  /*16e00*/  ISETP.GE.AND P0, PT, R31, UR4, PT ;  /* 0x000000041f007c0c */ /* 0x000fda000bf06270 */
[----:B------:R-:W-:Y:S05]  /*16e10*/  @!P0 BRA `(.L_x_14493) ;  /* 0xfffffea000908947 */ /* 0x000fea000383ffff */
[----:B------:R-:W-:Y:S05]  /*16e20*/  BRA `(.L_x_14287) ;  /* 0x0000007000a07947 */ /* 0x000fea0003800000 */
.L_x_14285:
        /* <DEDUP_REMOVED lines=16> */
.L_x_14494:
        /* <DEDUP_REMOVED lines=42> */
.L_x_14500:
        /* <DEDUP_REMOVED lines=12> */
.L_x_14499:
[----:B------:R-:W-:Y:S05]  /*17290*/  BSYNC B0 ;  /* 0x0000000000007941 */ /* 0x000fea0003800000 */
.L_x_14498:
        /* <DEDUP_REMOVED lines=21> */
.L_x_14496:
        /* <DEDUP_REMOVED lines=21> */
.L_x_14501:
        /* <DEDUP_REMOVED lines=38> */
[----:B------:R-:W-:-:S03]  /*177a0*/  IADD3 R3, RZ, -R12, RZ ;  /* 0x8000000cff037210 */ /* 0x000fc60007ffe0ff */
[----:B------:R-:W-:-:S04]  /*177b0*/  IMAD.MOV.U32 R9, RZ, RZ, R11 ;  /* 0x000000ffff097224 */ /* 0x000fc800078e000b */
        /* <DEDUP_REMOVED lines=18> */
.L_x_14497:
[----:B------:R-:W-:Y:S02]  /*178e0*/  IMAD.MOV.U32 R17, RZ, RZ, RZ ;  /* 0x000000ffff117224 */ /* 0x000fe400078e00ff */
[----:B------:R-:W-:Y:S02]  /*178f0*/  IMAD.U32 R16, RZ, RZ, UR6 ;  /* 0x00000006ff107e24 */ /* 0x000fe4000f8e00ff */
[----:B------:R-:W-:-:S07]  /*17900*/  IMAD.MOV.U32 R18, RZ, RZ, RZ ;  /* 0x000000ffff127224 */ /* 0x000fce00078e00ff */
.L_x_14502:
[----:B------:R-:W-:-:S13]  /*17910*/  ISETP.NE.AND P0, PT, R5, RZ, PT ;  /* 0x000000ff0500720c */ /* 0x000fda0003f05270 */
[----:B------:R-:W0:Y:S01]  /*17920*/  @!P0 S2R R3, SR_CgaCtaId ;  /* 0x0000000000038919 */ /* 0x000e220000008800 */
[----:B------:R-:W-:-:S04]  /*17930*/  @!P0 MOV R0, 0x400 ;  /* 0x0000040000008802 */ /* 0x000fc80000000f00 */
[----:B0-----:R-:W-:-:S05]  /*17940*/  @!P0 LEA R0, R3, R0, 0x18 ;  /* 0x0000000003008211 */ /* 0x001fca00078ec0ff */
[----:B------:R0:W-:Y:S01]  /*17950*/  @!P0 STS.128 [R0+0x168d0], R16 ;  /* 0x0168d01000008388 */ /* 0x0001e20000000c00 */
[----:B------:R-:W-:Y:S06]  /*17960*/  BAR.ARV 0x5, 0x200 ;  /* 0x0148000000007b1d */ /* 0x000fec0000002000 */
.L_x_14495:
        /* <DEDUP_REMOVED lines=10> */
[----:B------:R-:W-:Y:S01]  /*17a10*/  STL [R1+0x44], RZ ;  /* 0x000044ff01007387 */ /* 0x000fe20000100800 */
[----:B------:R-:W-:Y:S01]  /*17a20*/  IMAD.MOV.U32 R27, RZ, RZ, RZ ;  /* 0x000000ffff1b7224 */ /* 0x000fe200078e00ff */
[----:B------:R-:W-:Y:S01]  /*17a30*/  ULDC.64 UR40, c[0x0][0x198] ;  /* 0x0000660000287ab9 */ /* 0x000fe20000000a00 */
[----:B------:R-:W-:Y:S01]  /*17a40*/  IMAD.MOV.U32 R25, RZ, RZ, RZ ;  /* 0x000000ffff197224 */ /* 0x000fe200078e00ff */
[----:B------:R-:W-:Y:S01]  /*17a50*/  ULOP3.LUT UR38, UR37, 0x2, URZ, 0xfc, !UPT ;  /* 0x0000000225267892 */ /* 0x000fe2000f8efc3f */
[----:B------:R-:W-:Y:S01]  /*17a60*/  IMAD.MOV.U32 R29, RZ, RZ, 0x1 ;  /* 0x00000001ff1d7424 */ /* 0x000fe200078e00ff */
[----:B------:R-:W-:Y:S01]  /*17a70*/  ULDC UR36, c[0x0][0xc] ;  /* 0x0000030000247ab9 */ /* 0x000fe20000000800 */
[----:B--2---:R-:W-:-:S06]  /*17a80*/  ULEA UR4, UR5, UR4, 0x18 ;  /* 0x0000000405047291 */ /* 0x004fcc000f8ec03f */
[----:B------:R-:W-:Y:S01]  /*17a90*/  IMAD.U32 R23, RZ, RZ, UR4 ;  /* 0x00000004ff177e24 */ /* 0x000fe2000f8e00ff */
[C---:B-1----:R-:W-:Y:S01]  /*17aa0*/  LOP3.LUT R5, R6.reuse, 0x7f, RZ, 0xc0, !PT ;  /* 0x0000007f06057812 */ /* 0x042fe200078ec0ff */
[----:B0-----:R-:W-:-:S04]  /*17ab0*/  IMAD.SHL.U32 R0, R6, 0x8, RZ ;  /* 0x0000000806007824 */ /* 0x001fc800078e00ff */
[----:B------:R-:W-:Y:S01]  /*17ac0*/  IMAD.SHL.U32 R3, R5, 0x8, RZ ;  /* 0x0000000805037824 */ /* 0x000fe200078e00ff */
[----:B------:R-:W-:Y:S01]  /*17ad0*/  LOP3.LUT R2, R0, 0x1f8, RZ, 0xc0, !PT ;  /* 0x000001f800027812 */ /* 0x000fe200078ec0ff */
[----:B------:R-:W-:-:S03]  /*17ae0*/  IMAD.MOV.U32 R0, RZ, RZ, 0x1 ;  /* 0x00000001ff007424 */ /* 0x000fc600078e00ff */
[----:B------:R-:W-:Y:S02]  /*17af0*/  LOP3.LUT R2, R2, 0x38, R6, 0x78, !PT ;  /* 0x0000003802027812 */ /* 0x000fe400078e7806 */
[----:B------:R0:W-:Y:S02]  /*17b00*/  STL [R1], R0 ;  /* 0x0000000001007387 */ /* 0x0001e40000100800 */
[----:B------:R-:W-:Y:S01]  /*17b10*/  LOP3.LUT R4, R2, 0x200, R3, 0xf8, !PT ;  /* 0x0000020002047812 */ /* 0x000fe200078ef803 */
[----:B------:R-:W-:Y:S01]  /*17b20*/  IMAD.SHL.U32 R2, R6, 0x10, RZ ;  /* 0x0000001006027824 */ /* 0x000fe200078e00ff */
[----:B------:R-:W-:-:S04]  /*17b30*/  SHF.R.U32.HI R3, RZ, 0x3, R5 ;  /* 0x00000003ff037819 */ /* 0x000fc80000011605 */
[----:B------:R-:W-:Y:S01]  /*17b40*/  LOP3.LUT R2, R2, 0x70, RZ, 0xc0, !PT ;  /* 0x0000007002027812 */ /* 0x000fe200078ec0ff */
[----:B0-----:R-:W-:-:S03]  /*17b50*/  IMAD R0, R4, 0x2, R23 ;  /* 0x0000000204007824 */ /* 0x001fc600078e0217 */
[----:B------:R-:W-:Y:S02]  /*17b60*/  LOP3.LUT R2, R3, R2, RZ, 0xfc, !PT ;  /* 0x0000000203027212 */ /* 0x000fe400078efcff */
[----:B------:R0:W-:Y:S05]  /*17b70*/  STL [R1+0x28], R0 ;  /* 0x0000280001007387 */ /* 0x0001ea0000100800 */
.L_x_14612:
        /* <DEDUP_REMOVED lines=9> */
[----:B--2---:R-:W2:Y:S02]  /*17c10*/  @P0 LDC.64 R2, c[0x0][0xa28] ;  /* 0x00028a00ff020b82 */ /* 0x004ea40000000a00 */
        /* <DEDUP_REMOVED lines=14> */
[----:B------:R-:W-:Y:S01]  /*17d00*/  ULDC UR4, c[0x0][0x288] ;  /* 0x0000a20000047ab9 */ /* 0x000fe20000000800 */
[----:B0-----:R-:W-:-:S05]  /*17d10*/  IMAD.WIDE R2, R19, 0x4, R2 ;  /* 0x0000000413027825 */ /* 0x001fca00078e0202 */
[----:B------:R-:W5:Y:S01]  /*17d20*/  @P1 LDG.E R0, desc[UR42][R2.64] ;  /* 0x0000002a02001981 */ /* 0x000f62000c1e1900 */
[----:B-1----:R-:W-:-:S03]  /*17d30*/  @P2 IMAD.WIDE R6, R19, 0x4, R6 ;  /* 0x0000000413062825 */ /* 0x002fc600078e0206 */
[----:B--2---:R0:W-:Y:S02]  /*17d40*/  STL [R1+0x2c], R8 ;  /* 0x00002c0801007387 */ /* 0x0041e40000100800 */
[----:B0-----:R-:W-:Y:S01]  /*17d50*/  IMAD.U32 R8, RZ, RZ, UR4 ;  /* 0x00000004ff087e24 */ /* 0x001fe2000f8e00ff */
[----:B------:R-:W-:-:S05]  /*17d60*/  ULDC.64 UR4, c[0x0][0x418] ;  /* 0x0001060000047ab9 */ /* 0x000fca0000000a00 */
[----:B------:R0:W2:Y:S01]  /*17d70*/  @P2 LDG.E R8, desc[UR42][R6.64] ;  /* 0x0000002a06082981 */ /* 0x0000a2000c1e1900 */
        /* <DEDUP_REMOVED lines=9> */
[----:B--2---:R0:W-:Y:S04]  /*17e10*/  STL [R1+0x8], R8 ;  /* 0x0000080801007387 */ /* 0x0041e80000100800 */
[----:B---3--:R0:W-:Y:S01]  /*17e20*/  STL [R1+0x20], R10 ;  /* 0x0000200a01007387 */ /* 0x0081e20000100800 */
[----:B------:R-:W-:Y:S01]  /*17e30*/  MOV R12, R8 ;  /* 0x00000008000c7202 */ /* 0x000fe20000000f00 */
[----:B------:R-:W-:Y:S06]  /*17e40*/  @P2 BRA `(.L_x_14504) ;  /* 0x0000000000142947 */ /* 0x000fec0003800000 */
[----:B------:R-:W-:Y:S05]  /*17e50*/  @!P0 BRA `(.L_x_14504) ;  /* 0x0000000000108947 */ /* 0x000fea0003800000 */
[----:B0-----:R-:W2:Y:S04]  /*17e60*/  LDG.E R8, desc[UR42][R4.64] ;  /* 0x0000002a04087981 */ /* 0x001ea8000c1e1900 */
[----:B------:R-:W2:Y:S02]  /*17e70*/  LDG.E R9, desc[UR42][R4.64+0x4] ;  /* 0x0000042a04097981 */ /* 0x000ea4000c1e1900 */
[----:B--2---:R-:W-:-:S05]  /*17e80*/  IMAD.IADD R12, R9, 0x1, -R8 ;  /* 0x00000001090c7824 */ /* 0x004fca00078e0a08 */
[----:B------:R1:W-:Y:S02]  /*17e90*/  STL [R1+0x8], R12 ;  /* 0x0000080c01007387 */ /* 0x0003e40000100800 */
.L_x_14504:
        /* <DEDUP_REMOVED lines=8> */
.L_x_14505:
[----:B------:R-:W-:Y:S02]  /*17f20*/  ULDC.64 UR4, c[0x0][0xa08] ;  /* 0x0002820000047ab9 */ /* 0x000fe40000000a00 */
[----:B------:R-:W-:-:S04]  /*17f30*/  ISETP.NE.U32.AND P0, PT, RZ, UR4, PT ;  /* 0x00000004ff007c0c */ /* 0x000fc8000bf05070 */
[----:B------:R-:W-:-:S13]  /*17f40*/  ISETP.NE.AND.EX P0, PT, RZ, UR5, PT, P0 ;  /* 0x00000005ff007c0c */ /* 0x000fda000bf05300 */
[----:B------:R-:W-:Y:S05]  /*17f50*/  @!P0 BRA `(.L_x_14506) ;  /* 0x0000000000148947 */ /* 0x000fea0003800000 */
[----:B------:R-:W2:Y:S02]  /*17f60*/  LDC.64 R4, c[0x0][0xa08] ;  /* 0x00028200ff047b82 */ /* 0x000ea40000000a00 */
[----:B--2---:R-:W-:-:S05]  /*17f70*/  IMAD.WIDE R4, R19, 0x4, R4 ;  /* 0x0000000413047825 */ /* 0x004fca00078e0204 */
[----:B------:R-:W2:Y:S04]  /*17f80*/  LDG.E R7, desc[UR42][R4.64] ;  /* 0x0000002a04077981 */ /* 0x000ea8000c1e1900 */
[----:B0-----:R-:W2:Y:S02]  /*17f90*/  LDG.E R8, desc[UR42][R4.64+0x4] ;  /* 0x0000042a04087981 */ /* 0x001ea4000c1e1900 */
[----:B--2---:R-:W-:-:S07]  /*17fa0*/  IMAD.IADD R7, R8, 0x1, -R7 ;  /* 0x0000000108077824 */ /* 0x004fce00078e0a07 */
.L_x_14506:
[----:B--2---:R-:W2:Y:S01]  /*17fb0*/  @P1 LDG.E R4, desc[UR42][R2.64] ;  /* 0x0000002a02041981 */ /* 0x004ea2000c1e1900 */
[----:B0-----:R-:W0:Y:S03]  /*17fc0*/  LDC R8, c[0x0][0x448] ;  /* 0x00011200ff087b82 */ /* 0x001e260000000800 */
[----:B------:R3:W2:Y:S01]  /*17fd0*/  @P1 LDG.E R5, desc[UR42][R2.64+0x4] ;  /* 0x0000042a02051981 */ /* 0x0006a2000c1e1900 */
[----:B------:R-:W-:Y:S02]  /*17fe0*/  IMAD R28, R17, 0xc0, RZ ;  /* 0x000000c0111c7824 */ /* 0x000fe400078e02ff */
[----:B-----5:R-:W-:Y:S02]  /*17ff0*/  IMAD.IADD R7, R7, 0x1, -R10 ;  /* 0x0000000107077824 */ /* 0x020fe400078e0a0a */
[----:B------:R-:W-:Y:S01]  /*18000*/  VIADD R9, R28, 0xbf ;  /* 0x000000bf1c097836 */ /* 0x000fe20000000000 */
[----:B0-----:R-:W-:-:S13]  /*18010*/  ISETP.NE.AND P2, PT, R8, 0x1, PT ;  /* 0x000000010800780c */ /* 0x001fda0003f45270 */
[----:B---3--:R-:W0:Y:S08]  /*18020*/  @P2 LDC R3, c[0x0][0x44c] ;  /* 0x00011300ff032b82 */ /* 0x008e300000000800 */
[----:B------:R-:W3:Y:S01]  /*18030*/  @P2 LDC R2, c[0x0][0x450] ;  /* 0x00011400ff022b82 */ /* 0x000ee20000000800 */
[----:B0-----:R-:W-:-:S05]  /*18040*/  @P2 IMAD.HI.U32 R3, R9, R3, RZ ;  /* 0x0000000309032227 */ /* 0x001fca00078e00ff */
[----:B---3--:R-:W-:Y:S01]  /*18050*/  @P2 SHF.R.U32.HI R9, RZ, R2, R3 ;  /* 0x00000002ff092219 */ /* 0x008fe20000011603 */
        /* <DEDUP_REMOVED lines=8> */
[----:B------:R-:W2:Y:S02]  /*180e0*/  LDC.64 R2, c[0x0][0x9e0] ;  /* 0x00027800ff027b82 */ /* 0x000ea40000000a00 */
[----:B------:R-:W-:Y:S02]  /*180f0*/  SHF.R.S32.HI R17, RZ, 0x7, R17 ;  /* 0x00000007ff117819 */ /* 0x000fe40000011411 */
[----:B--2---:R-:W-:Y:S01]  /*18100*/  ISETP.GE.AND P3, PT, R3, 0x1, PT ;  /* 0x000000010300780c */ /* 0x004fe20003f66270 */
        /* <DEDUP_REMOVED lines=13> */
.L_x_14509:
[----:B------:R-:W-:-:S13]  /*181e0*/  ISETP.NE.AND P0, PT, R3, 0x1, PT ;  /* 0x000000010300780c */ /* 0x000fda0003f05270 */
[----:B------:R-:W0:Y:S02]  /*181f0*/  @P0 LDC.64 R4, c[0x0][0x9e8] ;  /* 0x00027a00ff040b82 */ /* 0x000e240000000a00 */
[----:B0-----:R-:W-:-:S05]  /*18200*/  @P0 IMAD.HI.U32 R4, R10, R4, RZ ;  /* 0x000000040a040227 */ /* 0x001fca00078e00ff */
[----:B------:R-:W-:-:S07]  /*18210*/  @P0 SHF.R.U32.HI R10, RZ, R5, R4 ;  /* 0x00000005ff0a0219 */ /* 0x000fce0000011604 */
.L_x_14510:
[----:B------:R-:W-:Y:S05]  /*18220*/  BSYNC B0 ;  /* 0x0000000000007941 */ /* 0x000fea0003800000 */
.L_x_14508:
[----:B------:R-:W-:-:S05]  /*18230*/  IMAD R10, R10, R3, R3 ;  /* 0x000000030a0a7224 */ /* 0x000fca00078e0203 */
[----:B------:R-:W-:-:S07]  /*18240*/  VIMNMX R2, R2, R10, PT ;  /* 0x0000000a02027248 */ /* 0x000fce0003fe0100 */
.L_x_14507:
[----:B------:R-:W0:Y:S01]  /*18250*/  @P2 LDC R9, c[0x0][0x44c] ;  /* 0x00011300ff092b82 */ /* 0x000e220000000800 */
[----:B------:R-:W-:Y:S01]  /*18260*/  IMAD.MOV.U32 R4, RZ, RZ, R28 ;  /* 0x000000ffff047224 */ /* 0x000fe200078e001c */
[----:B------:R-:W-:-:S06]  /*18270*/  ULDC UR4, c[0x0][0x9dc] ;  /* 0x0002770000047ab9 */ /* 0x000fcc0000000800 */
[----:B------:R-:W2:Y:S01]  /*18280*/  @P2 LDC R5, c[0x0][0x450] ;  /* 0x00011400ff052b82 */ /* 0x000ea20000000800 */
[----:B0-----:R-:W-:-:S05]  /*18290*/  @P2 IMAD.HI.U32 R9, R28, R9, RZ ;  /* 0x000000091c092227 */ /* 0x001fca00078e00ff */
[----:B--2---:R-:W-:Y:S01]  /*182a0*/  @P2 SHF.R.U32.HI R4, RZ, R5, R9 ;  /* 0x00000005ff042219 */ /* 0x004fe20000011609 */
[----:B------:R-:W-:-:S04]  /*182b0*/  IMAD.IADD R9, R11, 0x1, -R12 ;  /* 0x000000010b097824 */ /* 0x000fc800078e0a0c */
        /* <DEDUP_REMOVED lines=13> */
.L_x_14513:
[----:B------:R-:W-:-:S13]  /*18390*/  ISETP.NE.AND P0, PT, R3, 0x1, PT ;  /* 0x000000010300780c */ /* 0x000fda0003f05270 */
[----:B------:R-:W0:Y:S02]  /*183a0*/  @P0 LDC.64 R4, c[0x0][0x9e8] ;  /* 0x00027a00ff040b82 */ /* 0x000e240000000a00 */
[----:B0-----:R-:W-:-:S05]  /*183b0*/  @P0 IMAD.HI.U32 R4, R11, R4, RZ ;  /* 0x000000040b040227 */ /* 0x001fca00078e00ff */
[----:B------:R-:W-:-:S07]  /*183c0*/  @P0 SHF.R.U32.HI R11, RZ, R5, R4 ;  /* 0x00000005ff0b0219 */ /* 0x000fce0000011604 */
.L_x_14514:
[----:B------:R-:W-:Y:S05]  /*183d0*/  BSYNC B0 ;  /* 0x0000000000007941 */ /* 0x000fea0003800000 */
.L_x_14512:
[----:B------:R-:W-:-:S05]  /*183e0*/  IMAD R3, R11, R3, RZ ;  /* 0x000000030b037224 */ /* 0x000fca00078e02ff */
[----:B------:R-:W-:-:S07]  /*183f0*/  VIMNMX R10, R10, R3, !PT ;  /* 0x000000030a0a7248 */ /* 0x000fce0007fe0100 */
.L_x_14511:
        /* <DEDUP_REMOVED lines=14> */
[----:B------:R-:W-:-:S13]  /*184e0*/  ISETP.GT.AND P0, PT, R3, R4, PT ;  /* 0x000000040300720c */ /* 0x000fda0003f04270 */
[----:B------:R-:W-:Y:S01]  /*184f0*/  @P0 VIADD R2, R3, 0x7f ;  /* 0x0000007f03020836 */ /* 0x000fe20000000000 */
[----:B------:R-:W-:-:S04]  /*18500*/  SHF.R.U32.HI R3, RZ, 0x7, R4 ;  /* 0x00000007ff037819 */ /* 0x000fc80000011604 */
        /* <DEDUP_REMOVED lines=14> */
.L_x_14690:
[----:B--2---:R-:W-:Y:S02]  /*185f0*/  ISETP.NE.AND P0, PT, R14, RZ, PT ;  /* 0x000000ff0e00720c */ /* 0x004fe40003f05270 */
[----:B------:R-:W-:-:S11]  /*18600*/  PLOP3.LUT P6, PT, PT, PT, PT, 0x8, 0x0 ;  /* 0x000000000000781c */ /* 0x000fd60003fce170 */
[----:B------:R-:W-:Y:S05]  /*18610*/  @P0 BRA `(.L_x_14518) ;  /* 0x00000000000c0947 */ /* 0x000fea0003800000 */
[----:B------:R-:W-:-:S03]  /*18620*/  UMOV UR4, 0xffffffff ;  /* 0xffffffff00047882 */ /* 0x000fc60000000000 */
[----:B------:R-:W-:Y:S05]  /*18630*/  BRA.DIV UR4, `(.L_x_14519) ;  /* 0x0000007604387947 */ /* 0x000fea000b800000 */
[----:B------:R-:W-:-:S13]  /*18640*/  ELECT P6, URZ, PT ;  /* 0x00000000003f782f */ /* 0x000fda00038c0000 */
.L_x_14518:
        /* <DEDUP_REMOVED lines=9> */
.L_x_14693:
[----:B------:R-:W-:Y:S05]  /*186e0*/  BSYNC B1 ;  /* 0x0000000000017941 */ /* 0x000fea0003800000 */
.L_x_14520:
[----:B------:R-:W-:Y:S04]  /*186f0*/  BSSY B1, `(.L_x_14522) ;  /* 0x0000050000017945 */ /* 0x000fe80003800000 */
[----:B------:R-:W-:Y:S05]  /*18700*/  @!P6 BRA `(.L_x_14523) ;  /* 0x000000040038e947 */ /* 0x000fea0003800000 */
[----:B------:R-:W2:Y:S01]  /*18710*/  LDL R7, [R1] ;  /* 0x0000000001077983 */ /* 0x000ea20000100800 */
        /* <DEDUP_REMOVED lines=8> */
.L_x_14694:
[----:B------:R-:W-:Y:S05]  /*187a0*/  BSYNC B2 ;  /* 0x0000000000027941 */ /* 0x000fea0003800000 */
.L_x_14524:
[----:B------:R-:W-:Y:S04]  /*187b0*/  BSSY B2, `(.L_x_14526) ;  /* 0x0000009000027945 */ /* 0x000fe80003800000 */
[----:B------:R-:W-:Y:S05]  /*187c0*/  @P1 BRA `(.L_x_14527) ;  /* 0x00000000001c1947 */ /* 0x000fea0003800000 */
[----:B0-----:R-:W0:Y:S02]  /*187d0*/  S2R R5, SR_TID.X ;  /* 0x0000000000057919 */ /* 0x001e240000002100 */
[----:B0-----:R-:W-:Y:S02]  /*187e0*/  LOP3.LUT R6, R5, 0x1f, RZ, 0xc0, !PT ;  /* 0x0000001f05067812 */ /* 0x001fe400078ec0ff */
[----:B------:R-:W-:Y:S02]  /*187f0*/  MOV R5, 0x4000 ;  /* 0x0000400000057802 */ /* 0x000fe40000000f00 */
[----:B------:R-:W-:Y:S02]  /*18800*/  ISETP.NE.AND P0, PT, R6, RZ, PT ;  /* 0x000000ff0600720c */ /* 0x000fe40003f05270 */
[----:B------:R3:W-:Y:S11]  /*18810*/  SYNCS.ARRIVE.TRANS64 RZ, [R10+URZ+0x16890], R5 ;  /* 0x016890050aff79a7 */ /* 0x0007f6000800003f */
[----:B---3--:R-:W-:Y:S05]  /*18820*/  @!P0 BRA `(.L_x_14527) ;  /* 0x0000000000048947 */ /* 0x008fea0003800000 */
[----:B------:R-:W-:Y:S01]  /*18830*/  BPT.TRAP 0x1 ;  /* 0x000000040000795c */ /* 0x000fe20000300000 */
.L_x_14527:
[----:B------:R-:W-:Y:S05]  /*18840*/  BSYNC B2 ;  /* 0x0000000000027941 */ /* 0x000fea0003800000 */
.L_x_14526:
[----:B------:R-:W-:Y:S01]  /*18850*/  IMAD.MOV.U32 R13, RZ, RZ, RZ ;  /* 0x000000ffff0d7224 */ /* 0x000fe200078e00ff */
[----:B------:R-:W-:Y:S01]  /*18860*/  UIADD3 UR4, UP0, UR40, 0x570, URZ ;  /* 0x0000057028047890 */ /* 0x000fe2000ff1e03f */
[----:B------:R-:W-:Y:S01]  /*18870*/  IMAD R6, R4, 0x80, R0 ;  /* 0x0000008004067824 */ /* 0x000fe200078e0200 */
[----:B------:R-:W-:Y:S01]  /*18880*/  PLOP3.LUT P0, PT, PT, PT, PT, 0x80, 0x0 ;  /* 0x000000000000781c */ /* 0x000fe20003f0f070 */
[----:B0-----:R-:W-:Y:S01]  /*18890*/  IMAD R5, R27, 0x4000, R23 ;  /* 0x000040001b057824 */ /* 0x001fe200078e0217 */
[----:B------:R-:W-:Y:S01]  /*188a0*/  R2UR UR10, R13 ;  /* 0x000000000d0a72ca */ /* 0x000fe200000e0000 */
[----:B------:R-:W-:Y:S01]  /*188b0*/  VIADD R6, R6, 0xffffff80 ;  /* 0xffffff8006067836 */ /* 0x000fe20000000000 */
[----:B------:R-:W-:Y:S01]  /*188c0*/  UIADD3.X UR5, URZ, UR41, URZ, UP0, !UPT ;  /* 0x000000293f057290 */ /* 0x000fe200087fe43f */
[----:B------:R-:W-:Y:S01]  /*188d0*/  VIADD R5, R5, 0xe400 ;  /* 0x0000e40005057836 */ /* 0x000fe20000000000 */
[----:B------:R-:W-:Y:S01]  /*188e0*/  UMOV UR6, 0x0 ;  /* 0x0000000000067882 */ /* 0x000fe20000000000 */
[----:B-1----:R-:W-:Y:S01]  /*188f0*/  IMAD.SHL.U32 R12, R27, 0x2000, RZ ;  /* 0x000020001b0c7824 */ /* 0x002fe200078e00ff */
[----:B------:R-:W-:Y:S01]  /*18900*/  UMOV UR7, 0x12f00000 ;  /* 0x12f0000000077882 */ /* 0x000fe20000000000 */
[----:B------:R-:W-:-:S08]  /*18910*/  VIADD R11, R10, 0x16890 ;  /* 0x000168900a0b7836 */ /* 0x000fd00000000000 */
.L_x_14528:
        /* <DEDUP_REMOVED lines=13> */
.L_x_14695:
[----:B------:R-:W-:Y:S05]  /*189f0*/  BSYNC B2 ;  /* 0x0000000000027941 */ /* 0x000fea0003800000 */
.L_x_14529:
[----:B------:R-:W-:Y:S01]  /*18a00*/  BSSY B2, `(.L_x_14531) ;  /* 0x000000b000027945 */ /* 0x000fe20003800000 */
[----:B------:R-:W-:Y:S02]  /*18a10*/  IMAD.MOV.U32 R14, RZ, RZ, 0x0 ;  /* 0x00000000ff0e7424 */ /* 0x000fe400078e00ff */
[----:B------:R-:W-:Y:S01]  /*18a20*/  IMAD.MOV.U32 R15, RZ, RZ, 0x12f00000 ;  /* 0x12f00000ff0f7424 */ /* 0x000fe200078e00ff */
[----:B------:R-:W-:Y:S06]  /*18a30*/  @P1 BRA `(.L_x_14532) ;  /* 0x00000000001c1947 */ /* 0x000fec0003800000 */
[----:B------:R-:W1:Y:S02]  /*18a40*/  S2R R5, SR_TID.X ;  /* 0x0000000000057919 */ /* 0x000e640000002100 */
[----:B-1----:R-:W-:Y:S01]  /*18a50*/  LOP3.LUT R11, R5, 0x1f, RZ, 0xc0, !PT ;  /* 0x0000001f050b7812 */ /* 0x002fe200078ec0ff */
[----:B------:R-:W-:-:S03]  /*18a60*/  IMAD.MOV.U32 R5, RZ, RZ, 0x4000 ;  /* 0x00004000ff057424 */ /* 0x000fc600078e00ff */
[----:B------:R-:W-:Y:S01]  /*18a70*/  ISETP.NE.AND P0, PT, R11, RZ, PT ;  /* 0x000000ff0b00720c */ /* 0x000fe20003f05270 */
[----:B------:R1:W-:-:S12]  /*18a80*/  SYNCS.ARRIVE.TRANS64 RZ, [R10+URZ+0x168b0], R5 ;  /* 0x0168b0050aff79a7 */ /* 0x0003d8000800003f */
[----:B-1----:R-:W-:Y:S05]  /*18a90*/  @!P0 BRA `(.L_x_14532) ;  /* 0x0000000000048947 */ /* 0x002fea0003800000 */
[----:B------:R-:W-:Y:S01]  /*18aa0*/  BPT.TRAP 0x1 ;  /* 0x000000040000795c */ /* 0x000fe20000300000 */
.L_x_14532:
[----:B------:R-:W-:Y:S05]  /*18ab0*/  BSYNC B2 ;  /* 0x0000000000027941 */ /* 0x000fea0003800000 */
.L_x_14531:
        /* <DEDUP_REMOVED lines=9> */
.L_x_14533:
        /* <DEDUP_REMOVED lines=10> */
.L_x_14523:
[----:B------:R-:W-:Y:S05]  /*18bf0*/  BSYNC B1 ;  /* 0x0000000000017941 */ /* 0x000fea0003800000 */
.L_x_14522:
[----:B------:R-:W2:Y:S01]  /*18c00*/  LDL.LU R7, [R1] ;  /* 0x0000000001077983 */ /* 0x000ea20000300800 */
[----:B------:R-:W-:Y:S01]  /*18c10*/  VIADD R27, R27, 0x1 ;  /* 0x000000011b1b7836 */ /* 0x000fe20000000000 */
[----:B------:R-:W-:Y:S01]  /*18c20*/  PLOP3.LUT P0, PT, PT, PT, PT, 0x8, 0x0 ;  /* 0x000000000000781c */ /* 0x000fe20003f0e170 */
[----:B------:R-:W-:-:S03]  /*18c30*/  VIADD R4, R4, 0xfffffffe ;  /* 0xfffffffe04047836 */ /* 0x000fc60000000000 */
[C---:B------:R-:W-:Y:S02]  /*18c40*/  ISETP.NE.AND P1, PT, R27.reuse, 0x2, PT ;  /* 0x000000021b00780c */ /* 0x040fe40003f25270 */
[----:B------:R-:W-:Y:S02]  /*18c50*/  ISETP.GE.AND P2, PT, R4, R3, PT ;  /* 0x000000030400720c */ /* 0x000fe40003f46270 */
[----:B0-----:R-:W-:Y:S02]  /*18c60*/  SEL R5, RZ, 0x1, P1 ;  /* 0x00000001ff057807 */ /* 0x001fe40000800000 */
[----:B------:R-:W-:Y:S02]  /*18c70*/  SEL R27, R27, RZ, P1 ;  /* 0x000000ff1b1b7207 */ /* 0x000fe40000800000 */
[----:B--2---:R-:W-:-:S05]  /*18c80*/  LOP3.LUT R7, R7, R5, RZ, 0x3c, !PT ;  /* 0x0000000507077212 */ /* 0x004fca00078e3cff */
[----:B------:R0:W-:Y:S02]  /*18c90*/  STL [R1], R7 ;  /* 0x0000000701007387 */ /* 0x0001e40000100800 */
[----:B------:R-:W-:Y:S05]  /*18ca0*/  @!P2 BRA `(.L_x_14516) ;  /* 0x000000040064a947 */ /* 0x000fea0003800000 */
.L_x_14546:
[----:B------:R-:W-:Y:S05]  /*18cb0*/  YIELD ;  /* 0x0000000000007946 */ /* 0x000fea0003800000 */
[----:B------:R-:W-:Y:S04]  /*18cc0*/  BSSY B1, `(.L_x_14534) ;  /* 0x000004d000017945 */ /* 0x000fe80003800000 */
[----:B--2---:R-:W-:Y:S05]  /*18cd0*/  @!P6 BRA `(.L_x_14535) ;  /* 0x00000004002ce947 */ /* 0x004fea0003800000 */
[----:B------:R-:W2:Y:S01]  /*18ce0*/  LDL R6, [R1] ;  /* 0x0000000001067983 */ /* 0x000ea20000100800 */
[----:B------:R-:W0:Y:S02]  /*18cf0*/  S2R R5, SR_TID.X ;  /* 0x0000000000057919 */ /* 0x000e240000002100 */
[----:B0-----:R-:W-:Y:S01]  /*18d00*/  LOP3.LUT R7, R5, 0x7f, RZ, 0xc0, !PT ;  /* 0x0000007f05077812 */ /* 0x001fe200078ec0ff */
[----:B------:R-:W-:Y:S01]  /*18d10*/  IMAD R5, R27, 0x8, R23 ;  /* 0x000000081b057824 */ /* 0x000fe200078e0217 */
[----:B------:R-:W-:Y:S02]  /*18d20*/  BSSY B2, `(.L_x_14536) ;  /* 0x0000005000027945 */ /* 0x000fe40003800000 */
[----:B------:R-:W-:Y:S02]  /*18d30*/  ISETP.NE.AND P2, PT, R7, RZ, PT ;  /* 0x000000ff0700720c */ /* 0x000fe40003f45270 */
[----:B--2---:R-:W-:-:S04]  /*18d40*/  SHF.L.U32 R6, R6, 0x1f, RZ ;  /* 0x0000001f06067819 */ /* 0x004fc800000006ff */
[----:B------:R-:W0:Y:S02]  /*18d50*/  SYNCS.PHASECHK.TRANS64.TRYWAIT P1, [R5+URZ+0x168a0], R6 ;  /* 0x0168a006050075a7 */ /* 0x000e24000802017f */
[----:B0-----:R-:W-:Y:S05]  /*18d60*/  @!P1 BRA `(.L_x_14537) ;  /* 0x0000006c00c89947 */ /* 0x001fea0003800000 */
.L_x_14696:
[----:B------:R-:W-:Y:S05]  /*18d70*/  BSYNC B2 ;  /* 0x0000000000027941 */ /* 0x000fea0003800000 */
.L_x_14536:
[----:B------:R-:W-:Y:S04]  /*18d80*/  BSSY B2, `(.L_x_14538) ;  /* 0x0000009000027945 */ /* 0x000fe80003800000 */
        /* <DEDUP_REMOVED lines=8> */
.L_x_14539:
[----:B------:R-:W-:Y:S05]  /*18e10*/  BSYNC B2 ;  /* 0x0000000000027941 */ /* 0x000fea0003800000 */
.L_x_14538:
        /* <DEDUP_REMOVED lines=8> */
[----:B-1----:R-:W-:Y:S01]  /*18ea0*/  VIADD R12, R7, 0xe400 ;  /* 0x0000e400070c7836 */ /* 0x002fe20000000000 */
[----:B------:R-:W-:Y:S01]  /*18eb0*/  UMOV UR6, 0x0 ;  /* 0x0000000000067882 */ /* 0x000fe20000000000 */
[----:B------:R-:W-:-:S10]  /*18ec0*/  UMOV UR7, 0x12f00000 ;  /* 0x12f0000000077882 */ /* 0x000fd40000000000 */
.L_x_14540:
        /* <DEDUP_REMOVED lines=13> */
.L_x_14697:
[----:B------:R-:W-:Y:S05]  /*18fa0*/  BSYNC B2 ;  /* 0x0000000000027941 */ /* 0x000fea0003800000 */
.L_x_14541:
        /* <DEDUP_REMOVED lines=11> */
.L_x_14544:
[----:B------:R-:W-:Y:S05]  /*19060*/  BSYNC B2 ;  /* 0x0000000000027941 */ /* 0x000fea0003800000 */
.L_x_14543:
        /* <DEDUP_REMOVED lines=8> */
.L_x_14545:
        /* <DEDUP_REMOVED lines=10> */
.L_x_14535:
[----:B------:R-:W-:Y:S05]  /*19190*/  BSYNC B1 ;  /* 0x0000000000017941 */ /* 0x000fea0003800000 */
.L_x_14534:
[----:B------:R-:W2:Y:S01]  /*191a0*/  LDL.LU R6, [R1] ;  /* 0x0000000001067983 */ /* 0x000ea20000300800 */
[----:B------:R-:W-:Y:S01]  /*191b0*/  VIADD R27, R27, 0x1 ;  /* 0x000000011b1b7836 */ /* 0x000fe20000000000 */
[C---:B------:R-:W-:Y:S01]  /*191c0*/  ISETP.GT.AND P2, PT, R4.reuse, R3, PT ;  /* 0x000000030400720c */ /* 0x040fe20003f44270 */
[----:B------:R-:W-:-:S03]  /*191d0*/  VIADD R4, R4, 0xffffffff ;  /* 0xffffffff04047836 */ /* 0x000fc60000000000 */
[----:B------:R-:W-:-:S04]  /*191e0*/  ISETP.NE.AND P1, PT, R27, 0x2, PT ;  /* 0x000000021b00780c */ /* 0x000fc80003f25270 */
[----:B------:R-:W-:Y:S02]  /*191f0*/  SEL R5, RZ, 0x1, P1 ;  /* 0x00000001ff057807 */ /* 0x000fe40000800000 */
[----:B------:R-:W-:Y:S02]  /*19200*/  SEL R27, R27, RZ, P1 ;  /* 0x000000ff1b1b7207 */ /* 0x000fe40000800000 */
[----:B--2---:R-:W-:-:S05]  /*19210*/  LOP3.LUT R6, R6, R5, RZ, 0x3c, !PT ;  /* 0x0000000506067212 */ /* 0x004fca00078e3cff */
[----:B------:R2:W-:Y:S01]  /*19220*/  STL [R1], R6 ;  /* 0x0000000601007387 */ /* 0x0005e20000100800 */
[----:B------:R-:W-:Y:S05]  /*19230*/  @P2 BRA `(.L_x_14546) ;  /* 0xfffffff8009c2947 */ /* 0x000fea000383ffff */
.L_x_14516:
[----:B------:R-:W-:Y:S05]  /*19240*/  BSYNC B0 ;  /* 0x0000000000007941 */ /* 0x000fea0003800000 */
.L_x_14515:
[----:B------:R-:W3:Y:S01]  /*19250*/  LDC R0, c[0x0][0x448] ;  /* 0x00011200ff007b82 */ /* 0x000ee20000000800 */
[----:B------:R-:W-:Y:S01]  /*19260*/  VIADD R2, R28, 0xbf ;  /* 0x000000bf1c027836 */ /* 0x000fe20000000000 */
[----:B------:R-:W-:Y:S06]  /*19270*/  @!P0 WARPSYNC.ALL ;  /* 0x0000000000008948 */ /* 0x000fec0003800000 */
[----:B------:R-:W-:Y:S01]  /*19280*/  @!P0 BAR.SYNC.DEFER_BLOCKING 0xc, 0x200 ;  /* 0x0308000000008b1d */ /* 0x000fe20000010000 */
[----:B---3--:R-:W-:-:S13]  /*19290*/  ISETP.NE.AND P1, PT, R0, 0x1, PT ;  /* 0x000000010000780c */ /* 0x008fda0003f25270 */
[----:B------:R-:W3:Y:S08]  /*192a0*/  @P1 LDC R3, c[0x0][0x44c] ;  /* 0x00011300ff031b82 */ /* 0x000ef00000000800 */
[----:B------:R-:W4:Y:S01]  /*192b0*/  @P1 LDC R0, c[0x0][0x450] ;  /* 0x00011400ff001b82 */ /* 0x000f220000000800 */
[----:B---3--:R-:W-:-:S05]  /*192c0*/  @P1 IMAD.HI.U32 R3, R2, R3, RZ ;  /* 0x0000000302031227 */ /* 0x008fca00078e00ff */
[----:B----4-:R-:W-:-:S05]  /*192d0*/  @P1 SHF.R.U32.HI R2, RZ, R0, R3 ;  /* 0x00000000ff021219 */ /* 0x010fca0000011603 */
[----:B------:R-:W-:Y:S02]  /*192e0*/  IMAD.IADD R8, R8, 0x1, R2 ;  /* 0x0000000108087824 */ /* 0x000fe400078e0202 */
[----:B------:R-:W3:Y:S02]  /*192f0*/  LDC.64 R2, c[0x0][0x9e0] ;  /* 0x00027800ff027b82 */ /* 0x000ee40000000a00 */
[----:B---3--:R-:W-:Y:S01]  /*19300*/  ISETP.GE.AND P2, PT, R3, 0x1, PT ;  /* 0x000000010300780c */ /* 0x008fe20003f46270 */
        /* <DEDUP_REMOVED lines=8> */
[----:B------:R-:W3:Y:S02]  /*19390*/  @P0 LDC.64 R4, c[0x0][0x9e8] ;  /* 0x00027a00ff040b82 */ /* 0x000ee40000000a00 */
[----:B---3--:R-:W-:-:S05]  /*193a0*/  @P0 IMAD.HI.U32 R4, R0, R4, RZ ;  /* 0x0000000400040227 */ /* 0x008fca00078e00ff */
[----:B------:R-:W-:-:S04]  /*193b0*/  @P0 SHF.R.U32.HI R0, RZ, R5, R4 ;  /* 0x00000005ff000219 */ /* 0x000fc80000011604 */
[----:B------:R-:W-:Y:S01]  /*193c0*/  LOP3.LUT R0, RZ, R0, RZ, 0x33, !PT ;  /* 0x00000000ff007212 */ /* 0x000fe200078e33ff */
[----:B------:R-:W-:Y:S06]  /*193d0*/  BRA `(.L_x_14550) ;  /* 0x0000000000107947 */ /* 0x000fec0003800000 */
.L_x_14549:
[----:B------:R-:W-:-:S13]  /*193e0*/  ISETP.NE.AND P0, PT, R3, 0x1, PT ;  /* 0x000000010300780c */ /* 0x000fda0003f05270 */
[----:B------:R-:W3:Y:S02]  /*193f0*/  @P0 LDC.64 R4, c[0x0][0x9e8] ;  /* 0x00027a00ff040b82 */ /* 0x000ee40000000a00 */
[----:B---3--:R-:W-:-:S05]  /*19400*/  @P0 IMAD.HI.U32 R4, R0, R4, RZ ;  /* 0x0000000400040227 */ /* 0x008fca00078e00ff */
[----:B------:R-:W-:-:S07]  /*19410*/  @P0 SHF.R.U32.HI R0, RZ, R5, R4 ;  /* 0x00000005ff000219 */ /* 0x000fce0000011604 */
.L_x_14550:
[----:B------:R-:W-:Y:S05]  /*19420*/  BSYNC B0 ;  /* 0x0000000000007941 */ /* 0x000fea0003800000 */
.L_x_14548:
[----:B------:R-:W-:-:S05]  /*19430*/  IMAD R5, R0, R3, R3 ;  /* 0x0000000300057224 */ /* 0x000fca00078e0203 */
[----:B------:R-:W-:-:S07]  /*19440*/  VIMNMX R2, R2, R5, PT ;  /* 0x0000000502027248 */ /* 0x000fce0003fe0100 */
.L_x_14547:
[----:B------:R-:W-:Y:S01]  /*19450*/  VIADD R2, R2, 0x7f ;  /* 0x0000007f02027836 */ /* 0x000fe20000000000 */
[----:B------:R-:W-:Y:S01]  /*19460*/  ULDC UR4, c[0x0][0x9dc] ;  /* 0x0002770000047ab9 */ /* 0x000fe20000000800 */
[----:B------:R-:W-:-:S03]  /*19470*/  IMAD.MOV.U32 R4, RZ, RZ, R28 ;  /* 0x000000ffff047224 */ /* 0x000fc600078e001c */
[----:B------:R-:W-:-:S04]  /*19480*/  SHF.R.S32.HI R5, RZ, 0x1f, R2 ;  /* 0x0000001fff057819 */ /* 0x000fc80000011402 */
[----:B------:R-:W-:-:S04]  /*19490*/  LEA.HI R5, R5, R2, RZ, 0x7 ;  /* 0x0000000205057211 */ /* 0x000fc800078f38ff */
[----:B------:R-:W-:Y:S02]  /*194a0*/  SHF.R.S32.HI R0, RZ, 0x7, R5 ;  /* 0x00000007ff007819 */ /* 0x000fe40000011405 */
[----:B------:R-:W3:Y:S02]  /*194b0*/  @P1 LDC R5, c[0x0][0x44c] ;  /* 0x00011300ff051b82 */ /* 0x000ee40000000800 */
[----:B------:R-:W-:-:S05]  /*194c0*/  VIMNMX R26, R17, R0, PT ;  /* 0x00000000111a7248 */ /* 0x000fca0003fe0100 */
[----:B------:R4:W-:Y:S01]  /*194d0*/  STL [R1+0x40], R26 ;  /* 0x0000401a01007387 */ /* 0x0009e20000100800 */
[----:B------:R-:W5:Y:S01]  /*194e0*/  @P1 LDC R0, c[0x0][0x450] ;  /* 0x00011400ff001b82 */ /* 0x000f620000000800 */
[----:B---3--:R-:W-:-:S05]  /*194f0*/  @P1 IMAD.HI.U32 R2, R28, R5, RZ ;  /* 0x000000051c021227 */ /* 0x008fca00078e00ff */
[----:B-----5:R-:W-:-:S05]  /*19500*/  @P1 SHF.R.U32.HI R4, RZ, R0, R2 ;  /* 0x00000000ff041219 */ /* 0x020fca0000011602 */
        /* <DEDUP_REMOVED lines=8> */
[----:B------:R-:W3:Y:S02]  /*19590*/  @P0 LDC.64 R4, c[0x0][0x9e8] ;  /* 0x00027a00ff040b82 */ /* 0x000ee40000000a00 */
[----:B---3--:R-:W-:-:S05]  /*195a0*/  @P0 IMAD.HI.U32 R4, R2, R4, RZ ;  /* 0x0000000402040227 */ /* 0x008fca00078e00ff */
[----:B------:R-:W-:-:S04]  /*195b0*/  @P0 SHF.R.U32.HI R2, RZ, R5, R4 ;  /* 0x00000005ff020219 */ /* 0x000fc80000011604 */
[----:B------:R-:W-:Y:S01]  /*195c0*/  LOP3.LUT R2, RZ, R2, RZ, 0x33, !PT ;  /* 0x00000002ff027212 */ /* 0x000fe200078e33ff */
[----:B------:R-:W-:Y:S06]  /*195d0*/  BRA `(.L_x_14554) ;  /* 0x0000000000107947 */ /* 0x000fec0003800000 */
.L_x_14553:
[----:B------:R-:W-:-:S13]  /*195e0*/  ISETP.NE.AND P0, PT, R3, 0x1, PT ;  /* 0x000000010300780c */ /* 0x000fda0003f05270 */
[----:B------:R-:W3:Y:S02]  /*195f0*/  @P0 LDC.64 R4, c[0x0][0x9e8] ;  /* 0x00027a00ff040b82 */ /* 0x000ee40000000a00 */
[----:B---3--:R-:W-:-:S05]  /*19600*/  @P0 IMAD.HI.U32 R4, R2, R4, RZ ;  /* 0x0000000402040227 */ /* 0x008fca00078e00ff */
[----:B------:R-:W-:-:S07]  /*19610*/  @P0 SHF.R.U32.HI R2, RZ, R5, R4 ;  /* 0x00000005ff020219 */ /* 0x000fce0000011604 */
.L_x_14554:
[----:B------:R-:W-:Y:S05]  /*19620*/  BSYNC B0 ;  /* 0x0000000000007941 */ /* 0x000fea0003800000 */
.L_x_14552:
[----:B------:R-:W-:-:S05]  /*19630*/  IMAD R3, R2, R3, RZ ;  /* 0x0000000302037224 */ /* 0x000fca00078e02ff */
[----:B------:R-:W-:-:S07]  /*19640*/  VIMNMX R0, R0, R3, !PT ;  /* 0x0000000300007248 */ /* 0x000fce0007fe0100 */
.L_x_14551:
[----:B------:R-:W-:Y:S01]  /*19650*/  SHF.R.S32.HI R3, RZ, 0x1f, R0 ;  /* 0x0000001fff037819 */ /* 0x000fe20000011400 */
[----:B------:R-:W-:Y:S03]  /*19660*/  BSSY B7, `(.L_x_14555) ;  /* 0x00003ab000077945 */ /* 0x000fe60003800000 */
[----:B------:R-:W-:-:S04]  /*19670*/  LEA.HI R3, R3, R0, RZ, 0x7 ;  /* 0x0000000003037211 */ /* 0x000fc800078f38ff */
[----:B------:R-:W-:-:S04]  /*19680*/  SHF.R.S32.HI R3, RZ, 0x7, R3 ;  /* 0x00000007ff037819 */ /* 0x000fc80000011403 */
[----:B------:R-:W-:-:S04]  /*19690*/  VIMNMX R2, RZ, R3, !PT ;  /* 0x00000003ff027248 */ /* 0x000fc80007fe0100 */
[----:B------:R-:W-:Y:S01]  /*196a0*/  ISETP.GT.AND P0, PT, R26, R2, PT ;  /* 0x000000021a00720c */ /* 0x000fe20003f04270 */
[----:B------:R3:W-:-:S12]  /*196b0*/  STL [R1+0x1c], R2 ;  /* 0x00001c0201007387 */ /* 0x0007d80000100800 */
[----:B---3--:R-:W-:Y:S05]  /*196c0*/  @P0 BRA `(.L_x_14556) ;  /* 0x0000000000440947 */ /* 0x008fea0003800000 */
[----:B------:R-:W3:Y:S02]  /*196d0*/  S2R R2, SR_TID.X ;  /* 0x0000000000027919 */ /* 0x000ee40000002100 */
[----:B---3--:R-:W-:-:S04]  /*196e0*/  LOP3.LUT R2, R2, 0x7f, RZ, 0xc0, !PT ;  /* 0x0000007f02027812 */ /* 0x008fc800078ec0ff */
[----:B------:R-:W-:-:S13]  /*196f0*/  ISETP.NE.AND P0, PT, R2, RZ, PT ;  /* 0x000000ff0200720c */ /* 0x000fda0003f05270 */
[----:B------:R-:W-:Y:S05]  /*19700*/  @P0 BRA `(.L_x_14557) ;  /* 0x0000003800800947 */ /* 0x000fea0003800000 */
[----:B------:R-:W3:Y:S01]  /*19710*/  S2R R5, SR_LANEID ;  /* 0x0000000000057919 */ /* 0x000ee20000000000 */
[----:B------:R-:W-:Y:S01]  /*19720*/  VOTEU.ANY UR4, UPT, PT ;  /* 0x0000000000047886 */ /* 0x000fe200038e0100 */
[----:B------:R-:W4:Y:S01]  /*19730*/  LDC.64 R2, c[0x0][0xc60] ;  /* 0x00031800ff027b82 */ /* 0x000f220000000a00 */
[----:B------:R-:W3:Y:S02]  /*19740*/  FLO.U32 R0, UR4 ;  /* 0x0000000400007d00 */ /* 0x000ee400080e0000 */
[----:B---3--:R-:W-:-:S06]  /*19750*/  ISETP.EQ.U32.AND P0, PT, R0, R5, PT ;  /* 0x000000050000720c */ /* 0x008fcc0003f02070 */
[----:B------:R-:W4:Y:S07]  /*19760*/  POPC R5, UR4 ;  /* 0x0000000400057d09 */ /* 0x000f2e0008000000 */
[----:B----4-:R-:W3:Y:S01]  /*19770*/  @P0 ATOMG.E.ADD.STRONG.GPU PT, R3, desc[UR42][R2.64], R5 ;  /* 0x00000005020309a8 */ /* 0x010ee200081ee1ea */
[----:B------:R-:W4:Y:S02]  /*19780*/  S2R R4, SR_LTMASK ;  /* 0x0000000000047919 */ /* 0x000f240000003900 */
[----:B----4-:R-:W-:-:S04]  /*19790*/  LOP3.LUT R4, R4, UR4, RZ, 0xc0, !PT ;  /* 0x0000000404047c12 */ /* 0x010fc8000f8ec0ff */
[----:B0-----:R-:W0:Y:S01]  /*197a0*/  POPC R7, R4 ;  /* 0x0000000400077309 */ /* 0x001e220000000000 */
[----:B---3--:R-:W0:Y:S02]  /*197b0*/  SHFL.IDX PT, R0, R3, R0, 0x1f ;  /* 0x00001f0003007589 */ /* 0x008e2400000e0000 */
[----:B0-----:R-:W-:Y:S01]  /*197c0*/  IADD3 R16, R0, UR36, R7 ;  /* 0x0000002400107c10 */ /* 0x001fe2000fffe007 */
[----:B------:R-:W-:Y:S06]  /*197d0*/  BRA `(.L_x_14557) ;  /* 0x00000038004c7947 */ /* 0x000fec0003800000 */
.L_x_14556:
        /* <DEDUP_REMOVED lines=9> */
[----:B------:R-:W3:Y:S01]  /*19870*/  LDC.64 R2, c[0x4][R2] ;  /* 0x0100000002027b82 */ /* 0x000ee20000000a00 */
[----:B------:R-:W-:Y:S02]  /*19880*/  IMAD.U32 R5, RZ, RZ, UR7 ;  /* 0x00000007ff057e24 */ /* 0x000fe4000f8e00ff */
[----:B--2---:R-:W-:Y:S02]  /*19890*/  IMAD.U32 R6, RZ, RZ, UR8 ;  /* 0x00000008ff067e24 */ /* 0x004fe4000f8e00ff */
[----:B0-----:R-:W-:-:S02]  /*198a0*/  IMAD.U32 R7, RZ, RZ, UR9 ;  /* 0x00000009ff077e24 */ /* 0x001fc4000f8e00ff */
[----:B------:R-:W-:Y:S02]  /*198b0*/  IMAD.U32 R10, RZ, RZ, UR4 ;  /* 0x00000004ff0a7e24 */ /* 0x000fe4000f8e00ff */
[----:B------:R-:W-:Y:S02]  /*198c0*/  IMAD.U32 R11, RZ, RZ, UR5 ;  /* 0x00000005ff0b7e24 */ /* 0x000fe4000f8e00ff */
[----:B------:R-:W-:Y:S02]  /*198d0*/  IMAD.MOV.U32 R8, RZ, RZ, 0x70 ;  /* 0x00000070ff087424 */ /* 0x000fe400078e00ff */
[----:B-1----:R-:W-:Y:S02]  /*198e0*/  IMAD.MOV.U32 R12, RZ, RZ, 0x1 ;  /* 0x00000001ff0c7424 */ /* 0x002fe400078e00ff */
[----:B------:R-:W-:-:S07]  /*198f0*/  IMAD.MOV.U32 R13, RZ, RZ, RZ ;  /* 0x000000ffff0d7224 */ /* 0x000fce00078e00ff */
[----:B------:R-:W-:-:S07]  /*19900*/  LEPC R20, `(.L_x_14559) ;  /* 0x000000001014794e */ /* 0x000fce0000000000 */
[----:B---3--:R-:W-:Y:S05]  /*19910*/  CALL.ABS.NOINC R2 ;  /* 0x0000000002007343 */ /* 0x008fea0003c00000 */
.L_x_14559:
[----:B------:R-:W-:Y:S05]  /*19920*/  BSYNC B6 ;  /* 0x0000000000067941 */ /* 0x000fea0003800000 */
.L_x_14558:
        /* <DEDUP_REMOVED lines=9> */
[----:B------:R-:W-:Y:S01]  /*199c0*/  IMAD.U32 R4, RZ, RZ, UR6 ;  /* 0x00000006ff047e24 */ /* 0x000fe2000f8e00ff */
[----:B--2---:R-:W-:Y:S01]  /*199d0*/  MOV R6, UR8 ;  /* 0x0000000800067c02 */ /* 0x004fe20008000f00 */
[----:B------:R-:W-:Y:S02]  /*199e0*/  IMAD.U32 R5, RZ, RZ, UR7 ;  /* 0x00000007ff057e24 */ /* 0x000fe4000f8e00ff */
[----:B0-----:R-:W-:Y:S02]  /*199f0*/  IMAD.U32 R7, RZ, RZ, UR9 ;  /* 0x00000009ff077e24 */ /* 0x001fe4000f8e00ff */
[----:B------:R-:W-:-:S02]  /*19a00*/  IMAD.U32 R10, RZ, RZ, UR4 ;  /* 0x00000004ff0a7e24 */ /* 0x000fc4000f8e00ff */
[----:B------:R-:W-:Y:S02]  /*19a10*/  IMAD.U32 R11, RZ, RZ, UR5 ;  /* 0x00000005ff0b7e24 */ /* 0x000fe4000f8e00ff */
[----:B------:R-:W-:Y:S02]  /*19a20*/  IMAD.MOV.U32 R8, RZ, RZ, 0x70 ;  /* 0x00000070ff087424 */ /* 0x000fe400078e00ff */
[----:B-1----:R-:W-:Y:S02]  /*19a30*/  IMAD.MOV.U32 R12, RZ, RZ, 0x1 ;  /* 0x00000001ff0c7424 */ /* 0x002fe400078e00ff */
[----:B---3--:R-:W-:-:S07]  /*19a40*/  IMAD.MOV.U32 R13, RZ, RZ, RZ ;  /* 0x000000ffff0d7224 */ /* 0x008fce00078e00ff */
[----:B------:R-:W-:-:S07]  /*19a50*/  LEPC R20, `(.L_x_14562) ;  /* 0x000000001014794e */ /* 0x000fce0000000000 */
[----:B----4-:R-:W-:Y:S05]  /*19a60*/  CALL.ABS.NOINC R2 ;  /* 0x0000000002007343 */ /* 0x010fea0003c00000 */
.L_x_14562:
        /* <DEDUP_REMOVED lines=15> */
.L_x_14561:
[----:B------:R-:W-:Y:S05]  /*19b60*/  BSYNC B6 ;  /* 0x0000000000067941 */ /* 0x000fea0003800000 */
.L_x_14560:
[----:B------:R-:W-:Y:S01]  /*19b70*/  ULDC.64 UR4, c[0x0][0x9f8] ;  /* 0x00027e0000047ab9 */ /* 0x000fe20000000a00 */
[----:B------:R-:W3:Y:S01]  /*19b80*/  LDL R20, [R1+0x18] ;  /* 0x0000180001147983 */ /* 0x000ee20000100800 */
[----:B------:R-:W-:-:S03]  /*19b90*/  ISETP.NE.U32.AND P0, PT, RZ, UR4, PT ;  /* 0x00000004ff007c0c */ /* 0x000fc6000bf05070 */
[----:B------:R-:W4:Y:S01]  /*19ba0*/  LDL R17, [R1+0x20] ;  /* 0x0000200001117983 */ /* 0x000f220000100800 */
[----:B------:R-:W-:Y:S01]  /*19bb0*/  ISETP.NE.AND.EX P0, PT, RZ, UR5, PT, P0 ;  /* 0x00000005ff007c0c */ /* 0x000fe2000bf05300 */
[----:B------:R-:W-:Y:S01]  /*19bc0*/  IMAD.MOV.U32 R9, RZ, RZ, R19 ;  /* 0x000000ffff097224 */ /* 0x000fe200078e0013 */
[----:B0-----:R-:W0:Y:S01]  /*19bd0*/  LDC R7, c[0x0][0x430] ;  /* 0x00010c00ff077b82 */ /* 0x001e220000000800 */
[----:B------:R-:W1:Y:S10]  /*19be0*/  S2R R21, SR_TID.X ;  /* 0x0000000000157919 */ /* 0x000e740000002100 */
[----:B------:R-:W2:Y:S02]  /*19bf0*/  @P0 LDC.64 R2, c[0x0][0x9f8] ;  /* 0x00027e00ff020b82 */ /* 0x000ea40000000a00 */
[----:B--2---:R-:W-:-:S05]  /*19c00*/  @P0 IMAD.WIDE R2, R19, 0x4, R2 ;  /* 0x0000000413020825 */ /* 0x004fca00078e0202 */
[----:B------:R2:W2:Y:S01]  /*19c10*/  @P0 LDG.E R9, desc[UR42][R2.64] ;  /* 0x0000002a02090981 */ /* 0x0004a2000c1e1900 */
[----:B0-----:R-:W-:Y:S01]  /*19c20*/  ISETP.NE.AND P1, PT, R7, 0x1, PT ;  /* 0x000000010700780c */ /* 0x001fe20003f25270 */
[----:B------:R-:W-:Y:S01]  /*19c30*/  VIADD R26, R26, 0xffffffff ;  /* 0xffffffff1a1a7836 */ /* 0x000fe20000000000 */
[----:B-1----:R-:W-:Y:S01]  /*19c40*/  LOP3.LUT R21, R21, 0x7f, RZ, 0xc0, !PT ;  /* 0x0000007f15157812 */ /* 0x002fe200078ec0ff */
[----:B------:R-:W0:Y:S02]  /*19c50*/  S2R R24, SR_TID.X ;  /* 0x0000000000187919 */ /* 0x000e240000002100 */
[----:B------:R-:W-:Y:S01]  /*19c60*/  IMAD.SHL.U32 R8, R26, 0x80, RZ ;  /* 0x000000801a087824 */ /* 0x000fe200078e00ff */
[----:B------:R-:W-:-:S07]  /*19c70*/  SHF.R.U32.HI R21, RZ, 0x3, R21 ;  /* 0x00000003ff157819 */ /* 0x000fce0000011615 */
[----:B------:R-:W1:Y:S08]  /*19c80*/  @P1 LDC R6, c[0x0][0x434] ;  /* 0x00010d00ff061b82 */ /* 0x000e700000000800 */
[----:B------:R-:W2:Y:S01]  /*19c90*/  @P1 LDC R0, c[0x0][0x438] ;  /* 0x00010e00ff001b82 */ /* 0x000ea20000000800 */
[----:B0-----:R-:W-:-:S05]  /*19ca0*/  IMAD.SHL.U32 R24, R24, 0x10, RZ ;  /* 0x0000001018187824 */ /* 0x001fca00078e00ff */
[----:B------:R-:W-:-:S04]  /*19cb0*/  LOP3.LUT R24, R24, 0x70, RZ, 0xc0, !PT ;  /* 0x0000007018187812 */ /* 0x000fc800078ec0ff */
[----:B------:R-:W-:-:S04]  /*19cc0*/  LOP3.LUT R5, R8, R21, R24, 0xfe, !PT ;  /* 0x0000001508057212 */ /* 0x000fc800078efe18 */
[C---:B---3--:R-:W-:Y:S01]  /*19cd0*/  ISETP.GE.AND P0, PT, R5.reuse, R20, PT ;  /* 0x000000140500720c */ /* 0x048fe20003f06270 */
[----:B----4-:R-:W-:-:S04]  /*19ce0*/  IMAD.IADD R5, R5, 0x1, R17 ;  /* 0x0000000105057824 */ /* 0x010fc800078e0211 */
[----:B-1----:R-:W-:-:S04]  /*19cf0*/  @P1 IMAD.HI.U32 R6, R5, R6, RZ ;  /* 0x0000000605061227 */ /* 0x002fc800078e00ff */
[----:B------:R-:W-:-:S04]  /*19d00*/  IMAD.MOV.U32 R4, RZ, RZ, R5 ;  /* 0x000000ffff047224 */ /* 0x000fc800078e0005 */
[----:B--2---:R-:W0:Y:S01]  /*19d10*/  @!P0 LDC.64 R2, c[0x0][0x428] ;  /* 0x00010a00ff028b82 */ /* 0x004e220000000a00 */
[----:B------:R-:W-:-:S05]  /*19d20*/  @P1 SHF.R.U32.HI R4, RZ, R0, R6 ;  /* 0x00000000ff041219 */ /* 0x000fca0000011606 */
[----:B------:R-:W-:-:S04]  /*19d30*/  IMAD.MOV R0, RZ, RZ, -R4 ;  /* 0x000000ffff007224 */ /* 0x000fc800078e0a04 */
[----:B------:R-:W-:Y:S01]  /*19d40*/  IMAD R0, R7, R0, R5 ;  /* 0x0000000007007224 */ /* 0x000fe200078e0205 */
[--C-:B------:R-:W-:Y:S02]  /*19d50*/  @!P0 SHF.R.S32.HI R5, RZ, 0x1f, R4.reuse ;  /* 0x0000001fff058819 */ /* 0x100fe40000011404 */
[----:B------:R-:W-:Y:S01]  /*19d60*/  SHF.R.S32.HI R10, RZ, 0x1f, R9 ;  /* 0x0000001fff0a7819 */ /* 0x000fe20000011409 */
[CC--:B0-----:R-:W-:Y:S01]  /*19d70*/  @!P0 IMAD.WIDE.U32 R4, R9.reuse, R2.reuse, R4 ;  /* 0x0000000209048225 */ /* 0x0c1fe200078e0004 */
[----:B------:R0:W-:Y:S03]  /*19d80*/  STL [R1+0x10], R9 ;  /* 0x0000100901007387 */ /* 0x0001e60000100800 */
[----:B------:R-:W-:Y:S01]  /*19d90*/  @!P0 IMAD R6, R10, R2, RZ ;  /* 0x000000020a068224 */ /* 0x000fe200078e02ff */
[----:B------:R1:W-:Y:S03]  /*19da0*/  STL [R1+0x24], R10 ;  /* 0x0000240a01007387 */ /* 0x0003e60000100800 */
[----:B------:R-:W-:-:S02]  /*19db0*/  @!P0 IMAD R6, R9, R3, R6 ;  /* 0x0000000309068224 */ /* 0x000fc400078e0206 */
[----:B------:R-:W2:Y:S02]  /*19dc0*/  @!P0 LDC.64 R2, c[0x0][0x418] ;  /* 0x00010600ff028b82 */ /* 0x000ea40000000a00 */
[----:B------:R-:W-:Y:S01]  /*19dd0*/  @!P0 IMAD.IADD R5, R5, 0x1, R6 ;  /* 0x0000000105058824 */ /* 0x000fe200078e0206 */
[----:B--2---:R-:W-:Y:S01]  /*19de0*/  @!P0 LEA R6, P1, R4, R2, 0x2 ;  /* 0x0000000204068211 */ /* 0x004fe200078210ff */
[----:B------:R-:W-:-:S03]  /*19df0*/  IMAD.MOV.U32 R2, RZ, RZ, RZ ;  /* 0x000000ffff027224 */ /* 0x000fc600078e00ff */
[----:B------:R-:W-:-:S05]  /*19e00*/  @!P0 LEA.HI.X R7, R4, R3, R5, 0x2, P1 ;  /* 0x0000000304078211 */ /* 0x000fca00008f1405 */
[----:B------:R1:W5:Y:S01]  /*19e10*/  @!P0 LDG.E R2, desc[UR42][R6.64] ;  /* 0x0000002a06028981 */ /* 0x000362000c1e1900 */
[----:B0-----:R-:W-:Y:S01]  /*19e20*/  IMAD.U32 R9, RZ, RZ, UR38 ;  /* 0x00000026ff097e24 */ /* 0x001fe2000f8e00ff */
[----:B------:R-:W-:Y:S01]  /*19e30*/  UMOV UR4, 0xffffffff ;  /* 0xffffffff00047882 */ /* 0x000fe20000000000 */
[----:B------:R-:W-:-:S03]  /*19e40*/  LOP3.LUT R22, R22, 0xfffffffd, RZ, 0xc0, !PT ;  /* 0xfffffffd16167812 */ /* 0x000fc600078ec0ff */
[----:B------:R-:W-:-:S13]  /*19e50*/  ISETP.NE.AND P2, PT, R9, 0x3, PT ;  /* 0x000000030900780c */ /* 0x000fda0003f45270 */
[----:B------:R-:W-:Y:S01]  /*19e60*/  @P2 LOP3.LUT R22, R22, 0x2, RZ, 0xfc, !PT ;  /* 0x0000000216162812 */ /* 0x000fe200078efcff */
[----:B-1----:R-:W-:Y:S06]  /*19e70*/  BRA.DIV UR4, `(.L_x_14563) ;  /* 0x0000005e04ac7947 */ /* 0x002fec000b800000 */
.L_x_14700:
[----:B------:R-:W-:-:S05]  /*19e80*/  SHF.R.S32.HI R9, RZ, 0x1f, R18 ;  /* 0x0000001fff097819 */ /* 0x000fca0000011412 */
[----:B------:R0:W-:Y:S01]  /*19e90*/  STL [R1+0xc], R9 ;  /* 0x00000c0901007387 */ /* 0x0001e20000100800 */
[----:B------:R-:W-:Y:S05]  /*19ea0*/  @!P2 BRA `(.L_x_14564) ;  /* 0x000000000004a947 */ /* 0x000fea0003800000 */
[----:B------:R-:W-:Y:S01]  /*19eb0*/  BPT.TRAP 0x1 ;  /* 0x000000040000795c */ /* 0x000fe20000300000 */
.L_x_14564:
        /* <DEDUP_REMOVED lines=25> */
.L_x_14701:
[----:B------:R-:W-:Y:S05]  /*1a050*/  BSYNC B0 ;  /* 0x0000000000007941 */ /* 0x000fea0003800000 */
.L_x_14565:
[----:B0-----:R-:W2:Y:S01]  /*1a060*/  LDL R9, [R1+0xc] ;  /* 0x00000c0001097983 */ /* 0x001ea20000100800 */
[----:B------:R-:W-:-:S03]  /*1a070*/  ULDC.64 UR4, c[0x0][0x300] ;  /* 0x0000c00000047ab9 */ /* 0x000fc60000000a00 */
[----:B------:R-:W3:Y:S01]  /*1a080*/  LDL R13, [R1+0x18] ;  /* 0x00001800010d7983 */ /* 0x000ee20000100800 */
[----:B------:R-:W-:Y:S01]  /*1a090*/  IMAD R6, R6, UR4, RZ ;  /* 0x0000000406067c24 */ /* 0x000fe2000f8e02ff */
[----:B------:R-:W-:Y:S01]  /*1a0a0*/  LOP3.LUT R22, R22, 0xfffffffe, RZ, 0xc0, !PT ;  /* 0xfffffffe16167812 */ /* 0x000fe200078ec0ff */
[C---:B-1----:R-:W-:Y:S01]  /*1a0b0*/  IMAD.WIDE.U32 R4, R0.reuse, UR4, RZ ;  /* 0x0000000400047c25 */ /* 0x042fe2000f8e00ff */
[----:B------:R-:W0:Y:S03]  /*1a0c0*/  S2R R12, SR_TID.X ;  /* 0x00000000000c7919 */ /* 0x000e260000002100 */
[----:B------:R-:W-:Y:S01]  /*1a0d0*/  IMAD R6, R0, UR5, R6 ;  /* 0x0000000500067c24 */ /* 0x000fe2000f8e0206 */
[----:B------:R-:W-:Y:S02]  /*1a0e0*/  ULDC.64 UR4, c[0x0][0x310] ;  /* 0x0000c40000047ab9 */ /* 0x000fe40000000a00 */
[----:B------:R-:W-:-:S02]  /*1a0f0*/  IMAD R7, R7, UR4, RZ ;  /* 0x0000000407077c24 */ /* 0x000fc4000f8e02ff */
[----:B------:R-:W-:Y:S02]  /*1a100*/  IMAD.IADD R5, R5, 0x1, R6 ;  /* 0x0000000105057824 */ /* 0x000fe400078e0206 */
        /* <DEDUP_REMOVED lines=10> */
[----:B------:R-:W-:Y:S01]  /*1a1b0*/  IMAD.IADD R2, R5, 0x1, R2 ;  /* 0x0000000105027824 */ /* 0x000fe200078e0202 */
[----:B------:R-:W-:-:S04]  /*1a1c0*/  ULDC UR4, c[0x0][0x2f4] ;  /* 0x0000bd0000047ab9 */ /* 0x000fc80000000800 */
[----:B------:R-:W-:Y:S02]  /*1a1d0*/  LEA.HI.X R2, R4, UR5, R2, 0x1, P0 ;  /* 0x0000000504027c11 */ /* 0x000fe400080f0c02 */
[----:B-1----:R-:W-:Y:S01]  /*1a1e0*/  LOP3.LUT R10, R9, 0x7f, RZ, 0xc0, !PT ;  /* 0x0000007f090a7812 */ /* 0x002fe200078ec0ff */
[----:B0-----:R-:W-:-:S03]  /*1a1f0*/  IMAD.SHL.U32 R9, R12, 0x8, RZ ;  /* 0x000000080c097824 */ /* 0x001fc600078e00ff */
[----:B------:R-:W-:Y:S02]  /*1a200*/  SHF.R.U32.HI R11, RZ, 0x3, R10 ;  /* 0x00000003ff0b7819 */ /* 0x000fe4000001160a */
[----:B------:R-:W-:Y:S02]  /*1a210*/  LOP3.LUT R9, R9, 0x38, RZ, 0xc0, !PT ;  /* 0x0000003809097812 */ /* 0x000fe400078ec0ff */
[----:B---3--:R-:W-:Y:S01]  /*1a220*/  IADD3 R4, -R11, R13, -R8 ;  /* 0x0000000d0b047210 */ /* 0x008fe20007ffe908 */
[----:B------:R-:W-:Y:S01]  /*1a230*/  IMAD.SHL.U32 R11, R10, 0x8, RZ ;  /* 0x000000080a0b7824 */ /* 0x000fe200078e00ff */
[----:B------:R-:W-:Y:S01]  /*1a240*/  ISETP.GE.AND P2, PT, R9, UR4, PT ;  /* 0x0000000409007c0c */ /* 0x000fe2000bf46270 */
[----:B------:R-:W-:Y:S01]  /*1a250*/  IMAD.SHL.U32 R10, R12, 0x8, RZ ;  /* 0x000000080c0a7824 */ /* 0x000fe200078e00ff */
[----:B------:R-:W-:Y:S01]  /*1a260*/  UMOV UR4, 0xffffffff ;  /* 0xffffffff00047882 */ /* 0x000fe20000000000 */
[----:B------:R-:W-:-:S03]  /*1a270*/  ISETP.GE.AND P0, PT, R4, 0x1, PT ;  /* 0x000000010400780c */ /* 0x000fc60003f06270 */
[----:B------:R-:W-:-:S04]  /*1a280*/  LOP3.LUT R10, R10, 0x1f8, RZ, 0xc0, !PT ;  /* 0x000001f80a0a7812 */ /* 0x000fc800078ec0ff */
[----:B------:R-:W-:-:S03]  /*1a290*/  LOP3.LUT R10, R10, 0x38, R12, 0x78, !PT ;  /* 0x000000380a0a7812 */ /* 0x000fc600078e780c */
[----:B------:R-:W-:Y:S02]  /*1a2a0*/  @P2 LOP3.LUT R22, R22, 0x1, RZ, 0xfc, !PT ;  /* 0x0000000116162812 */ /* 0x000fe400078efcff */
[----:B------:R-:W-:-:S05]  /*1a2b0*/  LOP3.LUT R10, R10, 0x200, R11, 0xf8, !PT ;  /* 0x000002000a0a7812 */ /* 0x000fca00078ef80b */
[----:B------:R-:W-:Y:S01]  /*1a2c0*/  IMAD R5, R25, 0x2000, R10 ;  /* 0x0000200019057824 */ /* 0x000fe200078e020a */
[----:B------:R-:W-:Y:S06]  /*1a2d0*/  BRA.DIV UR4, `(.L_x_14567) ;  /* 0x0000005a04dc7947 */ /* 0x000fec000b800000 */
        /* <DEDUP_REMOVED lines=72> */
.L_x_14719:
[----:B------:R-:W-:-:S13]  /*1a760*/  ISETP.GE.AND P0, PT, R4, 0x71, PT ;  /* 0x000000710400780c */ /* 0x000fda0003f06270 */
[----:B01----:R-:W-:Y:S02]  /*1a770*/  @P0 LEA R6, P1, R9, R0, 0x1 ;  /* 0x0000000009060211 */ /* 0x003fe400078208ff */
[----:B------:R-:W-:-:S03]  /*1a780*/  @P0 LEA R5, R5, R23, 0x1 ;  /* 0x0000001705050211 */ /* 0x000fc600078e08ff */
[----:B------:R-:W-:-:S05]  /*1a790*/  @P0 IMAD.X R7, RZ, RZ, R2, P1 ;  /* 0x000000ffff070224 */ /* 0x000fca00008e0602 */
[----:B------:R-:W-:Y:S01]  /*1a7a0*/  @!PT LDS RZ, [RZ] ;  /* 0x00000000fffff984 */ /* 0x000fe20000000800 */
[----:B------:R-:W-:Y:S01]  /*1a7b0*/  @!PT LDS RZ, [RZ] ;  /* 0x00000000fffff984 */ /* 0x000fe20000000800 */
[----:B------:R-:W-:Y:S01]  /*1a7c0*/  @!PT LDS RZ, [RZ] ;  /* 0x00000000fffff984 */ /* 0x000fe20000000800 */
[----:B------:R0:W-:Y:S01]  /*1a7d0*/  @P0 LDGSTS.E.BYPASS.LTC128B.128 [R5+0x11c00], desc[UR42][R6.64], !P2 ;  /* 0x11c0000006050fae */ /* 0x0001e2000d101d6a */
[----:B------:R-:W-:Y:S01]  /*1a7e0*/  PLOP3.LUT P0, PT, PT, PT, PT, 0x80, 0x0 ;  /* 0x000000000000781c */ /* 0x000fe20003f0f070 */
[----:B------:R-:W-:-:S12]  /*1a7f0*/  NOP ;  /* 0x0000000000007918 */ /* 0x000fd80000000000 */
.L_x_14568:
        /* <DEDUP_REMOVED lines=11> */
.L_x_14569:
[----:B------:R1:W5:Y:S01]  /*1a8b0*/  LDL.LU R4, [R1+0x2c] ;  /* 0x00002c0001047983 */ /* 0x0003620000300800 */
[----:B------:R1:W-:Y:S02]  /*1a8c0*/  SYNCS.ARRIVE.TRANS64.A1T0 RZ, [R3+URZ+0x16830], RZ ;  /* 0x016830ff03ff79a7 */ /* 0x0003e4000810003f */
[----:B------:R-:W-:Y:S05]  /*1a8d0*/  WARPSYNC.ALL ;  /* 0x0000000000007948 */ /* 0x000fea0003800000 */
[----:B------:R-:W-:Y:S01]  /*1a8e0*/  ULDC.64 UR4, c[0x0][0x298] ;  /* 0x0000a60000047ab9 */ /* 0x000fe20000000a00 */
[----:B------:R-:W-:Y:S01]  /*1a8f0*/  VIADD R0, R23, 0x8400 ;  /* 0x0000840017007836 */ /* 0x000fe20000000000 */
[----:B------:R-:W-:Y:S01]  /*1a900*/  ULDC.64 UR6, c[0x0][0xa00] ;  /* 0x0002800000067ab9 */ /* 0x000fe20000000a00 */
[----:B------:R-:W-:Y:S01]  /*1a910*/  BSSY B6, `(.L_x_14570) ;  /* 0x0000022000067945 */ /* 0x000fe20003800000 */
[----:B------:R-:W-:Y:S01]  /*1a920*/  BAR.SYNC.DEFER_BLOCKING 0x8, 0x200 ;  /* 0x0208000000007b1d */ /* 0x000fe20000010000 */
[----:B------:R-:W-:-:S02]  /*1a930*/  ISETP.NE.U32.AND P0, PT, RZ, UR6, PT ;  /* 0x00000006ff007c0c */ /* 0x000fc4000bf05070 */
[----:B------:R-:W-:Y:S02]  /*1a940*/  LOP3.LUT P1, RZ, R0, 0x3ff, RZ, 0xc0, !PT ;  /* 0x000003ff00ff7812 */ /* 0x000fe4000782c0ff */
[----:B------:R-:W-:Y:S02]  /*1a950*/  ISETP.NE.AND.EX P0, PT, RZ, UR7, PT, P0 ;  /* 0x00000007ff007c0c */ /* 0x000fe4000bf05300 */
[----:B-----5:R-:W-:-:S05]  /*1a960*/  SHF.R.S32.HI R2, RZ, 0x1f, R4 ;  /* 0x0000001fff027819 */ /* 0x020fca0000011404 */
[----:B------:R-:W-:-:S04]  /*1a970*/  IMAD R2, R2, UR4, RZ ;  /* 0x0000000402027c24 */ /* 0x000fc8000f8e02ff */
[C---:B------:R-:W-:Y:S01]  /*1a980*/  IMAD R0, R4.reuse, UR5, R2 ;  /* 0x0000000504007c24 */ /* 0x040fe2000f8e0202 */
[----:B------:R-:W-:Y:S01]  /*1a990*/  SHF.R.S32.HI R2, RZ, 0x1f, R19 ;  /* 0x0000001fff027819 */ /* 0x000fe20000011413 */
[----:B0-----:R-:W-:-:S03]  /*1a9a0*/  IMAD.WIDE.U32 R4, R4, UR4, RZ ;  /* 0x0000000404047c25 */ /* 0x001fc6000f8e00ff */
[----:B------:R-:W-:Y:S01]  /*1a9b0*/  SEL R2, R2, RZ, !P0 ;  /* 0x000000ff02027207 */ /* 0x000fe20004000000 */
[----:B-1----:R-:W-:Y:S01]  /*1a9c0*/  IMAD.IADD R3, R5, 0x1, R0 ;  /* 0x0000000105037824 */ /* 0x002fe200078e0200 */
[----:B------:R-:W-:Y:S01]  /*1a9d0*/  SEL R0, R19, RZ, !P0 ;  /* 0x000000ff13007207 */ /* 0x000fe20004000000 */
[----:B------:R0:W-:Y:S04]  /*1a9e0*/  STL.64 [R1+0x30], R4 ;  /* 0x0000300401007387 */ /* 0x0001e80000100a00 */
        /* <DEDUP_REMOVED lines=20> */
.L_x_14571:
[----:B------:R-:W-:Y:S05]  /*1ab30*/  BSYNC B6 ;  /* 0x0000000000067941 */ /* 0x000fea0003800000 */
.L_x_14570:
[----:B------:R-:W2:Y:S01]  /*1ab40*/  LDL.LU R21, [R1+0x38] ;  /* 0x0000380001157983 */ /* 0x000ea20000300800 */
[----:B------:R-:W-:Y:S01]  /*1ab50*/  ULDC.64 UR4, c[0x0][0x2d8] ;  /* 0x0000b60000047ab9 */ /* 0x000fe20000000a00 */
[----:B------:R-:W1:Y:S01]  /*1ab60*/  LDC R10, c[0x0][0x448] ;  /* 0x00011200ff0a7b82 */ /* 0x000e620000000800 */
[----:B------:R-:W-:Y:S01]  /*1ab70*/  ULDC.64 UR6, c[0x0][0x2c8] ;  /* 0x0000b20000067ab9 */ /* 0x000fe20000000a00 */
[----:B0-----:R-:W2:Y:S01]  /*1ab80*/  LDL.LU.64 R2, [R1+0x30] ;  /* 0x0000300001027983 */ /* 0x001ea20000300a00 */
[----:B------:R-:W-:-:S03]  /*1ab90*/  ULDC.64 UR8, c[0x0][0x280] ;  /* 0x0000a00000087ab9 */ /* 0x000fc60000000a00 */
[----:B------:R-:W3:Y:S04]  /*1aba0*/  LDL R20, [R1+0xc] ;  /* 0x00000c0001147983 */ /* 0x000ee80000100800 */
[----:B------:R-:W4:Y:S04]  /*1abb0*/  LDL.LU R6, [R1+0x3c] ;  /* 0x00003c0001067983 */ /* 0x000f280000300800 */
[----:B------:R-:W4:Y:S01]  /*1abc0*/  LDL.LU R5, [R1+0x2c] ;  /* 0x00002c0001057983 */ /* 0x000f220000300800 */
[----:B-1----:R-:W-:-:S13]  /*1abd0*/  ISETP.NE.AND P1, PT, R10, 0x1, PT ;  /* 0x000000010a00780c */ /* 0x002fda0003f25270 */
        /* <DEDUP_REMOVED lines=8> */
[----:B------:R-:W-:-:S03]  /*1ac60*/  ULDC.64 UR4, c[0x0][0x2e0] ;  /* 0x0000b80000047ab9 */ /* 0x000fc60000000a00 */
[----:B------:R-:W-:Y:S02]  /*1ac70*/  IMAD.IADD R3, R3, 0x1, R0 ;  /* 0x0000000103037824 */ /* 0x000fe400078e0200 */
[----:B----4-:R-:W-:Y:S02]  /*1ac80*/  IMAD R0, R6, UR4, RZ ;  /* 0x0000000406007c24 */ /* 0x010fe4000f8e02ff */
[----:B------:R-:W-:-:S04]  /*1ac90*/  IMAD.WIDE.U32 R2, R5, UR4, R2 ;  /* 0x0000000405027c25 */ /* 0x000fc8000f8e0002 */
[----:B------:R-:W-:Y:S01]  /*1aca0*/  IMAD R0, R5, UR5, R0 ;  /* 0x0000000505007c24 */ /* 0x000fe2000f8e0200 */
[----:B------:R-:W-:Y:S01]  /*1acb0*/  ULDC.64 UR4, c[0x0][0x2d0] ;  /* 0x0000b40000047ab9 */ /* 0x000fe20000000a00 */
[----:B------:R-:W-:Y:S02]  /*1acc0*/  IMAD.MOV.U32 R4, RZ, RZ, R2 ;  /* 0x000000ffff047224 */ /* 0x000fe400078e0002 */
[----:B------:R-:W-:Y:S02]  /*1acd0*/  IMAD.IADD R5, R3, 0x1, R0 ;  /* 0x0000000103057824 */ /* 0x000fe400078e0200 */
[----:B--2---:R-:W-:Y:S01]  /*1ace0*/  IMAD.SHL.U32 R21, R21, 0x10, RZ ;  /* 0x0000001015157824 */ /* 0x004fe200078e00ff */
[----:B---3--:R-:W-:-:S04]  /*1acf0*/  LOP3.LUT R20, R20, 0x7f, RZ, 0xc0, !PT ;  /* 0x0000007f14147812 */ /* 0x008fc800078ec0ff */
[----:B------:R-:W-:Y:S02]  /*1ad00*/  LOP3.LUT R21, R21, 0x70, RZ, 0xc0, !PT ;  /* 0x0000007015157812 */ /* 0x000fe400078ec0ff */
[----:B------:R-:W-:-:S04]  /*1ad10*/  SHF.R.U32.HI R20, RZ, 0x3, R20 ;  /* 0x00000003ff147819 */ /* 0x000fc80000011614 */
[----:B------:R-:W-:-:S05]  /*1ad20*/  LOP3.LUT R20, R20, R21, RZ, 0xfc, !PT ;  /* 0x0000001514147212 */ /* 0x000fca00078efcff */
[----:B------:R-:W-:Y:S02]  /*1ad30*/  IMAD.IADD R6, R20, 0x1, R28 ;  /* 0x0000000114067824 */ /* 0x000fe400078e021c */
[----:B------:R2:W5:Y:S02]  /*1ad40*/  LDL R20, [R1+0x28] ;  /* 0x0000280001147983 */ /* 0x0005640000100800 */
[----:B0-----:R-:W-:Y:S01]  /*1ad50*/  @P1 IMAD.HI.U32 R0, R6, R7, RZ ;  /* 0x0000000706001227 */ /* 0x001fe200078e00ff */
[----:B------:R-:W0:Y:S03]  /*1ad60*/  S2R R11, SR_TID.X ;  /* 0x00000000000b7919 */ /* 0x000e260000002100 */
[----:B------:R-:W-:Y:S01]  /*1ad70*/  IMAD.MOV.U32 R2, RZ, RZ, R6 ;  /* 0x000000ffff027224 */ /* 0x000fe200078e0006 */
[----:B-1----:R-:W-:-:S04]  /*1ad80*/  @P1 SHF.R.U32.HI R2, RZ, R8, R0 ;  /* 0x00000008ff021219 */ /* 0x002fc80000011600 */
        /* <DEDUP_REMOVED lines=14> */
[----:B------:R-:W1:Y:S01]  /*1ae70*/  @P1 LDC R7, c[0x0][0x44c] ;  /* 0x00011300ff071b82 */ /* 0x000e620000000800 */
[C---:B0-----:R-:W-:Y:S01]  /*1ae80*/  IMAD.SHL.U32 R21, R11.reuse, 0x8, RZ ;  /* 0x000000080b157824 */ /* 0x041fe200078e00ff */
[----:B------:R-:W-:Y:S01]  /*1ae90*/  LOP3.LUT R11, R11, 0x7f, RZ, 0xc0, !PT ;  /* 0x0000007f0b0b7812 */ /* 0x000fe200078ec0ff */
[----:B------:R-:W-:-:S03]  /*1aea0*/  IMAD.IADD R0, R9, 0x1, R0 ;  /* 0x0000000109007824 */ /* 0x000fc600078e0200 */
[----:B------:R-:W-:Y:S02]  /*1aeb0*/  LOP3.LUT R21, R21, 0x38, RZ, 0xc0, !PT ;  /* 0x0000003815157812 */ /* 0x000fe400078ec0ff */
[----:B------:R-:W-:Y:S02]  /*1aec0*/  LEA.HI.X R0, R8, UR9, R0, 0x1, P0 ;  /* 0x0000000908007c11 */ /* 0x000fe400080f0c00 */
[----:B------:R-:W0:Y:S01]  /*1aed0*/  @P1 LDC R8, c[0x0][0x450] ;  /* 0x00011400ff081b82 */ /* 0x000e220000000800 */
[----:B------:R-:W-:Y:S01]  /*1aee0*/  SHF.R.U32.HI R9, RZ, 0x3, R11 ;  /* 0x00000003ff097819 */ /* 0x000fe2000001160b */
[----:B-1----:R-:W-:-:S05]  /*1aef0*/  @P1 IMAD.HI.U32 R7, R3, R7, RZ ;  /* 0x0000000703071227 */ /* 0x002fca00078e00ff */
[----:B0-----:R-:W-:-:S05]  /*1af00*/  @P1 SHF.R.U32.HI R6, RZ, R8, R7 ;  /* 0x00000008ff061219 */ /* 0x001fca0000011607 */
        /* <DEDUP_REMOVED lines=10> */
[----:B------:R-:W-:-:S03]  /*1afb0*/  IMAD R8, R8, UR6, RZ ;  /* 0x0000000608087c24 */ /* 0x000fc6000f8e02ff */
[----:B------:R-:W-:Y:S01]  /*1afc0*/  IADD3 R5, R5, R7, RZ ;  /* 0x0000000705057210 */ /* 0x000fe20007ffe0ff */
[C---:B------:R-:W-:Y:S02]  /*1afd0*/  IMAD R8, R3.reuse, UR7, R8 ;  /* 0x0000000703087c24 */ /* 0x040fe4000f8e0208 */
[----:B------:R-:W-:-:S04]  /*1afe0*/  IMAD.WIDE.U32 R6, R3, UR6, R4 ;  /* 0x0000000603067c25 */ /* 0x000fc8000f8e0004 */
[----:B------:R-:W-:Y:S01]  /*1aff0*/  IMAD.IADD R4, R7, 0x1, R8 ;  /* 0x0000000107047824 */ /* 0x000fe200078e0208 */
[----:B------:R-:W-:-:S04]  /*1b000*/  LEA R5, P1, R6, UR8, 0x1 ;  /* 0x0000000806057c11 */ /* 0x000fc8000f8208ff */
[----:B------:R-:W-:Y:S01]  /*1b010*/  LEA.HI.X R4, R6, UR9, R4, 0x1, P1 ;  /* 0x0000000906047c11 */ /* 0x000fe200088f0c04 */
[----:B--2---:R-:W-:Y:S08]  /*1b020*/  BRA.DIV UR4, `(.L_x_14572) ;  /* 0x0000005a04387947 */ /* 0x004ff0000b800000 */
[----:B------:R-:W2:Y:S01]  /*1b030*/  LDL.LU R6, [R1+0x8] ;  /* 0x0000080001067983 */ /* 0x000ea20000300800 */
[----:B------:R-:W-:-:S03]  /*1b040*/  IMAD.IADD R28, R9, 0x1, R28 ;  /* 0x00000001091c7824 */ /* 0x000fc600078e021c */
[----:B------:R-:W-:Y:S04]  /*1b050*/  SHFL.IDX PT, R7, R0, RZ, 0x181f ;  /* 0x00181fff00077589 */ /* 0x000fe800000e0000 */
[----:B------:R-:W-:Y:S01]  /*1b060*/  SHFL.IDX PT, R8, R4, RZ, 0x181f ;  /* 0x00181fff04087589 */ /* 0x000fe200000e0000 */
[----:B--2---:R-:W-:-:S03]  /*1b070*/  IMAD R3, R6, R10, RZ ;  /* 0x0000000a06037224 */ /* 0x004fc600078e02ff */
[----:B------:R-:W0:Y:S02]  /*1b080*/  SHFL.IDX PT, R6, R2, RZ, 0x181f ;  /* 0x00181fff02067589 */ /* 0x000e2400000e0000 */
[----:B------:R-:W-:-:S13]  /*1b090*/  ISETP.GE.AND P1, PT, R28, R3, PT ;  /* 0x000000031c00720c */ /* 0x000fda0003f26270 */
[----:B0-----:R-:W-:-:S05]  /*1b0a0*/  @!P1 LEA R6, P2, R21, R6, 0x1 ;  /* 0x0000000615069211 */ /* 0x001fca00078408ff */
[----:B------:R-:W-:-:S05]  /*1b0b0*/  @!P1 IMAD.X R7, RZ, RZ, R7, P2 ;  /* 0x000000ffff079224 */ /* 0x000fca00010e0607 */
        /* <DEDUP_REMOVED lines=69> */
[----:B------:R-:W-:-:S04]  /*1b510*/  @!P3 IMAD.X R0, RZ, RZ, R0, P2 ;  /* 0x000000ffff00b224 */ /* 0x000fc800010e0600 */
[----:B------:R-:W-:Y:S02]  /*1b520*/  @!P3 IMAD.MOV.U32 R7, RZ, RZ, R0 ;  /* 0x000000ffff07b224 */ /* 0x000fe400078e0000 */
[----:B------:R-:W-:Y:S01]  /*1b530*/  VIADD R0, R28, 0x90 ;  /* 0x000000901c007836 */ /* 0x000fe20000000000 */
[----:B0-----:R-:W-:Y:S02]  /*1b540*/  @!P1 LEA R2, P2, R21, R2, 0x1 ;  /* 0x0000000215029211 */ /* 0x001fe400078408ff */
[----:B------:R0:W-:Y:S03]  /*1b550*/  @!P3 LDGSTS.E.BYPASS.LTC128B.128 [R20+0xbc00], desc[UR42][R6.64], !P0 ;  /* 0x0bc000000614bfae */ /* 0x0001e6000c101d6a */
[----:B0-----:R-:W-:-:S04]  /*1b560*/  @!P1 IMAD.X R6, RZ, RZ, R8, P2 ;  /* 0x000000ffff069224 */ /* 0x001fc800010e0608 */
[----:B------:R-:W-:Y:S02]  /*1b570*/  @!P1 IMAD.MOV.U32 R7, RZ, RZ, R6 ;  /* 0x000000ffff079224 */ /* 0x000fe400078e0006 */
[----:B------:R-:W-:Y:S02]  /*1b580*/  @!P1 IMAD.MOV.U32 R6, RZ, RZ, R2 ;  /* 0x000000ffff069224 */ /* 0x000fe400078e0002 */
[----:B------:R-:W-:Y:S04]  /*1b590*/  SHFL.IDX PT, R2, R5, 0x3, 0x181f ;  /* 0x00781f0005027f89 */ /* 0x000fe800000e0000 */
[----:B------:R0:W-:Y:S01]  /*1b5a0*/  @!P1 LDGSTS.E.BYPASS.LTC128B.128 [R20+0xc400], desc[UR42][R6.64], !P0 ;  /* 0x0c40000006149fae */ /* 0x0001e2000c101d6a */
[----:B------:R-:W-:-:S03]  /*1b5b0*/  ISETP.GE.AND P1, PT, R0, R3, PT ;  /* 0x000000030000720c */ /* 0x000fc60003f26270 */
[----:B------:R-:W-:Y:S04]  /*1b5c0*/  SHFL.IDX PT, R0, R4, 0x1, 0x181f ;  /* 0x00381f0004007f89 */ /* 0x000fe800000e0000 */
[----:B0-----:R-:W0:Y:S06]  /*1b5d0*/  SHFL.IDX PT, R6, R5, 0x1, 0x181f ;  /* 0x00381f0005067f89 */ /* 0x001e2c00000e0000 */
[----:B0-----:R-:W-:-:S05]  /*1b5e0*/  @!P1 LEA R6, P2, R21, R6, 0x1 ;  /* 0x0000000615069211 */ /* 0x001fca00078408ff */
[----:B------:R-:W-:-:S05]  /*1b5f0*/  @!P1 IMAD.X R0, RZ, RZ, R0, P2 ;  /* 0x000000ffff009224 */ /* 0x000fca00010e0600 */
[----:B------:R-:W-:Y:S01]  /*1b600*/  @!P1 MOV R7, R0 ;  /* 0x0000000000079202 */ /* 0x000fe20000000f00 */
[----:B------:R-:W-:-:S04]  /*1b610*/  VIADD R0, R28, 0xa0 ;  /* 0x000000a01c007836 */ /* 0x000fc80000000000 */
        /* <DEDUP_REMOVED lines=9> */
.L_x_14744:
[----:B------:R-:W-:-:S05]  /*1b6b0*/  VIADD R28, R28, 0xb0 ;  /* 0x000000b01c1c7836 */ /* 0x000fca0000000000 */
[----:B------:R-:W-:-:S13]  /*1b6c0*/  ISETP.GE.AND P1, PT, R28, R3, PT ;  /* 0x000000031c00720c */ /* 0x000fda0003f26270 */
[----:B------:R-:W-:-:S05]  /*1b6d0*/  @!P1 LEA R2, P2, R21, R2, 0x1 ;  /* 0x0000000215029211 */ /* 0x000fca00078408ff */
[----:B------:R-:W-:-:S05]  /*1b6e0*/  @!P1 IMAD.X R3, RZ, RZ, R4, P2 ;  /* 0x000000ffff039224 */ /* 0x000fca00010e0604 */
[----:B------:R-:W-:Y:S01]  /*1b6f0*/  @!PT LDS RZ, [RZ] ;  /* 0x00000000fffff984 */ /* 0x000fe20000000800 */
[----:B------:R-:W-:Y:S01]  /*1b700*/  @!PT LDS RZ, [RZ] ;  /* 0x00000000fffff984 */ /* 0x000fe20000000800 */
[----:B------:R-:W-:Y:S01]  /*1b710*/  @!PT LDS RZ, [RZ] ;  /* 0x00000000fffff984 */ /* 0x000fe20000000800 */
[----:B------:R1:W-:Y:S01]  /*1b720*/  @!P1 LDGSTS.E.BYPASS.LTC128B.128 [R20+0xdc00], desc[UR42][R2.64], !P0 ;  /* 0x0dc0000002149fae */ /* 0x0003e2000c101d6a */
[----:B------:R-:W-:Y:S01]  /*1b730*/  PLOP3.LUT P0, PT, PT, PT, PT, 0x80, 0x0 ;  /* 0x000000000000781c */ /* 0x000fe20003f0f070 */
[----:B------:R-:W-:-:S12]  /*1b740*/  NOP ;  /* 0x0000000000007918 */ /* 0x000fd80000000000 */
.L_x_14573:
        /* <DEDUP_REMOVED lines=18> */
.L_x_14745:
[----:B------:R-:W-:Y:S05]  /*1b870*/  BSYNC B0 ;  /* 0x0000000000007941 */ /* 0x000fea0003800000 */
.L_x_14574:
[----:B------:R-:W0:Y:S04]  /*1b880*/  LDL.LU R3, [R1+0x40] ;  /* 0x0000400001037983 */ /* 0x000e280000300800 */
[----:B------:R-:W2:Y:S01]  /*1b890*/  LDL R2, [R1+0x1c] ;  /* 0x00001c0001027983 */ /* 0x000ea20000100800 */
[----:B------:R-:W-:Y:S01]  /*1b8a0*/  BSSY B0, `(.L_x_14576) ;  /* 0x000010e000007945 */ /* 0x000fe20003800000 */
[----:B0-----:R-:W-:-:S05]  /*1b8b0*/  VIADD R7, R3, 0xfffffffe ;  /* 0xfffffffe03077836 */ /* 0x001fca0000000000 */
[----:B--2---:R-:W-:-:S13]  /*1b8c0*/  ISETP.GE.AND P0, PT, R7, R2, PT ;  /* 0x000000020700720c */ /* 0x004fda0003f06270 */
[----:B------:R-:W-:Y:S05]  /*1b8d0*/  @!P0 BRA `(.L_x_14577) ;  /* 0x0000001000288947 */ /* 0x000fea0003800000 */
[----:B------:R-:W0:Y:S01]  /*1b8e0*/  S2R R2, SR_TID.X ;  /* 0x0000000000027919 */ /* 0x000e220000002100 */
[----:B------:R-:W-:Y:S01]  /*1b8f0*/  ULDC UR4, c[0x0][0x2f4] ;  /* 0x0000bd0000047ab9 */ /* 0x000fe20000000800 */
[----:B------:R-:W-:Y:S01]  /*1b900*/  IMAD.MOV.U32 R6, RZ, RZ, R25 ;  /* 0x000000ffff067224 */ /* 0x000fe200078e0019 */
[----:B------:R2:W-:Y:S01]  /*1b910*/  STL [R1+0x8], R26 ;  /* 0x0000081a01007387 */ /* 0x0005e20000100800 */
[----:B------:R-:W-:Y:S02]  /*1b920*/  IMAD.MOV.U32 R20, RZ, RZ, R29 ;  /* 0x000000ffff147224 */ /* 0x000fe400078e001d */
[----:B0-----:R-:W-:-:S05]  /*1b930*/  IMAD.SHL.U32 R2, R2, 0x8, RZ ;  /* 0x0000000802027824 */ /* 0x001fca00078e00ff */
[----:B------:R-:W-:-:S04]  /*1b940*/  LOP3.LUT R2, R2, 0x38, RZ, 0xc0, !PT ;  /* 0x0000003802027812 */ /* 0x000fc800078ec0ff */
[----:B--2---:R-:W-:-:S13]  /*1b950*/  ISETP.GE.AND P1, PT, R2, UR4, PT ;  /* 0x0000000402007c0c */ /* 0x004fda000bf26270 */
.L_x_14590:
        /* <DEDUP_REMOVED lines=41> */
.L_x_14578:
[----:B------:R-:W-:Y:S01]  /*1bbf0*/  IMAD R5, R25, 0x8, R23 ;  /* 0x0000000819057824 */ /* 0x000fe200078e0217 */
[----:B------:R-:W-:Y:S01]  /*1bc00*/  SHF.L.U32 R2, R29, 0x1f, RZ ;  /* 0x0000001f1d027819 */ /* 0x000fe200000006ff */
[----:B------:R-:W-:Y:S03]  /*1bc10*/  BSSY B1, `(.L_x_14579) ;  /* 0x0000003000017945 */ /* 0x000fe60003800000 */
[----:B------:R-:W0:Y:S02]  /*1bc20*/  SYNCS.PHASECHK.TRANS64.TRYWAIT P0, [R5+URZ+0x16840], R2 ;  /* 0x01684002050075a7 */ /* 0x000e24000800017f */
[----:B0-----:R-:W-:Y:S05]  /*1bc30*/  @!P0 BRA `(.L_x_14580) ;  /* 0x0000005c00288947 */ /* 0x001fea0003800000 */
.L_x_14746:
[----:B------:R-:W-:Y:S05]  /*1bc40*/  BSYNC B1 ;  /* 0x0000000000017941 */ /* 0x000fea0003800000 */
.L_x_14579:
[----:B------:R-:W2:Y:S01]  /*1bc50*/  LDL R9, [R1+0xc] ;  /* 0x00000c0001097983 */ /* 0x000ea20000100800 */
[----:B------:R-:W-:Y:S01]  /*1bc60*/  SHF.R.S32.HI R21, RZ, 0x1f, R0 ;  /* 0x0000001fff157819 */ /* 0x000fe20000011400 */
[----:B------:R-:W-:Y:S01]  /*1bc70*/  ULDC.64 UR4, c[0x0][0x300] ;  /* 0x0000c00000047ab9 */ /* 0x000fe20000000a00 */
[----:B------:R-:W-:Y:S01]  /*1bc80*/  LOP3.LUT P2, RZ, R22, 0x1, RZ, 0xc0, !PT ;  /* 0x0000000116ff7812 */ /* 0x000fe2000784c0ff */
[----:B------:R-:W1:Y:S01]  /*1bc90*/  S2R R8, SR_TID.X ;  /* 0x0000000000087919 */ /* 0x000e620000002100 */
        /* <DEDUP_REMOVED lines=11> */
[----:B--2---:R-:W-:Y:S01]  /*1bd50*/  IMAD R7, R9, UR4, RZ ;  /* 0x0000000409077c24 */ /* 0x004fe2000f8e02ff */
[----:B-1----:R-:W-:-:S03]  /*1bd60*/  LOP3.LUT R9, R8, 0x7f, RZ, 0xc0, !PT ;  /* 0x0000007f08097812 */ /* 0x002fc600078ec0ff */
[----:B------:R-:W-:Y:S01]  /*1bd70*/  IMAD R7, R18, UR5, R7 ;  /* 0x0000000512077c24 */ /* 0x000fe2000f8e0207 */
[----:B------:R-:W-:Y:S01]  /*1bd80*/  ULDC.64 UR4, c[0x0][0x2e8] ;  /* 0x0000ba0000047ab9 */ /* 0x000fe20000000a00 */
[----:B------:R-:W-:Y:S02]  /*1bd90*/  IMAD.SHL.U32 R11, R9, 0x8, RZ ;  /* 0x00000008090b7824 */ /* 0x000fe400078e00ff */
[----:B------:R-:W-:Y:S02]  /*1bda0*/  IMAD.SHL.U32 R9, R8, 0x8, RZ ;  /* 0x0000000808097824 */ /* 0x000fe400078e00ff */
[----:B------:R-:W-:-:S03]  /*1bdb0*/  IMAD.IADD R7, R7, 0x1, R3 ;  /* 0x0000000107077824 */ /* 0x000fc600078e0203 */
[----:B------:R-:W-:-:S04]  /*1bdc0*/  LOP3.LUT R9, R9, 0x1f8, RZ, 0xc0, !PT ;  /* 0x000001f809097812 */ /* 0x000fc800078ec0ff */
[----:B------:R-:W-:Y:S02]  /*1bdd0*/  LOP3.LUT R9, R9, 0x38, R8, 0x78, !PT ;  /* 0x0000003809097812 */ /* 0x000fe400078e7808 */
[C---:B------:R-:W-:Y:S01]  /*1bde0*/  LEA R8, P0, R2.reuse, UR4, 0x1 ;  /* 0x0000000402087c11 */ /* 0x040fe2000f8008ff */
[----:B------:R-:W-:Y:S01]  /*1bdf0*/  UMOV UR4, 0xffffffff ;  /* 0xffffffff00047882 */ /* 0x000fe20000000000 */
[----:B------:R-:W-:Y:S02]  /*1be00*/  LOP3.LUT R9, R9, 0x200, R11, 0xf8, !PT ;  /* 0x0000020009097812 */ /* 0x000fe400078ef80b */
[----:B------:R-:W-:Y:S02]  /*1be10*/  LEA.HI.X R10, R2, UR5, R7, 0x1, P0 ;  /* 0x00000005020a7c11 */ /* 0x000fe400080f0c07 */
[----:B------:R-:W-:Y:S01]  /*1be20*/  LEA R9, R25, R9, 0xd ;  /* 0x0000000919097211 */ /* 0x000fe200078e68ff */
        /* <DEDUP_REMOVED lines=44> */
.L_x_14764:
        /* <DEDUP_REMOVED lines=8> */
.L_x_14582:
        /* <DEDUP_REMOVED lines=11> */
.L_x_14583:
[----:B------:R1:W-:Y:S01]  /*1c220*/  SYNCS.ARRIVE.TRANS64.A1T0 RZ, [R5+URZ+0x16830], RZ ;  /* 0x016830ff05ff79a7 */ /* 0x0003e2000810003f */
[----:B------:R-:W-:Y:S05]  /*1c230*/  @!P3 BRA `(.L_x_14584) ;  /* 0x000000000004b947 */ /* 0x000fea0003800000 */
[----:B------:R-:W-:Y:S01]  /*1c240*/  BPT.TRAP 0x1 ;  /* 0x000000040000795c */ /* 0x000fe20000300000 */
.L_x_14584:
[----:B------:R-:W-:Y:S01]  /*1c250*/  SHF.L.U32 R2, R20, 0x1f, RZ ;  /* 0x0000001f14027819 */ /* 0x000fe200000006ff */
[----:B-1----:R-:W-:Y:S01]  /*1c260*/  IMAD R5, R6, 0x8, R23 ;  /* 0x0000000806057824 */ /* 0x002fe200078e0217 */
[----:B------:R-:W-:Y:S03]  /*1c270*/  BSSY B1, `(.L_x_14585) ;  /* 0x0000003000017945 */ /* 0x000fe60003800000 */
[----:B------:R-:W1:Y:S02]  /*1c280*/  SYNCS.PHASECHK.TRANS64.TRYWAIT P0, [R5+URZ+0x16860], R2 ;  /* 0x01686002050075a7 */ /* 0x000e64000800017f */
[----:B-1----:R-:W-:Y:S05]  /*1c290*/  @!P0 BRA `(.L_x_14586) ;  /* 0x0000005c00e08947 */ /* 0x002fea0003800000 */
.L_x_14765:
[----:B------:R-:W-:Y:S05]  /*1c2a0*/  BSYNC B1 ;  /* 0x0000000000017941 */ /* 0x000fea0003800000 */
.L_x_14585:
[----:B------:R-:W2:Y:S04]  /*1c2b0*/  LDL R11, [R1+0x18] ;  /* 0x00001800010b7983 */ /* 0x000ea80000100800 */
[----:B0-----:R-:W2:Y:S01]  /*1c2c0*/  LDL.LU R8, [R1+0x8] ;  /* 0x0000080001087983 */ /* 0x001ea20000300800 */
        /* <DEDUP_REMOVED lines=59> */
.L_x_14783:
[----:B------:R-:W2:Y:S01]  /*1c680*/  LDL R9, [R1+0xc] ;  /* 0x00000c0001097983 */ /* 0x000ea20000100800 */
[----:B------:R-:W-:Y:S01]  /*1c690*/  ISETP.LT.OR P0, PT, R8, 0x71, P1 ;  /* 0x000000710800780c */ /* 0x000fe20000f01670 */
[----:B------:R-:W-:Y:S01]  /*1c6a0*/  ULDC.64 UR4, c[0x0][0x328] ;  /* 0x0000ca0000047ab9 */ /* 0x000fe20000000a00 */
[----:B-1----:R-:W-:-:S04]  /*1c6b0*/  IADD3 R2, P2, R2, R7, RZ ;  /* 0x0000000702027210 */ /* 0x002fc80007f5e0ff */
[----:B------:R-:W-:-:S07]  /*1c6c0*/  IADD3.X R3, RZ, R24, RZ, P2, !PT ;  /* 0x00000018ff037210 */ /* 0x000fce00017fe4ff */
        /* <DEDUP_REMOVED lines=23> */
.L_x_14588:
        /* <DEDUP_REMOVED lines=12> */
.L_x_14589:
[----:B------:R-:W2:Y:S01]  /*1c900*/  LDL R0, [R1+0x1c] ;  /* 0x00001c0001007983 */ /* 0x000ea20000100800 */
[----:B------:R0:W-:Y:S01]  /*1c910*/  SYNCS.ARRIVE.TRANS64.A1T0 RZ, [R5+URZ+0x16850], RZ ;  /* 0x016850ff05ff79a7 */ /* 0x0001e2000810003f */
[C---:B------:R-:W-:Y:S02]  /*1c920*/  VIADD R7, R26.reuse, 0xffffffff ;  /* 0xffffffff1a077836 */ /* 0x040fe40000000000 */
[----:B------:R0:W-:Y:S01]  /*1c930*/  STL [R1+0x8], R26 ;  /* 0x0000081a01007387 */ /* 0x0001e20000100800 */
[----:B------:R-:W-:Y:S02]  /*1c940*/  IMAD.MOV.U32 R6, RZ, RZ, R25 ;  /* 0x000000ffff067224 */ /* 0x000fe400078e0019 */
[----:B------:R-:W-:Y:S01]  /*1c950*/  IMAD.MOV.U32 R20, RZ, RZ, R29 ;  /* 0x000000ffff147224 */ /* 0x000fe200078e001d */
[----:B--2---:R-:W-:-:S13]  /*1c960*/  ISETP.GT.AND P0, PT, R26, R0, PT ;  /* 0x000000001a00720c */ /* 0x004fda0003f04270 */
[----:B0-----:R-:W-:Y:S05]  /*1c970*/  @P0 BRA `(.L_x_14590) ;  /* 0xffffffec00f80947 */ /* 0x001fea000383ffff */
.L_x_14577:
[----:B------:R-:W-:Y:S05]  /*1c980*/  BSYNC B0 ;  /* 0x0000000000007941 */ /* 0x000fea0003800000 */
.L_x_14576:
[----:B-1----:R-:W0:Y:S01]  /*1c990*/  S2R R0, SR_TID.X ;  /* 0x0000000000007919 */ /* 0x002e220000002100 */
        /* <DEDUP_REMOVED lines=16> */
.L_x_14592:
[----:B------:R-:W-:Y:S05]  /*1caa0*/  BSYNC B0 ;  /* 0x0000000000007941 */ /* 0x000fea0003800000 */
.L_x_14591:
[----:B------:R-:W-:-:S05]  /*1cab0*/  IMAD.U32 R0, RZ, RZ, UR38 ;  /* 0x00000026ff007e24 */ /* 0x000fca000f8e00ff */
[----:B------:R-:W-:-:S13]  /*1cac0*/  ISETP.NE.AND P0, PT, R0, 0x3, PT ;  /* 0x000000030000780c */ /* 0x000fda0003f05270 */
[----:B------:R-:W-:Y:S05]  /*1cad0*/  @!P0 BRA `(.L_x_14593) ;  /* 0x0000000000048947 */ /* 0x000fea0003800000 */
[----:B------:R-:W-:Y:S01]  /*1cae0*/  BPT.TRAP 0x1 ;  /* 0x000000040000795c */ /* 0x000fe20000300000 */
.L_x_14593:
[----:B------:R-:W2:Y:S01]  /*1caf0*/  LDL.LU R2, [R1+0x18] ;  /* 0x0000180001027983 */ /* 0x000ea20000300800 */
[----:B------:R-:W-:Y:S01]  /*1cb00*/  IMAD R0, R25, 0x8, R23 ;  /* 0x0000000819007824 */ /* 0x000fe200078e0217 */
[----:B------:R-:W-:Y:S01]  /*1cb10*/  SHF.L.U32 R3, R29, 0x1f, RZ ;  /* 0x0000001f1d037819 */ /* 0x000fe200000006ff */
[----:B------:R-:W-:Y:S03]  /*1cb20*/  BSSY B0, `(.L_x_14594) ;  /* 0x0000004000007945 */ /* 0x000fe60003800000 */
[----:B------:R-:W0:Y:S01]  /*1cb30*/  SYNCS.PHASECHK.TRANS64.TRYWAIT P0, [R0+URZ+0x16860], R3 ;  /* 0x01686003000075a7 */ /* 0x000e22000800017f */
[----:B--2---:R-:W-:Y:S01]  /*1cb40*/  IMAD R6, R26, -0x80, R2 ;  /* 0xffffff801a067824 */ /* 0x004fe200078e0202 */
[----:B0-----:R-:W-:Y:S06]  /*1cb50*/  @!P0 BRA `(.L_x_14595) ;  /* 0x00000060000c8947 */ /* 0x001fec0003800000 */
.L_x_14784:
[----:B------:R-:W-:Y:S05]  /*1cb60*/  BSYNC B0 ;  /* 0x0000000000007941 */ /* 0x000fea0003800000 */
.L_x_14594:
        /* <DEDUP_REMOVED lines=13> */
[----:B------:R-:W1:Y:S01]  /*1cc40*/  S2R R2, SR_TID.X ;  /* 0x0000000000027919 */ /* 0x000e620000002100 */
[----:B------:R-:W-:Y:S01]  /*1cc50*/  ULDC UR4, c[0x0][0x2f4] ;  /* 0x0000bd0000047ab9 */ /* 0x000fe20000000800 */
[----:B------:R-:W-:Y:S01]  /*1cc60*/  IMAD R4, R4, 0x2, R23 ;  /* 0x0000000204047824 */ /* 0x000fe200078e0217 */
        /* <DEDUP_REMOVED lines=48> */
.L_x_14802:
        /* <DEDUP_REMOVED lines=9> */
.L_x_14597:
        /* <DEDUP_REMOVED lines=11> */
.L_x_14598:
[----:B------:R-:W-:Y:S01]  /*1d0b0*/  VIADD R25, R25, 0x1 ;  /* 0x0000000119197836 */ /* 0x000fe20000000000 */
[----:B------:R0:W-:Y:S04]  /*1d0c0*/  SYNCS.ARRIVE.TRANS64.A1T0 RZ, [R0+URZ+0x16850], RZ ;  /* 0x016850ff00ff79a7 */ /* 0x0001e8000810003f */
[----:B------:R-:W-:-:S04]  /*1d0d0*/  ISETP.NE.AND P0, PT, R25, 0x2, PT ;  /* 0x000000021900780c */ /* 0x000fc80003f05270 */
[----:B0-----:R-:W-:Y:S02]  /*1d0e0*/  SEL R0, RZ, 0x1, P0 ;  /* 0x00000001ff007807 */ /* 0x001fe40000000000 */
[----:B------:R-:W-:Y:S02]  /*1d0f0*/  SEL R25, R25, RZ, P0 ;  /* 0x000000ff19197207 */ /* 0x000fe40000000000 */
[----:B------:R-:W-:-:S07]  /*1d100*/  LOP3.LUT R29, R29, R0, RZ, 0x3c, !PT ;  /* 0x000000001d1d7212 */ /* 0x000fce00078e3cff */
.L_x_14557:
[----:B------:R-:W-:Y:S05]  /*1d110*/  BSYNC B7 ;  /* 0x0000000000077941 */ /* 0x000fea0003800000 */
.L_x_14555:
        /* <DEDUP_REMOVED lines=11> */
.L_x_14599:
        /* <DEDUP_REMOVED lines=10> */
[----:B------:R0:W3:Y:S01]  /*1d270*/  @!P1 LDG.E R3, desc[UR42][R2.64] ;  /* 0x0000002a02039981 */ /* 0x0000e2000c1e1900 */
[C---:B------:R-:W-:Y:S02]  /*1d280*/  ISETP.GE.U32.AND P2, PT, R7.reuse, 0x2, PT ;  /* 0x000000020700780c */ /* 0x040fe40003f46070 */
[C---:B------:R-:W-:Y:S01]  /*1d290*/  ISETP.GE.U32.AND P3, PT, R7.reuse, 0x4, PT ;  /* 0x000000040700780c */ /* 0x040fe20003f66070 */
[----:B------:R-:W-:Y:S01]  /*1d2a0*/  SHFL.IDX PT, R0, R16, RZ, 0x1f ;  /* 0x00001fff10007589 */ /* 0x000fe200000e0000 */
[C---:B------:R-:W-:Y:S02]  /*1d2b0*/  ISETP.GE.U32.AND P4, PT, R7.reuse, 0x8, PT ;  /* 0x000000080700780c */ /* 0x040fe40003f86070 */
[C---:B------:R-:W-:Y:S01]  /*1d2c0*/  ISETP.GE.U32.AND P5, PT, R7.reuse, 0x10, PT ;  /* 0x000000100700780c */ /* 0x040fe20003fa6070 */
[----:B------:R-:W-:Y:S01]  /*1d2d0*/  SHFL.IDX PT, R16, R16, 0x1, 0x1f ;  /* 0x00201f0010107f89 */ /* 0x000fe200000e0000 */
[----:B0-----:R-:W-:Y:S02]  /*1d2e0*/  IMAD.MOV.U32 R2, RZ, RZ, RZ ;  /* 0x000000ffff027224 */ /* 0x001fe400078e00ff */
[----:B---3--:R-:W-:Y:S01]  /*1d2f0*/  @!P1 IMAD.MOV.U32 R2, RZ, RZ, R3 ;  /* 0x000000ffff029224 */ /* 0x008fe200078e0003 */
[----:B------:R-:W-:-:S04]  /*1d300*/  ISETP.NE.AND P1, PT, R7, RZ, PT ;  /* 0x000000ff0700720c */ /* 0x000fc80003f25270 */
[----:B------:R-:W0:Y:S02]  /*1d310*/  SHFL.UP PT, R14, R2, 0x1, RZ ;  /* 0x04200000020e7989 */ /* 0x000e2400000e00ff */
[----:B0-----:R-:W-:-:S05]  /*1d320*/  SEL R5, R14, RZ, P1 ;  /* 0x000000ff0e057207 */ /* 0x001fca0000800000 */
[----:B------:R-:W-:-:S05]  /*1d330*/  IMAD.IADD R4, R2, 0x1, R5 ;  /* 0x0000000102047824 */ /* 0x000fca00078e0205 */
[----:B------:R-:W0:Y:S02]  /*1d340*/  SHFL.UP PT, R14, R4, 0x2, RZ ;  /* 0x04400000040e7989 */ /* 0x000e2400000e00ff */
[----:B0-----:R-:W-:-:S05]  /*1d350*/  SEL R5, R14, RZ, P2 ;  /* 0x000000ff0e057207 */ /* 0x001fca0001000000 */
[----:B------:R-:W-:-:S05]  /*1d360*/  IMAD.IADD R5, R4, 0x1, R5 ;  /* 0x0000000104057824 */ /* 0x000fca00078e0205 */
[----:B------:R-:W2:Y:S02]  /*1d370*/  SHFL.UP PT, R14, R5, 0x4, RZ ;  /* 0x04800000050e7989 */ /* 0x000ea400000e00ff */
        /* <DEDUP_REMOVED lines=9> */
.L_x_14812:
[----:B------:R-:W-:Y:S02]  /*1d410*/  ULDC UR4, c[0x0][0xc38] ;  /* 0x00030e0000047ab9 */ /* 0x000fe40000000800 */
[----:B------:R-:W-:-:S04]  /*1d420*/  IMAD.U32 R4, RZ, RZ, UR4 ;  /* 0x00000004ff047e24 */ /* 0x000fc8000f8e00ff */
[----:B--2---:R-:W-:-:S04]  /*1d430*/  IMAD R5, R14, R4, RZ ;  /* 0x000000040e057224 */ /* 0x004fc800078e02ff */
[----:B------:R-:W-:-:S05]  /*1d440*/  IMAD.IADD R16, R16, 0x1, R5 ;  /* 0x0000000110107824 */ /* 0x000fca00078e0205 */
[----:B------:R-:W-:-:S13]  /*1d450*/  ISETP.GT.AND P6, PT, R16, R0, PT ;  /* 0x000000001000720c */ /* 0x000fda0003fc4270 */
[----:B------:R-:W-:Y:S05]  /*1d460*/  @P6 BRA `(.L_x_14602) ;  /* 0x00000000009c6947 */ /* 0x000fea0003800000 */
.L_x_14607:
        /* <DEDUP_REMOVED lines=11> */
[----:B0-----:R-:W0:Y:S02]  /*1d520*/  LDC.64 R2, c[0x0][0xc80] ;  /* 0x00032000ff027b82 */ /* 0x001e240000000a00 */
[----:B0-----:R-:W-:-:S06]  /*1d530*/  IMAD.WIDE R2, R5, 0x4, R2 ;  /* 0x0000000405027825 */ /* 0x001fcc00078e0202 */
[----:B------:R2:W5:Y:S02]  /*1d540*/  LDG.E R2, desc[UR42][R2.64] ;  /* 0x0000002a02027981 */ /* 0x000564000c1e1900 */
.L_x_14605:
[----:B------:R-:W-:Y:S05]  /*1d550*/  BSYNC B0 ;  /* 0x0000000000007941 */ /* 0x000fea0003800000 */
.L_x_14604:
        /* <DEDUP_REMOVED lines=18> */
.L_x_14820:
[----:B------:R-:W-:Y:S02]  /*1d680*/  ULDC UR4, c[0x0][0xc38] ;  /* 0x00030e0000047ab9 */ /* 0x000fe40000000800 */
[----:B------:R-:W-:-:S04]  /*1d690*/  IMAD.U32 R4, RZ, RZ, UR4 ;  /* 0x00000004ff047e24 */ /* 0x000fc8000f8e00ff */
[----:B--2---:R-:W-:-:S04]  /*1d6a0*/  IMAD R5, R14, R4, RZ ;  /* 0x000000040e057224 */ /* 0x004fc800078e02ff */
[----:B------:R-:W-:-:S05]  /*1d6b0*/  IMAD.IADD R16, R5, 0x1, R16 ;  /* 0x0000000105107824 */ /* 0x000fca00078e0210 */
[----:B------:R-:W-:-:S13]  /*1d6c0*/  ISETP.GT.AND P6, PT, R16, R0, PT ;  /* 0x000000001000720c */ /* 0x000fda0003fc4270 */
[----:B------:R-:W-:Y:S05]  /*1d6d0*/  @!P6 BRA `(.L_x_14607) ;  /* 0xfffffffc0064e947 */ /* 0x000fea000383ffff */
.L_x_14602:
        /* <DEDUP_REMOVED lines=8> */
.L_x_14824:
[----:B------:R-:W-:Y:S01]  /*1d760*/  ISETP.NE.AND P0, PT, R6, RZ, PT ;  /* 0x000000ff0600720c */ /* 0x000fe20003f05270 */
[----:B------:R-:W-:-:S12]  /*1d770*/  IMAD.MOV.U32 R6, RZ, RZ, RZ ;  /* 0x000000ffff067224 */ /* 0x000fd800078e00ff */
[----:B------:R-:W-:Y:S05]  /*1d780*/  @!P0 BRA `(.L_x_14609) ;  /* 0x0000000000108947 */ /* 0x000fea0003800000 */
[----:B------:R-:W-:Y:S01]  /*1d790*/  UMOV UR4, 0xffffffff ;  /* 0xffffffff00047882 */ /* 0x000fe20000000000 */
[----:B-1----:R-:W-:Y:S02]  /*1d7a0*/  VIADD R12, R5, 0xffffffff ;  /* 0xffffffff050c7836 */ /* 0x002fe40000000000 */
[----:B------:R-:W-:Y:S05]  /*1d7b0*/  BRA.DIV UR4, `(.L_x_14610) ;  /* 0x0000006604707947 */ /* 0x000fea000b800000 */
[----:B------:R4:W1:Y:S02]  /*1d7c0*/  SHFL.IDX PT, R6, R3, R12, 0x1f ;  /* 0x00001f0c03067589 */ /* 0x00086400000e0000 */
.L_x_14609:
[----:B0-2-4-:R-:W0:Y:S01]  /*1d7d0*/  LDC.64 R2, c[0x0][0xc90] ;  /* 0x00032400ff027b82 */ /* 0x015e220000000a00 */
[----:B------:R-:W-:-:S05]  /*1d7e0*/  IADD3 R19, R5, R19, RZ ;  /* 0x0000001305137210 */ /* 0x000fca0007ffe0ff */
[----:B0-----:R-:W-:-:S05]  /*1d7f0*/  IMAD.WIDE R2, R19, 0x4, R2 ;  /* 0x0000000413027825 */ /* 0x001fca00078e0202 */
[----:B------:R0:W3:Y:S01]  /*1d800*/  LDG.E R7, desc[UR42][R2.64] ;  /* 0x0000002a02077981 */ /* 0x0000e2000c1e1900 */
[----:B-1----:R-:W-:-:S04]  /*1d810*/  IMAD R16, R6, R4, R16 ;  /* 0x0000000406107224 */ /* 0x002fc800078e0210 */
[----:B------:R-:W-:Y:S02]  /*1d820*/  IMAD.IADD R0, R0, 0x1, -R16 ;  /* 0x0000000100007824 */ /* 0x000fe400078e0a10 */
[----:B0-----:R-:W-:Y:S02]  /*1d830*/  IMAD.MOV.U32 R2, RZ, RZ, RZ ;  /* 0x000000ffff027224 */ /* 0x001fe400078e00ff */
        /* <DEDUP_REMOVED lines=59> */
.L_x_14603:
[----:B------:R-:W-:Y:S01]  /*1dbf0*/  UMOV UR4, URZ ;  /* 0x0000003f00047c82 */ /* 0x000fe20008000000 */
[----:B------:R-:W-:Y:S01]  /*1dc00*/  UMOV UR5, URZ ;  /* 0x0000003f00057c82 */ /* 0x000fe20008000000 */
[----:B------:R-:W-:Y:S01]  /*1dc10*/  ULDC UR6, c[0x0][0xc3c] ;  /* 0x00030f0000067ab9 */ /* 0x000fe20000000800 */
[----:B------:R-:W-:Y:S01]  /*1dc20*/  IMAD.MOV.U32 R16, RZ, RZ, R0 ;  /* 0x000000ffff107224 */ /* 0x000fe200078e0000 */
[----:B------:R-:W-:Y:S01]  /*1dc30*/  MOV R19, UR6 ;  /* 0x0000000600137c02 */ /* 0x000fe20008000f00 */
[----:B------:R-:W-:Y:S02]  /*1dc40*/  IMAD.U32 R17, RZ, RZ, UR4 ;  /* 0x00000004ff117e24 */ /* 0x000fe4000f8e00ff */
[----:B------:R-:W-:-:S07]  /*1dc50*/  IMAD.U32 R18, RZ, RZ, UR5 ;  /* 0x00000005ff127e24 */ /* 0x000fce000f8e00ff */
.L_x_14611:
        /* <DEDUP_REMOVED lines=10> */
.L_x_14600:
[----:B------:R-:W-:Y:S02]  /*1dd00*/  ULDC UR4, c[0x0][0xc3c] ;  /* 0x00030f0000047ab9 */ /* 0x000fe40000000800 */
[----:B----4-:R-:W-:-:S13]  /*1dd10*/  ISETP.GE.AND P0, PT, R19, UR4, PT ;  /* 0x0000000413007c0c */ /* 0x010fda000bf06270 */
[----:B------:R-:W-:Y:S05]  /*1dd20*/  @!P0 BRA `(.L_x_14612) ;  /* 0xffffff9c00948947 */ /* 0x000fea000383ffff */
[----:B------:R-:W-:Y:S05]  /*1dd30*/  BSYNC B8 ;  /* 0x0000000000087941 */ /* 0x000fea0003800000 */
.L_x_14503:
        /* <DEDUP_REMOVED lines=12> */
.L_x_14827:
[----:B------:R-:W-:Y:S05]  /*1de00*/  BSYNC B0 ;  /* 0x0000000000007941 */ /* 0x000fea0003800000 */
.L_x_14613:
[----:B------:R-:W-:-:S03]  /*1de10*/  UMOV UR4, 0xffffffff ;  /* 0xffffffff00047882 */ /* 0x000fc60000000000 */
[----:B------:R-:W-:Y:S05]  /*1de20*/  BRA.DIV UR4, `(.L_x_14615) ;  /* 0x0000006204107947 */ /* 0x000fea000b800000 */
[----:B0-----:R-:W0:Y:S02]  /*1de30*/  S2R R0, SR_TID.X ;  /* 0x0000000000007919 */ /* 0x001e240000002100 */
[----:B0-----:R-:W-:-:S04]  /*1de40*/  SHF.R.U32.HI R0, RZ, 0x5, R0 ;  /* 0x00000005ff007819 */ /* 0x001fc80000011600 */
[----:B------:R-:W-:-:S05]  /*1de50*/  LOP3.LUT R0, R0, 0x3, RZ, 0xc0, !PT ;  /* 0x0000000300007812 */ /* 0x000fca00078ec0ff */
[----:B------:R0:W4:Y:S02]  /*1de60*/  SHFL.IDX PT, R14, R0, RZ, 0x1f ;  /* 0x00001fff000e7589 */ /* 0x00012400000e0000 */
.L_x_14830:
[----:B----4-:R-:W-:-:S13]  /*1de70*/  ISETP.NE.AND P0, PT, R14, RZ, PT ;  /* 0x000000ff0e00720c */ /* 0x010fda0003f05270 */
[----:B------:R-:W-:Y:S05]  /*1de80*/  @P0 BRA `(.L_x_14287) ;  /* 0x0000000000880947 */ /* 0x000fea0003800000 */
[----:B------:R-:W-:-:S03]  /*1de90*/  UMOV UR4, 0xffffffff ;  /* 0xffffffff00047882 */ /* 0x000fc60000000000 */
[----:B------:R-:W-:Y:S05]  /*1dea0*/  BRA.DIV UR4, `(.L_x_14616) ;  /* 0x0000006204247947 */ /* 0x000fea000b800000 */
[----:B------:R-:W-:-:S13]  /*1deb0*/  ELECT P6, URZ, PT ;  /* 0x00000000003f782f */ /* 0x000fda00038c0000 */
.L_x_14833:
[----:B------:R-:W-:Y:S05]  /*1dec0*/  @!P6 BRA `(.L_x_14287) ;  /* 0x000000000078e947 */ /* 0x000fea0003800000 */
[----:B------:R-:W-:-:S06]  /*1ded0*/  ULOP3.LUT UR4, UR37, 0x2, URZ, 0xfc, !UPT ;  /* 0x0000000225047892 */ /* 0x000fcc000f8efc3f */
[----:B0-----:R-:W-:-:S05]  /*1dee0*/  IMAD.U32 R0, RZ, RZ, UR4 ;  /* 0x00000004ff007e24 */ /* 0x001fca000f8e00ff */
[----:B------:R-:W-:-:S13]  /*1def0*/  ISETP.NE.AND P0, PT, R0, 0x3, PT ;  /* 0x000000030000780c */ /* 0x000fda0003f05270 */
[----:B------:R-:W-:Y:S05]  /*1df00*/  @!P0 BRA `(.L_x_14617) ;  /* 0x0000000000048947 */ /* 0x000fea0003800000 */
[----:B------:R-:W-:Y:S01]  /*1df10*/  BPT.TRAP 0x1 ;  /* 0x000000040000795c */ /* 0x000fe20000300000 */
.L_x_14617:
[----:B------:R-:W-:Y:S01]  /*1df20*/  IMAD R3, R25, 0x8, R5 ;  /* 0x0000000819037824 */ /* 0x000fe200078e0205 */
[----:B------:R-:W-:Y:S01]  /*1df30*/  SHF.L.U32 R2, R29, 0x1f, RZ ;  /* 0x0000001f1d027819 */ /* 0x000fe200000006ff */
[----:B------:R-:W-:-:S03]  /*1df40*/  VIADD R25, R25, 0x1 ;  /* 0x0000000119197836 */ /* 0x000fc60000000000 */
[----:B------:R-:W0:Y:S02]  /*1df50*/  SYNCS.PHASECHK.TRANS64.TRYWAIT P1, [R3+URZ+0x16840], R2 ;  /* 0x01684002030075a7 */ /* 0x000e24000802017f */
[----:B------:R-:W-:-:S04]  /*1df60*/  ISETP.NE.AND P2, PT, R25, 0x2, PT ;  /* 0x000000021900780c */ /* 0x000fc80003f45270 */
[----:B------:R-:W-:Y:S01]  /*1df70*/  SEL R0, RZ, 0x1, P2 ;  /* 0x00000001ff007807 */ /* 0x000fe20001000000 */
[----:B0-----:R-:W-:Y:S08]  /*1df80*/  @!P1 BRA `(.L_x_14618) ;  /* 0x00000060000c9947 */ /* 0x001ff00003800000 */
.L_x_14834:
[----:B------:R-:W-:Y:S02]  /*1df90*/  SEL R25, R25, RZ, P2 ;  /* 0x000000ff19197207 */ /* 0x000fe40001000000 */
[----:B------:R-:W-:Y:S01]  /*1dfa0*/  LOP3.LUT R0, R29, R0, RZ, 0x3c, !PT ;  /* 0x000000001d007212 */ /* 0x000fe200078e3cff */
[----:B------:R-:W-:Y:S06]  /*1dfb0*/  @!P0 BRA `(.L_x_14619) ;  /* 0x0000000000048947 */ /* 0x000fec0003800000 */
[----:B------:R-:W-:Y:S01]  /*1dfc0*/  BPT.TRAP 0x1 ;  /* 0x000000040000795c */ /* 0x000fe20000300000 */
.L_x_14619:
[----:B------:R-:W-:Y:S01]  /*1dfd0*/  IMAD R25, R25, 0x8, R5 ;  /* 0x0000000819197824 */ /* 0x000fe200078e0205 */
[----:B------:R-:W-:-:S04]  /*1dfe0*/  SHF.L.U32 R0, R0, 0x1f, RZ ;  /* 0x0000001f00007819 */ /* 0x000fc800000006ff */
[----:B------:R-:W4:Y:S02]  /*1dff0*/  SYNCS.PHASECHK.TRANS64.TRYWAIT P1, [R25+URZ+0x16840], R0 ;  /* 0x01684000190075a7 */ /* 0x000f24000802017f */
[----:B----4-:R-:W-:Y:S05]  /*1e000*/  @!P1 BRA `(.L_x_14620) ;  /* 0x0000006000009947 */ /* 0x010fea0003800000 */
.L_x_14835:
[----:B------:R-:W-:Y:S05]  /*1e010*/  @!P0 BRA `(.L_x_14621) ;  /* 0x0000000000048947 */ /* 0x000fea0003800000 */
[----:B------:R-:W-:Y:S01]  /*1e020*/  BPT.TRAP 0x1 ;  /* 0x000000040000795c */ /* 0x000fe20000300000 */
.L_x_14621:
[----:B------:R-:W5:Y:S02]  /*1e030*/  SYNCS.PHASECHK.TRANS64.TRYWAIT P1, [R3+URZ+0x16860], R2 ;  /* 0x01686002030075a7 */ /* 0x000f64000802017f */
[----:B-----5:R-:W-:Y:S05]  /*1e040*/  @!P1 BRA `(.L_x_14622) ;  /* 0x0000006000049947 */ /* 0x020fea0003800000 */
.L_x_14836:
[----:B------:R-:W-:Y:S05]  /*1e050*/  @!P0 BRA `(.L_x_14623) ;  /* 0x0000000000048947 */ /* 0x000fea0003800000 */
[----:B------:R-:W-:Y:S01]  /*1e060*/  BPT.TRAP 0x1 ;  /* 0x000000040000795c */ /* 0x000fe20000300000 */
.L_x_14623:
[----:B------:R0:W0:Y:S02]  /*1e070*/  SYNCS.PHASECHK.TRANS64.TRYWAIT P0, [R25+URZ+0x16860], R0 ;  /* 0x01686000190075a7 */ /* 0x000024000800017f */
[----:B0-----:R-:W-:Y:S05]  /*1e080*/  @!P0 NANOSLEEP.SYNCS 0x989680 ;  /* 0x009896800000895d */ /* 0x001fea0003900000 */
[----:B------:R-:W0:Y:S02]  /*1e090*/  @!P0 SYNCS.PHASECHK.TRANS64 P0, [R25+URZ+0x16860], R0 ;  /* 0x01686000190085a7 */ /* 0x000e24000800007f */
[----:B0-----:R-:W-:Y:S05]  /*1e0a0*/  @!P0 BRA `(.L_x_14623) ;  /* 0xfffffffc00f08947 */ /* 0x001fea000383ffff */
.L_x_14287:
[----:B------:R-:W-:Y:S05]  /*1e0b0*/  BSYNC B9 ;  /* 0x0000000000097941 */ /* 0x000fea0003800000 */
.L_x_14284:
[----:B------:R-:W-:Y:S05]  /*1e0c0*/  EXIT ;  /* 0x000000000000794d */ /* 0x000fea0003800000 */
.L_x_14313:
[----:B0-----:R0:W1:Y:S02]  /*1e0d0*/  SYNCS.PHASECHK.TRANS64.TRYWAIT P6, [R70+URZ+0x16890], R78 ;  /* 0x0168904e460075a7 */ /* 0x00106400080c017f */
[----:B-1----:R-:W-:Y:S05]  /*1e0e0*/  @!P6 NANOSLEEP.SYNCS 0x989680 ;  /* 0x009896800000e95d */ /* 0x002fea0003900000 */
[----:B------:R-:W1:Y:S02]  /*1e0f0*/  @!P6 SYNCS.PHASECHK.TRANS64 P6, [R70+URZ+0x16890], R78 ;  /* 0x0168904e4600e5a7 */ /* 0x000e6400080c007f */
[----:B-1----:R-:W-:Y:S05]  /*1e100*/  @!P6 BRA `(.L_x_14313) ;  /* 0xfffffffc00f0e947 */ /* 0x002fea000383ffff */
[----:B------:R-:W-:Y:S05]  /*1e110*/  BRA `(.L_x_14624) ;  /* 0xfffffe4c00407947 */ /* 0x000fea000383ffff */
.L_x_14314:
        /* <DEDUP_REMOVED lines=8> */
.L_x_14626:
[----:B------:R-:W-:Y:S05]  /*1e1a0*/  BSYNC B1 ;  /* 0x0000000000017941 */ /* 0x000fea0003800000 */
.L_x_14625:
        /* <DEDUP_REMOVED lines=8> */
.L_x_14627:
[----:B------:R-:W-:Y:S05]  /*1e230*/  BRA `(.L_x_14628) ;  /* 0xfffffe4c000c7947 */ /* 0x000fea000383ffff */
.L_x_14323:
[----:B------:R-:W-:Y:S01]  /*1e240*/  BSSY B1, `(.L_x_14629) ;  /* 0x0000008000017945 */ /* 0x000fe20003800000 */
[----:B--2-4-:R-:W-:Y:S02]  /*1e250*/  IMAD.MOV.U32 R13, RZ, RZ, R85 ;  /* 0x000000ffff0d7224 */ /* 0x014fe400078e0055 */
[----:B------:R-:W-:Y:S02]  /*1e260*/  IMAD.MOV.U32 R12, RZ, RZ, 0x1 ;  /* 0x00000001ff0c7424 */ /* 0x000fe400078e00ff */
[----:B------:R-:W-:Y:S02]  /*1e270*/  IMAD.MOV.U32 R11, RZ, RZ, 0x1c1f ;  /* 0x00001c1fff0b7424 */ /* 0x000fe400078e00ff */
[----:B------:R-:W-:-:S07]  /*1e280*/  IMAD.MOV.U32 R15, RZ, RZ, -0x1 ;  /* 0xffffffffff0f7424 */ /* 0x000fce00078e00ff */
[----:B01-3--:R-:W-:Y:S05]  /*1e290*/  WARPSYNC.COLLECTIVE R15, `(.L_x_14630) ;  /* 0x000000000f087348 */ /* 0x00bfea0003c00000 */
[----:B---3--:R2:W3:Y:S02]  /*1e2a0*/  SHFL.IDX P6, R14, R13, R12, R11 ;  /* 0x0000000c0d0e7389 */ /* 0x0084e400000c000b */
[----:B0123--:R-:W-:Y:S01]  /*1e2b0*/  ENDCOLLECTIVE ;  /* 0x000000000000791b */ /* 0x00ffe20003800000 */
.L_x_14630:
[----:B------:R-:W-:Y:S05]  /*1e2c0*/  BSYNC B1 ;  /* 0x0000000000017941 */ /* 0x000fea0003800000 */
.L_x_14629:
        /* <DEDUP_REMOVED lines=8> */
.L_x_14631:
[----:B------:R-:W-:Y:S05]  /*1e350*/  BRA `(.L_x_14632) ;  /* 0xfffffe5000807947 */ /* 0x000fea000383ffff */
.L_x_14335:
[----:B-1----:R1:W2:Y:S02]  /*1e360*/  SYNCS.PHASECHK.TRANS64.TRYWAIT P4, [R70+URZ+0x16890], R78 ;  /* 0x0168904e460075a7 */ /* 0x0022a4000808017f */
[----:B--2---:R-:W-:Y:S05]  /*1e370*/  @!P4 NANOSLEEP.SYNCS 0x989680 ;  /* 0x009896800000c95d */ /* 0x004fea0003900000 */
[----:B------:R-:W2:Y:S02]  /*1e380*/  @!P4 SYNCS.PHASECHK.TRANS64 P4, [R70+URZ+0x16890], R78 ;  /* 0x0168904e4600c5a7 */ /* 0x000ea4000808007f */
[----:B--2---:R-:W-:Y:S05]  /*1e390*/  @!P4 BRA `(.L_x_14335) ;  /* 0xfffffffc00f0c947 */ /* 0x004fea000383ffff */
[----:B------:R-:W-:Y:S05]  /*1e3a0*/  BRA `(.L_x_14633) ;  /* 0xfffffe5c007c7947 */ /* 0x000fea000383ffff */
.L_x_14336:
[----:B------:R-:W-:Y:S01]  /*1e3b0*/  BSSY B1, `(.L_x_14634) ;  /* 0x0000008000017945 */ /* 0x000fe20003800000 */
[----:B0-----:R-:W-:Y:S01]  /*1e3c0*/  IMAD.MOV.U32 R13, RZ, RZ, R85 ;  /* 0x000000ffff0d7224 */ /* 0x001fe200078e0055 */
[----:B------:R-:W-:Y:S01]  /*1e3d0*/  MOV R12, RZ ;  /* 0x000000ff000c7202 */ /* 0x000fe20000000f00 */
[----:B------:R-:W-:Y:S02]  /*1e3e0*/  IMAD.MOV.U32 R11, RZ, RZ, 0x1c1f ;  /* 0x00001c1fff0b7424 */ /* 0x000fe400078e00ff */
[----:B------:R-:W-:-:S07]  /*1e3f0*/  IMAD.MOV.U32 R15, RZ, RZ, -0x1 ;  /* 0xffffffffff0f7424 */ /* 0x000fce00078e00ff */
[----:B-1----:R-:W-:Y:S05]  /*1e400*/  WARPSYNC.COLLECTIVE R15, `(.L_x_14635) ;  /* 0x000000000f087348 */ /* 0x002fea0003c00000 */
[----:B------:R0:W2:Y:S02]  /*1e410*/  SHFL.IDX P6, R14, R13, R12, R11 ;  /* 0x0000000c0d0e7389 */ /* 0x0000a400000c000b */
[----:B012---:R-:W-:Y:S01]  /*1e420*/  ENDCOLLECTIVE ;  /* 0x000000000000791b */ /* 0x007fe20003800000 */
.L_x_14635:
[----:B------:R-:W-:Y:S05]  /*1e430*/  BSYNC B1 ;  /* 0x0000000000017941 */ /* 0x000fea0003800000 */
.L_x_14634:
        /* <DEDUP_REMOVED lines=8> */
.L_x_14636:
[----:B------:R-:W-:Y:S01]  /*1e4c0*/  IMAD.MOV.U32 R82, RZ, RZ, R14 ;  /* 0x000000ffff527224 */ /* 0x000fe200078e000e */
[----:B------:R-:W-:Y:S06]  /*1e4d0*/  BRA `(.L_x_14637) ;  /* 0xfffffe5c00487947 */ /* 0x000fec000383ffff */
.L_x_14341:
        /* <DEDUP_REMOVED lines=8> */
.L_x_14639:
[----:B------:R-:W-:Y:S05]  /*1e560*/  BSYNC B1 ;  /* 0x0000000000017941 */ /* 0x000fea0003800000 */
.L_x_14638:
        /* <DEDUP_REMOVED lines=8> */
.L_x_14640:
[----:B------:R-:W-:Y:S01]  /*1e5f0*/  IMAD.MOV.U32 R84, RZ, RZ, R14 ;  /* 0x000000ffff547224 */ /* 0x000fe200078e000e */
[----:B------:R-:W-:Y:S06]  /*1e600*/  BRA `(.L_x_14641) ;  /* 0xfffffe6000d87947 */ /* 0x000fec000383ffff */
.L_x_14346:
[----:B0-----:R0:W1:Y:S02]  /*1e610*/  SYNCS.PHASECHK.TRANS64.TRYWAIT P3, [R70+URZ+0x16890], R78 ;  /* 0x0168904e460075a7 */ /* 0x001064000806017f */
[----:B-1----:R-:W-:Y:S05]  /*1e620*/  @!P3 NANOSLEEP.SYNCS 0x989680 ;  /* 0x009896800000b95d */ /* 0x002fea0003900000 */
[----:B------:R-:W1:Y:S02]  /*1e630*/  @!P3 SYNCS.PHASECHK.TRANS64 P3, [R70+URZ+0x16890], R78 ;  /* 0x0168904e4600b5a7 */ /* 0x000e64000806007f */
[----:B-1----:R-:W-:Y:S05]  /*1e640*/  @!P3 BRA `(.L_x_14346) ;  /* 0xfffffffc00f0b947 */ /* 0x002fea000383ffff */
[----:B------:R-:W-:Y:S05]  /*1e650*/  BRA `(.L_x_14642) ;  /* 0xfffffe6800e47947 */ /* 0x000fea000383ffff */
.L_x_14347:
        /* <DEDUP_REMOVED lines=8> */
.L_x_14644:
[----:B------:R-:W-:Y:S05]  /*1e6e0*/  BSYNC B1 ;  /* 0x0000000000017941 */ /* 0x000fea0003800000 */
.L_x_14643:
        /* <DEDUP_REMOVED lines=8> */
.L_x_14645:
[----:B------:R-:W-:Y:S01]  /*1e770*/  IMAD.MOV.U32 R33, RZ, RZ, R14 ;  /* 0x000000ffff217224 */ /* 0x000fe200078e000e */
[----:B------:R-:W-:Y:S06]  /*1e780*/  BRA `(.L_x_14646) ;  /* 0xfffffe6c00087947 */ /* 0x000fec000383ffff */
.L_x_14350:
[----:B------:R-:W-:Y:S01]  /*1e790*/  BSSY B1, `(.L_x_14647) ;  /* 0x0000008000017945 */ /* 0x000fe20003800000 */
[----:B----4-:R-:W-:Y:S02]  /*1e7a0*/  IMAD.MOV.U32 R13, RZ, RZ, R34 ;  /* 0x000000ffff0d7224 */ /* 0x010fe400078e0022 */
[----:B------:R-:W-:Y:S02]  /*1e7b0*/  IMAD.MOV.U32 R12, RZ, RZ, 0x1 ;  /* 0x00000001ff0c7424 */ /* 0x000fe400078e00ff */
[----:B------:R-:W-:Y:S02]  /*1e7c0*/  IMAD.MOV.U32 R11, RZ, RZ, 0x1c1f ;  /* 0x00001c1fff0b7424 */ /* 0x000fe400078e00ff */
[----:B------:R-:W-:-:S07]  /*1e7d0*/  IMAD.MOV.U32 R15, RZ, RZ, -0x1 ;  /* 0xffffffffff0f7424 */ /* 0x000fce00078e00ff */
[----:B0123--:R-:W-:Y:S05]  /*1e7e0*/  WARPSYNC.COLLECTIVE R15, `(.L_x_14648) ;  /* 0x000000000f087348 */ /* 0x00ffea0003c00000 */
[----:B------:R4:W0:Y:S02]  /*1e7f0*/  SHFL.IDX P6, R14, R13, R12, R11 ;  /* 0x0000000c0d0e7389 */ /* 0x00082400000c000b */
[----:B01234-:R-:W-:Y:S01]  /*1e800*/  ENDCOLLECTIVE ;  /* 0x000000000000791b */ /* 0x01ffe20003800000 */
.L_x_14648:
[----:B------:R-:W-:Y:S05]  /*1e810*/  BSYNC B1 ;  /* 0x0000000000017941 */ /* 0x000fea0003800000 */
.L_x_14647:
        /* <DEDUP_REMOVED lines=8> */
.L_x_14649:
[----:B------:R-:W-:Y:S01]  /*1e8a0*/  IMAD.MOV.U32 R33, RZ, RZ, R14 ;  /* 0x000000ffff217224 */ /* 0x000fe200078e000e */
[----:B------:R-:W-:Y:S06]  /*1e8b0*/  BRA `(.L_x_14650) ;  /* 0xfffffe6c00087947 */ /* 0x000fec000383ffff */
.L_x_14354:
[----:B0-----:R0:W3:Y:S02]  /*1e8c0*/  SYNCS.PHASECHK.TRANS64.TRYWAIT P4, [R70+URZ+0x168b0], R78 ;  /* 0x0168b04e460075a7 */ /* 0x0010e4000808017f */
[----:B---3--:R-:W-:Y:S05]  /*1e8d0*/  @!P4 NANOSLEEP.SYNCS 0x989680 ;  /* 0x009896800000c95d */ /* 0x008fea0003900000 */
[----:B------:R-:W3:Y:S02]  /*1e8e0*/  @!P4 SYNCS.PHASECHK.TRANS64 P4, [R70+URZ+0x168b0], R78 ;  /* 0x0168b04e4600c5a7 */ /* 0x000ee4000808007f */
[----:B---3--:R-:W-:Y:S05]  /*1e8f0*/  @!P4 BRA `(.L_x_14354) ;  /* 0xfffffffc00f0c947 */ /* 0x008fea000383ffff */
[----:B------:R-:W-:Y:S05]  /*1e900*/  BRA `(.L_x_14651) ;  /* 0xfffffe6c00847947 */ /* 0x000fea000383ffff */
.L_x_14370:
        /* <DEDUP_REMOVED lines=9> */
[----:B--2---:R-:W-:-:S07]  /*1e9a0*/  IMAD.MOV.U32 R13, RZ, RZ, R4 ;  /* 0x000000ffff0d7224 */ /* 0x004fce00078e0004 */
[----:B-----5:R-:W-:Y:S05]  /*1e9b0*/  WARPSYNC.COLLECTIVE R15, `(.L_x_14653) ;  /* 0x000000000f087348 */ /* 0x020fea0003c00000 */
[----:B------:R0:W1:Y:S02]  /*1e9c0*/  SHFL.IDX P6, R14, R13, R12, R11 ;  /* 0x0000000c0d0e7389 */ /* 0x00006400000c000b */
[----:B01---5:R-:W-:Y:S01]  /*1e9d0*/  ENDCOLLECTIVE ;  /* 0x000000000000791b */ /* 0x023fe20003800000 */
.L_x_14653:
[----:B------:R-:W-:Y:S05]  /*1e9e0*/  BSYNC B0 ;  /* 0x0000000000007941 */ /* 0x000fea0003800000 */
.L_x_14652:
[----:B------:R1:W-:Y:S01]  /*1e9f0*/  STL [R1+0x28], R14 ;  /* 0x0000280e01007387 */ /* 0x0003e20000100800 */
[----:B------:R-:W-:Y:S05]  /*1ea00*/  BRA `(.L_x_14654) ;  /* 0xfffffe7800187947 */ /* 0x000fea000383ffff */
.L_x_14382:
[----:B------:R-:W-:Y:S01]  /*1ea10*/  BSSY B1, `(.L_x_14655) ;  /* 0x0000008000017945 */ /* 0x000fe20003800000 */
[----:B--2---:R-:W-:Y:S02]  /*1ea20*/  IMAD.MOV.U32 R13, RZ, RZ, R6 ;  /* 0x000000ffff0d7224 */ /* 0x004fe400078e0006 */
[----:B------:R-:W-:Y:S02]  /*1ea30*/  IMAD.MOV.U32 R12, RZ, RZ, RZ ;  /* 0x000000ffff0c7224 */ /* 0x000fe400078e00ff */
[----:B------:R-:W-:Y:S02]  /*1ea40*/  IMAD.MOV.U32 R11, RZ, RZ, 0x1c1f ;  /* 0x00001c1fff0b7424 */ /* 0x000fe400078e00ff */
[----:B------:R-:W-:-:S07]  /*1ea50*/  IMAD.MOV.U32 R15, RZ, RZ, -0x1 ;  /* 0xffffffffff0f7424 */ /* 0x000fce00078e00ff */
[----:B-1----:R-:W-:Y:S05]  /*1ea60*/  WARPSYNC.COLLECTIVE R15, `(.L_x_14656) ;  /* 0x000000000f087348 */ /* 0x002fea0003c00000 */
[----:B-1----:R0:W1:Y:S02]  /*1ea70*/  SHFL.IDX P6, R14, R13, R12, R11 ;  /* 0x0000000c0d0e7389 */ /* 0x00206400000c000b */
[----:B01----:R-:W-:Y:S01]  /*1ea80*/  ENDCOLLECTIVE ;  /* 0x000000000000791b */ /* 0x003fe20003800000 */
.L_x_14656:
[----:B------:R-:W-:Y:S05]  /*1ea90*/  BSYNC B1 ;  /* 0x0000000000017941 */ /* 0x000fea0003800000 */
.L_x_14655:
        /* <DEDUP_REMOVED lines=8> */
.L_x_14657:
[----:B------:R-:W-:Y:S02]  /*1eb20*/  IMAD.MOV.U32 R13, RZ, RZ, R8 ;  /* 0x000000ffff0d7224 */ /* 0x000fe400078e0008 */
[----:B------:R-:W-:-:S07]  /*1eb30*/  IMAD.MOV.U32 R0, RZ, RZ, R14 ;  /* 0x000000ffff007224 */ /* 0x000fce00078e000e */
[----:B------:R-:W-:Y:S05]  /*1eb40*/  WARPSYNC.COLLECTIVE R15, `(.L_x_14658) ;  /* 0x000000000f087348 */ /* 0x000fea0003c00000 */
[----:B------:R0:W1:Y:S02]  /*1eb50*/  SHFL.IDX P6, R14, R13, R12, R11 ;  /* 0x0000000c0d0e7389 */ /* 0x00006400000c000b */
[----:B01----:R-:W-:Y:S01]  /*1eb60*/  ENDCOLLECTIVE ;  /* 0x000000000000791b */ /* 0x003fe20003800000 */
.L_x_14658:
[----:B------:R-:W-:Y:S02]  /*1eb70*/  IMAD.MOV.U32 R13, RZ, RZ, R7 ;  /* 0x000000ffff0d7224 */ /* 0x000fe400078e0007 */
[----:B------:R-:W-:-:S07]  /*1eb80*/  IMAD.MOV.U32 R5, RZ, RZ, R14 ;  /* 0x000000ffff057224 */ /* 0x000fce00078e000e */
[----:B------:R-:W-:Y:S05]  /*1eb90*/  WARPSYNC.COLLECTIVE R15, `(.L_x_14659) ;  /* 0x000000000f087348 */ /* 0x000fea0003c00000 */
[----:B------:R0:W1:Y:S02]  /*1eba0*/  SHFL.IDX P6, R14, R13, R12, R11 ;  /* 0x0000000c0d0e7389 */ /* 0x00006400000c000b */
[----:B01----:R-:W-:Y:S01]  /*1ebb0*/  ENDCOLLECTIVE ;  /* 0x000000000000791b */ /* 0x003fe20003800000 */
.L_x_14659:
[----:B------:R-:W-:Y:S05]  /*1ebc0*/  BRA `(.L_x_14660) ;  /* 0xfffffe7c009c7947 */ /* 0x000fea000383ffff */
.L_x_14385:
[----:B------:R-:W-:Y:S01]  /*1ebd0*/  BSSY B1, `(.L_x_14661) ;  /* 0x0000008000017945 */ /* 0x000fe20003800000 */
[----:B--2---:R-:W-:Y:S02]  /*1ebe0*/  IMAD.MOV.U32 R13, RZ, RZ, R6 ;  /* 0x000000ffff0d7224 */ /* 0x004fe400078e0006 */
[----:B------:R-:W-:Y:S02]  /*1ebf0*/  IMAD.MOV.U32 R12, RZ, RZ, 0x1 ;  /* 0x00000001ff0c7424 */ /* 0x000fe400078e00ff */
[----:B------:R-:W-:Y:S02]  /*1ec00*/  IMAD.MOV.U32 R11, RZ, RZ, 0x1c1f ;  /* 0x00001c1fff0b7424 */ /* 0x000fe400078e00ff */
[----:B------:R-:W-:-:S07]  /*1ec10*/  IMAD.MOV.U32 R15, RZ, RZ, -0x1 ;  /* 0xffffffffff0f7424 */ /* 0x000fce00078e00ff */
[----:B-1----:R-:W-:Y:S05]  /*1ec20*/  WARPSYNC.COLLECTIVE R15, `(.L_x_14662) ;  /* 0x000000000f087348 */ /* 0x002fea0003c00000 */
[----:B------:R0:W2:Y:S02]  /*1ec30*/  SHFL.IDX P6, R14, R13, R12, R11 ;  /* 0x0000000c0d0e7389 */ /* 0x0000a400000c000b */
[----:B012---:R-:W-:Y:S01]  /*1ec40*/  ENDCOLLECTIVE ;  /* 0x000000000000791b */ /* 0x007fe20003800000 */
.L_x_14662:
[----:B------:R-:W-:Y:S05]  /*1ec50*/  BSYNC B1 ;  /* 0x0000000000017941 */ /* 0x000fea0003800000 */
.L_x_14661:
        /* <DEDUP_REMOVED lines=8> */
.L_x_14663:
[----:B------:R-:W-:Y:S02]  /*1ece0*/  IMAD.MOV.U32 R13, RZ, RZ, R8 ;  /* 0x000000ffff0d7224 */ /* 0x000fe400078e0008 */
[----:B------:R-:W-:-:S07]  /*1ecf0*/  IMAD.MOV.U32 R0, RZ, RZ, R14 ;  /* 0x000000ffff007224 */ /* 0x000fce00078e000e */
[----:B------:R-:W-:Y:S05]  /*1ed00*/  WARPSYNC.COLLECTIVE R15, `(.L_x_14664) ;  /* 0x000000000f087348 */ /* 0x000fea0003c00000 */
[----:B------:R0:W1:Y:S02]  /*1ed10*/  SHFL.IDX P6, R14, R13, R12, R11 ;  /* 0x0000000c0d0e7389 */ /* 0x00006400000c000b */
[----:B01----:R-:W-:Y:S01]  /*1ed20*/  ENDCOLLECTIVE ;  /* 0x000000000000791b */ /* 0x003fe20003800000 */
.L_x_14664:
[----:B------:R-:W-:Y:S02]  /*1ed30*/  IMAD.MOV.U32 R13, RZ, RZ, R7 ;  /* 0x000000ffff0d7224 */ /* 0x000fe400078e0007 */
[----:B------:R-:W-:-:S07]  /*1ed40*/  IMAD.MOV.U32 R5, RZ, RZ, R14 ;  /* 0x000000ffff057224 */ /* 0x000fce00078e000e */
[----:B------:R-:W-:Y:S05]  /*1ed50*/  WARPSYNC.COLLECTIVE R15, `(.L_x_14665) ;  /* 0x000000000f087348 */ /* 0x000fea0003c00000 */
[----:B------:R0:W1:Y:S02]  /*1ed60*/  SHFL.IDX P6, R14, R13, R12, R11 ;  /* 0x0000000c0d0e7389 */ /* 0x00006400000c000b */
[----:B01----:R-:W-:Y:S01]  /*1ed70*/  ENDCOLLECTIVE ;  /* 0x000000000000791b */ /* 0x003fe20003800000 */
.L_x_14665:
[----:B------:R-:W-:Y:S05]  /*1ed80*/  BRA `(.L_x_14666) ;  /* 0xfffffe8000047947 */ /* 0x000fea000383ffff */
.L_x_14389:
[----:B0-----:R0:W1:Y:S02]  /*1ed90*/  SYNCS.PHASECHK.TRANS64.TRYWAIT P0, [R2+URZ+0x16800], R5 ;  /* 0x01680005020075a7 */ /* 0x001064000800017f */
[----:B-1----:R-:W-:Y:S05]  /*1eda0*/  @!P0 NANOSLEEP.SYNCS 0x989680 ;  /* 0x009896800000895d */ /* 0x002fea0003900000 */
[----:B------:R-:W1:Y:S02]  /*1edb0*/  @!P0 SYNCS.PHASECHK.TRANS64 P0, [R2+URZ+0x16800], R5 ;  /* 0x01680005020085a7 */ /* 0x000e64000800007f */
[----:B-1----:R-:W-:Y:S05]  /*1edc0*/  @!P0 BRA `(.L_x_14389) ;  /* 0xfffffffc00f08947 */ /* 0x002fea000383ffff */
[----:B------:R-:W-:Y:S05]  /*1edd0*/  BRA `(.L_x_14667) ;  /* 0xfffffe8400147947 */ /* 0x000fea000383ffff */
.L_x_14397:
[----:B------:R-:W0:Y:S01]  /*1ede0*/  LDC R41, c[0x0][0x3f4] ;  /* 0x0000fd00ff297b82 */ /* 0x000e220000000800 */
[----:B------:R-:W-:Y:S01]  /*1edf0*/  BSSY B1, `(.L_x_14668) ;  /* 0x0000008000017945 */ /* 0x000fe20003800000 */
[----:B--2---:R-:W-:Y:S02]  /*1ee00*/  IMAD.MOV.U32 R13, RZ, RZ, R26 ;  /* 0x000000ffff0d7224 */ /* 0x004fe400078e001a */
[----:B------:R-:W-:Y:S02]  /*1ee10*/  IMAD.MOV.U32 R12, RZ, RZ, RZ ;  /* 0x000000ffff0c7224 */ /* 0x000fe400078e00ff */
[----:B------:R-:W-:Y:S02]  /*1ee20*/  IMAD.MOV.U32 R11, RZ, RZ, 0x1c1f ;  /* 0x00001c1fff0b7424 */ /* 0x000fe400078e00ff */
[----:B------:R-:W-:-:S07]  /*1ee30*/  IMAD.MOV.U32 R15, RZ, RZ, -0x1 ;  /* 0xffffffffff0f7424 */ /* 0x000fce00078e00ff */
[----:B01----:R-:W-:Y:S05]  /*1ee40*/  WARPSYNC.COLLECTIVE R15, `(.L_x_14669) ;  /* 0x000000000f087348 */ /* 0x003fea0003c00000 */
[----:B-1----:R1:W2:Y:S02]  /*1ee50*/  SHFL.IDX P6, R14, R13, R12, R11 ;  /* 0x0000000c0d0e7389 */ /* 0x0022a400000c000b */
[----:B012---:R-:W-:Y:S01]  /*1ee60*/  ENDCOLLECTIVE ;  /* 0x000000000000791b */ /* 0x007fe20003800000 */
.L_x_14669:
[----:B------:R-:W-:Y:S05]  /*1ee70*/  BSYNC B1 ;  /* 0x0000000000017941 */ /* 0x000fea0003800000 */
.L_x_14668:
[----:B------:R-:W-:Y:S01]  /*1ee80*/  IMAD.MOV.U32 R13, RZ, RZ, R25 ;  /* 0x000000ffff0d7224 */ /* 0x000fe200078e0019 */
[----:B------:R-:W-:Y:S01]  /*1ee90*/  MOV R15, 0xffffffff ;  /* 0xffffffff000f7802 */ /* 0x000fe20000000f00 */
[----:B------:R-:W-:Y:S01]  /*1eea0*/  IMAD.MOV.U32 R12, RZ, RZ, RZ ;  /* 0x000000ffff0c7224 */ /* 0x000fe200078e00ff */
[----:B------:R-:W-:Y:S01]  /*1eeb0*/  ISETP.GE.AND P0, PT, R16, R41, PT ;  /* 0x000000291000720c */ /* 0x000fe20003f06270 */
[----:B------:R-:W-:Y:S02]  /*1eec0*/  IMAD.MOV.U32 R11, RZ, RZ, 0x1c1f ;  /* 0x00001c1fff0b7424 */ /* 0x000fe400078e00ff */
[----:B------:R-:W-:Y:S02]  /*1eed0*/  IMAD.MOV.U32 R0, RZ, RZ, R14 ;  /* 0x000000ffff007224 */ /* 0x000fe400078e000e */
[----:B------:R-:W-:-:S08]  /*1eee0*/  IMAD R32, R155, R32, RZ ;  /* 0x000000209b207224 */ /* 0x000fd000078e02ff */
[----:B------:R-:W-:Y:S05]  /*1eef0*/  WARPSYNC.COLLECTIVE R15, `(.L_x_14670) ;  /* 0x000000000f087348 */ /* 0x000fea0003c00000 */
[----:B------:R0:W1:Y:S02]  /*1ef00*/  SHFL.IDX P6, R14, R13, R12, R11 ;  /* 0x0000000c0d0e7389 */ /* 0x00006400000c000b */
[----:B01----:R-:W-:Y:S01]  /*1ef10*/  ENDCOLLECTIVE ;  /* 0x000000000000791b */ /* 0x003fe20003800000 */
.L_x_14670:
        /* <DEDUP_REMOVED lines=8> */
.L_x_14671:
[----:B------:R-:W-:-:S05]  /*1efa0*/  @!P1 IADD3 R6, P2, R3, R5, RZ ;  /* 0x0000000503069210 */ /* 0x000fca0007f5e0ff */
[----:B------:R-:W-:Y:S02]  /*1efb0*/  @!P1 IMAD.X R7, R0, 0x1, R21, P2 ;  /* 0x0000000100079824 */ /* 0x000fe400010e0615 */
[----:B------:R-:W-:Y:S02]  /*1efc0*/  IMAD.MOV.U32 R13, RZ, RZ, R27 ;  /* 0x000000ffff0d7224 */ /* 0x000fe400078e001b */
[----:B------:R-:W-:-:S07]  /*1efd0*/  IMAD.MOV.U32 R4, RZ, RZ, R14 ;  /* 0x000000ffff047224 */ /* 0x000fce00078e000e */
[----:B------:R-:W-:Y:S05]  /*1efe0*/  WARPSYNC.COLLECTIVE R15, `(.L_x_14672) ;  /* 0x000000000f087348 */ /* 0x000fea0003c00000 */
[----:B------:R0:W1:Y:S02]  /*1eff0*/  SHFL.IDX P6, R14, R13, R12, R11 ;  /* 0x0000000c0d0e7389 */ /* 0x00006400000c000b */
[----:B01----:R-:W-:Y:S01]  /*1f000*/  ENDCOLLECTIVE ;  /* 0x000000000000791b */ /* 0x003fe20003800000 */
.L_x_14672:
[----:B------:R-:W2:Y:S01]  /*1f010*/  @!P1 LD.E.128 R8, desc[UR42][R6.64] ;  /* 0x0000002a06089980 */ /* 0x000ea2000c101d00 */
[----:B------:R-:W-:-:S05]  /*1f020*/  @!P1 IADD3 R14, P2, R14, R5, RZ ;  /* 0x000000050e0e9210 */ /* 0x000fca0007f5e0ff */
[----:B------:R-:W-:-:S04]  /*1f030*/  @!P1 IMAD.X R3, R4, 0x1, R21, P2 ;  /* 0x0000000104039824 */ /* 0x000fc800010e0615 */
[----:B------:R-:W-:-:S05]  /*1f040*/  @!P1 IMAD.MOV.U32 R15, RZ, RZ, R3 ;  /* 0x000000ffff0f9224 */ /* 0x000fca00078e0003 */
[----:B------:R0:W5:Y:S01]  /*1f050*/  @!P1 LD.E.128 R4, desc[UR42][R14.64] ;  /* 0x0000002a0e049980 */ /* 0x000162000c101d00 */
[----:B------:R-:W-:Y:S01]  /*1f060*/  CS2R R36, SRZ ;  /* 0x0000000000247805 */ /* 0x000fe2000001ff00 */
[----:B------:R-:W-:Y:S01]  /*1f070*/  IMAD.MOV.U32 R13, RZ, RZ, R26 ;  /* 0x000000ffff0d7224 */ /* 0x000fe200078e001a */
[----:B------:R-:W-:Y:S01]  /*1f080*/  CS2R R34, SRZ ;  /* 0x0000000000227805 */ /* 0x000fe2000001ff00 */
[----:B------:R-:W-:Y:S01]  /*1f090*/  IMAD.MOV.U32 R12, RZ, RZ, 0x1 ;  /* 0x00000001ff0c7424 */ /* 0x000fe200078e00ff */
[----:B------:R-:W-:Y:S02]  /*1f0a0*/  CS2R R30, SRZ ;  /* 0x00000000001e7805 */ /* 0x000fe4000001ff00 */
[----:B------:R-:W-:Y:S01]  /*1f0b0*/  CS2R R20, SRZ ;  /* 0x0000000000147805 */ /* 0x000fe2000001ff00 */
[----:B0-----:R-:W-:Y:S02]  /*1f0c0*/  IMAD.MOV.U32 R15, RZ, RZ, -0x1 ;  /* 0xffffffffff0f7424 */ /* 0x001fe400078e00ff */
[----:B--2---:R-:W-:-:S02]  /*1f0d0*/  @!P1 IMAD.MOV.U32 R37, RZ, RZ, R11 ;  /* 0x000000ffff259224 */ /* 0x004fc400078e000b */
[----:B------:R-:W-:Y:S02]  /*1f0e0*/  IMAD.MOV.U32 R11, RZ, RZ, 0x1c1f ;  /* 0x00001c1fff0b7424 */ /* 0x000fe400078e00ff */
[----:B------:R-:W-:Y:S02]  /*1f0f0*/  @!P1 IMAD.MOV.U32 R34, RZ, RZ, R8 ;  /* 0x000000ffff229224 */ /* 0x000fe400078e0008 */
[----:B------:R-:W-:-:S07]  /*1f100*/  @!P1 IMAD.MOV.U32 R35, RZ, RZ, R9 ;  /* 0x000000ffff239224 */ /* 0x000fce00078e0009 */
[----:B-----5:R-:W-:Y:S05]  /*1f110*/  WARPSYNC.COLLECTIVE R15, `(.L_x_14673) ;  /* 0x000000000f087348 */ /* 0x020fea0003c00000 */
[----:B------:R0:W1:Y:S02]  /*1f120*/  SHFL.IDX P6, R14, R13, R12, R11 ;  /* 0x0000000c0d0e7389 */ /* 0x00006400000c000b */
[----:B01---5:R-:W-:Y:S01]  /*1f130*/  ENDCOLLECTIVE ;  /* 0x000000000000791b */ /* 0x023fe20003800000 */
.L_x_14673:
[----:B------:R-:W-:Y:S01]  /*1f140*/  IMAD.MOV.U32 R0, RZ, RZ, R34 ;  /* 0x000000ffff007224 */ /* 0x000fe200078e0022 */
[----:B------:R-:W-:Y:S01]  /*1f150*/  MOV R9, R37 ;  /* 0x0000002500097202 */ /* 0x000fe20000000f00 */
[----:B------:R-:W-:Y:S02]  /*1f160*/  IMAD.MOV.U32 R3, RZ, RZ, R35 ;  /* 0x000000ffff037224 */ /* 0x000fe400078e0023 */
[----:B------:R-:W-:Y:S01]  /*1f170*/  @!P1 IMAD.MOV.U32 R36, RZ, RZ, R10 ;  /* 0x000000ffff249224 */ /* 0x000fe200078e000a */
[----:B------:R-:W-:Y:S02]  /*1f180*/  PRMT R42, R0, 0x7610, R42 ;  /* 0x00007610002a7816 */ /* 0x000fe4000000002a */
[----:B------:R-:W-:Y:S01]  /*1f190*/  PRMT R43, R3, 0x7610, R43 ;  /* 0x00007610032b7816 */ /* 0x000fe2000000002b */
[----:B------:R-:W-:Y:S02]  /*1f1a0*/  IMAD.MOV.U32 R8, RZ, RZ, R36 ;  /* 0x000000ffff087224 */ /* 0x000fe400078e0024 */
[----:B------:R-:W-:-:S03]  /*1f1b0*/  IMAD.MOV.U32 R13, RZ, RZ, R25 ;  /* 0x000000ffff0d7224 */ /* 0x000fc600078e0019 */
[----:B------:R-:W-:Y:S01]  /*1f1c0*/  PRMT R33, R8, 0x5410, R9 ;  /* 0x0000541008217816 */ /* 0x000fe20000000009 */
[----:B------:R-:W-:Y:S02]  /*1f1d0*/  @!P1 IMAD.MOV.U32 R30, RZ, RZ, R4 ;  /* 0x000000ffff1e9224 */ /* 0x000fe400078e0004 */
[----:B------:R-:W-:Y:S02]  /*1f1e0*/  @!P1 IMAD.MOV.U32 R31, RZ, RZ, R5 ;  /* 0x000000ffff1f9224 */ /* 0x000fe400078e0005 */
[----:B------:R-:W-:Y:S02]  /*1f1f0*/  @!P1 IMAD.MOV.U32 R20, RZ, RZ, R6 ;  /* 0x000000ffff149224 */ /* 0x000fe400078e0006 */
[----:B------:R-:W-:Y:S02]  /*1f200*/  @!P1 IMAD.MOV.U32 R21, RZ, RZ, R7 ;  /* 0x000000ffff159224 */ /* 0x000fe400078e0007 */
[----:B------:R-:W-:-:S07]  /*1f210*/  IMAD.MOV.U32 R0, RZ, RZ, R14 ;  /* 0x000000ffff007224 */ /* 0x000fce00078e000e */
[----:B------:R-:W-:Y:S05]  /*1f220*/  WARPSYNC.COLLECTIVE R15, `(.L_x_14674) ;  /* 0x000000000f087348 */ /* 0x000fea0003c00000 */
[----:B------:R0:W1:Y:S02]  /*1f230*/  SHFL.IDX P6, R14, R13, R12, R11 ;  /* 0x0000000c0d0e7389 */ /* 0x00006400000c000b */
[----:B01----:R-:W-:Y:S01]  /*1f240*/  ENDCOLLECTIVE ;  /* 0x000000000000791b */ /* 0x003fe20003800000 */
.L_x_14674:
[----:B------:R-:W-:Y:S02]  /*1f250*/  IMAD.MOV.U32 R4, RZ, RZ, R30 ;  /* 0x000000ffff047224 */ /* 0x000fe400078e001e */
[----:B------:R-:W-:Y:S02]  /*1f260*/  IMAD.MOV.U32 R5, RZ, RZ, R31 ;  /* 0x000000ffff057224 */ /* 0x000fe400078e001f */
[----:B------:R-:W-:Y:S02]  /*1f270*/  IMAD.MOV.U32 R6, RZ, RZ, R20 ;  /* 0x000000ffff067224 */ /* 0x000fe400078e0014 */
[----:B------:R-:W-:Y:S01]  /*1f280*/  IMAD.MOV.U32 R7, RZ, RZ, R21 ;  /* 0x000000ffff077224 */ /* 0x000fe200078e0015 */
[----:B------:R-:W-:Y:S02]  /*1f290*/  PRMT R45, R5, 0x7610, R45 ;  /* 0x00007610052d7816 */ /* 0x000fe4000000002d */
[----:B------:R-:W-:Y:S02]  /*1f2a0*/  PRMT R56, R4, 0x5410, R6 ;  /* 0x0000541004387816 */ /* 0x000fe40000000006 */
[----:B------:R-:W-:-:S02]  /*1f2b0*/  CS2R R4, SRZ ;  /* 0x0000000000047805 */ /* 0x000fc4000001ff00 */
[----:B------:R-:W-:Y:S01]  /*1f2c0*/  PRMT R42, R42, 0x5410, R7 ;  /* 0x000054102a2a7816 */ /* 0x000fe20000000007 */
[----:B------:R-:W-:Y:S02]  /*1f2d0*/  IMAD.MOV.U32 R13, RZ, RZ, R24 ;  /* 0x000000ffff0d7224 */ /* 0x000fe400078e0018 */
[----:B------:R-:W-:-:S07]  /*1f2e0*/  IMAD.MOV.U32 R3, RZ, RZ, R14 ;  /* 0x000000ffff037224 */ /* 0x000fce00078e000e */
[----:B------:R-:W-:Y:S05]  /*1f2f0*/  WARPSYNC.COLLECTIVE R15, `(.L_x_14675) ;  /* 0x000000000f087348 */ /* 0x000fea0003c00000 */
[----:B------:R0:W1:Y:S02]  /*1f300*/  SHFL.IDX P6, R14, R13, R12, R11 ;  /* 0x0000000c0d0e7389 */ /* 0x00006400000c000b */
[----:B01----:R-:W-:Y:S01]  /*1f310*/  ENDCOLLECTIVE ;  /* 0x000000000000791b */ /* 0x003fe20003800000 */
.L_x_14675:
[----:B------:R-:W-:Y:S02]  /*1f320*/  IMAD.MOV.U32 R13, RZ, RZ, R27 ;  /* 0x000000ffff0d7224 */ /* 0x000fe400078e001b */
[----:B------:R-:W-:-:S07]  /*1f330*/  IMAD.MOV.U32 R24, RZ, RZ, R14 ;  /* 0x000000ffff187224 */ /* 0x000fce00078e000e */
[----:B------:R-:W-:Y:S05]  /*1f340*/  WARPSYNC.COLLECTIVE R15, `(.L_x_14676) ;  /* 0x000000000f087348 */ /* 0x000fea0003c00000 */
[----:B------:R0:W1:Y:S02]  /*1f350*/  SHFL.IDX P6, R14, R13, R12, R11 ;  /* 0x0000000c0d0e7389 */ /* 0x00006400000c000b */
[----:B01----:R-:W-:Y:S01]  /*1f360*/  ENDCOLLECTIVE ;  /* 0x000000000000791b */ /* 0x003fe20003800000 */
.L_x_14676:
[----:B------:R-:W-:Y:S05]  /*1f370*/  BRA `(.L_x_14677) ;  /* 0xfffffe9000047947 */ /* 0x000fea000383ffff */
.L_x_14401:
[----:B0-----:R0:W1:Y:S02]  /*1f380*/  SYNCS.PHASECHK.TRANS64.TRYWAIT P1, [R2+URZ+0x16800], R3 ;  /* 0x01680003020075a7 */ /* 0x001064000802017f */
[----:B-1----:R-:W-:Y:S05]  /*1f390*/  @!P1 NANOSLEEP.SYNCS 0x989680 ;  /* 0x009896800000995d */ /* 0x002fea0003900000 */
[----:B------:R-:W1:Y:S02]  /*1f3a0*/  @!P1 SYNCS.PHASECHK.TRANS64 P1, [R2+URZ+0x16800], R3 ;  /* 0x01680003020095a7 */ /* 0x000e64000802007f */
[----:B-1----:R-:W-:Y:S05]  /*1f3b0*/  @!P1 BRA `(.L_x_14401) ;  /* 0xfffffffc00f09947 */ /* 0x002fea000383ffff */
[----:B------:R-:W-:Y:S05]  /*1f3c0*/  BRA `(.L_x_14678) ;  /* 0xfffffe9000a47947 */ /* 0x000fea000383ffff */
.L_x_14407:
[----:B-1----:R1:W3:Y:S02]  /*1f3d0*/  SYNCS.PHASECHK.TRANS64.TRYWAIT P1, [R14+URZ+0x16830], R3 ;  /* 0x016830030e0075a7 */ /* 0x0022e4000802017f */
[----:B---3--:R-:W-:Y:S05]  /*1f3e0*/  @!P1 NANOSLEEP.SYNCS 0x989680 ;  /* 0x009896800000995d */ /* 0x008fea0003900000 */
[----:B------:R-:W3:Y:S02]  /*1f3f0*/  @!P1 SYNCS.PHASECHK.TRANS64 P1, [R14+URZ+0x16830], R3 ;  /* 0x016830030e0095a7 */ /* 0x000ee4000802007f */
[----:B---3--:R-:W-:Y:S05]  /*1f400*/  @!P1 BRA `(.L_x_14407) ;  /* 0xfffffffc00f09947 */ /* 0x008fea000383ffff */
[----:B------:R-:W-:Y:S05]  /*1f410*/  BRA `(.L_x_14406) ;  /* 0xfffffea000347947 */ /* 0x000fea000383ffff */
.L_x_14426:
[----:B-1----:R1:W2:Y:S02]  /*1f420*/  SYNCS.PHASECHK.TRANS64.TRYWAIT P2, [R11+URZ+0x16830], R10 ;  /* 0x0168300a0b0075a7 */ /* 0x0022a4000804017f */
[----:B--2---:R-:W-:Y:S05]  /*1f430*/  @!P2 NANOSLEEP.SYNCS 0x989680 ;  /* 0x009896800000a95d */ /* 0x004fea0003900000 */
[----:B------:R-:W2:Y:S02]  /*1f440*/  @!P2 SYNCS.PHASECHK.TRANS64 P2, [R11+URZ+0x16830], R10 ;  /* 0x0168300a0b00a5a7 */ /* 0x000ea4000804007f */
[----:B--2---:R-:W-:Y:S05]  /*1f450*/  @!P2 BRA `(.L_x_14426) ;  /* 0xfffffffc00f0a947 */ /* 0x004fea000383ffff */
[----:B------:R-:W-:Y:S05]  /*1f460*/  BRA `(.L_x_14425) ;  /* 0xfffffed000e07947 */ /* 0x000fea000383ffff */
.L_x_14430:
[----:B-1----:R1:W2:Y:S02]  /*1f470*/  SYNCS.PHASECHK.TRANS64.TRYWAIT P1, [R11+URZ+0x16850], R10 ;  /* 0x0168500a0b0075a7 */ /* 0x0022a4000802017f */
[----:B--2---:R-:W-:Y:S05]  /*1f480*/  @!P1 NANOSLEEP.SYNCS 0x989680 ;  /* 0x009896800000995d */ /* 0x004fea0003900000 */
[----:B------:R-:W2:Y:S02]  /*1f490*/  @!P1 SYNCS.PHASECHK.TRANS64 P1, [R11+URZ+0x16850], R10 ;  /* 0x0168500a0b0095a7 */ /* 0x000ea4000802007f */
[----:B--2---:R-:W-:Y:S05]  /*1f4a0*/  @!P1 BRA `(.L_x_14430) ;  /* 0xfffffffc00f09947 */ /* 0x004fea000383ffff */
[----:B------:R-:W-:Y:S05]  /*1f4b0*/  BRA `(.L_x_14427) ;  /* 0xfffffed400a87947 */ /* 0x000fea000383ffff */
.L_x_14451:
[----:B-1----:R1:W2:Y:S02]  /*1f4c0*/  SYNCS.PHASECHK.TRANS64.TRYWAIT P2, [R3+URZ+0x16830], R0 ;  /* 0x01683000030075a7 */ /* 0x0022a4000804017f */
[----:B--2---:R-:W-:Y:S05]  /*1f4d0*/  @!P2 NANOSLEEP.SYNCS 0x989680 ;  /* 0x009896800000a95d */ /* 0x004fea0003900000 */
[----:B------:R-:W2:Y:S02]  /*1f4e0*/  @!P2 SYNCS.PHASECHK.TRANS64 P2, [R3+URZ+0x16830], R0 ;  /* 0x016830000300a5a7 */ /* 0x000ea4000804007f */
[----:B--2---:R-:W-:Y:S05]  /*1f4f0*/  @!P2 BRA `(.L_x_14451) ;  /* 0xfffffffc00f0a947 */ /* 0x004fea000383ffff */
[----:B------:R-:W-:Y:S05]  /*1f500*/  BRA `(.L_x_14450) ;  /* 0xffffff0400ac7947 */ /* 0x000fea000383ffff */
.L_x_14455:
[----:B-1----:R1:W2:Y:S02]  /*1f510*/  SYNCS.PHASECHK.TRANS64.TRYWAIT P1, [R3+URZ+0x16850], R0 ;  /* 0x01685000030075a7 */ /* 0x0022a4000802017f */
[----:B--2---:R-:W-:Y:S05]  /*1f520*/  @!P1 NANOSLEEP.SYNCS 0x989680 ;  /* 0x009896800000995d */ /* 0x004fea0003900000 */
[----:B------:R-:W2:Y:S02]  /*1f530*/  @!P1 SYNCS.PHASECHK.TRANS64 P1, [R3+URZ+0x16850], R0 ;  /* 0x01685000030095a7 */ /* 0x000ea4000802007f */
[----:B--2---:R-:W-:Y:S05]  /*1f540*/  @!P1 BRA `(.L_x_14455) ;  /* 0xfffffffc00f09947 */ /* 0x004fea000383ffff */
[----:B------:R-:W-:Y:S05]  /*1f550*/  BRA `(.L_x_14452) ;  /* 0xffffff0800887947 */ /* 0x000fea000383ffff */
.L_x_14464:
[----:B-1----:R1:W2:Y:S02]  /*1f560*/  SYNCS.PHASECHK.TRANS64.TRYWAIT P2, [R3+URZ+0x16830], R0 ;  /* 0x01683000030075a7 */ /* 0x0022a4000804017f */
[----:B--2---:R-:W-:Y:S05]  /*1f570*/  @!P2 NANOSLEEP.SYNCS 0x989680 ;  /* 0x009896800000a95d */ /* 0x004fea0003900000 */
[----:B------:R-:W2:Y:S02]  /*1f580*/  @!P2 SYNCS.PHASECHK.TRANS64 P2, [R3+URZ+0x16830], R0 ;  /* 0x016830000300a5a7 */ /* 0x000ea4000804007f */
[----:B--2---:R-:W-:Y:S05]  /*1f590*/  @!P2 BRA `(.L_x_14464) ;  /* 0xfffffffc00f0a947 */ /* 0x004fea000383ffff */
[----:B------:R-:W-:Y:S05]  /*1f5a0*/  BRA `(.L_x_14463) ;  /* 0xffffff2400887947 */ /* 0x000fea000383ffff */
.L_x_14468:
[----:B-1----:R1:W2:Y:S02]  /*1f5b0*/  SYNCS.PHASECHK.TRANS64.TRYWAIT P1, [R3+URZ+0x16850], R0 ;  /* 0x01685000030075a7 */ /* 0x0022a4000802017f */
[----:B--2---:R-:W-:Y:S05]  /*1f5c0*/  @!P1 NANOSLEEP.SYNCS 0x989680 ;  /* 0x009896800000995d */ /* 0x004fea0003900000 */
[----:B------:R-:W2:Y:S02]  /*1f5d0*/  @!P1 SYNCS.PHASECHK.TRANS64 P1, [R3+URZ+0x16850], R0 ;  /* 0x01685000030095a7 */ /* 0x000ea4000802007f */
[----:B--2---:R-:W-:Y:S05]  /*1f5e0*/  @!P1 BRA `(.L_x_14468) ;  /* 0xfffffffc00f09947 */ /* 0x004fea000383ffff */
[----:B------:R-:W-:Y:S05]  /*1f5f0*/  BRA `(.L_x_14465) ;  /* 0xffffff2800647947 */ /* 0x000fea000383ffff */
.L_x_14483:
[----:B-1----:R1:W2:Y:S02]  /*1f600*/  SYNCS.PHASECHK.TRANS64.TRYWAIT P1, [R11+URZ+0x16850], R4 ;  /* 0x016850040b0075a7 */ /* 0x0022a4000802017f */
[----:B--2---:R-:W-:Y:S05]  /*1f610*/  @!P1 NANOSLEEP.SYNCS 0x989680 ;  /* 0x009896800000995d */ /* 0x004fea0003900000 */
[----:B------:R-:W2:Y:S02]  /*1f620*/  @!P1 SYNCS.PHASECHK.TRANS64 P1, [R11+URZ+0x16850], R4 ;  /* 0x016850040b0095a7 */ /* 0x000ea4000802007f */
[----:B--2---:R-:W-:Y:S05]  /*1f630*/  @!P1 BRA `(.L_x_14483) ;  /* 0xfffffffc00f09947 */ /* 0x004fea000383ffff */
[----:B------:R-:W-:Y:S05]  /*1f640*/  BRA `(.L_x_14482) ;  /* 0xffffff5400807947 */ /* 0x000fea000383ffff */
.L_x_14492:
        /* <DEDUP_REMOVED lines=9> */
.L_x_14679:
[C---:B------:R-:W-:Y:S02]  /*1f6e0*/  ISETP.GE.OR P3, PT, R24.reuse, R21, P0 ;  /* 0x000000151800720c */ /* 0x040fe40000766670 */
[----:B------:R-:W-:-:S04]  /*1f6f0*/  IADD3 R8, R24, 0x30, RZ ;  /* 0x0000003018087810 */ /* 0x000fc80007ffe0ff */
[----:B------:R-:W-:Y:S01]  /*1f700*/  ISETP.GE.OR P4, PT, R8, R21, P0 ;  /* 0x000000150800720c */ /* 0x000fe20000786670 */
[----:B------:R-:W-:Y:S02]  /*1f710*/  VIADD R8, R24, 0x60 ;  /* 0x0000006018087836 */ /* 0x000fe40000000000 */
[----:B------:R-:W-:-:S03]  /*1f720*/  IMAD.MOV.U32 R13, RZ, RZ, R7 ;  /* 0x000000ffff0d7224 */ /* 0x000fc600078e0007 */
[----:B------:R-:W-:Y:S01]  /*1f730*/  ISETP.GE.OR P2, PT, R8, R21, P0 ;  /* 0x000000150800720c */ /* 0x000fe20000746670 */
[----:B------:R-:W-:-:S12]  /*1f740*/  IMAD.MOV.U32 R0, RZ, RZ, R14 ;  /* 0x000000ffff007224 */ /* 0x000fd800078e000e */
[----:B------:R-:W-:Y:S05]  /*1f750*/  WARPSYNC.COLLECTIVE R15, `(.L_x_14680) ;  /* 0x000000000f087348 */ /* 0x000fea0003c00000 */
[----:B------:R0:W1:Y:S02]  /*1f760*/  SHFL.IDX P6, R14, R13, R12, R11 ;  /* 0x0000000c0d0e7389 */ /* 0x00006400000c000b */
[----:B01----:R-:W-:Y:S01]  /*1f770*/  ENDCOLLECTIVE ;  /* 0x000000000000791b */ /* 0x003fe20003800000 */
.L_x_14680:
[----:B------:R-:W-:Y:S02]  /*1f780*/  IMAD.MOV.U32 R13, RZ, RZ, R20 ;  /* 0x000000ffff0d7224 */ /* 0x000fe400078e0014 */
[----:B------:R-:W-:Y:S02]  /*1f790*/  IMAD.MOV.U32 R12, RZ, RZ, 0x1 ;  /* 0x00000001ff0c7424 */ /* 0x000fe400078e00ff */
[----:B------:R-:W-:-:S07]  /*1f7a0*/  IMAD.MOV.U32 R3, RZ, RZ, R14 ;  /* 0x000000ffff037224 */ /* 0x000fce00078e000e */
[----:B------:R-:W-:Y:S05]  /*1f7b0*/  WARPSYNC.COLLECTIVE R15, `(.L_x_14681) ;  /* 0x000000000f087348 */ /* 0x000fea0003c00000 */
[----:B------:R0:W1:Y:S02]  /*1f7c0*/  SHFL.IDX P6, R14, R13, R12, R11 ;  /* 0x0000000c0d0e7389 */ /* 0x00006400000c000b */
[----:B01----:R-:W-:Y:S01]  /*1f7d0*/  ENDCOLLECTIVE ;  /* 0x000000000000791b */ /* 0x003fe20003800000 */
.L_x_14681:
[----:B------:R-:W-:-:S04]  /*1f7e0*/  @!P3 LEA R10, P5, R26, R3, 0x1 ;  /* 0x000000031a0ab211 */ /* 0x000fc800078a08ff */
[----:B------:R-:W-:Y:S01]  /*1f7f0*/  @!P3 LEA.HI.X R3, R26, R0, R28, 0x1, P5 ;  /* 0x000000001a03b211 */ /* 0x000fe200028f0c1c */
[----:B------:R-:W-:Y:S02]  /*1f800*/  IMAD.MOV.U32 R13, RZ, RZ, R7 ;  /* 0x000000ffff0d7224 */ /* 0x000fe400078e0007 */
[----:B------:R-:W-:-:S07]  /*1f810*/  IMAD.MOV.U32 R4, RZ, RZ, R14 ;  /* 0x000000ffff047224 */ /* 0x000fce00078e000e */
[----:B------:R-:W-:Y:S05]  /*1f820*/  WARPSYNC.COLLECTIVE R15, `(.L_x_14682) ;  /* 0x000000000f087348 */ /* 0x000fea0003c00000 */
[----:B------:R0:W1:Y:S02]  /*1f830*/  SHFL.IDX P6, R14, R13, R12, R11 ;  /* 0x0000000c0d0e7389 */ /* 0x00006400000c000b */
[----:B01----:R-:W-:Y:S01]  /*1f840*/  ENDCOLLECTIVE ;  /* 0x000000000000791b */ /* 0x003fe20003800000 */
.L_x_14682:
[----:B------:R-:W-:Y:S02]  /*1f850*/  IMAD.MOV.U32 R13, RZ, RZ, R20 ;  /* 0x000000ffff0d7224 */ /* 0x000fe400078e0014 */
[----:B------:R-:W-:Y:S02]  /*1f860*/  IMAD.MOV.U32 R12, RZ, RZ, 0x2 ;  /* 0x00000002ff0c7424 */ /* 0x000fe400078e00ff */
[----:B------:R-:W-:-:S07]  /*1f870*/  IMAD.MOV.U32 R5, RZ, RZ, R14 ;  /* 0x000000ffff057224 */ /* 0x000fce00078e000e */
[----:B------:R-:W-:Y:S05]  /*1f880*/  WARPSYNC.COLLECTIVE R15, `(.L_x_14683) ;  /* 0x000000000f087348 */ /* 0x000fea0003c00000 */
[----:B------:R0:W1:Y:S02]  /*1f890*/  SHFL.IDX P6, R14, R13, R12, R11 ;  /* 0x0000000c0d0e7389 */ /* 0x00006400000c000b */
[----:B01----:R-:W-:Y:S01]  /*1f8a0*/  ENDCOLLECTIVE ;  /* 0x000000000000791b */ /* 0x003fe20003800000 */
.L_x_14683:
[----:B------:R-:W-:-:S04]  /*1f8b0*/  @!P4 LEA R8, P1, R26, R5, 0x1 ;  /* 0x000000051a08c211 */ /* 0x000fc800078208ff */
[----:B------:R-:W-:Y:S01]  /*1f8c0*/  @!P4 LEA.HI.X R9, R26, R4, R28, 0x1, P1 ;  /* 0x000000041a09c211 */ /* 0x000fe200008f0c1c */
[----:B------:R-:W-:Y:S02]  /*1f8d0*/  IMAD.MOV.U32 R13, RZ, RZ, R7 ;  /* 0x000000ffff0d7224 */ /* 0x000fe400078e0007 */
[----:B------:R-:W-:-:S07]  /*1f8e0*/  IMAD.MOV.U32 R6, RZ, RZ, R14 ;  /* 0x000000ffff067224 */ /* 0x000fce00078e000e */
[----:B------:R-:W-:Y:S05]  /*1f8f0*/  WARPSYNC.COLLECTIVE R15, `(.L_x_14684) ;  /* 0x000000000f087348 */ /* 0x000fea0003c00000 */
[----:B------:R0:W1:Y:S02]  /*1f900*/  SHFL.IDX P6, R14, R13, R12, R11 ;  /* 0x0000000c0d0e7389 */ /* 0x00006400000c000b */
[----:B01----:R-:W-:Y:S01]  /*1f910*/  ENDCOLLECTIVE ;  /* 0x000000000000791b */ /* 0x003fe20003800000 */
.L_x_14684:
[----:B------:R-:W-:Y:S02]  /*1f920*/  @!P3 IMAD.MOV.U32 R11, RZ, RZ, R3 ;  /* 0x000000ffff0bb224 */ /* 0x000fe400078e0003 */
[----:B------:R-:W-:Y:S02]  /*1f930*/  IMAD.MOV.U32 R13, RZ, RZ, R20 ;  /* 0x000000ffff0d7224 */ /* 0x000fe400078e0014 */
[----:B------:R-:W-:Y:S01]  /*1f940*/  IMAD.MOV.U32 R12, RZ, RZ, 0x3 ;  /* 0x00000003ff0c7424 */ /* 0x000fe200078e00ff */
        /* <DEDUP_REMOVED lines=9> */
.L_x_14685:
[----:B------:R0:W-:Y:S01]  /*1f9e0*/  @!P2 ST.E.128 desc[UR42][R4.64], RZ ;  /* 0x000000ff0400a985 */ /* 0x0001e2000c101d2a */
[----:B------:R-:W-:Y:S02]  /*1f9f0*/  IMAD.MOV.U32 R13, RZ, RZ, R7 ;  /* 0x000000ffff0d7224 */ /* 0x000fe400078e0007 */
[----:B------:R-:W-:-:S07]  /*1fa00*/  IMAD.MOV.U32 R0, RZ, RZ, R14 ;  /* 0x000000ffff007224 */ /* 0x000fce00078e000e */
[----:B0-----:R-:W-:Y:S05]  /*1fa10*/  WARPSYNC.COLLECTIVE R15, `(.L_x_14686) ;  /* 0x000000000f087348 */ /* 0x001fea0003c00000 */
[----:B------:R1:W2:Y:S02]  /*1fa20*/  SHFL.IDX P6, R14, R13, R12, R11 ;  /* 0x0000000c0d0e7389 */ /* 0x0002a400000c000b */
[----:B012---:R-:W-:Y:S01]  /*1fa30*/  ENDCOLLECTIVE ;  /* 0x000000000000791b */ /* 0x007fe20003800000 */
.L_x_14686:
[----:B------:R-:W-:Y:S05]  /*1fa40*/  BRA `(.L_x_14687) ;  /* 0xffffff7000d07947 */ /* 0x000fea000383ffff */
.L_x_14517:
[----:B------:R-:W0:Y:S01]  /*1fa50*/  S2R R5, SR_TID.X ;  /* 0x0000000000057919 */ /* 0x000e220000002100 */
[----:B------:R-:W-:Y:S01]  /*1fa60*/  BSSY B1, `(.L_x_14688) ;  /* 0x000000a000017945 */ /* 0x000fe20003800000 */
[----:B-1----:R-:W-:Y:S02]  /*1fa70*/  IMAD.MOV.U32 R12, RZ, RZ, RZ ;  /* 0x000000ffff0c7224 */ /* 0x002fe400078e00ff */
        /* <DEDUP_REMOVED lines=8> */
.L_x_14689:
[----:B------:R-:W-:Y:S05]  /*1fb00*/  BSYNC B1 ;  /* 0x0000000000017941 */ /* 0x000fea0003800000 */
.L_x_14688:
[----:B------:R-:W-:Y:S05]  /*1fb10*/  BRA `(.L_x_14690) ;  /* 0xffffff8800b47947 */ /* 0x000fea000383ffff */
.L_x_14519:
[----:B------:R-:W-:Y:S01]  /*1fb20*/  BSSY B1, `(.L_x_14691) ;  /* 0x0000006000017945 */ /* 0x000fe20003800000 */
[----:B------:R-:W-:-:S07]  /*1fb30*/  IMAD.MOV.U32 R15, RZ, RZ, -0x1 ;  /* 0xffffffffff0f7424 */ /* 0x000fce00078e00ff */
[----:B01----:R-:W-:Y:S05]  /*1fb40*/  WARPSYNC.COLLECTIVE R15, `(.L_x_14692) ;  /* 0x000000000f0c7348 */ /* 0x003fea0003c00000 */
[----:B------:R-:W-:Y:S02]  /*1fb50*/  ELECT P6, UR62, PT ;  /* 0x00000000003e782f */ /* 0x000fe400038c0000 */
[----:B------:R-:W-:Y:S01]  /*1fb60*/  MOV R14, UR62 ;  /* 0x0000003e000e7c02 */ /* 0x000fe20008000f00 */
[----:B01----:R-:W-:Y:S10]  /*1fb70*/  ENDCOLLECTIVE ;  /* 0x000000000000791b */ /* 0x003ff40003800000 */
.L_x_14692:
[----:B------:R-:W-:Y:S05]  /*1fb80*/  BSYNC B1 ;  /* 0x0000000000017941 */ /* 0x000fea0003800000 */
.L_x_14691:
[----:B------:R-:W-:Y:S05]  /*1fb90*/  BRA `(.L_x_14518) ;  /* 0xffffff8800ac7947 */ /* 0x000fea000383ffff */
.L_x_14521:
[----:B0-----:R0:W2:Y:S02]  /*1fba0*/  SYNCS.PHASECHK.TRANS64.TRYWAIT P0, [R23+URZ+0x16820], R5 ;  /* 0x01682005170075a7 */ /* 0x0010a4000800017f */
[----:B--2---:R-:W-:Y:S05]  /*1fbb0*/  @!P0 NANOSLEEP.SYNCS 0x989680 ;  /* 0x009896800000895d */ /* 0x004fea0003900000 */
[----:B------:R-:W2:Y:S02]  /*1fbc0*/  @!P0 SYNCS.PHASECHK.TRANS64 P0, [R23+URZ+0x16820], R5 ;  /* 0x01682005170085a7 */ /* 0x000ea4000800007f */
[----:B--2---:R-:W-:Y:S05]  /*1fbd0*/  @!P0 BRA `(.L_x_14521) ;  /* 0xfffffffc00f08947 */ /* 0x004fea000383ffff */
[----:B------:R-:W-:Y:S05]  /*1fbe0*/  BRA `(.L_x_14693) ;  /* 0xffffff8800bc7947 */ /* 0x000fea000383ffff */
.L_x_14525:
[----:B--2---:R2:W3:Y:S02]  /*1fbf0*/  SYNCS.PHASECHK.TRANS64.TRYWAIT P0, [R10+URZ+0x168a0], R7 ;  /* 0x0168a0070a0075a7 */ /* 0x0044e4000800017f */
[----:B---3--:R-:W-:Y:S05]  /*1fc00*/  @!P0 NANOSLEEP.SYNCS 0x989680 ;  /* 0x009896800000895d */ /* 0x008fea0003900000 */
[----:B------:R-:W3:Y:S02]  /*1fc10*/  @!P0 SYNCS.PHASECHK.TRANS64 P0, [R10+URZ+0x168a0], R7 ;  /* 0x0168a0070a0085a7 */ /* 0x000ee4000800007f */
[----:B---3--:R-:W-:Y:S05]  /*1fc20*/  @!P0 BRA `(.L_x_14525) ;  /* 0xfffffffc00f08947 */ /* 0x008fea000383ffff */
[----:B------:R-:W-:Y:S05]  /*1fc30*/  BRA `(.L_x_14694) ;  /* 0xffffff8800d87947 */ /* 0x000fea000383ffff */
.L_x_14530:
[----:B0-----:R0:W1:Y:S02]  /*1fc40*/  SYNCS.PHASECHK.TRANS64.TRYWAIT P0, [R10+URZ+0x168c0], R7 ;  /* 0x0168c0070a0075a7 */ /* 0x001064000800017f */
[----:B-1----:R-:W-:Y:S05]  /*1fc50*/  @!P0 NANOSLEEP.SYNCS 0x989680 ;  /* 0x009896800000895d */ /* 0x002fea0003900000 */
[----:B------:R-:W1:Y:S02]  /*1fc60*/  @!P0 SYNCS.PHASECHK.TRANS64 P0, [R10+URZ+0x168c0], R7 ;  /* 0x0168c0070a0085a7 */ /* 0x000e64000800007f */
[----:B-1----:R-:W-:Y:S05]  /*1fc70*/  @!P0 BRA `(.L_x_14530) ;  /* 0xfffffffc00f08947 */ /* 0x002fea000383ffff */
[----:B------:R-:W-:Y:S05]  /*1fc80*/  BRA `(.L_x_14695) ;  /* 0xffffff8c00587947 */ /* 0x000fea000383ffff */
.L_x_14537:
[----:B0-----:R0:W2:Y:S02]  /*1fc90*/  SYNCS.PHASECHK.TRANS64.TRYWAIT P1, [R5+URZ+0x168a0], R6 ;  /* 0x0168a006050075a7 */ /* 0x0010a4000802017f */
[----:B--2---:R-:W-:Y:S05]  /*1fca0*/  @!P1 NANOSLEEP.SYNCS 0x989680 ;  /* 0x009896800000995d */ /* 0x004fea0003900000 */
[----:B------:R-:W2:Y:S02]  /*1fcb0*/  @!P1 SYNCS.PHASECHK.TRANS64 P1, [R5+URZ+0x168a0], R6 ;  /* 0x0168a006050095a7 */ /* 0x000ea4000802007f */
[----:B--2---:R-:W-:Y:S05]  /*1fcc0*/  @!P1 BRA `(.L_x_14537) ;  /* 0xfffffffc00f09947 */ /* 0x004fea000383ffff */
[----:B------:R-:W-:Y:S05]  /*1fcd0*/  BRA `(.L_x_14696) ;  /* 0xffffff9000247947 */ /* 0x000fea000383ffff */
.L_x_14542:
[----:B-1----:R1:W2:Y:S02]  /*1fce0*/  SYNCS.PHASECHK.TRANS64.TRYWAIT P1, [R5+URZ+0x168c0], R6 ;  /* 0x0168c006050075a7 */ /* 0x0022a4000802017f */
[----:B--2---:R-:W-:Y:S05]  /*1fcf0*/  @!P1 NANOSLEEP.SYNCS 0x989680 ;  /* 0x009896800000995d */ /* 0x004fea0003900000 */
[----:B------:R-:W2:Y:S02]  /*1fd00*/  @!P1 SYNCS.PHASECHK.TRANS64 P1, [R5+URZ+0x168c0], R6 ;  /* 0x0168c006050095a7 */ /* 0x000ea4000802007f */
[----:B--2---:R-:W-:Y:S05]  /*1fd10*/  @!P1 BRA `(.L_x_14542) ;  /* 0xfffffffc00f09947 */ /* 0x004fea000383ffff */
[----:B------:R-:W-:Y:S05]  /*1fd20*/  BRA `(.L_x_14697) ;  /* 0xffffff90009c7947 */ /* 0x000fea000383ffff */
.L_x_14563:
        /* <DEDUP_REMOVED lines=11> */
.L_x_14699:
[----:B------:R-:W-:Y:S05]  /*1fde0*/  BSYNC B0 ;  /* 0x0000000000007941 */ /* 0x000fea0003800000 */
.L_x_14698:
[----:B------:R-:W-:Y:S05]  /*1fdf0*/  BRA `(.L_x_14700) ;  /* 0xffffffa000207947 */ /* 0x000fea000383ffff */
.L_x_14566:
[----:B-1----:R1:W2:Y:S02]  /*1fe00*/  SYNCS.PHASECHK.TRANS64.TRYWAIT P0, [R3+URZ+0x16840], R4 ;  /* 0x01684004030075a7 */ /* 0x0022a4000800017f */
[----:B--2---:R-:W-:Y:S05]  /*1fe10*/  @!P0 NANOSLEEP.SYNCS 0x989680 ;  /* 0x009896800000895d */ /* 0x004fea0003900000 */
[----:B------:R-:W2:Y:S02]  /*1fe20*/  @!P0 SYNCS.PHASECHK.TRANS64 P0, [R3+URZ+0x16840], R4 ;  /* 0x01684004030085a7 */ /* 0x000ea4000800007f */
[----:B--2---:R-:W-:Y:S05]  /*1fe30*/  @!P0 BRA `(.L_x_14566) ;  /* 0xfffffffc00f08947 */ /* 0x004fea000383ffff */
[----:B------:R-:W-:Y:S05]  /*1fe40*/  BRA `(.L_x_14701) ;  /* 0xffffffa000807947 */ /* 0x000fea000383ffff */
.L_x_14567:
        /* <DEDUP_REMOVED lines=8> */
.L_x_14703:
[----:B------:R-:W-:Y:S05]  /*1fed0*/  BSYNC B0 ;  /* 0x0000000000007941 */ /* 0x000fea0003800000 */
.L_x_14702:
        /* <DEDUP_REMOVED lines=9> */
.L_x_14704:
[----:B------:R-:W-:Y:S02]  /*1ff70*/  IMAD.MOV.U32 R13, RZ, RZ, R2 ;  /* 0x000000ffff0d7224 */ /* 0x000fe400078e0002 */
[----:B------:R-:W-:Y:S02]  /*1ff80*/  IMAD.MOV.U32 R12, RZ, RZ, 0x1 ;  /* 0x00000001ff0c7424 */ /* 0x000fe400078e00ff */
[----:B------:R-:W-:-:S07]  /*1ff90*/  IMAD.MOV.U32 R7, RZ, RZ, R14 ;  /* 0x000000ffff077224 */ /* 0x000fce00078e000e */
[----:B------:R-:W-:Y:S05]  /*1ffa0*/  WARPSYNC.COLLECTIVE R15, `(.L_x_14705) ;  /* 0x000000000f087348 */ /* 0x000fea0003c00000 */
[----:B------:R0:W1:Y:S02]  /*1ffb0*/  SHFL.IDX P6, R14, R13, R12, R11 ;  /* 0x0000000c0d0e7389 */ /* 0x00006400000c000b */
[----:B01----:R-:W-:Y:S01]  /*1ffc0*/  ENDCOLLECTIVE ;  /* 0x000000000000791b */ /* 0x003fe20003800000 */
.L_x_14705:
        /* <DEDUP_REMOVED lines=15> */
.L_x_14706:
[----:B------:R-:W-:Y:S02]  /*200c0*/  @P0 IMAD R8, R5, 0x2, R23 ;  /* 0x0000000205080824 */ /* 0x000fe400078e0217 */
[----:B------:R-:W-:Y:S02]  /*200d0*/  IMAD.MOV.U32 R13, RZ, RZ, R2 ;  /* 0x000000ffff0d7224 */ /* 0x000fe400078e0002 */
[----:B------:R-:W-:Y:S02]  /*200e0*/  IMAD.MOV.U32 R12, RZ, RZ, 0x2 ;  /* 0x00000002ff0c7424 */ /* 0x000fe400078e00ff */
[----:B------:R-:W-:-:S07]  /*200f0*/  IMAD.MOV.U32 R7, RZ, RZ, R14 ;  /* 0x000000ffff077224 */ /* 0x000fce00078e000e */
[----:B------:R-:W-:Y:S05]  /*20100*/  WARPSYNC.COLLECTIVE R15, `(.L_x_14707) ;  /* 0x000000000f087348 */ /* 0x000fea0003c00000 */
[----:B------:R0:W1:Y:S02]  /*20110*/  SHFL.IDX P6, R14, R13, R12, R11 ;  /* 0x0000000c0d0e7389 */ /* 0x00006400000c000b */
[----:B01----:R-:W-:Y:S01]  /*20120*/  ENDCOLLECTIVE ;  /* 0x000000000000791b */ /* 0x003fe20003800000 */
.L_x_14707:
        /* <DEDUP_REMOVED lines=15> */
.L_x_14708:
[----:B------:R-:W-:Y:S02]  /*20220*/  @P0 IMAD R8, R5, 0x2, R23 ;  /* 0x0000000205080824 */ /* 0x000fe400078e0217 */
[----:B------:R-:W-:Y:S02]  /*20230*/  IMAD.MOV.U32 R13, RZ, RZ, R2 ;  /* 0x000000ffff0d7224 */ /* 0x000fe400078e0002 */
[----:B------:R-:W-:Y:S02]  /*20240*/  IMAD.MOV.U32 R12, RZ, RZ, 0x3 ;  /* 0x00000003ff0c7424 */ /* 0x000fe400078e00ff */
[----:B------:R-:W-:-:S07]  /*20250*/  IMAD.MOV.U32 R7, RZ, RZ, R14 ;  /* 0x000000ffff077224 */ /* 0x000fce00078e000e */
[----:B------:R-:W-:Y:S05]  /*20260*/  WARPSYNC.COLLECTIVE R15, `(.L_x_14709) ;  /* 0x000000000f087348 */ /* 0x000fea0003c00000 */
[----:B------:R0:W1:Y:S02]  /*20270*/  SHFL.IDX P6, R14, R13, R12, R11 ;  /* 0x0000000c0d0e7389 */ /* 0x00006400000c000b */
[----:B01----:R-:W-:Y:S01]  /*20280*/  ENDCOLLECTIVE ;  /* 0x000000000000791b */ /* 0x003fe20003800000 */
.L_x_14709:
        /* <DEDUP_REMOVED lines=15> */
.L_x_14710:
[----:B------:R-:W-:Y:S02]  /*20380*/  @P0 IMAD R8, R5, 0x2, R23 ;  /* 0x0000000205080824 */ /* 0x000fe400078e0217 */
[----:B------:R-:W-:Y:S01]  /*20390*/  IMAD.MOV.U32 R13, RZ, RZ, R2 ;  /* 0x000000ffff0d7224 */ /* 0x000fe200078e0002 */
[----:B------:R-:W-:Y:S01]  /*203a0*/  MOV R12, 0x4 ;  /* 0x00000004000c7802 */ /* 0x000fe20000000f00 */
[----:B------:R-:W-:-:S07]  /*203b0*/  IMAD.MOV.U32 R7, RZ, RZ, R14 ;  /* 0x000000ffff077224 */ /* 0x000fce00078e000e */
[----:B------:R-:W-:Y:S05]  /*203c0*/  WARPSYNC.COLLECTIVE R15, `(.L_x_14711) ;  /* 0x000000000f087348 */ /* 0x000fea0003c00000 */
[----:B------:R0:W1:Y:S02]  /*203d0*/  SHFL.IDX P6, R14, R13, R12, R11 ;  /* 0x0000000c0d0e7389 */ /* 0x00006400000c000b */
[----:B01----:R-:W-:Y:S01]  /*203e0*/  ENDCOLLECTIVE ;  /* 0x000000000000791b */ /* 0x003fe20003800000 */
.L_x_14711:
        /* <DEDUP_REMOVED lines=15> */
.L_x_14712:
[----:B------:R-:W-:Y:S02]  /*204e0*/  @P0 IMAD R8, R5, 0x2, R23 ;  /* 0x0000000205080824 */ /* 0x000fe400078e0217 */
[----:B------:R-:W-:Y:S02]  /*204f0*/  IMAD.MOV.U32 R13, RZ, RZ, R2 ;  /* 0x000000ffff0d7224 */ /* 0x000fe400078e0002 */
[----:B------:R-:W-:Y:S02]  /*20500*/  IMAD.MOV.U32 R12, RZ, RZ, 0x5 ;  /* 0x00000005ff0c7424 */ /* 0x000fe400078e00ff */
[----:B------:R-:W-:-:S07]  /*20510*/  IMAD.MOV.U32 R7, RZ, RZ, R14 ;  /* 0x000000ffff077224 */ /* 0x000fce00078e000e */
[----:B------:R-:W-:Y:S05]  /*20520*/  WARPSYNC.COLLECTIVE R15, `(.L_x_14713) ;  /* 0x000000000f087348 */ /* 0x000fea0003c00000 */
[----:B------:R0:W1:Y:S02]  /*20530*/  SHFL.IDX P6, R14, R13, R12, R11 ;  /* 0x0000000c0d0e7389 */ /* 0x00006400000c000b */
[----:B01----:R-:W-:Y:S01]  /*20540*/  ENDCOLLECTIVE ;  /* 0x000000000000791b */ /* 0x003fe20003800000 */
.L_x_14713:
        /* <DEDUP_REMOVED lines=15> */
.L_x_14714:
[----:B------:R-:W-:Y:S02]  /*20640*/  @P0 IMAD R8, R5, 0x2, R23 ;  /* 0x0000000205080824 */ /* 0x000fe400078e0217 */
[----:B------:R-:W-:Y:S02]  /*20650*/  IMAD.MOV.U32 R13, RZ, RZ, R2 ;  /* 0x000000ffff0d7224 */ /* 0x000fe400078e0002 */
[----:B------:R-:W-:Y:S02]  /*20660*/  IMAD.MOV.U32 R12, RZ, RZ, 0x6 ;  /* 0x00000006ff0c7424 */ /* 0x000fe400078e00ff */
[----:B------:R-:W-:-:S07]  /*20670*/  IMAD.MOV.U32 R7, RZ, RZ, R14 ;  /* 0x000000ffff077224 */ /* 0x000fce00078e000e */
[----:B------:R-:W-:Y:S05]  /*20680*/  WARPSYNC.COLLECTIVE R15, `(.L_x_14715) ;  /* 0x000000000f087348 */ /* 0x000fea0003c00000 */
[----:B------:R0:W1:Y:S02]  /*20690*/  SHFL.IDX P6, R14, R13, R12, R11 ;  /* 0x0000000c0d0e7389 */ /* 0x00006400000c000b */
[----:B01----:R-:W-:Y:S01]  /*206a0*/  ENDCOLLECTIVE ;  /* 0x000000000000791b */ /* 0x003fe20003800000 */
.L_x_14715:
        /* <DEDUP_REMOVED lines=15> */
.L_x_14716:
[----:B------:R-:W-:Y:S02]  /*207a0*/  @P0 IMAD R8, R5, 0x2, R23 ;  /* 0x0000000205080824 */ /* 0x000fe400078e0217 */
[----:B------:R-:W-:Y:S02]  /*207b0*/  IMAD.MOV.U32 R13, RZ, RZ, R2 ;  /* 0x000000ffff0d7224 */ /* 0x000fe400078e0002 */
[----:B------:R-:W-:Y:S02]  /*207c0*/  IMAD.MOV.U32 R12, RZ, RZ, 0x7 ;  /* 0x00000007ff0c7424 */ /* 0x000fe400078e00ff */
[----:B------:R-:W-:-:S07]  /*207d0*/  IMAD.MOV.U32 R7, RZ, RZ, R14 ;  /* 0x000000ffff077224 */ /* 0x000fce00078e000e */
[----:B------:R-:W-:Y:S05]  /*207e0*/  WARPSYNC.COLLECTIVE R15, `(.L_x_14717) ;  /* 0x000000000f087348 */ /* 0x000fea0003c00000 */
[----:B------:R0:W1:Y:S02]  /*207f0*/  SHFL.IDX P6, R14, R13, R12, R11 ;  /* 0x0000000c0d0e7389 */ /* 0x00006400000c000b */
[----:B01----:R-:W-:Y:S01]  /*20800*/  ENDCOLLECTIVE ;  /* 0x000000000000791b */ /* 0x003fe20003800000 */
.L_x_14717:
        /* <DEDUP_REMOVED lines=10> */
.L_x_14718:
[----:B------:R-:W-:Y:S01]  /*208b0*/  @!PT LDS RZ, [RZ] ;  /* 0x00000000fffff984 */ /* 0x000fe20000000800 */
[----:B------:R-:W-:Y:S01]  /*208c0*/  @!PT LDS RZ, [RZ] ;  /* 0x00000000fffff984 */ /* 0x000fe20000000800 */
[----:B------:R-:W-:Y:S01]  /*208d0*/  @!PT LDS RZ, [RZ] ;  /* 0x00000000fffff984 */ /* 0x000fe20000000800 */
[----:B------:R1:W-:Y:S01]  /*208e0*/  @P0 LDGSTS.E.BYPASS.LTC128B.128 [R8+0x11400], desc[UR42][R6.64], !P2 ;  /* 0x1140000006080fae */ /* 0x0003e2000d101d6a */
[----:B------:R-:W-:Y:S01]  /*208f0*/  IMAD.MOV.U32 R0, RZ, RZ, R14 ;  /* 0x000000ffff007224 */ /* 0x000fe200078e000e */
[----:B------:R-:W-:Y:S06]  /*20900*/  BRA `(.L_x_14719) ;  /* 0xffffff9c00947947 */ /* 0x000fec000383ffff */
.L_x_14572:
[----:B------:R-:W2:Y:S01]  /*20910*/  LDL.LU R11, [R1+0x8] ;  /* 0x00000800010b7983 */ /* 0x000ea20000300800 */
[----:B------:R-:W-:Y:S01]  /*20920*/  IMAD.MOV.U32 R13, RZ, RZ, R0 ;  /* 0x000000ffff0d7224 */ /* 0x000fe200078e0000 */
[----:B------:R-:W-:Y:S01]  /*20930*/  MOV R12, RZ ;  /* 0x000000ff000c7202 */ /* 0x000fe20000000f00 */
[----:B------:R-:W-:Y:S02]  /*20940*/  IMAD.MOV.U32 R15, RZ, RZ, -0x1 ;  /* 0xffffffffff0f7424 */ /* 0x000fe400078e00ff */
[----:B------:R-:W-:-:S04]  /*20950*/  IMAD.IADD R28, R9, 0x1, R28 ;  /* 0x00000001091c7824 */ /* 0x000fc800078e021c */
[----:B------:R-:W-:Y:S02]  /*20960*/  VIADD R8, R28, 0x10 ;  /* 0x000000101c087836 */ /* 0x000fe40000000000 */
[----:B--2---:R-:W-:Y:S02]  /*20970*/  IMAD R3, R11, R10, RZ ;  /* 0x0000000a0b037224 */ /* 0x004fe400078e02ff */
[----:B------:R-:W-:-:S03]  /*20980*/  IMAD.MOV.U32 R11, RZ, RZ, 0x181f ;  /* 0x0000181fff0b7424 */ /* 0x000fc600078e00ff */
[----:B------:R-:W-:-:S13]  /*20990*/  ISETP.GE.AND P1, PT, R28, R3, PT ;  /* 0x000000031c00720c */ /* 0x000fda0003f26270 */
[----:B-----5:R-:W-:Y:S05]  /*209a0*/  WARPSYNC.COLLECTIVE R15, `(.L_x_14720) ;  /* 0x000000000f087348 */ /* 0x020fea0003c00000 */
[----:B------:R0:W1:Y:S02]  /*209b0*/  SHFL.IDX P6, R14, R13, R12, R11 ;  /* 0x0000000c0d0e7389 */ /* 0x00006400000c000b */
[----:B01---5:R-:W-:Y:S01]  /*209c0*/  ENDCOLLECTIVE ;  /* 0x000000000000791b */ /* 0x023fe20003800000 */
.L_x_14720:
[----:B------:R-:W-:Y:S02]  /*209d0*/  IMAD.MOV.U32 R13, RZ, RZ, R2 ;  /* 0x000000ffff0d7224 */ /* 0x000fe400078e0002 */
[----:B------:R-:W-:-:S07]  /*209e0*/  IMAD.MOV.U32 R7, RZ, RZ, R14 ;  /* 0x000000ffff077224 */ /* 0x000fce00078e000e */
[----:B------:R-:W-:Y:S05]  /*209f0*/  WARPSYNC.COLLECTIVE R15, `(.L_x_14721) ;  /* 0x000000000f087348 */ /* 0x000fea0003c00000 */
[----:B------:R0:W1:Y:S02]  /*20a00*/  SHFL.IDX P6, R14, R13, R12, R11 ;  /* 0x0000000c0d0e7389 */ /* 0x00006400000c000b */
[----:B01----:R-:W-:Y:S01]  /*20a10*/  ENDCOLLECTIVE ;  /* 0x000000000000791b */ /* 0x003fe20003800000 */
.L_x_14721:
[----:B------:R-:W-:Y:S02]  /*20a20*/  IMAD.MOV.U32 R13, RZ, RZ, R0 ;  /* 0x000000ffff0d7224 */ /* 0x000fe400078e0000 */
[----:B------:R-:W-:Y:S02]  /*20a30*/  IMAD.MOV.U32 R12, RZ, RZ, 0x1 ;  /* 0x00000001ff0c7424 */ /* 0x000fe400078e00ff */
[----:B------:R-:W-:-:S07]  /*20a40*/  IMAD.MOV.U32 R6, RZ, RZ, R14 ;  /* 0x000000ffff067224 */ /* 0x000fce00078e000e */
[----:B------:R-:W-:Y:S05]  /*20a50*/  WARPSYNC.COLLECTIVE R15, `(.L_x_14722) ;  /* 0x000000000f087348 */ /* 0x000fea0003c00000 */
[----:B------:R0:W1:Y:S02]  /*20a60*/  SHFL.IDX P6, R14, R13, R12, R11 ;  /* 0x0000000c0d0e7389 */ /* 0x00006400000c000b */
[----:B01----:R-:W-:Y:S01]  /*20a70*/  ENDCOLLECTIVE ;  /* 0x000000000000791b */ /* 0x003fe20003800000 */
.L_x_14722:
[----:B------:R-:W-:-:S05]  /*20a80*/  @!P1 LEA R6, P2, R21, R6, 0x1 ;  /* 0x0000000615069211 */ /* 0x000fca00078408ff */
[----:B------:R-:W-:-:S05]  /*20a90*/  @!P1 IMAD.X R7, RZ, RZ, R7, P2 ;  /* 0x000000ffff079224 */ /* 0x000fca00010e0607 */
[----:B------:R-:W-:Y:S01]  /*20aa0*/  @!PT LDS RZ, [RZ] ;  /* 0x00000000fffff984 */ /* 0x000fe20000000800 */
[----:B------:R-:W-:Y:S01]  /*20ab0*/  @!PT LDS RZ, [RZ] ;  /* 0x00000000fffff984 */ /* 0x000fe20000000800 */
[----:B------:R-:W-:Y:S01]  /*20ac0*/  @!PT LDS RZ, [RZ] ;  /* 0x00000000fffff984 */ /* 0x000fe20000000800 */
[----:B------:R0:W-:Y:S01]  /*20ad0*/  @!P1 LDGSTS.E.BYPASS.LTC128B.128 [R20+0x8400], desc[UR42][R6.64], !P0 ;  /* 0x0840000006149fae */ /* 0x0001e2000c101d6a */
[----:B------:R-:W-:Y:S01]  /*20ae0*/  IMAD.MOV.U32 R13, RZ, RZ, R2 ;  /* 0x000000ffff0d7224 */ /* 0x000fe200078e0002 */
[----:B------:R-:W-:Y:S01]  /*20af0*/  ISETP.GE.AND P1, PT, R8, R3, PT ;  /* 0x000000030800720c */ /* 0x000fe20003f26270 */
[----:B0-----:R-:W-:-:S12]  /*20b00*/  IMAD.MOV.U32 R6, RZ, RZ, R14 ;  /* 0x000000ffff067224 */ /* 0x001fd800078e000e */
[----:B------:R-:W-:Y:S05]  /*20b10*/  WARPSYNC.COLLECTIVE R15, `(.L_x_14723) ;  /* 0x000000000f087348 */ /* 0x000fea0003c00000 */
[----:B------:R0:W1:Y:S02]  /*20b20*/  SHFL.IDX P6, R14, R13, R12, R11 ;  /* 0x0000000c0d0e7389 */ /* 0x00006400000c000b */
[----:B01----:R-:W-:Y:S01]  /*20b30*/  ENDCOLLECTIVE ;  /* 0x000000000000791b */ /* 0x003fe20003800000 */
.L_x_14723:
[----:B------:R-:W-:Y:S02]  /*20b40*/  IMAD.MOV.U32 R13, RZ, RZ, R0 ;  /* 0x000000ffff0d7224 */ /* 0x000fe400078e0000 */
[----:B------:R-:W-:Y:S02]  /*20b50*/  IMAD.MOV.U32 R12, RZ, RZ, 0x2 ;  /* 0x00000002ff0c7424 */ /* 0x000fe400078e00ff */
[----:B------:R-:W-:-:S07]  /*20b60*/  IMAD.MOV.U32 R7, RZ, RZ, R14 ;  /* 0x000000ffff077224 */ /* 0x000fce00078e000e */
[----:B------:R-:W-:Y:S05]  /*20b70*/  WARPSYNC.COLLECTIVE R15, `(.L_x_14724) ;  /* 0x000000000f087348 */ /* 0x000fea0003c00000 */
[----:B------:R0:W1:Y:S02]  /*20b80*/  SHFL.IDX P6, R14, R13, R12, R11 ;  /* 0x0000000c0d0e7389 */ /* 0x00006400000c000b */
[----:B01----:R-:W-:Y:S01]  /*20b90*/  ENDCOLLECTIVE ;  /* 0x000000000000791b */ /* 0x003fe20003800000 */
.L_x_14724:
        /* <DEDUP_REMOVED lines=16> */
.L_x_14725:
[----:B------:R-:W-:Y:S02]  /*20ca0*/  IMAD.MOV.U32 R13, RZ, RZ, R0 ;  /* 0x000000ffff0d7224 */ /* 0x000fe400078e0000 */
[----:B------:R-:W-:Y:S02]  /*20cb0*/  IMAD.MOV.U32 R12, RZ, RZ, 0x3 ;  /* 0x00000003ff0c7424 */ /* 0x000fe400078e00ff */
[----:B------:R-:W-:-:S07]  /*20cc0*/  IMAD.MOV.U32 R7, RZ, RZ, R14 ;  /* 0x000000ffff077224 */ /* 0x000fce00078e000e */
[----:B------:R-:W-:Y:S05]  /*20cd0*/  WARPSYNC.COLLECTIVE R15, `(.L_x_14726) ;  /* 0x000000000f087348 */ /* 0x000fea0003c00000 */
[----:B------:R0:W1:Y:S02]  /*20ce0*/  SHFL.IDX P6, R14, R13, R12, R11 ;  /* 0x0000000c0d0e7389 */ /* 0x00006400000c000b */
[----:B01----:R-:W-:Y:S01]  /*20cf0*/  ENDCOLLECTIVE ;  /* 0x000000000000791b */ /* 0x003fe20003800000 */
.L_x_14726:
        /* <DEDUP_REMOVED lines=16> */
.L_x_14727:
[----:B------:R-:W-:Y:S02]  /*20e00*/  IMAD.MOV.U32 R13, RZ, RZ, R0 ;  /* 0x000000ffff0d7224 */ /* 0x000fe400078e0000 */
[----:B------:R-:W-:Y:S02]  /*20e10*/  IMAD.MOV.U32 R12, RZ, RZ, 0x4 ;  /* 0x00000004ff0c7424 */ /* 0x000fe400078e00ff */
[----:B------:R-:W-:-:S07]  /*20e20*/  IMAD.MOV.U32 R7, RZ, RZ, R14 ;  /* 0x000000ffff077224 */ /* 0x000fce00078e000e */
[----:B------:R-:W-:Y:S05]  /*20e30*/  WARPSYNC.COLLECTIVE R15, `(.L_x_14728) ;  /* 0x000000000f087348 */ /* 0x000fea0003c00000 */
[----:B------:R0:W1:Y:S02]  /*20e40*/  SHFL.IDX P6, R14, R13, R12, R11 ;  /* 0x0000000c0d0e7389 */ /* 0x00006400000c000b */
[----:B01----:R-:W-:Y:S01]  /*20e50*/  ENDCOLLECTIVE ;  /* 0x000000000000791b */ /* 0x003fe20003800000 */
.L_x_14728:
        /* <DEDUP_REMOVED lines=16> */
.L_x_14729:
[----:B------:R-:W-:Y:S02]  /*20f60*/  IMAD.MOV.U32 R13, RZ, RZ, R0 ;  /* 0x000000ffff0d7224 */ /* 0x000fe400078e0000 */
[----:B------:R-:W-:Y:S02]  /*20f70*/  IMAD.MOV.U32 R12, RZ, RZ, 0x5 ;  /* 0x00000005ff0c7424 */ /* 0x000fe400078e00ff */
[----:B------:R-:W-:-:S07]  /*20f80*/  IMAD.MOV.U32 R7, RZ, RZ, R14 ;  /* 0x000000ffff077224 */ /* 0x000fce00078e000e */
[----:B------:R-:W-:Y:S05]  /*20f90*/  WARPSYNC.COLLECTIVE R15, `(.L_x_14730) ;  /* 0x000000000f087348 */ /* 0x000fea0003c00000 */
[----:B------:R0:W1:Y:S02]  /*20fa0*/  SHFL.IDX P6, R14, R13, R12, R11 ;  /* 0x0000000c0d0e7389 */ /* 0x00006400000c000b */
[----:B01----:R-:W-:Y:S01]  /*20fb0*/  ENDCOLLECTIVE ;  /* 0x000000000000791b */ /* 0x003fe20003800000 */
.L_x_14730:
        /* <DEDUP_REMOVED lines=16> */
.L_x_14731:
[----:B------:R-:W-:Y:S02]  /*210c0*/  IMAD.MOV.U32 R13, RZ, RZ, R0 ;  /* 0x000000ffff0d7224 */ /* 0x000fe400078e0000 */
[----:B------:R-:W-:Y:S02]  /*210d0*/  IMAD.MOV.U32 R12, RZ, RZ, 0x6 ;  /* 0x00000006ff0c7424 */ /* 0x000fe400078e00ff */
[----:B------:R-:W-:-:S07]  /*210e0*/  IMAD.MOV.U32 R7, RZ, RZ, R14 ;  /* 0x000000ffff077224 */ /* 0x000fce00078e000e */
[----:B------:R-:W-:Y:S05]  /*210f0*/  WARPSYNC.COLLECTIVE R15, `(.L_x_14732) ;  /* 0x000000000f087348 */ /* 0x000fea0003c00000 */
[----:B------:R0:W1:Y:S02]  /*21100*/  SHFL.IDX P6, R14, R13, R12, R11 ;  /* 0x0000000c0d0e7389 */ /* 0x00006400000c000b */
[----:B01----:R-:W-:Y:S01]  /*21110*/  ENDCOLLECTIVE ;  /* 0x000000000000791b */ /* 0x003fe20003800000 */
.L_x_14732:
        /* <DEDUP_REMOVED lines=16> */
.L_x_14733:
[----:B------:R-:W-:Y:S02]  /*21220*/  IMAD.MOV.U32 R13, RZ, RZ, R0 ;  /* 0x000000ffff0d7224 */ /* 0x000fe400078e0000 */
[----:B------:R-:W-:Y:S02]  /*21230*/  IMAD.MOV.U32 R12, RZ, RZ, 0x7 ;  /* 0x00000007ff0c7424 */ /* 0x000fe400078e00ff */
[----:B------:R-:W-:-:S07]  /*21240*/  IMAD.MOV.U32 R7, RZ, RZ, R14 ;  /* 0x000000ffff077224 */ /* 0x000fce00078e000e */
[----:B------:R-:W-:Y:S05]  /*21250*/  WARPSYNC.COLLECTIVE R15, `(.L_x_14734) ;  /* 0x000000000f087348 */ /* 0x000fea0003c00000 */
[----:B------:R0:W1:Y:S02]  /*21260*/  SHFL.IDX P6, R14, R13, R12, R11 ;  /* 0x0000000c0d0e7389 */ /* 0x00006400000c000b */
[----:B01----:R-:W-:Y:S01]  /*21270*/  ENDCOLLECTIVE ;  /* 0x000000000000791b */ /* 0x003fe20003800000 */
.L_x_14734:
[----:B------:R-:W-:-:S05]  /*21280*/  @!P1 LEA R7, P2, R21, R7, 0x1 ;  /* 0x0000000715079211 */ /* 0x000fca00078408ff */
[----:B------:R-:W-:-:S05]  /*21290*/  @!P1 IMAD.X R6, RZ, RZ, R6, P2 ;  /* 0x000000ffff069224 */ /* 0x000fca00010e0606 */
[-C--:B------:R-:W-:Y:S01]  /*212a0*/  @!P1 LOP3.LUT R7, R7, R6.reuse, RZ, 0x3c, !PT ;  /* 0x0000000607079212 */ /* 0x080fe200078e3cff */
[----:B------:R-:W-:Y:S02]  /*212b0*/  IMAD.MOV.U32 R13, RZ, RZ, R2 ;  /* 0x000000ffff0d7224 */ /* 0x000fe400078e0002 */
[----:B------:R-:W-:Y:S01]  /*212c0*/  VIADD R2, R28, 0x70 ;  /* 0x000000701c027836 */ /* 0x000fe20000000000 */
[----:B------:R-:W-:-:S04]  /*212d0*/  @!P1 LOP3.LUT R6, R7, R6, RZ, 0x3c, !PT ;  /* 0x0000000607069212 */ /* 0x000fc800078e3cff */
[----:B------:R-:W-:Y:S02]  /*212e0*/  @!P1 LOP3.LUT R7, R7, R6, RZ, 0x3c, !PT ;  /* 0x0000000607079212 */ /* 0x000fe400078e3cff */
[----:B------:R-:W-:-:S07]  /*212f0*/  MOV R0, R14 ;  /* 0x0000000e00007202 */ /* 0x000fce0000000f00 */
[----:B------:R-:W-:Y:S05]  /*21300*/  WARPSYNC.COLLECTIVE R15, `(.L_x_14735) ;  /* 0x000000000f087348 */ /* 0x000fea0003c00000 */
[----:B------:R0:W1:Y:S02]  /*21310*/  SHFL.IDX P6, R14, R13, R12, R11 ;  /* 0x0000000c0d0e7389 */ /* 0x00006400000c000b */
[----:B01----:R-:W-:Y:S01]  /*21320*/  ENDCOLLECTIVE ;  /* 0x000000000000791b */ /* 0x003fe20003800000 */
.L_x_14735:
        /* <DEDUP_REMOVED lines=11> */
.L_x_14736:
[----:B------:R-:W-:-:S05]  /*213e0*/  @!P1 LEA R6, P2, R21, R6, 0x1 ;  /* 0x0000000615069211 */ /* 0x000fca00078408ff */
[----:B------:R-:W-:-:S04]  /*213f0*/  @!P1 IMAD.X R0, RZ, RZ, R0, P2 ;  /* 0x000000ffff009224 */ /* 0x000fc800010e0600 */
[----:B------:R-:W-:Y:S02]  /*21400*/  @!P1 IMAD.MOV.U32 R7, RZ, RZ, R0 ;  /* 0x000000ffff079224 */ /* 0x000fe400078e0000 */
[----:B------:R-:W-:Y:S02]  /*21410*/  IMAD.MOV.U32 R13, RZ, RZ, R5 ;  /* 0x000000ffff0d7224 */ /* 0x000fe400078e0005 */
[----:B------:R-:W-:Y:S01]  /*21420*/  VIADD R0, R28, 0x80 ;  /* 0x000000801c007836 */ /* 0x000fe20000000000 */
[----:B------:R-:W-:Y:S01]  /*21430*/  @!PT LDS RZ, [RZ] ;  /* 0x00000000fffff984 */ /* 0x000fe20000000800 */
[----:B------:R-:W-:Y:S01]  /*21440*/  @!PT LDS RZ, [RZ] ;  /* 0x00000000fffff984 */ /* 0x000fe20000000800 */
[----:B------:R-:W-:Y:S01]  /*21450*/  @!PT LDS RZ, [RZ] ;  /* 0x00000000fffff984 */ /* 0x000fe20000000800 */
[----:B------:R0:W-:Y:S04]  /*21460*/  @!P1 LDGSTS.E.BYPASS.LTC128B.128 [R20+0xbc00], desc[UR42][R6.64], !P0 ;  /* 0x0bc0000006149fae */ /* 0x0001e8000c101d6a */
[----:B------:R-:W-:Y:S01]  /*21470*/  ISETP.GE.AND P1, PT, R0, R3, PT ;  /* 0x000000030000720c */ /* 0x000fe20003f26270 */
[----:B------:R-:W-:-:S02]  /*21480*/  VIADD R0, R28, 0x90 ;  /* 0x000000901c007836 */ /* 0x000fc40000000000 */
[----:B------:R-:W-:-:S10]  /*21490*/  IMAD.MOV.U32 R8, RZ, RZ, R14 ;  /* 0x000000ffff087224 */ /* 0x000fd400078e000e */
[----:B0-----:R-:W-:Y:S05]  /*214a0*/  WARPSYNC.COLLECTIVE R15, `(.L_x_14737) ;  /* 0x000000000f087348 */ /* 0x001fea0003c00000 */
[----:B------:R1:W2:Y:S02]  /*214b0*/  SHFL.IDX P6, R14, R13, R12, R11 ;  /* 0x0000000c0d0e7389 */ /* 0x0002a400000c000b */
[----:B012---:R-:W-:Y:S01]  /*214c0*/  ENDCOLLECTIVE ;  /* 0x000000000000791b */ /* 0x007fe20003800000 */
.L_x_14737:
[----:B------:R-:W-:Y:S02]  /*214d0*/  IMAD.MOV.U32 R13, RZ, RZ, R4 ;  /* 0x000000ffff0d7224 */ /* 0x000fe400078e0004 */
[----:B------:R-:W-:Y:S02]  /*214e0*/  IMAD.MOV.U32 R12, RZ, RZ, 0x1 ;  /* 0x00000001ff0c7424 */ /* 0x000fe400078e00ff */
[----:B------:R-:W-:-:S07]  /*214f0*/  IMAD.MOV.U32 R2, RZ, RZ, R14 ;  /* 0x000000ffff027224 */ /* 0x000fce00078e000e */
[----:B------:R-:W-:Y:S05]  /*21500*/  WARPSYNC.COLLECTIVE R15, `(.L_x_14738) ;  /* 0x000000000f087348 */ /* 0x000fea0003c00000 */
[----:B------:R0:W1:Y:S02]  /*21510*/  SHFL.IDX P6, R14, R13, R12, R11 ;  /* 0x0000000c0d0e7389 */ /* 0x00006400000c000b */
[----:B01----:R-:W-:Y:S01]  /*21520*/  ENDCOLLECTIVE ;  /* 0x000000000000791b */ /* 0x003fe20003800000 */
.L_x_14738:
        /* <DEDUP_REMOVED lines=15> */
.L_x_14739:
[----:B------:R-:W-:Y:S02]  /*21620*/  IMAD.MOV.U32 R13, RZ, RZ, R4 ;  /* 0x000000ffff0d7224 */ /* 0x000fe400078e0004 */
[----:B------:R-:W-:Y:S02]  /*21630*/  IMAD.MOV.U32 R12, RZ, RZ, 0x2 ;  /* 0x00000002ff0c7424 */ /* 0x000fe400078e00ff */
[----:B------:R-:W-:-:S07]  /*21640*/  IMAD.MOV.U32 R6, RZ, RZ, R14 ;  /* 0x000000ffff067224 */ /* 0x000fce00078e000e */
[----:B------:R-:W-:Y:S05]  /*21650*/  WARPSYNC.COLLECTIVE R15, `(.L_x_14740) ;  /* 0x000000000f087348 */ /* 0x000fea0003c00000 */
[----:B------:R0:W1:Y:S02]  /*21660*/  SHFL.IDX P6, R14, R13, R12, R11 ;  /* 0x0000000c0d0e7389 */ /* 0x00006400000c000b */
[----:B01----:R-:W-:Y:S01]  /*21670*/  ENDCOLLECTIVE ;  /* 0x000000000000791b */ /* 0x003fe20003800000 */
.L_x_14740:
[----:B------:R-:W-:-:S05]  /*21680*/  @!P1 LEA R6, P2, R21, R6, 0x1 ;  /* 0x0000000615069211 */ /* 0x000fca00078408ff */
[----:B------:R-:W-:-:S04]  /*21690*/  @!P1 IMAD.X R0, RZ, RZ, R0, P2 ;  /* 0x000000ffff009224 */ /* 0x000fc800010e0600 */
[----:B------:R-:W-:Y:S01]  /*216a0*/  @!P1 IMAD.MOV.U32 R7, RZ, RZ, R0 ;  /* 0x000000ffff079224 */ /* 0x000fe200078e0000 */
[----:B------:R-:W-:-:S04]  /*216b0*/  MOV R13, R5 ;  /* 0x00000005000d7202 */ /* 0x000fc80000000f00 */
        /* <DEDUP_REMOVED lines=9> */
.L_x_14741:
[----:B------:R-:W-:Y:S02]  /*21750*/  IMAD.MOV.U32 R13, RZ, RZ, R4 ;  /* 0x000000ffff0d7224 */ /* 0x000fe400078e0004 */
[----:B------:R-:W-:Y:S02]  /*21760*/  IMAD.MOV.U32 R12, RZ, RZ, 0x3 ;  /* 0x00000003ff0c7424 */ /* 0x000fe400078e00ff */
[----:B------:R-:W-:-:S07]  /*21770*/  IMAD.MOV.U32 R6, RZ, RZ, R14 ;  /* 0x000000ffff067224 */ /* 0x000fce00078e000e */
[----:B------:R-:W-:Y:S05]  /*21780*/  WARPSYNC.COLLECTIVE R15, `(.L_x_14742) ;  /* 0x000000000f087348 */ /* 0x000fea0003c00000 */
[----:B------:R0:W1:Y:S02]  /*21790*/  SHFL.IDX P6, R14, R13, R12, R11 ;  /* 0x0000000c0d0e7389 */ /* 0x00006400000c000b */
[----:B01----:R-:W-:Y:S01]  /*217a0*/  ENDCOLLECTIVE ;  /* 0x000000000000791b */ /* 0x003fe20003800000 */
.L_x_14742:
        /* <DEDUP_REMOVED lines=12> */
.L_x_14743:
[----:B------:R-:W-:Y:S01]  /*21870*/  IMAD.MOV.U32 R2, RZ, RZ, R14 ;  /* 0x000000ffff027224 */ /* 0x000fe200078e000e */
[----:B------:R-:W-:Y:S06]  /*21880*/  BRA `(.L_x_14744) ;  /* 0xffffff9c00887947 */ /* 0x000fec000383ffff */
.L_x_14575:
[----:B-1----:R1:W2:Y:S02]  /*21890*/  SYNCS.PHASECHK.TRANS64.TRYWAIT P0, [R23+URZ+0x16820], R0 ;  /* 0x01682000170075a7 */ /* 0x0022a4000800017f */
[----:B--2---:R-:W-:Y:S05]  /*218a0*/  @!P0 NANOSLEEP.SYNCS 0x989680 ;  /* 0x009896800000895d */ /* 0x004fea0003900000 */
[----:B------:R-:W2:Y:S02]  /*218b0*/  @!P0 SYNCS.PHASECHK.TRANS64 P0, [R23+URZ+0x16820], R0 ;  /* 0x01682000170085a7 */ /* 0x000ea4000800007f */
[----:B--2---:R-:W-:Y:S05]  /*218c0*/  @!P0 BRA `(.L_x_14575) ;  /* 0xfffffffc00f08947 */ /* 0x004fea000383ffff */
[----:B------:R-:W-:Y:S05]  /*218d0*/  BRA `(.L_x_14745) ;  /* 0xffffff9c00e47947 */ /* 0x000fea000383ffff */
.L_x_14580:
[----:B0-----:R0:W1:Y:S02]  /*218e0*/  SYNCS.PHASECHK.TRANS64.TRYWAIT P0, [R5+URZ+0x16840], R2 ;  /* 0x01684002050075a7 */ /* 0x001064000800017f */
[----:B-1----:R-:W-:Y:S05]  /*218f0*/  @!P0 NANOSLEEP.SYNCS 0x989680 ;  /* 0x009896800000895d */ /* 0x002fea0003900000 */
[----:B------:R-:W1:Y:S02]  /*21900*/  @!P0 SYNCS.PHASECHK.TRANS64 P0, [R5+URZ+0x16840], R2 ;  /* 0x01684002050085a7 */ /* 0x000e64000800007f */
[----:B-1----:R-:W-:Y:S05]  /*21910*/  @!P0 BRA `(.L_x_14580) ;  /* 0xfffffffc00f08947 */ /* 0x002fea000383ffff */
[----:B------:R-:W-:Y:S05]  /*21920*/  BRA `(.L_x_14746) ;  /* 0xffffffa000c47947 */ /* 0x000fea000383ffff */
.L_x_14581:
        /* <DEDUP_REMOVED lines=8> */
.L_x_14748:
[----:B------:R-:W-:Y:S05]  /*219b0*/  BSYNC B1 ;  /* 0x0000000000017941 */ /* 0x000fea0003800000 */
.L_x_14747:
        /* <DEDUP_REMOVED lines=10> */
.L_x_14749:
        /* <DEDUP_REMOVED lines=8> */
.L_x_14750:
        /* <DEDUP_REMOVED lines=12> */
.L_x_14751:
[----:B------:R-:W-:Y:S02]  /*21ba0*/  IMAD.MOV.U32 R13, RZ, RZ, R10 ;  /* 0x000000ffff0d7224 */ /* 0x000fe400078e000a */
[----:B------:R-:W-:Y:S02]  /*21bb0*/  IMAD.MOV.U32 R12, RZ, RZ, 0x2 ;  /* 0x00000002ff0c7424 */ /* 0x000fe400078e00ff */
[----:B------:R-:W-:-:S07]  /*21bc0*/  IMAD.MOV.U32 R2, RZ, RZ, R14 ;  /* 0x000000ffff027224 */ /* 0x000fce00078e000e */
[----:B------:R-:W-:Y:S05]  /*21bd0*/  WARPSYNC.COLLECTIVE R15, `(.L_x_14752) ;  /* 0x000000000f087348 */ /* 0x000fea0003c00000 */
[----:B------:R0:W1:Y:S02]  /*21be0*/  SHFL.IDX P6, R14, R13, R12, R11 ;  /* 0x0000000c0d0e7389 */ /* 0x00006400000c000b */
[----:B01----:R-:W-:Y:S01]  /*21bf0*/  ENDCOLLECTIVE ;  /* 0x000000000000791b */ /* 0x003fe20003800000 */
.L_x_14752:
        /* <DEDUP_REMOVED lines=11> */
.L_x_14753:
[----:B------:R-:W-:Y:S02]  /*21cb0*/  IMAD.MOV.U32 R13, RZ, RZ, R10 ;  /* 0x000000ffff0d7224 */ /* 0x000fe400078e000a */
[----:B------:R-:W-:Y:S02]  /*21cc0*/  IMAD.MOV.U32 R12, RZ, RZ, 0x3 ;  /* 0x00000003ff0c7424 */ /* 0x000fe400078e00ff */
[----:B------:R-:W-:-:S07]  /*21cd0*/  IMAD.MOV.U32 R2, RZ, RZ, R14 ;  /* 0x000000ffff027224 */ /* 0x000fce00078e000e */
[----:B------:R-:W-:Y:S05]  /*21ce0*/  WARPSYNC.COLLECTIVE R15, `(.L_x_14754) ;  /* 0x000000000f087348 */ /* 0x000fea0003c00000 */
[----:B------:R0:W1:Y:S02]  /*21cf0*/  SHFL.IDX P6, R14, R13, R12, R11 ;  /* 0x0000000c0d0e7389 */ /* 0x00006400000c000b */
[----:B01----:R-:W-:Y:S01]  /*21d00*/  ENDCOLLECTIVE ;  /* 0x000000000000791b */ /* 0x003fe20003800000 */
.L_x_14754:
        /* <DEDUP_REMOVED lines=11> */
.L_x_14755:
[----:B------:R-:W-:Y:S02]  /*21dc0*/  IMAD.MOV.U32 R13, RZ, RZ, R10 ;  /* 0x000000ffff0d7224 */ /* 0x000fe400078e000a */
[----:B------:R-:W-:Y:S02]  /*21dd0*/  IMAD.MOV.U32 R12, RZ, RZ, 0x4 ;  /* 0x00000004ff0c7424 */ /* 0x000fe400078e00ff */
[----:B------:R-:W-:-:S07]  /*21de0*/  IMAD.MOV.U32 R2, RZ, RZ, R14 ;  /* 0x000000ffff027224 */ /* 0x000fce00078e000e */
[----:B------:R-:W-:Y:S05]  /*21df0*/  WARPSYNC.COLLECTIVE R15, `(.L_x_14756) ;  /* 0x000000000f087348 */ /* 0x000fea0003c00000 */
[----:B------:R0:W1:Y:S02]  /*21e00*/  SHFL.IDX P6, R14, R13, R12, R11 ;  /* 0x0000000c0d0e7389 */ /* 0x00006400000c000b */
[----:B01----:R-:W-:Y:S01]  /*21e10*/  ENDCOLLECTIVE ;  /* 0x000000000000791b */ /* 0x003fe20003800000 */
.L_x_14756:
        /* <DEDUP_REMOVED lines=11> */
.L_x_14757:
[----:B------:R-:W-:Y:S02]  /*21ed0*/  IMAD.MOV.U32 R13, RZ, RZ, R10 ;  /* 0x000000ffff0d7224 */ /* 0x000fe400078e000a */
[----:B------:R-:W-:Y:S02]  /*21ee0*/  IMAD.MOV.U32 R12, RZ, RZ, 0x5 ;  /* 0x00000005ff0c7424 */ /* 0x000fe400078e00ff */
[----:B------:R-:W-:-:S07]  /*21ef0*/  IMAD.MOV.U32 R2, RZ, RZ, R14 ;  /* 0x000000ffff027224 */ /* 0x000fce00078e000e */
[----:B------:R-:W-:Y:S05]  /*21f00*/  WARPSYNC.COLLECTIVE R15, `(.L_x_14758) ;  /* 0x000000000f087348 */ /* 0x000fea0003c00000 */
[----:B------:R0:W1:Y:S02]  /*21f10*/  SHFL.IDX P6, R14, R13, R12, R11 ;  /* 0x0000000c0d0e7389 */ /* 0x00006400000c000b */
[----:B01----:R-:W-:Y:S01]  /*21f20*/  ENDCOLLECTIVE ;  /* 0x000000000000791b */ /* 0x003fe20003800000 */
.L_x_14758:
        /* <DEDUP_REMOVED lines=11> */
.L_x_14759:
[----:B------:R-:W-:Y:S02]  /*21fe0*/  IMAD.MOV.U32 R13, RZ, RZ, R10 ;  /* 0x000000ffff0d7224 */ /* 0x000fe400078e000a */
[----:B------:R-:W-:Y:S01]  /*21ff0*/  IMAD.MOV.U32 R12, RZ, RZ, 0x6 ;  /* 0x00000006ff0c7424 */ /* 0x000fe200078e00ff */
[----:B------:R-:W-:-:S07]  /*22000*/  MOV R2, R14 ;  /* 0x0000000e00027202 */ /* 0x000fce0000000f00 */
[----:B------:R-:W-:Y:S05]  /*22010*/  WARPSYNC.COLLECTIVE R15, `(.L_x_14760) ;  /* 0x000000000f087348 */ /* 0x000fea0003c00000 */
[----:B------:R0:W1:Y:S02]  /*22020*/  SHFL.IDX P6, R14, R13, R12, R11 ;  /* 0x0000000c0d0e7389 */ /* 0x00006400000c000b */
[----:B01----:R-:W-:Y:S01]  /*22030*/  ENDCOLLECTIVE ;  /* 0x000000000000791b */ /* 0x003fe20003800000 */
.L_x_14760:
        /* <DEDUP_REMOVED lines=11> */
.L_x_14761:
[----:B------:R-:W-:Y:S02]  /*220f0*/  IMAD.MOV.U32 R13, RZ, RZ, R10 ;  /* 0x000000ffff0d7224 */ /* 0x000fe400078e000a */
[----:B------:R-:W-:Y:S02]  /*22100*/  IMAD.MOV.U32 R12, RZ, RZ, 0x7 ;  /* 0x00000007ff0c7424 */ /* 0x000fe400078e00ff */
[----:B------:R-:W-:-:S07]  /*22110*/  IMAD.MOV.U32 R2, RZ, RZ, R14 ;  /* 0x000000ffff027224 */ /* 0x000fce00078e000e */
[----:B------:R-:W-:Y:S05]  /*22120*/  WARPSYNC.COLLECTIVE R15, `(.L_x_14762) ;  /* 0x000000000f087348 */ /* 0x000fea0003c00000 */
[----:B------:R0:W1:Y:S02]  /*22130*/  SHFL.IDX P6, R14, R13, R12, R11 ;  /* 0x0000000c0d0e7389 */ /* 0x00006400000c000b */
[----:B01----:R-:W-:Y:S01]  /*22140*/  ENDCOLLECTIVE ;  /* 0x000000000000791b */ /* 0x003fe20003800000 */
.L_x_14762:
        /* <DEDUP_REMOVED lines=11> */
.L_x_14763:
[----:B------:R-:W-:Y:S01]  /*22200*/  IMAD.MOV.U32 R2, RZ, RZ, R14 ;  /* 0x000000ffff027224 */ /* 0x000fe200078e000e */
[----:B------:R-:W-:Y:S06]  /*22210*/  BRA `(.L_x_14764) ;  /* 0xffffff9c00b47947 */ /* 0x000fec000383ffff */
.L_x_14586:
[----:B-1----:R1:W2:Y:S02]  /*22220*/  SYNCS.PHASECHK.TRANS64.TRYWAIT P0, [R5+URZ+0x16860], R2 ;  /* 0x01686002050075a7 */ /* 0x0022a4000800017f */
[----:B--2---:R-:W-:Y:S05]  /*22230*/  @!P0 NANOSLEEP.SYNCS 0x989680 ;  /* 0x009896800000895d */ /* 0x004fea0003900000 */
[----:B------:R-:W2:Y:S02]  /*22240*/  @!P0 SYNCS.PHASECHK.TRANS64 P0, [R5+URZ+0x16860], R2 ;  /* 0x01686002050085a7 */ /* 0x000ea4000800007f */
[----:B--2---:R-:W-:Y:S05]  /*22250*/  @!P0 BRA `(.L_x_14586) ;  /* 0xfffffffc00f08947 */ /* 0x004fea000383ffff */
[----:B------:R-:W-:Y:S05]  /*22260*/  BRA `(.L_x_14765) ;  /* 0xffffffa0000c7947 */ /* 0x000fea000383ffff */
.L_x_14587:
        /* <DEDUP_REMOVED lines=8> */
.L_x_14767:
[----:B------:R-:W-:Y:S05]  /*222f0*/  BSYNC B1 ;  /* 0x0000000000017941 */ /* 0x000fea0003800000 */
.L_x_14766:
        /* <DEDUP_REMOVED lines=10> */
.L_x_14768:
[----:B------:R-:W-:Y:S01]  /*223a0*/  IMAD.MOV.U32 R13, RZ, RZ, R24 ;  /* 0x000000ffff0d7224 */ /* 0x000fe200078e0018 */
[----:B------:R-:W-:Y:S01]  /*223b0*/  MOV R12, 0x1 ;  /* 0x00000001000c7802 */ /* 0x000fe20000000f00 */
[----:B------:R-:W-:-:S07]  /*223c0*/  IMAD.MOV.U32 R2, RZ, RZ, R14 ;  /* 0x000000ffff027224 */ /* 0x000fce00078e000e */
[----:B------:R-:W-:Y:S05]  /*223d0*/  WARPSYNC.COLLECTIVE R15, `(.L_x_14769) ;  /* 0x000000000f087348 */ /* 0x000fea0003c00000 */
[----:B------:R0:W1:Y:S02]  /*223e0*/  SHFL.IDX P6, R14, R13, R12, R11 ;  /* 0x0000000c0d0e7389 */ /* 0x00006400000c000b */
[----:B01----:R-:W-:Y:S01]  /*223f0*/  ENDCOLLECTIVE ;  /* 0x000000000000791b */ /* 0x003fe20003800000 */
.L_x_14769:
        /* <DEDUP_REMOVED lines=12> */
.L_x_14770:
[----:B------:R-:W-:Y:S02]  /*224c0*/  IMAD.MOV.U32 R13, RZ, RZ, R24 ;  /* 0x000000ffff0d7224 */ /* 0x000fe400078e0018 */
[----:B------:R-:W-:Y:S02]  /*224d0*/  IMAD.MOV.U32 R12, RZ, RZ, 0x2 ;  /* 0x00000002ff0c7424 */ /* 0x000fe400078e00ff */
[----:B------:R-:W-:-:S07]  /*224e0*/  IMAD.MOV.U32 R2, RZ, RZ, R14 ;  /* 0x000000ffff027224 */ /* 0x000fce00078e000e */
[----:B------:R-:W-:Y:S05]  /*224f0*/  WARPSYNC.COLLECTIVE R15, `(.L_x_14771) ;  /* 0x000000000f087348 */ /* 0x000fea0003c00000 */
[----:B------:R0:W1:Y:S02]  /*22500*/  SHFL.IDX P6, R14, R13, R12, R11 ;  /* 0x0000000c0d0e7389 */ /* 0x00006400000c000b */
[----:B01----:R-:W-:Y:S01]  /*22510*/  ENDCOLLECTIVE ;  /* 0x000000000000791b */ /* 0x003fe20003800000 */
.L_x_14771:
        /* <DEDUP_REMOVED lines=12> */
.L_x_14772:
[----:B------:R-:W-:Y:S02]  /*225e0*/  IMAD.MOV.U32 R13, RZ, RZ, R24 ;  /* 0x000000ffff0d7224 */ /* 0x000fe400078e0018 */
[----:B------:R-:W-:Y:S02]  /*225f0*/  IMAD.MOV.U32 R12, RZ, RZ, 0x3 ;  /* 0x00000003ff0c7424 */ /* 0x000fe400078e00ff */
[----:B------:R-:W-:-:S07]  /*22600*/  IMAD.MOV.U32 R2, RZ, RZ, R14 ;  /* 0x000000ffff027224 */ /* 0x000fce00078e000e */
[----:B------:R-:W-:Y:S05]  /*22610*/  WARPSYNC.COLLECTIVE R15, `(.L_x_14773) ;  /* 0x000000000f087348 */ /* 0x000fea0003c00000 */
[----:B------:R0:W1:Y:S02]  /*22620*/  SHFL.IDX P6, R14, R13, R12, R11 ;  /* 0x0000000c0d0e7389 */ /* 0x00006400000c000b */
[----:B01----:R-:W-:Y:S01]  /*22630*/  ENDCOLLECTIVE ;  /* 0x000000000000791b */ /* 0x003fe20003800000 */
.L_x_14773:
        /* <DEDUP_REMOVED lines=12> */
.L_x_14774:
[----:B------:R-:W-:Y:S02]  /*22700*/  IMAD.MOV.U32 R13, RZ, RZ, R24 ;  /* 0x000000ffff0d7224 */ /* 0x000fe400078e0018 */
[----:B------:R-:W-:Y:S02]  /*22710*/  IMAD.MOV.U32 R12, RZ, RZ, 0x4 ;  /* 0x00000004ff0c7424 */ /* 0x000fe400078e00ff */
[----:B------:R-:W-:-:S07]  /*22720*/  IMAD.MOV.U32 R2, RZ, RZ, R14 ;  /* 0x000000ffff027224 */ /* 0x000fce00078e000e */
[----:B------:R-:W-:Y:S05]  /*22730*/  WARPSYNC.COLLECTIVE R15, `(.L_x_14775) ;  /* 0x000000000f087348 */ /* 0x000fea0003c00000 */
[----:B------:R0:W1:Y:S02]  /*22740*/  SHFL.IDX P6, R14, R13, R12, R11 ;  /* 0x0000000c0d0e7389 */ /* 0x00006400000c000b */
[----:B01----:R-:W-:Y:S01]  /*22750*/  ENDCOLLECTIVE ;  /* 0x000000000000791b */ /* 0x003fe20003800000 */
.L_x_14775:
        /* <DEDUP_REMOVED lines=12> */
.L_x_14776:
[----:B------:R-:W-:Y:S02]  /*22820*/  IMAD.MOV.U32 R13, RZ, RZ, R24 ;  /* 0x000000ffff0d7224 */ /* 0x000fe400078e0018 */
[----:B------:R-:W-:Y:S02]  /*22830*/  IMAD.MOV.U32 R12, RZ, RZ, 0x5 ;  /* 0x00000005ff0c7424 */ /* 0x000fe400078e00ff */
[----:B------:R-:W-:-:S07]  /*22840*/  IMAD.MOV.U32 R2, RZ, RZ, R14 ;  /* 0x000000ffff027224 */ /* 0x000fce00078e000e */
[----:B------:R-:W-:Y:S05]  /*22850*/  WARPSYNC.COLLECTIVE R15, `(.L_x_14777) ;  /* 0x000000000f087348 */ /* 0x000fea0003c00000 */
[----:B------:R0:W1:Y:S02]  /*22860*/  SHFL.IDX P6, R14, R13, R12, R11 ;  /* 0x0000000c0d0e7389 */ /* 0x00006400000c000b */
[----:B01----:R-:W-:Y:S01]  /*22870*/  ENDCOLLECTIVE ;  /* 0x000000000000791b */ /* 0x003fe20003800000 */
.L_x_14777:
        /* <DEDUP_REMOVED lines=12> */
.L_x_14778:
[----:B------:R-:W-:Y:S02]  /*22940*/  IMAD.MOV.U32 R13, RZ, RZ, R24 ;  /* 0x000000ffff0d7224 */ /* 0x000fe400078e0018 */
[----:B------:R-:W-:Y:S02]  /*22950*/  IMAD.MOV.U32 R12, RZ, RZ, 0x6 ;  /* 0x00000006ff0c7424 */ /* 0x000fe400078e00ff */
[----:B------:R-:W-:-:S07]  /*22960*/  IMAD.MOV.U32 R2, RZ, RZ, R14 ;  /* 0x000000ffff027224 */ /* 0x000fce00078e000e */
[----:B------:R-:W-:Y:S05]  /*22970*/  WARPSYNC.COLLECTIVE R15, `(.L_x_14779) ;  /* 0x000000000f087348 */ /* 0x000fea0003c00000 */
[----:B------:R0:W1:Y:S02]  /*22980*/  SHFL.IDX P6, R14, R13, R12, R11 ;  /* 0x0000000c0d0e7389 */ /* 0x00006400000c000b */
[----:B01----:R-:W-:Y:S01]  /*22990*/  ENDCOLLECTIVE ;  /* 0x000000000000791b */ /* 0x003fe20003800000 */
.L_x_14779:
        /* <DEDUP_REMOVED lines=12> */
.L_x_14780:
[----:B------:R-:W-:Y:S02]  /*22a60*/  IMAD.MOV.U32 R13, RZ, RZ, R24 ;  /* 0x000000ffff0d7224 */ /* 0x000fe400078e0018 */
[----:B------:R-:W-:Y:S02]  /*22a70*/  IMAD.MOV.U32 R12, RZ, RZ, 0x7 ;  /* 0x00000007ff0c7424 */ /* 0x000fe400078e00ff */
[----:B------:R-:W-:-:S07]  /*22a80*/  IMAD.MOV.U32 R2, RZ, RZ, R14 ;  /* 0x000000ffff027224 */ /* 0x000fce00078e000e */
[----:B------:R-:W-:Y:S05]  /*22a90*/  WARPSYNC.COLLECTIVE R15, `(.L_x_14781) ;  /* 0x000000000f087348 */ /* 0x000fea0003c00000 */
[----:B------:R0:W1:Y:S02]  /*22aa0*/  SHFL.IDX P6, R14, R13, R12, R11 ;  /* 0x0000000c0d0e7389 */ /* 0x00006400000c000b */
[----:B01----:R-:W-:Y:S01]  /*22ab0*/  ENDCOLLECTIVE ;  /* 0x000000000000791b */ /* 0x003fe20003800000 */
.L_x_14781:
        /* <DEDUP_REMOVED lines=11> */
.L_x_14782:
[----:B------:R-:W-:Y:S01]  /*22b70*/  IMAD.MOV.U32 R2, RZ, RZ, R14 ;  /* 0x000000ffff027224 */ /* 0x000fe200078e000e */
[----:B------:R-:W-:Y:S06]  /*22b80*/  BRA `(.L_x_14783) ;  /* 0xffffff9800bc7947 */ /* 0x000fec000383ffff */
.L_x_14595:
[----:B0-----:R0:W1:Y:S02]  /*22b90*/  SYNCS.PHASECHK.TRANS64.TRYWAIT P0, [R0+URZ+0x16860], R3 ;  /* 0x01686003000075a7 */ /* 0x001064000800017f */
[----:B-1----:R-:W-:Y:S05]  /*22ba0*/  @!P0 NANOSLEEP.SYNCS 0x989680 ;  /* 0x009896800000895d */ /* 0x002fea0003900000 */
[----:B------:R-:W1:Y:S02]  /*22bb0*/  @!P0 SYNCS.PHASECHK.TRANS64 P0, [R0+URZ+0x16860], R3 ;  /* 0x01686003000085a7 */ /* 0x000e64000800007f */
[----:B-1----:R-:W-:Y:S05]  /*22bc0*/  @!P0 BRA `(.L_x_14595) ;  /* 0xfffffffc00f08947 */ /* 0x002fea000383ffff */
[----:B------:R-:W-:Y:S05]  /*22bd0*/  BRA `(.L_x_14784) ;  /* 0xffffff9c00e07947 */ /* 0x000fea000383ffff */
.L_x_14596:
        /* <DEDUP_REMOVED lines=8> */
.L_x_14786:
[----:B------:R-:W-:Y:S05]  /*22c60*/  BSYNC B0 ;  /* 0x0000000000007941 */ /* 0x000fea0003800000 */
.L_x_14785:
[----:B------:R-:W0:Y:S01]  /*22c70*/  S2R R2, SR_TID.X ;  /* 0x0000000000027919 */ /* 0x000e220000002100 */
[----:B------:R-:W-:Y:S01]  /*22c80*/  IMAD.MOV.U32 R13, RZ, RZ, R17 ;  /* 0x000000ffff0d7224 */ /* 0x000fe200078e0011 */
[----:B------:R-:W-:Y:S01]  /*22c90*/  LEA R4, R4, R23, 0x1 ;  /* 0x0000001704047211 */ /* 0x000fe200078e08ff */
[----:B------:R-:W-:Y:S02]  /*22ca0*/  IMAD.MOV.U32 R12, RZ, RZ, RZ ;  /* 0x000000ffff0c7224 */ /* 0x000fe400078e00ff */
[----:B------:R-:W-:Y:S02]  /*22cb0*/  IMAD.MOV.U32 R11, RZ, RZ, 0x181f ;  /* 0x0000181fff0b7424 */ /* 0x000fe400078e00ff */
[----:B------:R-:W-:Y:S02]  /*22cc0*/  IMAD.MOV.U32 R15, RZ, RZ, -0x1 ;  /* 0xffffffffff0f7424 */ /* 0x000fe400078e00ff */
[----:B------:R-:W-:-:S07]  /*22cd0*/  IMAD.MOV.U32 R3, RZ, RZ, R14 ;  /* 0x000000ffff037224 */ /* 0x000fce00078e000e */
[----:B0-----:R-:W-:Y:S05]  /*22ce0*/  WARPSYNC.COLLECTIVE R15, `(.L_x_14787) ;  /* 0x000000000f087348 */ /* 0x001fea0003c00000 */
[----:B------:R1:W2:Y:S02]  /*22cf0*/  SHFL.IDX P6, R14, R13, R12, R11 ;  /* 0x0000000c0d0e7389 */ /* 0x0002a400000c000b */
[----:B012---:R-:W-:Y:S01]  /*22d00*/  ENDCOLLECTIVE ;  /* 0x000000000000791b */ /* 0x007fe20003800000 */
.L_x_14787:
        /* <DEDUP_REMOVED lines=12> */
.L_x_14788:
        /* <DEDUP_REMOVED lines=11> */
.L_x_14789:
[----:B------:R-:W-:Y:S02]  /*22e80*/  IMAD.MOV.U32 R13, RZ, RZ, R24 ;  /* 0x000000ffff0d7224 */ /* 0x000fe400078e0018 */
[----:B------:R-:W-:Y:S01]  /*22e90*/  IMAD.MOV.U32 R12, RZ, RZ, 0x2 ;  /* 0x00000002ff0c7424 */ /* 0x000fe200078e00ff */
[----:B------:R-:W-:-:S13]  /*22ea0*/  IADD3 R2, P1, R14, R5, RZ ;  /* 0x000000050e027210 */ /* 0x000fda0007f3e0ff */
[----:B------:R-:W-:Y:S05]  /*22eb0*/  WARPSYNC.COLLECTIVE R15, `(.L_x_14790) ;  /* 0x000000000f087348 */ /* 0x000fea0003c00000 */
[----:B------:R0:W1:Y:S02]  /*22ec0*/  SHFL.IDX P6, R14, R13, R12, R11 ;  /* 0x0000000c0d0e7389 */ /* 0x00006400000c000b */
[----:B01----:R-:W-:Y:S01]  /*22ed0*/  ENDCOLLECTIVE ;  /* 0x000000000000791b */ /* 0x003fe20003800000 */
.L_x_14790:
        /* <DEDUP_REMOVED lines=11> */
.L_x_14791:
[----:B------:R-:W-:Y:S02]  /*22f90*/  IMAD.MOV.U32 R13, RZ, RZ, R24 ;  /* 0x000000ffff0d7224 */ /* 0x000fe400078e0018 */
[----:B------:R-:W-:Y:S01]  /*22fa0*/  IMAD.MOV.U32 R12, RZ, RZ, 0x3 ;  /* 0x00000003ff0c7424 */ /* 0x000fe200078e00ff */
[----:B------:R-:W-:-:S13]  /*22fb0*/  IADD3 R2, P1, R14, R5, RZ ;  /* 0x000000050e027210 */ /* 0x000fda0007f3e0ff */
[----:B------:R-:W-:Y:S05]  /*22fc0*/  WARPSYNC.COLLECTIVE R15, `(.L_x_14792) ;  /* 0x000000000f087348 */ /* 0x000fea0003c00000 */
[----:B------:R0:W1:Y:S02]  /*22fd0*/  SHFL.IDX P6, R14, R13, R12, R11 ;  /* 0x0000000c0d0e7389 */ /* 0x00006400000c000b */
[----:B01----:R-:W-:Y:S01]  /*22fe0*/  ENDCOLLECTIVE ;  /* 0x000000000000791b */ /* 0x003fe20003800000 */
.L_x_14792:
        /* <DEDUP_REMOVED lines=11> */
.L_x_14793:
[----:B------:R-:W-:Y:S02]  /*230a0*/  IMAD.MOV.U32 R13, RZ, RZ, R24 ;  /* 0x000000ffff0d7224 */ /* 0x000fe400078e0018 */
[----:B------:R-:W-:Y:S01]  /*230b0*/  IMAD.MOV.U32 R12, RZ, RZ, 0x4 ;  /* 0x00000004ff0c7424 */ /* 0x000fe200078e00ff */
[----:B------:R-:W-:-:S13]  /*230c0*/  IADD3 R2, P1, R14, R5, RZ ;  /* 0x000000050e027210 */ /* 0x000fda0007f3e0ff */
[----:B------:R-:W-:Y:S05]  /*230d0*/  WARPSYNC.COLLECTIVE R15, `(.L_x_14794) ;  /* 0x000000000f087348 */ /* 0x000fea0003c00000 */
[----:B------:R0:W1:Y:S02]  /*230e0*/  SHFL.IDX P6, R14, R13, R12, R11 ;  /* 0x0000000c0d0e7389 */ /* 0x00006400000c000b */
[----:B01----:R-:W-:Y:S01]  /*230f0*/  ENDCOLLECTIVE ;  /* 0x000000000000791b */ /* 0x003fe20003800000 */
.L_x_14794:
        /* <DEDUP_REMOVED lines=11> */
.L_x_14795:
[----:B------:R-:W-:Y:S02]  /*231b0*/  IMAD.MOV.U32 R13, RZ, RZ, R24 ;  /* 0x000000ffff0d7224 */ /* 0x000fe400078e0018 */
[----:B------:R-:W-:Y:S01]  /*231c0*/  IMAD.MOV.U32 R12, RZ, RZ, 0x5 ;  /* 0x00000005ff0c7424 */ /* 0x000fe200078e00ff */
[----:B------:R-:W-:-:S13]  /*231d0*/  IADD3 R2, P1, R14, R5, RZ ;  /* 0x000000050e027210 */ /* 0x000fda0007f3e0ff */
[----:B------:R-:W-:Y:S05]  /*231e0*/  WARPSYNC.COLLECTIVE R15, `(.L_x_14796) ;  /* 0x000000000f087348 */ /* 0x000fea0003c00000 */
[----:B------:R0:W1:Y:S02]  /*231f0*/  SHFL.IDX P6, R14, R13, R12, R11 ;  /* 0x0000000c0d0e7389 */ /* 0x00006400000c000b */
[----:B01----:R-:W-:Y:S01]  /*23200*/  ENDCOLLECTIVE ;  /* 0x000000000000791b */ /* 0x003fe20003800000 */
.L_x_14796:
        /* <DEDUP_REMOVED lines=11> */
.L_x_14797:
[----:B------:R-:W-:Y:S01]  /*232c0*/  MOV R13, R24 ;  /* 0x00000018000d7202 */ /* 0x000fe20000000f00 */
[----:B------:R-:W-:Y:S01]  /*232d0*/  IMAD.MOV.U32 R12, RZ, RZ, 0x6 ;  /* 0x00000006ff0c7424 */ /* 0x000fe200078e00ff */
[----:B------:R-:W-:-:S13]  /*232e0*/  IADD3 R2, P1, R14, R5, RZ ;  /* 0x000000050e027210 */ /* 0x000fda0007f3e0ff */
[----:B------:R-:W-:Y:S05]  /*232f0*/  WARPSYNC.COLLECTIVE R15, `(.L_x_14798) ;  /* 0x000000000f087348 */ /* 0x000fea0003c00000 */
[----:B------:R0:W1:Y:S02]  /*23300*/  SHFL.IDX P6, R14, R13, R12, R11 ;  /* 0x0000000c0d0e7389 */ /* 0x00006400000c000b */
[----:B01----:R-:W-:Y:S01]  /*23310*/  ENDCOLLECTIVE ;  /* 0x000000000000791b */ /* 0x003fe20003800000 */
.L_x_14798:
        /* <DEDUP_REMOVED lines=11> */
.L_x_14799:
[----:B------:R-:W-:Y:S02]  /*233d0*/  IMAD.MOV.U32 R13, RZ, RZ, R24 ;  /* 0x000000ffff0d7224 */ /* 0x000fe400078e0018 */
[----:B------:R-:W-:Y:S01]  /*233e0*/  IMAD.MOV.U32 R12, RZ, RZ, 0x7 ;  /* 0x00000007ff0c7424 */ /* 0x000fe200078e00ff */
[----:B------:R-:W-:-:S13]  /*233f0*/  IADD3 R2, P1, R14, R5, RZ ;  /* 0x000000050e027210 */ /* 0x000fda0007f3e0ff */
[----:B------:R-:W-:Y:S05]  /*23400*/  WARPSYNC.COLLECTIVE R15, `(.L_x_14800) ;  /* 0x000000000f087348 */ /* 0x000fea0003c00000 */
[----:B------:R0:W1:Y:S02]  /*23410*/  SHFL.IDX P6, R14, R13, R12, R11 ;  /* 0x0000000c0d0e7389 */ /* 0x00006400000c000b */
[----:B01----:R-:W-:Y:S01]  /*23420*/  ENDCOLLECTIVE ;  /* 0x000000000000791b */ /* 0x003fe20003800000 */
.L_x_14800:
        /* <DEDUP_REMOVED lines=10> */
.L_x_14801:
[----:B------:R-:W-:Y:S05]  /*234d0*/  BRA `(.L_x_14802) ;  /* 0xffffff9800a47947 */ /* 0x000fea000383ffff */
.L_x_14601:
[----:B------:R-:W-:Y:S01]  /*234e0*/  BSSY B0, `(.L_x_14803) ;  /* 0x0000008000007945 */ /* 0x000fe20003800000 */
[----:B------:R-:W-:Y:S02]  /*234f0*/  IMAD.MOV.U32 R13, RZ, RZ, R16 ;  /* 0x000000ffff0d7224 */ /* 0x000fe400078e0010 */
[----:B-1----:R-:W-:Y:S02]  /*23500*/  IMAD.MOV.U32 R12, RZ, RZ, RZ ;  /* 0x000000ffff0c7224 */ /* 0x002fe400078e00ff */
[----:B------:R-:W-:Y:S02]  /*23510*/  IMAD.MOV.U32 R11, RZ, RZ, 0x1f ;  /* 0x0000001fff0b7424 */ /* 0x000fe400078e00ff */
[----:B------:R-:W-:-:S07]  /*23520*/  IMAD.MOV.U32 R15, RZ, RZ, -0x1 ;  /* 0xffffffffff0f7424 */ /* 0x000fce00078e00ff */
[----:B--2---:R-:W-:Y:S05]  /*23530*/  WARPSYNC.COLLECTIVE R15, `(.L_x_14804) ;  /* 0x000000000f087348 */ /* 0x004fea0003c00000 */
[----:B------:R0:W1:Y:S02]  /*23540*/  SHFL.IDX P6, R14, R13, R12, R11 ;  /* 0x0000000c0d0e7389 */ /* 0x00006400000c000b */
[----:B012---:R-:W-:Y:S01]  /*23550*/  ENDCOLLECTIVE ;  /* 0x000000000000791b */ /* 0x007fe20003800000 */
.L_x_14804:
[----:B------:R-:W-:Y:S05]  /*23560*/  BSYNC B0 ;  /* 0x0000000000007941 */ /* 0x000fea0003800000 */
.L_x_14803:
        /* <DEDUP_REMOVED lines=9> */
.L_x_14805:
        /* <DEDUP_REMOVED lines=18> */
.L_x_14806:
[----:B------:R-:W-:Y:S02]  /*23720*/  MOV R12, 0x2 ;  /* 0x00000002000c7802 */ /* 0x000fe40000000f00 */
[----:B------:R-:W-:-:S05]  /*23730*/  SEL R5, R14, RZ, P1 ;  /* 0x000000ff0e057207 */ /* 0x000fca0000800000 */
[----:B------:R-:W-:-:S04]  /*23740*/  IMAD.IADD R4, R2, 0x1, R5 ;  /* 0x0000000102047824 */ /* 0x000fc800078e0205 */
[----:B------:R-:W-:-:S07]  /*23750*/  IMAD.MOV.U32 R13, RZ, RZ, R4 ;  /* 0x000000ffff0d7224 */ /* 0x000fce00078e0004 */
[----:B------:R-:W-:Y:S05]  /*23760*/  WARPSYNC.COLLECTIVE R15, `(.L_x_14807) ;  /* 0x000000000f087348 */ /* 0x000fea0003c00000 */
[----:B------:R0:W1:Y:S02]  /*23770*/  SHFL.UP P6, R14, R13, R12, R11 ;  /* 0x0400000c0d0e7389 */ /* 0x00006400000c000b */
[----:B01----:R-:W-:Y:S01]  /*23780*/  ENDCOLLECTIVE ;  /* 0x000000000000791b */ /* 0x003fe20003800000 */
.L_x_14807:
[----:B------:R-:W-:Y:S01]  /*23790*/  IMAD.MOV.U32 R12, RZ, RZ, 0x4 ;  /* 0x00000004ff0c7424 */ /* 0x000fe200078e00ff */
[----:B------:R-:W-:-:S05]  /*237a0*/  SEL R5, R14, RZ, P2 ;  /* 0x000000ff0e057207 */ /* 0x000fca0001000000 */
[----:B------:R-:W-:-:S04]  /*237b0*/  IMAD.IADD R5, R4, 0x1, R5 ;  /* 0x0000000104057824 */ /* 0x000fc800078e0205 */
[----:B------:R-:W-:-:S07]  /*237c0*/  IMAD.MOV.U32 R13, RZ, RZ, R5 ;  /* 0x000000ffff0d7224 */ /* 0x000fce00078e0005 */
[----:B------:R-:W-:Y:S05]  /*237d0*/  WARPSYNC.COLLECTIVE R15, `(.L_x_14808) ;  /* 0x000000000f087348 */ /* 0x000fea0003c00000 */
[----:B------:R0:W1:Y:S02]  /*237e0*/  SHFL.UP P6, R14, R13, R12, R11 ;  /* 0x0400000c0d0e7389 */ /* 0x00006400000c000b */
[----:B01----:R-:W-:Y:S01]  /*237f0*/  ENDCOLLECTIVE ;  /* 0x000000000000791b */ /* 0x003fe20003800000 */
.L_x_14808:
[----:B------:R-:W-:Y:S01]  /*23800*/  IMAD.MOV.U32 R12, RZ, RZ, 0x8 ;  /* 0x00000008ff0c7424 */ /* 0x000fe200078e00ff */
[----:B------:R-:W-:-:S05]  /*23810*/  SEL R6, R14, RZ, P3 ;  /* 0x000000ff0e067207 */ /* 0x000fca0001800000 */
[----:B------:R-:W-:-:S04]  /*23820*/  IMAD.IADD R6, R5, 0x1, R6 ;  /* 0x0000000105067824 */ /* 0x000fc800078e0206 */
[----:B------:R-:W-:-:S07]  /*23830*/  IMAD.MOV.U32 R13, RZ, RZ, R6 ;  /* 0x000000ffff0d7224 */ /* 0x000fce00078e0006 */
[----:B------:R-:W-:Y:S05]  /*23840*/  WARPSYNC.COLLECTIVE R15, `(.L_x_14809) ;  /* 0x000000000f087348 */ /* 0x000fea0003c00000 */
[----:B------:R0:W1:Y:S02]  /*23850*/  SHFL.UP P6, R14, R13, R12, R11 ;  /* 0x0400000c0d0e7389 */ /* 0x00006400000c000b */
[----:B01----:R-:W-:Y:S01]  /*23860*/  ENDCOLLECTIVE ;  /* 0x000000000000791b */ /* 0x003fe20003800000 */
.L_x_14809:
[----:B------:R-:W-:Y:S01]  /*23870*/  IMAD.MOV.U32 R12, RZ, RZ, 0x10 ;  /* 0x00000010ff0c7424 */ /* 0x000fe200078e00ff */
[----:B------:R-:W-:-:S05]  /*23880*/  SEL R3, R14, RZ, P4 ;  /* 0x000000ff0e037207 */ /* 0x000fca0002000000 */
[----:B------:R-:W-:-:S04]  /*23890*/  IMAD.IADD R4, R6, 0x1, R3 ;  /* 0x0000000106047824 */ /* 0x000fc800078e0203 */
[----:B------:R-:W-:-:S07]  /*238a0*/  IMAD.MOV.U32 R13, RZ, RZ, R4 ;  /* 0x000000ffff0d7224 */ /* 0x000fce00078e0004 */
[----:B------:R-:W-:Y:S05]  /*238b0*/  WARPSYNC.COLLECTIVE R15, `(.L_x_14810) ;  /* 0x000000000f087348 */ /* 0x000fea0003c00000 */
[----:B------:R0:W1:Y:S02]  /*238c0*/  SHFL.UP P6, R14, R13, R12, R11 ;  /* 0x0400000c0d0e7389 */ /* 0x00006400000c000b */
[----:B01----:R-:W-:Y:S01]  /*238d0*/  ENDCOLLECTIVE ;  /* 0x000000000000791b */ /* 0x003fe20003800000 */
.L_x_14810:
        /* <DEDUP_REMOVED lines=8> */
.L_x_14811:
[----:B------:R-:W-:Y:S05]  /*23960*/  BRA `(.L_x_14812) ;  /* 0xffffff9800a87947 */ /* 0x000fea000383ffff */
.L_x_14606:
[----:B------:R-:W-:Y:S01]  /*23970*/  BSSY B0, `(.L_x_14813) ;  /* 0x0000008000007945 */ /* 0x000fe20003800000 */
[----:B-----5:R-:W-:Y:S02]  /*23980*/  IMAD.MOV.U32 R13, RZ, RZ, R2 ;  /* 0x000000ffff0d7224 */ /* 0x020fe400078e0002 */
[----:B-1----:R-:W-:Y:S02]  /*23990*/  IMAD.MOV.U32 R12, RZ, RZ, 0x1 ;  /* 0x00000001ff0c7424 */ /* 0x002fe400078e00ff */
[----:B------:R-:W-:Y:S02]  /*239a0*/  IMAD.MOV.U32 R11, RZ, RZ, RZ ;  /* 0x000000ffff0b7224 */ /* 0x000fe400078e00ff */
[----:B------:R-:W-:-:S07]  /*239b0*/  IMAD.MOV.U32 R15, RZ, RZ, -0x1 ;  /* 0xffffffffff0f7424 */ /* 0x000fce00078e00ff */
[----:B0-2---:R-:W-:Y:S05]  /*239c0*/  WARPSYNC.COLLECTIVE R15, `(.L_x_14814) ;  /* 0x000000000f087348 */ /* 0x005fea0003c00000 */
[----:B------:R1:W3:Y:S02]  /*239d0*/  SHFL.UP P6, R14, R13, R12, R11 ;  /* 0x0400000c0d0e7389 */ /* 0x0002e400000c000b */
[----:B0123--:R-:W-:Y:S01]  /*239e0*/  ENDCOLLECTIVE ;  /* 0x000000000000791b */ /* 0x00ffe20003800000 */
.L_x_14814:
[----:B------:R-:W-:Y:S05]  /*239f0*/  BSYNC B0 ;  /* 0x0000000000007941 */ /* 0x000fea0003800000 */
.L_x_14813:
        /* <DEDUP_REMOVED lines=8> */
.L_x_14815:
[----:B------:R-:W-:Y:S01]  /*23a80*/  IMAD.MOV.U32 R12, RZ, RZ, 0x4 ;  /* 0x00000004ff0c7424 */ /* 0x000fe200078e00ff */
[----:B------:R-:W-:-:S05]  /*23a90*/  SEL R14, R14, RZ, P2 ;  /* 0x000000ff0e0e7207 */ /* 0x000fca0001000000 */
[----:B------:R-:W-:-:S04]  /*23aa0*/  IMAD.IADD R3, R13, 0x1, R14 ;  /* 0x000000010d037824 */ /* 0x000fc800078e020e */
[----:B------:R-:W-:-:S07]  /*23ab0*/  IMAD.MOV.U32 R13, RZ, RZ, R3 ;  /* 0x000000ffff0d7224 */ /* 0x000fce00078e0003 */
[----:B------:R-:W-:Y:S05]  /*23ac0*/  WARPSYNC.COLLECTIVE R15, `(.L_x_14816) ;  /* 0x000000000f087348 */ /* 0x000fea0003c00000 */
[----:B------:R0:W1:Y:S02]  /*23ad0*/  SHFL.UP P6, R14, R13, R12, R11 ;  /* 0x0400000c0d0e7389 */ /* 0x00006400000c000b */
[----:B01----:R-:W-:Y:S01]  /*23ae0*/  ENDCOLLECTIVE ;  /* 0x000000000000791b */ /* 0x003fe20003800000 */
.L_x_14816:
[----:B------:R-:W-:Y:S01]  /*23af0*/  IMAD.MOV.U32 R12, RZ, RZ, 0x8 ;  /* 0x00000008ff0c7424 */ /* 0x000fe200078e00ff */
[----:B------:R-:W-:-:S05]  /*23b00*/  SEL R4, R14, RZ, P3 ;  /* 0x000000ff0e047207 */ /* 0x000fca0001800000 */
[----:B------:R-:W-:-:S05]  /*23b10*/  IMAD.IADD R4, R3, 0x1, R4 ;  /* 0x0000000103047824 */ /* 0x000fca00078e0204 */
[----:B------:R-:W-:-:S07]  /*23b20*/  MOV R13, R4 ;  /* 0x00000004000d7202 */ /* 0x000fce0000000f00 */
[----:B------:R-:W-:Y:S05]  /*23b30*/  WARPSYNC.COLLECTIVE R15, `(.L_x_14817) ;  /* 0x000000000f087348 */ /* 0x000fea0003c00000 */
[----:B------:R0:W1:Y:S02]  /*23b40*/  SHFL.UP P6, R14, R13, R12, R11 ;  /* 0x0400000c0d0e7389 */ /* 0x00006400000c000b */
[----:B01----:R-:W-:Y:S01]  /*23b50*/  ENDCOLLECTIVE ;  /* 0x000000000000791b */ /* 0x003fe20003800000 */
.L_x_14817:
[----:B------:R-:W-:Y:S01]  /*23b60*/  IMAD.MOV.U32 R12, RZ, RZ, 0x10 ;  /* 0x00000010ff0c7424 */ /* 0x000fe200078e00ff */
[----:B------:R-:W-:-:S05]  /*23b70*/  SEL R5, R14, RZ, P4 ;  /* 0x000000ff0e057207 */ /* 0x000fca0002000000 */
[----:B------:R-:W-:-:S04]  /*23b80*/  IMAD.IADD R5, R4, 0x1, R5 ;  /* 0x0000000104057824 */ /* 0x000fc800078e0205 */
[----:B------:R-:W-:-:S07]  /*23b90*/  IMAD.MOV.U32 R13, RZ, RZ, R5 ;  /* 0x000000ffff0d7224 */ /* 0x000fce00078e0005 */
[----:B------:R-:W-:Y:S05]  /*23ba0*/  WARPSYNC.COLLECTIVE R15, `(.L_x_14818) ;  /* 0x000000000f087348 */ /* 0x000fea0003c00000 */
[----:B------:R0:W1:Y:S02]  /*23bb0*/  SHFL.UP P6, R14, R13, R12, R11 ;  /* 0x0400000c0d0e7389 */ /* 0x00006400000c000b */
[----:B01----:R-:W-:Y:S01]  /*23bc0*/  ENDCOLLECTIVE ;  /* 0x000000000000791b */ /* 0x003fe20003800000 */
.L_x_14818:
        /* <DEDUP_REMOVED lines=8> */
.L_x_14819:
[----:B------:R-:W-:Y:S05]  /*23c50*/  BRA `(.L_x_14820) ;  /* 0xffffff9800887947 */ /* 0x000fea000383ffff */
.L_x_14608:
[----:B------:R-:W-:Y:S01]  /*23c60*/  BSSY B0, `(.L_x_14821) ;  /* 0x0000006000007945 */ /* 0x000fe20003800000 */
[----:B------:R-:W-:Y:S01]  /*23c70*/  PLOP3.LUT P6, PT, P6, PT, PT, 0x8, 0x0 ;  /* 0x000000000000781c */ /* 0x000fe200037ce170 */
[----:B------:R-:W-:-:S12]  /*23c80*/  IMAD.MOV.U32 R15, RZ, RZ, -0x1 ;  /* 0xffffffffff0f7424 */ /* 0x000fd800078e00ff */
[----:B01----:R-:W-:Y:S05]  /*23c90*/  WARPSYNC.COLLECTIVE R15, `(.L_x_14822) ;  /* 0x000000000f087348 */ /* 0x003fea0003c00000 */
[----:B------:R-:W-:Y:S01]  /*23ca0*/  VOTE.ANY R14, PT, P6 ;  /* 0x00000000000e7806 */ /* 0x000fe200030e0100 */
[----:B01----:R-:W-:Y:S06]  /*23cb0*/  ENDCOLLECTIVE ;  /* 0x000000000000791b */ /* 0x003fec0003800000 */
.L_x_14822:
[----:B------:R-:W-:Y:S05]  /*23cc0*/  BSYNC B0 ;  /* 0x0000000000007941 */ /* 0x000fea0003800000 */
.L_x_14821:
        /* <DEDUP_REMOVED lines=9> */
.L_x_14823:
[----:B------:R-:W-:Y:S01]  /*23d60*/  IMAD.MOV.U32 R17, RZ, RZ, R14 ;  /* 0x000000ffff117224 */ /* 0x000fe200078e000e */
[----:B------:R-:W-:Y:S06]  /*23d70*/  BRA `(.L_x_14824) ;  /* 0xffffff9800787947 */ /* 0x000fec000383ffff */
.L_x_14610:
[----:B------:R-:W-:Y:S01]  /*23d80*/  BSSY B0, `(.L_x_14825) ;  /* 0x0000007000007945 */ /* 0x000fe20003800000 */
[----:B------:R-:W-:Y:S02]  /*23d90*/  IMAD.MOV.U32 R13, RZ, RZ, R3 ;  /* 0x000000ffff0d7224 */ /* 0x000fe400078e0003 */
[----:B------:R-:W-:Y:S02]  /*23da0*/  IMAD.MOV.U32 R11, RZ, RZ, 0x1f ;  /* 0x0000001fff0b7424 */ /* 0x000fe400078e00ff */
[----:B------:R-:W-:-:S07]  /*23db0*/  IMAD.MOV.U32 R15, RZ, RZ, -0x1 ;  /* 0xffffffffff0f7424 */ /* 0x000fce00078e00ff */
[----:B0-23--:R-:W-:Y:S05]  /*23dc0*/  WARPSYNC.COLLECTIVE R15, `(.L_x_14826) ;  /* 0x000000000f087348 */ /* 0x00dfea0003c00000 */
[----:B------:R1:W4:Y:S02]  /*23dd0*/  SHFL.IDX P6, R14, R13, R12, R11 ;  /* 0x0000000c0d0e7389 */ /* 0x00032400000c000b */
[----:B01234-:R-:W-:Y:S01]  /*23de0*/  ENDCOLLECTIVE ;  /* 0x000000000000791b */ /* 0x01ffe20003800000 */
.L_x_14826:
[----:B------:R-:W-:Y:S05]  /*23df0*/  BSYNC B0 ;  /* 0x0000000000007941 */ /* 0x000fea0003800000 */
.L_x_14825:
[----:B------:R-:W-:Y:S01]  /*23e00*/  IMAD.MOV.U32 R6, RZ, RZ, R14 ;  /* 0x000000ffff067224 */ /* 0x000fe200078e000e */
[----:B------:R-:W-:Y:S06]  /*23e10*/  BRA `(.L_x_14609) ;  /* 0xffffff98006c7947 */ /* 0x000fec000383ffff */
.L_x_14614:
[----:B0-----:R0:W4:Y:S02]  /*23e20*/  SYNCS.PHASECHK.TRANS64.TRYWAIT P0, [R5+URZ+0x16820], R0 ;  /* 0x01682000050075a7 */ /* 0x001124000800017f */
[----:B----4-:R-:W-:Y:S05]  /*23e30*/  @!P0 NANOSLEEP.SYNCS 0x989680 ;  /* 0x009896800000895d */ /* 0x010fea0003900000 */
[----:B------:R-:W4:Y:S02]  /*23e40*/  @!P0 SYNCS.PHASECHK.TRANS64 P0, [R5+URZ+0x16820], R0 ;  /* 0x01682000050085a7 */ /* 0x000f24000800007f */
[----:B----4-:R-:W-:Y:S05]  /*23e50*/  @!P0 BRA `(.L_x_14614) ;  /* 0xfffffffc00f08947 */ /* 0x010fea000383ffff */
[----:B------:R-:W-:Y:S05]  /*23e60*/  BRA `(.L_x_14827) ;  /* 0xffffff9c00e47947 */ /* 0x000fea000383ffff */
.L_x_14615:
[----:B------:R-:W4:Y:S01]  /*23e70*/  S2R R2, SR_TID.X ;  /* 0x0000000000027919 */ /* 0x000f220000002100 */
[----:B------:R-:W-:Y:S01]  /*23e80*/  BSSY B0, `(.L_x_14828) ;  /* 0x000000a000007945 */ /* 0x000fe20003800000 */
[----:B-1----:R-:W-:Y:S02]  /*23e90*/  IMAD.MOV.U32 R12, RZ, RZ, RZ ;  /* 0x000000ffff0c7224 */ /* 0x002fe400078e00ff */
[----:B------:R-:W-:Y:S02]  /*23ea0*/  IMAD.MOV.U32 R11, RZ, RZ, 0x1f ;  /* 0x0000001fff0b7424 */ /* 0x000fe400078e00ff */
[----:B------:R-:W-:Y:S01]  /*23eb0*/  IMAD.MOV.U32 R15, RZ, RZ, -0x1 ;  /* 0xffffffffff0f7424 */ /* 0x000fe200078e00ff */
[----:B----4-:R-:W-:-:S04]  /*23ec0*/  SHF.R.U32.HI R2, RZ, 0x5, R2 ;  /* 0x00000005ff027819 */ /* 0x010fc80000011602 */
[----:B------:R-:W-:-:S05]  /*23ed0*/  LOP3.LUT R2, R2, 0x3, RZ, 0xc0, !PT ;  /* 0x0000000302027812 */ /* 0x000fca00078ec0ff */
[----:B------:R-:W-:-:S07]  /*23ee0*/  IMAD.MOV.U32 R13, RZ, RZ, R2 ;  /* 0x000000ffff0d7224 */ /* 0x000fce00078e0002 */
[----:B0-23--:R-:W-:Y:S05]  /*23ef0*/  WARPSYNC.COLLECTIVE R15, `(.L_x_14829) ;  /* 0x000000000f087348 */ /* 0x00dfea0003c00000 */
[----:B------:R1:W4:Y:S02]  /*23f00*/  SHFL.IDX P6, R14, R13, R12, R11 ;  /* 0x0000000c0d0e7389 */ /* 0x00032400000c000b */
[----:B01234-:R-:W-:Y:S01]  /*23f10*/  ENDCOLLECTIVE ;  /* 0x000000000000791b */ /* 0x01ffe20003800000 */
.L_x_14829:
[----:B------:R-:W-:Y:S05]  /*23f20*/  BSYNC B0 ;  /* 0x0000000000007941 */ /* 0x000fea0003800000 */
.L_x_14828:
[----:B------:R-:W-:Y:S05]  /*23f30*/  BRA `(.L_x_14830) ;  /* 0xffffff9c00cc7947 */ /* 0x000fea000383ffff */
.L_x_14616:
[----:B------:R-:W-:Y:S01]  /*23f40*/  BSSY B0, `(.L_x_14831) ;  /* 0x0000006000007945 */ /* 0x000fe20003800000 */
[----:B------:R-:W-:-:S07]  /*23f50*/  IMAD.MOV.U32 R15, RZ, RZ, -0x1 ;  /* 0xffffffffff0f7424 */ /* 0x000fce00078e00ff */
[----:B0123--:R-:W-:Y:S05]  /*23f60*/  WARPSYNC.COLLECTIVE R15, `(.L_x_14832) ;  /* 0x000000000f0c7348 */ /* 0x00ffea0003c00000 */
[----:B------:R-:W-:Y:S02]  /*23f70*/  ELECT P6, UR62, PT ;  /* 0x00000000003e782f */ /* 0x000fe400038c0000 */
[----:B------:R-:W-:Y:S01]  /*23f80*/  MOV R14, UR62 ;  /* 0x0000003e000e7c02 */ /* 0x000fe20008000f00 */
[----:B0123--:R-:W-:Y:S10]  /*23f90*/  ENDCOLLECTIVE ;  /* 0x000000000000791b */ /* 0x00fff40003800000 */
.L_x_14832:
[----:B------:R-:W-:Y:S05]  /*23fa0*/  BSYNC B0 ;  /* 0x0000000000007941 */ /* 0x000fea0003800000 */
.L_x_14831:
[----:B------:R-:W-:Y:S05]  /*23fb0*/  BRA `(.L_x_14833) ;  /* 0xffffff9c00c07947 */ /* 0x000fea000383ffff */
.L_x_14618:
[----:B0-----:R0:W4:Y:S02]  /*23fc0*/  SYNCS.PHASECHK.TRANS64.TRYWAIT P1, [R3+URZ+0x16840], R2 ;  /* 0x01684002030075a7 */ /* 0x001124000802017f */
[----:B----4-:R-:W-:Y:S05]  /*23fd0*/  @!P1 NANOSLEEP.SYNCS 0x989680 ;  /* 0x009896800000995d */ /* 0x010fea0003900000 */
[----:B------:R-:W4:Y:S02]  /*23fe0*/  @!P1 SYNCS.PHASECHK.TRANS64 P1, [R3+URZ+0x16840], R2 ;  /* 0x01684002030095a7 */ /* 0x000f24000802007f */
[----:B----4-:R-:W-:Y:S05]  /*23ff0*/  @!P1 BRA `(.L_x_14618) ;  /* 0xfffffffc00f09947 */ /* 0x010fea000383ffff */
[----:B------:R-:W-:Y:S05]  /*24000*/  BRA `(.L_x_14834) ;  /* 0xffffff9c00e07947 */ /* 0x000fea000383ffff */
.L_x_14620:
[----:B----4-:R4:W0:Y:S02]  /*24010*/  SYNCS.PHASECHK.TRANS64.TRYWAIT P1, [R25+URZ+0x16840], R0 ;  /* 0x01684000190075a7 */ /* 0x010824000802017f */
[----:B0-----:R-:W-:Y:S05]  /*24020*/  @!P1 NANOSLEEP.SYNCS 0x989680 ;  /* 0x009896800000995d */ /* 0x001fea0003900000 */
[----:B------:R-:W0:Y:S02]  /*24030*/  @!P1 SYNCS.PHASECHK.TRANS64 P1, [R25+URZ+0x16840], R0 ;  /* 0x01684000190095a7 */ /* 0x000e24000802007f */
[----:B0-----:R-:W-:Y:S05]  /*24040*/  @!P1 BRA `(.L_x_14620) ;  /* 0xfffffffc00f09947 */ /* 0x001fea000383ffff */
[----:B------:R-:W-:Y:S05]  /*24050*/  BRA `(.L_x_14835) ;  /* 0xffffff9c00ec7947 */ /* 0x000fea000383ffff */
.L_x_14622:
[----:B------:R0:W0:Y:S02]  /*24060*/  SYNCS.PHASECHK.TRANS64.TRYWAIT P1, [R3+URZ+0x16860], R2 ;  /* 0x01686002030075a7 */ /* 0x000024000802017f */
[----:B0-----:R-:W-:Y:S05]  /*24070*/  @!P1 NANOSLEEP.SYNCS 0x989680 ;  /* 0x009896800000995d */ /* 0x001fea0003900000 */
[----:B------:R-:W0:Y:S02]  /*24080*/  @!P1 SYNCS.PHASECHK.TRANS64 P1, [R3+URZ+0x16860], R2 ;  /* 0x01686002030095a7 */ /* 0x000e24000802007f */
[----:B0-----:R-:W-:Y:S05]  /*24090*/  @!P1 BRA `(.L_x_14622) ;  /* 0xfffffffc00f09947 */ /* 0x001fea000383ffff */
[----:B------:R-:W-:Y:S05]  /*240a0*/  BRA `(.L_x_14836) ;  /* 0xffffff9c00e87947 */ /* 0x000fea000383ffff */
.L_x_14837:
        /* <DEDUP_REMOVED lines=13> */
.L_x_15877:


//--------------------- .text._ZN7cutlass13device_kernelIN5flash11enable_sm90INS1_16FlashAttnFwdSm90INS1_25CollectiveMainloopFwdSm90ILi2EN4cute5tupleIJNS5_1CILi1EEES8_S8_EEENS6_IJNS7_ILi192EEENS7_ILi128EEENS7_ILi64EEEEEELi64ENS_6half_tEfNS_4arch4Sm90ELb1ELb0ELb0ELb0ELb1ELb0ELb0ELb1ELb1ELb1ELb0ELb0EEENS1_21CollectiveEpilogueFwdINS6_IJSA_SC_SB_EEES9_SE_SG_Li384ELb0ELb1ELb0ELb0EEENS1_30DynamicPersistentTileSchedulerILi384ELi128ELb0ELb1ELb1EEEEEEEEEvNT_6ParamsE --------------------------
	.section	.text._ZN7cutlass13device_kernelIN5flash11enable_sm90INS1_16FlashAttnFwdSm90INS1_25CollectiveMainloopFwdSm90ILi2EN4cute5tupleIJNS5_1CILi1EEES8_S8_EEENS6_IJNS7_ILi192EEENS7_ILi128EEENS7_ILi64EEEEEELi64ENS_6half_tEfNS_4arch4Sm90ELb1ELb0ELb0ELb0ELb1ELb0ELb0ELb1ELb1ELb1ELb0ELb0EEENS1_21CollectiveEpilogueFwdINS6_IJSA_SC_SB_EEES9_SE_SG_Li384ELb0ELb1ELb0ELb0EEENS1_30DynamicPersistentTileSchedulerILi384ELi128ELb0ELb1ELb1EEEEEEEEEvNT_6ParamsE,"ax",@progbits
	.align	128
.text._ZN7cutlass13device_kernelIN5flash11enable_sm90INS1_16FlashAttnFwdSm90INS1_25CollectiveMainloopFwdSm90ILi2EN4cute5tupleIJNS5_1CILi1EEES8_S8_EEENS6_IJNS7_ILi192EEENS7_ILi128EEENS7_ILi64EEEEEELi64ENS_6half_tEfNS_4arch4Sm90ELb1ELb0ELb0ELb0ELb1ELb0ELb0ELb1ELb1ELb1ELb0ELb0EEENS1_21CollectiveEpilogueFwdINS6_IJSA_SC_SB_EEES9_SE_SG_Li384ELb0ELb1ELb0ELb0EEENS1_30DynamicPersistentTileSchedulerILi384ELi128ELb0ELb1ELb1EEEEEEEEEvNT_6ParamsE:
        .type           _ZN7cutlass13device_kernelIN5flash11enable_sm90INS1_16FlashAttnFwdSm90INS1_25CollectiveMainloopFwdSm90ILi2EN4cute5tupleIJNS5_1CILi1EEES8_S8_EEENS6_IJNS7_ILi192EEENS7_ILi128EEENS7_ILi64EEEEEELi64ENS_6half_tEfNS_4arch4Sm90ELb1ELb0ELb0ELb0ELb1ELb0ELb0ELb1ELb1ELb1ELb0ELb0EEENS1_21CollectiveEpilogueFwdINS6_IJSA_SC_SB_EEES9_SE_SG_Li384ELb0ELb1ELb0ELb0EEENS1_30DynamicPersistentTileSchedulerILi384ELi128ELb0ELb1ELb1EEEEEEEEEvNT_6ParamsE,@function
        .size           _ZN7cutlass13device_kernelIN5flash11enable_sm90INS1_16FlashAttnFwdSm90INS1_25CollectiveMainloopFwdSm90ILi2EN4cute5tupleIJNS5_1CILi1EEES8_S8_EEENS6_IJNS7_ILi192EEENS7_ILi128EEENS7_ILi64EEEEEELi64ENS_6half_tEfNS_4arch4Sm90ELb1ELb0ELb0ELb0ELb1ELb0ELb0ELb1ELb1ELb1ELb0ELb0EEENS1_21CollectiveEpilogueFwdINS6_IJSA_SC_SB_EEES9_SE_SG_Li384ELb0ELb1ELb0ELb0EEENS1_30DynamicPersistentTileSchedulerILi384ELi128ELb0ELb1ELb1EEEEEEEEEvNT_6ParamsE,(.L_x_15878 - _ZN7cutlass13device_kernelIN5flash11enable_sm90INS1_16FlashAttnFwdSm90INS1_25CollectiveMainloopFwdSm90ILi2EN4cute5tupleIJNS5_1CILi1EEES8_S8_EEENS6_IJNS7_ILi192EEENS7_ILi128EEENS7_ILi64EEEEEELi64ENS_6half_tEfNS_4arch4Sm90ELb1ELb0ELb0ELb0ELb1ELb0ELb0ELb1ELb1ELb1ELb0ELb0EEENS1_21CollectiveEpilogueFwdINS6_IJSA_SC_SB_EEES9_SE_SG_Li384ELb0ELb1ELb0ELb0EEENS1_30DynamicPersistentTileSchedulerILi384ELi128ELb0ELb1ELb1EEEEEEEEEvNT_6ParamsE)
        .other          _ZN7cutlass13device_kernelIN5flash11enable_sm90INS1_16FlashAttnFwdSm90INS1_25CollectiveMainloopFwdSm90ILi2EN4cute5tupleIJNS5_1CILi1EEES8_S8_EEENS6_IJNS7_ILi192EEENS7_ILi128EEENS7_ILi64EEEEEELi64ENS_6half_tEfNS_4arch4Sm90ELb1ELb0ELb0ELb0ELb1ELb0ELb0ELb1ELb1ELb1ELb0ELb0EEENS1_21CollectiveEpilogueFwdINS6_IJSA_SC_SB_EEES9_SE_SG_Li384ELb0ELb1ELb0ELb0EEENS1_30DynamicPersistentTileSchedulerILi384ELi128ELb0ELb1ELb1EEEEEEEEEvNT_6ParamsE,@"STO_CUDA_ENTRY STV_DEFAULT"
_ZN7cutlass13device_kernelIN5flash11enable_sm90INS1_16FlashAttnFwdSm90INS1_25CollectiveMainloopFwdSm90ILi2EN4cute5tupleIJNS5_1CILi1EEES8_S8_EEENS6_IJNS7_ILi192EEENS7_ILi128EEENS7_ILi64EEEEEELi64ENS_6half_tEfNS_4arch4Sm90ELb1ELb0ELb0ELb0ELb1ELb0ELb0ELb1ELb1ELb1ELb0ELb0EEENS1_21CollectiveEpilogueFwdINS6_IJSA_SC_SB_EEES9_SE_SG_Li384ELb0ELb1ELb0ELb0EEENS1_30DynamicPersistentTileSchedulerILi384ELi128ELb0ELb1ELb1EEEEEEEEEvNT_6ParamsE:
        /* <DEDUP_REMOVED lines=45> */
.L_x_14838:
        /* <DEDUP_REMOVED lines=22> */
.L_x_14839:
        /* <DEDUP_REMOVED lines=18> */
.L_x_14840:
        /* <DEDUP_REMOVED lines=22> */
.L_x_14841:
        /* <DEDUP_REMOVED lines=23> */
.L_x_14842:
        /* <DEDUP_REMOVED lines=8> */
.L_x_14844:
        /* <DEDUP_REMOVED lines=26> */
[C---:B------:R-:W-:Y:S01]  /*0a40*/  LOP3.LUT R4, R2.reuse, 0x3fffff0, RZ, 0xc0, !PT ;  /* 0x03fffff002047812 */ /* 0x040fe200078ec0ff */
        /* <DEDUP_REMOVED lines=38> */
.L_x_14889:
        /* <DEDUP_REMOVED lines=12> */
[----:B012--5:R-:W-:Y:S05]  /*0d70*/  @!P0 BRA `(.L_x_14845) ;  /* 0x0000000000208947 */ /* 0x027fea0003800000 */
        /* <DEDUP_REMOVED lines=8> */
.L_x_14845:
[----:B------:R-:W-:Y:S01]  /*0e00*/  ULDC UR7, c[0x0][0xc54] ;  /* 0x0003150000077ab9 */ /* 0x000fe20000000800 */
[----:B------:R-:W-:Y:S01]  /*0e10*/  UMOV UR6, UR9 ;  /* 0x0000000900067c82 */ /* 0x000fe20008000000 */
[----:B------:R-:W-:-:S11]  /*0e20*/  UISETP.NE.AND UP0, UPT, UR7, 0x1, UPT ;  /* 0x000000010700788c */ /* 0x000fd6000bf05270 */
[----:B------:R-:W-:Y:S02]  /*0e30*/  @UP0 ULDC.64 UR10, c[0x0][0xc58] ;  /* 0x00031600000a0ab9 */ /* 0x000fe40000000a00 */
[----:B------:R-:W-:-:S04]  /*0e40*/  UIMAD.WIDE.U32 UR4, UR9, UR10, URZ ;  /* 0x0000000a090472a5 */ /* 0x000fc8000f8e003f */
[----:B------:R-:W-:-:S04]  /*0e50*/  @UP0 USHF.R.U32.HI UR6, URZ, UR11, UR5 ;  /* 0x0000000b3f060299 */ /* 0x000fc80008011605 */
[----:B------:R-:W-:-:S12]  /*0e60*/  UIMAD UR4, UR6, UR7, URZ ;  /* 0x00000007060472a4 */ /* 0x000fd8000f8e023f */
.L_x_14846:
[----:B------:R-:W-:Y:S01]  /*0e70*/  ULDC.64 UR10, c[0x0][0x418] ;  /* 0x00010600000a7ab9 */ /* 0x000fe20000000a00 */
[----:B------:R-:W-:Y:S01]  /*0e80*/  ULOP3.LUT UR6, URZ, UR6, URZ, 0x33, !UPT ;  /* 0x000000063f067292 */ /* 0x000fe2000f8e333f */
[----:B------:R-:W-:Y:S01]  /*0e90*/  PLOP3.LUT P0, PT, PT, PT, PT, 0x80, 0x0 ;  /* 0x000000000000781c */ /* 0x000fe20003f0f070 */
[----:B------:R-:W-:Y:S01]  /*0ea0*/  UISETP.NE.U32.AND UP0, UPT, UR10, URZ, UPT ;  /* 0x0000003f0a00728c */ /* 0x000fe2000bf05070 */
[----:B------:R-:W-:Y:S01]  /*0eb0*/  CS2R R26, SRZ ;  /* 0x00000000001a7805 */ /* 0x000fe2000001ff00 */
[----:B------:R-:W-:Y:S01]  /*0ec0*/  ULDC UR5, c[0x0][0xc3c] ;  /* 0x00030f0000057ab9 */ /* 0x000fe20000000800 */
[----:B------:R-:W-:Y:S01]  /*0ed0*/  UIADD3 UR4, UR9, -UR4, URZ ;  /* 0x8000000409047290 */ /* 0x000fe2000fffe03f */
[----:B------:R-:W-:Y:S01]  /*0ee0*/  CS2R R118, SRZ ;  /* 0x0000000000767805 */ /* 0x000fe2000001ff00 */
        /* <DEDUP_REMOVED lines=8> */
[----:B------:R-:W-:Y:S01]  /*0f70*/  UIMAD UR40, UR6, 0xc0, URZ ;  /* 0x000000c0062878a4 */ /* 0x000fe2000f8e023f */
[----:B------:R-:W-:Y:S01]  /*0f80*/  CS2R R14, SRZ ;  /* 0x00000000000e7805 */ /* 0x000fe2000001ff00 */
[----:B------:R-:W-:Y:S01]  /*0f90*/  UIMAD UR10, UR8, UR10, UR4 ;  /* 0x0000000a080a72a4 */ /* 0x000fe2000f8e0204 */
[----:B------:R-:W-:Y:S01]  /*0fa0*/  IMAD.MOV.U32 R110, RZ, RZ, RZ ;  /* 0x000000ffff6e7224 */ /* 0x000fe200078e00ff */
[----:B------:R-:W-:Y:S01]  /*0fb0*/  UIADD3 UR6, UR40, 0xbf, URZ ;  /* 0x000000bf28067890 */ /* 0x000fe2000fffe03f */
[----:B------:R-:W-:Y:S01]  /*0fc0*/  IMAD.MOV.U32 R21, RZ, RZ, RZ ;  /* 0x000000ffff157224 */ /* 0x000fe200078e00ff */
[----:B------:R-:W-:Y:S01]  /*0fd0*/  ULDC UR47, c[0x0][0x424] ;  /* 0x00010900002f7ab9 */ /* 0x000fe20000000800 */
[----:B------:R-:W-:Y:S01]  /*0fe0*/  ULDC UR7, c[0x0][0x288] ;  /* 0x0000a20000077ab9 */ /* 0x000fe20000000800 */
[----:B------:R-:W-:Y:S01]  /*0ff0*/  USEL UR47, UR47, 0x1, UP0 ;  /* 0x000000012f2f7887 */ /* 0x000fe20008000000 */
[----:B------:R-:W-:Y:S01]  /*1000*/  CS2R R12, SRZ ;  /* 0x00000000000c7805 */ /* 0x000fe2000001ff00 */
[----:B------:R-:W-:Y:S01]  /*1010*/  @UP2 ULDC UR4, c[0x0][0x44c] ;  /* 0x0001130000042ab9 */ /* 0x000fe20000000800 */
[----:B------:R-:W-:Y:S01]  /*1020*/  UIADD3 UR7, -UR7, 0x80, URZ ;  /* 0x0000008007077890 */ /* 0x000fe2000fffe13f */
[----:B------:R-:W-:Y:S01]  /*1030*/  IMAD.MOV.U32 R106, RZ, RZ, RZ ;  /* 0x000000ffff6a7224 */ /* 0x000fe200078e00ff */
        /* <DEDUP_REMOVED lines=20> */
[----:B------:R-:W-:-:S02]  /*1180*/  USHF.R.S32.HI UR49, URZ, 0x7, UR5 ;  /* 0x000000073f317899 */ /* 0x000fc40008011405 */
[----:B------:R-:W-:Y:S01]  /*1190*/  USHF.R.S32.HI UR7, URZ, 0x7, UR7 ;  /* 0x000000073f077899 */ /* 0x000fe20008011407 */
[----:B------:R-:W-:Y:S01]  /*11a0*/  ULDC UR42, c[0x0][0xc48] ;  /* 0x00031200002a7ab9 */ /* 0x000fe20000000800 */
[----:B------:R-:W-:Y:S02]  /*11b0*/  UMOV UR41, UR10 ;  /* 0x0000000a00297c82 */ /* 0x000fe40008000000 */
[----:B------:R-:W-:Y:S02]  /*11c0*/  UISETP.LT.AND UP0, UPT, UR49, UR7, UPT ;  /* 0x000000073100728c */ /* 0x000fe4000bf01270 */
[----:B------:R-:W-:Y:S02]  /*11d0*/  UISETP.NE.AND UP1, UPT, UR42, 0x1, UPT ;  /* 0x000000012a00788c */ /* 0x000fe4000bf25270 */
[----:B------:R-:W-:Y:S02]  /*11e0*/  USEL UR49, UR49, UR7, UP0 ;  /* 0x0000000731317287 */ /* 0x000fe40008000000 */
[----:B------:R-:W-:-:S02]  /*11f0*/  UP2UR UR48, UPR, URZ, 0x4 ;  /* 0x000000043f307883 */ /* 0x000fc40008000000 */
[----:B------:R-:W-:-:S05]  /*1200*/  UISETP.GE.AND UP0, UPT, UR49, 0x1, UPT ;  /* 0x000000013100788c */ /* 0x000fca000bf06270 */
[----:B------:R-:W-:Y:S01]  /*1210*/  @UP1 ULDC UR8, c[0x0][0xc4c] ;  /* 0x0003130000081ab9 */ /* 0x000fe20000000800 */
[----:B------:R-:W-:Y:S01]  /*1220*/  PLOP3.LUT P1, PT, PT, PT, UP0, 0x80, 0x0 ;  /* 0x000000000000781c */ /* 0x000fe20003f2f008 */
[----:B------:R-:W-:Y:S01]  /*1230*/  UIMAD.WIDE.U32 UR4, UR10, UR8, URZ ;  /* 0x000000080a0472a5 */ /* 0x000fe2000f8e003f */
[----:B------:R-:W-:-:S03]  /*1240*/  @UP1 ULDC UR6, c[0x0][0xc50] ;  /* 0x0003140000061ab9 */ /* 0x000fc60000000800 */
[----:B------:R-:W-:-:S04]  /*1250*/  @UP1 USHF.R.U32.HI UR41, URZ, UR6, UR5 ;  /* 0x000000063f291299 */ /* 0x000fc80008011605 */
[----:B------:R-:W-:-:S04]  /*1260*/  UIADD3 UR4, -UR41, URZ, URZ ;  /* 0x0000003f29047290 */ /* 0x000fc8000fffe13f */
[----:B------:R-:W-:Y:S01]  /*1270*/  UIMAD UR42, UR42, UR4, UR10 ;  /* 0x000000042a2a72a4 */ /* 0x000fe2000f8e020a */
[----:B------:R-:W-:Y:S11]  /*1280*/  @!P1 BRA `(.L_x_14847) ;  /* 0x0000007000009947 */ /* 0x000ff60003800000 */
        /* <DEDUP_REMOVED lines=31> */
.L_x_14848:
        /* <DEDUP_REMOVED lines=9> */
.L_x_14953:
[----:B------:R-:W-:Y:S05]  /*1510*/  @!P0 BRA `(.L_x_14850) ;  /* 0x0000000000048947 */ /* 0x000fea0003800000 */
[----:B------:R-:W-:Y:S01]  /*1520*/  BPT.TRAP 0x1 ;  /* 0x000000040000795c */ /* 0x000fe20000300000 */
.L_x_14850:
[----:B------:R-:W-:Y:S02]  /*1530*/  IMAD.U32 R4, RZ, RZ, UR38 ;  /* 0x00000026ff047e24 */ /* 0x000fe4000f8e00ff */
[----:B0-----:R-:W-:-:S03]  /*1540*/  IMAD.U32 R3, RZ, RZ, UR37 ;  /* 0x00000025ff037e24 */ /* 0x001fc6000f8e00ff */
[----:B------:R-:W-:Y:S02]  /*1550*/  LEA R4, R4, UR45, 0x3 ;  /* 0x0000002d04047c11 */ /* 0x000fe4000f8e18ff */
[----:B------:R-:W-:-:S04]  /*1560*/  SHF.L.U32 R3, R3, 0x1f, RZ ;  /* 0x0000001f03037819 */ /* 0x000fc800000006ff */
[----:B------:R0:W1:Y:S01]  /*1570*/  SYNCS.PHASECHK.TRANS64.TRYWAIT P1, [R4+URZ+0x16830], R3 ;  /* 0x01683003040075a7 */ /* 0x000062000802017f */
[----:B------:R-:W-:Y:S05]  /*1580*/  @!P0 BRA `(.L_x_14851) ;  /* 0x0000000000048947 */ /* 0x000fea0003800000 */
[----:B------:R-:W-:Y:S01]  /*1590*/  BPT.TRAP 0x1 ;  /* 0x000000040000795c */ /* 0x000fe20000300000 */
.L_x_14851:
[----:B-1----:R-:W-:Y:S05]  /*15a0*/  @P1 BRA `(.L_x_14852) ;  /* 0x0000000000081947 */ /* 0x002fea0003800000 */
[----:B------:R-:W1:Y:S02]  /*15b0*/  SYNCS.PHASECHK.TRANS64.TRYWAIT P1, [R4+URZ+0x16830], R3 ;  /* 0x01683003040075a7 */ /* 0x000e64000802017f */
[----:B-1----:R-:W-:Y:S05]  /*15c0*/  @!P1 BRA `(.L_x_14853) ;  /* 0x000000c800149947 */ /* 0x002fea0003800000 */
.L_x_14852:
        /* <DEDUP_REMOVED lines=35> */
.L_x_14854:
[----:B------:R-:W-:Y:S01]  /*1800*/  UISETP.NE.AND UP0, UPT, UR48, URZ, UPT ;  /* 0x0000003f3000728c */ /* 0x000fe2000bf05270 */
[----:B------:R-:W-:Y:S01]  /*1810*/  VIADD R7, R17, UR40 ;  /* 0x0000002811077c36 */ /* 0x000fe20008000000 */
[----:B------:R-:W-:Y:S01]  /*1820*/  ULDC UR11, c[0x0][0x2f0] ;  /* 0x0000bc00000b7ab9 */ /* 0x000fe20000000800 */
[----:B------:R-:W-:Y:S01]  /*1830*/  ULDC UR14, c[0x0][0x288] ;  /* 0x0000a200000e7ab9 */ /* 0x000fe20000000800 */
[----:B------:R-:W-:Y:S01]  /*1840*/  IMAD.U32 R5, RZ, RZ, UR11 ;  /* 0x0000000bff057e24 */ /* 0x000fe2000f8e00ff */
[----:B------:R-:W-:Y:S01]  /*1850*/  R2UR UR15, R4 ;  /* 0x00000000040f72ca */ /* 0x000fe200000e0000 */
[----:B------:R-:W-:Y:S01]  /*1860*/  UMOV UR10, UR40 ;  /* 0x00000028000a7c82 */ /* 0x000fe20008000000 */
[----:B------:R-:W-:Y:S01]  /*1870*/  PLOP3.LUT P1, PT, PT, PT, UP0, 0x80, 0x0 ;  /* 0x000000000000781c */ /* 0x000fe20003f2f008 */
[----:B------:R-:W-:Y:S01]  /*1880*/  UIADD3 UR24, UR49, -0x2, URZ ;  /* 0xfffffffe31187890 */ /* 0x000fe2000fffe03f */
[----:B------:R-:W-:Y:S02]  /*1890*/  PLOP3.LUT P2, PT, PT, PT, UP0, 0x80, 0x0 ;  /* 0x000000000000781c */ /* 0x000fe40003f4f008 */
[----:B------:R-:W-:Y:S01]  /*18a0*/  CS2R R118, SRZ ;  /* 0x0000000000767805 */ /* 0x000fe2000001ff00 */
[----:B------:R-:W-:Y:S01]  /*18b0*/  @UP0 ULDC UR6, c[0x0][0x44c] ;  /* 0x0001130000060ab9 */ /* 0x000fe20000000800 */
[----:B------:R-:W-:Y:S01]  /*18c0*/  @UP0 ULDC UR18, c[0x0][0x450] ;  /* 0x0001140000120ab9 */ /* 0x000fe20000000800 */
[----:B------:R-:W-:-:S02]  /*18d0*/  CS2R R116, SRZ ;  /* 0x0000000000747805 */ /* 0x000fc4000001ff00 */
[----:B------:R-:W-:Y:S02]  /*18e0*/  CS2R R114, SRZ ;  /* 0x0000000000727805 */ /* 0x000fe4000001ff00 */
[----:B------:R-:W-:Y:S02]  /*18f0*/  CS2R R112, SRZ ;  /* 0x0000000000707805 */ /* 0x000fe4000001ff00 */
[----:B------:R-:W-:Y:S01]  /*1900*/  CS2R R110, SRZ ;  /* 0x00000000006e7805 */ /* 0x000fe2000001ff00 */
[----:B------:R-:W-:Y:S01]  /*1910*/  @P1 IMAD.HI.U32 R0, R7, UR6, RZ ;  /* 0x0000000607001c27 */ /* 0x000fe2000f8e00ff */
[----:B------:R-:W-:-:S04]  /*1920*/  @UP0 ULDC UR6, c[0x0][0x450] ;  /* 0x0001140000060ab9 */ /* 0x000fc80000000800 */
[----:B------:R-:W-:Y:S01]  /*1930*/  @P2 SHF.R.U32.HI R7, RZ, UR6, R0 ;  /* 0x00000006ff072c19 */ /* 0x000fe20008011600 */
[----:B------:R-:W-:Y:S02]  /*1940*/  UMOV UR6, 0xffffff80 ;  /* 0xffffff8000067882 */ /* 0x000fe40000000000 */
[----:B------:R-:W-:Y:S02]  /*1950*/  UIMAD UR6, UR49, UR6, 0x80 ;  /* 0x00000080310674a4 */ /* 0x000fe4000f8e0206 */
[----:B------:R-:W2:Y:S02]  /*1960*/  SHFL.IDX PT, R2, R7, 0x1, 0x1c1f ;  /* 0x003c1f0007027f89 */ /* 0x000ea400000e0000 */
[----:B------:R-:W-:Y:S02]  /*1970*/  UIADD3 UR7, UR6, 0x1, URZ ;  /* 0x0000000106077890 */ /* 0x000fe4000fffe03f */
[----:B------:R-:W-:Y:S01]  /*1980*/  UIMAD UR6, UR47, UR11, UR6 ;  /* 0x0000000b2f0672a4 */ /* 0x000fe2000f8e0206 */
[----:B------:R-:W3:Y:S01]  /*1990*/  SHFL.IDX PT, R7, R7, RZ, 0x1c1f ;  /* 0x001c1fff07077589 */ /* 0x000ee200000e0000 */
[----:B------:R-:W-:-:S02]  /*19a0*/  UIMAD UR11, UR47, UR11, -UR14 ;  /* 0x0000000b2f0b72a4 */ /* 0x000fc4000f8e0a0e */
[----:B01----:R-:W-:-:S04]  /*19b0*/  IMAD.U32 R3, RZ, RZ, UR7 ;  /* 0x00000007ff037e24 */ /* 0x003fc8000f8e00ff */
[C---:B------:R-:W-:Y:S02]  /*19c0*/  IMAD R0, R16.reuse, -0x2, R3 ;  /* 0xfffffffe10007824 */ /* 0x040fe400078e0203 */
[----:B------:R-:W-:Y:S01]  /*19d0*/  IMAD.U32 R3, RZ, RZ, UR6 ;  /* 0x00000006ff037e24 */ /* 0x000fe2000f8e00ff */
[----:B------:R-:W-:Y:S01]  /*19e0*/  ULDC UR6, c[0x0][0x988] ;  /* 0x0002620000067ab9 */ /* 0x000fe20000000800 */
[----:B------:R-:W-:Y:S02]  /*19f0*/  IMAD R5, R5, UR47, R0 ;  /* 0x0000002f05057c24 */ /* 0x000fe4000f8e0200 */
[----:B------:R-:W-:Y:S02]  /*1a00*/  IMAD R3, R16, -0x2, R3 ;  /* 0xfffffffe10037824 */ /* 0x000fe400078e0203 */
[----:B------:R-:W-:Y:S01]  /*1a10*/  VIADD R8, R5, -UR14 ;  /* 0x8000000e05087c36 */ /* 0x000fe20008000000 */
[----:B--2---:R-:W-:-:S04]  /*1a20*/  IADD3 R2, R2, -UR14, R5 ;  /* 0x8000000e02027c10 */ /* 0x004fc8000fffe005 */
[----:B------:R-:W-:Y:S02]  /*1a30*/  VIMNMX R2, R3, R2, PT ;  /* 0x0000000203027248 */ /* 0x000fe40003fe0100 */
[----:B---3--:R-:W-:Y:S02]  /*1a40*/  VIADDMNMX R3, R7, R8, R3, PT ;  /* 0x0000000807037246 */ /* 0x008fe40003800103 */
        /* <DEDUP_REMOVED lines=94> */
[C---:B------:R-:W-:Y:S02]  /*2030*/  ISETP.GT.AND P2, PT, R3.reuse, 0x1, PT ;  /* 0x000000010300780c */ /* 0x040fe40003f44270 */
[----:B------:R-:W-:Y:S02]  /*2040*/  FMNMX.FTZ R9, R6, R9, !PT ;  /* 0x0000000906097209 */ /* 0x000fe40007810000 */
[----:B------:R-:W-:Y:S02]  /*2050*/  ISETP.GT.AND P3, PT, R3, 0x8, PT ;  /* 0x000000080300780c */ /* 0x000fe40003f64270 */
[----:B------:R-:W-:Y:S01]  /*2060*/  FSEL R25, R25, -INF , P2 ;  /* 0xff80000019197808 */ /* 0x000fe20001000000 */
[----:B------:R-:W0:Y:S01]  /*2070*/  SHFL.BFLY PT, R0, R9, 0x2, 0x1f ;  /* 0x0c401f0009007f89 */ /* 0x000e2200000e0000 */
[----:B------:R-:W-:Y:S02]  /*2080*/  ISETP.GT.AND P2, PT, R3, 0x10, PT ;  /* 0x000000100300780c */ /* 0x000fe40003f44270 */
[----:B0-----:R-:W-:Y:S01]  /*2090*/  FMNMX.FTZ R11, R9, R0, !PT ;  /* 0x00000000090b7209 */ /* 0x001fe20007810000 */
[----:B------:R-:W-:Y:S01]  /*20a0*/  IMAD.U32 R0, RZ, RZ, UR6 ;  /* 0x00000006ff007e24 */ /* 0x000fe2000f8e00ff */
[----:B------:R-:W-:Y:S01]  /*20b0*/  FSEL R9, R28, -INF , P3 ;  /* 0xff8000001c097808 */ /* 0x000fe20001800000 */
[----:B------:R-:W-:-:S02]  /*20c0*/  @UP0 ULDC UR6, c[0x0][0x44c] ;  /* 0x0001130000060ab9 */ /* 0x000fc40000000800 */
[----:B------:R-:W0:Y:S01]  /*20d0*/  SHFL.BFLY PT, R2, R11, 0x1, 0x1f ;  /* 0x0c201f000b027f89 */ /* 0x000e2200000e0000 */
[----:B------:R-:W-:Y:S02]  /*20e0*/  UIMAD.WIDE.U32 UR6, UR40, UR6, URZ ;  /* 0x00000006280672a5 */ /* 0x000fe4000f8e003f */
[----:B------:R-:W-:Y:S02]  /*20f0*/  UIADD3 UR6, UR15, 0x16840, URZ ;  /* 0x000168400f067890 */ /* 0x000fe4000fffe03f */
[----:B------:R-:W-:Y:S02]  /*2100*/  @UP0 USHF.R.U32.HI UR10, URZ, UR18, UR7 ;  /* 0x000000123f0a0299 */ /* 0x000fe40008011607 */
[----:B------:R-:W-:Y:S02]  /*2110*/  UPRMT UR6, UR43, 0x654, UR6 ;  /* 0x000006542b067896 */ /* 0x000fe40008000006 */
[----:B------:R-:W-:-:S04]  /*2120*/  UIADD3 UR11, UR11, UR10, URZ ;  /* 0x0000000a0b0b7290 */ /* 0x000fc8000fffe03f */
[----:B------:R-:W-:-:S03]  /*2130*/  USHF.R.S32.HI UR7, URZ, 0x1f, UR11 ;  /* 0x0000001f3f077899 */ /* 0x000fc6000801140b */
[----:B------:R-:W-:Y:S01]  /*2140*/  SYNCS.ARRIVE.TRANS64.RED.A1T0 RZ, [UR6], RZ ;  /* 0x000000ffffff79a7 */ /* 0x000fe20008100406 */
[----:B------:R-:W-:-:S04]  /*2150*/  ULEA.HI UR7, UR7, UR11, URZ, 0x7 ;  /* 0x0000000b07077291 */ /* 0x000fc8000f8f383f */
[----:B------:R-:W-:Y:S01]  /*2160*/  USHF.R.S32.HI UR7, URZ, 0x7, UR7 ;  /* 0x000000073f077899 */ /* 0x000fe20008011407 */
[----:B0-----:R-:W-:-:S03]  /*2170*/  FMNMX.FTZ R2, R11, R2, !PT ;  /* 0x000000020b027209 */ /* 0x001fc60007810000 */
[----:B------:R-:W-:Y:S01]  /*2180*/  UISETP.LT.AND UP0, UPT, URZ, UR7, UPT ;  /* 0x000000073f00728c */ /* 0x000fe2000bf01270 */
[----:B------:R-:W-:Y:S02]  /*2190*/  FSEL R11, R32, -INF , P2 ;  /* 0xff800000200b7808 */ /* 0x000fe40001000000 */
[C---:B------:R-:W-:Y:S01]  /*21a0*/  FSETP.NEU.FTZ.AND P1, PT, R2.reuse, -INF , PT ;  /* 0xff8000000200780b */ /* 0x040fe20003f3d000 */
[----:B------:R-:W-:Y:S01]  /*21b0*/  FMUL.FTZ R13, R2, R0 ;  /* 0x00000000020d7220 */ /* 0x000fe20000410000 */
[----:B------:R-:W-:Y:S01]  /*21c0*/  ISETP.GT.AND P2, PT, R3, 0x18, PT ;  /* 0x000000180300780c */ /* 0x000fe20003f44270 */
[----:B------:R-:W-:-:S03]  /*21d0*/  USEL UR21, URZ, UR7, !UP0 ;  /* 0x000000073f157287 */ /* 0x000fc6000c000000 */
[----:B------:R-:W-:Y:S01]  /*21e0*/  FSEL R5, R13, RZ, P1 ;  /* 0x000000ff0d057208 */ /* 0x000fe20000800000 */
[----:B------:R-:W-:Y:S01]  /*21f0*/  UISETP.GE.AND UP0, UPT, UR24, UR21, UPT ;  /* 0x000000151800728c */ /* 0x000fe2000bf06270 */
[C---:B------:R-:W-:Y:S02]  /*2200*/  ISETP.GT.AND P1, PT, R3.reuse, RZ, PT ;  /* 0x000000ff0300720c */ /* 0x040fe40003f24270 */
[----:B------:R-:W-:Y:S01]  /*2210*/  FSEL R13, R36, -INF , P2 ;  /* 0xff800000240d7808 */ /* 0x000fe20001000000 */
[-CC-:B------:R-:W-:Y:S01]  /*2220*/  FFMA.FTZ R46, R46, R0.reuse, -R5.reuse ;  /* 0x000000002e2e7223 */ /* 0x180fe20000010805 */
[----:B------:R-:W-:Y:S01]  /*2230*/  FSEL R7, R24, -INF , P1 ;  /* 0xff80000018077808 */ /* 0x000fe20000800000 */
[-CC-:B------:R-:W-:Y:S01]  /*2240*/  FFMA.FTZ R149, R106, R0.reuse, -R5.reuse ;  /* 0x000000006a957223 */ /* 0x180fe20000010805 */
[----:B------:R-:W-:Y:S01]  /*2250*/  ISETP.GT.AND P1, PT, R3, 0x9, PT ;  /* 0x000000090300780c */ /* 0x000fe20003f24270 */
[-CC-:B------:R-:W-:Y:S01]  /*2260*/  FFMA.FTZ R8, R108, R0.reuse, -R5.reuse ;  /* 0x000000006c087223 */ /* 0x180fe20000010805 */
        /* <DEDUP_REMOVED lines=11> */
[----:B------:R-:W0:Y:S01]  /*2320*/  MUFU.EX2 R8, R8 ;  /* 0x0000000800087308 */ /* 0x000e220000000800 */
[----:B------:R-:W-:Y:S01]  /*2330*/  FMNMX.FTZ R24, R11, R24, !PT ;  /* 0x000000180b187209 */ /* 0x000fe20007810000 */
[-CC-:B------:R-:W-:Y:S01]  /*2340*/  FFMA.FTZ R147, R98, R0.reuse, -R5.reuse ;  /* 0x0000000062937223 */ /* 0x180fe20000010805 */
[----:B------:R-:W-:Y:S01]  /*2350*/  ISETP.GT.AND P1, PT, R3, 0x19, PT ;  /* 0x000000190300780c */ /* 0x000fe20003f24270 */
        /* <DEDUP_REMOVED lines=12> */
[----:B------:R-:W-:Y:S01]  /*2420*/  MUFU.EX2 R10, R10 ;  /* 0x0000000a000a7308 */ /* 0x000fe20000000800 */
[----:B------:R-:W-:Y:S01]  /*2430*/  FMNMX.FTZ R24, R37, R24, !PT ;  /* 0x0000001825187209 */ /* 0x000fe20007810000 */
[-CC-:B------:R-:W-:Y:S01]  /*2440*/  FFMA.FTZ R137, R50, R0.reuse, -R5.reuse ;  /* 0x0000000032897223 */ /* 0x180fe20000010805 */
[----:B------:R-:W-:Y:S01]  /*2450*/  ISETP.GT.AND P2, PT, R3, 0x28, PT ;  /* 0x000000280300780c */ /* 0x000fe20003f44270 */
[-CC-:B------:R-:W-:Y:S01]  /*2460*/  FFMA.FTZ R139, R54, R0.reuse, -R5.reuse ;  /* 0x00000000368b7223 */ /* 0x180fe20000010805 */
[----:B------:R-:W-:Y:S01]  /*2470*/  FSEL R41, R41, -INF , P1 ;  /* 0xff80000029297808 */ /* 0x000fe20000800000 */
[--C-:B------:R-:W-:Y:S01]  /*2480*/  FFMA.FTZ R42, R42, R0, -R5.reuse ;  /* 0x000000002a2a7223 */ /* 0x100fe20000010805 */
[----:B------:R-:W-:Y:S01]  /*2490*/  FMNMX.FTZ R28, R15, R24, !PT ;  /* 0x000000180f1c7209 */ /* 0x000fe20007810000 */
[----:B------:R-:W-:Y:S01]  /*24a0*/  MUFU.EX2 R145, R145 ;  /* 0x0000009100917308 */ /* 0x000fe20000000800 */
[----:B------:R-:W-:Y:S01]  /*24b0*/  ISETP.GT.AND P1, PT, R3, 0x29, PT ;  /* 0x000000290300780c */ /* 0x000fe20003f24270 */
[-CC-:B------:R-:W-:Y:S01]  /*24c0*/  FFMA.FTZ R133, R58, R0.reuse, -R5.reuse ;  /* 0x000000003a857223 */ /* 0x180fe20000010805 */
[----:B------:R-:W-:Y:S01]  /*24d0*/  FSEL R21, R44, -INF , P2 ;  /* 0xff8000002c157808 */ /* 0x000fe20001000000 */
[--C-:B------:R-:W-:Y:S01]  /*24e0*/  FFMA.FTZ R14, R14, R0, -R5.reuse ;  /* 0x000000000e0e7223 */ /* 0x100fe20000010805 */
[----:B------:R-:W-:Y:S01]  /*24f0*/  FMNMX.FTZ R28, R41, R28, !PT ;  /* 0x0000001c291c7209 */ /* 0x000fe20007810000 */
[-CC-:B------:R-:W-:Y:S01]  /*2500*/  FFMA.FTZ R135, R62, R0.reuse, -R5.reuse ;  /* 0x000000003e877223 */ /* 0x180fe20000010805 */
[----:B------:R-:W-:Y:S01]  /*2510*/  ISETP.GT.AND P2, PT, R3, 0x30, PT ;  /* 0x000000300300780c */ /* 0x000fe20003f44270 */
[----:B------:R1:W-:Y:S01]  /*2520*/  MUFU.EX2 R24, R100 ;  /* 0x0000006400187308 */ /* 0x0003e20000000800 */
        /* <DEDUP_REMOVED lines=27> */
[----:B------:R-:W-:Y:S01]  /*26e0*/  FFMA.FTZ R5, R6, R0, -R5 ;  /* 0x0000000006057223 */ /* 0x000fe20000010805 */
[----:B------:R-:W-:Y:S01]  /*26f0*/  ISETP.GT.AND P1, PT, R3, 0x41, PT ;  /* 0x000000410300780c */ /* 0x000fe20003f24270 */
[----:B------:R2:W-:Y:S01]  /*2700*/  MUFU.EX2 R28, R96 ;  /* 0x00000060001c7308 */ /* 0x0005e20000000800 */
[----:B------:R-:W-:-:S02]  /*2710*/  FSEL R35, R56, -INF , P2 ;  /* 0xff80000038237808 */ /* 0x000fc40001000000 */
[----:B------:R-:W-:Y:S02]  /*2720*/  CS2R R108, SRZ ;  /* 0x00000000006c7805 */ /* 0x000fe4000001ff00 */
[----:B------:R-:W-:Y:S02]  /*2730*/  FMNMX.FTZ R32, R53, R32, !PT ;  /* 0x0000002035207209 */ /* 0x000fe40007810000 */
[----:B------:R-:W-:Y:S02]  /*2740*/  CS2R R106, SRZ ;  /* 0x00000000006a7805 */ /* 0x000fe4000001ff00 */
[----:B------:R-:W-:Y:S02]  /*2750*/  ISETP.GT.AND P2, PT, R3, 0x48, PT ;  /* 0x000000480300780c */ /* 0x000fe40003f44270 */
[----:B------:R-:W-:Y:S02]  /*2760*/  CS2R R104, SRZ ;  /* 0x0000000000687805 */ /* 0x000fe4000001ff00 */
[----:B------:R-:W-:Y:S01]  /*2770*/  FSEL R57, R57, -INF , P1 ;  /* 0xff80000039397808 */ /* 0x000fe20000800000 */
[----:B------:R-:W-:Y:S01]  /*2780*/  MUFU.EX2 R141, R141 ;  /* 0x0000008d008d7308 */ /* 0x000fe20000000800 */
[----:B------:R-:W-:-:S02]  /*2790*/  FMNMX.FTZ R36, R35, R32, !PT ;  /* 0x0000002023247209 */ /* 0x000fc40007810000 */
[----:B------:R-:W-:Y:S02]  /*27a0*/  CS2R R102, SRZ ;  /* 0x0000000000667805 */ /* 0x000fe4000001ff00 */
[----:B------:R-:W-:Y:S02]  /*27b0*/  ISETP.GT.AND P1, PT, R3, 0x49, PT ;  /* 0x000000490300780c */ /* 0x000fe40003f24270 */
[----:B-1----:R-:W-:Y:S02]  /*27c0*/  CS2R R100, SRZ ;  /* 0x0000000000647805 */ /* 0x002fe4000001ff00 */
[----:B------:R-:W-:Y:S02]  /*27d0*/  FSEL R39, R60, -INF , P2 ;  /* 0xff8000003c277808 */ /* 0x000fe40001000000 */
[----:B------:R-:W-:Y:S02]  /*27e0*/  CS2R R98, SRZ ;  /* 0x0000000000627805 */ /* 0x000fe4000001ff00 */
[----:B------:R-:W-:Y:S01]  /*27f0*/  FMNMX.FTZ R36, R57, R36, !PT ;  /* 0x0000002439247209 */ /* 0x000fe20007810000 */
[----:B------:R1:W-:Y:S01]  /*2800*/  MUFU.EX2 R32, R92 ;  /* 0x0000005c00207308 */ /* 0x0003e20000000800 */
[----:B------:R-:W-:-:S02]  /*2810*/  ISETP.GT.AND P2, PT, R3, 0x50, PT ;  /* 0x000000500300780c */ /* 0x000fc40003f44270 */
[----:B--2---:R-:W-:Y:S02]  /*2820*/  CS2R R96, SRZ ;  /* 0x0000000000607805 */ /* 0x004fe4000001ff00 */
[----:B------:R-:W-:Y:S02]  /*2830*/  FSEL R61, R61, -INF , P1 ;  /* 0xff8000003d3d7808 */ /* 0x000fe40000800000 */
[----:B------:R-:W-:Y:S02]  /*2840*/  CS2R R94, SRZ ;  /* 0x00000000005e7805 */ /* 0x000fe4000001ff00 */
[----:B------:R-:W-:Y:S02]  /*2850*/  FMNMX.FTZ R36, R39, R36, !PT ;  /* 0x0000002427247209 */ /* 0x000fe40007810000 */
[----:B------:R-:W-:Y:S02]  /*2860*/  CS2R R90, SRZ ;  /* 0x00000000005a7805 */ /* 0x000fe4000001ff00 */
[----:B------:R-:W-:Y:S01]  /*2870*/  ISETP.GT.AND P1, PT, R3, 0x51, PT ;  /* 0x000000510300780c */ /* 0x000fe20003f24270 */
[----:B------:R-:W-:Y:S01]  /*2880*/  MUFU.EX2 R143, R143 ;  /* 0x0000008f008f7308 */ /* 0x000fe20000000800 */
[----:B------:R-:W-:-:S02]  /*2890*/  FSEL R43, R64, -INF , P2 ;  /* 0xff800000402b7808 */ /* 0x000fc40001000000 */
[----:B-1----:R-:W-:Y:S02]  /*28a0*/  CS2R R92, SRZ ;  /* 0x00000000005c7805 */ /* 0x002fe4000001ff00 */
[----:B------:R-:W-:Y:S02]  /*28b0*/  FMNMX.FTZ R36, R61, R36, !PT ;  /* 0x000000243d247209 */ /* 0x000fe40007810000 */
[----:B------:R-:W-:Y:S02]  /*28c0*/  ISETP.GT.AND P2, PT, R3, 0x58, PT ;  /* 0x000000580300780c */ /* 0x000fe40003f44270 */
[----:B------:R-:W-:Y:S01]  /*28d0*/  FSEL R65, R65, -INF , P1 ;  /* 0xff80000041417808 */ /* 0x000fe20000800000 */
[----:B------:R-:W-:Y:S01]  /*28e0*/  MUFU.EX2 R137, R137 ;  /* 0x0000008900897308 */ /* 0x000fe20000000800 */
[----:B------:R-:W-:Y:S02]  /*28f0*/  FMNMX.FTZ R40, R43, R36, !PT ;  /* 0x000000242b287209 */ /* 0x000fe40007810000 */
[----:B------:R-:W-:-:S02]  /*2900*/  ISETP.GT.AND P1, PT, R3, 0x59, PT ;  /* 0x000000590300780c */ /* 0x000fc40003f24270 */
[----:B------:R-:W-:Y:S02]  /*2910*/  FSEL R47, R68, -INF , P2 ;  /* 0xff800000442f7808 */ /* 0x000fe40001000000 */
[----:B------:R-:W-:Y:S01]  /*2920*/  FMNMX.FTZ R40, R65, R40, !PT ;  /* 0x0000002841287209 */ /* 0x000fe20007810000 */
[----:B------:R1:W-:Y:S01]  /*2930*/  MUFU.EX2 R36, R88 ;  /* 0x0000005800247308 */ /* 0x0003e20000000800 */
[----:B------:R-:W-:Y:S02]  /*2940*/  ISETP.GT.AND P2, PT, R3, 0x60, PT ;  /* 0x000000600300780c */ /* 0x000fe40003f44270 */
[----:B------:R-:W-:Y:S02]  /*2950*/  FSEL R69, R69, -INF , P1 ;  /* 0xff80000045457808 */ /* 0x000fe40000800000 */
[----:B------:R-:W-:Y:S02]  /*2960*/  FMNMX.FTZ R40, R47, R40, !PT ;  /* 0x000000282f287209 */ /* 0x000fe40007810000 */
        /* <DEDUP_REMOVED lines=19> */
[----:B------:R-:W-:Y:S02]  /*2aa0*/  FMNMX.FTZ R44, R77, R44, !PT ;  /* 0x0000002c4d2c7209 */ /* 0x000fe40007810000 */
[----:B------:R-:W-:Y:S02]  /*2ab0*/  ISETP.GT.AND P2, PT, R3, 0x78, PT ;  /* 0x000000780300780c */ /* 0x000fe40003f44270 */
[----:B------:R-:W-:Y:S01]  /*2ac0*/  FSEL R81, R81, -INF , P1 ;  /* 0xff80000051517808 */ /* 0x000fe20000800000 */
[----:B------:R-:W-:Y:S01]  /*2ad0*/  MUFU.EX2 R14, R14 ;  /* 0x0000000e000e7308 */ /* 0x000fe20000000800 */
[----:B------:R-:W-:Y:S02]  /*2ae0*/  FMNMX.FTZ R44, R59, R44, !PT ;  /* 0x0000002c3b2c7209 */ /* 0x000fe40007810000 */
[----:B------:R-:W-:Y:S02]  /*2af0*/  ISETP.GT.AND P1, PT, R3, 0x79, PT ;  /* 0x000000790300780c */ /* 0x000fe40003f24270 */
[----:B------:R-:W-:-:S02]  /*2b00*/  FSEL R63, R84, -INF , P2 ;  /* 0xff800000543f7808 */ /* 0x000fc40001000000 */
[----:B------:R-:W-:Y:S01]  /*2b10*/  FMNMX.FTZ R44, R81, R44, !PT ;  /* 0x0000002c512c7209 */ /* 0x000fe20007810000 */
[----:B------:R-:W-:Y:S01]  /*2b20*/  MUFU.EX2 R135, R135 ;  /* 0x0000008700877308 */ /* 0x000fe20000000800 */
[----:B------:R-:W-:Y:S02]  /*2b30*/  FSEL R85, R85, -INF , P1 ;  /* 0xff80000055557808 */ /* 0x000fe40000800000 */
        /* <DEDUP_REMOVED lines=14> */
[----:B0-----:R-:W-:Y:S01]  /*2c20*/  FADD.FTZ R46, R149, R8 ;  /* 0x00000008952e7221 */ /* 0x001fe20000010000 */
[----:B------:R-:W-:-:S02]  /*2c30*/  F2FP.F16.F32.PACK_AB R149, R8, R149 ;  /* 0x000000950895723e */ /* 0x000fc400000000ff */
[C---:B------:R-:W-:Y:S01]  /*2c40*/  FSETP.NEU.FTZ.AND P1, PT, R3.reuse, -INF , PT ;  /* 0xff8000000300780b */ /* 0x040fe20003f3d000 */
[----:B------:R-:W-:Y:S02]  /*2c50*/  FMUL.FTZ R44, R3, R0 ;  /* 0x00000000032c7220 */ /* 0x000fe40000410000 */
[----:B------:R-:W-:Y:S03]  /*2c60*/  MUFU.EX2 R20, R20 ;  /* 0x0000001400147308 */ /* 0x000fe60000000800 */
[----:B------:R-:W-:Y:S02]  /*2c70*/  FSEL R44, R44, RZ, P1 ;  /* 0x000000ff2c2c7208 */ /* 0x000fe40000800000 */
[----:B------:R-:W-:-:S03]  /*2c80*/  PLOP3.LUT P1, PT, PT, PT, UP0, 0x80, 0x0 ;  /* 0x000000000000781c */ /* 0x000fc60003f2f008 */
        /* <DEDUP_REMOVED lines=31> */
[----:B0-----:R-:W-:Y:S01]  /*2e80*/  FADD.FTZ R33, R148, R7 ;  /* 0x0000000794217221 */ /* 0x001fe20000010000 */
[----:B------:R-:W-:Y:S01]  /*2e90*/  F2FP.F16.F32.PACK_AB R148, R7, R148 ;  /* 0x000000940794723e */ /* 0x000fe200000000ff */
[-CC-:B------:R-:W-:Y:S01]  /*2ea0*/  FFMA.FTZ R59, R59, R0.reuse, -R44.reuse ;  /* 0x000000003b3b7223 */ /* 0x180fe2000001082c */
[-CC-:B------:R-:W-:Y:S01]  /*2eb0*/  FFMA.FTZ R81, R81, R0.reuse, -R44.reuse ;  /* 0x0000000051517223 */ /* 0x180fe2000001082c */
[----:B------:R-:W-:-:S03]  /*2ec0*/  FFMA.FTZ R63, R63, R0, -R44 ;  /* 0x000000003f3f7223 */ /* 0x000fc6000001082c */
[----:B------:R-:W0:Y:S01]  /*2ed0*/  MUFU.EX2 R144, R144 ;  /* 0x0000009000907308 */ /* 0x000e220000000800 */
[----:B-1----:R-:W-:Y:S01]  /*2ee0*/  FADD.FTZ R48, R150, R33 ;  /* 0x0000002196307221 */ /* 0x002fe20000010000 */
[----:B------:R-:W-:Y:S01]  /*2ef0*/  FADD.FTZ R33, R151, R46 ;  /* 0x0000002e97217221 */ /* 0x000fe20000010000 */
[----:B------:R-:W-:-:S03]  /*2f00*/  F2FP.F16.F32.PACK_AB R151, R10, R151 ;  /* 0x000000970a97723e */ /* 0x000fc600000000ff */
[----:B------:R-:W-:Y:S01]  /*2f10*/  FADD.FTZ R4, R10, R33 ;  /* 0x000000210a047221 */ /* 0x000fe20000010000 */
[----:B------:R-:W-:Y:S01]  /*2f20*/  FFMA.FTZ R33, R65, R0, -R44 ;  /* 0x0000000041217223 */ /* 0x000fe2000001082c */
[----:B------:R-:W1:Y:S01]  /*2f30*/  MUFU.EX2 R11, R11 ;  /* 0x0000000b000b7308 */ /* 0x000e620000000800 */
[C---:B--2---:R-:W-:Y:S01]  /*2f40*/  FADD.FTZ R35, R9.reuse, R48 ;  /* 0x0000003009237221 */ /* 0x044fe20000010000 */
[----:B------:R-:W-:Y:S01]  /*2f50*/  F2FP.F16.F32.PACK_AB R150, R9, R150 ;  /* 0x000000960996723e */ /* 0x000fe200000000ff */
[----:B------:R-:W-:-:S05]  /*2f60*/  FFMA.FTZ R44, R85, R0, -R44 ;  /* 0x00000000552c7223 */ /* 0x000fca000001082c */
        /* <DEDUP_REMOVED lines=19> */
[C---:B------:R-:W-:Y:S02]  /*30a0*/  F2FP.F16.F32.PACK_AB R143, R36.reuse, R143 ;  /* 0x0000008f248f723e */ /* 0x040fe400000000ff */
        /* <DEDUP_REMOVED lines=88> */
[----:B------:R0:W1:Y:S01]  /*3630*/  MUFU.EX2 R6, R5 ;  /* 0x0000000500067308 */ /* 0x0000620000000800 */
[----:B--2---:R-:W-:-:S04]  /*3640*/  FADD.FTZ R9, R63, R8 ;  /* 0x000000083f097221 */ /* 0x004fc80000010000 */
[C---:B0-----:R-:W-:Y:S01]  /*3650*/  FADD.FTZ R5, R44.reuse, R9 ;  /* 0x000000092c057221 */ /* 0x041fe20000010000 */
[----:B------:R-:W-:Y:S01]  /*3660*/  F2FP.F16.F32.PACK_AB R122, R44, R63 ;  /* 0x0000003f2c7a723e */ /* 0x000fe200000000ff */
[C---:B-1----:R-:W-:Y:S01]  /*3670*/  FADD.FTZ R4, R6.reuse, R7 ;  /* 0x0000000706047221 */ /* 0x042fe20000010000 */
        /* <DEDUP_REMOVED lines=8> */
.L_x_14866:
[----:B------:R-:W-:Y:S01]  /*3700*/  ISETP.NE.AND P2, PT, RZ, UR44, PT ;  /* 0x0000002cff007c0c */ /* 0x000fe2000bf45270 */
[----:B------:R-:W-:-:S04]  /*3710*/  UISETP.NE.AND UP0, UPT, UR23, 0x1, UPT ;  /* 0x000000011700788c */ /* 0x000fc8000bf05270 */
[----:B------:R-:W-:-:S04]  /*3720*/  USEL UR37, URZ, 0x1, UP0 ;  /* 0x000000013f257887 */ /* 0x000fc80008000000 */
[----:B------:R-:W-:-:S04]  /*3730*/  ULOP3.LUT UR37, UR25, UR37, URZ, 0x3c, !UPT ;  /* 0x0000002519257292 */ /* 0x000fc8000f8e3c3f */
[----:B------:R-:W-:Y:S08]  /*3740*/  @P2 BRA `(.L_x_14856) ;  /* 0x0000000000382947 */ /* 0x000ff00003800000 */
[----:B------:R-:W-:Y:S05]  /*3750*/  @!P0 BRA `(.L_x_14857) ;  /* 0x0000000000048947 */ /* 0x000fea0003800000 */
[----:B------:R-:W-:Y:S01]  /*3760*/  BPT.TRAP 0x1 ;  /* 0x000000040000795c */ /* 0x000fe20000300000 */
.L_x_14857:
        /* <DEDUP_REMOVED lines=9> */
.L_x_14858:
[----:B-1----:R-:W-:Y:S05]  /*3800*/  @P1 BRA `(.L_x_14856) ;  /* 0x0000000000081947 */ /* 0x002fea0003800000 */
[----:B------:R-:W1:Y:S02]  /*3810*/  SYNCS.PHASECHK.TRANS64.TRYWAIT P1, [UR6+0x16830], R0 ;  /* 0x01683000ff0075a7 */ /* 0x000e640008020146 */
[----:B-1----:R-:W-:Y:S05]  /*3820*/  @!P1 BRA `(.L_x_14859) ;  /* 0x000000a400909947 */ /* 0x002fea0003800000 */
.L_x_14856:
        /* <DEDUP_REMOVED lines=28> */
.L_x_14861:
[----:B------:R-:W-:Y:S01]  /*39f0*/  ULEA UR6, UR23, UR45, 0x3 ;  /* 0x0000002d17067291 */ /* 0x000fe2000f8e183f */
[----:B------:R-:W-:-:S05]  /*3a00*/  IMAD.U32 R0, RZ, RZ, UR25 ;  /* 0x00000019ff007e24 */ /* 0x000fca000f8e00ff */
[----:B------:R-:W-:-:S04]  /*3a10*/  SHF.L.U32 R0, R0, 0x1f, RZ ;  /* 0x0000001f00007819 */ /* 0x000fc800000006ff */
[----:B------:R0:W1:Y:S01]  /*3a20*/  SYNCS.PHASECHK.TRANS64.TRYWAIT P1, [UR6+0x16850], R0 ;  /* 0x01685000ff0075a7 */ /* 0x0000620008020146 */
[----:B------:R-:W-:Y:S05]  /*3a30*/  @!P0 BRA `(.L_x_14862) ;  /* 0x0000000000048947 */ /* 0x000fea0003800000 */
[----:B------:R-:W-:Y:S01]  /*3a40*/  BPT.TRAP 0x1 ;  /* 0x000000040000795c */ /* 0x000fe20000300000 */
.L_x_14862:
[----:B-1----:R-:W-:Y:S05]  /*3a50*/  @P1 BRA `(.L_x_14860) ;  /* 0x0000000000081947 */ /* 0x002fea0003800000 */
[----:B------:R-:W1:Y:S02]  /*3a60*/  SYNCS.PHASECHK.TRANS64.TRYWAIT P1, [UR6+0x16850], R0 ;  /* 0x01685000ff0075a7 */ /* 0x000e640008020146 */
[----:B-1----:R-:W-:Y:S05]  /*3a70*/  @!P1 BRA `(.L_x_14863) ;  /* 0x000000a400149947 */ /* 0x002fea0003800000 */
.L_x_14860:
        /* <DEDUP_REMOVED lines=51> */
.L_x_14864:
        /* <DEDUP_REMOVED lines=113> */
[----:B------:R-:W0:Y:S01]  /*44c0*/  LDC R0, c[0x0][0x988] ;  /* 0x00026200ff007b82 */ /* 0x000e220000000800 */
[----:B------:R-:W-:Y:S02]  /*44d0*/  FMNMX.FTZ R8, R81, R8, !PT ;  /* 0x0000000851087209 */ /* 0x000fe40007810000 */
[----:B------:R-:W-:Y:S02]  /*44e0*/  FSEL R85, R85, -INF , P2 ;  /* 0xff80000055557808 */ /* 0x000fe40001000000 */
[----:B------:R-:W-:Y:S02]  /*44f0*/  FMNMX.FTZ R8, R123, R8, !PT ;  /* 0x000000087b087209 */ /* 0x000fe40007810000 */
[----:B--2---:R-:W-:-:S02]  /*4500*/  IADD3 R2, R137, -UR22, R2 ;  /* 0x8000001689027c10 */ /* 0x004fc4000fffe002 */
[----:B------:R-:W-:Y:S02]  /*4510*/  FMNMX.FTZ R14, R85, R8, !PT ;  /* 0x00000008550e7209 */ /* 0x000fe40007810000 */
[C---:B------:R-:W-:Y:S02]  /*4520*/  ISETP.GT.AND P2, PT, R2.reuse, RZ, PT ;  /* 0x000000ff0200720c */ /* 0x040fe40003f44270 */
[----:B------:R-:W-:Y:S01]  /*4530*/  ISETP.GT.AND P3, PT, R2, 0x1, PT ;  /* 0x000000010200780c */ /* 0x000fe20003f64270 */
[----:B------:R-:W1:Y:S01]  /*4540*/  SHFL.BFLY PT, R3, R14, 0x2, 0x1f ;  /* 0x0c401f000e037f89 */ /* 0x000e6200000e0000 */
[----:B------:R-:W-:Y:S02]  /*4550*/  FSEL R26, R26, -INF , P2 ;  /* 0xff8000001a1a7808 */ /* 0x000fe40001000000 */
[----:B------:R-:W-:Y:S02]  /*4560*/  ISETP.GT.AND P2, PT, R2, 0x8, PT ;  /* 0x000000080200780c */ /* 0x000fe40003f44270 */
[----:B------:R-:W-:-:S02]  /*4570*/  FMNMX.FTZ R12, R26, R7, !PT ;  /* 0x000000071a0c7209 */ /* 0x000fc40007810000 */
        /* <DEDUP_REMOVED lines=66> */
[----:B------:R-:W-:Y:S01]  /*49a0*/  FFMA.FTZ R33, R85, R0, -R10 ;  /* 0x0000000055217223 */ /* 0x000fe2000001080a */
[----:B------:R-:W-:Y:S01]  /*49b0*/  FMNMX.FTZ R12, R139, R12, !PT ;  /* 0x0000000c8b0c7209 */ /* 0x000fe20007810000 */
[----:B------:R-:W-:Y:S01]  /*49c0*/  MUFU.EX2 R8, R8 ;  /* 0x0000000800087308 */ /* 0x000fe20000000800 */
[----:B------:R-:W-:-:S02]  /*49d0*/  ISETP.GT.AND P3, PT, R2, 0x31, PT ;  /* 0x000000310200780c */ /* 0x000fc40003f64270 */
[----:B------:R-:W-:Y:S02]  /*49e0*/  FSEL R141, R50, -INF , P2 ;  /* 0xff800000328d7808 */ /* 0x000fe40001000000 */
[----:B------:R-:W-:Y:S02]  /*49f0*/  FMNMX.FTZ R12, R47, R12, !PT ;  /* 0x0000000c2f0c7209 */ /* 0x000fe40007810000 */
[C---:B------:R-:W-:Y:S01]  /*4a00*/  ISETP.GT.AND P2, PT, R2.reuse, 0x38, PT ;  /* 0x000000380200780c */ /* 0x040fe20003f44270 */
[----:B------:R-:W-:Y:S01]  /*4a10*/  MUFU.EX2 R148, R148 ;  /* 0x0000009400947308 */ /* 0x000fe20000000800 */
[----:B------:R-:W-:Y:S02]  /*4a20*/  FSEL R51, R51, -INF , P3 ;  /* 0xff80000033337808 */ /* 0x000fe40001800000 */
[----:B------:R-:W-:Y:S02]  /*4a30*/  FMNMX.FTZ R12, R141, R12, !PT ;  /* 0x0000000c8d0c7209 */ /* 0x000fe40007810000 */
[----:B------:R-:W-:-:S02]  /*4a40*/  ISETP.GT.AND P3, PT, R2, 0x39, PT ;  /* 0x000000390200780c */ /* 0x000fc40003f64270 */
[----:B------:R-:W-:Y:S01]  /*4a50*/  FSEL R143, R54, -INF , P2 ;  /* 0xff800000368f7808 */ /* 0x000fe20001000000 */
[----:B------:R-:W-:Y:S01]  /*4a60*/  MUFU.EX2 R150, R150 ;  /* 0x0000009600967308 */ /* 0x000fe20000000800 */
[----:B------:R-:W-:Y:S02]  /*4a70*/  FMNMX.FTZ R12, R51, R12, !PT ;  /* 0x0000000c330c7209 */ /* 0x000fe40007810000 */
[C---:B------:R-:W-:Y:S02]  /*4a80*/  ISETP.GT.AND P2, PT, R2.reuse, 0x40, PT ;  /* 0x000000400200780c */ /* 0x040fe40003f44270 */
[----:B------:R-:W-:Y:S02]  /*4a90*/  FSEL R55, R55, -INF , P3 ;  /* 0xff80000037377808 */ /* 0x000fe40001800000 */
        /* <DEDUP_REMOVED lines=79> */
[----:B------:R-:W-:Y:S01]  /*4f90*/  FSEL R31, R3, RZ, P1 ;  /* 0x000000ff031f7208 */ /* 0x000fe20000800000 */
[-CC-:B------:R-:W-:Y:S01]  /*4fa0*/  FFMA.FTZ R12, R26, R0.reuse, -R10.reuse ;  /* 0x000000001a0c7223 */ /* 0x180fe2000001080a */
[-CC-:B------:R-:W-:Y:S01]  /*4fb0*/  FFMA.FTZ R37, R125, R0.reuse, -R10.reuse ;  /* 0x000000007d257223 */ /* 0x180fe2000001080a */
[-CC-:B------:R-:W-:Y:S01]  /*4fc0*/  FFMA.FTZ R14, R127, R0.reuse, -R10.reuse ;  /* 0x000000007f0e7223 */ /* 0x180fe2000001080a */
[-C--:B------:R-:W-:Y:S01]  /*4fd0*/  FFMA.FTZ R20, R129, R0.reuse, -R10 ;  /* 0x0000000081147223 */ /* 0x080fe2000001080a */
[----:B------:R-:W-:Y:S01]  /*4fe0*/  FADD.FTZ R31, -R31, R6 ;  /* 0x000000061f1f7221 */ /* 0x000fe20000010100 */
[----:B------:R-:W-:Y:S01]  /*4ff0*/  FSEL R6, R2, RZ, P2 ;  /* 0x000000ff02067208 */ /* 0x000fe20001000000 */
[----:B------:R-:W-:Y:S01]  /*5000*/  MUFU.EX2 R12, R12 ;  /* 0x0000000c000c7308 */ /* 0x000fe20000000800 */
[-CC-:B------:R-:W-:Y:S01]  /*5010*/  FFMA.FTZ R65, R131, R0.reuse, -R10.reuse ;  /* 0x0000000083417223 */ /* 0x180fe2000001080a */
[-C--:B------:R-:W-:Y:S01]  /*5020*/  FMUL.FTZ R31, R31, R0.reuse ;  /* 0x000000001f1f7220 */ /* 0x080fe20000410000 */
[-CC-:B------:R-:W-:Y:S01]  /*5030*/  FFMA.FTZ R24, R133, R0.reuse, -R10.reuse ;  /* 0x0000000085187223 */ /* 0x180fe2000001080a */
[----:B------:R-:W-:Y:S01]  /*5040*/  FADD.FTZ R7, -R6, R7 ;  /* 0x0000000706077221 */ /* 0x000fe20000010100 */
[-CC-:B------:R-:W-:Y:S01]  /*5050*/  FFMA.FTZ R30, R51, R0.reuse, -R10.reuse ;  /* 0x00000000331e7223 */ /* 0x180fe2000001080a */
        /* <DEDUP_REMOVED lines=22> */
[----:B------:R-:W-:-:S02]  /*51c0*/  FFMA.FTZ R123, R86, R0, -R10 ;  /* 0x00000000567b7223 */ /* 0x000fc4000001080a */
[----:B------:R-:W-:-:S03]  /*51d0*/  FADD.FTZ R5, R148, R5 ;  /* 0x0000000594057221 */ /* 0x000fc60000010000 */
[----:B------:R-:W0:Y:S01]  /*51e0*/  MUFU.EX2 R14, R14 ;  /* 0x0000000e000e7308 */ /* 0x000e220000000800 */
[----:B-1----:R-:W-:-:S07]  /*51f0*/  FFMA.FTZ R4, R7, R4, R12 ;  /* 0x0000000407047223 */ /* 0x002fce000001000c */
        /* <DEDUP_REMOVED lines=29> */
[----:B-1----:R-:W-:Y:S01]  /*53d0*/  FADD.FTZ R45, R43, R38 ;  /* 0x000000262b2d7221 */ /* 0x002fe20000010000 */
[----:B------:R-:W-:-:S06]  /*53e0*/  FFMA.FTZ R38, R71, R0, -R10 ;  /* 0x0000000047267223 */ /* 0x000fcc000001080a */
        /* <DEDUP_REMOVED lines=21> */
[-CC-:B------:R-:W-:Y:S01]  /*5540*/  FFMA.FTZ R44, R83, R0.reuse, -R10.reuse ;  /* 0x00000000532c7223 */ /* 0x180fe2000001080a */
[----:B------:R-:W-:Y:S02]  /*5550*/  FFMA.FTZ R10, R87, R0, -R10 ;  /* 0x00000000570a7223 */ /* 0x000fe4000001080a */
        /* <DEDUP_REMOVED lines=52> */
.L_x_14865:
[----:B------:R-:W-:Y:S01]  /*58a0*/  UISETP.GT.AND UP0, UPT, UR24, UR21, UPT ;  /* 0x000000151800728c */ /* 0x000fe2000bf04270 */
[----:B------:R-:W-:Y:S01]  /*58b0*/  F2FP.F16.F32.PACK_AB R139, R6, R139 ;  /* 0x0000008b068b723e */ /* 0x000fe200000000ff */
        /* <DEDUP_REMOVED lines=75> */
[----:B------:R-:W-:-:S05]  /*5d70*/  UMOV UR24, UR7 ;  /* 0x0000000700187c82 */ /* 0x000fca0008000000 */
.L_x_14855:
[----:B------:R-:W-:-:S13]  /*5d80*/  ISETP.LE.AND P1, PT, RZ, UR24, PT ;  /* 0x00000018ff007c0c */ /* 0x000fda000bf23270 */
[----:B------:R-:W-:Y:S05]  /*5d90*/  @!P1 BRA `(.L_x_14867) ;  /* 0x0000001c00489947 */ /* 0x000fea0003800000 */
[----:B------:R-:W-:Y:S01]  /*5da0*/  IMAD.MOV.U32 R7, RZ, RZ, R2 ;  /* 0x000000ffff077224 */ /* 0x000fe200078e0002 */
[----:B------:R-:W-:Y:S01]  /*5db0*/  UMOV UR22, UR37 ;  /* 0x0000002500167c82 */ /* 0x000fe20008000000 */
[----:B------:R-:W-:Y:S01]  /*5dc0*/  IMAD.MOV.U32 R6, RZ, RZ, R3 ;  /* 0x000000ffff067224 */ /* 0x000fe200078e0003 */
[----:B------:R-:W-:-:S06]  /*5dd0*/  UMOV UR21, UR38 ;  /* 0x0000002600157c82 */ /* 0x000fcc0008000000 */
.L_x_14878:
[----:B------:R-:W-:Y:S01]  /*5de0*/  ISETP.NE.AND P2, PT, RZ, UR44, PT ;  /* 0x0000002cff007c0c */ /* 0x000fe2000bf45270 */
[----:B------:R-:W-:-:S04]  /*5df0*/  UISETP.NE.AND UP0, UPT, UR21, 0x1, UPT ;  /* 0x000000011500788c */ /* 0x000fc8000bf05270 */
[----:B------:R-:W-:-:S04]  /*5e00*/  USEL UR37, URZ, 0x1, UP0 ;  /* 0x000000013f257887 */ /* 0x000fc80008000000 */
[----:B------:R-:W-:-:S04]  /*5e10*/  ULOP3.LUT UR37, UR22, UR37, URZ, 0x3c, !UPT ;  /* 0x0000002516257292 */ /* 0x000fc8000f8e3c3f */
[----:B------:R-:W-:Y:S08]  /*5e20*/  @P2 BRA `(.L_x_14868) ;  /* 0x0000000000382947 */ /* 0x000ff00003800000 */
[----:B------:R-:W-:Y:S05]  /*5e30*/  @!P0 BRA `(.L_x_14869) ;  /* 0x0000000000048947 */ /* 0x000fea0003800000 */
[----:B------:R-:W-:Y:S01]  /*5e40*/  BPT.TRAP 0x1 ;  /* 0x000000040000795c */ /* 0x000fe20000300000 */
.L_x_14869:
        /* <DEDUP_REMOVED lines=9> */
.L_x_14870:
[----:B-1----:R-:W-:Y:S05]  /*5ee0*/  @P1 BRA `(.L_x_14868) ;  /* 0x0000000000081947 */ /* 0x002fea0003800000 */
[----:B------:R-:W1:Y:S02]  /*5ef0*/  SYNCS.PHASECHK.TRANS64.TRYWAIT P1, [UR6+0x16830], R0 ;  /* 0x01683000ff0075a7 */ /* 0x000e640008020146 */
[----:B-1----:R-:W-:Y:S05]  /*5f00*/  @!P1 BRA `(.L_x_14871) ;  /* 0x0000008000089947 */ /* 0x002fea0003800000 */
.L_x_14868:
        /* <DEDUP_REMOVED lines=28> */
.L_x_14873:
[----:B------:R-:W-:Y:S01]  /*60d0*/  ULEA UR6, UR21, UR45, 0x3 ;  /* 0x0000002d15067291 */ /* 0x000fe2000f8e183f */
[----:B------:R-:W-:-:S05]  /*60e0*/  IMAD.U32 R0, RZ, RZ, UR22 ;  /* 0x00000016ff007e24 */ /* 0x000fca000f8e00ff */
[----:B------:R-:W-:-:S04]  /*60f0*/  SHF.L.U32 R0, R0, 0x1f, RZ ;  /* 0x0000001f00007819 */ /* 0x000fc800000006ff */
[----:B------:R0:W1:Y:S01]  /*6100*/  SYNCS.PHASECHK.TRANS64.TRYWAIT P1, [UR6+0x16850], R0 ;  /* 0x01685000ff0075a7 */ /* 0x0000620008020146 */
[----:B------:R-:W-:Y:S05]  /*6110*/  @!P0 BRA `(.L_x_14874) ;  /* 0x0000000000048947 */ /* 0x000fea0003800000 */
[----:B------:R-:W-:Y:S01]  /*6120*/  BPT.TRAP 0x1 ;  /* 0x000000040000795c */ /* 0x000fe20000300000 */
.L_x_14874:
[----:B-1----:R-:W-:Y:S05]  /*6130*/  @P1 BRA `(.L_x_14872) ;  /* 0x0000000000081947 */ /* 0x002fea0003800000 */
[----:B------:R-:W1:Y:S02]  /*6140*/  SYNCS.PHASECHK.TRANS64.TRYWAIT P1, [UR6+0x16850], R0 ;  /* 0x01685000ff0075a7 */ /* 0x000e640008020146 */
[----:B-1----:R-:W-:Y:S05]  /*6150*/  @!P1 BRA `(.L_x_14875) ;  /* 0x0000007c008c9947 */ /* 0x002fea0003800000 */
.L_x_14872:
        /* <DEDUP_REMOVED lines=51> */
.L_x_14876:
        /* <DEDUP_REMOVED lines=131> */
[-CC-:B------:R-:W-:Y:S01]  /*6cc0*/  FFMA.FTZ R128, R64, R0.reuse, -R129.reuse ;  /* 0x0000000040807223 */ /* 0x180fe20000010881 */
[-CC-:B------:R-:W-:Y:S01]  /*6cd0*/  FFMA.FTZ R25, R65, R0.reuse, -R129.reuse ;  /* 0x0000000041197223 */ /* 0x180fe20000010881 */
[-CC-:B------:R-:W-:Y:S01]  /*6ce0*/  FFMA.FTZ R130, R68, R0.reuse, -R129.reuse ;  /* 0x0000000044827223 */ /* 0x180fe20000010881 */
[-CC-:B------:R-:W-:Y:S01]  /*6cf0*/  FFMA.FTZ R21, R69, R0.reuse, -R129.reuse ;  /* 0x0000000045157223 */ /* 0x180fe20000010881 */
[-CC-:B------:R-:W-:Y:S01]  /*6d00*/  FFMA.FTZ R124, R72, R0.reuse, -R129.reuse ;  /* 0x00000000487c7223 */ /* 0x180fe20000010881 */
[-C--:B------:R-:W-:Y:S01]  /*6d10*/  FFMA.FTZ R15, R73, R0.reuse, -R129 ;  /* 0x00000000490f7223 */ /* 0x080fe20000010881 */
        /* <DEDUP_REMOVED lines=142> */
.L_x_14877:
        /* <DEDUP_REMOVED lines=76> */
.L_x_14867:
[----:B------:R-:W-:Y:S06]  /*7ac0*/  BAR.ARV 0x8, 0x200 ;  /* 0x0208000000007b1d */ /* 0x000fec0000002000 */
[----:B------:R-:W-:Y:S05]  /*7ad0*/  @!P0 BRA `(.L_x_14879) ;  /* 0x0000000000048947 */ /* 0x000fea0003800000 */
[----:B------:R-:W-:Y:S01]  /*7ae0*/  BPT.TRAP 0x1 ;  /* 0x000000040000795c */ /* 0x000fe20000300000 */
.L_x_14879:
[----:B------:R-:W-:Y:S01]  /*7af0*/  ULEA UR5, UR38, UR45, 0x3 ;  /* 0x0000002d26057291 */ /* 0x000fe2000f8e183f */
[----:B------:R-:W-:-:S05]  /*7b00*/  IMAD.U32 R6, RZ, RZ, UR37 ;  /* 0x00000025ff067e24 */ /* 0x000fca000f8e00ff */
[----:B------:R-:W-:-:S04]  /*7b10*/  SHF.L.U32 R6, R6, 0x1f, RZ ;  /* 0x0000001f06067819 */ /* 0x000fc800000006ff */
[----:B------:R0:W1:Y:S01]  /*7b20*/  SYNCS.PHASECHK.TRANS64.TRYWAIT P1, [UR5+0x16850], R6 ;  /* 0x01685006ff0075a7 */ /* 0x0000620008020145 */
[----:B------:R-:W-:Y:S05]  /*7b30*/  @!P0 BRA `(.L_x_14880) ;  /* 0x0000000000048947 */ /* 0x000fea0003800000 */
[----:B------:R-:W-:Y:S01]  /*7b40*/  BPT.TRAP 0x1 ;  /* 0x000000040000795c */ /* 0x000fe20000300000 */
.L_x_14880:
[----:B-1----:R-:W-:Y:S05]  /*7b50*/  @P1 BRA `(.L_x_14881) ;  /* 0x0000000000081947 */ /* 0x002fea0003800000 */
[----:B------:R-:W1:Y:S02]  /*7b60*/  SYNCS.PHASECHK.TRANS64.TRYWAIT P1, [UR5+0x16850], R6 ;  /* 0x01685006ff0075a7 */ /* 0x000e640008020145 */
[----:B-1----:R-:W-:Y:S05]  /*7b70*/  @!P1 BRA `(.L_x_14882) ;  /* 0x00000064001c9947 */ /* 0x002fea0003800000 */
.L_x_14881:
        /* <DEDUP_REMOVED lines=71> */
.L_x_14883:
        /* <DEDUP_REMOVED lines=42> */
.L_x_14847:
        /* <DEDUP_REMOVED lines=9> */
[----:B------:R-:W0:Y:S01]  /*8320*/  LDC R32, c[0x0][0xbe8] ;  /* 0x0002fa00ff207b82 */ /* 0x000e220000000800 */
[----:B------:R-:W1:Y:S01]  /*8330*/  S2R R5, SR_SWINHI ;  /* 0x0000000000057919 */ /* 0x000e620000002f00 */
[----:B------:R-:W-:Y:S01]  /*8340*/  USHF.R.S32.HI UR12, URZ, 0x1f, UR42 ;  /* 0x0000001f3f0c7899 */ /* 0x000fe2000801142a */
[----:B------:R-:W-:Y:S01]  /*8350*/  VIADD R37, R17, UR40 ;  /* 0x0000002811257c36 */ /* 0x000fe20008000000 */
[----:B------:R-:W-:Y:S01]  /*8360*/  ULDC.64 UR8, c[0x0][0xb90] ;  /* 0x0002e40000087ab9 */ /* 0x000fe20000000a00 */
[----:B------:R-:W-:Y:S01]  /*8370*/  USHF.R.S32.HI UR13, URZ, 0x1f, UR41 ;  /* 0x0000001f3f0d7899 */ /* 0x000fe20008011429 */
[----:B------:R-:W-:Y:S01]  /*8380*/  F2FP.F16.F32.PACK_AB R112, R113, R112 ;  /* 0x000000707170723e */ /* 0x000fe200000000ff */
[----:B------:R-:W-:Y:S01]  /*8390*/  UIMAD UR5, UR12, UR8, URZ ;  /* 0x000000080c0572a4 */ /* 0x000fe2000f8e023f */
[----:B------:R-:W-:Y:S01]  /*83a0*/  IMAD.MOV.U32 R28, RZ, RZ, R37 ;  /* 0x000000ffff1c7224 */ /* 0x000fe200078e0025 */
        /* <DEDUP_REMOVED lines=13> */
[----:B------:R-:W-:Y:S01]  /*8480*/  F2FP.F16.F32.PACK_AB R115, R119, R118 ;  /* 0x000000767773723e */ /* 0x000fe200000000ff */
[----:B------:R-:W-:Y:S01]  /*8490*/  ULDC UR5, c[0x0][0xa88] ;  /* 0x0002a20000057ab9 */ /* 0x000fe20000000800 */
[----:B------:R-:W-:Y:S01]  /*84a0*/  BAR.SYNC.DEFER_BLOCKING 0x1, 0x180 ;  /* 0x0046000000007b1d */ /* 0x000fe20000010000 */
[----:B0-----:R-:W-:Y:S01]  /*84b0*/  ISETP.NE.AND P1, PT, R32, 0x1, PT ;  /* 0x000000012000780c */ /* 0x001fe20003f25270 */
[----:B------:R-:W-:-:S04]  /*84c0*/  IMAD.U32 R34, RZ, RZ, UR8 ;  /* 0x00000008ff227e24 */ /* 0x000fc8000f8e00ff */
[----:B------:R-:W-:Y:S01]  /*84d0*/  ULDC.64 UR8, c[0x0][0xae8] ;  /* 0x0002ba0000087ab9 */ /* 0x000fe20000000a00 */
[----:B------:R-:W-:Y:S01]  /*84e0*/  ULDC.64 UR10, c[0x0][0xaf0] ;  /* 0x0002bc00000a7ab9 */ /* 0x000fe20000000a00 */
[----:B------:R-:W-:Y:S02]  /*84f0*/  MOV R2, R0 ;  /* 0x0000000000027202 */ /* 0x000fe40000000f00 */
[----:B-1----:R-:W-:Y:S02]  /*8500*/  MOV R3, R5 ;  /* 0x0000000500037202 */ /* 0x002fe40000000f00 */
[----:B------:R-:W-:Y:S02]  /*8510*/  LEA R5, R22, R19, 0x6 ;  /* 0x0000001316057211 */ /* 0x000fe400078e30ff */
[----:B------:R-:W0:Y:S01]  /*8520*/  @P1 LDC R20, c[0x0][0xbec] ;  /* 0x0002fb00ff141b82 */ /* 0x000e220000000800 */
[----:B------:R-:W-:-:S04]  /*8530*/  IMAD.WIDE R10, R155, 0x2, R2 ;  /* 0x000000029b0a7825 */ /* 0x000fc800078e0202 */
[----:B------:R-:W-:Y:S01]  /*8540*/  IMAD.WIDE R2, R5, 0x2, R2 ;  /* 0x0000000205027825 */ /* 0x000fe200078e0202 */
[C---:B------:R-:W-:Y:S02]  /*8550*/  LOP3.LUT R4, R10.reuse, 0x380, RZ, 0xc0, !PT ;  /* 0x000003800a047812 */ /* 0x040fe400078ec0ff */
[----:B------:R-:W1:Y:S01]  /*8560*/  @P1 LDC R35, c[0x0][0xbf0] ;  /* 0x0002fc00ff231b82 */ /* 0x000e620000000800 */
[----:B------:R-:W-:Y:S02]  /*8570*/  IADD3 R33, P0, R10, 0x60, RZ ;  /* 0x000000600a217810 */ /* 0x000fe40007f1e0ff */
[----:B------:R-:W-:Y:S02]  /*8580*/  SHF.R.U64 R5, R4, 0x3, RZ ;  /* 0x0000000304057819 */ /* 0x000fe400000012ff */
[----:B------:R-:W-:Y:S01]  /*8590*/  LOP3.LUT R4, R33, 0x380, RZ, 0xc0, !PT ;  /* 0x0000038021047812 */ /* 0x000fe200078ec0ff */
[----:B------:R-:W-:Y:S01]  /*85a0*/  IMAD.X R9, RZ, RZ, R11, P0 ;  /* 0x000000ffff097224 */ /* 0x000fe200000e060b */
[----:B------:R-:W-:-:S02]  /*85b0*/  IADD3 R31, P2, R10, 0x40, RZ ;  /* 0x000000400a1f7810 */ /* 0x000fc40007f5e0ff */
[----:B------:R-:W-:Y:S02]  /*85c0*/  SHF.R.U64 R4, R4, 0x3, RZ ;  /* 0x0000000304047819 */ /* 0x000fe400000012ff */
[----:B------:R-:W-:Y:S01]  /*85d0*/  IADD3 R29, P3, R10, 0x20, RZ ;  /* 0x000000200a1d7810 */ /* 0x000fe20007f7e0ff */
[----:B------:R-:W-:Y:S01]  /*85e0*/  IMAD.X R7, RZ, RZ, R11, P2 ;  /* 0x000000ffff077224 */ /* 0x000fe200010e060b */
[----:B------:R-:W-:Y:S02]  /*85f0*/  LOP3.LUT R6, R31, 0x380, RZ, 0xc0, !PT ;  /* 0x000003801f067812 */ /* 0x000fe400078ec0ff */
[----:B------:R-:W-:Y:S01]  /*8600*/  LOP3.LUT R8, R4, R33, RZ, 0x3c, !PT ;  /* 0x0000002104087212 */ /* 0x000fe200078e3cff */
[----:B0-----:R-:W-:Y:S01]  /*8610*/  @P1 IMAD.HI.U32 R20, R37, R20, RZ ;  /* 0x0000001425141227 */ /* 0x001fe200078e00ff */
[----:B------:R-:W-:Y:S02]  /*8620*/  SHF.R.U64 R6, R6, 0x3, RZ ;  /* 0x0000000306067819 */ /* 0x000fe400000012ff */
[----:B------:R-:W-:-:S02]  /*8630*/  LOP3.LUT R4, R29, 0x380, RZ, 0xc0, !PT ;  /* 0x000003801d047812 */ /* 0x000fc400078ec0ff */
[----:B------:R-:W-:Y:S02]  /*8640*/  LOP3.LUT R6, R6, R31, RZ, 0x3c, !PT ;  /* 0x0000001f06067212 */ /* 0x000fe400078e3cff */
[----:B------:R-:W-:Y:S02]  /*8650*/  SHF.R.U64 R4, R4, 0x3, RZ ;  /* 0x0000000304047819 */ /* 0x000fe400000012ff */
[----:B------:R-:W-:Y:S02]  /*8660*/  IADD3 R31, P2, R2, 0x3000, RZ ;  /* 0x00003000021f7810 */ /* 0x000fe40007f5e0ff */
[----:B------:R-:W-:Y:S02]  /*8670*/  LOP3.LUT R4, R4, R29, RZ, 0x3c, !PT ;  /* 0x0000001d04047212 */ /* 0x000fe400078e3cff */
[----:B------:R-:W-:Y:S01]  /*8680*/  LOP3.LUT R29, R31, 0x380, RZ, 0xc0, !PT ;  /* 0x000003801f1d7812 */ /* 0x000fe200078ec0ff */
[----:B------:R-:W-:Y:S01]  /*8690*/  IMAD.X R21, RZ, RZ, R3, P2 ;  /* 0x000000ffff157224 */ /* 0x000fe200010e0603 */
[----:B-1----:R-:W-:-:S02]  /*86a0*/  @P1 SHF.R.U32.HI R28, RZ, R35, R20 ;  /* 0x00000023ff1c1219 */ /* 0x002fc40000011614 */
[----:B------:R-:W-:Y:S02]  /*86b0*/  SHF.R.U64 R20, R29, 0x3, RZ ;  /* 0x000000031d147819 */ /* 0x000fe400000012ff */
[----:B------:R-:W-:Y:S01]  /*86c0*/  LOP3.LUT R10, R5, R10, RZ, 0x3c, !PT ;  /* 0x0000000a050a7212 */ /* 0x000fe200078e3cff */
[--C-:B------:R-:W-:Y:S01]  /*86d0*/  IMAD.MOV R29, RZ, RZ, -R28.reuse ;  /* 0x000000ffff1d7224 */ /* 0x100fe200078e0a1c */
[----:B------:R-:W-:Y:S01]  /*86e0*/  LOP3.LUT R20, R20, R31, RZ, 0x3c, !PT ;  /* 0x0000001f14147212 */ /* 0x000fe200078e3cff */
[----:B------:R-:W-:Y:S01]  /*86f0*/  IMAD.X R5, RZ, RZ, R11, P3 ;  /* 0x000000ffff057224 */ /* 0x000fe200018e060b */
[----:B------:R-:W-:Y:S01]  /*8700*/  MOV R31, R10 ;  /* 0x0000000a001f7202 */ /* 0x000fe20000000f00 */
[----:B------:R-:W-:Y:S01]  /*8710*/  IMAD R29, R32, R29, R37 ;  /* 0x0000001d201d7224 */ /* 0x000fe200078e0225 */
[----:B------:R-:W-:Y:S02]  /*8720*/  SHF.R.S32.HI R11, RZ, 0x1f, R28 ;  /* 0x0000001fff0b7819 */ /* 0x000fe4000001141c */
[----:B------:R-:W-:-:S02]  /*8730*/  IADD3 R10, P0, R28, UR6, RZ ;  /* 0x000000061c0a7c10 */ /* 0x000fc4000ff1e0ff */
[----:B------:R-:W-:Y:S02]  /*8740*/  IADD3 R33, P3, R2, 0x1800, RZ ;  /* 0x0000180002217810 */ /* 0x000fe40007f7e0ff */
[----:B------:R-:W-:Y:S02]  /*8750*/  SHF.R.S32.HI R30, RZ, 0x1f, R29 ;  /* 0x0000001fff1e7819 */ /* 0x000fe4000001141d */
[----:B------:R-:W-:Y:S01]  /*8760*/  IADD3.X R11, R11, UR7, R34, P0, !PT ;  /* 0x000000070b0b7c10 */ /* 0x000fe200087fe422 */
[----:B------:R-:W-:Y:S01]  /*8770*/  ULDC.64 UR6, c[0x0][0xb88] ;  /* 0x0002e20000067ab9 */ /* 0x000fe20000000a00 */
[----:B------:R-:W-:Y:S01]  /*8780*/  LOP3.LUT R24, R33, 0x380, RZ, 0xc0, !PT ;  /* 0x0000038021187812 */ /* 0x000fe200078ec0ff */
[----:B------:R-:W-:Y:S01]  /*8790*/  IMAD.X R25, RZ, RZ, R3, P3 ;  /* 0x000000ffff197224 */ /* 0x000fe200018e0603 */
[----:B------:R-:W-:Y:S01]  /*87a0*/  MOV R28, R8 ;  /* 0x00000008001c7202 */ /* 0x000fe20000000f00 */
[----:B------:R-:W-:Y:S01]  /*87b0*/  IMAD R8, R30, UR6, RZ ;  /* 0x000000061e087c24 */ /* 0x000fe2000f8e02ff */
[----:B------:R-:W-:Y:S01]  /*87c0*/  MOV R30, R6 ;  /* 0x00000006001e7202 */ /* 0x000fe20000000f00 */
[----:B------:R-:W-:Y:S01]  /*87d0*/  IMAD.WIDE.U32 R6, R29, UR6, R10 ;  /* 0x000000061d067c25 */ /* 0x000fe2000f8e000a */
[----:B------:R-:W-:-:S02]  /*87e0*/  SHF.R.U64 R24, R24, 0x3, RZ ;  /* 0x0000000318187819 */ /* 0x000fc400000012ff */
[----:B------:R-:W-:Y:S01]  /*87f0*/  LOP3.LUT P0, RZ, R152, 0x3, RZ, 0xc0, !PT ;  /* 0x0000000398ff7812 */ /* 0x000fe2000780c0ff */
[----:B------:R-:W-:Y:S01]  /*8800*/  IMAD R29, R29, UR7, R8 ;  /* 0x000000071d1d7c24 */ /* 0x000fe2000f8e0208 */
[----:B------:R-:W-:Y:S01]  /*8810*/  LOP3.LUT R24, R24, R33, RZ, 0x3c, !PT ;  /* 0x0000002118187212 */ /* 0x000fe200078e3cff */
[----:B------:R-:W-:Y:S01]  /*8820*/  VIADD R10, R154, UR40 ;  /* 0x000000289a0a7c36 */ /* 0x000fe20008000000 */
[----:B------:R-:W-:Y:S01]  /*8830*/  ULDC.64 UR6, c[0x0][0xb50] ;  /* 0x0002d40000067ab9 */ /* 0x000fe20000000a00 */
[----:B------:R-:W-:Y:S01]  /*8840*/  IMAD R33, R32, UR5, RZ ;  /* 0x0000000520217c24 */ /* 0x000fe2000f8e02ff */
[----:B------:R-:W-:Y:S01]  /*8850*/  LEA R34, P5, R6, UR6, 0x2 ;  /* 0x0000000606227c11 */ /* 0x000fe2000f8a10ff */
[----:B------:R-:W-:Y:S01]  /*8860*/  IMAD.IADD R7, R7, 0x1, R29 ;  /* 0x0000000107077824 */ /* 0x000fe200078e021d */
[----:B------:R-:W-:Y:S01]  /*8870*/  MOV R29, R4 ;  /* 0x00000004001d7202 */ /* 0x000fe20000000f00 */
[C---:B------:R-:W-:Y:S01]  /*8880*/  VIADD R8, R10.reuse, 0x8 ;  /* 0x000000080a087836 */ /* 0x040fe20000000000 */
[----:B------:R-:W-:Y:S01]  /*8890*/  ISETP.GE.OR P4, PT, R10, R33, P0 ;  /* 0x000000210a00720c */ /* 0x000fe20000786670 */
[----:B------:R-:W-:Y:S01]  /*88a0*/  SHFL.IDX PT, R36, R34, RZ, 0x1c1f ;  /* 0x001c1fff22247589 */ /* 0x000fe200000e0000 */
[----:B------:R-:W-:-:S02]  /*88b0*/  LEA.HI.X R35, R6, UR7, R7, 0x2, P5 ;  /* 0x0000000706237c11 */ /* 0x000fc4000a8f1407 */
[----:B------:R-:W-:Y:S01]  /*88c0*/  ISETP.GE.OR P0, PT, R8, R33, P0 ;  /* 0x000000210800720c */ /* 0x000fe20000706670 */
[----:B------:R-:W-:Y:S01]  /*88d0*/  SHFL.IDX PT, R38, R34, 0x1, 0x1c1f ;  /* 0x003c1f0022267f89 */ /* 0x000fe200000e0000 */
[----:B------:R-:W-:Y:S02]  /*88e0*/  F2FP.F16.F32.PACK_AB R4, R89, R88 ;  /* 0x000000585904723e */ /* 0x000fe400000000ff */
[----:B------:R-:W-:Y:S01]  /*88f0*/  F2FP.F16.F32.PACK_AB R5, R91, R90 ;  /* 0x0000005a5b05723e */ /* 0x000fe200000000ff */
[----:B------:R-:W0:Y:S01]  /*8900*/  SHFL.IDX PT, R37, R35, RZ, 0x1c1f ;  /* 0x001c1fff23257589 */ /* 0x000e2200000e0000 */
[----:B------:R-:W-:Y:S02]  /*8910*/  F2FP.F16.F32.PACK_AB R6, R93, R92 ;  /* 0x0000005c5d06723e */ /* 0x000fe400000000ff */
[----:B------:R-:W-:Y:S01]  /*8920*/  F2FP.F16.F32.PACK_AB R7, R95, R94 ;  /* 0x0000005e5f07723e */ /* 0x000fe200000000ff */
[----:B------:R1:W2:Y:S01]  /*8930*/  SHFL.IDX PT, R39, R35, 0x1, 0x1c1f ;  /* 0x003c1f0023277f89 */ /* 0x0002a200000e0000 */
[----:B------:R-:W-:-:S02]  /*8940*/  F2FP.F16.F32.PACK_AB R8, R97, R96 ;  /* 0x000000606108723e */ /* 0x000fc400000000ff */
[----:B------:R-:W-:Y:S01]  /*8950*/  F2FP.F16.F32.PACK_AB R9, R99, R98 ;  /* 0x000000626309723e */ /* 0x000fe200000000ff */
[----:B------:R3:W-:Y:S01]  /*8960*/  STSM.16.M88.4 [R31], R4 ;  /* 0x000000041f007844 */ /* 0x0007e20000000200 */
[----:B------:R-:W-:Y:S02]  /*8970*/  F2FP.F16.F32.PACK_AB R10, R101, R100 ;  /* 0x00000064650a723e */ /* 0x000fe400000000ff */
[----:B------:R-:W-:Y:S02]  /*8980*/  F2FP.F16.F32.PACK_AB R11, R103, R102 ;  /* 0x00000066670b723e */ /* 0x000fe400000000ff */
[----:B-1----:R-:W-:-:S03]  /*8990*/  LOP3.LUT R35, R2, 0x380, RZ, 0xc0, !PT ;  /* 0x0000038002237812 */ /* 0x002fc600078ec0ff */
[----:B------:R1:W-:Y:S01]  /*89a0*/  STSM.16.M88.4 [R29], R8 ;  /* 0x000000081d007844 */ /* 0x0003e20000000200 */
[----:B------:R-:W-:-:S03]  /*89b0*/  SHF.R.U64 R35, R35, 0x3, RZ ;  /* 0x0000000323237819 */ /* 0x000fc600000012ff */
[----:B------:R-:W-:Y:S01]  /*89c0*/  STSM.16.M88.4 [R30], R12 ;  /* 0x0000000c1e007844 */ /* 0x000fe20000000200 */
[----:B------:R-:W-:Y:S01]  /*89d0*/  LOP3.LUT R34, R35, R2, RZ, 0x3c, !PT ;  /* 0x0000000223227212 */ /* 0x000fe200078e3cff */
[----:B------:R-:W-:Y:S02]  /*89e0*/  IMAD.MOV.U32 R35, RZ, RZ, R3 ;  /* 0x000000ffff237224 */ /* 0x000fe400078e0003 */
[----:B------:R-:W-:Y:S01]  /*89f0*/  STSM.16.M88.4 [R28], R112 ;  /* 0x000000701c007844 */ /* 0x000fe20000000200 */
[----:B------:R-:W-:Y:S06]  /*8a00*/  BAR.SYNC.DEFER_BLOCKING 0x1, 0x180 ;  /* 0x0046000000007b1d */ /* 0x000fec0000010000 */
[----:B0-----:R0:W-:Y:S04]  /*8a10*/  @!P4 ST.E desc[UR50][R36.64], R27 ;  /* 0x0000001b2400c985 */ /* 0x0011e8000c101932 */
[----:B--2---:R2:W-:Y:S04]  /*8a20*/  @!P0 ST.E desc[UR50][R38.64], R26 ;  /* 0x0000001a26008985 */ /* 0x0045e8000c101932 */
[----:B---3--:R-:W3:Y:S04]  /*8a30*/  LD.E.128 R4, desc[UR50][R34.64] ;  /* 0x0000003222047980 */ /* 0x008ee8000c101d00 */
[----:B-1----:R1:W4:Y:S01]  /*8a40*/  LD.E.128 R8, desc[UR50][R24.64] ;  /* 0x0000003218087980 */ /* 0x002322000c101d00 */
[----:B0-----:R-:W0:Y:S03]  /*8a50*/  @P1 LDC R27, c[0x0][0xbf0] ;  /* 0x0002fc00ff1b1b82 */ /* 0x001e260000000800 */
[----:B------:R2:W4:Y:S01]  /*8a60*/  LD.E.128 R28, desc[UR50][R20.64] ;  /* 0x00000032141c7980 */ /* 0x000522000c101d00 */
[----:B------:R-:W-:-:S04]  /*8a70*/  IADD3 R15, P0, R2, 0x4800, RZ ;  /* 0x00004800020f7810 */ /* 0x000fc80007f1e0ff */
[----:B------:R-:W-:Y:S01]  /*8a80*/  LOP3.LUT R2, R15, 0x380, RZ, 0xc0, !PT ;  /* 0x000003800f027812 */ /* 0x000fe200078ec0ff */
[----:B------:R-:W-:Y:S02]  /*8a90*/  IMAD.X R13, RZ, RZ, R3, P0 ;  /* 0x000000ffff0d7224 */ /* 0x000fe400000e0603 */
[----:B------:R-:W0:Y:S01]  /*8aa0*/  @P1 LDC R3, c[0x0][0xbec] ;  /* 0x0002fb00ff031b82 */ /* 0x000e220000000800 */
[----:B------:R-:W-:Y:S01]  /*8ab0*/  SHF.R.U64 R2, R2, 0x3, RZ ;  /* 0x0000000302027819 */ /* 0x000fe200000012ff */
[----:B------:R-:W-:-:S03]  /*8ac0*/  UIMAD UR5, UR12, UR8, URZ ;  /* 0x000000080c0572a4 */ /* 0x000fc6000f8e023f */
[----:B------:R-:W-:Y:S01]  /*8ad0*/  LOP3.LUT R12, R2, R15, RZ, 0x3c, !PT ;  /* 0x0000000f020c7212 */ /* 0x000fe200078e3cff */
[----:B------:R-:W-:Y:S01]  /*8ae0*/  IMAD R2, R18, 0x30, R22 ;  /* 0x0000003012027824 */ /* 0x000fe200078e0216 */
[----:B------:R-:W-:-:S03]  /*8af0*/  UIMAD.WIDE.U32 UR6, UR42, UR8, URZ ;  /* 0x000000082a0672a5 */ /* 0x000fc6000f8e003f */
[----:B-1----:R-:W-:Y:S01]  /*8b00*/  VIADD R24, R2, UR40 ;  /* 0x0000002802187c36 */ /* 0x002fe20008000000 */
[----:B------:R-:W-:Y:S01]  /*8b10*/  UIMAD UR5, UR42, UR9, UR5 ;  /* 0x000000092a0572a4 */ /* 0x000fe2000f8e0205 */
[----:B------:R-:W5:Y:S01]  /*8b20*/  LD.E.128 R12, desc[UR50][R12.64] ;  /* 0x000000320c0c7980 */ /* 0x000f62000c101d00 */
[----:B------:R-:W-:Y:S01]  /*8b30*/  UIMAD UR8, UR13, UR10, URZ ;  /* 0x0000000a0d0872a4 */ /* 0x000fe2000f8e023f */
[----:B--2---:R-:W-:Y:S01]  /*8b40*/  IMAD.MOV.U32 R21, RZ, RZ, R24 ;  /* 0x000000ffff157224 */ /* 0x004fe200078e0018 */
[----:B------:R-:W-:Y:S01]  /*8b50*/  UIADD3 UR7, UR7, UR5, URZ ;  /* 0x0000000507077290 */ /* 0x000fe2000fffe03f */
[----:B------:R-:W-:Y:S01]  /*8b60*/  @!PT LDS RZ, [RZ] ;  /* 0x00000000fffff984 */ /* 0x000fe20000000800 */
[----:B------:R-:W-:Y:S01]  /*8b70*/  @!PT LDS RZ, [RZ] ;  /* 0x00000000fffff984 */ /* 0x000fe20000000800 */
[----:B------:R-:W-:Y:S01]  /*8b80*/  @!PT LDS RZ, [RZ] ;  /* 0x00000000fffff984 */ /* 0x000fe20000000800 */
[----:B------:R-:W-:Y:S01]  /*8b90*/  @!PT LDS RZ, [RZ] ;  /* 0x00000000fffff984 */ /* 0x000fe20000000800 */
[----:B------:R1:W-:Y:S06]  /*8ba0*/  MEMBAR.ALL.CTA ;  /* 0x0000000000007992 */ /* 0x0003ec0000008000 */
[----:B-1----:R-:W1:Y:S01]  /*8bb0*/  FENCE.VIEW.ASYNC.S ;  /* 0x00000000000073c6 */ /* 0x002e620000000000 */
[----:B------:R-:W-:Y:S01]  /*8bc0*/  UIMAD UR5, UR41, UR11, UR8 ;  /* 0x0000000b290572a4 */ /* 0x000fe2000f8e0208 */
[----:B------:R-:W-:Y:S01]  /*8bd0*/  VIADD R0, R0, 0x16820 ;  /* 0x0001682000007836 */ /* 0x000fe20000000000 */
[----:B------:R-:W-:Y:S01]  /*8be0*/  UIMAD.WIDE.U32 UR6, UR41, UR10, UR6 ;  /* 0x0000000a290672a5 */ /* 0x000fe2000f8e0006 */
[----:B------:R-:W-:-:S03]  /*8bf0*/  ULDC.64 UR8, c[0x0][0xae0] ;  /* 0x0002b80000087ab9 */ /* 0x000fc60000000a00 */
[----:B------:R-:W-:Y:S01]  /*8c00*/  UIADD3 UR5, UR7, UR5, URZ ;  /* 0x0000000507057290 */ /* 0x000fe2000fffe03f */
[----:B0-----:R-:W-:Y:S01]  /*8c10*/  @P1 IMAD.HI.U32 R2, R24, R3, RZ ;  /* 0x0000000318021227 */ /* 0x001fe200078e00ff */
[----:B------:R-:W-:-:S03]  /*8c20*/  PRMT R0, RZ, 0x654, R0 ;  /* 0x00000654ff007816 */ /* 0x000fc60000000000 */
[----:B------:R-:W-:Y:S01]  /*8c30*/  IMAD.U32 R3, RZ, RZ, UR7 ;  /* 0x00000007ff037e24 */ /* 0x000fe2000f8e00ff */
[----:B------:R-:W-:Y:S01]  /*8c40*/  @P1 SHF.R.U32.HI R21, RZ, R27, R2 ;  /* 0x0000001bff151219 */ /* 0x000fe20000011602 */
[----:B------:R-:W-:Y:S01]  /*8c50*/  IMAD.U32 R2, RZ, RZ, UR6 ;  /* 0x00000006ff027e24 */ /* 0x000fe2000f8e00ff */
[----:B------:R-:W-:Y:S01]  /*8c60*/  ULDC.64 UR6, c[0x0][0xad8] ;  /* 0x0002b60000067ab9 */ /* 0x000fe20000000a00 */
[----:B------:R-:W-:Y:S01]  /*8c70*/  IMAD.U32 R3, RZ, RZ, UR5 ;  /* 0x00000005ff037e24 */ /* 0x000fe2000f8e00ff */
[--C-:B------:R-:W-:Y:S01]  /*8c80*/  SHF.R.S32.HI R20, RZ, 0x1f, R21.reuse ;  /* 0x0000001fff147819 */ /* 0x100fe20000011415 */
[----:B------:R-:W-:Y:S01]  /*8c90*/  IMAD.MOV R25, RZ, RZ, -R21 ;  /* 0x000000ffff197224 */ /* 0x000fe200078e0a15 */
[----:B------:R-:W-:Y:S01]  /*8ca0*/  ULDC UR5, c[0x0][0xac8] ;  /* 0x0002b20000057ab9 */ /* 0x000fe20000000800 */
[----:B------:R-:W-:-:S04]  /*8cb0*/  IMAD.WIDE.U32 R2, R21, UR8, R2 ;  /* 0x0000000815027c25 */ /* 0x000fc8000f8e0002 */
[----:B------:R-:W-:Y:S01]  /*8cc0*/  IMAD R20, R20, UR8, RZ ;  /* 0x0000000814147c24 */ /* 0x000fe2000f8e02ff */
[----:B-1----:R0:W-:Y:S01]  /*8cd0*/  SYNCS.ARRIVE.TRANS64.RED.A1T0 RZ, [R0+URZ], RZ ;  /* 0x000000ff00ff79a7 */ /* 0x0021e2000810043f */
[----:B------:R-:W-:Y:S02]  /*8ce0*/  IMAD R25, R32, R25, R24 ;  /* 0x0000001920197224 */ /* 0x000fe400078e0218 */
[----:B------:R-:W-:Y:S02]  /*8cf0*/  IMAD R27, R21, UR9, R20 ;  /* 0x00000009151b7c24 */ /* 0x000fe4000f8e0214 */
[----:B------:R-:W-:Y:S01]  /*8d00*/  VIADD R32, R22, UR40 ;  /* 0x0000002816207c36 */ /* 0x000fe20008000000 */
[----:B------:R-:W-:Y:S01]  /*8d10*/  SHF.R.S32.HI R20, RZ, 0x1f, R25 ;  /* 0x0000001fff147819 */ /* 0x000fe20000011419 */
[----:B------:R-:W-:Y:S02]  /*8d20*/  IMAD.IADD R3, R3, 0x1, R27 ;  /* 0x0000000103037824 */ /* 0x000fe400078e021b */
[----:B0-----:R-:W-:-:S02]  /*8d30*/  VIADD R0, R32, 0x90 ;  /* 0x0000009020007836 */ /* 0x001fc40000000000 */
        /* <DEDUP_REMOVED lines=9> */
[C---:B------:R-:W-:Y:S01]  /*8dd0*/  VIADD R2, R32.reuse, 0x30 ;  /* 0x0000003020027836 */ /* 0x040fe20000000000 */
[----:B------:R-:W-:Y:S01]  /*8de0*/  ISETP.GE.AND P0, PT, R19, UR5, PT ;  /* 0x0000000513007c0c */ /* 0x000fe2000bf06270 */
[----:B------:R-:W1:Y:S03]  /*8df0*/  SHFL.IDX PT, R34, R26, 0x1, 0x181f ;  /* 0x00381f001a227f89 */ /* 0x000e6600000e0000 */
[-C--:B------:R-:W-:Y:S01]  /*8e00*/  ISETP.GE.OR P1, PT, R32, R33.reuse, P0 ;  /* 0x000000212000720c */ /* 0x080fe20000726670 */
[----:B------:R-:W2:Y:S01]  /*8e10*/  SHFL.IDX PT, R36, R26, 0x2, 0x181f ;  /* 0x00581f001a247f89 */ /* 0x000ea200000e0000 */
[-C--:B------:R-:W-:Y:S02]  /*8e20*/  ISETP.GE.OR P2, PT, R2, R33.reuse, P0 ;  /* 0x000000210200720c */ /* 0x080fe40000746670 */
[-C--:B------:R-:W-:Y:S01]  /*8e30*/  ISETP.GE.OR P3, PT, R20, R33.reuse, P0 ;  /* 0x000000211400720c */ /* 0x080fe20000766670 */
[----:B------:R-:W2:Y:S01]  /*8e40*/  SHFL.IDX PT, R3, R27, RZ, 0x181f ;  /* 0x00181fff1b037589 */ /* 0x000ea200000e0000 */
[----:B------:R-:W-:-:S03]  /*8e50*/  ISETP.GE.OR P0, PT, R0, R33, P0 ;  /* 0x000000210000720c */ /* 0x000fc60000706670 */
[----:B------:R-:W2:Y:S04]  /*8e60*/  SHFL.IDX PT, R21, R27, 0x1, 0x181f ;  /* 0x00381f001b157f89 */ /* 0x000ea800000e0000 */
[----:B------:R-:W2:Y:S01]  /*8e70*/  SHFL.IDX PT, R25, R27, 0x2, 0x181f ;  /* 0x00581f001b197f89 */ /* 0x000ea200000e0000 */
[----:B0-----:R-:W-:-:S03]  /*8e80*/  @!P1 LEA R2, P4, R19, R24, 0x1 ;  /* 0x0000001813029211 */ /* 0x001fc600078808ff */
[----:B------:R-:W0:Y:S01]  /*8e90*/  SHFL.IDX PT, R26, R26, 0x3, 0x181f ;  /* 0x00781f001a1a7f89 */ /* 0x000e2200000e0000 */
[----:B-1----:R-:W-:-:S03]  /*8ea0*/  @!P2 LEA R20, P5, R19, R34, 0x1 ;  /* 0x000000221314a211 */ /* 0x002fc600078a08ff */
[----:B------:R-:W1:Y:S01]  /*8eb0*/  SHFL.IDX PT, R27, R27, 0x3, 0x181f ;  /* 0x00781f001b1b7f89 */ /* 0x000e6200000e0000 */
[C---:B--2---:R-:W-:Y:S02]  /*8ec0*/  @!P3 LEA R24, P6, R19.reuse, R36, 0x1 ;  /* 0x000000241318b211 */ /* 0x044fe400078c08ff */
[C-C-:B------:R-:W-:Y:S02]  /*8ed0*/  @!P1 LEA.HI.X R3, R19.reuse, R3, R156.reuse, 0x1, P4 ;  /* 0x0000000313039211 */ /* 0x140fe400020f0c9c */
[C-C-:B------:R-:W-:Y:S02]  /*8ee0*/  @!P2 LEA.HI.X R21, R19.reuse, R21, R156.reuse, 0x1, P5 ;  /* 0x000000151315a211 */ /* 0x140fe400028f0c9c */
[----:B------:R-:W-:Y:S01]  /*8ef0*/  @!P3 LEA.HI.X R25, R19, R25, R156, 0x1, P6 ;  /* 0x000000191319b211 */ /* 0x000fe200030f0c9c */
[----:B---3--:R2:W-:Y:S04]  /*8f00*/  @!P1 ST.E.128 desc[UR50][R2.64], R4 ;  /* 0x0000000402009985 */ /* 0x0085e8000c101d32 */
[----:B----4-:R2:W-:Y:S04]  /*8f10*/  @!P2 ST.E.128 desc[UR50][R20.64], R8 ;  /* 0x000000081400a985 */ /* 0x0105e8000c101d32 */
[----:B------:R2:W-:Y:S01]  /*8f20*/  @!P3 ST.E.128 desc[UR50][R24.64], R28 ;  /* 0x0000001c1800b985 */ /* 0x0005e2000c101d32 */
[----:B01----:R-:W-:Y:S05]  /*8f30*/  @P0 BRA `(.L_x_14886) ;  /* 0x0000000400e40947 */ /* 0x003fea0003800000 */
[----:B--2---:R-:W-:-:S04]  /*8f40*/  LEA R2, P0, R19, R26, 0x1 ;  /* 0x0000001a13027211 */ /* 0x004fc800078008ff */
[----:B------:R-:W-:-:S05]  /*8f50*/  LEA.HI.X R3, R19, R27, R156, 0x1, P0 ;  /* 0x0000001b13037211 */ /* 0x000fca00000f0c9c */
[----:B-----5:R0:W-:Y:S01]  /*8f60*/  ST.E.128 desc[UR50][R2.64], R12 ;  /* 0x0000000c02007985 */ /* 0x0201e2000c101d32 */
[----:B------:R-:W-:Y:S05]  /*8f70*/  BRA `(.L_x_14886) ;  /* 0x0000000400d47947 */ /* 0x000fea0003800000 */
.L_x_14885:
        /* <DEDUP_REMOVED lines=50> */
.L_x_14888:
[----:B------:R-:W-:Y:S05]  /*92a0*/  BSYNC B1 ;  /* 0x0000000000017941 */ /* 0x000fea0003800000 */
.L_x_14887:
        /* <DEDUP_REMOVED lines=11> */
[----:B------:R-:W-:Y:S01]  /*9360*/  UIMAD.WIDE.U32 UR6, UR41, UR10, UR6 ;  /* 0x0000000a290672a5 */ /* 0x000fe2000f8e0006 */
[----:B------:R-:W-:Y:S01]  /*9370*/  VIADD R11, R22, UR40 ;  /* 0x00000028160b7c36 */ /* 0x000fe20008000000 */
        /* <DEDUP_REMOVED lines=21> */
[C---:B------:R-:W-:Y:S01]  /*94d0*/  LEA R12, P0, R2.reuse, UR6, 0x1 ;  /* 0x00000006020c7c11 */ /* 0x040fe2000f8008ff */
[----:B------:R-:W-:Y:S01]  /*94e0*/  ULDC UR6, c[0x0][0xa88] ;  /* 0x0002a20000067ab9 */ /* 0x000fe20000000800 */
[----:B------:R-:W-:Y:S02]  /*94f0*/  VIADD R3, R11, 0x30 ;  /* 0x000000300b037836 */ /* 0x000fe40000000000 */
[----:B------:R-:W-:Y:S01]  /*9500*/  LEA.HI.X R13, R2, UR7, R5, 0x1, P0 ;  /* 0x00000007020d7c11 */ /* 0x000fe200080f0c05 */
[----:B------:R-:W0:Y:S01]  /*9510*/  SHFL.IDX PT, R4, R12, 0x1, 0x181f ;  /* 0x00381f000c047f89 */ /* 0x000e2200000e0000 */
[----:B------:R-:W-:Y:S01]  /*9520*/  IMAD R14, R8, UR6, RZ ;  /* 0x00000006080e7c24 */ /* 0x000fe2000f8e02ff */
[----:B------:R-:W-:Y:S01]  /*9530*/  ISETP.GE.AND P0, PT, R19, UR5, PT ;  /* 0x0000000513007c0c */ /* 0x000fe2000bf06270 */
[C---:B------:R-:W-:Y:S01]  /*9540*/  VIADD R8, R11.reuse, 0x60 ;  /* 0x000000600b087836 */ /* 0x040fe20000000000 */
[----:B------:R-:W1:Y:S02]  /*9550*/  SHFL.IDX PT, R2, R12, RZ, 0x181f ;  /* 0x00181fff0c027589 */ /* 0x000e6400000e0000 */
        /* <DEDUP_REMOVED lines=23> */
.L_x_14886:
[----:B------:R-:W-:Y:S05]  /*96d0*/  BSYNC B0 ;  /* 0x0000000000007941 */ /* 0x000fea0003800000 */
.L_x_14884:
[----:B------:R-:W-:Y:S02]  /*96e0*/  ULDC UR5, c[0x0][0xc38] ;  /* 0x00030e0000057ab9 */ /* 0x000fe40000000800 */
[----:B------:R-:W-:-:S06]  /*96f0*/  UISETP.GE.AND UP0, UPT, UR4, UR5, UPT ;  /* 0x000000050400728c */ /* 0x000fcc000bf06270 */
[----:B------:R-:W-:-:S13]  /*9700*/  PLOP3.LUT P0, PT, PT, PT, UP0, 0x80, 0x0 ;  /* 0x000000000000781c */ /* 0x000fda0003f0f008 */
[----:B------:R-:W-:Y:S05]  /*9710*/  @!P0 BRA `(.L_x_14889) ;  /* 0xffffff7400648947 */ /* 0x000fea000383ffff */
[----:B------:R-:W-:Y:S05]  /*9720*/  EXIT ;  /* 0x000000000000794d */ /* 0x000fea0003800000 */
.L_x_14843:
[----:B------:R-:W-:-:S08]  /*9730*/  NOP ;  /* 0x0000000000007918 */ /* 0x000fd00000000000 */
[----:B------:R-:W0:-:S00]  /*9740*/  USETMAXREG.DEALLOC.CTAPOOL 0x20 ;  /* 0x00000020000079c8 */ /* 0x000e0000080e0500 */
[----:B0-----:R-:W-:-:S06]  /*9750*/  LOP3.LUT R0, R0, 0x3, RZ, 0xc0, !PT ;  /* 0x0000000300007812 */ /* 0x001fcc00078ec0ff */
[----:B-1----:R-:W0:Y:S01]  /*9760*/  S2UR UR5, SR_CTAID.X ;  /* 0x00000000000579c3 */ /* 0x002e220000002500 */
        /* <DEDUP_REMOVED lines=12> */
[----:B------:R-:W1:Y:S01]  /*9830*/  S2UR UR7, SR_CgaCtaId ;  /* 0x00000000000779c3 */ /* 0x000e620000008800 */
[----:B------:R-:W-:Y:S01]  /*9840*/  ULDC.64 UR36, c[0x0][0x2f0] ;  /* 0x0000bc0000247ab9 */ /* 0x000fe20000000a00 */
[----:B------:R-:W-:Y:S01]  /*9850*/  UMOV UR6, 0x400 ;  /* 0x0000040000067882 */ /* 0x000fe20000000000 */
[----:B------:R-:W-:Y:S01]  /*9860*/  ULDC.64 UR8, c[0x0][0x418] ;  /* 0x0001060000087ab9 */ /* 0x000fe20000000a00 */
[----:B------:R-:W-:Y:S01]  /*9870*/  LOP3.LUT R26, R26, 0xfffffffe, RZ, 0xc0, !PT ;  /* 0xfffffffe1a1a7812 */ /* 0x000fe200078ec0ff */
[----:B------:R-:W-:Y:S01]  /*9880*/  UISETP.NE.U32.AND UP0, UPT, UR8, URZ, UPT ;  /* 0x0000003f0800728c */ /* 0x000fe2000bf05070 */
[----:B------:R-:W-:Y:S01]  /*9890*/  IMAD.MOV.U32 R25, RZ, RZ, 0x1 ;  /* 0x00000001ff197424 */ /* 0x000fe200078e00ff */
[----:B------:R-:W-:Y:S01]  /*98a0*/  ULDC UR4, c[0x0][0x424] ;  /* 0x0001090000047ab9 */ /* 0x000fe20000000800 */
[----:B------:R-:W-:Y:S01]  /*98b0*/  ULDC UR8, c[0x0][0x2b8] ;  /* 0x0000ae0000087ab9 */ /* 0x000fe20000000800 */
[----:B------:R-:W-:Y:S01]  /*98c0*/  UISETP.NE.AND.EX UP0, UPT, UR9, URZ, UPT, UP0 ;  /* 0x0000003f0900728c */ /* 0x000fe2000bf05300 */
[----:B------:R-:W-:Y:S01]  /*98d0*/  IMAD.MOV.U32 R22, RZ, RZ, RZ ;  /* 0x000000ffff167224 */ /* 0x000fe200078e00ff */
[----:B------:R-:W-:Y:S01]  /*98e0*/  ULDC UR38, c[0x0][0x288] ;  /* 0x0000a20000267ab9 */ /* 0x000fe20000000800 */
[----:B------:R-:W-:-:S02]  /*98f0*/  ULOP3.LUT UR45, UR39, 0x2, URZ, 0xfc, !UPT ;  /* 0x00000002272d7892 */ /* 0x000fc4000f8efc3f */
[----:B------:R-:W-:Y:S01]  /*9900*/  USEL UR4, UR4, 0x1, UP0 ;  /* 0x0000000104047887 */ /* 0x000fe20008000000 */
[----:B------:R-:W-:-:S03]  /*9910*/  ULDC UR46, c[0x0][0xc] ;  /* 0x00000300002e7ab9 */ /* 0x000fc60000000800 */
[----:B------:R-:W-:-:S04]  /*9920*/  UIMAD UR36, UR4, UR36, URZ ;  /* 0x00000024042472a4 */ /* 0x000fc8000f8e023f */
[----:B------:R-:W-:Y:S02]  /*9930*/  UIADD3 UR4, UR36, 0x7f, URZ ;  /* 0x0000007f24047890 */ /* 0x000fe4000fffe03f */
[----:B-1----:R-:W-:-:S06]  /*9940*/  ULEA UR6, UR7, UR6, 0x18 ;  /* 0x0000000607067291 */ /* 0x002fcc000f8ec03f */
[----:B------:R-:W-:Y:S01]  /*9950*/  IMAD.U32 R16, RZ, RZ, UR6 ;  /* 0x00000006ff107e24 */ /* 0x000fe2000f8e00ff */
[C---:B0-----:R-:W-:Y:S01]  /*9960*/  LOP3.LUT R6, R7.reuse, 0x7f, RZ, 0xc0, !PT ;  /* 0x0000007f07067812 */ /* 0x041fe200078ec0ff */
[----:B------:R-:W-:-:S05]  /*9970*/  IMAD.SHL.U32 R0, R7, 0x8, RZ ;  /* 0x0000000807007824 */ /* 0x000fca00078e00ff */
[C---:B------:R-:W-:Y:S02]  /*9980*/  LOP3.LUT R2, R0.reuse, 0x1f8, RZ, 0xc0, !PT ;  /* 0x000001f800027812 */ /* 0x040fe400078ec0ff */
[----:B------:R-:W-:Y:S02]  /*9990*/  LOP3.LUT R5, R0, 0x38, RZ, 0xc0, !PT ;  /* 0x0000003800057812 */ /* 0x000fe400078ec0ff */
[----:B------:R-:W-:Y:S01]  /*99a0*/  LOP3.LUT R3, R2, 0x38, R7, 0x78, !PT ;  /* 0x0000003802037812 */ /* 0x000fe200078e7807 */
[----:B------:R-:W-:Y:S01]  /*99b0*/  IMAD.U32 R2, RZ, RZ, UR5 ;  /* 0x00000005ff027e24 */ /* 0x000fe2000f8e00ff */
[----:B------:R-:W-:Y:S01]  /*99c0*/  ISETP.GE.AND P1, PT, R5, UR37, PT ;  /* 0x0000002505007c0c */ /* 0x000fe2000bf26270 */
[----:B------:R-:W-:Y:S01]  /*99d0*/  USHF.R.S32.HI UR5, URZ, 0x1f, UR4 ;  /* 0x0000001f3f057899 */ /* 0x000fe20008011404 */
[----:B------:R-:W-:Y:S01]  /*99e0*/  LOP3.LUT R4, R3, 0x200, R0, 0xf8, !PT ;  /* 0x0000020003047812 */ /* 0x000fe200078ef800 */
[----:B------:R-:W-:Y:S01]  /*99f0*/  IMAD.SHL.U32 R0, R7, 0x10, RZ ;  /* 0x0000001007007824 */ /* 0x000fe200078e00ff */
[----:B------:R0:W-:Y:S01]  /*9a00*/  STL [R1+0xc], R2 ;  /* 0x00000c0201007387 */ /* 0x0001e20000100800 */
[----:B------:R-:W-:Y:S01]  /*9a10*/  ISETP.GE.AND P0, PT, R5, UR37, PT ;  /* 0x0000002505007c0c */ /* 0x000fe2000bf06270 */
[----:B------:R-:W-:-:S02]  /*9a20*/  ULEA.HI UR5, UR5, UR4, URZ, 0x7 ;  /* 0x0000000405057291 */ /* 0x000fc4000f8f383f */
[----:B------:R-:W-:Y:S01]  /*9a30*/  LOP3.LUT R0, R0, 0x70, RZ, 0xc0, !PT ;  /* 0x0000007000007812 */ /* 0x000fe200078ec0ff */
[----:B------:R1:W-:Y:S01]  /*9a40*/  STL [R1+0x10], RZ ;  /* 0x000010ff01007387 */ /* 0x0003e20000100800 */
[----:B------:R-:W-:Y:S01]  /*9a50*/  ULDC UR37, c[0x0][0x448] ;  /* 0x0001120000257ab9 */ /* 0x000fe20000000800 */
[----:B------:R-:W-:Y:S02]  /*9a60*/  USHF.R.S32.HI UR40, URZ, 0x7, UR5 ;  /* 0x000000073f287899 */ /* 0x000fe40008011405 */
[----:B------:R-:W-:Y:S01]  /*9a70*/  @P1 LOP3.LUT R26, R26, 0x1, RZ, 0xfc, !PT ;  /* 0x000000011a1a1812 */ /* 0x000fe200078efcff */
[----:B------:R-:W-:Y:S01]  /*9a80*/  UIMAD UR37, UR37, UR38, URZ ;  /* 0x00000026252572a4 */ /* 0x000fe2000f8e023f */
[----:B0-----:R-:W-:Y:S01]  /*9a90*/  SHF.R.U32.HI R2, RZ, 0x3, R6 ;  /* 0x00000003ff027819 */ /* 0x001fe20000011606 */
[----:B------:R-:W-:Y:S01]  /*9aa0*/  UIADD3 UR38, UR36, 0x80, -UR38 ;  /* 0x0000008024267890 */ /* 0x000fe2000fffe826 */
        /* <DEDUP_REMOVED lines=8> */
.L_x_14939:
        /* <DEDUP_REMOVED lines=23> */
.L_x_14891:
[----:B------:R-:W-:Y:S01]  /*9ca0*/  ULDC UR8, c[0x0][0xc54] ;  /* 0x0003150000087ab9 */ /* 0x000fe20000000800 */
[----:B------:R-:W-:Y:S01]  /*9cb0*/  UMOV UR6, UR7 ;  /* 0x0000000700067c82 */ /* 0x000fe20008000000 */
[----:B------:R-:W-:-:S11]  /*9cc0*/  UISETP.NE.AND UP0, UPT, UR8, 0x1, UPT ;  /* 0x000000010800788c */ /* 0x000fd6000bf05270 */
[----:B------:R-:W-:Y:S02]  /*9cd0*/  @UP0 ULDC.64 UR10, c[0x0][0xc58] ;  /* 0x00031600000a0ab9 */ /* 0x000fe40000000a00 */
[----:B------:R-:W-:-:S04]  /*9ce0*/  UIMAD.WIDE.U32 UR4, UR7, UR10, URZ ;  /* 0x0000000a070472a5 */ /* 0x000fc8000f8e003f */
[----:B------:R-:W-:-:S04]  /*9cf0*/  @UP0 USHF.R.U32.HI UR6, URZ, UR11, UR5 ;  /* 0x0000000b3f060299 */ /* 0x000fc80008011605 */
[----:B------:R-:W-:-:S12]  /*9d00*/  UIMAD UR4, UR6, UR8, URZ ;  /* 0x00000008060472a4 */ /* 0x000fd8000f8e023f */
.L_x_14892:
        /* <DEDUP_REMOVED lines=60> */
.L_x_14894:
        /* <DEDUP_REMOVED lines=20> */
.L_x_14897:
[----:B------:R-:W-:Y:S05]  /*a210*/  BSYNC B6 ;  /* 0x0000000000067941 */ /* 0x000fea0003800000 */
.L_x_14896:
        /* <DEDUP_REMOVED lines=20> */
.L_x_14900:
        /* <DEDUP_REMOVED lines=15> */
.L_x_14899:
[----:B------:R-:W-:Y:S05]  /*a450*/  BSYNC B6 ;  /* 0x0000000000067941 */ /* 0x000fea0003800000 */
.L_x_14898:
        /* <DEDUP_REMOVED lines=15> */
.L_x_14955:
        /* <DEDUP_REMOVED lines=23> */
[----:B------:R-:W3:Y:S01]  /*a6c0*/  @!P0 LDC.64 R4, c[0x0][0x428] ;  /* 0x00010a00ff048b82 */ /* 0x000ee20000000a00 */
[--C-:B------:R-:W-:Y:S01]  /*a6d0*/  @!P0 SHF.R.S32.HI R3, RZ, 0x1f, R7.reuse ;  /* 0x0000001fff038819 */ /* 0x100fe20000011407 */
[----:B------:R-:W-:Y:S02]  /*a6e0*/  IMAD R19, R19, R2, UR41 ;  /* 0x0000002913137e24 */ /* 0x000fe4000f8e0202 */
        /* <DEDUP_REMOVED lines=20> */
.L_x_14902:
        /* <DEDUP_REMOVED lines=25> */
.L_x_14956:
[----:B------:R-:W-:Y:S05]  /*a9c0*/  BSYNC B0 ;  /* 0x0000000000007941 */ /* 0x000fea0003800000 */
.L_x_14903:
        /* <DEDUP_REMOVED lines=106> */
.L_x_14974:
        /* <DEDUP_REMOVED lines=10> */
.L_x_14906:
        /* <DEDUP_REMOVED lines=11> */
.L_x_14907:
        /* <DEDUP_REMOVED lines=23> */
.L_x_14909:
[----:B------:R-:W-:Y:S05]  /*b330*/  BSYNC B6 ;  /* 0x0000000000067941 */ /* 0x000fea0003800000 */
.L_x_14908:
[----:B------:R0:W5:Y:S01]  /*b340*/  LDL R9, [R1+0x8] ;  /* 0x0000080001097983 */ /* 0x0001620000100800 */
[----:B------:R-:W-:Y:S01]  /*b350*/  UISETP.NE.AND UP0, UPT, UR47, URZ, UPT ;  /* 0x0000003f2f00728c */ /* 0x000fe2000bf05270 */
[----:B------:R-:W-:Y:S01]  /*b360*/  R2UR UR7, R28 ;  /* 0x000000001c0772ca */ /* 0x000fe200000e0000 */
[----:B------:R-:W-:Y:S01]  /*b370*/  IMAD.U32 R6, RZ, RZ, UR43 ;  /* 0x0000002bff067e24 */ /* 0x000fe2000f8e00ff */
[----:B------:R-:W1:Y:S01]  /*b380*/  S2R R20, SR_TID.X ;  /* 0x0000000000147919 */ /* 0x000e620000002100 */
[C---:B------:R-:W-:Y:S01]  /*b390*/  R2UR UR10, R19.reuse ;  /* 0x00000000130a72ca */ /* 0x040fe200000e0000 */
[----:B------:R-:W-:Y:S01]  /*b3a0*/  ULDC.64 UR8, c[0x0][0x2d8] ;  /* 0x0000b60000087ab9 */ /* 0x000fe20000000a00 */
[----:B------:R-:W-:Y:S01]  /*b3b0*/  PLOP3.LUT P0, PT, PT, PT, UP0, 0x80, 0x0 ;  /* 0x000000000000781c */ /* 0x000fe20003f0f008 */
[----:B------:R-:W2:Y:S01]  /*b3c0*/  S2R R2, SR_TID.X ;  /* 0x0000000000027919 */ /* 0x000ea20000002100 */
[----:B------:R-:W-:Y:S01]  /*b3d0*/  R2UR UR4, R19 ;  /* 0x00000000130472ca */ /* 0x000fe200000e0000 */
        /* <DEDUP_REMOVED lines=11> */
[----:B------:R-:W-:-:S04]  /*b490*/  IMAD R6, R6, 0xc0, R2 ;  /* 0x000000c006067824 */ /* 0x000fc800078e0202 */
        /* <DEDUP_REMOVED lines=60> */
[----:B------:R-:W-:-:S03]  /*b860*/  IMAD.U32 R6, RZ, RZ, UR43 ;  /* 0x0000002bff067e24 */ /* 0x000fc6000f8e00ff */
[----:B------:R-:W1:Y:S01]  /*b870*/  SHFL.IDX PT, R2, R4, RZ, 0x181f ;  /* 0x00181fff04027589 */ /* 0x000e6200000e0000 */
[----:B------:R-:W-:-:S03]  /*b880*/  IMAD R6, R6, 0xc0, R8 ;  /* 0x000000c006067824 */ /* 0x000fc600078e0208 */
[----:B------:R-:W-:Y:S01]  /*b890*/  SHFL.IDX PT, R14, R5, RZ, 0x181f ;  /* 0x00181fff050e7589 */ /* 0x000fe200000e0000 */
[C---:B------:R-:W-:Y:S01]  /*b8a0*/  VIADD R8, R6.reuse, 0x80 ;  /* 0x0000008006087836 */ /* 0x040fe20000000000 */
[----:B------:R-:W-:-:S13]  /*b8b0*/  ISETP.GE.AND P1, PT, R6, UR37, PT ;  /* 0x0000002506007c0c */ /* 0x000fda000bf26270 */
        /* <DEDUP_REMOVED lines=89> */
[----:B------:R-:W-:-:S04]  /*be50*/  IADD3 R3, R6, 0xa0, RZ ;  /* 0x000000a006037810 */ /* 0x000fc80007ffe0ff */
[----:B------:R-:W-:-:S13]  /*be60*/  ISETP.GE.AND P1, PT, R3, UR37, PT ;  /* 0x0000002503007c0c */ /* 0x000fda000bf26270 */
[----:B0-----:R-:W-:-:S05]  /*be70*/  @!P1 LEA R2, P0, R10, R2, 0x1 ;  /* 0x000000020a029211 */ /* 0x001fca00078008ff */
[----:B------:R-:W-:-:S05]  /*be80*/  @!P1 IMAD.X R3, RZ, RZ, R0, P0 ;  /* 0x000000ffff039224 */ /* 0x000fca00000e0600 */
[----:B------:R0:W-:Y:S03]  /*be90*/  @!P1 LDGSTS.E.BYPASS.LTC128B.128 [R9+0xd400], desc[UR50][R2.64], !P5 ;  /* 0x0d40000002099fae */ /* 0x0001e6000e901d72 */
.L_x_14999:
        /* <DEDUP_REMOVED lines=10> */
.L_x_14911:
        /* <DEDUP_REMOVED lines=18> */
.L_x_15000:
[----:B------:R-:W-:Y:S05]  /*c060*/  BSYNC B0 ;  /* 0x0000000000007941 */ /* 0x000fea0003800000 */
.L_x_14912:
[----:B------:R-:W-:-:S06]  /*c070*/  UISETP.GE.AND UP0, UPT, UR44, 0x2, UPT ;  /* 0x000000022c00788c */ /* 0x000fcc000bf06270 */
[----:B------:R-:W-:-:S13]  /*c080*/  PLOP3.LUT P0, PT, PT, PT, UP0, 0x80, 0x0 ;  /* 0x000000000000781c */ /* 0x000fda0003f0f008 */
[----:B------:R-:W-:Y:S05]  /*c090*/  @!P0 BRA `(.L_x_14914) ;  /* 0x0000001000108947 */ /* 0x000fea0003800000 */
[----:B------:R-:W-:Y:S01]  /*c0a0*/  UIADD3 UR4, UR44, -0x2, URZ ;  /* 0xfffffffe2c047890 */ /* 0x000fe2000fffe03f */
[----:B------:R-:W-:Y:S01]  /*c0b0*/  BSSY B0, `(.L_x_14914) ;  /* 0x0000102000007945 */ /* 0x000fe20003800000 */
[----:B------:R-:W-:Y:S02]  /*c0c0*/  IMAD.MOV.U32 R20, RZ, RZ, R25 ;  /* 0x000000ffff147224 */ /* 0x000fe400078e0019 */
[----:B------:R-:W-:Y:S02]  /*c0d0*/  IMAD.MOV.U32 R6, RZ, RZ, R22 ;  /* 0x000000ffff067224 */ /* 0x000fe400078e0016 */
[----:B------:R-:W-:Y:S02]  /*c0e0*/  IMAD.MOV.U32 R27, RZ, RZ, R23 ;  /* 0x000000ffff1b7224 */ /* 0x000fe400078e0017 */
[----:B------:R-:W-:-:S07]  /*c0f0*/  IMAD.U32 R7, RZ, RZ, UR4 ;  /* 0x00000004ff077e24 */ /* 0x000fce000f8e00ff */
.L_x_14927:
        /* <DEDUP_REMOVED lines=41> */
.L_x_14915:
[----:B------:R-:W-:Y:S01]  /*c390*/  IMAD R5, R22, 0x8, R16 ;  /* 0x0000000816057824 */ /* 0x000fe200078e0210 */
[----:B------:R-:W-:Y:S01]  /*c3a0*/  SHF.L.U32 R2, R25, 0x1f, RZ ;  /* 0x0000001f19027819 */ /* 0x000fe200000006ff */
[----:B------:R-:W-:Y:S03]  /*c3b0*/  BSSY B1, `(.L_x_14916) ;  /* 0x0000003000017945 */ /* 0x000fe60003800000 */
[----:B------:R-:W0:Y:S02]  /*c3c0*/  SYNCS.PHASECHK.TRANS64.TRYWAIT P0, [R5+URZ+0x16840], R2 ;  /* 0x01684002050075a7 */ /* 0x000e24000800017f */
[----:B0-----:R-:W-:Y:S05]  /*c3d0*/  @!P0 BRA `(.L_x_14917) ;  /* 0x0000003400e88947 */ /* 0x001fea0003800000 */
.L_x_15001:
[----:B------:R-:W-:Y:S05]  /*c3e0*/  BSYNC B1 ;  /* 0x0000000000017941 */ /* 0x000fea0003800000 */
.L_x_14916:
        /* <DEDUP_REMOVED lines=72> */
.L_x_15019:
        /* <DEDUP_REMOVED lines=8> */
.L_x_14919:
        /* <DEDUP_REMOVED lines=11> */
.L_x_14920:
[----:B------:R1:W-:Y:S01]  /*c9a0*/  SYNCS.ARRIVE.TRANS64.A1T0 RZ, [R5+URZ+0x16830], RZ ;  /* 0x016830ff05ff79a7 */ /* 0x0003e2000810003f */
[----:B------:R-:W-:Y:S05]  /*c9b0*/  @!P2 BRA `(.L_x_14921) ;  /* 0x000000000004a947 */ /* 0x000fea0003800000 */
[----:B------:R-:W-:Y:S01]  /*c9c0*/  BPT.TRAP 0x1 ;  /* 0x000000040000795c */ /* 0x000fe20000300000 */
.L_x_14921:
[----:B------:R-:W-:Y:S01]  /*c9d0*/  SHF.L.U32 R2, R20, 0x1f, RZ ;  /* 0x0000001f14027819 */ /* 0x000fe200000006ff */
[----:B-1----:R-:W-:Y:S01]  /*c9e0*/  IMAD R5, R6, 0x8, R16 ;  /* 0x0000000806057824 */ /* 0x002fe200078e0210 */
[----:B------:R-:W-:Y:S03]  /*c9f0*/  BSSY B1, `(.L_x_14922) ;  /* 0x0000003000017945 */ /* 0x000fe60003800000 */
[----:B------:R-:W1:Y:S02]  /*ca00*/  SYNCS.PHASECHK.TRANS64.TRYWAIT P0, [R5+URZ+0x16860], R2 ;  /* 0x01686002050075a7 */ /* 0x000e64000800017f */
[----:B-1----:R-:W-:Y:S05]  /*ca10*/  @!P0 BRA `(.L_x_14923) ;  /* 0x0000003800a88947 */ /* 0x002fea0003800000 */
.L_x_15020:
[----:B------:R-:W-:Y:S05]  /*ca20*/  BSYNC B1 ;  /* 0x0000000000017941 */ /* 0x000fea0003800000 */
.L_x_14922:
        /* <DEDUP_REMOVED lines=61> */
.L_x_15038:
        /* <DEDUP_REMOVED lines=27> */
.L_x_14925:
        /* <DEDUP_REMOVED lines=11> */
.L_x_14926:
[C---:B------:R-:W-:Y:S01]  /*d060*/  ISETP.GT.AND P0, PT, R23.reuse, RZ, PT ;  /* 0x000000ff1700720c */ /* 0x040fe20003f04270 */
[----:B------:R1:W-:Y:S01]  /*d070*/  SYNCS.ARRIVE.TRANS64.A1T0 RZ, [R5+URZ+0x16850], RZ ;  /* 0x016850ff05ff79a7 */ /* 0x0003e2000810003f */
[----:B------:R-:W-:Y:S01]  /*d080*/  VIADD R7, R23, 0xffffffff ;  /* 0xffffffff17077836 */ /* 0x000fe20000000000 */
[----:B------:R-:W-:Y:S01]  /*d090*/  MOV R6, R22 ;  /* 0x0000001600067202 */ /* 0x000fe20000000f00 */
[----:B------:R-:W-:Y:S02]  /*d0a0*/  IMAD.MOV.U32 R20, RZ, RZ, R25 ;  /* 0x000000ffff147224 */ /* 0x000fe400078e0019 */
[----:B------:R-:W-:-:S07]  /*d0b0*/  IMAD.MOV.U32 R27, RZ, RZ, R23 ;  /* 0x000000ffff1b7224 */ /* 0x000fce00078e0017 */
[----:B-1----:R-:W-:Y:S05]  /*d0c0*/  @P0 BRA `(.L_x_14927) ;  /* 0xfffffff0000c0947 */ /* 0x002fea000383ffff */
[----:B------:R-:W-:Y:S05]  /*d0d0*/  BSYNC B0 ;  /* 0x0000000000007941 */ /* 0x000fea0003800000 */
.L_x_14914:
        /* <DEDUP_REMOVED lines=18> */
.L_x_14929:
[----:B------:R-:W-:Y:S05]  /*d200*/  BSYNC B0 ;  /* 0x0000000000007941 */ /* 0x000fea0003800000 */
.L_x_14928:
[----:B-1----:R-:W-:-:S05]  /*d210*/  IMAD.U32 R0, RZ, RZ, UR45 ;  /* 0x0000002dff007e24 */ /* 0x002fca000f8e00ff */
[----:B------:R-:W-:-:S13]  /*d220*/  ISETP.NE.AND P0, PT, R0, 0x3, PT ;  /* 0x000000030000780c */ /* 0x000fda0003f05270 */
[----:B------:R-:W-:Y:S05]  /*d230*/  @!P0 BRA `(.L_x_14930) ;  /* 0x0000000000048947 */ /* 0x000fea0003800000 */
[----:B------:R-:W-:Y:S01]  /*d240*/  BPT.TRAP 0x1 ;  /* 0x000000040000795c */ /* 0x000fe20000300000 */
.L_x_14930:
[----:B------:R-:W-:Y:S01]  /*d250*/  IMAD R4, R22, 0x8, R16 ;  /* 0x0000000816047824 */ /* 0x000fe200078e0210 */
[----:B0-----:R-:W-:Y:S01]  /*d260*/  SHF.L.U32 R3, R25, 0x1f, RZ ;  /* 0x0000001f19037819 */ /* 0x001fe200000006ff */
[----:B------:R-:W-:Y:S03]  /*d270*/  BSSY B0, `(.L_x_14931) ;  /* 0x0000003000007945 */ /* 0x000fe60003800000 */
[----:B------:R-:W0:Y:S02]  /*d280*/  SYNCS.PHASECHK.TRANS64.TRYWAIT P0, [R4+URZ+0x16860], R3 ;  /* 0x01686003040075a7 */ /* 0x000e24000800017f */
[----:B0-----:R-:W-:Y:S05]  /*d290*/  @!P0 BRA `(.L_x_14932) ;  /* 0x0000003800e48947 */ /* 0x001fea0003800000 */
.L_x_15039:
[----:B------:R-:W-:Y:S05]  /*d2a0*/  BSYNC B0 ;  /* 0x0000000000007941 */ /* 0x000fea0003800000 */
.L_x_14931:
        /* <DEDUP_REMOVED lines=64> */
.L_x_15057:
        /* <DEDUP_REMOVED lines=9> */
.L_x_14934:
        /* <DEDUP_REMOVED lines=11> */
.L_x_14935:
[----:B------:R0:W-:Y:S01]  /*d7f0*/  SYNCS.ARRIVE.TRANS64.A1T0 RZ, [R4+URZ+0x16850], RZ ;  /* 0x016850ff04ff79a7 */ /* 0x0001e2000810003f */
[----:B------:R-:W-:-:S05]  /*d800*/  VIADD R22, R22, 0x1 ;  /* 0x0000000116167836 */ /* 0x000fca0000000000 */
[----:B------:R-:W-:-:S04]  /*d810*/  ISETP.NE.AND P0, PT, R22, 0x2, PT ;  /* 0x000000021600780c */ /* 0x000fc80003f05270 */
[----:B------:R-:W-:Y:S02]  /*d820*/  SEL R0, RZ, 0x1, P0 ;  /* 0x00000001ff007807 */ /* 0x000fe40000000000 */
[----:B------:R-:W-:Y:S02]  /*d830*/  SEL R22, R22, RZ, P0 ;  /* 0x000000ff16167207 */ /* 0x000fe40000000000 */
[----:B0-----:R-:W-:-:S07]  /*d840*/  LOP3.LUT R25, R25, R0, RZ, 0x3c, !PT ;  /* 0x0000000019197212 */ /* 0x001fce00078e3cff */
.L_x_14895:
[----:B------:R-:W-:Y:S05]  /*d850*/  BSYNC B7 ;  /* 0x0000000000077941 */ /* 0x000fea0003800000 */
.L_x_14893:
        /* <DEDUP_REMOVED lines=13> */
.L_x_14936:
[----:B------:R-:W-:-:S03]  /*d930*/  UMOV UR4, 0xffffffff ;  /* 0xffffffff00047882 */ /* 0x000fc60000000000 */
[----:B------:R-:W-:Y:S05]  /*d940*/  BRA.DIV UR4, `(.L_x_14938) ;  /* 0x0000003e04907947 */ /* 0x000fea000b800000 */
[----:B-----5:R2:W3:Y:S02]  /*d950*/  SHFL.IDX PT, R14, R2, RZ, 0x1f ;  /* 0x00001fff020e7589 */ /* 0x0204e400000e0000 */
.L_x_15060:
        /* <DEDUP_REMOVED lines=8> */
.L_x_14937:
[----:B-1----:R-:W4:Y:S01]  /*d9e0*/  LDL R0, [R1+0xc] ;  /* 0x00000c0001007983 */ /* 0x002f220000100800 */
[----:B------:R-:W-:Y:S02]  /*d9f0*/  ULDC UR4, c[0x0][0xc38] ;  /* 0x00030e0000047ab9 */ /* 0x000fe40000000800 */
[----:B----4-:R-:W-:-:S13]  /*da00*/  ISETP.GE.AND P0, PT, R0, UR4, PT ;  /* 0x0000000400007c0c */ /* 0x010fda000bf06270 */
[----:B------:R-:W-:Y:S05]  /*da10*/  @!P0 BRA `(.L_x_14939) ;  /* 0xffffffc000448947 */ /* 0x000fea000383ffff */
.L_x_14890:
        /* <DEDUP_REMOVED lines=12> */
.L_x_15061:
[----:B------:R-:W-:Y:S05]  /*dae0*/  BSYNC B0 ;  /* 0x0000000000007941 */ /* 0x000fea0003800000 */
.L_x_14940:
[----:B------:R-:W-:-:S03]  /*daf0*/  UMOV UR4, 0xffffffff ;  /* 0xffffffff00047882 */ /* 0x000fc60000000000 */
[----:B------:R-:W-:Y:S05]  /*db00*/  BRA.DIV UR4, `(.L_x_14942) ;  /* 0x0000003e045c7947 */ /* 0x000fea000b800000 */
[----:B-1----:R-:W1:Y:S02]  /*db10*/  S2R R0, SR_TID.X ;  /* 0x0000000000007919 */ /* 0x002e640000002100 */
[----:B-1----:R-:W-:-:S04]  /*db20*/  SHF.R.U32.HI R0, RZ, 0x5, R0 ;  /* 0x00000005ff007819 */ /* 0x002fc80000011600 */
[----:B------:R-:W-:-:S05]  /*db30*/  LOP3.LUT R0, R0, 0x3, RZ, 0xc0, !PT ;  /* 0x0000000300007812 */ /* 0x000fca00078ec0ff */
[----:B------:R1:W2:Y:S02]  /*db40*/  SHFL.IDX PT, R14, R0, RZ, 0x1f ;  /* 0x00001fff000e7589 */ /* 0x0002a400000e0000 */
.L_x_15064:
[----:B--2---:R-:W-:Y:S01]  /*db50*/  ISETP.NE.AND P0, PT, R14, RZ, PT ;  /* 0x000000ff0e00720c */ /* 0x004fe20003f05270 */
[----:B------:R-:W-:-:S12]  /*db60*/  BSSY B0, `(.L_x_14943) ;  /* 0x0000024000007945 */ /* 0x000fd80003800000 */
[----:B------:R-:W-:Y:S05]  /*db70*/  @P0 BRA `(.L_x_14944) ;  /* 0x0000000000880947 */ /* 0x000fea0003800000 */
[----:B------:R-:W-:-:S03]  /*db80*/  UMOV UR4, 0xffffffff ;  /* 0xffffffff00047882 */ /* 0x000fc60000000000 */
[----:B------:R-:W-:Y:S05]  /*db90*/  BRA.DIV UR4, `(.L_x_14945) ;  /* 0x0000003e046c7947 */ /* 0x000fea000b800000 */
[----:B------:R-:W-:-:S13]  /*dba0*/  ELECT P6, URZ, PT ;  /* 0x00000000003f782f */ /* 0x000fda00038c0000 */
.L_x_15067:
[----:B------:R-:W-:Y:S05]  /*dbb0*/  @!P6 BRA `(.L_x_14944) ;  /* 0x000000000078e947 */ /* 0x000fea0003800000 */
[----:B------:R-:W-:-:S06]  /*dbc0*/  ULOP3.LUT UR4, UR39, 0x2, URZ, 0xfc, !UPT ;  /* 0x0000000227047892 */ /* 0x000fcc000f8efc3f */
[----:B-1----:R-:W-:-:S05]  /*dbd0*/  IMAD.U32 R0, RZ, RZ, UR4 ;  /* 0x00000004ff007e24 */ /* 0x002fca000f8e00ff */
[----:B------:R-:W-:-:S13]  /*dbe0*/  ISETP.NE.AND P0, PT, R0, 0x3, PT ;  /* 0x000000030000780c */ /* 0x000fda0003f05270 */
[----:B------:R-:W-:Y:S05]  /*dbf0*/  @!P0 BRA `(.L_x_14946) ;  /* 0x0000000000048947 */ /* 0x000fea0003800000 */
[----:B------:R-:W-:Y:S01]  /*dc00*/  BPT.TRAP 0x1 ;  /* 0x000000040000795c */ /* 0x000fe20000300000 */
.L_x_14946:
[C---:B------:R-:W-:Y:S01]  /*dc10*/  IMAD R3, R22.reuse, 0x8, R5 ;  /* 0x0000000816037824 */ /* 0x040fe200078e0205 */
[----:B------:R-:W-:Y:S01]  /*dc20*/  SHF.L.U32 R2, R25, 0x1f, RZ ;  /* 0x0000001f19027819 */ /* 0x000fe200000006ff */
[----:B------:R-:W-:-:S03]  /*dc30*/  VIADD R22, R22, 0x1 ;  /* 0x0000000116167836 */ /* 0x000fc60000000000 */
[----:B------:R-:W1:Y:S02]  /*dc40*/  SYNCS.PHASECHK.TRANS64.TRYWAIT P1, [R3+URZ+0x16840], R2 ;  /* 0x01684002030075a7 */ /* 0x000e64000802017f */
[----:B------:R-:W-:-:S04]  /*dc50*/  ISETP.NE.AND P2, PT, R22, 0x2, PT ;  /* 0x000000021600780c */ /* 0x000fc80003f45270 */
[----:B------:R-:W-:Y:S01]  /*dc60*/  SEL R0, RZ, 0x1, P2 ;  /* 0x00000001ff007807 */ /* 0x000fe20001000000 */
[----:B-1----:R-:W-:Y:S08]  /*dc70*/  @!P1 BRA `(.L_x_14947) ;  /* 0x0000003c00549947 */ /* 0x002ff00003800000 */
.L_x_15068:
[----:B------:R-:W-:Y:S02]  /*dc80*/  SEL R22, R22, RZ, P2 ;  /* 0x000000ff16167207 */ /* 0x000fe40001000000 */
[----:B------:R-:W-:Y:S01]  /*dc90*/  LOP3.LUT R0, R25, R0, RZ, 0x3c, !PT ;  /* 0x0000000019007212 */ /* 0x000fe200078e3cff */
[----:B------:R-:W-:Y:S06]  /*dca0*/  @!P0 BRA `(.L_x_14948) ;  /* 0x0000000000048947 */ /* 0x000fec0003800000 */
[----:B------:R-:W-:Y:S01]  /*dcb0*/  BPT.TRAP 0x1 ;  /* 0x000000040000795c */ /* 0x000fe20000300000 */
.L_x_14948:
[----:B------:R-:W-:Y:S01]  /*dcc0*/  IMAD R5, R22, 0x8, R5 ;  /* 0x0000000816057824 */ /* 0x000fe200078e0205 */
[----:B------:R-:W-:-:S04]  /*dcd0*/  SHF.L.U32 R0, R0, 0x1f, RZ ;  /* 0x0000001f00007819 */ /* 0x000fc800000006ff */
[----:B------:R-:W2:Y:S02]  /*dce0*/  SYNCS.PHASECHK.TRANS64.TRYWAIT P1, [R5+URZ+0x16840], R0 ;  /* 0x01684000050075a7 */ /* 0x000ea4000802017f */
[----:B--2---:R-:W-:Y:S05]  /*dcf0*/  @!P1 BRA `(.L_x_14949) ;  /* 0x0000003c00489947 */ /* 0x004fea0003800000 */
.L_x_15069:
[----:B------:R-:W-:Y:S05]  /*dd00*/  @!P0 BRA `(.L_x_14950) ;  /* 0x0000000000048947 */ /* 0x000fea0003800000 */
[----:B------:R-:W-:Y:S01]  /*dd10*/  BPT.TRAP 0x1 ;  /* 0x000000040000795c */ /* 0x000fe20000300000 */
.L_x_14950:
[----:B------:R-:W3:Y:S02]  /*dd20*/  SYNCS.PHASECHK.TRANS64.TRYWAIT P1, [R3+URZ+0x16860], R2 ;  /* 0x01686002030075a7 */ /* 0x000ee4000802017f */
[----:B---3--:R-:W-:Y:S05]  /*dd30*/  @!P1 BRA `(.L_x_14951) ;  /* 0x0000003c004c9947 */ /* 0x008fea0003800000 */
.L_x_15070:
[----:B------:R-:W-:Y:S05]  /*dd40*/  @!P0 BRA `(.L_x_14952) ;  /* 0x0000000000048947 */ /* 0x000fea0003800000 */
[----:B------:R-:W-:Y:S01]  /*dd50*/  BPT.TRAP 0x1 ;  /* 0x000000040000795c */ /* 0x000fe20000300000 */
.L_x_14952:
[----:B----4-:R4:W0:Y:S02]  /*dd60*/  SYNCS.PHASECHK.TRANS64.TRYWAIT P0, [R5+URZ+0x16860], R0 ;  /* 0x01686000050075a7 */ /* 0x010824000800017f */
[----:B0-----:R-:W-:Y:S05]  /*dd70*/  @!P0 NANOSLEEP.SYNCS 0x989680 ;  /* 0x009896800000895d */ /* 0x001fea0003900000 */
[----:B------:R-:W0:Y:S02]  /*dd80*/  @!P0 SYNCS.PHASECHK.TRANS64 P0, [R5+URZ+0x16860], R0 ;  /* 0x01686000050085a7 */ /* 0x000e24000800007f */
[----:B0-----:R-:W-:Y:S05]  /*dd90*/  @!P0 BRA `(.L_x_14952) ;  /* 0xfffffffc00f08947 */ /* 0x001fea000383ffff */
.L_x_14944:
[----:B------:R-:W-:Y:S05]  /*dda0*/  BSYNC B0 ;  /* 0x0000000000007941 */ /* 0x000fea0003800000 */
.L_x_14943:
[----:B------:R-:W-:Y:S05]  /*ddb0*/  EXIT ;  /* 0x000000000000794d */ /* 0x000fea0003800000 */
.L_x_14849:
[----:B0-----:R-:W-:-:S04]  /*ddc0*/  IMAD.U32 R3, RZ, RZ, UR45 ;  /* 0x0000002dff037e24 */ /* 0x001fc8000f8e00ff */
[----:B------:R0:W1:Y:S03]  /*ddd0*/  SYNCS.PHASECHK.TRANS64.TRYWAIT P1, [R3+URZ+0x16800], R0 ;  /* 0x01680000030075a7 */ /* 0x000066000802017f */
[----:B-1----:R-:W-:Y:S05]  /*dde0*/  @!P1 NANOSLEEP.SYNCS 0x989680 ;  /* 0x009896800000995d */ /* 0x002fea0003900000 */
[----:B------:R-:W1:Y:S02]  /*ddf0*/  @!P1 SYNCS.PHASECHK.TRANS64 P1, [R3+URZ+0x16800], R0 ;  /* 0x01680000030095a7 */ /* 0x000e64000802007f */
[----:B-1----:R-:W-:Y:S05]  /*de00*/  @!P1 BRA `(.L_x_14849) ;  /* 0xfffffffc00ec9947 */ /* 0x002fea000383ffff */
[----:B------:R-:W-:Y:S05]  /*de10*/  BRA `(.L_x_14953) ;  /* 0xffffff3400bc7947 */ /* 0x000fea000383ffff */
.L_x_14853:
[----:B-1----:R1:W2:Y:S02]  /*de20*/  SYNCS.PHASECHK.TRANS64.TRYWAIT P1, [R4+URZ+0x16830], R3 ;  /* 0x01683003040075a7 */ /* 0x0022a4000802017f */
[----:B--2---:R-:W-:Y:S05]  /*de30*/  @!P1 NANOSLEEP.SYNCS 0x989680 ;  /* 0x009896800000995d */ /* 0x004fea0003900000 */
[----:B------:R-:W2:Y:S02]  /*de40*/  @!P1 SYNCS.PHASECHK.TRANS64 P1, [R4+URZ+0x16830], R3 ;  /* 0x01683003040095a7 */ /* 0x000ea4000802007f */
[----:B--2---:R-:W-:Y:S05]  /*de50*/  @!P1 BRA `(.L_x_14853) ;  /* 0xfffffffc00f09947 */ /* 0x004fea000383ffff */
[----:B------:R-:W-:Y:S05]  /*de60*/  BRA `(.L_x_14852) ;  /* 0xffffff3400d87947 */ /* 0x000fea000383ffff */
.L_x_14859:
[----:B-1----:R-:W-:-:S04]  /*de70*/  IMAD.U32 R3, RZ, RZ, UR6 ;  /* 0x00000006ff037e24 */ /* 0x002fc8000f8e00ff */
[----:B------:R1:W2:Y:S03]  /*de80*/  SYNCS.PHASECHK.TRANS64.TRYWAIT P1, [R3+URZ+0x16830], R0 ;  /* 0x01683000030075a7 */ /* 0x0002a6000802017f */
[----:B--2---:R-:W-:Y:S05]  /*de90*/  @!P1 NANOSLEEP.SYNCS 0x989680 ;  /* 0x009896800000995d */ /* 0x004fea0003900000 */
[----:B------:R-:W2:Y:S02]  /*dea0*/  @!P1 SYNCS.PHASECHK.TRANS64 P1, [R3+URZ+0x16830], R0 ;  /* 0x01683000030095a7 */ /* 0x000ea4000802007f */
[----:B--2---:R-:W-:Y:S05]  /*deb0*/  @!P1 BRA `(.L_x_14859) ;  /* 0xfffffffc00ec9947 */ /* 0x004fea000383ffff */
[----:B------:R-:W-:Y:S05]  /*dec0*/  BRA `(.L_x_14856) ;  /* 0xffffff5800587947 */ /* 0x000fea000383ffff */
.L_x_14863:
[----:B-1----:R-:W-:-:S04]  /*ded0*/  IMAD.U32 R3, RZ, RZ, UR6 ;  /* 0x00000006ff037e24 */ /* 0x002fc8000f8e00ff */
[----:B------:R1:W2:Y:S03]  /*dee0*/  SYNCS.PHASECHK.TRANS64.TRYWAIT P1, [R3+URZ+0x16850], R0 ;  /* 0x01685000030075a7 */ /* 0x0002a6000802017f */
[----:B--2---:R-:W-:Y:S05]  /*def0*/  @!P1 NANOSLEEP.SYNCS 0x989680 ;  /* 0x009896800000995d */ /* 0x004fea0003900000 */
[----:B------:R-:W2:Y:S02]  /*df00*/  @!P1 SYNCS.PHASECHK.TRANS64 P1, [R3+URZ+0x16850], R0 ;  /* 0x01685000030095a7 */ /* 0x000ea4000802007f */
[----:B--2---:R-:W-:Y:S05]  /*df10*/  @!P1 BRA `(.L_x_14863) ;  /* 0xfffffffc00ec9947 */ /* 0x004fea000383ffff */
[----:B------:R-:W-:Y:S05]  /*df20*/  BRA `(.L_x_14860) ;  /* 0xffffff5800d47947 */ /* 0x000fea000383ffff */
.L_x_14871:
[----:B-1----:R-:W-:-:S04]  /*df30*/  IMAD.U32 R3, RZ, RZ, UR6 ;  /* 0x00000006ff037e24 */ /* 0x002fc8000f8e00ff */
[----:B------:R1:W2:Y:S03]  /*df40*/  SYNCS.PHASECHK.TRANS64.TRYWAIT P1, [R3+URZ+0x16830], R0 ;  /* 0x01683000030075a7 */ /* 0x0002a6000802017f */
[----:B--2---:R-:W-:Y:S05]  /*df50*/  @!P1 NANOSLEEP.SYNCS 0x989680 ;  /* 0x009896800000995d */ /* 0x004fea0003900000 */
[----:B------:R-:W2:Y:S02]  /*df60*/  @!P1 SYNCS.PHASECHK.TRANS64 P1, [R3+URZ+0x16830], R0 ;  /* 0x01683000030095a7 */ /* 0x000ea4000802007f */
[----:B--2---:R-:W-:Y:S05]  /*df70*/  @!P1 BRA `(.L_x_14871) ;  /* 0xfffffffc00ec9947 */ /* 0x004fea000383ffff */
[----:B------:R-:W-:Y:S05]  /*df80*/  BRA `(.L_x_14868) ;  /* 0xffffff7c00e07947 */ /* 0x000fea000383ffff */
.L_x_14875:
[----:B-1----:R-:W-:-:S04]  /*df90*/  IMAD.U32 R3, RZ, RZ, UR6 ;  /* 0x00000006ff037e24 */ /* 0x002fc8000f8e00ff */
[----:B------:R1:W2:Y:S03]  /*dfa0*/  SYNCS.PHASECHK.TRANS64.TRYWAIT P1, [R3+URZ+0x16850], R0 ;  /* 0x01685000030075a7 */ /* 0x0002a6000802017f */
[----:B--2---:R-:W-:Y:S05]  /*dfb0*/  @!P1 NANOSLEEP.SYNCS 0x989680 ;  /* 0x009896800000995d */ /* 0x004fea0003900000 */
[----:B------:R-:W2:Y:S02]  /*dfc0*/  @!P1 SYNCS.PHASECHK.TRANS64 P1, [R3+URZ+0x16850], R0 ;  /* 0x01685000030095a7 */ /* 0x000ea4000802007f */
[----:B--2---:R-:W-:Y:S05]  /*dfd0*/  @!P1 BRA `(.L_x_14875) ;  /* 0xfffffffc00ec9947 */ /* 0x004fea000383ffff */
[----:B------:R-:W-:Y:S05]  /*dfe0*/  BRA `(.L_x_14872) ;  /* 0xffffff80005c7947 */ /* 0x000fea000383ffff */
.L_x_14882:
[----:B-1----:R-:W-:-:S04]  /*dff0*/  IMAD.U32 R7, RZ, RZ, UR5 ;  /* 0x00000005ff077e24 */ /* 0x002fc8000f8e00ff */
[----:B------:R1:W2:Y:S03]  /*e000*/  SYNCS.PHASECHK.TRANS64.TRYWAIT P1, [R7+URZ+0x16850], R6 ;  /* 0x01685006070075a7 */ /* 0x0002a6000802017f */
[----:B--2---:R-:W-:Y:S05]  /*e010*/  @!P1 NANOSLEEP.SYNCS 0x989680 ;  /* 0x009896800000995d */ /* 0x004fea0003900000 */
[----:B------:R-:W2:Y:S02]  /*e020*/  @!P1 SYNCS.PHASECHK.TRANS64 P1, [R7+URZ+0x16850], R6 ;  /* 0x01685006070095a7 */ /* 0x000ea4000802007f */
[----:B--2---:R-:W-:Y:S05]  /*e030*/  @!P1 BRA `(.L_x_14882) ;  /* 0xfffffffc00ec9947 */ /* 0x004fea000383ffff */
[----:B------:R-:W-:Y:S05]  /*e040*/  BRA `(.L_x_14881) ;  /* 0xffffff9800cc7947 */ /* 0x000fea000383ffff */
.L_x_14901:
        /* <DEDUP_REMOVED lines=10> */
.L_x_14954:
[----:B------:R-:W-:Y:S05]  /*e0f0*/  BRA `(.L_x_14955) ;  /* 0xffffffc400147947 */ /* 0x000fea000383ffff */
.L_x_14904:
[----:B0-----:R0:W1:Y:S02]  /*e100*/  SYNCS.PHASECHK.TRANS64.TRYWAIT P0, [R0+URZ+0x16840], R2 ;  /* 0x01684002000075a7 */ /* 0x001064000800017f */
[----:B-1----:R-:W-:Y:S05]  /*e110*/  @!P0 NANOSLEEP.SYNCS 0x989680 ;  /* 0x009896800000895d */ /* 0x002fea0003900000 */
[----:B------:R-:W1:Y:S02]  /*e120*/  @!P0 SYNCS.PHASECHK.TRANS64 P0, [R0+URZ+0x16840], R2 ;  /* 0x01684002000085a7 */ /* 0x000e64000800007f */
[----:B-1----:R-:W-:Y:S05]  /*e130*/  @!P0 BRA `(.L_x_14904) ;  /* 0xfffffffc00f08947 */ /* 0x002fea000383ffff */
[----:B------:R-:W-:Y:S05]  /*e140*/  BRA `(.L_x_14956) ;  /* 0xffffffc8001c7947 */ /* 0x000fea000383ffff */
.L_x_14905:
        /* <DEDUP_REMOVED lines=8> */
.L_x_14958:
[----:B------:R-:W-:Y:S05]  /*e1d0*/  BSYNC B0 ;  /* 0x0000000000007941 */ /* 0x000fea0003800000 */
.L_x_14957:
        /* <DEDUP_REMOVED lines=9> */
.L_x_14959:
[----:B------:R-:W-:Y:S02]  /*e270*/  IMAD.MOV.U32 R13, RZ, RZ, R5 ;  /* 0x000000ffff0d7224 */ /* 0x000fe400078e0005 */
[----:B------:R-:W-:Y:S02]  /*e280*/  IMAD.MOV.U32 R12, RZ, RZ, 0x1 ;  /* 0x00000001ff0c7424 */ /* 0x000fe400078e00ff */
[----:B------:R-:W-:-:S07]  /*e290*/  IMAD.MOV.U32 R3, RZ, RZ, R14 ;  /* 0x000000ffff037224 */ /* 0x000fce00078e000e */
[----:B------:R-:W-:Y:S05]  /*e2a0*/  WARPSYNC.COLLECTIVE R15, `(.L_x_14960) ;  /* 0x000000000f087348 */ /* 0x000fea0003c00000 */
[----:B------:R0:W1:Y:S02]  /*e2b0*/  SHFL.IDX P6, R14, R13, R12, R11 ;  /* 0x0000000c0d0e7389 */ /* 0x00006400000c000b */
[----:B01----:R-:W-:Y:S01]  /*e2c0*/  ENDCOLLECTIVE ;  /* 0x000000000000791b */ /* 0x003fe20003800000 */
.L_x_14960:
        /* <DEDUP_REMOVED lines=15> */
.L_x_14961:
[----:B------:R-:W-:Y:S01]  /*e3c0*/  @P1 IMAD R8, R6, 0x2, R16 ;  /* 0x0000000206081824 */ /* 0x000fe200078e0210 */
[----:B------:R-:W-:Y:S01]  /*e3d0*/  MOV R13, R5 ;  /* 0x00000005000d7202 */ /* 0x000fe20000000f00 */
[----:B------:R-:W-:Y:S02]  /*e3e0*/  IMAD.MOV.U32 R12, RZ, RZ, 0x2 ;  /* 0x00000002ff0c7424 */ /* 0x000fe400078e00ff */
[----:B------:R-:W-:-:S07]  /*e3f0*/  IMAD.MOV.U32 R3, RZ, RZ, R14 ;  /* 0x000000ffff037224 */ /* 0x000fce00078e000e */
[----:B------:R-:W-:Y:S05]  /*e400*/  WARPSYNC.COLLECTIVE R15, `(.L_x_14962) ;  /* 0x000000000f087348 */ /* 0x000fea0003c00000 */
[----:B------:R0:W1:Y:S02]  /*e410*/  SHFL.IDX P6, R14, R13, R12, R11 ;  /* 0x0000000c0d0e7389 */ /* 0x00006400000c000b */
[----:B01----:R-:W-:Y:S01]  /*e420*/  ENDCOLLECTIVE ;  /* 0x000000000000791b */ /* 0x003fe20003800000 */
.L_x_14962:
        /* <DEDUP_REMOVED lines=15> */
.L_x_14963:
[----:B------:R-:W-:Y:S02]  /*e520*/  @P1 IMAD R8, R6, 0x2, R16 ;  /* 0x0000000206081824 */ /* 0x000fe400078e0210 */
[----:B------:R-:W-:Y:S02]  /*e530*/  IMAD.MOV.U32 R13, RZ, RZ, R5 ;  /* 0x000000ffff0d7224 */ /* 0x000fe400078e0005 */
[----:B------:R-:W-:Y:S02]  /*e540*/  IMAD.MOV.U32 R12, RZ, RZ, 0x3 ;  /* 0x00000003ff0c7424 */ /* 0x000fe400078e00ff */
[----:B------:R-:W-:-:S07]  /*e550*/  IMAD.MOV.U32 R3, RZ, RZ, R14 ;  /* 0x000000ffff037224 */ /* 0x000fce00078e000e */
[----:B------:R-:W-:Y:S05]  /*e560*/  WARPSYNC.COLLECTIVE R15, `(.L_x_14964) ;  /* 0x000000000f087348 */ /* 0x000fea0003c00000 */
[----:B------:R0:W1:Y:S02]  /*e570*/  SHFL.IDX P6, R14, R13, R12, R11 ;  /* 0x0000000c0d0e7389 */ /* 0x00006400000c000b */
[----:B01----:R-:W-:Y:S01]  /*e580*/  ENDCOLLECTIVE ;  /* 0x000000000000791b */ /* 0x003fe20003800000 */
.L_x_14964:
        /* <DEDUP_REMOVED lines=15> */
.L_x_14965:
[----:B------:R-:W-:Y:S02]  /*e680*/  @P1 IMAD R8, R6, 0x2, R16 ;  /* 0x0000000206081824 */ /* 0x000fe400078e0210 */
[----:B------:R-:W-:Y:S02]  /*e690*/  IMAD.MOV.U32 R13, RZ, RZ, R5 ;  /* 0x000000ffff0d7224 */ /* 0x000fe400078e0005 */
[----:B------:R-:W-:Y:S02]  /*e6a0*/  IMAD.MOV.U32 R12, RZ, RZ, 0x4 ;  /* 0x00000004ff0c7424 */ /* 0x000fe400078e00ff */
[----:B------:R-:W-:-:S07]  /*e6b0*/  IMAD.MOV.U32 R3, RZ, RZ, R14 ;  /* 0x000000ffff037224 */ /* 0x000fce00078e000e */
[----:B------:R-:W-:Y:S05]  /*e6c0*/  WARPSYNC.COLLECTIVE R15, `(.L_x_14966) ;  /* 0x000000000f087348 */ /* 0x000fea0003c00000 */
[----:B------:R0:W1:Y:S02]  /*e6d0*/  SHFL.IDX P6, R14, R13, R12, R11 ;  /* 0x0000000c0d0e7389 */ /* 0x00006400000c000b */
[----:B01----:R-:W-:Y:S01]  /*e6e0*/  ENDCOLLECTIVE ;  /* 0x000000000000791b */ /* 0x003fe20003800000 */
.L_x_14966:
        /* <DEDUP_REMOVED lines=15> */
.L_x_14967:
[----:B------:R-:W-:Y:S02]  /*e7e0*/  @P1 IMAD R8, R6, 0x2, R16 ;  /* 0x0000000206081824 */ /* 0x000fe400078e0210 */
[----:B------:R-:W-:Y:S02]  /*e7f0*/  IMAD.MOV.U32 R13, RZ, RZ, R5 ;  /* 0x000000ffff0d7224 */ /* 0x000fe400078e0005 */
[----:B------:R-:W-:Y:S02]  /*e800*/  IMAD.MOV.U32 R12, RZ, RZ, 0x5 ;  /* 0x00000005ff0c7424 */ /* 0x000fe400078e00ff */
[----:B------:R-:W-:-:S07]  /*e810*/  IMAD.MOV.U32 R3, RZ, RZ, R14 ;  /* 0x000000ffff037224 */ /* 0x000fce00078e000e */
[----:B------:R-:W-:Y:S05]  /*e820*/  WARPSYNC.COLLECTIVE R15, `(.L_x_14968) ;  /* 0x000000000f087348 */ /* 0x000fea0003c00000 */
[----:B------:R0:W1:Y:S02]  /*e830*/  SHFL.IDX P6, R14, R13, R12, R11 ;  /* 0x0000000c0d0e7389 */ /* 0x00006400000c000b */
[----:B01----:R-:W-:Y:S01]  /*e840*/  ENDCOLLECTIVE ;  /* 0x000000000000791b */ /* 0x003fe20003800000 */
.L_x_14968:
        /* <DEDUP_REMOVED lines=15> */
.L_x_14969:
[----:B------:R-:W-:Y:S02]  /*e940*/  @P1 IMAD R8, R6, 0x2, R16 ;  /* 0x0000000206081824 */ /* 0x000fe400078e0210 */
[----:B------:R-:W-:Y:S02]  /*e950*/  IMAD.MOV.U32 R13, RZ, RZ, R5 ;  /* 0x000000ffff0d7224 */ /* 0x000fe400078e0005 */
[----:B------:R-:W-:Y:S02]  /*e960*/  IMAD.MOV.U32 R12, RZ, RZ, 0x6 ;  /* 0x00000006ff0c7424 */ /* 0x000fe400078e00ff */
[----:B------:R-:W-:-:S07]  /*e970*/  IMAD.MOV.U32 R3, RZ, RZ, R14 ;  /* 0x000000ffff037224 */ /* 0x000fce00078e000e */
[----:B------:R-:W-:Y:S05]  /*e980*/  WARPSYNC.COLLECTIVE R15, `(.L_x_14970) ;  /* 0x000000000f087348 */ /* 0x000fea0003c00000 */
[----:B------:R0:W1:Y:S02]  /*e990*/  SHFL.IDX P6, R14, R13, R12, R11 ;  /* 0x0000000c0d0e7389 */ /* 0x00006400000c000b */
[----:B01----:R-:W-:Y:S01]  /*e9a0*/  ENDCOLLECTIVE ;  /* 0x000000000000791b */ /* 0x003fe20003800000 */
.L_x_14970:
        /* <DEDUP_REMOVED lines=15> */
.L_x_14971:
[----:B------:R-:W-:Y:S02]  /*eaa0*/  @P1 IMAD R8, R6, 0x2, R16 ;  /* 0x0000000206081824 */ /* 0x000fe400078e0210 */
[----:B------:R-:W-:Y:S02]  /*eab0*/  IMAD.MOV.U32 R13, RZ, RZ, R5 ;  /* 0x000000ffff0d7224 */ /* 0x000fe400078e0005 */
[----:B------:R-:W-:Y:S02]  /*eac0*/  IMAD.MOV.U32 R12, RZ, RZ, 0x7 ;  /* 0x00000007ff0c7424 */ /* 0x000fe400078e00ff */
[----:B------:R-:W-:-:S07]  /*ead0*/  IMAD.MOV.U32 R3, RZ, RZ, R14 ;  /* 0x000000ffff037224 */ /* 0x000fce00078e000e */
[----:B------:R-:W-:Y:S05]  /*eae0*/  WARPSYNC.COLLECTIVE R15, `(.L_x_14972) ;  /* 0x000000000f087348 */ /* 0x000fea0003c00000 */
[----:B------:R0:W1:Y:S02]  /*eaf0*/  SHFL.IDX P6, R14, R13, R12, R11 ;  /* 0x0000000c0d0e7389 */ /* 0x00006400000c000b */
[----:B01----:R-:W-:Y:S01]  /*eb00*/  ENDCOLLECTIVE ;  /* 0x000000000000791b */ /* 0x003fe20003800000 */
.L_x_14972:
        /* <DEDUP_REMOVED lines=14> */
.L_x_14973:
[----:B------:R-:W-:Y:S05]  /*ebf0*/  BRA `(.L_x_14974) ;  /* 0xffffffc4001c7947 */ /* 0x000fea000383ffff */
.L_x_14910:
        /* <DEDUP_REMOVED lines=8> */
.L_x_14975:
[----:B------:R-:W-:-:S05]  /*ec80*/  IMAD R6, R6, 0xc0, R8 ;  /* 0x000000c006067824 */ /* 0x000fca00078e0208 */
[----:B------:R-:W-:Y:S01]  /*ec90*/  ISETP.GE.AND P1, PT, R6, UR37, PT ;  /* 0x0000002506007c0c */ /* 0x000fe2000bf26270 */
[----:B------:R-:W-:Y:S02]  /*eca0*/  IMAD.MOV.U32 R13, RZ, RZ, R0 ;  /* 0x000000ffff0d7224 */ /* 0x000fe400078e0000 */
[----:B------:R-:W-:-:S10]  /*ecb0*/  IMAD.MOV.U32 R2, RZ, RZ, R14 ;  /* 0x000000ffff027224 */ /* 0x000fd400078e000e */
[----:B------:R-:W-:Y:S05]  /*ecc0*/  WARPSYNC.COLLECTIVE R15, `(.L_x_14976) ;  /* 0x000000000f087348 */ /* 0x000fea0003c00000 */
[----:B------:R0:W1:Y:S02]  /*ecd0*/  SHFL.IDX P6, R14, R13, R12, R11 ;  /* 0x0000000c0d0e7389 */ /* 0x00006400000c000b */
[----:B01----:R-:W-:Y:S01]  /*ece0*/  ENDCOLLECTIVE ;  /* 0x000000000000791b */ /* 0x003fe20003800000 */
.L_x_14976:
[----:B------:R-:W-:Y:S02]  /*ecf0*/  IMAD.MOV.U32 R13, RZ, RZ, R4 ;  /* 0x000000ffff0d7224 */ /* 0x000fe400078e0004 */
[----:B------:R-:W-:Y:S02]  /*ed00*/  IMAD.MOV.U32 R12, RZ, RZ, 0x1 ;  /* 0x00000001ff0c7424 */ /* 0x000fe400078e00ff */
[----:B------:R-:W-:-:S07]  /*ed10*/  IMAD.MOV.U32 R3, RZ, RZ, R14 ;  /* 0x000000ffff037224 */ /* 0x000fce00078e000e */
[----:B------:R-:W-:Y:S05]  /*ed20*/  WARPSYNC.COLLECTIVE R15, `(.L_x_14977) ;  /* 0x000000000f087348 */ /* 0x000fea0003c00000 */
[----:B------:R0:W1:Y:S02]  /*ed30*/  SHFL.IDX P6, R14, R13, R12, R11 ;  /* 0x0000000c0d0e7389 */ /* 0x00006400000c000b */
[----:B01----:R-:W-:Y:S01]  /*ed40*/  ENDCOLLECTIVE ;  /* 0x000000000000791b */ /* 0x003fe20003800000 */
.L_x_14977:
        /* <DEDUP_REMOVED lines=16> */
.L_x_14978:
[----:B------:R-:W-:Y:S02]  /*ee50*/  IMAD.MOV.U32 R13, RZ, RZ, R4 ;  /* 0x000000ffff0d7224 */ /* 0x000fe400078e0004 */
[----:B------:R-:W-:Y:S02]  /*ee60*/  IMAD.MOV.U32 R12, RZ, RZ, 0x2 ;  /* 0x00000002ff0c7424 */ /* 0x000fe400078e00ff */
[----:B------:R-:W-:-:S07]  /*ee70*/  IMAD.MOV.U32 R3, RZ, RZ, R14 ;  /* 0x000000ffff037224 */ /* 0x000fce00078e000e */
[----:B------:R-:W-:Y:S05]  /*ee80*/  WARPSYNC.COLLECTIVE R15, `(.L_x_14979) ;  /* 0x000000000f087348 */ /* 0x000fea0003c00000 */
[----:B------:R0:W1:Y:S02]  /*ee90*/  SHFL.IDX P6, R14, R13, R12, R11 ;  /* 0x0000000c0d0e7389 */ /* 0x00006400000c000b */
[----:B01----:R-:W-:Y:S01]  /*eea0*/  ENDCOLLECTIVE ;  /* 0x000000000000791b */ /* 0x003fe20003800000 */
.L_x_14979:
        /* <DEDUP_REMOVED lines=11> */
[----:B------:R-:W-:Y:S02]  /*ef60*/  ISETP.GE.AND P1, PT, R2, UR37, PT ;  /* 0x0000002502007c0c */ /* 0x000fe4000bf26270 */
[----:B------:R-:W-:-:S11]  /*ef70*/  MOV R2, R14 ;  /* 0x0000000e00027202 */ /* 0x000fd60000000f00 */
[----:B------:R-:W-:Y:S05]  /*ef80*/  WARPSYNC.COLLECTIVE R15, `(.L_x_14980) ;  /* 0x000000000f087348 */ /* 0x000fea0003c00000 */
[----:B------:R0:W1:Y:S02]  /*ef90*/  SHFL.IDX P6, R14, R13, R12, R11 ;  /* 0x0000000c0d0e7389 */ /* 0x00006400000c000b */
[----:B01----:R-:W-:Y:S01]  /*efa0*/  ENDCOLLECTIVE ;  /* 0x000000000000791b */ /* 0x003fe20003800000 */
.L_x_14980:
[----:B------:R-:W-:Y:S02]  /*efb0*/  IMAD.MOV.U32 R13, RZ, RZ, R4 ;  /* 0x000000ffff0d7224 */ /* 0x000fe400078e0004 */
[----:B------:R-:W-:Y:S02]  /*efc0*/  IMAD.MOV.U32 R12, RZ, RZ, 0x3 ;  /* 0x00000003ff0c7424 */ /* 0x000fe400078e00ff */
[----:B------:R-:W-:-:S07]  /*efd0*/  IMAD.MOV.U32 R3, RZ, RZ, R14 ;  /* 0x000000ffff037224 */ /* 0x000fce00078e000e */
[----:B------:R-:W-:Y:S05]  /*efe0*/  WARPSYNC.COLLECTIVE R15, `(.L_x_14981) ;  /* 0x000000000f087348 */ /* 0x000fea0003c00000 */
[----:B------:R0:W1:Y:S02]  /*eff0*/  SHFL.IDX P6, R14, R13, R12, R11 ;  /* 0x0000000c0d0e7389 */ /* 0x00006400000c000b */
[----:B01----:R-:W-:Y:S01]  /*f000*/  ENDCOLLECTIVE ;  /* 0x000000000000791b */ /* 0x003fe20003800000 */
.L_x_14981:
        /* <DEDUP_REMOVED lines=16> */
.L_x_14982:
[----:B------:R-:W-:Y:S02]  /*f110*/  IMAD.MOV.U32 R13, RZ, RZ, R4 ;  /* 0x000000ffff0d7224 */ /* 0x000fe400078e0004 */
[----:B------:R-:W-:Y:S02]  /*f120*/  IMAD.MOV.U32 R12, RZ, RZ, 0x4 ;  /* 0x00000004ff0c7424 */ /* 0x000fe400078e00ff */
[----:B------:R-:W-:-:S07]  /*f130*/  IMAD.MOV.U32 R3, RZ, RZ, R14 ;  /* 0x000000ffff037224 */ /* 0x000fce00078e000e */
[----:B------:R-:W-:Y:S05]  /*f140*/  WARPSYNC.COLLECTIVE R15, `(.L_x_14983) ;  /* 0x000000000f087348 */ /* 0x000fea0003c00000 */
[----:B------:R0:W1:Y:S02]  /*f150*/  SHFL.IDX P6, R14, R13, R12, R11 ;  /* 0x0000000c0d0e7389 */ /* 0x00006400000c000b */
[----:B01----:R-:W-:Y:S01]  /*f160*/  ENDCOLLECTIVE ;  /* 0x000000000000791b */ /* 0x003fe20003800000 */
.L_x_14983:
        /* <DEDUP_REMOVED lines=16> */
.L_x_14984:
[----:B------:R-:W-:Y:S02]  /*f270*/  IMAD.MOV.U32 R13, RZ, RZ, R4 ;  /* 0x000000ffff0d7224 */ /* 0x000fe400078e0004 */
[----:B------:R-:W-:Y:S02]  /*f280*/  IMAD.MOV.U32 R12, RZ, RZ, 0x5 ;  /* 0x00000005ff0c7424 */ /* 0x000fe400078e00ff */
[----:B------:R-:W-:-:S07]  /*f290*/  IMAD.MOV.U32 R3, RZ, RZ, R14 ;  /* 0x000000ffff037224 */ /* 0x000fce00078e000e */
[----:B------:R-:W-:Y:S05]  /*f2a0*/  WARPSYNC.COLLECTIVE R15, `(.L_x_14985) ;  /* 0x000000000f087348 */ /* 0x000fea0003c00000 */
[----:B------:R0:W1:Y:S02]  /*f2b0*/  SHFL.IDX P6, R14, R13, R12, R11 ;  /* 0x0000000c0d0e7389 */ /* 0x00006400000c000b */
[----:B01----:R-:W-:Y:S01]  /*f2c0*/  ENDCOLLECTIVE ;  /* 0x000000000000791b */ /* 0x003fe20003800000 */
.L_x_14985:
        /* <DEDUP_REMOVED lines=16> */
.L_x_14986:
[----:B------:R-:W-:Y:S02]  /*f3d0*/  IMAD.MOV.U32 R13, RZ, RZ, R4 ;  /* 0x000000ffff0d7224 */ /* 0x000fe400078e0004 */
[----:B------:R-:W-:Y:S02]  /*f3e0*/  IMAD.MOV.U32 R12, RZ, RZ, 0x6 ;  /* 0x00000006ff0c7424 */ /* 0x000fe400078e00ff */
[----:B------:R-:W-:-:S07]  /*f3f0*/  IMAD.MOV.U32 R3, RZ, RZ, R14 ;  /* 0x000000ffff037224 */ /* 0x000fce00078e000e */
[----:B------:R-:W-:Y:S05]  /*f400*/  WARPSYNC.COLLECTIVE R15, `(.L_x_14987) ;  /* 0x000000000f087348 */ /* 0x000fea0003c00000 */
[----:B------:R0:W1:Y:S02]  /*f410*/  SHFL.IDX P6, R14, R13, R12, R11 ;  /* 0x0000000c0d0e7389 */ /* 0x00006400000c000b */
[----:B01----:R-:W-:Y:S01]  /*f420*/  ENDCOLLECTIVE ;  /* 0x000000000000791b */ /* 0x003fe20003800000 */
.L_x_14987:
        /* <DEDUP_REMOVED lines=16> */
.L_x_14988:
[----:B------:R-:W-:Y:S02]  /*f530*/  IMAD.MOV.U32 R13, RZ, RZ, R4 ;  /* 0x000000ffff0d7224 */ /* 0x000fe400078e0004 */
[----:B------:R-:W-:Y:S02]  /*f540*/  IMAD.MOV.U32 R12, RZ, RZ, 0x7 ;  /* 0x00000007ff0c7424 */ /* 0x000fe400078e00ff */
[----:B------:R-:W-:-:S07]  /*f550*/  IMAD.MOV.U32 R3, RZ, RZ, R14 ;  /* 0x000000ffff037224 */ /* 0x000fce00078e000e */
[----:B------:R-:W-:Y:S05]  /*f560*/  WARPSYNC.COLLECTIVE R15, `(.L_x_14989) ;  /* 0x000000000f087348 */ /* 0x000fea0003c00000 */
[----:B------:R0:W1:Y:S02]  /*f570*/  SHFL.IDX P6, R14, R13, R12, R11 ;  /* 0x0000000c0d0e7389 */ /* 0x00006400000c000b */
[----:B01----:R-:W-:Y:S01]  /*f580*/  ENDCOLLECTIVE ;  /* 0x000000000000791b */ /* 0x003fe20003800000 */
.L_x_14989:
        /* <DEDUP_REMOVED lines=10> */
.L_x_14990:
        /* <DEDUP_REMOVED lines=12> */
.L_x_14991:
        /* <DEDUP_REMOVED lines=13> */
.L_x_14992:
[----:B------:R-:W-:Y:S02]  /*f7c0*/  IMAD.MOV.U32 R13, RZ, RZ, R7 ;  /* 0x000000ffff0d7224 */ /* 0x000fe400078e0007 */
[----:B------:R-:W-:Y:S01]  /*f7d0*/  IMAD.MOV.U32 R12, RZ, RZ, 0x1 ;  /* 0x00000001ff0c7424 */ /* 0x000fe200078e00ff */
[----:B------:R-:W-:-:S13]  /*f7e0*/  @!P1 LEA R2, P0, R10, R14, 0x1 ;  /* 0x0000000e0a029211 */ /* 0x000fda00078008ff */
[----:B------:R-:W-:Y:S05]  /*f7f0*/  WARPSYNC.COLLECTIVE R15, `(.L_x_14993) ;  /* 0x000000000f087348 */ /* 0x000fea0003c00000 */
[----:B------:R0:W1:Y:S02]  /*f800*/  SHFL.IDX P6, R14, R13, R12, R11 ;  /* 0x0000000c0d0e7389 */ /* 0x00006400000c000b */
[----:B01----:R-:W-:Y:S01]  /*f810*/  ENDCOLLECTIVE ;  /* 0x000000000000791b */ /* 0x003fe20003800000 */
.L_x_14993:
        /* <DEDUP_REMOVED lines=12> */
.L_x_14994:
[----:B------:R-:W-:Y:S02]  /*f8e0*/  IMAD.MOV.U32 R13, RZ, RZ, R7 ;  /* 0x000000ffff0d7224 */ /* 0x000fe400078e0007 */
[----:B------:R-:W-:Y:S02]  /*f8f0*/  IMAD.MOV.U32 R12, RZ, RZ, 0x2 ;  /* 0x00000002ff0c7424 */ /* 0x000fe400078e00ff */
[----:B------:R-:W-:-:S07]  /*f900*/  IMAD.MOV.U32 R2, RZ, RZ, R14 ;  /* 0x000000ffff027224 */ /* 0x000fce00078e000e */
[----:B------:R-:W-:Y:S05]  /*f910*/  WARPSYNC.COLLECTIVE R15, `(.L_x_14995) ;  /* 0x000000000f087348 */ /* 0x000fea0003c00000 */
[----:B------:R0:W1:Y:S02]  /*f920*/  SHFL.IDX P6, R14, R13, R12, R11 ;  /* 0x0000000c0d0e7389 */ /* 0x00006400000c000b */
[----:B01----:R-:W-:Y:S01]  /*f930*/  ENDCOLLECTIVE ;  /* 0x000000000000791b */ /* 0x003fe20003800000 */
.L_x_14995:
        /* <DEDUP_REMOVED lines=11> */
.L_x_14996:
        /* <DEDUP_REMOVED lines=8> */
.L_x_14997:
[----:B------:R-:W-:-:S04]  /*fa70*/  @!P1 LEA R2, P0, R10, R2, 0x1 ;  /* 0x000000020a029211 */ /* 0x000fc800078008ff */
[----:B------:R-:W-:-:S05]  /*fa80*/  @!P1 IADD3.X R3, RZ, R0, RZ, P0, !PT ;  /* 0x00000000ff039210 */ /* 0x000fca00007fe4ff */
        /* <DEDUP_REMOVED lines=9> */
.L_x_14998:
[----:B------:R-:W-:Y:S05]  /*fb20*/  BRA `(.L_x_14999) ;  /* 0xffffffc000dc7947 */ /* 0x000fea000383ffff */
.L_x_14913:
[----:B0-----:R0:W1:Y:S02]  /*fb30*/  SYNCS.PHASECHK.TRANS64.TRYWAIT P0, [R16+URZ+0x16820], R3 ;  /* 0x01682003100075a7 */ /* 0x001064000800017f */
[----:B-1----:R-:W-:Y:S05]  /*fb40*/  @!P0 NANOSLEEP.SYNCS 0x989680 ;  /* 0x009896800000895d */ /* 0x002fea0003900000 */
[----:B------:R-:W1:Y:S02]  /*fb50*/  @!P0 SYNCS.PHASECHK.TRANS64 P0, [R16+URZ+0x16820], R3 ;  /* 0x01682003100085a7 */ /* 0x000e64000800007f */
[----:B-1----:R-:W-:Y:S05]  /*fb60*/  @!P0 BRA `(.L_x_14913) ;  /* 0xfffffffc00f08947 */ /* 0x002fea000383ffff */
[----:B------:R-:W-:Y:S05]  /*fb70*/  BRA `(.L_x_15000) ;  /* 0xffffffc400387947 */ /* 0x000fea000383ffff */
.L_x_14917:
[----:B0-----:R0:W1:Y:S02]  /*fb80*/  SYNCS.PHASECHK.TRANS64.TRYWAIT P0, [R5+URZ+0x16840], R2 ;  /* 0x01684002050075a7 */ /* 0x001064000800017f */
[----:B-1----:R-:W-:Y:S05]  /*fb90*/  @!P0 NANOSLEEP.SYNCS 0x989680 ;  /* 0x009896800000895d */ /* 0x002fea0003900000 */
[----:B------:R-:W1:Y:S02]  /*fba0*/  @!P0 SYNCS.PHASECHK.TRANS64 P0, [R5+URZ+0x16840], R2 ;  /* 0x01684002050085a7 */ /* 0x000e64000800007f */
[----:B-1----:R-:W-:Y:S05]  /*fbb0*/  @!P0 BRA `(.L_x_14917) ;  /* 0xfffffffc00f08947 */ /* 0x002fea000383ffff */
[----:B------:R-:W-:Y:S05]  /*fbc0*/  BRA `(.L_x_15001) ;  /* 0xffffffc800047947 */ /* 0x000fea000383ffff */
.L_x_14918:
        /* <DEDUP_REMOVED lines=8> */
.L_x_15003:
[----:B------:R-:W-:Y:S05]  /*fc50*/  BSYNC B1 ;  /* 0x0000000000017941 */ /* 0x000fea0003800000 */
.L_x_15002:
        /* <DEDUP_REMOVED lines=10> */
.L_x_15004:
        /* <DEDUP_REMOVED lines=8> */
.L_x_15005:
        /* <DEDUP_REMOVED lines=12> */
.L_x_15006:
[----:B------:R-:W-:Y:S02]  /*fe40*/  IMAD.MOV.U32 R13, RZ, RZ, R10 ;  /* 0x000000ffff0d7224 */ /* 0x000fe400078e000a */
[----:B------:R-:W-:Y:S02]  /*fe50*/  IMAD.MOV.U32 R12, RZ, RZ, 0x2 ;  /* 0x00000002ff0c7424 */ /* 0x000fe400078e00ff */
[----:B------:R-:W-:-:S07]  /*fe60*/  IMAD.MOV.U32 R2, RZ, RZ, R14 ;  /* 0x000000ffff027224 */ /* 0x000fce00078e000e */
[----:B------:R-:W-:Y:S05]  /*fe70*/  WARPSYNC.COLLECTIVE R15, `(.L_x_15007) ;  /* 0x000000000f087348 */ /* 0x000fea0003c00000 */
[----:B------:R0:W1:Y:S02]  /*fe80*/  SHFL.IDX P6, R14, R13, R12, R11 ;  /* 0x0000000c0d0e7389 */ /* 0x00006400000c000b */
[----:B01----:R-:W-:Y:S01]  /*fe90*/  ENDCOLLECTIVE ;  /* 0x000000000000791b */ /* 0x003fe20003800000 */
.L_x_15007:
        /* <DEDUP_REMOVED lines=11> */
.L_x_15008:
[----:B------:R-:W-:Y:S02]  /*ff50*/  IMAD.MOV.U32 R13, RZ, RZ, R10 ;  /* 0x000000ffff0d7224 */ /* 0x000fe400078e000a */
[----:B------:R-:W-:Y:S02]  /*ff60*/  IMAD.MOV.U32 R12, RZ, RZ, 0x3 ;  /* 0x00000003ff0c7424 */ /* 0x000fe400078e00ff */
[----:B------:R-:W-:-:S07]  /*ff70*/  IMAD.MOV.U32 R2, RZ, RZ, R14 ;  /* 0x000000ffff027224 */ /* 0x000fce00078e000e */
[----:B------:R-:W-:Y:S05]  /*ff80*/  WARPSYNC.COLLECTIVE R15, `(.L_x_15009) ;  /* 0x000000000f087348 */ /* 0x000fea0003c00000 */
[----:B------:R0:W1:Y:S02]  /*ff90*/  SHFL.IDX P6, R14, R13, R12, R11 ;  /* 0x0000000c0d0e7389 */ /* 0x00006400000c000b */
[----:B01----:R-:W-:Y:S01]  /*ffa0*/  ENDCOLLECTIVE ;  /* 0x000000000000791b */ /* 0x003fe20003800000 */
.L_x_15009:
        /* <DEDUP_REMOVED lines=11> */
.L_x_15010:
[----:B------:R-:W-:Y:S02]  /*10060*/  IMAD.MOV.U32 R13, RZ, RZ, R10 ;  /* 0x000000ffff0d7224 */ /* 0x000fe400078e000a */
[----:B------:R-:W-:Y:S02]  /*10070*/  IMAD.MOV.U32 R12, RZ, RZ, 0x4 ;  /* 0x00000004ff0c7424 */ /* 0x000fe400078e00ff */
[----:B------:R-:W-:-:S07]  /*10080*/  IMAD.MOV.U32 R2, RZ, RZ, R14 ;  /* 0x000000ffff027224 */ /* 0x000fce00078e000e */
[----:B------:R-:W-:Y:S05]  /*10090*/  WARPSYNC.COLLECTIVE R15, `(.L_x_15011) ;  /* 0x000000000f087348 */ /* 0x000fea0003c00000 */
[----:B------:R0:W1:Y:S02]  /*100a0*/  SHFL.IDX P6, R14, R13, R12, R11 ;  /* 0x0000000c0d0e7389 */ /* 0x00006400000c000b */
[----:B01----:R-:W-:Y:S01]  /*100b0*/  ENDCOLLECTIVE ;  /* 0x000000000000791b */ /* 0x003fe20003800000 */
.L_x_15011:
        /* <DEDUP_REMOVED lines=11> */
.L_x_15012:
[----:B------:R-:W-:Y:S02]  /*10170*/  IMAD.MOV.U32 R13, RZ, RZ, R10 ;  /* 0x000000ffff0d7224 */ /* 0x000fe400078e000a */
[----:B------:R-:W-:Y:S02]  /*10180*/  IMAD.MOV.U32 R12, RZ, RZ, 0x5 ;  /* 0x00000005ff0c7424 */ /* 0x000fe400078e00ff */
[----:B------:R-:W-:-:S07]  /*10190*/  IMAD.MOV.U32 R2, RZ, RZ, R14 ;  /* 0x000000ffff027224 */ /* 0x000fce00078e000e */
[----:B------:R-:W-:Y:S05]  /*101a0*/  WARPSYNC.COLLECTIVE R15, `(.L_x_15013) ;  /* 0x000000000f087348 */ /* 0x000fea0003c00000 */
[----:B------:R0:W1:Y:S02]  /*101b0*/  SHFL.IDX P6, R14, R13, R12, R11 ;  /* 0x0000000c0d0e7389 */ /* 0x00006400000c000b */
[----:B01----:R-:W-:Y:S01]  /*101c0*/  ENDCOLLECTIVE ;  /* 0x000000000000791b */ /* 0x003fe20003800000 */
.L_x_15013:
        /* <DEDUP_REMOVED lines=11> */
.L_x_15014:
[----:B------:R-:W-:Y:S02]  /*10280*/  IMAD.MOV.U32 R13, RZ, RZ, R10 ;  /* 0x000000ffff0d7224 */ /* 0x000fe400078e000a */
[----:B------:R-:W-:Y:S02]  /*10290*/  IMAD.MOV.U32 R12, RZ, RZ, 0x6 ;  /* 0x00000006ff0c7424 */ /* 0x000fe400078e00ff */
[----:B------:R-:W-:-:S07]  /*102a0*/  IMAD.MOV.U32 R2, RZ, RZ, R14 ;  /* 0x000000ffff027224 */ /* 0x000fce00078e000e */
[----:B------:R-:W-:Y:S05]  /*102b0*/  WARPSYNC.COLLECTIVE R15, `(.L_x_15015) ;  /* 0x000000000f087348 */ /* 0x000fea0003c00000 */
[----:B------:R0:W1:Y:S02]  /*102c0*/  SHFL.IDX P6, R14, R13, R12, R11 ;  /* 0x0000000c0d0e7389 */ /* 0x00006400000c000b */
[----:B01----:R-:W-:Y:S01]  /*102d0*/  ENDCOLLECTIVE ;  /* 0x000000000000791b */ /* 0x003fe20003800000 */
.L_x_15015:
        /* <DEDUP_REMOVED lines=11> */
.L_x_15016:
[----:B------:R-:W-:Y:S02]  /*10390*/  IMAD.MOV.U32 R13, RZ, RZ, R10 ;  /* 0x000000ffff0d7224 */ /* 0x000fe400078e000a */
[----:B------:R-:W-:Y:S02]  /*103a0*/  IMAD.MOV.U32 R12, RZ, RZ, 0x7 ;  /* 0x00000007ff0c7424 */ /* 0x000fe400078e00ff */
[----:B------:R-:W-:-:S07]  /*103b0*/  IMAD.MOV.U32 R2, RZ, RZ, R14 ;  /* 0x000000ffff027224 */ /* 0x000fce00078e000e */
[----:B------:R-:W-:Y:S05]  /*103c0*/  WARPSYNC.COLLECTIVE R15, `(.L_x_15017) ;  /* 0x000000000f087348 */ /* 0x000fea0003c00000 */
[----:B------:R0:W1:Y:S02]  /*103d0*/  SHFL.IDX P6, R14, R13, R12, R11 ;  /* 0x0000000c0d0e7389 */ /* 0x00006400000c000b */
[----:B01----:R-:W-:Y:S01]  /*103e0*/  ENDCOLLECTIVE ;  /* 0x000000000000791b */ /* 0x003fe20003800000 */
.L_x_15017:
        /* <DEDUP_REMOVED lines=11> */
.L_x_15018:
[----:B------:R-:W-:Y:S01]  /*104a0*/  IMAD.MOV.U32 R2, RZ, RZ, R14 ;  /* 0x000000ffff027224 */ /* 0x000fe200078e000e */
[----:B------:R-:W-:Y:S06]  /*104b0*/  BRA `(.L_x_15019) ;  /* 0xffffffc000ec7947 */ /* 0x000fec000383ffff */
.L_x_14923:
[----:B-1----:R1:W2:Y:S02]  /*104c0*/  SYNCS.PHASECHK.TRANS64.TRYWAIT P0, [R5+URZ+0x16860], R2 ;  /* 0x01686002050075a7 */ /* 0x0022a4000800017f */
[----:B--2---:R-:W-:Y:S05]  /*104d0*/  @!P0 NANOSLEEP.SYNCS 0x989680 ;  /* 0x009896800000895d */ /* 0x004fea0003900000 */
[----:B------:R-:W2:Y:S02]  /*104e0*/  @!P0 SYNCS.PHASECHK.TRANS64 P0, [R5+URZ+0x16860], R2 ;  /* 0x01686002050085a7 */ /* 0x000ea4000800007f */
[----:B--2---:R-:W-:Y:S05]  /*104f0*/  @!P0 BRA `(.L_x_14923) ;  /* 0xfffffffc00f08947 */ /* 0x004fea000383ffff */
[----:B------:R-:W-:Y:S05]  /*10500*/  BRA `(.L_x_15020) ;  /* 0xffffffc400447947 */ /* 0x000fea000383ffff */
.L_x_14924:
        /* <DEDUP_REMOVED lines=8> */
.L_x_15022:
[----:B------:R-:W-:Y:S05]  /*10590*/  BSYNC B1 ;  /* 0x0000000000017941 */ /* 0x000fea0003800000 */
.L_x_15021:
        /* <DEDUP_REMOVED lines=9> */
.L_x_15023:
[----:B------:R-:W-:Y:S02]  /*10630*/  IMAD.MOV.U32 R13, RZ, RZ, R18 ;  /* 0x000000ffff0d7224 */ /* 0x000fe400078e0012 */
[----:B------:R-:W-:Y:S02]  /*10640*/  IMAD.MOV.U32 R12, RZ, RZ, 0x1 ;  /* 0x00000001ff0c7424 */ /* 0x000fe400078e00ff */
[----:B------:R-:W-:-:S07]  /*10650*/  IMAD.MOV.U32 R2, RZ, RZ, R14 ;  /* 0x000000ffff027224 */ /* 0x000fce00078e000e */
[----:B------:R-:W-:Y:S05]  /*10660*/  WARPSYNC.COLLECTIVE R15, `(.L_x_15024) ;  /* 0x000000000f087348 */ /* 0x000fea0003c00000 */
[----:B------:R0:W1:Y:S02]  /*10670*/  SHFL.IDX P6, R14, R13, R12, R11 ;  /* 0x0000000c0d0e7389 */ /* 0x00006400000c000b */
[----:B01----:R-:W-:Y:S01]  /*10680*/  ENDCOLLECTIVE ;  /* 0x000000000000791b */ /* 0x003fe20003800000 */
.L_x_15024:
        /* <DEDUP_REMOVED lines=12> */
.L_x_15025:
[----:B------:R-:W-:Y:S02]  /*10750*/  IMAD.MOV.U32 R13, RZ, RZ, R18 ;  /* 0x000000ffff0d7224 */ /* 0x000fe400078e0012 */
[----:B------:R-:W-:Y:S02]  /*10760*/  IMAD.MOV.U32 R12, RZ, RZ, 0x2 ;  /* 0x00000002ff0c7424 */ /* 0x000fe400078e00ff */
[----:B------:R-:W-:-:S07]  /*10770*/  IMAD.MOV.U32 R2, RZ, RZ, R14 ;  /* 0x000000ffff027224 */ /* 0x000fce00078e000e */
[----:B------:R-:W-:Y:S05]  /*10780*/  WARPSYNC.COLLECTIVE R15, `(.L_x_15026) ;  /* 0x000000000f087348 */ /* 0x000fea0003c00000 */
[----:B------:R0:W1:Y:S02]  /*10790*/  SHFL.IDX P6, R14, R13, R12, R11 ;  /* 0x0000000c0d0e7389 */ /* 0x00006400000c000b */
[----:B01----:R-:W-:Y:S01]  /*107a0*/  ENDCOLLECTIVE ;  /* 0x000000000000791b */ /* 0x003fe20003800000 */
.L_x_15026:
        /* <DEDUP_REMOVED lines=12> */
.L_x_15027:
[----:B------:R-:W-:Y:S02]  /*10870*/  IMAD.MOV.U32 R13, RZ, RZ, R18 ;  /* 0x000000ffff0d7224 */ /* 0x000fe400078e0012 */
[----:B------:R-:W-:Y:S02]  /*10880*/  IMAD.MOV.U32 R12, RZ, RZ, 0x3 ;  /* 0x00000003ff0c7424 */ /* 0x000fe400078e00ff */
[----:B------:R-:W-:-:S07]  /*10890*/  IMAD.MOV.U32 R2, RZ, RZ, R14 ;  /* 0x000000ffff027224 */ /* 0x000fce00078e000e */
[----:B------:R-:W-:Y:S05]  /*108a0*/  WARPSYNC.COLLECTIVE R15, `(.L_x_15028) ;  /* 0x000000000f087348 */ /* 0x000fea0003c00000 */
[----:B------:R0:W1:Y:S02]  /*108b0*/  SHFL.IDX P6, R14, R13, R12, R11 ;  /* 0x0000000c0d0e7389 */ /* 0x00006400000c000b */
[----:B01----:R-:W-:Y:S01]  /*108c0*/  ENDCOLLECTIVE ;  /* 0x000000000000791b */ /* 0x003fe20003800000 */
.L_x_15028:
        /* <DEDUP_REMOVED lines=12> */
.L_x_15029:
[----:B------:R-:W-:Y:S02]  /*10990*/  IMAD.MOV.U32 R13, RZ, RZ, R18 ;  /* 0x000000ffff0d7224 */ /* 0x000fe400078e0012 */
[----:B------:R-:W-:Y:S02]  /*109a0*/  IMAD.MOV.U32 R12, RZ, RZ, 0x4 ;  /* 0x00000004ff0c7424 */ /* 0x000fe400078e00ff */
[----:B------:R-:W-:-:S07]  /*109b0*/  IMAD.MOV.U32 R2, RZ, RZ, R14 ;  /* 0x000000ffff027224 */ /* 0x000fce00078e000e */
[----:B------:R-:W-:Y:S05]  /*109c0*/  WARPSYNC.COLLECTIVE R15, `(.L_x_15030) ;  /* 0x000000000f087348 */ /* 0x000fea0003c00000 */
[----:B------:R0:W1:Y:S02]  /*109d0*/  SHFL.IDX P6, R14, R13, R12, R11 ;  /* 0x0000000c0d0e7389 */ /* 0x00006400000c000b */
[----:B01----:R-:W-:Y:S01]  /*109e0*/  ENDCOLLECTIVE ;  /* 0x000000000000791b */ /* 0x003fe20003800000 */
.L_x_15030:
        /* <DEDUP_REMOVED lines=12> */
.L_x_15031:
[----:B------:R-:W-:Y:S02]  /*10ab0*/  IMAD.MOV.U32 R13, RZ, RZ, R18 ;  /* 0x000000ffff0d7224 */ /* 0x000fe400078e0012 */
[----:B------:R-:W-:Y:S02]  /*10ac0*/  IMAD.MOV.U32 R12, RZ, RZ, 0x5 ;  /* 0x00000005ff0c7424 */ /* 0x000fe400078e00ff */
[----:B------:R-:W-:-:S07]  /*10ad0*/  IMAD.MOV.U32 R2, RZ, RZ, R14 ;  /* 0x000000ffff027224 */ /* 0x000fce00078e000e */
[----:B------:R-:W-:Y:S05]  /*10ae0*/  WARPSYNC.COLLECTIVE R15, `(.L_x_15032) ;  /* 0x000000000f087348 */ /* 0x000fea0003c00000 */
[----:B------:R0:W1:Y:S02]  /*10af0*/  SHFL.IDX P6, R14, R13, R12, R11 ;  /* 0x0000000c0d0e7389 */ /* 0x00006400000c000b */
[----:B01----:R-:W-:Y:S01]  /*10b00*/  ENDCOLLECTIVE ;  /* 0x000000000000791b */ /* 0x003fe20003800000 */
.L_x_15032:
        /* <DEDUP_REMOVED lines=12> */
.L_x_15033:
[----:B------:R-:W-:Y:S02]  /*10bd0*/  IMAD.MOV.U32 R13, RZ, RZ, R18 ;  /* 0x000000ffff0d7224 */ /* 0x000fe400078e0012 */
[----:B------:R-:W-:Y:S02]  /*10be0*/  IMAD.MOV.U32 R12, RZ, RZ, 0x6 ;  /* 0x00000006ff0c7424 */ /* 0x000fe400078e00ff */
[----:B------:R-:W-:-:S07]  /*10bf0*/  IMAD.MOV.U32 R2, RZ, RZ, R14 ;  /* 0x000000ffff027224 */ /* 0x000fce00078e000e */
[----:B------:R-:W-:Y:S05]  /*10c00*/  WARPSYNC.COLLECTIVE R15, `(.L_x_15034) ;  /* 0x000000000f087348 */ /* 0x000fea0003c00000 */
[----:B------:R0:W1:Y:S02]  /*10c10*/  SHFL.IDX P6, R14, R13, R12, R11 ;  /* 0x0000000c0d0e7389 */ /* 0x00006400000c000b */
[----:B01----:R-:W-:Y:S01]  /*10c20*/  ENDCOLLECTIVE ;  /* 0x000000000000791b */ /* 0x003fe20003800000 */
.L_x_15034:
        /* <DEDUP_REMOVED lines=12> */
.L_x_15035:
[----:B------:R-:W-:Y:S02]  /*10cf0*/  IMAD.MOV.U32 R13, RZ, RZ, R18 ;  /* 0x000000ffff0d7224 */ /* 0x000fe400078e0012 */
[----:B------:R-:W-:Y:S02]  /*10d00*/  IMAD.MOV.U32 R12, RZ, RZ, 0x7 ;  /* 0x00000007ff0c7424 */ /* 0x000fe400078e00ff */
[----:B------:R-:W-:-:S07]  /*10d10*/  IMAD.MOV.U32 R2, RZ, RZ, R14 ;  /* 0x000000ffff027224 */ /* 0x000fce00078e000e */
[----:B------:R-:W-:Y:S05]  /*10d20*/  WARPSYNC.COLLECTIVE R15, `(.L_x_15036) ;  /* 0x000000000f087348 */ /* 0x000fea0003c00000 */
[----:B------:R0:W1:Y:S02]  /*10d30*/  SHFL.IDX P6, R14, R13, R12, R11 ;  /* 0x0000000c0d0e7389 */ /* 0x00006400000c000b */
[----:B01----:R-:W-:Y:S01]  /*10d40*/  ENDCOLLECTIVE ;  /* 0x000000000000791b */ /* 0x003fe20003800000 */
.L_x_15036:
        /* <DEDUP_REMOVED lines=12> */
.L_x_15037:
[----:B------:R-:W-:Y:S01]  /*10e10*/  IMAD.MOV.U32 R2, RZ, RZ, R14 ;  /* 0x000000ffff027224 */ /* 0x000fe200078e000e */
[----:B------:R-:W-:Y:S06]  /*10e20*/  BRA `(.L_x_15038) ;  /* 0xffffffbc00f47947 */ /* 0x000fec000383ffff */
.L_x_14932:
[----:B0-----:R0:W1:Y:S02]  /*10e30*/  SYNCS.PHASECHK.TRANS64.TRYWAIT P0, [R4+URZ+0x16860], R3 ;  /* 0x01686003040075a7 */ /* 0x001064000800017f */
[----:B-1----:R-:W-:Y:S05]  /*10e40*/  @!P0 NANOSLEEP.SYNCS 0x989680 ;  /* 0x009896800000895d */ /* 0x002fea0003900000 */
[----:B------:R-:W1:Y:S02]  /*10e50*/  @!P0 SYNCS.PHASECHK.TRANS64 P0, [R4+URZ+0x16860], R3 ;  /* 0x01686003040085a7 */ /* 0x000e64000800007f */
[----:B-1----:R-:W-:Y:S05]  /*10e60*/  @!P0 BRA `(.L_x_14932) ;  /* 0xfffffffc00f08947 */ /* 0x002fea000383ffff */
[----:B------:R-:W-:Y:S05]  /*10e70*/  BRA `(.L_x_15039) ;  /* 0xffffffc400087947 */ /* 0x000fea000383ffff */
.L_x_14933:
        /* <DEDUP_REMOVED lines=8> */
.L_x_15041:
[----:B------:R-:W-:Y:S05]  /*10f00*/  BSYNC B0 ;  /* 0x0000000000007941 */ /* 0x000fea0003800000 */
.L_x_15040:
        /* <DEDUP_REMOVED lines=10> */
.L_x_15042:
        /* <DEDUP_REMOVED lines=9> */
.L_x_15043:
        /* <DEDUP_REMOVED lines=11> */
.L_x_15044:
[----:B------:R-:W-:Y:S02]  /*110f0*/  IMAD.MOV.U32 R13, RZ, RZ, R18 ;  /* 0x000000ffff0d7224 */ /* 0x000fe400078e0012 */
[----:B------:R-:W-:Y:S01]  /*11100*/  IMAD.MOV.U32 R12, RZ, RZ, 0x2 ;  /* 0x00000002ff0c7424 */ /* 0x000fe200078e00ff */
[----:B------:R-:W-:-:S13]  /*11110*/  IADD3 R2, P0, R14, R6, RZ ;  /* 0x000000060e027210 */ /* 0x000fda0007f1e0ff */
[----:B------:R-:W-:Y:S05]  /*11120*/  WARPSYNC.COLLECTIVE R15, `(.L_x_15045) ;  /* 0x000000000f087348 */ /* 0x000fea0003c00000 */
[----:B------:R0:W1:Y:S02]  /*11130*/  SHFL.IDX P6, R14, R13, R12, R11 ;  /* 0x0000000c0d0e7389 */ /* 0x00006400000c000b */
[----:B01----:R-:W-:Y:S01]  /*11140*/  ENDCOLLECTIVE ;  /* 0x000000000000791b */ /* 0x003fe20003800000 */
.L_x_15045:
        /* <DEDUP_REMOVED lines=11> */
.L_x_15046:
[----:B------:R-:W-:Y:S02]  /*11200*/  IMAD.MOV.U32 R13, RZ, RZ, R18 ;  /* 0x000000ffff0d7224 */ /* 0x000fe400078e0012 */
[----:B------:R-:W-:Y:S02]  /*11210*/  IMAD.MOV.U32 R12, RZ, RZ, 0x3 ;  /* 0x00000003ff0c7424 */ /* 0x000fe400078e00ff */
[----:B------:R-:W-:-:S07]  /*11220*/  IMAD.MOV.U32 R9, RZ, RZ, R14 ;  /* 0x000000ffff097224 */ /* 0x000fce00078e000e */
[----:B------:R-:W-:Y:S05]  /*11230*/  WARPSYNC.COLLECTIVE R15, `(.L_x_15047) ;  /* 0x000000000f087348 */ /* 0x000fea0003c00000 */
[----:B------:R0:W1:Y:S02]  /*11240*/  SHFL.IDX P6, R14, R13, R12, R11 ;  /* 0x0000000c0d0e7389 */ /* 0x00006400000c000b */
[----:B01----:R-:W-:Y:S01]  /*11250*/  ENDCOLLECTIVE ;  /* 0x000000000000791b */ /* 0x003fe20003800000 */
.L_x_15047:
        /* <DEDUP_REMOVED lines=12> */
.L_x_15048:
[----:B------:R-:W-:Y:S02]  /*11320*/  IMAD.MOV.U32 R13, RZ, RZ, R18 ;  /* 0x000000ffff0d7224 */ /* 0x000fe400078e0012 */
[----:B------:R-:W-:Y:S01]  /*11330*/  IMAD.MOV.U32 R12, RZ, RZ, 0x4 ;  /* 0x00000004ff0c7424 */ /* 0x000fe200078e00ff */
[----:B------:R-:W-:-:S13]  /*11340*/  IADD3 R2, P0, R14, R6, RZ ;  /* 0x000000060e027210 */ /* 0x000fda0007f1e0ff */
[----:B------:R-:W-:Y:S05]  /*11350*/  WARPSYNC.COLLECTIVE R15, `(.L_x_15049) ;  /* 0x000000000f087348 */ /* 0x000fea0003c00000 */
[----:B------:R0:W1:Y:S02]  /*11360*/  SHFL.IDX P6, R14, R13, R12, R11 ;  /* 0x0000000c0d0e7389 */ /* 0x00006400000c000b */
[----:B01----:R-:W-:Y:S01]  /*11370*/  ENDCOLLECTIVE ;  /* 0x000000000000791b */ /* 0x003fe20003800000 */
.L_x_15049:
        /* <DEDUP_REMOVED lines=11> */
.L_x_15050:
[----:B------:R-:W-:Y:S02]  /*11430*/  IMAD.MOV.U32 R13, RZ, RZ, R18 ;  /* 0x000000ffff0d7224 */ /* 0x000fe400078e0012 */
[----:B------:R-:W-:Y:S02]  /*11440*/  IMAD.MOV.U32 R12, RZ, RZ, 0x5 ;  /* 0x00000005ff0c7424 */ /* 0x000fe400078e00ff */
[----:B------:R-:W-:-:S07]  /*11450*/  IMAD.MOV.U32 R9, RZ, RZ, R14 ;  /* 0x000000ffff097224 */ /* 0x000fce00078e000e */
[----:B------:R-:W-:Y:S05]  /*11460*/  WARPSYNC.COLLECTIVE R15, `(.L_x_15051) ;  /* 0x000000000f087348 */ /* 0x000fea0003c00000 */
[----:B------:R0:W1:Y:S02]  /*11470*/  SHFL.IDX P6, R14, R13, R12, R11 ;  /* 0x0000000c0d0e7389 */ /* 0x00006400000c000b */
[----:B01----:R-:W-:Y:S01]  /*11480*/  ENDCOLLECTIVE ;  /* 0x000000000000791b */ /* 0x003fe20003800000 */
.L_x_15051:
        /* <DEDUP_REMOVED lines=12> */
.L_x_15052:
[----:B------:R-:W-:Y:S02]  /*11550*/  IMAD.MOV.U32 R13, RZ, RZ, R18 ;  /* 0x000000ffff0d7224 */ /* 0x000fe400078e0012 */
[----:B------:R-:W-:Y:S01]  /*11560*/  IMAD.MOV.U32 R12, RZ, RZ, 0x6 ;  /* 0x00000006ff0c7424 */ /* 0x000fe200078e00ff */
[----:B------:R-:W-:-:S13]  /*11570*/  IADD3 R2, P0, R14, R6, RZ ;  /* 0x000000060e027210 */ /* 0x000fda0007f1e0ff */
[----:B------:R-:W-:Y:S05]  /*11580*/  WARPSYNC.COLLECTIVE R15, `(.L_x_15053) ;  /* 0x000000000f087348 */ /* 0x000fea0003c00000 */
[----:B------:R0:W1:Y:S02]  /*11590*/  SHFL.IDX P6, R14, R13, R12, R11 ;  /* 0x0000000c0d0e7389 */ /* 0x00006400000c000b */
[----:B01----:R-:W-:Y:S01]  /*115a0*/  ENDCOLLECTIVE ;  /* 0x000000000000791b */ /* 0x003fe20003800000 */
.L_x_15053:
        /* <DEDUP_REMOVED lines=11> */
.L_x_15054:
[----:B------:R-:W-:Y:S02]  /*11660*/  IMAD.MOV.U32 R13, RZ, RZ, R18 ;  /* 0x000000ffff0d7224 */ /* 0x000fe400078e0012 */
[----:B------:R-:W-:Y:S02]  /*11670*/  IMAD.MOV.U32 R12, RZ, RZ, 0x7 ;  /* 0x00000007ff0c7424 */ /* 0x000fe400078e00ff */
[----:B------:R-:W-:-:S07]  /*11680*/  IMAD.MOV.U32 R9, RZ, RZ, R14 ;  /* 0x000000ffff097224 */ /* 0x000fce00078e000e */
[----:B------:R-:W-:Y:S05]  /*11690*/  WARPSYNC.COLLECTIVE R15, `(.L_x_15055) ;  /* 0x000000000f087348 */ /* 0x000fea0003c00000 */
[----:B------:R0:W1:Y:S02]  /*116a0*/  SHFL.IDX P6, R14, R13, R12, R11 ;  /* 0x0000000c0d0e7389 */ /* 0x00006400000c000b */
[----:B01----:R-:W-:Y:S01]  /*116b0*/  ENDCOLLECTIVE ;  /* 0x000000000000791b */ /* 0x003fe20003800000 */
.L_x_15055:
        /* <DEDUP_REMOVED lines=12> */
.L_x_15056:
[----:B------:R-:W-:Y:S05]  /*11780*/  BRA `(.L_x_15057) ;  /* 0xffffffbc00c87947 */ /* 0x000fea000383ffff */
.L_x_14938:
        /* <DEDUP_REMOVED lines=8> */
.L_x_15059:
[----:B------:R-:W-:Y:S05]  /*11810*/  BSYNC B0 ;  /* 0x0000000000007941 */ /* 0x000fea0003800000 */
.L_x_15058:
[----:B------:R-:W-:Y:S05]  /*11820*/  BRA `(.L_x_15060) ;  /* 0xffffffc0004c7947 */ /* 0x000fea000383ffff */
.L_x_14941:
[----:B-1----:R1:W2:Y:S02]  /*11830*/  SYNCS.PHASECHK.TRANS64.TRYWAIT P0, [R5+URZ+0x16820], R0 ;  /* 0x01682000050075a7 */ /* 0x0022a4000800017f */
[----:B--2---:R-:W-:Y:S05]  /*11840*/  @!P0 NANOSLEEP.SYNCS 0x989680 ;  /* 0x009896800000895d */ /* 0x004fea0003900000 */
[----:B------:R-:W2:Y:S02]  /*11850*/  @!P0 SYNCS.PHASECHK.TRANS64 P0, [R5+URZ+0x16820], R0 ;  /* 0x01682000050085a7 */ /* 0x000ea4000800007f */
[----:B--2---:R-:W-:Y:S05]  /*11860*/  @!P0 BRA `(.L_x_14941) ;  /* 0xfffffffc00f08947 */ /* 0x004fea000383ffff */
[----:B------:R-:W-:Y:S05]  /*11870*/  BRA `(.L_x_15061) ;  /* 0xffffffc000987947 */ /* 0x000fea000383ffff */
.L_x_14942:
        /* <DEDUP_REMOVED lines=11> */
.L_x_15063:
[----:B------:R-:W-:Y:S05]  /*11930*/  BSYNC B0 ;  /* 0x0000000000007941 */ /* 0x000fea0003800000 */
.L_x_15062:
[----:B------:R-:W-:Y:S05]  /*11940*/  BRA `(.L_x_15064) ;  /* 0xffffffc000807947 */ /* 0x000fea000383ffff */
.L_x_14945:
[----:B------:R-:W-:Y:S01]  /*11950*/  BSSY B1, `(.L_x_15065) ;  /* 0x0000006000017945 */ /* 0x000fe20003800000 */
[----:B------:R-:W-:-:S07]  /*11960*/  IMAD.MOV.U32 R15, RZ, RZ, -0x1 ;  /* 0xffffffffff0f7424 */ /* 0x000fce00078e00ff */
[----:B01----:R-:W-:Y:S05]  /*11970*/  WARPSYNC.COLLECTIVE R15, `(.L_x_15066) ;  /* 0x000000000f0c7348 */ /* 0x003fea0003c00000 */
[----:B------:R-:W-:Y:S02]  /*11980*/  ELECT P6, UR62, PT ;  /* 0x00000000003e782f */ /* 0x000fe400038c0000 */
[----:B------:R-:W-:Y:S01]  /*11990*/  MOV R14, UR62 ;  /* 0x0000003e000e7c02 */ /* 0x000fe20008000f00 */
[----:B01----:R-:W-:Y:S10]  /*119a0*/  ENDCOLLECTIVE ;  /* 0x000000000000791b */ /* 0x003ff40003800000 */
.L_x_15066:
[----:B------:R-:W-:Y:S05]  /*119b0*/  BSYNC B1 ;  /* 0x0000000000017941 */ /* 0x000fea0003800000 */
.L_x_15065:
[----:B------:R-:W-:Y:S05]  /*119c0*/  BRA `(.L_x_15067) ;  /* 0xffffffc000787947 */ /* 0x000fea000383ffff */
.L_x_14947:
[----:B-1----:R1:W2:Y:S02]  /*119d0*/  SYNCS.PHASECHK.TRANS64.TRYWAIT P1, [R3+URZ+0x16840], R2 ;  /* 0x01684002030075a7 */ /* 0x0022a4000802017f */
[----:B--2---:R-:W-:Y:S05]  /*119e0*/  @!P1 NANOSLEEP.SYNCS 0x989680 ;  /* 0x009896800000995d */ /* 0x004fea0003900000 */
[----:B------:R-:W2:Y:S02]  /*119f0*/  @!P1 SYNCS.PHASECHK.TRANS64 P1, [R3+URZ+0x16840], R2 ;  /* 0x01684002030095a7 */ /* 0x000ea4000802007f */
[----:B--2---:R-:W-:Y:S05]  /*11a00*/  @!P1 BRA `(.L_x_14947) ;  /* 0xfffffffc00f09947 */ /* 0x004fea000383ffff */
[----:B------:R-:W-:Y:S05]  /*11a10*/  BRA `(.L_x_15068) ;  /* 0xffffffc000987947 */ /* 0x000fea000383ffff */
.L_x_14949:
[----:B--2---:R2:W3:Y:S02]  /*11a20*/  SYNCS.PHASECHK.TRANS64.TRYWAIT P1, [R5+URZ+0x16840], R0 ;  /* 0x01684000050075a7 */ /* 0x0044e4000802017f */
[----:B---3--:R-:W-:Y:S05]  /*11a30*/  @!P1 NANOSLEEP.SYNCS 0x989680 ;  /* 0x009896800000995d */ /* 0x008fea0003900000 */
[----:B------:R-:W3:Y:S02]  /*11a40*/  @!P1 SYNCS.PHASECHK.TRANS64 P1, [R5+URZ+0x16840], R0 ;  /* 0x01684000050095a7 */ /* 0x000ee4000802007f */
[----:B---3--:R-:W-:Y:S05]  /*11a50*/  @!P1 BRA `(.L_x_14949) ;  /* 0xfffffffc00f09947 */ /* 0x008fea000383ffff */
[----:B------:R-:W-:Y:S05]  /*11a60*/  BRA `(.L_x_15069) ;  /* 0xffffffc000a47947 */ /* 0x000fea000383ffff */
.L_x_14951:
[----:B---3--:R3:W4:Y:S02]  /*11a70*/  SYNCS.PHASECHK.TRANS64.TRYWAIT P1, [R3+URZ+0x16860], R2 ;  /* 0x01686002030075a7 */ /* 0x008724000802017f */
[----:B----4-:R-:W-:Y:S05]  /*11a80*/  @!P1 NANOSLEEP.SYNCS 0x989680 ;  /* 0x009896800000995d */ /* 0x010fea0003900000 */
[----:B------:R-:W4:Y:S02]  /*11a90*/  @!P1 SYNCS.PHASECHK.TRANS64 P1, [R3+URZ+0x16860], R2 ;  /* 0x01686002030095a7 */ /* 0x000f24000802007f */
[----:B----4-:R-:W-:Y:S05]  /*11aa0*/  @!P1 BRA `(.L_x_14951) ;  /* 0xfffffffc00f09947 */ /* 0x010fea000383ffff */
[----:B------:R-:W-:Y:S05]  /*11ab0*/  BRA `(.L_x_15070) ;  /* 0xffffffc000a07947 */ /* 0x000fea000383ffff */
.L_x_15071:
        /* <DEDUP_REMOVED lines=12> */
.L_x_15878:


//--------------------- .text._ZN7cutlass13device_kernelIN5flash11enable_sm90INS1_16FlashAttnFwdSm90INS1_25CollectiveMainloopFwdSm90ILi2EN4cute5tupleIJNS5_1CILi1EEES8_S8_EEENS6_IJNS7_ILi192EEENS7_ILi128EEENS7_ILi64EEEEEELi64ENS_6half_tEfNS_4arch4Sm90ELb1ELb0ELb0ELb1ELb1ELb0ELb0ELb1ELb1ELb1ELb0ELb0EEENS1_21CollectiveEpilogueFwdINS6_IJSA_SC_SB_EEES9_SE_SG_Li384ELb1ELb1ELb0ELb0EEENS1_36VarlenDynamicPersistentTileSchedulerILi192ELi128ELi384ELi128ELb0ELb1ELb1ELb1ELb1ELb1EEEEEEEEEvNT_6ParamsE --------------------------
	.section	.text._ZN7cutlass13device_kernelIN5flash11enable_sm90INS1_16FlashAttnFwdSm90INS1_25CollectiveMainloopFwdSm90ILi2EN4cute5tupleIJNS5_1CILi1EEES8_S8_EEENS6_IJNS7_ILi192EEENS7_ILi128EEENS7_ILi64EEEEEELi64ENS_6half_tEfNS_4arch4Sm90ELb1ELb0ELb0ELb1ELb1ELb0ELb0ELb1ELb1ELb1ELb0ELb0EEENS1_21CollectiveEpilogueFwdINS6_IJSA_SC_SB_EEES9_SE_SG_Li384ELb1ELb1ELb0ELb0EEENS1_36VarlenDynamicPersistentTileSchedulerILi192ELi128ELi384ELi128ELb0ELb1ELb1ELb1ELb1ELb1EEEEEEEEEvNT_6ParamsE,"ax",@progbits
	.align	128
.text._ZN7cutlass13device_kernelIN5flash11enable_sm90INS1_16FlashAttnFwdSm90INS1_25CollectiveMainloopFwdSm90ILi2EN4cute5tupleIJNS5_1CILi1EEES8_S8_EEENS6_IJNS7_ILi192EEENS7_ILi128EEENS7_ILi64EEEEEELi64ENS_6half_tEfNS_4arch4Sm90ELb1ELb0ELb0ELb1ELb1ELb0ELb0ELb1ELb1ELb1ELb0ELb0EEENS1_21CollectiveEpilogueFwdINS6_IJSA_SC_SB_EEES9_SE_SG_Li384ELb1ELb1ELb0ELb0EEENS1_36VarlenDynamicPersistentTileSchedulerILi192ELi128ELi384ELi128ELb0ELb1ELb1ELb1ELb1ELb1EEEEEEEEEvNT_6ParamsE:
        .type           _ZN7cutlass13device_kernelIN5flash11enable_sm90INS1_16FlashAttnFwdSm90INS1_25CollectiveMainloopFwdSm90ILi2EN4cute5tupleIJNS5_1CILi1EEES8_S8_EEENS6_IJNS7_ILi192EEENS7_ILi128EEENS7_ILi64EEEEEELi64ENS_6half_tEfNS_4arch4Sm90ELb1ELb0ELb0ELb1ELb1ELb0ELb0ELb1ELb1ELb1ELb0ELb0EEENS1_21CollectiveEpilogueFwdINS6_IJSA_SC_SB_EEES9_SE_SG_Li384ELb1ELb1ELb0ELb0EEENS1_36VarlenDynamicPersistentTileSchedulerILi192ELi128ELi384ELi128ELb0ELb1ELb1ELb1ELb1ELb1EEEEEEEEEvNT_6ParamsE,@function
        .size           _ZN7cutlass13device_kernelIN5flash11enable_sm90INS1_16FlashAttnFwdSm90INS1_25CollectiveMainloopFwdSm90ILi2EN4cute5tupleIJNS5_1CILi1EEES8_S8_EEENS6_IJNS7_ILi192EEENS7_ILi128EEENS7_ILi64EEEEEELi64ENS_6half_tEfNS_4arch4Sm90ELb1ELb0ELb0ELb1ELb1ELb0ELb0ELb1ELb1ELb1ELb0ELb0EEENS1_21CollectiveEpilogueFwdINS6_IJSA_SC_SB_EEES9_SE_SG_Li384ELb1ELb1ELb0ELb0EEENS1_36VarlenDynamicPersistentTileSchedulerILi192ELi128ELi384ELi128ELb0ELb1ELb1ELb1ELb1ELb1EEEEEEEEEvNT_6ParamsE,(.L_x_15879 - _ZN7cutlass13device_kernelIN5flash11enable_sm90INS1_16FlashAttnFwdSm90INS1_25CollectiveMainloopFwdSm90ILi2EN4cute5tupleIJNS5_1CILi1EEES8_S8_EEENS6_IJNS7_ILi192EEENS7_ILi128EEENS7_ILi64EEEEEELi64ENS_6half_tEfNS_4arch4Sm90ELb1ELb0ELb0ELb1ELb1ELb0ELb0ELb1ELb1ELb1ELb0ELb0EEENS1_21CollectiveEpilogueFwdINS6_IJSA_SC_SB_EEES9_SE_SG_Li384ELb1ELb1ELb0ELb0EEENS1_36VarlenDynamicPersistentTileSchedulerILi192ELi128ELi384ELi128ELb0ELb1ELb1ELb1ELb1ELb1EEEEEEEEEvNT_6ParamsE)
        .other          _ZN7cutlass13device_kernelIN5flash11enable_sm90INS1_16FlashAttnFwdSm90INS1_25CollectiveMainloopFwdSm90ILi2EN4cute5tupleIJNS5_1CILi1EEES8_S8_EEENS6_IJNS7_ILi192EEENS7_ILi128EEENS7_ILi64EEEEEELi64ENS_6half_tEfNS_4arch4Sm90ELb1ELb0ELb0ELb1ELb1ELb0ELb0ELb1ELb1ELb1ELb0ELb0EEENS1_21CollectiveEpilogueFwdINS6_IJSA_SC_SB_EEES9_SE_SG_Li384ELb1ELb1ELb0ELb0EEENS1_36VarlenDynamicPersistentTileSchedulerILi192ELi128ELi384ELi128ELb0ELb1ELb1ELb1ELb1ELb1EEEEEEEEEvNT_6ParamsE,@"STO_CUDA_ENTRY STV_DEFAULT"
_ZN7cutlass13device_kernelIN5flash11enable_sm90INS1_16FlashAttnFwdSm90INS1_25CollectiveMainloopFwdSm90ILi2EN4cute5tupleIJNS5_1CILi1EEES8_S8_EEENS6_IJNS7_ILi192EEENS7_ILi128EEENS7_ILi64EEEEEELi64ENS_6half_tEfNS_4arch4Sm90ELb1ELb0ELb0ELb1ELb1ELb0ELb0ELb1ELb1ELb1ELb0ELb0EEENS1_21CollectiveEpilogueFwdINS6_IJSA_SC_SB_EEES9_SE_SG_Li384ELb1ELb1ELb0ELb0EEENS1_36VarlenDynamicPersistentTileSchedulerILi192ELi128ELi384ELi128ELb0ELb1ELb1ELb1ELb1ELb1EEEEEEEEEvNT_6ParamsE:
        /* <DEDUP_REMOVED lines=45> */
.L_x_15072:
        /* <DEDUP_REMOVED lines=22> */
.L_x_15073:
        /* <DEDUP_REMOVED lines=18> */
.L_x_15074:
        /* <DEDUP_REMOVED lines=22> */
.L_x_15075:
        /* <DEDUP_REMOVED lines=23> */
.L_x_15076:
        /* <DEDUP_REMOVED lines=8> */
.L_x_15078:
        /* <DEDUP_REMOVED lines=29> */
[CC--:B------:R-:W-:Y:S01]  /*0a70*/  LEA.HI R2, R0.reuse, R157.reuse, RZ, 0x4 ;  /* 0x0000009d00027211 */ /* 0x0c0fe200078f20ff */
[----:B------:R-:W-:Y:S01]  /*0a80*/  IMAD.SHL.U32 R5, R3, 0x20, RZ ;  /* 0x0000002003057824 */ /* 0x000fe200078e00ff */
[----:B------:R-:W-:Y:S01]  /*0a90*/  LEA.HI R10, R0, R157, RZ, 0x2 ;  /* 0x0000009d000a7211 */ /* 0x000fe200078f10ff */
[----:B------:R-:W-:Y:S01]  /*0aa0*/  IMAD.IADD R152, R157, 0x1, -R152 ;  /* 0x000000019d987824 */ /* 0x000fe200078e0a98 */
[----:B------:R-:W-:Y:S02]  /*0ab0*/  SHF.R.S32.HI R3, RZ, 0x4, R2 ;  /* 0x00000004ff037819 */ /* 0x000fe40000011402 */
[----:B------:R-:W-:Y:S02]  /*0ac0*/  LOP3.LUT R4, R2, 0x3fffff0, RZ, 0xc0, !PT ;  /* 0x03fffff002047812 */ /* 0x000fe400078ec0ff */
[----:B------:R-:W-:-:S02]  /*0ad0*/  SHF.R.S32.HI R7, RZ, 0x1f, R152 ;  /* 0x0000001fff077819 */ /* 0x000fc40000011498 */
[----:B------:R-:W-:Y:S01]  /*0ae0*/  LEA.HI R2, R2, R3, RZ, 0x1 ;  /* 0x0000000302027211 */ /* 0x000fe200078f08ff */
[----:B------:R-:W-:Y:S01]  /*0af0*/  IMAD.IADD R4, R157, 0x1, -R4 ;  /* 0x000000019d047824 */ /* 0x000fe200078e0a04 */
[----:B------:R-:W-:Y:S02]  /*0b00*/  LEA.HI R6, R7, R152, RZ, 0x2 ;  /* 0x0000009807067211 */ /* 0x000fe400078f10ff */
[----:B------:R-:W-:Y:S02]  /*0b10*/  LOP3.LUT R2, R2, 0x1ffffffe, RZ, 0xc0, !PT ;  /* 0x1ffffffe02027812 */ /* 0x000fe400078ec0ff */
[--C-:B------:R-:W-:Y:S02]  /*0b20*/  SHF.R.S32.HI R8, RZ, 0x2, R6.reuse ;  /* 0x00000002ff087819 */ /* 0x100fe40000011406 */
[----:B------:R-:W-:Y:S01]  /*0b30*/  SHF.R.S32.HI R9, RZ, 0x1f, R6 ;  /* 0x0000001fff097819 */ /* 0x000fe20000011406 */
[----:B------:R-:W-:Y:S01]  /*0b40*/  IMAD.IADD R2, R3, 0x1, -R2 ;  /* 0x0000000103027824 */ /* 0x000fe200078e0a02 */
[----:B------:R-:W-:-:S02]  /*0b50*/  SHF.R.S32.HI R153, RZ, 0x7, R153 ;  /* 0x00000007ff997819 */ /* 0x000fc40000011499 */
[----:B------:R-:W-:Y:S02]  /*0b60*/  LOP3.LUT R10, R10, 0xfffffffc, RZ, 0xc0, !PT ;  /* 0xfffffffc0a0a7812 */ /* 0x000fe400078ec0ff */
[----:B------:R-:W-:Y:S01]  /*0b70*/  LEA.HI R9, R9, R8, RZ, 0x3 ;  /* 0x0000000809097211 */ /* 0x000fe200078f18ff */
[----:B------:R-:W-:Y:S01]  /*0b80*/  IMAD.HI R3, R153, 0x55555556, RZ ;  /* 0x5555555699037827 */ /* 0x000fe200078e02ff */
[----:B------:R-:W-:Y:S02]  /*0b90*/  LOP3.LUT R5, R5, 0xfffffc00, RZ, 0xc0, !PT ;  /* 0xfffffc0005057812 */ /* 0x000fe400078ec0ff */
[----:B------:R-:W-:Y:S01]  /*0ba0*/  LEA.HI R0, R0, R157, RZ, 0x3 ;  /* 0x0000009d00007211 */ /* 0x000fe200078f18ff */
[----:B------:R-:W-:Y:S01]  /*0bb0*/  IMAD.IADD R10, R157, 0x1, -R10 ;  /* 0x000000019d0a7824 */ /* 0x000fe200078e0a0a */
[----:B------:R-:W-:Y:S01]  /*0bc0*/  LOP3.LUT R9, R9, 0xfffffff8, RZ, 0xc0, !PT ;  /* 0xfffffff809097812 */ /* 0x000fe200078ec0ff */
[----:B------:R-:W-:Y:S01]  /*0bd0*/  IMAD R5, R4, 0x40, R5 ;  /* 0x0000004004057824 */ /* 0x000fe200078e0205 */
[----:B------:R-:W-:-:S02]  /*0be0*/  LEA.HI R7, R7, R152, RZ, 0x5 ;  /* 0x0000009807077211 */ /* 0x000fc400078f28ff */
[----:B------:R-:W-:Y:S01]  /*0bf0*/  LEA.HI R4, R3, R3, RZ, 0x1 ;  /* 0x0000000303047211 */ /* 0x000fe200078f08ff */
[----:B------:R-:W-:Y:S01]  /*0c00*/  IMAD.IADD R8, R8, 0x1, -R9 ;  /* 0x0000000108087824 */ /* 0x000fe200078e0a09 */
[----:B------:R-:W-:Y:S01]  /*0c10*/  LEA.HI R3, R10, R10, RZ, 0x1 ;  /* 0x0000000a0a037211 */ /* 0x000fe200078f08ff */
[----:B------:R-:W-:Y:S01]  /*0c20*/  IMAD R155, R2, 0x8, R5 ;  /* 0x00000008029b7824 */ /* 0x000fe200078e0205 */
[----:B------:R-:W-:Y:S01]  /*0c30*/  SHF.R.S32.HI R7, RZ, 0x5, R7 ;  /* 0x00000005ff077819 */ /* 0x000fe20000011407 */
[----:B------:R-:W-:Y:S01]  /*0c40*/  IMAD R4, R4, -0x3, R153 ;  /* 0xfffffffd04047824 */ /* 0x000fe200078e0299 */
[----:B------:R-:W-:Y:S02]  /*0c50*/  LOP3.LUT R18, R0, 0xfffffff8, RZ, 0xc0, !PT ;  /* 0xfffffff800127812 */ /* 0x000fe400078ec0ff */
[----:B------:R-:W-:Y:S01]  /*0c60*/  LOP3.LUT R3, R3, 0x1ffffffe, RZ, 0xc0, !PT ;  /* 0x1ffffffe03037812 */ /* 0x000fe200078ec0ff */
[----:B------:R-:W-:Y:S01]  /*0c70*/  IMAD R7, R7, 0x10, R8 ;  /* 0x0000001007077824 */ /* 0x000fe200078e0208 */
[----:B------:R-:W-:Y:S01]  /*0c80*/  LOP3.LUT R5, R6, 0x7ffffffc, RZ, 0xc0, !PT ;  /* 0x7ffffffc06057812 */ /* 0x000fe200078ec0ff */
[----:B------:R-:W-:Y:S01]  /*0c90*/  IMAD.IADD R18, R157, 0x1, -R18 ;  /* 0x000000019d127824 */ /* 0x000fe200078e0a12 */
[----:B------:R-:W-:Y:S01]  /*0ca0*/  SHF.R.S32.HI R22, RZ, 0x3, R0 ;  /* 0x00000003ff167819 */ /* 0x000fe20000011400 */
[----:B------:R-:W-:-:S02]  /*0cb0*/  IMAD.IADD R3, R10, 0x1, -R3 ;  /* 0x000000010a037824 */ /* 0x000fc400078e0a03 */
[----:B------:R-:W-:Y:S02]  /*0cc0*/  IMAD R154, R4, 0x40, R7 ;  /* 0x00000040049a7824 */ /* 0x000fe400078e0207 */
[----:B------:R-:W-:Y:S02]  /*0cd0*/  IMAD.SHL.U32 R19, R18, 0x8, RZ ;  /* 0x0000000812137824 */ /* 0x000fe400078e00ff */
[----:B------:R-:W-:Y:S01]  /*0ce0*/  IMAD.IADD R16, R152, 0x1, -R5 ;  /* 0x0000000198107824 */ /* 0x000fe200078e0a05 */
[----:B------:R-:W-:Y:S02]  /*0cf0*/  LEA R17, R3, R154, 0x3 ;  /* 0x0000009a03117211 */ /* 0x000fe400078e18ff */
[----:B------:R-:W-:-:S07]  /*0d00*/  SHF.R.S32.HI R156, RZ, 0x1f, R19 ;  /* 0x0000001fff9c7819 */ /* 0x000fce0000011413 */
.L_x_15126:
        /* <DEDUP_REMOVED lines=23> */
[----:B------:R-:W-:Y:S01]  /*0e80*/  IMAD.U32 R5, RZ, RZ, UR11 ;  /* 0x0000000bff057e24 */ /* 0x000fe2000f8e00ff */
[----:B------:R-:W2:Y:S04]  /*0e90*/  @P0 LDG.E R2, desc[UR52][R2.64] ;  /* 0x0000003402020981 */ /* 0x000ea8000c1e1900 */
[----:B------:R-:W3:Y:S01]  /*0ea0*/  @P2 LDG.E R4, desc[UR52][R4.64] ;  /* 0x0000003404042981 */ /* 0x000ee2000c1e1900 */
        /* <DEDUP_REMOVED lines=26> */
.L_x_15079:
        /* <DEDUP_REMOVED lines=8> */
.L_x_15080:
        /* <DEDUP_REMOVED lines=13> */
.L_x_15081:
[----:B------:R-:W-:Y:S01]  /*11a0*/  ULDC UR6, c[0x0][0x448] ;  /* 0x0001120000067ab9 */ /* 0x000fe20000000800 */
[----:B------:R-:W-:Y:S01]  /*11b0*/  UIMAD UR42, UR5, 0xc0, URZ ;  /* 0x000000c0052a78a4 */ /* 0x000fe2000f8e023f */
[----:B------:R-:W-:Y:S01]  /*11c0*/  PLOP3.LUT P0, PT, PT, PT, PT, 0x80, 0x0 ;  /* 0x000000000000781c */ /* 0x000fe20003f0f070 */
[----:B------:R-:W-:Y:S01]  /*11d0*/  UISETP.NE.AND UP0, UPT, UR6, 0x1, UPT ;  /* 0x000000010600788c */ /* 0x000fe2000bf05270 */
[----:B------:R-:W-:Y:S01]  /*11e0*/  CS2R R20, SRZ ;  /* 0x0000000000147805 */ /* 0x000fe2000001ff00 */
[----:B------:R-:W-:Y:S01]  /*11f0*/  UIADD3 UR6, UR42, 0xbf, URZ ;  /* 0x000000bf2a067890 */ /* 0x000fe2000fffe03f */
[----:B------:R-:W-:Y:S01]  /*1200*/  CS2R R118, SRZ ;  /* 0x0000000000767805 */ /* 0x000fe2000001ff00 */
[----:B------:R-:W-:Y:S01]  /*1210*/  UIADD3 UR48, -UR48, UR4, URZ ;  /* 0x0000000430307290 */ /* 0x000fe2000fffe13f */
[----:B------:R-:W-:Y:S01]  /*1220*/  CS2R R116, SRZ ;  /* 0x0000000000747805 */ /* 0x000fe2000001ff00 */
[----:B------:R-:W-:Y:S01]  /*1230*/  UP2UR UR50, UPR, URZ, 0x1 ;  /* 0x000000013f327883 */ /* 0x000fe20008000000 */
[----:B------:R-:W-:Y:S01]  /*1240*/  CS2R R114, SRZ ;  /* 0x0000000000727805 */ /* 0x000fe2000001ff00 */
[----:B------:R-:W-:Y:S01]  /*1250*/  UIADD3 UR7, UR48, 0x80, -UR49 ;  /* 0x0000008030077890 */ /* 0x000fe2000fffe831 */
[----:B------:R-:W-:-:S02]  /*1260*/  CS2R R112, SRZ ;  /* 0x0000000000707805 */ /* 0x000fc4000001ff00 */
[----:B------:R-:W-:Y:S01]  /*1270*/  CS2R R14, SRZ ;  /* 0x00000000000e7805 */ /* 0x000fe2000001ff00 */
[----:B------:R-:W-:Y:S01]  /*1280*/  @UP0 ULDC UR4, c[0x0][0x44c] ;  /* 0x0001130000040ab9 */ /* 0x000fe20000000800 */
[----:B------:R-:W-:Y:S01]  /*1290*/  @UP0 ULDC UR8, c[0x0][0x450] ;  /* 0x0001140000080ab9 */ /* 0x000fe20000000800 */
[----:B------:R-:W-:Y:S01]  /*12a0*/  UIMAD.WIDE.U32 UR4, UR6, UR4, URZ ;  /* 0x00000004060472a5 */ /* 0x000fe2000f8e003f */
[----:B------:R-:W-:Y:S01]  /*12b0*/  IMAD.MOV.U32 R110, RZ, RZ, RZ ;  /* 0x000000ffff6e7224 */ /* 0x000fe200078e00ff */
[----:B------:R-:W-:Y:S01]  /*12c0*/  UIADD3 UR4, UR48, 0x7f, URZ ;  /* 0x0000007f30047890 */ /* 0x000fe2000fffe03f */
[----:B------:R-:W-:Y:S01]  /*12d0*/  IMAD.MOV.U32 R25, RZ, RZ, RZ ;  /* 0x000000ffff197224 */ /* 0x000fe200078e00ff */
[----:B------:R-:W-:Y:S01]  /*12e0*/  @UP0 USHF.R.U32.HI UR6, URZ, UR8, UR5 ;  /* 0x000000083f060299 */ /* 0x000fe20008011605 */
[----:B------:R-:W-:Y:S01]  /*12f0*/  CS2R R12, SRZ ;  /* 0x00000000000c7805 */ /* 0x000fe2000001ff00 */
[----:B------:R-:W-:Y:S01]  /*1300*/  USHF.R.S32.HI UR5, URZ, 0x1f, UR4 ;  /* 0x0000001f3f057899 */ /* 0x000fe20008011404 */
[----:B------:R-:W-:Y:S01]  /*1310*/  IMAD.MOV.U32 R106, RZ, RZ, RZ ;  /* 0x000000ffff6a7224 */ /* 0x000fe200078e00ff */
[----:B------:R-:W-:Y:S01]  /*1320*/  UIADD3 UR6, UR7, UR6, URZ ;  /* 0x0000000607067290 */ /* 0x000fe2000fffe03f */
[----:B------:R-:W-:Y:S01]  /*1330*/  IMAD.MOV.U32 R27, RZ, RZ, RZ ;  /* 0x000000ffff1b7224 */ /* 0x000fe200078e00ff */
        /* <DEDUP_REMOVED lines=12> */
[----:B------:R-:W-:Y:S01]  /*1400*/  CS2R R88, SRZ ;  /* 0x0000000000587805 */ /* 0x000fe2000001ff00 */
[----:B------:R-:W-:-:S04]  /*1410*/  UISETP.LT.AND UP0, UPT, UR5, UR7, UPT ;  /* 0x000000070500728c */ /* 0x000fc8000bf01270 */
[----:B------:R-:W-:-:S04]  /*1420*/  USEL UR51, UR5, UR7, UP0 ;  /* 0x0000000705337287 */ /* 0x000fc80008000000 */
[----:B------:R-:W-:-:S06]  /*1430*/  UISETP.GE.AND UP0, UPT, UR51, 0x1, UPT ;  /* 0x000000013300788c */ /* 0x000fcc000bf06270 */
[----:B------:R-:W-:-:S13]  /*1440*/  PLOP3.LUT P1, PT, PT, PT, UP0, 0x80, 0x0 ;  /* 0x000000000000781c */ /* 0x000fda0003f2f008 */
        /* <DEDUP_REMOVED lines=32> */
.L_x_15083:
        /* <DEDUP_REMOVED lines=9> */
.L_x_15211:
[----:B------:R-:W-:Y:S05]  /*16e0*/  @!P0 BRA `(.L_x_15085) ;  /* 0x0000000000048947 */ /* 0x000fea0003800000 */
[----:B------:R-:W-:Y:S01]  /*16f0*/  BPT.TRAP 0x1 ;  /* 0x000000040000795c */ /* 0x000fe20000300000 */
.L_x_15085:
[----:B------:R-:W-:Y:S02]  /*1700*/  IMAD.U32 R4, RZ, RZ, UR37 ;  /* 0x00000025ff047e24 */ /* 0x000fe4000f8e00ff */
[----:B0-----:R-:W-:-:S03]  /*1710*/  IMAD.U32 R3, RZ, RZ, UR36 ;  /* 0x00000024ff037e24 */ /* 0x001fc6000f8e00ff */
[----:B------:R-:W-:Y:S02]  /*1720*/  LEA R4, R4, UR45, 0x3 ;  /* 0x0000002d04047c11 */ /* 0x000fe4000f8e18ff */
[----:B------:R-:W-:-:S04]  /*1730*/  SHF.L.U32 R3, R3, 0x1f, RZ ;  /* 0x0000001f03037819 */ /* 0x000fc800000006ff */
[----:B------:R0:W1:Y:S01]  /*1740*/  SYNCS.PHASECHK.TRANS64.TRYWAIT P1, [R4+URZ+0x16830], R3 ;  /* 0x01683003040075a7 */ /* 0x000062000802017f */
[----:B------:R-:W-:Y:S05]  /*1750*/  @!P0 BRA `(.L_x_15086) ;  /* 0x0000000000048947 */ /* 0x000fea0003800000 */
[----:B------:R-:W-:Y:S01]  /*1760*/  BPT.TRAP 0x1 ;  /* 0x000000040000795c */ /* 0x000fe20000300000 */
.L_x_15086:
[----:B-1----:R-:W-:Y:S05]  /*1770*/  @P1 BRA `(.L_x_15087) ;  /* 0x0000000000081947 */ /* 0x002fea0003800000 */
[----:B------:R-:W1:Y:S02]  /*1780*/  SYNCS.PHASECHK.TRANS64.TRYWAIT P1, [R4+URZ+0x16830], R3 ;  /* 0x01683003040075a7 */ /* 0x000e64000802017f */
[----:B-1----:R-:W-:Y:S05]  /*1790*/  @!P1 BRA `(.L_x_15088) ;  /* 0x000000e000989947 */ /* 0x002fea0003800000 */
.L_x_15087:
        /* <DEDUP_REMOVED lines=35> */
.L_x_15089:
[----:B------:R-:W-:Y:S01]  /*19d0*/  UISETP.NE.AND UP0, UPT, UR50, URZ, UPT ;  /* 0x0000003f3200728c */ /* 0x000fe2000bf05270 */
[----:B------:R-:W-:Y:S01]  /*19e0*/  VIADD R7, R17, UR42 ;  /* 0x0000002a11077c36 */ /* 0x000fe20008000000 */
[----:B------:R-:W-:Y:S01]  /*19f0*/  R2UR UR11, R4 ;  /* 0x00000000040b72ca */ /* 0x000fe200000e0000 */
[----:B------:R-:W-:Y:S01]  /*1a00*/  UMOV UR10, UR42 ;  /* 0x0000002a000a7c82 */ /* 0x000fe20008000000 */
[----:B------:R-:W-:Y:S01]  /*1a10*/  UIADD3 UR23, UR51, -0x2, URZ ;  /* 0xfffffffe33177890 */ /* 0x000fe2000fffe03f */
[----:B------:R-:W-:Y:S02]  /*1a20*/  CS2R R118, SRZ ;  /* 0x0000000000767805 */ /* 0x000fe4000001ff00 */
[----:B------:R-:W-:Y:S02]  /*1a30*/  PLOP3.LUT P1, PT, PT, PT, UP0, 0x80, 0x0 ;  /* 0x000000000000781c */ /* 0x000fe40003f2f008 */
[----:B------:R-:W-:Y:S02]  /*1a40*/  CS2R R116, SRZ ;  /* 0x0000000000747805 */ /* 0x000fe4000001ff00 */
[----:B------:R-:W-:-:S02]  /*1a50*/  PLOP3.LUT P2, PT, PT, PT, UP0, 0x80, 0x0 ;  /* 0x000000000000781c */ /* 0x000fc40003f4f008 */
[----:B------:R-:W-:Y:S02]  /*1a60*/  CS2R R114, SRZ ;  /* 0x0000000000727805 */ /* 0x000fe4000001ff00 */
[----:B------:R-:W-:Y:S01]  /*1a70*/  CS2R R112, SRZ ;  /* 0x0000000000707805 */ /* 0x000fe2000001ff00 */
[----:B------:R-:W-:Y:S01]  /*1a80*/  @UP0 ULDC UR6, c[0x0][0x44c] ;  /* 0x0001130000060ab9 */ /* 0x000fe20000000800 */
[----:B------:R-:W-:Y:S01]  /*1a90*/  @UP0 ULDC UR14, c[0x0][0x450] ;  /* 0x00011400000e0ab9 */ /* 0x000fe20000000800 */
[----:B------:R-:W-:Y:S02]  /*1aa0*/  CS2R R110, SRZ ;  /* 0x00000000006e7805 */ /* 0x000fe4000001ff00 */
[----:B------:R-:W-:Y:S01]  /*1ab0*/  @P1 IMAD.HI.U32 R0, R7, UR6, RZ ;  /* 0x0000000607001c27 */ /* 0x000fe2000f8e00ff */
[----:B------:R-:W-:-:S04]  /*1ac0*/  @UP0 ULDC UR6, c[0x0][0x450] ;  /* 0x0001140000060ab9 */ /* 0x000fc80000000800 */
[----:B------:R-:W-:Y:S01]  /*1ad0*/  @P2 SHF.R.U32.HI R7, RZ, UR6, R0 ;  /* 0x00000006ff072c19 */ /* 0x000fe20008011600 */
[----:B------:R-:W-:Y:S02]  /*1ae0*/  UMOV UR6, 0xffffff80 ;  /* 0xffffff8000067882 */ /* 0x000fe40000000000 */
[----:B------:R-:W-:Y:S02]  /*1af0*/  UIMAD UR6, UR51, UR6, 0x80 ;  /* 0x00000080330674a4 */ /* 0x000fe4000f8e0206 */
[----:B------:R-:W2:Y:S02]  /*1b00*/  SHFL.IDX PT, R2, R7, 0x1, 0x1c1f ;  /* 0x003c1f0007027f89 */ /* 0x000ea400000e0000 */
[----:B------:R-:W-:Y:S02]  /*1b10*/  UIADD3 UR7, UR6, 0x1, URZ ;  /* 0x0000000106077890 */ /* 0x000fe4000fffe03f */
[----:B------:R-:W-:Y:S01]  /*1b20*/  UIADD3 UR6, UR48, UR6, URZ ;  /* 0x0000000630067290 */ /* 0x000fe2000fffe03f */
[----:B------:R-:W3:Y:S03]  /*1b30*/  SHFL.IDX PT, R7, R7, RZ, 0x1c1f ;  /* 0x001c1fff07077589 */ /* 0x000ee600000e0000 */
[----:B------:R-:W-:-:S02]  /*1b40*/  IMAD.U32 R5, RZ, RZ, UR7 ;  /* 0x00000007ff057e24 */ /* 0x000fc4000f8e00ff */
[----:B01----:R-:W-:Y:S01]  /*1b50*/  IMAD.U32 R3, RZ, RZ, UR6 ;  /* 0x00000006ff037e24 */ /* 0x003fe2000f8e00ff */
[----:B------:R-:W-:Y:S01]  /*1b60*/  ULDC UR6, c[0x0][0x988] ;  /* 0x0002620000067ab9 */ /* 0x000fe20000000800 */
[C---:B------:R-:W-:Y:S02]  /*1b70*/  IMAD R0, R16.reuse, -0x2, R5 ;  /* 0xfffffffe10007824 */ /* 0x040fe400078e0205 */
[----:B------:R-:W-:Y:S02]  /*1b80*/  IMAD.U32 R5, RZ, RZ, UR49 ;  /* 0x00000031ff057e24 */ /* 0x000fe4000f8e00ff */
[----:B------:R-:W-:-:S03]  /*1b90*/  IMAD R3, R16, -0x2, R3 ;  /* 0xfffffffe10037824 */ /* 0x000fc600078e0203 */
[----:B------:R-:W-:-:S04]  /*1ba0*/  IADD3 R8, -R5, UR48, R0 ;  /* 0x0000003005087c10 */ /* 0x000fc8000fffe100 */
[----:B--2---:R-:W-:-:S04]  /*1bb0*/  VIADDMNMX R2, R2, R8, R3, PT ;  /* 0x0000000802027246 */ /* 0x004fc80003800103 */
        /* <DEDUP_REMOVED lines=94> */
[----:B---3--:R-:W-:Y:S02]  /*21a0*/  VIADDMNMX R3, R7, R8, R3, PT ;  /* 0x0000000807037246 */ /* 0x008fe40003800103 */
[----:B------:R-:W-:-:S02]  /*21b0*/  FMNMX.FTZ R9, R6, R5, !PT ;  /* 0x0000000506097209 */ /* 0x000fc40007810000 */
[C---:B------:R-:W-:Y:S02]  /*21c0*/  ISETP.GT.AND P2, PT, R3.reuse, 0x1, PT ;  /* 0x000000010300780c */ /* 0x040fe40003f44270 */
[----:B------:R-:W-:Y:S01]  /*21d0*/  ISETP.GT.AND P3, PT, R3, 0x8, PT ;  /* 0x000000080300780c */ /* 0x000fe20003f64270 */
[----:B------:R-:W0:Y:S01]  /*21e0*/  SHFL.BFLY PT, R0, R9, 0x2, 0x1f ;  /* 0x0c401f0009007f89 */ /* 0x000e2200000e0000 */
[----:B------:R-:W-:Y:S02]  /*21f0*/  FSEL R25, R25, -INF , P2 ;  /* 0xff80000019197808 */ /* 0x000fe40001000000 */
[----:B------:R-:W-:Y:S02]  /*2200*/  ISETP.GT.AND P2, PT, R3, 0x10, PT ;  /* 0x000000100300780c */ /* 0x000fe40003f44270 */
[----:B0-----:R-:W-:Y:S02]  /*2210*/  FMNMX.FTZ R11, R9, R0, !PT ;  /* 0x00000000090b7209 */ /* 0x001fe40007810000 */
[----:B------:R-:W-:Y:S01]  /*2220*/  MOV R0, UR6 ;  /* 0x0000000600007c02 */ /* 0x000fe20008000f00 */
[----:B------:R-:W-:Y:S01]  /*2230*/  @UP0 ULDC UR6, c[0x0][0x44c] ;  /* 0x0001130000060ab9 */ /* 0x000fe20000000800 */
[----:B------:R-:W-:Y:S01]  /*2240*/  FSEL R9, R28, -INF , P3 ;  /* 0xff8000001c097808 */ /* 0x000fe20001800000 */
[----:B------:R-:W0:Y:S01]  /*2250*/  SHFL.BFLY PT, R2, R11, 0x1, 0x1f ;  /* 0x0c201f000b027f89 */ /* 0x000e2200000e0000 */
[----:B------:R-:W-:-:S02]  /*2260*/  UIMAD.WIDE.U32 UR6, UR42, UR6, URZ ;  /* 0x000000062a0672a5 */ /* 0x000fc4000f8e003f */
[----:B------:R-:W-:Y:S02]  /*2270*/  UIADD3 UR6, UR11, 0x16840, URZ ;  /* 0x000168400b067890 */ /* 0x000fe4000fffe03f */
[----:B------:R-:W-:Y:S02]  /*2280*/  @UP0 USHF.R.U32.HI UR10, URZ, UR14, UR7 ;  /* 0x0000000e3f0a0299 */ /* 0x000fe40008011607 */
[----:B------:R-:W-:Y:S02]  /*2290*/  UPRMT UR6, UR43, 0x654, UR6 ;  /* 0x000006542b067896 */ /* 0x000fe40008000006 */
[----:B------:R-:W-:-:S04]  /*22a0*/  UIADD3 UR7, UR10, UR48, -UR49 ;  /* 0x000000300a077290 */ /* 0x000fc8000fffe831 */
        /* <DEDUP_REMOVED lines=89> */
[----:B------:R-:W-:Y:S01]  /*2840*/  FFMA.FTZ R123, R86, R0, -R5 ;  /* 0x00000000567b7223 */ /* 0x000fe20000010805 */
[----:B------:R-:W-:-:S02]  /*2850*/  FMNMX.FTZ R32, R31, R32, !PT ;  /* 0x000000201f207209 */ /* 0x000fc40007810000 */
[----:B------:R-:W-:Y:S02]  /*2860*/  CS2R R108, SRZ ;  /* 0x00000000006c7805 */ /* 0x000fe4000001ff00 */
[----:B------:R-:W-:Y:S02]  /*2870*/  ISETP.GT.AND P1, PT, R3, 0x41, PT ;  /* 0x000000410300780c */ /* 0x000fe40003f24270 */
[----:B------:R-:W-:Y:S02]  /*2880*/  CS2R R106, SRZ ;  /* 0x00000000006a7805 */ /* 0x000fe4000001ff00 */
[----:B------:R-:W-:Y:S01]  /*2890*/  FSEL R35, R56, -INF , P2 ;  /* 0xff80000038237808 */ /* 0x000fe20001000000 */
[----:B------:R-:W-:Y:S01]  /*28a0*/  MUFU.EX2 R143, R143 ;  /* 0x0000008f008f7308 */ /* 0x000fe20000000800 */
[----:B------:R-:W-:Y:S02]  /*28b0*/  FMNMX.FTZ R32, R53, R32, !PT ;  /* 0x0000002035207209 */ /* 0x000fe40007810000 */
[----:B------:R-:W-:-:S02]  /*28c0*/  CS2R R104, SRZ ;  /* 0x0000000000687805 */ /* 0x000fc4000001ff00 */
[----:B------:R-:W-:Y:S02]  /*28d0*/  ISETP.GT.AND P2, PT, R3, 0x48, PT ;  /* 0x000000480300780c */ /* 0x000fe40003f44270 */
[----:B------:R-:W-:Y:S02]  /*28e0*/  CS2R R102, SRZ ;  /* 0x0000000000667805 */ /* 0x000fe4000001ff00 */
[----:B------:R-:W-:Y:S02]  /*28f0*/  FSEL R57, R57, -INF , P1 ;  /* 0xff80000039397808 */ /* 0x000fe40000800000 */
[----:B-1----:R-:W-:Y:S02]  /*2900*/  CS2R R100, SRZ ;  /* 0x0000000000647805 */ /* 0x002fe4000001ff00 */
[----:B------:R-:W-:Y:S01]  /*2910*/  FMNMX.FTZ R36, R35, R32, !PT ;  /* 0x0000002023247209 */ /* 0x000fe20007810000 */
[----:B------:R-:W-:Y:S01]  /*2920*/  MUFU.EX2 R137, R137 ;  /* 0x0000008900897308 */ /* 0x000fe20000000800 */
[----:B------:R-:W-:-:S02]  /*2930*/  ISETP.GT.AND P1, PT, R3, 0x49, PT ;  /* 0x000000490300780c */ /* 0x000fc40003f24270 */
[----:B------:R-:W-:Y:S02]  /*2940*/  CS2R R98, SRZ ;  /* 0x0000000000627805 */ /* 0x000fe4000001ff00 */
[----:B------:R-:W-:Y:S02]  /*2950*/  FSEL R39, R60, -INF , P2 ;  /* 0xff8000003c277808 */ /* 0x000fe40001000000 */
[----:B--2---:R-:W-:Y:S02]  /*2960*/  CS2R R96, SRZ ;  /* 0x0000000000607805 */ /* 0x004fe4000001ff00 */
[----:B------:R-:W-:Y:S02]  /*2970*/  FMNMX.FTZ R36, R57, R36, !PT ;  /* 0x0000002439247209 */ /* 0x000fe40007810000 */
[----:B------:R-:W-:Y:S02]  /*2980*/  CS2R R94, SRZ ;  /* 0x00000000005e7805 */ /* 0x000fe4000001ff00 */
[----:B------:R-:W-:Y:S01]  /*2990*/  ISETP.GT.AND P2, PT, R3, 0x50, PT ;  /* 0x000000500300780c */ /* 0x000fe20003f44270 */
[----:B------:R1:W-:Y:S01]  /*29a0*/  MUFU.EX2 R32, R92 ;  /* 0x0000005c00207308 */ /* 0x0003e20000000800 */
[----:B------:R-:W-:-:S02]  /*29b0*/  FSEL R61, R61, -INF , P1 ;  /* 0xff8000003d3d7808 */ /* 0x000fc40000800000 */
[----:B------:R-:W-:Y:S02]  /*29c0*/  CS2R R90, SRZ ;  /* 0x00000000005a7805 */ /* 0x000fe4000001ff00 */
[----:B------:R-:W-:Y:S02]  /*29d0*/  FMNMX.FTZ R36, R39, R36, !PT ;  /* 0x0000002427247209 */ /* 0x000fe40007810000 */
[----:B------:R-:W-:Y:S02]  /*29e0*/  ISETP.GT.AND P1, PT, R3, 0x51, PT ;  /* 0x000000510300780c */ /* 0x000fe40003f24270 */
[----:B------:R-:W-:Y:S01]  /*29f0*/  FSEL R43, R64, -INF , P2 ;  /* 0xff800000402b7808 */ /* 0x000fe20001000000 */
[----:B------:R-:W-:Y:S01]  /*2a00*/  MUFU.EX2 R139, R139 ;  /* 0x0000008b008b7308 */ /* 0x000fe20000000800 */
[----:B------:R-:W-:Y:S02]  /*2a10*/  FMNMX.FTZ R36, R61, R36, !PT ;  /* 0x000000243d247209 */ /* 0x000fe40007810000 */
[----:B-1----:R-:W-:-:S02]  /*2a20*/  CS2R R92, SRZ ;  /* 0x00000000005c7805 */ /* 0x002fc4000001ff00 */
        /* <DEDUP_REMOVED lines=8> */
[----:B------:R1:W-:Y:S01]  /*2ab0*/  MUFU.EX2 R36, R88 ;  /* 0x0000005800247308 */ /* 0x0003e20000000800 */
[----:B------:R-:W-:Y:S02]  /*2ac0*/  FSEL R69, R69, -INF , P1 ;  /* 0xff80000045457808 */ /* 0x000fe40000800000 */
[----:B------:R-:W-:Y:S02]  /*2ad0*/  FMNMX.FTZ R40, R47, R40, !PT ;  /* 0x000000282f287209 */ /* 0x000fe40007810000 */
[----:B------:R-:W-:Y:S02]  /*2ae0*/  ISETP.GT.AND P1, PT, R3, 0x61, PT ;  /* 0x000000610300780c */ /* 0x000fe40003f24270 */
[----:B------:R-:W-:Y:S01]  /*2af0*/  FSEL R51, R72, -INF , P2 ;  /* 0xff80000048337808 */ /* 0x000fe20001000000 */
[----:B------:R-:W-:Y:S01]  /*2b00*/  MUFU.EX2 R133, R133 ;  /* 0x0000008500857308 */ /* 0x000fe20000000800 */
[----:B------:R-:W-:-:S02]  /*2b10*/  FMNMX.FTZ R40, R69, R40, !PT ;  /* 0x0000002845287209 */ /* 0x000fc40007810000 */
[----:B-1----:R-:W-:Y:S02]  /*2b20*/  CS2R R88, SRZ ;  /* 0x0000000000587805 */ /* 0x002fe4000001ff00 */
[----:B------:R-:W-:Y:S02]  /*2b30*/  ISETP.GT.AND P2, PT, R3, 0x68, PT ;  /* 0x000000680300780c */ /* 0x000fe40003f44270 */
[----:B------:R-:W-:Y:S02]  /*2b40*/  FSEL R73, R73, -INF , P1 ;  /* 0xff80000049497808 */ /* 0x000fe40000800000 */
[----:B------:R-:W-:Y:S01]  /*2b50*/  FMNMX.FTZ R44, R51, R40, !PT ;  /* 0x00000028332c7209 */ /* 0x000fe20007810000 */
[----:B------:R-:W-:Y:S01]  /*2b60*/  MUFU.EX2 R135, R135 ;  /* 0x0000008700877308 */ /* 0x000fe20000000800 */
[----:B------:R-:W-:Y:S02]  /*2b70*/  ISETP.GT.AND P1, PT, R3, 0x69, PT ;  /* 0x000000690300780c */ /* 0x000fe40003f24270 */
[----:B------:R-:W-:-:S02]  /*2b80*/  FSEL R55, R76, -INF , P2 ;  /* 0xff8000004c377808 */ /* 0x000fc40001000000 */
[----:B------:R-:W-:Y:S02]  /*2b90*/  FMNMX.FTZ R44, R73, R44, !PT ;  /* 0x0000002c492c7209 */ /* 0x000fe40007810000 */
        /* <DEDUP_REMOVED lines=17> */
[----:B------:R-:W-:-:S04]  /*2cb0*/  FMNMX.FTZ R44, R63, R44, !PT ;  /* 0x0000002c3f2c7209 */ /* 0x000fc80007810000 */
[----:B------:R-:W-:Y:S01]  /*2cc0*/  FMNMX.FTZ R3, R85, R44, !PT ;  /* 0x0000002c55037209 */ /* 0x000fe20007810000 */
[-CC-:B------:R-:W-:Y:S01]  /*2cd0*/  FFMA.FTZ R44, R14, R0.reuse, -R5.reuse ;  /* 0x000000000e2c7223 */ /* 0x180fe20000010805 */
[-CC-:B------:R-:W-:Y:S01]  /*2ce0*/  FFMA.FTZ R14, R38, R0.reuse, -R5.reuse ;  /* 0x00000000260e7223 */ /* 0x180fe20000010805 */
[----:B------:R-:W-:Y:S01]  /*2cf0*/  FFMA.FTZ R5, R6, R0, -R5 ;  /* 0x0000000006057223 */ /* 0x000fe20000010805 */
[----:B------:R-:W-:Y:S01]  /*2d00*/  MUFU.EX2 R30, R30 ;  /* 0x0000001e001e7308 */ /* 0x000fe20000000800 */
[----:B-1----:R-:W1:Y:S07]  /*2d10*/  SHFL.BFLY PT, R46, R3, 0x2, 0x1f ;  /* 0x0c401f00032e7f89 */ /* 0x002e6e00000e0000 */
[----:B------:R-:W-:Y:S08]  /*2d20*/  MUFU.EX2 R44, R44 ;  /* 0x0000002c002c7308 */ /* 0x000ff00000000800 */
[----:B------:R-:W-:Y:S08]  /*2d30*/  MUFU.EX2 R14, R14 ;  /* 0x0000000e000e7308 */ /* 0x000ff00000000800 */
[----:B------:R-:W-:Y:S01]  /*2d40*/  MUFU.EX2 R125, R125 ;  /* 0x0000007d007d7308 */ /* 0x000fe20000000800 */
[----:B-1----:R-:W-:-:S05]  /*2d50*/  FMNMX.FTZ R46, R3, R46, !PT ;  /* 0x0000002e032e7209 */ /* 0x002fca0007810000 */
[----:B------:R-:W1:Y:S02]  /*2d60*/  SHFL.BFLY PT, R3, R46, 0x1, 0x1f ;  /* 0x0c201f002e037f89 */ /* 0x000e6400000e0000 */
[----:B------:R-:W-:Y:S08]  /*2d70*/  MUFU.EX2 R26, R26 ;  /* 0x0000001a001a7308 */ /* 0x000ff00000000800 */
[----:B------:R-:W-:Y:S08]  /*2d80*/  MUFU.EX2 R127, R127 ;  /* 0x0000007f007f7308 */ /* 0x000ff00000000800 */
[----:B------:R-:W-:Y:S01]  /*2d90*/  MUFU.EX2 R20, R20 ;  /* 0x0000001400147308 */ /* 0x000fe20000000800 */
[----:B-1----:R-:W-:Y:S01]  /*2da0*/  FMNMX.FTZ R3, R46, R3, !PT ;  /* 0x000000032e037209 */ /* 0x002fe20007810000 */
[----:B0-----:R-:W-:-:S06]  /*2db0*/  FADD.FTZ R46, R149, R8 ;  /* 0x00000008952e7221 */ /* 0x001fcc0000010000 */
[----:B------:R-:W-:Y:S01]  /*2dc0*/  MUFU.EX2 R121, R121 ;  /* 0x0000007900797308 */ /* 0x000fe20000000800 */
[----:B------:R-:W-:Y:S01]  /*2dd0*/  F2FP.F16.F32.PACK_AB R149, R8, R149 ;  /* 0x000000950895723e */ /* 0x000fe200000000ff */
[C---:B------:R-:W-:Y:S01]  /*2de0*/  FMUL.FTZ R38, R3.reuse, R0 ;  /* 0x0000000003267220 */ /* 0x040fe20000410000 */
[----:B------:R-:W-:-:S04]  /*2df0*/  FSETP.NEU.FTZ.AND P1, PT, R3, -INF , PT ;  /* 0xff8000000300780b */ /* 0x000fc80003f3d000 */
[----:B------:R-:W-:Y:S01]  /*2e00*/  FSEL R38, R38, RZ, P1 ;  /* 0x000000ff26267208 */ /* 0x000fe20000800000 */
[----:B------:R-:W-:Y:S01]  /*2e10*/  MUFU.EX2 R12, R12 ;  /* 0x0000000c000c7308 */ /* 0x000fe20000000800 */
        /* <DEDUP_REMOVED lines=125> */
[----:B------:R-:W-:-:S05]  /*35f0*/  F2FP.F16.F32.PACK_AB R125, R26, R125 ;  /* 0x0000007d1a7d723e */ /* 0x000fca00000000ff */
        /* <DEDUP_REMOVED lines=27> */
[----:B------:R1:W2:Y:S01]  /*37b0*/  MUFU.EX2 R6, R5 ;  /* 0x0000000500067308 */ /* 0x0002a20000000800 */
[----:B0-----:R-:W-:-:S04]  /*37c0*/  FADD.FTZ R7, R63, R4 ;  /* 0x000000043f077221 */ /* 0x001fc80000010000 */
[C---:B-1----:R-:W-:Y:S01]  /*37d0*/  FADD.FTZ R5, R38.reuse, R7 ;  /* 0x0000000726057221 */ /* 0x042fe20000010000 */
[----:B------:R-:W-:Y:S01]  /*37e0*/  F2FP.F16.F32.PACK_AB R122, R38, R63 ;  /* 0x0000003f267a723e */ /* 0x000fe200000000ff */
[C---:B--2---:R-:W-:Y:S01]  /*37f0*/  FADD.FTZ R4, R6.reuse, R9 ;  /* 0x0000000906047221 */ /* 0x044fe20000010000 */
[----:B------:R-:W-:Y:S01]  /*3800*/  F2FP.F16.F32.PACK_AB R123, R6, R123 ;  /* 0x0000007b067b723e */ /* 0x000fe200000000ff */
[----:B------:R-:W-:Y:S06]  /*3810*/  @!P1 BRA `(.L_x_15090) ;  /* 0x0000002400b49947 */ /* 0x000fec0003800000 */
[----:B------:R-:W-:Y:S01]  /*3820*/  IMAD.MOV.U32 R7, RZ, RZ, R2 ;  /* 0x000000ffff077224 */ /* 0x000fe200078e0002 */
[----:B------:R-:W-:Y:S01]  /*3830*/  UMOV UR24, UR36 ;  /* 0x0000002400187c82 */ /* 0x000fe20008000000 */
[----:B------:R-:W-:Y:S01]  /*3840*/  IMAD.MOV.U32 R6, RZ, RZ, R3 ;  /* 0x000000ffff067224 */ /* 0x000fe200078e0003 */
[----:B------:R-:W-:Y:S01]  /*3850*/  UMOV UR22, UR37 ;  /* 0x0000002500167c82 */ /* 0x000fe20008000000 */
[----:B------:R-:W-:-:S07]  /*3860*/  IMAD.MOV.U32 R119, RZ, RZ, RZ ;  /* 0x000000ffff777224 */ /* 0x000fce00078e00ff */
.L_x_15101:
[----:B------:R-:W-:Y:S01]  /*3870*/  ISETP.NE.AND P2, PT, RZ, UR44, PT ;  /* 0x0000002cff007c0c */ /* 0x000fe2000bf45270 */
[----:B------:R-:W-:-:S04]  /*3880*/  UISETP.NE.AND UP0, UPT, UR22, 0x1, UPT ;  /* 0x000000011600788c */ /* 0x000fc8000bf05270 */
[----:B------:R-:W-:-:S04]  /*3890*/  USEL UR36, URZ, 0x1, UP0 ;  /* 0x000000013f247887 */ /* 0x000fc80008000000 */
[----:B------:R-:W-:-:S04]  /*38a0*/  ULOP3.LUT UR36, UR24, UR36, URZ, 0x3c, !UPT ;  /* 0x0000002418247292 */ /* 0x000fc8000f8e3c3f */
[----:B------:R-:W-:Y:S08]  /*38b0*/  @P2 BRA `(.L_x_15091) ;  /* 0x0000000000382947 */ /* 0x000ff00003800000 */
[----:B------:R-:W-:Y:S05]  /*38c0*/  @!P0 BRA `(.L_x_15092) ;  /* 0x0000000000048947 */ /* 0x000fea0003800000 */
[----:B------:R-:W-:Y:S01]  /*38d0*/  BPT.TRAP 0x1 ;  /* 0x000000040000795c */ /* 0x000fe20000300000 */
.L_x_15092:
        /* <DEDUP_REMOVED lines=9> */
.L_x_15093:
[----:B-1----:R-:W-:Y:S05]  /*3970*/  @P1 BRA `(.L_x_15091) ;  /* 0x0000000000081947 */ /* 0x002fea0003800000 */
[----:B------:R-:W1:Y:S02]  /*3980*/  SYNCS.PHASECHK.TRANS64.TRYWAIT P1, [UR6+0x16830], R0 ;  /* 0x01683000ff0075a7 */ /* 0x000e640008020146 */
[----:B-1----:R-:W-:Y:S05]  /*3990*/  @!P1 BRA `(.L_x_15094) ;  /* 0x000000c0002c9947 */ /* 0x002fea0003800000 */
.L_x_15091:
        /* <DEDUP_REMOVED lines=28> */
.L_x_15096:
[----:B------:R-:W-:Y:S01]  /*3b60*/  ULEA UR6, UR22, UR45, 0x3 ;  /* 0x0000002d16067291 */ /* 0x000fe2000f8e183f */
[----:B------:R-:W-:-:S05]  /*3b70*/  IMAD.U32 R0, RZ, RZ, UR24 ;  /* 0x00000018ff007e24 */ /* 0x000fca000f8e00ff */
[----:B------:R-:W-:-:S04]  /*3b80*/  SHF.L.U32 R0, R0, 0x1f, RZ ;  /* 0x0000001f00007819 */ /* 0x000fc800000006ff */
[----:B------:R0:W1:Y:S01]  /*3b90*/  SYNCS.PHASECHK.TRANS64.TRYWAIT P1, [UR6+0x16850], R0 ;  /* 0x01685000ff0075a7 */ /* 0x0000620008020146 */
[----:B------:R-:W-:Y:S05]  /*3ba0*/  @!P0 BRA `(.L_x_15097) ;  /* 0x0000000000048947 */ /* 0x000fea0003800000 */
[----:B------:R-:W-:Y:S01]  /*3bb0*/  BPT.TRAP 0x1 ;  /* 0x000000040000795c */ /* 0x000fe20000300000 */
.L_x_15097:
[----:B-1----:R-:W-:Y:S05]  /*3bc0*/  @P1 BRA `(.L_x_15095) ;  /* 0x0000000000081947 */ /* 0x002fea0003800000 */
[----:B------:R-:W1:Y:S02]  /*3bd0*/  SYNCS.PHASECHK.TRANS64.TRYWAIT P1, [UR6+0x16850], R0 ;  /* 0x01685000ff0075a7 */ /* 0x000e640008020146 */
[----:B-1----:R-:W-:Y:S05]  /*3be0*/  @!P1 BRA `(.L_x_15098) ;  /* 0x000000bc00b09947 */ /* 0x002fea0003800000 */
.L_x_15095:
        /* <DEDUP_REMOVED lines=51> */
.L_x_15099:
        /* <DEDUP_REMOVED lines=21> */
[----:B------:R-:W-:Y:S01]  /*4070*/  ISETP.GT.AND P1, PT, R0, RZ, PT ;  /* 0x000000ff0000720c */ /* 0x000fe20003f24270 */
[----:B-1----:R-:W-:Y:S01]  /*4080*/  IMAD.IADD R2, R2, 0x1, R137 ;  /* 0x0000000102027824 */ /* 0x002fe200078e0289 */
        /* <DEDUP_REMOVED lines=95> */
[----:B------:R-:W-:-:S02]  /*4680*/  ISETP.GT.AND P2, PT, R2, RZ, PT ;  /* 0x000000ff0200720c */ /* 0x000fc40003f44270 */
[----:B------:R-:W-:Y:S02]  /*4690*/  FMNMX.FTZ R14, R85, R8, !PT ;  /* 0x00000008550e7209 */ /* 0x000fe40007810000 */
[----:B------:R-:W-:Y:S02]  /*46a0*/  ISETP.GT.AND P3, PT, R2, 0x1, PT ;  /* 0x000000010200780c */ /* 0x000fe40003f64270 */
[----:B------:R-:W-:Y:S01]  /*46b0*/  FSEL R26, R26, -INF , P2 ;  /* 0xff8000001a1a7808 */ /* 0x000fe20001000000 */
[----:B------:R-:W1:Y:S01]  /*46c0*/  SHFL.BFLY PT, R3, R14, 0x2, 0x1f ;  /* 0x0c401f000e037f89 */ /* 0x000e6200000e0000 */
[----:B------:R-:W-:Y:S02]  /*46d0*/  ISETP.GT.AND P2, PT, R2, 0x8, PT ;  /* 0x000000080200780c */ /* 0x000fe40003f44270 */
[----:B------:R-:W-:Y:S02]  /*46e0*/  FMNMX.FTZ R12, R26, R7, !PT ;  /* 0x000000071a0c7209 */ /* 0x000fe40007810000 */
        /* <DEDUP_REMOVED lines=306> */
.L_x_15100:
        /* <DEDUP_REMOVED lines=78> */
.L_x_15090:
[----:B------:R-:W-:-:S13]  /*5ef0*/  ISETP.LE.AND P1, PT, RZ, UR23, PT ;  /* 0x00000017ff007c0c */ /* 0x000fda000bf23270 */
[----:B------:R-:W-:Y:S05]  /*5f00*/  @!P1 BRA `(.L_x_15102) ;  /* 0x0000001c00389947 */ /* 0x000fea0003800000 */
[----:B------:R-:W-:Y:S01]  /*5f10*/  IMAD.MOV.U32 R7, RZ, RZ, R2 ;  /* 0x000000ffff077224 */ /* 0x000fe200078e0002 */
[----:B------:R-:W-:Y:S01]  /*5f20*/  MOV R6, R3 ;  /* 0x0000000300067202 */ /* 0x000fe20000000f00 */
[----:B------:R-:W-:Y:S01]  /*5f30*/  UMOV UR22, UR36 ;  /* 0x0000002400167c82 */ /* 0x000fe20008000000 */
[----:B------:R-:W-:-:S05]  /*5f40*/  UMOV UR21, UR37 ;  /* 0x0000002500157c82 */ /* 0x000fca0008000000 */
.L_x_15113:
        /* <DEDUP_REMOVED lines=9> */
.L_x_15104:
[----:B------:R-:W-:Y:S01]  /*5fe0*/  ULEA UR6, UR37, UR45, 0x3 ;  /* 0x0000002d25067291 */ /* 0x000fe2000f8e183f */
[----:B------:R-:W-:-:S05]  /*5ff0*/  IMAD.U32 R0, RZ, RZ, UR36 ;  /* 0x00000024ff007e24 */ /* 0x000fca000f8e00ff */
[----:B------:R-:W-:-:S04]  /*6000*/  SHF.L.U32 R0, R0, 0x1f, RZ ;  /* 0x0000001f00007819 */ /* 0x000fc800000006ff */
[----:B------:R0:W1:Y:S01]  /*6010*/  SYNCS.PHASECHK.TRANS64.TRYWAIT P1, [UR6+0x16830], R0 ;  /* 0x01683000ff0075a7 */ /* 0x0000620008020146 */
[----:B------:R-:W-:Y:S05]  /*6020*/  @!P0 BRA `(.L_x_15105) ;  /* 0x0000000000048947 */ /* 0x000fea0003800000 */
[----:B------:R-:W-:Y:S01]  /*6030*/  BPT.TRAP 0x1 ;  /* 0x000000040000795c */ /* 0x000fe20000300000 */
.L_x_15105:
[----:B-1----:R-:W-:Y:S05]  /*6040*/  @P1 BRA `(.L_x_15103) ;  /* 0x0000000000081947 */ /* 0x002fea0003800000 */
[----:B------:R-:W1:Y:S02]  /*6050*/  SYNCS.PHASECHK.TRANS64.TRYWAIT P1, [UR6+0x16830], R0 ;  /* 0x01683000ff0075a7 */ /* 0x000e640008020146 */
[----:B-1----:R-:W-:Y:S05]  /*6060*/  @!P1 BRA `(.L_x_15106) ;  /* 0x0000009800a89947 */ /* 0x002fea0003800000 */
.L_x_15103:
        /* <DEDUP_REMOVED lines=25> */
.L_x_15108:
[----:B------:R-:W-:Y:S01]  /*6200*/  ULEA UR6, UR21, UR45, 0x3 ;  /* 0x0000002d15067291 */ /* 0x000fe2000f8e183f */
[----:B------:R-:W-:-:S05]  /*6210*/  IMAD.U32 R0, RZ, RZ, UR22 ;  /* 0x00000016ff007e24 */ /* 0x000fca000f8e00ff */
[----:B------:R-:W-:-:S04]  /*6220*/  SHF.L.U32 R0, R0, 0x1f, RZ ;  /* 0x0000001f00007819 */ /* 0x000fc800000006ff */
[----:B------:R0:W1:Y:S01]  /*6230*/  SYNCS.PHASECHK.TRANS64.TRYWAIT P1, [UR6+0x16850], R0 ;  /* 0x01685000ff0075a7 */ /* 0x0000620008020146 */
[----:B------:R-:W-:Y:S05]  /*6240*/  @!P0 BRA `(.L_x_15109) ;  /* 0x0000000000048947 */ /* 0x000fea0003800000 */
[----:B------:R-:W-:Y:S01]  /*6250*/  BPT.TRAP 0x1 ;  /* 0x000000040000795c */ /* 0x000fe20000300000 */
.L_x_15109:
[----:B-1----:R-:W-:Y:S05]  /*6260*/  @P1 BRA `(.L_x_15107) ;  /* 0x0000000000081947 */ /* 0x002fea0003800000 */
[----:B------:R-:W1:Y:S02]  /*6270*/  SYNCS.PHASECHK.TRANS64.TRYWAIT P1, [UR6+0x16850], R0 ;  /* 0x01685000ff0075a7 */ /* 0x000e640008020146 */
[----:B-1----:R-:W-:Y:S05]  /*6280*/  @!P1 BRA `(.L_x_15110) ;  /* 0x0000009800389947 */ /* 0x002fea0003800000 */
.L_x_15107:
        /* <DEDUP_REMOVED lines=51> */
.L_x_15111:
        /* <DEDUP_REMOVED lines=279> */
.L_x_15112:
        /* <DEDUP_REMOVED lines=76> */
.L_x_15102:
[----:B------:R-:W-:Y:S06]  /*7bf0*/  BAR.ARV 0x8, 0x200 ;  /* 0x0208000000007b1d */ /* 0x000fec0000002000 */
[----:B------:R-:W-:Y:S05]  /*7c00*/  @!P0 BRA `(.L_x_15114) ;  /* 0x0000000000048947 */ /* 0x000fea0003800000 */
[----:B------:R-:W-:Y:S01]  /*7c10*/  BPT.TRAP 0x1 ;  /* 0x000000040000795c */ /* 0x000fe20000300000 */
.L_x_15114:
[----:B------:R-:W-:Y:S01]  /*7c20*/  ULEA UR5, UR37, UR45, 0x3 ;  /* 0x0000002d25057291 */ /* 0x000fe2000f8e183f */
[----:B------:R-:W-:-:S05]  /*7c30*/  IMAD.U32 R6, RZ, RZ, UR36 ;  /* 0x00000024ff067e24 */ /* 0x000fca000f8e00ff */
[----:B------:R-:W-:-:S04]  /*7c40*/  SHF.L.U32 R6, R6, 0x1f, RZ ;  /* 0x0000001f06067819 */ /* 0x000fc800000006ff */
[----:B------:R0:W1:Y:S01]  /*7c50*/  SYNCS.PHASECHK.TRANS64.TRYWAIT P1, [UR5+0x16850], R6 ;  /* 0x01685006ff0075a7 */ /* 0x0000620008020145 */
[----:B------:R-:W-:Y:S05]  /*7c60*/  @!P0 BRA `(.L_x_15115) ;  /* 0x0000000000048947 */ /* 0x000fea0003800000 */
[----:B------:R-:W-:Y:S01]  /*7c70*/  BPT.TRAP 0x1 ;  /* 0x000000040000795c */ /* 0x000fe20000300000 */
.L_x_15115:
[----:B-1----:R-:W-:Y:S05]  /*7c80*/  @P1 BRA `(.L_x_15116) ;  /* 0x0000000000081947 */ /* 0x002fea0003800000 */
[----:B------:R-:W1:Y:S02]  /*7c90*/  SYNCS.PHASECHK.TRANS64.TRYWAIT P1, [UR5+0x16850], R6 ;  /* 0x01685006ff0075a7 */ /* 0x000e640008020145 */
[----:B-1----:R-:W-:Y:S05]  /*7ca0*/  @!P1 BRA `(.L_x_15117) ;  /* 0x0000007c00c89947 */ /* 0x002fea0003800000 */
.L_x_15116:
        /* <DEDUP_REMOVED lines=71> */
.L_x_15118:
        /* <DEDUP_REMOVED lines=42> */
.L_x_15082:
        /* <DEDUP_REMOVED lines=29> */
[----:B------:R-:W-:-:S02]  /*8590*/  ULDC.64 UR14, c[0x0][0xc08] ;  /* 0x00030200000e7ab9 */ /* 0x000fc40000000a00 */
[----:B------:R-:W-:Y:S01]  /*85a0*/  IMAD.U32 R24, RZ, RZ, UR8 ;  /* 0x00000008ff187e24 */ /* 0x000fe2000f8e00ff */
[----:B------:R-:W-:Y:S01]  /*85b0*/  MOV R25, UR9 ;  /* 0x0000000900197c02 */ /* 0x000fe20008000f00 */
        /* <DEDUP_REMOVED lines=47> */
[----:B------:R-:W-:Y:S02]  /*88b0*/  UISETP.NE.U32.AND UP1, UPT, UR14, URZ, UPT ;  /* 0x0000003f0e00728c */ /* 0x000fe4000bf25070 */
[----:B------:R-:W-:Y:S02]  /*88c0*/  USEL UR7, UR39, URZ, !UP0 ;  /* 0x0000003f27077287 */ /* 0x000fe4000c000000 */
[----:B------:R-:W-:Y:S01]  /*88d0*/  UISETP.NE.AND.EX UP0, UPT, UR15, URZ, UPT, UP1 ;  /* 0x0000003f0f00728c */ /* 0x000fe2000bf05310 */
[----:B------:R-:W0:Y:S05]  /*88e0*/  @P1 LDC R27, c[0x0][0xbec] ;  /* 0x0002fb00ff1b1b82 */ /* 0x000e2a0000000800 */
[----:B------:R-:W-:-:S03]  /*88f0*/  PLOP3.LUT P3, PT, PT, PT, UP0, 0x80, 0x0 ;  /* 0x000000000000781c */ /* 0x000fc60003f6f008 */
        /* <DEDUP_REMOVED lines=14> */
[----:B------:R-:W-:-:S03]  /*89e0*/  UIMAD UR12, UR7, UR17, UR12 ;  /* 0x00000011070c72a4 */ /* 0x000fc6000f8e020c */
[----:B------:R-:W-:Y:S01]  /*89f0*/  ULDC.64 UR16, c[0x0][0xb88] ;  /* 0x0002e20000107ab9 */ /* 0x000fe20000000a00 */
[----:B------:R-:W-:Y:S01]  /*8a00*/  IADD3 R4, P0, R4, UR10, RZ ;  /* 0x0000000a04047c10 */ /* 0x000fe2000ff1e0ff */
[----:B------:R-:W-:Y:S01]  /*8a10*/  IMAD R8, R5, UR16, RZ ;  /* 0x0000001005087c24 */ /* 0x000fe2000f8e02ff */
[----:B------:R-:W-:Y:S01]  /*8a20*/  @UP0 ULEA UR10, UP1, UR39, UR14, 0x2 ;  /* 0x0000000e270a0291 */ /* 0x000fe2000f82103f */
[----:B------:R-:W-:Y:S01]  /*8a30*/  IMAD.U32 R9, RZ, RZ, UR12 ;  /* 0x0000000cff097e24 */ /* 0x000fe2000f8e00ff */
[----:B------:R-:W-:Y:S01]  /*8a40*/  ULDC.64 UR12, c[0x0][0xb50] ;  /* 0x0002d400000c7ab9 */ /* 0x000fe20000000a00 */
[----:B------:R-:W-:-:S03]  /*8a50*/  ULDC UR14, c[0x0][0xa88] ;  /* 0x0002a200000e7ab9 */ /* 0x000fc60000000800 */
[----:B------:R-:W-:Y:S01]  /*8a60*/  IADD3.X R5, R6, UR11, R9, P0, !PT ;  /* 0x0000000b06057c10 */ /* 0x000fe200087fe409 */
[----:B------:R-:W-:Y:S01]  /*8a70*/  @UP0 ULEA.HI.X UR11, UR39, UR15, UR40, 0x2, UP1 ;  /* 0x0000000f270b0291 */ /* 0x000fe200088f1428 */
[C---:B------:R-:W-:Y:S02]  /*8a80*/  IMAD R9, R7.reuse, UR17, R8 ;  /* 0x0000001107097c24 */ /* 0x040fe4000f8e0208 */
[----:B------:R-:W-:Y:S02]  /*8a90*/  IMAD.U32 R6, RZ, RZ, UR14 ;  /* 0x0000000eff067e24 */ /* 0x000fe4000f8e00ff */
[----:B------:R-:W-:-:S04]  /*8aa0*/  IMAD.WIDE.U32 R4, R7, UR16, R4 ;  /* 0x0000001007047c25 */ /* 0x000fc8000f8e0004 */
        /* <DEDUP_REMOVED lines=12> */
.L_x_15121:
        /* <DEDUP_REMOVED lines=26> */
[----:B------:R-:W-:Y:S01]  /*8d10*/  IMAD.X R25, RZ, RZ, R3, P4 ;  /* 0x000000ffff197224 */ /* 0x000fe200020e0603 */
[----:B-1----:R0:W-:Y:S04]  /*8d20*/  @!P0 ST.E desc[UR52][R14.64], R20 ;  /* 0x000000140e008985 */ /* 0x0021e8000c101934 */
[----:B------:R-:W2:Y:S04]  /*8d30*/  LD.E.128 R4, desc[UR52][R4.64] ;  /* 0x0000003404047980 */ /* 0x000ea8000c101d00 */
[----:B------:R-:W3:Y:S04]  /*8d40*/  LD.E.128 R8, desc[UR52][R8.64] ;  /* 0x0000003408087980 */ /* 0x000ee8000c101d00 */
[----:B------:R-:W4:Y:S01]  /*8d50*/  LD.E.128 R24, desc[UR52][R24.64] ;  /* 0x0000003418187980 */ /* 0x000f22000c101d00 */
[----:B------:R-:W-:Y:S01]  /*8d60*/  IADD3 R29, P0, R2, 0x4800, RZ ;  /* 0x00004800021d7810 */ /* 0x000fe20007f1e0ff */
[----:B0-----:R-:W0:Y:S03]  /*8d70*/  @P1 LDC R20, c[0x0][0xbec] ;  /* 0x0002fb00ff141b82 */ /* 0x001e260000000800 */
[----:B------:R-:W-:-:S02]  /*8d80*/  IADD3.X R13, RZ, R3, RZ, P0, !PT ;  /* 0x00000003ff0d7210 */ /* 0x000fc400007fe4ff */
[----:B------:R-:W-:-:S03]  /*8d90*/  LOP3.LUT R2, R29, 0x380, RZ, 0xc0, !PT ;  /* 0x000003801d027812 */ /* 0x000fc600078ec0ff */
[----:B------:R-:W1:Y:S01]  /*8da0*/  @P1 LDC R3, c[0x0][0xbf0] ;  /* 0x0002fc00ff031b82 */ /* 0x000e620000000800 */
[----:B------:R-:W-:Y:S01]  /*8db0*/  UIMAD UR10, UR9, UR12, URZ ;  /* 0x0000000c090a72a4 */ /* 0x000fe2000f8e023f */
[----:B------:R-:W-:Y:S01]  /*8dc0*/  SHF.R.U64 R2, R2, 0x3, RZ ;  /* 0x0000000302027819 */ /* 0x000fe200000012ff */
        /* <DEDUP_REMOVED lines=11> */
[----:B0-----:R-:W-:Y:S01]  /*8e80*/  @P1 IMAD.HI.U32 R2, R29, R20, RZ ;  /* 0x000000141d021227 */ /* 0x001fe200078e00ff */
[----:B------:R-:W-:Y:S01]  /*8e90*/  ULDC.64 UR10, c[0x0][0xaf0] ;  /* 0x0002bc00000a7ab9 */ /* 0x000fe20000000a00 */
[----:B------:R-:W5:Y:S01]  /*8ea0*/  LD.E.128 R12, desc[UR52][R12.64] ;  /* 0x000000340c0c7980 */ /* 0x000f62000c101d00 */
[----:B------:R-:W-:Y:S01]  /*8eb0*/  UIADD3 UR9, UR9, UR4, URZ ;  /* 0x0000000409097290 */ /* 0x000fe2000fffe03f */
[----:B------:R-:W-:Y:S01]  /*8ec0*/  IMAD.MOV.U32 R21, RZ, RZ, R29 ;  /* 0x000000ffff157224 */ /* 0x000fe200078e001d */
[----:B------:R-:W-:Y:S01]  /*8ed0*/  UIMAD UR4, UR19, UR10, URZ ;  /* 0x0000000a130472a4 */ /* 0x000fe2000f8e023f */
[----:B------:R-:W-:Y:S01]  /*8ee0*/  @!PT LDS RZ, [RZ] ;  /* 0x00000000fffff984 */ /* 0x000fe20000000800 */
[----:B------:R-:W-:Y:S01]  /*8ef0*/  @!PT LDS RZ, [RZ] ;  /* 0x00000000fffff984 */ /* 0x000fe20000000800 */
[----:B------:R-:W-:Y:S01]  /*8f00*/  @!PT LDS RZ, [RZ] ;  /* 0x00000000fffff984 */ /* 0x000fe20000000800 */
[----:B------:R-:W-:Y:S01]  /*8f10*/  @!PT LDS RZ, [RZ] ;  /* 0x00000000fffff984 */ /* 0x000fe20000000800 */
[----:B------:R0:W-:Y:S06]  /*8f20*/  MEMBAR.ALL.CTA ;  /* 0x0000000000007992 */ /* 0x0001ec0000008000 */
[----:B0-----:R-:W0:Y:S01]  /*8f30*/  FENCE.VIEW.ASYNC.S ;  /* 0x00000000000073c6 */ /* 0x001e220000000000 */
[----:B------:R-:W-:Y:S01]  /*8f40*/  UIMAD.WIDE.U32 UR8, UR7, UR10, UR8 ;  /* 0x0000000a070872a5 */ /* 0x000fe2000f8e0008 */
[----:B-1----:R-:W-:Y:S01]  /*8f50*/  @P1 SHF.R.U32.HI R21, RZ, R3, R2 ;  /* 0x00000003ff151219 */ /* 0x002fe20000011602 */
[----:B------:R-:W-:Y:S01]  /*8f60*/  UIMAD UR4, UR7, UR11, UR4 ;  /* 0x0000000b070472a4 */ /* 0x000fe2000f8e0204 */
[----:B------:R-:W-:-:S02]  /*8f70*/  VIADD R0, R0, 0x16820 ;  /* 0x0001682000007836 */ /* 0x000fc40000000000 */
[--C-:B------:R-:W-:Y:S01]  /*8f80*/  SHF.R.S32.HI R20, RZ, 0x1f, R21.reuse ;  /* 0x0000001fff147819 */ /* 0x100fe20000011415 */
[----:B------:R-:W-:Y:S01]  /*8f90*/  UIADD3 UR4, UR9, UR4, URZ ;  /* 0x0000000409047290 */ /* 0x000fe2000fffe03f */
[----:B------:R-:W-:Y:S01]  /*8fa0*/  IMAD.MOV R28, RZ, RZ, -R21 ;  /* 0x000000ffff1c7224 */ /* 0x000fe200078e0a15 */
[----:B------:R-:W-:Y:S01]  /*8fb0*/  ULDC.64 UR10, c[0x0][0xae0] ;  /* 0x0002b800000a7ab9 */ /* 0x000fe20000000a00 */
[----:B------:R-:W-:Y:S01]  /*8fc0*/  IMAD.U32 R3, RZ, RZ, UR9 ;  /* 0x00000009ff037e24 */ /* 0x000fe2000f8e00ff */
[----:B------:R-:W-:Y:S01]  /*8fd0*/  PRMT R0, RZ, 0x654, R0 ;  /* 0x00000654ff007816 */ /* 0x000fe20000000000 */
        /* <DEDUP_REMOVED lines=8> */
[----:B------:R-:W-:Y:S01]  /*9060*/  IMAD.WIDE.U32 R2, R21, UR10, R2 ;  /* 0x0000000a15027c25 */ /* 0x000fe2000f8e0002 */
[----:B0-----:R0:W-:Y:S03]  /*9070*/  SYNCS.ARRIVE.TRANS64.RED.A1T0 RZ, [R0+URZ], RZ ;  /* 0x000000ff00ff79a7 */ /* 0x0011e6000810043f */
[----:B------:R-:W-:-:S02]  /*9080*/  IMAD.IADD R3, R3, 0x1, R33 ;  /* 0x0000000103037824 */ /* 0x000fc400078e0221 */
[----:B------:R-:W-:Y:S02]  /*9090*/  IMAD R20, R20, UR8, RZ ;  /* 0x0000000814147c24 */ /* 0x000fe4000f8e02ff */
        /* <DEDUP_REMOVED lines=36> */
.L_x_15120:
        /* <DEDUP_REMOVED lines=14> */
[----:B------:R-:W-:-:S05]  /*93c0*/  MOV R0, UR4 ;  /* 0x0000000400007c02 */ /* 0x000fca0008000f00 */
[----:B------:R-:W-:-:S05]  /*93d0*/  PLOP3.LUT P3, PT, PT, PT, UP1, 0x80, 0x0 ;  /* 0x000000000000781c */ /* 0x000fca0003f6f018 */
[----:B------:R-:W-:-:S04]  /*93e0*/  @UP1 ULEA UR8, UP2, UR39, UR8, 0x2 ;  /* 0x0000000827081291 */ /* 0x000fc8000f84103f */
[----:B------:R-:W-:Y:S02]  /*93f0*/  @UP1 ULEA.HI.X UR9, UR39, UR9, UR40, 0x2, UP2 ;  /* 0x0000000927091291 */ /* 0x000fe400090f1428 */
        /* <DEDUP_REMOVED lines=15> */
.L_x_15123:
        /* <DEDUP_REMOVED lines=45> */
.L_x_15125:
[----:B------:R-:W-:Y:S05]  /*97c0*/  BSYNC B1 ;  /* 0x0000000000017941 */ /* 0x000fea0003800000 */
.L_x_15124:
        /* <DEDUP_REMOVED lines=33> */
[----:B------:R-:W-:Y:S01]  /*99e0*/  SHF.R.S32.HI R4, RZ, 0x1f, R7 ;  /* 0x0000001fff047819 */ /* 0x000fe20000011407 */
[C---:B------:R-:W-:Y:S01]  /*99f0*/  IMAD R9, R5.reuse, UR11, R6 ;  /* 0x0000000b05097c24 */ /* 0x040fe2000f8e0206 */
[----:B------:R-:W-:Y:S01]  /*9a00*/  ULDC UR4, c[0x0][0xac8] ;  /* 0x0002b20000047ab9 */ /* 0x000fe20000000800 */
[----:B------:R-:W-:-:S04]  /*9a10*/  IMAD.WIDE.U32 R2, R5, UR10, R2 ;  /* 0x0000000a05027c25 */ /* 0x000fc8000f8e0002 */
        /* <DEDUP_REMOVED lines=35> */
.L_x_15122:
[----:B------:R-:W-:Y:S05]  /*9c50*/  BSYNC B0 ;  /* 0x0000000000007941 */ /* 0x000fea0003800000 */
.L_x_15119:
[----:B------:R-:W-:Y:S02]  /*9c60*/  ULDC UR4, c[0x0][0xc3c] ;  /* 0x00030f0000047ab9 */ /* 0x000fe40000000800 */
[----:B------:R-:W-:-:S13]  /*9c70*/  ISETP.GE.AND P0, PT, R31, UR4, PT ;  /* 0x000000041f007c0c */ /* 0x000fda000bf06270 */
[----:B------:R-:W-:Y:S05]  /*9c80*/  @!P0 BRA `(.L_x_15126) ;  /* 0xffffff7000208947 */ /* 0x000fea000383ffff */
[----:B------:R-:W-:Y:S05]  /*9c90*/  EXIT ;  /* 0x000000000000794d */ /* 0x000fea0003800000 */
.L_x_15077:
        /* <DEDUP_REMOVED lines=18> */
.L_x_15127:
        /* <DEDUP_REMOVED lines=40> */
.L_x_15133:
        /* <DEDUP_REMOVED lines=12> */
.L_x_15132:
[----:B------:R-:W-:Y:S05]  /*a100*/  BSYNC B0 ;  /* 0x0000000000007941 */ /* 0x000fea0003800000 */
.L_x_15131:
        /* <DEDUP_REMOVED lines=20> */
.L_x_15129:
        /* <DEDUP_REMOVED lines=20> */
.L_x_15134:
        /* <DEDUP_REMOVED lines=59> */
.L_x_15130:
[----:B------:R-:W-:Y:S01]  /*a740*/  ULDC UR4, c[0x0][0xc3c] ;  /* 0x00030f0000047ab9 */ /* 0x000fe20000000800 */
[----:B------:R-:W-:Y:S02]  /*a750*/  IMAD.MOV.U32 R17, RZ, RZ, RZ ;  /* 0x000000ffff117224 */ /* 0x000fe400078e00ff */
[----:B------:R-:W-:Y:S02]  /*a760*/  IMAD.U32 R16, RZ, RZ, UR6 ;  /* 0x00000006ff107e24 */ /* 0x000fe4000f8e00ff */
[----:B------:R-:W-:Y:S02]  /*a770*/  IMAD.MOV.U32 R18, RZ, RZ, RZ ;  /* 0x000000ffff127224 */ /* 0x000fe400078e00ff */
[----:B------:R-:W-:-:S07]  /*a780*/  IMAD.U32 R19, RZ, RZ, UR4 ;  /* 0x00000004ff137e24 */ /* 0x000fce000f8e00ff */
.L_x_15135:
[----:B------:R-:W-:-:S13]  /*a790*/  ISETP.NE.AND P0, PT, R5, RZ, PT ;  /* 0x000000ff0500720c */ /* 0x000fda0003f05270 */
[----:B------:R-:W0:Y:S01]  /*a7a0*/  @!P0 S2R R3, SR_CgaCtaId ;  /* 0x0000000000038919 */ /* 0x000e220000008800 */
[----:B------:R-:W-:-:S04]  /*a7b0*/  @!P0 MOV R0, 0x400 ;  /* 0x0000040000008802 */ /* 0x000fc80000000f00 */
[----:B0-----:R-:W-:-:S05]  /*a7c0*/  @!P0 LEA R0, R3, R0, 0x18 ;  /* 0x0000000003008211 */ /* 0x001fca00078ec0ff */
[----:B------:R0:W-:Y:S01]  /*a7d0*/  @!P0 STS.128 [R0+0x168d0], R16 ;  /* 0x0168d01000008388 */ /* 0x0001e20000000c00 */
[----:B------:R-:W-:Y:S06]  /*a7e0*/  BAR.ARV 0x5, 0x200 ;  /* 0x0148000000007b1d */ /* 0x000fec0000002000 */
.L_x_15128:
        /* <DEDUP_REMOVED lines=29> */
.L_x_15197:
[----:B0-----:R-:W0:Y:S01]  /*a9c0*/  LDC.64 R2, c[0x0][0xc88] ;  /* 0x00032200ff027b82 */ /* 0x001e220000000a00 */
[----:B--2---:R-:W2:Y:S01]  /*a9d0*/  LDL.LU R6, [R1] ;  /* 0x0000000001067983 */ /* 0x004ea20000300800 */
        /* <DEDUP_REMOVED lines=15> */
[----:B------:R1:W3:Y:S01]  /*aad0*/  @P0 LDG.E R7, desc[UR52][R2.64] ;  /* 0x0000003402070981 */ /* 0x0002e2000c1e1900 */
[----:B------:R-:W-:Y:S02]  /*aae0*/  ISETP.NE.U32.AND P0, PT, RZ, UR4, PT ;  /* 0x00000004ff007c0c */ /* 0x000fe4000bf05070 */
[----:B--2---:R-:W-:Y:S02]  /*aaf0*/  LOP3.LUT R6, R6, 0xffffffef, RZ, 0xc0, !PT ;  /* 0xffffffef06067812 */ /* 0x004fe400078ec0ff */
[----:B------:R-:W-:Y:S02]  /*ab00*/  ISETP.NE.AND.EX P2, PT, RZ, UR5, PT, P0 ;  /* 0x00000005ff007c0c */ /* 0x000fe4000bf45300 */
[----:B------:R-:W-:Y:S02]  /*ab10*/  ISETP.NE.U32.AND P0, PT, RZ, UR6, PT ;  /* 0x00000006ff007c0c */ /* 0x000fe4000bf05070 */
[----:B0-----:R-:W-:Y:S02]  /*ab20*/  MOV R0, RZ ;  /* 0x000000ff00007202 */ /* 0x001fe40000000f00 */
[----:B------:R-:W-:-:S02]  /*ab30*/  ISETP.NE.AND.EX P0, PT, RZ, UR7, PT, P0 ;  /* 0x00000007ff007c0c */ /* 0x000fc4000bf05300 */
[----:B-1----:R-:W-:-:S04]  /*ab40*/  IADD3 R2, P1, R23, UR4, RZ ;  /* 0x0000000417027c10 */ /* 0x002fc8000ff3e0ff */
[----:B------:R-:W-:Y:S01]  /*ab50*/  IADD3.X R3, R24, UR5, RZ, P1, !PT ;  /* 0x0000000518037c10 */ /* 0x000fe20008ffe4ff */
[----:B------:R-:W-:Y:S01]  /*ab60*/  ULDC.64 UR4, c[0x0][0x418] ;  /* 0x0001060000047ab9 */ /* 0x000fe20000000a00 */
[----:B------:R-:W-:-:S03]  /*ab70*/  @P2 LOP3.LUT R6, R6, 0x10, RZ, 0xfc, !PT ;  /* 0x0000001006062812 */ /* 0x000fc600078efcff */
[----:B------:R-:W2:Y:S02]  /*ab80*/  @P2 LDG.E R0, desc[UR52][R2.64] ;  /* 0x0000003402002981 */ /* 0x000ea4000c1e1900 */
[----:B------:R-:W-:Y:S02]  /*ab90*/  @P0 IADD3 R4, P1, R23, UR6, RZ ;  /* 0x0000000617040c10 */ /* 0x000fe4000ff3e0ff */
[----:B------:R-:W-:Y:S02]  /*aba0*/  STL [R1], R6 ;  /* 0x0000000601007387 */ /* 0x000fe40000100800 */
        /* <DEDUP_REMOVED lines=8> */
[----:B--2---:R0:W-:Y:S04]  /*ac30*/  STL [R1+0x20], R0 ;  /* 0x0000200001007387 */ /* 0x0041e80000100800 */
[----:B---3--:R1:W-:Y:S04]  /*ac40*/  STL [R1+0x14], R7 ;  /* 0x0000140701007387 */ /* 0x0083e80000100800 */
[----:B----4-:R1:W-:Y:S01]  /*ac50*/  @P0 STL [R1+0x2c], R4 ;  /* 0x00002c0401000387 */ /* 0x0103e20000100800 */
        /* <DEDUP_REMOVED lines=10> */
.L_x_15137:
        /* <DEDUP_REMOVED lines=10> */
.L_x_15138:
        /* <DEDUP_REMOVED lines=9> */
.L_x_15139:
[----:B0-2---:R-:W-:Y:S01]  /*ae30*/  IMAD.MOV.U32 R2, RZ, RZ, R6 ;  /* 0x000000ffff027224 */ /* 0x005fe200078e0006 */
[----:B------:R-:W0:Y:S01]  /*ae40*/  LDC R3, c[0x0][0x448] ;  /* 0x00011200ff037b82 */ /* 0x000e220000000800 */
[----:B------:R-:W2:Y:S01]  /*ae50*/  LDL R6, [R1+0x2c] ;  /* 0x00002c0001067983 */ /* 0x000ea20000100800 */
[----:B-----5:R-:W-:Y:S01]  /*ae60*/  IMAD.IADD R5, R0, 0x1, -R7 ;  /* 0x0000000100057824 */ /* 0x020fe200078e0a07 */
[----:B------:R-:W-:Y:S01]  /*ae70*/  BSSY B7, `(.L_x_15140) ;  /* 0x00003b5000077945 */ /* 0x000fe20003800000 */
[----:B------:R-:W-:Y:S02]  /*ae80*/  LOP3.LUT R2, R2, 0xfffffff7, RZ, 0xc0, !PT ;  /* 0xfffffff702027812 */ /* 0x000fe400078ec0ff */
[----:B0-----:R-:W-:-:S13]  /*ae90*/  ISETP.NE.AND P0, PT, R3, 0x1, PT ;  /* 0x000000010300780c */ /* 0x001fda0003f05270 */
[----:B------:R-:W0:Y:S01]  /*aea0*/  @P0 LDC R4, c[0x0][0x44c] ;  /* 0x00011300ff040b82 */ /* 0x000e220000000800 */
[----:B------:R-:W-:-:S05]  /*aeb0*/  @P0 LOP3.LUT R2, R2, 0x8, RZ, 0xfc, !PT ;  /* 0x0000000802020812 */ /* 0x000fca00078efcff */
[----:B------:R1:W-:Y:S02]  /*aec0*/  STL [R1], R2 ;  /* 0x0000000201007387 */ /* 0x0003e40000100800 */
[----:B------:R-:W3:Y:S02]  /*aed0*/  @P0 LDC R3, c[0x0][0x450] ;  /* 0x00011400ff030b82 */ /* 0x000ee40000000800 */
[----:B------:R4:W-:Y:S01]  /*aee0*/  STL [R1+0x10], R5 ;  /* 0x0000100501007387 */ /* 0x0009e20000100800 */
[----:B-1----:R-:W-:-:S04]  /*aef0*/  IMAD R2, R17, 0xc0, RZ ;  /* 0x000000c011027824 */ /* 0x002fc800078e02ff */
[----:B------:R-:W-:-:S04]  /*af00*/  VIADD R2, R2, 0xbf ;  /* 0x000000bf02027836 */ /* 0x000fc80000000000 */
[----:B0-----:R-:W-:-:S05]  /*af10*/  @P0 IMAD.HI.U32 R4, R2, R4, RZ ;  /* 0x0000000402040227 */ /* 0x001fca00078e00ff */
[----:B---3--:R-:W-:Y:S02]  /*af20*/  @P0 SHF.R.U32.HI R2, RZ, R3, R4 ;  /* 0x00000003ff020219 */ /* 0x008fe40000011604 */
[----:B--2---:R-:W-:-:S05]  /*af30*/  IADD3 R0, R5, 0x80, -R6 ;  /* 0x0000008005007810 */ /* 0x004fca0007ffe806 */
        /* <DEDUP_REMOVED lines=11> */
[----:B----4-:R-:W-:Y:S05]  /*aff0*/  @P0 BRA `(.L_x_15141) ;  /* 0x0000000000440947 */ /* 0x010fea0003800000 */
        /* <DEDUP_REMOVED lines=17> */
.L_x_15141:
        /* <DEDUP_REMOVED lines=20> */
.L_x_15144:
[----:B------:R-:W-:Y:S05]  /*b250*/  BSYNC B6 ;  /* 0x0000000000067941 */ /* 0x000fea0003800000 */
.L_x_15143:
        /* <DEDUP_REMOVED lines=20> */
.L_x_15147:
        /* <DEDUP_REMOVED lines=15> */
.L_x_15146:
[----:B------:R-:W-:Y:S05]  /*b490*/  BSYNC B6 ;  /* 0x0000000000067941 */ /* 0x000fea0003800000 */
.L_x_15145:
        /* <DEDUP_REMOVED lines=39> */
[----:B------:R0:W-:Y:S01]  /*b710*/  STL [R1+0x18], R6 ;  /* 0x0000180601007387 */ /* 0x0001e20000100800 */
        /* <DEDUP_REMOVED lines=11> */
[----:B------:R0:W-:Y:S01]  /*b7d0*/  STL [R1], R20 ;  /* 0x0000001401007387 */ /* 0x0001e20000100800 */
[----:B------:R-:W-:-:S03]  /*b7e0*/  UMOV UR4, 0xffffffff ;  /* 0xffffffff00047882 */ /* 0x000fc60000000000 */
[----:B------:R-:W-:Y:S05]  /*b7f0*/  BRA.DIV UR4, `(.L_x_15148) ;  /* 0x00000046040c7947 */ /* 0x000fea000b800000 */
.L_x_15214:
[----:B------:R-:W-:-:S05]  /*b800*/  SHF.R.S32.HI R9, RZ, 0x1f, R18 ;  /* 0x0000001fff097819 */ /* 0x000fca0000011412 */
[----:B------:R1:W-:Y:S01]  /*b810*/  STL [R1+0x8], R9 ;  /* 0x0000080901007387 */ /* 0x0003e20000100800 */
[----:B------:R-:W-:Y:S05]  /*b820*/  @!P2 BRA `(.L_x_15149) ;  /* 0x000000000004a947 */ /* 0x000fea0003800000 */
[----:B------:R-:W-:Y:S01]  /*b830*/  BPT.TRAP 0x1 ;  /* 0x000000040000795c */ /* 0x000fe20000300000 */
.L_x_15149:
        /* <DEDUP_REMOVED lines=25> */
.L_x_15215:
[----:B------:R-:W-:Y:S05]  /*b9d0*/  BSYNC B0 ;  /* 0x0000000000007941 */ /* 0x000fea0003800000 */
.L_x_15150:
        /* <DEDUP_REMOVED lines=21> */
[----:B------:R-:W-:Y:S02]  /*bb30*/  ULDC.64 UR4, c[0x0][0x2e8] ;  /* 0x0000ba0000047ab9 */ /* 0x000fe40000000a00 */
[----:B------:R-:W-:Y:S01]  /*bb40*/  LEA R0, P0, R4, UR4, 0x1 ;  /* 0x0000000404007c11 */ /* 0x000fe2000f8008ff */
[----:B------:R-:W-:Y:S01]  /*bb50*/  ULDC UR4, c[0x0][0x2f4] ;  /* 0x0000bd0000047ab9 */ /* 0x000fe20000000800 */
[----:B----4-:R-:W-:Y:S01]  /*bb60*/  LOP3.LUT R9, R9, 0xfffffffe, RZ, 0xc0, !PT ;  /* 0xfffffffe09097812 */ /* 0x010fe200078ec0ff */
[----:B------:R-:W-:Y:S01]  /*bb70*/  IMAD.IADD R2, R5, 0x1, R2 ;  /* 0x0000000105027824 */ /* 0x000fe200078e0202 */
[----:B------:R-:W-:Y:S01]  /*bb80*/  ISETP.GE.AND P2, PT, R28, UR4, PT ;  /* 0x000000041c007c0c */ /* 0x000fe2000bf46270 */
[----:B------:R-:W-:-:S03]  /*bb90*/  UMOV UR4, 0xffffffff ;  /* 0xffffffff00047882 */ /* 0x000fc60000000000 */
[----:B------:R-:W-:Y:S02]  /*bba0*/  LEA.HI.X R2, R4, UR5, R2, 0x1, P0 ;  /* 0x0000000504027c11 */ /* 0x000fe400080f0c02 */
[----:B---3--:R-:W-:-:S04]  /*bbb0*/  IADD3 R4, -R10, R11, -R8 ;  /* 0x0000000b0a047210 */ /* 0x008fc80007ffe908 */
[----:B------:R-:W-:-:S03]  /*bbc0*/  ISETP.GE.AND P0, PT, R4, 0x1, PT ;  /* 0x000000010400780c */ /* 0x000fc60003f06270 */
        /* <DEDUP_REMOVED lines=81> */
.L_x_15233:
        /* <DEDUP_REMOVED lines=10> */
.L_x_15153:
        /* <DEDUP_REMOVED lines=11> */
.L_x_15154:
[----:B------:R1:W5:Y:S01]  /*c230*/  LDL R0, [R1] ;  /* 0x0000000001007983 */ /* 0x0003620000100800 */
        /* <DEDUP_REMOVED lines=37> */
.L_x_15156:
[----:B------:R-:W-:Y:S05]  /*c490*/  BSYNC B6 ;  /* 0x0000000000067941 */ /* 0x000fea0003800000 */
.L_x_15155:
[----:B------:R-:W2:Y:S01]  /*c4a0*/  LDL.LU R21, [R1+0x34] ;  /* 0x0000340001157983 */ /* 0x000ea20000300800 */
[----:B------:R-:W-:Y:S01]  /*c4b0*/  ULDC.64 UR4, c[0x0][0x2d8] ;  /* 0x0000b60000047ab9 */ /* 0x000fe20000000a00 */
[----:B0-----:R-:W0:Y:S01]  /*c4c0*/  LDC R4, c[0x0][0x448] ;  /* 0x00011200ff047b82 */ /* 0x001e220000000800 */
[----:B------:R-:W-:Y:S01]  /*c4d0*/  ULDC.64 UR6, c[0x0][0x2c8] ;  /* 0x0000b20000067ab9 */ /* 0x000fe20000000a00 */
[----:B------:R-:W3:Y:S01]  /*c4e0*/  LDL.LU R0, [R1+0x30] ;  /* 0x0000300001007983 */ /* 0x000ee20000300800 */
[----:B------:R-:W-:-:S03]  /*c4f0*/  ULDC.64 UR8, c[0x0][0x280] ;  /* 0x0000a00000087ab9 */ /* 0x000fc60000000a00 */
[----:B------:R-:W3:Y:S02]  /*c500*/  LDL.LU.64 R2, [R1+0x20] ;  /* 0x0000200001027983 */ /* 0x000ee40000300a00 */
[----:B------:R-:W1:Y:S02]  /*c510*/  LDC R9, c[0x0][0x448] ;  /* 0x00011200ff097b82 */ /* 0x000e640000000800 */
[----:B------:R-:W4:Y:S04]  /*c520*/  LDL R20, [R1+0x8] ;  /* 0x0000080001147983 */ /* 0x000f280000100800 */
[----:B------:R0:W5:Y:S02]  /*c530*/  LDL R10, [R1+0x1c] ;  /* 0x00001c00010a7983 */ /* 0x0001640000100800 */
[----:B0-----:R-:W-:-:S13]  /*c540*/  ISETP.NE.AND P6, PT, R4, 0x1, PT ;  /* 0x000000010400780c */ /* 0x001fda0003fc5270 */
[----:B------:R-:W0:Y:S08]  /*c550*/  @P6 LDC R5, c[0x0][0x44c] ;  /* 0x00011300ff056b82 */ /* 0x000e300000000800 */
[----:B------:R-:W1:Y:S08]  /*c560*/  @P6 LDC R4, c[0x0][0x450] ;  /* 0x00011400ff046b82 */ /* 0x000e700000000800 */
[----:B------:R-:W1:Y:S01]  /*c570*/  @P6 LDC R8, c[0x0][0x450] ;  /* 0x00011400ff086b82 */ /* 0x000e620000000800 */
[----:B---3--:R-:W-:-:S02]  /*c580*/  IMAD.MOV.U32 R3, RZ, RZ, R0 ;  /* 0x000000ffff037224 */ /* 0x008fc400078e0000 */
        /* <DEDUP_REMOVED lines=10> */
[----:B------:R-:W-:-:S03]  /*c630*/  ULDC.64 UR4, c[0x0][0x2d0] ;  /* 0x0000b40000047ab9 */ /* 0x000fc60000000a00 */
[----:B------:R-:W-:Y:S01]  /*c640*/  IMAD.IADD R3, R3, 0x1, R0 ;  /* 0x0000000103037824 */ /* 0x000fe200078e0200 */
[----:B---3--:R-:W-:-:S04]  /*c650*/  LOP3.LUT R20, R20, 0x7f, RZ, 0xc0, !PT ;  /* 0x0000007f14147812 */ /* 0x008fc800078ec0ff */
[----:B------:R-:W-:Y:S01]  /*c660*/  SHF.R.U32.HI R20, RZ, 0x3, R20 ;  /* 0x00000003ff147819 */ /* 0x000fe20000011614 */
[----:B--2---:R-:W-:-:S05]  /*c670*/  IMAD.SHL.U32 R21, R21, 0x10, RZ ;  /* 0x0000001015157824 */ /* 0x004fca00078e00ff */
[----:B------:R-:W-:-:S04]  /*c680*/  LOP3.LUT R21, R21, 0x70, RZ, 0xc0, !PT ;  /* 0x0000007015157812 */ /* 0x000fc800078ec0ff */
[----:B------:R-:W-:Y:S02]  /*c690*/  LOP3.LUT R20, R20, R21, RZ, 0xfc, !PT ;  /* 0x0000001514147212 */ /* 0x000fe400078efcff */
[----:B------:R2:W5:Y:S03]  /*c6a0*/  LDL R21, [R1+0x2c] ;  /* 0x00002c0001157983 */ /* 0x0005660000100800 */
[----:B------:R-:W-:-:S04]  /*c6b0*/  IMAD R6, R17, 0xc0, R20 ;  /* 0x000000c011067824 */ /* 0x000fc800078e0214 */
[----:B0-----:R-:W-:-:S04]  /*c6c0*/  @P6 IMAD.HI.U32 R0, R6, R5, RZ ;  /* 0x0000000506006227 */ /* 0x001fc800078e00ff */
        /* <DEDUP_REMOVED lines=16> */
[----:B------:R-:W-:Y:S01]  /*c7d0*/  LEA.HI.X R4, R4, UR9, R5, 0x1, P0 ;  /* 0x0000000904047c11 */ /* 0x000fe200080f0c05 */
[----:B------:R-:W-:-:S05]  /*c7e0*/  VIADD R5, R6, 0x80 ;  /* 0x0000008006057836 */ /* 0x000fca0000000000 */
[----:B------:R-:W-:Y:S01]  /*c7f0*/  MOV R6, R5 ;  /* 0x0000000500067202 */ /* 0x000fe20000000f00 */
[----:B------:R-:W1:Y:S01]  /*c800*/  S2R R20, SR_TID.X ;  /* 0x0000000000147919 */ /* 0x000e620000002100 */
        /* <DEDUP_REMOVED lines=18> */
[----:B-1----:R-:W-:Y:S02]  /*c930*/  LOP3.LUT R20, R20, 0x7f, RZ, 0xc0, !PT ;  /* 0x0000007f14147812 */ /* 0x002fe400078ec0ff */
        /* <DEDUP_REMOVED lines=70> */
[----:B0-----:R-:W-:-:S04]  /*cda0*/  @!P1 LEA R7, P2, R28, R7, 0x1 ;  /* 0x000000071c079211 */ /* 0x001fc800078408ff */
[----:B-1----:R-:W-:-:S04]  /*cdb0*/  @!P1 IADD3.X R6, RZ, R6, RZ, P2, !PT ;  /* 0x00000006ff069210 */ /* 0x002fc800017fe4ff */
        /* <DEDUP_REMOVED lines=37> */
.L_x_15258:
        /* <DEDUP_REMOVED lines=10> */
.L_x_15158:
        /* <DEDUP_REMOVED lines=20> */
.L_x_15259:
[----:B------:R-:W-:Y:S05]  /*d1f0*/  BSYNC B0 ;  /* 0x0000000000007941 */ /* 0x000fea0003800000 */
.L_x_15159:
[----:B------:R-:W-:Y:S04]  /*d200*/  BSSY B0, `(.L_x_15161) ;  /* 0x0000106000007945 */ /* 0x000fe80003800000 */
[----:B------:R-:W-:Y:S05]  /*d210*/  @!P1 BRA `(.L_x_15162) ;  /* 0x0000001000109947 */ /* 0x000fea0003800000 */
[----:B------:R-:W2:Y:S01]  /*d220*/  LDL.LU R0, [R1+0x28] ;  /* 0x0000280001007983 */ /* 0x000ea20000300800 */
[----:B------:R-:W-:Y:S01]  /*d230*/  ULDC UR4, c[0x0][0x2f4] ;  /* 0x0000bd0000047ab9 */ /* 0x000fe20000000800 */
[----:B------:R-:W-:Y:S01]  /*d240*/  IMAD.MOV.U32 R17, RZ, RZ, R27 ;  /* 0x000000ffff117224 */ /* 0x000fe200078e001b */
[----:B------:R-:W-:Y:S01]  /*d250*/  ISETP.GE.AND P1, PT, R28, UR4, PT ;  /* 0x000000041c007c0c */ /* 0x000fe2000bf26270 */
[----:B------:R-:W-:Y:S02]  /*d260*/  IMAD.MOV.U32 R6, RZ, RZ, R25 ;  /* 0x000000ffff067224 */ /* 0x000fe400078e0019 */
[----:B------:R-:W-:Y:S02]  /*d270*/  IMAD.MOV.U32 R29, RZ, RZ, R26 ;  /* 0x000000ffff1d7224 */ /* 0x000fe400078e001a */
[----:B--2---:R-:W-:-:S08]  /*d280*/  VIADD R7, R0, 0xfffffffe ;  /* 0xfffffffe00077836 */ /* 0x004fd00000000000 */
.L_x_15175:
        /* <DEDUP_REMOVED lines=42> */
.L_x_15163:
[----:B------:R-:W-:Y:S01]  /*d530*/  IMAD R5, R25, 0x8, R22 ;  /* 0x0000000819057824 */ /* 0x000fe200078e0216 */
[----:B------:R-:W-:Y:S01]  /*d540*/  SHF.L.U32 R2, R27, 0x1f, RZ ;  /* 0x0000001f1b027819 */ /* 0x000fe200000006ff */
[----:B------:R-:W-:Y:S03]  /*d550*/  BSSY B1, `(.L_x_15164) ;  /* 0x0000003000017945 */ /* 0x000fe60003800000 */
[----:B------:R-:W0:Y:S02]  /*d560*/  SYNCS.PHASECHK.TRANS64.TRYWAIT P0, [R5+URZ+0x16840], R2 ;  /* 0x01684002050075a7 */ /* 0x000e24000800017f */
[----:B0-----:R-:W-:Y:S05]  /*d570*/  @!P0 BRA `(.L_x_15165) ;  /* 0x00000040009c8947 */ /* 0x001fea0003800000 */
.L_x_15260:
[----:B------:R-:W-:Y:S05]  /*d580*/  BSYNC B1 ;  /* 0x0000000000017941 */ /* 0x000fea0003800000 */
.L_x_15164:
[----:B------:R-:W2:Y:S04]  /*d590*/  LDL R3, [R1] ;  /* 0x0000000001037983 */ /* 0x000ea80000100800 */
[----:B------:R-:W3:Y:S01]  /*d5a0*/  LDL R8, [R1+0x8] ;  /* 0x0000080001087983 */ /* 0x000ee20000100800 */
        /* <DEDUP_REMOVED lines=69> */
.L_x_15278:
        /* <DEDUP_REMOVED lines=8> */
.L_x_15167:
        /* <DEDUP_REMOVED lines=11> */
.L_x_15168:
[----:B------:R1:W-:Y:S01]  /*db30*/  SYNCS.ARRIVE.TRANS64.A1T0 RZ, [R5+URZ+0x16830], RZ ;  /* 0x016830ff05ff79a7 */ /* 0x0003e2000810003f */
[----:B------:R-:W-:Y:S05]  /*db40*/  @!P3 BRA `(.L_x_15169) ;  /* 0x000000000004b947 */ /* 0x000fea0003800000 */
[----:B------:R-:W-:Y:S01]  /*db50*/  BPT.TRAP 0x1 ;  /* 0x000000040000795c */ /* 0x000fe20000300000 */
.L_x_15169:
[----:B------:R-:W-:Y:S01]  /*db60*/  SHF.L.U32 R2, R17, 0x1f, RZ ;  /* 0x0000001f11027819 */ /* 0x000fe200000006ff */
[----:B-1----:R-:W-:Y:S01]  /*db70*/  IMAD R5, R6, 0x8, R22 ;  /* 0x0000000806057824 */ /* 0x002fe200078e0216 */
[----:B------:R-:W-:Y:S03]  /*db80*/  BSSY B1, `(.L_x_15170) ;  /* 0x0000003000017945 */ /* 0x000fe60003800000 */
[----:B------:R-:W1:Y:S02]  /*db90*/  SYNCS.PHASECHK.TRANS64.TRYWAIT P0, [R5+URZ+0x16860], R2 ;  /* 0x01686002050075a7 */ /* 0x000e64000800017f */
[----:B-1----:R-:W-:Y:S05]  /*dba0*/  @!P0 BRA `(.L_x_15171) ;  /* 0x0000004400548947 */ /* 0x002fea0003800000 */
.L_x_15279:
[----:B------:R-:W-:Y:S05]  /*dbb0*/  BSYNC B1 ;  /* 0x0000000000017941 */ /* 0x000fea0003800000 */
.L_x_15170:
        /* <DEDUP_REMOVED lines=60> */
.L_x_15297:
        /* <DEDUP_REMOVED lines=28> */
.L_x_15173:
        /* <DEDUP_REMOVED lines=11> */
.L_x_15174:
[C---:B------:R-:W-:Y:S01]  /*e1f0*/  ISETP.GT.AND P0, PT, R26.reuse, RZ, PT ;  /* 0x000000ff1a00720c */ /* 0x040fe20003f04270 */
[----:B------:R1:W-:Y:S01]  /*e200*/  SYNCS.ARRIVE.TRANS64.A1T0 RZ, [R5+URZ+0x16850], RZ ;  /* 0x016850ff05ff79a7 */ /* 0x0003e2000810003f */
[----:B------:R-:W-:Y:S02]  /*e210*/  VIADD R7, R26, 0xffffffff ;  /* 0xffffffff1a077836 */ /* 0x000fe40000000000 */
[----:B------:R-:W-:Y:S02]  /*e220*/  IMAD.MOV.U32 R17, RZ, RZ, R27 ;  /* 0x000000ffff117224 */ /* 0x000fe400078e001b */
[----:B------:R-:W-:Y:S02]  /*e230*/  IMAD.MOV.U32 R6, RZ, RZ, R25 ;  /* 0x000000ffff067224 */ /* 0x000fe400078e0019 */
[----:B------:R-:W-:-:S05]  /*e240*/  IMAD.MOV.U32 R29, RZ, RZ, R26 ;  /* 0x000000ffff1d7224 */ /* 0x000fca00078e001a */
[----:B-1----:R-:W-:Y:S05]  /*e250*/  @P0 BRA `(.L_x_15175) ;  /* 0xfffffff0000c0947 */ /* 0x002fea000383ffff */
.L_x_15162:
[----:B------:R-:W-:Y:S05]  /*e260*/  BSYNC B0 ;  /* 0x0000000000007941 */ /* 0x000fea0003800000 */
.L_x_15161:
        /* <DEDUP_REMOVED lines=17> */
.L_x_15177:
[----:B------:R-:W-:Y:S05]  /*e380*/  BSYNC B0 ;  /* 0x0000000000007941 */ /* 0x000fea0003800000 */
.L_x_15176:
[----:B------:R-:W-:-:S05]  /*e390*/  IMAD.U32 R0, RZ, RZ, UR36 ;  /* 0x00000024ff007e24 */ /* 0x000fca000f8e00ff */
[----:B------:R-:W-:-:S13]  /*e3a0*/  ISETP.NE.AND P0, PT, R0, 0x3, PT ;  /* 0x000000030000780c */ /* 0x000fda0003f05270 */
[----:B------:R-:W-:Y:S05]  /*e3b0*/  @!P0 BRA `(.L_x_15178) ;  /* 0x0000000000048947 */ /* 0x000fea0003800000 */
[----:B------:R-:W-:Y:S01]  /*e3c0*/  BPT.TRAP 0x1 ;  /* 0x000000040000795c */ /* 0x000fe20000300000 */
.L_x_15178:
[----:B------:R-:W2:Y:S01]  /*e3d0*/  LDL.LU R2, [R1+0x10] ;  /* 0x0000100001027983 */ /* 0x000ea20000300800 */
[----:B------:R-:W-:Y:S01]  /*e3e0*/  IMAD R0, R25, 0x8, R22 ;  /* 0x0000000819007824 */ /* 0x000fe200078e0216 */
[----:B0-----:R-:W-:Y:S01]  /*e3f0*/  SHF.L.U32 R3, R27, 0x1f, RZ ;  /* 0x0000001f1b037819 */ /* 0x001fe200000006ff */
[----:B------:R-:W-:Y:S03]  /*e400*/  BSSY B0, `(.L_x_15179) ;  /* 0x0000004000007945 */ /* 0x000fe60003800000 */
[----:B------:R-:W0:Y:S01]  /*e410*/  SYNCS.PHASECHK.TRANS64.TRYWAIT P0, [R0+URZ+0x16860], R3 ;  /* 0x01686003000075a7 */ /* 0x000e22000800017f */
[----:B--2---:R-:W-:Y:S01]  /*e420*/  IMAD R6, R26, -0x80, R2 ;  /* 0xffffff801a067824 */ /* 0x004fe200078e0202 */
[----:B0-----:R-:W-:Y:S06]  /*e430*/  @!P0 BRA `(.L_x_15180) ;  /* 0x00000044008c8947 */ /* 0x001fec0003800000 */
.L_x_15298:
[----:B------:R-:W-:Y:S05]  /*e440*/  BSYNC B0 ;  /* 0x0000000000007941 */ /* 0x000fea0003800000 */
.L_x_15179:
        /* <DEDUP_REMOVED lines=61> */
.L_x_15316:
        /* <DEDUP_REMOVED lines=9> */
.L_x_15182:
        /* <DEDUP_REMOVED lines=11> */
.L_x_15183:
[----:B------:R-:W-:Y:S01]  /*e960*/  VIADD R25, R25, 0x1 ;  /* 0x0000000119197836 */ /* 0x000fe20000000000 */
[----:B------:R0:W-:Y:S04]  /*e970*/  SYNCS.ARRIVE.TRANS64.A1T0 RZ, [R0+URZ+0x16850], RZ ;  /* 0x016850ff00ff79a7 */ /* 0x0001e8000810003f */
[----:B------:R-:W-:-:S04]  /*e980*/  ISETP.NE.AND P0, PT, R25, 0x2, PT ;  /* 0x000000021900780c */ /* 0x000fc80003f05270 */
[----:B0-----:R-:W-:Y:S02]  /*e990*/  SEL R0, RZ, 0x1, P0 ;  /* 0x00000001ff007807 */ /* 0x001fe40000000000 */
[----:B------:R-:W-:Y:S02]  /*e9a0*/  SEL R25, R25, RZ, P0 ;  /* 0x000000ff19197207 */ /* 0x000fe40000000000 */
[----:B------:R-:W-:-:S07]  /*e9b0*/  LOP3.LUT R27, R27, R0, RZ, 0x3c, !PT ;  /* 0x000000001b1b7212 */ /* 0x000fce00078e3cff */
.L_x_15142:
[----:B------:R-:W-:Y:S05]  /*e9c0*/  BSYNC B7 ;  /* 0x0000000000077941 */ /* 0x000fea0003800000 */
.L_x_15140:
        /* <DEDUP_REMOVED lines=12> */
.L_x_15184:
        /* <DEDUP_REMOVED lines=24> */
[----:B------:R-:W-:Y:S02]  /*ec10*/  IMAD.IADD R6, R4, 0x1, R5 ;  /* 0x0000000104067824 */ /* 0x000fe400078e0205 */
        /* <DEDUP_REMOVED lines=11> */
.L_x_15326:
[----:B------:R-:W-:Y:S02]  /*ecd0*/  ULDC UR4, c[0x0][0xc38] ;  /* 0x00030e0000047ab9 */ /* 0x000fe40000000800 */
[----:B------:R-:W-:-:S05]  /*ece0*/  MOV R4, UR4 ;  /* 0x0000000400047c02 */ /* 0x000fca0008000f00 */
[----:B-1----:R-:W-:-:S04]  /*ecf0*/  IMAD R14, R14, R4, RZ ;  /* 0x000000040e0e7224 */ /* 0x002fc800078e02ff */
[----:B------:R-:W-:-:S05]  /*ed00*/  IMAD.IADD R5, R5, 0x1, R14 ;  /* 0x0000000105057824 */ /* 0x000fca00078e020e */
[----:B------:R-:W-:-:S13]  /*ed10*/  ISETP.GT.AND P6, PT, R5, R0, PT ;  /* 0x000000000500720c */ /* 0x000fda0003fc4270 */
[----:B------:R-:W-:Y:S05]  /*ed20*/  @P6 BRA `(.L_x_15187) ;  /* 0x00000000009c6947 */ /* 0x000fea0003800000 */
.L_x_15192:
[----:B------:R-:W1:Y:S01]  /*ed30*/  LDC R2, c[0x0][0xc3c] ;  /* 0x00030f00ff027b82 */ /* 0x000e620000000800 */
[----:B------:R-:W-:-:S05]  /*ed40*/  VIADD R19, R19, 0x1f ;  /* 0x0000001f13137836 */ /* 0x000fca0000000000 */
[----:B-1----:R-:W-:-:S13]  /*ed50*/  ISETP.GE.AND P6, PT, R19, R2, PT ;  /* 0x000000021300720c */ /* 0x002fda0003fc6270 */
[----:B------:R-:W-:Y:S05]  /*ed60*/  @P6 BRA `(.L_x_15188) ;  /* 0x0000000400d06947 */ /* 0x000fea0003800000 */
[----:B0-----:R-:W0:Y:S01]  /*ed70*/  S2R R3, SR_TID.X ;  /* 0x0000000000037919 */ /* 0x001e220000002100 */
        /* <DEDUP_REMOVED lines=9> */
.L_x_15190:
[----:B------:R-:W-:Y:S05]  /*ee10*/  BSYNC B0 ;  /* 0x0000000000007941 */ /* 0x000fea0003800000 */
.L_x_15189:
        /* <DEDUP_REMOVED lines=18> */
.L_x_15334:
[----:B------:R-:W-:Y:S02]  /*ef40*/  ULDC UR4, c[0x0][0xc38] ;  /* 0x00030e0000047ab9 */ /* 0x000fe40000000800 */
[----:B------:R-:W-:-:S04]  /*ef50*/  IMAD.U32 R4, RZ, RZ, UR4 ;  /* 0x00000004ff047e24 */ /* 0x000fc8000f8e00ff */
[----:B-1----:R-:W-:-:S04]  /*ef60*/  IMAD R14, R14, R4, RZ ;  /* 0x000000040e0e7224 */ /* 0x002fc800078e02ff */
[----:B------:R-:W-:-:S05]  /*ef70*/  IMAD.IADD R5, R14, 0x1, R5 ;  /* 0x000000010e057824 */ /* 0x000fca00078e0205 */
[----:B------:R-:W-:-:S13]  /*ef80*/  ISETP.GT.AND P6, PT, R5, R0, PT ;  /* 0x000000000500720c */ /* 0x000fda0003fc4270 */
[----:B------:R-:W-:Y:S05]  /*ef90*/  @!P6 BRA `(.L_x_15192) ;  /* 0xfffffffc0064e947 */ /* 0x000fea000383ffff */
.L_x_15187:
        /* <DEDUP_REMOVED lines=8> */
.L_x_15338:
[----:B------:R-:W-:Y:S01]  /*f020*/  ISETP.NE.AND P0, PT, R2, RZ, PT ;  /* 0x000000ff0200720c */ /* 0x000fe20003f05270 */
[----:B------:R-:W-:-:S12]  /*f030*/  IMAD.MOV.U32 R14, RZ, RZ, RZ ;  /* 0x000000ffff0e7224 */ /* 0x000fd800078e00ff */
[----:B------:R-:W-:Y:S05]  /*f040*/  @!P0 BRA `(.L_x_15194) ;  /* 0x0000000000108947 */ /* 0x000fea0003800000 */
[----:B------:R-:W-:Y:S01]  /*f050*/  UMOV UR4, 0xffffffff ;  /* 0xffffffff00047882 */ /* 0x000fe20000000000 */
[----:B------:R-:W-:Y:S02]  /*f060*/  VIADD R12, R6, 0xffffffff ;  /* 0xffffffff060c7836 */ /* 0x000fe40000000000 */
[----:B------:R-:W-:Y:S05]  /*f070*/  BRA.DIV UR4, `(.L_x_15195) ;  /* 0x0000004e04007947 */ /* 0x000fea000b800000 */
[----:B------:R3:W4:Y:S02]  /*f080*/  SHFL.IDX PT, R14, R3, R12, 0x1f ;  /* 0x00001f0c030e7589 */ /* 0x00072400000e0000 */
.L_x_15194:
[----:B0--3--:R-:W0:Y:S01]  /*f090*/  LDC.64 R2, c[0x0][0xc90] ;  /* 0x00032400ff027b82 */ /* 0x009e220000000a00 */
[----:B------:R-:W-:-:S04]  /*f0a0*/  IMAD.IADD R19, R6, 0x1, R19 ;  /* 0x0000000106137824 */ /* 0x000fc800078e0213 */
[----:B0-----:R-:W-:-:S05]  /*f0b0*/  IMAD.WIDE R2, R19, 0x4, R2 ;  /* 0x0000000413027825 */ /* 0x001fca00078e0202 */
[----:B-1----:R0:W2:Y:S01]  /*f0c0*/  LDG.E R6, desc[UR52][R2.64] ;  /* 0x0000003402067981 */ /* 0x0020a2000c1e1900 */
[----:B----4-:R-:W-:-:S04]  /*f0d0*/  IMAD R16, R14, R4, R16 ;  /* 0x000000040e107224 */ /* 0x010fc800078e0210 */
[----:B------:R-:W-:Y:S02]  /*f0e0*/  IMAD.IADD R0, R0, 0x1, -R16 ;  /* 0x0000000100007824 */ /* 0x000fe400078e0a10 */
[----:B0-----:R-:W-:Y:S02]  /*f0f0*/  IMAD.MOV.U32 R2, RZ, RZ, RZ ;  /* 0x000000ffff027224 */ /* 0x001fe400078e00ff */
[----:B--2---:R-:W-:-:S05]  /*f100*/  IMAD R5, R17, R6, RZ ;  /* 0x0000000611057224 */ /* 0x004fca00078e02ff */
[----:B------:R-:W-:-:S04]  /*f110*/  IABS R7, R5 ;  /* 0x0000000500077213 */ /* 0x000fc80000000000 */
[----:B------:R-:W0:Y:S08]  /*f120*/  I2F.RP R8, R7 ;  /* 0x0000000700087306 */ /* 0x000e300000209400 */
[----:B0-----:R-:W0:Y:S02]  /*f130*/  MUFU.RCP R8, R8 ;  /* 0x0000000800087308 */ /* 0x001e240000001000 */
[----:B0-----:R-:W-:-:S02]  /*f140*/  IADD3 R9, R8, 0xffffffe, RZ ;  /* 0x0ffffffe08097810 */ /* 0x001fc40007ffe0ff */
[----:B------:R-:W-:-:S04]  /*f150*/  IABS R8, R5 ;  /* 0x0000000500087213 */ /* 0x000fc80000000000 */
        /* <DEDUP_REMOVED lines=53> */
.L_x_15188:
[----:B------:R-:W-:Y:S01]  /*f4b0*/  UMOV UR4, URZ ;  /* 0x0000003f00047c82 */ /* 0x000fe20008000000 */
[----:B------:R-:W-:Y:S01]  /*f4c0*/  UMOV UR5, URZ ;  /* 0x0000003f00057c82 */ /* 0x000fe20008000000 */
[----:B------:R-:W-:Y:S01]  /*f4d0*/  ULDC UR6, c[0x0][0xc3c] ;  /* 0x00030f0000067ab9 */ /* 0x000fe20000000800 */
[----:B------:R-:W-:Y:S02]  /*f4e0*/  IMAD.MOV.U32 R16, RZ, RZ, R0 ;  /* 0x000000ffff107224 */ /* 0x000fe400078e0000 */
[----:B------:R-:W-:Y:S02]  /*f4f0*/  IMAD.U32 R17, RZ, RZ, UR4 ;  /* 0x00000004ff117e24 */ /* 0x000fe4000f8e00ff */
[----:B------:R-:W-:Y:S02]  /*f500*/  IMAD.U32 R18, RZ, RZ, UR5 ;  /* 0x00000005ff127e24 */ /* 0x000fe4000f8e00ff */
[----:B------:R-:W-:-:S07]  /*f510*/  IMAD.U32 R19, RZ, RZ, UR6 ;  /* 0x00000006ff137e24 */ /* 0x000fce000f8e00ff */
.L_x_15196:
        /* <DEDUP_REMOVED lines=10> */
.L_x_15185:
[----:B------:R-:W-:Y:S02]  /*f5c0*/  ULDC UR4, c[0x0][0xc3c] ;  /* 0x00030f0000047ab9 */ /* 0x000fe40000000800 */
[----:B-1----:R-:W-:-:S13]  /*f5d0*/  ISETP.GE.AND P0, PT, R19, UR4, PT ;  /* 0x0000000413007c0c */ /* 0x002fda000bf06270 */
[----:B------:R-:W-:Y:S05]  /*f5e0*/  @!P0 BRA `(.L_x_15197) ;  /* 0xffffffb000f48947 */ /* 0x000fea000383ffff */
[----:B------:R-:W-:Y:S05]  /*f5f0*/  BSYNC B8 ;  /* 0x0000000000087941 */ /* 0x000fea0003800000 */
.L_x_15136:
        /* <DEDUP_REMOVED lines=12> */
.L_x_15341:
[----:B------:R-:W-:Y:S05]  /*f6c0*/  BSYNC B0 ;  /* 0x0000000000007941 */ /* 0x000fea0003800000 */
.L_x_15198:
[----:B------:R-:W-:-:S03]  /*f6d0*/  UMOV UR4, 0xffffffff ;  /* 0xffffffff00047882 */ /* 0x000fc60000000000 */
[----:B------:R-:W-:Y:S05]  /*f6e0*/  BRA.DIV UR4, `(.L_x_15200) ;  /* 0x00000046049c7947 */ /* 0x000fea000b800000 */
[----:B0-----:R-:W0:Y:S02]  /*f6f0*/  S2R R0, SR_TID.X ;  /* 0x0000000000007919 */ /* 0x001e240000002100 */
[----:B0-----:R-:W-:-:S04]  /*f700*/  SHF.R.U32.HI R0, RZ, 0x5, R0 ;  /* 0x00000005ff007819 */ /* 0x001fc80000011600 */
[----:B------:R-:W-:-:S05]  /*f710*/  LOP3.LUT R0, R0, 0x3, RZ, 0xc0, !PT ;  /* 0x0000000300007812 */ /* 0x000fca00078ec0ff */
[----:B------:R0:W1:Y:S02]  /*f720*/  SHFL.IDX PT, R14, R0, RZ, 0x1f ;  /* 0x00001fff000e7589 */ /* 0x00006400000e0000 */
.L_x_15344:
[----:B-1----:R-:W-:Y:S01]  /*f730*/  ISETP.NE.AND P0, PT, R14, RZ, PT ;  /* 0x000000ff0e00720c */ /* 0x002fe20003f05270 */
[----:B------:R-:W-:-:S12]  /*f740*/  BSSY B0, `(.L_x_15201) ;  /* 0x0000024000007945 */ /* 0x000fd80003800000 */
[----:B------:R-:W-:Y:S05]  /*f750*/  @P0 BRA `(.L_x_15202) ;  /* 0x0000000000880947 */ /* 0x000fea0003800000 */
[----:B------:R-:W-:-:S03]  /*f760*/  UMOV UR4, 0xffffffff ;  /* 0xffffffff00047882 */ /* 0x000fc60000000000 */
[----:B------:R-:W-:Y:S05]  /*f770*/  BRA.DIV UR4, `(.L_x_15203) ;  /* 0x0000004604ac7947 */ /* 0x000fea000b800000 */
[----:B------:R-:W-:-:S13]  /*f780*/  ELECT P6, URZ, PT ;  /* 0x00000000003f782f */ /* 0x000fda00038c0000 */
.L_x_15347:
[----:B------:R-:W-:Y:S05]  /*f790*/  @!P6 BRA `(.L_x_15202) ;  /* 0x000000000078e947 */ /* 0x000fea0003800000 */
[----:B------:R-:W-:-:S06]  /*f7a0*/  ULOP3.LUT UR4, UR38, 0x2, URZ, 0xfc, !UPT ;  /* 0x0000000226047892 */ /* 0x000fcc000f8efc3f */
[----:B0-----:R-:W-:-:S05]  /*f7b0*/  IMAD.U32 R0, RZ, RZ, UR4 ;  /* 0x00000004ff007e24 */ /* 0x001fca000f8e00ff */
[----:B------:R-:W-:-:S13]  /*f7c0*/  ISETP.NE.AND P0, PT, R0, 0x3, PT ;  /* 0x000000030000780c */ /* 0x000fda0003f05270 */
[----:B------:R-:W-:Y:S05]  /*f7d0*/  @!P0 BRA `(.L_x_15204) ;  /* 0x0000000000048947 */ /* 0x000fea0003800000 */
[----:B------:R-:W-:Y:S01]  /*f7e0*/  BPT.TRAP 0x1 ;  /* 0x000000040000795c */ /* 0x000fe20000300000 */
.L_x_15204:
[----:B------:R-:W-:Y:S01]  /*f7f0*/  IMAD R3, R25, 0x8, R5 ;  /* 0x0000000819037824 */ /* 0x000fe200078e0205 */
[----:B------:R-:W-:Y:S01]  /*f800*/  SHF.L.U32 R2, R27, 0x1f, RZ ;  /* 0x0000001f1b027819 */ /* 0x000fe200000006ff */
[----:B------:R-:W-:-:S03]  /*f810*/  VIADD R25, R25, 0x1 ;  /* 0x0000000119197836 */ /* 0x000fc60000000000 */
[----:B------:R-:W0:Y:S02]  /*f820*/  SYNCS.PHASECHK.TRANS64.TRYWAIT P1, [R3+URZ+0x16840], R2 ;  /* 0x01684002030075a7 */ /* 0x000e24000802017f */
[----:B------:R-:W-:-:S04]  /*f830*/  ISETP.NE.AND P2, PT, R25, 0x2, PT ;  /* 0x000000021900780c */ /* 0x000fc80003f45270 */
[----:B------:R-:W-:Y:S01]  /*f840*/  SEL R0, RZ, 0x1, P2 ;  /* 0x00000001ff007807 */ /* 0x000fe20001000000 */
[----:B0-----:R-:W-:Y:S08]  /*f850*/  @!P1 BRA `(.L_x_15205) ;  /* 0x0000004400949947 */ /* 0x001ff00003800000 */
.L_x_15348:
[----:B------:R-:W-:Y:S02]  /*f860*/  SEL R25, R25, RZ, P2 ;  /* 0x000000ff19197207 */ /* 0x000fe40001000000 */
[----:B------:R-:W-:Y:S01]  /*f870*/  LOP3.LUT R0, R27, R0, RZ, 0x3c, !PT ;  /* 0x000000001b007212 */ /* 0x000fe200078e3cff */
[----:B------:R-:W-:Y:S06]  /*f880*/  @!P0 BRA `(.L_x_15206) ;  /* 0x0000000000048947 */ /* 0x000fec0003800000 */
[----:B------:R-:W-:Y:S01]  /*f890*/  BPT.TRAP 0x1 ;  /* 0x000000040000795c */ /* 0x000fe20000300000 */
.L_x_15206:
[----:B------:R-:W-:Y:S01]  /*f8a0*/  IMAD R25, R25, 0x8, R5 ;  /* 0x0000000819197824 */ /* 0x000fe200078e0205 */
[----:B------:R-:W-:-:S04]  /*f8b0*/  SHF.L.U32 R0, R0, 0x1f, RZ ;  /* 0x0000001f00007819 */ /* 0x000fc800000006ff */
[----:B------:R-:W1:Y:S02]  /*f8c0*/  SYNCS.PHASECHK.TRANS64.TRYWAIT P1, [R25+URZ+0x16840], R0 ;  /* 0x01684000190075a7 */ /* 0x000e64000802017f */
[----:B-1----:R-:W-:Y:S05]  /*f8d0*/  @!P1 BRA `(.L_x_15207) ;  /* 0x0000004400889947 */ /* 0x002fea0003800000 */
.L_x_15349:
[----:B------:R-:W-:Y:S05]  /*f8e0*/  @!P0 BRA `(.L_x_15208) ;  /* 0x0000000000048947 */ /* 0x000fea0003800000 */
[----:B------:R-:W-:Y:S01]  /*f8f0*/  BPT.TRAP 0x1 ;  /* 0x000000040000795c */ /* 0x000fe20000300000 */
.L_x_15208:
[----:B------:R-:W3:Y:S02]  /*f900*/  SYNCS.PHASECHK.TRANS64.TRYWAIT P1, [R3+URZ+0x16860], R2 ;  /* 0x01686002030075a7 */ /* 0x000ee4000802017f */
[----:B---3--:R-:W-:Y:S05]  /*f910*/  @!P1 BRA `(.L_x_15209) ;  /* 0x00000044008c9947 */ /* 0x008fea0003800000 */
.L_x_15350:
[----:B------:R-:W-:Y:S05]  /*f920*/  @!P0 BRA `(.L_x_15210) ;  /* 0x0000000000048947 */ /* 0x000fea0003800000 */
[----:B------:R-:W-:Y:S01]  /*f930*/  BPT.TRAP 0x1 ;  /* 0x000000040000795c */ /* 0x000fe20000300000 */
.L_x_15210:
[----:B----4-:R4:W0:Y:S02]  /*f940*/  SYNCS.PHASECHK.TRANS64.TRYWAIT P0, [R25+URZ+0x16860], R0 ;  /* 0x01686000190075a7 */ /* 0x010824000800017f */
[----:B0-----:R-:W-:Y:S05]  /*f950*/  @!P0 NANOSLEEP.SYNCS 0x989680 ;  /* 0x009896800000895d */ /* 0x001fea0003900000 */
[----:B------:R-:W0:Y:S02]  /*f960*/  @!P0 SYNCS.PHASECHK.TRANS64 P0, [R25+URZ+0x16860], R0 ;  /* 0x01686000190085a7 */ /* 0x000e24000800007f */
[----:B0-----:R-:W-:Y:S05]  /*f970*/  @!P0 BRA `(.L_x_15210) ;  /* 0xfffffffc00f08947 */ /* 0x001fea000383ffff */
.L_x_15202:
[----:B------:R-:W-:Y:S05]  /*f980*/  BSYNC B0 ;  /* 0x0000000000007941 */ /* 0x000fea0003800000 */
.L_x_15201:
[----:B------:R-:W-:Y:S05]  /*f990*/  EXIT ;  /* 0x000000000000794d */ /* 0x000fea0003800000 */
.L_x_15084:
[----:B0-----:R-:W-:-:S04]  /*f9a0*/  MOV R3, UR45 ;  /* 0x0000002d00037c02 */ /* 0x001fc80008000f00 */
[----:B------:R0:W1:Y:S03]  /*f9b0*/  SYNCS.PHASECHK.TRANS64.TRYWAIT P1, [R3+URZ+0x16800], R0 ;  /* 0x01680000030075a7 */ /* 0x000066000802017f */
[----:B-1----:R-:W-:Y:S05]  /*f9c0*/  @!P1 NANOSLEEP.SYNCS 0x989680 ;  /* 0x009896800000995d */ /* 0x002fea0003900000 */
[----:B------:R-:W1:Y:S02]  /*f9d0*/  @!P1 SYNCS.PHASECHK.TRANS64 P1, [R3+URZ+0x16800], R0 ;  /* 0x01680000030095a7 */ /* 0x000e64000802007f */
[----:B-1----:R-:W-:Y:S05]  /*f9e0*/  @!P1 BRA `(.L_x_15084) ;  /* 0xfffffffc00ec9947 */ /* 0x002fea000383ffff */
[----:B------:R-:W-:Y:S05]  /*f9f0*/  BRA `(.L_x_15211) ;  /* 0xffffff1c00387947 */ /* 0x000fea000383ffff */
.L_x_15088:
[----:B-1----:R1:W2:Y:S02]  /*fa00*/  SYNCS.PHASECHK.TRANS64.TRYWAIT P1, [R4+URZ+0x16830], R3 ;  /* 0x01683003040075a7 */ /* 0x0022a4000802017f */
[----:B--2---:R-:W-:Y:S05]  /*fa10*/  @!P1 NANOSLEEP.SYNCS 0x989680 ;  /* 0x009896800000995d */ /* 0x004fea0003900000 */
[----:B------:R-:W2:Y:S02]  /*fa20*/  @!P1 SYNCS.PHASECHK.TRANS64 P1, [R4+URZ+0x16830], R3 ;  /* 0x01683003040095a7 */ /* 0x000ea4000802007f */
[----:B--2---:R-:W-:Y:S05]  /*fa30*/  @!P1 BRA `(.L_x_15088) ;  /* 0xfffffffc00f09947 */ /* 0x004fea000383ffff */
[----:B------:R-:W-:Y:S05]  /*fa40*/  BRA `(.L_x_15087) ;  /* 0xffffff1c00547947 */ /* 0x000fea000383ffff */
.L_x_15094:
[----:B-1----:R-:W-:-:S04]  /*fa50*/  IMAD.U32 R3, RZ, RZ, UR6 ;  /* 0x00000006ff037e24 */ /* 0x002fc8000f8e00ff */
[----:B------:R1:W2:Y:S03]  /*fa60*/  SYNCS.PHASECHK.TRANS64.TRYWAIT P1, [R3+URZ+0x16830], R0 ;  /* 0x01683000030075a7 */ /* 0x0002a6000802017f */
[----:B--2---:R-:W-:Y:S05]  /*fa70*/  @!P1 NANOSLEEP.SYNCS 0x989680 ;  /* 0x009896800000995d */ /* 0x004fea0003900000 */
[----:B------:R-:W2:Y:S02]  /*fa80*/  @!P1 SYNCS.PHASECHK.TRANS64 P1, [R3+URZ+0x16830], R0 ;  /* 0x01683000030095a7 */ /* 0x000ea4000802007f */
[----:B--2---:R-:W-:Y:S05]  /*fa90*/  @!P1 BRA `(.L_x_15094) ;  /* 0xfffffffc00ec9947 */ /* 0x004fea000383ffff */
[----:B------:R-:W-:Y:S05]  /*faa0*/  BRA `(.L_x_15091) ;  /* 0xffffff3c00bc7947 */ /* 0x000fea000383ffff */
.L_x_15098:
[----:B-1----:R-:W-:-:S04]  /*fab0*/  IMAD.U32 R3, RZ, RZ, UR6 ;  /* 0x00000006ff037e24 */ /* 0x002fc8000f8e00ff */
[----:B------:R1:W2:Y:S03]  /*fac0*/  SYNCS.PHASECHK.TRANS64.TRYWAIT P1, [R3+URZ+0x16850], R0 ;  /* 0x01685000030075a7 */ /* 0x0002a6000802017f */
[----:B--2---:R-:W-:Y:S05]  /*fad0*/  @!P1 NANOSLEEP.SYNCS 0x989680 ;  /* 0x009896800000995d */ /* 0x004fea0003900000 */
[----:B------:R-:W2:Y:S02]  /*fae0*/  @!P1 SYNCS.PHASECHK.TRANS64 P1, [R3+URZ+0x16850], R0 ;  /* 0x01685000030095a7 */ /* 0x000ea4000802007f */
[----:B--2---:R-:W-:Y:S05]  /*faf0*/  @!P1 BRA `(.L_x_15098) ;  /* 0xfffffffc00ec9947 */ /* 0x004fea000383ffff */
[----:B------:R-:W-:Y:S05]  /*fb00*/  BRA `(.L_x_15095) ;  /* 0xffffff4000387947 */ /* 0x000fea000383ffff */
.L_x_15106:
[----:B-1----:R-:W-:-:S04]  /*fb10*/  IMAD.U32 R3, RZ, RZ, UR6 ;  /* 0x00000006ff037e24 */ /* 0x002fc8000f8e00ff */
[----:B------:R1:W2:Y:S03]  /*fb20*/  SYNCS.PHASECHK.TRANS64.TRYWAIT P1, [R3+URZ+0x16830], R0 ;  /* 0x01683000030075a7 */ /* 0x0002a6000802017f */
[----:B--2---:R-:W-:Y:S05]  /*fb30*/  @!P1 NANOSLEEP.SYNCS 0x989680 ;  /* 0x009896800000995d */ /* 0x004fea0003900000 */
[----:B------:R-:W2:Y:S02]  /*fb40*/  @!P1 SYNCS.PHASECHK.TRANS64 P1, [R3+URZ+0x16830], R0 ;  /* 0x01683000030095a7 */ /* 0x000ea4000802007f */
[----:B--2---:R-:W-:Y:S05]  /*fb50*/  @!P1 BRA `(.L_x_15106) ;  /* 0xfffffffc00ec9947 */ /* 0x004fea000383ffff */
[----:B------:R-:W-:Y:S05]  /*fb60*/  BRA `(.L_x_15103) ;  /* 0xffffff6400407947 */ /* 0x000fea000383ffff */
.L_x_15110:
[----:B-1----:R-:W-:-:S04]  /*fb70*/  IMAD.U32 R3, RZ, RZ, UR6 ;  /* 0x00000006ff037e24 */ /* 0x002fc8000f8e00ff */
[----:B------:R1:W2:Y:S03]  /*fb80*/  SYNCS.PHASECHK.TRANS64.TRYWAIT P1, [R3+URZ+0x16850], R0 ;  /* 0x01685000030075a7 */ /* 0x0002a6000802017f */
[----:B--2---:R-:W-:Y:S05]  /*fb90*/  @!P1 NANOSLEEP.SYNCS 0x989680 ;  /* 0x009896800000995d */ /* 0x004fea0003900000 */
[----:B------:R-:W2:Y:S02]  /*fba0*/  @!P1 SYNCS.PHASECHK.TRANS64 P1, [R3+URZ+0x16850], R0 ;  /* 0x01685000030095a7 */ /* 0x000ea4000802007f */
[----:B--2---:R-:W-:Y:S05]  /*fbb0*/  @!P1 BRA `(.L_x_15110) ;  /* 0xfffffffc00ec9947 */ /* 0x004fea000383ffff */
[----:B------:R-:W-:Y:S05]  /*fbc0*/  BRA `(.L_x_15107) ;  /* 0xffffff6400b07947 */ /* 0x000fea000383ffff */
.L_x_15117:
[----:B-1----:R-:W-:-:S04]  /*fbd0*/  IMAD.U32 R7, RZ, RZ, UR5 ;  /* 0x00000005ff077e24 */ /* 0x002fc8000f8e00ff */
[----:B------:R1:W2:Y:S03]  /*fbe0*/  SYNCS.PHASECHK.TRANS64.TRYWAIT P1, [R7+URZ+0x16850], R6 ;  /* 0x01685006070075a7 */ /* 0x0002a6000802017f */
[----:B--2---:R-:W-:Y:S05]  /*fbf0*/  @!P1 NANOSLEEP.SYNCS 0x989680 ;  /* 0x009896800000995d */ /* 0x004fea0003900000 */
[----:B------:R-:W2:Y:S02]  /*fc00*/  @!P1 SYNCS.PHASECHK.TRANS64 P1, [R7+URZ+0x16850], R6 ;  /* 0x01685006070095a7 */ /* 0x000ea4000802007f */
[----:B--2---:R-:W-:Y:S05]  /*fc10*/  @!P1 BRA `(.L_x_15117) ;  /* 0xfffffffc00ec9947 */ /* 0x004fea000383ffff */
[----:B------:R-:W-:Y:S05]  /*fc20*/  BRA `(.L_x_15116) ;  /* 0xffffff8000207947 */ /* 0x000fea000383ffff */
.L_x_15148:
        /* <DEDUP_REMOVED lines=11> */
.L_x_15213:
[----:B------:R-:W-:Y:S05]  /*fce0*/  BSYNC B0 ;  /* 0x0000000000007941 */ /* 0x000fea0003800000 */
.L_x_15212:
[----:B------:R-:W-:Y:S05]  /*fcf0*/  BRA `(.L_x_15214) ;  /* 0xffffffb800c07947 */ /* 0x000fea000383ffff */
.L_x_15151:
[----:B0-----:R0:W2:Y:S02]  /*fd00*/  SYNCS.PHASECHK.TRANS64.TRYWAIT P0, [R3+URZ+0x16840], R4 ;  /* 0x01684004030075a7 */ /* 0x0010a4000800017f */
[----:B--2---:R-:W-:Y:S05]  /*fd10*/  @!P0 NANOSLEEP.SYNCS 0x989680 ;  /* 0x009896800000895d */ /* 0x004fea0003900000 */
[----:B------:R-:W2:Y:S02]  /*fd20*/  @!P0 SYNCS.PHASECHK.TRANS64 P0, [R3+URZ+0x16840], R4 ;  /* 0x01684004030085a7 */ /* 0x000ea4000800007f */
[----:B--2---:R-:W-:Y:S05]  /*fd30*/  @!P0 BRA `(.L_x_15151) ;  /* 0xfffffffc00f08947 */ /* 0x004fea000383ffff */
[----:B------:R-:W-:Y:S05]  /*fd40*/  BRA `(.L_x_15215) ;  /* 0xffffffbc00207947 */ /* 0x000fea000383ffff */
.L_x_15152:
        /* <DEDUP_REMOVED lines=8> */
.L_x_15217:
[----:B------:R-:W-:Y:S05]  /*fdd0*/  BSYNC B0 ;  /* 0x0000000000007941 */ /* 0x000fea0003800000 */
.L_x_15216:
        /* <DEDUP_REMOVED lines=9> */
.L_x_15218:
[----:B------:R-:W-:Y:S02]  /*fe70*/  IMAD.MOV.U32 R13, RZ, RZ, R2 ;  /* 0x000000ffff0d7224 */ /* 0x000fe400078e0002 */
[----:B------:R-:W-:Y:S02]  /*fe80*/  IMAD.MOV.U32 R12, RZ, RZ, 0x1 ;  /* 0x00000001ff0c7424 */ /* 0x000fe400078e00ff */
[----:B------:R-:W-:-:S07]  /*fe90*/  IMAD.MOV.U32 R7, RZ, RZ, R14 ;  /* 0x000000ffff077224 */ /* 0x000fce00078e000e */
[----:B------:R-:W-:Y:S05]  /*fea0*/  WARPSYNC.COLLECTIVE R15, `(.L_x_15219) ;  /* 0x000000000f087348 */ /* 0x000fea0003c00000 */
[----:B------:R0:W1:Y:S02]  /*feb0*/  SHFL.IDX P6, R14, R13, R12, R11 ;  /* 0x0000000c0d0e7389 */ /* 0x00006400000c000b */
[----:B01----:R-:W-:Y:S01]  /*fec0*/  ENDCOLLECTIVE ;  /* 0x000000000000791b */ /* 0x003fe20003800000 */
.L_x_15219:
        /* <DEDUP_REMOVED lines=15> */
.L_x_15220:
[----:B------:R-:W-:Y:S02]  /*ffc0*/  @P1 IMAD R8, R5, 0x2, R22 ;  /* 0x0000000205081824 */ /* 0x000fe400078e0216 */
[----:B------:R-:W-:Y:S02]  /*ffd0*/  IMAD.MOV.U32 R13, RZ, RZ, R2 ;  /* 0x000000ffff0d7224 */ /* 0x000fe400078e0002 */
[----:B------:R-:W-:Y:S02]  /*ffe0*/  IMAD.MOV.U32 R12, RZ, RZ, 0x2 ;  /* 0x00000002ff0c7424 */ /* 0x000fe400078e00ff */
[----:B------:R-:W-:-:S07]  /*fff0*/  IMAD.MOV.U32 R7, RZ, RZ, R14 ;  /* 0x000000ffff077224 */ /* 0x000fce00078e000e */
[----:B------:R-:W-:Y:S05]  /*10000*/  WARPSYNC.COLLECTIVE R15, `(.L_x_15221) ;  /* 0x000000000f087348 */ /* 0x000fea0003c00000 */
[----:B------:R0:W1:Y:S02]  /*10010*/  SHFL.IDX P6, R14, R13, R12, R11 ;  /* 0x0000000c0d0e7389 */ /* 0x00006400000c000b */
[----:B01----:R-:W-:Y:S01]  /*10020*/  ENDCOLLECTIVE ;  /* 0x000000000000791b */ /* 0x003fe20003800000 */
.L_x_15221:
        /* <DEDUP_REMOVED lines=15> */
.L_x_15222:
[----:B------:R-:W-:Y:S02]  /*10120*/  @P1 IMAD R8, R5, 0x2, R22 ;  /* 0x0000000205081824 */ /* 0x000fe400078e0216 */
[----:B------:R-:W-:Y:S02]  /*10130*/  IMAD.MOV.U32 R13, RZ, RZ, R2 ;  /* 0x000000ffff0d7224 */ /* 0x000fe400078e0002 */
[----:B------:R-:W-:Y:S02]  /*10140*/  IMAD.MOV.U32 R12, RZ, RZ, 0x3 ;  /* 0x00000003ff0c7424 */ /* 0x000fe400078e00ff */
[----:B------:R-:W-:-:S07]  /*10150*/  IMAD.MOV.U32 R7, RZ, RZ, R14 ;  /* 0x000000ffff077224 */ /* 0x000fce00078e000e */
[----:B------:R-:W-:Y:S05]  /*10160*/  WARPSYNC.COLLECTIVE R15, `(.L_x_15223) ;  /* 0x000000000f087348 */ /* 0x000fea0003c00000 */
[----:B------:R0:W1:Y:S02]  /*10170*/  SHFL.IDX P6, R14, R13, R12, R11 ;  /* 0x0000000c0d0e7389 */ /* 0x00006400000c000b */
[----:B01----:R-:W-:Y:S01]  /*10180*/  ENDCOLLECTIVE ;  /* 0x000000000000791b */ /* 0x003fe20003800000 */
.L_x_15223:
        /* <DEDUP_REMOVED lines=15> */
.L_x_15224:
[----:B------:R-:W-:Y:S02]  /*10280*/  @P1 IMAD R8, R5, 0x2, R22 ;  /* 0x0000000205081824 */ /* 0x000fe400078e0216 */
[----:B------:R-:W-:Y:S02]  /*10290*/  IMAD.MOV.U32 R13, RZ, RZ, R2 ;  /* 0x000000ffff0d7224 */ /* 0x000fe400078e0002 */
[----:B------:R-:W-:Y:S02]  /*102a0*/  IMAD.MOV.U32 R12, RZ, RZ, 0x4 ;  /* 0x00000004ff0c7424 */ /* 0x000fe400078e00ff */
[----:B------:R-:W-:-:S07]  /*102b0*/  IMAD.MOV.U32 R7, RZ, RZ, R14 ;  /* 0x000000ffff077224 */ /* 0x000fce00078e000e */
[----:B------:R-:W-:Y:S05]  /*102c0*/  WARPSYNC.COLLECTIVE R15, `(.L_x_15225) ;  /* 0x000000000f087348 */ /* 0x000fea0003c00000 */
[----:B------:R0:W1:Y:S02]  /*102d0*/  SHFL.IDX P6, R14, R13, R12, R11 ;  /* 0x0000000c0d0e7389 */ /* 0x00006400000c000b */
[----:B01----:R-:W-:Y:S01]  /*102e0*/  ENDCOLLECTIVE ;  /* 0x000000000000791b */ /* 0x003fe20003800000 */
.L_x_15225:
        /* <DEDUP_REMOVED lines=15> */
.L_x_15226:
[----:B------:R-:W-:Y:S02]  /*103e0*/  @P1 IMAD R8, R5, 0x2, R22 ;  /* 0x0000000205081824 */ /* 0x000fe400078e0216 */
[----:B------:R-:W-:Y:S02]  /*103f0*/  IMAD.MOV.U32 R13, RZ, RZ, R2 ;  /* 0x000000ffff0d7224 */ /* 0x000fe400078e0002 */
[----:B------:R-:W-:Y:S02]  /*10400*/  IMAD.MOV.U32 R12, RZ, RZ, 0x5 ;  /* 0x00000005ff0c7424 */ /* 0x000fe400078e00ff */
[----:B------:R-:W-:-:S07]  /*10410*/  IMAD.MOV.U32 R7, RZ, RZ, R14 ;  /* 0x000000ffff077224 */ /* 0x000fce00078e000e */
[----:B------:R-:W-:Y:S05]  /*10420*/  WARPSYNC.COLLECTIVE R15, `(.L_x_15227) ;  /* 0x000000000f087348 */ /* 0x000fea0003c00000 */
[----:B------:R0:W1:Y:S02]  /*10430*/  SHFL.IDX P6, R14, R13, R12, R11 ;  /* 0x0000000c0d0e7389 */ /* 0x00006400000c000b */
[----:B01----:R-:W-:Y:S01]  /*10440*/  ENDCOLLECTIVE ;  /* 0x000000000000791b */ /* 0x003fe20003800000 */
.L_x_15227:
        /* <DEDUP_REMOVED lines=15> */
.L_x_15228:
[----:B------:R-:W-:Y:S02]  /*10540*/  @P1 IMAD R8, R5, 0x2, R22 ;  /* 0x0000000205081824 */ /* 0x000fe400078e0216 */
[----:B------:R-:W-:Y:S02]  /*10550*/  IMAD.MOV.U32 R13, RZ, RZ, R2 ;  /* 0x000000ffff0d7224 */ /* 0x000fe400078e0002 */
[----:B------:R-:W-:Y:S02]  /*10560*/  IMAD.MOV.U32 R12, RZ, RZ, 0x6 ;  /* 0x00000006ff0c7424 */ /* 0x000fe400078e00ff */
[----:B------:R-:W-:-:S07]  /*10570*/  IMAD.MOV.U32 R7, RZ, RZ, R14 ;  /* 0x000000ffff077224 */ /* 0x000fce00078e000e */
[----:B------:R-:W-:Y:S05]  /*10580*/  WARPSYNC.COLLECTIVE R15, `(.L_x_15229) ;  /* 0x000000000f087348 */ /* 0x000fea0003c00000 */
[----:B------:R0:W1:Y:S02]  /*10590*/  SHFL.IDX P6, R14, R13, R12, R11 ;  /* 0x0000000c0d0e7389 */ /* 0x00006400000c000b */
[----:B01----:R-:W-:Y:S01]  /*105a0*/  ENDCOLLECTIVE ;  /* 0x000000000000791b */ /* 0x003fe20003800000 */
.L_x_15229:
        /* <DEDUP_REMOVED lines=15> */
.L_x_15230:
[----:B------:R-:W-:Y:S01]  /*106a0*/  @P1 IMAD R8, R5, 0x2, R22 ;  /* 0x0000000205081824 */ /* 0x000fe200078e0216 */
[----:B------:R-:W-:Y:S01]  /*106b0*/  MOV R13, R2 ;  /* 0x00000002000d7202 */ /* 0x000fe20000000f00 */
[----:B------:R-:W-:Y:S02]  /*106c0*/  IMAD.MOV.U32 R12, RZ, RZ, 0x7 ;  /* 0x00000007ff0c7424 */ /* 0x000fe400078e00ff */
[----:B------:R-:W-:-:S07]  /*106d0*/  IMAD.MOV.U32 R7, RZ, RZ, R14 ;  /* 0x000000ffff077224 */ /* 0x000fce00078e000e */
[----:B------:R-:W-:Y:S05]  /*106e0*/  WARPSYNC.COLLECTIVE R15, `(.L_x_15231) ;  /* 0x000000000f087348 */ /* 0x000fea0003c00000 */
[----:B------:R0:W1:Y:S02]  /*106f0*/  SHFL.IDX P6, R14, R13, R12, R11 ;  /* 0x0000000c0d0e7389 */ /* 0x00006400000c000b */
[----:B01----:R-:W-:Y:S01]  /*10700*/  ENDCOLLECTIVE ;  /* 0x000000000000791b */ /* 0x003fe20003800000 */
.L_x_15231:
        /* <DEDUP_REMOVED lines=10> */
.L_x_15232:
[----:B------:R-:W-:Y:S01]  /*107b0*/  @!PT LDS RZ, [RZ] ;  /* 0x00000000fffff984 */ /* 0x000fe20000000800 */
[----:B------:R-:W-:Y:S01]  /*107c0*/  @!PT LDS RZ, [RZ] ;  /* 0x00000000fffff984 */ /* 0x000fe20000000800 */
[----:B------:R-:W-:Y:S01]  /*107d0*/  @!PT LDS RZ, [RZ] ;  /* 0x00000000fffff984 */ /* 0x000fe20000000800 */
[----:B------:R0:W-:Y:S01]  /*107e0*/  @P1 LDGSTS.E.BYPASS.LTC128B.128 [R8+0x11400], desc[UR52][R6.64], !P2 ;  /* 0x1140000006081fae */ /* 0x0001e2000d101d74 */
[----:B------:R-:W-:Y:S01]  /*107f0*/  IMAD.MOV.U32 R0, RZ, RZ, R14 ;  /* 0x000000ffff007224 */ /* 0x000fe200078e000e */
[----:B------:R-:W-:Y:S06]  /*10800*/  BRA `(.L_x_15233) ;  /* 0xffffffb800347947 */ /* 0x000fec000383ffff */
.L_x_15157:
        /* <DEDUP_REMOVED lines=9> */
.L_x_15234:
[C---:B------:R-:W-:Y:S01]  /*108a0*/  VIADD R8, R17.reuse, 0x10 ;  /* 0x0000001011087836 */ /* 0x040fe20000000000 */
[----:B------:R-:W-:Y:S01]  /*108b0*/  ISETP.GE.AND P2, PT, R17, R3, PT ;  /* 0x000000031100720c */ /* 0x000fe20003f46270 */
[----:B------:R-:W-:Y:S02]  /*108c0*/  IMAD.MOV.U32 R13, RZ, RZ, R0 ;  /* 0x000000ffff0d7224 */ /* 0x000fe400078e0000 */
[----:B------:R-:W-:-:S10]  /*108d0*/  IMAD.MOV.U32 R6, RZ, RZ, R14 ;  /* 0x000000ffff067224 */ /* 0x000fd400078e000e */
[----:B------:R-:W-:Y:S05]  /*108e0*/  WARPSYNC.COLLECTIVE R15, `(.L_x_15235) ;  /* 0x000000000f087348 */ /* 0x000fea0003c00000 */
[----:B------:R0:W1:Y:S02]  /*108f0*/  SHFL.IDX P6, R14, R13, R12, R11 ;  /* 0x0000000c0d0e7389 */ /* 0x00006400000c000b */
[----:B01----:R-:W-:Y:S01]  /*10900*/  ENDCOLLECTIVE ;  /* 0x000000000000791b */ /* 0x003fe20003800000 */
.L_x_15235:
[----:B------:R-:W-:Y:S02]  /*10910*/  IMAD.MOV.U32 R13, RZ, RZ, R4 ;  /* 0x000000ffff0d7224 */ /* 0x000fe400078e0004 */
[----:B------:R-:W-:Y:S02]  /*10920*/  IMAD.MOV.U32 R12, RZ, RZ, 0x1 ;  /* 0x00000001ff0c7424 */ /* 0x000fe400078e00ff */
[----:B------:R-:W-:-:S07]  /*10930*/  IMAD.MOV.U32 R7, RZ, RZ, R14 ;  /* 0x000000ffff077224 */ /* 0x000fce00078e000e */
[----:B------:R-:W-:Y:S05]  /*10940*/  WARPSYNC.COLLECTIVE R15, `(.L_x_15236) ;  /* 0x000000000f087348 */ /* 0x000fea0003c00000 */
[----:B------:R0:W1:Y:S02]  /*10950*/  SHFL.IDX P6, R14, R13, R12, R11 ;  /* 0x0000000c0d0e7389 */ /* 0x00006400000c000b */
[----:B01----:R-:W-:Y:S01]  /*10960*/  ENDCOLLECTIVE ;  /* 0x000000000000791b */ /* 0x003fe20003800000 */
.L_x_15236:
        /* <DEDUP_REMOVED lines=11> */
[----:B0-----:R-:W-:-:S07]  /*10a20*/  MOV R6, R14 ;  /* 0x0000000e00067202 */ /* 0x001fce0000000f00 */
[----:B------:R-:W-:Y:S05]  /*10a30*/  WARPSYNC.COLLECTIVE R15, `(.L_x_15237) ;  /* 0x000000000f087348 */ /* 0x000fea0003c00000 */
[----:B------:R0:W1:Y:S02]  /*10a40*/  SHFL.IDX P6, R14, R13, R12, R11 ;  /* 0x0000000c0d0e7389 */ /* 0x00006400000c000b */
[----:B01----:R-:W-:Y:S01]  /*10a50*/  ENDCOLLECTIVE ;  /* 0x000000000000791b */ /* 0x003fe20003800000 */
.L_x_15237:
[----:B------:R-:W-:Y:S02]  /*10a60*/  IMAD.MOV.U32 R13, RZ, RZ, R4 ;  /* 0x000000ffff0d7224 */ /* 0x000fe400078e0004 */
[----:B------:R-:W-:Y:S02]  /*10a70*/  IMAD.MOV.U32 R12, RZ, RZ, 0x2 ;  /* 0x00000002ff0c7424 */ /* 0x000fe400078e00ff */
[----:B------:R-:W-:-:S07]  /*10a80*/  IMAD.MOV.U32 R7, RZ, RZ, R14 ;  /* 0x000000ffff077224 */ /* 0x000fce00078e000e */
[----:B------:R-:W-:Y:S05]  /*10a90*/  WARPSYNC.COLLECTIVE R15, `(.L_x_15238) ;  /* 0x000000000f087348 */ /* 0x000fea0003c00000 */
[----:B------:R0:W1:Y:S02]  /*10aa0*/  SHFL.IDX P6, R14, R13, R12, R11 ;  /* 0x0000000c0d0e7389 */ /* 0x00006400000c000b */
[----:B01----:R-:W-:Y:S01]  /*10ab0*/  ENDCOLLECTIVE ;  /* 0x000000000000791b */ /* 0x003fe20003800000 */
.L_x_15238:
        /* <DEDUP_REMOVED lines=16> */
.L_x_15239:
[----:B------:R-:W-:Y:S02]  /*10bc0*/  IMAD.MOV.U32 R13, RZ, RZ, R4 ;  /* 0x000000ffff0d7224 */ /* 0x000fe400078e0004 */
[----:B------:R-:W-:Y:S02]  /*10bd0*/  IMAD.MOV.U32 R12, RZ, RZ, 0x3 ;  /* 0x00000003ff0c7424 */ /* 0x000fe400078e00ff */
[----:B------:R-:W-:-:S07]  /*10be0*/  IMAD.MOV.U32 R7, RZ, RZ, R14 ;  /* 0x000000ffff077224 */ /* 0x000fce00078e000e */
[----:B------:R-:W-:Y:S05]  /*10bf0*/  WARPSYNC.COLLECTIVE R15, `(.L_x_15240) ;  /* 0x000000000f087348 */ /* 0x000fea0003c00000 */
[----:B------:R0:W1:Y:S02]  /*10c00*/  SHFL.IDX P6, R14, R13, R12, R11 ;  /* 0x0000000c0d0e7389 */ /* 0x00006400000c000b */
[----:B01----:R-:W-:Y:S01]  /*10c10*/  ENDCOLLECTIVE ;  /* 0x000000000000791b */ /* 0x003fe20003800000 */
.L_x_15240:
        /* <DEDUP_REMOVED lines=16> */
.L_x_15241:
[----:B------:R-:W-:Y:S02]  /*10d20*/  IMAD.MOV.U32 R13, RZ, RZ, R4 ;  /* 0x000000ffff0d7224 */ /* 0x000fe400078e0004 */
[----:B------:R-:W-:Y:S01]  /*10d30*/  IMAD.MOV.U32 R12, RZ, RZ, 0x4 ;  /* 0x00000004ff0c7424 */ /* 0x000fe200078e00ff */
[----:B------:R-:W-:-:S07]  /*10d40*/  MOV R7, R14 ;  /* 0x0000000e00077202 */ /* 0x000fce0000000f00 */
[----:B------:R-:W-:Y:S05]  /*10d50*/  WARPSYNC.COLLECTIVE R15, `(.L_x_15242) ;  /* 0x000000000f087348 */ /* 0x000fea0003c00000 */
[----:B------:R0:W1:Y:S02]  /*10d60*/  SHFL.IDX P6, R14, R13, R12, R11 ;  /* 0x0000000c0d0e7389 */ /* 0x00006400000c000b */
[----:B01----:R-:W-:Y:S01]  /*10d70*/  ENDCOLLECTIVE ;  /* 0x000000000000791b */ /* 0x003fe20003800000 */
.L_x_15242:
        /* <DEDUP_REMOVED lines=16> */
.L_x_15243:
[----:B------:R-:W-:Y:S02]  /*10e80*/  IMAD.MOV.U32 R13, RZ, RZ, R4 ;  /* 0x000000ffff0d7224 */ /* 0x000fe400078e0004 */
[----:B------:R-:W-:Y:S02]  /*10e90*/  IMAD.MOV.U32 R12, RZ, RZ, 0x5 ;  /* 0x00000005ff0c7424 */ /* 0x000fe400078e00ff */
[----:B------:R-:W-:-:S07]  /*10ea0*/  IMAD.MOV.U32 R7, RZ, RZ, R14 ;  /* 0x000000ffff077224 */ /* 0x000fce00078e000e */
[----:B------:R-:W-:Y:S05]  /*10eb0*/  WARPSYNC.COLLECTIVE R15, `(.L_x_15244) ;  /* 0x000000000f087348 */ /* 0x000fea0003c00000 */
[----:B------:R0:W1:Y:S02]  /*10ec0*/  SHFL.IDX P6, R14, R13, R12, R11 ;  /* 0x0000000c0d0e7389 */ /* 0x00006400000c000b */
[----:B01----:R-:W-:Y:S01]  /*10ed0*/  ENDCOLLECTIVE ;  /* 0x000000000000791b */ /* 0x003fe20003800000 */
.L_x_15244:
        /* <DEDUP_REMOVED lines=16> */
.L_x_15245:
[----:B------:R-:W-:Y:S02]  /*10fe0*/  IMAD.MOV.U32 R13, RZ, RZ, R4 ;  /* 0x000000ffff0d7224 */ /* 0x000fe400078e0004 */
[----:B------:R-:W-:Y:S02]  /*10ff0*/  IMAD.MOV.U32 R12, RZ, RZ, 0x6 ;  /* 0x00000006ff0c7424 */ /* 0x000fe400078e00ff */
[----:B------:R-:W-:-:S07]  /*11000*/  IMAD.MOV.U32 R7, RZ, RZ, R14 ;  /* 0x000000ffff077224 */ /* 0x000fce00078e000e */
[----:B------:R-:W-:Y:S05]  /*11010*/  WARPSYNC.COLLECTIVE R15, `(.L_x_15246) ;  /* 0x000000000f087348 */ /* 0x000fea0003c00000 */
[----:B------:R0:W1:Y:S02]  /*11020*/  SHFL.IDX P6, R14, R13, R12, R11 ;  /* 0x0000000c0d0e7389 */ /* 0x00006400000c000b */
[----:B01----:R-:W-:Y:S01]  /*11030*/  ENDCOLLECTIVE ;  /* 0x000000000000791b */ /* 0x003fe20003800000 */
.L_x_15246:
        /* <DEDUP_REMOVED lines=16> */
.L_x_15247:
[----:B------:R-:W-:Y:S02]  /*11140*/  IMAD.MOV.U32 R13, RZ, RZ, R4 ;  /* 0x000000ffff0d7224 */ /* 0x000fe400078e0004 */
[----:B------:R-:W-:Y:S02]  /*11150*/  IMAD.MOV.U32 R12, RZ, RZ, 0x7 ;  /* 0x00000007ff0c7424 */ /* 0x000fe400078e00ff */
[----:B------:R-:W-:-:S07]  /*11160*/  IMAD.MOV.U32 R7, RZ, RZ, R14 ;  /* 0x000000ffff077224 */ /* 0x000fce00078e000e */
[----:B------:R-:W-:Y:S05]  /*11170*/  WARPSYNC.COLLECTIVE R15, `(.L_x_15248) ;  /* 0x000000000f087348 */ /* 0x000fea0003c00000 */
[----:B------:R0:W1:Y:S02]  /*11180*/  SHFL.IDX P6, R14, R13, R12, R11 ;  /* 0x0000000c0d0e7389 */ /* 0x00006400000c000b */
[----:B01----:R-:W-:Y:S01]  /*11190*/  ENDCOLLECTIVE ;  /* 0x000000000000791b */ /* 0x003fe20003800000 */
.L_x_15248:
        /* <DEDUP_REMOVED lines=11> */
.L_x_15249:
[----:B------:R-:W-:Y:S01]  /*11250*/  @!PT LDS RZ, [RZ] ;  /* 0x00000000fffff984 */ /* 0x000fe20000000800 */
[----:B------:R-:W-:Y:S01]  /*11260*/  @!PT LDS RZ, [RZ] ;  /* 0x00000000fffff984 */ /* 0x000fe20000000800 */
[----:B------:R-:W-:Y:S01]  /*11270*/  @!PT LDS RZ, [RZ] ;  /* 0x00000000fffff984 */ /* 0x000fe20000000800 */
[----:B------:R0:W-:Y:S01]  /*11280*/  @!P1 LDGSTS.E.BYPASS.LTC128B.128 [R10+0xb400], desc[UR52][R6.64], !P0 ;  /* 0x0b400000060a9fae */ /* 0x0001e2000c101d74 */
[----:B------:R-:W-:Y:S01]  /*11290*/  ISETP.GE.AND P1, PT, R0, R3, PT ;  /* 0x000000030000720c */ /* 0x000fe20003f26270 */
[----:B------:R-:W-:Y:S02]  /*112a0*/  VIADD R0, R17, 0x80 ;  /* 0x0000008011007836 */ /* 0x000fe40000000000 */
[----:B------:R-:W-:Y:S01]  /*112b0*/  IMAD.MOV.U32 R13, RZ, RZ, R2 ;  /* 0x000000ffff0d7224 */ /* 0x000fe200078e0002 */
[----:B------:R-:W-:Y:S01]  /*112c0*/  MOV R12, RZ ;  /* 0x000000ff000c7202 */ /* 0x000fe20000000f00 */
[----:B0-----:R-:W-:-:S08]  /*112d0*/  IMAD.MOV.U32 R6, RZ, RZ, R14 ;  /* 0x000000ffff067224 */ /* 0x001fd000078e000e */
[----:B------:R-:W-:Y:S05]  /*112e0*/  WARPSYNC.COLLECTIVE R15, `(.L_x_15250) ;  /* 0x000000000f087348 */ /* 0x000fea0003c00000 */
[----:B------:R0:W1:Y:S02]  /*112f0*/  SHFL.IDX P6, R14, R13, R12, R11 ;  /* 0x0000000c0d0e7389 */ /* 0x00006400000c000b */
[----:B01----:R-:W-:Y:S01]  /*11300*/  ENDCOLLECTIVE ;  /* 0x000000000000791b */ /* 0x003fe20003800000 */
.L_x_15250:
        /* <DEDUP_REMOVED lines=12> */
.L_x_15251:
[----:B------:R-:W-:Y:S02]  /*113d0*/  IMAD.MOV.U32 R13, RZ, RZ, R2 ;  /* 0x000000ffff0d7224 */ /* 0x000fe400078e0002 */
[----:B------:R-:W-:Y:S02]  /*113e0*/  IMAD.MOV.U32 R12, RZ, RZ, 0x1 ;  /* 0x00000001ff0c7424 */ /* 0x000fe400078e00ff */
[----:B------:R-:W-:-:S07]  /*113f0*/  IMAD.MOV.U32 R4, RZ, RZ, R14 ;  /* 0x000000ffff047224 */ /* 0x000fce00078e000e */
[----:B------:R-:W-:Y:S05]  /*11400*/  WARPSYNC.COLLECTIVE R15, `(.L_x_15252) ;  /* 0x000000000f087348 */ /* 0x000fea0003c00000 */
[----:B------:R0:W1:Y:S02]  /*11410*/  SHFL.IDX P6, R14, R13, R12, R11 ;  /* 0x0000000c0d0e7389 */ /* 0x00006400000c000b */
[----:B01----:R-:W-:Y:S01]  /*11420*/  ENDCOLLECTIVE ;  /* 0x000000000000791b */ /* 0x003fe20003800000 */
.L_x_15252:
        /* <DEDUP_REMOVED lines=16> */
.L_x_15253:
[----:B------:R-:W-:Y:S01]  /*11530*/  IMAD.MOV.U32 R13, RZ, RZ, R2 ;  /* 0x000000ffff0d7224 */ /* 0x000fe200078e0002 */
[----:B------:R-:W-:Y:S01]  /*11540*/  MOV R12, 0x2 ;  /* 0x00000002000c7802 */ /* 0x000fe20000000f00 */
[----:B------:R-:W-:-:S07]  /*11550*/  IMAD.MOV.U32 R6, RZ, RZ, R14 ;  /* 0x000000ffff067224 */ /* 0x000fce00078e000e */
[----:B------:R-:W-:Y:S05]  /*11560*/  WARPSYNC.COLLECTIVE R15, `(.L_x_15254) ;  /* 0x000000000f087348 */ /* 0x000fea0003c00000 */
[----:B------:R0:W1:Y:S02]  /*11570*/  SHFL.IDX P6, R14, R13, R12, R11 ;  /* 0x0000000c0d0e7389 */ /* 0x00006400000c000b */
[----:B01----:R-:W-:Y:S01]  /*11580*/  ENDCOLLECTIVE ;  /* 0x000000000000791b */ /* 0x003fe20003800000 */
.L_x_15254:
        /* <DEDUP_REMOVED lines=13> */
.L_x_15255:
[----:B------:R-:W-:Y:S02]  /*11660*/  IMAD.MOV.U32 R13, RZ, RZ, R2 ;  /* 0x000000ffff0d7224 */ /* 0x000fe400078e0002 */
[----:B------:R-:W-:Y:S02]  /*11670*/  IMAD.MOV.U32 R12, RZ, RZ, 0x3 ;  /* 0x00000003ff0c7424 */ /* 0x000fe400078e00ff */
[----:B------:R-:W-:-:S07]  /*11680*/  IMAD.MOV.U32 R6, RZ, RZ, R14 ;  /* 0x000000ffff067224 */ /* 0x000fce00078e000e */
[----:B------:R-:W-:Y:S05]  /*11690*/  WARPSYNC.COLLECTIVE R15, `(.L_x_15256) ;  /* 0x000000000f087348 */ /* 0x000fea0003c00000 */
[----:B------:R0:W1:Y:S02]  /*116a0*/  SHFL.IDX P6, R14, R13, R12, R11 ;  /* 0x0000000c0d0e7389 */ /* 0x00006400000c000b */
[----:B01----:R-:W-:Y:S01]  /*116b0*/  ENDCOLLECTIVE ;  /* 0x000000000000791b */ /* 0x003fe20003800000 */
.L_x_15256:
        /* <DEDUP_REMOVED lines=12> */
.L_x_15257:
[----:B------:R-:W-:Y:S01]  /*11780*/  IMAD.MOV.U32 R2, RZ, RZ, R14 ;  /* 0x000000ffff027224 */ /* 0x000fe200078e000e */
[----:B------:R-:W-:Y:S06]  /*11790*/  BRA `(.L_x_15258) ;  /* 0xffffffb8001c7947 */ /* 0x000fec000383ffff */
.L_x_15160:
[----:B0-----:R0:W1:Y:S02]  /*117a0*/  SYNCS.PHASECHK.TRANS64.TRYWAIT P0, [R22+URZ+0x16820], R3 ;  /* 0x01682003160075a7 */ /* 0x001064000800017f */
[----:B-1----:R-:W-:Y:S05]  /*117b0*/  @!P0 NANOSLEEP.SYNCS 0x989680 ;  /* 0x009896800000895d */ /* 0x002fea0003900000 */
[----:B------:R-:W1:Y:S02]  /*117c0*/  @!P0 SYNCS.PHASECHK.TRANS64 P0, [R22+URZ+0x16820], R3 ;  /* 0x01682003160085a7 */ /* 0x000e64000800007f */
[----:B-1----:R-:W-:Y:S05]  /*117d0*/  @!P0 BRA `(.L_x_15160) ;  /* 0xfffffffc00f08947 */ /* 0x002fea000383ffff */
[----:B------:R-:W-:Y:S05]  /*117e0*/  BRA `(.L_x_15259) ;  /* 0xffffffb800807947 */ /* 0x000fea000383ffff */
.L_x_15165:
[----:B0-----:R0:W1:Y:S02]  /*117f0*/  SYNCS.PHASECHK.TRANS64.TRYWAIT P0, [R5+URZ+0x16840], R2 ;  /* 0x01684002050075a7 */ /* 0x001064000800017f */
[----:B-1----:R-:W-:Y:S05]  /*11800*/  @!P0 NANOSLEEP.SYNCS 0x989680 ;  /* 0x009896800000895d */ /* 0x002fea0003900000 */
[----:B------:R-:W1:Y:S02]  /*11810*/  @!P0 SYNCS.PHASECHK.TRANS64 P0, [R5+URZ+0x16840], R2 ;  /* 0x01684002050085a7 */ /* 0x000e64000800007f */
[----:B-1----:R-:W-:Y:S05]  /*11820*/  @!P0 BRA `(.L_x_15165) ;  /* 0xfffffffc00f08947 */ /* 0x002fea000383ffff */
[----:B------:R-:W-:Y:S05]  /*11830*/  BRA `(.L_x_15260) ;  /* 0xffffffbc00507947 */ /* 0x000fea000383ffff */
.L_x_15166:
        /* <DEDUP_REMOVED lines=8> */
.L_x_15262:
[----:B------:R-:W-:Y:S05]  /*118c0*/  BSYNC B1 ;  /* 0x0000000000017941 */ /* 0x000fea0003800000 */
.L_x_15261:
        /* <DEDUP_REMOVED lines=10> */
.L_x_15263:
[----:B------:R-:W-:Y:S02]  /*11970*/  IMAD.MOV.U32 R13, RZ, RZ, R10 ;  /* 0x000000ffff0d7224 */ /* 0x000fe400078e000a */
[----:B------:R-:W-:Y:S02]  /*11980*/  IMAD.MOV.U32 R12, RZ, RZ, 0x1 ;  /* 0x00000001ff0c7424 */ /* 0x000fe400078e00ff */
[----:B------:R-:W-:-:S07]  /*11990*/  IMAD.MOV.U32 R2, RZ, RZ, R14 ;  /* 0x000000ffff027224 */ /* 0x000fce00078e000e */
[----:B------:R-:W-:Y:S05]  /*119a0*/  WARPSYNC.COLLECTIVE R15, `(.L_x_15264) ;  /* 0x000000000f087348 */ /* 0x000fea0003c00000 */
[----:B------:R0:W1:Y:S02]  /*119b0*/  SHFL.IDX P6, R14, R13, R12, R11 ;  /* 0x0000000c0d0e7389 */ /* 0x00006400000c000b */
[----:B01----:R-:W-:Y:S01]  /*119c0*/  ENDCOLLECTIVE ;  /* 0x000000000000791b */ /* 0x003fe20003800000 */
.L_x_15264:
        /* <DEDUP_REMOVED lines=11> */
.L_x_15265:
[----:B------:R-:W-:Y:S01]  /*11a80*/  IMAD.MOV.U32 R13, RZ, RZ, R10 ;  /* 0x000000ffff0d7224 */ /* 0x000fe200078e000a */
[----:B------:R-:W-:Y:S01]  /*11a90*/  MOV R12, 0x2 ;  /* 0x00000002000c7802 */ /* 0x000fe20000000f00 */
[----:B------:R-:W-:-:S07]  /*11aa0*/  IMAD.MOV.U32 R2, RZ, RZ, R14 ;  /* 0x000000ffff027224 */ /* 0x000fce00078e000e */
[----:B------:R-:W-:Y:S05]  /*11ab0*/  WARPSYNC.COLLECTIVE R15, `(.L_x_15266) ;  /* 0x000000000f087348 */ /* 0x000fea0003c00000 */
[----:B------:R0:W1:Y:S02]  /*11ac0*/  SHFL.IDX P6, R14, R13, R12, R11 ;  /* 0x0000000c0d0e7389 */ /* 0x00006400000c000b */
[----:B01----:R-:W-:Y:S01]  /*11ad0*/  ENDCOLLECTIVE ;  /* 0x000000000000791b */ /* 0x003fe20003800000 */
.L_x_15266:
        /* <DEDUP_REMOVED lines=11> */
.L_x_15267:
[----:B------:R-:W-:Y:S02]  /*11b90*/  IMAD.MOV.U32 R13, RZ, RZ, R10 ;  /* 0x000000ffff0d7224 */ /* 0x000fe400078e000a */
[----:B------:R-:W-:Y:S02]  /*11ba0*/  IMAD.MOV.U32 R12, RZ, RZ, 0x3 ;  /* 0x00000003ff0c7424 */ /* 0x000fe400078e00ff */
[----:B------:R-:W-:-:S07]  /*11bb0*/  IMAD.MOV.U32 R2, RZ, RZ, R14 ;  /* 0x000000ffff027224 */ /* 0x000fce00078e000e */
[----:B------:R-:W-:Y:S05]  /*11bc0*/  WARPSYNC.COLLECTIVE R15, `(.L_x_15268) ;  /* 0x000000000f087348 */ /* 0x000fea0003c00000 */
[----:B------:R0:W1:Y:S02]  /*11bd0*/  SHFL.IDX P6, R14, R13, R12, R11 ;  /* 0x0000000c0d0e7389 */ /* 0x00006400000c000b */
[----:B01----:R-:W-:Y:S01]  /*11be0*/  ENDCOLLECTIVE ;  /* 0x000000000000791b */ /* 0x003fe20003800000 */
.L_x_15268:
        /* <DEDUP_REMOVED lines=11> */
.L_x_15269:
[----:B------:R-:W-:Y:S02]  /*11ca0*/  IMAD.MOV.U32 R13, RZ, RZ, R10 ;  /* 0x000000ffff0d7224 */ /* 0x000fe400078e000a */
[----:B------:R-:W-:Y:S02]  /*11cb0*/  IMAD.MOV.U32 R12, RZ, RZ, 0x4 ;  /* 0x00000004ff0c7424 */ /* 0x000fe400078e00ff */
[----:B------:R-:W-:-:S07]  /*11cc0*/  IMAD.MOV.U32 R2, RZ, RZ, R14 ;  /* 0x000000ffff027224 */ /* 0x000fce00078e000e */
[----:B------:R-:W-:Y:S05]  /*11cd0*/  WARPSYNC.COLLECTIVE R15, `(.L_x_15270) ;  /* 0x000000000f087348 */ /* 0x000fea0003c00000 */
[----:B------:R0:W1:Y:S02]  /*11ce0*/  SHFL.IDX P6, R14, R13, R12, R11 ;  /* 0x0000000c0d0e7389 */ /* 0x00006400000c000b */
[----:B01----:R-:W-:Y:S01]  /*11cf0*/  ENDCOLLECTIVE ;  /* 0x000000000000791b */ /* 0x003fe20003800000 */
.L_x_15270:
        /* <DEDUP_REMOVED lines=11> */
.L_x_15271:
[----:B------:R-:W-:Y:S02]  /*11db0*/  IMAD.MOV.U32 R13, RZ, RZ, R10 ;  /* 0x000000ffff0d7224 */ /* 0x000fe400078e000a */
[----:B------:R-:W-:Y:S02]  /*11dc0*/  IMAD.MOV.U32 R12, RZ, RZ, 0x5 ;  /* 0x00000005ff0c7424 */ /* 0x000fe400078e00ff */
[----:B------:R-:W-:-:S07]  /*11dd0*/  IMAD.MOV.U32 R2, RZ, RZ, R14 ;  /* 0x000000ffff027224 */ /* 0x000fce00078e000e */
[----:B------:R-:W-:Y:S05]  /*11de0*/  WARPSYNC.COLLECTIVE R15, `(.L_x_15272) ;  /* 0x000000000f087348 */ /* 0x000fea0003c00000 */
[----:B------:R0:W1:Y:S02]  /*11df0*/  SHFL.IDX P6, R14, R13, R12, R11 ;  /* 0x0000000c0d0e7389 */ /* 0x00006400000c000b */
[----:B01----:R-:W-:Y:S01]  /*11e00*/  ENDCOLLECTIVE ;  /* 0x000000000000791b */ /* 0x003fe20003800000 */
.L_x_15272:
        /* <DEDUP_REMOVED lines=11> */
.L_x_15273:
[----:B------:R-:W-:Y:S02]  /*11ec0*/  IMAD.MOV.U32 R13, RZ, RZ, R10 ;  /* 0x000000ffff0d7224 */ /* 0x000fe400078e000a */
[----:B------:R-:W-:Y:S02]  /*11ed0*/  IMAD.MOV.U32 R12, RZ, RZ, 0x6 ;  /* 0x00000006ff0c7424 */ /* 0x000fe400078e00ff */
[----:B------:R-:W-:-:S07]  /*11ee0*/  IMAD.MOV.U32 R2, RZ, RZ, R14 ;  /* 0x000000ffff027224 */ /* 0x000fce00078e000e */
[----:B------:R-:W-:Y:S05]  /*11ef0*/  WARPSYNC.COLLECTIVE R15, `(.L_x_15274) ;  /* 0x000000000f087348 */ /* 0x000fea0003c00000 */
[----:B------:R0:W1:Y:S02]  /*11f00*/  SHFL.IDX P6, R14, R13, R12, R11 ;  /* 0x0000000c0d0e7389 */ /* 0x00006400000c000b */
[----:B01----:R-:W-:Y:S01]  /*11f10*/  ENDCOLLECTIVE ;  /* 0x000000000000791b */ /* 0x003fe20003800000 */
.L_x_15274:
        /* <DEDUP_REMOVED lines=11> */
.L_x_15275:
[----:B------:R-:W-:Y:S02]  /*11fd0*/  IMAD.MOV.U32 R13, RZ, RZ, R10 ;  /* 0x000000ffff0d7224 */ /* 0x000fe400078e000a */
[----:B------:R-:W-:Y:S02]  /*11fe0*/  IMAD.MOV.U32 R12, RZ, RZ, 0x7 ;  /* 0x00000007ff0c7424 */ /* 0x000fe400078e00ff */
[----:B------:R-:W-:-:S07]  /*11ff0*/  IMAD.MOV.U32 R2, RZ, RZ, R14 ;  /* 0x000000ffff027224 */ /* 0x000fce00078e000e */
[----:B------:R-:W-:Y:S05]  /*12000*/  WARPSYNC.COLLECTIVE R15, `(.L_x_15276) ;  /* 0x000000000f087348 */ /* 0x000fea0003c00000 */
[----:B------:R0:W1:Y:S02]  /*12010*/  SHFL.IDX P6, R14, R13, R12, R11 ;  /* 0x0000000c0d0e7389 */ /* 0x00006400000c000b */
[----:B01----:R-:W-:Y:S01]  /*12020*/  ENDCOLLECTIVE ;  /* 0x000000000000791b */ /* 0x003fe20003800000 */
.L_x_15276:
        /* <DEDUP_REMOVED lines=11> */
.L_x_15277:
[----:B------:R-:W-:Y:S01]  /*120e0*/  IMAD.MOV.U32 R2, RZ, RZ, R14 ;  /* 0x000000ffff027224 */ /* 0x000fe200078e000e */
[----:B------:R-:W-:Y:S06]  /*120f0*/  BRA `(.L_x_15278) ;  /* 0xffffffb800407947 */ /* 0x000fec000383ffff */
.L_x_15171:
[----:B-1----:R1:W2:Y:S02]  /*12100*/  SYNCS.PHASECHK.TRANS64.TRYWAIT P0, [R5+URZ+0x16860], R2 ;  /* 0x01686002050075a7 */ /* 0x0022a4000800017f */
[----:B--2---:R-:W-:Y:S05]  /*12110*/  @!P0 NANOSLEEP.SYNCS 0x989680 ;  /* 0x009896800000895d */ /* 0x004fea0003900000 */
[----:B------:R-:W2:Y:S02]  /*12120*/  @!P0 SYNCS.PHASECHK.TRANS64 P0, [R5+URZ+0x16860], R2 ;  /* 0x01686002050085a7 */ /* 0x000ea4000800007f */
[----:B--2---:R-:W-:Y:S05]  /*12130*/  @!P0 BRA `(.L_x_15171) ;  /* 0xfffffffc00f08947 */ /* 0x004fea000383ffff */
[----:B------:R-:W-:Y:S05]  /*12140*/  BRA `(.L_x_15279) ;  /* 0xffffffb800987947 */ /* 0x000fea000383ffff */
.L_x_15172:
        /* <DEDUP_REMOVED lines=8> */
.L_x_15281:
[----:B------:R-:W-:Y:S05]  /*121d0*/  BSYNC B1 ;  /* 0x0000000000017941 */ /* 0x000fea0003800000 */
.L_x_15280:
        /* <DEDUP_REMOVED lines=10> */
.L_x_15282:
[----:B------:R-:W-:Y:S02]  /*12280*/  IMAD.MOV.U32 R13, RZ, RZ, R24 ;  /* 0x000000ffff0d7224 */ /* 0x000fe400078e0018 */
[----:B------:R-:W-:Y:S02]  /*12290*/  IMAD.MOV.U32 R12, RZ, RZ, 0x1 ;  /* 0x00000001ff0c7424 */ /* 0x000fe400078e00ff */
[----:B------:R-:W-:-:S07]  /*122a0*/  IMAD.MOV.U32 R2, RZ, RZ, R14 ;  /* 0x000000ffff027224 */ /* 0x000fce00078e000e */
[----:B------:R-:W-:Y:S05]  /*122b0*/  WARPSYNC.COLLECTIVE R15, `(.L_x_15283) ;  /* 0x000000000f087348 */ /* 0x000fea0003c00000 */
[----:B------:R0:W1:Y:S02]  /*122c0*/  SHFL.IDX P6, R14, R13, R12, R11 ;  /* 0x0000000c0d0e7389 */ /* 0x00006400000c000b */
[----:B01----:R-:W-:Y:S01]  /*122d0*/  ENDCOLLECTIVE ;  /* 0x000000000000791b */ /* 0x003fe20003800000 */
.L_x_15283:
        /* <DEDUP_REMOVED lines=12> */
.L_x_15284:
[----:B------:R-:W-:Y:S02]  /*123a0*/  IMAD.MOV.U32 R13, RZ, RZ, R24 ;  /* 0x000000ffff0d7224 */ /* 0x000fe400078e0018 */
[----:B------:R-:W-:Y:S02]  /*123b0*/  IMAD.MOV.U32 R12, RZ, RZ, 0x2 ;  /* 0x00000002ff0c7424 */ /* 0x000fe400078e00ff */
[----:B------:R-:W-:-:S07]  /*123c0*/  IMAD.MOV.U32 R2, RZ, RZ, R14 ;  /* 0x000000ffff027224 */ /* 0x000fce00078e000e */
[----:B------:R-:W-:Y:S05]  /*123d0*/  WARPSYNC.COLLECTIVE R15, `(.L_x_15285) ;  /* 0x000000000f087348 */ /* 0x000fea0003c00000 */
[----:B------:R0:W1:Y:S02]  /*123e0*/  SHFL.IDX P6, R14, R13, R12, R11 ;  /* 0x0000000c0d0e7389 */ /* 0x00006400000c000b */
[----:B01----:R-:W-:Y:S01]  /*123f0*/  ENDCOLLECTIVE ;  /* 0x000000000000791b */ /* 0x003fe20003800000 */
.L_x_15285:
        /* <DEDUP_REMOVED lines=12> */
.L_x_15286:
[----:B------:R-:W-:Y:S02]  /*124c0*/  IMAD.MOV.U32 R13, RZ, RZ, R24 ;  /* 0x000000ffff0d7224 */ /* 0x000fe400078e0018 */
[----:B------:R-:W-:Y:S02]  /*124d0*/  IMAD.MOV.U32 R12, RZ, RZ, 0x3 ;  /* 0x00000003ff0c7424 */ /* 0x000fe400078e00ff */
[----:B------:R-:W-:-:S07]  /*124e0*/  IMAD.MOV.U32 R2, RZ, RZ, R14 ;  /* 0x000000ffff027224 */ /* 0x000fce00078e000e */
[----:B------:R-:W-:Y:S05]  /*124f0*/  WARPSYNC.COLLECTIVE R15, `(.L_x_15287) ;  /* 0x000000000f087348 */ /* 0x000fea0003c00000 */
[----:B------:R0:W1:Y:S02]  /*12500*/  SHFL.IDX P6, R14, R13, R12, R11 ;  /* 0x0000000c0d0e7389 */ /* 0x00006400000c000b */
[----:B01----:R-:W-:Y:S01]  /*12510*/  ENDCOLLECTIVE ;  /* 0x000000000000791b */ /* 0x003fe20003800000 */
.L_x_15287:
        /* <DEDUP_REMOVED lines=12> */
.L_x_15288:
[----:B------:R-:W-:Y:S01]  /*125e0*/  MOV R13, R24 ;  /* 0x00000018000d7202 */ /* 0x000fe20000000f00 */
[----:B------:R-:W-:Y:S02]  /*125f0*/  IMAD.MOV.U32 R12, RZ, RZ, 0x4 ;  /* 0x00000004ff0c7424 */ /* 0x000fe400078e00ff */
[----:B------:R-:W-:-:S07]  /*12600*/  IMAD.MOV.U32 R2, RZ, RZ, R14 ;  /* 0x000000ffff027224 */ /* 0x000fce00078e000e */
[----:B------:R-:W-:Y:S05]  /*12610*/  WARPSYNC.COLLECTIVE R15, `(.L_x_15289) ;  /* 0x000000000f087348 */ /* 0x000fea0003c00000 */
[----:B------:R0:W1:Y:S02]  /*12620*/  SHFL.IDX P6, R14, R13, R12, R11 ;  /* 0x0000000c0d0e7389 */ /* 0x00006400000c000b */
[----:B01----:R-:W-:Y:S01]  /*12630*/  ENDCOLLECTIVE ;  /* 0x000000000000791b */ /* 0x003fe20003800000 */
.L_x_15289:
        /* <DEDUP_REMOVED lines=12> */
.L_x_15290:
[----:B------:R-:W-:Y:S02]  /*12700*/  IMAD.MOV.U32 R13, RZ, RZ, R24 ;  /* 0x000000ffff0d7224 */ /* 0x000fe400078e0018 */
[----:B------:R-:W-:Y:S02]  /*12710*/  IMAD.MOV.U32 R12, RZ, RZ, 0x5 ;  /* 0x00000005ff0c7424 */ /* 0x000fe400078e00ff */
[----:B------:R-:W-:-:S07]  /*12720*/  IMAD.MOV.U32 R2, RZ, RZ, R14 ;  /* 0x000000ffff027224 */ /* 0x000fce00078e000e */
[----:B------:R-:W-:Y:S05]  /*12730*/  WARPSYNC.COLLECTIVE R15, `(.L_x_15291) ;  /* 0x000000000f087348 */ /* 0x000fea0003c00000 */
[----:B------:R0:W1:Y:S02]  /*12740*/  SHFL.IDX P6, R14, R13, R12, R11 ;  /* 0x0000000c0d0e7389 */ /* 0x00006400000c000b */
[----:B01----:R-:W-:Y:S01]  /*12750*/  ENDCOLLECTIVE ;  /* 0x000000000000791b */ /* 0x003fe20003800000 */
.L_x_15291:
        /* <DEDUP_REMOVED lines=12> */
.L_x_15292:
[----:B------:R-:W-:Y:S02]  /*12820*/  IMAD.MOV.U32 R13, RZ, RZ, R24 ;  /* 0x000000ffff0d7224 */ /* 0x000fe400078e0018 */
[----:B------:R-:W-:Y:S02]  /*12830*/  IMAD.MOV.U32 R12, RZ, RZ, 0x6 ;  /* 0x00000006ff0c7424 */ /* 0x000fe400078e00ff */
[----:B------:R-:W-:-:S07]  /*12840*/  IMAD.MOV.U32 R2, RZ, RZ, R14 ;  /* 0x000000ffff027224 */ /* 0x000fce00078e000e */
[----:B------:R-:W-:Y:S05]  /*12850*/  WARPSYNC.COLLECTIVE R15, `(.L_x_15293) ;  /* 0x000000000f087348 */ /* 0x000fea0003c00000 */
[----:B------:R0:W1:Y:S02]  /*12860*/  SHFL.IDX P6, R14, R13, R12, R11 ;  /* 0x0000000c0d0e7389 */ /* 0x00006400000c000b */
[----:B01----:R-:W-:Y:S01]  /*12870*/  ENDCOLLECTIVE ;  /* 0x000000000000791b */ /* 0x003fe20003800000 */
.L_x_15293:
        /* <DEDUP_REMOVED lines=12> */
.L_x_15294:
[----:B------:R-:W-:Y:S02]  /*12940*/  IMAD.MOV.U32 R13, RZ, RZ, R24 ;  /* 0x000000ffff0d7224 */ /* 0x000fe400078e0018 */
[----:B------:R-:W-:Y:S01]  /*12950*/  IMAD.MOV.U32 R12, RZ, RZ, 0x7 ;  /* 0x00000007ff0c7424 */ /* 0x000fe200078e00ff */
[----:B------:R-:W-:-:S07]  /*12960*/  MOV R2, R14 ;  /* 0x0000000e00027202 */ /* 0x000fce0000000f00 */
[----:B------:R-:W-:Y:S05]  /*12970*/  WARPSYNC.COLLECTIVE R15, `(.L_x_15295) ;  /* 0x000000000f087348 */ /* 0x000fea0003c00000 */
[----:B------:R0:W1:Y:S02]  /*12980*/  SHFL.IDX P6, R14, R13, R12, R11 ;  /* 0x0000000c0d0e7389 */ /* 0x00006400000c000b */
[----:B01----:R-:W-:Y:S01]  /*12990*/  ENDCOLLECTIVE ;  /* 0x000000000000791b */ /* 0x003fe20003800000 */
.L_x_15295:
        /* <DEDUP_REMOVED lines=11> */
.L_x_15296:
[----:B------:R-:W-:Y:S01]  /*12a50*/  IMAD.MOV.U32 R2, RZ, RZ, R14 ;  /* 0x000000ffff027224 */ /* 0x000fe200078e000e */
[----:B------:R-:W-:Y:S06]  /*12a60*/  BRA `(.L_x_15297) ;  /* 0xffffffb400447947 */ /* 0x000fec000383ffff */
.L_x_15180:
[----:B0-----:R0:W1:Y:S02]  /*12a70*/  SYNCS.PHASECHK.TRANS64.TRYWAIT P0, [R0+URZ+0x16860], R3 ;  /* 0x01686003000075a7 */ /* 0x001064000800017f */
[----:B-1----:R-:W-:Y:S05]  /*12a80*/  @!P0 NANOSLEEP.SYNCS 0x989680 ;  /* 0x009896800000895d */ /* 0x002fea0003900000 */
[----:B------:R-:W1:Y:S02]  /*12a90*/  @!P0 SYNCS.PHASECHK.TRANS64 P0, [R0+URZ+0x16860], R3 ;  /* 0x01686003000085a7 */ /* 0x000e64000800007f */
[----:B-1----:R-:W-:Y:S05]  /*12aa0*/  @!P0 BRA `(.L_x_15180) ;  /* 0xfffffffc00f08947 */ /* 0x002fea000383ffff */
[----:B------:R-:W-:Y:S05]  /*12ab0*/  BRA `(.L_x_15298) ;  /* 0xffffffb800607947 */ /* 0x000fea000383ffff */
.L_x_15181:
        /* <DEDUP_REMOVED lines=8> */
.L_x_15300:
[----:B------:R-:W-:Y:S05]  /*12b40*/  BSYNC B0 ;  /* 0x0000000000007941 */ /* 0x000fea0003800000 */
.L_x_15299:
        /* <DEDUP_REMOVED lines=10> */
.L_x_15301:
[----:B------:R-:W-:Y:S02]  /*12bf0*/  ULDC UR4, c[0x0][0x2f4] ;  /* 0x0000bd0000047ab9 */ /* 0x000fe40000000800 */
        /* <DEDUP_REMOVED lines=8> */
.L_x_15302:
        /* <DEDUP_REMOVED lines=11> */
.L_x_15303:
[----:B------:R-:W-:Y:S02]  /*12d30*/  IMAD.MOV.U32 R13, RZ, RZ, R24 ;  /* 0x000000ffff0d7224 */ /* 0x000fe400078e0018 */
[----:B------:R-:W-:Y:S02]  /*12d40*/  IMAD.MOV.U32 R12, RZ, RZ, 0x2 ;  /* 0x00000002ff0c7424 */ /* 0x000fe400078e00ff */
[----:B------:R-:W-:-:S07]  /*12d50*/  IMAD.MOV.U32 R9, RZ, RZ, R14 ;  /* 0x000000ffff097224 */ /* 0x000fce00078e000e */
[----:B------:R-:W-:Y:S05]  /*12d60*/  WARPSYNC.COLLECTIVE R15, `(.L_x_15304) ;  /* 0x000000000f087348 */ /* 0x000fea0003c00000 */
[----:B------:R0:W1:Y:S02]  /*12d70*/  SHFL.IDX P6, R14, R13, R12, R11 ;  /* 0x0000000c0d0e7389 */ /* 0x00006400000c000b */
[----:B01----:R-:W-:Y:S01]  /*12d80*/  ENDCOLLECTIVE ;  /* 0x000000000000791b */ /* 0x003fe20003800000 */
.L_x_15304:
        /* <DEDUP_REMOVED lines=12> */
.L_x_15305:
[----:B------:R-:W-:Y:S01]  /*12e50*/  IMAD.MOV.U32 R13, RZ, RZ, R24 ;  /* 0x000000ffff0d7224 */ /* 0x000fe200078e0018 */
[----:B------:R-:W-:Y:S01]  /*12e60*/  MOV R12, 0x3 ;  /* 0x00000003000c7802 */ /* 0x000fe20000000f00 */
[----:B------:R-:W-:-:S07]  /*12e70*/  IMAD.MOV.U32 R10, RZ, RZ, R14 ;  /* 0x000000ffff0a7224 */ /* 0x000fce00078e000e */
[----:B------:R-:W-:Y:S05]  /*12e80*/  WARPSYNC.COLLECTIVE R15, `(.L_x_15306) ;  /* 0x000000000f087348 */ /* 0x000fea0003c00000 */
[----:B------:R0:W1:Y:S02]  /*12e90*/  SHFL.IDX P6, R14, R13, R12, R11 ;  /* 0x0000000c0d0e7389 */ /* 0x00006400000c000b */
[----:B01----:R-:W-:Y:S01]  /*12ea0*/  ENDCOLLECTIVE ;  /* 0x000000000000791b */ /* 0x003fe20003800000 */
.L_x_15306:
        /* <DEDUP_REMOVED lines=12> */
.L_x_15307:
[----:B------:R-:W-:Y:S02]  /*12f70*/  IMAD.MOV.U32 R13, RZ, RZ, R24 ;  /* 0x000000ffff0d7224 */ /* 0x000fe400078e0018 */
[----:B------:R-:W-:Y:S02]  /*12f80*/  IMAD.MOV.U32 R12, RZ, RZ, 0x4 ;  /* 0x00000004ff0c7424 */ /* 0x000fe400078e00ff */
[----:B------:R-:W-:-:S07]  /*12f90*/  IMAD.MOV.U32 R9, RZ, RZ, R14 ;  /* 0x000000ffff097224 */ /* 0x000fce00078e000e */
[----:B------:R-:W-:Y:S05]  /*12fa0*/  WARPSYNC.COLLECTIVE R15, `(.L_x_15308) ;  /* 0x000000000f087348 */ /* 0x000fea0003c00000 */
[----:B------:R0:W1:Y:S02]  /*12fb0*/  SHFL.IDX P6, R14, R13, R12, R11 ;  /* 0x0000000c0d0e7389 */ /* 0x00006400000c000b */
[----:B01----:R-:W-:Y:S01]  /*12fc0*/  ENDCOLLECTIVE ;  /* 0x000000000000791b */ /* 0x003fe20003800000 */
.L_x_15308:
        /* <DEDUP_REMOVED lines=12> */
.L_x_15309:
[----:B------:R-:W-:Y:S02]  /*13090*/  IMAD.MOV.U32 R13, RZ, RZ, R24 ;  /* 0x000000ffff0d7224 */ /* 0x000fe400078e0018 */
[----:B------:R-:W-:Y:S02]  /*130a0*/  IMAD.MOV.U32 R12, RZ, RZ, 0x5 ;  /* 0x00000005ff0c7424 */ /* 0x000fe400078e00ff */
[----:B------:R-:W-:-:S07]  /*130b0*/  IMAD.MOV.U32 R10, RZ, RZ, R14 ;  /* 0x000000ffff0a7224 */ /* 0x000fce00078e000e */
[----:B------:R-:W-:Y:S05]  /*130c0*/  WARPSYNC.COLLECTIVE R15, `(.L_x_15310) ;  /* 0x000000000f087348 */ /* 0x000fea0003c00000 */
[----:B------:R0:W1:Y:S02]  /*130d0*/  SHFL.IDX P6, R14, R13, R12, R11 ;  /* 0x0000000c0d0e7389 */ /* 0x00006400000c000b */
[----:B01----:R-:W-:Y:S01]  /*130e0*/  ENDCOLLECTIVE ;  /* 0x000000000000791b */ /* 0x003fe20003800000 */
.L_x_15310:
        /* <DEDUP_REMOVED lines=12> */
.L_x_15311:
[----:B------:R-:W-:Y:S02]  /*131b0*/  IMAD.MOV.U32 R13, RZ, RZ, R24 ;  /* 0x000000ffff0d7224 */ /* 0x000fe400078e0018 */
[----:B------:R-:W-:Y:S02]  /*131c0*/  IMAD.MOV.U32 R12, RZ, RZ, 0x6 ;  /* 0x00000006ff0c7424 */ /* 0x000fe400078e00ff */
[----:B------:R-:W-:-:S07]  /*131d0*/  IMAD.MOV.U32 R9, RZ, RZ, R14 ;  /* 0x000000ffff097224 */ /* 0x000fce00078e000e */
[----:B------:R-:W-:Y:S05]  /*131e0*/  WARPSYNC.COLLECTIVE R15, `(.L_x_15312) ;  /* 0x000000000f087348 */ /* 0x000fea0003c00000 */
[----:B------:R0:W1:Y:S02]  /*131f0*/  SHFL.IDX P6, R14, R13, R12, R11 ;  /* 0x0000000c0d0e7389 */ /* 0x00006400000c000b */
[----:B01----:R-:W-:Y:S01]  /*13200*/  ENDCOLLECTIVE ;  /* 0x000000000000791b */ /* 0x003fe20003800000 */
.L_x_15312:
        /* <DEDUP_REMOVED lines=12> */
.L_x_15313:
[----:B------:R-:W-:Y:S02]  /*132d0*/  IMAD.MOV.U32 R13, RZ, RZ, R24 ;  /* 0x000000ffff0d7224 */ /* 0x000fe400078e0018 */
[----:B------:R-:W-:Y:S01]  /*132e0*/  IMAD.MOV.U32 R12, RZ, RZ, 0x7 ;  /* 0x00000007ff0c7424 */ /* 0x000fe200078e00ff */
[----:B------:R-:W-:-:S13]  /*132f0*/  IADD3 R2, P1, R14, R5, RZ ;  /* 0x000000050e027210 */ /* 0x000fda0007f3e0ff */
[----:B------:R-:W-:Y:S05]  /*13300*/  WARPSYNC.COLLECTIVE R15, `(.L_x_15314) ;  /* 0x000000000f087348 */ /* 0x000fea0003c00000 */
[----:B------:R0:W1:Y:S02]  /*13310*/  SHFL.IDX P6, R14, R13, R12, R11 ;  /* 0x0000000c0d0e7389 */ /* 0x00006400000c000b */
[----:B01----:R-:W-:Y:S01]  /*13320*/  ENDCOLLECTIVE ;  /* 0x000000000000791b */ /* 0x003fe20003800000 */
.L_x_15314:
        /* <DEDUP_REMOVED lines=10> */
.L_x_15315:
[----:B------:R-:W-:Y:S05]  /*133d0*/  BRA `(.L_x_15316) ;  /* 0xffffffb400107947 */ /* 0x000fea000383ffff */
.L_x_15186:
        /* <DEDUP_REMOVED lines=8> */
.L_x_15318:
[----:B------:R-:W-:Y:S05]  /*13460*/  BSYNC B0 ;  /* 0x0000000000007941 */ /* 0x000fea0003800000 */
.L_x_15317:
        /* <DEDUP_REMOVED lines=9> */
.L_x_15319:
        /* <DEDUP_REMOVED lines=18> */
.L_x_15320:
[----:B------:R-:W-:Y:S01]  /*13620*/  IMAD.MOV.U32 R12, RZ, RZ, 0x2 ;  /* 0x00000002ff0c7424 */ /* 0x000fe200078e00ff */
[----:B------:R-:W-:-:S05]  /*13630*/  SEL R4, R14, RZ, P1 ;  /* 0x000000ff0e047207 */ /* 0x000fca0000800000 */
[----:B------:R-:W-:-:S04]  /*13640*/  IMAD.IADD R4, R17, 0x1, R4 ;  /* 0x0000000111047824 */ /* 0x000fc800078e0204 */
[----:B------:R-:W-:-:S07]  /*13650*/  IMAD.MOV.U32 R13, RZ, RZ, R4 ;  /* 0x000000ffff0d7224 */ /* 0x000fce00078e0004 */
[----:B------:R-:W-:Y:S05]  /*13660*/  WARPSYNC.COLLECTIVE R15, `(.L_x_15321) ;  /* 0x000000000f087348 */ /* 0x000fea0003c00000 */
[----:B------:R0:W1:Y:S02]  /*13670*/  SHFL.UP P6, R14, R13, R12, R11 ;  /* 0x0400000c0d0e7389 */ /* 0x00006400000c000b */
[----:B01----:R-:W-:Y:S01]  /*13680*/  ENDCOLLECTIVE ;  /* 0x000000000000791b */ /* 0x003fe20003800000 */
.L_x_15321:
[----:B------:R-:W-:Y:S01]  /*13690*/  IMAD.MOV.U32 R12, RZ, RZ, 0x4 ;  /* 0x00000004ff0c7424 */ /* 0x000fe200078e00ff */
[----:B------:R-:W-:-:S05]  /*136a0*/  SEL R3, R14, RZ, P2 ;  /* 0x000000ff0e037207 */ /* 0x000fca0001000000 */
[----:B------:R-:W-:-:S04]  /*136b0*/  IMAD.IADD R6, R4, 0x1, R3 ;  /* 0x0000000104067824 */ /* 0x000fc800078e0203 */
[----:B------:R-:W-:-:S07]  /*136c0*/  IMAD.MOV.U32 R13, RZ, RZ, R6 ;  /* 0x000000ffff0d7224 */ /* 0x000fce00078e0006 */
[----:B------:R-:W-:Y:S05]  /*136d0*/  WARPSYNC.COLLECTIVE R15, `(.L_x_15322) ;  /* 0x000000000f087348 */ /* 0x000fea0003c00000 */
[----:B------:R0:W1:Y:S02]  /*136e0*/  SHFL.UP P6, R14, R13, R12, R11 ;  /* 0x0400000c0d0e7389 */ /* 0x00006400000c000b */
[----:B01----:R-:W-:Y:S01]  /*136f0*/  ENDCOLLECTIVE ;  /* 0x000000000000791b */ /* 0x003fe20003800000 */
.L_x_15322:
[----:B------:R-:W-:Y:S01]  /*13700*/  IMAD.MOV.U32 R12, RZ, RZ, 0x8 ;  /* 0x00000008ff0c7424 */ /* 0x000fe200078e00ff */
[----:B------:R-:W-:-:S05]  /*13710*/  SEL R3, R14, RZ, P3 ;  /* 0x000000ff0e037207 */ /* 0x000fca0001800000 */
[----:B------:R-:W-:-:S05]  /*13720*/  IMAD.IADD R2, R6, 0x1, R3 ;  /* 0x0000000106027824 */ /* 0x000fca00078e0203 */
[----:B------:R-:W-:-:S07]  /*13730*/  MOV R13, R2 ;  /* 0x00000002000d7202 */ /* 0x000fce0000000f00 */
[----:B------:R-:W-:Y:S05]  /*13740*/  WARPSYNC.COLLECTIVE R15, `(.L_x_15323) ;  /* 0x000000000f087348 */ /* 0x000fea0003c00000 */
[----:B------:R0:W1:Y:S02]  /*13750*/  SHFL.UP P6, R14, R13, R12, R11 ;  /* 0x0400000c0d0e7389 */ /* 0x00006400000c000b */
[----:B01----:R-:W-:Y:S01]  /*13760*/  ENDCOLLECTIVE ;  /* 0x000000000000791b */ /* 0x003fe20003800000 */
.L_x_15323:
[----:B------:R-:W-:Y:S01]  /*13770*/  IMAD.MOV.U32 R12, RZ, RZ, 0x10 ;  /* 0x00000010ff0c7424 */ /* 0x000fe200078e00ff */
[----:B------:R-:W-:-:S05]  /*13780*/  SEL R3, R14, RZ, P4 ;  /* 0x000000ff0e037207 */ /* 0x000fca0002000000 */
[----:B------:R-:W-:-:S04]  /*13790*/  IMAD.IADD R3, R2, 0x1, R3 ;  /* 0x0000000102037824 */ /* 0x000fc800078e0203 */
[----:B------:R-:W-:-:S07]  /*137a0*/  IMAD.MOV.U32 R13, RZ, RZ, R3 ;  /* 0x000000ffff0d7224 */ /* 0x000fce00078e0003 */
[----:B------:R-:W-:Y:S05]  /*137b0*/  WARPSYNC.COLLECTIVE R15, `(.L_x_15324) ;  /* 0x000000000f087348 */ /* 0x000fea0003c00000 */
[----:B------:R0:W1:Y:S02]  /*137c0*/  SHFL.UP P6, R14, R13, R12, R11 ;  /* 0x0400000c0d0e7389 */ /* 0x00006400000c000b */
[----:B01----:R-:W-:Y:S01]  /*137d0*/  ENDCOLLECTIVE ;  /* 0x000000000000791b */ /* 0x003fe20003800000 */
.L_x_15324:
        /* <DEDUP_REMOVED lines=8> */
.L_x_15325:
[----:B------:R-:W-:Y:S05]  /*13860*/  BRA `(.L_x_15326) ;  /* 0xffffffb400187947 */ /* 0x000fea000383ffff */
.L_x_15191:
[----:B------:R-:W-:Y:S01]  /*13870*/  BSSY B0, `(.L_x_15327) ;  /* 0x0000008000007945 */ /* 0x000fe20003800000 */
[----:B-----5:R-:W-:Y:S02]  /*13880*/  IMAD.MOV.U32 R13, RZ, RZ, R17 ;  /* 0x000000ffff0d7224 */ /* 0x020fe400078e0011 */
[----:B------:R-:W-:Y:S02]  /*13890*/  IMAD.MOV.U32 R12, RZ, RZ, 0x1 ;  /* 0x00000001ff0c7424 */ /* 0x000fe400078e00ff */
[----:B------:R-:W-:Y:S02]  /*138a0*/  IMAD.MOV.U32 R11, RZ, RZ, RZ ;  /* 0x000000ffff0b7224 */ /* 0x000fe400078e00ff */
[----:B------:R-:W-:-:S07]  /*138b0*/  IMAD.MOV.U32 R15, RZ, RZ, -0x1 ;  /* 0xffffffffff0f7424 */ /* 0x000fce00078e00ff */
[----:B0-----:R-:W-:Y:S05]  /*138c0*/  WARPSYNC.COLLECTIVE R15, `(.L_x_15328) ;  /* 0x000000000f087348 */ /* 0x001fea0003c00000 */
[----:B------:R1:W2:Y:S02]  /*138d0*/  SHFL.UP P6, R14, R13, R12, R11 ;  /* 0x0400000c0d0e7389 */ /* 0x0002a400000c000b */
[----:B012---:R-:W-:Y:S01]  /*138e0*/  ENDCOLLECTIVE ;  /* 0x000000000000791b */ /* 0x007fe20003800000 */
.L_x_15328:
[----:B------:R-:W-:Y:S05]  /*138f0*/  BSYNC B0 ;  /* 0x0000000000007941 */ /* 0x000fea0003800000 */
.L_x_15327:
        /* <DEDUP_REMOVED lines=8> */
.L_x_15329:
[----:B------:R-:W-:Y:S01]  /*13980*/  IMAD.MOV.U32 R12, RZ, RZ, 0x4 ;  /* 0x00000004ff0c7424 */ /* 0x000fe200078e00ff */
[----:B------:R-:W-:-:S05]  /*13990*/  SEL R2, R14, RZ, P2 ;  /* 0x000000ff0e027207 */ /* 0x000fca0001000000 */
[----:B------:R-:W-:-:S04]  /*139a0*/  IMAD.IADD R2, R13, 0x1, R2 ;  /* 0x000000010d027824 */ /* 0x000fc800078e0202 */
[----:B------:R-:W-:-:S07]  /*139b0*/  IMAD.MOV.U32 R13, RZ, RZ, R2 ;  /* 0x000000ffff0d7224 */ /* 0x000fce00078e0002 */
[----:B------:R-:W-:Y:S05]  /*139c0*/  WARPSYNC.COLLECTIVE R15, `(.L_x_15330) ;  /* 0x000000000f087348 */ /* 0x000fea0003c00000 */
[----:B------:R0:W1:Y:S02]  /*139d0*/  SHFL.UP P6, R14, R13, R12, R11 ;  /* 0x0400000c0d0e7389 */ /* 0x00006400000c000b */
[----:B01----:R-:W-:Y:S01]  /*139e0*/  ENDCOLLECTIVE ;  /* 0x000000000000791b */ /* 0x003fe20003800000 */
.L_x_15330:
[----:B------:R-:W-:Y:S01]  /*139f0*/  IMAD.MOV.U32 R12, RZ, RZ, 0x8 ;  /* 0x00000008ff0c7424 */ /* 0x000fe200078e00ff */
[----:B------:R-:W-:-:S05]  /*13a00*/  SEL R3, R14, RZ, P3 ;  /* 0x000000ff0e037207 */ /* 0x000fca0001800000 */
[----:B------:R-:W-:-:S04]  /*13a10*/  IMAD.IADD R3, R2, 0x1, R3 ;  /* 0x0000000102037824 */ /* 0x000fc800078e0203 */
[----:B------:R-:W-:-:S07]  /*13a20*/  IMAD.MOV.U32 R13, RZ, RZ, R3 ;  /* 0x000000ffff0d7224 */ /* 0x000fce00078e0003 */
[----:B------:R-:W-:Y:S05]  /*13a30*/  WARPSYNC.COLLECTIVE R15, `(.L_x_15331) ;  /* 0x000000000f087348 */ /* 0x000fea0003c00000 */
[----:B------:R0:W1:Y:S02]  /*13a40*/  SHFL.UP P6, R14, R13, R12, R11 ;  /* 0x0400000c0d0e7389 */ /* 0x00006400000c000b */
[----:B01----:R-:W-:Y:S01]  /*13a50*/  ENDCOLLECTIVE ;  /* 0x000000000000791b */ /* 0x003fe20003800000 */
.L_x_15331:
[----:B------:R-:W-:Y:S01]  /*13a60*/  IMAD.MOV.U32 R12, RZ, RZ, 0x10 ;  /* 0x00000010ff0c7424 */ /* 0x000fe200078e00ff */
[----:B------:R-:W-:-:S05]  /*13a70*/  SEL R4, R14, RZ, P4 ;  /* 0x000000ff0e047207 */ /* 0x000fca0002000000 */
[----:B------:R-:W-:-:S04]  /*13a80*/  IMAD.IADD R4, R3, 0x1, R4 ;  /* 0x0000000103047824 */ /* 0x000fc800078e0204 */
[----:B------:R-:W-:-:S07]  /*13a90*/  IMAD.MOV.U32 R13, RZ, RZ, R4 ;  /* 0x000000ffff0d7224 */ /* 0x000fce00078e0004 */
[----:B------:R-:W-:Y:S05]  /*13aa0*/  WARPSYNC.COLLECTIVE R15, `(.L_x_15332) ;  /* 0x000000000f087348 */ /* 0x000fea0003c00000 */
[----:B------:R0:W1:Y:S02]  /*13ab0*/  SHFL.UP P6, R14, R13, R12, R11 ;  /* 0x0400000c0d0e7389 */ /* 0x00006400000c000b */
[----:B01----:R-:W-:Y:S01]  /*13ac0*/  ENDCOLLECTIVE ;  /* 0x000000000000791b */ /* 0x003fe20003800000 */
.L_x_15332:
        /* <DEDUP_REMOVED lines=8> */
.L_x_15333:
[----:B------:R-:W-:Y:S05]  /*13b50*/  BRA `(.L_x_15334) ;  /* 0xffffffb000f87947 */ /* 0x000fea000383ffff */
.L_x_15193:
[----:B------:R-:W-:Y:S01]  /*13b60*/  BSSY B0, `(.L_x_15335) ;  /* 0x0000006000007945 */ /* 0x000fe20003800000 */
[----:B------:R-:W-:Y:S01]  /*13b70*/  PLOP3.LUT P6, PT, P6, PT, PT, 0x8, 0x0 ;  /* 0x000000000000781c */ /* 0x000fe200037ce170 */
[----:B------:R-:W-:-:S12]  /*13b80*/  IMAD.MOV.U32 R15, RZ, RZ, -0x1 ;  /* 0xffffffffff0f7424 */ /* 0x000fd800078e00ff */
[----:B0-----:R-:W-:Y:S05]  /*13b90*/  WARPSYNC.COLLECTIVE R15, `(.L_x_15336) ;  /* 0x000000000f087348 */ /* 0x001fea0003c00000 */
[----:B------:R-:W-:Y:S01]  /*13ba0*/  VOTE.ANY R14, PT, P6 ;  /* 0x00000000000e7806 */ /* 0x000fe200030e0100 */
[----:B0-----:R-:W-:Y:S06]  /*13bb0*/  ENDCOLLECTIVE ;  /* 0x000000000000791b */ /* 0x001fec0003800000 */
.L_x_15336:
[----:B------:R-:W-:Y:S05]  /*13bc0*/  BSYNC B0 ;  /* 0x0000000000007941 */ /* 0x000fea0003800000 */
.L_x_15335:
        /* <DEDUP_REMOVED lines=9> */
.L_x_15337:
[----:B------:R-:W-:Y:S01]  /*13c60*/  IMAD.MOV.U32 R17, RZ, RZ, R14 ;  /* 0x000000ffff117224 */ /* 0x000fe200078e000e */
[----:B------:R-:W-:Y:S06]  /*13c70*/  BRA `(.L_x_15338) ;  /* 0xffffffb000e87947 */ /* 0x000fec000383ffff */
.L_x_15195:
[----:B------:R-:W-:Y:S01]  /*13c80*/  BSSY B0, `(.L_x_15339) ;  /* 0x0000007000007945 */ /* 0x000fe20003800000 */
[----:B------:R-:W-:Y:S02]  /*13c90*/  IMAD.MOV.U32 R13, RZ, RZ, R3 ;  /* 0x000000ffff0d7224 */ /* 0x000fe400078e0003 */
[----:B------:R-:W-:Y:S02]  /*13ca0*/  IMAD.MOV.U32 R11, RZ, RZ, 0x1f ;  /* 0x0000001fff0b7424 */ /* 0x000fe400078e00ff */
[----:B------:R-:W-:-:S07]  /*13cb0*/  IMAD.MOV.U32 R15, RZ, RZ, -0x1 ;  /* 0xffffffffff0f7424 */ /* 0x000fce00078e00ff */
[----:B012---:R-:W-:Y:S05]  /*13cc0*/  WARPSYNC.COLLECTIVE R15, `(.L_x_15340) ;  /* 0x000000000f087348 */ /* 0x007fea0003c00000 */
[----:B------:R3:W4:Y:S02]  /*13cd0*/  SHFL.IDX P6, R14, R13, R12, R11 ;  /* 0x0000000c0d0e7389 */ /* 0x00072400000c000b */
[----:B01234-:R-:W-:Y:S01]  /*13ce0*/  ENDCOLLECTIVE ;  /* 0x000000000000791b */ /* 0x01ffe20003800000 */
.L_x_15340:
[----:B------:R-:W-:Y:S05]  /*13cf0*/  BSYNC B0 ;  /* 0x0000000000007941 */ /* 0x000fea0003800000 */
.L_x_15339:
[----:B------:R-:W-:Y:S05]  /*13d00*/  BRA `(.L_x_15194) ;  /* 0xffffffb000e07947 */ /* 0x000fea000383ffff */
.L_x_15199:
[----:B0-----:R0:W1:Y:S02]  /*13d10*/  SYNCS.PHASECHK.TRANS64.TRYWAIT P0, [R5+URZ+0x16820], R0 ;  /* 0x01682000050075a7 */ /* 0x001064000800017f */
[----:B-1----:R-:W-:Y:S05]  /*13d20*/  @!P0 NANOSLEEP.SYNCS 0x989680 ;  /* 0x009896800000895d */ /* 0x002fea0003900000 */
[----:B------:R-:W1:Y:S02]  /*13d30*/  @!P0 SYNCS.PHASECHK.TRANS64 P0, [R5+URZ+0x16820], R0 ;  /* 0x01682000050085a7 */ /* 0x000e64000800007f */
[----:B-1----:R-:W-:Y:S05]  /*13d40*/  @!P0 BRA `(.L_x_15199) ;  /* 0xfffffffc00f08947 */ /* 0x002fea000383ffff */
[----:B------:R-:W-:Y:S05]  /*13d50*/  BRA `(.L_x_15341) ;  /* 0xffffffb800587947 */ /* 0x000fea000383ffff */
.L_x_15200:
        /* <DEDUP_REMOVED lines=11> */
.L_x_15343:
[----:B------:R-:W-:Y:S05]  /*13e10*/  BSYNC B0 ;  /* 0x0000000000007941 */ /* 0x000fea0003800000 */
.L_x_15342:
[----:B------:R-:W-:Y:S05]  /*13e20*/  BRA `(.L_x_15344) ;  /* 0xffffffb800407947 */ /* 0x000fea000383ffff */
.L_x_15203:
[----:B------:R-:W-:Y:S01]  /*13e30*/  BSSY B1, `(.L_x_15345) ;  /* 0x0000006000017945 */ /* 0x000fe20003800000 */
[----:B------:R-:W-:-:S07]  /*13e40*/  IMAD.MOV.U32 R15, RZ, RZ, -0x1 ;  /* 0xffffffffff0f7424 */ /* 0x000fce00078e00ff */
[----:B0-2---:R-:W-:Y:S05]  /*13e50*/  WARPSYNC.COLLECTIVE R15, `(.L_x_15346) ;  /* 0x000000000f0c7348 */ /* 0x005fea0003c00000 */
[----:B------:R-:W-:Y:S02]  /*13e60*/  ELECT P6, UR62, PT ;  /* 0x00000000003e782f */ /* 0x000fe400038c0000 */
[----:B------:R-:W-:Y:S01]  /*13e70*/  MOV R14, UR62 ;  /* 0x0000003e000e7c02 */ /* 0x000fe20008000f00 */
[----:B0-2---:R-:W-:Y:S10]  /*13e80*/  ENDCOLLECTIVE ;  /* 0x000000000000791b */ /* 0x005ff40003800000 */
.L_x_15346:
[----:B------:R-:W-:Y:S05]  /*13e90*/  BSYNC B1 ;  /* 0x0000000000017941 */ /* 0x000fea0003800000 */
.L_x_15345:
[----:B------:R-:W-:Y:S05]  /*13ea0*/  BRA `(.L_x_15347) ;  /* 0xffffffb800387947 */ /* 0x000fea000383ffff */
.L_x_15205:
[----:B0-----:R0:W1:Y:S02]  /*13eb0*/  SYNCS.PHASECHK.TRANS64.TRYWAIT P1, [R3+URZ+0x16840], R2 ;  /* 0x01684002030075a7 */ /* 0x001064000802017f */
[----:B-1----:R-:W-:Y:S05]  /*13ec0*/  @!P1 NANOSLEEP.SYNCS 0x989680 ;  /* 0x009896800000995d */ /* 0x002fea0003900000 */
[----:B------:R-:W1:Y:S02]  /*13ed0*/  @!P1 SYNCS.PHASECHK.TRANS64 P1, [R3+URZ+0x16840], R2 ;  /* 0x01684002030095a7 */ /* 0x000e64000802007f */
[----:B-1----:R-:W-:Y:S05]  /*13ee0*/  @!P1 BRA `(.L_x_15205) ;  /* 0xfffffffc00f09947 */ /* 0x002fea000383ffff */
[----:B------:R-:W-:Y:S05]  /*13ef0*/  BRA `(.L_x_15348) ;  /* 0xffffffb800587947 */ /* 0x000fea000383ffff */
.L_x_15207:
[----:B-1----:R1:W3:Y:S02]  /*13f00*/  SYNCS.PHASECHK.TRANS64.TRYWAIT P1, [R25+URZ+0x16840], R0 ;  /* 0x01684000190075a7 */ /* 0x0022e4000802017f */
[----:B---3--:R-:W-:Y:S05]  /*13f10*/  @!P1 NANOSLEEP.SYNCS 0x989680 ;  /* 0x009896800000995d */ /* 0x008fea0003900000 */
[----:B------:R-:W3:Y:S02]  /*13f20*/  @!P1 SYNCS.PHASECHK.TRANS64 P1, [R25+URZ+0x16840], R0 ;  /* 0x01684000190095a7 */ /* 0x000ee4000802007f */
[----:B---3--:R-:W-:Y:S05]  /*13f30*/  @!P1 BRA `(.L_x_15207) ;  /* 0xfffffffc00f09947 */ /* 0x008fea000383ffff */
[----:B------:R-:W-:Y:S05]  /*13f40*/  BRA `(.L_x_15349) ;  /* 0xffffffb800647947 */ /* 0x000fea000383ffff */
.L_x_15209:
[----:B---3--:R3:W4:Y:S02]  /*13f50*/  SYNCS.PHASECHK.TRANS64.TRYWAIT P1, [R3+URZ+0x16860], R2 ;  /* 0x01686002030075a7 */ /* 0x008724000802017f */
[----:B----4-:R-:W-:Y:S05]  /*13f60*/  @!P1 NANOSLEEP.SYNCS 0x989680 ;  /* 0x009896800000995d */ /* 0x010fea0003900000 */
[----:B------:R-:W4:Y:S02]  /*13f70*/  @!P1 SYNCS.PHASECHK.TRANS64 P1, [R3+URZ+0x16860], R2 ;  /* 0x01686002030095a7 */ /* 0x000f24000802007f */
[----:B----4-:R-:W-:Y:S05]  /*13f80*/  @!P1 BRA `(.L_x_15209) ;  /* 0xfffffffc00f09947 */ /* 0x010fea000383ffff */
[----:B------:R-:W-:Y:S05]  /*13f90*/  BRA `(.L_x_15350) ;  /* 0xffffffb800607947 */ /* 0x000fea000383ffff */
.L_x_15351:
        /* <DEDUP_REMOVED lines=14> */
.L_x_15879:


//--------------------- .text._ZN7cutlass13device_kernelIN5flash11enable_sm90INS1_16FlashAttnFwdSm90INS1_25CollectiveMainloopFwdSm90ILi2EN4cute5tupleIJNS5_1CILi1EEES8_S8_EEENS6_IJNS7_ILi192EEENS7_ILi128EEENS7_ILi64EEEEEELi64ENS_6half_tEfNS_4arch4Sm90ELb1ELb0ELb0ELb1ELb1ELb1ELb0ELb1ELb1ELb1ELb0ELb0EEENS1_21CollectiveEpilogueFwdINS6_IJSA_SC_SB_EEES9_SE_SG_Li384ELb1ELb1ELb0ELb0EEENS1_36VarlenDynamicPersistentTileSchedulerILi192ELi128ELi384ELi128ELb0ELb1ELb1ELb1ELb1ELb1EEEEEEEEEvNT_6ParamsE --------------------------
	.section	.text._ZN7cutlass13device_kernelIN5flash11enable_sm90INS1_16FlashAttnFwdSm90INS1_25CollectiveMainloopFwdSm90ILi2EN4cute5tupleIJNS5_1CILi1EEES8_S8_EEENS6_IJNS7_ILi192EEENS7_ILi128EEENS7_ILi64EEEEEELi64ENS_6half_tEfNS_4arch4Sm90ELb1ELb0ELb0ELb1ELb1ELb1ELb0ELb1ELb1ELb1ELb0ELb0EEENS1_21CollectiveEpilogueFwdINS6_IJSA_SC_SB_EEES9_SE_SG_Li384ELb1ELb1ELb0ELb0EEENS1_36VarlenDynamicPersistentTileSchedulerILi192ELi128ELi384ELi128ELb0ELb1ELb1ELb1ELb1ELb1EEEEEEEEEvNT_6ParamsE,"ax",@progbits
	.align	128
.text._ZN7cutlass13device_kernelIN5flash11enable_sm90INS1_16FlashAttnFwdSm90INS1_25CollectiveMainloopFwdSm90ILi2EN4cute5tupleIJNS5_1CILi1EEES8_S8_EEENS6_IJNS7_ILi192EEENS7_ILi128EEENS7_ILi64EEEEEELi64ENS_6half_tEfNS_4arch4Sm90ELb1ELb0ELb0ELb1ELb1ELb1ELb0ELb1ELb1ELb1ELb0ELb0EEENS1_21CollectiveEpilogueFwdINS6_IJSA_SC_SB_EEES9_SE_SG_Li384ELb1ELb1ELb0ELb0EEENS1_36VarlenDynamicPersistentTileSchedulerILi192ELi128ELi384ELi128ELb0ELb1ELb1ELb1ELb1ELb1EEEEEEEEEvNT_6ParamsE:
        .type           _ZN7cutlass13device_kernelIN5flash11enable_sm90INS1_16FlashAttnFwdSm90INS1_25CollectiveMainloopFwdSm90ILi2EN4cute5tupleIJNS5_1CILi1EEES8_S8_EEENS6_IJNS7_ILi192EEENS7_ILi128EEENS7_ILi64EEEEEELi64ENS_6half_tEfNS_4arch4Sm90ELb1ELb0ELb0ELb1ELb1ELb1ELb0ELb1ELb1ELb1ELb0ELb0EEENS1_21CollectiveEpilogueFwdINS6_IJSA_SC_SB_EEES9_SE_SG_Li384ELb1ELb1ELb0ELb0EEENS1_36VarlenDynamicPersistentTileSchedulerILi192ELi128ELi384ELi128ELb0ELb1ELb1ELb1ELb1ELb1EEEEEEEEEvNT_6ParamsE,@function
        .size           _ZN7cutlass13device_kernelIN5flash11enable_sm90INS1_16FlashAttnFwdSm90INS1_25CollectiveMainloopFwdSm90ILi2EN4cute5tupleIJNS5_1CILi1EEES8_S8_EEENS6_IJNS7_ILi192EEENS7_ILi128EEENS7_ILi64EEEEEELi64ENS_6half_tEfNS_4arch4Sm90ELb1ELb0ELb0ELb1ELb1ELb1ELb0ELb1ELb1ELb1ELb0ELb0EEENS1_21CollectiveEpilogueFwdINS6_IJSA_SC_SB_EEES9_SE_SG_Li384ELb1ELb1ELb0ELb0EEENS1_36VarlenDynamicPersistentTileSchedulerILi192ELi128ELi384ELi128ELb0ELb1ELb1ELb1ELb1ELb1EEEEEEEEEvNT_6ParamsE,(.L_x_15880 - _ZN7cutlass13device_kernelIN5flash11enable_sm90INS1_16FlashAttnFwdSm90INS1_25CollectiveMainloopFwdSm90ILi2EN4cute5tupleIJNS5_1CILi1EEES8_S8_EEENS6_IJNS7_ILi192EEENS7_ILi128EEENS7_ILi64EEEEEELi64ENS_6half_tEfNS_4arch4Sm90ELb1ELb0ELb0ELb1ELb1ELb1ELb0ELb1ELb1ELb1ELb0ELb0EEENS1_21CollectiveEpilogueFwdINS6_IJSA_SC_SB_EEES9_SE_SG_Li384ELb1ELb1ELb0ELb0EEENS1_36VarlenDynamicPersistentTileSchedulerILi192ELi128ELi384ELi128ELb0ELb1ELb1ELb1ELb1ELb1EEEEEEEEEvNT_6ParamsE)
        .other          _ZN7cutlass13device_kernelIN5flash11enable_sm90INS1_16FlashAttnFwdSm90INS1_25CollectiveMainloopFwdSm90ILi2EN4cute5tupleIJNS5_1CILi1EEES8_S8_EEENS6_IJNS7_ILi192EEENS7_ILi128EEENS7_ILi64EEEEEELi64ENS_6half_tEfNS_4arch4Sm90ELb1ELb0ELb0ELb1ELb1ELb1ELb0ELb1ELb1ELb1ELb0ELb0EEENS1_21CollectiveEpilogueFwdINS6_IJSA_SC_SB_EEES9_SE_SG_Li384ELb1ELb1ELb0ELb0EEENS1_36VarlenDynamicPersistentTileSchedulerILi192ELi128ELi384ELi128ELb0ELb1ELb1ELb1ELb1ELb1EEEEEEEEEvNT_6ParamsE,@"STO_CUDA_ENTRY STV_DEFAULT"
_ZN7cutlass13device_kernelIN5flash11enable_sm90INS1_16FlashAttnFwdSm90INS1_25CollectiveMainloopFwdSm90ILi2EN4cute5tupleIJNS5_1CILi1EEES8_S8_EEENS6_IJNS7_ILi192EEENS7_ILi128EEENS7_ILi64EEEEEELi64ENS_6half_tEfNS_4arch4Sm90ELb1ELb0ELb0ELb1ELb1ELb1ELb0ELb1ELb1ELb1ELb0ELb0EEENS1_21CollectiveEpilogueFwdINS6_IJSA_SC_SB_EEES9_SE_SG_Li384ELb1ELb1ELb0ELb0EEENS1_36VarlenDynamicPersistentTileSchedulerILi192ELi128ELi384ELi128ELb0ELb1ELb1ELb1ELb1ELb1EEEEEEEEEvNT_6ParamsE:
        /* <DEDUP_REMOVED lines=17> */
.L_x_15353:
[----:B------:R-:W-:Y:S05]  /*0110*/  BSYNC B0 ;  /* 0x0000000000007941 */ /* 0x000fea0003800000 */
.L_x_15352:
        /* <DEDUP_REMOVED lines=40> */
.L_x_15354:
        /* <DEDUP_REMOVED lines=22> */
.L_x_15355:
        /* <DEDUP_REMOVED lines=18> */
.L_x_15356:
        /* <DEDUP_REMOVED lines=22> */
.L_x_15357:
        /* <DEDUP_REMOVED lines=22> */
.L_x_15358:
        /* <DEDUP_REMOVED lines=9> */
.L_x_15361:
[----:B------:R-:W-:-:S08]  /*0970*/  NOP ;  /* 0x0000000000007918 */ /* 0x000fd00000000000 */
[----:B------:R-:W0:Y:S02]  /*0980*/  USETMAXREG.TRY_ALLOC.CTAPOOL UP0, 0xa0 ;  /* 0x000000a0000079c8 */ /* 0x000e240008000600 */
[----:B0-----:R-:W-:-:S13]  /*0990*/  PLOP3.LUT P0, PT, PT, PT, UP0, 0x80, 0x0 ;  /* 0x000000000000781c */ /* 0x001fda0003f0f008 */
[----:B------:R-:W-:Y:S05]  /*09a0*/  @!P0 BRA `(.L_x_15361) ;  /* 0xfffffffc00f08947 */ /* 0x000fea000383ffff */
[----:B------:R-:W2:Y:S01]  /*09b0*/  S2R R0, SR_TID.X ;  /* 0x0000000000007919 */ /* 0x000ea20000002100 */
[----:B------:R-:W-:Y:S01]  /*09c0*/  LOP3.LUT R23, R23, 0xffffffef, RZ, 0xc0, !PT ;  /* 0xffffffef17177812 */ /* 0x000fe200078ec0ff */
[----:B------:R-:W-:Y:S01]  /*09d0*/  ULDC UR4, c[0x0][0xc3c] ;  /* 0x00030f0000047ab9 */ /* 0x000fe20000000800 */
[----:B--2---:R-:W-:Y:S02]  /*09e0*/  SHF.R.U32.HI R2, RZ, 0x7, R0 ;  /* 0x00000007ff027819 */ /* 0x004fe40000011600 */
[----:B------:R-:W0:Y:S01]  /*09f0*/  S2R R0, SR_CgaCtaId ;  /* 0x0000000000007919 */ /* 0x000e220000008800 */
[----:B------:R-:W-:Y:S06]  /*0a00*/  BAR.ARV 0x8, 0x200 ;  /* 0x0208000000007b1d */ /* 0x000fec0000002000 */
[----:B------:R-:W-:-:S02]  /*0a10*/  ISETP.NE.AND P0, PT, R2, 0x1, PT ;  /* 0x000000010200780c */ /* 0x000fc40003f05270 */
[----:B------:R-:W-:-:S11]  /*0a20*/  MOV R2, 0x400 ;  /* 0x0000040000027802 */ /* 0x000fd60000000f00 */
[----:B------:R-:W-:Y:S06]  /*0a30*/  @!P0 BAR.ARV 0x9, 0x100 ;  /* 0x0244000000008b1d */ /* 0x000fec0000002000 */
[----:B------:R-:W-:Y:S02]  /*0a40*/  @P0 LOP3.LUT R23, R23, 0x10, RZ, 0xfc, !PT ;  /* 0x0000001017170812 */ /* 0x000fe400078efcff */
[----:B------:R-:W-:Y:S01]  /*0a50*/  BAR.SYNC.DEFER_BLOCKING 0x5, 0x200 ;  /* 0x0148000000007b1d */ /* 0x000fe20000010000 */
[----:B0-----:R-:W-:-:S05]  /*0a60*/  LEA R2, R0, R2, 0x18 ;  /* 0x0000000200027211 */ /* 0x001fca00078ec0ff */
[----:B------:R-:W0:Y:S02]  /*0a70*/  LDS.128 R32, [R2+0x168d0] ;  /* 0x0168d00002207984 */ /* 0x000e240000000c00 */
[----:B------:R-:W-:Y:S06]  /*0a80*/  BAR.ARV 0x4, 0x200 ;  /* 0x0108000000007b1d */ /* 0x000fec0000002000 */
[----:B0-----:R-:W-:-:S13]  /*0a90*/  ISETP.GE.AND P0, PT, R35, UR4, PT ;  /* 0x0000000423007c0c */ /* 0x001fda000bf06270 */
[----:B------:R-:W-:Y:S05]  /*0aa0*/  @P0 BRA `(.L_x_15362) ;  /* 0x0000017c006c0947 */ /* 0x000fea0003800000 */
[----:B------:R-:W2:Y:S01]  /*0ab0*/  LDL R13, [R1+0x30] ;  /* 0x00003000010d7983 */ /* 0x000ea20000100800 */
[----:B------:R-:W0:Y:S02]  /*0ac0*/  S2R R0, SR_TID.X ;  /* 0x0000000000007919 */ /* 0x000e240000002100 */
[----:B0-----:R-:W-:-:S05]  /*0ad0*/  VIADD R12, R0, 0xffffff80 ;  /* 0xffffff80000c7836 */ /* 0x001fca0000000000 */
[----:B------:R-:W-:-:S04]  /*0ae0*/  SHF.R.S32.HI R0, RZ, 0x1f, R12 ;  /* 0x0000001fff007819 */ /* 0x000fc8000001140c */
[----:B------:R-:W-:-:S04]  /*0af0*/  LEA.HI R3, R0, R12, RZ, 0x7 ;  /* 0x0000000c00037211 */ /* 0x000fc800078f38ff */
[----:B------:R-:W-:-:S05]  /*0b00*/  LOP3.LUT R4, R3, 0xffffff80, RZ, 0xc0, !PT ;  /* 0xffffff8003047812 */ /* 0x000fca00078ec0ff */
[----:B------:R-:W-:Y:S01]  /*0b10*/  IMAD.IADD R11, R12, 0x1, -R4 ;  /* 0x000000010c0b7824 */ /* 0x000fe200078e0a04 */
[----:B------:R-:W-:-:S04]  /*0b20*/  LEA.HI R4, R0, R12, RZ, 0x4 ;  /* 0x0000000c00047211 */ /* 0x000fc800078f20ff */
[----:B------:R-:W-:Y:S02]  /*0b30*/  SHF.R.S32.HI R6, RZ, 0x1f, R11 ;  /* 0x0000001fff067819 */ /* 0x000fe4000001140b */
[----:B------:R-:W-:Y:S02]  /*0b40*/  SHF.R.S32.HI R7, RZ, 0x4, R4 ;  /* 0x00000004ff077819 */ /* 0x000fe40000011404 */
[----:B------:R-:W-:Y:S02]  /*0b50*/  LEA.HI R8, R6, R11, RZ, 0x2 ;  /* 0x0000000b06087211 */ /* 0x000fe400078f10ff */
[----:B------:R-:W-:Y:S02]  /*0b60*/  SHF.R.S32.HI R14, RZ, 0x7, R3 ;  /* 0x00000007ff0e7819 */ /* 0x000fe40000011403 */
[----:B------:R-:W-:Y:S02]  /*0b70*/  LOP3.LUT R3, R4, 0x3fffff0, RZ, 0xc0, !PT ;  /* 0x03fffff004037812 */ /* 0x000fe400078ec0ff */
[----:B------:R-:W-:-:S02]  /*0b80*/  LEA.HI R5, R0, R12, RZ, 0x5 ;  /* 0x0000000c00057211 */ /* 0x000fc400078f28ff */
[----:B------:R-:W-:Y:S02]  /*0b90*/  LEA.HI R4, R4, R7, RZ, 0x1 ;  /* 0x0000000704047211 */ /* 0x000fe400078f08ff */
[--C-:B------:R-:W-:Y:S02]  /*0ba0*/  SHF.R.S32.HI R9, RZ, 0x2, R8.reuse ;  /* 0x00000002ff097819 */ /* 0x100fe40000011408 */
[----:B------:R-:W-:Y:S01]  /*0bb0*/  SHF.R.S32.HI R10, RZ, 0x1f, R8 ;  /* 0x0000001fff0a7819 */ /* 0x000fe20000011408 */
[----:B------:R-:W-:Y:S01]  /*0bc0*/  IMAD.IADD R3, R12, 0x1, -R3 ;  /* 0x000000010c037824 */ /* 0x000fe200078e0a03 */
[----:B------:R-:W-:Y:S02]  /*0bd0*/  SHF.R.S32.HI R15, RZ, 0x5, R5 ;  /* 0x00000005ff0f7819 */ /* 0x000fe40000011405 */
[----:B------:R-:W-:Y:S02]  /*0be0*/  LOP3.LUT R4, R4, 0x1ffffffe, RZ, 0xc0, !PT ;  /* 0x1ffffffe04047812 */ /* 0x000fe400078ec0ff */
[----:B------:R-:W-:Y:S01]  /*0bf0*/  LEA.HI R10, R10, R9, RZ, 0x3 ;  /* 0x000000090a0a7211 */ /* 0x000fe200078f18ff */
[----:B------:R-:W-:Y:S01]  /*0c00*/  IMAD.HI R5, R14, 0x55555556, RZ ;  /* 0x555555560e057827 */ /* 0x000fe200078e02ff */
[----:B------:R-:W-:-:S02]  /*0c10*/  LEA.HI R6, R6, R11, RZ, 0x5 ;  /* 0x0000000b06067211 */ /* 0x000fc400078f28ff */
[----:B------:R-:W-:Y:S01]  /*0c20*/  LOP3.LUT R10, R10, 0xfffffff8, RZ, 0xc0, !PT ;  /* 0xfffffff80a0a7812 */ /* 0x000fe200078ec0ff */
[----:B------:R-:W-:Y:S02]  /*0c30*/  IMAD.IADD R4, R7, 0x1, -R4 ;  /* 0x0000000107047824 */ /* 0x000fe400078e0a04 */
[----:B------:R-:W-:Y:S01]  /*0c40*/  IMAD R3, R15, 0x10, R3 ;  /* 0x000000100f037824 */ /* 0x000fe200078e0203 */
[----:B------:R-:W-:Y:S02]  /*0c50*/  LEA.HI R5, R5, R5, RZ, 0x1 ;  /* 0x0000000505057211 */ /* 0x000fe400078f08ff */
[----:B------:R-:W-:Y:S01]  /*0c60*/  IADD3 R9, R9, -R10, RZ ;  /* 0x8000000a09097210 */ /* 0x000fe20007ffe0ff */
[----:B------:R-:W-:Y:S01]  /*0c70*/  IMAD R7, R3, 0x8, R4 ;  /* 0x0000000803077824 */ /* 0x000fe200078e0204 */
[----:B------:R-:W-:Y:S02]  /*0c80*/  SHF.R.S32.HI R6, RZ, 0x5, R6 ;  /* 0x00000005ff067819 */ /* 0x000fe40000011406 */
[----:B------:R-:W-:Y:S01]  /*0c90*/  LEA.HI R3, R0, R12, RZ, 0x2 ;  /* 0x0000000c00037211 */ /* 0x000fe200078f10ff */
[----:B------:R-:W-:-:S02]  /*0ca0*/  IMAD R5, R5, -0x3, R14 ;  /* 0xfffffffd05057824 */ /* 0x000fc400078e020e */
[----:B------:R-:W-:Y:S01]  /*0cb0*/  IMAD R6, R6, 0x10, R9 ;  /* 0x0000001006067824 */ /* 0x000fe200078e0209 */
[--C-:B------:R-:W-:Y:S02]  /*0cc0*/  SHF.R.S32.HI R154, RZ, 0x2, R3.reuse ;  /* 0x00000002ff9a7819 */ /* 0x100fe40000011403 */
[----:B------:R-:W-:Y:S01]  /*0cd0*/  LEA.HI R0, R0, R12, RZ, 0x3 ;  /* 0x0000000c00007211 */ /* 0x000fe200078f18ff */
[----:B------:R-:W-:Y:S01]  /*0ce0*/  IMAD R10, R5, 0x40, R6 ;  /* 0x00000040050a7824 */ /* 0x000fe200078e0206 */
[----:B------:R-:W-:Y:S01]  /*0cf0*/  SHF.R.S32.HI R5, RZ, 0x1f, R3 ;  /* 0x0000001fff057819 */ /* 0x000fe20000011403 */
[----:B------:R-:W-:Y:S01]  /*0d00*/  VIADD R6, R154, 0x60 ;  /* 0x000000609a067836 */ /* 0x000fe20000000000 */
[----:B------:R-:W-:Y:S02]  /*0d10*/  LOP3.LUT R3, R3, 0xfffffffc, RZ, 0xc0, !PT ;  /* 0xfffffffc03037812 */ /* 0x000fe400078ec0ff */
[----:B------:R-:W-:Y:S02]  /*0d20*/  SHF.R.S32.HI R4, RZ, 0x3, R0 ;  /* 0x00000003ff047819 */ /* 0x000fe40000011400 */
[----:B------:R-:W-:-:S02]  /*0d30*/  LEA.HI R5, R5, R154, RZ, 0x3 ;  /* 0x0000009a05057211 */ /* 0x000fc400078f18ff */
[----:B------:R-:W-:Y:S01]  /*0d40*/  SHF.R.S32.HI R4, RZ, 0x1f, R6 ;  /* 0x0000001fff047819 */ /* 0x000fe20000011406 */
[----:B------:R-:W-:Y:S01]  /*0d50*/  IMAD.IADD R9, R12, 0x1, -R3 ;  /* 0x000000010c097824 */ /* 0x000fe200078e0a03 */
[----:B------:R-:W-:Y:S02]  /*0d60*/  LOP3.LUT R0, R0, 0xfffffff8, RZ, 0xc0, !PT ;  /* 0xfffffff800007812 */ /* 0x000fe400078ec0ff */
[----:B------:R-:W-:Y:S02]  /*0d70*/  LOP3.LUT R5, R5, 0xfffffff8, RZ, 0xc0, !PT ;  /* 0xfffffff805057812 */ /* 0x000fe400078ec0ff */
[----:B------:R-:W-:Y:S02]  /*0d80*/  LEA.HI R4, R4, R6, RZ, 0x3 ;  /* 0x0000000604047211 */ /* 0x000fe400078f18ff */
[----:B------:R-:W-:Y:S01]  /*0d90*/  SHF.L.U32 R3, R6, 0x6, RZ ;  /* 0x0000000606037819 */ /* 0x000fe200000006ff */
[----:B------:R-:W-:Y:S01]  /*0da0*/  IMAD.IADD R0, R12, 0x1, -R0 ;  /* 0x000000010c007824 */ /* 0x000fe200078e0a00 */
[----:B------:R-:W-:Y:S01]  /*0db0*/  LEA.HI R0, R9, R9, RZ, 0x1 ;  /* 0x0000000909007211 */ /* 0x000fe200078f08ff */
[----:B------:R-:W-:Y:S01]  /*0dc0*/  IMAD.IADD R5, R154, 0x1, -R5 ;  /* 0x000000019a057824 */ /* 0x000fe200078e0a05 */
[----:B------:R-:W-:Y:S01]  /*0dd0*/  LOP3.LUT R3, R3, 0x1c0, RZ, 0xc0, !PT ;  /* 0x000001c003037812 */ /* 0x000fe200078ec0ff */
[C---:B------:R-:W-:Y:S01]  /*0de0*/  IMAD.SHL.U32 R16, R9.reuse, 0x8, RZ ;  /* 0x0000000809107824 */ /* 0x040fe200078e00ff */
[----:B------:R-:W-:Y:S01]  /*0df0*/  STL [R1+0x68], R10 ;  /* 0x0000680a01007387 */ /* 0x000fe20000100800 */
[----:B------:R-:W-:-:S02]  /*0e00*/  IMAD.SHL.U32 R152, R9, 0x4, RZ ;  /* 0x0000000409987824 */ /* 0x000fc400078e00ff */
[----:B------:R-:W-:Y:S01]  /*0e10*/  IMAD.SHL.U32 R4, R4, 0x40, RZ ;  /* 0x0000004004047824 */ /* 0x000fe200078e00ff */
[----:B------:R-:W-:Y:S01]  /*0e20*/  STL [R1+0x58], RZ ;  /* 0x000058ff01007387 */ /* 0x000fe20000100800 */
[----:B------:R-:W-:Y:S02]  /*0e30*/  LOP3.LUT R0, R0, 0x1ffffffe, RZ, 0xc0, !PT ;  /* 0x1ffffffe00007812 */ /* 0x000fe400078ec0ff */
[----:B------:R-:W-:Y:S01]  /*0e40*/  SHF.R.U32.HI R6, RZ, 0x3, R3 ;  /* 0x00000003ff067819 */ /* 0x000fe20000011603 */
[----:B------:R-:W-:Y:S01]  /*0e50*/  STL [R1], RZ ;  /* 0x000000ff01007387 */ /* 0x000fe20000100800 */
[----:B------:R-:W-:Y:S02]  /*0e60*/  LOP3.LUT R3, R3, 0x38, R16, 0xf8, !PT ;  /* 0x0000003803037812 */ /* 0x000fe400078ef810 */
[----:B------:R-:W-:Y:S01]  /*0e70*/  LOP3.LUT R4, R4, 0xfffffe00, RZ, 0xc0, !PT ;  /* 0xfffffe0004047812 */ /* 0x000fe200078ec0ff */
[----:B------:R0:W-:Y:S01]  /*0e80*/  STL [R1+0x38], R5 ;  /* 0x0000380501007387 */ /* 0x0001e20000100800 */
[----:B------:R-:W-:Y:S01]  /*0e90*/  LOP3.LUT R8, R8, 0x7ffffffc, RZ, 0xc0, !PT ;  /* 0x7ffffffc08087812 */ /* 0x000fe200078ec0ff */
[----:B------:R-:W-:Y:S01]  /*0ea0*/  IMAD.IADD R0, R9, 0x1, -R0 ;  /* 0x0000000109007824 */ /* 0x000fe200078e0a00 */
[----:B------:R-:W-:-:S02]  /*0eb0*/  LOP3.LUT R3, R4, R3, R6, 0xf6, !PT ;  /* 0x0000000304037212 */ /* 0x000fc400078ef606 */
[----:B0-----:R-:W-:Y:S01]  /*0ec0*/  IADD3 R5, R152, 0x10, RZ ;  /* 0x0000001098057810 */ /* 0x001fe20007ffe0ff */
[----:B------:R-:W-:-:S03]  /*0ed0*/  IMAD R0, R0, 0x8, R10 ;  /* 0x0000000800007824 */ /* 0x000fc600078e020a */
[----:B------:R-:W-:Y:S01]  /*0ee0*/  SHF.R.S32.HI R6, RZ, 0x1f, R5 ;  /* 0x0000001fff067819 */ /* 0x000fe20000011405 */
[----:B------:R0:W-:Y:S01]  /*0ef0*/  STL [R1+0x4], R5 ;  /* 0x0000040501007387 */ /* 0x0001e20000100800 */
[----:B------:R-:W-:-:S03]  /*0f00*/  IMAD R3, R3, 0x2, R2 ;  /* 0x0000000203037824 */ /* 0x000fc600078e0202 */
[----:B------:R1:W-:Y:S01]  /*0f10*/  STL [R1+0x3c], R4 ;  /* 0x00003c0401007387 */ /* 0x0003e20000100800 */
[----:B0-----:R-:W-:-:S03]  /*0f20*/  IMAD.IADD R5, R11, 0x1, -R8 ;  /* 0x000000010b057824 */ /* 0x001fc600078e0a08 */
[----:B------:R0:W-:Y:S01]  /*0f30*/  STL [R1+0x60], R6 ;  /* 0x0000600601007387 */ /* 0x0001e20000100800 */
[----:B-1----:R-:W-:-:S03]  /*0f40*/  IMAD.SHL.U32 R4, R7, 0x8, RZ ;  /* 0x0000000807047824 */ /* 0x002fc600078e00ff */
[----:B------:R0:W-:Y:S04]  /*0f50*/  STL [R1+0x40], R5 ;  /* 0x0000400501007387 */ /* 0x0001e80000100800 */
[----:B------:R0:W-:Y:S04]  /*0f60*/  STL [R1+0x6c], R4 ;  /* 0x00006c0401007387 */ /* 0x0001e80000100800 */
[----:B------:R0:W-:Y:S04]  /*0f70*/  STL [R1+0x44], R0 ;  /* 0x0000440001007387 */ /* 0x0001e80000100800 */
[----:B------:R0:W-:Y:S01]  /*0f80*/  STL [R1+0x64], R3 ;  /* 0x0000640301007387 */ /* 0x0001e20000100800 */
[----:B------:R-:W-:Y:S01]  /*0f90*/  VIADD R18, R16, 0x20 ;  /* 0x0000002010127836 */ /* 0x000fe20000000000 */
[----:B------:R-:W-:Y:S01]  /*0fa0*/  MOV R19, RZ ;  /* 0x000000ff00137202 */ /* 0x000fe20000000f00 */
[----:B------:R-:W-:Y:S01]  /*0fb0*/  IMAD.MOV.U32 R155, RZ, RZ, RZ ;  /* 0x000000ffff9b7224 */ /* 0x000fe200078e00ff */
[----:B------:R-:W-:Y:S01]  /*0fc0*/  SHF.R.S32.HI R17, RZ, 0x1f, R16 ;  /* 0x0000001fff117819 */ /* 0x000fe20000011410 */
[----:B------:R-:W-:Y:S01]  /*0fd0*/  IMAD.MOV.U32 R22, RZ, RZ, RZ ;  /* 0x000000ffff167224 */ /* 0x000fe200078e00ff */
[----:B------:R-:W-:-:S02]  /*0fe0*/  SHF.R.S32.HI R156, RZ, 0x1f, R18 ;  /* 0x0000001fff9c7819 */ /* 0x000fc40000011412 */
[----:B0-2---:R-:W-:-:S07]  /*0ff0*/  LOP3.LUT R157, R13, 0x1, RZ, 0xfc, !PT ;  /* 0x000000010d9d7812 */ /* 0x005fce00078efcff */
.L_x_15507:
        /* <DEDUP_REMOVED lines=8> */
[----:B---3--:R-:W-:Y:S01]  /*1080*/  IMAD.MOV.U32 R31, RZ, RZ, RZ ;  /* 0x000000ffff1f7224 */ /* 0x008fe200078e00ff */
[----:B------:R-:W-:-:S02]  /*1090*/  ISETP.NE.U32.AND P0, PT, RZ, UR6, PT ;  /* 0x00000006ff007c0c */ /* 0x000fc4000bf05070 */
[----:B------:R-:W-:Y:S02]  /*10a0*/  ISETP.NE.AND.EX P1, PT, RZ, UR5, PT, P1 ;  /* 0x00000005ff007c0c */ /* 0x000fe4000bf25310 */
[----:B------:R-:W-:Y:S02]  /*10b0*/  ISETP.NE.AND.EX P0, PT, RZ, UR7, PT, P0 ;  /* 0x00000007ff007c0c */ /* 0x000fe4000bf05300 */
[----:B--2---:R-:W-:Y:S01]  /*10c0*/  SHF.R.S32.HI R3, RZ, 0x1f, R0 ;  /* 0x0000001fff037819 */ /* 0x004fe20000011400 */
[----:B------:R-:W-:Y:S08]  /*10d0*/  STL [R1+0x54], R0 ;  /* 0x0000540001007387 */ /* 0x000ff00000100800 */
[----:B------:R-:W-:-:S02]  /*10e0*/  @P1 LEA R6, P2, R0, UR4, 0x2 ;  /* 0x0000000400061c11 */ /* 0x000fc4000f8410ff */
[C-C-:B------:R-:W-:Y:S01]  /*10f0*/  SHF.L.U64.HI R32, R0.reuse, 0x2, R3.reuse ;  /* 0x0000000200207819 */ /* 0x140fe20000010203 */
[----:B------:R0:W-:Y:S01]  /*1100*/  STL [R1+0x5c], R3 ;  /* 0x00005c0301007387 */ /* 0x0001e20000100800 */
[C---:B------:R-:W-:Y:S02]  /*1110*/  @P1 LEA.HI.X R7, R0.reuse, UR5, R3, 0x2, P2 ;  /* 0x0000000500071c11 */ /* 0x040fe400090f1403 */
[----:B------:R-:W-:Y:S02]  /*1120*/  ISETP.NE.U32.AND P2, PT, RZ, UR8, PT ;  /* 0x00000008ff007c0c */ /* 0x000fe4000bf45070 */
[----:B------:R-:W-:Y:S02]  /*1130*/  SHF.L.U32 R36, R0, 0x2, RZ ;  /* 0x0000000200247819 */ /* 0x000fe400000006ff */
[----:B------:R-:W-:Y:S01]  /*1140*/  ISETP.NE.AND.EX P2, PT, RZ, UR9, PT, P2 ;  /* 0x00000009ff007c0c */ /* 0x000fe2000bf45320 */
[----:B------:R-:W-:Y:S01]  /*1150*/  ULDC UR4, c[0x0][0x288] ;  /* 0x0000a20000047ab9 */ /* 0x000fe20000000800 */
[----:B------:R-:W-:Y:S01]  /*1160*/  IADD3 R8, P3, R36, UR6, RZ ;  /* 0x0000000624087c10 */ /* 0x000fe2000ff7e0ff */
[----:B0-----:R-:W-:Y:S01]  /*1170*/  IMAD.MOV.U32 R3, RZ, RZ, RZ ;  /* 0x000000ffff037224 */ /* 0x001fe200078e00ff */
[----:B------:R0:W-:Y:S01]  /*1180*/  STL [R1+0x4c], R36 ;  /* 0x00004c2401007387 */ /* 0x0001e20000100800 */
[----:B------:R-:W-:Y:S01]  /*1190*/  IMAD.U32 R10, RZ, RZ, UR4 ;  /* 0x00000004ff0a7e24 */ /* 0x000fe2000f8e00ff */
[----:B------:R-:W-:Y:S01]  /*11a0*/  IADD3.X R9, R32, UR7, RZ, P3, !PT ;  /* 0x0000000720097c10 */ /* 0x000fe20009ffe4ff */
[----:B------:R-:W-:Y:S01]  /*11b0*/  ULDC.64 UR4, c[0x0][0x418] ;  /* 0x0001060000047ab9 */ /* 0x000fe20000000a00 */
[----:B------:R0:W-:Y:S04]  /*11c0*/  STL [R1+0x50], R32 ;  /* 0x0000502001007387 */ /* 0x0001e80000100800 */
[----:B------:R0:W5:Y:S01]  /*11d0*/  @P1 LDG.E R3, desc[UR40][R6.64] ;  /* 0x0000002806031981 */ /* 0x000162000c1e1900 */
[----:B------:R-:W-:-:S03]  /*11e0*/  @P2 IADD3 R4, P1, R36, UR8, RZ ;  /* 0x0000000824042c10 */ /* 0x000fc6000ff3e0ff */
[----:B------:R0:W5:Y:S01]  /*11f0*/  @P0 LDG.E R31, desc[UR40][R8.64] ;  /* 0x00000028081f0981 */ /* 0x000162000c1e1900 */
[----:B------:R-:W-:-:S05]  /*1200*/  @P2 IADD3.X R5, R32, UR9, RZ, P1, !PT ;  /* 0x0000000920052c10 */ /* 0x000fca0008ffe4ff */
[----:B------:R-:W2:Y:S01]  /*1210*/  @P2 LDG.E R10, desc[UR40][R4.64] ;  /* 0x00000028040a2981 */ /* 0x000ea2000c1e1900 */
        /* <DEDUP_REMOVED lines=10> */
[----:B--2---:R0:W-:Y:S01]  /*12c0*/  STL [R1+0x18], R10 ;  /* 0x0000180a01007387 */ /* 0x0041e20000100800 */
[----:B-1----:R-:W-:Y:S05]  /*12d0*/  @P2 BRA `(.L_x_15363) ;  /* 0x0000000000282947 */ /* 0x002fea0003800000 */
        /* <DEDUP_REMOVED lines=10> */
.L_x_15363:
        /* <DEDUP_REMOVED lines=9> */
.L_x_15364:
[----:B------:R-:W-:Y:S05]  /*1410*/  @!P0 BRA `(.L_x_15365) ;  /* 0x00000000000c8947 */ /* 0x000fea0003800000 */
[----:B------:R-:W2:Y:S04]  /*1420*/  LDG.E R5, desc[UR40][R8.64] ;  /* 0x0000002808057981 */ /* 0x000ea8000c1e1900 */
[----:B------:R-:W2:Y:S02]  /*1430*/  LDG.E R30, desc[UR40][R8.64+0x4] ;  /* 0x00000428081e7981 */ /* 0x000ea4000c1e1900 */
[----:B--2---:R-:W-:-:S07]  /*1440*/  IMAD.IADD R30, R30, 0x1, -R5 ;  /* 0x000000011e1e7824 */ /* 0x004fce00078e0a05 */
.L_x_15365:
[----:B------:R-:W-:Y:S01]  /*1450*/  ULDC.64 UR4, c[0x0][0xa10] ;  /* 0x0002840000047ab9 */ /* 0x000fe20000000a00 */
[----:B0-----:R-:W0:Y:S01]  /*1460*/  LDC R8, c[0x0][0x448] ;  /* 0x00011200ff087b82 */ /* 0x001e220000000800 */
[----:B------:R-:W-:-:S04]  /*1470*/  ISETP.NE.U32.AND P0, PT, RZ, UR4, PT ;  /* 0x00000004ff007c0c */ /* 0x000fc8000bf05070 */
[----:B------:R-:W-:Y:S01]  /*1480*/  ISETP.NE.AND.EX P0, PT, RZ, UR5, PT, P0 ;  /* 0x00000005ff007c0c */ /* 0x000fe2000bf05300 */
[----:B------:R-:W-:-:S12]  /*1490*/  ULDC.64 UR4, c[0x0][0xa30] ;  /* 0x00028c0000047ab9 */ /* 0x000fd80000000a00 */
[----:B--2---:R-:W2:Y:S02]  /*14a0*/  @P0 LDC.64 R4, c[0x0][0xa10] ;  /* 0x00028400ff040b82 */ /* 0x004ea40000000a00 */
[----:B--2---:R-:W-:-:S05]  /*14b0*/  @P0 IMAD.WIDE R4, R28, 0x4, R4 ;  /* 0x000000041c040825 */ /* 0x004fca00078e0204 */
        /* <DEDUP_REMOVED lines=8> */
[----:B0-----:R-:W-:Y:S01]  /*1540*/  ISETP.NE.AND P1, PT, R8, 0x1, PT ;  /* 0x000000010800780c */ /* 0x001fe20003f25270 */
[----:B------:R-:W-:Y:S01]  /*1550*/  IMAD R12, R33, 0xc0, RZ ;  /* 0x000000c0210c7824 */ /* 0x000fe200078e02ff */
[----:B------:R-:W-:-:S03]  /*1560*/  IADD3 R8, -R3, R30, RZ ;  /* 0x0000001e03087210 */ /* 0x000fc60007ffe1ff */
[----:B---3--:R-:W-:Y:S01]  /*1570*/  VIADD R4, R12, 0xbf ;  /* 0x000000bf0c047836 */ /* 0x008fe20000000000 */
[----:B------:R0:W-:Y:S01]  /*1580*/  STL [R1+0x28], R12 ;  /* 0x0000280c01007387 */ /* 0x0001e20000100800 */
[----:B------:R-:W-:-:S05]  /*1590*/  IMAD.MOV R27, RZ, RZ, -R8 ;  /* 0x000000ffff1b7224 */ /* 0x000fca00078e0a08 */
[----:B------:R-:W-:Y:S01]  /*15a0*/  VIMNMX R27, RZ, R27, !PT ;  /* 0x0000001bff1b7248 */ /* 0x000fe20007fe0100 */
[----:B------:R-:W3:Y:S08]  /*15b0*/  @P1 LDC R11, c[0x0][0x44c] ;  /* 0x00011300ff0b1b82 */ /* 0x000ef00000000800 */
[----:B------:R-:W1:Y:S01]  /*15c0*/  @P1 LDC R5, c[0x0][0x450] ;  /* 0x00011400ff051b82 */ /* 0x000e620000000800 */
[----:B--2---:R-:W-:-:S02]  /*15d0*/  @P0 IMAD.IADD R29, R9, 0x1, -R0 ;  /* 0x00000001091d0824 */ /* 0x004fc400078e0a00 */
[----:B---3--:R-:W-:-:S04]  /*15e0*/  @P1 IMAD.HI.U32 R0, R4, R11, RZ ;  /* 0x0000000b04001227 */ /* 0x008fc800078e00ff */
[----:B----4-:R-:W-:Y:S01]  /*15f0*/  IMAD.IADD R6, R8, 0x1, R29 ;  /* 0x0000000108067824 */ /* 0x010fe200078e021d */
[----:B-1----:R-:W-:-:S03]  /*1600*/  @P1 SHF.R.U32.HI R4, RZ, R5, R0 ;  /* 0x00000005ff041219 */ /* 0x002fc60000011600 */
        /* <DEDUP_REMOVED lines=43> */
.L_x_15368:
[----:B------:R-:W-:Y:S05]  /*18c0*/  BSYNC B6 ;  /* 0x0000000000067941 */ /* 0x000fea0003800000 */
.L_x_15367:
        /* <DEDUP_REMOVED lines=20> */
.L_x_15370:
[----:B------:R-:W-:Y:S05]  /*1a10*/  BSYNC B6 ;  /* 0x0000000000067941 */ /* 0x000fea0003800000 */
.L_x_15369:
[----:B------:R-:W2:Y:S01]  /*1a20*/  LDL R14, [R1+0x38] ;  /* 0x00003800010e7983 */ /* 0x000ea20000100800 */
[----:B------:R-:W-:Y:S01]  /*1a30*/  ULDC.64 UR4, c[0x0][0x9f8] ;  /* 0x00027e0000047ab9 */ /* 0x000fe20000000a00 */
[----:B------:R-:W0:Y:S01]  /*1a40*/  LDC.64 R4, c[0x0][0x3f8] ;  /* 0x0000fe00ff047b82 */ /* 0x000e220000000a00 */
[----:B------:R-:W-:Y:S01]  /*1a50*/  ISETP.NE.U32.AND P0, PT, RZ, UR4, PT ;  /* 0x00000004ff007c0c */ /* 0x000fe2000bf05070 */
[----:B------:R-:W3:Y:S03]  /*1a60*/  LDL R12, [R1+0x3c] ;  /* 0x00003c00010c7983 */ /* 0x000ee60000100800 */
[----:B------:R-:W-:-:S03]  /*1a70*/  ISETP.NE.AND.EX P0, PT, RZ, UR5, PT, P0 ;  /* 0x00000005ff007c0c */ /* 0x000fc6000bf05300 */
[----:B------:R-:W1:Y:S08]  /*1a80*/  LDC.64 R62, c[0x0][0x408] ;  /* 0x00010200ff3e7b82 */ /* 0x000e700000000a00 */
[----:B------:R-:W4:Y:S02]  /*1a90*/  LDC R59, c[0x0][0x3f4] ;  /* 0x0000fd00ff3b7b82 */ /* 0x000f240000000800 */
[----:B------:R-:W-:-:S04]  /*1aa0*/  @P0 IADD3 R6, P1, R36, UR4, RZ ;  /* 0x0000000424060c10 */ /* 0x000fc8000ff3e0ff */
[----:B------:R-:W-:-:S05]  /*1ab0*/  @P0 IADD3.X R7, R32, UR5, RZ, P1, !PT ;  /* 0x0000000520070c10 */ /* 0x000fca0008ffe4ff */
[----:B------:R4:W3:Y:S01]  /*1ac0*/  @P0 LDG.E R28, desc[UR40][R6.64] ;  /* 0x00000028061c0981 */ /* 0x0008e2000c1e1900 */
[----:B------:R-:W4:Y:S01]  /*1ad0*/  S2R R32, SR_TID.X ;  /* 0x0000000000207919 */ /* 0x000f220000002100 */
[----:B------:R-:W-:Y:S02]  /*1ae0*/  SHF.R.S32.HI R3, RZ, 0x1f, R154 ;  /* 0x0000001fff037819 */ /* 0x000fe4000001149a */
[----:B------:R-:W-:-:S03]  /*1af0*/  SHF.R.S32.HI R153, RZ, 0x1f, R152 ;  /* 0x0000001fff997819 */ /* 0x000fc60000011498 */
[C---:B0-----:R-:W-:Y:S02]  /*1b00*/  IMAD R0, R3.reuse, R4, RZ ;  /* 0x0000000403007224 */ /* 0x041fe400078e02ff */
[----:B-1----:R-:W-:Y:S01]  /*1b10*/  IMAD R3, R3, R62, RZ ;  /* 0x0000003e03037224 */ /* 0x002fe200078e02ff */
[----:B----4-:R-:W-:Y:S01]  /*1b20*/  ISETP.GE.AND P0, PT, R16, R59, PT ;  /* 0x0000003b1000720c */ /* 0x010fe20003f06270 */
[C---:B------:R-:W-:Y:S01]  /*1b30*/  IMAD R13, R154.reuse, R5, R0 ;  /* 0x000000059a0d7224 */ /* 0x040fe200078e0200 */
[----:B-----5:R-:W-:Y:S01]  /*1b40*/  SHF.R.S32.HI R7, RZ, 0x1f, R24 ;  /* 0x0000001fff077819 */ /* 0x020fe20000011418 */
[----:B------:R-:W-:-:S04]  /*1b50*/  IMAD.WIDE.U32 R10, R154, R4, R16 ;  /* 0x000000049a0a7225 */ /* 0x000fc800078e0010 */
[----:B------:R-:W-:Y:S01]  /*1b60*/  IMAD.WIDE.U32 R8, R154, R4, R152 ;  /* 0x000000049a087225 */ /* 0x000fe200078e0098 */
[----:B------:R-:W-:-:S03]  /*1b70*/  IADD3 R11, R13, R11, RZ ;  /* 0x0000000b0d0b7210 */ /* 0x000fc60007ffe0ff */
[----:B------:R-:W-:Y:S02]  /*1b80*/  IMAD R15, R154, R63, R3 ;  /* 0x0000003f9a0f7224 */ /* 0x000fe400078e0203 */
[----:B------:R-:W-:Y:S01]  /*1b90*/  VIADD R36, R32, 0xffffff80 ;  /* 0xffffff8020247836 */ /* 0x000fe20000000000 */
[----:B------:R-:W-:-:S04]  /*1ba0*/  SHF.R.U32.HI R35, RZ, 0x7, R32 ;  /* 0x00000007ff237819 */ /* 0x000fc80000011620 */
[----:B------:R-:W-:-:S04]  /*1bb0*/  SHF.R.S32.HI R32, RZ, 0x1f, R36 ;  /* 0x0000001fff207819 */ /* 0x000fc80000011424 */
[----:B------:R-:W-:Y:S02]  /*1bc0*/  LEA.HI R32, R32, R36, RZ, 0x2 ;  /* 0x0000002420207211 */ /* 0x000fe400078f10ff */
[----:B------:R-:W-:Y:S02]  /*1bd0*/  SEL R3, R59, RZ, P0 ;  /* 0x000000ff3b037207 */ /* 0x000fe40000000000 */
[----:B------:R-:W-:Y:S01]  /*1be0*/  LOP3.LUT R32, R32, 0xfffffffc, RZ, 0xc0, !PT ;  /* 0xfffffffc20207812 */ /* 0x000fe200078ec0ff */
[----:B------:R-:W-:Y:S02]  /*1bf0*/  IMAD R6, R7, R4, RZ ;  /* 0x0000000407067224 */ /* 0x000fe400078e02ff */
[----:B------:R-:W-:Y:S02]  /*1c00*/  IMAD.IADD R9, R9, 0x1, R13 ;  /* 0x0000000109097824 */ /* 0x000fe400078e020d */
[-C--:B------:R-:W-:Y:S02]  /*1c10*/  IMAD R7, R7, R62.reuse, RZ ;  /* 0x0000003e07077224 */ /* 0x080fe400078e02ff */
[----:B------:R-:W-:Y:S01]  /*1c20*/  IMAD.WIDE.U32 R52, R154, R62, R152 ;  /* 0x0000003e9a347225 */ /* 0x000fe200078e0098 */
[----:B------:R-:W-:-:S03]  /*1c30*/  SHF.L.U64.HI R66, R4, 0x7, R5 ;  /* 0x0000000704427819 */ /* 0x000fc60000010205 */
[----:B------:R-:W-:Y:S01]  /*1c40*/  IMAD.WIDE.U32 R54, R154, R62, R16 ;  /* 0x0000003e9a367225 */ /* 0x000fe200078e0010 */
[----:B------:R-:W-:-:S03]  /*1c50*/  SHF.L.U64.HI R64, R62, 0x7, R63 ;  /* 0x000000073e407819 */ /* 0x000fc6000001023f */
[----:B------:R-:W-:Y:S02]  /*1c60*/  IMAD.IADD R3, R16, 0x1, R3 ;  /* 0x0000000110037824 */ /* 0x000fe400078e0203 */
[----:B------:R-:W-:Y:S02]  /*1c70*/  IMAD.IADD R32, R36, 0x1, -R32 ;  /* 0x0000000124207824 */ /* 0x000fe400078e0a20 */
[----:B------:R-:W-:Y:S02]  /*1c80*/  IMAD.IADD R68, R31, 0x1, R30 ;  /* 0x000000011f447824 */ /* 0x000fe400078e021e */
[----:B------:R-:W-:Y:S01]  /*1c90*/  IMAD.WIDE.U32 R20, R24, R4, R8 ;  /* 0x0000000418147225 */ /* 0x000fe200078e0008 */
[----:B------:R-:W-:-:S03]  /*1ca0*/  ISETP.NE.AND P6, PT, R35, 0x1, PT ;  /* 0x000000012300780c */ /* 0x000fc60003fc5270 */
[----:B------:R-:W-:Y:S01]  /*1cb0*/  IMAD.WIDE.U32 R30, R24, R4, R10 ;  /* 0x00000004181e7225 */ /* 0x000fe200078e000a */
[----:B------:R-:W-:-:S03]  /*1cc0*/  SHF.R.S32.HI R0, RZ, 0x1f, R3 ;  /* 0x0000001fff007819 */ /* 0x000fc60000011403 */
[----:B------:R-:W-:Y:S02]  /*1cd0*/  IMAD.SHL.U32 R65, R4, 0x80, RZ ;  /* 0x0000008004417824 */ /* 0x000fe400078e00ff */
[----:B------:R-:W-:Y:S02]  /*1ce0*/  IMAD R7, R24, R63, R7 ;  /* 0x0000003f18077224 */ /* 0x000fe400078e0207 */
[----:B------:R-:W-:Y:S02]  /*1cf0*/  IMAD.IADD R53, R53, 0x1, R15 ;  /* 0x0000000135357824 */ /* 0x000fe400078e020f */
[----:B------:R-:W-:Y:S01]  /*1d00*/  IMAD.IADD R55, R15, 0x1, R55 ;  /* 0x000000010f377824 */ /* 0x000fe200078e0237 */
[----:B------:R-:W-:Y:S01]  /*1d10*/  LEA.HI R0, R0, R3, RZ, 0x3 ;  /* 0x0000000300007211 */ /* 0x000fe200078f18ff */
[----:B------:R-:W-:-:S04]  /*1d20*/  IMAD.WIDE.U32 R52, R24, R62, R52 ;  /* 0x0000003e18347225 */ /* 0x000fc800078e0034 */
[----:B------:R-:W-:-:S04]  /*1d30*/  IMAD.WIDE.U32 R54, R24, R62, R54 ;  /* 0x0000003e18367225 */ /* 0x000fc800078e0036 */
[----:B------:R-:W-:Y:S02]  /*1d40*/  VIADD R82, R35, 0x8 ;  /* 0x0000000823527836 */ /* 0x000fe40000000000 */
[----:B------:R-:W-:Y:S02]  /*1d50*/  IMAD R60, R32, 0x60, R154 ;  /* 0x00000060203c7824 */ /* 0x000fe400078e029a */
[----:B------:R-:W-:Y:S01]  /*1d60*/  IMAD R3, R24, R5, R6 ;  /* 0x0000000518037224 */ /* 0x000fe200078e0206 */
[----:B------:R-:W-:Y:S01]  /*1d70*/  LOP3.LUT R6, R0, 0xfffffff8, RZ, 0xc0, !PT ;  /* 0xfffffff800067812 */ /* 0x000fe200078ec0ff */
[----:B------:R-:W-:Y:S02]  /*1d80*/  IMAD.IADD R35, R53, 0x1, R7 ;  /* 0x0000000135237824 */ /* 0x000fe400078e0207 */
[----:B------:R-:W-:Y:S01]  /*1d90*/  IMAD.IADD R32, R7, 0x1, R55 ;  /* 0x0000000107207824 */ /* 0x000fe200078e0237 */
[----:B------:R-:W-:Y:S01]  /*1da0*/  SHF.R.S32.HI R7, RZ, 0x3, R0 ;  /* 0x00000003ff077819 */ /* 0x000fe20000011400 */
[----:B------:R-:W-:Y:S05]  /*1db0*/  @!P6 WARPSYNC.ALL ;  /* 0x000000000000e948 */ /* 0x000fea0003800000 */
[----:B------:R-:W-:Y:S01]  /*1dc0*/  IADD3 R57, R21, R3, RZ ;  /* 0x0000000315397210 */ /* 0x000fe20007ffe0ff */
[----:B------:R-:W-:Y:S01]  /*1dd0*/  IMAD.IADD R56, R3, 0x1, R31 ;  /* 0x0000000103387824 */ /* 0x000fe200078e021f */
[----:B------:R-:W-:Y:S01]  /*1de0*/  LOP3.LUT R23, R23, 0xfffffffd, RZ, 0xc0, !PT ;  /* 0xfffffffd17177812 */ /* 0x000fe200078ec0ff */
[----:B------:R-:W-:Y:S01]  /*1df0*/  ULDC UR4, c[0x0][0x2f4] ;  /* 0x0000bd0000047ab9 */ /* 0x000fe20000000800 */
[----:B------:R-:W-:Y:S01]  /*1e00*/  SHF.L.U32 R62, R62, 0x7, RZ ;  /* 0x000000073e3e7819 */ /* 0x000fe200000006ff */
[----:B------:R-:W-:Y:S01]  /*1e10*/  IMAD.SHL.U32 R59, R59, 0x2, RZ ;  /* 0x000000023b3b7824 */ /* 0x000fe200078e00ff */
[----:B------:R-:W-:Y:S01]  /*1e20*/  SHF.R.S32.HI R61, RZ, 0x1f, R34 ;  /* 0x0000001fff3d7819 */ /* 0x000fe20000011422 */
[----:B------:R-:W-:Y:S01]  /*1e30*/  @!P6 BAR.SYNC.DEFER_BLOCKING 0x9, 0x100 ;  /* 0x024400000000eb1d */ /* 0x000fe20000010000 */
[----:B------:R-:W-:Y:S01]  /*1e40*/  ISETP.GE.AND P2, PT, R18, UR4, PT ;  /* 0x0000000412007c0c */ /* 0x000fe2000bf46270 */
[C---:B--2---:R-:W-:Y:S01]  /*1e50*/  IMAD.SHL.U32 R67, R14.reuse, 0x40, RZ ;  /* 0x000000400e437824 */ /* 0x044fe200078e00ff */
[----:B------:R-:W-:-:S02]  /*1e60*/  LOP3.LUT P1, RZ, R14, 0x4, RZ, 0xc0, !PT ;  /* 0x000000040eff7812 */ /* 0x000fc4000782c0ff */
[----:B------:R-:W-:Y:S02]  /*1e70*/  SHF.R.S32.HI R14, RZ, 0x1f, R36 ;  /* 0x0000001fff0e7819 */ /* 0x000fe40000011424 */
[----:B------:R-:W-:Y:S02]  /*1e80*/  LOP3.LUT R67, R67, 0x1c0, RZ, 0xc0, !PT ;  /* 0x000001c043437812 */ /* 0x000fe400078ec0ff */
[----:B------:R-:W-:Y:S01]  /*1e90*/  LEA.HI R14, R14, R36, RZ, 0x5 ;  /* 0x000000240e0e7211 */ /* 0x000fe200078f28ff */
[----:B------:R-:W-:Y:S01]  /*1ea0*/  VIADD R36, R154, 0x60 ;  /* 0x000000609a247836 */ /* 0x000fe20000000000 */
[----:B------:R-:W-:Y:S02]  /*1eb0*/  SHF.R.U32.HI R63, RZ, 0x3, R67 ;  /* 0x00000003ff3f7819 */ /* 0x000fe40000011643 */
[----:B------:R-:W-:Y:S01]  /*1ec0*/  LOP3.LUT R4, R67, 0x18, R16, 0xf8, !PT ;  /* 0x0000001843047812 */ /* 0x000fe200078ef810 */
[----:B------:R-:W-:Y:S01]  /*1ed0*/  IMAD.SHL.U32 R36, R36, 0x40, RZ ;  /* 0x0000004024247824 */ /* 0x000fe200078e00ff */
[----:B------:R-:W-:-:S02]  /*1ee0*/  SHF.R.S32.HI R14, RZ, 0x5, R14 ;  /* 0x00000005ff0e7819 */ /* 0x000fc4000001140e */
[----:B------:R-:W-:Y:S02]  /*1ef0*/  LOP3.LUT R4, R4, R63, RZ, 0x3c, !PT ;  /* 0x0000003f04047212 */ /* 0x000fe400078e3cff */
[----:B------:R-:W-:-:S03]  /*1f00*/  LOP3.LUT R36, R36, 0x1c0, RZ, 0xc0, !PT ;  /* 0x000001c024247812 */ /* 0x000fc600078ec0ff */
[----:B------:R-:W-:Y:S01]  /*1f10*/  IMAD R58, R14, 0x200, R4 ;  /* 0x000002000e3a7824 */ /* 0x000fe200078e0204 */
[--C-:B------:R-:W-:Y:S02]  /*1f20*/  LOP3.LUT R4, R67, 0x38, R0.reuse, 0xf8, !PT ;  /* 0x0000003843047812 */ /* 0x100fe400078ef800 */
[----:B------:R-:W-:Y:S02]  /*1f30*/  LOP3.LUT R0, R36, 0x38, R0, 0xf8, !PT ;  /* 0x0000003824007812 */ /* 0x000fe400078ef800 */
[----:B------:R-:W-:-:S05]  /*1f40*/  IADD3 R36, R154, 0x60, RZ ;  /* 0x000000609a247810 */ /* 0x000fca0007ffe0ff */
[----:B------:R-:W-:-:S05]  /*1f50*/  IMAD.SHL.U32 R36, R36, 0x40, RZ ;  /* 0x0000004024247824 */ /* 0x000fca00078e00ff */
[----:B------:R-:W-:-:S04]  /*1f60*/  LOP3.LUT R36, R36, 0x1c0, RZ, 0xc0, !PT ;  /* 0x000001c024247812 */ /* 0x000fc800078ec0ff */
[----:B------:R-:W-:Y:S02]  /*1f70*/  SHF.R.U32.HI R36, RZ, 0x3, R36 ;  /* 0x00000003ff247819 */ /* 0x000fe40000011624 */
[----:B------:R-:W-:Y:S02]  /*1f80*/  LOP3.LUT R3, R4, R63, RZ, 0x3c, !PT ;  /* 0x0000003f04037212 */ /* 0x000fe400078e3cff */
[----:B------:R-:W-:Y:S02]  /*1f90*/  LOP3.LUT R0, R0, R36, RZ, 0x3c, !PT ;  /* 0x0000002400007212 */ /* 0x000fe400078e3cff */
[----:B------:R-:W-:Y:S01]  /*1fa0*/  @P1 LOP3.LUT R23, R23, 0x2, RZ, 0xfc, !PT ;  /* 0x0000000217171812 */ /* 0x000fe200078efcff */
[----:B------:R-:W-:Y:S01]  /*1fb0*/  IMAD R3, R14, 0x200, R3 ;  /* 0x000002000e037824 */ /* 0x000fe200078e0203 */
[----:B------:R-:W-:Y:S01]  /*1fc0*/  ISETP.GE.AND P1, PT, R16, UR4, PT ;  /* 0x0000000410007c0c */ /* 0x000fe2000bf26270 */
[----:B---3--:R-:W-:Y:S01]  /*1fd0*/  IMAD.IADD R0, R12, 0x1, R0 ;  /* 0x000000010c007824 */ /* 0x008fe200078e0200 */
[----:B------:R-:W-:-:S02]  /*1fe0*/  SHF.R.S32.HI R5, RZ, 0x1f, R28 ;  /* 0x0000001fff057819 */ /* 0x000fc4000001141c */
[----:B------:R-:W-:-:S09]  /*1ff0*/  SHF.R.S32.HI R4, RZ, 0x1f, R6 ;  /* 0x0000001fff047819 */ /* 0x000fd20000011406 */
.L_x_15426:
        /* <DEDUP_REMOVED lines=27> */
[----:B------:R-:W-:Y:S01]  /*21b0*/  LOP3.LUT R23, R23, 0xfffffffe, RZ, 0xc0, !PT ;  /* 0xfffffffe17177812 */ /* 0x000fe200078ec0ff */
[----:B------:R-:W-:Y:S01]  /*21c0*/  IMAD.MOV R12, RZ, RZ, -R12 ;  /* 0x000000ffff0c7224 */ /* 0x000fe200078e0a0c */
[----:B------:R-:W-:Y:S05]  /*21d0*/  YIELD ;  /* 0x0000000000007946 */ /* 0x000fea0003800000 */
[----:B------:R-:W-:Y:S01]  /*21e0*/  IADD3 R70, R10, 0x20, RZ ;  /* 0x000000200a467810 */ /* 0x000fe20007ffe0ff */
[----:B------:R-:W-:Y:S01]  /*21f0*/  BSSY B0, `(.L_x_15371) ;  /* 0x0000305000007945 */ /* 0x000fe20003800000 */
[----:B------:R-:W-:-:S02]  /*2200*/  IMAD R73, R73, R12, R36 ;  /* 0x0000000c49497224 */ /* 0x000fc400078e0224 */
[----:B------:R-:W-:Y:S01]  /*2210*/  @P3 LOP3.LUT R23, R23, 0x1, RZ, 0xfc, !PT ;  /* 0x0000000117173812 */ /* 0x000fe200078efcff */
[----:B------:R-:W-:Y:S01]  /*2220*/  IMAD R71, R10, 0x2, R25 ;  /* 0x000000020a477824 */ /* 0x000fe200078e0219 */
[----:B------:R-:W-:Y:S02]  /*2230*/  ISETP.GE.AND P3, PT, R78, 0x1, PT ;  /* 0x000000014e00780c */ /* 0x000fe40003f66270 */
[----:B--2---:R-:W-:-:S13]  /*2240*/  LOP3.LUT P5, RZ, R37, 0x4, RZ, 0xc0, !PT ;  /* 0x0000000425ff7812 */ /* 0x004fda00078ac0ff */
        /* <DEDUP_REMOVED lines=8> */
[----:B------:R-:W-:Y:S02]  /*22d0*/  IMAD R76, R26, -0x80, R29 ;  /* 0xffffff801a4c7824 */ /* 0x000fe400078e021d */
[----:B------:R-:W-:Y:S01]  /*22e0*/  IMAD R11, R73, UR5, R10 ;  /* 0x00000005490b7c24 */ /* 0x000fe2000f8e020a */
[----:B------:R-:W-:Y:S01]  /*22f0*/  ULDC.64 UR4, c[0x0][0x310] ;  /* 0x0000c40000047ab9 */ /* 0x000fe20000000a00 */
[----:B------:R-:W-:Y:S01]  /*2300*/  IMAD R10, R66, R26, RZ ;  /* 0x0000001a420a7224 */ /* 0x000fe200078e02ff */
[----:B------:R-:W-:Y:S01]  /*2310*/  VIMNMX R76, R76, 0x80, PT ;  /* 0x000000804c4c7848 */ /* 0x000fe20003fe0100 */
[----:B------:R-:W-:Y:S02]  /*2320*/  IMAD R13, R75, UR4, RZ ;  /* 0x000000044b0d7c24 */ /* 0x000fe4000f8e02ff */
[----:B------:R-:W-:-:S02]  /*2330*/  IMAD.IADD R9, R9, 0x1, R11 ;  /* 0x0000000109097824 */ /* 0x000fc400078e020b */
        /* <DEDUP_REMOVED lines=8> */
[----:B------:R-:W-:Y:S02]  /*23c0*/  SHF.R.S32.HI R8, RZ, 0x1f, R26 ;  /* 0x0000001fff087819 */ /* 0x000fe4000001141a */
[----:B------:R-:W-:Y:S01]  /*23d0*/  IMAD R13, R64, R26, RZ ;  /* 0x0000001a400d7224 */ /* 0x000fe200078e02ff */
[----:B------:R-:W-:-:S02]  /*23e0*/  IADD3 R9, R87, R11, RZ ;  /* 0x0000000b57097210 */ /* 0x000fc40007ffe0ff */
[----:B------:R-:W-:Y:S01]  /*23f0*/  LEA R85, P3, R86, UR4, 0x1 ;  /* 0x0000000456557c11 */ /* 0x000fe2000f8608ff */
[----:B------:R-:W-:Y:S01]  /*2400*/  ULDC.U8 UR4, c[0x0][0x410] ;  /* 0x0001040000047ab9 */ /* 0x000fe20000000000 */
[----:B------:R-:W-:Y:S02]  /*2410*/  IMAD R77, R8, R65, R10 ;  /* 0x00000041084d7224 */ /* 0x000fe400078e020a */
[----:B------:R-:W-:Y:S01]  /*2420*/  LEA.HI.X R86, R86, UR5, R9, 0x1, P3 ;  /* 0x0000000556567c11 */ /* 0x000fe200098f0c09 */
[----:B------:R-:W-:Y:S01]  /*2430*/  IMAD R13, R8, R62, R13 ;  /* 0x0000003e080d7224 */ /* 0x000fe200078e020d */
[----:B------:R-:W-:Y:S01]  /*2440*/  ISETP.NE.AND P3, PT, RZ, UR4, PT ;  /* 0x00000004ff007c0c */ /* 0x000fe2000bf65270 */
[----:B------:R-:W-:-:S04]  /*2450*/  IMAD.WIDE.U32 R10, R65, R26, RZ ;  /* 0x0000001a410a7225 */ /* 0x000fc800078e00ff */
[----:B------:R-:W-:-:S04]  /*2460*/  IMAD.WIDE.U32 R8, R62, R26, RZ ;  /* 0x0000001a3e087225 */ /* 0x000fc800078e00ff */
[----:B------:R-:W-:Y:S02]  /*2470*/  IMAD.IADD R77, R11, 0x1, R77 ;  /* 0x000000010b4d7824 */ /* 0x000fe400078e024d */
[----:B------:R-:W-:Y:S02]  /*2480*/  IMAD.IADD R69, R9, 0x1, R13 ;  /* 0x0000000109457824 */ /* 0x000fe400078e020d */
[----:B------:R-:W-:Y:S05]  /*2490*/  @!P3 BRA `(.L_x_15373) ;  /* 0x000000140004b947 */ /* 0x000fea0003800000 */
        /* <DEDUP_REMOVED lines=32> */
.L_x_15375:
[----:B------:R-:W-:Y:S05]  /*26a0*/  BSYNC B1 ;  /* 0x0000000000017941 */ /* 0x000fea0003800000 */
.L_x_15374:
[----:B0-----:R-:W-:Y:S01]  /*26b0*/  VIADD R12, R154, 0x60 ;  /* 0x000000609a0c7836 */ /* 0x001fe20000000000 */
[----:B------:R-:W-:Y:S01]  /*26c0*/  BSSY B1, `(.L_x_15376) ;  /* 0x0000021000017945 */ /* 0x000fe20003800000 */
[----:B-----5:R-:W-:Y:S01]  /*26d0*/  MOV R15, R44 ;  /* 0x0000002c000f7202 */ /* 0x020fe20000000f00 */
[----:B------:R-:W-:Y:S02]  /*26e0*/  IMAD.MOV.U32 R79, RZ, RZ, R45 ;  /* 0x000000ffff4f7224 */ /* 0x000fe400078e002d */
        /* <DEDUP_REMOVED lines=30> */
.L_x_15377:
[----:B------:R-:W-:Y:S05]  /*28d0*/  BSYNC B1 ;  /* 0x0000000000017941 */ /* 0x000fea0003800000 */
.L_x_15376:
[----:B0-----:R-:W-:Y:S01]  /*28e0*/  IMAD.MOV.U32 R8, RZ, RZ, R48 ;  /* 0x000000ffff087224 */ /* 0x001fe200078e0030 */
[----:B------:R-:W-:Y:S01]  /*28f0*/  PRMT R90, R90, 0x5410, R15 ;  /* 0x000054105a5a7816 */ /* 0x000fe2000000000f */
[----:B------:R-:W-:Y:S01]  /*2900*/  IMAD.MOV.U32 R9, RZ, RZ, R49 ;  /* 0x000000ffff097224 */ /* 0x000fe200078e0031 */
[----:B------:R-:W-:Y:S01]  /*2910*/  PRMT R89, R79, 0x7610, R89 ;  /* 0x000076104f597816 */ /* 0x000fe20000000059 */
[----:B------:R-:W-:Y:S01]  /*2920*/  IMAD.MOV.U32 R10, RZ, RZ, R50 ;  /* 0x000000ffff0a7224 */ /* 0x000fe200078e0032 */
[----:B------:R-:W-:Y:S01]  /*2930*/  ISETP.NE.AND P5, PT, R157, 0x3, PT ;  /* 0x000000039d00780c */ /* 0x000fe20003fa5270 */
[----:B------:R-:W-:Y:S01]  /*2940*/  IMAD.MOV.U32 R11, RZ, RZ, R51 ;  /* 0x000000ffff0b7224 */ /* 0x000fe200078e0033 */
[----:B------:R-:W-:Y:S01]  /*2950*/  PRMT R91, R8, 0x5410, R9 ;  /* 0x00005410085b7816 */ /* 0x000fe20000000009 */
[----:B------:R-:W-:Y:S01]  /*2960*/  IMAD.MOV.U32 R9, RZ, RZ, R47 ;  /* 0x000000ffff097224 */ /* 0x000fe200078e002f */
[----:B------:R-:W-:Y:S02]  /*2970*/  MOV R8, R46 ;  /* 0x0000002e00087202 */ /* 0x000fe40000000f00 */
[----:B------:R-:W-:Y:S01]  /*2980*/  PRMT R93, R10, 0x5410, R11 ;  /* 0x000054100a5d7816 */ /* 0x000fe2000000000b */
[----:B-----5:R-:W-:Y:S01]  /*2990*/  IMAD.MOV.U32 R11, RZ, RZ, R41 ;  /* 0x000000ffff0b7224 */ /* 0x020fe200078e0029 */
        /* <DEDUP_REMOVED lines=15> */
.L_x_15378:
[----:B------:R-:W2:Y:S01]  /*2a90*/  LDL R8, [R1] ;  /* 0x0000000001087983 */ /* 0x000ea20000100800 */
[----:B------:R-:W-:Y:S01]  /*2aa0*/  LEA R69, R19, R2, 0x3 ;  /* 0x0000000213457211 */ /* 0x000fe200078e18ff */
[----:B------:R-:W-:Y:S01]  /*2ab0*/  BSSY B1, `(.L_x_15379) ;  /* 0x0000004000017945 */ /* 0x000fe20003800000 */
[----:B--2---:R-:W-:-:S04]  /*2ac0*/  SHF.L.U32 R77, R8, 0x1f, RZ ;  /* 0x0000001f084d7819 */ /* 0x004fc800000006ff */
[----:B------:R-:W0:Y:S02]  /*2ad0*/  SYNCS.PHASECHK.TRANS64.TRYWAIT P6, [R69+URZ+0x16890], R77 ;  /* 0x0168904d450075a7 */ /* 0x000e2400080c017f */
[----:B0-----:R-:W-:Y:S05]  /*2ae0*/  @!P6 BRA `(.L_x_15380) ;  /* 0x0000015c0064e947 */ /* 0x001fea0003800000 */
.L_x_15622:
[----:B------:R-:W-:Y:S05]  /*2af0*/  BSYNC B1 ;  /* 0x0000000000017941 */ /* 0x000fea0003800000 */
.L_x_15379:
[----:B------:R-:W-:-:S03]  /*2b00*/  UMOV UR4, 0xffffffff ;  /* 0xffffffff00047882 */ /* 0x000fc60000000000 */
[----:B------:R-:W-:Y:S05]  /*2b10*/  BRA.DIV UR4, `(.L_x_15381) ;  /* 0x0000015e046c7947 */ /* 0x000fea000b800000 */
[----:B------:R1:W2:Y:S04]  /*2b20*/  SHFL.IDX PT, R79, R86, RZ, 0x1c1f ;  /* 0x001c1fff564f7589 */ /* 0x0002a800000e0000 */
[----:B------:R1:W3:Y:S02]  /*2b30*/  SHFL.IDX PT, R14, R85, RZ, 0x1c1f ;  /* 0x001c1fff550e7589 */ /* 0x0002e400000e0000 */
.L_x_15626:
        /* <DEDUP_REMOVED lines=51> */
.L_x_15387:
[----:B------:R-:W-:Y:S05]  /*2e70*/  BSYNC B3 ;  /* 0x0000000000037941 */ /* 0x000fea0003800000 */
.L_x_15386:
[----:B0-----:R4:W-:Y:S02]  /*2e80*/  ST.E.128 desc[UR40][R12.64], R8 ;  /* 0x000000080c007985 */ /* 0x0019e4000c101d28 */
.L_x_15385:
[----:B------:R-:W-:Y:S05]  /*2e90*/  BSYNC B2 ;  /* 0x0000000000027941 */ /* 0x000fea0003800000 */
.L_x_15384:
[----:B------:R-:W-:Y:S05]  /*2ea0*/  @P2 BRA `(.L_x_15383) ;  /* 0x0000000000c82947 */ /* 0x000fea0003800000 */
[----:B------:R-:W5:Y:S01]  /*2eb0*/  LDL R15, [R1+0x4] ;  /* 0x00000400010f7983 */ /* 0x000f620000100800 */
[C---:B---34-:R-:W-:Y:S01]  /*2ec0*/  LEA R12, P3, R18.reuse, R14, 0x1 ;  /* 0x0000000e120c7211 */ /* 0x058fe200078608ff */
[----:B------:R-:W-:Y:S02]  /*2ed0*/  BSSY B2, `(.L_x_15388) ;  /* 0x000002e000027945 */ /* 0x000fe40003800000 */
[----:B------:R3:W4:Y:S01]  /*2ee0*/  LDS.128 R8, [R70+0xe000] ;  /* 0x00e0000046087984 */ /* 0x0007220000000c00 */
[----:B--2---:R-:W-:Y:S02]  /*2ef0*/  LEA.HI.X R13, R18, R79, R156, 0x1, P3 ;  /* 0x0000004f120d7211 */ /* 0x004fe400018f0c9c */
[----:B-----5:R-:W-:-:S13]  /*2f00*/  ISETP.GE.AND P3, PT, R15, R78, PT ;  /* 0x0000004e0f00720c */ /* 0x020fda0003f66270 */
[----:B---34-:R-:W-:Y:S05]  /*2f10*/  @P3 BRA `(.L_x_15389) ;  /* 0x0000000000a43947 */ /* 0x018fea0003800000 */
[--C-:B------:R-:W-:Y:S01]  /*2f20*/  SHF.R.U64 R44, R44, 0x10, R45.reuse ;  /* 0x000000102c2c7819 */ /* 0x100fe2000000122d */
[----:B------:R-:W-:Y:S01]  /*2f30*/  IMAD.MOV.U32 R14, RZ, RZ, R10 ;  /* 0x000000ffff0e7224 */ /* 0x000fe200078e000a */
        /* <DEDUP_REMOVED lines=19> */
[----:B------:R-:W-:Y:S01]  /*3070*/  FFMA.FTZ R51, R15, R46, R48 ;  /* 0x0000002e0f337223 */ /* 0x000fe20000010030 */
[----:B------:R-:W-:Y:S02]  /*3080*/  HADD2.F32 R90, -RZ, R90.H0_H0 ;  /* 0x2000005aff5a7230 */ /* 0x000fe40000004100 */
        /* <DEDUP_REMOVED lines=18> */
.L_x_15389:
[----:B------:R-:W-:Y:S05]  /*31b0*/  BSYNC B2 ;  /* 0x0000000000027941 */ /* 0x000fea0003800000 */
.L_x_15388:
[----:B------:R2:W-:Y:S02]  /*31c0*/  ST.E.128 desc[UR40][R12.64], R8 ;  /* 0x000000080c007985 */ /* 0x0005e4000c101d28 */
.L_x_15383:
[----:B------:R-:W-:Y:S05]  /*31d0*/  BSYNC B1 ;  /* 0x0000000000017941 */ /* 0x000fea0003800000 */
.L_x_15382:
[----:B------:R-:W-:-:S03]  /*31e0*/  UMOV UR4, 0xffffffff ;  /* 0xffffffff00047882 */ /* 0x000fc60000000000 */
[----:B------:R-:W-:Y:S05]  /*31f0*/  BRA.DIV UR4, `(.L_x_15390) ;  /* 0x0000015604fc7947 */ /* 0x000fea000b800000 */
[----:B------:R0:W0:Y:S04]  /*3200*/  SHFL.IDX PT, R45, R86, 0x1, 0x1c1f ;  /* 0x003c1f00562d7f89 */ /* 0x00002800000e0000 */
[----:B---3--:R3:W0:Y:S02]  /*3210*/  SHFL.IDX PT, R14, R85, 0x1, 0x1c1f ;  /* 0x003c1f00550e7f89 */ /* 0x00862400000e0000 */
.L_x_15630:
[----:B------:R-:W-:Y:S05]  /*3220*/  @P4 BRA `(.L_x_15391) ;  /* 0x0000002000044947 */ /* 0x000fea0003800000 */
[----:B------:R-:W-:Y:S04]  /*3230*/  BSSY B1, `(.L_x_15392) ;  /* 0x0000033000017945 */ /* 0x000fe80003800000 */
[----:B------:R-:W-:Y:S05]  /*3240*/  @P1 BRA `(.L_x_15393) ;  /* 0x0000000000c41947 */ /* 0x000fea0003800000 */
[----:B--2-4-:R2:W4:Y:S01]  /*3250*/  LDS.128 R8, [R71+0x11000] ;  /* 0x0110000047087984 */ /* 0x0145220000000c00 */
[C---:B0-----:R-:W-:Y:S01]  /*3260*/  LEA R12, P3, R16.reuse, R14, 0x1 ;  /* 0x0000000e100c7211 */ /* 0x041fe200078608ff */
[----:B------:R-:W-:Y:S03]  /*3270*/  BSSY B2, `(.L_x_15394) ;  /* 0x000002d000027945 */ /* 0x000fe60003800000 */
[----:B------:R-:W-:Y:S02]  /*3280*/  LEA.HI.X R13, R16, R45, R17, 0x1, P3 ;  /* 0x0000002d100d7211 */ /* 0x000fe400018f0c11 */
        /* <DEDUP_REMOVED lines=18> */
[----:B------:R-:W-:Y:S01]  /*33b0*/  FMUL.FTZ R48, R40, R44 ;  /* 0x0000002c28307220 */ /* 0x000fe20000410000 */
[-C--:B------:R-:W-:Y:S01]  /*33c0*/  FFMA.FTZ R46, R9, R41.reuse, -R46 ;  /* 0x00000029092e7223 */ /* 0x080fe2000001082e */
[----:B------:R-:W-:Y:S01]  /*33d0*/  FFMA.FTZ R43, R10, R41, R43 ;  /* 0x000000290a2b7223 */ /* 0x000fe2000001002b */
[----:B------:R-:W-:Y:S01]  /*33e0*/  FFMA.FTZ R49, R40, R42, R47 ;  /* 0x0000002a28317223 */ /* 0x000fe2000001002f */
[----:B------:R-:W-:-:S02]  /*33f0*/  HADD2.F32 R40, -RZ, R88.H0_H0 ;  /* 0x20000058ff287230 */ /* 0x000fc40000004100 */
[----:B------:R-:W-:Y:S01]  /*3400*/  FFMA.FTZ R48, R11, R42, -R48 ;  /* 0x0000002a0b307223 */ /* 0x000fe20000010830 */
[----:B------:R-:W-:Y:S02]  /*3410*/  HADD2.F32 R9, -RZ, R8.H1_H1 ;  /* 0x30000008ff097230 */ /* 0x000fe40000004100 */
[--C-:B------:R-:W-:Y:S02]  /*3420*/  HADD2.F32 R10, -RZ, R15.reuse.H1_H1 ;  /* 0x3000000fff0a7230 */ /* 0x100fe40000004100 */
[----:B------:R-:W-:Y:S02]  /*3430*/  HADD2.F32 R88, -RZ, R88.H1_H1 ;  /* 0x30000058ff587230 */ /* 0x000fe40000004100 */
[----:B------:R-:W-:Y:S01]  /*3440*/  FMUL.FTZ R41, R9, R40 ;  /* 0x0000002809297220 */ /* 0x000fe20000410000 */
[----:B------:R-:W-:Y:S02]  /*3450*/  HADD2.F32 R8, -RZ, R8.H0_H0 ;  /* 0x20000008ff087230 */ /* 0x000fe40000004100 */
[----:B------:R-:W-:-:S02]  /*3460*/  HADD2.F32 R15, -RZ, R15.H0_H0 ;  /* 0x2000000fff0f7230 */ /* 0x000fc40000004100 */
[----:B------:R-:W-:Y:S01]  /*3470*/  FMUL.FTZ R42, R10, R88 ;  /* 0x000000580a2a7220 */ /* 0x000fe20000410000 */
        /* <DEDUP_REMOVED lines=12> */
.L_x_15395:
[----:B------:R-:W-:Y:S05]  /*3540*/  BSYNC B2 ;  /* 0x0000000000027941 */ /* 0x000fea0003800000 */
.L_x_15394:
[----:B----4-:R0:W-:Y:S02]  /*3550*/  ST.E.128 desc[UR40][R12.64], R8 ;  /* 0x000000080c007985 */ /* 0x0101e4000c101d28 */
.L_x_15393:
[----:B------:R-:W-:Y:S05]  /*3560*/  BSYNC B1 ;  /* 0x0000000000017941 */ /* 0x000fea0003800000 */
.L_x_15392:
[----:B------:R-:W-:Y:S05]  /*3570*/  @P2 BRA `(.L_x_15391) ;  /* 0x0000001c00302947 */ /* 0x000fea0003800000 */
[----:B------:R-:W5:Y:S01]  /*3580*/  LDL R15, [R1+0x4] ;  /* 0x00000400010f7983 */ /* 0x000f620000100800 */
[C---:B0-2-4-:R-:W-:Y:S01]  /*3590*/  LEA R12, P3, R18.reuse, R14, 0x1 ;  /* 0x0000000e120c7211 */ /* 0x055fe200078608ff */
[----:B------:R-:W-:Y:S02]  /*35a0*/  BSSY B1, `(.L_x_15396) ;  /* 0x000002e000017945 */ /* 0x000fe40003800000 */
[----:B------:R0:W2:Y:S01]  /*35b0*/  LDS.128 R8, [R70+0x11000] ;  /* 0x0110000046087984 */ /* 0x0000a20000000c00 */
[----:B------:R-:W-:Y:S02]  /*35c0*/  LEA.HI.X R13, R18, R45, R156, 0x1, P3 ;  /* 0x0000002d120d7211 */ /* 0x000fe400018f0c9c */
[----:B-----5:R-:W-:-:S13]  /*35d0*/  ISETP.GE.AND P3, PT, R15, R78, PT ;  /* 0x0000004e0f00720c */ /* 0x020fda0003f66270 */
[----:B0-2---:R-:W-:Y:S05]  /*35e0*/  @P3 BRA `(.L_x_15397) ;  /* 0x0000000000a43947 */ /* 0x005fea0003800000 */
[--C-:B------:R-:W-:Y:S01]  /*35f0*/  SHF.R.U64 R36, R36, 0x10, R37.reuse ;  /* 0x0000001024247819 */ /* 0x100fe20000001225 */
[----:B------:R-:W-:Y:S01]  /*3600*/  IMAD.MOV.U32 R14, RZ, RZ, R10 ;  /* 0x000000ffff0e7224 */ /* 0x000fe200078e000a */
        /* <DEDUP_REMOVED lines=39> */
.L_x_15397:
[----:B------:R-:W-:Y:S05]  /*3880*/  BSYNC B1 ;  /* 0x0000000000017941 */ /* 0x000fea0003800000 */
.L_x_15396:
[----:B------:R0:W-:Y:S01]  /*3890*/  ST.E.128 desc[UR40][R12.64], R8 ;  /* 0x000000080c007985 */ /* 0x0001e2000c101d28 */
[----:B------:R-:W-:Y:S05]  /*38a0*/  BRA `(.L_x_15391) ;  /* 0x0000001800647947 */ /* 0x000fea0003800000 */
.L_x_15373:
        /* <DEDUP_REMOVED lines=9> */
[----:B------:R-:W-:-:S04]  /*3940*/  @!P3 IADD3 R36, P4, R54, R8, RZ ;  /* 0x000000083624b210 */ /* 0x000fc80007f9e0ff */
[----:B------:R-:W-:Y:S02]  /*3950*/  @!P3 IADD3.X R37, R69, R32, RZ, P4, !PT ;  /* 0x000000204525b210 */ /* 0x000fe400027fe4ff */
        /* <DEDUP_REMOVED lines=37> */
.L_x_15399:
[----:B------:R-:W-:Y:S05]  /*3bb0*/  BSYNC B1 ;  /* 0x0000000000017941 */ /* 0x000fea0003800000 */
.L_x_15398:
[----:B-----5:R-:W-:Y:S01]  /*3bc0*/  IMAD.MOV.U32 R9, RZ, RZ, R47 ;  /* 0x000000ffff097224 */ /* 0x020fe200078e002f */
[----:B------:R-:W-:Y:S01]  /*3bd0*/  MOV R10, R44 ;  /* 0x0000002c000a7202 */ /* 0x000fe20000000f00 */
        /* <DEDUP_REMOVED lines=31> */
.L_x_15400:
[----:B------:R-:W2:Y:S01]  /*3dd0*/  LDL R8, [R1] ;  /* 0x0000000001087983 */ /* 0x000ea20000100800 */
[----:B------:R-:W-:Y:S01]  /*3de0*/  IMAD R69, R19, 0x8, R2 ;  /* 0x0000000813457824 */ /* 0x000fe200078e0202 */
[----:B------:R-:W1:Y:S01]  /*3df0*/  LDC R88, c[0x0][0x2f4] ;  /* 0x0000bd00ff587b82 */ /* 0x000e620000000800 */
[----:B------:R-:W-:Y:S01]  /*3e00*/  BSSY B1, `(.L_x_15401) ;  /* 0x0000004000017945 */ /* 0x000fe20003800000 */
[----:B--2---:R-:W-:-:S04]  /*3e10*/  SHF.L.U32 R77, R8, 0x1f, RZ ;  /* 0x0000001f084d7819 */ /* 0x004fc800000006ff */
[----:B------:R-:W2:Y:S02]  /*3e20*/  SYNCS.PHASECHK.TRANS64.TRYWAIT P4, [R69+URZ+0x16890], R77 ;  /* 0x0168904d450075a7 */ /* 0x000ea4000808017f */
[----:B-12---:R-:W-:Y:S05]  /*3e30*/  @!P4 BRA `(.L_x_15402) ;  /* 0x0000014c0034c947 */ /* 0x006fea0003800000 */
.L_x_15631:
[----:B------:R-:W-:Y:S05]  /*3e40*/  BSYNC B1 ;  /* 0x0000000000017941 */ /* 0x000fea0003800000 */
.L_x_15401:
[----:B------:R-:W-:Y:S01]  /*3e50*/  UMOV UR4, 0xffffffff ;  /* 0xffffffff00047882 */ /* 0x000fe20000000000 */
[----:B------:R-:W-:Y:S02]  /*3e60*/  IMAD.IADD R90, R88, 0x1, -R59 ;  /* 0x00000001585a7824 */ /* 0x000fe400078e0a3b */
[----:B------:R-:W-:Y:S05]  /*3e70*/  BRA.DIV UR4, `(.L_x_15403) ;  /* 0x0000014e04387947 */ /* 0x000fea000b800000 */
[----:B------:R2:W3:Y:S04]  /*3e80*/  SHFL.IDX PT, R81, R86, RZ, 0x1c1f ;  /* 0x001c1fff56517589 */ /* 0x0004e800000e0000 */
[----:B------:R2:W4:Y:S02]  /*3e90*/  SHFL.IDX PT, R80, R85, RZ, 0x1c1f ;  /* 0x001c1fff55507589 */ /* 0x00052400000e0000 */
.L_x_15635:
        /* <DEDUP_REMOVED lines=19> */
[----:B------:R-:W-:-:S04]  /*3fd0*/  LOP3.LUT R8, R8, R63, RZ, 0x3c, !PT ;  /* 0x0000003f08087212 */ /* 0x000fc800078e3cff */
[----:B------:R-:W-:-:S05]  /*3fe0*/  LEA R8, R10, R8, 0x9 ;  /* 0x000000080a087211 */ /* 0x000fca00078e48ff */
        /* <DEDUP_REMOVED lines=11> */
[--C-:B------:R-:W-:Y:S01]  /*40a0*/  SHF.R.U64 R38, R38, 0x10, R39.reuse ;  /* 0x0000001026267819 */ /* 0x100fe20000001227 */
[----:B------:R-:W-:Y:S01]  /*40b0*/  HADD2.F32 R100, -RZ, R94.H0_H0 ;  /* 0x2000005eff647230 */ /* 0x000fe20000004100 */
[----:B------:R-:W-:Y:S02]  /*40c0*/  SHF.R.U32.HI R40, RZ, 0x10, R39 ;  /* 0x00000010ff287819 */ /* 0x000fe40000011627 */
[----:B------:R-:W-:-:S02]  /*40d0*/  SHF.R.U64 R39, R42, 0x10, R43 ;  /* 0x000000102a277819 */ /* 0x000fc4000000122b */
[----:B------:R-:W-:Y:S01]  /*40e0*/  SHF.R.U32.HI R42, RZ, 0x10, R43 ;  /* 0x00000010ff2a7819 */ /* 0x000fe2000001162b */
[----:B---3--:R-:W-:Y:S01]  /*40f0*/  IMAD.MOV.U32 R43, RZ, RZ, R13 ;  /* 0x000000ffff2b7224 */ /* 0x008fe200078e000d */
[----:B------:R-:W-:Y:S02]  /*4100*/  SHF.R.U32.HI R41, RZ, 0x10, R41 ;  /* 0x00000010ff297819 */ /* 0x000fe40000011629 */
[----:B0-----:R-:W-:Y:S01]  /*4110*/  MOV R13, R11 ;  /* 0x0000000b000d7202 */ /* 0x001fe20000000f00 */
[----:B------:R-:W-:Y:S02]  /*4120*/  HADD2.F32 R11, -RZ, R9.H0_H0 ;  /* 0x20000009ff0b7230 */ /* 0x000fe40000004100 */
[--C-:B------:R-:W-:Y:S02]  /*4130*/  HADD2.F32 R96, -RZ, R43.reuse.H0_H0 ;  /* 0x2000002bff607230 */ /* 0x100fe40000004100 */
[----:B------:R-:W-:Y:S02]  /*4140*/  HADD2.F32 R43, -RZ, R43.H1_H1 ;  /* 0x3000002bff2b7230 */ /* 0x000fe40000004100 */
[----:B------:R-:W-:-:S02]  /*4150*/  HADD2.F32 R102, -RZ, R41.H0_H0 ;  /* 0x20000029ff667230 */ /* 0x000fc40000004100 */
[CC--:B------:R-:W-:Y:S01]  /*4160*/  FMUL.FTZ R94, R96.reuse, R101.reuse ;  /* 0x00000065605e7220 */ /* 0x0c0fe20000410000 */
[----:B------:R-:W-:Y:S02]  /*4170*/  HADD2.F32 R41, -RZ, R9.H1_H1 ;  /* 0x30000009ff297230 */ /* 0x000fe40000004100 */
[----:B------:R-:W-:Y:S01]  /*4180*/  FMUL.FTZ R9, R11, R101 ;  /* 0x000000650b097220 */ /* 0x000fe20000410000 */
[-C--:B------:R-:W-:Y:S01]  /*4190*/  FMUL.FTZ R104, R43, R102.reuse ;  /* 0x000000662b687220 */ /* 0x080fe20000410000 */
[-C--:B------:R-:W-:Y:S01]  /*41a0*/  FFMA.FTZ R11, R11, R99.reuse, -R94 ;  /* 0x000000630b0b7223 */ /* 0x080fe2000001085e */
[C---:B------:R-:W-:Y:S01]  /*41b0*/  FMUL.FTZ R102, R41.reuse, R102 ;  /* 0x0000006629667220 */ /* 0x040fe20000410000 */
[----:B------:R-:W-:Y:S01]  /*41c0*/  FFMA.FTZ R9, R96, R99, R9 ;  /* 0x0000006360097223 */ /* 0x000fe20000010009 */
[-C--:B------:R-:W-:Y:S01]  /*41d0*/  FFMA.FTZ R94, R41, R100.reuse, -R104 ;  /* 0x00000064295e7223 */ /* 0x080fe20000010868 */
[----:B------:R-:W-:Y:S02]  /*41e0*/  HADD2.F32 R99, -RZ, R42.H0_H0 ;  /* 0x2000002aff637230 */ /* 0x000fe40000004100 */
[----:B------:R-:W-:Y:S01]  /*41f0*/  FFMA.FTZ R96, R43, R100, R102 ;  /* 0x000000642b607223 */ /* 0x000fe20000010066 */
[----:B------:R-:W-:-:S02]  /*4200*/  HADD2.F32 R100, -RZ, R98.H0_H0 ;  /* 0x20000062ff647230 */ /* 0x000fc40000004100 */
[----:B------:R-:W-:Y:S01]  /*4210*/  HADD2.F32 R102, -RZ, R98.H1_H1 ;  /* 0x30000062ff667230 */ /* 0x000fe20000004100 */
[----:B------:R-:W-:Y:S01]  /*4220*/  F2FP.F16.F32.PACK_AB R11, R94, R11 ;  /* 0x0000000b5e0b723e */ /* 0x000fe200000000ff */
[--C-:B------:R-:W-:Y:S02]  /*4230*/  HADD2.F32 R43, -RZ, R15.reuse.H0_H0 ;  /* 0x2000000fff2b7230 */ /* 0x100fe40000004100 */
[----:B------:R-:W-:Y:S02]  /*4240*/  HADD2.F32 R98, -RZ, R15.H1_H1 ;  /* 0x3000000fff627230 */ /* 0x000fe40000004100 */
[--C-:B------:R-:W-:Y:S02]  /*4250*/  HADD2.F32 R15, -RZ, R13.reuse.H0_H0 ;  /* 0x2000000dff0f7230 */ /* 0x100fe40000004100 */
[----:B------:R-:W-:Y:S02]  /*4260*/  HADD2.F32 R41, -RZ, R13.H1_H1 ;  /* 0x3000000dff297230 */ /* 0x000fe40000004100 */
[----:B------:R-:W-:Y:S01]  /*4270*/  FMUL.FTZ R104, R98, R99 ;  /* 0x0000006362687220 */ /* 0x000fe20000410000 */
[----:B------:R-:W-:-:S02]  /*4280*/  HADD2.F32 R42, -RZ, R40.H0_H0 ;  /* 0x20000028ff2a7230 */ /* 0x000fc40000004100 */
[-C--:B------:R-:W-:Y:S01]  /*4290*/  FMUL.FTZ R40, R43, R102.reuse ;  /* 0x000000662b287220 */ /* 0x080fe20000410000 */
[----:B------:R-:W-:Y:S01]  /*42a0*/  FMUL.FTZ R102, R15, R102 ;  /* 0x000000660f667220 */ /* 0x000fe20000410000 */
[----:B------:R-:W-:Y:S02]  /*42b0*/  FMUL.FTZ R99, R41, R99 ;  /* 0x0000006329637220 */ /* 0x000fe40000410000 */
[-C--:B------:R-:W-:Y:S01]  /*42c0*/  FFMA.FTZ R13, R15, R100.reuse, -R40 ;  /* 0x000000640f0d7223 */ /* 0x080fe20000010828 */
[----:B------:R-:W-:Y:S01]  /*42d0*/  FFMA.FTZ R15, R43, R100, R102 ;  /* 0x000000642b0f7223 */ /* 0x000fe20000010066 */
[-C--:B------:R-:W-:Y:S01]  /*42e0*/  FFMA.FTZ R40, R41, R42.reuse, -R104 ;  /* 0x0000002a29287223 */ /* 0x080fe20000010868 */
[----:B------:R-:W-:Y:S01]  /*42f0*/  FFMA.FTZ R42, R98, R42, R99 ;  /* 0x0000002a622a7223 */ /* 0x000fe20000010063 */
[----:B------:R-:W-:Y:S02]  /*4300*/  HADD2.F32 R102, -RZ, R37.H0_H0 ;  /* 0x20000025ff667230 */ /* 0x000fe40000004100 */
[--C-:B------:R-:W-:Y:S01]  /*4310*/  HADD2.F32 R98, -RZ, R97.reuse.H1_H1 ;  /* 0x30000061ff627230 */ /* 0x100fe20000004100 */
[----:B------:R-:W-:Y:S01]  /*4320*/  F2FP.F16.F32.PACK_AB R40, R40, R13 ;  /* 0x0000000d2828723e */ /* 0x000fe200000000ff */
        /* <DEDUP_REMOVED lines=9> */
[-C--:B------:R-:W-:Y:S01]  /*43c0*/  FMUL.FTZ R100, R97, R102.reuse ;  /* 0x0000006661647220 */ /* 0x080fe20000410000 */
[----:B------:R-:W-:Y:S02]  /*43d0*/  HADD2.F32 R99, -RZ, R39.H0_H0 ;  /* 0x20000027ff637230 */ /* 0x000fe40000004100 */
[----:B------:R-:W-:Y:S01]  /*43e0*/  FMUL.FTZ R102, R41, R102 ;  /* 0x0000006629667220 */ /* 0x000fe20000410000 */
[----:B------:R-:W-:Y:S01]  /*43f0*/  FFMA.FTZ R8, R37, R98, -R8 ;  /* 0x0000006225087223 */ /* 0x000fe20000010808 */
[----:B------:R-:W-:Y:S01]  /*4400*/  FFMA.FTZ R37, R41, R36, -R100 ;  /* 0x0000002429257223 */ /* 0x000fe20000010864 */
[----:B------:R-:W-:-:S02]  /*4410*/  HADD2.F32 R39, -RZ, R14.H0_H0 ;  /* 0x2000000eff277230 */ /* 0x000fc40000004100 */
[----:B------:R-:W-:Y:S01]  /*4420*/  FFMA.FTZ R41, R97, R36, R102 ;  /* 0x0000002461297223 */ /* 0x000fe20000010066 */
[--C-:B------:R-:W-:Y:S02]  /*4430*/  HADD2.F32 R97, -RZ, R95.reuse.H1_H1 ;  /* 0x3000005fff617230 */ /* 0x100fe40000004100 */
[----:B------:R-:W-:Y:S01]  /*4440*/  FFMA.FTZ R12, R43, R98, R12 ;  /* 0x000000622b0c7223 */ /* 0x000fe2000001000c */
[----:B------:R-:W-:Y:S01]  /*4450*/  HADD2.F32 R36, -RZ, R10.H0_H0 ;  /* 0x2000000aff247230 */ /* 0x000fe20000004100 */
[----:B------:R-:W-:Y:S01]  /*4460*/  F2FP.F16.F32.PACK_AB R8, R37, R8 ;  /* 0x000000082508723e */ /* 0x000fe200000000ff */
[----:B------:R-:W-:Y:S02]  /*4470*/  HADD2.F32 R14, -RZ, R14.H1_H1 ;  /* 0x3000000eff0e7230 */ /* 0x000fe40000004100 */
[----:B------:R-:W-:Y:S01]  /*4480*/  FMUL.FTZ R101, R39, R97 ;  /* 0x0000006127657220 */ /* 0x000fe20000410000 */
[----:B------:R-:W-:Y:S01]  /*4490*/  HADD2.F32 R10, -RZ, R10.H1_H1 ;  /* 0x3000000aff0a7230 */ /* 0x000fe20000004100 */
[----:B------:R-:W-:Y:S01]  /*44a0*/  F2FP.F16.F32.PACK_AB R12, R41, R12 ;  /* 0x0000000c290c723e */ /* 0x000fe200000000ff */
[----:B------:R-:W-:-:S02]  /*44b0*/  HADD2.F32 R43, -RZ, R95.H0_H0 ;  /* 0x2000005fff2b7230 */ /* 0x000fc40000004100 */
[----:B------:R-:W-:Y:S02]  /*44c0*/  HADD2.F32 R95, -RZ, R38.H0_H0 ;  /* 0x20000026ff5f7230 */ /* 0x000fe40000004100 */
[----:B------:R-:W-:Y:S01]  /*44d0*/  FMUL.FTZ R38, R36, R97 ;  /* 0x0000006124267220 */ /* 0x000fe20000410000 */
[-C--:B------:R-:W-:Y:S01]  /*44e0*/  FMUL.FTZ R97, R14, R99.reuse ;  /* 0x000000630e617220 */ /* 0x080fe20000410000 */
[----:B------:R-:W-:Y:S01]  /*44f0*/  FMUL.FTZ R99, R10, R99 ;  /* 0x000000630a637220 */ /* 0x000fe20000410000 */
[-C--:B------:R-:W-:Y:S01]  /*4500*/  FFMA.FTZ R101, R36, R43.reuse, -R101 ;  /* 0x0000002b24657223 */ /* 0x080fe20000010865 */
[----:B------:R-:W-:Y:S01]  /*4510*/  FFMA.FTZ R38, R39, R43, R38 ;  /* 0x0000002b27267223 */ /* 0x000fe20000010026 */
[-C--:B------:R-:W-:Y:S01]  /*4520*/  FFMA.FTZ R10, R10, R95.reuse, -R97 ;  /* 0x0000005f0a0a7223 */ /* 0x080fe20000010861 */
[----:B------:R-:W-:Y:S01]  /*4530*/  FFMA.FTZ R99, R14, R95, R99 ;  /* 0x0000005f0e637223 */ /* 0x000fe20000010063 */
[----:B------:R-:W-:Y:S02]  /*4540*/  IMAD.MOV.U32 R9, RZ, RZ, R11 ;  /* 0x000000ffff097224 */ /* 0x000fe400078e000b */
[----:B------:R-:W-:Y:S01]  /*4550*/  IMAD.MOV.U32 R11, RZ, RZ, R40 ;  /* 0x000000ffff0b7224 */ /* 0x000fe200078e0028 */
[----:B------:R-:W-:-:S02]  /*4560*/  F2FP.F16.F32.PACK_AB R10, R10, R101 ;  /* 0x000000650a0a723e */ /* 0x000fc400000000ff */
[----:B------:R-:W-:-:S07]  /*4570*/  F2FP.F16.F32.PACK_AB R14, R99, R38 ;  /* 0x00000026630e723e */ /* 0x000fce00000000ff */
.L_x_15407:
[----:B------:R-:W-:Y:S05]  /*4580*/  BSYNC B2 ;  /* 0x0000000000027941 */ /* 0x000fea0003800000 */
.L_x_15406:
[----:B------:R-:W-:Y:S01]  /*4590*/  ISETP.GE.AND P4, PT, R87, R88, PT ;  /* 0x000000585700720c */ /* 0x000fe20003f86270 */
[----:B0-----:R0:W-:-:S12]  /*45a0*/  ST.E.128 desc[UR40][R78.64], R8 ;  /* 0x000000084e007985 */ /* 0x0011d8000c101d28 */
[----:B------:R-:W-:-:S05]  /*45b0*/  @!P4 IMAD.WIDE R80, R87, 0x2, R80 ;  /* 0x000000025750c825 */ /* 0x000fca00078e0250 */
[----:B---3--:R0:W-:Y:S02]  /*45c0*/  @!P4 ST.E.128 desc[UR40][R80.64], R12 ;  /* 0x0000000c5000c985 */ /* 0x0081e4000c101d28 */
.L_x_15405:
[----:B------:R-:W-:Y:S05]  /*45d0*/  BSYNC B1 ;  /* 0x0000000000017941 */ /* 0x000fea0003800000 */
.L_x_15404:
[----:B------:R-:W-:-:S03]  /*45e0*/  UMOV UR4, 0xffffffff ;  /* 0xffffffff00047882 */ /* 0x000fc60000000000 */
[----:B------:R-:W-:Y:S05]  /*45f0*/  BRA.DIV UR4, `(.L_x_15408) ;  /* 0x0000014604a47947 */ /* 0x000fea000b800000 */
[----:B------:R0:W0:Y:S04]  /*4600*/  SHFL.IDX PT, R39, R86, 0x1, 0x1c1f ;  /* 0x003c1f0056277f89 */ /* 0x00002800000e0000 */
[----:B------:R0:W0:Y:S02]  /*4610*/  SHFL.IDX PT, R38, R85, 0x1, 0x1c1f ;  /* 0x003c1f0055267f89 */ /* 0x00002400000e0000 */
.L_x_15639:
        /* <DEDUP_REMOVED lines=12> */
[----:B------:R-:W-:Y:S01]  /*46e0*/  LEA.HI R90, R9, R90, RZ, 0x4 ;  /* 0x0000005a095a7211 */ /* 0x000fe200078f20ff */
[----:B------:R-:W-:Y:S01]  /*46f0*/  IMAD R9, R19, 0x2000, R0 ;  /* 0x0000200013097824 */ /* 0x000fe200078e0200 */
[----:B------:R-:W-:-:S02]  /*4700*/  LOP3.LUT R11, R11, 0x1c0, RZ, 0xc0, !PT ;  /* 0x000001c00b0b7812 */ /* 0x000fc400078ec0ff */
[----:B------:R-:W-:Y:S02]  /*4710*/  LEA.HI.SX32 R41, R90, R7, 0x1c ;  /* 0x000000075a297211 */ /* 0x000fe400078fe2ff */
[----:B------:R-:W-:Y:S02]  /*4720*/  LOP3.LUT R8, R8, 0x1c0, RZ, 0xc0, !PT ;  /* 0x000001c008087812 */ /* 0x000fe400078ec0ff */
[----:B------:R-:W-:Y:S01]  /*4730*/  SHF.R.U32.HI R11, RZ, 0x3, R11 ;  /* 0x00000003ff0b7819 */ /* 0x000fe2000001160b */
[----:B------:R-:W-:Y:S01]  /*4740*/  IMAD.SHL.U32 R41, R41, 0x8, RZ ;  /* 0x0000000829297824 */ /* 0x000fe200078e00ff */
[----:B------:R-:W-:Y:S02]  /*4750*/  LEA R9, R9, R2, 0x1 ;  /* 0x0000000209097211 */ /* 0x000fe400078e08ff */
[----:B------:R-:W-:Y:S02]  /*4760*/  LEA.HI.X R37, R6, R39, R4, 0x1, P4 ;  /* 0x0000002706257211 */ /* 0x000fe400020f0c04 */
[----:B------:R-:W-:-:S04]  /*4770*/  LOP3.LUT R8, R8, 0x38, R41, 0xf8, !PT ;  /* 0x0000003808087812 */ /* 0x000fc800078ef829 */
[----:B------:R-:W-:-:S05]  /*4780*/  LOP3.LUT R8, R8, R11, RZ, 0x3c, !PT ;  /* 0x0000000b08087212 */ /* 0x000fca00078e3cff */
[----:B-----5:R-:W-:-:S04]  /*4790*/  IMAD.IADD R8, R10, 0x1, R8 ;  /* 0x000000010a087824 */ /* 0x020fc800078e0208 */
[----:B------:R-:W-:-:S04]  /*47a0*/  IMAD R11, R19, 0x2000, R8 ;  /* 0x00002000130b7824 */ /* 0x000fc800078e0208 */
[----:B------:R-:W-:Y:S02]  /*47b0*/  IMAD R12, R11, 0x2, R2 ;  /* 0x000000020b0c7824 */ /* 0x000fe400078e0202 */
[----:B------:R-:W0:Y:S04]  /*47c0*/  LDS.128 R8, [R9+0xe400] ;  /* 0x00e4000009087984 */ /* 0x000e280000000c00 */
[----:B------:R-:W0:Y:S01]  /*47d0*/  LDS.128 R12, [R12+0xe400] ;  /* 0x00e400000c0c7984 */ /* 0x000e220000000c00 */
[----:B------:R-:W-:Y:S05]  /*47e0*/  @P3 BRA `(.L_x_15410) ;  /* 0x00000004005c3947 */ /* 0x000fea0003800000 */
[--C-:B------:R-:W-:Y:S02]  /*47f0*/  SHF.R.U64 R42, R44, 0x10, R45.reuse ;  /* 0x000000102c2a7819 */ /* 0x100fe4000000122d */
[----:B------:R-:W-:Y:S01]  /*4800*/  SHF.R.U32.HI R78, RZ, 0x10, R45 ;  /* 0x00000010ff4e7819 */ /* 0x000fe2000001162d */
[----:B0-----:R-:W-:Y:S01]  /*4810*/  IMAD.MOV.U32 R45, RZ, RZ, R8 ;  /* 0x000000ffff2d7224 */ /* 0x001fe200078e0008 */
[----:B------:R-:W-:Y:S01]  /*4820*/  SHF.R.U64 R44, R48, 0x10, R49 ;  /* 0x00000010302c7819 */ /* 0x000fe20000001231 */
[----:B------:R-:W-:Y:S01]  /*4830*/  IMAD.MOV.U32 R8, RZ, RZ, R13 ;  /* 0x000000ffff087224 */ /* 0x000fe200078e000d */
[----:B------:R-:W-:Y:S01]  /*4840*/  SHF.R.U32.HI R48, RZ, 0x10, R49 ;  /* 0x00000010ff307819 */ /* 0x000fe20000011631 */
[--C-:B------:R-:W-:Y:S01]  /*4850*/  HADD2.F32 R49, -RZ, R93.reuse.H0_H0 ;  /* 0x2000005dff317230 */ /* 0x100fe20000004100 */
[--C-:B------:R-:W-:Y:S01]  /*4860*/  SHF.R.U64 R40, R46, 0x10, R47.reuse ;  /* 0x000000102e287819 */ /* 0x100fe2000000122f */
[----:B------:R-:W-:Y:S01]  /*4870*/  IMAD.MOV.U32 R46, RZ, RZ, R12 ;  /* 0x000000ffff2e7224 */ /* 0x000fe200078e000c */
[----:B------:R-:W-:Y:S01]  /*4880*/  SHF.R.U32.HI R79, RZ, 0x10, R47 ;  /* 0x00000010ff4f7819 */ /* 0x000fe2000001162f */
[----:B------:R-:W-:Y:S01]  /*4890*/  HADD2.F32 R93, -RZ, R93.H1_H1 ;  /* 0x3000005dff5d7230 */ /* 0x000fe20000004100 */
[----:B------:R-:W-:Y:S01]  /*48a0*/  MOV R47, R15 ;  /* 0x0000000f002f7202 */ /* 0x000fe20000000f00 */
[--C-:B------:R-:W-:Y:S01]  /*48b0*/  HADD2.F32 R12, -RZ, R8.reuse.H0_H0 ;  /* 0x20000008ff0c7230 */ /* 0x100fe20000004100 */
[--C-:B------:R-:W-:Y:S01]  /*48c0*/  SHF.R.U64 R43, R50, 0x10, R51.reuse ;  /* 0x00000010322b7819 */ /* 0x100fe20000001233 */
[----:B------:R-:W-:Y:S01]  /*48d0*/  HADD2.F32 R15, -RZ, R8.H1_H1 ;  /* 0x30000008ff0f7230 */ /* 0x000fe20000004100 */
[----:B----4-:R-:W-:Y:S01]  /*48e0*/  SHF.R.U32.HI R80, RZ, 0x10, R51 ;  /* 0x00000010ff507819 */ /* 0x010fe20000011633 */
[----:B------:R-:W-:-:S02]  /*48f0*/  IMAD.MOV.U32 R13, RZ, RZ, R11 ;  /* 0x000000ffff0d7224 */ /* 0x000fc400078e000b */
        /* <DEDUP_REMOVED lines=17> */
[-C--:B--2---:R-:W-:Y:S01]  /*4a10*/  FMUL.FTZ R86, R48, R51.reuse ;  /* 0x0000003330567220 */ /* 0x084fe20000410000 */
[----:B------:R-:W-:Y:S02]  /*4a20*/  HADD2.F32 R80, -RZ, R80.H0_H0 ;  /* 0x20000050ff507230 */ /* 0x000fe40000004100 */
[----:B------:R-:W-:Y:S02]  /*4a30*/  HADD2.F32 R50, -RZ, R89.H1_H1 ;  /* 0x30000059ff327230 */ /* 0x000fe40000004100 */
[----:B------:R-:W-:Y:S01]  /*4a40*/  FMUL.FTZ R51, R15, R51 ;  /* 0x000000330f337220 */ /* 0x000fe20000410000 */
[----:B------:R-:W-:-:S02]  /*4a50*/  HADD2.F32 R47, -RZ, R13.H1_H1 ;  /* 0x3000000dff2f7230 */ /* 0x000fc40000004100 */
[----:B------:R-:W-:Y:S01]  /*4a60*/  FMUL.FTZ R90, R49, R80 ;  /* 0x00000050315a7220 */ /* 0x000fe20000410000 */
[----:B------:R-:W-:Y:S02]  /*4a70*/  HADD2.F32 R78, -RZ, R79.H0_H0 ;  /* 0x2000004fff4e7230 */ /* 0x000fe40000004100 */
[-C--:B------:R-:W-:Y:S01]  /*4a80*/  FFMA.FTZ R13, R15, R50.reuse, -R86 ;  /* 0x000000320f0d7223 */ /* 0x080fe20000010856 */
[----:B------:R-:W-:Y:S01]  /*4a90*/  FFMA.FTZ R15, R48, R50, R51 ;  /* 0x00000032300f7223 */ /* 0x000fe20000010033 */
[C---:B------:R-:W-:Y:S01]  /*4aa0*/  FMUL.FTZ R80, R47.reuse, R80 ;  /* 0x000000502f507220 */ /* 0x040fe20000410000 */
[----:B------:R-:W-:Y:S02]  /*4ab0*/  HADD2.F32 R92, -RZ, R92.H0_H0 ;  /* 0x2000005cff5c7230 */ /* 0x000fe40000004100 */
[-C--:B------:R-:W-:Y:S01]  /*4ac0*/  FFMA.FTZ R90, R47, R78.reuse, -R90 ;  /* 0x0000004e2f5a7223 */ /* 0x080fe2000001085a */
[----:B------:R-:W-:Y:S02]  /*4ad0*/  HADD2.F32 R48, -RZ, R44.H0_H0 ;  /* 0x2000002cff307230 */ /* 0x000fe40000004100 */
[----:B------:R-:W-:Y:S01]  /*4ae0*/  FFMA.FTZ R80, R49, R78, R80 ;  /* 0x0000004e31507223 */ /* 0x000fe20000010050 */
[----:B------:R-:W-:-:S02]  /*4af0*/  HADD2.F32 R47, -RZ, R46.H0_H0 ;  /* 0x2000002eff2f7230 */ /* 0x000fc40000004100 */
[--C-:B------:R-:W-:Y:S01]  /*4b00*/  HADD2.F32 R44, -RZ, R45.reuse.H0_H0 ;  /* 0x2000002dff2c7230 */ /* 0x100fe20000004100 */
        /* <DEDUP_REMOVED lines=9> */
[----:B------:R-:W-:Y:S01]  /*4ba0*/  F2FP.F16.F32.PACK_AB R13, R12, R9 ;  /* 0x000000090c0d723e */ /* 0x000fe200000000ff */
[-C--:B------:R-:W-:Y:S01]  /*4bb0*/  FFMA.FTZ R92, R47, R89.reuse, R92 ;  /* 0x000000592f5c7223 */ /* 0x080fe2000001005c */
[----:B------:R-:W-:Y:S02]  /*4bc0*/  HADD2.F32 R47, -RZ, R43.H0_H0 ;  /* 0x2000002bff2f7230 */ /* 0x000fe40000004100 */
[----:B------:R-:W-:Y:S01]  /*4bd0*/  FFMA.FTZ R49, R44, R89, -R49 ;  /* 0x000000592c317223 */ /* 0x000fe20000010831 */
[-C--:B------:R-:W-:Y:S01]  /*4be0*/  FFMA.FTZ R50, R45, R42.reuse, -R50 ;  /* 0x0000002a2d327223 */ /* 0x080fe20000010832 */
[----:B------:R-:W-:Y:S01]  /*4bf0*/  FFMA.FTZ R51, R46, R42, R51 ;  /* 0x0000002a2e337223 */ /* 0x000fe20000010033 */
        /* <DEDUP_REMOVED lines=8> */
[----:B------:R-:W-:Y:S02]  /*4c80*/  HADD2.F32 R10, -RZ, R10.H1_H1 ;  /* 0x3000000aff0a7230 */ /* 0x000fe40000004100 */
[----:B---3--:R-:W-:Y:S01]  /*4c90*/  FMUL.FTZ R81, R14, R47 ;  /* 0x0000002f0e517220 */ /* 0x008fe20000410000 */
[----:B------:R-:W-:Y:S02]  /*4ca0*/  HADD2.F32 R45, -RZ, R40.H0_H0 ;  /* 0x20000028ff2d7230 */ /* 0x000fe40000004100 */
        /* <DEDUP_REMOVED lines=8> */
[----:B------:R-:W-:-:S03]  /*4d30*/  IMAD.MOV.U32 R11, RZ, RZ, R90 ;  /* 0x000000ffff0b7224 */ /* 0x000fc600078e005a */
[----:B------:R-:W-:Y:S02]  /*4d40*/  F2FP.F16.F32.PACK_AB R10, R10, R79 ;  /* 0x0000004f0a0a723e */ /* 0x000fe400000000ff */
[----:B------:R-:W-:-:S07]  /*4d50*/  F2FP.F16.F32.PACK_AB R14, R47, R40 ;  /* 0x000000282f0e723e */ /* 0x000fce00000000ff */
.L_x_15410:
[----:B------:R-:W-:Y:S05]  /*4d60*/  BSYNC B1 ;  /* 0x0000000000017941 */ /* 0x000fea0003800000 */
.L_x_15409:
[----:B------:R-:W-:Y:S01]  /*4d70*/  ISETP.GE.AND P3, PT, R41, R88, PT ;  /* 0x000000582900720c */ /* 0x000fe20003f66270 */
[----:B0-----:R0:W-:Y:S02]  /*4d80*/  ST.E.128 desc[UR40][R36.64], R8 ;  /* 0x0000000824007985 */ /* 0x0011e4000c101d28 */
[----:B0-----:R-:W-:Y:S02]  /*4d90*/  IMAD.MOV.U32 R8, RZ, RZ, R38 ;  /* 0x000000ffff087224 */ /* 0x001fe400078e0026 */
[----:B------:R-:W-:-:S08]  /*4da0*/  IMAD.MOV.U32 R9, RZ, RZ, R39 ;  /* 0x000000ffff097224 */ /* 0x000fd000078e0027 */
[----:B------:R-:W-:Y:S05]  /*4db0*/  @P3 BRA `(.L_x_15391) ;  /* 0x0000000400203947 */ /* 0x000fea0003800000 */
[----:B------:R-:W-:-:S05]  /*4dc0*/  IMAD.WIDE R8, R41, 0x2, R8 ;  /* 0x0000000229087825 */ /* 0x000fca00078e0208 */
[----:B------:R0:W-:Y:S01]  /*4dd0*/  ST.E.128 desc[UR40][R8.64], R12 ;  /* 0x0000000c08007985 */ /* 0x0001e2000c101d28 */
[----:B------:R-:W-:Y:S05]  /*4de0*/  BRA `(.L_x_15391) ;  /* 0x0000000400147947 */ /* 0x000fea0003800000 */
.L_x_15372:
[----:B------:R-:W-:-:S13]  /*4df0*/  ISETP.NE.AND P5, PT, R157, 0x3, PT ;  /* 0x000000039d00780c */ /* 0x000fda0003fa5270 */
[----:B------:R-:W-:Y:S05]  /*4e00*/  @!P5 BRA `(.L_x_15411) ;  /* 0x000000000004d947 */ /* 0x000fea0003800000 */
[----:B------:R-:W-:Y:S01]  /*4e10*/  BPT.TRAP 0x1 ;  /* 0x000000040000795c */ /* 0x000fe20000300000 */
.L_x_15411:
[----:B------:R-:W2:Y:S01]  /*4e20*/  LDL R8, [R1] ;  /* 0x0000000001087983 */ /* 0x000ea20000100800 */
[----:B------:R-:W-:Y:S01]  /*4e30*/  IMAD R69, R19, 0x8, R2 ;  /* 0x0000000813457824 */ /* 0x000fe200078e0202 */
[----:B------:R-:W-:Y:S01]  /*4e40*/  BSSY B1, `(.L_x_15412) ;  /* 0x0000005000017945 */ /* 0x000fe20003800000 */
[----:B------:R-:W-:Y:S02]  /*4e50*/  SHF.R.S32.HI R74, RZ, 0x1f, R73 ;  /* 0x0000001fff4a7819 */ /* 0x000fe40000011449 */
[----:B--2---:R-:W-:-:S04]  /*4e60*/  SHF.L.U32 R77, R8, 0x1f, RZ ;  /* 0x0000001f084d7819 */ /* 0x004fc800000006ff */
[----:B------:R-:W0:Y:S02]  /*4e70*/  SYNCS.PHASECHK.TRANS64.TRYWAIT P3, [R69+URZ+0x16890], R77 ;  /* 0x0168904d450075a7 */ /* 0x000e24000806017f */
[----:B0-----:R-:W-:Y:S05]  /*4e80*/  @!P3 BRA `(.L_x_15413) ;  /* 0x0000013c00ccb947 */ /* 0x001fea0003800000 */
.L_x_15640:
[----:B------:R-:W-:Y:S05]  /*4e90*/  BSYNC B1 ;  /* 0x0000000000017941 */ /* 0x000fea0003800000 */
.L_x_15412:
        /* <DEDUP_REMOVED lines=27> */
.L_x_15644:
        /* <DEDUP_REMOVED lines=13> */
.L_x_15416:
[----:B------:R-:W-:Y:S05]  /*5120*/  BSYNC B1 ;  /* 0x0000000000017941 */ /* 0x000fea0003800000 */
.L_x_15415:
[----:B------:R-:W-:-:S03]  /*5130*/  UMOV UR4, 0xffffffff ;  /* 0xffffffff00047882 */ /* 0x000fc60000000000 */
[----:B------:R-:W-:Y:S05]  /*5140*/  BRA.DIV UR4, `(.L_x_15417) ;  /* 0x0000013e047c7947 */ /* 0x000fea000b800000 */
[----:B--2-4-:R2:W4:Y:S04]  /*5150*/  SHFL.IDX PT, R9, R38, 0x1, 0x1c1f ;  /* 0x003c1f0026097f89 */ /* 0x01452800000e0000 */
[----:B---3--:R2:W3:Y:S02]  /*5160*/  SHFL.IDX PT, R37, R36, 0x1, 0x1c1f ;  /* 0x003c1f0024257f89 */ /* 0x0084e400000e0000 */
.L_x_15648:
        /* <DEDUP_REMOVED lines=13> */
.L_x_15391:
[----:B------:R-:W-:Y:S05]  /*5240*/  BSYNC B0 ;  /* 0x0000000000007941 */ /* 0x000fea0003800000 */
.L_x_15371:
        /* <DEDUP_REMOVED lines=16> */
.L_x_15419:
[----:B------:R-:W-:Y:S05]  /*5350*/  BSYNC B0 ;  /* 0x0000000000007941 */ /* 0x000fea0003800000 */
.L_x_15418:
[----:B------:R-:W0:Y:S01]  /*5360*/  SYNCS.PHASECHK.TRANS64.TRYWAIT P4, [R69+URZ+0x168b0], R77 ;  /* 0x0168b04d450075a7 */ /* 0x000e22000808017f */
[----:B------:R-:W-:Y:S01]  /*5370*/  ULDC UR36, c[0x0][0x2f4] ;  /* 0x0000bd0000247ab9 */ /* 0x000fe20000000800 */
[----:B------:R-:W-:Y:S04]  /*5380*/  BSSY B0, `(.L_x_15420) ;  /* 0x0000002000007945 */ /* 0x000fe80003800000 */
[----:B0-----:R-:W-:Y:S05]  /*5390*/  @!P4 BRA `(.L_x_15421) ;  /* 0x0000013c0034c947 */ /* 0x001fea0003800000 */
.L_x_15649:
[----:B------:R-:W-:Y:S05]  /*53a0*/  BSYNC B0 ;  /* 0x0000000000007941 */ /* 0x000fea0003800000 */
.L_x_15420:
        /* <DEDUP_REMOVED lines=18> */
[----:B-1----:R-:W-:-:S04]  /*54d0*/  LEA R36, P4, R8, UR4, 0x1 ;  /* 0x0000000408247c11 */ /* 0x002fc8000f8808ff */
        /* <DEDUP_REMOVED lines=15> */
.L_x_15423:
[----:B------:R-:W-:Y:S05]  /*55d0*/  BSYNC B0 ;  /* 0x0000000000007941 */ /* 0x000fea0003800000 */
.L_x_15422:
        /* <DEDUP_REMOVED lines=15> */
.L_x_15425:
[----:B------:R-:W-:Y:S05]  /*56d0*/  BSYNC B0 ;  /* 0x0000000000007941 */ /* 0x000fea0003800000 */
.L_x_15424:
[----:B-1-3--:R-:W3:Y:S01]  /*56e0*/  LDL.LU R9, [R1] ;  /* 0x0000000001097983 */ /* 0x00aee20000300800 */
[----:B0-----:R-:W-:Y:S01]  /*56f0*/  @!P3 VIADD R69, R69, 0x168c0 ;  /* 0x000168c04545b836 */ /* 0x001fe20000000000 */
[----:B------:R-:W-:Y:S01]  /*5700*/  LOP3.LUT P4, RZ, R23, 0x1, RZ, 0xc0, !PT ;  /* 0x0000000117ff7812 */ /* 0x000fe2000788c0ff */
[----:B------:R-:W-:Y:S01]  /*5710*/  VIADD R19, R19, 0x1 ;  /* 0x0000000113137836 */ /* 0x000fe20000000000 */
        /* <DEDUP_REMOVED lines=13> */
[----:B------:R0:W-:Y:S01]  /*57f0*/  STL [R1], R9 ;  /* 0x0000000901007387 */ /* 0x0001e20000100800 */
[----:B------:R-:W-:Y:S05]  /*5800*/  @P4 BRA `(.L_x_15426) ;  /* 0xffffffc400fc4947 */ /* 0x000fea000383ffff */
[----:B0-----:R-:W0:Y:S01]  /*5810*/  S2R R9, SR_TID.X ;  /* 0x0000000000097919 */ /* 0x001e220000002100 */
[----:B------:R-:W-:Y:S02]  /*5820*/  PLOP3.LUT P0, PT, PT, PT, PT, 0x8, 0x0 ;  /* 0x000000000000781c */ /* 0x000fe40003f0e170 */
[----:B0-----:R-:W-:-:S04]  /*5830*/  SHF.R.U32.HI R9, RZ, 0x7, R9 ;  /* 0x00000007ff097819 */ /* 0x001fc80000011609 */
[----:B------:R-:W-:-:S13]  /*5840*/  ISETP.NE.AND P4, PT, R9, 0x1, PT ;  /* 0x000000010900780c */ /* 0x000fda0003f85270 */
[----:B------:R-:W-:Y:S06]  /*5850*/  @!P4 BAR.ARV 0x9, 0x100 ;  /* 0x024400000000cb1d */ /* 0x000fec0000002000 */
.L_x_15366:
[----:B------:R-:W3:Y:S01]  /*5860*/  LDL R5, [R1+0x28] ;  /* 0x0000280001057983 */ /* 0x000ee20000100800 */
[----:B------:R-:W0:Y:S01]  /*5870*/  LDC R0, c[0x0][0x448] ;  /* 0x00011200ff007b82 */ /* 0x000e220000000800 */
        /* <DEDUP_REMOVED lines=14> */
[----:B------:R-:W-:Y:S02]  /*5960*/  IMAD.MOV.U32 R94, RZ, RZ, RZ ;  /* 0x000000ffff5e7224 */ /* 0x000fe400078e00ff */
[----:B--2---:R-:W-:Y:S02]  /*5970*/  IMAD.MOV.U32 R13, RZ, RZ, RZ ;  /* 0x000000ffff0d7224 */ /* 0x004fe400078e00ff */
[----:B------:R-:W-:Y:S01]  /*5980*/  IMAD.MOV.U32 R90, RZ, RZ, RZ ;  /* 0x000000ffff5a7224 */ /* 0x000fe200078e00ff */
[----:B0-----:R-:W-:-:S13]  /*5990*/  ISETP.NE.AND P1, PT, R0, 0x1, PT ;  /* 0x000000010000780c */ /* 0x001fda0003f25270 */
[----:B------:R-:W0:Y:S08]  /*59a0*/  @P1 LDC R3, c[0x0][0x44c] ;  /* 0x00011300ff031b82 */ /* 0x000e300000000800 */
[----:B------:R-:W1:Y:S01]  /*59b0*/  @P1 LDC R4, c[0x0][0x450] ;  /* 0x00011400ff041b82 */ /* 0x000e620000000800 */
[----:B---3--:R-:W-:-:S04]  /*59c0*/  VIADD R0, R5, 0xbf ;  /* 0x000000bf05007836 */ /* 0x008fc80000000000 */
[----:B0-----:R-:W-:-:S05]  /*59d0*/  @P1 IMAD.HI.U32 R3, R0, R3, RZ ;  /* 0x0000000300031227 */ /* 0x001fca00078e00ff */
[----:B-1----:R-:W-:Y:S02]  /*59e0*/  @P1 SHF.R.U32.HI R0, RZ, R4, R3 ;  /* 0x00000004ff001219 */ /* 0x002fe40000011603 */
[----:B------:R-:W-:Y:S02]  /*59f0*/  PLOP3.LUT P1, PT, PT, PT, PT, 0x80, 0x0 ;  /* 0x000000000000781c */ /* 0x000fe40003f2f070 */
[----:B------:R-:W-:-:S04]  /*5a00*/  IADD3 R0, R83, R0, RZ ;  /* 0x0000000053007210 */ /* 0x000fc80007ffe0ff */
[----:B------:R-:W-:-:S04]  /*5a10*/  SHF.R.S32.HI R3, RZ, 0x1f, R0 ;  /* 0x0000001fff037819 */ /* 0x000fc80000011400 */
[----:B------:R-:W-:-:S04]  /*5a20*/  LEA.HI R3, R3, R0, RZ, 0x7 ;  /* 0x0000000003037211 */ /* 0x000fc800078f38ff */
        /* <DEDUP_REMOVED lines=8> */
.L_x_15427:
        /* <DEDUP_REMOVED lines=12> */
.L_x_15652:
        /* <DEDUP_REMOVED lines=16> */
[----:B0-----:R0:W1:Y:S01]  /*5c70*/  LDC.64 R14, c[0x4][R0] ;  /* 0x01000000000e7b82 */ /* 0x0010620000000a00 */
        /* <DEDUP_REMOVED lines=10> */
[----:B-1--45:R-:W-:Y:S05]  /*5d20*/  CALL.ABS.NOINC R14 ;  /* 0x000000000e007343 */ /* 0x032fea0003c00000 */
.L_x_15431:
[----:B------:R-:W-:Y:S05]  /*5d30*/  BSYNC B6 ;  /* 0x0000000000067941 */ /* 0x000fea0003800000 */
.L_x_15430:
        /* <DEDUP_REMOVED lines=13> */
.L_x_15435:
[----:B--2---:R2:W3:Y:S02]  /*5e10*/  SYNCS.PHASECHK.TRANS64.TRYWAIT P0, [R2+URZ+0x16800], R3 ;  /* 0x01680003020075a7 */ /* 0x0044e4000800017f */
[----:B---3--:R-:W-:Y:S05]  /*5e20*/  @!P0 NANOSLEEP.SYNCS 0x989680 ;  /* 0x009896800000895d */ /* 0x008fea0003900000 */
[----:B------:R-:W3:Y:S02]  /*5e30*/  @!P0 SYNCS.PHASECHK.TRANS64 P0, [R2+URZ+0x16800], R3 ;  /* 0x01680003020085a7 */ /* 0x000ee4000800007f */
[----:B---3--:R-:W-:Y:S05]  /*5e40*/  @!P0 BRA `(.L_x_15435) ;  /* 0xfffffffc00f08947 */ /* 0x008fea000383ffff */
.L_x_15434:
[----:B------:R-:W-:Y:S05]  /*5e50*/  BSYNC B0 ;  /* 0x0000000000007941 */ /* 0x000fea0003800000 */
.L_x_15433:
[----:B------:R-:W-:Y:S05]  /*5e60*/  BRA `(.L_x_15436) ;  /* 0x0000002c009c7947 */ /* 0x000fea0003800000 */
.L_x_15432:
        /* <DEDUP_REMOVED lines=29> */
[----:B-1--4-:R-:W-:Y:S05]  /*6040*/  CALL.ABS.NOINC R14 ;  /* 0x000000000e007343 */ /* 0x012fea0003c00000 */
.L_x_15438:
[----:B------:R-:W-:Y:S05]  /*6050*/  BSYNC B6 ;  /* 0x0000000000067941 */ /* 0x000fea0003800000 */
.L_x_15437:
[----:B------:R-:W2:Y:S01]  /*6060*/  LDL R20, [R1+0x28] ;  /* 0x0000280001147983 */ /* 0x000ea20000100800 */
[----:B------:R-:W-:Y:S01]  /*6070*/  ULDC.U8 UR4, c[0x0][0x410] ;  /* 0x0001040000047ab9 */ /* 0x000fe20000000000 */
[----:B------:R-:W-:Y:S01]  /*6080*/  BSSY B0, `(.L_x_15439) ;  /* 0x00002bd000007945 */ /* 0x000fe20003800000 */
[----:B------:R-:W-:Y:S01]  /*6090*/  ISETP.NE.AND P0, PT, RZ, UR4, PT ;  /* 0x00000004ff007c0c */ /* 0x000fe2000bf05270 */
[----:B--2---:R-:W-:-:S12]  /*60a0*/  IMAD.IADD R39, R154, 0x1, R20 ;  /* 0x000000019a277824 */ /* 0x004fd800078e0214 */
[----:B------:R-:W-:Y:S05]  /*60b0*/  @!P0 BRA `(.L_x_15440) ;  /* 0x0000001400a88947 */ /* 0x000fea0003800000 */
[----:B------:R-:W1:Y:S01]  /*60c0*/  LDC R32, c[0x0][0x448] ;  /* 0x00011200ff207b82 */ /* 0x000e620000000800 */
[----:B------:R-:W2:Y:S01]  /*60d0*/  S2R R20, SR_TID.X ;  /* 0x0000000000147919 */ /* 0x000ea20000002100 */
[----:B------:R-:W-:Y:S01]  /*60e0*/  ULDC.64 UR4, c[0x0][0x3f8] ;  /* 0x0000fe0000047ab9 */ /* 0x000fe20000000a00 */
[----:B------:R-:W-:Y:S01]  /*60f0*/  ULDC.64 UR6, c[0x0][0x408] ;  /* 0x0001020000067ab9 */ /* 0x000fe20000000a00 */
[----:B------:R-:W-:Y:S01]  /*6100*/  MOV R10, R24 ;  /* 0x00000018000a7202 */ /* 0x000fe20000000f00 */
[----:B------:R-:W-:Y:S02]  /*6110*/  IMAD.MOV.U32 R8, RZ, RZ, R26 ;  /* 0x000000ffff087224 */ /* 0x000fe400078e001a */
[----:B------:R-:W-:Y:S02]  /*6120*/  IMAD.MOV.U32 R9, RZ, RZ, R29 ;  /* 0x000000ffff097224 */ /* 0x000fe400078e001d */
[----:B------:R-:W-:Y:S01]  /*6130*/  IMAD.MOV.U32 R11, RZ, RZ, R31 ;  /* 0x000000ffff0b7224 */ /* 0x000fe200078e001f */
[----:B-1----:R-:W-:Y:S01]  /*6140*/  ISETP.NE.AND P0, PT, R32, 0x1, PT ;  /* 0x000000012000780c */ /* 0x002fe20003f05270 */
[----:B--2---:R-:W-:-:S12]  /*6150*/  VIADD R21, R20, 0xffffff80 ;  /* 0xffffff8014157836 */ /* 0x004fd80000000000 */
[----:B------:R-:W1:Y:S01]  /*6160*/  @P0 LDC R0, c[0x0][0x44c] ;  /* 0x00011300ff000b82 */ /* 0x000e620000000800 */
[----:B------:R-:W-:-:S04]  /*6170*/  SHF.R.S32.HI R20, RZ, 0x1f, R21 ;  /* 0x0000001fff147819 */ /* 0x000fc80000011415 */
[----:B------:R-:W-:-:S03]  /*6180*/  LEA.HI R20, R20, R21, RZ, 0x2 ;  /* 0x0000001514147211 */ /* 0x000fc600078f10ff */
[----:B------:R-:W2:Y:S01]  /*6190*/  @P0 LDC R5, c[0x0][0x450] ;  /* 0x00011400ff050b82 */ /* 0x000ea20000000800 */
[----:B------:R-:W-:-:S05]  /*61a0*/  LOP3.LUT R20, R20, 0xfffffffc, RZ, 0xc0, !PT ;  /* 0xfffffffc14147812 */ /* 0x000fca00078ec0ff */
[----:B------:R-:W-:-:S04]  /*61b0*/  IMAD.IADD R20, R21, 0x1, -R20 ;  /* 0x0000000115147824 */ /* 0x000fc800078e0a14 */
[----:B------:R-:W-:-:S04]  /*61c0*/  IMAD R3, R20, 0x60, R39 ;  /* 0x0000006014037824 */ /* 0x000fc800078e0227 */
[----:B-1----:R-:W-:-:S05]  /*61d0*/  @P0 IMAD.HI.U32 R0, R3, R0, RZ ;  /* 0x0000000003000227 */ /* 0x002fca00078e00ff */
[----:B--2---:R-:W-:-:S04]  /*61e0*/  @P0 SHF.R.U32.HI R3, RZ, R5, R0 ;  /* 0x00000005ff030219 */ /* 0x004fc80000011600 */
        /* <DEDUP_REMOVED lines=17> */
[----:B------:R1:W2:Y:S04]  /*6300*/  SHFL.IDX PT, R3, R6, RZ, 0x1c1f ;  /* 0x001c1fff06037589 */ /* 0x0002a800000e0000 */
[----:B------:R1:W3:Y:S04]  /*6310*/  SHFL.IDX PT, R0, R4, RZ, 0x1c1f ;  /* 0x001c1fff04007589 */ /* 0x0002e800000e0000 */
[----:B------:R1:W1:Y:S04]  /*6320*/  SHFL.IDX PT, R5, R8, RZ, 0x1c1f ;  /* 0x001c1fff08057589 */ /* 0x00026800000e0000 */
[----:B0-----:R0:W0:Y:S02]  /*6330*/  SHFL.IDX PT, R14, R7, RZ, 0x1c1f ;  /* 0x001c1fff070e7589 */ /* 0x00102400000e0000 */
.L_x_15658:
[----:B------:R-:W5:Y:S01]  /*6340*/  LDL R9, [R1+0x18] ;  /* 0x0000180001097983 */ /* 0x000f620000100800 */
[----:B------:R-:W-:Y:S01]  /*6350*/  BSSY B1, `(.L_x_15442) ;  /* 0x0000020000017945 */ /* 0x000fe20003800000 */
[----:B------:R-:W-:Y:S02]  /*6360*/  CS2R R34, SRZ ;  /* 0x0000000000227805 */ /* 0x000fe4000001ff00 */
[----:B------:R-:W-:Y:S02]  /*6370*/  CS2R R20, SRZ ;  /* 0x0000000000147805 */ /* 0x000fe4000001ff00 */
[----:B------:R-:W-:Y:S02]  /*6380*/  CS2R R28, SRZ ;  /* 0x00000000001c7805 */ /* 0x000fe4000001ff00 */
[----:B------:R-:W-:Y:S01]  /*6390*/  CS2R R24, SRZ ;  /* 0x0000000000187805 */ /* 0x000fe2000001ff00 */
[----:B-----5:R-:W-:-:S05]  /*63a0*/  IMAD R32, R9, R32, RZ ;  /* 0x0000002009207224 */ /* 0x020fca00078e02ff */
[----:B------:R-:W-:-:S13]  /*63b0*/  ISETP.GE.AND P0, PT, R39, R32, PT ;  /* 0x000000202700720c */ /* 0x000fda0003f06270 */
[----:B------:R-:W-:Y:S05]  /*63c0*/  @P0 BRA `(.L_x_15443) ;  /* 0x0000000000600947 */ /* 0x000fea0003800000 */
[----:B------:R-:W4:Y:S01]  /*63d0*/  LDL R9, [R1+0x4] ;  /* 0x0000040001097983 */ /* 0x000f220000100800 */
[----:B------:R-:W-:-:S03]  /*63e0*/  ULDC UR4, c[0x0][0x3f4] ;  /* 0x0000fd0000047ab9 */ /* 0x000fc60000000800 */
[----:B------:R-:W4:Y:S01]  /*63f0*/  LDL R12, [R1+0x60] ;  /* 0x00006000010c7983 */ /* 0x000f220000100800 */
[----:B------:R-:W-:Y:S01]  /*6400*/  ISETP.GE.AND P2, PT, R152, UR4, PT ;  /* 0x0000000498007c0c */ /* 0x000fe2000bf46270 */
[----:B---3--:R-:W-:Y:S02]  /*6410*/  IMAD.MOV.U32 R10, RZ, RZ, R0 ;  /* 0x000000ffff0a7224 */ /* 0x008fe400078e0000 */
[----:B--2---:R-:W-:Y:S02]  /*6420*/  IMAD.MOV.U32 R11, RZ, RZ, R3 ;  /* 0x000000ffff0b7224 */ /* 0x004fe400078e0003 */
[----:B-1----:R-:W-:Y:S01]  /*6430*/  IMAD.MOV.U32 R15, RZ, RZ, R5 ;  /* 0x000000ffff0f7224 */ /* 0x002fe200078e0005 */
[----:B------:R-:W-:Y:S02]  /*6440*/  CS2R R28, SRZ ;  /* 0x00000000001c7805 */ /* 0x000fe4000001ff00 */
[----:B------:R-:W-:Y:S02]  /*6450*/  CS2R R34, SRZ ;  /* 0x0000000000227805 */ /* 0x000fe4000001ff00 */
[----:B------:R-:W-:-:S03]  /*6460*/  CS2R R24, SRZ ;  /* 0x0000000000187805 */ /* 0x000fc6000001ff00 */
[----:B------:R-:W-:-:S05]  /*6470*/  @!P2 IMAD.WIDE R10, R152, 0x2, R10 ;  /* 0x00000002980aa825 */ /* 0x000fca00078e020a */
[----:B------:R1:W5:Y:S01]  /*6480*/  @!P2 LD.E.64 R28, desc[UR40][R10.64] ;  /* 0x000000280a1ca980 */ /* 0x000362000c101b00 */
[----:B----4-:R-:W-:-:S13]  /*6490*/  ISETP.GE.AND P3, PT, R9, UR4, PT ;  /* 0x0000000409007c0c */ /* 0x010fda000bf66270 */
[C---:B------:R-:W-:Y:S02]  /*64a0*/  @!P3 SHF.L.U32 R37, R9.reuse, 0x1, RZ ;  /* 0x000000010925b819 */ /* 0x040fe400000006ff */
[----:B------:R-:W-:Y:S02]  /*64b0*/  @!P3 SHF.L.U64.HI R20, R9, 0x1, R12 ;  /* 0x000000010914b819 */ /* 0x000fe4000001020c */
[-C--:B------:R-:W-:Y:S02]  /*64c0*/  @!P3 IADD3 R26, P0, R0, R37.reuse, RZ ;  /* 0x00000025001ab210 */ /* 0x080fe40007f1e0ff */
[----:B0-----:R-:W-:Y:S01]  /*64d0*/  @!P3 IADD3 R36, P1, R14, R37, RZ ;  /* 0x000000250e24b210 */ /* 0x001fe20007f3e0ff */
[----:B------:R-:W-:-:S04]  /*64e0*/  @!P2 IMAD.WIDE R12, R152, 0x2, R14 ;  /* 0x00000002980ca825 */ /* 0x000fc800078e020e */
[--C-:B------:R-:W-:Y:S01]  /*64f0*/  @!P3 IMAD.X R27, R3, 0x1, R20.reuse, P0 ;  /* 0x00000001031bb824 */ /* 0x100fe200000e0614 */
[----:B------:R1:W5:Y:S01]  /*6500*/  @!P2 LD.E.64 R34, desc[UR40][R12.64] ;  /* 0x000000280c22a980 */ /* 0x000362000c101b00 */
[----:B------:R-:W-:Y:S01]  /*6510*/  @!P3 IMAD.X R37, R5, 0x1, R20, P1 ;  /* 0x000000010525b824 */ /* 0x000fe200008e0614 */
[----:B------:R-:W-:Y:S02]  /*6520*/  CS2R R20, SRZ ;  /* 0x0000000000147805 */ /* 0x000fe4000001ff00 */
[----:B------:R1:W5:Y:S04]  /*6530*/  @!P3 LD.E.64 R24, desc[UR40][R26.64] ;  /* 0x000000281a18b980 */ /* 0x000368000c101b00 */
[----:B------:R1:W5:Y:S02]  /*6540*/  @!P3 LD.E.64 R20, desc[UR40][R36.64] ;  /* 0x000000282414b980 */ /* 0x000364000c101b00 */
.L_x_15443:
[----:B------:R-:W-:Y:S05]  /*6550*/  BSYNC B1 ;  /* 0x0000000000017941 */ /* 0x000fea0003800000 */
.L_x_15442:
[----:B---3-5:R-:W-:Y:S01]  /*6560*/  IMAD.MOV.U32 R0, RZ, RZ, R34 ;  /* 0x000000ffff007224 */ /* 0x028fe200078e0022 */
[----:B-1----:R-:W-:Y:S01]  /*6570*/  MOV R5, R20 ;  /* 0x0000001400057202 */ /* 0x002fe20000000f00 */
[----:B--2---:R-:W-:Y:S01]  /*6580*/  IMAD.MOV.U32 R3, RZ, RZ, R35 ;  /* 0x000000ffff037224 */ /* 0x004fe200078e0023 */
        /* <DEDUP_REMOVED lines=10> */
[----:B------:R-:W-:-:S02]  /*6630*/  CS2R R26, SRZ ;  /* 0x00000000001a7805 */ /* 0x000fc4000001ff00 */
[----:B------:R-:W-:Y:S02]  /*6640*/  PRMT R46, R3, 0x5410, R5 ;  /* 0x00005410032e7816 */ /* 0x000fe40000000005 */
[----:B------:R-:W-:Y:S01]  /*6650*/  PRMT R36, R9, 0x7610, R36 ;  /* 0x0000761009247816 */ /* 0x000fe20000000024 */
[----:B------:R-:W-:Y:S06]  /*6660*/  BRA.DIV UR4, `(.L_x_15444) ;  /* 0x0000012e04447947 */ /* 0x000fec000b800000 */
[----:B------:R1:W2:Y:S04]  /*6670*/  SHFL.IDX PT, R3, R6, 0x1, 0x1c1f ;  /* 0x003c1f0006037f89 */ /* 0x0002a800000e0000 */
[----:B------:R1:W3:Y:S04]  /*6680*/  SHFL.IDX PT, R0, R4, 0x1, 0x1c1f ;  /* 0x003c1f0004007f89 */ /* 0x0002e800000e0000 */
[----:B------:R1:W1:Y:S04]  /*6690*/  SHFL.IDX PT, R5, R8, 0x1, 0x1c1f ;  /* 0x003c1f0008057f89 */ /* 0x00026800000e0000 */
[----:B0-----:R0:W0:Y:S02]  /*66a0*/  SHFL.IDX PT, R14, R7, 0x1, 0x1c1f ;  /* 0x003c1f00070e7f89 */ /* 0x00102400000e0000 */
.L_x_15664:
[----:B-1----:R-:W5:Y:S04]  /*66b0*/  LDL R6, [R1+0x58] ;  /* 0x0000580001067983 */ /* 0x002f680000100800 */
[----:B------:R-:W4:Y:S01]  /*66c0*/  LDL R41, [R1+0x38] ;  /* 0x0000380001297983 */ /* 0x000f220000100800 */
[----:B------:R-:W-:Y:S01]  /*66d0*/  IADD3 R39, R39, 0x60, RZ ;  /* 0x0000006027277810 */ /* 0x000fe20007ffe0ff */
[----:B------:R-:W-:Y:S01]  /*66e0*/  BSSY B1, `(.L_x_15445) ;  /* 0x0000023000017945 */ /* 0x000fe20003800000 */
[----:B------:R-:W-:Y:S02]  /*66f0*/  CS2R R10, SRZ ;  /* 0x00000000000a7805 */ /* 0x000fe4000001ff00 */
[----:B------:R-:W-:Y:S02]  /*6700*/  CS2R R12, SRZ ;  /* 0x00000000000c7805 */ /* 0x000fe4000001ff00 */
[----:B------:R-:W-:-:S02]  /*6710*/  ISETP.GE.AND P0, PT, R39, R32, PT ;  /* 0x000000202700720c */ /* 0x000fc40003f06270 */
[----:B------:R-:W-:Y:S02]  /*6720*/  CS2R R8, SRZ ;  /* 0x0000000000087805 */ /* 0x000fe4000001ff00 */
[----:B-----5:R-:W-:-:S04]  /*6730*/  LEA.HI R4, R6, R6, RZ, 0x1 ;  /* 0x0000000606047211 */ /* 0x020fc800078f08ff */
[----:B------:R-:W-:Y:S01]  /*6740*/  LOP3.LUT R4, R4, 0xfffffffe, RZ, 0xc0, !PT ;  /* 0xfffffffe04047812 */ /* 0x000fe200078ec0ff */
[----:B----4-:R-:W-:-:S04]  /*6750*/  IMAD.SHL.U32 R31, R41, 0x40, RZ ;  /* 0x00000040291f7824 */ /* 0x010fc800078e00ff */
[----:B------:R-:W-:-:S05]  /*6760*/  IMAD.IADD R4, R6, 0x1, -R4 ;  /* 0x0000000106047824 */ /* 0x000fca00078e0a04 */
[----:B------:R-:W-:Y:S01]  /*6770*/  SHF.L.U32 R37, R4, 0x1f, RZ ;  /* 0x0000001f04257819 */ /* 0x000fe200000006ff */
[----:B------:R-:W-:Y:S06]  /*6780*/  @P0 BRA `(.L_x_15446) ;  /* 0x0000000000600947 */ /* 0x000fec0003800000 */
[----:B------:R-:W4:Y:S01]  /*6790*/  LDL R15, [R1+0x4] ;  /* 0x00000400010f7983 */ /* 0x000f220000100800 */
[----:B------:R-:W-:-:S03]  /*67a0*/  ULDC UR4, c[0x0][0x3f4] ;  /* 0x0000fd0000047ab9 */ /* 0x000fc60000000800 */
[----:B------:R-:W4:Y:S01]  /*67b0*/  LDL R38, [R1+0x60] ;  /* 0x0000600001267983 */ /* 0x000f220000100800 */
[----:B------:R-:W-:Y:S01]  /*67c0*/  ISETP.GE.AND P2, PT, R152, UR4, PT ;  /* 0x0000000498007c0c */ /* 0x000fe2000bf46270 */
[----:B---3--:R-:W-:Y:S02]  /*67d0*/  IMAD.MOV.U32 R6, RZ, RZ, R0 ;  /* 0x000000ffff067224 */ /* 0x008fe400078e0000 */
[----:B0-2---:R-:W-:Y:S01]  /*67e0*/  IMAD.MOV.U32 R7, RZ, RZ, R3 ;  /* 0x000000ffff077224 */ /* 0x005fe200078e0003 */
[----:B------:R-:W-:Y:S02]  /*67f0*/  CS2R R12, SRZ ;  /* 0x00000000000c7805 */ /* 0x000fe4000001ff00 */
[----:B------:R-:W-:-:S07]  /*6800*/  CS2R R26, SRZ ;  /* 0x00000000001a7805 */ /* 0x000fce000001ff00 */
[----:B------:R-:W-:-:S05]  /*6810*/  @!P2 IMAD.WIDE R6, R152, 0x2, R6 ;  /* 0x000000029806a825 */ /* 0x000fca00078e0206 */
[----:B------:R1:W5:Y:S01]  /*6820*/  @!P2 LD.E.64 R12, desc[UR40][R6.64] ;  /* 0x00000028060ca980 */ /* 0x000362000c101b00 */
[----:B----4-:R-:W-:-:S13]  /*6830*/  ISETP.GE.AND P3, PT, R15, UR4, PT ;  /* 0x000000040f007c0c */ /* 0x010fda000bf66270 */
[C---:B------:R-:W-:Y:S01]  /*6840*/  @!P3 IMAD.SHL.U32 R9, R15.reuse, 0x2, RZ ;  /* 0x000000020f09b824 */ /* 0x040fe200078e00ff */
[----:B------:R-:W-:Y:S02]  /*6850*/  @!P3 SHF.L.U64.HI R10, R15, 0x1, R38 ;  /* 0x000000010f0ab819 */ /* 0x000fe40000010226 */
[----:B------:R-:W-:Y:S02]  /*6860*/  MOV R15, R5 ;  /* 0x00000005000f7202 */ /* 0x000fe40000000f00 */
[-C--:B------:R-:W-:Y:S02]  /*6870*/  @!P3 IADD3 R38, P0, R0, R9.reuse, RZ ;  /* 0x000000090026b210 */ /* 0x080fe40007f1e0ff */
[----:B------:R-:W-:Y:S02]  /*6880*/  @!P3 IADD3 R4, P1, R14, R9, RZ ;  /* 0x000000090e04b210 */ /* 0x000fe40007f3e0ff */
[----:B------:R-:W-:Y:S01]  /*6890*/  CS2R R8, SRZ ;  /* 0x0000000000087805 */ /* 0x000fe2000001ff00 */
[----:B------:R-:W-:-:S02]  /*68a0*/  @!P3 IMAD.X R39, R3, 0x1, R10, P0 ;  /* 0x000000010327b824 */ /* 0x000fc400000e060a */
[----:B------:R-:W-:Y:S01]  /*68b0*/  @!P3 IMAD.X R5, R5, 0x1, R10, P1 ;  /* 0x000000010505b824 */ /* 0x000fe200008e060a */
[----:B------:R-:W-:Y:S01]  /*68c0*/  CS2R R10, SRZ ;  /* 0x00000000000a7805 */ /* 0x000fe2000001ff00 */
[----:B------:R-:W-:Y:S01]  /*68d0*/  @!P2 IMAD.WIDE R14, R152, 0x2, R14 ;  /* 0x00000002980ea825 */ /* 0x000fe200078e020e */
[----:B------:R1:W5:Y:S04]  /*68e0*/  @!P3 LD.E.64 R8, desc[UR40][R38.64] ;  /* 0x000000282608b980 */ /* 0x000368000c101b00 */
[----:B------:R1:W5:Y:S04]  /*68f0*/  @!P2 LD.E.64 R26, desc[UR40][R14.64] ;  /* 0x000000280e1aa980 */ /* 0x000368000c101b00 */
[----:B------:R1:W5:Y:S02]  /*6900*/  @!P3 LD.E.64 R10, desc[UR40][R4.64] ;  /* 0x00000028040ab980 */ /* 0x000364000c101b00 */
.L_x_15446:
[----:B------:R-:W-:Y:S05]  /*6910*/  BSYNC B1 ;  /* 0x0000000000017941 */ /* 0x000fea0003800000 */
.L_x_15445:
[----:B01----:R-:W0:Y:S01]  /*6920*/  S2R R7, SR_TID.X ;  /* 0x0000000000077919 */ /* 0x003e220000002100 */
[----:B------:R-:W1:Y:S01]  /*6930*/  SYNCS.PHASECHK.TRANS64.TRYWAIT P0, [R2+URZ+0x16800], R37 ;  /* 0x01680025020075a7 */ /* 0x000e62000800017f */
[----:B------:R-:W-:Y:S01]  /*6940*/  LOP3.LUT R31, R31, 0x1c0, RZ, 0xc0, !PT ;  /* 0x000001c01f1f7812 */ /* 0x000fe200078ec0ff */
[----:B-----5:R-:W-:Y:S01]  /*6950*/  IMAD.MOV.U32 R4, RZ, RZ, R26 ;  /* 0x000000ffff047224 */ /* 0x020fe200078e001a */
[----:B------:R-:W-:Y:S01]  /*6960*/  MOV R5, R11 ;  /* 0x0000000b00057202 */ /* 0x000fe20000000f00 */
[----:B------:R-:W-:Y:S01]  /*6970*/  IMAD.MOV.U32 R6, RZ, RZ, R12 ;  /* 0x000000ffff067224 */ /* 0x000fe200078e000c */
[----:B---3--:R-:W-:Y:S01]  /*6980*/  LOP3.LUT R0, R31, 0x18, R16, 0xf8, !PT ;  /* 0x000000181f007812 */ /* 0x008fe200078ef810 */
[----:B------:R-:W-:Y:S01]  /*6990*/  BSSY B1, `(.L_x_15447) ;  /* 0x000001b000017945 */ /* 0x000fe20003800000 */
[----:B--2---:R-:W-:Y:S01]  /*69a0*/  SHF.R.U32.HI R3, RZ, 0x3, R31 ;  /* 0x00000003ff037819 */ /* 0x004fe2000001161f */
[----:B------:R-:W-:Y:S01]  /*69b0*/  IMAD R31, R33, -0xc0, R32 ;  /* 0xffffff40211f7824 */ /* 0x000fe200078e0220 */
[----:B------:R-:W-:Y:S01]  /*69c0*/  PRMT R47, R4, 0x7610, R47 ;  /* 0x00007610042f7816 */ /* 0x000fe2000000002f */
[----:B------:R-:W-:Y:S01]  /*69d0*/  IMAD.MOV.U32 R4, RZ, RZ, R10 ;  /* 0x000000ffff047224 */ /* 0x000fe200078e000a */
[----:B------:R-:W-:Y:S01]  /*69e0*/  LOP3.LUT R0, R0, R3, RZ, 0x3c, !PT ;  /* 0x0000000300007212 */ /* 0x000fe200078e3cff */
[----:B------:R-:W-:Y:S01]  /*69f0*/  IMAD.MOV.U32 R3, RZ, RZ, R27 ;  /* 0x000000ffff037224 */ /* 0x000fe200078e001b */
[----:B------:R-:W-:-:S02]  /*6a00*/  VIMNMX R31, R31, 0xc0, PT ;  /* 0x000000c01f1f7848 */ /* 0x000fc40003fe0100 */
[----:B------:R-:W-:Y:S01]  /*6a10*/  PRMT R14, R4, 0x5410, R5 ;  /* 0x00005410040e7816 */ /* 0x000fe20000000005 */
[----:B------:R-:W-:Y:S01]  /*6a20*/  IMAD.MOV.U32 R4, RZ, RZ, R8 ;  /* 0x000000ffff047224 */ /* 0x000fe200078e0008 */
[----:B------:R-:W-:Y:S01]  /*6a30*/  PRMT R32, R3, 0x7610, R32 ;  /* 0x0000761003207816 */ /* 0x000fe20000000020 */
[----:B------:R-:W-:Y:S01]  /*6a40*/  IMAD.MOV.U32 R5, RZ, RZ, R9 ;  /* 0x000000ffff057224 */ /* 0x000fe200078e0009 */
[----:B------:R-:W-:Y:S02]  /*6a50*/  PRMT R47, R47, 0x5410, R6 ;  /* 0x000054102f2f7816 */ /* 0x000fe40000000006 */
[----:B------:R-:W-:Y:S02]  /*6a60*/  PRMT R15, R4, 0x7610, R15 ;  /* 0x00007610040f7816 */ /* 0x000fe4000000000f */
[----:B------:R-:W-:Y:S02]  /*6a70*/  LOP3.LUT P2, RZ, R41, 0x4, RZ, 0xc0, !PT ;  /* 0x0000000429ff7812 */ /* 0x000fe4000784c0ff */
[----:B------:R-:W-:Y:S01]  /*6a80*/  ISETP.GE.AND P1, PT, R154, R31, PT ;  /* 0x0000001f9a00720c */ /* 0x000fe20003f26270 */
[----:B0-----:R-:W-:-:S05]  /*6a90*/  VIADD R38, R7, 0xffffff80 ;  /* 0xffffff8007267836 */ /* 0x001fca0000000000 */
[----:B------:R-:W-:-:S04]  /*6aa0*/  SHF.R.S32.HI R7, RZ, 0x1f, R38 ;  /* 0x0000001fff077819 */ /* 0x000fc80000011426 */
[----:B------:R-:W-:-:S04]  /*6ab0*/  LEA.HI R7, R7, R38, RZ, 0x5 ;  /* 0x0000002607077211 */ /* 0x000fc800078f28ff */
[----:B------:R-:W-:-:S05]  /*6ac0*/  SHF.R.S32.HI R7, RZ, 0x5, R7 ;  /* 0x00000005ff077819 */ /* 0x000fca0000011407 */
[----:B------:R-:W-:Y:S02]  /*6ad0*/  IMAD R3, R7, 0x200, R0 ;  /* 0x0000020007037824 */ /* 0x000fe400078e0200 */
[----:B------:R-:W-:-:S03]  /*6ae0*/  IMAD.MOV.U32 R0, RZ, RZ, R13 ;  /* 0x000000ffff007224 */ /* 0x000fc600078e000d */
[----:B------:R-:W-:Y:S02]  /*6af0*/  LEA R3, R3, R2, 0x1 ;  /* 0x0000000203037211 */ /* 0x000fe400078e08ff */
[----:B------:R-:W-:-:S03]  /*6b00*/  PRMT R32, R32, 0x5410, R0 ;  /* 0x0000541020207816 */ /* 0x000fc60000000000 */
[C---:B------:R-:W-:Y:S02]  /*6b10*/  VIADD R4, R3.reuse, 0x8400 ;  /* 0x0000840003047836 */ /* 0x040fe40000000000 */
[----:B------:R-:W-:Y:S01]  /*6b20*/  VIADD R0, R3, 0x8440 ;  /* 0x0000844003007836 */ /* 0x000fe20000000000 */
[----:B-1----:R-:W-:Y:S06]  /*6b30*/  @!P0 BRA `(.L_x_15448) ;  /* 0x0000012800808947 */ /* 0x002fec0003800000 */
.L_x_15665:
[----:B------:R-:W-:Y:S05]  /*6b40*/  BSYNC B1 ;  /* 0x0000000000017941 */ /* 0x000fea0003800000 */
.L_x_15447:
[----:B------:R-:W-:Y:S01]  /*6b50*/  BSSY B1, `(.L_x_15449) ;  /* 0x0000060000017945 */ /* 0x000fe20003800000 */
[----:B------:R-:W-:Y:S01]  /*6b60*/  PRMT R15, R15, 0x5410, R5 ;  /* 0x000054100f0f7816 */ /* 0x000fe20000000005 */
[----:B------:R-:W-:Y:S02]  /*6b70*/  @P2 VIADD R0, R4, 0xffffffc0 ;  /* 0xffffffc004002836 */ /* 0x000fe40000000000 */
[----:B------:R-:W-:Y:S05]  /*6b80*/  @P1 BRA `(.L_x_15450) ;  /* 0x0000000400701947 */ /* 0x000fea0003800000 */
[----:B------:R-:W2:Y:S01]  /*6b90*/  LDL R6, [R1+0x4] ;  /* 0x0000040001067983 */ /* 0x000ea20000100800 */
[----:B------:R-:W1:Y:S01]  /*6ba0*/  LDC R5, c[0x0][0x3f4] ;  /* 0x0000fd00ff057b82 */ /* 0x000e620000000800 */
[----:B------:R-:W-:Y:S01]  /*6bb0*/  BSSY B2, `(.L_x_15451) ;  /* 0x000002e000027945 */ /* 0x000fe20003800000 */
[-C--:B-1----:R-:W-:Y:S02]  /*6bc0*/  ISETP.GE.AND P0, PT, R152, R5.reuse, PT ;  /* 0x000000059800720c */ /* 0x082fe40003f06270 */
[----:B--2---:R-:W-:-:S11]  /*6bd0*/  ISETP.GE.AND P1, PT, R6, R5, PT ;  /* 0x000000050600720c */ /* 0x004fd60003f26270 */
[----:B------:R-:W-:Y:S05]  /*6be0*/  @P0 BRA `(.L_x_15452) ;  /* 0x0000000000a80947 */ /* 0x000fea0003800000 */
[----:B------:R-:W1:Y:S01]  /*6bf0*/  LDS.128 R4, [R3+0x8400] ;  /* 0x0084000003047984 */ /* 0x000e620000000c00 */
[----:B0-----:R-:W-:Y:S01]  /*6c00*/  SHF.R.U32.HI R37, RZ, 0x10, R29 ;  /* 0x00000010ff257819 */ /* 0x001fe2000001161d */
[--C-:B------:R-:W-:Y:S01]  /*6c10*/  HADD2.F32 R38, -RZ, R40.reuse.H0_H0 ;  /* 0x20000028ff267230 */ /* 0x100fe20000004100 */
[--C-:B------:R-:W-:Y:S02]  /*6c20*/  SHF.R.U32.HI R39, RZ, 0x10, R35.reuse ;  /* 0x00000010ff277819 */ /* 0x100fe40000011623 */
[----:B------:R-:W-:Y:S01]  /*6c30*/  SHF.R.U64 R43, R34, 0x10, R35 ;  /* 0x00000010222b7819 */ /* 0x000fe20000001223 */
[----:B------:R-:W-:Y:S01]  /*6c40*/  HADD2.F32 R37, -RZ, R37.H0_H0 ;  /* 0x20000025ff257230 */ /* 0x000fe20000004100 */
[----:B------:R-:W-:Y:S01]  /*6c50*/  SHF.R.U64 R44, R28, 0x10, R29 ;  /* 0x000000101c2c7819 */ /* 0x000fe2000000121d */
[----:B------:R-:W-:Y:S02]  /*6c60*/  HADD2.F32 R39, -RZ, R39.H0_H0 ;  /* 0x20000027ff277230 */ /* 0x000fe40000004100 */
[----:B------:R-:W-:-:S02]  /*6c70*/  HADD2.F32 R35, -RZ, R40.H1_H1 ;  /* 0x30000028ff237230 */ /* 0x000fc40000004100 */
[--C-:B-1----:R-:W-:Y:S02]  /*6c80*/  HADD2.F32 R33, -RZ, R7.reuse.H0_H0 ;  /* 0x20000007ff217230 */ /* 0x102fe40000004100 */
[----:B------:R-:W-:Y:S02]  /*6c90*/  HADD2.F32 R34, -RZ, R7.H1_H1 ;  /* 0x30000007ff227230 */ /* 0x000fe40000004100 */
[--C-:B------:R-:W-:Y:S02]  /*6ca0*/  HADD2.F32 R7, -RZ, R4.reuse.H0_H0 ;  /* 0x20000004ff077230 */ /* 0x100fe40000004100 */
[----:B------:R-:W-:Y:S02]  /*6cb0*/  HADD2.F32 R4, -RZ, R4.H1_H1 ;  /* 0x30000004ff047230 */ /* 0x000fe40000004100 */
[C---:B------:R-:W-:Y:S01]  /*6cc0*/  FMUL.FTZ R40, R34.reuse, R39 ;  /* 0x0000002722287220 */ /* 0x040fe20000410000 */
[----:B------:R-:W-:Y:S01]  /*6cd0*/  FMUL.FTZ R42, R34, R37 ;  /* 0x00000025222a7220 */ /* 0x000fe20000410000 */
[----:B------:R-:W-:-:S02]  /*6ce0*/  HADD2.F32 R28, -RZ, R6.H0_H0 ;  /* 0x20000006ff1c7230 */ /* 0x000fc40000004100 */
[CC--:B------:R-:W-:Y:S01]  /*6cf0*/  FMUL.FTZ R34, R4.reuse, R38.reuse ;  /* 0x0000002604227220 */ /* 0x0c0fe20000410000 */
[C---:B------:R-:W-:Y:S01]  /*6d00*/  FFMA.FTZ R41, R33.reuse, R37, -R40 ;  /* 0x0000002521297223 */ /* 0x040fe20000010828 */
[----:B------:R-:W-:Y:S02]  /*6d10*/  HADD2.F32 R29, -RZ, R6.H1_H1 ;  /* 0x30000006ff1d7230 */ /* 0x000fe40000004100 */
[----:B------:R-:W-:Y:S01]  /*6d20*/  FFMA.FTZ R42, R33, R39, R42 ;  /* 0x00000027212a7223 */ /* 0x000fe2000001002a */
[-C--:B------:R-:W-:Y:S01]  /*6d30*/  FMUL.FTZ R40, R4, R35.reuse ;  /* 0x0000002304287220 */ /* 0x080fe20000410000 */
[C---:B------:R-:W-:Y:S01]  /*6d40*/  FFMA.FTZ R37, R7.reuse, R35, -R34 ;  /* 0x0000002307257223 */ /* 0x040fe20000010822 */
[----:B------:R-:W-:Y:S02]  /*6d50*/  HADD2.F32 R6, -RZ, R5.H0_H0 ;  /* 0x20000005ff067230 */ /* 0x000fe40000004100 */
[----:B------:R-:W-:Y:S02]  /*6d60*/  HADD2.F32 R35, -RZ, R45.H0_H0 ;  /* 0x2000002dff237230 */ /* 0x000fe40000004100 */
[----:B------:R-:W-:Y:S01]  /*6d70*/  FFMA.FTZ R40, R7, R38, R40 ;  /* 0x0000002607287223 */ /* 0x000fe20000010028 */
[----:B------:R-:W-:-:S02]  /*6d80*/  HADD2.F32 R33, -RZ, R46.H0_H0 ;  /* 0x2000002eff217230 */ /* 0x000fc40000004100 */
[----:B------:R-:W-:Y:S02]  /*6d90*/  HADD2.F32 R5, -RZ, R5.H1_H1 ;  /* 0x30000005ff057230 */ /* 0x000fe40000004100 */
[C---:B------:R-:W-:Y:S01]  /*6da0*/  FMUL.FTZ R39, R29.reuse, R35 ;  /* 0x000000231d277220 */ /* 0x040fe20000410000 */
[----:B------:R-:W-:Y:S02]  /*6db0*/  HADD2.F32 R34, -RZ, R43.H0_H0 ;  /* 0x2000002bff227230 */ /* 0x000fe40000004100 */
[-C--:B------:R-:W-:Y:S01]  /*6dc0*/  FMUL.FTZ R38, R29, R33.reuse ;  /* 0x000000211d267220 */ /* 0x080fe20000410000 */
[----:B------:R-:W-:Y:S02]  /*6dd0*/  HADD2.F32 R4, -RZ, R44.H0_H0 ;  /* 0x2000002cff047230 */ /* 0x000fe40000004100 */
[C---:B------:R-:W-:Y:S01]  /*6de0*/  FFMA.FTZ R39, R28.reuse, R33, -R39 ;  /* 0x000000211c277223 */ /* 0x040fe20000010827 */
[C---:B------:R-:W-:Y:S01]  /*6df0*/  FMUL.FTZ R7, R5.reuse, R34 ;  /* 0x0000002205077220 */ /* 0x040fe20000410000 */
[----:B------:R-:W-:Y:S01]  /*6e00*/  FFMA.FTZ R38, R28, R35, R38 ;  /* 0x000000231c267223 */ /* 0x000fe20000010026 */
[----:B------:R-:W-:-:S02]  /*6e10*/  FMUL.FTZ R29, R5, R4 ;  /* 0x00000004051d7220 */ /* 0x000fc40000410000 */
[----:B------:R-:W-:Y:S01]  /*6e20*/  FFMA.FTZ R5, R6, R4, -R7 ;  /* 0x0000000406057223 */ /* 0x000fe20000010807 */
[----:B------:R-:W-:Y:S01]  /*6e30*/  F2FP.F16.F32.PACK_AB R7, R42, R41 ;  /* 0x000000292a07723e */ /* 0x000fe200000000ff */
[----:B------:R-:W-:Y:S01]  /*6e40*/  FFMA.FTZ R34, R6, R34, R29 ;  /* 0x0000002206227223 */ /* 0x000fe2000001001d */
[----:B------:R-:W-:Y:S02]  /*6e50*/  F2FP.F16.F32.PACK_AB R6, R38, R39 ;  /* 0x000000272606723e */ /* 0x000fe400000000ff */
[----:B------:R-:W-:Y:S02]  /*6e60*/  F2FP.F16.F32.PACK_AB R4, R40, R37 ;  /* 0x000000252804723e */ /* 0x000fe400000000ff */
[----:B------:R-:W-:-:S05]  /*6e70*/  F2FP.F16.F32.PACK_AB R5, R34, R5 ;  /* 0x000000052205723e */ /* 0x000fca00000000ff */
[----:B------:R1:W-:Y:S02]  /*6e80*/  STS.128 [R3+0x8400], R4 ;  /* 0x0084000403007388 */ /* 0x0003e40000000c00 */
.L_x_15452:
[----:B------:R-:W-:Y:S05]  /*6e90*/  BSYNC B2 ;  /* 0x0000000000027941 */ /* 0x000fea0003800000 */
.L_x_15451:
[----:B------:R-:W-:Y:S05]  /*6ea0*/  @P1 BRA `(.L_x_15450) ;  /* 0x0000000000a81947 */ /* 0x000fea0003800000 */
[----:B-1----:R-:W1:Y:S01]  /*6eb0*/  LDS.128 R4, [R0] ;  /* 0x0000000000047984 */ /* 0x002e620000000c00 */
[----:B------:R-:W-:Y:S01]  /*6ec0*/  SHF.R.U32.HI R34, RZ, 0x10, R21 ;  /* 0x00000010ff227819 */ /* 0x000fe20000011615 */
[----:B------:R-:W-:Y:S01]  /*6ed0*/  HADD2.F32 R28, -RZ, R46.H1_H1 ;  /* 0x3000002eff1c7230 */ /* 0x000fe20000004100 */
[--C-:B------:R-:W-:Y:S01]  /*6ee0*/  SHF.R.U32.HI R29, RZ, 0x10, R25.reuse ;  /* 0x00000010ff1d7819 */ /* 0x100fe20000011619 */
[----:B------:R-:W-:Y:S01]  /*6ef0*/  HADD2.F32 R33, -RZ, R45.H1_H1 ;  /* 0x3000002dff217230 */ /* 0x000fe20000004100 */
[----:B------:R-:W-:Y:S01]  /*6f00*/  SHF.R.U64 R39, R24, 0x10, R25 ;  /* 0x0000001018277819 */ /* 0x000fe20000001219 */
[----:B------:R-:W-:Y:S01]  /*6f10*/  HADD2.F32 R34, -RZ, R34.H0_H0 ;  /* 0x20000022ff227230 */ /* 0x000fe20000004100 */
[----:B0-----:R-:W-:Y:S01]  /*6f20*/  SHF.R.U64 R37, R20, 0x10, R21 ;  /* 0x0000001014257819 */ /* 0x001fe20000001215 */
[----:B------:R-:W-:Y:S02]  /*6f30*/  HADD2.F32 R29, -RZ, R29.H0_H0 ;  /* 0x2000001dff1d7230 */ /* 0x000fe40000004100 */
[----:B-1----:R-:W-:-:S02]  /*6f40*/  HADD2.F32 R25, -RZ, R7.H1_H1 ;  /* 0x30000007ff197230 */ /* 0x002fc40000004100 */
        /* <DEDUP_REMOVED lines=32> */
.L_x_15450:
[----:B------:R-:W-:Y:S05]  /*7150*/  BSYNC B1 ;  /* 0x0000000000017941 */ /* 0x000fea0003800000 */
.L_x_15449:
[----:B-12---:R-:W-:-:S05]  /*7160*/  VIADD R4, R154, 0x60 ;  /* 0x000000609a047836 */ /* 0x006fca0000000000 */
[----:B------:R-:W-:-:S13]  /*7170*/  ISETP.GE.AND P0, PT, R4, R31, PT ;  /* 0x0000001f0400720c */ /* 0x000fda0003f06270 */
        /* <DEDUP_REMOVED lines=8> */
[----:B------:R-:W-:Y:S01]  /*7200*/  SHF.R.U32.HI R25, RZ, 0x10, R13 ;  /* 0x00000010ff197819 */ /* 0x000fe2000001160d */
[--C-:B------:R-:W-:Y:S01]  /*7210*/  HADD2.F32 R24, -RZ, R47.reuse.H1_H1 ;  /* 0x3000002fff187230 */ /* 0x100fe20000004100 */
[--C-:B------:R-:W-:Y:S01]  /*7220*/  SHF.R.U64 R31, R26, 0x10, R27.reuse ;  /* 0x000000101a1f7819 */ /* 0x100fe2000000121b */
[----:B------:R-:W-:Y:S01]  /*7230*/  HADD2.F32 R26, -RZ, R47.H0_H0 ;  /* 0x2000002fff1a7230 */ /* 0x000fe20000004100 */
[----:B------:R-:W-:Y:S01]  /*7240*/  SHF.R.U32.HI R27, RZ, 0x10, R27 ;  /* 0x00000010ff1b7819 */ /* 0x000fe2000001161b */
[----:B------:R-:W-:Y:S01]  /*7250*/  HADD2.F32 R25, -RZ, R25.H0_H0 ;  /* 0x20000019ff197230 */ /* 0x000fe20000004100 */
[----:B------:R-:W-:-:S03]  /*7260*/  SHF.R.U64 R33, R12, 0x10, R13 ;  /* 0x000000100c217819 */ /* 0x000fc6000000120d */
        /* <DEDUP_REMOVED lines=13> */
[----:B------:R-:W-:Y:S02]  /*7340*/  HADD2.F32 R6, -RZ, R5.H0_H0 ;  /* 0x20000005ff067230 */ /* 0x000fe40000004100 */
[----:B------:R-:W-:Y:S01]  /*7350*/  FMUL.FTZ R34, R4, R24 ;  /* 0x0000001804227220 */ /* 0x000fe20000410000 */
[----:B------:R-:W-:-:S02]  /*7360*/  HADD2.F32 R32, -RZ, R32.H1_H1 ;  /* 0x30000020ff207230 */ /* 0x000fc40000004100 */
[C---:B------:R-:W-:Y:S01]  /*7370*/  FFMA.FTZ R28, R7.reuse, R24, -R28 ;  /* 0x00000018071c7223 */ /* 0x040fe2000001081c */
[----:B------:R-:W-:Y:S02]  /*7380*/  HADD2.F32 R5, -RZ, R5.H1_H1 ;  /* 0x30000005ff057230 */ /* 0x000fe40000004100 */
        /* <DEDUP_REMOVED lines=16> */
.L_x_15455:
[----:B------:R-:W-:Y:S05]  /*7490*/  BSYNC B1 ;  /* 0x0000000000017941 */ /* 0x000fea0003800000 */
.L_x_15454:
[----:B------:R-:W-:Y:S05]  /*74a0*/  @P1 BRA `(.L_x_15453) ;  /* 0x0000001400e81947 */ /* 0x000fea0003800000 */
[----:B-1----:R-:W1:Y:S01]  /*74b0*/  LDS.128 R4, [R0+0x3000] ;  /* 0x0030000000047984 */ /* 0x002e620000000c00 */
        /* <DEDUP_REMOVED lines=42> */
.L_x_15440:
[----:B------:R-:W1:Y:S01]  /*7760*/  S2R R0, SR_TID.X ;  /* 0x0000000000007919 */ /* 0x000e620000002100 */
[----:B------:R-:W2:Y:S01]  /*7770*/  LDC R32, c[0x0][0x448] ;  /* 0x00011200ff207b82 */ /* 0x000ea20000000800 */
[----:B------:R-:W-:Y:S01]  /*7780*/  ULDC.64 UR4, c[0x0][0x3f8] ;  /* 0x0000fe0000047ab9 */ /* 0x000fe20000000a00 */
[----:B------:R-:W-:Y:S01]  /*7790*/  ULDC.64 UR6, c[0x0][0x408] ;  /* 0x0001020000067ab9 */ /* 0x000fe20000000a00 */
[----:B------:R-:W-:Y:S02]  /*77a0*/  IMAD.MOV.U32 R4, RZ, RZ, R26 ;  /* 0x000000ffff047224 */ /* 0x000fe400078e001a */
[----:B------:R-:W-:Y:S02]  /*77b0*/  IMAD.MOV.U32 R6, RZ, RZ, R24 ;  /* 0x000000ffff067224 */ /* 0x000fe400078e0018 */
[----:B------:R-:W-:Y:S01]  /*77c0*/  IMAD.MOV.U32 R7, RZ, RZ, R31 ;  /* 0x000000ffff077224 */ /* 0x000fe200078e001f */
[----:B--2---:R-:W-:Y:S02]  /*77d0*/  ISETP.NE.AND P0, PT, R32, 0x1, PT ;  /* 0x000000012000780c */ /* 0x004fe40003f05270 */
[----:B-1----:R-:W-:-:S04]  /*77e0*/  IADD3 R0, R0, -0x80, RZ ;  /* 0xffffff8000007810 */ /* 0x002fc80007ffe0ff */
[----:B------:R-:W-:-:S07]  /*77f0*/  SHF.R.S32.HI R3, RZ, 0x1f, R0 ;  /* 0x0000001fff037819 */ /* 0x000fce0000011400 */
[----:B------:R-:W1:Y:S01]  /*7800*/  @P0 LDC R5, c[0x0][0x450] ;  /* 0x00011400ff050b82 */ /* 0x000e620000000800 */
[----:B------:R-:W-:-:S04]  /*7810*/  LEA.HI R3, R3, R0, RZ, 0x2 ;  /* 0x0000000003037211 */ /* 0x000fc800078f10ff */
[----:B------:R-:W-:-:S05]  /*7820*/  LOP3.LUT R3, R3, 0xfffffffc, RZ, 0xc0, !PT ;  /* 0xfffffffc03037812 */ /* 0x000fca00078ec0ff */
[----:B------:R-:W-:Y:S02]  /*7830*/  IMAD.IADD R3, R0, 0x1, -R3 ;  /* 0x0000000100037824 */ /* 0x000fe400078e0a03 */
[----:B------:R-:W2:Y:S02]  /*7840*/  @P0 LDC R0, c[0x0][0x44c] ;  /* 0x00011300ff000b82 */ /* 0x000ea40000000800 */
[----:B------:R-:W-:-:S04]  /*7850*/  IMAD R3, R3, 0x60, R39 ;  /* 0x0000006003037824 */ /* 0x000fc800078e0227 */
[----:B--2---:R-:W-:-:S05]  /*7860*/  @P0 IMAD.HI.U32 R0, R3, R0, RZ ;  /* 0x0000000003000227 */ /* 0x004fca00078e00ff */
        /* <DEDUP_REMOVED lines=19> */
[----:B------:R-:W2:Y:S01]  /*79a0*/  LDL R6, [R1+0x18] ;  /* 0x0000180001067983 */ /* 0x000ea20000100800 */
[----:B------:R-:W1:Y:S03]  /*79b0*/  LDC R43, c[0x0][0x3f4] ;  /* 0x0000fd00ff2b7b82 */ /* 0x000e660000000800 */
[----:B------:R-:W3:Y:S04]  /*79c0*/  SHFL.IDX PT, R3, R25, RZ, 0x1c1f ;  /* 0x001c1fff19037589 */ /* 0x000ee800000e0000 */
[----:B------:R-:W5:Y:S04]  /*79d0*/  SHFL.IDX PT, R0, R26, RZ, 0x1c1f ;  /* 0x001c1fff1a007589 */ /* 0x000f6800000e0000 */
[----:B0-----:R-:W0:Y:S04]  /*79e0*/  SHFL.IDX PT, R14, R27, RZ, 0x1c1f ;  /* 0x001c1fff1b0e7589 */ /* 0x001e2800000e0000 */
[----:B------:R-:W4:Y:S01]  /*79f0*/  SHFL.IDX PT, R4, R24, RZ, 0x1c1f ;  /* 0x001c1fff18047589 */ /* 0x000f2200000e0000 */
[----:B-1----:R-:W-:Y:S01]  /*7a00*/  ISETP.GE.AND P0, PT, R16, R43, PT ;  /* 0x0000002b1000720c */ /* 0x002fe20003f06270 */
[----:B--2---:R-:W-:-:S05]  /*7a10*/  IMAD R32, R6, R32, RZ ;  /* 0x0000002006207224 */ /* 0x004fca00078e02ff */
[----:B------:R-:W-:-:S13]  /*7a20*/  ISETP.GE.OR P1, PT, R39, R32, P0 ;  /* 0x000000202700720c */ /* 0x000fda0000726670 */
[C---:B------:R-:W-:Y:S01]  /*7a30*/  @!P1 IMAD.SHL.U32 R5, R16.reuse, 0x2, RZ ;  /* 0x0000000210059824 */ /* 0x040fe200078e00ff */
[----:B------:R-:W-:-:S04]  /*7a40*/  @!P1 SHF.L.U64.HI R21, R16, 0x1, R17 ;  /* 0x0000000110159819 */ /* 0x000fc80000010211 */
[----:B---3--:R-:W-:-:S05]  /*7a50*/  @!P1 IADD3 R6, P2, R3, R5, RZ ;  /* 0x0000000503069210 */ /* 0x008fca0007f5e0ff */
[----:B-----5:R-:W-:-:S05]  /*7a60*/  @!P1 IMAD.X R7, R0, 0x1, R21, P2 ;  /* 0x0000000100079824 */ /* 0x020fca00010e0615 */
[----:B------:R-:W2:Y:S01]  /*7a70*/  @!P1 LD.E.128 R8, desc[UR40][R6.64] ;  /* 0x0000002806089980 */ /* 0x000ea2000c101d00 */
[----:B0-----:R-:W-:-:S05]  /*7a80*/  @!P1 IADD3 R14, P2, R14, R5, RZ ;  /* 0x000000050e0e9210 */ /* 0x001fca0007f5e0ff */
[----:B----4-:R-:W-:-:S04]  /*7a90*/  @!P1 IMAD.X R3, R4, 0x1, R21, P2 ;  /* 0x0000000104039824 */ /* 0x010fc800010e0615 */
[----:B------:R-:W-:-:S05]  /*7aa0*/  @!P1 IMAD.MOV.U32 R15, RZ, RZ, R3 ;  /* 0x000000ffff0f9224 */ /* 0x000fca00078e0003 */
[----:B------:R0:W3:Y:S01]  /*7ab0*/  @!P1 LD.E.128 R4, desc[UR40][R14.64] ;  /* 0x000000280e049980 */ /* 0x0000e2000c101d00 */
[----:B------:R-:W-:Y:S02]  /*7ac0*/  CS2R R34, SRZ ;  /* 0x0000000000227805 */ /* 0x000fe4000001ff00 */
[----:B------:R-:W-:Y:S02]  /*7ad0*/  CS2R R28, SRZ ;  /* 0x00000000001c7805 */ /* 0x000fe4000001ff00 */
[----:B------:R-:W-:Y:S01]  /*7ae0*/  CS2R R20, SRZ ;  /* 0x0000000000147805 */ /* 0x000fe2000001ff00 */
[----:B------:R-:W1:Y:S01]  /*7af0*/  SHFL.IDX PT, R24, R24, 0x1, 0x1c1f ;  /* 0x003c1f0018187f89 */ /* 0x000e6200000e0000 */
[----:B------:R-:W-:-:S03]  /*7b00*/  CS2R R36, SRZ ;  /* 0x0000000000247805 */ /* 0x000fc6000001ff00 */
[----:B0-----:R0:W4:Y:S01]  /*7b10*/  SHFL.IDX PT, R14, R27, 0x1, 0x1c1f ;  /* 0x003c1f001b0e7f89 */ /* 0x00112200000e0000 */
[----:B--2---:R-:W-:Y:S01]  /*7b20*/  @!P1 MOV R34, R8 ;  /* 0x0000000800229202 */ /* 0x004fe20000000f00 */
[----:B------:R-:W-:Y:S02]  /*7b30*/  @!P1 IMAD.MOV.U32 R35, RZ, RZ, R9 ;  /* 0x000000ffff239224 */ /* 0x000fe400078e0009 */
[----:B------:R-:W-:Y:S02]  /*7b40*/  @!P1 IMAD.MOV.U32 R36, RZ, RZ, R10 ;  /* 0x000000ffff249224 */ /* 0x000fe400078e000a */
[----:B------:R-:W-:Y:S02]  /*7b50*/  IMAD.MOV.U32 R0, RZ, RZ, R34 ;  /* 0x000000ffff007224 */ /* 0x000fe400078e0022 */
[----:B------:R-:W-:Y:S01]  /*7b60*/  IMAD.MOV.U32 R3, RZ, RZ, R35 ;  /* 0x000000ffff037224 */ /* 0x000fe200078e0023 */
[----:B------:R-:W-:Y:S01]  /*7b70*/  MOV R8, R36 ;  /* 0x0000002400087202 */ /* 0x000fe20000000f00 */
[----:B------:R-:W-:Y:S01]  /*7b80*/  @!P1 IMAD.MOV.U32 R37, RZ, RZ, R11 ;  /* 0x000000ffff259224 */ /* 0x000fe200078e000b */
[----:B------:R-:W-:-:S02]  /*7b90*/  PRMT R42, R0, 0x7610, R42 ;  /* 0x00007610002a7816 */ /* 0x000fc4000000002a */
[----:B------:R-:W-:Y:S01]  /*7ba0*/  PRMT R45, R45, 0x5410, R3 ;  /* 0x000054102d2d7816 */ /* 0x000fe20000000003 */
[----:B------:R0:W2:Y:S01]  /*7bb0*/  SHFL.IDX PT, R0, R26, 0x1, 0x1c1f ;  /* 0x003c1f001a007f89 */ /* 0x0000a200000e0000 */
[----:B------:R-:W-:Y:S02]  /*7bc0*/  IMAD.MOV.U32 R9, RZ, RZ, R37 ;  /* 0x000000ffff097224 */ /* 0x000fe400078e0025 */
[----:B---3--:R-:W-:Y:S01]  /*7bd0*/  @!P1 IMAD.MOV.U32 R28, RZ, RZ, R4 ;  /* 0x000000ffff1c9224 */ /* 0x008fe200078e0004 */
[----:B------:R0:W3:Y:S01]  /*7be0*/  SHFL.IDX PT, R3, R25, 0x1, 0x1c1f ;  /* 0x003c1f0019037f89 */ /* 0x0000e200000e0000 */
[----:B------:R-:W-:Y:S01]  /*7bf0*/  @!P1 IMAD.MOV.U32 R29, RZ, RZ, R5 ;  /* 0x000000ffff1d9224 */ /* 0x000fe200078e0005 */
[----:B------:R-:W-:Y:S01]  /*7c00*/  PRMT R31, R8, 0x5410, R9 ;  /* 0x00005410081f7816 */ /* 0x000fe20000000009 */
[----:B------:R-:W-:Y:S01]  /*7c10*/  @!P1 IMAD.MOV.U32 R20, RZ, RZ, R6 ;  /* 0x000000ffff149224 */ /* 0x000fe200078e0006 */
[----:B------:R-:W-:Y:S01]  /*7c20*/  MOV R4, R28 ;  /* 0x0000001c00047202 */ /* 0x000fe20000000f00 */
[----:B------:R-:W-:-:S02]  /*7c30*/  @!P1 IMAD.MOV.U32 R21, RZ, RZ, R7 ;  /* 0x000000ffff159224 */ /* 0x000fc400078e0007 */
[----:B------:R-:W-:Y:S02]  /*7c40*/  IMAD.MOV.U32 R5, RZ, RZ, R29 ;  /* 0x000000ffff057224 */ /* 0x000fe400078e001d */
[----:B------:R-:W-:Y:S02]  /*7c50*/  IMAD.MOV.U32 R6, RZ, RZ, R20 ;  /* 0x000000ffff067224 */ /* 0x000fe400078e0014 */
[----:B------:R-:W-:Y:S01]  /*7c60*/  IMAD.MOV.U32 R7, RZ, RZ, R21 ;  /* 0x000000ffff077224 */ /* 0x000fe200078e0015 */
[----:B------:R-:W-:Y:S02]  /*7c70*/  PRMT R45, R5, 0x7610, R45 ;  /* 0x00007610052d7816 */ /* 0x000fe4000000002d */
[----:B------:R-:W-:Y:S02]  /*7c80*/  PRMT R56, R4, 0x5410, R6 ;  /* 0x0000541004387816 */ /* 0x000fe40000000006 */
[----:B------:R-:W-:Y:S02]  /*7c90*/  CS2R R4, SRZ ;  /* 0x0000000000047805 */ /* 0x000fe4000001ff00 */
[----:B01--4-:R-:W-:-:S07]  /*7ca0*/  PRMT R42, R42, 0x5410, R7 ;  /* 0x000054102a2a7816 */ /* 0x013fce0000000007 */
.L_x_15675:
[----:B------:R-:W4:Y:S01]  /*7cb0*/  LDL R7, [R1+0x58] ;  /* 0x0000580001077983 */ /* 0x000f220000100800 */
[----:B------:R-:W-:Y:S01]  /*7cc0*/  VIADD R39, R39, 0x60 ;  /* 0x0000006027277836 */ /* 0x000fe20000000000 */
[----:B------:R-:W-:Y:S01]  /*7cd0*/  BSSY B1, `(.L_x_15457) ;  /* 0x0000016000017945 */ /* 0x000fe20003800000 */
[----:B------:R-:W-:Y:S02]  /*7ce0*/  CS2R R8, SRZ ;  /* 0x0000000000087805 */ /* 0x000fe4000001ff00 */
[----:B------:R-:W-:Y:S02]  /*7cf0*/  CS2R R10, SRZ ;  /* 0x00000000000a7805 */ /* 0x000fe4000001ff00 */
[----:B------:R-:W-:Y:S02]  /*7d00*/  ISETP.GE.AND P1, PT, R39, R32, PT ;  /* 0x000000202700720c */ /* 0x000fe40003f26270 */
[----:B----4-:R-:W-:-:S04]  /*7d10*/  LEA.HI R6, R7, R7, RZ, 0x1 ;  /* 0x0000000707067211 */ /* 0x010fc800078f08ff */
[----:B------:R-:W-:-:S05]  /*7d20*/  LOP3.LUT R6, R6, 0xfffffffe, RZ, 0xc0, !PT ;  /* 0xfffffffe06067812 */ /* 0x000fca00078ec0ff */
[----:B------:R-:W-:Y:S01]  /*7d30*/  IMAD.IADD R13, R7, 0x1, -R6 ;  /* 0x00000001070d7824 */ /* 0x000fe200078e0a06 */
[----:B------:R-:W-:-:S04]  /*7d40*/  CS2R R6, SRZ ;  /* 0x0000000000067805 */ /* 0x000fc8000001ff00 */
[----:B------:R-:W-:Y:S01]  /*7d50*/  SHF.L.U32 R13, R13, 0x1f, RZ ;  /* 0x0000001f0d0d7819 */ /* 0x000fe200000006ff */
[----:B------:R-:W-:Y:S06]  /*7d60*/  @P1 BRA `(.L_x_15458) ;  /* 0x0000000000301947 */ /* 0x000fec0003800000 */
[----:B------:R-:W-:Y:S02]  /*7d70*/  CS2R R6, SRZ ;  /* 0x0000000000067805 */ /* 0x000fe4000001ff00 */
[----:B------:R-:W-:Y:S02]  /*7d80*/  CS2R R8, SRZ ;  /* 0x0000000000087805 */ /* 0x000fe4000001ff00 */
[----:B------:R-:W-:Y:S01]  /*7d90*/  CS2R R10, SRZ ;  /* 0x00000000000a7805 */ /* 0x000fe2000001ff00 */
[----:B------:R-:W-:Y:S06]  /*7da0*/  @P0 BRA `(.L_x_15458) ;  /* 0x0000000000200947 */ /* 0x000fec0003800000 */
[C---:B------:R-:W-:Y:S02]  /*7db0*/  SHF.L.U32 R4, R16.reuse, 0x1, RZ ;  /* 0x0000000110047819 */ /* 0x040fe400000006ff */
[----:B------:R-:W-:Y:S02]  /*7dc0*/  SHF.L.U64.HI R5, R16, 0x1, R17 ;  /* 0x0000000110057819 */ /* 0x000fe40000010211 */
[-C--:B---3--:R-:W-:Y:S02]  /*7dd0*/  IADD3 R8, P1, R3, R4.reuse, RZ ;  /* 0x0000000403087210 */ /* 0x088fe40007f3e0ff */
[----:B------:R-:W-:-:S03]  /*7de0*/  IADD3 R4, P2, R14, R4, RZ ;  /* 0x000000040e047210 */ /* 0x000fc60007f5e0ff */
[--C-:B--2---:R-:W-:Y:S02]  /*7df0*/  IMAD.X R9, R0, 0x1, R5.reuse, P1 ;  /* 0x0000000100097824 */ /* 0x104fe400008e0605 */
[----:B------:R-:W-:-:S04]  /*7e00*/  IMAD.X R5, R24, 0x1, R5, P2 ;  /* 0x0000000118057824 */ /* 0x000fc800010e0605 */
[----:B------:R-:W5:Y:S04]  /*7e10*/  LD.E.128 R8, desc[UR40][R8.64] ;  /* 0x0000002808087980 */ /* 0x000f68000c101d00 */
[----:B------:R-:W5:Y:S02]  /*7e20*/  LD.E.128 R4, desc[UR40][R4.64] ;  /* 0x0000002804047980 */ /* 0x000f64000c101d00 */
.L_x_15458:
[----:B------:R-:W-:Y:S05]  /*7e30*/  BSYNC B1 ;  /* 0x0000000000017941 */ /* 0x000fea0003800000 */
.L_x_15457:
[----:B------:R-:W0:Y:S01]  /*7e40*/  SYNCS.PHASECHK.TRANS64.TRYWAIT P1, [R2+URZ+0x16800], R13 ;  /* 0x0168000d020075a7 */ /* 0x000e22000802017f */
[----:B------:R-:W-:Y:S01]  /*7e50*/  IMAD R32, R33, -0xc0, R32 ;  /* 0xffffff4021207824 */ /* 0x000fe200078e0220 */
[----:B------:R-:W-:Y:S01]  /*7e60*/  BSSY B1, `(.L_x_15459) ;  /* 0x0000012000017945 */ /* 0x000fe20003800000 */
[----:B------:R-:W-:Y:S02]  /*7e70*/  VIADD R14, R154, 0x60 ;  /* 0x000000609a0e7836 */ /* 0x000fe40000000000 */
[----:B-----5:R-:W-:Y:S01]  /*7e80*/  IMAD.MOV.U32 R12, RZ, RZ, R5 ;  /* 0x000000ffff0c7224 */ /* 0x020fe200078e0005 */
[----:B---3--:R-:W-:Y:S01]  /*7e90*/  VIMNMX R3, R32, 0xc0, PT ;  /* 0x000000c020037848 */ /* 0x008fe20003fe0100 */
[----:B--2---:R-:W-:Y:S02]  /*7ea0*/  IMAD.MOV.U32 R0, RZ, RZ, R4 ;  /* 0x000000ffff007224 */ /* 0x004fe400078e0004 */
[----:B------:R-:W-:Y:S01]  /*7eb0*/  IMAD.IADD R32, R16, 0x1, R43 ;  /* 0x0000000110207824 */ /* 0x000fe200078e022b */
[----:B------:R-:W-:-:S02]  /*7ec0*/  ISETP.GE.OR P2, PT, R154, R3, P0 ;  /* 0x000000039a00720c */ /* 0x000fc40000746670 */
[----:B------:R-:W-:Y:S01]  /*7ed0*/  ISETP.GE.OR P0, PT, R14, R3, P0 ;  /* 0x000000030e00720c */ /* 0x000fe20000706670 */
[----:B------:R-:W-:Y:S01]  /*7ee0*/  IMAD.MOV.U32 R3, RZ, RZ, R7 ;  /* 0x000000ffff037224 */ /* 0x000fe200078e0007 */
[----:B------:R-:W-:Y:S01]  /*7ef0*/  PRMT R41, R12, 0x7610, R41 ;  /* 0x000076100c297816 */ /* 0x000fe20000000029 */
[----:B------:R-:W-:Y:S01]  /*7f00*/  IMAD.MOV.U32 R12, RZ, RZ, R8 ;  /* 0x000000ffff0c7224 */ /* 0x000fe200078e0008 */
[----:B------:R-:W-:Y:S01]  /*7f10*/  PRMT R40, R40, 0x5410, R0 ;  /* 0x0000541028287816 */ /* 0x000fe20000000000 */
[----:B------:R-:W-:Y:S01]  /*7f20*/  IMAD.MOV.U32 R14, RZ, RZ, R9 ;  /* 0x000000ffff0e7224 */ /* 0x000fe200078e0009 */
[----:B------:R-:W-:Y:S02]  /*7f30*/  MOV R0, R6 ;  /* 0x0000000600007202 */ /* 0x000fe40000000f00 */
[----:B------:R-:W-:Y:S02]  /*7f40*/  PRMT R40, R12, 0x7610, R40 ;  /* 0x000076100c287816 */ /* 0x000fe40000000028 */
[----:B------:R-:W-:-:S02]  /*7f50*/  PRMT R39, R3, 0x5410, R0 ;  /* 0x0000541003277816 */ /* 0x000fc40000000000 */
[----:B------:R-:W-:Y:S01]  /*7f60*/  PRMT R41, R41, 0x5410, R14 ;  /* 0x0000541029297816 */ /* 0x000fe2000000000e */
[----:B0-----:R-:W-:Y:S06]  /*7f70*/  @!P1 BRA `(.L_x_15460) ;  /* 0x0000011800f09947 */ /* 0x001fec0003800000 */
.L_x_15676:
[----:B------:R-:W-:Y:S05]  /*7f80*/  BSYNC B1 ;  /* 0x0000000000017941 */ /* 0x000fea0003800000 */
.L_x_15459:
[----:B------:R-:W-:Y:S01]  /*7f90*/  BSSY B1, `(.L_x_15461) ;  /* 0x0000069000017945 */ /* 0x000fe20003800000 */
[----:B------:R-:W-:Y:S01]  /*7fa0*/  IMAD.MOV.U32 R0, RZ, RZ, R10 ;  /* 0x000000ffff007224 */ /* 0x000fe200078e000a */
[----:B------:R-:W-:Y:S02]  /*7fb0*/  MOV R3, R11 ;  /* 0x0000000b00037202 */ /* 0x000fe40000000f00 */
[----:B------:R-:W-:Y:S01]  /*7fc0*/  LOP3.LUT R32, R32, 0x38, RZ, 0xc0, !PT ;  /* 0x0000003820207812 */ /* 0x000fe200078ec0ff */
[----:B------:R-:W-:Y:S06]  /*7fd0*/  @P2 BRA `(.L_x_15462) ;  /* 0x0000000400902947 */ /* 0x000fec0003800000 */
[----:B------:R-:W2:Y:S01]  /*7fe0*/  LDL R12, [R1+0x38] ;  /* 0x00003800010c7983 */ /* 0x000ea20000100800 */
[----:B------:R-:W1:Y:S02]  /*7ff0*/  S2R R14, SR_TID.X ;  /* 0x00000000000e7919 */ /* 0x000e640000002100 */
[----:B-1----:R-:W-:-:S05]  /*8000*/  VIADD R14, R14, 0xffffff80 ;  /* 0xffffff800e0e7836 */ /* 0x002fca0000000000 */
[----:B------:R-:W-:-:S04]  /*8010*/  SHF.R.S32.HI R25, RZ, 0x1f, R14 ;  /* 0x0000001fff197819 */ /* 0x000fc8000001140e */
[----:B------:R-:W-:-:S04]  /*8020*/  LEA.HI R25, R25, R14, RZ, 0x5 ;  /* 0x0000000e19197211 */ /* 0x000fc800078f28ff */
[----:B------:R-:W-:Y:S01]  /*8030*/  SHF.R.S32.HI R25, RZ, 0x5, R25 ;  /* 0x00000005ff197819 */ /* 0x000fe20000011419 */
[--C-:B------:R-:W-:Y:S01]  /*8040*/  HADD2.F32 R43, -RZ, R45.reuse.H1_H1 ;  /* 0x3000002dff2b7230 */ /* 0x100fe20000004100 */
[----:B------:R-:W-:Y:S01]  /*8050*/  SHF.R.U64 R55, R34, 0x10, R35 ;  /* 0x0000001022377819 */ /* 0x000fe20000001223 */
[----:B------:R-:W-:Y:S01]  /*8060*/  HADD2.F32 R45, -RZ, R45.H0_H0 ;  /* 0x2000002dff2d7230 */ /* 0x000fe20000004100 */
[----:B------:R-:W-:Y:S02]  /*8070*/  SHF.R.U32.HI R44, RZ, 0x10, R29 ;  /* 0x00000010ff2c7819 */ /* 0x000fe4000001161d */
        /* <DEDUP_REMOVED lines=8> */
[----:B0-----:R-:W-:-:S04]  /*8100*/  LOP3.LUT R13, R12, 0x1c0, RZ, 0xc0, !PT ;  /* 0x000001c00c0d7812 */ /* 0x001fc800078ec0ff */
[----:B------:R-:W-:Y:S02]  /*8110*/  LOP3.LUT R12, R13, 0x38, R16, 0xf8, !PT ;  /* 0x000000380d0c7812 */ /* 0x000fe400078ef810 */
[----:B------:R-:W-:-:S04]  /*8120*/  SHF.R.U32.HI R15, RZ, 0x3, R13 ;  /* 0x00000003ff0f7819 */ /* 0x000fc8000001160d */
[----:B------:R-:W-:Y:S02]  /*8130*/  LOP3.LUT R12, R12, R15, RZ, 0x3c, !PT ;  /* 0x0000000f0c0c7212 */ /* 0x000fe400078e3cff */
[----:B------:R-:W-:-:S03]  /*8140*/  LOP3.LUT R24, R15, R32, R13, 0x1e, !PT ;  /* 0x000000200f187212 */ /* 0x000fc600078e1e0d */
[C---:B------:R-:W-:Y:S02]  /*8150*/  IMAD R33, R25.reuse, 0x200, R12 ;  /* 0x0000020019217824 */ /* 0x040fe400078e020c */
[----:B------:R-:W-:-:S05]  /*8160*/  IMAD R25, R25, 0x200, R24 ;  /* 0x0000020019197824 */ /* 0x000fca00078e0218 */
[----:B------:R-:W-:Y:S01]  /*8170*/  LEA R38, R25, R2, 0x1 ;  /* 0x0000000219267211 */ /* 0x000fe200078e08ff */
[----:B------:R-:W-:-:S04]  /*8180*/  IMAD R33, R33, 0x2, R2 ;  /* 0x0000000221217824 */ /* 0x000fc800078e0202 */
        /* <DEDUP_REMOVED lines=73> */
.L_x_15462:
[----:B------:R-:W-:Y:S05]  /*8620*/  BSYNC B1 ;  /* 0x0000000000017941 */ /* 0x000fea0003800000 */
.L_x_15461:
[----:B------:R-:W-:Y:S01]  /*8630*/  PRMT R34, R0, 0x5410, R3 ;  /* 0x0000541000227816 */ /* 0x000fe20000000003 */
[----:B------:R-:W-:Y:S06]  /*8640*/  @P0 BRA `(.L_x_15453) ;  /* 0x0000000400800947 */ /* 0x000fec0003800000 */
[----:B------:R-:W2:Y:S01]  /*8650*/  LDL R20, [R1+0x3c] ;  /* 0x00003c0001147983 */ /* 0x000ea20000100800 */
[C---:B-1----:R-:W-:Y:S02]  /*8660*/  VIADD R12, R154.reuse, 0x60 ;  /* 0x000000609a0c7836 */ /* 0x042fe40000000000 */
[----:B0-----:R-:W-:Y:S01]  /*8670*/  VIADD R13, R154, 0x60 ;  /* 0x000000609a0d7836 */ /* 0x001fe20000000000 */
[----:B------:R-:W3:Y:S01]  /*8680*/  LDL R43, [R1+0x64] ;  /* 0x00006400012b7983 */ /* 0x000ee20000100800 */
[----:B------:R-:W-:Y:S02]  /*8690*/  IMAD.SHL.U32 R12, R12, 0x40, RZ ;  /* 0x000000400c0c7824 */ /* 0x000fe400078e00ff */
[----:B------:R-:W-:-:S03]  /*86a0*/  IMAD.SHL.U32 R13, R13, 0x40, RZ ;  /* 0x000000400d0d7824 */ /* 0x000fc600078e00ff */
[----:B------:R-:W-:Y:S02]  /*86b0*/  LOP3.LUT R12, R12, 0x1c0, RZ, 0xc0, !PT ;  /* 0x000001c00c0c7812 */ /* 0x000fe400078ec0ff */
[----:B------:R-:W-:Y:S02]  /*86c0*/  LOP3.LUT R13, R13, 0x1c0, RZ, 0xc0, !PT ;  /* 0x000001c00d0d7812 */ /* 0x000fe400078ec0ff */
[----:B------:R-:W-:-:S04]  /*86d0*/  SHF.R.U32.HI R12, RZ, 0x3, R12 ;  /* 0x00000003ff0c7819 */ /* 0x000fc8000001160c */
[----:B------:R-:W-:Y:S02]  /*86e0*/  LOP3.LUT R32, R12, R32, R13, 0x1e, !PT ;  /* 0x000000200c207212 */ /* 0x000fe400078e1e0d */
[--C-:B------:R-:W-:Y:S02]  /*86f0*/  SHF.R.U64 R38, R10, 0x10, R11.reuse ;  /* 0x000000100a267819 */ /* 0x100fe4000000120b */
[----:B------:R-:W-:Y:S01]  /*8700*/  SHF.R.U32.HI R36, RZ, 0x10, R11 ;  /* 0x00000010ff247819 */ /* 0x000fe2000001160b */
[--C-:B------:R-:W-:Y:S01]  /*8710*/  HADD2.F32 R11, -RZ, R41.reuse.H1_H1 ;  /* 0x30000029ff0b7230 */ /* 0x100fe20000004100 */
[----:B------:R-:W-:Y:S01]  /*8720*/  SHF.R.U64 R42, R8, 0x10, R9 ;  /* 0x00000010082a7819 */ /* 0x000fe20000001209 */
[----:B------:R-:W-:Y:S01]  /*8730*/  HADD2.F32 R41, -RZ, R41.H0_H0 ;  /* 0x20000029ff297230 */ /* 0x000fe20000004100 */
[----:B------:R-:W-:Y:S02]  /*8740*/  SHF.R.U64 R37, R4, 0x10, R5 ;  /* 0x0000001004257819 */ /* 0x000fe40000001205 */
[----:B------:R-:W-:-:S02]  /*8750*/  SHF.R.U32.HI R28, RZ, 0x10, R9 ;  /* 0x00000010ff1c7819 */ /* 0x000fc40000011609 */
[--C-:B------:R-:W-:Y:S02]  /*8760*/  SHF.R.U64 R35, R6, 0x10, R7.reuse ;  /* 0x0000001006237819 */ /* 0x100fe40000001207 */
[----:B------:R-:W-:Y:S01]  /*8770*/  SHF.R.U32.HI R33, RZ, 0x10, R7 ;  /* 0x00000010ff217819 */ /* 0x000fe20000011607 */
[----:B--2---:R-:W-:Y:S01]  /*8780*/  IMAD.IADD R3, R20, 0x1, R32 ;  /* 0x0000000114037824 */ /* 0x004fe200078e0220 */
[----:B---3--:R-:W0:Y:S04]  /*8790*/  LDS.128 R12, [R43+0x8400] ;  /* 0x008400002b0c7984 */ /* 0x008e280000000c00 */
[----:B------:R-:W-:-:S05]  /*87a0*/  LEA R3, R3, R2, 0x1 ;  /* 0x0000000203037211 */ /* 0x000fca00078e08ff */
[----:B------:R-:W1:Y:S01]  /*87b0*/  LDS.128 R24, [R3+0x8400] ;  /* 0x0084000003187984 */ /* 0x000e620000000c00 */
[----:B------:R-:W-:-:S05]  /*87c0*/  SHF.R.U32.HI R20, RZ, 0x10, R5 ;  /* 0x00000010ff147819 */ /* 0x000fca0000011605 */
[----:B------:R-:W-:Y:S02]  /*87d0*/  HADD2.F32 R20, -RZ, R20.H0_H0 ;  /* 0x20000014ff147230 */ /* 0x000fe40000004100 */
[----:B0-----:R-:W-:Y:S02]  /*87e0*/  HADD2.F32 R4, -RZ, R13.H0_H0 ;  /* 0x2000000dff047230 */ /* 0x001fe40000004100 */
[--C-:B-1----:R-:W-:Y:S02]  /*87f0*/  HADD2.F32 R8, -RZ, R25.reuse.H0_H0 ;  /* 0x20000019ff087230 */ /* 0x102fe40000004100 */
[----:B------:R-:W-:-:S03]  /*8800*/  HADD2.F32 R25, -RZ, R25.H1_H1 ;  /* 0x30000019ff197230 */ /* 0x000fc60000004100 */
[C---:B------:R-:W-:Y:S01]  /*8810*/  FMUL.FTZ R21, R8.reuse, R41 ;  /* 0x0000002908157220 */ /* 0x040fe20000410000 */
[-C--:B------:R-:W-:Y:S01]  /*8820*/  FMUL.FTZ R31, R8, R11.reuse ;  /* 0x0000000b081f7220 */ /* 0x080fe20000410000 */
[----:B------:R-:W-:Y:S02]  /*8830*/  HADD2.F32 R13, -RZ, R13.H1_H1 ;  /* 0x3000000dff0d7230 */ /* 0x000fe40000004100 */
[----:B------:R-:W-:Y:S01]  /*8840*/  FFMA.FTZ R29, R4, R11, -R21 ;  /* 0x0000000b041d7223 */ /* 0x000fe20000010815 */
[----:B------:R-:W-:Y:S02]  /*8850*/  HADD2.F32 R8, -RZ, R28.H0_H0 ;  /* 0x2000001cff087230 */ /* 0x000fe40000004100 */
[----:B------:R-:W-:Y:S01]  /*8860*/  FMUL.FTZ R28, R25, R20 ;  /* 0x00000014191c7220 */ /* 0x000fe20000410000 */
[----:B------:R-:W-:Y:S02]  /*8870*/  HADD2.F32 R11, -RZ, R40.H1_H1 ;  /* 0x30000028ff0b7230 */ /* 0x000fe40000004100 */
[----:B------:R-:W-:-:S02]  /*8880*/  HADD2.F32 R7, -RZ, R24.H0_H0 ;  /* 0x20000018ff077230 */ /* 0x000fc40000004100 */
[----:B------:R-:W-:Y:S02]  /*8890*/  HADD2.F32 R40, -RZ, R40.H0_H0 ;  /* 0x20000028ff287230 */ /* 0x000fe40000004100 */
[----:B------:R-:W-:Y:S01]  /*88a0*/  FFMA.FTZ R31, R4, R41, R31 ;  /* 0x00000029041f7223 */ /* 0x000fe2000001001f */
[----:B------:R-:W-:Y:S02]  /*88b0*/  HADD2.F32 R0, -RZ, R12.H0_H0 ;  /* 0x2000000cff007230 */ /* 0x000fe40000004100 */
[-C--:B------:R-:W-:Y:S01]  /*88c0*/  FMUL.FTZ R4, R25, R8.reuse ;  /* 0x0000000819047220 */ /* 0x080fe20000410000 */
[----:B------:R-:W-:Y:S01]  /*88d0*/  FFMA.FTZ R32, R13, R8, -R28 ;  /* 0x000000080d207223 */ /* 0x000fe2000001081c */
[----:B------:R-:W-:Y:S02]  /*88e0*/  HADD2.F32 R9, -RZ, R26.H0_H0 ;  /* 0x2000001aff097230 */ /* 0x000fe40000004100 */
[----:B------:R-:W-:Y:S01]  /*88f0*/  FMUL.FTZ R21, R7, R11 ;  /* 0x0000000b07157220 */ /* 0x000fe20000410000 */
[----:B------:R-:W-:-:S02]  /*8900*/  HADD2.F32 R8, -RZ, R39.H1_H1 ;  /* 0x30000027ff087230 */ /* 0x000fc40000004100 */
[----:B------:R-:W-:Y:S01]  /*8910*/  FMUL.FTZ R28, R7, R40 ;  /* 0x00000028071c7220 */ /* 0x000fe20000410000 */
[----:B------:R-:W-:Y:S01]  /*8920*/  FFMA.FTZ R20, R13, R20, R4 ;  /* 0x000000140d147223 */ /* 0x000fe20000010004 */
[----:B------:R-:W-:Y:S02]  /*8930*/  HADD2.F32 R5, -RZ, R14.H0_H0 ;  /* 0x2000000eff057230 */ /* 0x000fe40000004100 */
[C---:B------:R-:W-:Y:S01]  /*8940*/  FFMA.FTZ R21, R0.reuse, R40, -R21 ;  /* 0x0000002800157223 */ /* 0x040fe20000010815 */
[--C-:B------:R-:W-:Y:S02]  /*8950*/  HADD2.F32 R4, -RZ, R34.reuse.H0_H0 ;  /* 0x20000022ff047230 */ /* 0x100fe40000004100 */
[----:B------:R-:W-:Y:S01]  /*8960*/  FFMA.FTZ R28, R0, R11, R28 ;  /* 0x0000000b001c7223 */ /* 0x000fe2000001001c */
[----:B------:R-:W-:Y:S01]  /*8970*/  FMUL.FTZ R0, R9, R8 ;  /* 0x0000000809007220 */ /* 0x000fe20000410000 */
[----:B------:R-:W-:Y:S02]  /*8980*/  HADD2.F32 R10, -RZ, R27.H0_H0 ;  /* 0x2000001bff0a7230 */ /* 0x000fe40000004100 */
[----:B------:R-:W-:-:S02]  /*8990*/  HADD2.F32 R7, -RZ, R34.H1_H1 ;  /* 0x30000022ff077230 */ /* 0x000fc40000004100 */
[----:B------:R-:W-:Y:S02]  /*89a0*/  HADD2.F32 R39, -RZ, R39.H0_H0 ;  /* 0x20000027ff277230 */ /* 0x000fe40000004100 */
[-C--:B------:R-:W-:Y:S01]  /*89b0*/  FFMA.FTZ R25, R5, R4.reuse, -R0 ;  /* 0x0000000405197223 */ /* 0x080fe20000010800 */
[----:B------:R-:W-:Y:S02]  /*89c0*/  HADD2.F32 R6, -RZ, R15.H0_H0 ;  /* 0x2000000fff067230 */ /* 0x000fe40000004100 */
[----:B------:R-:W-:Y:S01]  /*89d0*/  FMUL.FTZ R34, R9, R4 ;  /* 0x0000000409227220 */ /* 0x000fe20000410000 */
[----:B------:R-:W-:Y:S02]  /*89e0*/  HADD2.F32 R0, -RZ, R36.H0_H0 ;  /* 0x20000024ff007230 */ /* 0x000fe40000004100 */
[C---:B------:R-:W-:Y:S01]  /*89f0*/  FMUL.FTZ R9, R10.reuse, R39 ;  /* 0x000000270a097220 */ /* 0x040fe20000410000 */
[----:B------:R-:W-:Y:S02]  /*8a00*/  HADD2.F32 R27, -RZ, R27.H1_H1 ;  /* 0x3000001bff1b7230 */ /* 0x000fe40000004100 */
[----:B------:R-:W-:Y:S01]  /*8a10*/  FMUL.FTZ R36, R10, R7 ;  /* 0x000000070a247220 */ /* 0x000fe20000410000 */
[----:B------:R-:W-:-:S02]  /*8a20*/  HADD2.F32 R4, -RZ, R33.H0_H0 ;  /* 0x20000021ff047230 */ /* 0x000fc40000004100 */
[----:B------:R-:W-:Y:S01]  /*8a30*/  FFMA.FTZ R10, R5, R8, R34 ;  /* 0x00000008050a7223 */ /* 0x000fe20000010022 */
[----:B------:R-:W-:Y:S02]  /*8a40*/  HADD2.F32 R15, -RZ, R15.H1_H1 ;  /* 0x3000000fff0f7230 */ /* 0x000fe40000004100 */
[C---:B------:R-:W-:Y:S01]  /*8a50*/  FFMA.FTZ R8, R6.reuse, R7, -R9 ;  /* 0x0000000706087223 */ /* 0x040fe20000010809 */
[----:B------:R-:W-:Y:S01]  /*8a60*/  FFMA.FTZ R36, R6, R39, R36 ;  /* 0x0000002706247223 */ /* 0x000fe20000010024 */
[----:B------:R-:W-:Y:S02]  /*8a70*/  HADD2.F32 R24, -RZ, R24.H1_H1 ;  /* 0x30000018ff187230 */ /* 0x000fe40000004100 */
[C---:B------:R-:W-:Y:S01]  /*8a80*/  FMUL.FTZ R34, R27.reuse, R4 ;  /* 0x000000041b227220 */ /* 0x040fe20000410000 */
[----:B------:R-:W-:Y:S02]  /*8a90*/  HADD2.F32 R26, -RZ, R26.H1_H1 ;  /* 0x3000001aff1a7230 */ /* 0x000fe40000004100 */
[----:B------:R-:W-:Y:S01]  /*8aa0*/  FMUL.FTZ R6, R27, R0 ;  /* 0x000000001b067220 */ /* 0x000fe20000410000 */
[----:B------:R-:W-:-:S02]  /*8ab0*/  HADD2.F32 R9, -RZ, R37.H0_H0 ;  /* 0x20000025ff097230 */ /* 0x000fc40000004100 */
[----:B------:R-:W-:Y:S02]  /*8ac0*/  HADD2.F32 R11, -RZ, R35.H0_H0 ;  /* 0x20000023ff0b7230 */ /* 0x000fe40000004100 */
[----:B------:R-:W-:Y:S02]  /*8ad0*/  HADD2.F32 R5, -RZ, R42.H0_H0 ;  /* 0x2000002aff057230 */ /* 0x000fe40000004100 */
[----:B------:R-:W-:Y:S02]  /*8ae0*/  HADD2.F32 R7, -RZ, R38.H0_H0 ;  /* 0x20000026ff077230 */ /* 0x000fe40000004100 */
[C---:B------:R-:W-:Y:S01]  /*8af0*/  FFMA.FTZ R27, R15.reuse, R0, -R34 ;  /* 0x000000000f1b7223 */ /* 0x040fe20000010822 */
[----:B------:R-:W-:Y:S02]  /*8b00*/  HADD2.F32 R12, -RZ, R12.H1_H1 ;  /* 0x3000000cff0c7230 */ /* 0x000fe40000004100 */
        /* <DEDUP_REMOVED lines=18> */
[----:B------:R3:W-:Y:S04]  /*8c30*/  STS.128 [R43+0x8400], R4 ;  /* 0x008400042b007388 */ /* 0x0007e80000000c00 */
[----:B------:R3:W-:Y:S02]  /*8c40*/  STS.128 [R3+0x8400], R8 ;  /* 0x0084000803007388 */ /* 0x0007e40000000c00 */
.L_x_15453:
[----:B------:R-:W-:Y:S05]  /*8c50*/  BSYNC B0 ;  /* 0x0000000000007941 */ /* 0x000fea0003800000 */
.L_x_15439:
        /* <DEDUP_REMOVED lines=8> */
.L_x_15436:
[----:B------:R-:W-:-:S13]  /*8ce0*/  ISETP.NE.AND P0, PT, R157, 0x3, PT ;  /* 0x000000039d00780c */ /* 0x000fda0003f05270 */
[----:B------:R-:W-:Y:S05]  /*8cf0*/  @!P0 BRA `(.L_x_15463) ;  /* 0x0000000000048947 */ /* 0x000fea0003800000 */
[----:B------:R-:W-:Y:S01]  /*8d00*/  BPT.TRAP 0x1 ;  /* 0x000000040000795c */ /* 0x000fe20000300000 */
.L_x_15463:
[----:B---3--:R-:W-:Y:S01]  /*8d10*/  IMAD R8, R22, 0x8, R2 ;  /* 0x0000000816087824 */ /* 0x008fe200078e0202 */
[----:B-12---:R-:W-:-:S04]  /*8d20*/  SHF.L.U32 R3, R155, 0x1f, RZ ;  /* 0x0000001f9b037819 */ /* 0x006fc800000006ff */
[----:B------:R1:W2:Y:S01]  /*8d30*/  SYNCS.PHASECHK.TRANS64.TRYWAIT P1, [R8+URZ+0x16830], R3 ;  /* 0x01683003080075a7 */ /* 0x0002a2000802017f */
[----:B------:R-:W-:Y:S05]  /*8d40*/  @!P0 BRA `(.L_x_15464) ;  /* 0x0000000000048947 */ /* 0x000fea0003800000 */
[----:B------:R-:W-:Y:S01]  /*8d50*/  BPT.TRAP 0x1 ;  /* 0x000000040000795c */ /* 0x000fe20000300000 */
.L_x_15464:
[----:B------:R-:W-:Y:S01]  /*8d60*/  VIADD R0, R2, 0xe400 ;  /* 0x0000e40002007836 */ /* 0x000fe20000000000 */
[----:B0-----:R-:W-:Y:S01]  /*8d70*/  LOP3.LUT R14, R30, 0x10000, RZ, 0xfc, !PT ;  /* 0x000100001e0e7812 */ /* 0x001fe200078efcff */
[----:B------:R-:W-:-:S03]  /*8d80*/  IMAD.MOV.U32 R15, RZ, RZ, 0x40000040 ;  /* 0x40000040ff0f7424 */ /* 0x000fc600078e00ff */
[----:B------:R-:W-:-:S04]  /*8d90*/  SHF.R.U32.HI R0, RZ, 0x4, R0 ;  /* 0x00000004ff007819 */ /* 0x000fc80000011600 */
[----:B------:R-:W-:-:S04]  /*8da0*/  LOP3.LUT R0, R0, 0x3fff, RZ, 0xc0, !PT ;  /* 0x00003fff00007812 */ /* 0x000fc800078ec0ff */
[----:B------:R-:W-:-:S05]  /*8db0*/  LOP3.LUT R0, R0, 0x10000, RZ, 0xfc, !PT ;  /* 0x0001000000007812 */ /* 0x000fca00078efcff */
[----:B------:R0:W-:Y:S01]  /*8dc0*/  STL [R1+0x20], R0 ;  /* 0x0000200001007387 */ /* 0x0001e20000100800 */
[----:B--2---:R-:W-:Y:S05]  /*8dd0*/  @P1 BRA `(.L_x_15465) ;  /* 0x0000000000081947 */ /* 0x004fea0003800000 */
[----:B------:R-:W2:Y:S02]  /*8de0*/  SYNCS.PHASECHK.TRANS64.TRYWAIT P1, [R8+URZ+0x16830], R3 ;  /* 0x01683003080075a7 */ /* 0x000ea4000802017f */
[----:B--2---:R-:W-:Y:S05]  /*8df0*/  @!P1 BRA `(.L_x_15466) ;  /* 0x0000010c00649947 */ /* 0x004fea0003800000 */
.L_x_15465:
[----:B0-----:R-:W3:Y:S01]  /*8e00*/  LDL R0, [R1+0x20] ;  /* 0x0000200001007983 */ /* 0x001ee20000100800 */
[----:B------:R-:W-:Y:S01]  /*8e10*/  IMAD.MOV.U32 R5, RZ, RZ, 0x40000040 ;  /* 0x40000040ff057424 */ /* 0x000fe200078e00ff */
[----:B------:R-:W-:Y:S05]  /*8e20*/  WARPSYNC.ALL ;  /* 0x0000000000007948 */ /* 0x000fea0003800000 */
[C---:B------:R-:W-:Y:S01]  /*8e30*/  R2UR UR4, R14.reuse ;  /* 0x000000000e0472ca */ /* 0x040fe200000e0000 */
[----:B----45:R-:W-:Y:S01]  /*8e40*/  WARPGROUP.ARRIVE ;  /* 0x00000000000079c5 */ /* 0x030fe20000000000 */
[----:B------:R-:W-:Y:S01]  /*8e50*/  R2UR UR5, R15 ;  /* 0x000000000f0572ca */ /* 0x000fe200000e0000 */
[----:B------:R-:W-:Y:S01]  /*8e60*/  IMAD.MOV.U32 R13, RZ, RZ, 0x40000040 ;  /* 0x40000040ff0d7424 */ /* 0x000fe200078e00ff */
[----:B------:R-:W-:Y:S01]  /*8e70*/  R2UR UR7, R5 ;  /* 0x00000000050772ca */ /* 0x000fe200000e0000 */
[----:B------:R-:W-:Y:S01]  /*8e80*/  IMAD.MOV.U32 R7, RZ, RZ, 0x40000040 ;  /* 0x40000040ff077424 */ /* 0x000fe200078e00ff */
[C---:B------:R-:W-:Y:S01]  /*8e90*/  IADD3 R12, R14.reuse, 0x2, RZ ;  /* 0x000000020e0c7810 */ /* 0x040fe20007ffe0ff */
[C---:B------:R-:W-:Y:S01]  /*8ea0*/  VIADD R10, R14.reuse, 0x4 ;  /* 0x000000040e0a7836 */ /* 0x040fe20000000000 */
[----:B------:R-:W-:Y:S01]  /*8eb0*/  MOV R11, 0x40000040 ;  /* 0x40000040000b7802 */ /* 0x000fe20000000f00 */
[----:B------:R-:W-:-:S02]  /*8ec0*/  VIADD R20, R14, 0x6 ;  /* 0x000000060e147836 */ /* 0x000fc40000000000 */
[----:B------:R-:W-:Y:S01]  /*8ed0*/  IMAD.MOV.U32 R21, RZ, RZ, 0x40000040 ;  /* 0x40000040ff157424 */ /* 0x000fe200078e00ff */
[----:B------:R0:W-:Y:S01]  /*8ee0*/  STL.64 [R1+0x10], R12 ;  /* 0x0000100c01007387 */ /* 0x0001e20000100a00 */
[----:B------:R-:W-:-:S03]  /*8ef0*/  IMAD.MOV.U32 R5, RZ, RZ, 0x40000040 ;  /* 0x40000040ff057424 */ /* 0x000fc600078e00ff */
[----:B------:R0:W-:Y:S01]  /*8f00*/  STL.64 [R1+0x8], R10 ;  /* 0x0000080a01007387 */ /* 0x0001e20000100a00 */
[----:B---3--:R-:W-:-:S04]  /*8f10*/  IMAD R4, R22, 0x400, R0 ;  /* 0x0000040016047824 */ /* 0x008fc800078e0200 */
        /* <DEDUP_REMOVED lines=30> */
.L_x_15467:
[----:B------:R-:W3:Y:S01]  /*9100*/  LDL R0, [R1+0x44] ;  /* 0x0000440001007983 */ /* 0x000ee20000100800 */
[----:B-12---:R-:W0:Y:S01]  /*9110*/  LDC R3, c[0x0][0x448] ;  /* 0x00011200ff037b82 */ /* 0x006e220000000800 */
[----:B------:R-:W-:Y:S02]  /*9120*/  ULDC UR4, c[0x0][0x988] ;  /* 0x0002620000047ab9 */ /* 0x000fe40000000800 */
[----:B------:R-:W3:Y:S04]  /*9130*/  LDL R94, [R1+0x28] ;  /* 0x00002800015e7983 */ /* 0x000ee80000100800 */
[----:B------:R-:W2:Y:S04]  /*9140*/  LDL R4, [R1+0x40] ;  /* 0x0000400001047983 */ /* 0x000ea80000100800 */
[----:B------:R-:W4:Y:S04]  /*9150*/  LDL R90, [R1+0x24] ;  /* 0x00002400015a7983 */ /* 0x000f280000100800 */
[----:B------:R-:W5:Y:S01]  /*9160*/  LDL R92, [R1+0x18] ;  /* 0x00001800015c7983 */ /* 0x000f620000100800 */
[----:B0-----:R-:W-:-:S13]  /*9170*/  ISETP.NE.AND P4, PT, R3, 0x1, PT ;  /* 0x000000010300780c */ /* 0x001fda0003f85270 */
[----:B------:R-:W0:Y:S08]  /*9180*/  @P4 LDC R3, c[0x0][0x44c] ;  /* 0x00011300ff034b82 */ /* 0x000e300000000800 */
[----:B------:R-:W1:Y:S01]  /*9190*/  @P4 LDC R5, c[0x0][0x450] ;  /* 0x00011400ff054b82 */ /* 0x000e620000000800 */
[----:B---3--:R-:W-:-:S05]  /*91a0*/  IADD3 R6, R0, R94, RZ ;  /* 0x0000005e00067210 */ /* 0x008fca0007ffe0ff */
[----:B0-----:R-:W-:-:S05]  /*91b0*/  @P4 IMAD.HI.U32 R0, R6, R3, RZ ;  /* 0x0000000306004227 */ /* 0x001fca00078e00ff */
[----:B-1----:R-:W-:Y:S01]  /*91c0*/  @P4 SHF.R.U32.HI R6, RZ, R5, R0 ;  /* 0x00000005ff064219 */ /* 0x002fe20000011600 */
[----:B------:R-:W-:-:S04]  /*91d0*/  IMAD.MOV.U32 R3, RZ, RZ, -0x80 ;  /* 0xffffff80ff037424 */ /* 0x000fc800078e00ff */
[----:B------:R-:W0:Y:S01]  /*91e0*/  SHFL.IDX PT, R7, R6, 0x1, 0x1c1f ;  /* 0x003c1f0006077f89 */ /* 0x000e2200000e0000 */
[----:B------:R-:W-:-:S04]  /*91f0*/  IMAD R0, R88, R3, 0x80 ;  /* 0x0000008058007424 */ /* 0x000fc800078e0203 */
[----:B------:R-:W-:Y:S02]  /*9200*/  VIADD R3, R0, 0x1 ;  /* 0x0000000100037836 */ /* 0x000fe40000000000 */
[----:B----4-:R-:W-:Y:S02]  /*9210*/  IMAD.IADD R5, R90, 0x1, R0 ;  /* 0x000000015a057824 */ /* 0x010fe400078e0200 */
[C---:B--2---:R-:W-:Y:S02]  /*9220*/  IMAD R3, R4.reuse, -0x2, R3 ;  /* 0xfffffffe04037824 */ /* 0x044fe400078e0203 */
        /* <DEDUP_REMOVED lines=102> */
[----:B------:R-:W-:Y:S01]  /*9890*/  IMAD.U32 R0, RZ, RZ, UR4 ;  /* 0x00000004ff007e24 */ /* 0x000fe2000f8e00ff */
[----:B-1----:R-:W-:-:S04]  /*98a0*/  VIADDMNMX R4, R6, R4, R5, PT ;  /* 0x0000000406047246 */ /* 0x002fc80003800105 */
[C---:B------:R-:W-:Y:S02]  /*98b0*/  ISETP.GT.AND P2, PT, R4.reuse, 0x1, PT ;  /* 0x000000010400780c */ /* 0x040fe40003f44270 */
[----:B------:R-:W-:Y:S02]  /*98c0*/  ISETP.GT.AND P3, PT, R4, 0x8, PT ;  /* 0x000000080400780c */ /* 0x000fe40003f64270 */
[----:B0-----:R-:W-:-:S04]  /*98d0*/  FMNMX.FTZ R3, R26, R3, !PT ;  /* 0x000000031a037209 */ /* 0x001fc80007810000 */
[C---:B------:R-:W-:Y:S01]  /*98e0*/  FSETP.NEU.FTZ.AND P1, PT, R3.reuse, -INF , PT ;  /* 0xff8000000300780b */ /* 0x040fe20003f3d000 */
[----:B------:R-:W-:-:S05]  /*98f0*/  FMUL.FTZ R10, R3, R0 ;  /* 0x00000000030a7220 */ /* 0x000fca0000410000 */
[----:B------:R-:W-:Y:S02]  /*9900*/  FSEL R10, R10, RZ, P1 ;  /* 0x000000ff0a0a7208 */ /* 0x000fe40000800000 */
[----:B------:R-:W-:Y:S02]  /*9910*/  ISETP.GT.AND P1, PT, R4, RZ, PT ;  /* 0x000000ff0400720c */ /* 0x000fe40003f24270 */
[----:B------:R-:W-:Y:S02]  /*9920*/  FSEL R25, R25, -INF , P2 ;  /* 0xff80000019197808 */ /* 0x000fe40001000000 */
[----:B------:R-:W-:Y:S01]  /*9930*/  FSEL R5, R24, -INF , P1 ;  /* 0xff80000018057808 */ /* 0x000fe20000800000 */
[----:B------:R-:W-:Y:S01]  /*9940*/  FFMA.FTZ R149, R7, R0, -R10 ;  /* 0x0000000007957223 */ /* 0x000fe2000001080a */
[----:B------:R-:W-:Y:S02]  /*9950*/  ISETP.GT.AND P1, PT, R4, 0x9, PT ;  /* 0x000000090400780c */ /* 0x000fe40003f24270 */
[----:B------:R-:W-:-:S02]  /*9960*/  FSEL R7, R28, -INF , P3 ;  /* 0xff8000001c077808 */ /* 0x000fc40001800000 */
[----:B------:R-:W-:Y:S02]  /*9970*/  FMNMX.FTZ R6, R5, R25, !PT ;  /* 0x0000001905067209 */ /* 0x000fe40007810000 */
[C---:B------:R-:W-:Y:S02]  /*9980*/  ISETP.GT.AND P2, PT, R4.reuse, 0x10, PT ;  /* 0x000000100400780c */ /* 0x040fe40003f44270 */
[----:B------:R-:W-:Y:S02]  /*9990*/  FSEL R29, R29, -INF , P1 ;  /* 0xff8000001d1d7808 */ /* 0x000fe40000800000 */
[----:B------:R-:W-:Y:S01]  /*99a0*/  FMNMX.FTZ R6, R7, R6, !PT ;  /* 0x0000000607067209 */ /* 0x000fe20007810000 */
        /* <DEDUP_REMOVED lines=53> */
[----:B------:R-:W-:Y:S01]  /*9d00*/  FFMA.FTZ R48, R55, R0, -R10 ;  /* 0x0000000037307223 */ /* 0x000fe2000001080a */
[----:B------:R-:W-:Y:S01]  /*9d10*/  FSEL R57, R57, -INF , P1 ;  /* 0xff80000039397808 */ /* 0x000fe20000800000 */
[----:B------:R-:W0:Y:S01]  /*9d20*/  S2R R96, SR_CgaCtaId ;  /* 0x0000000000607919 */ /* 0x000e220000008800 */
[----:B------:R-:W-:Y:S01]  /*9d30*/  FMNMX.FTZ R6, R39, R6, !PT ;  /* 0x0000000627067209 */ /* 0x000fe20007810000 */
[----:B------:R-:W1:Y:S01]  /*9d40*/  @P4 LDC R52, c[0x0][0x450] ;  /* 0x00011400ff344b82 */ /* 0x000e620000000800 */
        /* <DEDUP_REMOVED lines=41> */
[----:B------:R-:W-:Y:S01]  /*9fe0*/  FMNMX.FTZ R6, R85, R6, !PT ;  /* 0x0000000655067209 */ /* 0x000fe20007810000 */
[----:B------:R-:W-:-:S04]  /*9ff0*/  FFMA.FTZ R4, R59, R0, -R10 ;  /* 0x000000003b047223 */ /* 0x000fc8000001080a */
[----:B------:R-:W2:Y:S02]  /*a000*/  SHFL.BFLY PT, R59, R6, 0x2, 0x1f ;  /* 0x0c401f00063b7f89 */ /* 0x000ea400000e0000 */
[----:B--2---:R-:W-:-:S05]  /*a010*/  FMNMX.FTZ R59, R6, R59, !PT ;  /* 0x0000003b063b7209 */ /* 0x004fca0007810000 */
[----:B------:R-:W2:Y:S02]  /*a020*/  SHFL.BFLY PT, R6, R59, 0x1, 0x1f ;  /* 0x0c201f003b067f89 */ /* 0x000ea400000e0000 */
[----:B--2---:R-:W-:-:S04]  /*a030*/  FMNMX.FTZ R6, R59, R6, !PT ;  /* 0x000000063b067209 */ /* 0x004fc80007810000 */
[C---:B------:R-:W-:Y:S01]  /*a040*/  FSETP.NEU.FTZ.AND P1, PT, R6.reuse, -INF , PT ;  /* 0xff8000000600780b */ /* 0x040fe20003f3d000 */
[----:B------:R-:W-:-:S05]  /*a050*/  FMUL.FTZ R50, R6, R0 ;  /* 0x0000000006327220 */ /* 0x000fca0000410000 */
[----:B------:R-:W-:-:S05]  /*a060*/  FSEL R50, R50, RZ, P1 ;  /* 0x000000ff32327208 */ /* 0x000fca0000800000 */
[-CC-:B------:R-:W-:Y:S01]  /*a070*/  FFMA.FTZ R146, R27, R0.reuse, -R50.reuse ;  /* 0x000000001b927223 */ /* 0x180fe20000010832 */
[-CC-:B------:R-:W-:Y:S02]  /*a080*/  FFMA.FTZ R27, R37, R0.reuse, -R50.reuse ;  /* 0x00000000251b7223 */ /* 0x180fe40000010832 */
[----:B------:R-:W2:Y:S01]  /*a090*/  @P4 LDC R37, c[0x0][0x44c] ;  /* 0x00011300ff254b82 */ /* 0x000ea20000000800 */
[-CC-:B------:R-:W-:Y:S01]  /*a0a0*/  FFMA.FTZ R148, R5, R0.reuse, -R50.reuse ;  /* 0x0000000005947223 */ /* 0x180fe20000010832 */
[-CC-:B------:R-:W-:Y:S01]  /*a0b0*/  FFMA.FTZ R5, R25, R0.reuse, -R50.reuse ;  /* 0x0000000019057223 */ /* 0x180fe20000010832 */
[-CC-:B------:R-:W-:Y:S01]  /*a0c0*/  FFMA.FTZ R150, R7, R0.reuse, -R50.reuse ;  /* 0x0000000007967223 */ /* 0x180fe20000010832 */
[----:B------:R-:W-:Y:S01]  /*a0d0*/  MUFU.EX2 R149, R149 ;  /* 0x0000009500957308 */ /* 0x000fe20000000800 */
[-CC-:B------:R-:W-:Y:S01]  /*a0e0*/  FFMA.FTZ R25, R29, R0.reuse, -R50.reuse ;  /* 0x000000001d197223 */ /* 0x180fe20000010832 */
[----:B------:R-:W-:-:S06]  /*a0f0*/  FFMA.FTZ R144, R9, R0, -R50 ;  /* 0x0000000009907223 */ /* 0x000fcc0000010832 */
[----:B------:R-:W-:Y:S08]  /*a100*/  MUFU.EX2 R148, R148 ;  /* 0x0000009400947308 */ /* 0x000ff00000000800 */
[----:B------:R-:W3:Y:S01]  /*a110*/  MUFU.EX2 R5, R5 ;  /* 0x0000000500057308 */ /* 0x000ee20000000800 */
[----:B------:R-:W-:-:S07]  /*a120*/  VIADD R8, R8, 0x16840 ;  /* 0x0001684008087836 */ /* 0x000fce0000000000 */
[----:B------:R-:W4:Y:S01]  /*a130*/  MUFU.EX2 R12, R12 ;  /* 0x0000000c000c7308 */ /* 0x000f220000000800 */
[----:B------:R-:W-:-:S07]  /*a140*/  FFMA.FTZ R9, R33, R0, -R50 ;  /* 0x0000000021097223 */ /* 0x000fce0000010832 */
[----:B------:R-:W5:Y:S08]  /*a150*/  MUFU.EX2 R150, R150 ;  /* 0x0000009600967308 */ /* 0x000f700000000800 */
[----:B------:R-:W5:Y:S01]  /*a160*/  MUFU.EX2 R151, R151 ;  /* 0x0000009700977308 */ /* 0x000f620000000800 */
[----:B0-----:R-:W-:-:S07]  /*a170*/  PRMT R8, R96, 0x654, R8 ;  /* 0x0000065460087816 */ /* 0x001fce0000000008 */
[----:B------:R-:W0:Y:S01]  /*a180*/  MUFU.EX2 R25, R25 ;  /* 0x0000001900197308 */ /* 0x000e220000000800 */
[----:B--2---:R-:W-:Y:S01]  /*a190*/  @P4 IMAD.HI.U32 R37, R94, R37, RZ ;  /* 0x000000255e254227 */ /* 0x004fe200078e00ff */
[----:B------:R4:W-:Y:S06]  /*a1a0*/  SYNCS.ARRIVE.TRANS64.RED.A1T0 RZ, [R8+URZ], RZ ;  /* 0x000000ff08ff79a7 */ /* 0x0009ec000810043f */
[----:B------:R-:W2:Y:S01]  /*a1b0*/  MUFU.EX2 R24, R24 ;  /* 0x0000001800187308 */ /* 0x000ea20000000800 */
[----:B---3--:R-:W-:Y:S01]  /*a1c0*/  FADD.FTZ R7, R148, R5 ;  /* 0x0000000594077221 */ /* 0x008fe20000010000 */
[----:B------:R-:W-:-:S06]  /*a1d0*/  FFMA.FTZ R132, R39, R0, -R50 ;  /* 0x0000000027847223 */ /* 0x000fcc0000010832 */
[----:B------:R-:W3:Y:S01]  /*a1e0*/  MUFU.EX2 R144, R144 ;  /* 0x0000009000907308 */ /* 0x000ee20000000800 */
[----:B----4-:R-:W-:Y:S01]  /*a1f0*/  FADD.FTZ R8, R149, R12 ;  /* 0x0000000c95087221 */ /* 0x010fe20000010000 */
[----:B------:R-:W-:-:S06]  /*a200*/  MOV R39, R94 ;  /* 0x0000005e00277202 */ /* 0x000fcc0000000f00 */
[----:B------:R-:W4:Y:S01]  /*a210*/  MUFU.EX2 R145, R145 ;  /* 0x0000009100917308 */ /* 0x000f220000000800 */
[----:B-1----:R-:W-:Y:S01]  /*a220*/  @P4 SHF.R.U32.HI R39, RZ, R52, R37 ;  /* 0x00000034ff274219 */ /* 0x002fe20000011625 */
[----:B-----5:R-:W-:-:S06]  /*a230*/  FADD.FTZ R52, R150, R7 ;  /* 0x0000000796347221 */ /* 0x020fcc0000010000 */
[----:B------:R-:W1:Y:S01]  /*a240*/  MUFU.EX2 R9, R9 ;  /* 0x0000000900097308 */ /* 0x000e620000000800 */
[----:B------:R-:W-:Y:S01]  /*a250*/  FADD.FTZ R37, R151, R8 ;  /* 0x0000000897257221 */ /* 0x000fe20000010000 */
[----:B------:R-:W-:-:S06]  /*a260*/  FFMA.FTZ R140, R11, R0, -R50 ;  /* 0x000000000b8c7223 */ /* 0x000fcc0000010832 */
[----:B------:R-:W5:Y:S01]  /*a270*/  MUFU.EX2 R26, R26 ;  /* 0x0000001a001a7308 */ /* 0x000f620000000800 */
[----:B------:R-:W-:Y:S01]  /*a280*/  IADD3 R7, R39, R90, -R92 ;  /* 0x0000005a27077210 */ /* 0x000fe20007ffe85c */
[----:B0-----:R-:W-:-:S06]  /*a290*/  FADD.FTZ R39, R25, R52 ;  /* 0x0000003419277221 */ /* 0x001fcc0000010000 */
[----:B------:R-:W0:Y:S01]  /*a2a0*/  MUFU.EX2 R146, R146 ;  /* 0x0000009200927308 */ /* 0x000e220000000800 */
[----:B--2---:R-:W-:Y:S01]  /*a2b0*/  FADD.FTZ R8, R24, R37 ;  /* 0x0000002518087221 */ /* 0x004fe20000010000 */
[----:B------:R-:W-:-:S06]  /*a2c0*/  FFMA.FTZ R11, R41, R0, -R50 ;  /* 0x00000000290b7223 */ /* 0x000fcc0000010832 */
[----:B------:R-:W2:Y:S01]  /*a2d0*/  MUFU.EX2 R147, R147 ;  /* 0x0000009300937308 */ /* 0x000ea20000000800 */
[----:B---3--:R-:W-:Y:S01]  /*a2e0*/  FADD.FTZ R52, R144, R39 ;  /* 0x0000002790347221 */ /* 0x008fe20000010000 */
[----:B----4-:R-:W-:-:S06]  /*a2f0*/  FADD.FTZ R41, R145, R8 ;  /* 0x0000000891297221 */ /* 0x010fcc0000010000 */
[----:B------:R-:W-:Y:S01]  /*a300*/  MUFU.EX2 R28, R28 ;  /* 0x0000001c001c7308 */ /* 0x000fe20000000800 */
[----:B------:R-:W-:-:S07]  /*a310*/  FFMA.FTZ R142, R31, R0, -R50 ;  /* 0x000000001f8e7223 */ /* 0x000fce0000010832 */
[----:B------:R-:W3:Y:S01]  /*a320*/  MUFU.EX2 R27, R27 ;  /* 0x0000001b001b7308 */ /* 0x000ee20000000800 */
[----:B------:R-:W-:Y:S01]  /*a330*/  FFMA.FTZ R134, R43, R0, -R50 ;  /* 0x000000002b867223 */ /* 0x000fe20000010832 */
[----:B-1----:R-:W-:Y:S01]  /*a340*/  FADD.FTZ R43, R9, R52 ;  /* 0x00000034092b7221 */ /* 0x002fe20000010000 */
[----:B-----5:R-:W-:-:S05]  /*a350*/  FADD.FTZ R8, R26, R41 ;  /* 0x000000291a087221 */ /* 0x020fca0000010000 */
[----:B------:R-:W-:Y:S01]  /*a360*/  MUFU.EX2 R141, R141 ;  /* 0x0000008d008d7308 */ /* 0x000fe20000000800 */
[----:B------:R-:W-:-:S07]  /*a370*/  FFMA.FTZ R29, R45, R0, -R50 ;  /* 0x000000002d1d7223 */ /* 0x000fce0000010832 */
[----:B------:R-:W1:Y:S01]  /*a380*/  MUFU.EX2 R140, R140 ;  /* 0x0000008c008c7308 */ /* 0x000e620000000800 */
[----:B0-----:R-:W-:Y:S01]  /*a390*/  FADD.FTZ R52, R146, R43 ;  /* 0x0000002b92347221 */ /* 0x001fe20000010000 */
[----:B--2---:R-:W-:-:S06]  /*a3a0*/  FADD.FTZ R43, R147, R8 ;  /* 0x00000008932b7221 */ /* 0x004fcc0000010000 */
[----:B------:R-:W-:Y:S01]  /*a3b0*/  MUFU.EX2 R30, R30 ;  /* 0x0000001e001e7308 */ /* 0x000fe20000000800 */
[----:B------:R-:W-:-:S07]  /*a3c0*/  FFMA.FTZ R136, R13, R0, -R50 ;  /* 0x000000000d887223 */ /* 0x000fce0000010832 */
[----:B------:R-:W0:Y:S01]  /*a3d0*/  MUFU.EX2 R11, R11 ;  /* 0x0000000b000b7308 */ /* 0x000e220000000800 */
[----:B---3--:R-:W-:Y:S01]  /*a3e0*/  FADD.FTZ R45, R27, R52 ;  /* 0x000000341b2d7221 */ /* 0x008fe20000010000 */
[----:B------:R-:W-:-:S06]  /*a3f0*/  FADD.FTZ R8, R28, R43 ;  /* 0x0000002b1c087221 */ /* 0x000fcc0000010000 */
[----:B------:R-:W-:Y:S01]  /*a400*/  MUFU.EX2 R143, R143 ;  /* 0x0000008f008f7308 */ /* 0x000fe20000000800 */
[----:B------:R-:W-:-:S07]  /*a410*/  FFMA.FTZ R13, R49, R0, -R50 ;  /* 0x00000000310d7223 */ /* 0x000fce0000010832 */
[----:B------:R-:W2:Y:S01]  /*a420*/  MUFU.EX2 R142, R142 ;  /* 0x0000008e008e7308 */ /* 0x000ea20000000800 */
[----:B-1----:R-:W-:Y:S01]  /*a430*/  FADD.FTZ R52, R140, R45 ;  /* 0x0000002d8c347221 */ /* 0x002fe20000010000 */
[----:B------:R-:W-:-:S06]  /*a440*/  FADD.FTZ R43, R141, R8 ;  /* 0x000000088d2b7221 */ /* 0x000fcc0000010000 */
[----:B------:R-:W-:Y:S01]  /*a450*/  MUFU.EX2 R32, R32 ;  /* 0x0000002000207308 */ /* 0x000fe20000000800 */
[-C--:B------:R-:W-:Y:S01]  /*a460*/  FFMA.FTZ R139, R95, R0.reuse, -R10 ;  /* 0x000000005f8b7223 */ /* 0x080fe2000001080a */
[----:B------:R-:W-:-:S06]  /*a470*/  FFMA.FTZ R138, R35, R0, -R50 ;  /* 0x00000000238a7223 */ /* 0x000fcc0000010832 */
[----:B------:R-:W1:Y:S01]  /*a480*/  MUFU.EX2 R29, R29 ;  /* 0x0000001d001d7308 */ /* 0x000e620000000800 */
[----:B0-----:R-:W-:Y:S01]  /*a490*/  FADD.FTZ R45, R11, R52 ;  /* 0x000000340b2d7221 */ /* 0x001fe20000010000 */
[----:B------:R-:W-:-:S06]  /*a4a0*/  FADD.FTZ R8, R30, R43 ;  /* 0x0000002b1e087221 */ /* 0x000fcc0000010000 */
[----:B------:R-:W-:Y:S01]  /*a4b0*/  MUFU.EX2 R137, R137 ;  /* 0x0000008900897308 */ /* 0x000fe20000000800 */
[----:B------:R-:W-:-:S07]  /*a4c0*/  FFMA.FTZ R31, R53, R0, -R50 ;  /* 0x00000000351f7223 */ /* 0x000fce0000010832 */
[----:B------:R-:W0:Y:S01]  /*a4d0*/  MUFU.EX2 R136, R136 ;  /* 0x0000008800887308 */ /* 0x000e220000000800 */
[----:B--2---:R-:W-:Y:S01]  /*a4e0*/  FADD.FTZ R52, R142, R45 ;  /* 0x0000002d8e347221 */ /* 0x004fe20000010000 */
[----:B------:R-:W-:-:S06]  /*a4f0*/  FADD.FTZ R43, R143, R8 ;  /* 0x000000088f2b7221 */ /* 0x000fcc0000010000 */
[----:B------:R-:W-:Y:S01]  /*a500*/  MUFU.EX2 R46, R46 ;  /* 0x0000002e002e7308 */ /* 0x000fe20000000800 */
[----:B------:R-:W-:-:S07]  /*a510*/  FFMA.FTZ R133, R97, R0, -R10 ;  /* 0x0000000061857223 */ /* 0x000fce000001080a */
[----:B------:R-:W2:Y:S01]  /*a520*/  MUFU.EX2 R13, R13 ;  /* 0x0000000d000d7308 */ /* 0x000ea20000000800 */
[----:B-1----:R-:W-:Y:S01]  /*a530*/  FADD.FTZ R45, R29, R52 ;  /* 0x000000341d2d7221 */ /* 0x002fe20000010000 */
[----:B------:R-:W-:-:S06]  /*a540*/  FADD.FTZ R8, R32, R43 ;  /* 0x0000002b20087221 */ /* 0x000fcc0000010000 */
[----:B------:R-:W-:Y:S01]  /*a550*/  MUFU.EX2 R139, R139 ;  /* 0x0000008b008b7308 */ /* 0x000fe20000000800 */
[----:B------:R-:W-:-:S07]  /*a560*/  FFMA.FTZ R33, R57, R0, -R50 ;  /* 0x0000000039217223 */ /* 0x000fce0000010832 */
        /* <DEDUP_REMOVED lines=9> */
[-C--:B------:R-:W-:Y:S01]  /*a600*/  FFMA.FTZ R42, R63, R0.reuse, -R10 ;  /* 0x000000003f2a7223 */ /* 0x080fe2000001080a */
[----:B------:R-:W-:-:S06]  /*a610*/  FFMA.FTZ R35, R61, R0, -R50 ;  /* 0x000000003d237223 */ /* 0x000fcc0000010832 */
[----:B------:R-:W2:Y:S01]  /*a620*/  MUFU.EX2 R132, R132 ;  /* 0x0000008400847308 */ /* 0x000ea20000000800 */
[----:B------:R-:W-:Y:S01]  /*a630*/  F2FP.F16.F32.PACK_AB R149, R12, R149 ;  /* 0x000000950c95723e */ /* 0x000fe200000000ff */
[----:B-1----:R-:W-:Y:S01]  /*a640*/  FADD.FTZ R12, R138, R45 ;  /* 0x0000002d8a0c7221 */ /* 0x002fe20000010000 */
[----:B------:R-:W-:-:S05]  /*a650*/  FADD.FTZ R43, R139, R8 ;  /* 0x000000088b2b7221 */ /* 0x000fca0000010000 */
[----:B------:R-:W-:Y:S01]  /*a660*/  MUFU.EX2 R4, R4 ;  /* 0x0000000400047308 */ /* 0x000fe20000000800 */
[-C--:B------:R-:W-:Y:S01]  /*a670*/  FFMA.FTZ R129, R101, R0.reuse, -R10 ;  /* 0x0000000065817223 */ /* 0x080fe2000001080a */
[----:B------:R-:W-:-:S06]  /*a680*/  FFMA.FTZ R128, R89, R0, -R50 ;  /* 0x0000000059807223 */ /* 0x000fcc0000010832 */
[----:B------:R-:W1:Y:S01]  /*a690*/  MUFU.EX2 R33, R33 ;  /* 0x0000002100217308 */ /* 0x000e620000000800 */
[----:B0-----:R-:W-:Y:S01]  /*a6a0*/  FADD.FTZ R45, R31, R12 ;  /* 0x0000000c1f2d7221 */ /* 0x001fe20000010000 */
[----:B------:R-:W-:-:S06]  /*a6b0*/  FADD.FTZ R8, R48, R43 ;  /* 0x0000002b30087221 */ /* 0x000fcc0000010000 */
[----:B------:R-:W-:Y:S01]  /*a6c0*/  MUFU.EX2 R135, R135 ;  /* 0x0000008700877308 */ /* 0x000fe20000000800 */
[-C--:B------:R-:W-:Y:S01]  /*a6d0*/  FFMA.FTZ R34, R67, R0.reuse, -R10 ;  /* 0x0000000043227223 */ /* 0x080fe2000001080a */
[----:B------:R-:W-:-:S06]  /*a6e0*/  FFMA.FTZ R37, R65, R0, -R50 ;  /* 0x0000000041257223 */ /* 0x000fcc0000010832 */
[----:B------:R-:W0:Y:S01]  /*a6f0*/  MUFU.EX2 R134, R134 ;  /* 0x0000008600867308 */ /* 0x000e220000000800 */
[----:B--2---:R-:W-:Y:S01]  /*a700*/  FADD.FTZ R12, R132, R45 ;  /* 0x0000002d840c7221 */ /* 0x004fe20000010000 */
[----:B------:R-:W-:-:S06]  /*a710*/  FADD.FTZ R43, R133, R8 ;  /* 0x00000008852b7221 */ /* 0x000fcc0000010000 */
[----:B------:R-:W-:Y:S01]  /*a720*/  MUFU.EX2 R42, R42 ;  /* 0x0000002a002a7308 */ /* 0x000fe20000000800 */
[-C--:B------:R-:W-:Y:S01]  /*a730*/  FFMA.FTZ R131, R103, R0.reuse, -R10 ;  /* 0x0000000067837223 */ /* 0x080fe2000001080a */
[----:B------:R-:W-:-:S06]  /*a740*/  FFMA.FTZ R130, R47, R0, -R50 ;  /* 0x000000002f827223 */ /* 0x000fcc0000010832 */
[----:B------:R-:W2:Y:S01]  /*a750*/  MUFU.EX2 R35, R35 ;  /* 0x0000002300237308 */ /* 0x000ea20000000800 */
[----:B-1----:R-:W-:Y:S01]  /*a760*/  FADD.FTZ R45, R33, R12 ;  /* 0x0000000c212d7221 */ /* 0x002fe20000010000 */
[----:B------:R-:W-:-:S06]  /*a770*/  FADD.FTZ R8, R4, R43 ;  /* 0x0000002b04087221 */ /* 0x000fcc0000010000 */
[----:B------:R-:W-:Y:S01]  /*a780*/  MUFU.EX2 R129, R129 ;  /* 0x0000008100817308 */ /* 0x000fe20000000800 */
[-C--:B------:R-:W-:Y:S01]  /*a790*/  FFMA.FTZ R36, R71, R0.reuse, -R10 ;  /* 0x0000000047247223 */ /* 0x080fe2000001080a */
[----:B------:R-:W-:-:S06]  /*a7a0*/  FFMA.FTZ R39, R69, R0, -R50 ;  /* 0x0000000045277223 */ /* 0x000fcc0000010832 */
[----:B------:R-:W1:Y:S01]  /*a7b0*/  MUFU.EX2 R128, R128 ;  /* 0x0000008000807308 */ /* 0x000e620000000800 */
[----:B------:R-:W-:Y:S01]  /*a7c0*/  F2FP.F16.F32.PACK_AB R148, R5, R148 ;  /* 0x000000940594723e */ /* 0x000fe200000000ff */
[----:B0-----:R-:W-:Y:S01]  /*a7d0*/  FADD.FTZ R12, R134, R45 ;  /* 0x0000002d860c7221 */ /* 0x001fe20000010000 */
[----:B------:R-:W-:-:S05]  /*a7e0*/  FADD.FTZ R5, R135, R8 ;  /* 0x0000000887057221 */ /* 0x000fca0000010000 */
[----:B------:R-:W-:Y:S01]  /*a7f0*/  MUFU.EX2 R34, R34 ;  /* 0x0000002200227308 */ /* 0x000fe20000000800 */
[-C--:B------:R-:W-:Y:S01]  /*a800*/  FFMA.FTZ R125, R105, R0.reuse, -R10 ;  /* 0x00000000697d7223 */ /* 0x080fe2000001080a */
[----:B------:R-:W-:-:S06]  /*a810*/  FFMA.FTZ R124, R91, R0, -R50 ;  /* 0x000000005b7c7223 */ /* 0x000fcc0000010832 */
[----:B------:R-:W0:Y:S01]  /*a820*/  MUFU.EX2 R37, R37 ;  /* 0x0000002500257308 */ /* 0x000e220000000800 */
[----:B------:R-:W-:Y:S01]  /*a830*/  F2FP.F16.F32.PACK_AB R144, R9, R144 ;  /* 0x000000900990723e */ /* 0x000fe200000000ff */
[----:B--2---:R-:W-:Y:S01]  /*a840*/  FADD.FTZ R9, R35, R12 ;  /* 0x0000000c23097221 */ /* 0x004fe20000010000 */
[----:B------:R-:W-:-:S05]  /*a850*/  FADD.FTZ R8, R42, R5 ;  /* 0x000000052a087221 */ /* 0x000fca0000010000 */
        /* <DEDUP_REMOVED lines=15> */
[----:B------:R-:W-:Y:S01]  /*a950*/  FFMA.FTZ R77, R77, R0, -R50 ;  /* 0x000000004d4d7223 */ /* 0x000fe20000010832 */
[----:B------:R-:W-:Y:S01]  /*a960*/  SHF.R.S32.HI R54, RZ, 0x1f, R7 ;  /* 0x0000001fff367819 */ /* 0x000fe20000011407 */
[----:B--2---:R-:W-:-:S05]  /*a970*/  FADD.FTZ R12, R130, R9 ;  /* 0x00000009820c7221 */ /* 0x004fca0000010000 */
[----:B------:R-:W-:Y:S01]  /*a980*/  MUFU.EX2 R38, R38 ;  /* 0x0000002600267308 */ /* 0x000fe20000000800 */
[----:B------:R-:W-:Y:S01]  /*a990*/  FADD.FTZ R5, R131, R8 ;  /* 0x0000000883057221 */ /* 0x000fe20000010000 */
[----:B------:R-:W-:-:S06]  /*a9a0*/  FFMA.FTZ R121, R79, R0, -R10 ;  /* 0x000000004f797223 */ /* 0x000fcc000001080a */
[----:B------:R-:W2:Y:S01]  /*a9b0*/  MUFU.EX2 R41, R41 ;  /* 0x0000002900297308 */ /* 0x000ea20000000800 */
[----:B------:R-:W-:Y:S01]  /*a9c0*/  FFMA.FTZ R93, R93, R0, -R50 ;  /* 0x000000005d5d7223 */ /* 0x000fe20000010832 */
[----:B------:R-:W-:Y:S01]  /*a9d0*/  LEA.HI R7, R54, R7, RZ, 0x7 ;  /* 0x0000000736077211 */ /* 0x000fe200078f38ff */
[----:B-1----:R-:W-:-:S05]  /*a9e0*/  FADD.FTZ R9, R39, R12 ;  /* 0x0000000c27097221 */ /* 0x002fca0000010000 */
[----:B------:R-:W-:Y:S01]  /*a9f0*/  MUFU.EX2 R127, R127 ;  /* 0x0000007f007f7308 */ /* 0x000fe20000000800 */
[----:B------:R-:W-:Y:S01]  /*aa00*/  FADD.FTZ R8, R36, R5 ;  /* 0x0000000524087221 */ /* 0x000fe20000010000 */
[----:B------:R-:W-:-:S06]  /*aa10*/  FFMA.FTZ R44, R83, R0, -R10 ;  /* 0x00000000532c7223 */ /* 0x000fcc000001080a */
[----:B------:R-:W1:Y:S01]  /*aa20*/  MUFU.EX2 R51, R51 ;  /* 0x0000003300337308 */ /* 0x000e620000000800 */
[----:B------:R-:W-:Y:S01]  /*aa30*/  FFMA.FTZ R81, R81, R0, -R50 ;  /* 0x0000000051517223 */ /* 0x000fe20000010832 */
[----:B------:R-:W-:Y:S01]  /*aa40*/  F2FP.F16.F32.PACK_AB R133, R4, R133 ;  /* 0x000000850485723e */ /* 0x000fe200000000ff */
[----:B0-----:R-:W-:Y:S01]  /*aa50*/  FADD.FTZ R4, R124, R9 ;  /* 0x000000097c047221 */ /* 0x001fe20000010000 */
[----:B------:R-:W-:-:S04]  /*aa60*/  SHF.R.S32.HI R7, RZ, 0x7, R7 ;  /* 0x00000007ff077819 */ /* 0x000fc80000011407 */
[----:B------:R-:W-:Y:S01]  /*aa70*/  MUFU.EX2 R40, R40 ;  /* 0x0000002800287308 */ /* 0x000fe20000000800 */
[----:B------:R-:W-:Y:S01]  /*aa80*/  FADD.FTZ R5, R125, R8 ;  /* 0x000000087d057221 */ /* 0x000fe20000010000 */
[----:B------:R-:W-:-:S06]  /*aa90*/  FFMA.FTZ R123, R111, R0, -R10 ;  /* 0x000000006f7b7223 */ /* 0x000fcc000001080a */
[----:B------:R-:W0:Y:S01]  /*aaa0*/  MUFU.EX2 R126, R77 ;  /* 0x0000004d007e7308 */ /* 0x000e220000000800 */
[----:B------:R-:W-:Y:S01]  /*aab0*/  FFMA.FTZ R55, R55, R0, -R50 ;  /* 0x0000000037377223 */ /* 0x000fe20000010832 */
[----:B------:R-:W-:Y:S01]  /*aac0*/  VIMNMX R49, RZ, R7, !PT ;  /* 0x00000007ff317248 */ /* 0x000fe20007fe0100 */
[----:B--2---:R-:W-:-:S05]  /*aad0*/  FADD.FTZ R4, R41, R4 ;  /* 0x0000000429047221 */ /* 0x004fca0000010000 */
[----:B------:R-:W-:Y:S01]  /*aae0*/  MUFU.EX2 R121, R121 ;  /* 0x0000007900797308 */ /* 0x000fe20000000800 */
[----:B------:R-:W-:Y:S01]  /*aaf0*/  FADD.FTZ R8, R38, R5 ;  /* 0x0000000526087221 */ /* 0x000fe20000010000 */
[----:B------:R-:W-:-:S06]  /*ab00*/  FFMA.FTZ R10, R87, R0, -R10 ;  /* 0x00000000570a7223 */ /* 0x000fcc000001080a */
[----:B------:R-:W2:Y:S01]  /*ab10*/  MUFU.EX2 R93, R93 ;  /* 0x0000005d005d7308 */ /* 0x000ea20000000800 */
[----:B------:R-:W-:Y:S01]  /*ab20*/  FFMA.FTZ R50, R85, R0, -R50 ;  /* 0x0000000055327223 */ /* 0x000fe20000010832 */
[----:B-1----:R-:W-:Y:S01]  /*ab30*/  FADD.FTZ R5, R51, R4 ;  /* 0x0000000433057221 */ /* 0x002fe20000010000 */
[----:B------:R-:W-:-:S05]  /*ab40*/  FADD.FTZ R9, R127, R8 ;  /* 0x000000087f097221 */ /* 0x000fca0000010000 */
[----:B------:R-:W-:Y:S01]  /*ab50*/  MUFU.EX2 R44, R44 ;  /* 0x0000002c002c7308 */ /* 0x000fe20000000800 */
[----:B------:R-:W-:Y:S01]  /*ab60*/  VIADD R12, R88, 0xfffffffe ;  /* 0xfffffffe580c7836 */ /* 0x000fe20000000000 */
[----:B------:R1:W-:Y:S06]  /*ab70*/  STL [R1+0x2c], R49 ;  /* 0x00002c3101007387 */ /* 0x0003ec0000100800 */
[----:B------:R-:W3:Y:S01]  /*ab80*/  MUFU.EX2 R120, R81 ;  /* 0x0000005100787308 */ /* 0x000ee20000000800 */
[----:B0-----:R-:W-:Y:S01]  /*ab90*/  FADD.FTZ R4, R126, R5 ;  /* 0x000000057e047221 */ /* 0x001fe20000010000 */
[----:B------:R-:W-:-:S06]  /*aba0*/  FADD.FTZ R8, R40, R9 ;  /* 0x0000000928087221 */ /* 0x000fcc0000010000 */
[----:B------:R-:W-:Y:S01]  /*abb0*/  MUFU.EX2 R123, R123 ;  /* 0x0000007b007b7308 */ /* 0x000fe20000000800 */
[----:B------:R-:W-:-:S07]  /*abc0*/  ISETP.GE.AND P1, PT, R12, R49, PT ;  /* 0x000000310c00720c */ /* 0x000fce0003f26270 */
[----:B------:R-:W0:Y:S01]  /*abd0*/  MUFU.EX2 R55, R55 ;  /* 0x0000003700377308 */ /* 0x000e220000000800 */
[----:B--2---:R-:W-:Y:S01]  /*abe0*/  FADD.FTZ R5, R93, R4 ;  /* 0x000000045d057221 */ /* 0x004fe20000010000 */
[----:B------:R-:W-:-:S06]  /*abf0*/  FADD.FTZ R9, R121, R8 ;  /* 0x0000000879097221 */ /* 0x000fcc0000010000 */
[----:B------:R-:W2:Y:S08]  /*ac00*/  MUFU.EX2 R50, R50 ;  /* 0x0000003200327308 */ /* 0x000eb00000000800 */
[----:B------:R-:W4:Y:S01]  /*ac10*/  MUFU.EX2 R10, R10 ;  /* 0x0000000a000a7308 */ /* 0x000f220000000800 */
[----:B---3--:R-:W-:Y:S01]  /*ac20*/  FADD.FTZ R4, R120, R5 ;  /* 0x0000000578047221 */ /* 0x008fe20000010000 */
[----:B------:R-:W-:Y:S01]  /*ac30*/  FADD.FTZ R8, R44, R9 ;  /* 0x000000092c087221 */ /* 0x000fe20000010000 */
[----:B------:R-:W-:-:S02]  /*ac40*/  LOP3.LUT R23, R23, 0xfffffff7, RZ, 0xc0, !PT ;  /* 0xfffffff717177812 */ /* 0x000fc400078ec0ff */
[----:B0-----:R-:W-:Y:S01]  /*ac50*/  FADD.FTZ R5, R55, R4 ;  /* 0x0000000437057221 */ /* 0x001fe20000010000 */
[----:B------:R-:W-:Y:S01]  /*ac60*/  FADD.FTZ R9, R123, R8 ;  /* 0x000000087b097221 */ /* 0x000fe20000010000 */
[----:B------:R-:W-:Y:S02]  /*ac70*/  F2FP.F16.F32.PACK_AB R120, R120, R93 ;  /* 0x0000005d7878723e */ /* 0x000fe400000000ff */
[----:B------:R-:W-:Y:S02]  /*ac80*/  CS2R R118, SRZ ;  /* 0x0000000000767805 */ /* 0x000fe4000001ff00 */
[----:B------:R-:W-:Y:S01]  /*ac90*/  @P4 LOP3.LUT R23, R23, 0x8, RZ, 0xfc, !PT ;  /* 0x0000000817174812 */ /* 0x000fe200078efcff */
[----:B--2---:R-:W-:Y:S01]  /*aca0*/  FADD.FTZ R5, R50, R5 ;  /* 0x0000000532057221 */ /* 0x004fe20000010000 */
[----:B------:R-:W-:Y:S02]  /*acb0*/  F2FP.F16.F32.PACK_AB R151, R24, R151 ;  /* 0x000000971897723e */ /* 0x000fe400000000ff */
[----:B------:R-:W-:-:S02]  /*acc0*/  CS2R R116, SRZ ;  /* 0x0000000000747805 */ /* 0x000fc4000001ff00 */
[----:B------:R-:W-:Y:S02]  /*acd0*/  F2FP.F16.F32.PACK_AB R145, R26, R145 ;  /* 0x000000911a91723e */ /* 0x000fe400000000ff */
[----:B------:R-:W-:Y:S02]  /*ace0*/  CS2R R114, SRZ ;  /* 0x0000000000727805 */ /* 0x000fe4000001ff00 */
[----:B------:R-:W-:Y:S02]  /*acf0*/  F2FP.F16.F32.PACK_AB R147, R28, R147 ;  /* 0x000000931c93723e */ /* 0x000fe400000000ff */
[----:B------:R-:W-:Y:S02]  /*ad00*/  CS2R R112, SRZ ;  /* 0x0000000000707805 */ /* 0x000fe4000001ff00 */
[----:B------:R-:W-:Y:S01]  /*ad10*/  F2FP.F16.F32.PACK_AB R141, R30, R141 ;  /* 0x0000008d1e8d723e */ /* 0x000fe200000000ff */
[----:B----4-:R-:W-:Y:S01]  /*ad20*/  FADD.FTZ R4, R10, R9 ;  /* 0x000000090a047221 */ /* 0x010fe20000010000 */
        /* <DEDUP_REMOVED lines=35> */
[----:B-1----:R-:W-:Y:S06]  /*af60*/  @!P1 BRA `(.L_x_15468) ;  /* 0x0000002800789947 */ /* 0x002fec0003800000 */
[----:B------:R-:W-:Y:S01]  /*af70*/  IMAD.MOV.U32 R8, RZ, RZ, R3 ;  /* 0x000000ffff087224 */ /* 0x000fe200078e0003 */
[----:B------:R-:W-:Y:S01]  /*af80*/  MOV R119, RZ ;  /* 0x000000ff00777202 */ /* 0x000fe20000000f00 */
[----:B------:R-:W-:Y:S02]  /*af90*/  IMAD.MOV.U32 R9, RZ, RZ, R6 ;  /* 0x000000ffff097224 */ /* 0x000fe400078e0006 */
[----:B------:R-:W-:Y:S02]  /*afa0*/  IMAD.MOV.U32 R7, RZ, RZ, R155 ;  /* 0x000000ffff077224 */ /* 0x000fe400078e009b */
[----:B------:R-:W-:-:S07]  /*afb0*/  IMAD.MOV.U32 R13, RZ, RZ, R22 ;  /* 0x000000ffff0d7224 */ /* 0x000fce00078e0016 */
.L_x_15480:
        /* <DEDUP_REMOVED lines=9> */
.L_x_15470:
        /* <DEDUP_REMOVED lines=8> */
.L_x_15471:
[----:B------:R-:W-:Y:S04]  /*b0d0*/  BSSY B0, `(.L_x_15469) ;  /* 0x0000004000007945 */ /* 0x000fe80003800000 */
[----:B-1----:R-:W-:Y:S05]  /*b0e0*/  @P2 BRA `(.L_x_15472) ;  /* 0x0000000000082947 */ /* 0x002fea0003800000 */
[----:B------:R-:W1:Y:S02]  /*b0f0*/  SYNCS.PHASECHK.TRANS64.TRYWAIT P2, [R3+URZ+0x16830], R0 ;  /* 0x01683000030075a7 */ /* 0x000e64000804017f */
[----:B-1----:R-:W-:Y:S05]  /*b100*/  @!P2 BRA `(.L_x_15473) ;  /* 0x000000e800b4a947 */ /* 0x002fea0003800000 */
.L_x_15472:
[----:B------:R-:W-:Y:S05]  /*b110*/  BSYNC B0 ;  /* 0x0000000000007941 */ /* 0x000fea0003800000 */
.L_x_15469:
        /* <DEDUP_REMOVED lines=8> */
[----:B------:R-:W-:Y:S01]  /*b1a0*/  MOV R27, 0x40000040 ;  /* 0x40000040001b7802 */ /* 0x000fe20000000f00 */
[----:B------:R-:W-:Y:S01]  /*b1b0*/  IMAD.MOV.U32 R25, RZ, RZ, 0x40000040 ;  /* 0x40000040ff197424 */ /* 0x000fe200078e00ff */
[----:B------:R-:W-:-:S02]  /*b1c0*/  SEL R22, R22, RZ, P2 ;  /* 0x000000ff16167207 */ /* 0x000fc40001000000 */
[----:B------:R-:W-:Y:S02]  /*b1d0*/  R2UR UR15, R11 ;  /* 0x000000000b0f72ca */ /* 0x000fe400000e0000 */
[----:B------:R-:W-:Y:S02]  /*b1e0*/  R2UR UR4, R14 ;  /* 0x000000000e0472ca */ /* 0x000fe400000e0000 */
        /* <DEDUP_REMOVED lines=38> */
.L_x_15475:
[----:B------:R-:W-:Y:S02]  /*b450*/  SHF.L.U32 R0, R7, 0x1f, RZ ;  /* 0x0000001f07007819 */ /* 0x000fe400000006ff */
[----:B-----5:R-:W-:-:S04]  /*b460*/  LEA R3, R13, R2, 0x3 ;  /* 0x000000020d037211 */ /* 0x020fc800078e18ff */
[----:B------:R0:W1:Y:S01]  /*b470*/  SYNCS.PHASECHK.TRANS64.TRYWAIT P1, [R3+URZ+0x16850], R0 ;  /* 0x01685000030075a7 */ /* 0x000062000802017f */
[----:B------:R-:W-:Y:S05]  /*b480*/  @!P0 BRA `(.L_x_15476) ;  /* 0x0000000000048947 */ /* 0x000fea0003800000 */
[----:B------:R-:W-:Y:S01]  /*b490*/  BPT.TRAP 0x1 ;  /* 0x000000040000795c */ /* 0x000fe20000300000 */
.L_x_15476:
[----:B-1----:R-:W-:Y:S05]  /*b4a0*/  @P1 BRA `(.L_x_15474) ;  /* 0x0000000000081947 */ /* 0x002fea0003800000 */
[----:B------:R-:W1:Y:S02]  /*b4b0*/  SYNCS.PHASECHK.TRANS64.TRYWAIT P1, [R3+URZ+0x16850], R0 ;  /* 0x01685000030075a7 */ /* 0x000e64000802017f */
[----:B-1----:R-:W-:Y:S05]  /*b4c0*/  @!P1 BRA `(.L_x_15477) ;  /* 0x000000e400d89947 */ /* 0x002fea0003800000 */
.L_x_15474:
        /* <DEDUP_REMOVED lines=14> */
[----:B------:R-:W-:Y:S02]  /*b5b0*/  R2UR UR6, R10 ;  /* 0x000000000a0672ca */ /* 0x000fe400000e0000 */
[----:B------:R-:W-:Y:S01]  /*b5c0*/  R2UR UR7, R11 ;  /* 0x000000000b0772ca */ /* 0x000fe200000e0000 */
[----:B------:R-:W-:Y:S01]  /*b5d0*/  IMAD.MOV.U32 R11, RZ, RZ, 0x40000040 ;  /* 0x40000040ff0b7424 */ /* 0x000fe200078e00ff */
[----:B------:R-:W-:Y:S02]  /*b5e0*/  IADD3 R10, R6, 0x100, RZ ;  /* 0x00000100060a7810 */ /* 0x000fe40007ffe0ff */
[----:B0-----:R-:W-:Y:S02]  /*b5f0*/  SHF.R.U32.HI R3, RZ, 0x7, R0 ;  /* 0x00000007ff037819 */ /* 0x001fe40000011600 */
[----:B------:R-:W-:Y:S02]  /*b600*/  ISETP.GE.U32.AND P1, PT, R0, 0x180, PT ;  /* 0x000001800000780c */ /* 0x000fe40003f26070 */
[----:B------:R-:W-:-:S04]  /*b610*/  IADD3 R0, R3, 0x9, RZ ;  /* 0x0000000903007810 */ /* 0x000fc80007ffe0ff */
        /* <DEDUP_REMOVED lines=47> */
.L_x_15478:
[----:B------:R-:W2:Y:S01]  /*b910*/  LDL R120, [R1+0x28] ;  /* 0x0000280001787983 */ /* 0x000ea20000100800 */
[----:B0-----:R-:W0:Y:S03]  /*b920*/  LDC R0, c[0x0][0x448] ;  /* 0x00011200ff007b82 */ /* 0x001e260000000800 */
[----:B------:R-:W2:Y:S04]  /*b930*/  LDL R3, [R1+0x44] ;  /* 0x0000440001037983 */ /* 0x000ea80000100800 */
[----:B------:R-:W3:Y:S04]  /*b940*/  LDL R11, [R1+0x40] ;  /* 0x00004000010b7983 */ /* 0x000ee80000100800 */
[----:B------:R-:W4:Y:S04]  /*b950*/  LDL R10, [R1+0x24] ;  /* 0x00002400010a7983 */ /* 0x000f280000100800 */
[----:B------:R-:W4:Y:S01]  /*b960*/  LDL R7, [R1+0x18] ;  /* 0x0000180001077983 */ /* 0x000f220000100800 */
[----:B------:R-:W-:-:S04]  /*b970*/  LOP3.LUT R23, R23, 0xffffffdf, RZ, 0xc0, !PT ;  /* 0xffffffdf17177812 */ /* 0x000fc800078ec0ff */
[----:B------:R-:W-:Y:S02]  /*b980*/  @P0 LOP3.LUT R23, R23, 0x20, RZ, 0xfc, !PT ;  /* 0x0000002017170812 */ /* 0x000fe400078efcff */
[----:B0-----:R-:W-:Y:S02]  /*b990*/  ISETP.NE.AND P1, PT, R0, 0x1, PT ;  /* 0x000000010000780c */ /* 0x001fe40003f25270 */
[----:B------:R-:W-:-:S11]  /*b9a0*/  LOP3.LUT R23, R23, 0xffffffbf, RZ, 0xc0, !PT ;  /* 0xffffffbf17177812 */ /* 0x000fd600078ec0ff */
[----:B------:R-:W0:Y:S08]  /*b9b0*/  @P1 LDC R6, c[0x0][0x44c] ;  /* 0x00011300ff061b82 */ /* 0x000e300000000800 */
[----:B------:R-:W1:Y:S01]  /*b9c0*/  @P1 LDC R0, c[0x0][0x450] ;  /* 0x00011400ff001b82 */ /* 0x000e620000000800 */
[----:B--2---:R-:W-:Y:S02]  /*b9d0*/  IMAD.IADD R3, R3, 0x1, R120 ;  /* 0x0000000103037824 */ /* 0x004fe400078e0278 */
[----:B------:R-:W2:Y:S02]  /*b9e0*/  S2R R120, SR_CgaCtaId ;  /* 0x0000000000787919 */ /* 0x000ea40000008800 */
[----:B0-----:R-:W-:-:S05]  /*b9f0*/  @P1 IMAD.HI.U32 R6, R3, R6, RZ ;  /* 0x0000000603061227 */ /* 0x001fca00078e00ff */
[----:B-1----:R-:W-:Y:S01]  /*ba00*/  @P1 SHF.R.U32.HI R3, RZ, R0, R6 ;  /* 0x00000000ff031219 */ /* 0x002fe20000011606 */
[----:B------:R-:W-:-:S04]  /*ba10*/  IMAD.MOV.U32 R6, RZ, RZ, -0x80 ;  /* 0xffffff80ff067424 */ /* 0x000fc800078e00ff */
[----:B------:R-:W0:Y:S01]  /*ba20*/  SHFL.IDX PT, R0, R3, RZ, 0x1c1f ;  /* 0x001c1fff03007589 */ /* 0x000e2200000e0000 */
[----:B------:R-:W-:-:S03]  /*ba30*/  IMAD R6, R12, R6, 0x1 ;  /* 0x000000010c067424 */ /* 0x000fc600078e0206 */
[----:B------:R-:W1:Y:S01]  /*ba40*/  SHFL.IDX PT, R3, R3, 0x1, 0x1c1f ;  /* 0x003c1f0003037f89 */ /* 0x000e6200000e0000 */
[----:B---3--:R-:W-:-:S05]  /*ba50*/  IMAD R6, R11, -0x2, R6 ;  /* 0xfffffffe0b067824 */ /* 0x008fca00078e0206 */
[----:B----4-:R-:W-:-:S05]  /*ba60*/  IADD3 R6, -R7, R6, R10 ;  /* 0x0000000607067210 */ /* 0x010fca0007ffe10a */
[C---:B0-----:R-:W-:Y:S02]  /*ba70*/  IMAD.IADD R0, R6.reuse, 0x1, R0 ;  /* 0x0000000106007824 */ /* 0x041fe400078e0200 */
[----:B-1----:R-:W-:-:S03]  /*ba80*/  IMAD.IADD R3, R6, 0x1, R3 ;  /* 0x0000000106037824 */ /* 0x002fc600078e0203 */
        /* <DEDUP_REMOVED lines=125> */
[----:B------:R-:W0:Y:S01]  /*c260*/  SHFL.BFLY PT, R6, R0, 0x2, 0x1f ;  /* 0x0c401f0000067f89 */ /* 0x000e2200000e0000 */
        /* <DEDUP_REMOVED lines=12> */
[----:B0-----:R-:W-:-:S02]  /*c330*/  FMNMX.FTZ R6, R0, R6, !PT ;  /* 0x0000000600067209 */ /* 0x001fc40007810000 */
[C---:B------:R-:W-:Y:S02]  /*c340*/  ISETP.GT.AND P4, PT, R3.reuse, 0x50, PT ;  /* 0x000000500300780c */ /* 0x040fe40003f84270 */
[C---:B------:R-:W-:Y:S01]  /*c350*/  ISETP.GT.AND P3, PT, R3.reuse, 0x51, PT ;  /* 0x000000510300780c */ /* 0x040fe20003f64270 */
[----:B------:R-:W0:Y:S01]  /*c360*/  SHFL.BFLY PT, R0, R6, 0x1, 0x1f ;  /* 0x0c201f0006007f89 */ /* 0x000e2200000e0000 */
        /* <DEDUP_REMOVED lines=12> */
[----:B0-----:R-:W-:Y:S02]  /*c430*/  FMNMX.FTZ R6, R6, R0, !PT ;  /* 0x0000000006067209 */ /* 0x001fe40007810000 */
[----:B------:R-:W0:Y:S01]  /*c440*/  LDC R0, c[0x0][0x988] ;  /* 0x00026200ff007b82 */ /* 0x000e220000000800 */
[----:B------:R-:W-:Y:S02]  /*c450*/  ISETP.GT.AND P0, PT, R3, 0x60, PT ;  /* 0x000000600300780c */ /* 0x000fe40003f04270 */
[----:B------:R-:W-:Y:S02]  /*c460*/  FSETP.NEU.FTZ.AND P6, PT, R6, -INF , PT ;  /* 0xff8000000600780b */ /* 0x000fe40003fdd000 */
[----:B------:R-:W-:-:S02]  /*c470*/  FSEL R74, R74, -INF , P0 ;  /* 0xff8000004a4a7808 */ /* 0x000fc40000000000 */
[----:B------:R-:W-:Y:S02]  /*c480*/  FSEL R7, R6, RZ, P6 ;  /* 0x000000ff06077208 */ /* 0x000fe40003000000 */
[----:B------:R-:W-:Y:S02]  /*c490*/  LOP3.LUT P0, RZ, R23, 0x40, RZ, 0xc0, !PT ;  /* 0x0000004017ff7812 */ /* 0x000fe4000780c0ff */
[----:B------:R-:W-:Y:S01]  /*c4a0*/  FSEL R79, R79, -INF , P1 ;  /* 0xff8000004f4f7808 */ /* 0x000fe20000800000 */
[----:B------:R-:W-:Y:S01]  /*c4b0*/  FADD.FTZ R7, -R7, R9 ;  /* 0x0000000907077221 */ /* 0x000fe20000010100 */
[----:B------:R-:W-:Y:S02]  /*c4c0*/  FSEL R75, R75, -INF , P0 ;  /* 0xff8000004b4b7808 */ /* 0x000fe40000000000 */
[----:B------:R-:W-:Y:S02]  /*c4d0*/  FSEL R82, R82, -INF , P2 ;  /* 0xff80000052527808 */ /* 0x000fe40001000000 */
[----:B------:R-:W-:-:S02]  /*c4e0*/  FSEL R83, R83, -INF , P3 ;  /* 0xff80000053537808 */ /* 0x000fc40001800000 */
[----:B------:R-:W-:Y:S02]  /*c4f0*/  FSEL R86, R86, -INF , P4 ;  /* 0xff80000056567808 */ /* 0x000fe40002000000 */
[----:B------:R-:W-:Y:S02]  /*c500*/  FSEL R87, R87, -INF , P5 ;  /* 0xff80000057577808 */ /* 0x000fe40002800000 */
[----:B------:R-:W-:Y:S01]  /*c510*/  LOP3.LUT P0, RZ, R23, 0x20, RZ, 0xc0, !PT ;  /* 0x0000002017ff7812 */ /* 0x000fe2000780c0ff */
[-C--:B0-----:R-:W-:Y:S01]  /*c520*/  FMUL.FTZ R9, R6, R0.reuse ;  /* 0x0000000006097220 */ /* 0x081fe20000410000 */
[----:B------:R-:W-:-:S04]  /*c530*/  FMUL.FTZ R7, R7, R0 ;  /* 0x0000000007077220 */ /* 0x000fc80000410000 */
[----:B------:R-:W-:Y:S02]  /*c540*/  FSEL R9, R9, RZ, P6 ;  /* 0x000000ff09097208 */ /* 0x000fe40003000000 */
[----:B------:R-:W-:Y:S01]  /*c550*/  ISETP.GT.AND P6, PT, R3, 0x68, PT ;  /* 0x000000680300780c */ /* 0x000fe20003fc4270 */
[----:B------:R-:W-:Y:S01]  /*c560*/  MUFU.EX2 R7, R7 ;  /* 0x0000000700077308 */ /* 0x000fe20000000800 */
[----:B------:R-:W-:Y:S01]  /*c570*/  FMNMX.FTZ R3, R26, R8, !PT ;  /* 0x000000081a037209 */ /* 0x000fe20007810000 */
[-CC-:B------:R-:W-:Y:S01]  /*c580*/  FFMA.FTZ R24, R24, R0.reuse, -R9.reuse ;  /* 0x0000000018187223 */ /* 0x180fe20000010809 */
[----:B------:R-:W-:Y:S01]  /*c590*/  FSEL R78, R78, -INF , P6 ;  /* 0xff8000004e4e7808 */ /* 0x000fe20003000000 */
[-CC-:B------:R-:W-:Y:S01]  /*c5a0*/  FFMA.FTZ R25, R25, R0.reuse, -R9.reuse ;  /* 0x0000000019197223 */ /* 0x180fe20000010809 */
[----:B------:R-:W-:Y:S01]  /*c5b0*/  FMNMX.FTZ R3, R27, R3, !PT ;  /* 0x000000031b037209 */ /* 0x000fe20007810000 */
[-CC-:B------:R-:W-:Y:S01]  /*c5c0*/  FFMA.FTZ R28, R28, R0.reuse, -R9.reuse ;  /* 0x000000001c1c7223 */ /* 0x180fe20000010809 */
[-CC-:B------:R-:W-:Y:S01]  /*c5d0*/  FFMA.FTZ R29, R29, R0.reuse, -R9.reuse ;  /* 0x000000001d1d7223 */ /* 0x180fe20000010809 */
[----:B------:R-:W0:Y:S01]  /*c5e0*/  MUFU.EX2 R24, R24 ;  /* 0x0000001800187308 */ /* 0x000e220000000800 */
[----:B------:R-:W-:Y:S01]  /*c5f0*/  FMNMX.FTZ R3, R30, R3, !PT ;  /* 0x000000031e037209 */ /* 0x000fe20007810000 */
[-CC-:B------:R-:W-:Y:S01]  /*c600*/  FFMA.FTZ R32, R32, R0.reuse, -R9.reuse ;  /* 0x0000000020207223 */ /* 0x180fe20000010809 */
[-CC-:B------:R-:W-:Y:S01]  /*c610*/  FFMA.FTZ R33, R33, R0.reuse, -R9.reuse ;  /* 0x0000000021217223 */ /* 0x180fe20000010809 */
[-CC-:B------:R-:W-:Y:S01]  /*c620*/  FFMA.FTZ R36, R36, R0.reuse, -R9.reuse ;  /* 0x0000000024247223 */ /* 0x180fe20000010809 */
[----:B------:R-:W-:Y:S01]  /*c630*/  FMNMX.FTZ R3, R31, R3, !PT ;  /* 0x000000031f037209 */ /* 0x000fe20007810000 */
[-CC-:B------:R-:W-:Y:S01]  /*c640*/  FFMA.FTZ R37, R37, R0.reuse, -R9.reuse ;  /* 0x0000000025257223 */ /* 0x180fe20000010809 */
[-CC-:B------:R-:W-:Y:S01]  /*c650*/  FFMA.FTZ R40, R40, R0.reuse, -R9.reuse ;  /* 0x0000000028287223 */ /* 0x180fe20000010809 */
[----:B------:R-:W1:Y:S01]  /*c660*/  MUFU.EX2 R25, R25 ;  /* 0x0000001900197308 */ /* 0x000e620000000800 */
[----:B------:R-:W-:Y:S01]  /*c670*/  FMNMX.FTZ R3, R34, R3, !PT ;  /* 0x0000000322037209 */ /* 0x000fe20007810000 */
[-CC-:B------:R-:W-:Y:S01]  /*c680*/  FFMA.FTZ R41, R41, R0.reuse, -R9.reuse ;  /* 0x0000000029297223 */ /* 0x180fe20000010809 */
[-CC-:B------:R-:W-:Y:S01]  /*c690*/  FFMA.FTZ R44, R44, R0.reuse, -R9.reuse ;  /* 0x000000002c2c7223 */ /* 0x180fe20000010809 */
[-CC-:B------:R-:W-:Y:S01]  /*c6a0*/  FFMA.FTZ R45, R45, R0.reuse, -R9.reuse ;  /* 0x000000002d2d7223 */ /* 0x180fe20000010809 */
[----:B------:R-:W-:Y:S01]  /*c6b0*/  FMNMX.FTZ R3, R35, R3, !PT ;  /* 0x0000000323037209 */ /* 0x000fe20007810000 */
[-CC-:B------:R-:W-:Y:S01]  /*c6c0*/  FFMA.FTZ R48, R48, R0.reuse, -R9.reuse ;  /* 0x0000000030307223 */ /* 0x180fe20000010809 */
[-CC-:B------:R-:W-:Y:S01]  /*c6d0*/  FFMA.FTZ R49, R49, R0.reuse, -R9.reuse ;  /* 0x0000000031317223 */ /* 0x180fe20000010809 */
[----:B------:R-:W-:Y:S01]  /*c6e0*/  MUFU.EX2 R28, R28 ;  /* 0x0000001c001c7308 */ /* 0x000fe20000000800 */
[----:B------:R-:W-:Y:S01]  /*c6f0*/  FMNMX.FTZ R3, R38, R3, !PT ;  /* 0x0000000326037209 */ /* 0x000fe20007810000 */
[----:B0-----:R-:W-:Y:S01]  /*c700*/  FFMA.FTZ R5, R7, R5, R24 ;  /* 0x0000000507057223 */ /* 0x001fe20000010018 */
[-CC-:B------:R-:W-:Y:S01]  /*c710*/  FFMA.FTZ R52, R52, R0.reuse, -R9.reuse ;  /* 0x0000000034347223 */ /* 0x180fe20000010809 */
[-CC-:B------:R-:W-:Y:S01]  /*c720*/  FFMA.FTZ R53, R53, R0.reuse, -R9.reuse ;  /* 0x0000000035357223 */ /* 0x180fe20000010809 */
[----:B------:R-:W-:Y:S01]  /*c730*/  FMNMX.FTZ R3, R39, R3, !PT ;  /* 0x0000000327037209 */ /* 0x000fe20007810000 */
[-CC-:B------:R-:W-:Y:S01]  /*c740*/  FFMA.FTZ R56, R56, R0.reuse, -R9.reuse ;  /* 0x0000000038387223 */ /* 0x180fe20000010809 */
[-C--:B------:R-:W-:Y:S01]  /*c750*/  FFMA.FTZ R57, R57, R0.reuse, -R9 ;  /* 0x0000000039397223 */ /* 0x080fe20000010809 */
[----:B------:R-:W-:Y:S01]  /*c760*/  MUFU.EX2 R29, R29 ;  /* 0x0000001d001d7308 */ /* 0x000fe20000000800 */
[----:B------:R-:W-:Y:S01]  /*c770*/  FMNMX.FTZ R3, R42, R3, !PT ;  /* 0x000000032a037209 */ /* 0x000fe20007810000 */
[----:B-1----:R-:W-:Y:S01]  /*c780*/  FADD.FTZ R5, R25, R5 ;  /* 0x0000000519057221 */ /* 0x002fe20000010000 */
[-CC-:B------:R-:W-:Y:S01]  /*c790*/  FFMA.FTZ R60, R60, R0.reuse, -R9.reuse ;  /* 0x000000003c3c7223 */ /* 0x180fe20000010809 */
[-CC-:B------:R-:W-:Y:S01]  /*c7a0*/  FFMA.FTZ R61, R61, R0.reuse, -R9.reuse ;  /* 0x000000003d3d7223 */ /* 0x180fe20000010809 */
[----:B------:R-:W-:Y:S01]  /*c7b0*/  FMNMX.FTZ R3, R43, R3, !PT ;  /* 0x000000032b037209 */ /* 0x000fe20007810000 */
[-CC-:B------:R-:W-:Y:S01]  /*c7c0*/  FFMA.FTZ R64, R64, R0.reuse, -R9.reuse ;  /* 0x0000000040407223 */ /* 0x180fe20000010809 */
[-CC-:B------:R-:W-:Y:S01]  /*c7d0*/  FFMA.FTZ R65, R65, R0.reuse, -R9.reuse ;  /* 0x0000000041417223 */ /* 0x180fe20000010809 */
[----:B------:R-:W-:Y:S01]  /*c7e0*/  MUFU.EX2 R32, R32 ;  /* 0x0000002000207308 */ /* 0x000fe20000000800 */
        /* <DEDUP_REMOVED lines=55> */
[----:B------:R-:W-:-:S03]  /*cb60*/  FMUL.FTZ R11, R3, R0 ;  /* 0x00000000030b7220 */ /* 0x000fc60000410000 */
[----:B------:R-:W-:-:S03]  /*cb70*/  FSEL R10, R3, RZ, P1 ;  /* 0x000000ff030a7208 */ /* 0x000fc60000800000 */
[----:B------:R-:W-:Y:S01]  /*cb80*/  MUFU.EX2 R69, R69 ;  /* 0x0000004500457308 */ /* 0x000fe20000000800 */
[----:B------:R-:W-:Y:S01]  /*cb90*/  FSEL R11, R11, RZ, P1 ;  /* 0x000000ff0b0b7208 */ /* 0x000fe20000800000 */
[----:B------:R-:W-:Y:S01]  /*cba0*/  FADD.FTZ R8, -R10, R8 ;  /* 0x000000080a087221 */ /* 0x000fe20000010100 */
[----:B------:R-:W-:-:S03]  /*cbb0*/  IMAD R10, R22, 0x8, R2 ;  /* 0x00000008160a7824 */ /* 0x000fc600078e0202 */
[-CC-:B------:R-:W-:Y:S01]  /*cbc0*/  FFMA.FTZ R26, R26, R0.reuse, -R11.reuse ;  /* 0x000000001a1a7223 */ /* 0x180fe2000001080b */
[-CC-:B------:R-:W-:Y:S01]  /*cbd0*/  FFMA.FTZ R27, R27, R0.reuse, -R11.reuse ;  /* 0x000000001b1b7223 */ /* 0x180fe2000001080b */
[-C--:B------:R-:W-:Y:S01]  /*cbe0*/  FMUL.FTZ R8, R8, R0.reuse ;  /* 0x0000000008087220 */ /* 0x080fe20000410000 */
[-CC-:B------:R-:W-:Y:S01]  /*cbf0*/  FFMA.FTZ R30, R30, R0.reuse, -R11.reuse ;  /* 0x000000001e1e7223 */ /* 0x180fe2000001080b */
[-CC-:B------:R-:W-:Y:S01]  /*cc00*/  FFMA.FTZ R31, R31, R0.reuse, -R11.reuse ;  /* 0x000000001f1f7223 */ /* 0x180fe2000001080b */
[-CC-:B------:R-:W-:Y:S01]  /*cc10*/  FFMA.FTZ R34, R34, R0.reuse, -R11.reuse ;  /* 0x0000000022227223 */ /* 0x180fe2000001080b */
[----:B------:R-:W-:Y:S01]  /*cc20*/  MUFU.EX2 R26, R26 ;  /* 0x0000001a001a7308 */ /* 0x000fe20000000800 */
[----:B------:R-:W-:Y:S01]  /*cc30*/  IADD3 R10, R10, 0x16840, RZ ;  /* 0x000168400a0a7810 */ /* 0x000fe20007ffe0ff */
[-CC-:B------:R-:W-:Y:S01]  /*cc40*/  FFMA.FTZ R35, R35, R0.reuse, -R11.reuse ;  /* 0x0000000023237223 */ /* 0x180fe2000001080b */
[-CC-:B------:R-:W-:Y:S01]  /*cc50*/  FFMA.FTZ R38, R38, R0.reuse, -R11.reuse ;  /* 0x0000000026267223 */ /* 0x180fe2000001080b */
[-CC-:B------:R-:W-:Y:S01]  /*cc60*/  FFMA.FTZ R39, R39, R0.reuse, -R11.reuse ;  /* 0x0000000027277223 */ /* 0x180fe2000001080b */
[----:B--2---:R-:W-:Y:S01]  /*cc70*/  PRMT R10, R120, 0x654, R10 ;  /* 0x00000654780a7816 */ /* 0x004fe2000000000a */
[-CC-:B------:R-:W-:Y:S01]  /*cc80*/  FFMA.FTZ R42, R42, R0.reuse, -R11.reuse ;  /* 0x000000002a2a7223 */ /* 0x180fe2000001080b */
[-CC-:B------:R-:W-:Y:S01]  /*cc90*/  FFMA.FTZ R43, R43, R0.reuse, -R11.reuse ;  /* 0x000000002b2b7223 */ /* 0x180fe2000001080b */
[----:B------:R-:W0:Y:S01]  /*cca0*/  MUFU.EX2 R8, R8 ;  /* 0x0000000800087308 */ /* 0x000e220000000800 */
[----:B------:R1:W-:Y:S01]  /*ccb0*/  SYNCS.ARRIVE.TRANS64.RED.A1T0 RZ, [R10+URZ], RZ ;  /* 0x000000ff0aff79a7 */ /* 0x0003e2000810043f */
        /* <DEDUP_REMOVED lines=16> */
[-CC-:B------:R-:W-:Y:S01]  /*cdc0*/  FFMA.FTZ R71, R71, R0.reuse, -R11.reuse ;  /* 0x0000000047477223 */ /* 0x180fe2000001080b */
[-CC-:B------:R-:W-:Y:S01]  /*cdd0*/  FFMA.FTZ R74, R74, R0.reuse, -R11.reuse ;  /* 0x000000004a4a7223 */ /* 0x180fe2000001080b */
[-CC-:B------:R-:W-:Y:S01]  /*cde0*/  FFMA.FTZ R75, R75, R0.reuse, -R11.reuse ;  /* 0x000000004b4b7223 */ /* 0x180fe2000001080b */
[-CC-:B------:R-:W-:Y:S01]  /*cdf0*/  FFMA.FTZ R78, R78, R0.reuse, -R11.reuse ;  /* 0x000000004e4e7223 */ /* 0x180fe2000001080b */
[-CC-:B------:R-:W-:Y:S01]  /*ce00*/  FFMA.FTZ R79, R79, R0.reuse, -R11.reuse ;  /* 0x000000004f4f7223 */ /* 0x180fe2000001080b */
[-C--:B------:R-:W-:Y:S01]  /*ce10*/  FFMA.FTZ R82, R82, R0.reuse, -R11 ;  /* 0x0000000052527223 */ /* 0x080fe2000001080b */
[----:B------:R-:W0:Y:S01]  /*ce20*/  MUFU.EX2 R31, R31 ;  /* 0x0000001f001f7308 */ /* 0x000e220000000800 */
[----:B-1----:R-:W-:Y:S01]  /*ce30*/  FADD.FTZ R10, R27, R4 ;  /* 0x000000041b0a7221 */ /* 0x002fe20000010000 */
[----:B------:R-:W-:Y:S01]  /*ce40*/  FADD.FTZ R4, R28, R5 ;  /* 0x000000051c047221 */ /* 0x000fe20000010000 */
[-CC-:B------:R-:W-:Y:S01]  /*ce50*/  FFMA.FTZ R83, R83, R0.reuse, -R11.reuse ;  /* 0x0000000053537223 */ /* 0x180fe2000001080b */
[-CC-:B------:R-:W-:Y:S01]  /*ce60*/  FFMA.FTZ R86, R86, R0.reuse, -R11.reuse ;  /* 0x0000000056567223 */ /* 0x180fe2000001080b */
[----:B------:R-:W-:Y:S01]  /*ce70*/  FFMA.FTZ R11, R87, R0, -R11 ;  /* 0x00000000570b7223 */ /* 0x000fe2000001080b */
[----:B------:R-:W-:-:S02]  /*ce80*/  FADD.FTZ R4, R29, R4 ;  /* 0x000000041d047221 */ /* 0x000fc40000010000 */
        /* <DEDUP_REMOVED lines=96> */
.L_x_15479:
[----:B------:R-:W-:Y:S02]  /*d490*/  IMAD R10, R13, 0x8, R2 ;  /* 0x000000080d0a7824 */ /* 0x000fe400078e0202 */
[----:B------:R-:W2:Y:S02]  /*d4a0*/  LDL R13, [R1+0x2c] ;  /* 0x00002c00010d7983 */ /* 0x000ea40000100800 */
[----:B------:R-:W-:-:S05]  /*d4b0*/  VIADD R10, R10, 0x16860 ;  /* 0x000168600a0a7836 */ /* 0x000fca0000000000 */
[----:B------:R-:W-:Y:S01]  /*d4c0*/  PRMT R10, R120, 0x654, R10 ;  /* 0x00000654780a7816 */ /* 0x000fe2000000000a */
[-C--:B------:R-:W-:Y:S01]  /*d4d0*/  FMUL.FTZ R88, R88, R7.reuse ;  /* 0x0000000758587220 */ /* 0x080fe20000410000 */
[----:B------:R-:W-:Y:S02]  /*d4e0*/  F2FP.F16.F32.PACK_AB R122, R9, R84 ;  /* 0x00000054097a723e */ /* 0x000fe400000000ff */
        /* <DEDUP_REMOVED lines=67> */
[----:B------:R-:W-:-:S02]  /*d920*/  VIADD R12, R12, 0xffffffff ;  /* 0xffffffff0c0c7836 */ /* 0x000fc40000000000 */
[----:B------:R-:W-:-:S10]  /*d930*/  IMAD.MOV.U32 R13, RZ, RZ, R22 ;  /* 0x000000ffff0d7224 */ /* 0x000fd400078e0016 */
[----:B0-----:R-:W-:Y:S05]  /*d940*/  @P1 BRA `(.L_x_15480) ;  /* 0xffffffd4009c1947 */ /* 0x001fea000383ffff */
.L_x_15468:
[----:B------:R-:W-:-:S13]  /*d950*/  ISETP.GE.AND P1, PT, R12, RZ, PT ;  /* 0x000000ff0c00720c */ /* 0x000fda0003f26270 */
[----:B------:R-:W-:Y:S05]  /*d960*/  @!P1 BRA `(.L_x_15481) ;  /* 0x0000001c00e09947 */ /* 0x000fea0003800000 */
[----:B------:R-:W-:Y:S02]  /*d970*/  IMAD.MOV.U32 R10, RZ, RZ, R3 ;  /* 0x000000ffff0a7224 */ /* 0x000fe400078e0003 */
[----:B------:R-:W-:Y:S02]  /*d980*/  IMAD.MOV.U32 R11, RZ, RZ, R6 ;  /* 0x000000ffff0b7224 */ /* 0x000fe400078e0006 */
[----:B------:R-:W-:Y:S02]  /*d990*/  IMAD.MOV.U32 R7, RZ, RZ, R155 ;  /* 0x000000ffff077224 */ /* 0x000fe400078e009b */
[----:B------:R-:W-:-:S07]  /*d9a0*/  IMAD.MOV.U32 R13, RZ, RZ, R22 ;  /* 0x000000ffff0d7224 */ /* 0x000fce00078e0016 */
.L_x_15493:
[----:B------:R-:W2:Y:S01]  /*d9b0*/  LDL R3, [R1+0x1c] ;  /* 0x00001c0001037983 */ /* 0x000ea20000100800 */
[----:B------:R-:W-:Y:S01]  /*d9c0*/  IADD3 R22, R13, 0x1, RZ ;  /* 0x000000010d167810 */ /* 0x000fe20007ffe0ff */
        /* <DEDUP_REMOVED lines=9> */
.L_x_15483:
[----:B------:R-:W-:Y:S01]  /*da60*/  IMAD R0, R22, 0x8, R2 ;  /* 0x0000000816007824 */ /* 0x000fe200078e0202 */
[----:B------:R-:W-:-:S04]  /*da70*/  SHF.L.U32 R3, R155, 0x1f, RZ ;  /* 0x0000001f9b037819 */ /* 0x000fc800000006ff */
[----:B------:R0:W1:Y:S01]  /*da80*/  SYNCS.PHASECHK.TRANS64.TRYWAIT P1, [R0+URZ+0x16830], R3 ;  /* 0x01683003000075a7 */ /* 0x000062000802017f */
[----:B------:R-:W-:Y:S05]  /*da90*/  @!P0 BRA `(.L_x_15484) ;  /* 0x0000000000048947 */ /* 0x000fea0003800000 */
[----:B------:R-:W-:Y:S01]  /*daa0*/  BPT.TRAP 0x1 ;  /* 0x000000040000795c */ /* 0x000fe20000300000 */
.L_x_15484:
[----:B------:R-:W-:Y:S04]  /*dab0*/  BSSY B0, `(.L_x_15482) ;  /* 0x0000004000007945 */ /* 0x000fe80003800000 */
[----:B-1----:R-:W-:Y:S05]  /*dac0*/  @P1 BRA `(.L_x_15485) ;  /* 0x0000000000081947 */ /* 0x002fea0003800000 */
[----:B------:R-:W1:Y:S02]  /*dad0*/  SYNCS.PHASECHK.TRANS64.TRYWAIT P1, [R0+URZ+0x16830], R3 ;  /* 0x01683003000075a7 */ /* 0x000e64000802017f */
[----:B-1----:R-:W-:Y:S05]  /*dae0*/  @!P1 BRA `(.L_x_15486) ;  /* 0x000000c000649947 */ /* 0x002fea0003800000 */
.L_x_15485:
[----:B------:R-:W-:Y:S05]  /*daf0*/  BSYNC B0 ;  /* 0x0000000000007941 */ /* 0x000fea0003800000 */
.L_x_15482:
[----:B------:R-:W2:Y:S04]  /*db00*/  LDL R6, [R1+0x20] ;  /* 0x0000200001067983 */ /* 0x000ea80000100800 */
[----:B------:R3:W-:Y:S01]  /*db10*/  STL [R1+0x70], R2 ;  /* 0x0000700201007387 */ /* 0x0007e20000100800 */
[----:B01----:R-:W0:Y:S03]  /*db20*/  S2R R0, SR_TID.X ;  /* 0x0000000000007919 */ /* 0x003e260000002100 */
[----:B---3--:R-:W3:Y:S01]  /*db30*/  LDL.64 R2, [R1+0x10] ;  /* 0x0000100001027983 */ /* 0x008ee20000100a00 */
[----:B------:R-:W-:Y:S01]  /*db40*/  IMAD.MOV.U32 R9, RZ, RZ, 0x40000040 ;  /* 0x40000040ff097424 */ /* 0x000fe200078e00ff */
[----:B------:R-:W-:Y:S05]  /*db50*/  WARPSYNC.ALL ;  /* 0x0000000000007948 */ /* 0x000fea0003800000 */
[----:B------:R-:W-:-:S02]  /*db60*/  R2UR UR15, R9 ;  /* 0x00000000090f72ca */ /* 0x000fc400000e0000 */
[----:B0-----:R-:W-:-:S05]  /*db70*/  SHF.R.U32.HI R0, RZ, 0x7, R0 ;  /* 0x00000007ff007819 */ /* 0x001fca0000011600 */
[----:B------:R-:W-:Y:S02]  /*db80*/  VIADD R0, R0, 0x8 ;  /* 0x0000000800007836 */ /* 0x000fe40000000000 */
[----:B------:R-:W-:Y:S01]  /*db90*/  IMAD.MOV.U32 R27, RZ, RZ, 0x40000040 ;  /* 0x40000040ff1b7424 */ /* 0x000fe200078e00ff */
[----:B------:R-:W-:Y:S01]  /*dba0*/  R2UR UR4, R14 ;  /* 0x000000000e0472ca */ /* 0x000fe200000e0000 */
[----:B------:R-:W-:Y:S01]  /*dbb0*/  IMAD.MOV.U32 R25, RZ, RZ, 0x40000040 ;  /* 0x40000040ff197424 */ /* 0x000fe200078e00ff */
[----:B------:R-:W-:Y:S02]  /*dbc0*/  R2UR UR5, R15 ;  /* 0x000000000f0572ca */ /* 0x000fe400000e0000 */
[----:B------:R-:W-:Y:S02]  /*dbd0*/  R2UR UR7, R27 ;  /* 0x000000001b0772ca */ /* 0x000fe400000e0000 */
[----:B------:R-:W-:Y:S02]  /*dbe0*/  R2UR UR11, R25 ;  /* 0x00000000190b72ca */ /* 0x000fe400000e0000 */
[----:B------:R-:W-:Y:S01]  /*dbf0*/  R2UR UR19, R27 ;  /* 0x000000001b1372ca */ /* 0x000fe200000e0000 */
[----:B------:R0:W-:Y:S01]  /*dc00*/  BAR.SYNC.DEFER_BLOCKING R0, 0x100 ;  /* 0x000400000000751d */ /* 0x0001e20000010000 */
[----:B--2---:R-:W-:-:S05]  /*dc10*/  IMAD R26, R22, 0x400, R6 ;  /* 0x00000400161a7824 */ /* 0x004fca00078e0206 */
[----:B------:R-:W-:-:S04]  /*dc20*/  IADD3 R8, R26, 0x4, RZ ;  /* 0x000000041a087810 */ /* 0x000fc80007ffe0ff */
[----:B------:R-:W-:Y:S02]  /*dc30*/  R2UR UR14, R8 ;  /* 0x00000000080e72ca */ /* 0x000fe400000e0000 */
[----:B------:R-:W2:Y:S01]  /*dc40*/  LDL.64 R8, [R1+0x8] ;  /* 0x0000080001087983 */ /* 0x000ea20000100a00 */
[C---:B------:R-:W-:Y:S01]  /*dc50*/  R2UR UR6, R26.reuse ;  /* 0x000000001a0672ca */ /* 0x040fe200000e0000 */
[C---:B------:R-:W-:Y:S02]  /*dc60*/  VIADD R24, R26.reuse, 0x2 ;  /* 0x000000021a187836 */ /* 0x040fe40000000000 */
[----:B------:R-:W-:-:S03]  /*dc70*/  VIADD R26, R26, 0x6 ;  /* 0x000000061a1a7836 */ /* 0x000fc60000000000 */
[----:B------:R-:W-:Y:S02]  /*dc80*/  R2UR UR10, R24 ;  /* 0x00000000180a72ca */ /* 0x000fe400000e0000 */
[----:B------:R-:W-:Y:S02]  /*dc90*/  R2UR UR18, R26 ;  /* 0x000000001a1272ca */ /* 0x000fe400000e0000 */
        /* <DEDUP_REMOVED lines=11> */
[----:B--2---:R-:W-:Y:S02]  /*dd50*/  R2UR UR12, R8 ;  /* 0x00000000080c72ca */ /* 0x004fe400000e0000 */
[----:B------:R-:W-:Y:S01]  /*dd60*/  R2UR UR13, R9 ;  /* 0x00000000090d72ca */ /* 0x000fe200000e0000 */
[----:B------:R-:W-:-:S12]  /*dd70*/  WARPGROUP.ARRIVE ;  /* 0x00000000000079c5 */ /* 0x000fd80000000000 */
        /* <DEDUP_REMOVED lines=8> */
.L_x_15488:
[----:B------:R-:W-:Y:S01]  /*de00*/  SHF.L.U32 R0, R7, 0x1f, RZ ;  /* 0x0000001f07007819 */ /* 0x000fe200000006ff */
[----:B-----5:R-:W-:-:S04]  /*de10*/  IMAD R3, R13, 0x8, R2 ;  /* 0x000000080d037824 */ /* 0x020fc800078e0202 */
[----:B------:R0:W1:Y:S01]  /*de20*/  SYNCS.PHASECHK.TRANS64.TRYWAIT P1, [R3+URZ+0x16850], R0 ;  /* 0x01685000030075a7 */ /* 0x000062000802017f */
[----:B------:R-:W-:Y:S05]  /*de30*/  @!P0 BRA `(.L_x_15489) ;  /* 0x0000000000048947 */ /* 0x000fea0003800000 */
[----:B------:R-:W-:Y:S01]  /*de40*/  BPT.TRAP 0x1 ;  /* 0x000000040000795c */ /* 0x000fe20000300000 */
.L_x_15489:
[----:B-1----:R-:W-:Y:S05]  /*de50*/  @P1 BRA `(.L_x_15487) ;  /* 0x0000000000081947 */ /* 0x002fea0003800000 */
[----:B------:R-:W1:Y:S02]  /*de60*/  SYNCS.PHASECHK.TRANS64.TRYWAIT P1, [R3+URZ+0x16850], R0 ;  /* 0x01685000030075a7 */ /* 0x000e64000802017f */
[----:B-1----:R-:W-:Y:S05]  /*de70*/  @!P1 BRA `(.L_x_15490) ;  /* 0x000000bc00949947 */ /* 0x002fea0003800000 */
.L_x_15487:
        /* <DEDUP_REMOVED lines=8> */
[----:B------:R-:W-:Y:S01]  /*df00*/  IMAD.MOV.U32 R7, RZ, RZ, 0x40000040 ;  /* 0x40000040ff077424 */ /* 0x000fe200078e00ff */
[----:B------:R-:W-:Y:S02]  /*df10*/  LEA R6, R13, R0, 0xa ;  /* 0x000000000d067211 */ /* 0x000fe400078e50ff */
[----:B------:R-:W0:Y:S02]  /*df20*/  S2R R0, SR_TID.X ;  /* 0x0000000000007919 */ /* 0x000e240000002100 */
[C---:B------:R-:W-:Y:S01]  /*df30*/  R2UR UR6, R6.reuse ;  /* 0x00000000060672ca */ /* 0x040fe200000e0000 */
[----:B------:R-:W-:-:S12]  /*df40*/  VIADD R8, R6, 0x80 ;  /* 0x0000008006087836 */ /* 0x000fd80000000000 */
        /* <DEDUP_REMOVED lines=55> */
.L_x_15491:
[----:B------:R-:W1:Y:S01]  /*e2c0*/  S2R R120, SR_CgaCtaId ;  /* 0x0000000000787919 */ /* 0x000e620000008800 */
[----:B0-----:R-:W-:-:S05]  /*e2d0*/  IMAD R0, R22, 0x8, R2 ;  /* 0x0000000816007824 */ /* 0x001fca00078e0202 */
[----:B------:R-:W-:-:S04]  /*e2e0*/  IADD3 R0, R0, 0x16840, RZ ;  /* 0x0001684000007810 */ /* 0x000fc80007ffe0ff */
[----:B-1----:R-:W-:-:S04]  /*e2f0*/  PRMT R0, R120, 0x654, R0 ;  /* 0x0000065478007816 */ /* 0x002fc80000000000 */
        /* <DEDUP_REMOVED lines=74> */
[----:B------:R-:W0:Y:S03]  /*e7a0*/  LDC R0, c[0x0][0x988] ;  /* 0x00026200ff007b82 */ /* 0x000e260000000800 */
[C---:B------:R-:W-:Y:S01]  /*e7b0*/  FADD.FTZ R8, -R3.reuse, R10 ;  /* 0x0000000a03087221 */ /* 0x040fe20000010100 */
[-C--:B0-----:R-:W-:Y:S01]  /*e7c0*/  FMUL.FTZ R9, R6, R0.reuse ;  /* 0x0000000006097220 */ /* 0x081fe20000410000 */
[-C--:B------:R-:W-:Y:S01]  /*e7d0*/  FMUL.FTZ R11, R3, R0.reuse ;  /* 0x00000000030b7220 */ /* 0x080fe20000410000 */
[-C--:B------:R-:W-:Y:S01]  /*e7e0*/  FMUL.FTZ R7, R7, R0.reuse ;  /* 0x0000000007077220 */ /* 0x080fe20000410000 */
[-C--:B------:R-:W-:Y:S01]  /*e7f0*/  FMUL.FTZ R8, R8, R0.reuse ;  /* 0x0000000008087220 */ /* 0x080fe20000410000 */
        /* <DEDUP_REMOVED lines=196> */
.L_x_15492:
[----:B------:R-:W-:Y:S01]  /*f440*/  IMAD R10, R13, 0x8, R2 ;  /* 0x000000080d0a7824 */ /* 0x000fe200078e0202 */
[----:B------:R-:W-:Y:S01]  /*f450*/  ISETP.GT.AND P1, PT, R12, RZ, PT ;  /* 0x000000ff0c00720c */ /* 0x000fe20003f24270 */
[-C--:B------:R-:W-:Y:S01]  /*f460*/  FMUL.FTZ R88, R88, R7.reuse ;  /* 0x0000000758587220 */ /* 0x080fe20000410000 */
        /* <DEDUP_REMOVED lines=72> */
.L_x_15481:
[----:B------:R-:W-:Y:S05]  /*f8f0*/  WARPSYNC.ALL ;  /* 0x0000000000007948 */ /* 0x000fea0003800000 */
[----:B------:R-:W-:Y:S06]  /*f900*/  BAR.ARV 0x8, 0x200 ;  /* 0x0208000000007b1d */ /* 0x000fec0000002000 */
[----:B------:R-:W-:Y:S05]  /*f910*/  @!P0 BRA `(.L_x_15494) ;  /* 0x0000000000048947 */ /* 0x000fea0003800000 */
[----:B------:R-:W-:Y:S01]  /*f920*/  BPT.TRAP 0x1 ;  /* 0x000000040000795c */ /* 0x000fe20000300000 */
.L_x_15494:
[----:B------:R-:W-:Y:S01]  /*f930*/  IMAD R10, R22, 0x8, R2 ;  /* 0x00000008160a7824 */ /* 0x000fe200078e0202 */
[----:B------:R-:W-:-:S04]  /*f940*/  SHF.L.U32 R7, R155, 0x1f, RZ ;  /* 0x0000001f9b077819 */ /* 0x000fc800000006ff */
[----:B------:R0:W1:Y:S01]  /*f950*/  SYNCS.PHASECHK.TRANS64.TRYWAIT P1, [R10+URZ+0x16850], R7 ;  /* 0x016850070a0075a7 */ /* 0x000062000802017f */
[----:B------:R-:W-:Y:S05]  /*f960*/  @!P0 BRA `(.L_x_15495) ;  /* 0x0000000000048947 */ /* 0x000fea0003800000 */
[----:B------:R-:W-:Y:S01]  /*f970*/  BPT.TRAP 0x1 ;  /* 0x000000040000795c */ /* 0x000fe20000300000 */
.L_x_15495:
[----:B------:R-:W-:-:S05]  /*f980*/  VIADD R2, R2, 0x400 ;  /* 0x0000040002027836 */ /* 0x000fca0000000000 */
[----:B------:R-:W-:-:S04]  /*f990*/  SHF.R.U32.HI R2, RZ, 0x4, R2 ;  /* 0x00000004ff027819 */ /* 0x000fc80000011602 */
[----:B------:R-:W-:Y:S01]  /*f9a0*/  LOP3.LUT R9, R2, 0x3fff, RZ, 0xc0, !PT ;  /* 0x00003fff02097812 */ /* 0x000fe200078ec0ff */
[----:B-1----:R-:W-:Y:S06]  /*f9b0*/  @P1 BRA `(.L_x_15496) ;  /* 0x0000000000081947 */ /* 0x002fec0003800000 */
[----:B------:R-:W1:Y:S02]  /*f9c0*/  SYNCS.PHASECHK.TRANS64.TRYWAIT P1, [R10+URZ+0x16850], R7 ;  /* 0x016850070a0075a7 */ /* 0x000e64000802017f */
[----:B-1----:R-:W-:Y:S05]  /*f9d0*/  @!P1 BRA `(.L_x_15497) ;  /* 0x000000a000d09947 */ /* 0x002fea0003800000 */
.L_x_15496:
[----:B------:R-:W-:Y:S01]  /*f9e0*/  IMAD R8, R22, 0x400, R9 ;  /* 0x0000040016087824 */ /* 0x000fe200078e0209 */
[----:B------:R-:W-:Y:S05]  /*f9f0*/  WARPSYNC.ALL ;  /* 0x0000000000007948 */ /* 0x000fea0003800000 */
[----:B------:R-:W-:Y:S01]  /*fa00*/  IMAD.MOV.U32 R9, RZ, RZ, 0x40000040 ;  /* 0x40000040ff097424 */ /* 0x000fe200078e00ff */
[C---:B------:R-:W-:Y:S01]  /*fa10*/  R2UR UR6, R8.reuse ;  /* 0x00000000080672ca */ /* 0x040fe200000e0000 */
[----:B------:R-:W-:Y:S01]  /*fa20*/  WARPGROUP.ARRIVE ;  /* 0x00000000000079c5 */ /* 0x000fe20000000000 */
[----:B------:R-:W-:Y:S01]  /*fa30*/  IMAD.MOV.U32 R13, RZ, RZ, 0x40000040 ;  /* 0x40000040ff0d7424 */ /* 0x000fe200078e00ff */
[----:B------:R-:W-:Y:S01]  /*fa40*/  IADD3 R12, R8, 0x80, RZ ;  /* 0x00000080080c7810 */ /* 0x000fe20007ffe0ff */
[----:B------:R-:W2:Y:S01]  /*fa50*/  SHFL.BFLY PT, R2, R5, 0x2, 0x1f ;  /* 0x0c401f0005027f89 */ /* 0x000ea200000e0000 */
[----:B------:R-:W-:Y:S01]  /*fa60*/  R2UR UR7, R9 ;  /* 0x00000000090772ca */ /* 0x000fe200000e0000 */
[----:B------:R-:W-:-:S02]  /*fa70*/  IMAD.MOV.U32 R9, RZ, RZ, 0x40000040 ;  /* 0x40000040ff097424 */ /* 0x000fc400078e00ff */
[----:B01----:R-:W0:Y:S01]  /*fa80*/  SHFL.BFLY PT, R7, R4, 0x2, 0x1f ;  /* 0x0c401f0004077f89 */ /* 0x003e2200000e0000 */
[----:B------:R-:W-:Y:S02]  /*fa90*/  IMAD.MOV.U32 R31, RZ, RZ, -0x800000 ;  /* 0xff800000ff1f7424 */ /* 0x000fe400078e00ff */
[----:B------:R-:W-:-:S07]  /*faa0*/  IMAD.MOV.U32 R30, RZ, RZ, -0x800000 ;  /* 0xff800000ff1e7424 */ /* 0x000fce00078e00ff */
[----:B------:R-:W-:Y:S01]  /*fab0*/  HGMMA.64x64x16.F32 R88, R148, gdesc[UR4].tnspB, R88, gsb0 ;  /* 0x40e0000494587df0 */ /* 0x000fe20008000858 */
[----:B------:R-:W-:Y:S01]  /*fac0*/  R2UR UR6, R12 ;  /* 0x000000000c0672ca */ /* 0x000fe200000e0000 */
[----:B------:R-:W-:Y:S01]  /*fad0*/  VIADD R12, R8, 0x100 ;  /* 0x00000100080c7836 */ /* 0x000fe20000000000 */
[----:B------:R-:W-:Y:S01]  /*fae0*/  R2UR UR7, R13 ;  /* 0x000000000d0772ca */ /* 0x000fe200000e0000 */
[----:B------:R-:W-:Y:S02]  /*faf0*/  IMAD.MOV.U32 R13, RZ, RZ, 0x40000040 ;  /* 0x40000040ff0d7424 */ /* 0x000fe400078e00ff */
[----:B--2---:R-:W-:Y:S01]  /*fb00*/  FADD.FTZ R2, R2, R5 ;  /* 0x0000000502027221 */ /* 0x004fe20000010000 */
[----:B------:R-:W-:Y:S02]  /*fb10*/  WARPGROUP.DEPBAR.LE gsb0, 0x0 ;  /* 0x00008000000079c5 */ /* 0x000fe40000010000 */
[----:B------:R-:W-:-:S07]  /*fb20*/  WARPGROUP.ARRIVE ;  /* 0x00000000000079c5 */ /* 0x000fce0000000000 */
        /* <DEDUP_REMOVED lines=25> */
[----:B------:R-:W-:Y:S01]  /*fcc0*/  IMAD.MOV.U32 R13, RZ, RZ, 0x40000040 ;  /* 0x40000040ff0d7424 */ /* 0x000fe200078e00ff */
[----:B------:R-:W-:Y:S01]  /*fcd0*/  IADD3 R8, R8, 0x380, RZ ;  /* 0x0000038008087810 */ /* 0x000fe20007ffe0ff */
        /* <DEDUP_REMOVED lines=11> */
[----:B------:R-:W0:Y:S01]  /*fd90*/  SHFL.BFLY PT, R7, R2, 0x1, 0x1f ;  /* 0x0c201f0002077f89 */ /* 0x000e2200000e0000 */
[----:B------:R-:W-:-:S03]  /*fda0*/  IMAD.MOV.U32 R4, RZ, RZ, RZ ;  /* 0x000000ffff047224 */ /* 0x000fc600078e00ff */
        /* <DEDUP_REMOVED lines=18> */
[----:B------:R-:W-:Y:S03]  /*fed0*/  HGMMA.64x64x16.F32 R88, R120, gdesc[UR4].tnspB, R88, gsb0 ;  /* 0x40e0000478587df0 */ /* 0x000fe60008000858 */
[----:B------:R-:W-:Y:S02]  /*fee0*/  WARPGROUP.DEPBAR.LE gsb0, 0x0 ;  /* 0x00008000000079c5 */ /* 0x000fe40000010000 */
[----:B--23--:R-:W-:Y:S05]  /*fef0*/  @!P0 BRA `(.L_x_15498) ;  /* 0x0000000000048947 */ /* 0x00cfea0003800000 */
[----:B------:R-:W-:Y:S01]  /*ff00*/  BPT.TRAP 0x1 ;  /* 0x000000040000795c */ /* 0x000fe20000300000 */
.L_x_15498:
[----:B------:R-:W2:Y:S01]  /*ff10*/  LDL.LU R5, [R1+0x58] ;  /* 0x0000580001057983 */ /* 0x000ea20000300800 */
[----:B------:R-:W-:Y:S01]  /*ff20*/  IADD3 R0, R10, 0x16860, RZ ;  /* 0x000168600a007810 */ /* 0x000fe20007ffe0ff */
[----:B------:R-:W1:Y:S01]  /*ff30*/  S2R R3, SR_CgaCtaId ;  /* 0x0000000000037919 */ /* 0x000e620000008800 */
[----:B------:R-:W-:Y:S02]  /*ff40*/  VIADD R22, R22, 0x1 ;  /* 0x0000000116167836 */ /* 0x000fe40000000000 */
[-C--:B------:R-:W-:Y:S01]  /*ff50*/  FMUL.FTZ R25, R88, R4.reuse ;  /* 0x0000000458197220 */ /* 0x080fe20000410000 */
[-C--:B------:R-:W-:Y:S02]  /*ff60*/  FMUL.FTZ R12, R89, R4.reuse ;  /* 0x00000004590c7220 */ /* 0x080fe40000410000 */
[----:B------:R-:W-:Y:S01]  /*ff70*/  ISETP.NE.AND P0, PT, R22, 0x2, PT ;  /* 0x000000021600780c */ /* 0x000fe20003f05270 */
        /* <DEDUP_REMOVED lines=16> */
[----:B------:R-:W-:Y:S01]  /*10080*/  FMUL.FTZ R15, R95, R2 ;  /* 0x000000025f0f7220 */ /* 0x000fe20000410000 */
[----:B-1----:R-:W-:-:S04]  /*10090*/  PRMT R0, R3, 0x654, R0 ;  /* 0x0000065403007816 */ /* 0x002fc80000000000 */
[----:B------:R0:W-:Y:S01]  /*100a0*/  SYNCS.ARRIVE.TRANS64.RED.A1T0 RZ, [R0+URZ], RZ ;  /* 0x000000ff00ff79a7 */ /* 0x0001e2000810043f */
[----:B------:R-:W-:Y:S01]  /*100b0*/  FMUL.FTZ R3, R92, R4 ;  /* 0x000000045c037220 */ /* 0x000fe20000410000 */
        /* <DEDUP_REMOVED lines=18> */
.L_x_15428:
[----:B------:R-:W1:Y:S01]  /*101e0*/  S2R R0, SR_TID.X ;  /* 0x0000000000007919 */ /* 0x000e620000002100 */
[----:B------:R-:W-:Y:S05]  /*101f0*/  WARPSYNC.ALL ;  /* 0x0000000000007948 */ /* 0x000fea0003800000 */
[----:B-1----:R-:W-:-:S05]  /*10200*/  VIADD R45, R0, 0xffffff80 ;  /* 0xffffff80002d7836 */ /* 0x002fca0000000000 */
[----:B------:R-:W-:-:S04]  /*10210*/  SHF.R.S32.HI R43, RZ, 0x1f, R45 ;  /* 0x0000001fff2b7819 */ /* 0x000fc8000001142d */
[----:B------:R-:W-:-:S04]  /*10220*/  LEA.HI R43, R43, R45, RZ, 0x3 ;  /* 0x0000002d2b2b7211 */ /* 0x000fc800078f18ff */
[----:B------:R-:W-:-:S05]  /*10230*/  LOP3.LUT R43, R43, 0xfffffff8, RZ, 0xc0, !PT ;  /* 0xfffffff82b2b7812 */ /* 0x000fca00078ec0ff */
[----:B------:R-:W-:-:S04]  /*10240*/  IMAD.IADD R43, R45, 0x1, -R43 ;  /* 0x000000012d2b7824 */ /* 0x000fc800078e0a2b */
[----:B------:R-:W-:-:S05]  /*10250*/  IMAD.SHL.U32 R29, R43, 0x8, RZ ;  /* 0x000000082b1d7824 */ /* 0x000fca00078e00ff */
[----:B------:R-:W-:Y:S01]  /*10260*/  SHF.R.S32.HI R28, RZ, 0x1f, R29 ;  /* 0x0000001fff1c7819 */ /* 0x000fe2000001141d */
[----:B------:R-:W1:Y:S01]  /*10270*/  S2R R0, SR_CgaCtaId ;  /* 0x0000000000007919 */ /* 0x000e620000008800 */
[----:B------:R-:W-:Y:S01]  /*10280*/  MOV R2, 0x400 ;  /* 0x0000040000027802 */ /* 0x000fe20000000f00 */
[----:B------:R-:W-:Y:S01]  /*10290*/  BSSY B0, `(.L_x_15499) ;  /* 0x000018c000007945 */ /* 0x000fe20003800000 */
[----:B------:R-:W-:Y:S02]  /*102a0*/  BAR.SYNC.DEFER_BLOCKING 0x5, 0x200 ;  /* 0x0148000000007b1d */ /* 0x000fe40000010000 */
[----:B-1----:R-:W-:-:S05]  /*102b0*/  LEA R2, R0, R2, 0x18 ;  /* 0x0000000200027211 */ /* 0x002fca00078ec0ff */
[----:B------:R1:W2:Y:S01]  /*102c0*/  LDS.128 R32, [R2+0x168d0] ;  /* 0x0168d00002207984 */ /* 0x0002a20000000c00 */
[----:B------:R-:W-:Y:S06]  /*102d0*/  BAR.ARV 0x4, 0x200 ;  /* 0x0108000000007b1d */ /* 0x000fec0000002000 */
[----:B------:R-:W-:Y:S05]  /*102e0*/  @P1 BRA `(.L_x_15500) ;  /* 0x0000000c00b41947 */ /* 0x000fea0003800000 */
[----:B------:R-:W3:Y:S04]  /*102f0*/  LDL R0, [R1+0x6c] ;  /* 0x00006c0001007983 */ /* 0x000ee80000100800 */
[----:B------:R-:W4:Y:S04]  /*10300*/  LDL.LU R40, [R1+0x4c] ;  /* 0x00004c0001287983 */ /* 0x000f280000300800 */
[----:B------:R-:W4:Y:S01]  /*10310*/  LDL.LU R38, [R1+0x50] ;  /* 0x0000500001267983 */ /* 0x000f220000300800 */
[----:B0-----:R-:W0:Y:S01]  /*10320*/  S2R R5, SR_SWINHI ;  /* 0x0000000000057919 */ /* 0x001e220000002f00 */
[----:B------:R-:W-:Y:S05]  /*10330*/  WARPSYNC.ALL ;  /* 0x0000000000007948 */ /* 0x000fea0003800000 */
[----:B------:R-:W-:Y:S01]  /*10340*/  F2FP.F16.F32.PACK_AB R12, R12, R25 ;  /* 0x000000190c0c723e */ /* 0x000fe200000000ff */
[----:B------:R-:W-:Y:S01]  /*10350*/  ULDC.64 UR4, c[0x0][0xc00] ;  /* 0x0003000000047ab9 */ /* 0x000fe20000000a00 */
[----:B------:R-:W-:-:S02]  /*10360*/  F2FP.F16.F32.PACK_AB R13, R13, R90 ;  /* 0x0000005a0d0d723e */ /* 0x000fc400000000ff */
[----:B------:R-:W-:Y:S02]  /*10370*/  F2FP.F16.F32.PACK_AB R14, R14, R3 ;  /* 0x000000030e0e723e */ /* 0x000fe400000000ff */
[----:B------:R-:W-:Y:S01]  /*10380*/  F2FP.F16.F32.PACK_AB R15, R15, R94 ;  /* 0x0000005e0f0f723e */ /* 0x000fe200000000ff */
[----:B------:R-:W-:Y:S01]  /*10390*/  IMAD.MOV.U32 R36, RZ, RZ, RZ ;  /* 0x000000ffff247224 */ /* 0x000fe200078e00ff */
[----:B--2---:R-:W2:Y:S04]  /*103a0*/  LDL R32, [R1+0x44] ;  /* 0x0000440001207983 */ /* 0x004ea80000100800 */
[----:B------:R-:W2:Y:S01]  /*103b0*/  LDL R44, [R1+0x28] ;  /* 0x00002800012c7983 */ /* 0x000ea20000100800 */
[----:B------:R-:W-:Y:S02]  /*103c0*/  MOV R20, R2 ;  /* 0x0000000200147202 */ /* 0x000fe40000000f00 */
[----:B0-----:R-:W-:Y:S01]  /*103d0*/  MOV R21, R5 ;  /* 0x0000000500157202 */ /* 0x001fe20000000f00 */
[----:B------:R-:W-:Y:S02]  /*103e0*/  BAR.SYNC.DEFER_BLOCKING 0x1, 0x180 ;  /* 0x0046000000007b1d */ /* 0x000fe40000010000 */
[----:B---3--:R-:W-:-:S03]  /*103f0*/  IMAD.WIDE R10, R0, 0x2, R20 ;  /* 0x00000002000a7825 */ /* 0x008fc600078e0214 */
[C---:B----4-:R-:W-:Y:S02]  /*10400*/  IADD3 R37, P1, R10.reuse, 0x40, RZ ;  /* 0x000000400a257810 */ /* 0x050fe40007f3e0ff */
[C---:B------:R-:W-:Y:S02]  /*10410*/  LOP3.LUT R9, R10.reuse, 0x380, RZ, 0xc0, !PT ;  /* 0x000003800a097812 */ /* 0x040fe400078ec0ff */
[C---:B------:R-:W-:Y:S02]  /*10420*/  IADD3 R39, P0, R10.reuse, 0x60, RZ ;  /* 0x000000600a277810 */ /* 0x040fe40007f1e0ff */
[----:B------:R-:W-:Y:S02]  /*10430*/  IADD3 R27, P2, R10, 0x20, RZ ;  /* 0x000000200a1b7810 */ /* 0x000fe40007f5e0ff */
[----:B------:R-:W-:Y:S02]  /*10440*/  LOP3.LUT R4, R37, 0x380, RZ, 0xc0, !PT ;  /* 0x0000038025047812 */ /* 0x000fe400078ec0ff */
[----:B------:R-:W-:-:S02]  /*10450*/  SHF.R.U64 R9, R9, 0x3, RZ ;  /* 0x0000000309097819 */ /* 0x000fc400000012ff */
[----:B-----5:R-:W-:Y:S02]  /*10460*/  LOP3.LUT R24, R39, 0x380, RZ, 0xc0, !PT ;  /* 0x0000038027187812 */ /* 0x020fe400078ec0ff */
[----:B------:R-:W-:Y:S02]  /*10470*/  LOP3.LUT R0, R27, 0x380, RZ, 0xc0, !PT ;  /* 0x000003801b007812 */ /* 0x000fe400078ec0ff */
        /* <DEDUP_REMOVED lines=9> */
[----:B------:R-:W-:Y:S02]  /*10510*/  MOV R10, R10 ;  /* 0x0000000a000a7202 */ /* 0x000fe40000000f00 */
[----:B------:R-:W-:Y:S02]  /*10520*/  LOP3.LUT R8, R0, R27, RZ, 0x3c, !PT ;  /* 0x0000001b00087212 */ /* 0x000fe400078e3cff */
[----:B------:R-:W-:Y:S01]  /*10530*/  MOV R26, R6 ;  /* 0x00000006001a7202 */ /* 0x000fe20000000f00 */
[----:B------:R0:W-:Y:S01]  /*10540*/  STSM.16.M88.4 [R10], R12 ;  /* 0x0000000c0a007844 */ /* 0x0001e20000000200 */
[----:B------:R-:W-:Y:S01]  /*10550*/  MOV R3, R4 ;  /* 0x0000000400037202 */ /* 0x000fe20000000f00 */
[----:B------:R-:W3:Y:S01]  /*10560*/  LDC R0, c[0x0][0xbe8] ;  /* 0x0002fa00ff007b82 */ /* 0x000ee20000000800 */
[----:B------:R-:W-:-:S02]  /*10570*/  ISETP.NE.U32.AND P0, PT, RZ, UR4, PT ;  /* 0x00000004ff007c0c */ /* 0x000fc4000bf05070 */
[----:B------:R-:W-:Y:S02]  /*10580*/  IADD3 R24, P1, R40, UR4, RZ ;  /* 0x0000000428187c10 */ /* 0x000fe4000ff3e0ff */
        /* <DEDUP_REMOVED lines=14> */
[----:B------:R-:W-:Y:S01]  /*10670*/  IADD3.X R25, R38, UR5, RZ, P1, !PT ;  /* 0x0000000526197c10 */ /* 0x000fe20008ffe4ff */
[----:B------:R-:W-:Y:S01]  /*10680*/  ULDC.64 UR4, c[0x0][0xc08] ;  /* 0x0003020000047ab9 */ /* 0x000fe20000000a00 */
[----:B------:R0:W-:Y:S01]  /*10690*/  STSM.16.M88.4 [R27], R4 ;  /* 0x000000041b007844 */ /* 0x0001e20000000200 */
[----:B------:R-:W-:-:S03]  /*106a0*/  ISETP.NE.U32.AND P1, PT, RZ, UR4, PT ;  /* 0x00000004ff007c0c */ /* 0x000fc6000bf25070 */
[----:B------:R-:W-:Y:S01]  /*106b0*/  STSM.16.M88.4 [R26], R8 ;  /* 0x000000081a007844 */ /* 0x000fe20000000200 */
[----:B------:R-:W-:-:S03]  /*106c0*/  ISETP.NE.AND.EX P1, PT, RZ, UR5, PT, P1 ;  /* 0x00000005ff007c0c */ /* 0x000fc6000bf25310 */
[----:B------:R4:W-:Y:S01]  /*106d0*/  STSM.16.M88.4 [R3], R12 ;  /* 0x0000000c03007844 */ /* 0x0009e20000000200 */
[----:B------:R-:W-:Y:S09]  /*106e0*/  BAR.SYNC.DEFER_BLOCKING 0x1, 0x180 ;  /* 0x0046000000007b1d */ /* 0x000ff20000010000 */
[----:B0-----:R-:W-:Y:S01]  /*106f0*/  @P1 IADD3 R4, P3, R40, UR4, RZ ;  /* 0x0000000428041c10 */ /* 0x001fe2000ff7e0ff */
[----:B------:R-:W-:-:S03]  /*10700*/  ULDC UR4, c[0x0][0xa88] ;  /* 0x0002a20000047ab9 */ /* 0x000fc60000000800 */
[----:B------:R-:W-:Y:S01]  /*10710*/  @P1 IADD3.X R5, R38, UR5, RZ, P3, !PT ;  /* 0x0000000526051c10 */ /* 0x000fe20009ffe4ff */
[----:B----4-:R-:W-:Y:S01]  /*10720*/  IMAD.U32 R3, RZ, RZ, UR4 ;  /* 0x00000004ff037e24 */ /* 0x010fe2000f8e00ff */
[----:B------:R0:W5:Y:S05]  /*10730*/  @P0 LDG.E R36, desc[UR40][R24.64] ;  /* 0x0000002818240981 */ /* 0x00016a000c1e1900 */
[----:B------:R0:W5:Y:S01]  /*10740*/  @P1 LDG.E R3, desc[UR40][R4.64] ;  /* 0x0000002804031981 */ /* 0x000162000c1e1900 */
[----:B---3--:R-:W-:-:S13]  /*10750*/  ISETP.NE.AND P2, PT, R0, 0x1, PT ;  /* 0x000000010000780c */ /* 0x008fda0003f45270 */
[----:B------:R-:W3:Y:S08]  /*10760*/  @P2 LDC R6, c[0x0][0xbec] ;  /* 0x0002fb00ff062b82 */ /* 0x000ef00000000800 */
[----:B------:R-:W4:Y:S01]  /*10770*/  @P2 LDC R27, c[0x0][0xbf0] ;  /* 0x0002fc00ff1b2b82 */ /* 0x000f220000000800 */
[----:B--2---:R-:W-:Y:S01]  /*10780*/  IMAD.IADD R13, R32, 0x1, R44 ;  /* 0x00000001200d7824 */ /* 0x004fe200078e022c */
[----:B0-----:R-:W-:Y:S06]  /*10790*/  @P1 BRA `(.L_x_15501) ;  /* 0x0000000000101947 */ /* 0x001fec0003800000 */
[----:B------:R-:W-:Y:S05]  /*107a0*/  @!P0 BRA `(.L_x_15501) ;  /* 0x00000000000c8947 */ /* 0x000fea0003800000 */
[----:B------:R-:W2:Y:S04]  /*107b0*/  LDG.E R4, desc[UR40][R24.64] ;  /* 0x0000002818047981 */ /* 0x000ea8000c1e1900 */
[----:B-----5:R-:W2:Y:S02]  /*107c0*/  LDG.E R3, desc[UR40][R24.64+0x4] ;  /* 0x0000042818037981 */ /* 0x020ea4000c1e1900 */
[----:B--2---:R-:W-:-:S07]  /*107d0*/  IADD3 R3, -R4, R3, RZ ;  /* 0x0000000304037210 */ /* 0x004fce0007ffe1ff */
.L_x_15501:
[----:B------:R-:W2:Y:S01]  /*107e0*/  LDL.LU R10, [R1+0x5c] ;  /* 0x00005c00010a7983 */ /* 0x000ea20000300800 */
[----:B---3--:R-:W-:Y:S01]  /*107f0*/  @P2 IMAD.HI.U32 R4, R13, R6, RZ ;  /* 0x000000060d042227 */ /* 0x008fe200078e00ff */
[----:B------:R-:W-:Y:S02]  /*10800*/  ULDC.64 UR4, c[0x0][0xb90] ;  /* 0x0002e40000047ab9 */ /* 0x000fe40000000a00 */
[----:B------:R-:W3:Y:S04]  /*10810*/  LDL.LU R8, [R1+0x54] ;  /* 0x0000540001087983 */ /* 0x000ee80000300800 */
[----:B------:R-:W3:Y:S01]  /*10820*/  LDL.LU R42, [R1+0x48] ;  /* 0x00004800012a7983 */ /* 0x000ee20000300800 */
[----:B-----5:R-:W-:Y:S01]  /*10830*/  SHF.R.S32.HI R37, RZ, 0x1f, R36 ;  /* 0x0000001fff257819 */ /* 0x020fe20000011424 */
[----:B------:R-:W-:Y:S01]  /*10840*/  IMAD.MOV.U32 R7, RZ, RZ, R13 ;  /* 0x000000ffff077224 */ /* 0x000fe200078e000d */
[----:B----4-:R-:W-:Y:S01]  /*10850*/  @P2 SHF.R.U32.HI R7, RZ, R27, R4 ;  /* 0x0000001bff072219 */ /* 0x010fe20000011604 */
[----:B------:R-:W4:Y:S04]  /*10860*/  LDL R12, [R1+0x68] ;  /* 0x00006800010c7983 */ /* 0x000f280000100800 */
[----:B------:R-:W-:Y:S01]  /*10870*/  IMAD.MOV R11, RZ, RZ, -R7 ;  /* 0x000000ffff0b7224 */ /* 0x000fe200078e0a07 */
[----:B------:R-:W-:-:S02]  /*10880*/  SHF.R.S32.HI R40, RZ, 0x1f, R45 ;  /* 0x0000001fff287819 */ /* 0x000fc4000001142d */
[----:B------:R-:W-:Y:S02]  /*10890*/  SHF.R.S32.HI R14, RZ, 0x1f, R45 ;  /* 0x0000001fff0e7819 */ /* 0x000fe4000001142d */
[-C--:B------:R-:W-:Y:S02]  /*108a0*/  LEA.HI R40, R40, R45.reuse, RZ, 0x3 ;  /* 0x0000002d28287211 */ /* 0x080fe400078f18ff */
[----:B------:R-:W-:Y:S02]  /*108b0*/  LEA.HI R14, R14, R45, RZ, 0x7 ;  /* 0x0000002d0e0e7211 */ /* 0x000fe400078f38ff */
[----:B------:R-:W-:Y:S02]  /*108c0*/  SHF.R.S32.HI R40, RZ, 0x3, R40 ;  /* 0x00000003ff287819 */ /* 0x000fe40000011428 */
[----:B------:R-:W-:Y:S01]  /*108d0*/  LOP3.LUT R14, R14, 0xffffff80, RZ, 0xc0, !PT ;  /* 0xffffff800e0e7812 */ /* 0x000fe200078ec0ff */
[----:B------:R-:W-:-:S03]  /*108e0*/  IMAD R3, R3, R0, RZ ;  /* 0x0000000003037224 */ /* 0x000fc600078e02ff */
[----:B------:R-:W-:Y:S02]  /*108f0*/  IADD3 R14, R45, -R14, RZ ;  /* 0x8000000e2d0e7210 */ /* 0x000fe40007ffe0ff */
[----:B--2---:R-:W-:Y:S02]  /*10900*/  SEL R32, R10, RZ, !P0 ;  /* 0x000000ff0a207207 */ /* 0x004fe40004000000 */
[----:B---3--:R-:W-:Y:S02]  /*10910*/  SEL R41, R8, RZ, !P0 ;  /* 0x000000ff08297207 */ /* 0x008fe40004000000 */
        /* <DEDUP_REMOVED lines=22> */
[----:B------:R-:W-:Y:S01]  /*10a80*/  IMAD R9, R40, 0x40, R29 ;  /* 0x0000004028097824 */ /* 0x000fe200078e021d */
[----:B------:R-:W-:Y:S01]  /*10a90*/  SHFL.IDX PT, R4, R10, RZ, 0x1c1f ;  /* 0x001c1fff0a047589 */ /* 0x000fe200000e0000 */
[----:B----4-:R-:W-:Y:S01]  /*10aa0*/  IMAD.IADD R12, R12, 0x1, R44 ;  /* 0x000000010c0c7824 */ /* 0x010fe200078e022c */
[----:B------:R-:W-:Y:S02]  /*10ab0*/  ULDC.64 UR4, c[0x0][0xaa0] ;  /* 0x0002a80000047ab9 */ /* 0x000fe40000000a00 */
[----:B------:R-:W0:Y:S01]  /*10ac0*/  SHFL.IDX PT, R5, R11, RZ, 0x1c1f ;  /* 0x001c1fff0b057589 */ /* 0x000e2200000e0000 */
[----:B------:R-:W-:-:S03]  /*10ad0*/  IMAD.WIDE R20, R9, 0x2, R20 ;  /* 0x0000000209147825 */ /* 0x000fc600078e0214 */
[----:B------:R-:W-:Y:S04]  /*10ae0*/  SHFL.IDX PT, R6, R10, 0x1, 0x1c1f ;  /* 0x003c1f000a067f89 */ /* 0x000fe800000e0000 */
[----:B------:R-:W2:Y:S01]  /*10af0*/  SHFL.IDX PT, R7, R11, 0x1, 0x1c1f ;  /* 0x003c1f000b077f89 */ /* 0x000ea200000e0000 */
[----:B------:R-:W-:Y:S01]  /*10b00*/  LOP3.LUT P0, RZ, R14, 0x3, RZ, 0xc0, !PT ;  /* 0x000000030eff7812 */ /* 0x000fe2000780c0ff */
[----:B------:R-:W-:Y:S01]  /*10b10*/  VIADD R8, R12, 0x8 ;  /* 0x000000080c087836 */ /* 0x000fe20000000000 */
[C---:B------:R-:W-:Y:S02]  /*10b20*/  IADD3 R13, P3, R20.reuse, 0x1800, RZ ;  /* 0x00001800140d7810 */ /* 0x040fe40007f7e0ff */
[----:B------:R-:W-:Y:S02]  /*10b30*/  IADD3 R25, P4, R20, 0x3000, RZ ;  /* 0x0000300014197810 */ /* 0x000fe40007f9e0ff */
[----:B------:R-:W-:-:S02]  /*10b40*/  ISETP.GE.OR P1, PT, R12, R3, P0 ;  /* 0x000000030c00720c */ /* 0x000fc40000726670 */
[----:B------:R-:W-:Y:S02]  /*10b50*/  LOP3.LUT R9, R20, 0x380, RZ, 0xc0, !PT ;  /* 0x0000038014097812 */ /* 0x000fe400078ec0ff */
[----:B------:R-:W-:Y:S02]  /*10b60*/  LOP3.LUT R12, R13, 0x380, RZ, 0xc0, !PT ;  /* 0x000003800d0c7812 */ /* 0x000fe400078ec0ff */
[----:B------:R-:W-:Y:S02]  /*10b70*/  ISETP.GE.OR P0, PT, R8, R3, P0 ;  /* 0x000000030800720c */ /* 0x000fe40000706670 */
[----:B------:R-:W-:Y:S02]  /*10b80*/  LOP3.LUT R24, R25, 0x380, RZ, 0xc0, !PT ;  /* 0x0000038019187812 */ /* 0x000fe400078ec0ff */
[----:B------:R-:W-:Y:S02]  /*10b90*/  SHF.R.U64 R9, R9, 0x3, RZ ;  /* 0x0000000309097819 */ /* 0x000fe400000012ff */
[----:B------:R-:W-:-:S02]  /*10ba0*/  SHF.R.U64 R12, R12, 0x3, RZ ;  /* 0x000000030c0c7819 */ /* 0x000fc400000012ff */
[----:B------:R-:W-:Y:S02]  /*10bb0*/  SHF.R.U64 R24, R24, 0x3, RZ ;  /* 0x0000000318187819 */ /* 0x000fe400000012ff */
[----:B------:R-:W-:Y:S01]  /*10bc0*/  LOP3.LUT R8, R9, R20, RZ, 0x3c, !PT ;  /* 0x0000001409087212 */ /* 0x000fe200078e3cff */
[--C-:B------:R-:W-:Y:S01]  /*10bd0*/  IMAD.MOV.U32 R9, RZ, RZ, R21.reuse ;  /* 0x000000ffff097224 */ /* 0x100fe200078e0015 */
[----:B------:R-:W-:Y:S01]  /*10be0*/  LOP3.LUT R12, R12, R13, RZ, 0x3c, !PT ;  /* 0x0000000d0c0c7212 */ /* 0x000fe200078e3cff */
[--C-:B------:R-:W-:Y:S01]  /*10bf0*/  IMAD.X R13, RZ, RZ, R21.reuse, P3 ;  /* 0x000000ffff0d7224 */ /* 0x100fe200018e0615 */
[----:B------:R-:W-:Y:S01]  /*10c00*/  LOP3.LUT R24, R24, R25, RZ, 0x3c, !PT ;  /* 0x0000001918187212 */ /* 0x000fe200078e3cff */
[----:B------:R-:W-:Y:S01]  /*10c10*/  IMAD.X R25, RZ, RZ, R21, P4 ;  /* 0x000000ffff197224 */ /* 0x000fe200020e0615 */
[----:B0-----:R0:W-:Y:S04]  /*10c20*/  @!P1 ST.E desc[UR40][R4.64], R31 ;  /* 0x0000001f04009985 */ /* 0x0011e8000c101928 */
[----:B--2---:R2:W-:Y:S04]  /*10c30*/  @!P0 ST.E desc[UR40][R6.64], R30 ;  /* 0x0000001e06008985 */ /* 0x0045e8000c101928 */
[----:B------:R-:W3:Y:S04]  /*10c40*/  LD.E.128 R8, desc[UR40][R8.64] ;  /* 0x0000002808087980 */ /* 0x000ee8000c101d00 */
[----:B------:R-:W4:Y:S04]  /*10c50*/  LD.E.128 R12, desc[UR40][R12.64] ;  /* 0x000000280c0c7980 */ /* 0x000f28000c101d00 */
[----:B------:R-:W4:Y:S01]  /*10c60*/  LD.E.128 R24, desc[UR40][R24.64] ;  /* 0x0000002818187980 */ /* 0x000f22000c101d00 */
[----:B------:R-:W-:-:S04]  /*10c70*/  IADD3 R39, P0, R20, 0x4800, RZ ;  /* 0x0000480014277810 */ /* 0x000fc80007f1e0ff */
[----:B------:R-:W-:-:S04]  /*10c80*/  LOP3.LUT R20, R39, 0x380, RZ, 0xc0, !PT ;  /* 0x0000038027147812 */ /* 0x000fc800078ec0ff */
[----:B0-----:R-:W-:-:S04]  /*10c90*/  SHF.R.U64 R4, R20, 0x3, RZ ;  /* 0x0000000314047819 */ /* 0x001fc800000012ff */
[----:B------:R-:W-:Y:S02]  /*10ca0*/  LOP3.LUT R4, R4, R39, RZ, 0x3c, !PT ;  /* 0x0000002704047212 */ /* 0x000fe400078e3cff */
[----:B------:R-:W0:Y:S01]  /*10cb0*/  @P2 LDC R39, c[0x0][0xbec] ;  /* 0x0002fb00ff272b82 */ /* 0x000e220000000800 */
[----:B------:R-:W-:Y:S01]  /*10cc0*/  IADD3.X R5, RZ, R21, RZ, P0, !PT ;  /* 0x00000015ff057210 */ /* 0x000fe200007fe4ff */
[----:B------:R-:W-:Y:S02]  /*10cd0*/  IMAD R21, R37, UR4, RZ ;  /* 0x0000000425157c24 */ /* 0x000fe4000f8e02ff */
[----:B--2---:R-:W-:-:S03]  /*10ce0*/  IMAD R30, R43, 0x30, R40 ;  /* 0x000000302b1e7824 */ /* 0x004fc600078e0228 */
[----:B------:R-:W5:Y:S01]  /*10cf0*/  LD.E.128 R4, desc[UR40][R4.64] ;  /* 0x0000002804047980 */ /* 0x000f62000c101d00 */
[----:B------:R-:W2:Y:S01]  /*10d00*/  @P2 LDC R37, c[0x0][0xbf0] ;  /* 0x0002fc00ff252b82 */ /* 0x000ea20000000800 */
[C---:B------:R-:W-:Y:S02]  /*10d10*/  IMAD R31, R36.reuse, UR5, R21 ;  /* 0x00000005241f7c24 */ /* 0x040fe4000f8e0215 */
[----:B------:R-:W-:Y:S01]  /*10d20*/  IMAD.WIDE.U32 R20, R36, UR4, RZ ;  /* 0x0000000424147c25 */ /* 0x000fe2000f8e00ff */
[----:B------:R-:W-:Y:S01]  /*10d30*/  ULDC.64 UR4, c[0x0][0xae8] ;  /* 0x0002ba0000047ab9 */ /* 0x000fe20000000a00 */
        /* <DEDUP_REMOVED lines=8> */
[----:B------:R-:W-:Y:S02]  /*10dc0*/  IMAD.IADD R36, R44, 0x1, R30 ;  /* 0x000000012c247824 */ /* 0x000fe400078e021e */
[C---:B------:R-:W-:Y:S02]  /*10dd0*/  IMAD R31, R42.reuse, UR5, R31 ;  /* 0x000000052a1f7c24 */ /* 0x040fe4000f8e021f */
[----:B------:R-:W-:Y:S01]  /*10de0*/  IMAD.WIDE.U32 R20, R42, UR4, R20 ;  /* 0x000000042a147c25 */ /* 0x000fe2000f8e0014 */
[----:B------:R-:W-:-:S03]  /*10df0*/  ULDC.64 UR4, c[0x0][0xaf0] ;  /* 0x0002bc0000047ab9 */ /* 0x000fc60000000a00 */
[----:B0-----:R-:W-:-:S04]  /*10e00*/  @P2 IMAD.HI.U32 R30, R36, R39, RZ ;  /* 0x00000027241e2227 */ /* 0x001fc800078e00ff */
        /* <DEDUP_REMOVED lines=8> */
[----:B------:R-:W-:-:S03]  /*10e90*/  IMAD.MOV R39, RZ, RZ, -R31 ;  /* 0x000000ffff277224 */ /* 0x000fc600078e0a1f */
[----:B------:R-:W-:Y:S01]  /*10ea0*/  IADD3 R21, R21, R37, RZ ;  /* 0x0000002515157210 */ /* 0x000fe20007ffe0ff */
        /* <DEDUP_REMOVED lines=13> */
[----:B------:R-:W-:-:S03]  /*10f80*/  ULDC UR4, c[0x0][0xac8] ;  /* 0x0002b20000047ab9 */ /* 0x000fc60000000800 */
[----:B------:R-:W-:Y:S01]  /*10f90*/  LEA.HI.X R38, R20, UR5, R21, 0x1, P0 ;  /* 0x0000000514267c11 */ /* 0x000fe200080f0c15 */
[----:B-1----:R-:W0:Y:S01]  /*10fa0*/  SHFL.IDX PT, R30, R32, RZ, 0x181f ;  /* 0x00181fff201e7589 */ /* 0x002e2200000e0000 */
[----:B------:R-:W-:-:S03]  /*10fb0*/  IMAD.IADD R40, R40, 0x1, R44 ;  /* 0x0000000128287824 */ /* 0x000fc600078e022c */
        /* <DEDUP_REMOVED lines=13> */
[C---:B-1----:R-:W-:Y:S02]  /*11090*/  @!P2 LEA R30, P4, R29.reuse, R36, 0x1 ;  /* 0x000000241d1ea211 */ /* 0x042fe400078808ff */
[C---:B--2---:R-:W-:Y:S02]  /*110a0*/  @!P3 LEA.HI.X R21, R29.reuse, R21, R28, 0x1, P5 ;  /* 0x000000151d15b211 */ /* 0x044fe400028f0c1c */
[C---:B------:R-:W-:Y:S02]  /*110b0*/  @!P1 LEA R36, P5, R29.reuse, R42, 0x1 ;  /* 0x0000002a1d249211 */ /* 0x040fe400078a08ff */
[----:B------:R-:W-:Y:S02]  /*110c0*/  PRMT R0, RZ, 0x654, R0 ;  /* 0x00000654ff007816 */ /* 0x000fe40000000000 */
[C-C-:B------:R-:W-:Y:S02]  /*110d0*/  @!P2 LEA.HI.X R31, R29.reuse, R31, R28.reuse, 0x1, P4 ;  /* 0x0000001f1d1fa211 */ /* 0x140fe400020f0c1c */
[----:B------:R-:W-:Y:S01]  /*110e0*/  @!P1 LEA.HI.X R37, R29, R37, R28, 0x1, P5 ;  /* 0x000000251d259211 */ /* 0x000fe200028f0c1c */
[----:B------:R0:W-:Y:S02]  /*110f0*/  SYNCS.ARRIVE.TRANS64.RED.A1T0 RZ, [R0+URZ], RZ ;  /* 0x000000ff00ff79a7 */ /* 0x0001e4000810043f */
[----:B0-----:R-:W-:-:S05]  /*11100*/  VIADD R0, R40, 0x90 ;  /* 0x0000009028007836 */ /* 0x001fca0000000000 */
[----:B------:R-:W-:Y:S01]  /*11110*/  ISETP.GE.OR P0, PT, R0, R3, P0 ;  /* 0x000000030000720c */ /* 0x000fe20000706670 */
[----:B------:R-:W2:Y:S04]  /*11120*/  SHFL.IDX PT, R32, R32, 0x3, 0x181f ;  /* 0x00781f0020207f89 */ /* 0x000ea800000e0000 */
[----:B------:R-:W0:Y:S04]  /*11130*/  SHFL.IDX PT, R38, R38, 0x3, 0x181f ;  /* 0x00781f0026267f89 */ /* 0x000e2800000e0000 */
[----:B---3--:R3:W-:Y:S04]  /*11140*/  @!P3 ST.E.128 desc[UR40][R20.64], R8 ;  /* 0x000000081400b985 */ /* 0x0087e8000c101d28 */
[----:B----4-:R3:W-:Y:S04]  /*11150*/  @!P2 ST.E.128 desc[UR40][R30.64], R12 ;  /* 0x0000000c1e00a985 */ /* 0x0107e8000c101d28 */
[----:B------:R3:W-:Y:S01]  /*11160*/  @!P1 ST.E.128 desc[UR40][R36.64], R24 ;  /* 0x0000001824009985 */ /* 0x0007e2000c101d28 */
[----:B0-2---:R-:W-:Y:S05]  /*11170*/  @P0 BRA `(.L_x_15502) ;  /* 0x0000000800740947 */ /* 0x005fea0003800000 */
[----:B---3--:R-:W-:-:S04]  /*11180*/  LEA R8, P0, R29, R32, 0x1 ;  /* 0x000000201d087211 */ /* 0x008fc800078008ff */
[----:B------:R-:W-:-:S05]  /*11190*/  LEA.HI.X R9, R29, R38, R28, 0x1, P0 ;  /* 0x000000261d097211 */ /* 0x000fca00000f0c1c */
[----:B-----5:R2:W-:Y:S01]  /*111a0*/  ST.E.128 desc[UR40][R8.64], R4 ;  /* 0x0000000408007985 */ /* 0x0205e2000c101d28 */
[----:B------:R-:W-:Y:S05]  /*111b0*/  BRA `(.L_x_15502) ;  /* 0x0000000800647947 */ /* 0x000fea0003800000 */
.L_x_15500:
[----:B------:R-:W3:Y:S01]  /*111c0*/  LDL.LU R6, [R1+0x4c] ;  /* 0x00004c0001067983 */ /* 0x000ee20000300800 */
[----:B------:R-:W-:Y:S01]  /*111d0*/  ULDC.64 UR4, c[0x0][0xc00] ;  /* 0x0003000000047ab9 */ /* 0x000fe20000000a00 */
[----:B------:R-:W-:Y:S01]  /*111e0*/  IMAD.MOV.U32 R0, RZ, RZ, RZ ;  /* 0x000000ffff007224 */ /* 0x000fe200078e00ff */
[----:B------:R-:W4:Y:S01]  /*111f0*/  LDC R25, c[0x0][0xbe8] ;  /* 0x0002fa00ff197b82 */ /* 0x000f220000000800 */
[----:B------:R-:W0:Y:S01]  /*11200*/  LDL.LU R3, [R1+0x50] ;  /* 0x0000500001037983 */ /* 0x000e220000300800 */
[----:B------:R-:W-:-:S04]  /*11210*/  ISETP.NE.U32.AND P0, PT, RZ, UR4, PT ;  /* 0x00000004ff007c0c */ /* 0x000fc8000bf05070 */
[----:B------:R-:W-:Y:S02]  /*11220*/  ISETP.NE.AND.EX P0, PT, RZ, UR5, PT, P0 ;  /* 0x00000005ff007c0c */ /* 0x000fe4000bf05300 */
[----:B---3--:R-:W-:-:S04]  /*11230*/  IADD3 R4, P1, R6, UR4, RZ ;  /* 0x0000000406047c10 */ /* 0x008fc8000ff3e0ff */
[----:B0-----:R-:W-:Y:S01]  /*11240*/  IADD3.X R5, R3, UR5, RZ, P1, !PT ;  /* 0x0000000503057c10 */ /* 0x001fe20008ffe4ff */
[----:B------:R-:W-:Y:S02]  /*11250*/  ULDC.64 UR4, c[0x0][0xc08] ;  /* 0x0003020000047ab9 */ /* 0x000fe40000000a00 */
[----:B------:R-:W-:-:S04]  /*11260*/  ISETP.NE.U32.AND P1, PT, RZ, UR4, PT ;  /* 0x00000004ff007c0c */ /* 0x000fc8000bf25070 */
[----:B------:R0:W5:Y:S01]  /*11270*/  @P0 LDG.E R0, desc[UR40][R4.64] ;  /* 0x0000002804000981 */ /* 0x000162000c1e1900 */
[----:B------:R-:W-:Y:S01]  /*11280*/  ISETP.NE.AND.EX P1, PT, RZ, UR5, PT, P1 ;  /* 0x00000005ff007c0c */ /* 0x000fe2000bf25310 */
[----:B------:R-:W3:-:S12]  /*11290*/  S2R R10, SR_TID.X ;  /* 0x00000000000a7919 */ /* 0x000ed80000002100 */
[----:B------:R-:W-:Y:S01]  /*112a0*/  @P1 IADD3 R6, P2, R6, UR4, RZ ;  /* 0x0000000406061c10 */ /* 0x000fe2000ff5e0ff */
[----:B------:R-:W-:Y:S02]  /*112b0*/  ULDC UR4, c[0x0][0xa88] ;  /* 0x0002a20000047ab9 */ /* 0x000fe40000000800 */
[----:B------:R-:W-:Y:S01]  /*112c0*/  IMAD.U32 R8, RZ, RZ, UR4 ;  /* 0x00000004ff087e24 */ /* 0x000fe2000f8e00ff */
[----:B------:R-:W-:-:S05]  /*112d0*/  @P1 IADD3.X R7, R3, UR5, RZ, P2, !PT ;  /* 0x0000000503071c10 */ /* 0x000fca00097fe4ff */
[----:B------:R0:W5:Y:S01]  /*112e0*/  @P1 LDG.E R8, desc[UR40][R6.64] ;  /* 0x0000002806081981 */ /* 0x000162000c1e1900 */
[----:B----4-:R-:W-:Y:S01]  /*112f0*/  ISETP.NE.AND P2, PT, R25, 0x1, PT ;  /* 0x000000011900780c */ /* 0x010fe20003f45270 */
[----:B---3--:R-:W-:-:S12]  /*11300*/  VIADD R31, R10, 0xffffff80 ;  /* 0xffffff800a1f7836 */ /* 0x008fd80000000000 */
[----:B------:R-:W3:Y:S01]  /*11310*/  @P2 LDC R20, c[0x0][0xbec] ;  /* 0x0002fb00ff142b82 */ /* 0x000ee20000000800 */
[----:B------:R-:W-:-:S07]  /*11320*/  ISETP.GE.AND P3, PT, R31, 0xc0, PT ;  /* 0x000000c01f00780c */ /* 0x000fce0003f66270 */
[----:B------:R-:W4:Y:S01]  /*11330*/  @P2 LDC R27, c[0x0][0xbf0] ;  /* 0x0002fc00ff1b2b82 */ /* 0x000f220000000800 */
[----:B0-----:R-:W-:Y:S05]  /*11340*/  @P1 BRA `(.L_x_15503) ;  /* 0x0000000000101947 */ /* 0x001fea0003800000 */
[----:B------:R-:W-:Y:S05]  /*11350*/  @!P0 BRA `(.L_x_15503) ;  /* 0x00000000000c8947 */ /* 0x000fea0003800000 */
[----:B------:R-:W2:Y:S04]  /*11360*/  LDG.E R3, desc[UR40][R4.64] ;  /* 0x0000002804037981 */ /* 0x000ea8000c1e1900 */
[----:B-----5:R-:W2:Y:S02]  /*11370*/  LDG.E R8, desc[UR40][R4.64+0x4] ;  /* 0x0000042804087981 */ /* 0x020ea4000c1e1900 */
[----:B--2---:R-:W-:-:S07]  /*11380*/  IMAD.IADD R8, R8, 0x1, -R3 ;  /* 0x0000000108087824 */ /* 0x004fce00078e0a03 */
.L_x_15503:
        /* <DEDUP_REMOVED lines=11> */
[----:B-----5:R-:W-:Y:S01]  /*11440*/  IADD3 R10, R30, -0x80, R10 ;  /* 0xffffff801e0a7810 */ /* 0x020fe20007ffe00a */
[----:B0-----:R-:W-:-:S05]  /*11450*/  IMAD R3, R8, R9, RZ ;  /* 0x0000000908037224 */ /* 0x001fca00078e02ff */
        /* <DEDUP_REMOVED lines=35> */
.L_x_15505:
[----:B------:R-:W-:Y:S05]  /*11690*/  BSYNC B1 ;  /* 0x0000000000017941 */ /* 0x000fea0003800000 */
.L_x_15504:
[----:B------:R-:W-:Y:S01]  /*116a0*/  SHF.R.S32.HI R26, RZ, 0x1f, R31 ;  /* 0x0000001fff1a7819 */ /* 0x000fe2000001141f */
[----:B------:R-:W-:Y:S01]  /*116b0*/  ULDC.64 UR4, c[0x0][0xaa0] ;  /* 0x0002a80000047ab9 */ /* 0x000fe20000000a00 */
[----:B------:R-:W-:Y:S01]  /*116c0*/  ULDC.64 UR6, c[0x0][0xa80] ;  /* 0x0002a00000067ab9 */ /* 0x000fe20000000a00 */
[----:B0-----:R-:W-:Y:S01]  /*116d0*/  IMAD R3, R11, UR4, RZ ;  /* 0x000000040b037c24 */ /* 0x001fe2000f8e02ff */
[----:B------:R-:W-:Y:S01]  /*116e0*/  LEA.HI R26, R26, R31, RZ, 0x3 ;  /* 0x0000001f1a1a7211 */ /* 0x000fe200078f18ff */
[----:B------:R-:W-:-:S03]  /*116f0*/  IMAD.WIDE.U32 R4, R0, UR4, RZ ;  /* 0x0000000400047c25 */ /* 0x000fc6000f8e00ff */
[----:B------:R-:W-:Y:S01]  /*11700*/  SHF.R.S32.HI R26, RZ, 0x3, R26 ;  /* 0x00000003ff1a7819 */ /* 0x000fe2000001141a */
[----:B------:R-:W-:Y:S01]  /*11710*/  IMAD R3, R0, UR5, R3 ;  /* 0x0000000500037c24 */ /* 0x000fe2000f8e0203 */
[----:B------:R-:W-:Y:S02]  /*11720*/  ULDC.64 UR4, c[0x0][0xae8] ;  /* 0x0002ba0000047ab9 */ /* 0x000fe40000000a00 */
[----:B------:R-:W-:Y:S02]  /*11730*/  IMAD R6, R12, UR4, RZ ;  /* 0x000000040c067c24 */ /* 0x000fe4000f8e02ff */
[----:B------:R-:W-:Y:S02]  /*11740*/  IMAD R0, R43, 0x30, R26 ;  /* 0x000000302b007824 */ /* 0x000fe400078e021a */
[----:B------:R-:W-:Y:S02]  /*11750*/  IMAD.IADD R5, R5, 0x1, R3 ;  /* 0x0000000105057824 */ /* 0x000fe400078e0203 */
[----:B-----5:R-:W-:-:S02]  /*11760*/  IMAD.IADD R9, R30, 0x1, R0 ;  /* 0x000000011e097824 */ /* 0x020fc400078e0200 */
[----:B------:R-:W-:Y:S02]  /*11770*/  IMAD R7, R24, UR5, R6 ;  /* 0x0000000518077c24 */ /* 0x000fe4000f8e0206 */
[----:B------:R-:W-:-:S04]  /*11780*/  @P2 IMAD.HI.U32 R0, R9, R20, RZ ;  /* 0x0000001409002227 */ /* 0x000fc800078e00ff */
[----:B------:R-:W-:Y:S01]  /*11790*/  IMAD.WIDE.U32 R4, R24, UR4, R4 ;  /* 0x0000000418047c25 */ /* 0x000fe2000f8e0004 */
[----:B------:R-:W-:-:S03]  /*117a0*/  ULDC.64 UR4, c[0x0][0xaf0] ;  /* 0x0002bc0000047ab9 */ /* 0x000fc60000000a00 */
[----:B------:R-:W-:Y:S01]  /*117b0*/  IMAD.MOV.U32 R3, RZ, RZ, R9 ;  /* 0x000000ffff037224 */ /* 0x000fe200078e0009 */
[----:B------:R-:W-:Y:S01]  /*117c0*/  @P2 SHF.R.U32.HI R3, RZ, R27, R0 ;  /* 0x0000001bff032219 */ /* 0x000fe20000011600 */
        /* <DEDUP_REMOVED lines=16> */
[----:B------:R-:W-:Y:S01]  /*118d0*/  IMAD.WIDE.U32 R20, R7, UR4, R4 ;  /* 0x0000000407147c25 */ /* 0x000fe2000f8e0004 */
        /* <DEDUP_REMOVED lines=11> */
[----:B------:R-:W2:Y:S03]  /*11990*/  SHFL.IDX PT, R0, R20, RZ, 0x181f ;  /* 0x00181fff14007589 */ /* 0x000ea600000e0000 */
[C---:B------:R-:W-:Y:S01]  /*119a0*/  VIADD R8, R24.reuse, 0x30 ;  /* 0x0000003018087836 */ /* 0x040fe20000000000 */
[----:B------:R-:W3:Y:S01]  /*119b0*/  SHFL.IDX PT, R5, R7, 0x1, 0x181f ;  /* 0x00381f0007057f89 */ /* 0x000ee200000e0000 */
[C---:B------:R-:W-:Y:S01]  /*119c0*/  ISETP.GE.OR P2, PT, R24.reuse, R21, P0 ;  /* 0x000000151800720c */ /* 0x040fe20000746670 */
[----:B------:R-:W-:-:S02]  /*119d0*/  VIADD R10, R24, 0x60 ;  /* 0x00000060180a7836 */ /* 0x000fc40000000000 */
[----:B------:R-:W4:Y:S01]  /*119e0*/  SHFL.IDX PT, R14, R7, 0x2, 0x181f ;  /* 0x00581f00070e7f89 */ /* 0x000f2200000e0000 */
[-C--:B------:R-:W-:Y:S02]  /*119f0*/  ISETP.GE.OR P3, PT, R8, R21.reuse, P0 ;  /* 0x000000150800720c */ /* 0x080fe40000766670 */
[----:B------:R-:W-:Y:S01]  /*11a00*/  ISETP.GE.OR P4, PT, R10, R21, P0 ;  /* 0x000000150a00720c */ /* 0x000fe20000786670 */
[----:B------:R-:W5:Y:S04]  /*11a10*/  SHFL.IDX PT, R4, R20, 0x1, 0x181f ;  /* 0x00381f0014047f89 */ /* 0x000f6800000e0000 */
[----:B------:R-:W1:Y:S02]  /*11a20*/  SHFL.IDX PT, R6, R20, 0x2, 0x181f ;  /* 0x00581f0014067f89 */ /* 0x000e6400000e0000 */
[----:B0-----:R-:W-:-:S04]  /*11a30*/  @!P2 LEA R10, P5, R29, R3, 0x1 ;  /* 0x000000031d0aa211 */ /* 0x001fc800078a08ff */
[C-C-:B--2---:R-:W-:Y:S02]  /*11a40*/  @!P2 LEA.HI.X R3, R29.reuse, R0, R28.reuse, 0x1, P5 ;  /* 0x000000001d03a211 */ /* 0x144fe400028f0c1c */
[----:B------:R0:W2:Y:S01]  /*11a50*/  SHFL.IDX PT, R0, R20, 0x3, 0x181f ;  /* 0x00781f0014007f89 */ /* 0x0000a200000e0000 */
[C---:B---3--:R-:W-:Y:S02]  /*11a60*/  @!P3 LEA R8, P1, R29.reuse, R5, 0x1 ;  /* 0x000000051d08b211 */ /* 0x048fe400078208ff */
[----:B------:R-:W-:Y:S02]  /*11a70*/  @!P2 MOV R11, R3 ;  /* 0x00000003000ba202 */ /* 0x000fe40000000f00 */
[C---:B----4-:R-:W-:Y:S02]  /*11a80*/  @!P4 LEA R25, P5, R29.reuse, R14, 0x1 ;  /* 0x0000000e1d19c211 */ /* 0x050fe400078a08ff */
[----:B------:R0:W3:Y:S01]  /*11a90*/  SHFL.IDX PT, R14, R7, 0x3, 0x181f ;  /* 0x00781f00070e7f89 */ /* 0x0000e200000e0000 */
[----:B-----5:R-:W-:-:S02]  /*11aa0*/  @!P3 LEA.HI.X R9, R29, R4, R28, 0x1, P1 ;  /* 0x000000041d09b211 */ /* 0x020fc400008f0c1c */
[----:B------:R-:W-:Y:S01]  /*11ab0*/  @!P4 IMAD.MOV.U32 R4, RZ, RZ, R25 ;  /* 0x000000ffff04c224 */ /* 0x000fe200078e0019 */
[----:B------:R0:W-:Y:S01]  /*11ac0*/  @!P2 ST.E.128 desc[UR40][R10.64], RZ ;  /* 0x000000ff0a00a985 */ /* 0x0001e2000c101d28 */
[----:B-1----:R-:W-:-:S03]  /*11ad0*/  @!P4 LEA.HI.X R5, R29, R6, R28, 0x1, P5 ;  /* 0x000000061d05c211 */ /* 0x002fc600028f0c1c */
[----:B------:R0:W-:Y:S04]  /*11ae0*/  @!P3 ST.E.128 desc[UR40][R8.64], RZ ;  /* 0x000000ff0800b985 */ /* 0x0001e8000c101d28 */
[----:B------:R0:W-:Y:S02]  /*11af0*/  @!P4 ST.E.128 desc[UR40][R4.64], RZ ;  /* 0x000000ff0400c985 */ /* 0x0001e4000c101d28 */
.L_x_15685:
[----:B------:R-:W-:-:S05]  /*11b00*/  VIADD R24, R24, 0x90 ;  /* 0x0000009018187836 */ /* 0x000fca0000000000 */
[----:B------:R-:W-:-:S13]  /*11b10*/  ISETP.GE.OR P0, PT, R24, R21, P0 ;  /* 0x000000151800720c */ /* 0x000fda0000706670 */
[----:B---3--:R-:W-:-:S04]  /*11b20*/  @!P0 LEA R14, P1, R29, R14, 0x1 ;  /* 0x0000000e1d0e8211 */ /* 0x008fc800078208ff */
[----:B--2---:R-:W-:-:S05]  /*11b30*/  @!P0 LEA.HI.X R15, R29, R0, R28, 0x1, P1 ;  /* 0x000000001d0f8211 */ /* 0x004fca00008f0c1c */
[----:B------:R1:W-:Y:S04]  /*11b40*/  @!P0 ST.E.128 desc[UR40][R14.64], RZ ;  /* 0x000000ff0e008985 */ /* 0x0003e8000c101d28 */
.L_x_15502:
[----:B------:R-:W-:Y:S05]  /*11b50*/  BSYNC B0 ;  /* 0x0000000000007941 */ /* 0x000fea0003800000 */
.L_x_15499:
[----:B------:R-:W-:Y:S02]  /*11b60*/  ULDC UR4, c[0x0][0xc3c] ;  /* 0x00030f0000047ab9 */ /* 0x000fe40000000800 */
[----:B------:R-:W-:-:S13]  /*11b70*/  ISETP.GE.AND P0, PT, R35, UR4, PT ;  /* 0x0000000423007c0c */ /* 0x000fda000bf06270 */
[----:B------:R-:W-:Y:S05]  /*11b80*/  @!P0 BRA `(.L_x_15507) ;  /* 0xfffffef4001c8947 */ /* 0x000fea000383ffff */
[----:B------:R-:W-:Y:S05]  /*11b90*/  BRA `(.L_x_15362) ;  /* 0x0000006c00307947 */ /* 0x000fea0003800000 */
.L_x_15360:
[----:B------:R-:W-:-:S08]  /*11ba0*/  NOP ;  /* 0x0000000000007918 */ /* 0x000fd00000000000 */
[----:B--2---:R-:W0:-:S00]  /*11bb0*/  USETMAXREG.DEALLOC.CTAPOOL 0x20 ;  /* 0x00000020000079c8 */ /* 0x004e0000080e0500 */
        /* <DEDUP_REMOVED lines=14> */
.L_x_15508:
        /* <DEDUP_REMOVED lines=42> */
.L_x_15514:
        /* <DEDUP_REMOVED lines=12> */
.L_x_15513:
[----:B------:R-:W-:Y:S05]  /*12000*/  BSYNC B0 ;  /* 0x0000000000007941 */ /* 0x000fea0003800000 */
.L_x_15512:
        /* <DEDUP_REMOVED lines=20> */
[----:B------:R-:W-:Y:S02]  /*12150*/  IMAD.MOV.U32 R6, RZ, RZ, R9 ;  /* 0x000000ffff067224 */ /* 0x000fe400078e0009 */
[----:B------:R-:W-:-:S07]  /*12160*/  IMAD.MOV.U32 R9, RZ, RZ, R3 ;  /* 0x000000ffff097224 */ /* 0x000fce00078e0003 */
.L_x_15510:
        /* <DEDUP_REMOVED lines=21> */
.L_x_15515:
[----:B-1----:R-:W-:Y:S01]  /*122c0*/  IMAD R16, R16, UR5, R9 ;  /* 0x0000000510107c24 */ /* 0x002fe2000f8e0209 */
[----:B0-----:R-:W-:Y:S01]  /*122d0*/  IABS R6, R4 ;  /* 0x0000000400067213 */ /* 0x001fe20000000000 */
[----:B------:R-:W-:Y:S02]  /*122e0*/  IMAD R11, R15, R8, RZ ;  /* 0x000000080f0b7224 */ /* 0x000fe400078e02ff */
[----:B------:R-:W-:Y:S01]  /*122f0*/  IMAD.MOV.U32 R2, RZ, RZ, RZ ;  /* 0x000000ffff027224 */ /* 0x000fe200078e00ff */
[----:B------:R-:W-:Y:S01]  /*12300*/  IADD3 R9, -R16, UR6, RZ ;  /* 0x0000000610097c10 */ /* 0x000fe2000fffe1ff */
[----:B------:R-:W-:Y:S02]  /*12310*/  IMAD.MOV R6, RZ, RZ, -R6 ;  /* 0x000000ffff067224 */ /* 0x000fe400078e0a06 */
[----:B------:R-:W-:Y:S01]  /*12320*/  IMAD.HI.U32 R2, R3, R11, R2 ;  /* 0x0000000b03027227 */ /* 0x000fe200078e0002 */
[----:B------:R-:W-:-:S05]  /*12330*/  IABS R3, R9 ;  /* 0x0000000900037213 */ /* 0x000fca0000000000 */
        /* <DEDUP_REMOVED lines=18> */
[----:B------:R-:W-:-:S04]  /*12460*/  IABS R8, R7 ;  /* 0x0000000700087213 */ /* 0x000fc80000000000 */
[----:B------:R-:W0:Y:S08]  /*12470*/  I2F.RP R10, R8 ;  /* 0x00000008000a7306 */ /* 0x000e300000209400 */
[----:B0-----:R-:W0:Y:S02]  /*12480*/  MUFU.RCP R10, R10 ;  /* 0x0000000a000a7308 */ /* 0x001e240000001000 */
[----:B0-----:R-:W-:Y:S01]  /*12490*/  VIADD R3, R10, 0xffffffe ;  /* 0x0ffffffe0a037836 */ /* 0x001fe20000000000 */
[----:B------:R-:W-:-:S05]  /*124a0*/  IABS R10, R7 ;  /* 0x00000007000a7213 */ /* 0x000fca0000000000 */
[----:B------:R-:W0:Y:S02]  /*124b0*/  F2I.FTZ.U32.TRUNC.NTZ R3, R3 ;  /* 0x0000000300037305 */ /* 0x000e24000021f000 */
[----:B0-----:R-:W-:-:S05]  /*124c0*/  IADD3 R11, RZ, -R3, RZ ;  /* 0x80000003ff0b7210 */ /* 0x001fca0007ffe0ff */
[----:B------:R-:W-:-:S04]  /*124d0*/  IMAD R9, R11, R8, RZ ;  /* 0x000000080b097224 */ /* 0x000fc800078e02ff */
        /* <DEDUP_REMOVED lines=15> */
[----:B------:R-:W-:Y:S01]  /*125d0*/  @!P1 LOP3.LUT R2, RZ, R7, RZ, 0x33, !PT ;  /* 0x00000007ff029212 */ /* 0x000fe200078e33ff */
[----:B------:R-:W-:-:S03]  /*125e0*/  IMAD.MOV R7, RZ, RZ, -R7 ;  /* 0x000000ffff077224 */ /* 0x000fc600078e0a07 */
[----:B------:R-:W-:Y:S01]  /*125f0*/  LOP3.LUT R17, RZ, R2, RZ, 0x33, !PT ;  /* 0x00000002ff117212 */ /* 0x000fe200078e33ff */
[----:B------:R-:W-:-:S04]  /*12600*/  IMAD R18, R2, R7, R3 ;  /* 0x0000000702127224 */ /* 0x000fc800078e0203 */
[----:B------:R-:W-:Y:S01]  /*12610*/  IMAD.IADD R17, R0, 0x1, R17 ;  /* 0x0000000100117824 */ /* 0x000fe200078e0211 */
[----:B------:R-:W-:Y:S06]  /*12620*/  BRA `(.L_x_15516) ;  /* 0x00000000000c7947 */ /* 0x000fec0003800000 */
.L_x_15511:
[----:B------:R-:W-:Y:S01]  /*12630*/  IMAD.MOV.U32 R17, RZ, RZ, RZ ;  /* 0x000000ffff117224 */ /* 0x000fe200078e00ff */
[----:B------:R-:W-:Y:S01]  /*12640*/  MOV R16, UR6 ;  /* 0x0000000600107c02 */ /* 0x000fe20008000f00 */
[----:B------:R-:W-:-:S07]  /*12650*/  IMAD.MOV.U32 R18, RZ, RZ, RZ ;  /* 0x000000ffff127224 */ /* 0x000fce00078e00ff */
.L_x_15516:
[----:B------:R-:W-:-:S13]  /*12660*/  ISETP.NE.AND P0, PT, R5, RZ, PT ;  /* 0x000000ff0500720c */ /* 0x000fda0003f05270 */
[----:B------:R-:W0:Y:S01]  /*12670*/  @!P0 S2R R3, SR_CgaCtaId ;  /* 0x0000000000038919 */ /* 0x000e220000008800 */
[----:B------:R-:W-:-:S04]  /*12680*/  @!P0 MOV R0, 0x400 ;  /* 0x0000040000008802 */ /* 0x000fc80000000f00 */
[----:B0-----:R-:W-:-:S05]  /*12690*/  @!P0 LEA R0, R3, R0, 0x18 ;  /* 0x0000000003008211 */ /* 0x001fca00078ec0ff */
[----:B------:R1:W-:Y:S01]  /*126a0*/  @!P0 STS.128 [R0+0x168d0], R16 ;  /* 0x0168d01000008388 */ /* 0x0003e20000000c00 */
[----:B------:R-:W-:Y:S06]  /*126b0*/  BAR.ARV 0x5, 0x200 ;  /* 0x0148000000007b1d */ /* 0x000fec0000002000 */
.L_x_15509:
        /* <DEDUP_REMOVED lines=9> */
[----:B------:R-:W-:Y:S02]  /*12750*/  UMOV UR4, 0x400 ;  /* 0x0000040000047882 */ /* 0x000fe40000000000 */
[----:B0-----:R-:W-:Y:S01]  /*12760*/  ULEA UR4, UR5, UR4, 0x18 ;  /* 0x0000000405047291 */ /* 0x001fe2000f8ec03f */
[C---:B-1----:R-:W-:Y:S01]  /*12770*/  IMAD.SHL.U32 R0, R7.reuse, 0x8, RZ ;  /* 0x0000000807007824 */ /* 0x042fe200078e00ff */
[----:B------:R-:W-:-:S04]  /*12780*/  LOP3.LUT R5, R7, 0x7f, RZ, 0xc0, !PT ;  /* 0x0000007f07057812 */ /* 0x000fc800078ec0ff */
[----:B------:R-:W-:Y:S01]  /*12790*/  LOP3.LUT R2, R0, 0x1f8, RZ, 0xc0, !PT ;  /* 0x000001f800027812 */ /* 0x000fe200078ec0ff */
[----:B------:R-:W-:-:S03]  /*127a0*/  IMAD.SHL.U32 R3, R5, 0x8, RZ ;  /* 0x0000000805037824 */ /* 0x000fc600078e00ff */
[----:B------:R-:W-:Y:S01]  /*127b0*/  LOP3.LUT R2, R2, 0x38, R7, 0x78, !PT ;  /* 0x0000003802027812 */ /* 0x000fe200078e7807 */
[----:B------:R-:W-:-:S03]  /*127c0*/  IMAD.U32 R22, RZ, RZ, UR4 ;  /* 0x00000004ff167e24 */ /* 0x000fc6000f8e00ff */
[----:B------:R-:W-:Y:S02]  /*127d0*/  LOP3.LUT R4, R2, 0x200, R3, 0xf8, !PT ;  /* 0x0000020002047812 */ /* 0x000fe400078ef803 */
[----:B------:R-:W-:Y:S02]  /*127e0*/  SHF.L.U32 R2, R7, 0x4, RZ ;  /* 0x0000000407027819 */ /* 0x000fe400000006ff */
[----:B------:R-:W-:Y:S02]  /*127f0*/  SHF.R.U32.HI R3, RZ, 0x3, R5 ;  /* 0x00000003ff037819 */ /* 0x000fe40000011605 */
[----:B------:R-:W-:Y:S01]  /*12800*/  LOP3.LUT R2, R2, 0x70, RZ, 0xc0, !PT ;  /* 0x0000007002027812 */ /* 0x000fe200078ec0ff */
[----:B------:R-:W-:Y:S01]  /*12810*/  BSSY B8, `(.L_x_15517) ;  /* 0x00005cd000087945 */ /* 0x000fe20003800000 */
[----:B------:R-:W-:Y:S02]  /*12820*/  IMAD.MOV.U32 R28, RZ, RZ, RZ ;  /* 0x000000ffff1c7224 */ /* 0x000fe400078e00ff */
[----:B------:R-:W-:Y:S01]  /*12830*/  IMAD.MOV.U32 R26, RZ, RZ, RZ ;  /* 0x000000ffff1a7224 */ /* 0x000fe200078e00ff */
[----:B------:R-:W-:Y:S01]  /*12840*/  LOP3.LUT R2, R3, R2, RZ, 0xfc, !PT ;  /* 0x0000000203027212 */ /* 0x000fe200078efcff */
[----:B------:R-:W-:Y:S01]  /*12850*/  IMAD.MOV.U32 R29, RZ, RZ, 0x1 ;  /* 0x00000001ff1d7424 */ /* 0x000fe200078e00ff */
[----:B------:R-:W-:Y:S01]  /*12860*/  ULDC.64 UR38, c[0x0][0x198] ;  /* 0x0000660000267ab9 */ /* 0x000fe20000000a00 */
[----:B------:R-:W-:Y:S01]  /*12870*/  ULDC UR36, c[0x0][0xc] ;  /* 0x0000030000247ab9 */ /* 0x000fe20000000800 */
[----:B--2---:R-:W-:-:S05]  /*12880*/  LOP3.LUT R0, R6, 0x2, RZ, 0xfc, !PT ;  /* 0x0000000206007812 */ /* 0x004fca00078efcff */
[----:B------:R0:W-:Y:S02]  /*12890*/  STL [R1+0x50], R0 ;  /* 0x0000500001007387 */ /* 0x0001e40000100800 */
[----:B0-----:R-:W-:-:S05]  /*128a0*/  IMAD.MOV.U32 R0, RZ, RZ, 0x1 ;  /* 0x00000001ff007424 */ /* 0x001fca00078e00ff */
[----:B------:R0:W-:Y:S04]  /*128b0*/  STL [R1], R0 ;  /* 0x0000000001007387 */ /* 0x0001e80000100800 */
[----:B------:R1:W-:Y:S01]  /*128c0*/  STL [R1+0x44], RZ ;  /* 0x000044ff01007387 */ /* 0x0003e20000100800 */
[----:B0-----:R-:W-:-:S05]  /*128d0*/  LEA R0, R4, R22, 0x1 ;  /* 0x0000001604007211 */ /* 0x001fca00078e08ff */
[----:B------:R1:W-:Y:S02]  /*128e0*/  STL [R1+0x24], R0 ;  /* 0x0000240001007387 */ /* 0x0003e40000100800 */
.L_x_15610:
[----:B0-----:R-:W0:Y:S02]  /*128f0*/  LDC.64 R2, c[0x0][0xc88] ;  /* 0x00032200ff027b82 */ /* 0x001e240000000a00 */
[----:B0-----:R-:W-:-:S05]  /*12900*/  IMAD.WIDE R2, R19, 0x4, R2 ;  /* 0x0000000413027825 */ /* 0x001fca00078e0202 */
[----:B-1----:R-:W1:Y:S01]  /*12910*/  LDG.E R11, desc[UR40][R2.64] ;  /* 0x00000028020b7981 */ /* 0x002e62000c1e1900 */
[----:B------:R-:W-:Y:S05]  /*12920*/  YIELD ;  /* 0x0000000000007946 */ /* 0x000fea0003800000 */
[----:B------:R-:W-:Y:S01]  /*12930*/  ULDC.64 UR4, c[0x0][0xa28] ;  /* 0x00028a0000047ab9 */ /* 0x000fe20000000a00 */
[----:B------:R-:W-:Y:S01]  /*12940*/  IMAD.MOV.U32 R10, RZ, RZ, RZ ;  /* 0x000000ffff0a7224 */ /* 0x000fe200078e00ff */
[----:B------:R-:W-:Y:S01]  /*12950*/  ISETP.NE.U32.AND P0, PT, RZ, UR4, PT ;  /* 0x00000004ff007c0c */ /* 0x000fe2000bf05070 */
[----:B--2---:R-:W-:Y:S01]  /*12960*/  IMAD.MOV.U32 R6, RZ, RZ, RZ ;  /* 0x000000ffff067224 */ /* 0x004fe200078e00ff */
[----:B------:R-:W-:Y:S01]  /*12970*/  ULDC.64 UR8, c[0x0][0xa18] ;  /* 0x0002860000087ab9 */ /* 0x000fe20000000a00 */
[----:B------:R-:W-:Y:S01]  /*12980*/  ULDC.64 UR6, c[0x0][0xa10] ;  /* 0x0002840000067ab9 */ /* 0x000fe20000000a00 */
[----:B------:R-:W-:-:S02]  /*12990*/  ISETP.NE.AND.EX P0, PT, RZ, UR5, PT, P0 ;  /* 0x00000005ff007c0c */ /* 0x000fc4000bf05300 */
[----:B-1----:R-:W-:Y:S01]  /*129a0*/  SHF.R.S32.HI R0, RZ, 0x1f, R11 ;  /* 0x0000001fff007819 */ /* 0x002fe2000001140b */
[----:B------:R-:W-:-:S10]  /*129b0*/  IMAD.SHL.U32 R24, R11, 0x4, RZ ;  /* 0x000000040b187824 */ /* 0x000fd400078e00ff */
[C---:B------:R-:W-:Y:S01]  /*129c0*/  @P0 LEA R2, P1, R11.reuse, UR4, 0x2 ;  /* 0x000000040b020c11 */ /* 0x040fe2000f8210ff */
[----:B------:R-:W-:Y:S03]  /*129d0*/  STL [R1+0x8], R11 ;  /* 0x0000080b01007387 */ /* 0x000fe60000100800 */
[C-C-:B------:R-:W-:Y:S01]  /*129e0*/  @P0 LEA.HI.X R3, R11.reuse, UR5, R0.reuse, 0x2, P1 ;  /* 0x000000050b030c11 */ /* 0x140fe200088f1400 */
[----:B------:R-:W-:Y:S01]  /*129f0*/  ULDC.64 UR4, c[0x0][0xa00] ;  /* 0x0002800000047ab9 */ /* 0x000fe20000000a00 */
[----:B------:R-:W-:Y:S01]  /*12a00*/  SHF.L.U64.HI R25, R11, 0x2, R0 ;  /* 0x000000020b197819 */ /* 0x000fe20000010200 */
[----:B------:R0:W-:Y:S04]  /*12a10*/  STL [R1+0x3c], R0 ;  /* 0x00003c0001007387 */ /* 0x0001e80000100800 */
[----:B------:R1:W2:Y:S01]  /*12a20*/  @P0 LDG.E R10, desc[UR40][R2.64] ;  /* 0x00000028020a0981 */ /* 0x0002a2000c1e1900 */
[----:B------:R-:W-:-:S02]  /*12a30*/  ISETP.NE.U32.AND P0, PT, RZ, UR4, PT ;  /* 0x00000004ff007c0c */ /* 0x000fc4000bf05070 */
[----:B------:R-:W-:Y:S02]  /*12a40*/  ISETP.NE.U32.AND P2, PT, RZ, UR8, PT ;  /* 0x00000008ff007c0c */ /* 0x000fe4000bf45070 */
[----:B------:R-:W-:Y:S01]  /*12a50*/  ISETP.NE.AND.EX P0, PT, RZ, UR5, PT, P0 ;  /* 0x00000005ff007c0c */ /* 0x000fe2000bf05300 */
[----:B0-----:R-:W-:Y:S01]  /*12a60*/  IMAD.MOV.U32 R0, RZ, RZ, RZ ;  /* 0x000000ffff007224 */ /* 0x001fe200078e00ff */
[----:B------:R-:W-:Y:S02]  /*12a70*/  ISETP.NE.AND.EX P2, PT, RZ, UR9, PT, P2 ;  /* 0x00000009ff007c0c */ /* 0x000fe4000bf45320 */
[----:B------:R-:W-:Y:S02]  /*12a80*/  ISETP.NE.U32.AND P1, PT, RZ, UR6, PT ;  /* 0x00000006ff007c0c */ /* 0x000fe4000bf25070 */
[----:B-1----:R-:W-:Y:S02]  /*12a90*/  IADD3 R2, P3, R24, UR4, RZ ;  /* 0x0000000418027c10 */ /* 0x002fe4000ff7e0ff */
[----:B------:R-:W-:-:S02]  /*12aa0*/  ISETP.NE.AND.EX P1, PT, RZ, UR7, PT, P1 ;  /* 0x00000007ff007c0c */ /* 0x000fc4000bf25310 */
        /* <DEDUP_REMOVED lines=30> */
.L_x_15518:
        /* <DEDUP_REMOVED lines=10> */
.L_x_15519:
        /* <DEDUP_REMOVED lines=9> */
.L_x_15520:
        /* <DEDUP_REMOVED lines=8> */
[----:B--2---:R-:W-:Y:S01]  /*12e40*/  @P1 IADD3 R6, -R2, R4, RZ ;  /* 0x0000000402061210 */ /* 0x004fe20007ffe1ff */
[----:B------:R-:W-:-:S04]  /*12e50*/  IMAD R2, R17, 0xc0, RZ ;  /* 0x000000c011027824 */ /* 0x000fc800078e02ff */
[----:B------:R-:W-:Y:S02]  /*12e60*/  VIADD R2, R2, 0xbf ;  /* 0x000000bf02027836 */ /* 0x000fe40000000000 */
[----:B------:R-:W-:Y:S02]  /*12e70*/  IMAD.IADD R4, R7, 0x1, R6 ;  /* 0x0000000107047824 */ /* 0x000fe400078e0206 */
[----:B0-----:R-:W-:-:S03]  /*12e80*/  @P0 IMAD.HI.U32 R3, R2, R3, RZ ;  /* 0x0000000302030227 */ /* 0x001fc600078e00ff */
[C---:B------:R-:W-:Y:S01]  /*12e90*/  IADD3 R20, R4.reuse, 0x80, -R9 ;  /* 0x0000008004147810 */ /* 0x040fe20007ffe809 */
[----:B------:R-:W-:Y:S01]  /*12ea0*/  VIADD R21, R4, 0x7f ;  /* 0x0000007f04157836 */ /* 0x000fe20000000000 */
[----:B---3--:R-:W-:Y:S01]  /*12eb0*/  @P0 SHF.R.U32.HI R2, RZ, R5, R3 ;  /* 0x00000005ff020219 */ /* 0x008fe20000011603 */
        /* <DEDUP_REMOVED lines=8> */
[----:B------:R-:W-:-:S04]  /*12f40*/  VIMNMX R2, R21, R3, PT ;  /* 0x0000000315027248 */ /* 0x000fc80003fe0100 */
[----:B------:R-:W-:Y:S01]  /*12f50*/  LEA R2, R2, -R7, 0x7 ;  /* 0x8000000702027211 */ /* 0x000fe200078e38ff */
[----:B------:R-:W-:-:S03]  /*12f60*/  IMAD.MOV R7, RZ, RZ, -R7 ;  /* 0x000000ffff077224 */ /* 0x000fc600078e0a07 */
[----:B------:R-:W-:Y:S02]  /*12f70*/  VIMNMX R2, R2, R6, PT ;  /* 0x0000000602027248 */ /* 0x000fe40003fe0100 */
[----:B------:R-:W-:-:S04]  /*12f80*/  VIMNMX R7, RZ, R7, !PT ;  /* 0x00000007ff077248 */ /* 0x000fc80007fe0100 */
[----:B------:R-:W-:Y:S02]  /*12f90*/  ISETP.GT.AND P0, PT, R2, R7, PT ;  /* 0x000000070200720c */ /* 0x000fe40003f04270 */
[----:B------:R-:W-:-:S11]  /*12fa0*/  SHF.R.U32.HI R3, RZ, 0x7, R7 ;  /* 0x00000007ff037819 */ /* 0x000fd60000011607 */
[----:B------:R-:W-:-:S05]  /*12fb0*/  @P0 VIADD R2, R2, 0x7f ;  /* 0x0000007f02020836 */ /* 0x000fca0000000000 */
        /* <DEDUP_REMOVED lines=14> */
.L_x_15688:
[----:B--2---:R-:W-:Y:S02]  /*130a0*/  ISETP.NE.AND P0, PT, R14, RZ, PT ;  /* 0x000000ff0e00720c */ /* 0x004fe40003f05270 */
[----:B------:R-:W-:-:S11]  /*130b0*/  PLOP3.LUT P6, PT, PT, PT, PT, 0x8, 0x0 ;  /* 0x000000000000781c */ /* 0x000fd60003fce170 */
[----:B------:R-:W-:Y:S05]  /*130c0*/  @P0 BRA `(.L_x_15524) ;  /* 0x00000000000c0947 */ /* 0x000fea0003800000 */
[----:B------:R-:W-:-:S03]  /*130d0*/  UMOV UR4, 0xffffffff ;  /* 0xffffffff00047882 */ /* 0x000fc60000000000 */
[----:B------:R-:W-:Y:S05]  /*130e0*/  BRA.DIV UR4, `(.L_x_15525) ;  /* 0x0000007204547947 */ /* 0x000fea000b800000 */
[----:B------:R-:W-:-:S13]  /*130f0*/  ELECT P6, URZ, PT ;  /* 0x00000000003f782f */ /* 0x000fda00038c0000 */
.L_x_15524:
        /* <DEDUP_REMOVED lines=9> */
.L_x_15691:
[----:B------:R-:W-:Y:S05]  /*13190*/  BSYNC B1 ;  /* 0x0000000000017941 */ /* 0x000fea0003800000 */
.L_x_15526:
[----:B------:R-:W-:Y:S04]  /*131a0*/  BSSY B1, `(.L_x_15528) ;  /* 0x0000050000017945 */ /* 0x000fe80003800000 */
[----:B------:R-:W-:Y:S05]  /*131b0*/  @!P6 BRA `(.L_x_15529) ;  /* 0x000000040038e947 */ /* 0x000fea0003800000 */
[----:B------:R-:W2:Y:S01]  /*131c0*/  LDL R6, [R1] ;  /* 0x0000000001067983 */ /* 0x000ea20000100800 */
[----:B0-----:R-:W-:Y:S01]  /*131d0*/  LEA R5, R28, R22, 0x3 ;  /* 0x000000161c057211 */ /* 0x001fe200078e18ff */
[----:B------:R-:W0:Y:S01]  /*131e0*/  S2R R7, SR_TID.X ;  /* 0x0000000000077919 */ /* 0x000e220000002100 */
[----:B------:R-:W-:Y:S01]  /*131f0*/  BSSY B2, `(.L_x_15530) ;  /* 0x0000006000027945 */ /* 0x000fe20003800000 */
[----:B0-----:R-:W-:-:S04]  /*13200*/  LOP3.LUT R7, R7, 0x7f, RZ, 0xc0, !PT ;  /* 0x0000007f07077812 */ /* 0x001fc800078ec0ff */
[----:B------:R-:W-:Y:S02]  /*13210*/  ISETP.NE.AND P1, PT, R7, RZ, PT ;  /* 0x000000ff0700720c */ /* 0x000fe40003f25270 */
[----:B--2---:R-:W-:-:S04]  /*13220*/  SHF.L.U32 R6, R6, 0x1f, RZ ;  /* 0x0000001f06067819 */ /* 0x004fc800000006ff */
[----:B------:R-:W0:Y:S02]  /*13230*/  SYNCS.PHASECHK.TRANS64.TRYWAIT P0, [R5+URZ+0x168a0], R6 ;  /* 0x0168a006050075a7 */ /* 0x000e24000800017f */
[----:B0-----:R-:W-:Y:S05]  /*13240*/  @!P0 BRA `(.L_x_15531) ;  /* 0x0000007000308947 */ /* 0x001fea0003800000 */
.L_x_15692:
[----:B------:R-:W-:Y:S05]  /*13250*/  BSYNC B2 ;  /* 0x0000000000027941 */ /* 0x000fea0003800000 */
.L_x_15530:
        /* <DEDUP_REMOVED lines=9> */
.L_x_15533:
[----:B------:R-:W-:Y:S05]  /*132f0*/  BSYNC B2 ;  /* 0x0000000000027941 */ /* 0x000fea0003800000 */
.L_x_15532:
[----:B------:R-:W-:Y:S01]  /*13300*/  IMAD.MOV.U32 R11, RZ, RZ, RZ ;  /* 0x000000ffff0b7224 */ /* 0x000fe200078e00ff */
[----:B------:R-:W-:Y:S01]  /*13310*/  UIADD3 UR4, UP0, UR38, 0x570, URZ ;  /* 0x0000057026047890 */ /* 0x000fe2000ff1e03f */
[----:B------:R-:W-:Y:S01]  /*13320*/  IMAD R8, R28, 0x4000, R22 ;  /* 0x000040001c087824 */ /* 0x000fe200078e0216 */
[----:B------:R-:W-:Y:S01]  /*13330*/  PLOP3.LUT P0, PT, PT, PT, PT, 0x80, 0x0 ;  /* 0x000000000000781c */ /* 0x000fe20003f0f070 */
[----:B------:R-:W-:Y:S01]  /*13340*/  IMAD R7, R4, 0x80, R0 ;  /* 0x0000008004077824 */ /* 0x000fe200078e0200 */
[----:B------:R-:W-:Y:S01]  /*13350*/  R2UR UR10, R11 ;  /* 0x000000000b0a72ca */ /* 0x000fe200000e0000 */
[----:B------:R-:W-:Y:S01]  /*13360*/  IMAD.SHL.U32 R10, R28, 0x2000, RZ ;  /* 0x000020001c0a7824 */ /* 0x000fe200078e00ff */
[----:B------:R-:W-:Y:S01]  /*13370*/  IADD3 R8, R8, 0xe400, RZ ;  /* 0x0000e40008087810 */ /* 0x000fe20007ffe0ff */
[----:B------:R-:W-:Y:S01]  /*13380*/  VIADD R7, R7, 0xffffff80 ;  /* 0xffffff8007077836 */ /* 0x000fe20000000000 */
[----:B------:R-:W-:Y:S01]  /*13390*/  UIADD3.X UR5, URZ, UR39, URZ, UP0, !UPT ;  /* 0x000000273f057290 */ /* 0x000fe200087fe43f */
[----:B-1----:R-:W-:Y:S01]  /*133a0*/  VIADD R9, R5, 0x16890 ;  /* 0x0001689005097836 */ /* 0x002fe20000000000 */
[----:B------:R-:W-:Y:S01]  /*133b0*/  UMOV UR6, 0x0 ;  /* 0x0000000000067882 */ /* 0x000fe20000000000 */
[----:B------:R-:W-:-:S09]  /*133c0*/  UMOV UR7, 0x12f00000 ;  /* 0x12f0000000077882 */ /* 0x000fd20000000000 */
.L_x_15534:
        /* <DEDUP_REMOVED lines=13> */
.L_x_15693:
[----:B------:R-:W-:Y:S05]  /*134a0*/  BSYNC B2 ;  /* 0x0000000000027941 */ /* 0x000fea0003800000 */
.L_x_15535:
        /* <DEDUP_REMOVED lines=11> */
.L_x_15538:
[----:B------:R-:W-:Y:S05]  /*13560*/  BSYNC B2 ;  /* 0x0000000000027941 */ /* 0x000fea0003800000 */
.L_x_15537:
        /* <DEDUP_REMOVED lines=9> */
.L_x_15539:
        /* <DEDUP_REMOVED lines=10> */
.L_x_15529:
[----:B------:R-:W-:Y:S05]  /*136a0*/  BSYNC B1 ;  /* 0x0000000000017941 */ /* 0x000fea0003800000 */
.L_x_15528:
[----:B------:R-:W2:Y:S01]  /*136b0*/  LDL.LU R8, [R1] ;  /* 0x0000000001087983 */ /* 0x000ea20000300800 */
[----:B------:R-:W-:Y:S01]  /*136c0*/  VIADD R28, R28, 0x1 ;  /* 0x000000011c1c7836 */ /* 0x000fe20000000000 */
[----:B------:R-:W-:Y:S01]  /*136d0*/  PLOP3.LUT P0, PT, PT, PT, PT, 0x8, 0x0 ;  /* 0x000000000000781c */ /* 0x000fe20003f0e170 */
[----:B------:R-:W-:-:S03]  /*136e0*/  VIADD R4, R4, 0xfffffffe ;  /* 0xfffffffe04047836 */ /* 0x000fc60000000000 */
[----:B------:R-:W-:Y:S02]  /*136f0*/  ISETP.NE.AND P1, PT, R28, 0x2, PT ;  /* 0x000000021c00780c */ /* 0x000fe40003f25270 */
[----:B------:R-:W-:Y:S02]  /*13700*/  ISETP.GE.AND P2, PT, R4, R3, PT ;  /* 0x000000030400720c */ /* 0x000fe40003f46270 */
[----:B0-----:R-:W-:Y:S02]  /*13710*/  SEL R5, RZ, 0x1, P1 ;  /* 0x00000001ff057807 */ /* 0x001fe40000800000 */
[----:B------:R-:W-:Y:S02]  /*13720*/  SEL R28, R28, RZ, P1 ;  /* 0x000000ff1c1c7207 */ /* 0x000fe40000800000 */
[----:B--2---:R-:W-:-:S05]  /*13730*/  LOP3.LUT R8, R8, R5, RZ, 0x3c, !PT ;  /* 0x0000000508087212 */ /* 0x004fca00078e3cff */
[----:B------:R0:W-:Y:S02]  /*13740*/  STL [R1], R8 ;  /* 0x0000000801007387 */ /* 0x0001e40000100800 */
[----:B------:R-:W-:Y:S05]  /*13750*/  @!P2 BRA `(.L_x_15522) ;  /* 0x000000040064a947 */ /* 0x000fea0003800000 */
.L_x_15552:
[----:B------:R-:W-:Y:S05]  /*13760*/  YIELD ;  /* 0x0000000000007946 */ /* 0x000fea0003800000 */
[----:B------:R-:W-:Y:S04]  /*13770*/  BSSY B1, `(.L_x_15540) ;  /* 0x000004d000017945 */ /* 0x000fe80003800000 */
[----:B--2---:R-:W-:Y:S05]  /*13780*/  @!P6 BRA `(.L_x_15541) ;  /* 0x00000004002ce947 */ /* 0x004fea0003800000 */
[----:B------:R-:W2:Y:S01]  /*13790*/  LDL R6, [R1] ;  /* 0x0000000001067983 */ /* 0x000ea20000100800 */
[----:B------:R-:W3:Y:S02]  /*137a0*/  S2R R5, SR_TID.X ;  /* 0x0000000000057919 */ /* 0x000ee40000002100 */
[----:B---3--:R-:W-:Y:S01]  /*137b0*/  LOP3.LUT R7, R5, 0x7f, RZ, 0xc0, !PT ;  /* 0x0000007f05077812 */ /* 0x008fe200078ec0ff */
[----:B------:R-:W-:Y:S01]  /*137c0*/  IMAD R5, R28, 0x8, R22 ;  /* 0x000000081c057824 */ /* 0x000fe200078e0216 */
[----:B------:R-:W-:Y:S02]  /*137d0*/  BSSY B2, `(.L_x_15542) ;  /* 0x0000005000027945 */ /* 0x000fe40003800000 */
[----:B------:R-:W-:Y:S02]  /*137e0*/  ISETP.NE.AND P2, PT, R7, RZ, PT ;  /* 0x000000ff0700720c */ /* 0x000fe40003f45270 */
[----:B--2---:R-:W-:-:S04]  /*137f0*/  SHF.L.U32 R6, R6, 0x1f, RZ ;  /* 0x0000001f06067819 */ /* 0x004fc800000006ff */
[----:B------:R-:W2:Y:S02]  /*13800*/  SYNCS.PHASECHK.TRANS64.TRYWAIT P1, [R5+URZ+0x168a0], R6 ;  /* 0x0168a006050075a7 */ /* 0x000ea4000802017f */
[----:B--2---:R-:W-:Y:S05]  /*13810*/  @!P1 BRA `(.L_x_15543) ;  /* 0x0000006800e49947 */ /* 0x004fea0003800000 */
.L_x_15694:
[----:B------:R-:W-:Y:S05]  /*13820*/  BSYNC B2 ;  /* 0x0000000000027941 */ /* 0x000fea0003800000 */
.L_x_15542:
[----:B------:R-:W-:Y:S04]  /*13830*/  BSSY B2, `(.L_x_15544) ;  /* 0x0000009000027945 */ /* 0x000fe80003800000 */
[----:B------:R-:W-:Y:S05]  /*13840*/  @P2 BRA `(.L_x_15545) ;  /* 0x00000000001c2947 */ /* 0x000fea0003800000 */
[----:B------:R-:W0:Y:S02]  /*13850*/  S2R R7, SR_TID.X ;  /* 0x0000000000077919 */ /* 0x000e240000002100 */
[----:B0-----:R-:W-:Y:S02]  /*13860*/  LOP3.LUT R8, R7, 0x1f, RZ, 0xc0, !PT ;  /* 0x0000001f07087812 */ /* 0x001fe400078ec0ff */
[----:B------:R-:W-:Y:S02]  /*13870*/  MOV R7, 0x4000 ;  /* 0x0000400000077802 */ /* 0x000fe40000000f00 */
[----:B------:R-:W-:Y:S02]  /*13880*/  ISETP.NE.AND P1, PT, R8, RZ, PT ;  /* 0x000000ff0800720c */ /* 0x000fe40003f25270 */
[----:B------:R3:W-:Y:S11]  /*13890*/  SYNCS.ARRIVE.TRANS64 RZ, [R5+URZ+0x16890], R7 ;  /* 0x0168900705ff79a7 */ /* 0x0007f6000800003f */
[----:B---3--:R-:W-:Y:S05]  /*138a0*/  @!P1 BRA `(.L_x_15545) ;  /* 0x0000000000049947 */ /* 0x008fea0003800000 */
[----:B------:R-:W-:Y:S01]  /*138b0*/  BPT.TRAP 0x1 ;  /* 0x000000040000795c */ /* 0x000fe20000300000 */
.L_x_15545:
[----:B------:R-:W-:Y:S05]  /*138c0*/  BSYNC B2 ;  /* 0x0000000000027941 */ /* 0x000fea0003800000 */
.L_x_15544:
[----:B------:R-:W-:Y:S01]  /*138d0*/  IMAD.MOV.U32 R11, RZ, RZ, RZ ;  /* 0x000000ffff0b7224 */ /* 0x000fe200078e00ff */
[----:B------:R-:W-:Y:S01]  /*138e0*/  UIADD3 UR4, UP0, UR38, 0x570, URZ ;  /* 0x0000057026047890 */ /* 0x000fe2000ff1e03f */
[----:B------:R-:W-:Y:S01]  /*138f0*/  IMAD R7, R28, 0x4000, R22 ;  /* 0x000040001c077824 */ /* 0x000fe200078e0216 */
[----:B------:R-:W-:Y:S01]  /*13900*/  PLOP3.LUT P1, PT, PT, PT, PT, 0x80, 0x0 ;  /* 0x000000000000781c */ /* 0x000fe20003f2f070 */
[----:B0-----:R-:W-:Y:S01]  /*13910*/  IMAD R8, R4, 0x80, R0 ;  /* 0x0000008004087824 */ /* 0x001fe200078e0200 */
[----:B------:R-:W-:Y:S01]  /*13920*/  R2UR UR10, R11 ;  /* 0x000000000b0a72ca */ /* 0x000fe200000e0000 */
[----:B-1----:R-:W-:Y:S01]  /*13930*/  VIADD R9, R5, 0x16890 ;  /* 0x0001689005097836 */ /* 0x002fe20000000000 */
[----:B------:R-:W-:Y:S01]  /*13940*/  UIADD3.X UR5, URZ, UR39, URZ, UP0, !UPT ;  /* 0x000000273f057290 */ /* 0x000fe200087fe43f */
[----:B------:R-:W-:Y:S01]  /*13950*/  VIADD R10, R7, 0xe400 ;  /* 0x0000e400070a7836 */ /* 0x000fe20000000000 */
[----:B------:R-:W-:Y:S01]  /*13960*/  UMOV UR6, 0x0 ;  /* 0x0000000000067882 */ /* 0x000fe20000000000 */
[----:B------:R-:W-:-:S10]  /*13970*/  UMOV UR7, 0x12f00000 ;  /* 0x12f0000000077882 */ /* 0x000fd40000000000 */
.L_x_15546:
        /* <DEDUP_REMOVED lines=13> */
.L_x_15695:
[----:B------:R-:W-:Y:S05]  /*13a50*/  BSYNC B2 ;  /* 0x0000000000027941 */ /* 0x000fea0003800000 */
.L_x_15547:
        /* <DEDUP_REMOVED lines=11> */
.L_x_15550:
[----:B------:R-:W-:Y:S05]  /*13b10*/  BSYNC B2 ;  /* 0x0000000000027941 */ /* 0x000fea0003800000 */
.L_x_15549:
[----:B------:R-:W-:Y:S01]  /*13b20*/  R2UR UR10, R11 ;  /* 0x000000000b0a72ca */ /* 0x000fe200000e0000 */
[----:B------:R-:W-:Y:S01]  /*13b30*/  UIADD3 UR4, UP0, UR38, 0x670, URZ ;  /* 0x0000067026047890 */ /* 0x000fe2000ff1e03f */
[----:B------:R-:W-:Y:S01]  /*13b40*/  R2UR UR6, R12 ;  /* 0x000000000c0672ca */ /* 0x000fe200000e0000 */
[----:B------:R-:W-:Y:S01]  /*13b50*/  VIADD R7, R7, 0x400 ;  /* 0x0000040007077836 */ /* 0x000fe20000000000 */
[----:B------:R-:W-:Y:S01]  /*13b60*/  R2UR UR7, R13 ;  /* 0x000000000d0772ca */ /* 0x000fe200000e0000 */
[----:B0-2---:R-:W-:Y:S01]  /*13b70*/  VIADD R5, R5, 0x168b0 ;  /* 0x000168b005057836 */ /* 0x005fe20000000000 */
[----:B------:R-:W-:Y:S01]  /*13b80*/  PLOP3.LUT P1, PT, PT, PT, PT, 0x80, 0x0 ;  /* 0x000000000000781c */ /* 0x000fe20003f2f070 */
[----:B------:R-:W-:-:S12]  /*13b90*/  UIADD3.X UR5, URZ, UR39, URZ, UP0, !UPT ;  /* 0x000000273f057290 */ /* 0x000fd800087fe43f */
.L_x_15551:
        /* <DEDUP_REMOVED lines=10> */
.L_x_15541:
[----:B------:R-:W-:Y:S05]  /*13c40*/  BSYNC B1 ;  /* 0x0000000000017941 */ /* 0x000fea0003800000 */
.L_x_15540:
[----:B------:R-:W2:Y:S01]  /*13c50*/  LDL.LU R6, [R1] ;  /* 0x0000000001067983 */ /* 0x000ea20000300800 */
[----:B------:R-:W-:Y:S01]  /*13c60*/  VIADD R28, R28, 0x1 ;  /* 0x000000011c1c7836 */ /* 0x000fe20000000000 */
[C---:B------:R-:W-:Y:S02]  /*13c70*/  ISETP.GT.AND P2, PT, R4.reuse, R3, PT ;  /* 0x000000030400720c */ /* 0x040fe40003f44270 */
[----:B------:R-:W-:Y:S02]  /*13c80*/  IADD3 R4, R4, -0x1, RZ ;  /* 0xffffffff04047810 */ /* 0x000fe40007ffe0ff */
[----:B------:R-:W-:-:S04]  /*13c90*/  ISETP.NE.AND P1, PT, R28, 0x2, PT ;  /* 0x000000021c00780c */ /* 0x000fc80003f25270 */
[----:B------:R-:W-:Y:S02]  /*13ca0*/  SEL R5, RZ, 0x1, P1 ;  /* 0x00000001ff057807 */ /* 0x000fe40000800000 */
[----:B------:R-:W-:Y:S02]  /*13cb0*/  SEL R28, R28, RZ, P1 ;  /* 0x000000ff1c1c7207 */ /* 0x000fe40000800000 */
[----:B--2---:R-:W-:-:S05]  /*13cc0*/  LOP3.LUT R6, R6, R5, RZ, 0x3c, !PT ;  /* 0x0000000506067212 */ /* 0x004fca00078e3cff */
[----:B------:R2:W-:Y:S01]  /*13cd0*/  STL [R1], R6 ;  /* 0x0000000601007387 */ /* 0x0005e20000100800 */
[----:B------:R-:W-:Y:S05]  /*13ce0*/  @P2 BRA `(.L_x_15552) ;  /* 0xfffffff8009c2947 */ /* 0x000fea000383ffff */
.L_x_15522:
[----:B------:R-:W-:Y:S05]  /*13cf0*/  BSYNC B0 ;  /* 0x0000000000007941 */ /* 0x000fea0003800000 */
.L_x_15521:
        /* <DEDUP_REMOVED lines=32> */
[----:B------:R-:W4:Y:S01]  /*13f00*/  POPC R7, R4 ;  /* 0x0000000400077309 */ /* 0x000f220000000000 */
[----:B---3--:R-:W4:Y:S02]  /*13f10*/  SHFL.IDX PT, R0, R3, R0, 0x1f ;  /* 0x00001f0003007589 */ /* 0x008f2400000e0000 */
[----:B----4-:R-:W-:Y:S01]  /*13f20*/  IADD3 R16, R0, UR36, R7 ;  /* 0x0000002400107c10 */ /* 0x010fe2000fffe007 */
[----:B------:R-:W-:Y:S06]  /*13f30*/  BRA `(.L_x_15555) ;  /* 0x0000003800607947 */ /* 0x000fec0003800000 */
.L_x_15554:
        /* <DEDUP_REMOVED lines=11> */
[----:B------:R-:W-:Y:S01]  /*13ff0*/  IMAD.U32 R5, RZ, RZ, UR7 ;  /* 0x00000007ff057e24 */ /* 0x000fe2000f8e00ff */
[----:B------:R-:W-:Y:S01]  /*14000*/  MOV R13, RZ ;  /* 0x000000ff000d7202 */ /* 0x000fe20000000f00 */
[----:B------:R-:W-:Y:S02]  /*14010*/  IMAD.U32 R7, RZ, RZ, UR9 ;  /* 0x00000009ff077e24 */ /* 0x000fe4000f8e00ff */
[----:B------:R-:W-:-:S02]  /*14020*/  IMAD.U32 R10, RZ, RZ, UR4 ;  /* 0x00000004ff0a7e24 */ /* 0x000fc4000f8e00ff */
[----:B------:R-:W-:Y:S02]  /*14030*/  IMAD.U32 R11, RZ, RZ, UR5 ;  /* 0x00000005ff0b7e24 */ /* 0x000fe4000f8e00ff */
[----:B0-----:R-:W-:Y:S02]  /*14040*/  IMAD.MOV.U32 R8, RZ, RZ, 0x70 ;  /* 0x00000070ff087424 */ /* 0x001fe400078e00ff */
[----:B------:R-:W-:-:S07]  /*14050*/  IMAD.MOV.U32 R12, RZ, RZ, 0x1 ;  /* 0x00000001ff0c7424 */ /* 0x000fce00078e00ff */
[----:B------:R-:W-:-:S07]  /*14060*/  LEPC R20, `(.L_x_15557) ;  /* 0x000000001014794e */ /* 0x000fce0000000000 */
[----:B-12---:R-:W-:Y:S05]  /*14070*/  CALL.ABS.NOINC R2 ;  /* 0x0000000002007343 */ /* 0x006fea0003c00000 */
.L_x_15557:
[----:B------:R-:W-:Y:S05]  /*14080*/  BSYNC B6 ;  /* 0x0000000000067941 */ /* 0x000fea0003800000 */
.L_x_15556:
        /* <DEDUP_REMOVED lines=10> */
[----:B------:R-:W-:Y:S01]  /*14130*/  MOV R10, UR4 ;  /* 0x00000004000a7c02 */ /* 0x000fe20008000f00 */
[----:B------:R-:W-:Y:S02]  /*14140*/  IMAD.U32 R5, RZ, RZ, UR7 ;  /* 0x00000007ff057e24 */ /* 0x000fe4000f8e00ff */
[----:B--2---:R-:W-:Y:S02]  /*14150*/  IMAD.U32 R6, RZ, RZ, UR8 ;  /* 0x00000008ff067e24 */ /* 0x004fe4000f8e00ff */
[----:B------:R-:W-:-:S02]  /*14160*/  IMAD.U32 R7, RZ, RZ, UR9 ;  /* 0x00000009ff077e24 */ /* 0x000fc4000f8e00ff */
[----:B------:R-:W-:Y:S02]  /*14170*/  IMAD.U32 R11, RZ, RZ, UR5 ;  /* 0x00000005ff0b7e24 */ /* 0x000fe4000f8e00ff */
[----:B0-----:R-:W-:Y:S02]  /*14180*/  IMAD.MOV.U32 R8, RZ, RZ, 0x70 ;  /* 0x00000070ff087424 */ /* 0x001fe400078e00ff */
[----:B------:R-:W-:Y:S02]  /*14190*/  IMAD.MOV.U32 R12, RZ, RZ, 0x1 ;  /* 0x00000001ff0c7424 */ /* 0x000fe400078e00ff */
[----:B---3--:R-:W-:-:S07]  /*141a0*/  IMAD.MOV.U32 R13, RZ, RZ, RZ ;  /* 0x000000ffff0d7224 */ /* 0x008fce00078e00ff */
[----:B------:R-:W-:-:S07]  /*141b0*/  LEPC R20, `(.L_x_15560) ;  /* 0x000000001014794e */ /* 0x000fce0000000000 */
[----:B-1--4-:R-:W-:Y:S05]  /*141c0*/  CALL.ABS.NOINC R2 ;  /* 0x0000000002007343 */ /* 0x012fea0003c00000 */
.L_x_15560:
        /* <DEDUP_REMOVED lines=15> */
.L_x_15559:
[----:B------:R-:W-:Y:S05]  /*142c0*/  BSYNC B6 ;  /* 0x0000000000067941 */ /* 0x000fea0003800000 */
.L_x_15558:
[----:B------:R3:W4:Y:S01]  /*142d0*/  LDL R20, [R1+0xc] ;  /* 0x00000c0001147983 */ /* 0x0007220000100800 */
[----:B------:R-:W-:Y:S01]  /*142e0*/  ULDC.64 UR4, c[0x0][0x9f8] ;  /* 0x00027e0000047ab9 */ /* 0x000fe20000000a00 */
[----:B------:R-:W0:Y:S01]  /*142f0*/  LDC R7, c[0x0][0x430] ;  /* 0x00010c00ff077b82 */ /* 0x000e220000000800 */
[----:B------:R-:W-:Y:S01]  /*14300*/  ISETP.NE.U32.AND P0, PT, RZ, UR4, PT ;  /* 0x00000004ff007c0c */ /* 0x000fe2000bf05070 */
[----:B------:R-:W2:Y:S03]  /*14310*/  LDL R27, [R1+0x34] ;  /* 0x00003400011b7983 */ /* 0x000ea60000100800 */
[----:B------:R-:W-:Y:S01]  /*14320*/  ISETP.NE.AND.EX P0, PT, RZ, UR5, PT, P0 ;  /* 0x00000005ff007c0c */ /* 0x000fe2000bf05300 */
[----:B------:R-:W3:Y:S04]  /*14330*/  LDL R21, [R1+0x18] ;  /* 0x0000180001157983 */ /* 0x000ee80000100800 */
[----:B------:R-:W3:Y:S01]  /*14340*/  LDL R2, [R1+0x1c] ;  /* 0x00001c0001027983 */ /* 0x000ee20000100800 */
[----:B------:R-:W0:Y:S07]  /*14350*/  S2R R3, SR_TID.X ;  /* 0x0000000000037919 */ /* 0x000e2e0000002100 */
[----:B------:R-:W-:Y:S01]  /*14360*/  @P0 IADD3 R24, P1, R24, UR4, RZ ;  /* 0x0000000418180c10 */ /* 0x000fe2000ff3e0ff */
[----:B------:R-:W0:Y:S03]  /*14370*/  S2R R0, SR_TID.X ;  /* 0x0000000000007919 */ /* 0x000e260000002100 */
[----:B------:R-:W-:Y:S01]  /*14380*/  @P0 IADD3.X R25, R25, UR5, RZ, P1, !PT ;  /* 0x0000000519190c10 */ /* 0x000fe20008ffe4ff */
[----:B-1----:R-:W3:Y:S04]  /*14390*/  LDL R9, [R1+0x50] ;  /* 0x0000500001097983 */ /* 0x002ee80000100800 */
[----:B----4-:R-:W4:Y:S01]  /*143a0*/  @P0 LDG.E R20, desc[UR40][R24.64] ;  /* 0x0000002818140981 */ /* 0x010f22000c1e1900 */
[----:B0-----:R-:W-:Y:S01]  /*143b0*/  ISETP.NE.AND P1, PT, R7, 0x1, PT ;  /* 0x000000010700780c */ /* 0x001fe20003f25270 */
[----:B------:R-:W-:Y:S01]  /*143c0*/  IMAD.SHL.U32 R3, R3, 0x10, RZ ;  /* 0x0000001003037824 */ /* 0x000fe200078e00ff */
[----:B------:R-:W-:Y:S01]  /*143d0*/  LOP3.LUT R0, R0, 0x7f, RZ, 0xc0, !PT ;  /* 0x0000007f00007812 */ /* 0x000fe200078ec0ff */
[----:B--2---:R-:W-:-:S03]  /*143e0*/  VIADD R27, R27, 0xffffffff ;  /* 0xffffffff1b1b7836 */ /* 0x004fc60000000000 */
[----:B------:R-:W-:Y:S01]  /*143f0*/  SHF.R.U32.HI R0, RZ, 0x3, R0 ;  /* 0x00000003ff007819 */ /* 0x000fe20000011600 */
[----:B------:R-:W-:Y:S01]  /*14400*/  IMAD.SHL.U32 R8, R27, 0x80, RZ ;  /* 0x000000801b087824 */ /* 0x000fe200078e00ff */
[----:B------:R-:W-:-:S04]  /*14410*/  LOP3.LUT R3, R3, 0x70, RZ, 0xc0, !PT ;  /* 0x0000007003037812 */ /* 0x000fc800078ec0ff */
[----:B------:R-:W-:Y:S01]  /*14420*/  LOP3.LUT R0, R8, R0, R3, 0xfe, !PT ;  /* 0x0000000008007212 */ /* 0x000fe200078efe03 */
[----:B------:R-:W0:Y:S08]  /*14430*/  @P1 LDC R5, c[0x0][0x434] ;  /* 0x00010d00ff051b82 */ /* 0x000e300000000800 */
[----:B------:R-:W1:Y:S01]  /*14440*/  @P1 LDC R6, c[0x0][0x438] ;  /* 0x00010e00ff061b82 */ /* 0x000e620000000800 */
[----:B----4-:R2:W-:Y:S01]  /*14450*/  @P0 STL [R1+0xc], R20 ;  /* 0x00000c1401000387 */ /* 0x0105e20000100800 */
[C---:B---3--:R-:W-:Y:S01]  /*14460*/  ISETP.GE.AND P0, PT, R0.reuse, R21, PT ;  /* 0x000000150000720c */ /* 0x048fe20003f06270 */
[----:B------:R-:W-:-:S04]  /*14470*/  IMAD.IADD R0, R0, 0x1, R2 ;  /* 0x0000000100007824 */ /* 0x000fc800078e0202 */
[----:B0-----:R-:W-:-:S08]  /*14480*/  @P1 IMAD.HI.U32 R5, R0, R5, RZ ;  /* 0x0000000500051227 */ /* 0x001fd000078e00ff */
[----:B------:R-:W0:Y:S01]  /*14490*/  @!P0 LDC.64 R2, c[0x0][0x428] ;  /* 0x00010a00ff028b82 */ /* 0x000e220000000a00 */
[----:B------:R-:W-:Y:S02]  /*144a0*/  MOV R4, R0 ;  /* 0x0000000000047202 */ /* 0x000fe40000000f00 */
        /* <DEDUP_REMOVED lines=9> */
[----:B0-----:R-:W-:Y:S01]  /*14540*/  @!P0 LEA R6, P1, R4, R2, 0x2 ;  /* 0x0000000204068211 */ /* 0x001fe200078210ff */
[----:B------:R-:W-:-:S05]  /*14550*/  @!P0 IMAD.IADD R2, R5, 0x1, R7 ;  /* 0x0000000105028824 */ /* 0x000fca00078e0207 */
[----:B------:R-:W-:Y:S01]  /*14560*/  @!P0 LEA.HI.X R7, R4, R3, R2, 0x2, P1 ;  /* 0x0000000304078211 */ /* 0x000fe200008f1402 */
[----:B------:R-:W-:-:S06]  /*14570*/  IMAD.MOV.U32 R2, RZ, RZ, RZ ;  /* 0x000000ffff027224 */ /* 0x000fcc00078e00ff */
[----:B------:R2:W5:Y:S04]  /*14580*/  @!P0 LDG.E R2, desc[UR40][R6.64] ;  /* 0x0000002806028981 */ /* 0x000568000c1e1900 */
[----:B------:R2:W-:Y:S01]  /*14590*/  STL [R1+0x20], R10 ;  /* 0x0000200a01007387 */ /* 0x0005e20000100800 */
[----:B------:R-:W-:Y:S01]  /*145a0*/  ISETP.NE.AND P2, PT, R9, 0x3, PT ;  /* 0x000000030900780c */ /* 0x000fe20003f45270 */
[----:B------:R-:W-:Y:S01]  /*145b0*/  UMOV UR4, 0xffffffff ;  /* 0xffffffff00047882 */ /* 0x000fe20000000000 */
[----:B------:R-:W-:-:S11]  /*145c0*/  LOP3.LUT R23, R23, 0xfffffffd, RZ, 0xc0, !PT ;  /* 0xfffffffd17177812 */ /* 0x000fd600078ec0ff */
[----:B------:R-:W-:Y:S01]  /*145d0*/  @P2 LOP3.LUT R23, R23, 0x2, RZ, 0xfc, !PT ;  /* 0x0000000217172812 */ /* 0x000fe200078efcff */
[----:B--2---:R-:W-:Y:S06]  /*145e0*/  BRA.DIV UR4, `(.L_x_15561) ;  /* 0x0000005e04987947 */ /* 0x004fec000b800000 */
.L_x_15698:
[----:B------:R-:W-:-:S05]  /*145f0*/  SHF.R.S32.HI R9, RZ, 0x1f, R18 ;  /* 0x0000001fff097819 */ /* 0x000fca0000011412 */
[----:B------:R0:W-:Y:S01]  /*14600*/  STL [R1+0x10], R9 ;  /* 0x0000100901007387 */ /* 0x0001e20000100800 */
[----:B------:R-:W-:Y:S05]  /*14610*/  @!P2 BRA `(.L_x_15562) ;  /* 0x000000000004a947 */ /* 0x000fea0003800000 */
[----:B------:R-:W-:Y:S01]  /*14620*/  BPT.TRAP 0x1 ;  /* 0x000000040000795c */ /* 0x000fe20000300000 */
.L_x_15562:
        /* <DEDUP_REMOVED lines=19> */
[----:B------:R-:W-:Y:S01]  /*14760*/  IADD3 R25, R5, R3, RZ ;  /* 0x0000000305197210 */ /* 0x000fe20007ffe0ff */
[----:B------:R-:W-:-:S03]  /*14770*/  IMAD R3, R26, 0x8, R22 ;  /* 0x000000081a037824 */ /* 0x000fc600078e0216 */
[----:B------:R-:W-:Y:S02]  /*14780*/  LEA.HI.X R25, R4, UR5, R25, 0x1, P0 ;  /* 0x0000000504197c11 */ /* 0x000fe400080f0c19 */
[----:B------:R-:W-:-:S04]  /*14790*/  SHF.L.U32 R4, R29, 0x1f, RZ ;  /* 0x0000001f1d047819 */ /* 0x000fc800000006ff */
[----:B------:R-:W1:Y:S02]  /*147a0*/  SYNCS.PHASECHK.TRANS64.TRYWAIT P0, [R3+URZ+0x16840], R4 ;  /* 0x01684004030075a7 */ /* 0x000e64000800017f */
[----:B-1----:R-:W-:Y:S05]  /*147b0*/  @!P0 BRA `(.L_x_15564) ;  /* 0x0000005c00588947 */ /* 0x002fea0003800000 */
.L_x_15699:
[----:B------:R-:W-:Y:S05]  /*147c0*/  BSYNC B0 ;  /* 0x0000000000007941 */ /* 0x000fea0003800000 */
.L_x_15563:
        /* <DEDUP_REMOVED lines=11> */
[----:B------:R-:W-:-:S04]  /*14880*/  IMAD.WIDE.U32 R4, R2, UR4, R4 ;  /* 0x0000000402047c25 */ /* 0x000fc8000f8e0004 */
[----:B------:R-:W-:Y:S01]  /*14890*/  IMAD R2, R2, UR5, R7 ;  /* 0x0000000502027c24 */ /* 0x000fe2000f8e0207 */
[----:B------:R-:W-:-:S03]  /*148a0*/  ULDC.64 UR4, c[0x0][0x308] ;  /* 0x0000c20000047ab9 */ /* 0x000fc60000000a00 */
[----:B------:R-:W-:Y:S02]  /*148b0*/  IMAD.IADD R5, R5, 0x1, R2 ;  /* 0x0000000105057824 */ /* 0x000fe400078e0202 */
[----:B------:R-:W-:-:S04]  /*148c0*/  IMAD.WIDE.U32 R4, R18, UR4, R4 ;  /* 0x0000000412047c25 */ /* 0x000fc8000f8e0004 */
[----:B--2---:R-:W-:Y:S02]  /*148d0*/  IMAD R0, R9, UR4, RZ ;  /* 0x0000000409007c24 */ /* 0x004fe4000f8e02ff */
[----:B------:R-:W1:Y:S02]  /*148e0*/  S2R R9, SR_TID.X ;  /* 0x0000000000097919 */ /* 0x000e640000002100 */
[----:B------:R-:W-:Y:S01]  /*148f0*/  IMAD R0, R18, UR5, R0 ;  /* 0x0000000512007c24 */ /* 0x000fe2000f8e0200 */
[----:B------:R-:W-:-:S03]  /*14900*/  ULDC.64 UR4, c[0x0][0x2e8] ;  /* 0x0000ba0000047ab9 */ /* 0x000fc60000000a00 */
[----:B------:R-:W-:Y:S01]  /*14910*/  IMAD.IADD R2, R5, 0x1, R0 ;  /* 0x0000000105027824 */ /* 0x000fe200078e0200 */
[----:B------:R-:W-:Y:S01]  /*14920*/  LEA R0, P0, R4, UR4, 0x1 ;  /* 0x0000000404007c11 */ /* 0x000fe2000f8008ff */
[----:B------:R-:W-:-:S03]  /*14930*/  ULDC UR4, c[0x0][0x2f4] ;  /* 0x0000bd0000047ab9 */ /* 0x000fc60000000800 */
[----:B------:R-:W-:Y:S02]  /*14940*/  LEA.HI.X R2, R4, UR5, R2, 0x1, P0 ;  /* 0x0000000504027c11 */ /* 0x000fe400080f0c02 */
[----:B-1----:R-:W-:Y:S01]  /*14950*/  LOP3.LUT R10, R9, 0x7f, RZ, 0xc0, !PT ;  /* 0x0000007f090a7812 */ /* 0x002fe200078ec0ff */
[----:B0-----:R-:W-:-:S03]  /*14960*/  IMAD.SHL.U32 R9, R12, 0x8, RZ ;  /* 0x000000080c097824 */ /* 0x001fc600078e00ff */
[----:B------:R-:W-:Y:S02]  /*14970*/  SHF.R.U32.HI R11, RZ, 0x3, R10 ;  /* 0x00000003ff0b7819 */ /* 0x000fe4000001160a */
[----:B------:R-:W-:Y:S02]  /*14980*/  LOP3.LUT R9, R9, 0x38, RZ, 0xc0, !PT ;  /* 0x0000003809097812 */ /* 0x000fe400078ec0ff */
[----:B---3--:R-:W-:Y:S02]  /*14990*/  IADD3 R4, -R11, R13, -R8 ;  /* 0x0000000d0b047210 */ /* 0x008fe40007ffe908 */
[----:B------:R-:W-:Y:S01]  /*149a0*/  SHF.L.U32 R11, R10, 0x3, RZ ;  /* 0x000000030a0b7819 */ /* 0x000fe200000006ff */
[----:B------:R-:W-:Y:S01]  /*149b0*/  IMAD.SHL.U32 R10, R12, 0x8, RZ ;  /* 0x000000080c0a7824 */ /* 0x000fe200078e00ff */
[----:B------:R-:W-:Y:S01]  /*149c0*/  ISETP.GE.AND P2, PT, R9, UR4, PT ;  /* 0x0000000409007c0c */ /* 0x000fe2000bf46270 */
[----:B------:R-:W-:Y:S01]  /*149d0*/  UMOV UR4, 0xffffffff ;  /* 0xffffffff00047882 */ /* 0x000fe20000000000 */
[----:B------:R-:W-:-:S02]  /*149e0*/  ISETP.GE.AND P0, PT, R4, 0x1, PT ;  /* 0x000000010400780c */ /* 0x000fc40003f06270 */
[----:B------:R-:W-:-:S04]  /*149f0*/  LOP3.LUT R10, R10, 0x1f8, RZ, 0xc0, !PT ;  /* 0x000001f80a0a7812 */ /* 0x000fc800078ec0ff */
[----:B------:R-:W-:-:S04]  /*14a00*/  LOP3.LUT R10, R10, 0x38, R12, 0x78, !PT ;  /* 0x000000380a0a7812 */ /* 0x000fc800078e780c */
[----:B------:R-:W-:Y:S02]  /*14a10*/  LOP3.LUT R10, R10, 0x200, R11, 0xf8, !PT ;  /* 0x000002000a0a7812 */ /* 0x000fe400078ef80b */
[----:B------:R-:W-:-:S03]  /*14a20*/  @P2 LOP3.LUT R23, R23, 0x1, RZ, 0xfc, !PT ;  /* 0x0000000117172812 */ /* 0x000fc600078efcff */
        /* <DEDUP_REMOVED lines=74> */
.L_x_15717:
        /* <DEDUP_REMOVED lines=10> */
.L_x_15566:
        /* <DEDUP_REMOVED lines=11> */
.L_x_15567:
[----:B------:R1:W5:Y:S01]  /*15020*/  LDL.LU R4, [R1+0x28] ;  /* 0x0000280001047983 */ /* 0x0003620000300800 */
[----:B------:R1:W-:Y:S03]  /*15030*/  SYNCS.ARRIVE.TRANS64.A1T0 RZ, [R3+URZ+0x16830], RZ ;  /* 0x016830ff03ff79a7 */ /* 0x0003e6000810003f */
[----:B0-----:R1:W5:Y:S04]  /*15040*/  LDL.LU R7, [R1+0x8] ;  /* 0x0000080001077983 */ /* 0x0013680000300800 */
[----:B------:R1:W5:Y:S02]  /*15050*/  LDL.LU R6, [R1+0x3c] ;  /* 0x00003c0001067983 */ /* 0x0003640000300800 */
        /* <DEDUP_REMOVED lines=9> */
[----:B-----5:R-:W-:Y:S02]  /*150f0*/  SHF.R.S32.HI R2, RZ, 0x1f, R4 ;  /* 0x0000001fff027819 */ /* 0x020fe40000011404 */
[----:B-1----:R-:W-:-:S03]  /*15100*/  SEL R3, R7, RZ, !P0 ;  /* 0x000000ff07037207 */ /* 0x002fc60004000000 */
        /* <DEDUP_REMOVED lines=26> */
.L_x_15569:
[----:B------:R-:W-:Y:S05]  /*152b0*/  BSYNC B6 ;  /* 0x0000000000067941 */ /* 0x000fea0003800000 */
.L_x_15568:
[----:B0-----:R-:W2:Y:S01]  /*152c0*/  LDL.LU R0, [R1+0x40] ;  /* 0x0000400001007983 */ /* 0x001ea20000300800 */
[----:B------:R-:W-:Y:S01]  /*152d0*/  ULDC.64 UR4, c[0x0][0x2d8] ;  /* 0x0000b60000047ab9 */ /* 0x000fe20000000a00 */
[----:B------:R-:W0:Y:S01]  /*152e0*/  LDC R10, c[0x0][0x448] ;  /* 0x00011200ff0a7b82 */ /* 0x000e220000000800 */
[----:B------:R-:W-:Y:S01]  /*152f0*/  ULDC.64 UR6, c[0x0][0x2c8] ;  /* 0x0000b20000067ab9 */ /* 0x000fe20000000a00 */
[----:B------:R-:W3:Y:S01]  /*15300*/  LDL.LU R21, [R1+0x3c] ;  /* 0x00003c0001157983 */ /* 0x000ee20000300800 */
[----:B------:R-:W-:-:S03]  /*15310*/  ULDC.64 UR8, c[0x0][0x280] ;  /* 0x0000a00000087ab9 */ /* 0x000fc60000000a00 */
[----:B------:R-:W3:Y:S04]  /*15320*/  LDL.LU.64 R2, [R1+0x28] ;  /* 0x0000280001027983 */ /* 0x000ee80000300a00 */
[----:B------:R-:W4:Y:S04]  /*15330*/  LDL R20, [R1+0x10] ;  /* 0x0000100001147983 */ /* 0x000f280000100800 */
[----:B------:R-:W4:Y:S01]  /*15340*/  LDL.LU R5, [R1+0x8] ;  /* 0x0000080001057983 */ /* 0x000f220000300800 */
[----:B0-----:R-:W-:-:S13]  /*15350*/  ISETP.NE.AND P1, PT, R10, 0x1, PT ;  /* 0x000000010a00780c */ /* 0x001fda0003f25270 */
[----:B------:R-:W0:Y:S01]  /*15360*/  @P1 LDC R7, c[0x0][0x450] ;  /* 0x00011400ff071b82 */ /* 0x000e220000000800 */
[----:B--2---:R-:W-:Y:S01]  /*15370*/  MOV R4, R0 ;  /* 0x0000000000047202 */ /* 0x004fe20000000f00 */
[----:B---3--:R-:W-:Y:S02]  /*15380*/  IMAD.MOV.U32 R3, RZ, RZ, R21 ;  /* 0x000000ffff037224 */ /* 0x008fe400078e0015 */
[----:B------:R-:W1:Y:S01]  /*15390*/  S2R R21, SR_TID.X ;  /* 0x0000000000157919 */ /* 0x000e620000002100 */
[----:B----4-:R-:W-:Y:S02]  /*153a0*/  IMAD R0, R20, UR4, RZ ;  /* 0x0000000414007c24 */ /* 0x010fe4000f8e02ff */
[----:B------:R-:W2:Y:S01]  /*153b0*/  S2R R20, SR_TID.X ;  /* 0x0000000000147919 */ /* 0x000ea20000002100 */
[----:B-1----:R-:W-:Y:S01]  /*153c0*/  IMAD.SHL.U32 R21, R21, 0x10, RZ ;  /* 0x0000001015157824 */ /* 0x002fe200078e00ff */
[----:B--2---:R-:W-:-:S04]  /*153d0*/  LOP3.LUT R20, R20, 0x7f, RZ, 0xc0, !PT ;  /* 0x0000007f14147812 */ /* 0x004fc800078ec0ff */
[----:B------:R-:W-:Y:S02]  /*153e0*/  LOP3.LUT R21, R21, 0x70, RZ, 0xc0, !PT ;  /* 0x0000007015157812 */ /* 0x000fe400078ec0ff */
[----:B------:R-:W-:-:S04]  /*153f0*/  SHF.R.U32.HI R20, RZ, 0x3, R20 ;  /* 0x00000003ff147819 */ /* 0x000fc80000011614 */
[----:B------:R-:W-:-:S05]  /*15400*/  LOP3.LUT R20, R20, R21, RZ, 0xfc, !PT ;  /* 0x0000001514147212 */ /* 0x000fca00078efcff */
[----:B------:R-:W-:Y:S02]  /*15410*/  IMAD R6, R17, 0xc0, R20 ;  /* 0x000000c011067824 */ /* 0x000fe400078e0214 */
[----:B------:R1:W5:Y:S01]  /*15420*/  LDL R20, [R1+0x24] ;  /* 0x0000240001147983 */ /* 0x0003620000100800 */
[C---:B------:R-:W-:Y:S02]  /*15430*/  IMAD R0, R18.reuse, UR5, R0 ;  /* 0x0000000512007c24 */ /* 0x040fe4000f8e0200 */
        /* <DEDUP_REMOVED lines=9> */
[----:B------:R-:W-:Y:S01]  /*154d0*/  IMAD.MOV.U32 R4, RZ, RZ, R2 ;  /* 0x000000ffff047224 */ /* 0x000fe200078e0002 */
[----:B------:R-:W-:Y:S01]  /*154e0*/  MOV R2, R6 ;  /* 0x0000000600027202 */ /* 0x000fe20000000f00 */
[----:B--2---:R-:W-:-:S05]  /*154f0*/  @P1 IMAD.HI.U32 R0, R6, R0, RZ ;  /* 0x0000000006001227 */ /* 0x004fca00078e00ff */
[----:B0-----:R-:W-:-:S04]  /*15500*/  @P1 SHF.R.U32.HI R2, RZ, R7, R0 ;  /* 0x00000007ff021219 */ /* 0x001fc80000011600 */
        /* <DEDUP_REMOVED lines=10> */
[----:B------:R-:W-:Y:S01]  /*155b0*/  IMAD R0, R0, UR7, R7 ;  /* 0x0000000700007c24 */ /* 0x000fe2000f8e0207 */
[----:B------:R-:W-:Y:S01]  /*155c0*/  LEA R2, P0, R8, UR8, 0x1 ;  /* 0x0000000808027c11 */ /* 0x000fe2000f8008ff */
[----:B------:R-:W0:Y:S02]  /*155d0*/  @P1 LDC R7, c[0x0][0x44c] ;  /* 0x00011300ff071b82 */ /* 0x000e240000000800 */
[----:B------:R-:W-:-:S05]  /*155e0*/  IMAD.IADD R0, R9, 0x1, R0 ;  /* 0x0000000109007824 */ /* 0x000fca00078e0200 */
[----:B------:R-:W-:Y:S02]  /*155f0*/  LEA.HI.X R0, R8, UR9, R0, 0x1, P0 ;  /* 0x0000000908007c11 */ /* 0x000fe400080f0c00 */
[----:B------:R-:W2:Y:S01]  /*15600*/  @P1 LDC R8, c[0x0][0x450] ;  /* 0x00011400ff081b82 */ /* 0x000ea20000000800 */
[----:B------:R-:W-:Y:S01]  /*15610*/  VIADD R3, R6, 0x80 ;  /* 0x0000008006037836 */ /* 0x000fe20000000000 */
[----:B------:R-:W3:Y:S03]  /*15620*/  S2R R11, SR_TID.X ;  /* 0x00000000000b7919 */ /* 0x000ee60000002100 */
[----:B------:R-:W-:Y:S02]  /*15630*/  IMAD.MOV.U32 R6, RZ, RZ, R3 ;  /* 0x000000ffff067224 */ /* 0x000fe400078e0003 */
[----:B0-----:R-:W-:-:S05]  /*15640*/  @P1 IMAD.HI.U32 R7, R3, R7, RZ ;  /* 0x0000000703071227 */ /* 0x001fca00078e00ff */
[----:B--2---:R-:W-:-:S04]  /*15650*/  @P1 SHF.R.U32.HI R6, RZ, R8, R7 ;  /* 0x00000008ff061219 */ /* 0x004fc80000011607 */
[----:B------:R-:W-:-:S05]  /*15660*/  IADD3 R7, -R6, RZ, RZ ;  /* 0x000000ff06077210 */ /* 0x000fca0007ffe1ff */
        /* <DEDUP_REMOVED lines=8> */
[----:B---3--:R-:W-:-:S04]  /*156f0*/  IMAD.SHL.U32 R21, R11, 0x8, RZ ;  /* 0x000000080b157824 */ /* 0x008fc800078e00ff */
[----:B------:R-:W-:Y:S02]  /*15700*/  IMAD R8, R6, UR6, RZ ;  /* 0x0000000606087c24 */ /* 0x000fe4000f8e02ff */
[----:B------:R-:W-:Y:S01]  /*15710*/  IMAD.WIDE.U32 R6, R3, UR6, R4 ;  /* 0x0000000603067c25 */ /* 0x000fe2000f8e0004 */
[----:B------:R-:W-:-:S03]  /*15720*/  LOP3.LUT R21, R21, 0x38, RZ, 0xc0, !PT ;  /* 0x0000003815157812 */ /* 0x000fc600078ec0ff */
[----:B------:R-:W-:Y:S01]  /*15730*/  IMAD R3, R3, UR7, R8 ;  /* 0x0000000703037c24 */ /* 0x000fe2000f8e0208 */
[----:B------:R-:W-:-:S03]  /*15740*/  LEA R5, P1, R6, UR8, 0x1 ;  /* 0x0000000806057c11 */ /* 0x000fc6000f8208ff */
[----:B------:R-:W-:Y:S01]  /*15750*/  IMAD.IADD R3, R7, 0x1, R3 ;  /* 0x0000000107037824 */ /* 0x000fe200078e0203 */
[----:B------:R-:W-:Y:S01]  /*15760*/  ISETP.GE.AND P0, PT, R21, UR4, PT ;  /* 0x0000000415007c0c */ /* 0x000fe2000bf06270 */
[----:B------:R-:W-:Y:S01]  /*15770*/  UMOV UR4, 0xffffffff ;  /* 0xffffffff00047882 */ /* 0x000fe20000000000 */
[----:B------:R-:W-:Y:S02]  /*15780*/  LOP3.LUT R11, R11, 0x7f, RZ, 0xc0, !PT ;  /* 0x0000007f0b0b7812 */ /* 0x000fe400078ec0ff */
[----:B------:R-:W-:Y:S02]  /*15790*/  LEA.HI.X R4, R6, UR9, R3, 0x1, P1 ;  /* 0x0000000906047c11 */ /* 0x000fe400088f0c03 */
[----:B------:R-:W-:Y:S01]  /*157a0*/  SHF.R.U32.HI R9, RZ, 0x3, R11 ;  /* 0x00000003ff097819 */ /* 0x000fe2000001160b */
[----:B-1----:R-:W-:Y:S06]  /*157b0*/  BRA.DIV UR4, `(.L_x_15570) ;  /* 0x0000005a041c7947 */ /* 0x002fec000b800000 */
        /* <DEDUP_REMOVED lines=65> */
[----:B------:R-:W-:Y:S01]  /*15bd0*/  ISETP.GE.AND P1, PT, R6, R3, PT ;  /* 0x000000030600720c */ /* 0x000fe20003f26270 */
[----:B------:R-:W-:Y:S04]  /*15be0*/  SHFL.IDX PT, R2, R2, 0x7, 0x181f ;  /* 0x00f81f0002027f89 */ /* 0x000fe800000e0000 */
[----:B------:R-:W1:Y:S08]  /*15bf0*/  SHFL.IDX PT, R6, R0, 0x6, 0x181f ;  /* 0x00d81f0000067f89 */ /* 0x000e7000000e0000 */
[----:B0-----:R-:W-:-:S05]  /*15c00*/  @!P1 LEA R7, P2, R21, R7, 0x1 ;  /* 0x0000000715079211 */ /* 0x001fca00078408ff */
[----:B-1----:R-:W-:-:S05]  /*15c10*/  @!P1 IMAD.X R6, RZ, RZ, R6, P2 ;  /* 0x000000ffff069224 */ /* 0x002fca00010e0606 */
[----:B------:R-:W-:-:S04]  /*15c20*/  @!P1 LOP3.LUT R7, R7, R6, RZ, 0x3c, !PT ;  /* 0x0000000607079212 */ /* 0x000fc800078e3cff */
[----:B------:R-:W-:-:S04]  /*15c30*/  @!P1 LOP3.LUT R6, R7, R6, RZ, 0x3c, !PT ;  /* 0x0000000607069212 */ /* 0x000fc800078e3cff */
[----:B------:R-:W-:-:S05]  /*15c40*/  @!P1 LOP3.LUT R7, R7, R6, RZ, 0x3c, !PT ;  /* 0x0000000607079212 */ /* 0x000fca00078e3cff */
[----:B------:R0:W-:Y:S02]  /*15c50*/  @!P1 LDGSTS.E.BYPASS.LTC128B.128 [R20+0xb400], desc[UR40][R6.64], !P0 ;  /* 0x0b40000006149fae */ /* 0x0001e4000c101d68 */
[----:B0-----:R-:W-:-:S05]  /*15c60*/  VIADD R6, R17, 0x80 ;  /* 0x0000008011067836 */ /* 0x001fca0000000000 */
[----:B------:R-:W-:Y:S02]  /*15c70*/  ISETP.GE.AND P1, PT, R6, R3, PT ;  /* 0x000000030600720c */ /* 0x000fe40003f26270 */
[----:B------:R0:W1:Y:S02]  /*15c80*/  SHFL.IDX PT, R6, R0, 0x7, 0x181f ;  /* 0x00f81f0000067f89 */ /* 0x00006400000e0000 */
[----:B0-----:R-:W-:-:S04]  /*15c90*/  IADD3 R0, R17, 0x70, RZ ;  /* 0x0000007011007810 */ /* 0x001fc80007ffe0ff */
[----:B------:R-:W-:Y:S02]  /*15ca0*/  ISETP.GE.AND P3, PT, R0, R3, PT ;  /* 0x000000030000720c */ /* 0x000fe40003f66270 */
[----:B------:R-:W0:Y:S11]  /*15cb0*/  SHFL.IDX PT, R0, R5, RZ, 0x181f ;  /* 0x00181fff05007589 */ /* 0x000e3600000e0000 */
[----:B------:R-:W-:-:S05]  /*15cc0*/  @!P3 LEA R2, P2, R21, R2, 0x1 ;  /* 0x000000021502b211 */ /* 0x000fca00078408ff */
[----:B-1----:R-:W-:-:S04]  /*15cd0*/  @!P3 IMAD.X R6, RZ, RZ, R6, P2 ;  /* 0x000000ffff06b224 */ /* 0x002fc800010e0606 */
[----:B------:R-:W-:Y:S02]  /*15ce0*/  @!P3 IMAD.MOV.U32 R7, RZ, RZ, R6 ;  /* 0x000000ffff07b224 */ /* 0x000fe400078e0006 */
[----:B------:R-:W-:Y:S01]  /*15cf0*/  @!P3 IMAD.MOV.U32 R6, RZ, RZ, R2 ;  /* 0x000000ffff06b224 */ /* 0x000fe200078e0002 */
[----:B0-----:R-:W-:Y:S01]  /*15d00*/  @!P1 LEA R0, P2, R21, R0, 0x1 ;  /* 0x0000000015009211 */ /* 0x001fe200078408ff */
[----:B------:R-:W-:Y:S04]  /*15d10*/  SHFL.IDX PT, R2, R5, 0x3, 0x181f ;  /* 0x00781f0005027f89 */ /* 0x000fe800000e0000 */
[----:B------:R0:W-:Y:S02]  /*15d20*/  @!P3 LDGSTS.E.BYPASS.LTC128B.128 [R20+0xbc00], desc[UR40][R6.64], !P0 ;  /* 0x0bc000000614bfae */ /* 0x0001e4000c101d68 */
[----:B0-----:R-:W-:-:S04]  /*15d30*/  @!P1 IMAD.X R6, RZ, RZ, R8, P2 ;  /* 0x000000ffff069224 */ /* 0x001fc800010e0608 */
[----:B------:R-:W-:Y:S01]  /*15d40*/  @!P1 IMAD.MOV.U32 R7, RZ, RZ, R6 ;  /* 0x000000ffff079224 */ /* 0x000fe200078e0006 */
[----:B------:R-:W-:Y:S01]  /*15d50*/  @!P1 MOV R6, R0 ;  /* 0x0000000000069202 */ /* 0x000fe20000000f00 */
[----:B------:R-:W-:-:S04]  /*15d60*/  VIADD R0, R17, 0x90 ;  /* 0x0000009011007836 */ /* 0x000fc80000000000 */
        /* <DEDUP_REMOVED lines=11> */
[----:B------:R-:W-:Y:S04]  /*15e20*/  SHFL.IDX PT, R4, R4, 0x3, 0x181f ;  /* 0x00781f0004047f89 */ /* 0x000fe800000e0000 */
[----:B0-----:R-:W0:Y:S03]  /*15e30*/  SHFL.IDX PT, R6, R5, 0x2, 0x181f ;  /* 0x00581f0005067f89 */ /* 0x001e2600000e0000 */
[----:B0-----:R-:W-:-:S05]  /*15e40*/  @!P1 LEA R6, P2, R21, R6, 0x1 ;  /* 0x0000000615069211 */ /* 0x001fca00078408ff */
[----:B------:R-:W-:-:S05]  /*15e50*/  @!P1 IMAD.X R0, RZ, RZ, R0, P2 ;  /* 0x000000ffff009224 */ /* 0x000fca00010e0600 */
[----:B------:R-:W-:-:S05]  /*15e60*/  @!P1 MOV R7, R0 ;  /* 0x0000000000079202 */ /* 0x000fca0000000f00 */
[----:B------:R0:W-:Y:S02]  /*15e70*/  @!P1 LDGSTS.E.BYPASS.LTC128B.128 [R20+0xd400], desc[UR40][R6.64], !P0 ;  /* 0x0d40000006149fae */ /* 0x0001e4000c101d68 */
.L_x_15742:
        /* <DEDUP_REMOVED lines=10> */
.L_x_15571:
        /* <DEDUP_REMOVED lines=18> */
.L_x_15743:
[----:B------:R-:W-:Y:S05]  /*16040*/  BSYNC B0 ;  /* 0x0000000000007941 */ /* 0x000fea0003800000 */
.L_x_15572:
[----:B------:R-:W2:Y:S01]  /*16050*/  LDL R2, [R1+0x34] ;  /* 0x0000340001027983 */ /* 0x000ea20000100800 */
[----:B------:R-:W-:Y:S01]  /*16060*/  BSSY B0, `(.L_x_15574) ;  /* 0x000010d000007945 */ /* 0x000fe20003800000 */
[----:B--2---:R-:W-:-:S13]  /*16070*/  ISETP.GE.AND P0, PT, R2, 0x2, PT ;  /* 0x000000020200780c */ /* 0x004fda0003f06270 */
[----:B------:R-:W-:Y:S05]  /*16080*/  @!P0 BRA `(.L_x_15575) ;  /* 0x0000001000288947 */ /* 0x000fea0003800000 */
[----:B------:R-:W2:Y:S01]  /*16090*/  S2R R3, SR_TID.X ;  /* 0x0000000000037919 */ /* 0x000ea20000002100 */
[----:B------:R-:W-:Y:S01]  /*160a0*/  ULDC UR4, c[0x0][0x2f4] ;  /* 0x0000bd0000047ab9 */ /* 0x000fe20000000800 */
[----:B0-----:R-:W-:Y:S01]  /*160b0*/  IADD3 R7, R2, -0x2, RZ ;  /* 0xfffffffe02077810 */ /* 0x001fe20007ffe0ff */
[----:B------:R-:W-:Y:S01]  /*160c0*/  IMAD.MOV.U32 R6, RZ, RZ, R26 ;  /* 0x000000ffff067224 */ /* 0x000fe200078e001a */
[----:B------:R0:W-:Y:S01]  /*160d0*/  STL [R1+0x8], R27 ;  /* 0x0000081b01007387 */ /* 0x0001e20000100800 */
[----:B------:R-:W-:Y:S02]  /*160e0*/  IMAD.MOV.U32 R17, RZ, RZ, R29 ;  /* 0x000000ffff117224 */ /* 0x000fe400078e001d */
[----:B--2---:R-:W-:-:S05]  /*160f0*/  IMAD.SHL.U32 R3, R3, 0x8, RZ ;  /* 0x0000000803037824 */ /* 0x004fca00078e00ff */
[----:B------:R-:W-:-:S04]  /*16100*/  LOP3.LUT R3, R3, 0x38, RZ, 0xc0, !PT ;  /* 0x0000003803037812 */ /* 0x000fc800078ec0ff */
[----:B0-----:R-:W-:-:S13]  /*16110*/  ISETP.GE.AND P1, PT, R3, UR4, PT ;  /* 0x0000000403007c0c */ /* 0x001fda000bf26270 */
.L_x_15588:
[----:B------:R-:W2:Y:S01]  /*16120*/  LDL R11, [R1+0x1c] ;  /* 0x00001c00010b7983 */ /* 0x000ea20000100800 */
[----:B-1----:R-:W0:Y:S03]  /*16130*/  LDC R0, c[0x0][0x430] ;  /* 0x00010c00ff007b82 */ /* 0x002e260000000800 */
        /* <DEDUP_REMOVED lines=17> */
[----:B-1----:R-:W-:-:S04]  /*16250*/  @P0 SHF.R.U32.HI R2, RZ, R3, R5 ;  /* 0x00000003ff020219 */ /* 0x002fc80000011605 */
[----:B------:R-:W-:-:S05]  /*16260*/  IADD3 R3, -R2, RZ, RZ ;  /* 0x000000ff02037210 */ /* 0x000fca0007ffe1ff */
        /* <DEDUP_REMOVED lines=20> */
.L_x_15576:
[----:B------:R-:W-:Y:S01]  /*163b0*/  IMAD R5, R26, 0x8, R22 ;  /* 0x000000081a057824 */ /* 0x000fe200078e0216 */
[----:B------:R-:W-:Y:S01]  /*163c0*/  SHF.L.U32 R2, R29, 0x1f, RZ ;  /* 0x0000001f1d027819 */ /* 0x000fe200000006ff */
[----:B------:R-:W-:Y:S03]  /*163d0*/  BSSY B1, `(.L_x_15577) ;  /* 0x0000003000017945 */ /* 0x000fe60003800000 */
[----:B------:R-:W0:Y:S02]  /*163e0*/  SYNCS.PHASECHK.TRANS64.TRYWAIT P0, [R5+URZ+0x16840], R2 ;  /* 0x01684002050075a7 */ /* 0x000e24000800017f */
[----:B0-----:R-:W-:Y:S05]  /*163f0*/  @!P0 BRA `(.L_x_15578) ;  /* 0x0000005c00108947 */ /* 0x001fea0003800000 */
.L_x_15744:
[----:B------:R-:W-:Y:S05]  /*16400*/  BSYNC B1 ;  /* 0x0000000000017941 */ /* 0x000fea0003800000 */
.L_x_15577:
        /* <DEDUP_REMOVED lines=36> */
[----:B------:R-:W-:-:S04]  /*16650*/  LOP3.LUT R11, R11, 0x38, RZ, 0xc0, !PT ;  /* 0x000000380b0b7812 */ /* 0x000fc800078ec0ff */
[----:B------:R-:W-:-:S04]  /*16660*/  SHF.L.U32 R7, R11, 0x1, RZ ;  /* 0x000000010b077819 */ /* 0x000fc800000006ff */
        /* <DEDUP_REMOVED lines=36> */
.L_x_15762:
        /* <DEDUP_REMOVED lines=8> */
.L_x_15580:
        /* <DEDUP_REMOVED lines=11> */
.L_x_15581:
[----:B------:R1:W-:Y:S01]  /*169e0*/  SYNCS.ARRIVE.TRANS64.A1T0 RZ, [R5+URZ+0x16830], RZ ;  /* 0x016830ff05ff79a7 */ /* 0x0003e2000810003f */
[----:B------:R-:W-:Y:S05]  /*169f0*/  @!P3 BRA `(.L_x_15582) ;  /* 0x000000000004b947 */ /* 0x000fea0003800000 */
[----:B------:R-:W-:Y:S01]  /*16a00*/  BPT.TRAP 0x1 ;  /* 0x000000040000795c */ /* 0x000fe20000300000 */
.L_x_15582:
[----:B------:R-:W-:Y:S01]  /*16a10*/  SHF.L.U32 R2, R17, 0x1f, RZ ;  /* 0x0000001f11027819 */ /* 0x000fe200000006ff */
[----:B-1----:R-:W-:Y:S01]  /*16a20*/  IMAD R5, R6, 0x8, R22 ;  /* 0x0000000806057824 */ /* 0x002fe200078e0216 */
[----:B------:R-:W-:Y:S03]  /*16a30*/  BSSY B1, `(.L_x_15583) ;  /* 0x0000003000017945 */ /* 0x000fe60003800000 */
[----:B------:R-:W1:Y:S02]  /*16a40*/  SYNCS.PHASECHK.TRANS64.TRYWAIT P0, [R5+URZ+0x16860], R2 ;  /* 0x01686002050075a7 */ /* 0x000e64000800017f */
[----:B-1----:R-:W-:Y:S05]  /*16a50*/  @!P0 BRA `(.L_x_15584) ;  /* 0x0000005c00c88947 */ /* 0x002fea0003800000 */
.L_x_15763:
[----:B------:R-:W-:Y:S05]  /*16a60*/  BSYNC B1 ;  /* 0x0000000000017941 */ /* 0x000fea0003800000 */
.L_x_15583:
[----:B------:R-:W2:Y:S04]  /*16a70*/  LDL R11, [R1+0x18] ;  /* 0x00001800010b7983 */ /* 0x000ea80000100800 */
[----:B0-----:R-:W2:Y:S01]  /*16a80*/  LDL.LU R8, [R1+0x8] ;  /* 0x0000080001087983 */ /* 0x001ea20000300800 */
[----:B------:R-:W0:Y:S01]  /*16a90*/  S2R R12, SR_TID.X ;  /* 0x00000000000c7919 */ /* 0x000e220000002100 */
[----:B------:R-:W-:Y:S01]  /*16aa0*/  UMOV UR4, 0xffffffff ;  /* 0xffffffff00047882 */ /* 0x000fe20000000000 */
[C---:B0-----:R-:W-:Y:S02]  /*16ab0*/  SHF.L.U32 R9, R12.reuse, 0x3, RZ ;  /* 0x000000030c097819 */ /* 0x041fe400000006ff */
[----:B------:R-:W-:Y:S02]  /*16ac0*/  LOP3.LUT R3, R12, 0x7f, RZ, 0xc0, !PT ;  /* 0x0000007f0c037812 */ /* 0x000fe400078ec0ff */
[----:B------:R-:W-:-:S03]  /*16ad0*/  LOP3.LUT R9, R9, 0x1f8, RZ, 0xc0, !PT ;  /* 0x000001f809097812 */ /* 0x000fc600078ec0ff */
[----:B------:R-:W-:Y:S01]  /*16ae0*/  IMAD.SHL.U32 R10, R3, 0x8, RZ ;  /* 0x00000008030a7824 */ /* 0x000fe200078e00ff */
        /* <DEDUP_REMOVED lines=53> */
.L_x_15781:
        /* <DEDUP_REMOVED lines=14> */
[----:B------:R-:W-:-:S03]  /*16f20*/  NOP ;  /* 0x0000000000007918 */ /* 0x000fc60000000000 */
[----:B------:R-:W-:-:S03]  /*16f30*/  IADD3 R3, R3, R6, RZ ;  /* 0x0000000603037210 */ /* 0x000fc60007ffe0ff */
        /* <DEDUP_REMOVED lines=12> */
.L_x_15586:
        /* <DEDUP_REMOVED lines=12> */
.L_x_15587:
[----:B------:R2:W-:Y:S01]  /*170c0*/  STL [R1+0x8], R27 ;  /* 0x0000081b01007387 */ /* 0x0005e20000100800 */
[C---:B------:R-:W-:Y:S01]  /*170d0*/  ISETP.GT.AND P0, PT, R27.reuse, RZ, PT ;  /* 0x000000ff1b00720c */ /* 0x040fe20003f04270 */
[----:B------:R2:W-:Y:S01]  /*170e0*/  SYNCS.ARRIVE.TRANS64.A1T0 RZ, [R5+URZ+0x16850], RZ ;  /* 0x016850ff05ff79a7 */ /* 0x0005e2000810003f */
[----:B------:R-:W-:Y:S01]  /*170f0*/  VIADD R7, R27, 0xffffffff ;  /* 0xffffffff1b077836 */ /* 0x000fe20000000000 */
[----:B------:R-:W-:Y:S01]  /*17100*/  MOV R17, R29 ;  /* 0x0000001d00117202 */ /* 0x000fe20000000f00 */
[----:B------:R-:W-:-:S09]  /*17110*/  IMAD.MOV.U32 R6, RZ, RZ, R26 ;  /* 0x000000ffff067224 */ /* 0x000fd200078e001a */
[----:B--2---:R-:W-:Y:S05]  /*17120*/  @P0 BRA `(.L_x_15588) ;  /* 0xffffffec00fc0947 */ /* 0x004fea000383ffff */
.L_x_15575:
[----:B------:R-:W-:Y:S05]  /*17130*/  BSYNC B0 ;  /* 0x0000000000007941 */ /* 0x000fea0003800000 */
.L_x_15574:
        /* <DEDUP_REMOVED lines=17> */
.L_x_15590:
[----:B------:R-:W-:Y:S05]  /*17250*/  BSYNC B0 ;  /* 0x0000000000007941 */ /* 0x000fea0003800000 */
.L_x_15589:
[----:B------:R-:W2:Y:S02]  /*17260*/  LDL R0, [R1+0x50] ;  /* 0x0000500001007983 */ /* 0x000ea40000100800 */
[----:B--2---:R-:W-:-:S13]  /*17270*/  ISETP.NE.AND P0, PT, R0, 0x3, PT ;  /* 0x000000030000780c */ /* 0x004fda0003f05270 */
[----:B------:R-:W-:Y:S05]  /*17280*/  @!P0 BRA `(.L_x_15591) ;  /* 0x0000000000048947 */ /* 0x000fea0003800000 */
[----:B------:R-:W-:Y:S01]  /*17290*/  BPT.TRAP 0x1 ;  /* 0x000000040000795c */ /* 0x000fe20000300000 */
.L_x_15591:
[----:B------:R-:W0:Y:S01]  /*172a0*/  LDL.LU R2, [R1+0x18] ;  /* 0x0000180001027983 */ /* 0x000e220000300800 */
[----:B------:R-:W-:Y:S01]  /*172b0*/  IMAD R0, R26, 0x8, R22 ;  /* 0x000000081a007824 */ /* 0x000fe200078e0216 */
[----:B------:R-:W-:Y:S01]  /*172c0*/  SHF.L.U32 R3, R29, 0x1f, RZ ;  /* 0x0000001f1d037819 */ /* 0x000fe200000006ff */
[----:B------:R-:W-:Y:S03]  /*172d0*/  BSSY B0, `(.L_x_15592) ;  /* 0x0000004000007945 */ /* 0x000fe60003800000 */
[----:B------:R-:W1:Y:S01]  /*172e0*/  SYNCS.PHASECHK.TRANS64.TRYWAIT P0, [R0+URZ+0x16860], R3 ;  /* 0x01686003000075a7 */ /* 0x000e62000800017f */
[----:B0-----:R-:W-:Y:S01]  /*172f0*/  IMAD R6, R27, -0x80, R2 ;  /* 0xffffff801b067824 */ /* 0x001fe200078e0202 */
[----:B-1----:R-:W-:Y:S06]  /*17300*/  @!P0 BRA `(.L_x_15593) ;  /* 0x0000005c00f88947 */ /* 0x002fec0003800000 */
.L_x_15782:
[----:B------:R-:W-:Y:S05]  /*17310*/  BSYNC B0 ;  /* 0x0000000000007941 */ /* 0x000fea0003800000 */
.L_x_15592:
        /* <DEDUP_REMOVED lines=18> */
[----:B-1----:R-:W-:-:S04]  /*17440*/  SHF.L.U32 R2, R2, 0x3, RZ ;  /* 0x0000000302027819 */ /* 0x002fc800000006ff */
        /* <DEDUP_REMOVED lines=45> */
.L_x_15800:
        /* <DEDUP_REMOVED lines=9> */
.L_x_15595:
        /* <DEDUP_REMOVED lines=11> */
.L_x_15596:
[----:B------:R-:W-:Y:S01]  /*17860*/  VIADD R26, R26, 0x1 ;  /* 0x000000011a1a7836 */ /* 0x000fe20000000000 */
[----:B------:R0:W-:Y:S04]  /*17870*/  SYNCS.ARRIVE.TRANS64.A1T0 RZ, [R0+URZ+0x16850], RZ ;  /* 0x016850ff00ff79a7 */ /* 0x0001e8000810003f */
[----:B------:R-:W-:-:S04]  /*17880*/  ISETP.NE.AND P0, PT, R26, 0x2, PT ;  /* 0x000000021a00780c */ /* 0x000fc80003f05270 */
[----:B0-----:R-:W-:Y:S02]  /*17890*/  SEL R0, RZ, 0x1, P0 ;  /* 0x00000001ff007807 */ /* 0x001fe40000000000 */
[----:B------:R-:W-:Y:S02]  /*178a0*/  SEL R26, R26, RZ, P0 ;  /* 0x000000ff1a1a7207 */ /* 0x000fe40000000000 */
[----:B------:R-:W-:-:S07]  /*178b0*/  LOP3.LUT R29, R29, R0, RZ, 0x3c, !PT ;  /* 0x000000001d1d7212 */ /* 0x000fce00078e3cff */
.L_x_15555:
[----:B------:R-:W-:Y:S05]  /*178c0*/  BSYNC B7 ;  /* 0x0000000000077941 */ /* 0x000fea0003800000 */
.L_x_15553:
[----:B------:R-:W-:-:S13]  /*178d0*/  LOP3.LUT P0, RZ, R23, 0x4, RZ, 0xc0, !PT ;  /* 0x0000000417ff7812 */ /* 0x000fda000780c0ff */
[----:B------:R-:W-:Y:S05]  /*178e0*/  @!P0 BRA `(.L_x_15597) ;  /* 0x0000000000248947 */ /* 0x000fea0003800000 */
[----:B------:R-:W-:Y:S05]  /*178f0*/  WARPSYNC.ALL ;  /* 0x0000000000007948 */ /* 0x000fea0003800000 */
[----:B------:R-:W3:Y:S08]  /*17900*/  S2UR UR5, SR_CgaCtaId ;  /* 0x00000000000579c3 */ /* 0x000ef00000008800 */
[----:B------:R-:W-:Y:S06]  /*17910*/  BAR.SYNC.DEFER_BLOCKING 0x5, 0x200 ;  /* 0x0148000000007b1d */ /* 0x000fec0000010000 */
[----:B------:R-:W-:-:S02]  /*17920*/  UMOV UR4, 0x400 ;  /* 0x0000040000047882 */ /* 0x000fc40000000000 */
[----:B---3--:R-:W-:-:S06]  /*17930*/  ULEA UR4, UR5, UR4, 0x18 ;  /* 0x0000000405047291 */ /* 0x008fcc000f8ec03f */
[----:B------:R-:W-:-:S05]  /*17940*/  MOV R22, UR4 ;  /* 0x0000000400167c02 */ /* 0x000fca0008000f00 */
[----:B------:R3:W4:Y:S01]  /*17950*/  LDS.128 R16, [R22+0x168d0] ;  /* 0x0168d00016107984 */ /* 0x0007220000000c00 */
[----:B------:R-:W-:Y:S06]  /*17960*/  BAR.ARV 0x4, 0x200 ;  /* 0x0108000000007b1d */ /* 0x000fec0000002000 */
[----:B------:R-:W-:Y:S05]  /*17970*/  BRA `(.L_x_15598) ;  /* 0x0000000800cc7947 */ /* 0x000fea0003800000 */
.L_x_15597:
[----:B------:R-:W3:Y:S01]  /*17980*/  S2R R0, SR_TID.X ;  /* 0x0000000000007919 */ /* 0x000ee20000002100 */
[----:B------:R-:W-:Y:S01]  /*17990*/  UMOV UR4, 0xffffffff ;  /* 0xffffffff00047882 */ /* 0x000fe20000000000 */
[----:B---3--:R-:W-:-:S04]  /*179a0*/  LOP3.LUT R7, R0, 0x1f, RZ, 0xc0, !PT ;  /* 0x0000001f00077812 */ /* 0x008fc800078ec0ff */
[----:B------:R-:W-:Y:S01]  /*179b0*/  ISETP.NE.AND P0, PT, R7, 0x1f, PT ;  /* 0x0000001f0700780c */ /* 0x000fe20003f05270 */
[----:B------:R-:W-:-:S12]  /*179c0*/  BRA.DIV UR4, `(.L_x_15599) ;  /* 0x00000062049c7947 */ /* 0x000fd8000b800000 */
[----:B------:R-:W-:Y:S01]  /*179d0*/  IMAD.IADD R5, R19, 0x1, R7 ;  /* 0x0000000113057824 */ /* 0x000fe200078e0207 */
[----:B------:R-:W-:-:S04]  /*179e0*/  ULDC UR4, c[0x0][0xc3c] ;  /* 0x00030f0000047ab9 */ /* 0x000fc80000000800 */
[----:B------:R-:W-:-:S13]  /*179f0*/  ISETP.GE.OR P1, PT, R5, UR4, !P0 ;  /* 0x0000000405007c0c */ /* 0x000fda000c726670 */
[----:B------:R-:W3:Y:S02]  /*17a00*/  @!P1 LDC.64 R2, c[0x0][0xc80] ;  /* 0x00032000ff029b82 */ /* 0x000ee40000000a00 */
[----:B---3--:R-:W-:-:S06]  /*17a10*/  @!P1 IMAD.WIDE R2, R5, 0x4, R2 ;  /* 0x0000000405029825 */ /* 0x008fcc00078e0202 */
[----:B------:R3:W4:Y:S01]  /*17a20*/  @!P1 LDG.E R3, desc[UR40][R2.64] ;  /* 0x0000002802039981 */ /* 0x000722000c1e1900 */
[C---:B------:R-:W-:Y:S02]  /*17a30*/  ISETP.GE.U32.AND P2, PT, R7.reuse, 0x2, PT ;  /* 0x000000020700780c */ /* 0x040fe40003f46070 */
[C---:B------:R-:W-:Y:S01]  /*17a40*/  ISETP.GE.U32.AND P3, PT, R7.reuse, 0x4, PT ;  /* 0x000000040700780c */ /* 0x040fe20003f66070 */
[----:B------:R-:W-:Y:S01]  /*17a50*/  SHFL.IDX PT, R0, R16, RZ, 0x1f ;  /* 0x00001fff10007589 */ /* 0x000fe200000e0000 */
[C---:B------:R-:W-:Y:S02]  /*17a60*/  ISETP.GE.U32.AND P4, PT, R7.reuse, 0x8, PT ;  /* 0x000000080700780c */ /* 0x040fe40003f86070 */
[C---:B------:R-:W-:Y:S01]  /*17a70*/  ISETP.GE.U32.AND P5, PT, R7.reuse, 0x10, PT ;  /* 0x000000100700780c */ /* 0x040fe20003fa6070 */
[----:B------:R-:W-:Y:S01]  /*17a80*/  SHFL.IDX PT, R16, R16, 0x1, 0x1f ;  /* 0x00201f0010107f89 */ /* 0x000fe200000e0000 */
[----:B---3--:R-:W-:Y:S02]  /*17a90*/  IMAD.MOV.U32 R2, RZ, RZ, RZ ;  /* 0x000000ffff027224 */ /* 0x008fe400078e00ff */
[----:B----4-:R-:W-:Y:S01]  /*17aa0*/  @!P1 IMAD.MOV.U32 R2, RZ, RZ, R3 ;  /* 0x000000ffff029224 */ /* 0x010fe200078e0003 */
[----:B------:R-:W-:-:S04]  /*17ab0*/  ISETP.NE.AND P1, PT, R7, RZ, PT ;  /* 0x000000ff0700720c */ /* 0x000fc80003f25270 */
[----:B------:R-:W3:Y:S02]  /*17ac0*/  SHFL.UP PT, R14, R2, 0x1, RZ ;  /* 0x04200000020e7989 */ /* 0x000ee400000e00ff */
[----:B---3--:R-:W-:-:S05]  /*17ad0*/  SEL R5, R14, RZ, P1 ;  /* 0x000000ff0e057207 */ /* 0x008fca0000800000 */
[----:B------:R-:W-:-:S05]  /*17ae0*/  IMAD.IADD R4, R2, 0x1, R5 ;  /* 0x0000000102047824 */ /* 0x000fca00078e0205 */
[----:B------:R-:W3:Y:S02]  /*17af0*/  SHFL.UP PT, R14, R4, 0x2, RZ ;  /* 0x04400000040e7989 */ /* 0x000ee400000e00ff */
[----:B---3--:R-:W-:-:S05]  /*17b00*/  SEL R5, R14, RZ, P2 ;  /* 0x000000ff0e057207 */ /* 0x008fca0001000000 */
        /* <DEDUP_REMOVED lines=11> */
.L_x_15810:
[----:B------:R-:W-:Y:S02]  /*17bc0*/  ULDC UR4, c[0x0][0xc38] ;  /* 0x00030e0000047ab9 */ /* 0x000fe40000000800 */
[----:B------:R-:W-:-:S04]  /*17bd0*/  IMAD.U32 R4, RZ, RZ, UR4 ;  /* 0x00000004ff047e24 */ /* 0x000fc8000f8e00ff */
[----:B---3--:R-:W-:-:S04]  /*17be0*/  IMAD R5, R14, R4, RZ ;  /* 0x000000040e057224 */ /* 0x008fc800078e02ff */
[----:B------:R-:W-:-:S05]  /*17bf0*/  IMAD.IADD R16, R16, 0x1, R5 ;  /* 0x0000000110107824 */ /* 0x000fca00078e0205 */
[----:B------:R-:W-:-:S13]  /*17c00*/  ISETP.GT.AND P6, PT, R16, R0, PT ;  /* 0x000000001000720c */ /* 0x000fda0003fc4270 */
[----:B------:R-:W-:Y:S05]  /*17c10*/  @P6 BRA `(.L_x_15600) ;  /* 0x00000000009c6947 */ /* 0x000fea0003800000 */
.L_x_15605:
[----:B------:R-:W3:Y:S01]  /*17c20*/  LDC R4, c[0x0][0xc3c] ;  /* 0x00030f00ff047b82 */ /* 0x000ee20000000800 */
[----:B------:R-:W-:-:S05]  /*17c30*/  VIADD R19, R19, 0x1f ;  /* 0x0000001f13137836 */ /* 0x000fca0000000000 */
[----:B---3--:R-:W-:-:S13]  /*17c40*/  ISETP.GE.AND P6, PT, R19, R4, PT ;  /* 0x000000041300720c */ /* 0x008fda0003fc6270 */
[----:B------:R-:W-:Y:S05]  /*17c50*/  @P6 BRA `(.L_x_15601) ;  /* 0x0000000400d06947 */ /* 0x000fea0003800000 */
[----:B------:R-:W3:Y:S01]  /*17c60*/  S2R R2, SR_TID.X ;  /* 0x0000000000027919 */ /* 0x000ee20000002100 */
[----:B------:R-:W-:Y:S01]  /*17c70*/  BSSY B0, `(.L_x_15602) ;  /* 0x0000009000007945 */ /* 0x000fe20003800000 */
[----:B---3--:R-:W-:-:S04]  /*17c80*/  LOP3.LUT R2, R2, 0x1f, RZ, 0xc0, !PT ;  /* 0x0000001f02027812 */ /* 0x008fc800078ec0ff */
[----:B------:R-:W-:Y:S01]  /*17c90*/  IADD3 R5, R19, R2, RZ ;  /* 0x0000000213057210 */ /* 0x000fe20007ffe0ff */
[----:B------:R-:W-:-:S03]  /*17ca0*/  IMAD.MOV.U32 R2, RZ, RZ, RZ ;  /* 0x000000ffff027224 */ /* 0x000fc600078e00ff */
[----:B------:R-:W-:-:S13]  /*17cb0*/  ISETP.GE.OR P6, PT, R5, R4, !P0 ;  /* 0x000000040500720c */ /* 0x000fda00047c6670 */
[----:B------:R-:W-:Y:S05]  /*17cc0*/  @P6 BRA `(.L_x_15603) ;  /* 0x00000000000c6947 */ /* 0x000fea0003800000 */
[----:B--2---:R-:W2:Y:S02]  /*17cd0*/  LDC.64 R2, c[0x0][0xc80] ;  /* 0x00032000ff027b82 */ /* 0x004ea40000000a00 */
[----:B--2---:R-:W-:-:S06]  /*17ce0*/  IMAD.WIDE R2, R5, 0x4, R2 ;  /* 0x0000000405027825 */ /* 0x004fcc00078e0202 */
[----:B------:R3:W5:Y:S02]  /*17cf0*/  LDG.E R2, desc[UR40][R2.64] ;  /* 0x0000002802027981 */ /* 0x000764000c1e1900 */
.L_x_15603:
[----:B------:R-:W-:Y:S05]  /*17d00*/  BSYNC B0 ;  /* 0x0000000000007941 */ /* 0x000fea0003800000 */
.L_x_15602:
[----:B------:R-:W-:-:S03]  /*17d10*/  UMOV UR4, 0xffffffff ;  /* 0xffffffff00047882 */ /* 0x000fc60000000000 */
[----:B------:R-:W-:Y:S05]  /*17d20*/  BRA.DIV UR4, `(.L_x_15604) ;  /* 0x0000006204e87947 */ /* 0x000fea000b800000 */
[----:B-----5:R-:W4:Y:S02]  /*17d30*/  SHFL.UP PT, R14, R2, 0x1, RZ ;  /* 0x04200000020e7989 */ /* 0x020f2400000e00ff */
[----:B----4-:R-:W-:-:S05]  /*17d40*/  SEL R13, R14, RZ, P1 ;  /* 0x000000ff0e0d7207 */ /* 0x010fca0000800000 */
[----:B------:R-:W-:-:S05]  /*17d50*/  IMAD.IADD R13, R2, 0x1, R13 ;  /* 0x00000001020d7824 */ /* 0x000fca00078e020d */
[----:B------:R-:W4:Y:S02]  /*17d60*/  SHFL.UP PT, R14, R13, 0x2, RZ ;  /* 0x044000000d0e7989 */ /* 0x000f2400000e00ff */
[----:B----4-:R-:W-:-:S05]  /*17d70*/  SEL R14, R14, RZ, P2 ;  /* 0x000000ff0e0e7207 */ /* 0x010fca0001000000 */
[----:B--23--:R-:W-:-:S05]  /*17d80*/  IMAD.IADD R3, R13, 0x1, R14 ;  /* 0x000000010d037824 */ /* 0x00cfca00078e020e */
        /* <DEDUP_REMOVED lines=9> */
[----:B------:R2:W3:Y:S02]  /*17e20*/  SHFL.IDX PT, R14, R3, 0x1f, 0x1f ;  /* 0x03e01f00030e7f89 */ /* 0x0004e400000e0000 */
.L_x_15818:
[----:B------:R-:W-:Y:S02]  /*17e30*/  ULDC UR4, c[0x0][0xc38] ;  /* 0x00030e0000047ab9 */ /* 0x000fe40000000800 */
[----:B------:R-:W-:-:S04]  /*17e40*/  IMAD.U32 R4, RZ, RZ, UR4 ;  /* 0x00000004ff047e24 */ /* 0x000fc8000f8e00ff */
[----:B---3--:R-:W-:-:S04]  /*17e50*/  IMAD R5, R14, R4, RZ ;  /* 0x000000040e057224 */ /* 0x008fc800078e02ff */
[----:B------:R-:W-:-:S05]  /*17e60*/  IMAD.IADD R16, R5, 0x1, R16 ;  /* 0x0000000105107824 */ /* 0x000fca00078e0210 */
[----:B------:R-:W-:-:S13]  /*17e70*/  ISETP.GT.AND P6, PT, R16, R0, PT ;  /* 0x000000001000720c */ /* 0x000fda0003fc4270 */
[----:B------:R-:W-:Y:S05]  /*17e80*/  @!P6 BRA `(.L_x_15605) ;  /* 0xfffffffc0064e947 */ /* 0x000fea000383ffff */
.L_x_15600:
        /* <DEDUP_REMOVED lines=8> */
.L_x_15822:
[----:B------:R-:W-:Y:S01]  /*17f10*/  ISETP.NE.AND P0, PT, R5, RZ, PT ;  /* 0x000000ff0500720c */ /* 0x000fe20003f05270 */
[----:B------:R-:W-:-:S12]  /*17f20*/  IMAD.MOV.U32 R5, RZ, RZ, RZ ;  /* 0x000000ffff057224 */ /* 0x000fd800078e00ff */
[----:B------:R-:W-:Y:S05]  /*17f30*/  @!P0 BRA `(.L_x_15607) ;  /* 0x0000000000108947 */ /* 0x000fea0003800000 */
[----:B------:R-:W-:Y:S01]  /*17f40*/  UMOV UR4, 0xffffffff ;  /* 0xffffffff00047882 */ /* 0x000fe20000000000 */
[----:B------:R-:W-:Y:S02]  /*17f50*/  VIADD R12, R6, 0xffffffff ;  /* 0xffffffff060c7836 */ /* 0x000fe40000000000 */
[----:B------:R-:W-:Y:S05]  /*17f60*/  BRA.DIV UR4, `(.L_x_15608) ;  /* 0x00000066045c7947 */ /* 0x000fea000b800000 */
[----:B------:R0:W0:Y:S02]  /*17f70*/  SHFL.IDX PT, R5, R3, R12, 0x1f ;  /* 0x00001f0c03057589 */ /* 0x00002400000e0000 */
.L_x_15607:
[----:B0-23--:R-:W0:Y:S01]  /*17f80*/  LDC.64 R2, c[0x0][0xc90] ;  /* 0x00032400ff027b82 */ /* 0x00de220000000a00 */
[----:B------:R-:W-:-:S05]  /*17f90*/  IADD3 R19, R6, R19, RZ ;  /* 0x0000001306137210 */ /* 0x000fca0007ffe0ff */
[----:B0-----:R-:W-:-:S05]  /*17fa0*/  IMAD.WIDE R2, R19, 0x4, R2 ;  /* 0x0000000413027825 */ /* 0x001fca00078e0202 */
[----:B------:R0:W4:Y:S01]  /*17fb0*/  LDG.E R7, desc[UR40][R2.64] ;  /* 0x0000002802077981 */ /* 0x000122000c1e1900 */
[----:B------:R-:W-:Y:S02]  /*17fc0*/  IMAD R16, R5, R4, R16 ;  /* 0x0000000405107224 */ /* 0x000fe400078e0210 */
[----:B0-----:R-:W-:Y:S02]  /*17fd0*/  IMAD.MOV.U32 R2, RZ, RZ, RZ ;  /* 0x000000ffff027224 */ /* 0x001fe400078e00ff */
[----:B----4-:R-:W-:-:S05]  /*17fe0*/  IMAD R6, R17, R7, RZ ;  /* 0x0000000711067224 */ /* 0x010fca00078e02ff */
[----:B------:R-:W-:-:S04]  /*17ff0*/  IABS R8, R6 ;  /* 0x0000000600087213 */ /* 0x000fc80000000000 */
[----:B-1----:R-:W0:Y:S08]  /*18000*/  I2F.RP R9, R8 ;  /* 0x0000000800097306 */ /* 0x002e300000209400 */
        /* <DEDUP_REMOVED lines=54> */
[----:B------:R-:W-:-:S05]  /*18370*/  LOP3.LUT R2, RZ, R2, RZ, 0x33, !PT ;  /* 0x00000002ff027212 */ /* 0x000fca00078e33ff */
[----:B------:R-:W-:Y:S01]  /*18380*/  IMAD.IADD R17, R17, 0x1, R2 ;  /* 0x0000000111117824 */ /* 0x000fe200078e0202 */
[----:B------:R-:W-:Y:S06]  /*18390*/  BRA `(.L_x_15609) ;  /* 0x00000000001c7947 */ /* 0x000fec0003800000 */
.L_x_15601:
[----:B------:R-:W-:Y:S01]  /*183a0*/  UMOV UR4, URZ ;  /* 0x0000003f00047c82 */ /* 0x000fe20008000000 */
[----:B------:R-:W-:Y:S01]  /*183b0*/  UMOV UR5, URZ ;  /* 0x0000003f00057c82 */ /* 0x000fe20008000000 */
[----:B------:R-:W-:Y:S01]  /*183c0*/  ULDC UR6, c[0x0][0xc3c] ;  /* 0x00030f0000067ab9 */ /* 0x000fe20000000800 */
[----:B------:R-:W-:Y:S01]  /*183d0*/  IMAD.MOV.U32 R16, RZ, RZ, R0 ;  /* 0x000000ffff107224 */ /* 0x000fe200078e0000 */
[----:B------:R-:W-:Y:S01]  /*183e0*/  MOV R17, UR4 ;  /* 0x0000000400117c02 */ /* 0x000fe20008000f00 */
[----:B------:R-:W-:Y:S02]  /*183f0*/  IMAD.U32 R18, RZ, RZ, UR5 ;  /* 0x00000005ff127e24 */ /* 0x000fe4000f8e00ff */
[----:B------:R-:W-:-:S07]  /*18400*/  IMAD.U32 R19, RZ, RZ, UR6 ;  /* 0x00000006ff137e24 */ /* 0x000fce000f8e00ff */
.L_x_15609:
[----:B------:R-:W3:Y:S01]  /*18410*/  S2R R0, SR_TID.X ;  /* 0x0000000000007919 */ /* 0x000ee20000002100 */
[----:B------:R-:W-:Y:S05]  /*18420*/  WARPSYNC.ALL ;  /* 0x0000000000007948 */ /* 0x000fea0003800000 */
[----:B------:R-:W-:Y:S01]  /*18430*/  BAR.SYNC.DEFER_BLOCKING 0x4, 0x200 ;  /* 0x0108000000007b1d */ /* 0x000fe20000010000 */
[----:B---3--:R-:W-:-:S04]  /*18440*/  LOP3.LUT R0, R0, 0x1f, RZ, 0xc0, !PT ;  /* 0x0000001f00007812 */ /* 0x008fc800078ec0ff */
[----:B------:R-:W-:-:S13]  /*18450*/  ISETP.NE.AND P0, PT, R0, RZ, PT ;  /* 0x000000ff0000720c */ /* 0x000fda0003f05270 */
[----:B--2---:R-:W2:Y:S01]  /*18460*/  @!P0 S2R R3, SR_CgaCtaId ;  /* 0x0000000000038919 */ /* 0x004ea20000008800 */
[----:B------:R-:W-:-:S04]  /*18470*/  @!P0 MOV R0, 0x400 ;  /* 0x0000040000008802 */ /* 0x000fc80000000f00 */
[----:B--2---:R-:W-:-:S05]  /*18480*/  @!P0 LEA R22, R3, R0, 0x18 ;  /* 0x0000000003168211 */ /* 0x004fca00078ec0ff */
[----:B------:R2:W-:Y:S01]  /*18490*/  @!P0 STS.128 [R22+0x168d0], R16 ;  /* 0x0168d01016008388 */ /* 0x0005e20000000c00 */
[----:B------:R-:W-:Y:S06]  /*184a0*/  BAR.ARV 0x5, 0x200 ;  /* 0x0148000000007b1d */ /* 0x000fec0000002000 */
.L_x_15598:
[----:B------:R-:W-:Y:S02]  /*184b0*/  ULDC UR4, c[0x0][0xc3c] ;  /* 0x00030f0000047ab9 */ /* 0x000fe40000000800 */
[----:B----4-:R-:W-:-:S13]  /*184c0*/  ISETP.GE.AND P0, PT, R19, UR4, PT ;  /* 0x0000000413007c0c */ /* 0x010fda000bf06270 */
[----:B------:R-:W-:Y:S05]  /*184d0*/  @!P0 BRA `(.L_x_15610) ;  /* 0xffffffa400048947 */ /* 0x000fea000383ffff */
[----:B------:R-:W-:Y:S05]  /*184e0*/  BSYNC B8 ;  /* 0x0000000000087941 */ /* 0x000fea0003800000 */
.L_x_15517:
        /* <DEDUP_REMOVED lines=12> */
.L_x_15825:
[----:B------:R-:W-:Y:S05]  /*185b0*/  BSYNC B0 ;  /* 0x0000000000007941 */ /* 0x000fea0003800000 */
.L_x_15611:
[----:B------:R-:W-:-:S03]  /*185c0*/  UMOV UR4, 0xffffffff ;  /* 0xffffffff00047882 */ /* 0x000fc60000000000 */
[----:B------:R-:W-:Y:S05]  /*185d0*/  BRA.DIV UR4, `(.L_x_15613) ;  /* 0x0000005e04fc7947 */ /* 0x000fea000b800000 */
[----:B-1----:R-:W1:Y:S02]  /*185e0*/  S2R R0, SR_TID.X ;  /* 0x0000000000007919 */ /* 0x002e640000002100 */
[----:B-1----:R-:W-:-:S04]  /*185f0*/  SHF.R.U32.HI R0, RZ, 0x5, R0 ;  /* 0x00000005ff007819 */ /* 0x002fc80000011600 */
[----:B------:R-:W-:-:S05]  /*18600*/  LOP3.LUT R0, R0, 0x3, RZ, 0xc0, !PT ;  /* 0x0000000300007812 */ /* 0x000fca00078ec0ff */
[----:B------:R1:W4:Y:S02]  /*18610*/  SHFL.IDX PT, R14, R0, RZ, 0x1f ;  /* 0x00001fff000e7589 */ /* 0x00032400000e0000 */
.L_x_15828:
[----:B----4-:R-:W-:-:S13]  /*18620*/  ISETP.NE.AND P0, PT, R14, RZ, PT ;  /* 0x000000ff0e00720c */ /* 0x010fda0003f05270 */
[----:B------:R-:W-:Y:S05]  /*18630*/  @P0 BRA `(.L_x_15362) ;  /* 0x0000000000880947 */ /* 0x000fea0003800000 */
[----:B------:R-:W-:-:S03]  /*18640*/  UMOV UR4, 0xffffffff ;  /* 0xffffffff00047882 */ /* 0x000fc60000000000 */
[----:B------:R-:W-:Y:S05]  /*18650*/  BRA.DIV UR4, `(.L_x_15614) ;  /* 0x0000006204107947 */ /* 0x000fea000b800000 */
[----:B------:R-:W-:-:S13]  /*18660*/  ELECT P6, URZ, PT ;  /* 0x00000000003f782f */ /* 0x000fda00038c0000 */
.L_x_15831:
[----:B------:R-:W-:Y:S05]  /*18670*/  @!P6 BRA `(.L_x_15362) ;  /* 0x000000000078e947 */ /* 0x000fea0003800000 */
[----:B-1----:R-:W4:Y:S02]  /*18680*/  LDL.LU R0, [R1+0x30] ;  /* 0x0000300001007983 */ /* 0x002f240000300800 */
[----:B----4-:R-:W-:-:S04]  /*18690*/  LOP3.LUT R0, R0, 0x2, RZ, 0xfc, !PT ;  /* 0x0000000200007812 */ /* 0x010fc800078efcff */
[----:B------:R-:W-:-:S13]  /*186a0*/  ISETP.NE.AND P0, PT, R0, 0x3, PT ;  /* 0x000000030000780c */ /* 0x000fda0003f05270 */
[----:B------:R-:W-:Y:S05]  /*186b0*/  @!P0 BRA `(.L_x_15615) ;  /* 0x0000000000048947 */ /* 0x000fea0003800000 */
[----:B------:R-:W-:Y:S01]  /*186c0*/  BPT.TRAP 0x1 ;  /* 0x000000040000795c */ /* 0x000fe20000300000 */
.L_x_15615:
[C---:B------:R-:W-:Y:S01]  /*186d0*/  IMAD R3, R26.reuse, 0x8, R5 ;  /* 0x000000081a037824 */ /* 0x040fe200078e0205 */
[----:B------:R-:W-:Y:S02]  /*186e0*/  SHF.L.U32 R2, R29, 0x1f, RZ ;  /* 0x0000001f1d027819 */ /* 0x000fe400000006ff */
[----:B------:R-:W-:Y:S02]  /*186f0*/  IADD3 R26, R26, 0x1, RZ ;  /* 0x000000011a1a7810 */ /* 0x000fe40007ffe0ff */
[----:B------:R-:W1:Y:S02]  /*18700*/  SYNCS.PHASECHK.TRANS64.TRYWAIT P1, [R3+URZ+0x16840], R2 ;  /* 0x01684002030075a7 */ /* 0x000e64000802017f */
[----:B------:R-:W-:-:S04]  /*18710*/  ISETP.NE.AND P2, PT, R26, 0x2, PT ;  /* 0x000000021a00780c */ /* 0x000fc80003f45270 */
[----:B------:R-:W-:Y:S01]  /*18720*/  SEL R0, RZ, 0x1, P2 ;  /* 0x00000001ff007807 */ /* 0x000fe20001000000 */
[----:B-1----:R-:W-:Y:S08]  /*18730*/  @!P1 BRA `(.L_x_15616) ;  /* 0x0000005c00f89947 */ /* 0x002ff00003800000 */
.L_x_15832:
[----:B------:R-:W-:Y:S02]  /*18740*/  SEL R26, R26, RZ, P2 ;  /* 0x000000ff1a1a7207 */ /* 0x000fe40001000000 */
[----:B------:R-:W-:Y:S01]  /*18750*/  LOP3.LUT R0, R29, R0, RZ, 0x3c, !PT ;  /* 0x000000001d007212 */ /* 0x000fe200078e3cff */
[----:B------:R-:W-:Y:S06]  /*18760*/  @!P0 BRA `(.L_x_15617) ;  /* 0x0000000000048947 */ /* 0x000fec0003800000 */
[----:B------:R-:W-:Y:S01]  /*18770*/  BPT.TRAP 0x1 ;  /* 0x000000040000795c */ /* 0x000fe20000300000 */
.L_x_15617:
[----:B------:R-:W-:Y:S01]  /*18780*/  IMAD R5, R26, 0x8, R5 ;  /* 0x000000081a057824 */ /* 0x000fe200078e0205 */
[----:B------:R-:W-:-:S04]  /*18790*/  SHF.L.U32 R0, R0, 0x1f, RZ ;  /* 0x0000001f00007819 */ /* 0x000fc800000006ff */
[----:B------:R-:W4:Y:S02]  /*187a0*/  SYNCS.PHASECHK.TRANS64.TRYWAIT P1, [R5+URZ+0x16840], R0 ;  /* 0x01684000050075a7 */ /* 0x000f24000802017f */
[----:B----4-:R-:W-:Y:S05]  /*187b0*/  @!P1 BRA `(.L_x_15618) ;  /* 0x0000005c00ec9947 */ /* 0x010fea0003800000 */
.L_x_15833:
[----:B------:R-:W-:Y:S05]  /*187c0*/  @!P0 BRA `(.L_x_15619) ;  /* 0x0000000000048947 */ /* 0x000fea0003800000 */
[----:B------:R-:W-:Y:S01]  /*187d0*/  BPT.TRAP 0x1 ;  /* 0x000000040000795c */ /* 0x000fe20000300000 */
.L_x_15619:
[----:B------:R-:W5:Y:S02]  /*187e0*/  SYNCS.PHASECHK.TRANS64.TRYWAIT P1, [R3+URZ+0x16860], R2 ;  /* 0x01686002030075a7 */ /* 0x000f64000802017f */
[----:B-----5:R-:W-:Y:S05]  /*187f0*/  @!P1 BRA `(.L_x_15620) ;  /* 0x0000005c00f09947 */ /* 0x020fea0003800000 */
.L_x_15834:
[----:B------:R-:W-:Y:S05]  /*18800*/  @!P0 BRA `(.L_x_15621) ;  /* 0x0000000000048947 */ /* 0x000fea0003800000 */
[----:B------:R-:W-:Y:S01]  /*18810*/  BPT.TRAP 0x1 ;  /* 0x000000040000795c */ /* 0x000fe20000300000 */
.L_x_15621:
[----:B------:R0:W0:Y:S02]  /*18820*/  SYNCS.PHASECHK.TRANS64.TRYWAIT P0, [R5+URZ+0x16860], R0 ;  /* 0x01686000050075a7 */ /* 0x000024000800017f */
[----:B0-----:R-:W-:Y:S05]  /*18830*/  @!P0 NANOSLEEP.SYNCS 0x989680 ;  /* 0x009896800000895d */ /* 0x001fea0003900000 */
[----:B------:R-:W0:Y:S02]  /*18840*/  @!P0 SYNCS.PHASECHK.TRANS64 P0, [R5+URZ+0x16860], R0 ;  /* 0x01686000050085a7 */ /* 0x000e24000800007f */
[----:B0-----:R-:W-:Y:S05]  /*18850*/  @!P0 BRA `(.L_x_15621) ;  /* 0xfffffffc00f08947 */ /* 0x001fea000383ffff */
.L_x_15362:
[----:B------:R-:W-:Y:S05]  /*18860*/  BSYNC B9 ;  /* 0x0000000000097941 */ /* 0x000fea0003800000 */
.L_x_15359:
[----:B------:R-:W-:Y:S05]  /*18870*/  EXIT ;  /* 0x000000000000794d */ /* 0x000fea0003800000 */
.L_x_15380:
[----:B0-----:R0:W1:Y:S02]  /*18880*/  SYNCS.PHASECHK.TRANS64.TRYWAIT P6, [R69+URZ+0x16890], R77 ;  /* 0x0168904d450075a7 */ /* 0x00106400080c017f */
[----:B-1----:R-:W-:Y:S05]  /*18890*/  @!P6 NANOSLEEP.SYNCS 0x989680 ;  /* 0x009896800000e95d */ /* 0x002fea0003900000 */
[----:B------:R-:W1:Y:S02]  /*188a0*/  @!P6 SYNCS.PHASECHK.TRANS64 P6, [R69+URZ+0x16890], R77 ;  /* 0x0168904d4500e5a7 */ /* 0x000e6400080c007f */
[----:B-1----:R-:W-:Y:S05]  /*188b0*/  @!P6 BRA `(.L_x_15380) ;  /* 0xfffffffc00f0e947 */ /* 0x002fea000383ffff */
[----:B------:R-:W-:Y:S05]  /*188c0*/  BRA `(.L_x_15622) ;  /* 0xfffffea000887947 */ /* 0x000fea000383ffff */
.L_x_15381:
        /* <DEDUP_REMOVED lines=8> */
.L_x_15624:
[----:B------:R-:W-:Y:S05]  /*18950*/  BSYNC B1 ;  /* 0x0000000000017941 */ /* 0x000fea0003800000 */
.L_x_15623:
        /* <DEDUP_REMOVED lines=8> */
.L_x_15625:
[----:B------:R-:W-:Y:S05]  /*189e0*/  BRA `(.L_x_15626) ;  /* 0xfffffea000547947 */ /* 0x000fea000383ffff */
.L_x_15390:
[----:B------:R-:W-:Y:S01]  /*189f0*/  BSSY B1, `(.L_x_15627) ;  /* 0x0000008000017945 */ /* 0x000fe20003800000 */
[----:B--2-4-:R-:W-:Y:S01]  /*18a00*/  IMAD.MOV.U32 R13, RZ, RZ, R86 ;  /* 0x000000ffff0d7224 */ /* 0x014fe200078e0056 */
[----:B------:R-:W-:Y:S01]  /*18a10*/  MOV R12, 0x1 ;  /* 0x00000001000c7802 */ /* 0x000fe20000000f00 */
[----:B------:R-:W-:Y:S02]  /*18a20*/  IMAD.MOV.U32 R11, RZ, RZ, 0x1c1f ;  /* 0x00001c1fff0b7424 */ /* 0x000fe400078e00ff */
[----:B------:R-:W-:-:S07]  /*18a30*/  IMAD.MOV.U32 R15, RZ, RZ, -0x1 ;  /* 0xffffffffff0f7424 */ /* 0x000fce00078e00ff */
[----:B01-3--:R-:W-:Y:S05]  /*18a40*/  WARPSYNC.COLLECTIVE R15, `(.L_x_15628) ;  /* 0x000000000f087348 */ /* 0x00bfea0003c00000 */
[----:B---3--:R2:W3:Y:S02]  /*18a50*/  SHFL.IDX P6, R14, R13, R12, R11 ;  /* 0x0000000c0d0e7389 */ /* 0x0084e400000c000b */
[----:B0123--:R-:W-:Y:S01]  /*18a60*/  ENDCOLLECTIVE ;  /* 0x000000000000791b */ /* 0x00ffe20003800000 */
.L_x_15628:
[----:B------:R-:W-:Y:S05]  /*18a70*/  BSYNC B1 ;  /* 0x0000000000017941 */ /* 0x000fea0003800000 */
.L_x_15627:
        /* <DEDUP_REMOVED lines=8> */
.L_x_15629:
[----:B------:R-:W-:Y:S05]  /*18b00*/  BRA `(.L_x_15630) ;  /* 0xfffffea400c47947 */ /* 0x000fea000383ffff */
.L_x_15402:
[----:B-1----:R1:W2:Y:S02]  /*18b10*/  SYNCS.PHASECHK.TRANS64.TRYWAIT P4, [R69+URZ+0x16890], R77 ;  /* 0x0168904d450075a7 */ /* 0x0022a4000808017f */
[----:B--2---:R-:W-:Y:S05]  /*18b20*/  @!P4 NANOSLEEP.SYNCS 0x989680 ;  /* 0x009896800000c95d */ /* 0x004fea0003900000 */
[----:B------:R-:W2:Y:S02]  /*18b30*/  @!P4 SYNCS.PHASECHK.TRANS64 P4, [R69+URZ+0x16890], R77 ;  /* 0x0168904d4500c5a7 */ /* 0x000ea4000808007f */
[----:B--2---:R-:W-:Y:S05]  /*18b40*/  @!P4 BRA `(.L_x_15402) ;  /* 0xfffffffc00f0c947 */ /* 0x004fea000383ffff */
[----:B------:R-:W-:Y:S05]  /*18b50*/  BRA `(.L_x_15631) ;  /* 0xfffffeb000b87947 */ /* 0x000fea000383ffff */
.L_x_15403:
[----:B------:R-:W-:Y:S01]  /*18b60*/  BSSY B1, `(.L_x_15632) ;  /* 0x0000008000017945 */ /* 0x000fe20003800000 */
[----:B0-----:R-:W-:Y:S02]  /*18b70*/  IMAD.MOV.U32 R13, RZ, RZ, R86 ;  /* 0x000000ffff0d7224 */ /* 0x001fe400078e0056 */
[----:B------:R-:W-:Y:S02]  /*18b80*/  IMAD.MOV.U32 R12, RZ, RZ, RZ ;  /* 0x000000ffff0c7224 */ /* 0x000fe400078e00ff */
[----:B------:R-:W-:Y:S02]  /*18b90*/  IMAD.MOV.U32 R11, RZ, RZ, 0x1c1f ;  /* 0x00001c1fff0b7424 */ /* 0x000fe400078e00ff */
[----:B------:R-:W-:-:S07]  /*18ba0*/  IMAD.MOV.U32 R15, RZ, RZ, -0x1 ;  /* 0xffffffffff0f7424 */ /* 0x000fce00078e00ff */
[----:B-1----:R-:W-:Y:S05]  /*18bb0*/  WARPSYNC.COLLECTIVE R15, `(.L_x_15633) ;  /* 0x000000000f087348 */ /* 0x002fea0003c00000 */
[----:B------:R0:W2:Y:S02]  /*18bc0*/  SHFL.IDX P6, R14, R13, R12, R11 ;  /* 0x0000000c0d0e7389 */ /* 0x0000a400000c000b */
[----:B012---:R-:W-:Y:S01]  /*18bd0*/  ENDCOLLECTIVE ;  /* 0x000000000000791b */ /* 0x007fe20003800000 */
.L_x_15633:
[----:B------:R-:W-:Y:S05]  /*18be0*/  BSYNC B1 ;  /* 0x0000000000017941 */ /* 0x000fea0003800000 */
.L_x_15632:
        /* <DEDUP_REMOVED lines=8> */
.L_x_15634:
[----:B------:R-:W-:Y:S01]  /*18c70*/  IMAD.MOV.U32 R80, RZ, RZ, R14 ;  /* 0x000000ffff507224 */ /* 0x000fe200078e000e */
[----:B------:R-:W-:Y:S06]  /*18c80*/  BRA `(.L_x_15635) ;  /* 0xfffffeb000847947 */ /* 0x000fec000383ffff */
.L_x_15408:
        /* <DEDUP_REMOVED lines=8> */
.L_x_15637:
[----:B------:R-:W-:Y:S05]  /*18d10*/  BSYNC B1 ;  /* 0x0000000000017941 */ /* 0x000fea0003800000 */
.L_x_15636:
        /* <DEDUP_REMOVED lines=8> */
.L_x_15638:
[----:B------:R-:W-:Y:S01]  /*18da0*/  IMAD.MOV.U32 R38, RZ, RZ, R14 ;  /* 0x000000ffff267224 */ /* 0x000fe200078e000e */
[----:B------:R-:W-:Y:S06]  /*18db0*/  BRA `(.L_x_15639) ;  /* 0xfffffeb800187947 */ /* 0x000fec000383ffff */
.L_x_15413:
[----:B0-----:R0:W1:Y:S02]  /*18dc0*/  SYNCS.PHASECHK.TRANS64.TRYWAIT P3, [R69+URZ+0x16890], R77 ;  /* 0x0168904d450075a7 */ /* 0x001064000806017f */
[----:B-1----:R-:W-:Y:S05]  /*18dd0*/  @!P3 NANOSLEEP.SYNCS 0x989680 ;  /* 0x009896800000b95d */ /* 0x002fea0003900000 */
[----:B------:R-:W1:Y:S02]  /*18de0*/  @!P3 SYNCS.PHASECHK.TRANS64 P3, [R69+URZ+0x16890], R77 ;  /* 0x0168904d4500b5a7 */ /* 0x000e64000806007f */
[----:B-1----:R-:W-:Y:S05]  /*18df0*/  @!P3 BRA `(.L_x_15413) ;  /* 0xfffffffc00f0b947 */ /* 0x002fea000383ffff */
[----:B------:R-:W-:Y:S05]  /*18e00*/  BRA `(.L_x_15640) ;  /* 0xfffffec000207947 */ /* 0x000fea000383ffff */
.L_x_15414:
        /* <DEDUP_REMOVED lines=8> */
.L_x_15642:
[----:B------:R-:W-:Y:S05]  /*18e90*/  BSYNC B1 ;  /* 0x0000000000017941 */ /* 0x000fea0003800000 */
.L_x_15641:
        /* <DEDUP_REMOVED lines=8> */
.L_x_15643:
[----:B------:R-:W-:Y:S01]  /*18f20*/  IMAD.MOV.U32 R37, RZ, RZ, R14 ;  /* 0x000000ffff257224 */ /* 0x000fe200078e000e */
[----:B------:R-:W-:Y:S06]  /*18f30*/  BRA `(.L_x_15644) ;  /* 0xfffffec000447947 */ /* 0x000fec000383ffff */
.L_x_15417:
        /* <DEDUP_REMOVED lines=8> */
.L_x_15646:
[----:B------:R-:W-:Y:S05]  /*18fc0*/  BSYNC B1 ;  /* 0x0000000000017941 */ /* 0x000fea0003800000 */
.L_x_15645:
        /* <DEDUP_REMOVED lines=8> */
.L_x_15647:
[----:B------:R-:W-:Y:S01]  /*19050*/  IMAD.MOV.U32 R37, RZ, RZ, R14 ;  /* 0x000000ffff257224 */ /* 0x000fe200078e000e */
[----:B------:R-:W-:Y:S06]  /*19060*/  BRA `(.L_x_15648) ;  /* 0xfffffec000407947 */ /* 0x000fec000383ffff */
.L_x_15421:
[----:B0-----:R0:W3:Y:S02]  /*19070*/  SYNCS.PHASECHK.TRANS64.TRYWAIT P4, [R69+URZ+0x168b0], R77 ;  /* 0x0168b04d450075a7 */ /* 0x0010e4000808017f */
[----:B---3--:R-:W-:Y:S05]  /*19080*/  @!P4 NANOSLEEP.SYNCS 0x989680 ;  /* 0x009896800000c95d */ /* 0x008fea0003900000 */
[----:B------:R-:W3:Y:S02]  /*19090*/  @!P4 SYNCS.PHASECHK.TRANS64 P4, [R69+URZ+0x168b0], R77 ;  /* 0x0168b04d4500c5a7 */ /* 0x000ee4000808007f */
[----:B---3--:R-:W-:Y:S05]  /*190a0*/  @!P4 BRA `(.L_x_15421) ;  /* 0xfffffffc00f0c947 */ /* 0x008fea000383ffff */
[----:B------:R-:W-:Y:S05]  /*190b0*/  BRA `(.L_x_15649) ;  /* 0xfffffec000b87947 */ /* 0x000fea000383ffff */
.L_x_15429:
[----:B------:R-:W0:Y:S01]  /*190c0*/  S2R R0, SR_TID.X ;  /* 0x0000000000007919 */ /* 0x000e220000002100 */
[----:B------:R-:W-:Y:S01]  /*190d0*/  BSSY B0, `(.L_x_15650) ;  /* 0x000000c000007945 */ /* 0x000fe20003800000 */
[----:B------:R-:W-:Y:S02]  /*190e0*/  IMAD.MOV.U32 R12, RZ, RZ, RZ ;  /* 0x000000ffff0c7224 */ /* 0x000fe400078e00ff */
[----:B------:R-:W-:Y:S02]  /*190f0*/  IMAD.MOV.U32 R11, RZ, RZ, 0x1f ;  /* 0x0000001fff0b7424 */ /* 0x000fe400078e00ff */
[----:B------:R-:W-:Y:S01]  /*19100*/  IMAD.MOV.U32 R15, RZ, RZ, -0x1 ;  /* 0xffffffffff0f7424 */ /* 0x000fe200078e00ff */
[----:B0-----:R-:W-:-:S04]  /*19110*/  IADD3 R4, R0, -0x80, RZ ;  /* 0xffffff8000047810 */ /* 0x001fc80007ffe0ff */
[----:B------:R-:W-:-:S04]  /*19120*/  SHF.R.S32.HI R0, RZ, 0x1f, R4 ;  /* 0x0000001fff007819 */ /* 0x000fc80000011404 */
[----:B------:R-:W-:-:S04]  /*19130*/  LEA.HI R0, R0, R4, RZ, 0x7 ;  /* 0x0000000400007211 */ /* 0x000fc800078f38ff */
[----:B------:R-:W-:-:S05]  /*19140*/  SHF.R.S32.HI R0, RZ, 0x7, R0 ;  /* 0x00000007ff007819 */ /* 0x000fca0000011400 */
[----:B------:R-:W-:-:S07]  /*19150*/  IMAD.MOV.U32 R13, RZ, RZ, R0 ;  /* 0x000000ffff0d7224 */ /* 0x000fce00078e0000 */
[----:B----45:R-:W-:Y:S05]  /*19160*/  WARPSYNC.COLLECTIVE R15, `(.L_x_15651) ;  /* 0x000000000f087348 */ /* 0x030fea0003c00000 */
[----:B------:R0:W1:Y:S02]  /*19170*/  SHFL.IDX P6, R14, R13, R12, R11 ;  /* 0x0000000c0d0e7389 */ /* 0x00006400000c000b */
[----:B01--45:R-:W-:Y:S01]  /*19180*/  ENDCOLLECTIVE ;  /* 0x000000000000791b */ /* 0x033fe20003800000 */
.L_x_15651:
[----:B------:R-:W-:Y:S05]  /*19190*/  BSYNC B0 ;  /* 0x0000000000007941 */ /* 0x000fea0003800000 */
.L_x_15650:
[----:B------:R0:W-:Y:S01]  /*191a0*/  STL [R1+0x1c], R14 ;  /* 0x00001c0e01007387 */ /* 0x0001e20000100800 */
[----:B------:R-:W-:Y:S05]  /*191b0*/  BRA `(.L_x_15652) ;  /* 0xfffffec8006c7947 */ /* 0x000fea000383ffff */
.L_x_15441:
[----:B------:R-:W-:Y:S01]  /*191c0*/  BSSY B1, `(.L_x_15653) ;  /* 0x0000008000017945 */ /* 0x000fe20003800000 */
[----:B------:R-:W-:Y:S01]  /*191d0*/  IMAD.MOV.U32 R13, RZ, RZ, R6 ;  /* 0x000000ffff0d7224 */ /* 0x000fe200078e0006 */
[----:B------:R-:W-:Y:S01]  /*191e0*/  MOV R12, RZ ;  /* 0x000000ff000c7202 */ /* 0x000fe20000000f00 */
[----:B------:R-:W-:Y:S02]  /*191f0*/  IMAD.MOV.U32 R11, RZ, RZ, 0x1c1f ;  /* 0x00001c1fff0b7424 */ /* 0x000fe400078e00ff */
[----:B------:R-:W-:-:S07]  /*19200*/  IMAD.MOV.U32 R15, RZ, RZ, -0x1 ;  /* 0xffffffffff0f7424 */ /* 0x000fce00078e00ff */
[----:B0---4-:R-:W-:Y:S05]  /*19210*/  WARPSYNC.COLLECTIVE R15, `(.L_x_15654) ;  /* 0x000000000f087348 */ /* 0x011fea0003c00000 */
[----:B0-----:R0:W1:Y:S02]  /*19220*/  SHFL.IDX P6, R14, R13, R12, R11 ;  /* 0x0000000c0d0e7389 */ /* 0x00106400000c000b */
[----:B01--4-:R-:W-:Y:S01]  /*19230*/  ENDCOLLECTIVE ;  /* 0x000000000000791b */ /* 0x013fe20003800000 */
.L_x_15654:
[----:B------:R-:W-:Y:S05]  /*19240*/  BSYNC B1 ;  /* 0x0000000000017941 */ /* 0x000fea0003800000 */
.L_x_15653:
        /* <DEDUP_REMOVED lines=8> */
.L_x_15655:
[----:B------:R-:W-:Y:S02]  /*192d0*/  IMAD.MOV.U32 R13, RZ, RZ, R8 ;  /* 0x000000ffff0d7224 */ /* 0x000fe400078e0008 */
[----:B------:R-:W-:-:S07]  /*192e0*/  IMAD.MOV.U32 R0, RZ, RZ, R14 ;  /* 0x000000ffff007224 */ /* 0x000fce00078e000e */
[----:B------:R-:W-:Y:S05]  /*192f0*/  WARPSYNC.COLLECTIVE R15, `(.L_x_15656) ;  /* 0x000000000f087348 */ /* 0x000fea0003c00000 */
[----:B------:R0:W1:Y:S02]  /*19300*/  SHFL.IDX P6, R14, R13, R12, R11 ;  /* 0x0000000c0d0e7389 */ /* 0x00006400000c000b */
[----:B01----:R-:W-:Y:S01]  /*19310*/  ENDCOLLECTIVE ;  /* 0x000000000000791b */ /* 0x003fe20003800000 */
.L_x_15656:
[----:B------:R-:W-:Y:S02]  /*19320*/  IMAD.MOV.U32 R13, RZ, RZ, R7 ;  /* 0x000000ffff0d7224 */ /* 0x000fe400078e0007 */
[----:B------:R-:W-:-:S07]  /*19330*/  IMAD.MOV.U32 R5, RZ, RZ, R14 ;  /* 0x000000ffff057224 */ /* 0x000fce00078e000e */
[----:B------:R-:W-:Y:S05]  /*19340*/  WARPSYNC.COLLECTIVE R15, `(.L_x_15657) ;  /* 0x000000000f087348 */ /* 0x000fea0003c00000 */
[----:B------:R0:W1:Y:S02]  /*19350*/  SHFL.IDX P6, R14, R13, R12, R11 ;  /* 0x0000000c0d0e7389 */ /* 0x00006400000c000b */
[----:B01----:R-:W-:Y:S01]  /*19360*/  ENDCOLLECTIVE ;  /* 0x000000000000791b */ /* 0x003fe20003800000 */
.L_x_15657:
[----:B------:R-:W-:Y:S05]  /*19370*/  BRA `(.L_x_15658) ;  /* 0xfffffecc00f07947 */ /* 0x000fea000383ffff */
.L_x_15444:
[----:B------:R-:W-:Y:S01]  /*19380*/  BSSY B1, `(.L_x_15659) ;  /* 0x0000008000017945 */ /* 0x000fe20003800000 */
[----:B------:R-:W-:Y:S01]  /*19390*/  MOV R13, R6 ;  /* 0x00000006000d7202 */ /* 0x000fe20000000f00 */
[----:B------:R-:W-:Y:S02]  /*193a0*/  IMAD.MOV.U32 R12, RZ, RZ, 0x1 ;  /* 0x00000001ff0c7424 */ /* 0x000fe400078e00ff */
[----:B------:R-:W-:Y:S02]  /*193b0*/  IMAD.MOV.U32 R11, RZ, RZ, 0x1c1f ;  /* 0x00001c1fff0b7424 */ /* 0x000fe400078e00ff */
[----:B------:R-:W-:-:S07]  /*193c0*/  IMAD.MOV.U32 R15, RZ, RZ, -0x1 ;  /* 0xffffffffff0f7424 */ /* 0x000fce00078e00ff */
[----:B0---4-:R-:W-:Y:S05]  /*193d0*/  WARPSYNC.COLLECTIVE R15, `(.L_x_15660) ;  /* 0x000000000f087348 */ /* 0x011fea0003c00000 */
[----:B0-----:R0:W1:Y:S02]  /*193e0*/  SHFL.IDX P6, R14, R13, R12, R11 ;  /* 0x0000000c0d0e7389 */ /* 0x00106400000c000b */
[----:B01--4-:R-:W-:Y:S01]  /*193f0*/  ENDCOLLECTIVE ;  /* 0x000000000000791b */ /* 0x013fe20003800000 */
.L_x_15660:
[----:B------:R-:W-:Y:S05]  /*19400*/  BSYNC B1 ;  /* 0x0000000000017941 */ /* 0x000fea0003800000 */
.L_x_15659:
        /* <DEDUP_REMOVED lines=8> */
.L_x_15661:
[----:B------:R-:W-:Y:S02]  /*19490*/  IMAD.MOV.U32 R13, RZ, RZ, R8 ;  /* 0x000000ffff0d7224 */ /* 0x000fe400078e0008 */
[----:B------:R-:W-:-:S07]  /*194a0*/  IMAD.MOV.U32 R0, RZ, RZ, R14 ;  /* 0x000000ffff007224 */ /* 0x000fce00078e000e */
[----:B------:R-:W-:Y:S05]  /*194b0*/  WARPSYNC.COLLECTIVE R15, `(.L_x_15662) ;  /* 0x000000000f087348 */ /* 0x000fea0003c00000 */
[----:B------:R0:W1:Y:S02]  /*194c0*/  SHFL.IDX P6, R14, R13, R12, R11 ;  /* 0x0000000c0d0e7389 */ /* 0x00006400000c000b */
[----:B01----:R-:W-:Y:S01]  /*194d0*/  ENDCOLLECTIVE ;  /* 0x000000000000791b */ /* 0x003fe20003800000 */
.L_x_15662:
[----:B------:R-:W-:Y:S01]  /*194e0*/  MOV R13, R7 ;  /* 0x00000007000d7202 */ /* 0x000fe20000000f00 */
[----:B------:R-:W-:-:S07]  /*194f0*/  IMAD.MOV.U32 R5, RZ, RZ, R14 ;  /* 0x000000ffff057224 */ /* 0x000fce00078e000e */
[----:B------:R-:W-:Y:S05]  /*19500*/  WARPSYNC.COLLECTIVE R15, `(.L_x_15663) ;  /* 0x000000000f087348 */ /* 0x000fea0003c00000 */
[----:B------:R0:W1:Y:S02]  /*19510*/  SHFL.IDX P6, R14, R13, R12, R11 ;  /* 0x0000000c0d0e7389 */ /* 0x00006400000c000b */
[----:B01----:R-:W-:Y:S01]  /*19520*/  ENDCOLLECTIVE ;  /* 0x000000000000791b */ /* 0x003fe20003800000 */
.L_x_15663:
[----:B------:R-:W-:Y:S05]  /*19530*/  BRA `(.L_x_15664) ;  /* 0xfffffed0005c7947 */ /* 0x000fea000383ffff */
.L_x_15448:
[----:B0-----:R0:W1:Y:S02]  /*19540*/  SYNCS.PHASECHK.TRANS64.TRYWAIT P0, [R2+URZ+0x16800], R37 ;  /* 0x01680025020075a7 */ /* 0x001064000800017f */
[----:B-1----:R-:W-:Y:S05]  /*19550*/  @!P0 NANOSLEEP.SYNCS 0x989680 ;  /* 0x009896800000895d */ /* 0x002fea0003900000 */
[----:B------:R-:W1:Y:S02]  /*19560*/  @!P0 SYNCS.PHASECHK.TRANS64 P0, [R2+URZ+0x16800], R37 ;  /* 0x01680025020085a7 */ /* 0x000e64000800007f */
[----:B-1----:R-:W-:Y:S05]  /*19570*/  @!P0 BRA `(.L_x_15448) ;  /* 0xfffffffc00f08947 */ /* 0x002fea000383ffff */
[----:B------:R-:W-:Y:S05]  /*19580*/  BRA `(.L_x_15665) ;  /* 0xfffffed4006c7947 */ /* 0x000fea000383ffff */
.L_x_15456:
[----:B------:R-:W1:Y:S01]  /*19590*/  LDC R43, c[0x0][0x3f4] ;  /* 0x0000fd00ff2b7b82 */ /* 0x000e620000000800 */
[----:B------:R-:W-:Y:S01]  /*195a0*/  BSSY B1, `(.L_x_15666) ;  /* 0x0000008000017945 */ /* 0x000fe20003800000 */
[----:B------:R-:W-:Y:S02]  /*195b0*/  IMAD.MOV.U32 R13, RZ, RZ, R26 ;  /* 0x000000ffff0d7224 */ /* 0x000fe400078e001a */
[----:B------:R-:W-:Y:S02]  /*195c0*/  IMAD.MOV.U32 R12, RZ, RZ, RZ ;  /* 0x000000ffff0c7224 */ /* 0x000fe400078e00ff */
[----:B------:R-:W-:Y:S02]  /*195d0*/  IMAD.MOV.U32 R11, RZ, RZ, 0x1c1f ;  /* 0x00001c1fff0b7424 */ /* 0x000fe400078e00ff */
[----:B------:R-:W-:-:S07]  /*195e0*/  IMAD.MOV.U32 R15, RZ, RZ, -0x1 ;  /* 0xffffffffff0f7424 */ /* 0x000fce00078e00ff */
[----:B01--4-:R-:W-:Y:S05]  /*195f0*/  WARPSYNC.COLLECTIVE R15, `(.L_x_15667) ;  /* 0x000000000f087348 */ /* 0x013fea0003c00000 */
[----:B0-----:R0:W2:Y:S02]  /*19600*/  SHFL.IDX P6, R14, R13, R12, R11 ;  /* 0x0000000c0d0e7389 */ /* 0x0010a400000c000b */
[----:B012-4-:R-:W-:Y:S01]  /*19610*/  ENDCOLLECTIVE ;  /* 0x000000000000791b */ /* 0x017fe20003800000 */
.L_x_15667:
[----:B------:R-:W-:Y:S05]  /*19620*/  BSYNC B1 ;  /* 0x0000000000017941 */ /* 0x000fea0003800000 */
.L_x_15666:
[----:B------:R0:W5:Y:S01]  /*19630*/  LDL R10, [R1+0x18] ;  /* 0x00001800010a7983 */ /* 0x0001620000100800 */
[----:B------:R-:W-:Y:S01]  /*19640*/  MOV R13, R25 ;  /* 0x00000019000d7202 */ /* 0x000fe20000000f00 */
[----:B------:R-:W-:Y:S01]  /*19650*/  IMAD.MOV.U32 R12, RZ, RZ, RZ ;  /* 0x000000ffff0c7224 */ /* 0x000fe200078e00ff */
[----:B------:R-:W-:Y:S01]  /*19660*/  ISETP.GE.AND P0, PT, R16, R43, PT ;  /* 0x0000002b1000720c */ /* 0x000fe20003f06270 */
[----:B------:R-:W-:Y:S02]  /*19670*/  IMAD.MOV.U32 R11, RZ, RZ, 0x1c1f ;  /* 0x00001c1fff0b7424 */ /* 0x000fe400078e00ff */
[----:B------:R-:W-:Y:S02]  /*19680*/  IMAD.MOV.U32 R15, RZ, RZ, -0x1 ;  /* 0xffffffffff0f7424 */ /* 0x000fe400078e00ff */
[----:B0-----:R-:W-:-:S08]  /*19690*/  IMAD.MOV.U32 R0, RZ, RZ, R14 ;  /* 0x000000ffff007224 */ /* 0x001fd000078e000e */
[----:B-----5:R-:W-:Y:S05]  /*196a0*/  WARPSYNC.COLLECTIVE R15, `(.L_x_15668) ;  /* 0x000000000f087348 */ /* 0x020fea0003c00000 */
[----:B------:R0:W1:Y:S02]  /*196b0*/  SHFL.IDX P6, R14, R13, R12, R11 ;  /* 0x0000000c0d0e7389 */ /* 0x00006400000c000b */
[----:B01---5:R-:W-:Y:S01]  /*196c0*/  ENDCOLLECTIVE ;  /* 0x000000000000791b */ /* 0x023fe20003800000 */
.L_x_15668:
[----:B------:R-:W-:Y:S02]  /*196d0*/  IMAD.MOV.U32 R13, RZ, RZ, R24 ;  /* 0x000000ffff0d7224 */ /* 0x000fe400078e0018 */
[----:B------:R-:W-:-:S07]  /*196e0*/  IMAD.MOV.U32 R3, RZ, RZ, R14 ;  /* 0x000000ffff037224 */ /* 0x000fce00078e000e */
[----:B------:R-:W-:Y:S05]  /*196f0*/  WARPSYNC.COLLECTIVE R15, `(.L_x_15669) ;  /* 0x000000000f087348 */ /* 0x000fea0003c00000 */
[----:B------:R0:W1:Y:S02]  /*19700*/  SHFL.IDX P6, R14, R13, R12, R11 ;  /* 0x0000000c0d0e7389 */ /* 0x00006400000c000b */
[----:B01----:R-:W-:Y:S01]  /*19710*/  ENDCOLLECTIVE ;  /* 0x000000000000791b */ /* 0x003fe20003800000 */
.L_x_15669:
[----:B------:R-:W-:Y:S01]  /*19720*/  IMAD.MOV.U32 R13, RZ, RZ, R27 ;  /* 0x000000ffff0d7224 */ /* 0x000fe200078e001b */
[----:B------:R-:W-:-:S07]  /*19730*/  MOV R4, R14 ;  /* 0x0000000e00047202 */ /* 0x000fce0000000f00 */
[----:B------:R-:W-:Y:S05]  /*19740*/  WARPSYNC.COLLECTIVE R15, `(.L_x_15670) ;  /* 0x000000000f087348 */ /* 0x000fea0003c00000 */
[----:B------:R0:W1:Y:S02]  /*19750*/  SHFL.IDX P6, R14, R13, R12, R11 ;  /* 0x0000000c0d0e7389 */ /* 0x00006400000c000b */
[----:B01----:R-:W-:Y:S01]  /*19760*/  ENDCOLLECTIVE ;  /* 0x000000000000791b */ /* 0x003fe20003800000 */
.L_x_15670:
[----:B------:R-:W-:-:S05]  /*19770*/  IMAD R32, R10, R32, RZ ;  /* 0x000000200a207224 */ /* 0x000fca00078e02ff */
[----:B------:R-:W-:-:S13]  /*19780*/  ISETP.GE.OR P1, PT, R39, R32, P0 ;  /* 0x000000202700720c */ /* 0x000fda0000726670 */
[C---:B------:R-:W-:Y:S01]  /*19790*/  @!P1 IMAD.SHL.U32 R5, R16.reuse, 0x2, RZ ;  /* 0x0000000210059824 */ /* 0x040fe200078e00ff */
[----:B------:R-:W-:-:S04]  /*197a0*/  @!P1 SHF.L.U64.HI R21, R16, 0x1, R17 ;  /* 0x0000000110159819 */ /* 0x000fc80000010211 */
[----:B------:R-:W-:-:S05]  /*197b0*/  @!P1 IADD3 R6, P2, R3, R5, RZ ;  /* 0x0000000503069210 */ /* 0x000fca0007f5e0ff */
[----:B------:R-:W-:-:S05]  /*197c0*/  @!P1 IMAD.X R7, R0, 0x1, R21, P2 ;  /* 0x0000000100079824 */ /* 0x000fca00010e0615 */
[----:B------:R-:W2:Y:S01]  /*197d0*/  @!P1 LD.E.128 R8, desc[UR40][R6.64] ;  /* 0x0000002806089980 */ /* 0x000ea2000c101d00 */
[----:B------:R-:W-:-:S05]  /*197e0*/  @!P1 IADD3 R14, P2, R14, R5, RZ ;  /* 0x000000050e0e9210 */ /* 0x000fca0007f5e0ff */
[----:B------:R-:W-:-:S04]  /*197f0*/  @!P1 IMAD.X R3, R4, 0x1, R21, P2 ;  /* 0x0000000104039824 */ /* 0x000fc800010e0615 */
[----:B------:R-:W-:-:S05]  /*19800*/  @!P1 IMAD.MOV.U32 R15, RZ, RZ, R3 ;  /* 0x000000ffff0f9224 */ /* 0x000fca00078e0003 */
[----:B------:R0:W5:Y:S01]  /*19810*/  @!P1 LD.E.128 R4, desc[UR40][R14.64] ;  /* 0x000000280e049980 */ /* 0x000162000c101d00 */
[----:B------:R-:W-:Y:S02]  /*19820*/  CS2R R36, SRZ ;  /* 0x0000000000247805 */ /* 0x000fe4000001ff00 */
[----:B------:R-:W-:Y:S01]  /*19830*/  MOV R13, R26 ;  /* 0x0000001a000d7202 */ /* 0x000fe20000000f00 */
[----:B------:R-:W-:Y:S01]  /*19840*/  IMAD.MOV.U32 R12, RZ, RZ, 0x1 ;  /* 0x00000001ff0c7424 */ /* 0x000fe200078e00ff */
[----:B------:R-:W-:Y:S02]  /*19850*/  CS2R R34, SRZ ;  /* 0x0000000000227805 */ /* 0x000fe4000001ff00 */
[----:B------:R-:W-:Y:S02]  /*19860*/  CS2R R28, SRZ ;  /* 0x00000000001c7805 */ /* 0x000fe4000001ff00 */
[----:B------:R-:W-:Y:S01]  /*19870*/  CS2R R20, SRZ ;  /* 0x0000000000147805 */ /* 0x000fe2000001ff00 */
[----:B0-----:R-:W-:-:S02]  /*19880*/  IMAD.MOV.U32 R15, RZ, RZ, -0x1 ;  /* 0xffffffffff0f7424 */ /* 0x001fc400078e00ff */
[----:B--2---:R-:W-:Y:S01]  /*19890*/  @!P1 IMAD.MOV.U32 R37, RZ, RZ, R11 ;  /* 0x000000ffff259224 */ /* 0x004fe200078e000b */
[----:B------:R-:W-:Y:S01]  /*198a0*/  @!P1 MOV R34, R8 ;  /* 0x0000000800229202 */ /* 0x000fe20000000f00 */
[----:B------:R-:W-:Y:S02]  /*198b0*/  IMAD.MOV.U32 R11, RZ, RZ, 0x1c1f ;  /* 0x00001c1fff0b7424 */ /* 0x000fe400078e00ff */
[----:B------:R-:W-:Y:S02]  /*198c0*/  @!P1 IMAD.MOV.U32 R35, RZ, RZ, R9 ;  /* 0x000000ffff239224 */ /* 0x000fe400078e0009 */
[----:B------:R-:W-:-:S07]  /*198d0*/  IMAD.MOV.U32 R0, RZ, RZ, R34 ;  /* 0x000000ffff007224 */ /* 0x000fce00078e0022 */
[----:B-----5:R-:W-:Y:S05]  /*198e0*/  WARPSYNC.COLLECTIVE R15, `(.L_x_15671) ;  /* 0x000000000f087348 */ /* 0x020fea0003c00000 */
[----:B------:R0:W1:Y:S02]  /*198f0*/  SHFL.IDX P6, R14, R13, R12, R11 ;  /* 0x0000000c0d0e7389 */ /* 0x00006400000c000b */
[----:B01---5:R-:W-:Y:S01]  /*19900*/  ENDCOLLECTIVE ;  /* 0x000000000000791b */ /* 0x023fe20003800000 */
.L_x_15671:
[----:B------:R-:W-:Y:S02]  /*19910*/  IMAD.MOV.U32 R3, RZ, RZ, R35 ;  /* 0x000000ffff037224 */ /* 0x000fe400078e0023 */
[----:B------:R-:W-:Y:S01]  /*19920*/  @!P1 IMAD.MOV.U32 R36, RZ, RZ, R10 ;  /* 0x000000ffff249224 */ /* 0x000fe200078e000a */
[----:B------:R-:W-:Y:S01]  /*19930*/  PRMT R42, R0, 0x7610, R42 ;  /* 0x00007610002a7816 */ /* 0x000fe2000000002a */
[----:B------:R-:W-:Y:S01]  /*19940*/  IMAD.MOV.U32 R9, RZ, RZ, R37 ;  /* 0x000000ffff097224 */ /* 0x000fe200078e0025 */
[----:B------:R-:W-:Y:S01]  /*19950*/  PRMT R45, R45, 0x5410, R3 ;  /* 0x000054102d2d7816 */ /* 0x000fe20000000003 */
[----:B------:R-:W-:Y:S01]  /*19960*/  IMAD.MOV.U32 R8, RZ, RZ, R36 ;  /* 0x000000ffff087224 */ /* 0x000fe200078e0024 */
[----:B------:R-:W-:Y:S01]  /*19970*/  @!P1 MOV R28, R4 ;  /* 0x00000004001c9202 */ /* 0x000fe20000000f00 */
[----:B------:R-:W-:Y:S02]  /*19980*/  @!P1 IMAD.MOV.U32 R29, RZ, RZ, R5 ;  /* 0x000000ffff1d9224 */ /* 0x000fe400078e0005 */
[----:B------:R-:W-:Y:S01]  /*19990*/  @!P1 IMAD.MOV.U32 R20, RZ, RZ, R6 ;  /* 0x000000ffff149224 */ /* 0x000fe200078e0006 */
[----:B------:R-:W-:Y:S01]  /*199a0*/  PRMT R31, R8, 0x5410, R9 ;  /* 0x00005410081f7816 */ /* 0x000fe20000000009 */
[----:B------:R-:W-:-:S02]  /*199b0*/  @!P1 IMAD.MOV.U32 R21, RZ, RZ, R7 ;  /* 0x000000ffff159224 */ /* 0x000fc400078e0007 */
[----:B------:R-:W-:Y:S01]  /*199c0*/  IMAD.MOV.U32 R13, RZ, RZ, R25 ;  /* 0x000000ffff0d7224 */ /* 0x000fe200078e0019 */
[----:B------:R-:W-:Y:S01]  /*199d0*/  MOV R6, R20 ;  /* 0x0000001400067202 */ /* 0x000fe20000000f00 */
[----:B------:R-:W-:Y:S02]  /*199e0*/  IMAD.MOV.U32 R4, RZ, RZ, R28 ;  /* 0x000000ffff047224 */ /* 0x000fe400078e001c */
[----:B------:R-:W-:Y:S02]  /*199f0*/  IMAD.MOV.U32 R5, RZ, RZ, R29 ;  /* 0x000000ffff057224 */ /* 0x000fe400078e001d */
[----:B------:R-:W-:Y:S01]  /*19a00*/  IMAD.MOV.U32 R7, RZ, RZ, R21 ;  /* 0x000000ffff077224 */ /* 0x000fe200078e0015 */
[----:B------:R-:W-:Y:S01]  /*19a10*/  PRMT R56, R4, 0x5410, R6 ;  /* 0x0000541004387816 */ /* 0x000fe20000000006 */
[----:B------:R-:W-:Y:S01]  /*19a20*/  IMAD.MOV.U32 R0, RZ, RZ, R14 ;  /* 0x000000ffff007224 */ /* 0x000fe200078e000e */
[----:B------:R-:W-:-:S07]  /*19a30*/  PRMT R45, R5, 0x7610, R45 ;  /* 0x00007610052d7816 */ /* 0x000fce000000002d */
[----:B------:R-:W-:Y:S05]  /*19a40*/  WARPSYNC.COLLECTIVE R15, `(.L_x_15672) ;  /* 0x000000000f087348 */ /* 0x000fea0003c00000 */
[----:B------:R0:W1:Y:S02]  /*19a50*/  SHFL.IDX P6, R14, R13, R12, R11 ;  /* 0x0000000c0d0e7389 */ /* 0x00006400000c000b */
[----:B01----:R-:W-:Y:S01]  /*19a60*/  ENDCOLLECTIVE ;  /* 0x000000000000791b */ /* 0x003fe20003800000 */
.L_x_15672:
[----:B------:R-:W-:Y:S02]  /*19a70*/  PRMT R42, R42, 0x5410, R7 ;  /* 0x000054102a2a7816 */ /* 0x000fe40000000007 */
[----:B------:R-:W-:Y:S01]  /*19a80*/  CS2R R4, SRZ ;  /* 0x0000000000047805 */ /* 0x000fe2000001ff00 */
[----:B------:R-:W-:Y:S01]  /*19a90*/  IMAD.MOV.U32 R13, RZ, RZ, R24 ;  /* 0x000000ffff0d7224 */ /* 0x000fe200078e0018 */
[----:B------:R-:W-:-:S07]  /*19aa0*/  MOV R3, R14 ;  /* 0x0000000e00037202 */ /* 0x000fce0000000f00 */
[----:B------:R-:W-:Y:S05]  /*19ab0*/  WARPSYNC.COLLECTIVE R15, `(.L_x_15673) ;  /* 0x000000000f087348 */ /* 0x000fea0003c00000 */
[----:B------:R0:W1:Y:S02]  /*19ac0*/  SHFL.IDX P6, R14, R13, R12, R11 ;  /* 0x0000000c0d0e7389 */ /* 0x00006400000c000b */
[----:B01----:R-:W-:Y:S01]  /*19ad0*/  ENDCOLLECTIVE ;  /* 0x000000000000791b */ /* 0x003fe20003800000 */
.L_x_15673:
[----:B------:R-:W-:Y:S02]  /*19ae0*/  IMAD.MOV.U32 R13, RZ, RZ, R27 ;  /* 0x000000ffff0d7224 */ /* 0x000fe400078e001b */
[----:B------:R-:W-:-:S07]  /*19af0*/  IMAD.MOV.U32 R24, RZ, RZ, R14 ;  /* 0x000000ffff187224 */ /* 0x000fce00078e000e */
[----:B------:R-:W-:Y:S05]  /*19b00*/  WARPSYNC.COLLECTIVE R15, `(.L_x_15674) ;  /* 0x000000000f087348 */ /* 0x000fea0003c00000 */
[----:B------:R0:W1:Y:S02]  /*19b10*/  SHFL.IDX P6, R14, R13, R12, R11 ;  /* 0x0000000c0d0e7389 */ /* 0x00006400000c000b */
[----:B01----:R-:W-:Y:S01]  /*19b20*/  ENDCOLLECTIVE ;  /* 0x000000000000791b */ /* 0x003fe20003800000 */
.L_x_15674:
[----:B------:R-:W-:Y:S05]  /*19b30*/  BRA `(.L_x_15675) ;  /* 0xfffffee0005c7947 */ /* 0x000fea000383ffff */
.L_x_15460:
[----:B0-----:R0:W1:Y:S02]  /*19b40*/  SYNCS.PHASECHK.TRANS64.TRYWAIT P1, [R2+URZ+0x16800], R13 ;  /* 0x0168000d020075a7 */ /* 0x001064000802017f */
[----:B-1----:R-:W-:Y:S05]  /*19b50*/  @!P1 NANOSLEEP.SYNCS 0x989680 ;  /* 0x009896800000995d */ /* 0x002fea0003900000 */
[----:B------:R-:W1:Y:S02]  /*19b60*/  @!P1 SYNCS.PHASECHK.TRANS64 P1, [R2+URZ+0x16800], R13 ;  /* 0x0168000d020095a7 */ /* 0x000e64000802007f */
[----:B-1----:R-:W-:Y:S05]  /*19b70*/  @!P1 BRA `(.L_x_15460) ;  /* 0xfffffffc00f09947 */ /* 0x002fea000383ffff */
[----:B------:R-:W-:Y:S05]  /*19b80*/  BRA `(.L_x_15676) ;  /* 0xfffffee000fc7947 */ /* 0x000fea000383ffff */
.L_x_15466:
[----:B--2---:R2:W3:Y:S02]  /*19b90*/  SYNCS.PHASECHK.TRANS64.TRYWAIT P1, [R8+URZ+0x16830], R3 ;  /* 0x01683003080075a7 */ /* 0x0044e4000802017f */
[----:B---3--:R-:W-:Y:S05]  /*19ba0*/  @!P1 NANOSLEEP.SYNCS 0x989680 ;  /* 0x009896800000995d */ /* 0x008fea0003900000 */
[----:B------:R-:W3:Y:S02]  /*19bb0*/  @!P1 SYNCS.PHASECHK.TRANS64 P1, [R8+URZ+0x16830], R3 ;  /* 0x01683003080095a7 */ /* 0x000ee4000802007f */
[----:B---3--:R-:W-:Y:S05]  /*19bc0*/  @!P1 BRA `(.L_x_15466) ;  /* 0xfffffffc00f09947 */ /* 0x008fea000383ffff */
[----:B------:R-:W-:Y:S05]  /*19bd0*/  BRA `(.L_x_15465) ;  /* 0xfffffef000887947 */ /* 0x000fea000383ffff */
.L_x_15473:
[----:B-1----:R1:W2:Y:S02]  /*19be0*/  SYNCS.PHASECHK.TRANS64.TRYWAIT P2, [R3+URZ+0x16830], R0 ;  /* 0x01683000030075a7 */ /* 0x0022a4000804017f */
[----:B--2---:R-:W-:Y:S05]  /*19bf0*/  @!P2 NANOSLEEP.SYNCS 0x989680 ;  /* 0x009896800000a95d */ /* 0x004fea0003900000 */
[----:B------:R-:W2:Y:S02]  /*19c00*/  @!P2 SYNCS.PHASECHK.TRANS64 P2, [R3+URZ+0x16830], R0 ;  /* 0x016830000300a5a7 */ /* 0x000ea4000804007f */
[----:B--2---:R-:W-:Y:S05]  /*19c10*/  @!P2 BRA `(.L_x_15473) ;  /* 0xfffffffc00f0a947 */ /* 0x004fea000383ffff */
[----:B------:R-:W-:Y:S05]  /*19c20*/  BRA `(.L_x_15472) ;  /* 0xffffff1400387947 */ /* 0x000fea000383ffff */
.L_x_15477:
[----:B-1----:R1:W2:Y:S02]  /*19c30*/  SYNCS.PHASECHK.TRANS64.TRYWAIT P1, [R3+URZ+0x16850], R0 ;  /* 0x01685000030075a7 */ /* 0x0022a4000802017f */
[----:B--2---:R-:W-:Y:S05]  /*19c40*/  @!P1 NANOSLEEP.SYNCS 0x989680 ;  /* 0x009896800000995d */ /* 0x004fea0003900000 */
[----:B------:R-:W2:Y:S02]  /*19c50*/  @!P1 SYNCS.PHASECHK.TRANS64 P1, [R3+URZ+0x16850], R0 ;  /* 0x01685000030095a7 */ /* 0x000ea4000802007f */
[----:B--2---:R-:W-:Y:S05]  /*19c60*/  @!P1 BRA `(.L_x_15477) ;  /* 0xfffffffc00f09947 */ /* 0x004fea000383ffff */
[----:B------:R-:W-:Y:S05]  /*19c70*/  BRA `(.L_x_15474) ;  /* 0xffffff1800147947 */ /* 0x000fea000383ffff */
.L_x_15486:
[----:B-1----:R1:W2:Y:S02]  /*19c80*/  SYNCS.PHASECHK.TRANS64.TRYWAIT P1, [R0+URZ+0x16830], R3 ;  /* 0x01683003000075a7 */ /* 0x0022a4000802017f */
[----:B--2---:R-:W-:Y:S05]  /*19c90*/  @!P1 NANOSLEEP.SYNCS 0x989680 ;  /* 0x009896800000995d */ /* 0x004fea0003900000 */
[----:B------:R-:W2:Y:S02]  /*19ca0*/  @!P1 SYNCS.PHASECHK.TRANS64 P1, [R0+URZ+0x16830], R3 ;  /* 0x01683003000095a7 */ /* 0x000ea4000802007f */
[----:B--2---:R-:W-:Y:S05]  /*19cb0*/  @!P1 BRA `(.L_x_15486) ;  /* 0xfffffffc00f09947 */ /* 0x004fea000383ffff */
[----:B------:R-:W-:Y:S05]  /*19cc0*/  BRA `(.L_x_15485) ;  /* 0xffffff3c00887947 */ /* 0x000fea000383ffff */
.L_x_15490:
[----:B-1----:R1:W2:Y:S02]  /*19cd0*/  SYNCS.PHASECHK.TRANS64.TRYWAIT P1, [R3+URZ+0x16850], R0 ;  /* 0x01685000030075a7 */ /* 0x0022a4000802017f */
[----:B--2---:R-:W-:Y:S05]  /*19ce0*/  @!P1 NANOSLEEP.SYNCS 0x989680 ;  /* 0x009896800000995d */ /* 0x004fea0003900000 */
[----:B------:R-:W2:Y:S02]  /*19cf0*/  @!P1 SYNCS.PHASECHK.TRANS64 P1, [R3+URZ+0x16850], R0 ;  /* 0x01685000030095a7 */ /* 0x000ea4000802007f */
[----:B--2---:R-:W-:Y:S05]  /*19d00*/  @!P1 BRA `(.L_x_15490) ;  /* 0xfffffffc00f09947 */ /* 0x004fea000383ffff */
[----:B------:R-:W-:Y:S05]  /*19d10*/  BRA `(.L_x_15487) ;  /* 0xffffff4000587947 */ /* 0x000fea000383ffff */
.L_x_15497:
[----:B-1----:R1:W2:Y:S02]  /*19d20*/  SYNCS.PHASECHK.TRANS64.TRYWAIT P1, [R10+URZ+0x16850], R7 ;  /* 0x016850070a0075a7 */ /* 0x0022a4000802017f */
[----:B--2---:R-:W-:Y:S05]  /*19d30*/  @!P1 NANOSLEEP.SYNCS 0x989680 ;  /* 0x009896800000995d */ /* 0x004fea0003900000 */
[----:B------:R-:W2:Y:S02]  /*19d40*/  @!P1 SYNCS.PHASECHK.TRANS64 P1, [R10+URZ+0x16850], R7 ;  /* 0x016850070a0095a7 */ /* 0x000ea4000802007f */
[----:B--2---:R-:W-:Y:S05]  /*19d50*/  @!P1 BRA `(.L_x_15497) ;  /* 0xfffffffc00f09947 */ /* 0x004fea000383ffff */
[----:B------:R-:W-:Y:S05]  /*19d60*/  BRA `(.L_x_15496) ;  /* 0xffffff5c001c7947 */ /* 0x000fea000383ffff */
.L_x_15506:
[----:B------:R-:W-:Y:S02]  /*19d70*/  IMAD.MOV.U32 R13, RZ, RZ, R20 ;  /* 0x000000ffff0d7224 */ /* 0x000fe400078e0014 */
[----:B------:R-:W-:Y:S02]  /*19d80*/  IMAD.MOV.U32 R12, RZ, RZ, RZ ;  /* 0x000000ffff0c7224 */ /* 0x000fe400078e00ff */
[----:B------:R-:W-:Y:S02]  /*19d90*/  IMAD.MOV.U32 R11, RZ, RZ, 0x181f ;  /* 0x0000181fff0b7424 */ /* 0x000fe400078e00ff */
[----:B------:R-:W-:Y:S02]  /*19da0*/  IMAD.MOV.U32 R15, RZ, RZ, -0x1 ;  /* 0xffffffffff0f7424 */ /* 0x000fe400078e00ff */
[----:B------:R-:W-:Y:S02]  /*19db0*/  IMAD R21, R8, R25, RZ ;  /* 0x0000001908157224 */ /* 0x000fe400078e02ff */
[----:B------:R-:W-:-:S07]  /*19dc0*/  IMAD.IADD R24, R26, 0x1, R30 ;  /* 0x000000011a187824 */ /* 0x000fce00078e021e */
[----:B-1----:R-:W-:Y:S05]  /*19dd0*/  WARPSYNC.COLLECTIVE R15, `(.L_x_15677) ;  /* 0x000000000f087348 */ /* 0x002fea0003c00000 */
[----:B------:R0:W2:Y:S02]  /*19de0*/  SHFL.IDX P6, R14, R13, R12, R11 ;  /* 0x0000000c0d0e7389 */ /* 0x0000a400000c000b */
[----:B012---:R-:W-:Y:S01]  /*19df0*/  ENDCOLLECTIVE ;  /* 0x000000000000791b */ /* 0x007fe20003800000 */
.L_x_15677:
[C---:B------:R-:W-:Y:S01]  /*19e00*/  VIADD R8, R24.reuse, 0x30 ;  /* 0x0000003018087836 */ /* 0x040fe20000000000 */
[----:B------:R-:W-:-:S04]  /*19e10*/  ISETP.GE.OR P3, PT, R24, R21, P0 ;  /* 0x000000151800720c */ /* 0x000fc80000766670 */
[----:B------:R-:W-:Y:S01]  /*19e20*/  ISETP.GE.OR P4, PT, R8, R21, P0 ;  /* 0x000000150800720c */ /* 0x000fe20000786670 */
[----:B------:R-:W-:Y:S02]  /*19e30*/  VIADD R8, R24, 0x60 ;  /* 0x0000006018087836 */ /* 0x000fe40000000000 */
[----:B------:R-:W-:-:S03]  /*19e40*/  IMAD.MOV.U32 R13, RZ, RZ, R7 ;  /* 0x000000ffff0d7224 */ /* 0x000fc600078e0007 */
[----:B------:R-:W-:Y:S02]  /*19e50*/  ISETP.GE.OR P2, PT, R8, R21, P0 ;  /* 0x000000150800720c */ /* 0x000fe40000746670 */
[----:B------:R-:W-:-:S11]  /*19e60*/  MOV R0, R14 ;  /* 0x0000000e00007202 */ /* 0x000fd60000000f00 */
[----:B------:R-:W-:Y:S05]  /*19e70*/  WARPSYNC.COLLECTIVE R15, `(.L_x_15678) ;  /* 0x000000000f087348 */ /* 0x000fea0003c00000 */
[----:B------:R0:W1:Y:S02]  /*19e80*/  SHFL.IDX P6, R14, R13, R12, R11 ;  /* 0x0000000c0d0e7389 */ /* 0x00006400000c000b */
[----:B01----:R-:W-:Y:S01]  /*19e90*/  ENDCOLLECTIVE ;  /* 0x000000000000791b */ /* 0x003fe20003800000 */
.L_x_15678:
[----:B------:R-:W-:Y:S02]  /*19ea0*/  IMAD.MOV.U32 R13, RZ, RZ, R20 ;  /* 0x000000ffff0d7224 */ /* 0x000fe400078e0014 */
[----:B------:R-:W-:Y:S02]  /*19eb0*/  IMAD.MOV.U32 R12, RZ, RZ, 0x1 ;  /* 0x00000001ff0c7424 */ /* 0x000fe400078e00ff */
[----:B------:R-:W-:-:S07]  /*19ec0*/  IMAD.MOV.U32 R3, RZ, RZ, R14 ;  /* 0x000000ffff037224 */ /* 0x000fce00078e000e */
[----:B------:R-:W-:Y:S05]  /*19ed0*/  WARPSYNC.COLLECTIVE R15, `(.L_x_15679) ;  /* 0x000000000f087348 */ /* 0x000fea0003c00000 */
[----:B------:R0:W1:Y:S02]  /*19ee0*/  SHFL.IDX P6, R14, R13, R12, R11 ;  /* 0x0000000c0d0e7389 */ /* 0x00006400000c000b */
[----:B01----:R-:W-:Y:S01]  /*19ef0*/  ENDCOLLECTIVE ;  /* 0x000000000000791b */ /* 0x003fe20003800000 */
.L_x_15679:
[----:B------:R-:W-:-:S04]  /*19f00*/  @!P3 LEA R10, P5, R29, R3, 0x1 ;  /* 0x000000031d0ab211 */ /* 0x000fc800078a08ff */
[----:B------:R-:W-:Y:S02]  /*19f10*/  @!P3 LEA.HI.X R3, R29, R0, R28, 0x1, P5 ;  /* 0x000000001d03b211 */ /* 0x000fe400028f0c1c */
[----:B------:R-:W-:Y:S01]  /*19f20*/  MOV R13, R7 ;  /* 0x00000007000d7202 */ /* 0x000fe20000000f00 */
[----:B------:R-:W-:-:S07]  /*19f30*/  IMAD.MOV.U32 R4, RZ, RZ, R14 ;  /* 0x000000ffff047224 */ /* 0x000fce00078e000e */
[----:B------:R-:W-:Y:S05]  /*19f40*/  WARPSYNC.COLLECTIVE R15, `(.L_x_15680) ;  /* 0x000000000f087348 */ /* 0x000fea0003c00000 */
[----:B------:R0:W1:Y:S02]  /*19f50*/  SHFL.IDX P6, R14, R13, R12, R11 ;  /* 0x0000000c0d0e7389 */ /* 0x00006400000c000b */
[----:B01----:R-:W-:Y:S01]  /*19f60*/  ENDCOLLECTIVE ;  /* 0x000000000000791b */ /* 0x003fe20003800000 */
.L_x_15680:
[----:B------:R-:W-:Y:S02]  /*19f70*/  IMAD.MOV.U32 R13, RZ, RZ, R20 ;  /* 0x000000ffff0d7224 */ /* 0x000fe400078e0014 */
[----:B------:R-:W-:Y:S02]  /*19f80*/  IMAD.MOV.U32 R12, RZ, RZ, 0x2 ;  /* 0x00000002ff0c7424 */ /* 0x000fe400078e00ff */
[----:B------:R-:W-:-:S07]  /*19f90*/  IMAD.MOV.U32 R5, RZ, RZ, R14 ;  /* 0x000000ffff057224 */ /* 0x000fce00078e000e */
[----:B------:R-:W-:Y:S05]  /*19fa0*/  WARPSYNC.COLLECTIVE R15, `(.L_x_15681) ;  /* 0x000000000f087348 */ /* 0x000fea0003c00000 */
[----:B------:R0:W1:Y:S02]  /*19fb0*/  SHFL.IDX P6, R14, R13, R12, R11 ;  /* 0x0000000c0d0e7389 */ /* 0x00006400000c000b */
[----:B01----:R-:W-:Y:S01]  /*19fc0*/  ENDCOLLECTIVE ;  /* 0x000000000000791b */ /* 0x003fe20003800000 */
.L_x_15681:
[----:B------:R-:W-:-:S04]  /*19fd0*/  @!P4 LEA R8, P1, R29, R5, 0x1 ;  /* 0x000000051d08c211 */ /* 0x000fc800078208ff */
[----:B------:R-:W-:Y:S02]  /*19fe0*/  @!P4 LEA.HI.X R9, R29, R4, R28, 0x1, P1 ;  /* 0x000000041d09c211 */ /* 0x000fe400008f0c1c */
[----:B------:R-:W-:Y:S01]  /*19ff0*/  MOV R13, R7 ;  /* 0x00000007000d7202 */ /* 0x000fe20000000f00 */
[----:B------:R-:W-:-:S07]  /*1a000*/  IMAD.MOV.U32 R6, RZ, RZ, R14 ;  /* 0x000000ffff067224 */ /* 0x000fce00078e000e */
[----:B------:R-:W-:Y:S05]  /*1a010*/  WARPSYNC.COLLECTIVE R15, `(.L_x_15682) ;  /* 0x000000000f087348 */ /* 0x000fea0003c00000 */
[----:B------:R0:W1:Y:S02]  /*1a020*/  SHFL.IDX P6, R14, R13, R12, R11 ;  /* 0x0000000c0d0e7389 */ /* 0x00006400000c000b */
[----:B01----:R-:W-:Y:S01]  /*1a030*/  ENDCOLLECTIVE ;  /* 0x000000000000791b */ /* 0x003fe20003800000 */
.L_x_15682:
[----:B------:R-:W-:Y:S02]  /*1a040*/  @!P3 IMAD.MOV.U32 R11, RZ, RZ, R3 ;  /* 0x000000ffff0bb224 */ /* 0x000fe400078e0003 */
[----:B------:R-:W-:Y:S02]  /*1a050*/  IMAD.MOV.U32 R13, RZ, RZ, R20 ;  /* 0x000000ffff0d7224 */ /* 0x000fe400078e0014 */
[----:B------:R-:W-:Y:S01]  /*1a060*/  IMAD.MOV.U32 R12, RZ, RZ, 0x3 ;  /* 0x00000003ff0c7424 */ /* 0x000fe200078e00ff */
[----:B------:R0:W-:Y:S04]  /*1a070*/  @!P3 ST.E.128 desc[UR40][R10.64], RZ ;  /* 0x000000ff0a00b985 */ /* 0x0001e8000c101d28 */
[----:B------:R1:W-:Y:S01]  /*1a080*/  @!P4 ST.E.128 desc[UR40][R8.64], RZ ;  /* 0x000000ff0800c985 */ /* 0x0003e2000c101d28 */
[----:B------:R-:W-:-:S04]  /*1a090*/  @!P2 LEA R25, P5, R29, R14, 0x1 ;  /* 0x0000000e1d19a211 */ /* 0x000fc800078a08ff */
[----:B------:R-:W-:Y:S01]  /*1a0a0*/  @!P2 LEA.HI.X R5, R29, R6, R28, 0x1, P5 ;  /* 0x000000061d05a211 */ /* 0x000fe200028f0c1c */
[----:B------:R-:W-:Y:S01]  /*1a0b0*/  @!P2 IMAD.MOV.U32 R4, RZ, RZ, R25 ;  /* 0x000000ffff04a224 */ /* 0x000fe200078e0019 */
[----:B0-----:R-:W-:-:S04]  /*1a0c0*/  MOV R11, 0x181f ;  /* 0x0000181f000b7802 */ /* 0x001fc80000000f00 */
[----:B------:R1:W-:Y:S03]  /*1a0d0*/  @!P2 ST.E.128 desc[UR40][R4.64], RZ ;  /* 0x000000ff0400a985 */ /* 0x0003e6000c101d28 */
[----:B-1----:R-:W-:Y:S05]  /*1a0e0*/  WARPSYNC.COLLECTIVE R15, `(.L_x_15683) ;  /* 0x000000000f087348 */ /* 0x002fea0003c00000 */
[----:B------:R0:W2:Y:S02]  /*1a0f0*/  SHFL.IDX P6, R14, R13, R12, R11 ;  /* 0x0000000c0d0e7389 */ /* 0x0000a400000c000b */
[----:B012---:R-:W-:Y:S01]  /*1a100*/  ENDCOLLECTIVE ;  /* 0x000000000000791b */ /* 0x007fe20003800000 */
.L_x_15683:
[----:B------:R-:W-:Y:S02]  /*1a110*/  IMAD.MOV.U32 R13, RZ, RZ, R7 ;  /* 0x000000ffff0d7224 */ /* 0x000fe400078e0007 */
[----:B------:R-:W-:-:S07]  /*1a120*/  IMAD.MOV.U32 R0, RZ, RZ, R14 ;  /* 0x000000ffff007224 */ /* 0x000fce00078e000e */
[----:B------:R-:W-:Y:S05]  /*1a130*/  WARPSYNC.COLLECTIVE R15, `(.L_x_15684) ;  /* 0x000000000f087348 */ /* 0x000fea0003c00000 */
[----:B------:R0:W1:Y:S02]  /*1a140*/  SHFL.IDX P6, R14, R13, R12, R11 ;  /* 0x0000000c0d0e7389 */ /* 0x00006400000c000b */
[----:B01----:R-:W-:Y:S01]  /*1a150*/  ENDCOLLECTIVE ;  /* 0x000000000000791b */ /* 0x003fe20003800000 */
.L_x_15684:
[----:B------:R-:W-:Y:S05]  /*1a160*/  BRA `(.L_x_15685) ;  /* 0xffffff7800647947 */ /* 0x000fea000383ffff */
.L_x_15523:
        /* <DEDUP_REMOVED lines=8> */
[----:B-1----:R-:W-:Y:S05]  /*1a1f0*/  WARPSYNC.COLLECTIVE R15, `(.L_x_15687) ;  /* 0x000000000f087348 */ /* 0x002fea0003c00000 */
[----:B------:R0:W2:Y:S02]  /*1a200*/  SHFL.IDX P6, R14, R13, R12, R11 ;  /* 0x0000000c0d0e7389 */ /* 0x0000a400000c000b */
[----:B012---:R-:W-:Y:S01]  /*1a210*/  ENDCOLLECTIVE ;  /* 0x000000000000791b */ /* 0x007fe20003800000 */
.L_x_15687:
[----:B------:R-:W-:Y:S05]  /*1a220*/  BSYNC B1 ;  /* 0x0000000000017941 */ /* 0x000fea0003800000 */
.L_x_15686:
[----:B------:R-:W-:Y:S05]  /*1a230*/  BRA `(.L_x_15688) ;  /* 0xffffff8c00987947 */ /* 0x000fea000383ffff */
.L_x_15525:
[----:B------:R-:W-:Y:S01]  /*1a240*/  BSSY B1, `(.L_x_15689) ;  /* 0x0000006000017945 */ /* 0x000fe20003800000 */
[----:B------:R-:W-:-:S07]  /*1a250*/  IMAD.MOV.U32 R15, RZ, RZ, -0x1 ;  /* 0xffffffffff0f7424 */ /* 0x000fce00078e00ff */
[----:B01----:R-:W-:Y:S05]  /*1a260*/  WARPSYNC.COLLECTIVE R15, `(.L_x_15690) ;  /* 0x000000000f0c7348 */ /* 0x003fea0003c00000 */
[----:B------:R-:W-:Y:S02]  /*1a270*/  ELECT P6, UR62, PT ;  /* 0x00000000003e782f */ /* 0x000fe400038c0000 */
[----:B------:R-:W-:Y:S01]  /*1a280*/  MOV R14, UR62 ;  /* 0x0000003e000e7c02 */ /* 0x000fe20008000f00 */
[----:B01----:R-:W-:Y:S10]  /*1a290*/  ENDCOLLECTIVE ;  /* 0x000000000000791b */ /* 0x003ff40003800000 */
.L_x_15690:
[----:B------:R-:W-:Y:S05]  /*1a2a0*/  BSYNC B1 ;  /* 0x0000000000017941 */ /* 0x000fea0003800000 */
.L_x_15689:
[----:B------:R-:W-:Y:S05]  /*1a2b0*/  BRA `(.L_x_15524) ;  /* 0xffffff8c00907947 */ /* 0x000fea000383ffff */
.L_x_15527:
[----:B0-----:R0:W2:Y:S02]  /*1a2c0*/  SYNCS.PHASECHK.TRANS64.TRYWAIT P0, [R22+URZ+0x16820], R5 ;  /* 0x01682005160075a7 */ /* 0x0010a4000800017f */
[----:B--2---:R-:W-:Y:S05]  /*1a2d0*/  @!P0 NANOSLEEP.SYNCS 0x989680 ;  /* 0x009896800000895d */ /* 0x004fea0003900000 */
[----:B------:R-:W2:Y:S02]  /*1a2e0*/  @!P0 SYNCS.PHASECHK.TRANS64 P0, [R22+URZ+0x16820], R5 ;  /* 0x01682005160085a7 */ /* 0x000ea4000800007f */
[----:B--2---:R-:W-:Y:S05]  /*1a2f0*/  @!P0 BRA `(.L_x_15527) ;  /* 0xfffffffc00f08947 */ /* 0x004fea000383ffff */
[----:B------:R-:W-:Y:S05]  /*1a300*/  BRA `(.L_x_15691) ;  /* 0xffffff8c00a07947 */ /* 0x000fea000383ffff */
.L_x_15531:
[----:B0-----:R0:W2:Y:S02]  /*1a310*/  SYNCS.PHASECHK.TRANS64.TRYWAIT P0, [R5+URZ+0x168a0], R6 ;  /* 0x0168a006050075a7 */ /* 0x0010a4000800017f */
[----:B--2---:R-:W-:Y:S05]  /*1a320*/  @!P0 NANOSLEEP.SYNCS 0x989680 ;  /* 0x009896800000895d */ /* 0x004fea0003900000 */
[----:B------:R-:W2:Y:S02]  /*1a330*/  @!P0 SYNCS.PHASECHK.TRANS64 P0, [R5+URZ+0x168a0], R6 ;  /* 0x0168a006050085a7 */ /* 0x000ea4000800007f */
[----:B--2---:R-:W-:Y:S05]  /*1a340*/  @!P0 BRA `(.L_x_15531) ;  /* 0xfffffffc00f08947 */ /* 0x004fea000383ffff */
[----:B------:R-:W-:Y:S05]  /*1a350*/  BRA `(.L_x_15692) ;  /* 0xffffff8c00bc7947 */ /* 0x000fea000383ffff */
.L_x_15536:
[----:B-1----:R1:W2:Y:S02]  /*1a360*/  SYNCS.PHASECHK.TRANS64.TRYWAIT P0, [R5+URZ+0x168c0], R6 ;  /* 0x0168c006050075a7 */ /* 0x0022a4000800017f */
[----:B--2---:R-:W-:Y:S05]  /*1a370*/  @!P0 NANOSLEEP.SYNCS 0x989680 ;  /* 0x009896800000895d */ /* 0x004fea0003900000 */
[----:B------:R-:W2:Y:S02]  /*1a380*/  @!P0 SYNCS.PHASECHK.TRANS64 P0, [R5+URZ+0x168c0], R6 ;  /* 0x0168c006050085a7 */ /* 0x000ea4000800007f */
[----:B--2---:R-:W-:Y:S05]  /*1a390*/  @!P0 BRA `(.L_x_15536) ;  /* 0xfffffffc00f08947 */ /* 0x004fea000383ffff */
[----:B------:R-:W-:Y:S05]  /*1a3a0*/  BRA `(.L_x_15693) ;  /* 0xffffff90003c7947 */ /* 0x000fea000383ffff */
.L_x_15543:
[----:B--2---:R2:W3:Y:S02]  /*1a3b0*/  SYNCS.PHASECHK.TRANS64.TRYWAIT P1, [R5+URZ+0x168a0], R6 ;  /* 0x0168a006050075a7 */ /* 0x0044e4000802017f */
[----:B---3--:R-:W-:Y:S05]  /*1a3c0*/  @!P1 NANOSLEEP.SYNCS 0x989680 ;  /* 0x009896800000995d */ /* 0x008fea0003900000 */
[----:B------:R-:W3:Y:S02]  /*1a3d0*/  @!P1 SYNCS.PHASECHK.TRANS64 P1, [R5+URZ+0x168a0], R6 ;  /* 0x0168a006050095a7 */ /* 0x000ee4000802007f */
[----:B---3--:R-:W-:Y:S05]  /*1a3e0*/  @!P1 BRA `(.L_x_15543) ;  /* 0xfffffffc00f09947 */ /* 0x008fea000383ffff */
[----:B------:R-:W-:Y:S05]  /*1a3f0*/  BRA `(.L_x_15694) ;  /* 0xffffff9400087947 */ /* 0x000fea000383ffff */
.L_x_15548:
[----:B0-----:R0:W1:Y:S02]  /*1a400*/  SYNCS.PHASECHK.TRANS64.TRYWAIT P1, [R5+URZ+0x168c0], R6 ;  /* 0x0168c006050075a7 */ /* 0x001064000802017f */
[----:B-1----:R-:W-:Y:S05]  /*1a410*/  @!P1 NANOSLEEP.SYNCS 0x989680 ;  /* 0x009896800000995d */ /* 0x002fea0003900000 */
[----:B------:R-:W1:Y:S02]  /*1a420*/  @!P1 SYNCS.PHASECHK.TRANS64 P1, [R5+URZ+0x168c0], R6 ;  /* 0x0168c006050095a7 */ /* 0x000e64000802007f */
[----:B-1----:R-:W-:Y:S05]  /*1a430*/  @!P1 BRA `(.L_x_15548) ;  /* 0xfffffffc00f09947 */ /* 0x002fea000383ffff */
[----:B------:R-:W-:Y:S05]  /*1a440*/  BRA `(.L_x_15695) ;  /* 0xffffff9400807947 */ /* 0x000fea000383ffff */
.L_x_15561:
        /* <DEDUP_REMOVED lines=11> */
.L_x_15697:
[----:B------:R-:W-:Y:S05]  /*1a500*/  BSYNC B0 ;  /* 0x0000000000007941 */ /* 0x000fea0003800000 */
.L_x_15696:
[----:B------:R-:W-:Y:S05]  /*1a510*/  BRA `(.L_x_15698) ;  /* 0xffffffa000347947 */ /* 0x000fea000383ffff */
.L_x_15564:
[----:B-1----:R1:W2:Y:S02]  /*1a520*/  SYNCS.PHASECHK.TRANS64.TRYWAIT P0, [R3+URZ+0x16840], R4 ;  /* 0x01684004030075a7 */ /* 0x0022a4000800017f */
[----:B--2---:R-:W-:Y:S05]  /*1a530*/  @!P0 NANOSLEEP.SYNCS 0x989680 ;  /* 0x009896800000895d */ /* 0x004fea0003900000 */
[----:B------:R-:W2:Y:S02]  /*1a540*/  @!P0 SYNCS.PHASECHK.TRANS64 P0, [R3+URZ+0x16840], R4 ;  /* 0x01684004030085a7 */ /* 0x000ea4000800007f */
[----:B--2---:R-:W-:Y:S05]  /*1a550*/  @!P0 BRA `(.L_x_15564) ;  /* 0xfffffffc00f08947 */ /* 0x004fea000383ffff */
[----:B------:R-:W-:Y:S05]  /*1a560*/  BRA `(.L_x_15699) ;  /* 0xffffffa000947947 */ /* 0x000fea000383ffff */
.L_x_15565:
        /* <DEDUP_REMOVED lines=8> */
.L_x_15701:
[----:B------:R-:W-:Y:S05]  /*1a5f0*/  BSYNC B0 ;  /* 0x0000000000007941 */ /* 0x000fea0003800000 */
.L_x_15700:
[----:B------:R-:W-:Y:S01]  /*1a600*/  MOV R13, R0 ;  /* 0x00000000000d7202 */ /* 0x000fe20000000f00 */
[----:B------:R-:W-:Y:S01]  /*1a610*/  IMAD.MOV.U32 R12, RZ, RZ, RZ ;  /* 0x000000ffff0c7224 */ /* 0x000fe200078e00ff */
[----:B------:R-:W-:Y:S01]  /*1a620*/  @P0 LEA R8, R5, R22, 0x1 ;  /* 0x0000001605080211 */ /* 0x000fe200078e08ff */
[----:B------:R-:W-:Y:S02]  /*1a630*/  IMAD.MOV.U32 R11, RZ, RZ, 0x181f ;  /* 0x0000181fff0b7424 */ /* 0x000fe400078e00ff */
[----:B------:R-:W-:Y:S02]  /*1a640*/  IMAD.MOV.U32 R15, RZ, RZ, -0x1 ;  /* 0xffffffffff0f7424 */ /* 0x000fe400078e00ff */
[----:B------:R-:W-:-:S07]  /*1a650*/  IMAD.MOV.U32 R6, RZ, RZ, R14 ;  /* 0x000000ffff067224 */ /* 0x000fce00078e000e */
[----:B------:R-:W-:Y:S05]  /*1a660*/  WARPSYNC.COLLECTIVE R15, `(.L_x_15702) ;  /* 0x000000000f087348 */ /* 0x000fea0003c00000 */
[----:B------:R0:W1:Y:S02]  /*1a670*/  SHFL.IDX P6, R14, R13, R12, R11 ;  /* 0x0000000c0d0e7389 */ /* 0x00006400000c000b */
[----:B01----:R-:W-:Y:S01]  /*1a680*/  ENDCOLLECTIVE ;  /* 0x000000000000791b */ /* 0x003fe20003800000 */
.L_x_15702:
[----:B------:R-:W-:Y:S02]  /*1a690*/  IMAD.MOV.U32 R13, RZ, RZ, R2 ;  /* 0x000000ffff0d7224 */ /* 0x000fe400078e0002 */
[----:B------:R-:W-:Y:S02]  /*1a6a0*/  IMAD.MOV.U32 R12, RZ, RZ, 0x1 ;  /* 0x00000001ff0c7424 */ /* 0x000fe400078e00ff */
[----:B------:R-:W-:-:S07]  /*1a6b0*/  IMAD.MOV.U32 R7, RZ, RZ, R14 ;  /* 0x000000ffff077224 */ /* 0x000fce00078e000e */
[----:B------:R-:W-:Y:S05]  /*1a6c0*/  WARPSYNC.COLLECTIVE R15, `(.L_x_15703) ;  /* 0x000000000f087348 */ /* 0x000fea0003c00000 */
[----:B------:R0:W1:Y:S02]  /*1a6d0*/  SHFL.IDX P6, R14, R13, R12, R11 ;  /* 0x0000000c0d0e7389 */ /* 0x00006400000c000b */
[----:B01----:R-:W-:Y:S01]  /*1a6e0*/  ENDCOLLECTIVE ;  /* 0x000000000000791b */ /* 0x003fe20003800000 */
.L_x_15703:
        /* <DEDUP_REMOVED lines=15> */
.L_x_15704:
[----:B------:R-:W-:Y:S02]  /*1a7e0*/  @P0 IMAD R8, R5, 0x2, R22 ;  /* 0x0000000205080824 */ /* 0x000fe400078e0216 */
[----:B------:R-:W-:Y:S02]  /*1a7f0*/  IMAD.MOV.U32 R13, RZ, RZ, R2 ;  /* 0x000000ffff0d7224 */ /* 0x000fe400078e0002 */
[----:B------:R-:W-:Y:S02]  /*1a800*/  IMAD.MOV.U32 R12, RZ, RZ, 0x2 ;  /* 0x00000002ff0c7424 */ /* 0x000fe400078e00ff */
[----:B------:R-:W-:-:S07]  /*1a810*/  IMAD.MOV.U32 R7, RZ, RZ, R14 ;  /* 0x000000ffff077224 */ /* 0x000fce00078e000e */
[----:B------:R-:W-:Y:S05]  /*1a820*/  WARPSYNC.COLLECTIVE R15, `(.L_x_15705) ;  /* 0x000000000f087348 */ /* 0x000fea0003c00000 */
[----:B------:R0:W1:Y:S02]  /*1a830*/  SHFL.IDX P6, R14, R13, R12, R11 ;  /* 0x0000000c0d0e7389 */ /* 0x00006400000c000b */
[----:B01----:R-:W-:Y:S01]  /*1a840*/  ENDCOLLECTIVE ;  /* 0x000000000000791b */ /* 0x003fe20003800000 */
.L_x_15705:
        /* <DEDUP_REMOVED lines=15> */
.L_x_15706:
[----:B------:R-:W-:Y:S02]  /*1a940*/  @P0 IMAD R8, R5, 0x2, R22 ;  /* 0x0000000205080824 */ /* 0x000fe400078e0216 */
[----:B------:R-:W-:Y:S02]  /*1a950*/  IMAD.MOV.U32 R13, RZ, RZ, R2 ;  /* 0x000000ffff0d7224 */ /* 0x000fe400078e0002 */
[----:B------:R-:W-:Y:S01]  /*1a960*/  IMAD.MOV.U32 R12, RZ, RZ, 0x3 ;  /* 0x00000003ff0c7424 */ /* 0x000fe200078e00ff */
[----:B------:R-:W-:-:S07]  /*1a970*/  MOV R7, R14 ;  /* 0x0000000e00077202 */ /* 0x000fce0000000f00 */
[----:B------:R-:W-:Y:S05]  /*1a980*/  WARPSYNC.COLLECTIVE R15, `(.L_x_15707) ;  /* 0x000000000f087348 */ /* 0x000fea0003c00000 */
[----:B------:R0:W1:Y:S02]  /*1a990*/  SHFL.IDX P6, R14, R13, R12, R11 ;  /* 0x0000000c0d0e7389 */ /* 0x00006400000c000b */
[----:B01----:R-:W-:Y:S01]  /*1a9a0*/  ENDCOLLECTIVE ;  /* 0x000000000000791b */ /* 0x003fe20003800000 */
.L_x_15707:
        /* <DEDUP_REMOVED lines=15> */
.L_x_15708:
[----:B------:R-:W-:Y:S02]  /*1aaa0*/  @P0 IMAD R8, R5, 0x2, R22 ;  /* 0x0000000205080824 */ /* 0x000fe400078e0216 */
[----:B------:R-:W-:Y:S02]  /*1aab0*/  IMAD.MOV.U32 R13, RZ, RZ, R2 ;  /* 0x000000ffff0d7224 */ /* 0x000fe400078e0002 */
[----:B------:R-:W-:Y:S02]  /*1aac0*/  IMAD.MOV.U32 R12, RZ, RZ, 0x4 ;  /* 0x00000004ff0c7424 */ /* 0x000fe400078e00ff */
[----:B------:R-:W-:-:S07]  /*1aad0*/  IMAD.MOV.U32 R7, RZ, RZ, R14 ;  /* 0x000000ffff077224 */ /* 0x000fce00078e000e */
[----:B------:R-:W-:Y:S05]  /*1aae0*/  WARPSYNC.COLLECTIVE R15, `(.L_x_15709) ;  /* 0x000000000f087348 */ /* 0x000fea0003c00000 */
[----:B------:R0:W1:Y:S02]  /*1aaf0*/  SHFL.IDX P6, R14, R13, R12, R11 ;  /* 0x0000000c0d0e7389 */ /* 0x00006400000c000b */
[----:B01----:R-:W-:Y:S01]  /*1ab00*/  ENDCOLLECTIVE ;  /* 0x000000000000791b */ /* 0x003fe20003800000 */
.L_x_15709:
        /* <DEDUP_REMOVED lines=15> */
.L_x_15710:
[----:B------:R-:W-:Y:S02]  /*1ac00*/  @P0 IMAD R8, R5, 0x2, R22 ;  /* 0x0000000205080824 */ /* 0x000fe400078e0216 */
[----:B------:R-:W-:Y:S01]  /*1ac10*/  IMAD.MOV.U32 R13, RZ, RZ, R2 ;  /* 0x000000ffff0d7224 */ /* 0x000fe200078e0002 */
[----:B------:R-:W-:Y:S01]  /*1ac20*/  MOV R12, 0x5 ;  /* 0x00000005000c7802 */ /* 0x000fe20000000f00 */
[----:B------:R-:W-:-:S07]  /*1ac30*/  IMAD.MOV.U32 R7, RZ, RZ, R14 ;  /* 0x000000ffff077224 */ /* 0x000fce00078e000e */
[----:B------:R-:W-:Y:S05]  /*1ac40*/  WARPSYNC.COLLECTIVE R15, `(.L_x_15711) ;  /* 0x000000000f087348 */ /* 0x000fea0003c00000 */
[----:B------:R0:W1:Y:S02]  /*1ac50*/  SHFL.IDX P6, R14, R13, R12, R11 ;  /* 0x0000000c0d0e7389 */ /* 0x00006400000c000b */
[----:B01----:R-:W-:Y:S01]  /*1ac60*/  ENDCOLLECTIVE ;  /* 0x000000000000791b */ /* 0x003fe20003800000 */
.L_x_15711:
        /* <DEDUP_REMOVED lines=15> */
.L_x_15712:
[----:B------:R-:W-:Y:S01]  /*1ad60*/  @P0 IMAD R8, R5, 0x2, R22 ;  /* 0x0000000205080824 */ /* 0x000fe200078e0216 */
[----:B------:R-:W-:Y:S01]  /*1ad70*/  MOV R13, R2 ;  /* 0x00000002000d7202 */ /* 0x000fe20000000f00 */
[----:B------:R-:W-:Y:S02]  /*1ad80*/  IMAD.MOV.U32 R12, RZ, RZ, 0x6 ;  /* 0x00000006ff0c7424 */ /* 0x000fe400078e00ff */
[----:B------:R-:W-:-:S07]  /*1ad90*/  IMAD.MOV.U32 R7, RZ, RZ, R14 ;  /* 0x000000ffff077224 */ /* 0x000fce00078e000e */
[----:B------:R-:W-:Y:S05]  /*1ada0*/  WARPSYNC.COLLECTIVE R15, `(.L_x_15713) ;  /* 0x000000000f087348 */ /* 0x000fea0003c00000 */
[----:B------:R0:W1:Y:S02]  /*1adb0*/  SHFL.IDX P6, R14, R13, R12, R11 ;  /* 0x0000000c0d0e7389 */ /* 0x00006400000c000b */
[----:B01----:R-:W-:Y:S01]  /*1adc0*/  ENDCOLLECTIVE ;  /* 0x000000000000791b */ /* 0x003fe20003800000 */
.L_x_15713:
        /* <DEDUP_REMOVED lines=15> */
.L_x_15714:
[----:B------:R-:W-:Y:S01]  /*1aec0*/  @P0 LEA R8, R5, R22, 0x1 ;  /* 0x0000001605080211 */ /* 0x000fe200078e08ff */
[----:B------:R-:W-:Y:S02]  /*1aed0*/  IMAD.MOV.U32 R13, RZ, RZ, R2 ;  /* 0x000000ffff0d7224 */ /* 0x000fe400078e0002 */
[----:B------:R-:W-:Y:S02]  /*1aee0*/  IMAD.MOV.U32 R12, RZ, RZ, 0x7 ;  /* 0x00000007ff0c7424 */ /* 0x000fe400078e00ff */
[----:B------:R-:W-:-:S07]  /*1aef0*/  IMAD.MOV.U32 R7, RZ, RZ, R14 ;  /* 0x000000ffff077224 */ /* 0x000fce00078e000e */
[----:B------:R-:W-:Y:S05]  /*1af00*/  WARPSYNC.COLLECTIVE R15, `(.L_x_15715) ;  /* 0x000000000f087348 */ /* 0x000fea0003c00000 */
[----:B------:R0:W1:Y:S02]  /*1af10*/  SHFL.IDX P6, R14, R13, R12, R11 ;  /* 0x0000000c0d0e7389 */ /* 0x00006400000c000b */
[----:B01----:R-:W-:Y:S01]  /*1af20*/  ENDCOLLECTIVE ;  /* 0x000000000000791b */ /* 0x003fe20003800000 */
.L_x_15715:
        /* <DEDUP_REMOVED lines=10> */
.L_x_15716:
[----:B------:R-:W-:Y:S01]  /*1afd0*/  @!PT LDS RZ, [RZ] ;  /* 0x00000000fffff984 */ /* 0x000fe20000000800 */
[----:B------:R-:W-:Y:S01]  /*1afe0*/  @!PT LDS RZ, [RZ] ;  /* 0x00000000fffff984 */ /* 0x000fe20000000800 */
[----:B------:R-:W-:Y:S01]  /*1aff0*/  @!PT LDS RZ, [RZ] ;  /* 0x00000000fffff984 */ /* 0x000fe20000000800 */
[----:B------:R0:W-:Y:S01]  /*1b000*/  @P0 LDGSTS.E.BYPASS.LTC128B.128 [R8+0x11400], desc[UR40][R6.64], !P2 ;  /* 0x1140000006080fae */ /* 0x0001e2000d101d68 */
[----:B------:R-:W-:Y:S01]  /*1b010*/  IMAD.MOV.U32 R0, RZ, RZ, R14 ;  /* 0x000000ffff007224 */ /* 0x000fe200078e000e */
[----:B------:R-:W-:Y:S06]  /*1b020*/  BRA `(.L_x_15717) ;  /* 0xffffff9c00a87947 */ /* 0x000fec000383ffff */
.L_x_15570:
[----:B------:R-:W2:Y:S01]  /*1b030*/  LDL.LU R11, [R1+0x38] ;  /* 0x00003800010b7983 */ /* 0x000ea20000300800 */
[----:B------:R-:W-:Y:S01]  /*1b040*/  MOV R13, R0 ;  /* 0x00000000000d7202 */ /* 0x000fe20000000f00 */
[----:B------:R-:W-:Y:S02]  /*1b050*/  IMAD.MOV.U32 R12, RZ, RZ, RZ ;  /* 0x000000ffff0c7224 */ /* 0x000fe400078e00ff */
[----:B------:R-:W-:Y:S02]  /*1b060*/  IMAD.MOV.U32 R15, RZ, RZ, -0x1 ;  /* 0xffffffffff0f7424 */ /* 0x000fe400078e00ff */
[----:B------:R-:W-:-:S04]  /*1b070*/  IMAD R17, R17, 0xc0, R9 ;  /* 0x000000c011117824 */ /* 0x000fc800078e0209 */
[----:B------:R-:W-:Y:S02]  /*1b080*/  VIADD R8, R17, 0x10 ;  /* 0x0000001011087836 */ /* 0x000fe40000000000 */
[----:B--2---:R-:W-:Y:S02]  /*1b090*/  IMAD R3, R11, R10, RZ ;  /* 0x0000000a0b037224 */ /* 0x004fe400078e02ff */
[----:B------:R-:W-:-:S03]  /*1b0a0*/  IMAD.MOV.U32 R11, RZ, RZ, 0x181f ;  /* 0x0000181fff0b7424 */ /* 0x000fc600078e00ff */
[----:B------:R-:W-:-:S13]  /*1b0b0*/  ISETP.GE.AND P1, PT, R17, R3, PT ;  /* 0x000000031100720c */ /* 0x000fda0003f26270 */
[----:B-----5:R-:W-:Y:S05]  /*1b0c0*/  WARPSYNC.COLLECTIVE R15, `(.L_x_15718) ;  /* 0x000000000f087348 */ /* 0x020fea0003c00000 */
[----:B------:R0:W1:Y:S02]  /*1b0d0*/  SHFL.IDX P6, R14, R13, R12, R11 ;  /* 0x0000000c0d0e7389 */ /* 0x00006400000c000b */
[----:B01---5:R-:W-:Y:S01]  /*1b0e0*/  ENDCOLLECTIVE ;  /* 0x000000000000791b */ /* 0x023fe20003800000 */
.L_x_15718:
[----:B------:R-:W-:Y:S02]  /*1b0f0*/  IMAD.MOV.U32 R13, RZ, RZ, R2 ;  /* 0x000000ffff0d7224 */ /* 0x000fe400078e0002 */
[----:B------:R-:W-:-:S07]  /*1b100*/  IMAD.MOV.U32 R6, RZ, RZ, R14 ;  /* 0x000000ffff067224 */ /* 0x000fce00078e000e */
[----:B------:R-:W-:Y:S05]  /*1b110*/  WARPSYNC.COLLECTIVE R15, `(.L_x_15719) ;  /* 0x000000000f087348 */ /* 0x000fea0003c00000 */
[----:B------:R0:W1:Y:S02]  /*1b120*/  SHFL.IDX P6, R14, R13, R12, R11 ;  /* 0x0000000c0d0e7389 */ /* 0x00006400000c000b */
[----:B01----:R-:W-:Y:S01]  /*1b130*/  ENDCOLLECTIVE ;  /* 0x000000000000791b */ /* 0x003fe20003800000 */
.L_x_15719:
[----:B------:R-:W-:Y:S02]  /*1b140*/  IMAD.MOV.U32 R13, RZ, RZ, R0 ;  /* 0x000000ffff0d7224 */ /* 0x000fe400078e0000 */
[----:B------:R-:W-:Y:S01]  /*1b150*/  IMAD.MOV.U32 R12, RZ, RZ, 0x1 ;  /* 0x00000001ff0c7424 */ /* 0x000fe200078e00ff */
[----:B------:R-:W-:-:S07]  /*1b160*/  MOV R7, R14 ;  /* 0x0000000e00077202 */ /* 0x000fce0000000f00 */
[----:B------:R-:W-:Y:S05]  /*1b170*/  WARPSYNC.COLLECTIVE R15, `(.L_x_15720) ;  /* 0x000000000f087348 */ /* 0x000fea0003c00000 */
[----:B------:R0:W1:Y:S02]  /*1b180*/  SHFL.IDX P6, R14, R13, R12, R11 ;  /* 0x0000000c0d0e7389 */ /* 0x00006400000c000b */
[----:B01----:R-:W-:Y:S01]  /*1b190*/  ENDCOLLECTIVE ;  /* 0x000000000000791b */ /* 0x003fe20003800000 */
.L_x_15720:
        /* <DEDUP_REMOVED lines=15> */
.L_x_15721:
[----:B------:R-:W-:Y:S02]  /*1b290*/  IMAD.MOV.U32 R13, RZ, RZ, R0 ;  /* 0x000000ffff0d7224 */ /* 0x000fe400078e0000 */
[----:B------:R-:W-:Y:S02]  /*1b2a0*/  IMAD.MOV.U32 R12, RZ, RZ, 0x2 ;  /* 0x00000002ff0c7424 */ /* 0x000fe400078e00ff */
[----:B------:R-:W-:-:S07]  /*1b2b0*/  IMAD.MOV.U32 R7, RZ, RZ, R14 ;  /* 0x000000ffff077224 */ /* 0x000fce00078e000e */
[----:B------:R-:W-:Y:S05]  /*1b2c0*/  WARPSYNC.COLLECTIVE R15, `(.L_x_15722) ;  /* 0x000000000f087348 */ /* 0x000fea0003c00000 */
[----:B------:R0:W1:Y:S02]  /*1b2d0*/  SHFL.IDX P6, R14, R13, R12, R11 ;  /* 0x0000000c0d0e7389 */ /* 0x00006400000c000b */
[----:B01----:R-:W-:Y:S01]  /*1b2e0*/  ENDCOLLECTIVE ;  /* 0x000000000000791b */ /* 0x003fe20003800000 */
.L_x_15722:
        /* <DEDUP_REMOVED lines=16> */
.L_x_15723:
[----:B------:R-:W-:Y:S01]  /*1b3f0*/  IMAD.MOV.U32 R13, RZ, RZ, R0 ;  /* 0x000000ffff0d7224 */ /* 0x000fe200078e0000 */
[----:B------:R-:W-:Y:S01]  /*1b400*/  MOV R12, 0x3 ;  /* 0x00000003000c7802 */ /* 0x000fe20000000f00 */
[----:B------:R-:W-:-:S07]  /*1b410*/  IMAD.MOV.U32 R7, RZ, RZ, R14 ;  /* 0x000000ffff077224 */ /* 0x000fce00078e000e */
[----:B------:R-:W-:Y:S05]  /*1b420*/  WARPSYNC.COLLECTIVE R15, `(.L_x_15724) ;  /* 0x000000000f087348 */ /* 0x000fea0003c00000 */
[----:B------:R0:W1:Y:S02]  /*1b430*/  SHFL.IDX P6, R14, R13, R12, R11 ;  /* 0x0000000c0d0e7389 */ /* 0x00006400000c000b */
[----:B01----:R-:W-:Y:S01]  /*1b440*/  ENDCOLLECTIVE ;  /* 0x000000000000791b */ /* 0x003fe20003800000 */
.L_x_15724:
        /* <DEDUP_REMOVED lines=16> */
.L_x_15725:
[----:B------:R-:W-:Y:S01]  /*1b550*/  MOV R13, R0 ;  /* 0x00000000000d7202 */ /* 0x000fe20000000f00 */
[----:B------:R-:W-:Y:S02]  /*1b560*/  IMAD.MOV.U32 R12, RZ, RZ, 0x4 ;  /* 0x00000004ff0c7424 */ /* 0x000fe400078e00ff */
[----:B------:R-:W-:-:S07]  /*1b570*/  IMAD.MOV.U32 R7, RZ, RZ, R14 ;  /* 0x000000ffff077224 */ /* 0x000fce00078e000e */
[----:B------:R-:W-:Y:S05]  /*1b580*/  WARPSYNC.COLLECTIVE R15, `(.L_x_15726) ;  /* 0x000000000f087348 */ /* 0x000fea0003c00000 */
[----:B------:R0:W1:Y:S02]  /*1b590*/  SHFL.IDX P6, R14, R13, R12, R11 ;  /* 0x0000000c0d0e7389 */ /* 0x00006400000c000b */
[----:B01----:R-:W-:Y:S01]  /*1b5a0*/  ENDCOLLECTIVE ;  /* 0x000000000000791b */ /* 0x003fe20003800000 */
.L_x_15726:
        /* <DEDUP_REMOVED lines=16> */
.L_x_15727:
[----:B------:R-:W-:Y:S02]  /*1b6b0*/  IMAD.MOV.U32 R13, RZ, RZ, R0 ;  /* 0x000000ffff0d7224 */ /* 0x000fe400078e0000 */
[----:B------:R-:W-:Y:S02]  /*1b6c0*/  IMAD.MOV.U32 R12, RZ, RZ, 0x5 ;  /* 0x00000005ff0c7424 */ /* 0x000fe400078e00ff */
[----:B------:R-:W-:-:S07]  /*1b6d0*/  IMAD.MOV.U32 R7, RZ, RZ, R14 ;  /* 0x000000ffff077224 */ /* 0x000fce00078e000e */
[----:B------:R-:W-:Y:S05]  /*1b6e0*/  WARPSYNC.COLLECTIVE R15, `(.L_x_15728) ;  /* 0x000000000f087348 */ /* 0x000fea0003c00000 */
[----:B------:R0:W1:Y:S02]  /*1b6f0*/  SHFL.IDX P6, R14, R13, R12, R11 ;  /* 0x0000000c0d0e7389 */ /* 0x00006400000c000b */
[----:B01----:R-:W-:Y:S01]  /*1b700*/  ENDCOLLECTIVE ;  /* 0x000000000000791b */ /* 0x003fe20003800000 */
.L_x_15728:
        /* <DEDUP_REMOVED lines=16> */
.L_x_15729:
[----:B------:R-:W-:Y:S02]  /*1b810*/  IMAD.MOV.U32 R13, RZ, RZ, R0 ;  /* 0x000000ffff0d7224 */ /* 0x000fe400078e0000 */
[----:B------:R-:W-:Y:S02]  /*1b820*/  IMAD.MOV.U32 R12, RZ, RZ, 0x6 ;  /* 0x00000006ff0c7424 */ /* 0x000fe400078e00ff */
[----:B------:R-:W-:-:S07]  /*1b830*/  IMAD.MOV.U32 R7, RZ, RZ, R14 ;  /* 0x000000ffff077224 */ /* 0x000fce00078e000e */
[----:B------:R-:W-:Y:S05]  /*1b840*/  WARPSYNC.COLLECTIVE R15, `(.L_x_15730) ;  /* 0x000000000f087348 */ /* 0x000fea0003c00000 */
[----:B------:R0:W1:Y:S02]  /*1b850*/  SHFL.IDX P6, R14, R13, R12, R11 ;  /* 0x0000000c0d0e7389 */ /* 0x00006400000c000b */
[----:B01----:R-:W-:Y:S01]  /*1b860*/  ENDCOLLECTIVE ;  /* 0x000000000000791b */ /* 0x003fe20003800000 */
.L_x_15730:
        /* <DEDUP_REMOVED lines=16> */
.L_x_15731:
[----:B------:R-:W-:Y:S02]  /*1b970*/  IMAD.MOV.U32 R13, RZ, RZ, R0 ;  /* 0x000000ffff0d7224 */ /* 0x000fe400078e0000 */
[----:B------:R-:W-:Y:S02]  /*1b980*/  IMAD.MOV.U32 R12, RZ, RZ, 0x7 ;  /* 0x00000007ff0c7424 */ /* 0x000fe400078e00ff */
[----:B------:R-:W-:Y:S01]  /*1b990*/  VIADD R0, R17, 0x70 ;  /* 0x0000007011007836 */ /* 0x000fe20000000000 */
[----:B------:R-:W-:-:S07]  /*1b9a0*/  MOV R7, R14 ;  /* 0x0000000e00077202 */ /* 0x000fce0000000f00 */
[----:B------:R-:W-:Y:S05]  /*1b9b0*/  WARPSYNC.COLLECTIVE R15, `(.L_x_15732) ;  /* 0x000000000f087348 */ /* 0x000fea0003c00000 */
[----:B------:R0:W1:Y:S02]  /*1b9c0*/  SHFL.IDX P6, R14, R13, R12, R11 ;  /* 0x0000000c0d0e7389 */ /* 0x00006400000c000b */
[----:B01----:R-:W-:Y:S01]  /*1b9d0*/  ENDCOLLECTIVE ;  /* 0x000000000000791b */ /* 0x003fe20003800000 */
.L_x_15732:
        /* <DEDUP_REMOVED lines=11> */
[----:B------:R-:W-:Y:S02]  /*1ba90*/  VIADD R0, R17, 0x80 ;  /* 0x0000008011007836 */ /* 0x000fe40000000000 */
[----:B0-----:R-:W-:-:S10]  /*1baa0*/  IMAD.MOV.U32 R6, RZ, RZ, R14 ;  /* 0x000000ffff067224 */ /* 0x001fd400078e000e */
[----:B------:R-:W-:Y:S05]  /*1bab0*/  WARPSYNC.COLLECTIVE R15, `(.L_x_15733) ;  /* 0x000000000f087348 */ /* 0x000fea0003c00000 */
[----:B------:R0:W1:Y:S02]  /*1bac0*/  SHFL.IDX P6, R14, R13, R12, R11 ;  /* 0x0000000c0d0e7389 */ /* 0x00006400000c000b */
[----:B01----:R-:W-:Y:S01]  /*1bad0*/  ENDCOLLECTIVE ;  /* 0x000000000000791b */ /* 0x003fe20003800000 */
.L_x_15733:
[----:B------:R-:W-:Y:S01]  /*1bae0*/  MOV R13, R4 ;  /* 0x00000004000d7202 */ /* 0x000fe20000000f00 */
[----:B------:R-:W-:Y:S01]  /*1baf0*/  IMAD.MOV.U32 R12, RZ, RZ, RZ ;  /* 0x000000ffff0c7224 */ /* 0x000fe200078e00ff */
[----:B------:R-:W-:-:S07]  /*1bb00*/  MOV R2, R14 ;  /* 0x0000000e00027202 */ /* 0x000fce0000000f00 */
[----:B------:R-:W-:Y:S05]  /*1bb10*/  WARPSYNC.COLLECTIVE R15, `(.L_x_15734) ;  /* 0x000000000f087348 */ /* 0x000fea0003c00000 */
[----:B------:R0:W1:Y:S02]  /*1bb20*/  SHFL.IDX P6, R14, R13, R12, R11 ;  /* 0x0000000c0d0e7389 */ /* 0x00006400000c000b */
[----:B01----:R-:W-:Y:S01]  /*1bb30*/  ENDCOLLECTIVE ;  /* 0x000000000000791b */ /* 0x003fe20003800000 */
.L_x_15734:
        /* <DEDUP_REMOVED lines=15> */
.L_x_15735:
[----:B------:R-:W-:Y:S02]  /*1bc30*/  IMAD.MOV.U32 R13, RZ, RZ, R4 ;  /* 0x000000ffff0d7224 */ /* 0x000fe400078e0004 */
[----:B------:R-:W-:Y:S02]  /*1bc40*/  IMAD.MOV.U32 R12, RZ, RZ, 0x1 ;  /* 0x00000001ff0c7424 */ /* 0x000fe400078e00ff */
[----:B------:R-:W-:-:S07]  /*1bc50*/  IMAD.MOV.U32 R0, RZ, RZ, R14 ;  /* 0x000000ffff007224 */ /* 0x000fce00078e000e */
[----:B------:R-:W-:Y:S05]  /*1bc60*/  WARPSYNC.COLLECTIVE R15, `(.L_x_15736) ;  /* 0x000000000f087348 */ /* 0x000fea0003c00000 */
[----:B------:R0:W1:Y:S02]  /*1bc70*/  SHFL.IDX P6, R14, R13, R12, R11 ;  /* 0x0000000c0d0e7389 */ /* 0x00006400000c000b */
[----:B01----:R-:W-:Y:S01]  /*1bc80*/  ENDCOLLECTIVE ;  /* 0x000000000000791b */ /* 0x003fe20003800000 */
.L_x_15736:
[----:B------:R-:W-:-:S05]  /*1bc90*/  @!P1 LEA R0, P2, R21, R0, 0x1 ;  /* 0x0000000015009211 */ /* 0x000fca00078408ff */
[----:B------:R-:W-:-:S05]  /*1bca0*/  @!P1 IMAD.X R6, RZ, RZ, R8, P2 ;  /* 0x000000ffff069224 */ /* 0x000fca00010e0608 */
[----:B------:R-:W-:Y:S01]  /*1bcb0*/  @!P1 MOV R7, R6 ;  /* 0x0000000600079202 */ /* 0x000fe20000000f00 */
[----:B------:R-:W-:Y:S01]  /*1bcc0*/  @!P1 IMAD.MOV.U32 R6, RZ, RZ, R0 ;  /* 0x000000ffff069224 */ /* 0x000fe200078e0000 */
[----:B------:R-:W-:Y:S01]  /*1bcd0*/  MOV R13, R5 ;  /* 0x00000005000d7202 */ /* 0x000fe20000000f00 */
[----:B------:R-:W-:-:S03]  /*1bce0*/  VIADD R0, R17, 0x90 ;  /* 0x0000009011007836 */ /* 0x000fc60000000000 */
[----:B------:R-:W-:Y:S01]  /*1bcf0*/  @!PT LDS RZ, [RZ] ;  /* 0x00000000fffff984 */ /* 0x000fe20000000800 */
[----:B------:R-:W-:Y:S01]  /*1bd00*/  @!PT LDS RZ, [RZ] ;  /* 0x00000000fffff984 */ /* 0x000fe20000000800 */
[----:B------:R-:W-:Y:S01]  /*1bd10*/  @!PT LDS RZ, [RZ] ;  /* 0x00000000fffff984 */ /* 0x000fe20000000800 */
[----:B------:R0:W-:Y:S02]  /*1bd20*/  @!P1 LDGSTS.E.BYPASS.LTC128B.128 [R20+0xc400], desc[UR40][R6.64], !P0 ;  /* 0x0c40000006149fae */ /* 0x0001e4000c101d68 */
[----:B------:R-:W-:Y:S01]  /*1bd30*/  ISETP.GE.AND P1, PT, R0, R3, PT ;  /* 0x000000030000720c */ /* 0x000fe20003f26270 */
[----:B------:R-:W-:-:S12]  /*1bd40*/  IMAD.MOV.U32 R0, RZ, RZ, R14 ;  /* 0x000000ffff007224 */ /* 0x000fd800078e000e */
[----:B0-----:R-:W-:Y:S05]  /*1bd50*/  WARPSYNC.COLLECTIVE R15, `(.L_x_15737) ;  /* 0x000000000f087348 */ /* 0x001fea0003c00000 */
[----:B------:R1:W2:Y:S02]  /*1bd60*/  SHFL.IDX P6, R14, R13, R12, R11 ;  /* 0x0000000c0d0e7389 */ /* 0x0002a400000c000b */
[----:B012---:R-:W-:Y:S01]  /*1bd70*/  ENDCOLLECTIVE ;  /* 0x000000000000791b */ /* 0x007fe20003800000 */
.L_x_15737:
[----:B------:R-:W-:Y:S02]  /*1bd80*/  IMAD.MOV.U32 R13, RZ, RZ, R4 ;  /* 0x000000ffff0d7224 */ /* 0x000fe400078e0004 */
[----:B------:R-:W-:Y:S02]  /*1bd90*/  IMAD.MOV.U32 R12, RZ, RZ, 0x2 ;  /* 0x00000002ff0c7424 */ /* 0x000fe400078e00ff */
[----:B------:R-:W-:-:S07]  /*1bda0*/  IMAD.MOV.U32 R6, RZ, RZ, R14 ;  /* 0x000000ffff067224 */ /* 0x000fce00078e000e */
[----:B------:R-:W-:Y:S05]  /*1bdb0*/  WARPSYNC.COLLECTIVE R15, `(.L_x_15738) ;  /* 0x000000000f087348 */ /* 0x000fea0003c00000 */
[----:B------:R0:W1:Y:S02]  /*1bdc0*/  SHFL.IDX P6, R14, R13, R12, R11 ;  /* 0x0000000c0d0e7389 */ /* 0x00006400000c000b */
[----:B01----:R-:W-:Y:S01]  /*1bdd0*/  ENDCOLLECTIVE ;  /* 0x000000000000791b */ /* 0x003fe20003800000 */
.L_x_15738:
        /* <DEDUP_REMOVED lines=8> */
[----:B------:R-:W-:Y:S02]  /*1be60*/  ISETP.GE.AND P1, PT, R2, R3, PT ;  /* 0x000000030200720c */ /* 0x000fe40003f26270 */
[----:B------:R-:W-:-:S11]  /*1be70*/  MOV R0, R14 ;  /* 0x0000000e00007202 */ /* 0x000fd60000000f00 */
[----:B0-----:R-:W-:Y:S05]  /*1be80*/  WARPSYNC.COLLECTIVE R15, `(.L_x_15739) ;  /* 0x000000000f087348 */ /* 0x001fea0003c00000 */
[----:B------:R1:W2:Y:S02]  /*1be90*/  SHFL.IDX P6, R14, R13, R12, R11 ;  /* 0x0000000c0d0e7389 */ /* 0x0002a400000c000b */
[----:B012---:R-:W-:Y:S01]  /*1bea0*/  ENDCOLLECTIVE ;  /* 0x000000000000791b */ /* 0x007fe20003800000 */
.L_x_15739:
[----:B------:R-:W-:Y:S02]  /*1beb0*/  IMAD.MOV.U32 R13, RZ, RZ, R4 ;  /* 0x000000ffff0d7224 */ /* 0x000fe400078e0004 */
[----:B------:R-:W-:Y:S02]  /*1bec0*/  IMAD.MOV.U32 R12, RZ, RZ, 0x3 ;  /* 0x00000003ff0c7424 */ /* 0x000fe400078e00ff */
[----:B------:R-:W-:-:S07]  /*1bed0*/  IMAD.MOV.U32 R6, RZ, RZ, R14 ;  /* 0x000000ffff067224 */ /* 0x000fce00078e000e */
[----:B------:R-:W-:Y:S05]  /*1bee0*/  WARPSYNC.COLLECTIVE R15, `(.L_x_15740) ;  /* 0x000000000f087348 */ /* 0x000fea0003c00000 */
[----:B------:R0:W1:Y:S02]  /*1bef0*/  SHFL.IDX P6, R14, R13, R12, R11 ;  /* 0x0000000c0d0e7389 */ /* 0x00006400000c000b */
[----:B01----:R-:W-:Y:S01]  /*1bf00*/  ENDCOLLECTIVE ;  /* 0x000000000000791b */ /* 0x003fe20003800000 */
.L_x_15740:
[----:B------:R-:W-:-:S05]  /*1bf10*/  @!P1 LEA R6, P2, R21, R6, 0x1 ;  /* 0x0000000615069211 */ /* 0x000fca00078408ff */
[----:B------:R-:W-:-:S05]  /*1bf20*/  @!P1 IMAD.X R0, RZ, RZ, R0, P2 ;  /* 0x000000ffff009224 */ /* 0x000fca00010e0600 */
[----:B------:R-:W-:Y:S01]  /*1bf30*/  @!P1 MOV R7, R0 ;  /* 0x0000000000079202 */ /* 0x000fe20000000f00 */
[----:B------:R-:W-:-:S04]  /*1bf40*/  IMAD.MOV.U32 R13, RZ, RZ, R5 ;  /* 0x000000ffff0d7224 */ /* 0x000fc800078e0005 */
        /* <DEDUP_REMOVED lines=8> */
.L_x_15741:
[----:B------:R-:W-:Y:S01]  /*1bfd0*/  MOV R2, R14 ;  /* 0x0000000e00027202 */ /* 0x000fe20000000f00 */
[----:B------:R-:W-:Y:S06]  /*1bfe0*/  BRA `(.L_x_15742) ;  /* 0xffffff9c00a47947 */ /* 0x000fec000383ffff */
.L_x_15573:
[----:B-1----:R1:W2:Y:S02]  /*1bff0*/  SYNCS.PHASECHK.TRANS64.TRYWAIT P0, [R22+URZ+0x16820], R0 ;  /* 0x01682000160075a7 */ /* 0x0022a4000800017f */
[----:B--2---:R-:W-:Y:S05]  /*1c000*/  @!P0 NANOSLEEP.SYNCS 0x989680 ;  /* 0x009896800000895d */ /* 0x004fea0003900000 */
[----:B------:R-:W2:Y:S02]  /*1c010*/  @!P0 SYNCS.PHASECHK.TRANS64 P0, [R22+URZ+0x16820], R0 ;  /* 0x01682000160085a7 */ /* 0x000ea4000800007f */
[----:B--2---:R-:W-:Y:S05]  /*1c020*/  @!P0 BRA `(.L_x_15573) ;  /* 0xfffffffc00f08947 */ /* 0x004fea000383ffff */
[----:B------:R-:W-:Y:S05]  /*1c030*/  BRA `(.L_x_15743) ;  /* 0xffffffa000007947 */ /* 0x000fea000383ffff */
.L_x_15578:
[----:B0-----:R0:W1:Y:S02]  /*1c040*/  SYNCS.PHASECHK.TRANS64.TRYWAIT P0, [R5+URZ+0x16840], R2 ;  /* 0x01684002050075a7 */ /* 0x001064000800017f */
[----:B-1----:R-:W-:Y:S05]  /*1c050*/  @!P0 NANOSLEEP.SYNCS 0x989680 ;  /* 0x009896800000895d */ /* 0x002fea0003900000 */
[----:B------:R-:W1:Y:S02]  /*1c060*/  @!P0 SYNCS.PHASECHK.TRANS64 P0, [R5+URZ+0x16840], R2 ;  /* 0x01684002050085a7 */ /* 0x000e64000800007f */
[----:B-1----:R-:W-:Y:S05]  /*1c070*/  @!P0 BRA `(.L_x_15578) ;  /* 0xfffffffc00f08947 */ /* 0x002fea000383ffff */
[----:B------:R-:W-:Y:S05]  /*1c080*/  BRA `(.L_x_15744) ;  /* 0xffffffa000dc7947 */ /* 0x000fea000383ffff */
.L_x_15579:
        /* <DEDUP_REMOVED lines=8> */
.L_x_15746:
[----:B------:R-:W-:Y:S05]  /*1c110*/  BSYNC B1 ;  /* 0x0000000000017941 */ /* 0x000fea0003800000 */
.L_x_15745:
[----:B------:R-:W0:Y:S01]  /*1c120*/  S2R R7, SR_TID.X ;  /* 0x0000000000077919 */ /* 0x000e220000002100 */
[----:B------:R-:W-:Y:S01]  /*1c130*/  IMAD.MOV.U32 R13, RZ, RZ, R8 ;  /* 0x000000ffff0d7224 */ /* 0x000fe200078e0008 */
[----:B------:R-:W-:Y:S01]  /*1c140*/  MOV R15, 0xffffffff ;  /* 0xffffffff000f7802 */ /* 0x000fe20000000f00 */
[----:B------:R-:W-:Y:S01]  /*1c150*/  IMAD.MOV.U32 R12, RZ, RZ, RZ ;  /* 0x000000ffff0c7224 */ /* 0x000fe200078e00ff */
[----:B------:R-:W-:Y:S01]  /*1c160*/  MOV R3, R14 ;  /* 0x0000000e00037202 */ /* 0x000fe20000000f00 */
[----:B------:R-:W-:Y:S02]  /*1c170*/  IMAD.MOV.U32 R11, RZ, RZ, 0x181f ;  /* 0x0000181fff0b7424 */ /* 0x000fe400078e00ff */
[----:B------:R-:W-:-:S07]  /*1c180*/  IMAD R9, R9, 0x2, R22 ;  /* 0x0000000209097824 */ /* 0x000fce00078e0216 */
[----:B0-----:R-:W-:Y:S05]  /*1c190*/  WARPSYNC.COLLECTIVE R15, `(.L_x_15747) ;  /* 0x000000000f087348 */ /* 0x001fea0003c00000 */
[----:B------:R1:W2:Y:S02]  /*1c1a0*/  SHFL.IDX P6, R14, R13, R12, R11 ;  /* 0x0000000c0d0e7389 */ /* 0x0002a400000c000b */
[----:B012---:R-:W-:Y:S01]  /*1c1b0*/  ENDCOLLECTIVE ;  /* 0x000000000000791b */ /* 0x007fe20003800000 */
.L_x_15747:
[----:B------:R-:W-:Y:S01]  /*1c1c0*/  MOV R13, R10 ;  /* 0x0000000a000d7202 */ /* 0x000fe20000000f00 */
[----:B------:R-:W-:Y:S02]  /*1c1d0*/  IMAD.MOV.U32 R12, RZ, RZ, 0x1 ;  /* 0x00000001ff0c7424 */ /* 0x000fe400078e00ff */
[----:B------:R-:W-:Y:S02]  /*1c1e0*/  IMAD.SHL.U32 R7, R7, 0x8, RZ ;  /* 0x0000000807077824 */ /* 0x000fe400078e00ff */
[----:B------:R-:W-:-:S07]  /*1c1f0*/  IMAD.MOV.U32 R2, RZ, RZ, R14 ;  /* 0x000000ffff027224 */ /* 0x000fce00078e000e */
[----:B------:R-:W-:Y:S05]  /*1c200*/  WARPSYNC.COLLECTIVE R15, `(.L_x_15748) ;  /* 0x000000000f087348 */ /* 0x000fea0003c00000 */
[----:B------:R0:W1:Y:S02]  /*1c210*/  SHFL.IDX P6, R14, R13, R12, R11 ;  /* 0x0000000c0d0e7389 */ /* 0x00006400000c000b */
[----:B01----:R-:W-:Y:S01]  /*1c220*/  ENDCOLLECTIVE ;  /* 0x000000000000791b */ /* 0x003fe20003800000 */
.L_x_15748:
        /* <DEDUP_REMOVED lines=13> */
.L_x_15749:
[----:B------:R-:W-:Y:S02]  /*1c300*/  IMAD.MOV.U32 R13, RZ, RZ, R10 ;  /* 0x000000ffff0d7224 */ /* 0x000fe400078e000a */
[----:B------:R-:W-:Y:S02]  /*1c310*/  IMAD.MOV.U32 R12, RZ, RZ, 0x2 ;  /* 0x00000002ff0c7424 */ /* 0x000fe400078e00ff */
[----:B------:R-:W-:-:S07]  /*1c320*/  IMAD.MOV.U32 R2, RZ, RZ, R14 ;  /* 0x000000ffff027224 */ /* 0x000fce00078e000e */
[----:B------:R-:W-:Y:S05]  /*1c330*/  WARPSYNC.COLLECTIVE R15, `(.L_x_15750) ;  /* 0x000000000f087348 */ /* 0x000fea0003c00000 */
[----:B------:R0:W1:Y:S02]  /*1c340*/  SHFL.IDX P6, R14, R13, R12, R11 ;  /* 0x0000000c0d0e7389 */ /* 0x00006400000c000b */
[----:B01----:R-:W-:Y:S01]  /*1c350*/  ENDCOLLECTIVE ;  /* 0x000000000000791b */ /* 0x003fe20003800000 */
.L_x_15750:
        /* <DEDUP_REMOVED lines=11> */
.L_x_15751:
[----:B------:R-:W-:Y:S02]  /*1c410*/  IMAD.MOV.U32 R13, RZ, RZ, R10 ;  /* 0x000000ffff0d7224 */ /* 0x000fe400078e000a */
[----:B------:R-:W-:Y:S01]  /*1c420*/  IMAD.MOV.U32 R12, RZ, RZ, 0x3 ;  /* 0x00000003ff0c7424 */ /* 0x000fe200078e00ff */
[----:B------:R-:W-:-:S07]  /*1c430*/  MOV R2, R14 ;  /* 0x0000000e00027202 */ /* 0x000fce0000000f00 */
[----:B------:R-:W-:Y:S05]  /*1c440*/  WARPSYNC.COLLECTIVE R15, `(.L_x_15752) ;  /* 0x000000000f087348 */ /* 0x000fea0003c00000 */
[----:B------:R0:W1:Y:S02]  /*1c450*/  SHFL.IDX P6, R14, R13, R12, R11 ;  /* 0x0000000c0d0e7389 */ /* 0x00006400000c000b */
[----:B01----:R-:W-:Y:S01]  /*1c460*/  ENDCOLLECTIVE ;  /* 0x000000000000791b */ /* 0x003fe20003800000 */
.L_x_15752:
        /* <DEDUP_REMOVED lines=11> */
.L_x_15753:
[----:B------:R-:W-:Y:S02]  /*1c520*/  IMAD.MOV.U32 R13, RZ, RZ, R10 ;  /* 0x000000ffff0d7224 */ /* 0x000fe400078e000a */
[----:B------:R-:W-:Y:S02]  /*1c530*/  IMAD.MOV.U32 R12, RZ, RZ, 0x4 ;  /* 0x00000004ff0c7424 */ /* 0x000fe400078e00ff */
[----:B------:R-:W-:-:S07]  /*1c540*/  IMAD.MOV.U32 R2, RZ, RZ, R14 ;  /* 0x000000ffff027224 */ /* 0x000fce00078e000e */
[----:B------:R-:W-:Y:S05]  /*1c550*/  WARPSYNC.COLLECTIVE R15, `(.L_x_15754) ;  /* 0x000000000f087348 */ /* 0x000fea0003c00000 */
[----:B------:R0:W1:Y:S02]  /*1c560*/  SHFL.IDX P6, R14, R13, R12, R11 ;  /* 0x0000000c0d0e7389 */ /* 0x00006400000c000b */
[----:B01----:R-:W-:Y:S01]  /*1c570*/  ENDCOLLECTIVE ;  /* 0x000000000000791b */ /* 0x003fe20003800000 */
.L_x_15754:
[----:B------:R-:W-:-:S05]  /*1c580*/  IADD3 R2, P0, R2, R7, RZ ;  /* 0x0000000702027210 */ /* 0x000fca0007f1e0ff */
[----:B------:R-:W-:-:S05]  /*1c590*/  IMAD.X R3, RZ, RZ, R3, P0 ;  /* 0x000000ffff037224 */ /* 0x000fca00000e0603 */
[----:B------:R-:W-:Y:S01]  /*1c5a0*/  @!PT LDS RZ, [RZ] ;  /* 0x00000000fffff984 */ /* 0x000fe20000000800 */
[----:B------:R-:W-:Y:S01]  /*1c5b0*/  @!PT LDS RZ, [RZ] ;  /* 0x00000000fffff984 */ /* 0x000fe20000000800 */
[----:B------:R-:W-:Y:S01]  /*1c5c0*/  @!PT LDS RZ, [RZ] ;  /* 0x00000000fffff984 */ /* 0x000fe20000000800 */
[----:B------:R0:W-:Y:S01]  /*1c5d0*/  LDGSTS.E.BYPASS.LTC128B.128 [R9+0xfc00], desc[UR40][R2.64], !P2 ;  /* 0x0fc0000002097fae */ /* 0x0001e2000d101d68 */
[----:B------:R-:W-:Y:S01]  /*1c5e0*/  IMAD.MOV.U32 R13, RZ, RZ, R8 ;  /* 0x000000ffff0d7224 */ /* 0x000fe200078e0008 */
[----:B0-----:R-:W-:-:S07]  /*1c5f0*/  MOV R3, R14 ;  /* 0x0000000e00037202 */ /* 0x001fce0000000f00 */
[----:B------:R-:W-:Y:S05]  /*1c600*/  WARPSYNC.COLLECTIVE R15, `(.L_x_15755) ;  /* 0x000000000f087348 */ /* 0x000fea0003c00000 */
[----:B------:R0:W1:Y:S02]  /*1c610*/  SHFL.IDX P6, R14, R13, R12, R11 ;  /* 0x0000000c0d0e7389 */ /* 0x00006400000c000b */
[----:B01----:R-:W-:Y:S01]  /*1c620*/  ENDCOLLECTIVE ;  /* 0x000000000000791b */ /* 0x003fe20003800000 */
.L_x_15755:
[----:B------:R-:W-:Y:S01]  /*1c630*/  IMAD.MOV.U32 R13, RZ, RZ, R10 ;  /* 0x000000ffff0d7224 */ /* 0x000fe200078e000a */
[----:B------:R-:W-:Y:S01]  /*1c640*/  MOV R12, 0x5 ;  /* 0x00000005000c7802 */ /* 0x000fe20000000f00 */
[----:B------:R-:W-:-:S07]  /*1c650*/  IMAD.MOV.U32 R2, RZ, RZ, R14 ;  /* 0x000000ffff027224 */ /* 0x000fce00078e000e */
[----:B------:R-:W-:Y:S05]  /*1c660*/  WARPSYNC.COLLECTIVE R15, `(.L_x_15756) ;  /* 0x000000000f087348 */ /* 0x000fea0003c00000 */
[----:B------:R0:W1:Y:S02]  /*1c670*/  SHFL.IDX P6, R14, R13, R12, R11 ;  /* 0x0000000c0d0e7389 */ /* 0x00006400000c000b */
[----:B01----:R-:W-:Y:S01]  /*1c680*/  ENDCOLLECTIVE ;  /* 0x000000000000791b */ /* 0x003fe20003800000 */
.L_x_15756:
        /* <DEDUP_REMOVED lines=11> */
.L_x_15757:
[----:B------:R-:W-:Y:S01]  /*1c740*/  MOV R13, R10 ;  /* 0x0000000a000d7202 */ /* 0x000fe20000000f00 */
[----:B------:R-:W-:Y:S02]  /*1c750*/  IMAD.MOV.U32 R12, RZ, RZ, 0x6 ;  /* 0x00000006ff0c7424 */ /* 0x000fe400078e00ff */
[----:B------:R-:W-:-:S07]  /*1c760*/  IMAD.MOV.U32 R2, RZ, RZ, R14 ;  /* 0x000000ffff027224 */ /* 0x000fce00078e000e */
[----:B------:R-:W-:Y:S05]  /*1c770*/  WARPSYNC.COLLECTIVE R15, `(.L_x_15758) ;  /* 0x000000000f087348 */ /* 0x000fea0003c00000 */
[----:B------:R0:W1:Y:S02]  /*1c780*/  SHFL.IDX P6, R14, R13, R12, R11 ;  /* 0x0000000c0d0e7389 */ /* 0x00006400000c000b */
[----:B01----:R-:W-:Y:S01]  /*1c790*/  ENDCOLLECTIVE ;  /* 0x000000000000791b */ /* 0x003fe20003800000 */
.L_x_15758:
        /* <DEDUP_REMOVED lines=11> */
.L_x_15759:
[----:B------:R-:W-:Y:S02]  /*1c850*/  IMAD.MOV.U32 R13, RZ, RZ, R10 ;  /* 0x000000ffff0d7224 */ /* 0x000fe400078e000a */
[----:B------:R-:W-:Y:S02]  /*1c860*/  IMAD.MOV.U32 R12, RZ, RZ, 0x7 ;  /* 0x00000007ff0c7424 */ /* 0x000fe400078e00ff */
[----:B------:R-:W-:-:S07]  /*1c870*/  IMAD.MOV.U32 R2, RZ, RZ, R14 ;  /* 0x000000ffff027224 */ /* 0x000fce00078e000e */
[----:B------:R-:W-:Y:S05]  /*1c880*/  WARPSYNC.COLLECTIVE R15, `(.L_x_15760) ;  /* 0x000000000f087348 */ /* 0x000fea0003c00000 */
[----:B------:R0:W1:Y:S02]  /*1c890*/  SHFL.IDX P6, R14, R13, R12, R11 ;  /* 0x0000000c0d0e7389 */ /* 0x00006400000c000b */
[----:B01----:R-:W-:Y:S01]  /*1c8a0*/  ENDCOLLECTIVE ;  /* 0x000000000000791b */ /* 0x003fe20003800000 */
.L_x_15760:
[----:B------:R-:W-:-:S04]  /*1c8b0*/  IADD3 R2, P0, R2, R7, RZ ;  /* 0x0000000702027210 */ /* 0x000fc80007f1e0ff */
[----:B------:R-:W-:-:S05]  /*1c8c0*/  IADD3.X R3, RZ, R3, RZ, P0, !PT ;  /* 0x00000003ff037210 */ /* 0x000fca00007fe4ff */
        /* <DEDUP_REMOVED lines=9> */
.L_x_15761:
[----:B------:R-:W-:Y:S01]  /*1c960*/  MOV R2, R14 ;  /* 0x0000000e00027202 */ /* 0x000fe20000000f00 */
[----:B------:R-:W-:Y:S06]  /*1c970*/  BRA `(.L_x_15762) ;  /* 0xffffff9c00cc7947 */ /* 0x000fec000383ffff */
.L_x_15584:
[----:B-1----:R1:W2:Y:S02]  /*1c980*/  SYNCS.PHASECHK.TRANS64.TRYWAIT P0, [R5+URZ+0x16860], R2 ;  /* 0x01686002050075a7 */ /* 0x0022a4000800017f */
[----:B--2---:R-:W-:Y:S05]  /*1c990*/  @!P0 NANOSLEEP.SYNCS 0x989680 ;  /* 0x009896800000895d */ /* 0x004fea0003900000 */
[----:B------:R-:W2:Y:S02]  /*1c9a0*/  @!P0 SYNCS.PHASECHK.TRANS64 P0, [R5+URZ+0x16860], R2 ;  /* 0x01686002050085a7 */ /* 0x000ea4000800007f */
[----:B--2---:R-:W-:Y:S05]  /*1c9b0*/  @!P0 BRA `(.L_x_15584) ;  /* 0xfffffffc00f08947 */ /* 0x004fea000383ffff */
[----:B------:R-:W-:Y:S05]  /*1c9c0*/  BRA `(.L_x_15763) ;  /* 0xffffffa000247947 */ /* 0x000fea000383ffff */
.L_x_15585:
        /* <DEDUP_REMOVED lines=8> */
.L_x_15765:
[----:B------:R-:W-:Y:S05]  /*1ca50*/  BSYNC B1 ;  /* 0x0000000000017941 */ /* 0x000fea0003800000 */
.L_x_15764:
[----:B------:R-:W-:Y:S01]  /*1ca60*/  IMAD.MOV.U32 R13, RZ, RZ, R24 ;  /* 0x000000ffff0d7224 */ /* 0x000fe200078e0018 */
[----:B------:R-:W-:Y:S01]  /*1ca70*/  MOV R3, R14 ;  /* 0x0000000e00037202 */ /* 0x000fe20000000f00 */
[----:B------:R-:W-:Y:S01]  /*1ca80*/  IMAD.MOV.U32 R12, RZ, RZ, RZ ;  /* 0x000000ffff0c7224 */ /* 0x000fe200078e00ff */
[----:B------:R-:W-:Y:S01]  /*1ca90*/  ISETP.LT.OR P2, PT, R8, 0x1, P1 ;  /* 0x000000010800780c */ /* 0x000fe20000f41670 */
[----:B------:R-:W-:Y:S02]  /*1caa0*/  IMAD.MOV.U32 R11, RZ, RZ, 0x181f ;  /* 0x0000181fff0b7424 */ /* 0x000fe400078e00ff */
[----:B------:R-:W-:Y:S02]  /*1cab0*/  IMAD.MOV.U32 R15, RZ, RZ, -0x1 ;  /* 0xffffffffff0f7424 */ /* 0x000fe400078e00ff */
[----:B------:R-:W-:-:S08]  /*1cac0*/  IMAD R6, R6, 0x2, R22 ;  /* 0x0000000206067824 */ /* 0x000fd000078e0216 */
[----:B------:R-:W-:Y:S05]  /*1cad0*/  WARPSYNC.COLLECTIVE R15, `(.L_x_15766) ;  /* 0x000000000f087348 */ /* 0x000fea0003c00000 */
[----:B------:R0:W1:Y:S02]  /*1cae0*/  SHFL.IDX P6, R14, R13, R12, R11 ;  /* 0x0000000c0d0e7389 */ /* 0x00006400000c000b */
[----:B01----:R-:W-:Y:S01]  /*1caf0*/  ENDCOLLECTIVE ;  /* 0x000000000000791b */ /* 0x003fe20003800000 */
.L_x_15766:
[----:B------:R-:W-:Y:S02]  /*1cb00*/  IMAD.MOV.U32 R13, RZ, RZ, R25 ;  /* 0x000000ffff0d7224 */ /* 0x000fe400078e0019 */
[----:B------:R-:W-:Y:S01]  /*1cb10*/  IMAD.MOV.U32 R12, RZ, RZ, 0x1 ;  /* 0x00000001ff0c7424 */ /* 0x000fe200078e00ff */
[----:B------:R-:W-:-:S07]  /*1cb20*/  MOV R2, R14 ;  /* 0x0000000e00027202 */ /* 0x000fce0000000f00 */
[----:B------:R-:W-:Y:S05]  /*1cb30*/  WARPSYNC.COLLECTIVE R15, `(.L_x_15767) ;  /* 0x000000000f087348 */ /* 0x000fea0003c00000 */
[----:B------:R0:W1:Y:S02]  /*1cb40*/  SHFL.IDX P6, R14, R13, R12, R11 ;  /* 0x0000000c0d0e7389 */ /* 0x00006400000c000b */
[----:B01----:R-:W-:Y:S01]  /*1cb50*/  ENDCOLLECTIVE ;  /* 0x000000000000791b */ /* 0x003fe20003800000 */
.L_x_15767:
        /* <DEDUP_REMOVED lines=12> */
.L_x_15768:
[----:B------:R-:W-:Y:S01]  /*1cc20*/  IMAD.MOV.U32 R13, RZ, RZ, R25 ;  /* 0x000000ffff0d7224 */ /* 0x000fe200078e0019 */
[----:B------:R-:W-:Y:S01]  /*1cc30*/  MOV R12, 0x2 ;  /* 0x00000002000c7802 */ /* 0x000fe20000000f00 */
[----:B------:R-:W-:-:S07]  /*1cc40*/  IMAD.MOV.U32 R2, RZ, RZ, R14 ;  /* 0x000000ffff027224 */ /* 0x000fce00078e000e */
[----:B------:R-:W-:Y:S05]  /*1cc50*/  WARPSYNC.COLLECTIVE R15, `(.L_x_15769) ;  /* 0x000000000f087348 */ /* 0x000fea0003c00000 */
[----:B------:R0:W1:Y:S02]  /*1cc60*/  SHFL.IDX P6, R14, R13, R12, R11 ;  /* 0x0000000c0d0e7389 */ /* 0x00006400000c000b */
[----:B01----:R-:W-:Y:S01]  /*1cc70*/  ENDCOLLECTIVE ;  /* 0x000000000000791b */ /* 0x003fe20003800000 */
.L_x_15769:
        /* <DEDUP_REMOVED lines=12> */
.L_x_15770:
[----:B------:R-:W-:Y:S01]  /*1cd40*/  MOV R13, R25 ;  /* 0x00000019000d7202 */ /* 0x000fe20000000f00 */
[----:B------:R-:W-:Y:S02]  /*1cd50*/  IMAD.MOV.U32 R12, RZ, RZ, 0x3 ;  /* 0x00000003ff0c7424 */ /* 0x000fe400078e00ff */
[----:B------:R-:W-:-:S07]  /*1cd60*/  IMAD.MOV.U32 R2, RZ, RZ, R14 ;  /* 0x000000ffff027224 */ /* 0x000fce00078e000e */
[----:B------:R-:W-:Y:S05]  /*1cd70*/  WARPSYNC.COLLECTIVE R15, `(.L_x_15771) ;  /* 0x000000000f087348 */ /* 0x000fea0003c00000 */
[----:B------:R0:W1:Y:S02]  /*1cd80*/  SHFL.IDX P6, R14, R13, R12, R11 ;  /* 0x0000000c0d0e7389 */ /* 0x00006400000c000b */
[----:B01----:R-:W-:Y:S01]  /*1cd90*/  ENDCOLLECTIVE ;  /* 0x000000000000791b */ /* 0x003fe20003800000 */
.L_x_15771:
        /* <DEDUP_REMOVED lines=12> */
.L_x_15772:
[----:B------:R-:W-:Y:S02]  /*1ce60*/  IMAD.MOV.U32 R13, RZ, RZ, R25 ;  /* 0x000000ffff0d7224 */ /* 0x000fe400078e0019 */
[----:B------:R-:W-:Y:S02]  /*1ce70*/  IMAD.MOV.U32 R12, RZ, RZ, 0x4 ;  /* 0x00000004ff0c7424 */ /* 0x000fe400078e00ff */
[----:B------:R-:W-:-:S07]  /*1ce80*/  IMAD.MOV.U32 R2, RZ, RZ, R14 ;  /* 0x000000ffff027224 */ /* 0x000fce00078e000e */
[----:B------:R-:W-:Y:S05]  /*1ce90*/  WARPSYNC.COLLECTIVE R15, `(.L_x_15773) ;  /* 0x000000000f087348 */ /* 0x000fea0003c00000 */
[----:B------:R0:W1:Y:S02]  /*1cea0*/  SHFL.IDX P6, R14, R13, R12, R11 ;  /* 0x0000000c0d0e7389 */ /* 0x00006400000c000b */
[----:B01----:R-:W-:Y:S01]  /*1ceb0*/  ENDCOLLECTIVE ;  /* 0x000000000000791b */ /* 0x003fe20003800000 */
.L_x_15773:
        /* <DEDUP_REMOVED lines=12> */
.L_x_15774:
[----:B------:R-:W-:Y:S02]  /*1cf80*/  IMAD.MOV.U32 R13, RZ, RZ, R25 ;  /* 0x000000ffff0d7224 */ /* 0x000fe400078e0019 */
[----:B------:R-:W-:Y:S01]  /*1cf90*/  IMAD.MOV.U32 R12, RZ, RZ, 0x5 ;  /* 0x00000005ff0c7424 */ /* 0x000fe200078e00ff */
[----:B------:R-:W-:-:S07]  /*1cfa0*/  MOV R2, R14 ;  /* 0x0000000e00027202 */ /* 0x000fce0000000f00 */
[----:B------:R-:W-:Y:S05]  /*1cfb0*/  WARPSYNC.COLLECTIVE R15, `(.L_x_15775) ;  /* 0x000000000f087348 */ /* 0x000fea0003c00000 */
[----:B------:R0:W1:Y:S02]  /*1cfc0*/  SHFL.IDX P6, R14, R13, R12, R11 ;  /* 0x0000000c0d0e7389 */ /* 0x00006400000c000b */
[----:B01----:R-:W-:Y:S01]  /*1cfd0*/  ENDCOLLECTIVE ;  /* 0x000000000000791b */ /* 0x003fe20003800000 */
.L_x_15775:
[----:B------:R-:W-:-:S05]  /*1cfe0*/  IADD3 R2, P0, R2, R7, RZ ;  /* 0x0000000702027210 */ /* 0x000fca0007f1e0ff */
[----:B------:R-:W-:-:S05]  /*1cff0*/  IMAD.X R3, RZ, RZ, R3, P0 ;  /* 0x000000ffff037224 */ /* 0x000fca00000e0603 */
        /* <DEDUP_REMOVED lines=10> */
.L_x_15776:
[----:B------:R-:W-:Y:S02]  /*1d0a0*/  IMAD.MOV.U32 R13, RZ, RZ, R25 ;  /* 0x000000ffff0d7224 */ /* 0x000fe400078e0019 */
[----:B------:R-:W-:Y:S02]  /*1d0b0*/  IMAD.MOV.U32 R12, RZ, RZ, 0x6 ;  /* 0x00000006ff0c7424 */ /* 0x000fe400078e00ff */
[----:B------:R-:W-:-:S07]  /*1d0c0*/  IMAD.MOV.U32 R2, RZ, RZ, R14 ;  /* 0x000000ffff027224 */ /* 0x000fce00078e000e */
[----:B------:R-:W-:Y:S05]  /*1d0d0*/  WARPSYNC.COLLECTIVE R15, `(.L_x_15777) ;  /* 0x000000000f087348 */ /* 0x000fea0003c00000 */
[----:B------:R0:W1:Y:S02]  /*1d0e0*/  SHFL.IDX P6, R14, R13, R12, R11 ;  /* 0x0000000c0d0e7389 */ /* 0x00006400000c000b */
[----:B01----:R-:W-:Y:S01]  /*1d0f0*/  ENDCOLLECTIVE ;  /* 0x000000000000791b */ /* 0x003fe20003800000 */
.L_x_15777:
        /* <DEDUP_REMOVED lines=12> */
.L_x_15778:
[----:B------:R-:W-:Y:S01]  /*1d1c0*/  IMAD.MOV.U32 R13, RZ, RZ, R25 ;  /* 0x000000ffff0d7224 */ /* 0x000fe200078e0019 */
[----:B------:R-:W-:Y:S01]  /*1d1d0*/  MOV R12, 0x7 ;  /* 0x00000007000c7802 */ /* 0x000fe20000000f00 */
[----:B------:R-:W-:-:S07]  /*1d1e0*/  IMAD.MOV.U32 R2, RZ, RZ, R14 ;  /* 0x000000ffff027224 */ /* 0x000fce00078e000e */
[----:B------:R-:W-:Y:S05]  /*1d1f0*/  WARPSYNC.COLLECTIVE R15, `(.L_x_15779) ;  /* 0x000000000f087348 */ /* 0x000fea0003c00000 */
[----:B------:R0:W1:Y:S02]  /*1d200*/  SHFL.IDX P6, R14, R13, R12, R11 ;  /* 0x0000000c0d0e7389 */ /* 0x00006400000c000b */
[----:B01----:R-:W-:Y:S01]  /*1d210*/  ENDCOLLECTIVE ;  /* 0x000000000000791b */ /* 0x003fe20003800000 */
.L_x_15779:
        /* <DEDUP_REMOVED lines=11> */
.L_x_15780:
[----:B------:R-:W-:Y:S01]  /*1d2d0*/  IMAD.MOV.U32 R2, RZ, RZ, R14 ;  /* 0x000000ffff027224 */ /* 0x000fe200078e000e */
[----:B------:R-:W-:Y:S06]  /*1d2e0*/  BRA `(.L_x_15781) ;  /* 0xffffff9800d47947 */ /* 0x000fec000383ffff */
.L_x_15593:
[----:B0-----:R0:W1:Y:S02]  /*1d2f0*/  SYNCS.PHASECHK.TRANS64.TRYWAIT P0, [R0+URZ+0x16860], R3 ;  /* 0x01686003000075a7 */ /* 0x001064000800017f */
[----:B-1----:R-:W-:Y:S05]  /*1d300*/  @!P0 NANOSLEEP.SYNCS 0x989680 ;  /* 0x009896800000895d */ /* 0x002fea0003900000 */
[----:B------:R-:W1:Y:S02]  /*1d310*/  @!P0 SYNCS.PHASECHK.TRANS64 P0, [R0+URZ+0x16860], R3 ;  /* 0x01686003000085a7 */ /* 0x000e64000800007f */
[----:B-1----:R-:W-:Y:S05]  /*1d320*/  @!P0 BRA `(.L_x_15593) ;  /* 0xfffffffc00f08947 */ /* 0x002fea000383ffff */
[----:B------:R-:W-:Y:S05]  /*1d330*/  BRA `(.L_x_15782) ;  /* 0xffffff9c00f47947 */ /* 0x000fea000383ffff */
.L_x_15594:
        /* <DEDUP_REMOVED lines=8> */
.L_x_15784:
[----:B------:R-:W-:Y:S05]  /*1d3c0*/  BSYNC B0 ;  /* 0x0000000000007941 */ /* 0x000fea0003800000 */
.L_x_15783:
[----:B------:R-:W0:Y:S01]  /*1d3d0*/  S2R R2, SR_TID.X ;  /* 0x0000000000027919 */ /* 0x000e220000002100 */
[----:B------:R-:W-:Y:S01]  /*1d3e0*/  IMAD.MOV.U32 R13, RZ, RZ, R24 ;  /* 0x000000ffff0d7224 */ /* 0x000fe200078e0018 */
[----:B------:R-:W-:Y:S01]  /*1d3f0*/  MOV R12, RZ ;  /* 0x000000ff000c7202 */ /* 0x000fe20000000f00 */
[----:B------:R-:W-:Y:S02]  /*1d400*/  IMAD.MOV.U32 R11, RZ, RZ, 0x181f ;  /* 0x0000181fff0b7424 */ /* 0x000fe400078e00ff */
[----:B------:R-:W-:Y:S02]  /*1d410*/  IMAD.MOV.U32 R15, RZ, RZ, -0x1 ;  /* 0xffffffffff0f7424 */ /* 0x000fe400078e00ff */
[----:B------:R-:W-:Y:S02]  /*1d420*/  IMAD.MOV.U32 R3, RZ, RZ, R14 ;  /* 0x000000ffff037224 */ /* 0x000fe400078e000e */
[----:B------:R-:W-:-:S07]  /*1d430*/  IMAD R4, R4, 0x2, R22 ;  /* 0x0000000204047824 */ /* 0x000fce00078e0216 */
[----:B0-----:R-:W-:Y:S05]  /*1d440*/  WARPSYNC.COLLECTIVE R15, `(.L_x_15785) ;  /* 0x000000000f087348 */ /* 0x001fea0003c00000 */
[----:B------:R1:W2:Y:S02]  /*1d450*/  SHFL.IDX P6, R14, R13, R12, R11 ;  /* 0x0000000c0d0e7389 */ /* 0x0002a400000c000b */
[----:B012---:R-:W-:Y:S01]  /*1d460*/  ENDCOLLECTIVE ;  /* 0x000000000000791b */ /* 0x007fe20003800000 */
.L_x_15785:
        /* <DEDUP_REMOVED lines=12> */
.L_x_15786:
        /* <DEDUP_REMOVED lines=11> */
.L_x_15787:
[----:B------:R-:W-:Y:S02]  /*1d5e0*/  IMAD.MOV.U32 R13, RZ, RZ, R25 ;  /* 0x000000ffff0d7224 */ /* 0x000fe400078e0019 */
[----:B------:R-:W-:Y:S01]  /*1d5f0*/  IMAD.MOV.U32 R12, RZ, RZ, 0x2 ;  /* 0x00000002ff0c7424 */ /* 0x000fe200078e00ff */
[----:B------:R-:W-:-:S13]  /*1d600*/  IADD3 R2, P1, R14, R5, RZ ;  /* 0x000000050e027210 */ /* 0x000fda0007f3e0ff */
[----:B------:R-:W-:Y:S05]  /*1d610*/  WARPSYNC.COLLECTIVE R15, `(.L_x_15788) ;  /* 0x000000000f087348 */ /* 0x000fea0003c00000 */
[----:B------:R0:W1:Y:S02]  /*1d620*/  SHFL.IDX P6, R14, R13, R12, R11 ;  /* 0x0000000c0d0e7389 */ /* 0x00006400000c000b */
[----:B01----:R-:W-:Y:S01]  /*1d630*/  ENDCOLLECTIVE ;  /* 0x000000000000791b */ /* 0x003fe20003800000 */
.L_x_15788:
        /* <DEDUP_REMOVED lines=11> */
.L_x_15789:
[----:B------:R-:W-:Y:S02]  /*1d6f0*/  IMAD.MOV.U32 R13, RZ, RZ, R25 ;  /* 0x000000ffff0d7224 */ /* 0x000fe400078e0019 */
[----:B------:R-:W-:Y:S01]  /*1d700*/  IMAD.MOV.U32 R12, RZ, RZ, 0x3 ;  /* 0x00000003ff0c7424 */ /* 0x000fe200078e00ff */
[----:B------:R-:W-:-:S13]  /*1d710*/  IADD3 R2, P1, R14, R5, RZ ;  /* 0x000000050e027210 */ /* 0x000fda0007f3e0ff */
[----:B------:R-:W-:Y:S05]  /*1d720*/  WARPSYNC.COLLECTIVE R15, `(.L_x_15790) ;  /* 0x000000000f087348 */ /* 0x000fea0003c00000 */
[----:B------:R0:W1:Y:S02]  /*1d730*/  SHFL.IDX P6, R14, R13, R12, R11 ;  /* 0x0000000c0d0e7389 */ /* 0x00006400000c000b */
[----:B01----:R-:W-:Y:S01]  /*1d740*/  ENDCOLLECTIVE ;  /* 0x000000000000791b */ /* 0x003fe20003800000 */
.L_x_15790:
        /* <DEDUP_REMOVED lines=11> */
.L_x_15791:
[----:B------:R-:W-:Y:S02]  /*1d800*/  IMAD.MOV.U32 R13, RZ, RZ, R25 ;  /* 0x000000ffff0d7224 */ /* 0x000fe400078e0019 */
[----:B------:R-:W-:Y:S01]  /*1d810*/  IMAD.MOV.U32 R12, RZ, RZ, 0x4 ;  /* 0x00000004ff0c7424 */ /* 0x000fe200078e00ff */
[----:B------:R-:W-:-:S13]  /*1d820*/  IADD3 R2, P1, R14, R5, RZ ;  /* 0x000000050e027210 */ /* 0x000fda0007f3e0ff */
[----:B------:R-:W-:Y:S05]  /*1d830*/  WARPSYNC.COLLECTIVE R15, `(.L_x_15792) ;  /* 0x000000000f087348 */ /* 0x000fea0003c00000 */
[----:B------:R0:W1:Y:S02]  /*1d840*/  SHFL.IDX P6, R14, R13, R12, R11 ;  /* 0x0000000c0d0e7389 */ /* 0x00006400000c000b */
[----:B01----:R-:W-:Y:S01]  /*1d850*/  ENDCOLLECTIVE ;  /* 0x000000000000791b */ /* 0x003fe20003800000 */
.L_x_15792:
        /* <DEDUP_REMOVED lines=11> */
.L_x_15793:
[----:B------:R-:W-:Y:S02]  /*1d910*/  IMAD.MOV.U32 R13, RZ, RZ, R25 ;  /* 0x000000ffff0d7224 */ /* 0x000fe400078e0019 */
[----:B------:R-:W-:Y:S01]  /*1d920*/  IMAD.MOV.U32 R12, RZ, RZ, 0x5 ;  /* 0x00000005ff0c7424 */ /* 0x000fe200078e00ff */
[----:B------:R-:W-:-:S13]  /*1d930*/  IADD3 R2, P1, R14, R5, RZ ;  /* 0x000000050e027210 */ /* 0x000fda0007f3e0ff */
[----:B------:R-:W-:Y:S05]  /*1d940*/  WARPSYNC.COLLECTIVE R15, `(.L_x_15794) ;  /* 0x000000000f087348 */ /* 0x000fea0003c00000 */
[----:B------:R0:W1:Y:S02]  /*1d950*/  SHFL.IDX P6, R14, R13, R12, R11 ;  /* 0x0000000c0d0e7389 */ /* 0x00006400000c000b */
[----:B01----:R-:W-:Y:S01]  /*1d960*/  ENDCOLLECTIVE ;  /* 0x000000000000791b */ /* 0x003fe20003800000 */
.L_x_15794:
        /* <DEDUP_REMOVED lines=11> */
.L_x_15795:
[----:B------:R-:W-:Y:S02]  /*1da20*/  IMAD.MOV.U32 R13, RZ, RZ, R25 ;  /* 0x000000ffff0d7224 */ /* 0x000fe400078e0019 */
[----:B------:R-:W-:Y:S01]  /*1da30*/  IMAD.MOV.U32 R12, RZ, RZ, 0x6 ;  /* 0x00000006ff0c7424 */ /* 0x000fe200078e00ff */
[----:B------:R-:W-:-:S13]  /*1da40*/  IADD3 R2, P1, R14, R5, RZ ;  /* 0x000000050e027210 */ /* 0x000fda0007f3e0ff */
[----:B------:R-:W-:Y:S05]  /*1da50*/  WARPSYNC.COLLECTIVE R15, `(.L_x_15796) ;  /* 0x000000000f087348 */ /* 0x000fea0003c00000 */
[----:B------:R0:W1:Y:S02]  /*1da60*/  SHFL.IDX P6, R14, R13, R12, R11 ;  /* 0x0000000c0d0e7389 */ /* 0x00006400000c000b */
[----:B01----:R-:W-:Y:S01]  /*1da70*/  ENDCOLLECTIVE ;  /* 0x000000000000791b */ /* 0x003fe20003800000 */
.L_x_15796:
        /* <DEDUP_REMOVED lines=11> */
.L_x_15797:
[----:B------:R-:W-:Y:S02]  /*1db30*/  IMAD.MOV.U32 R13, RZ, RZ, R25 ;  /* 0x000000ffff0d7224 */ /* 0x000fe400078e0019 */
[----:B------:R-:W-:Y:S01]  /*1db40*/  IMAD.MOV.U32 R12, RZ, RZ, 0x7 ;  /* 0x00000007ff0c7424 */ /* 0x000fe200078e00ff */
[----:B------:R-:W-:-:S13]  /*1db50*/  IADD3 R2, P1, R14, R5, RZ ;  /* 0x000000050e027210 */ /* 0x000fda0007f3e0ff */
[----:B------:R-:W-:Y:S05]  /*1db60*/  WARPSYNC.COLLECTIVE R15, `(.L_x_15798) ;  /* 0x000000000f087348 */ /* 0x000fea0003c00000 */
[----:B------:R0:W1:Y:S02]  /*1db70*/  SHFL.IDX P6, R14, R13, R12, R11 ;  /* 0x0000000c0d0e7389 */ /* 0x00006400000c000b */
[----:B01----:R-:W-:Y:S01]  /*1db80*/  ENDCOLLECTIVE ;  /* 0x000000000000791b */ /* 0x003fe20003800000 */
.L_x_15798:
        /* <DEDUP_REMOVED lines=10> */
.L_x_15799:
[----:B------:R-:W-:Y:S05]  /*1dc30*/  BRA `(.L_x_15800) ;  /* 0xffffff9800b87947 */ /* 0x000fea000383ffff */
.L_x_15599:
[----:B------:R-:W-:Y:S01]  /*1dc40*/  BSSY B0, `(.L_x_15801) ;  /* 0x0000008000007945 */ /* 0x000fe20003800000 */
[----:B------:R-:W-:Y:S02]  /*1dc50*/  IMAD.MOV.U32 R13, RZ, RZ, R16 ;  /* 0x000000ffff0d7224 */ /* 0x000fe400078e0010 */
[----:B------:R-:W-:Y:S02]  /*1dc60*/  IMAD.MOV.U32 R12, RZ, RZ, RZ ;  /* 0x000000ffff0c7224 */ /* 0x000fe400078e00ff */
[----:B------:R-:W-:Y:S02]  /*1dc70*/  IMAD.MOV.U32 R11, RZ, RZ, 0x1f ;  /* 0x0000001fff0b7424 */ /* 0x000fe400078e00ff */
[----:B------:R-:W-:-:S07]  /*1dc80*/  IMAD.MOV.U32 R15, RZ, RZ, -0x1 ;  /* 0xffffffffff0f7424 */ /* 0x000fce00078e00ff */
[----:B012---:R-:W-:Y:S05]  /*1dc90*/  WARPSYNC.COLLECTIVE R15, `(.L_x_15802) ;  /* 0x000000000f087348 */ /* 0x007fea0003c00000 */
[----:B------:R3:W4:Y:S02]  /*1dca0*/  SHFL.IDX P6, R14, R13, R12, R11 ;  /* 0x0000000c0d0e7389 */ /* 0x00072400000c000b */
[----:B01234-:R-:W-:Y:S01]  /*1dcb0*/  ENDCOLLECTIVE ;  /* 0x000000000000791b */ /* 0x01ffe20003800000 */
.L_x_15802:
[----:B------:R-:W-:Y:S05]  /*1dcc0*/  BSYNC B0 ;  /* 0x0000000000007941 */ /* 0x000fea0003800000 */
.L_x_15801:
        /* <DEDUP_REMOVED lines=9> */
.L_x_15803:
[----:B------:R-:W-:Y:S02]  /*1dd60*/  ULDC UR4, c[0x0][0xc3c] ;  /* 0x00030f0000047ab9 */ /* 0x000fe40000000800 */
[----:B------:R-:W-:-:S13]  /*1dd70*/  ISETP.GE.OR P1, PT, R5, UR4, !P0 ;  /* 0x0000000405007c0c */ /* 0x000fda000c726670 */
[----:B------:R-:W0:Y:S01]  /*1dd80*/  @!P1 LDC.64 R2, c[0x0][0xc80] ;  /* 0x00032000ff029b82 */ /* 0x000e220000000a00 */
[----:B------:R-:W-:Y:S02]  /*1dd90*/  MOV R11, RZ ;  /* 0x000000ff000b7202 */ /* 0x000fe40000000f00 */
[----:B------:R-:W-:Y:S01]  /*1dda0*/  MOV R16, R14 ;  /* 0x0000000e00107202 */ /* 0x000fe20000000f00 */
        /* <DEDUP_REMOVED lines=13> */
.L_x_15804:
[----:B------:R-:W-:Y:S01]  /*1de80*/  IMAD.MOV.U32 R12, RZ, RZ, 0x2 ;  /* 0x00000002ff0c7424 */ /* 0x000fe200078e00ff */
[----:B------:R-:W-:-:S05]  /*1de90*/  SEL R5, R14, RZ, P1 ;  /* 0x000000ff0e057207 */ /* 0x000fca0000800000 */
[----:B------:R-:W-:-:S04]  /*1dea0*/  IMAD.IADD R4, R2, 0x1, R5 ;  /* 0x0000000102047824 */ /* 0x000fc800078e0205 */
[----:B------:R-:W-:-:S07]  /*1deb0*/  IMAD.MOV.U32 R13, RZ, RZ, R4 ;  /* 0x000000ffff0d7224 */ /* 0x000fce00078e0004 */
[----:B------:R-:W-:Y:S05]  /*1dec0*/  WARPSYNC.COLLECTIVE R15, `(.L_x_15805) ;  /* 0x000000000f087348 */ /* 0x000fea0003c00000 */
[----:B------:R0:W1:Y:S02]  /*1ded0*/  SHFL.UP P6, R14, R13, R12, R11 ;  /* 0x0400000c0d0e7389 */ /* 0x00006400000c000b */
[----:B01----:R-:W-:Y:S01]  /*1dee0*/  ENDCOLLECTIVE ;  /* 0x000000000000791b */ /* 0x003fe20003800000 */
.L_x_15805:
[----:B------:R-:W-:Y:S01]  /*1def0*/  IMAD.MOV.U32 R12, RZ, RZ, 0x4 ;  /* 0x00000004ff0c7424 */ /* 0x000fe200078e00ff */
[----:B------:R-:W-:-:S05]  /*1df00*/  SEL R5, R14, RZ, P2 ;  /* 0x000000ff0e057207 */ /* 0x000fca0001000000 */
[----:B------:R-:W-:-:S05]  /*1df10*/  IMAD.IADD R5, R4, 0x1, R5 ;  /* 0x0000000104057824 */ /* 0x000fca00078e0205 */
[----:B------:R-:W-:-:S07]  /*1df20*/  MOV R13, R5 ;  /* 0x00000005000d7202 */ /* 0x000fce0000000f00 */
[----:B------:R-:W-:Y:S05]  /*1df30*/  WARPSYNC.COLLECTIVE R15, `(.L_x_15806) ;  /* 0x000000000f087348 */ /* 0x000fea0003c00000 */
[----:B------:R0:W1:Y:S02]  /*1df40*/  SHFL.UP P6, R14, R13, R12, R11 ;  /* 0x0400000c0d0e7389 */ /* 0x00006400000c000b */
[----:B01----:R-:W-:Y:S01]  /*1df50*/  ENDCOLLECTIVE ;  /* 0x000000000000791b */ /* 0x003fe20003800000 */
.L_x_15806:
[----:B------:R-:W-:Y:S01]  /*1df60*/  IMAD.MOV.U32 R12, RZ, RZ, 0x8 ;  /* 0x00000008ff0c7424 */ /* 0x000fe200078e00ff */
[----:B------:R-:W-:-:S05]  /*1df70*/  SEL R6, R14, RZ, P3 ;  /* 0x000000ff0e067207 */ /* 0x000fca0001800000 */
[----:B------:R-:W-:-:S04]  /*1df80*/  IMAD.IADD R6, R5, 0x1, R6 ;  /* 0x0000000105067824 */ /* 0x000fc800078e0206 */
[----:B------:R-:W-:-:S07]  /*1df90*/  IMAD.MOV.U32 R13, RZ, RZ, R6 ;  /* 0x000000ffff0d7224 */ /* 0x000fce00078e0006 */
[----:B------:R-:W-:Y:S05]  /*1dfa0*/  WARPSYNC.COLLECTIVE R15, `(.L_x_15807) ;  /* 0x000000000f087348 */ /* 0x000fea0003c00000 */
[----:B------:R0:W1:Y:S02]  /*1dfb0*/  SHFL.UP P6, R14, R13, R12, R11 ;  /* 0x0400000c0d0e7389 */ /* 0x00006400000c000b */
[----:B01----:R-:W-:Y:S01]  /*1dfc0*/  ENDCOLLECTIVE ;  /* 0x000000000000791b */ /* 0x003fe20003800000 */
.L_x_15807:
[----:B------:R-:W-:Y:S01]  /*1dfd0*/  IMAD.MOV.U32 R12, RZ, RZ, 0x10 ;  /* 0x00000010ff0c7424 */ /* 0x000fe200078e00ff */
[----:B------:R-:W-:-:S04]  /*1dfe0*/  SEL R3, R14, RZ, P4 ;  /* 0x000000ff0e037207 */ /* 0x000fc80002000000 */
[----:B------:R-:W-:-:S05]  /*1dff0*/  IADD3 R4, R6, R3, RZ ;  /* 0x0000000306047210 */ /* 0x000fca0007ffe0ff */
[----:B------:R-:W-:-:S07]  /*1e000*/  IMAD.MOV.U32 R13, RZ, RZ, R4 ;  /* 0x000000ffff0d7224 */ /* 0x000fce00078e0004 */
[----:B------:R-:W-:Y:S05]  /*1e010*/  WARPSYNC.COLLECTIVE R15, `(.L_x_15808) ;  /* 0x000000000f087348 */ /* 0x000fea0003c00000 */
[----:B------:R0:W1:Y:S02]  /*1e020*/  SHFL.UP P6, R14, R13, R12, R11 ;  /* 0x0400000c0d0e7389 */ /* 0x00006400000c000b */
[----:B01----:R-:W-:Y:S01]  /*1e030*/  ENDCOLLECTIVE ;  /* 0x000000000000791b */ /* 0x003fe20003800000 */
.L_x_15808:
        /* <DEDUP_REMOVED lines=8> */
.L_x_15809:
[----:B------:R-:W-:Y:S05]  /*1e0c0*/  BRA `(.L_x_15810) ;  /* 0xffffff9800bc7947 */ /* 0x000fea000383ffff */
.L_x_15604:
[----:B------:R-:W-:Y:S01]  /*1e0d0*/  BSSY B0, `(.L_x_15811) ;  /* 0x0000008000007945 */ /* 0x000fe20003800000 */
[----:B-----5:R-:W-:Y:S01]  /*1e0e0*/  IMAD.MOV.U32 R13, RZ, RZ, R2 ;  /* 0x000000ffff0d7224 */ /* 0x020fe200078e0002 */
[----:B------:R-:W-:Y:S01]  /*1e0f0*/  MOV R15, 0xffffffff ;  /* 0xffffffff000f7802 */ /* 0x000fe20000000f00 */
[----:B------:R-:W-:Y:S02]  /*1e100*/  IMAD.MOV.U32 R12, RZ, RZ, 0x1 ;  /* 0x00000001ff0c7424 */ /* 0x000fe400078e00ff */
[----:B------:R-:W-:-:S07]  /*1e110*/  IMAD.MOV.U32 R11, RZ, RZ, RZ ;  /* 0x000000ffff0b7224 */ /* 0x000fce00078e00ff */
[----:B0123--:R-:W-:Y:S05]  /*1e120*/  WARPSYNC.COLLECTIVE R15, `(.L_x_15812) ;  /* 0x000000000f087348 */ /* 0x00ffea0003c00000 */
[----:B------:R4:W0:Y:S02]  /*1e130*/  SHFL.UP P6, R14, R13, R12, R11 ;  /* 0x0400000c0d0e7389 */ /* 0x00082400000c000b */
[----:B01234-:R-:W-:Y:S01]  /*1e140*/  ENDCOLLECTIVE ;  /* 0x000000000000791b */ /* 0x01ffe20003800000 */
.L_x_15812:
[----:B------:R-:W-:Y:S05]  /*1e150*/  BSYNC B0 ;  /* 0x0000000000007941 */ /* 0x000fea0003800000 */
.L_x_15811:
        /* <DEDUP_REMOVED lines=8> */
.L_x_15813:
[----:B------:R-:W-:Y:S01]  /*1e1e0*/  IMAD.MOV.U32 R12, RZ, RZ, 0x4 ;  /* 0x00000004ff0c7424 */ /* 0x000fe200078e00ff */
[----:B------:R-:W-:-:S04]  /*1e1f0*/  SEL R14, R14, RZ, P2 ;  /* 0x000000ff0e0e7207 */ /* 0x000fc80001000000 */
[----:B------:R-:W-:-:S05]  /*1e200*/  IADD3 R3, R13, R14, RZ ;  /* 0x0000000e0d037210 */ /* 0x000fca0007ffe0ff */
[----:B------:R-:W-:-:S07]  /*1e210*/  IMAD.MOV.U32 R13, RZ, RZ, R3 ;  /* 0x000000ffff0d7224 */ /* 0x000fce00078e0003 */
[----:B------:R-:W-:Y:S05]  /*1e220*/  WARPSYNC.COLLECTIVE R15, `(.L_x_15814) ;  /* 0x000000000f087348 */ /* 0x000fea0003c00000 */
[----:B------:R0:W1:Y:S02]  /*1e230*/  SHFL.UP P6, R14, R13, R12, R11 ;  /* 0x0400000c0d0e7389 */ /* 0x00006400000c000b */
[----:B01----:R-:W-:Y:S01]  /*1e240*/  ENDCOLLECTIVE ;  /* 0x000000000000791b */ /* 0x003fe20003800000 */
.L_x_15814:
[----:B------:R-:W-:Y:S02]  /*1e250*/  MOV R12, 0x8 ;  /* 0x00000008000c7802 */ /* 0x000fe40000000f00 */
[----:B------:R-:W-:-:S05]  /*1e260*/  SEL R4, R14, RZ, P3 ;  /* 0x000000ff0e047207 */ /* 0x000fca0001800000 */
[----:B------:R-:W-:-:S04]  /*1e270*/  IMAD.IADD R4, R3, 0x1, R4 ;  /* 0x0000000103047824 */ /* 0x000fc800078e0204 */
[----:B------:R-:W-:-:S07]  /*1e280*/  IMAD.MOV.U32 R13, RZ, RZ, R4 ;  /* 0x000000ffff0d7224 */ /* 0x000fce00078e0004 */
[----:B------:R-:W-:Y:S05]  /*1e290*/  WARPSYNC.COLLECTIVE R15, `(.L_x_15815) ;  /* 0x000000000f087348 */ /* 0x000fea0003c00000 */
[----:B------:R0:W1:Y:S02]  /*1e2a0*/  SHFL.UP P6, R14, R13, R12, R11 ;  /* 0x0400000c0d0e7389 */ /* 0x00006400000c000b */
[----:B01----:R-:W-:Y:S01]  /*1e2b0*/  ENDCOLLECTIVE ;  /* 0x000000000000791b */ /* 0x003fe20003800000 */
.L_x_15815:
[----:B------:R-:W-:Y:S01]  /*1e2c0*/  IMAD.MOV.U32 R12, RZ, RZ, 0x10 ;  /* 0x00000010ff0c7424 */ /* 0x000fe200078e00ff */
[----:B------:R-:W-:-:S05]  /*1e2d0*/  SEL R5, R14, RZ, P4 ;  /* 0x000000ff0e057207 */ /* 0x000fca0002000000 */
[----:B------:R-:W-:-:S04]  /*1e2e0*/  IMAD.IADD R5, R4, 0x1, R5 ;  /* 0x0000000104057824 */ /* 0x000fc800078e0205 */
[----:B------:R-:W-:-:S07]  /*1e2f0*/  IMAD.MOV.U32 R13, RZ, RZ, R5 ;  /* 0x000000ffff0d7224 */ /* 0x000fce00078e0005 */
[----:B------:R-:W-:Y:S05]  /*1e300*/  WARPSYNC.COLLECTIVE R15, `(.L_x_15816) ;  /* 0x000000000f087348 */ /* 0x000fea0003c00000 */
[----:B------:R0:W1:Y:S02]  /*1e310*/  SHFL.UP P6, R14, R13, R12, R11 ;  /* 0x0400000c0d0e7389 */ /* 0x00006400000c000b */
[----:B01----:R-:W-:Y:S01]  /*1e320*/  ENDCOLLECTIVE ;  /* 0x000000000000791b */ /* 0x003fe20003800000 */
.L_x_15816:
        /* <DEDUP_REMOVED lines=8> */
.L_x_15817:
[----:B------:R-:W-:Y:S05]  /*1e3b0*/  BRA `(.L_x_15818) ;  /* 0xffffff98009c7947 */ /* 0x000fea000383ffff */
.L_x_15606:
[----:B------:R-:W-:Y:S01]  /*1e3c0*/  BSSY B0, `(.L_x_15819) ;  /* 0x0000006000007945 */ /* 0x000fe20003800000 */
[----:B------:R-:W-:Y:S01]  /*1e3d0*/  PLOP3.LUT P6, PT, P6, PT, PT, 0x8, 0x0 ;  /* 0x000000000000781c */ /* 0x000fe200037ce170 */
[----:B------:R-:W-:-:S12]  /*1e3e0*/  IMAD.MOV.U32 R15, RZ, RZ, -0x1 ;  /* 0xffffffffff0f7424 */ /* 0x000fd800078e00ff */
[----:B012---:R-:W-:Y:S05]  /*1e3f0*/  WARPSYNC.COLLECTIVE R15, `(.L_x_15820) ;  /* 0x000000000f087348 */ /* 0x007fea0003c00000 */
[----:B------:R-:W-:Y:S01]  /*1e400*/  VOTE.ANY R14, PT, P6 ;  /* 0x00000000000e7806 */ /* 0x000fe200030e0100 */
[----:B012---:R-:W-:Y:S06]  /*1e410*/  ENDCOLLECTIVE ;  /* 0x000000000000791b */ /* 0x007fec0003800000 */
.L_x_15820:
[----:B------:R-:W-:Y:S05]  /*1e420*/  BSYNC B0 ;  /* 0x0000000000007941 */ /* 0x000fea0003800000 */
.L_x_15819:
        /* <DEDUP_REMOVED lines=9> */
.L_x_15821:
[----:B------:R-:W-:Y:S01]  /*1e4c0*/  IMAD.MOV.U32 R17, RZ, RZ, R14 ;  /* 0x000000ffff117224 */ /* 0x000fe200078e000e */
[----:B------:R-:W-:Y:S06]  /*1e4d0*/  BRA `(.L_x_15822) ;  /* 0xffffff98008c7947 */ /* 0x000fec000383ffff */
.L_x_15608:
[----:B------:R-:W-:Y:S01]  /*1e4e0*/  BSSY B0, `(.L_x_15823) ;  /* 0x0000007000007945 */ /* 0x000fe20003800000 */
[----:B------:R-:W-:Y:S01]  /*1e4f0*/  MOV R13, R3 ;  /* 0x00000003000d7202 */ /* 0x000fe20000000f00 */
[----:B------:R-:W-:Y:S02]  /*1e500*/  IMAD.MOV.U32 R11, RZ, RZ, 0x1f ;  /* 0x0000001fff0b7424 */ /* 0x000fe400078e00ff */
[----:B------:R-:W-:-:S07]  /*1e510*/  IMAD.MOV.U32 R15, RZ, RZ, -0x1 ;  /* 0xffffffffff0f7424 */ /* 0x000fce00078e00ff */
[----:B01234-:R-:W-:Y:S05]  /*1e520*/  WARPSYNC.COLLECTIVE R15, `(.L_x_15824) ;  /* 0x000000000f087348 */ /* 0x01ffea0003c00000 */
[----:B------:R0:W0:Y:S02]  /*1e530*/  SHFL.IDX P6, R14, R13, R12, R11 ;  /* 0x0000000c0d0e7389 */ /* 0x00002400000c000b */
[----:B01234-:R-:W-:Y:S01]  /*1e540*/  ENDCOLLECTIVE ;  /* 0x000000000000791b */ /* 0x01ffe20003800000 */
.L_x_15824:
[----:B------:R-:W-:Y:S05]  /*1e550*/  BSYNC B0 ;  /* 0x0000000000007941 */ /* 0x000fea0003800000 */
.L_x_15823:
[----:B------:R-:W-:Y:S01]  /*1e560*/  IMAD.MOV.U32 R5, RZ, RZ, R14 ;  /* 0x000000ffff057224 */ /* 0x000fe200078e000e */
[----:B------:R-:W-:Y:S06]  /*1e570*/  BRA `(.L_x_15607) ;  /* 0xffffff9800807947 */ /* 0x000fec000383ffff */
.L_x_15612:
[----:B-1----:R1:W4:Y:S02]  /*1e580*/  SYNCS.PHASECHK.TRANS64.TRYWAIT P0, [R5+URZ+0x16820], R0 ;  /* 0x01682000050075a7 */ /* 0x002324000800017f */
[----:B----4-:R-:W-:Y:S05]  /*1e590*/  @!P0 NANOSLEEP.SYNCS 0x989680 ;  /* 0x009896800000895d */ /* 0x010fea0003900000 */
[----:B------:R-:W4:Y:S02]  /*1e5a0*/  @!P0 SYNCS.PHASECHK.TRANS64 P0, [R5+URZ+0x16820], R0 ;  /* 0x01682000050085a7 */ /* 0x000f24000800007f */
[----:B----4-:R-:W-:Y:S05]  /*1e5b0*/  @!P0 BRA `(.L_x_15612) ;  /* 0xfffffffc00f08947 */ /* 0x010fea000383ffff */
[----:B------:R-:W-:Y:S05]  /*1e5c0*/  BRA `(.L_x_15825) ;  /* 0xffffff9c00f87947 */ /* 0x000fea000383ffff */
.L_x_15613:
[----:B------:R-:W4:Y:S01]  /*1e5d0*/  S2R R2, SR_TID.X ;  /* 0x0000000000027919 */ /* 0x000f220000002100 */
[----:B------:R-:W-:Y:S01]  /*1e5e0*/  BSSY B0, `(.L_x_15826) ;  /* 0x000000a000007945 */ /* 0x000fe20003800000 */
[----:B------:R-:W-:Y:S01]  /*1e5f0*/  MOV R12, RZ ;  /* 0x000000ff000c7202 */ /* 0x000fe20000000f00 */
        /* <DEDUP_REMOVED lines=8> */
.L_x_15827:
[----:B------:R-:W-:Y:S05]  /*1e680*/  BSYNC B0 ;  /* 0x0000000000007941 */ /* 0x000fea0003800000 */
.L_x_15826:
[----:B------:R-:W-:Y:S05]  /*1e690*/  BRA `(.L_x_15828) ;  /* 0xffffff9c00e07947 */ /* 0x000fea000383ffff */
.L_x_15614:
[----:B------:R-:W-:Y:S01]  /*1e6a0*/  BSSY B0, `(.L_x_15829) ;  /* 0x0000006000007945 */ /* 0x000fe20003800000 */
[----:B------:R-:W-:-:S07]  /*1e6b0*/  IMAD.MOV.U32 R15, RZ, RZ, -0x1 ;  /* 0xffffffffff0f7424 */ /* 0x000fce00078e00ff */
[----:B0123--:R-:W-:Y:S05]  /*1e6c0*/  WARPSYNC.COLLECTIVE R15, `(.L_x_15830) ;  /* 0x000000000f0c7348 */ /* 0x00ffea0003c00000 */
[----:B------:R-:W-:Y:S02]  /*1e6d0*/  ELECT P6, UR62, PT ;  /* 0x00000000003e782f */ /* 0x000fe400038c0000 */
[----:B------:R-:W-:Y:S01]  /*1e6e0*/  MOV R14, UR62 ;  /* 0x0000003e000e7c02 */ /* 0x000fe20008000f00 */
[----:B0123--:R-:W-:Y:S10]  /*1e6f0*/  ENDCOLLECTIVE ;  /* 0x000000000000791b */ /* 0x00fff40003800000 */
.L_x_15830:
[----:B------:R-:W-:Y:S05]  /*1e700*/  BSYNC B0 ;  /* 0x0000000000007941 */ /* 0x000fea0003800000 */
.L_x_15829:
[----:B------:R-:W-:Y:S05]  /*1e710*/  BRA `(.L_x_15831) ;  /* 0xffffff9c00d47947 */ /* 0x000fea000383ffff */
.L_x_15616:
[----:B-1----:R1:W4:Y:S02]  /*1e720*/  SYNCS.PHASECHK.TRANS64.TRYWAIT P1, [R3+URZ+0x16840], R2 ;  /* 0x01684002030075a7 */ /* 0x002324000802017f */
[----:B----4-:R-:W-:Y:S05]  /*1e730*/  @!P1 NANOSLEEP.SYNCS 0x989680 ;  /* 0x009896800000995d */ /* 0x010fea0003900000 */
[----:B------:R-:W4:Y:S02]  /*1e740*/  @!P1 SYNCS.PHASECHK.TRANS64 P1, [R3+URZ+0x16840], R2 ;  /* 0x01684002030095a7 */ /* 0x000f24000802007f */
[----:B----4-:R-:W-:Y:S05]  /*1e750*/  @!P1 BRA `(.L_x_15616) ;  /* 0xfffffffc00f09947 */ /* 0x010fea000383ffff */
[----:B------:R-:W-:Y:S05]  /*1e760*/  BRA `(.L_x_15832) ;  /* 0xffffff9c00f47947 */ /* 0x000fea000383ffff */
.L_x_15618:
[----:B----4-:R4:W0:Y:S02]  /*1e770*/  SYNCS.PHASECHK.TRANS64.TRYWAIT P1, [R5+URZ+0x16840], R0 ;  /* 0x01684000050075a7 */ /* 0x010824000802017f */
[----:B0-----:R-:W-:Y:S05]  /*1e780*/  @!P1 NANOSLEEP.SYNCS 0x989680 ;  /* 0x009896800000995d */ /* 0x001fea0003900000 */
[----:B------:R-:W0:Y:S02]  /*1e790*/  @!P1 SYNCS.PHASECHK.TRANS64 P1, [R5+URZ+0x16840], R0 ;  /* 0x01684000050095a7 */ /* 0x000e24000802007f */
[----:B0-----:R-:W-:Y:S05]  /*1e7a0*/  @!P1 BRA `(.L_x_15618) ;  /* 0xfffffffc00f09947 */ /* 0x001fea000383ffff */
[----:B------:R-:W-:Y:S05]  /*1e7b0*/  BRA `(.L_x_15833) ;  /* 0xffffffa000007947 */ /* 0x000fea000383ffff */
.L_x_15620:
[----:B------:R0:W0:Y:S02]  /*1e7c0*/  SYNCS.PHASECHK.TRANS64.TRYWAIT P1, [R3+URZ+0x16860], R2 ;  /* 0x01686002030075a7 */ /* 0x000024000802017f */
[----:B0-----:R-:W-:Y:S05]  /*1e7d0*/  @!P1 NANOSLEEP.SYNCS 0x989680 ;  /* 0x009896800000995d */ /* 0x001fea0003900000 */
[----:B------:R-:W0:Y:S02]  /*1e7e0*/  @!P1 SYNCS.PHASECHK.TRANS64 P1, [R3+URZ+0x16860], R2 ;  /* 0x01686002030095a7 */ /* 0x000e24000802007f */
[----:B0-----:R-:W-:Y:S05]  /*1e7f0*/  @!P1 BRA `(.L_x_15620) ;  /* 0xfffffffc00f09947 */ /* 0x001fea000383ffff */
[----:B------:R-:W-:Y:S05]  /*1e800*/  BRA `(.L_x_15834) ;  /* 0xffffff9c00fc7947 */ /* 0x000fea000383ffff */
.L_x_15835:
        /* <DEDUP_REMOVED lines=15> */
.L_x_15880:


//--------------------- .nv.global.init           --------------------------
	.section	.nv.global.init,"aw",@progbits
.nv.global.init:
	.type		$str$23,@object
	.size		$str$23,($str$24 - $str$23)
$str$23:
        /*0000*/ 	.byte	0x28, 0x61, 0x64, 0x64, 0x72, 0x65, 0x73, 0x73, 0x20, 0x26, 0x20, 0x6d, 0x61, 0x73, 0x6b, 0x29
        /*0010*/ 	.byte	0x20, 0x3d, 0x3d, 0x20, 0x30, 0x00
	.type		$str$24,@object
	.size		$str$24,(__unnamed_27 - $str$24)
$str$24:
        /*0016*/ 	.byte	0x2f, 0x74, 0x6d, 0x70, 0x2f, 0x6f, 0x73, 0x73, 0x5f, 0x6b, 0x65, 0x72, 0x6e, 0x65, 0x6c, 0x73
        /*0026*/ 	.byte	0x5f, 0x73, 0x72, 0x63, 0x2f, 0x66, 0x6c, 0x61, 0x73, 0x68, 0x5f, 0x61, 0x74, 0x74, 0x65, 0x6e
        /*0036*/ 	.byte	0x74, 0x69, 0x6f, 0x6e, 0x2f, 0x63, 0x73, 0x72, 0x63, 0x2f, 0x63, 0x75, 0x74, 0x6c, 0x61, 0x73
        /*0046*/ 	.byte	0x73, 0x2f, 0x69, 0x6e, 0x63, 0x6c, 0x75, 0x64, 0x65, 0x2f, 0x63, 0x75, 0x74, 0x65, 0x2f, 0x70
        /*0056*/ 	.byte	0x6f, 0x69, 0x6e, 0x74, 0x65, 0x72, 0x5f, 0x66, 0x6c, 0x61, 0x67, 0x67, 0x65, 0x64, 0x2e, 0x68
        /*0066*/ 	.byte	0x70, 0x70, 0x00
	.type		__unnamed_27,@object
	.size		__unnamed_27,(__unnamed_4 - __unnamed_27)
__unnamed_27:
        /* <DEDUP_REMOVED lines=23> */
        /*01d9*/ 	.byte	0x3a, 0x43, 0x3c, 0x30, 0x3e, 0x3e, 0x3e, 0x3e, 0x3e, 0x20, 0x26, 0x5d, 0x00
	.type		__unnamed_4,@object
	.size		__unnamed_4,(__unnamed_9 - __unnamed_4)
__unnamed_4:
        /* <DEDUP_REMOVED lines=24> */
	.type		__unnamed_9,@object
	.size		__unnamed_9,(__unnamed_17 - __unnamed_9)
__unnamed_9:
        /* <DEDUP_REMOVED lines=24> */
	.type		__unnamed_17,@object
	.size		__unnamed_17,(__unnamed_13 - __unnamed_17)
__unnamed_17:
        /* <DEDUP_REMOVED lines=24> */
	.type		__unnamed_13,@object
	.size		__unnamed_13,(__unnamed_23 - __unnamed_13)
__unnamed_13:
        /* <DEDUP_REMOVED lines=24> */
	.type		__unnamed_23,@object
	.size		__unnamed_23,(__unnamed_18 - __unnamed_23)
__unnamed_23:
        /* <DEDUP_REMOVED lines=24> */
	.type		__unnamed_18,@object
	.size		__unnamed_18,(__unnamed_22 - __unnamed_18)
__unnamed_18:
        /* <DEDUP_REMOVED lines=24> */
	.type		__unnamed_22,@object
	.size		__unnamed_22,(__unnamed_5 - __unnamed_22)
__unnamed_22:
        /* <DEDUP_REMOVED lines=24> */
	.type		__unnamed_5,@object
	.size		__unnamed_5,(__unnamed_3 - __unnamed_5)
__unnamed_5:
        /* <DEDUP_REMOVED lines=24> */
        /*0de3*/ 	.byte	0x00
	.type		__unnamed_3,@object
	.size		__unnamed_3,(__unnamed_2 - __unnamed_3)
__unnamed_3:
        /* <DEDUP_REMOVED lines=28> */
        /*0fa4*/ 	.byte	0x32, 0x3e, 0x3e, 0x3e, 0x3e, 0x3e, 0x5d, 0x00
	.type		__unnamed_2,@object
	.size		__unnamed_2,(__unnamed_1 - __unnamed_2)
__unnamed_2:
        /* <DEDUP_REMOVED lines=29> */
	.type		__unnamed_1,@object
	.size		__unnamed_1,(__unnamed_25 - __unnamed_1)
__unnamed_1:
        /* <DEDUP_REMOVED lines=28> */
        /*1334*/ 	.byte	0x32, 0x3e, 0x3e, 0x3e, 0x3e, 0x3e, 0x20, 0x26, 0x5d, 0x00
	.type		__unnamed_25,@object
	.size		__unnamed_25,(__unnamed_26 - __unnamed_25)
__unnamed_25:
        /* <DEDUP_REMOVED lines=28> */
        /*14fe*/ 	.byte	0x36, 0x33, 0x38, 0x34, 0x3e, 0x3e, 0x3e, 0x3e, 0x3e, 0x5d, 0x00
	.type		__unnamed_26,@object
	.size		__unnamed_26,(__unnamed_21 - __unnamed_26)
__unnamed_26:
        /* <DEDUP_REMOVED lines=29> */
	.type		__unnamed_21,@object
	.size		__unnamed_21,(__unnamed_11 - __unnamed_21)
__unnamed_21:
        /* <DEDUP_REMOVED lines=29> */
	.type		__unnamed_11,@object
	.size		__unnamed_11,(__unnamed_7 - __unnamed_11)
__unnamed_11:
        /* <DEDUP_REMOVED lines=29> */
	.type		__unnamed_7,@object
	.size		__unnamed_7,(__unnamed_15 - __unnamed_7)
__unnamed_7:
        /* <DEDUP_REMOVED lines=29> */
	.type		__unnamed_15,@object
	.size		__unnamed_15,(__unnamed_12 - __unnamed_15)
__unnamed_15:
        /* <DEDUP_REMOVED lines=29> */
	.type		__unnamed_12,@object
	.size		__unnamed_12,(__unnamed_20 - __unnamed_12)
__unnamed_12:
        /* <DEDUP_REMOVED lines=29> */
	.type		__unnamed_20,@object
	.size		__unnamed_20,(__unnamed_8 - __unnamed_20)
__unnamed_20:
        /* <DEDUP_REMOVED lines=29> */
	.type		__unnamed_8,@object
	.size		__unnamed_8,(__unnamed_16 - __unnamed_8)
__unnamed_8:
        /* <DEDUP_REMOVED lines=29> */
	.type		__unnamed_16,@object
	.size		__unnamed_16,(__unnamed_24 - __unnamed_16)
__unnamed_16:
        /* <DEDUP_REMOVED lines=29> */
	.type		__unnamed_24,@object
	.size		__unnamed_24,(__unnamed_19 - __unnamed_24)
__unnamed_24:
        /* <DEDUP_REMOVED lines=29> */
	.type		__unnamed_19,@object
	.size		__unnamed_19,(__unnamed_10 - __unnamed_19)
__unnamed_19:
        /* <DEDUP_REMOVED lines=28> */
        /*28c1*/ 	.byte	0x32, 0x30, 0x34, 0x38, 0x30, 0x3e, 0x3e, 0x3e, 0x3e, 0x3e, 0x20, 0x26, 0x5d, 0x00
	.type		__unnamed_10,@object
	.size		__unnamed_10,(__unnamed_6 - __unnamed_10)
__unnamed_10:
        /* <DEDUP_REMOVED lines=29> */
	.type		__unnamed_6,@object
	.size		__unnamed_6,(__unnamed_14 - __unnamed_6)
__unnamed_6:
        /* <DEDUP_REMOVED lines=29> */
	.type		__unnamed_14,@object
	.size		__unnamed_14,(.L_13 - __unnamed_14)
__unnamed_14:
        /* <DEDUP_REMOVED lines=29> */
.L_13:


//--------------------- .nv.shared._ZN7cutlass13device_kernelIN5flash11enable_sm90INS1_16FlashAttnFwdSm90INS1_25CollectiveMainloopFwdSm90ILi2EN4cute5tupleIJNS5_1CILi1EEES8_S8_EEENS6_IJNS7_ILi128EEENS7_ILi80EEENS7_ILi256EEEEEELi256ENS_6half_tEfNS_4arch4Sm90ELb0ELb0ELb0ELb0ELb1ELb0ELb0ELb1ELb1ELb1ELb0ELb0EEENS1_21CollectiveEpilogueFwdINS6_IJSA_SC_SB_EEES9_SE_SG_Li256ELb0ELb1ELb0ELb0EEENS1_29StaticPersistentTileSchedulerILb0EEEEEEEEEvNT_6ParamsE --------------------------
	.section	.nv.shared._ZN7cutlass13device_kernelIN5flash11enable_sm90INS1_16FlashAttnFwdSm90INS1_25CollectiveMainloopFwdSm90ILi2EN4cute5tupleIJNS5_1CILi1EEES8_S8_EEENS6_IJNS7_ILi128EEENS7_ILi80EEENS7_ILi256EEEEEELi256ENS_6half_tEfNS_4arch4Sm90ELb0ELb0ELb0ELb0ELb1ELb0ELb0ELb1ELb1ELb1ELb0ELb0EEENS1_21CollectiveEpilogueFwdINS6_IJSA_SC_SB_EEES9_SE_SG_Li256ELb0ELb1ELb0ELb0EEENS1_29StaticPersistentTileSchedulerILb0EEEEEEEEEvNT_6ParamsE,"aw",@nobits
	.sectionflags	@""
	.align	16
	.zero		1024


//--------------------- .nv.shared.reserved.0     --------------------------
	.section	.nv.shared.reserved.0,"aw",@nobits
	.weak		__nv_reservedSMEM_offset_0_alias
	.size		__nv_reservedSMEM_offset_0_alias, 0, 0
	.other		__nv_reservedSMEM_offset_0_alias,@"STO_CUDA_RESERVED_SHARED STV_DEFAULT"
__nv_reservedSMEM_offset_0_alias:
	.zero		0


//--------------------- .nv.global                --------------------------
	.section	.nv.global,"aw",@nobits
.nv.global:
	.type		_ZN72_INTERNAL_a18add8f_36_flash_fwd_hdimall_fp16_paged_sm90_cu_61719c98_52244cute1_E,@object
	.size		_ZN72_INTERNAL_a18add8f_36_flash_fwd_hdimall_fp16_paged_sm90_cu_61719c98_52244cute1_E,(_ZN72_INTERNAL_a18add8f_36_flash_fwd_hdimall_fp16_paged_sm90_cu_61719c98_52244cuda3std3__45__cpo6cbeginE - _ZN72_INTERNAL_a18add8f_36_flash_fwd_hdimall_fp16_paged_sm90_cu_61719c98_52244cute1_E)
_ZN72_INTERNAL_a18add8f_36_flash_fwd_hdimall_fp16_paged_sm90_cu_61719c98_52244cute1_E:
	.zero		1
	.type		_ZN72_INTERNAL_a18add8f_36_flash_fwd_hdimall_fp16_paged_sm90_cu_61719c98_52244cuda3std3__45__cpo6cbeginE,@object
	.size		_ZN72_INTERNAL_a18add8f_36_flash_fwd_hdimall_fp16_paged_sm90_cu_61719c98_52244cuda3std3__45__cpo6cbeginE,(_ZN72_INTERNAL_a18add8f_36_flash_fwd_hdimall_fp16_paged_sm90_cu_61719c98_52244cuda3std3__48in_placeE - _ZN72_INTERNAL_a18add8f_36_flash_fwd_hdimall_fp16_paged_sm90_cu_61719c98_52244cuda3std3__45__cpo6cbeginE)
_ZN72_INTERNAL_a18add8f_36_flash_fwd_hdimall_fp16_paged_sm90_cu_61719c98_52244cuda3std3__45__cpo6cbeginE:
	.zero		1
	.type		_ZN72_INTERNAL_a18add8f_36_flash_fwd_hdimall_fp16_paged_sm90_cu_61719c98_52244cuda3std3__48in_placeE,@object
	.size		_ZN72_INTERNAL_a18add8f_36_flash_fwd_hdimall_fp16_paged_sm90_cu_61719c98_52244cuda3std3__48in_placeE,(_ZN72_INTERNAL_a18add8f_36_flash_fwd_hdimall_fp16_paged_sm90_cu_61719c98_52244cuda3std6ranges3__45__cpo9iter_moveE - _ZN72_INTERNAL_a18add8f_36_flash_fwd_hdimall_fp16_paged_sm90_cu_61719c98_52244cuda3std3__48in_placeE)
_ZN72_INTERNAL_a18add8f_36_flash_fwd_hdimall_fp16_paged_sm90_cu_61719c98_52244cuda3std3__48in_placeE:
	.zero		1
	.type		_ZN72_INTERNAL_a18add8f_36_flash_fwd_hdimall_fp16_paged_sm90_cu_61719c98_52244cuda3std6ranges3__45__cpo9iter_moveE,@object
	.size		_ZN72_INTERNAL_a18add8f_36_flash_fwd_hdimall_fp16_paged_sm90_cu_61719c98_52244cuda3std6ranges3__45__cpo9iter_moveE,(_ZN72_INTERNAL_a18add8f_36_flash_fwd_hdimall_fp16_paged_sm90_cu_61719c98_52244cuda3std3__45__cpo5beginE - _ZN72_INTERNAL_a18add8f_36_flash_fwd_hdimall_fp16_paged_sm90_cu_61719c98_52244cuda3std6ranges3__45__cpo9iter_moveE)
_ZN72_INTERNAL_a18add8f_36_flash_fwd_hdimall_fp16_paged_sm90_cu_61719c98_52244cuda3std6ranges3__45__cpo9iter_moveE:
	.zero		1
	.type		_ZN72_INTERNAL_a18add8f_36_flash_fwd_hdimall_fp16_paged_sm90_cu_61719c98_52244cuda3std3__45__cpo5beginE,@object
	.size		_ZN72_INTERNAL_a18add8f_36_flash_fwd_hdimall_fp16_paged_sm90_cu_61719c98_52244cuda3std3__45__cpo5beginE,(_ZN72_INTERNAL_a18add8f_36_flash_fwd_hdimall_fp16_paged_sm90_cu_61719c98_52244cuda3std3__474_GLOBAL__N__a18add8f_36_flash_fwd_hdimall_fp16_paged_sm90_cu_61719c98_52246ignoreE - _ZN72_INTERNAL_a18add8f_36_flash_fwd_hdimall_fp16_paged_sm90_cu_61719c98_52244cuda3std3__45__cpo5beginE)
_ZN72_INTERNAL_a18add8f_36_flash_fwd_hdimall_fp16_paged_sm90_cu_61719c98_52244cuda3std3__45__cpo5beginE:
	.zero		1
	.type		_ZN72_INTERNAL_a18add8f_36_flash_fwd_hdimall_fp16_paged_sm90_cu_61719c98_52244cuda3std3__474_GLOBAL__N__a18add8f_36_flash_fwd_hdimall_fp16_paged_sm90_cu_61719c98_52246ignoreE,@object
	.size		_ZN72_INTERNAL_a18add8f_36_flash_fwd_hdimall_fp16_paged_sm90_cu_61719c98_52244cuda3std3__474_GLOBAL__N__a18add8f_36_flash_fwd_hdimall_fp16_paged_sm90_cu_61719c98_52246ignoreE,(_ZN72_INTERNAL_a18add8f_36_flash_fwd_hdimall_fp16_paged_sm90_cu_61719c98_52244cute7productE - _ZN72_INTERNAL_a18add8f_36_flash_fwd_hdimall_fp16_paged_sm90_cu_61719c98_52244cuda3std3__474_GLOBAL__N__a18add8f_36_flash_fwd_hdimall_fp16_paged_sm90_cu_61719c98_52246ignoreE)
_ZN72_INTERNAL_a18add8f_36_flash_fwd_hdimall_fp16_paged_sm90_cu_61719c98_52244cuda3std3__474_GLOBAL__N__a18add8f_36_flash_fwd_hdimall_fp16_paged_sm90_cu_61719c98_52246ignoreE:
	.zero		1
	.type		_ZN72_INTERNAL_a18add8f_36_flash_fwd_hdimall_fp16_paged_sm90_cu_61719c98_52244cute7productE,@object
	.size		_ZN72_INTERNAL_a18add8f_36_flash_fwd_hdimall_fp16_paged_sm90_cu_61719c98_52244cute7productE,(_ZN72_INTERNAL_a18add8f_36_flash_fwd_hdimall_fp16_paged_sm90_cu_61719c98_52244cuda3std3__45__cpo3endE - _ZN72_INTERNAL_a18add8f_36_flash_fwd_hdimall_fp16_paged_sm90_cu_61719c98_52244cute7productE)
_ZN72_INTERNAL_a18add8f_36_flash_fwd_hdimall_fp16_paged_sm90_cu_61719c98_52244cute7productE:
	.zero		1
	.type		_ZN72_INTERNAL_a18add8f_36_flash_fwd_hdimall_fp16_paged_sm90_cu_61719c98_52244cuda3std3__45__cpo3endE,@object
	.size		_ZN72_INTERNAL_a18add8f_36_flash_fwd_hdimall_fp16_paged_sm90_cu_61719c98_52244cuda3std3__45__cpo3endE,(_ZN72_INTERNAL_a18add8f_36_flash_fwd_hdimall_fp16_paged_sm90_cu_61719c98_52244cuda3std3__419piecewise_constructE - _ZN72_INTERNAL_a18add8f_36_flash_fwd_hdimall_fp16_paged_sm90_cu_61719c98_52244cuda3std3__45__cpo3endE)
_ZN72_INTERNAL_a18add8f_36_flash_fwd_hdimall_fp16_paged_sm90_cu_61719c98_52244cuda3std3__45__cpo3endE:
	.zero		1
	.type		_ZN72_INTERNAL_a18add8f_36_flash_fwd_hdimall_fp16_paged_sm90_cu_61719c98_52244cuda3std3__419piecewise_constructE,@object
	.size		_ZN72_INTERNAL_a18add8f_36_flash_fwd_hdimall_fp16_paged_sm90_cu_61719c98_52244cuda3std3__419piecewise_constructE,(_ZN72_INTERNAL_a18add8f_36_flash_fwd_hdimall_fp16_paged_sm90_cu_61719c98_52244cuda3std3__45__cpo4cendE - _ZN72_INTERNAL_a18add8f_36_flash_fwd_hdimall_fp16_paged_sm90_cu_61719c98_52244cuda3std3__419piecewise_constructE)
_ZN72_INTERNAL_a18add8f_36_flash_fwd_hdimall_fp16_paged_sm90_cu_61719c98_52244cuda3std3__419piecewise_constructE:
	.zero		1
	.type		_ZN72_INTERNAL_a18add8f_36_flash_fwd_hdimall_fp16_paged_sm90_cu_61719c98_52244cuda3std3__45__cpo4cendE,@object
	.size		_ZN72_INTERNAL_a18add8f_36_flash_fwd_hdimall_fp16_paged_sm90_cu_61719c98_52244cuda3std3__45__cpo4cendE,(_ZN72_INTERNAL_a18add8f_36_flash_fwd_hdimall_fp16_paged_sm90_cu_61719c98_52244cuda3std6ranges3__45__cpo4swapE - _ZN72_INTERNAL_a18add8f_36_flash_fwd_hdimall_fp16_paged_sm90_cu_61719c98_52244cuda3std3__45__cpo4cendE)
_ZN72_INTERNAL_a18add8f_36_flash_fwd_hdimall_fp16_paged_sm90_cu_61719c98_52244cuda3std3__45__cpo4cendE:
	.zero		1
	.type		_ZN72_INTERNAL_a18add8f_36_flash_fwd_hdimall_fp16_paged_sm90_cu_61719c98_52244cuda3std6ranges3__45__cpo4swapE,@object
	.size		_ZN72_INTERNAL_a18add8f_36_flash_fwd_hdimall_fp16_paged_sm90_cu_61719c98_52244cuda3std6ranges3__45__cpo4swapE,(.L_34 - _ZN72_INTERNAL_a18add8f_36_flash_fwd_hdimall_fp16_paged_sm90_cu_61719c98_52244cuda3std6ranges3__45__cpo4swapE)
_ZN72_INTERNAL_a18add8f_36_flash_fwd_hdimall_fp16_paged_sm90_cu_61719c98_52244cuda3std6ranges3__45__cpo4swapE:
	.zero		1
.L_34:


//--------------------- .nv.shared._ZN7cutlass13device_kernelIN5flash11enable_sm90INS1_16FlashAttnFwdSm90INS1_25CollectiveMainloopFwdSm90ILi2EN4cute5tupleIJNS5_1CILi1EEES8_S8_EEENS6_IJNS7_ILi128EEENS7_ILi80EEENS7_ILi256EEEEEELi256ENS_6half_tEfNS_4arch4Sm90ELb0ELb0ELb0ELb1ELb1ELb0ELb0ELb1ELb1ELb1ELb0ELb0EEENS1_21CollectiveEpilogueFwdINS6_IJSA_SC_SB_EEES9_SE_SG_Li256ELb1ELb1ELb0ELb0EEENS1_36VarlenDynamicPersistentTileSchedulerILi128ELi80ELi256ELi128ELb0ELb1ELb1ELb0ELb1ELb1EEEEEEEEEvNT_6ParamsE --------------------------
	.section	.nv.shared._ZN7cutlass13device_kernelIN5flash11enable_sm90INS1_16FlashAttnFwdSm90INS1_25CollectiveMainloopFwdSm90ILi2EN4cute5tupleIJNS5_1CILi1EEES8_S8_EEENS6_IJNS7_ILi128EEENS7_ILi80EEENS7_ILi256EEEEEELi256ENS_6half_tEfNS_4arch4Sm90ELb0ELb0ELb0ELb1ELb1ELb0ELb0ELb1ELb1ELb1ELb0ELb0EEENS1_21CollectiveEpilogueFwdINS6_IJSA_SC_SB_EEES9_SE_SG_Li256ELb1ELb1ELb0ELb0EEENS1_36VarlenDynamicPersistentTileSchedulerILi128ELi80ELi256ELi128ELb0ELb1ELb1ELb0ELb1ELb1EEEEEEEEEvNT_6ParamsE,"aw",@nobits
	.sectionflags	@""
	.align	16
	.zero		1024


//--------------------- .nv.shared._ZN7cutlass13device_kernelIN5flash11enable_sm90INS1_16FlashAttnFwdSm90INS1_25CollectiveMainloopFwdSm90ILi2EN4cute5tupleIJNS5_1CILi1EEES8_S8_EEENS6_IJNS7_ILi128EEENS7_ILi80EEENS7_ILi256EEEEEELi256ENS_6half_tEfNS_4arch4Sm90ELb0ELb0ELb0ELb1ELb1ELb1ELb0ELb1ELb1ELb1ELb0ELb0EEENS1_21CollectiveEpilogueFwdINS6_IJSA_SC_SB_EEES9_SE_SG_Li256ELb1ELb1ELb0ELb0EEENS1_36VarlenDynamicPersistentTileSchedulerILi128ELi80ELi256ELi128ELb0ELb1ELb1ELb0ELb1ELb1EEEEEEEEEvNT_6ParamsE --------------------------
	.section	.nv.shared._ZN7cutlass13device_kernelIN5flash11enable_sm90INS1_16FlashAttnFwdSm90INS1_25CollectiveMainloopFwdSm90ILi2EN4cute5tupleIJNS5_1CILi1EEES8_S8_EEENS6_IJNS7_ILi128EEENS7_ILi80EEENS7_ILi256EEEEEELi256ENS_6half_tEfNS_4arch4Sm90ELb0ELb0ELb0ELb1ELb1ELb1ELb0ELb1ELb1ELb1ELb0ELb0EEENS1_21CollectiveEpilogueFwdINS6_IJSA_SC_SB_EEES9_SE_SG_Li256ELb1ELb1ELb0ELb0EEENS1_36VarlenDynamicPersistentTileSchedulerILi128ELi80ELi256ELi128ELb0ELb1ELb1ELb0ELb1ELb1EEEEEEEEEvNT_6ParamsE,"aw",@nobits
	.sectionflags	@""
	.align	16
	.zero		1024


//--------------------- .nv.shared._ZN7cutlass13device_kernelIN5flash11enable_sm90INS1_16FlashAttnFwdSm90INS1_25CollectiveMainloopFwdSm90ILi2EN4cute5tupleIJNS5_1CILi1EEES8_S8_EEENS6_IJNS7_ILi128EEENS7_ILi64EEENS7_ILi256EEEEEELi256ENS_6half_tEfNS_4arch4Sm90ELb0ELb1ELb0ELb0ELb1ELb0ELb0ELb1ELb1ELb1ELb0ELb0EEENS1_21CollectiveEpilogueFwdINS6_IJSA_SC_SB_EEES9_SE_SG_Li256ELb0ELb1ELb0ELb0EEENS1_30DynamicPersistentTileSchedulerILi256ELi128ELb0ELb1ELb1EEEEEEEEEvNT_6ParamsE --------------------------
	.section	.nv.shared._ZN7cutlass13device_kernelIN5flash11enable_sm90INS1_16FlashAttnFwdSm90INS1_25CollectiveMainloopFwdSm90ILi2EN4cute5tupleIJNS5_1CILi1EEES8_S8_EEENS6_IJNS7_ILi128EEENS7_ILi64EEENS7_ILi256EEEEEELi256ENS_6half_tEfNS_4arch4Sm90ELb0ELb1ELb0ELb0ELb1ELb0ELb0ELb1ELb1ELb1ELb0ELb0EEENS1_21CollectiveEpilogueFwdINS6_IJSA_SC_SB_EEES9_SE_SG_Li256ELb0ELb1ELb0ELb0EEENS1_30DynamicPersistentTileSchedulerILi256ELi128ELb0ELb1ELb1EEEEEEEEEvNT_6ParamsE,"aw",@nobits
	.sectionflags	@""
	.align	16
	.zero		1024


//--------------------- .nv.shared._ZN7cutlass13device_kernelIN5flash11enable_sm90INS1_16FlashAttnFwdSm90INS1_25CollectiveMainloopFwdSm90ILi2EN4cute5tupleIJNS5_1CILi1EEES8_S8_EEENS6_IJNS7_ILi128EEENS7_ILi64EEENS7_ILi256EEEEEELi256ENS_6half_tEfNS_4arch4Sm90ELb0ELb1ELb0ELb1ELb1ELb0ELb0ELb1ELb1ELb1ELb0ELb0EEENS1_21CollectiveEpilogueFwdINS6_IJSA_SC_SB_EEES9_SE_SG_Li256ELb1ELb1ELb0ELb0EEENS1_36VarlenDynamicPersistentTileSchedulerILi128ELi64ELi256ELi128ELb0ELb1ELb1ELb1ELb0ELb1EEEEEEEEEvNT_6ParamsE --------------------------
	.section	.nv.shared._ZN7cutlass13device_kernelIN5flash11enable_sm90INS1_16FlashAttnFwdSm90INS1_25CollectiveMainloopFwdSm90ILi2EN4cute5tupleIJNS5_1CILi1EEES8_S8_EEENS6_IJNS7_ILi128EEENS7_ILi64EEENS7_ILi256EEEEEELi256ENS_6half_tEfNS_4arch4Sm90ELb0ELb1ELb0ELb1ELb1ELb0ELb0ELb1ELb1ELb1ELb0ELb0EEENS1_21CollectiveEpilogueFwdINS6_IJSA_SC_SB_EEES9_SE_SG_Li256ELb1ELb1ELb0ELb0EEENS1_36VarlenDynamicPersistentTileSchedulerILi128ELi64ELi256ELi128ELb0ELb1ELb1ELb1ELb0ELb1EEEEEEEEEvNT_6ParamsE,"aw",@nobits
	.sectionflags	@""
	.align	16
	.zero		1024


//--------------------- .nv.shared._ZN7cutlass13device_kernelIN5flash11enable_sm90INS1_16FlashAttnFwdSm90INS1_25CollectiveMainloopFwdSm90ILi2EN4cute5tupleIJNS5_1CILi1EEES8_S8_EEENS6_IJNS7_ILi128EEENS7_ILi64EEENS7_ILi256EEEEEELi256ENS_6half_tEfNS_4arch4Sm90ELb0ELb1ELb0ELb1ELb1ELb1ELb0ELb1ELb1ELb1ELb0ELb0EEENS1_21CollectiveEpilogueFwdINS6_IJSA_SC_SB_EEES9_SE_SG_Li256ELb1ELb1ELb0ELb0EEENS1_36VarlenDynamicPersistentTileSchedulerILi128ELi64ELi256ELi128ELb0ELb1ELb1ELb1ELb0ELb1EEEEEEEEEvNT_6ParamsE --------------------------
	.section	.nv.shared._ZN7cutlass13device_kernelIN5flash11enable_sm90INS1_16FlashAttnFwdSm90INS1_25CollectiveMainloopFwdSm90ILi2EN4cute5tupleIJNS5_1CILi1EEES8_S8_EEENS6_IJNS7_ILi128EEENS7_ILi64EEENS7_ILi256EEEEEELi256ENS_6half_tEfNS_4arch4Sm90ELb0ELb1ELb0ELb1ELb1ELb1ELb0ELb1ELb1ELb1ELb0ELb0EEENS1_21CollectiveEpilogueFwdINS6_IJSA_SC_SB_EEES9_SE_SG_Li256ELb1ELb1ELb0ELb0EEENS1_36VarlenDynamicPersistentTileSchedulerILi128ELi64ELi256ELi128ELb0ELb1ELb1ELb1ELb0ELb1EEEEEEEEEvNT_6ParamsE,"aw",@nobits
	.sectionflags	@""
	.align	16
	.zero		1024


//--------------------- .nv.shared._ZN7cutlass13device_kernelIN5flash11enable_sm90INS1_16FlashAttnFwdSm90INS1_25CollectiveMainloopFwdSm90ILi2EN4cute5tupleIJNS5_1CILi1EEES8_S8_EEENS6_IJNS7_ILi128EEENS7_ILi80EEENS7_ILi256EEEEEELi256ENS_6half_tEfNS_4arch4Sm90ELb1ELb0ELb0ELb0ELb1ELb0ELb0ELb1ELb1ELb1ELb0ELb0EEENS1_21CollectiveEpilogueFwdINS6_IJSA_SC_SB_EEES9_SE_SG_Li256ELb0ELb1ELb0ELb0EEENS1_30DynamicPersistentTileSchedulerILi256ELi128ELb0ELb1ELb1EEEEEEEEEvNT_6ParamsE --------------------------
	.section	.nv.shared._ZN7cutlass13device_kernelIN5flash11enable_sm90INS1_16FlashAttnFwdSm90INS1_25CollectiveMainloopFwdSm90ILi2EN4cute5tupleIJNS5_1CILi1EEES8_S8_EEENS6_IJNS7_ILi128EEENS7_ILi80EEENS7_ILi256EEEEEELi256ENS_6half_tEfNS_4arch4Sm90ELb1ELb0ELb0ELb0ELb1ELb0ELb0ELb1ELb1ELb1ELb0ELb0EEENS1_21CollectiveEpilogueFwdINS6_IJSA_SC_SB_EEES9_SE_SG_Li256ELb0ELb1ELb0ELb0EEENS1_30DynamicPersistentTileSchedulerILi256ELi128ELb0ELb1ELb1EEEEEEEEEvNT_6ParamsE,"aw",@nobits
	.sectionflags	@""
	.align	16
	.zero		1024


//--------------------- .nv.shared._ZN7cutlass13device_kernelIN5flash11enable_sm90INS1_16FlashAttnFwdSm90INS1_25CollectiveMainloopFwdSm90ILi2EN4cute5tupleIJNS5_1CILi1EEES8_S8_EEENS6_IJNS7_ILi128EEENS7_ILi80EEENS7_ILi256EEEEEELi256ENS_6half_tEfNS_4arch4Sm90ELb1ELb0ELb0ELb1ELb1ELb0ELb0ELb1ELb1ELb1ELb0ELb0EEENS1_21CollectiveEpilogueFwdINS6_IJSA_SC_SB_EEES9_SE_SG_Li256ELb1ELb1ELb0ELb0EEENS1_36VarlenDynamicPersistentTileSchedulerILi128ELi80ELi256ELi128ELb0ELb1ELb1ELb1ELb1ELb1EEEEEEEEEvNT_6ParamsE --------------------------
	.section	.nv.shared._ZN7cutlass13device_kernelIN5flash11enable_sm90INS1_16FlashAttnFwdSm90INS1_25CollectiveMainloopFwdSm90ILi2EN4cute5tupleIJNS5_1CILi1EEES8_S8_EEENS6_IJNS7_ILi128EEENS7_ILi80EEENS7_ILi256EEEEEELi256ENS_6half_tEfNS_4arch4Sm90ELb1ELb0ELb0ELb1ELb1ELb0ELb0ELb1ELb1ELb1ELb0ELb0EEENS1_21CollectiveEpilogueFwdINS6_IJSA_SC_SB_EEES9_SE_SG_Li256ELb1ELb1ELb0ELb0EEENS1_36VarlenDynamicPersistentTileSchedulerILi128ELi80ELi256ELi128ELb0ELb1ELb1ELb1ELb1ELb1EEEEEEEEEvNT_6ParamsE,"aw",@nobits
	.sectionflags	@""
	.align	16
	.zero		1024


//--------------------- .nv.shared._ZN7cutlass13device_kernelIN5flash11enable_sm90INS1_16FlashAttnFwdSm90INS1_25CollectiveMainloopFwdSm90ILi2EN4cute5tupleIJNS5_1CILi1EEES8_S8_EEENS6_IJNS7_ILi128EEENS7_ILi80EEENS7_ILi256EEEEEELi256ENS_6half_tEfNS_4arch4Sm90ELb1ELb0ELb0ELb1ELb1ELb1ELb0ELb1ELb1ELb1ELb0ELb0EEENS1_21CollectiveEpilogueFwdINS6_IJSA_SC_SB_EEES9_SE_SG_Li256ELb1ELb1ELb0ELb0EEENS1_36VarlenDynamicPersistentTileSchedulerILi128ELi80ELi256ELi128ELb0ELb1ELb1ELb1ELb1ELb1EEEEEEEEEvNT_6ParamsE --------------------------
	.section	.nv.shared._ZN7cutlass13device_kernelIN5flash11enable_sm90INS1_16FlashAttnFwdSm90INS1_25CollectiveMainloopFwdSm90ILi2EN4cute5tupleIJNS5_1CILi1EEES8_S8_EEENS6_IJNS7_ILi128EEENS7_ILi80EEENS7_ILi256EEEEEELi256ENS_6half_tEfNS_4arch4Sm90ELb1ELb0ELb0ELb1ELb1ELb1ELb0ELb1ELb1ELb1ELb0ELb0EEENS1_21CollectiveEpilogueFwdINS6_IJSA_SC_SB_EEES9_SE_SG_Li256ELb1ELb1ELb0ELb0EEENS1_36VarlenDynamicPersistentTileSchedulerILi128ELi80ELi256ELi128ELb0ELb1ELb1ELb1ELb1ELb1EEEEEEEEEvNT_6ParamsE,"aw",@nobits
	.sectionflags	@""
	.align	16
	.zero		1024


//--------------------- .nv.shared._ZN7cutlass13device_kernelIN5flash11enable_sm90INS1_16FlashAttnFwdSm90INS1_25CollectiveMainloopFwdSm90ILi2EN4cute5tupleIJNS5_1CILi1EEES8_S8_EEENS6_IJNS7_ILi128EEENS7_ILi96EEENS7_ILi192EEEEEELi192ENS_6half_tEfNS_4arch4Sm90ELb0ELb0ELb0ELb0ELb1ELb0ELb0ELb1ELb1ELb1ELb0ELb0EEENS1_21CollectiveEpilogueFwdINS6_IJSA_SC_SB_EEES9_SE_SG_Li256ELb0ELb1ELb0ELb0EEENS1_29StaticPersistentTileSchedulerILb0EEEEEEEEEvNT_6ParamsE --------------------------
	.section	.nv.shared._ZN7cutlass13device_kernelIN5flash11enable_sm90INS1_16FlashAttnFwdSm90INS1_25CollectiveMainloopFwdSm90ILi2EN4cute5tupleIJNS5_1CILi1EEES8_S8_EEENS6_IJNS7_ILi128EEENS7_ILi96EEENS7_ILi192EEEEEELi192ENS_6half_tEfNS_4arch4Sm90ELb0ELb0ELb0ELb0ELb1ELb0ELb0ELb1ELb1ELb1ELb0ELb0EEENS1_21CollectiveEpilogueFwdINS6_IJSA_SC_SB_EEES9_SE_SG_Li256ELb0ELb1ELb0ELb0EEENS1_29StaticPersistentTileSchedulerILb0EEEEEEEEEvNT_6ParamsE,"aw",@nobits
	.sectionflags	@""
	.align	16
	.zero		1024


//--------------------- .nv.shared._ZN7cutlass13device_kernelIN5flash11enable_sm90INS1_16FlashAttnFwdSm90INS1_25CollectiveMainloopFwdSm90ILi2EN4cute5tupleIJNS5_1CILi1EEES8_S8_EEENS6_IJNS7_ILi128EEENS7_ILi96EEENS7_ILi192EEEEEELi192ENS_6half_tEfNS_4arch4Sm90ELb0ELb0ELb0ELb1ELb1ELb0ELb0ELb1ELb1ELb1ELb0ELb0EEENS1_21CollectiveEpilogueFwdINS6_IJSA_SC_SB_EEES9_SE_SG_Li256ELb1ELb1ELb0ELb0EEENS1_36VarlenDynamicPersistentTileSchedulerILi128ELi96ELi256ELi128ELb0ELb1ELb1ELb0ELb1ELb1EEEEEEEEEvNT_6ParamsE --------------------------
	.section	.nv.shared._ZN7cutlass13device_kernelIN5flash11enable_sm90INS1_16FlashAttnFwdSm90INS1_25CollectiveMainloopFwdSm90ILi2EN4cute5tupleIJNS5_1CILi1EEES8_S8_EEENS6_IJNS7_ILi128EEENS7_ILi96EEENS7_ILi192EEEEEELi192ENS_6half_tEfNS_4arch4Sm90ELb0ELb0ELb0ELb1ELb1ELb0ELb0ELb1ELb1ELb1ELb0ELb0EEENS1_21CollectiveEpilogueFwdINS6_IJSA_SC_SB_EEES9_SE_SG_Li256ELb1ELb1ELb0ELb0EEENS1_36VarlenDynamicPersistentTileSchedulerILi128ELi96ELi256ELi128ELb0ELb1ELb1ELb0ELb1ELb1EEEEEEEEEvNT_6ParamsE,"aw",@nobits
	.sectionflags	@""
	.align	16
	.zero		1024


//--------------------- .nv.shared._ZN7cutlass13device_kernelIN5flash11enable_sm90INS1_16FlashAttnFwdSm90INS1_25CollectiveMainloopFwdSm90ILi2EN4cute5tupleIJNS5_1CILi1EEES8_S8_EEENS6_IJNS7_ILi128EEENS7_ILi96EEENS7_ILi192EEEEEELi192ENS_6half_tEfNS_4arch4Sm90ELb0ELb0ELb0ELb1ELb1ELb1ELb0ELb1ELb1ELb1ELb0ELb0EEENS1_21CollectiveEpilogueFwdINS6_IJSA_SC_SB_EEES9_SE_SG_Li256ELb1ELb1ELb0ELb0EEENS1_36VarlenDynamicPersistentTileSchedulerILi128ELi96ELi256ELi128ELb0ELb1ELb1ELb0ELb1ELb1EEEEEEEEEvNT_6ParamsE --------------------------
	.section	.nv.shared._ZN7cutlass13device_kernelIN5flash11enable_sm90INS1_16FlashAttnFwdSm90INS1_25CollectiveMainloopFwdSm90ILi2EN4cute5tupleIJNS5_1CILi1EEES8_S8_EEENS6_IJNS7_ILi128EEENS7_ILi96EEENS7_ILi192EEEEEELi192ENS_6half_tEfNS_4arch4Sm90ELb0ELb0ELb0ELb1ELb1ELb1ELb0ELb1ELb1ELb1ELb0ELb0EEENS1_21CollectiveEpilogueFwdINS6_IJSA_SC_SB_EEES9_SE_SG_Li256ELb1ELb1ELb0ELb0EEENS1_36VarlenDynamicPersistentTileSchedulerILi128ELi96ELi256ELi128ELb0ELb1ELb1ELb0ELb1ELb1EEEEEEEEEvNT_6ParamsE,"aw",@nobits
	.sectionflags	@""
	.align	16
	.zero		1024


//--------------------- .nv.shared._ZN7cutlass13device_kernelIN5flash11enable_sm90INS1_16FlashAttnFwdSm90INS1_25CollectiveMainloopFwdSm90ILi2EN4cute5tupleIJNS5_1CILi1EEES8_S8_EEENS6_IJNS7_ILi128EEENS7_ILi96EEENS7_ILi192EEEEEELi192ENS_6half_tEfNS_4arch4Sm90ELb0ELb1ELb0ELb0ELb1ELb0ELb0ELb1ELb1ELb1ELb0ELb0EEENS1_21CollectiveEpilogueFwdINS6_IJSA_SC_SB_EEES9_SE_SG_Li256ELb0ELb1ELb0ELb0EEENS1_30DynamicPersistentTileSchedulerILi256ELi128ELb0ELb1ELb1EEEEEEEEEvNT_6ParamsE --------------------------
	.section	.nv.shared._ZN7cutlass13device_kernelIN5flash11enable_sm90INS1_16FlashAttnFwdSm90INS1_25CollectiveMainloopFwdSm90ILi2EN4cute5tupleIJNS5_1CILi1EEES8_S8_EEENS6_IJNS7_ILi128EEENS7_ILi96EEENS7_ILi192EEEEEELi192ENS_6half_tEfNS_4arch4Sm90ELb0ELb1ELb0ELb0ELb1ELb0ELb0ELb1ELb1ELb1ELb0ELb0EEENS1_21CollectiveEpilogueFwdINS6_IJSA_SC_SB_EEES9_SE_SG_Li256ELb0ELb1ELb0ELb0EEENS1_30DynamicPersistentTileSchedulerILi256ELi128ELb0ELb1ELb1EEEEEEEEEvNT_6ParamsE,"aw",@nobits
	.sectionflags	@""
	.align	16
	.zero		1024


//--------------------- .nv.shared._ZN7cutlass13device_kernelIN5flash11enable_sm90INS1_16FlashAttnFwdSm90INS1_25CollectiveMainloopFwdSm90ILi2EN4cute5tupleIJNS5_1CILi1EEES8_S8_EEENS6_IJNS7_ILi128EEENS7_ILi96EEENS7_ILi192EEEEEELi192ENS_6half_tEfNS_4arch4Sm90ELb0ELb1ELb0ELb1ELb1ELb0ELb0ELb1ELb1ELb1ELb0ELb0EEENS1_21CollectiveEpilogueFwdINS6_IJSA_SC_SB_EEES9_SE_SG_Li256ELb1ELb1ELb0ELb0EEENS1_36VarlenDynamicPersistentTileSchedulerILi128ELi96ELi256ELi128ELb0ELb1ELb1ELb1ELb0ELb1EEEEEEEEEvNT_6ParamsE --------------------------
	.section	.nv.shared._ZN7cutlass13device_kernelIN5flash11enable_sm90INS1_16FlashAttnFwdSm90INS1_25CollectiveMainloopFwdSm90ILi2EN4cute5tupleIJNS5_1CILi1EEES8_S8_EEENS6_IJNS7_ILi128EEENS7_ILi96EEENS7_ILi192EEEEEELi192ENS_6half_tEfNS_4arch4Sm90ELb0ELb1ELb0ELb1ELb1ELb0ELb0ELb1ELb1ELb1ELb0ELb0EEENS1_21CollectiveEpilogueFwdINS6_IJSA_SC_SB_EEES9_SE_SG_Li256ELb1ELb1ELb0ELb0EEENS1_36VarlenDynamicPersistentTileSchedulerILi128ELi96ELi256ELi128ELb0ELb1ELb1ELb1ELb0ELb1EEEEEEEEEvNT_6ParamsE,"aw",@nobits
	.sectionflags	@""
	.align	16
	.zero		1024


//--------------------- .nv.shared._ZN7cutlass13device_kernelIN5flash11enable_sm90INS1_16FlashAttnFwdSm90INS1_25CollectiveMainloopFwdSm90ILi2EN4cute5tupleIJNS5_1CILi1EEES8_S8_EEENS6_IJNS7_ILi128EEENS7_ILi96EEENS7_ILi192EEEEEELi192ENS_6half_tEfNS_4arch4Sm90ELb0ELb1ELb0ELb1ELb1ELb1ELb0ELb1ELb1ELb1ELb0ELb0EEENS1_21CollectiveEpilogueFwdINS6_IJSA_SC_SB_EEES9_SE_SG_Li256ELb1ELb1ELb0ELb0EEENS1_36VarlenDynamicPersistentTileSchedulerILi128ELi96ELi256ELi128ELb0ELb1ELb1ELb1ELb0ELb1EEEEEEEEEvNT_6ParamsE --------------------------
	.section	.nv.shared._ZN7cutlass13device_kernelIN5flash11enable_sm90INS1_16FlashAttnFwdSm90INS1_25CollectiveMainloopFwdSm90ILi2EN4cute5tupleIJNS5_1CILi1EEES8_S8_EEENS6_IJNS7_ILi128EEENS7_ILi96EEENS7_ILi192EEEEEELi192ENS_6half_tEfNS_4arch4Sm90ELb0ELb1ELb0ELb1ELb1ELb1ELb0ELb1ELb1ELb1ELb0ELb0EEENS1_21CollectiveEpilogueFwdINS6_IJSA_SC_SB_EEES9_SE_SG_Li256ELb1ELb1ELb0ELb0EEENS1_36VarlenDynamicPersistentTileSchedulerILi128ELi96ELi256ELi128ELb0ELb1ELb1ELb1ELb0ELb1EEEEEEEEEvNT_6ParamsE,"aw",@nobits
	.sectionflags	@""
	.align	16
	.zero		1024


//--------------------- .nv.shared._ZN7cutlass13device_kernelIN5flash11enable_sm90INS1_16FlashAttnFwdSm90INS1_25CollectiveMainloopFwdSm90ILi2EN4cute5tupleIJNS5_1CILi1EEES8_S8_EEENS6_IJNS7_ILi128EEENS7_ILi96EEENS7_ILi192EEEEEELi192ENS_6half_tEfNS_4arch4Sm90ELb1ELb0ELb0ELb0ELb1ELb0ELb0ELb1ELb1ELb1ELb0ELb0EEENS1_21CollectiveEpilogueFwdINS6_IJSA_SC_SB_EEES9_SE_SG_Li256ELb0ELb1ELb0ELb0EEENS1_30DynamicPersistentTileSchedulerILi256ELi128ELb0ELb1ELb1EEEEEEEEEvNT_6ParamsE --------------------------
	.section	.nv.shared._ZN7cutlass13device_kernelIN5flash11enable_sm90INS1_16FlashAttnFwdSm90INS1_25CollectiveMainloopFwdSm90ILi2EN4cute5tupleIJNS5_1CILi1EEES8_S8_EEENS6_IJNS7_ILi128EEENS7_ILi96EEENS7_ILi192EEEEEELi192ENS_6half_tEfNS_4arch4Sm90ELb1ELb0ELb0ELb0ELb1ELb0ELb0ELb1ELb1ELb1ELb0ELb0EEENS1_21CollectiveEpilogueFwdINS6_IJSA_SC_SB_EEES9_SE_SG_Li256ELb0ELb1ELb0ELb0EEENS1_30DynamicPersistentTileSchedulerILi256ELi128ELb0ELb1ELb1EEEEEEEEEvNT_6ParamsE,"aw",@nobits
	.sectionflags	@""
	.align	16
	.zero		1024


//--------------------- .nv.shared._ZN7cutlass13device_kernelIN5flash11enable_sm90INS1_16FlashAttnFwdSm90INS1_25CollectiveMainloopFwdSm90ILi2EN4cute5tupleIJNS5_1CILi1EEES8_S8_EEENS6_IJNS7_ILi128EEENS7_ILi96EEENS7_ILi192EEEEEELi192ENS_6half_tEfNS_4arch4Sm90ELb1ELb0ELb0ELb1ELb1ELb0ELb0ELb1ELb1ELb1ELb0ELb0EEENS1_21CollectiveEpilogueFwdINS6_IJSA_SC_SB_EEES9_SE_SG_Li256ELb1ELb1ELb0ELb0EEENS1_36VarlenDynamicPersistentTileSchedulerILi128ELi96ELi256ELi128ELb0ELb1ELb1ELb1ELb1ELb1EEEEEEEEEvNT_6ParamsE --------------------------
	.section	.nv.shared._ZN7cutlass13device_kernelIN5flash11enable_sm90INS1_16FlashAttnFwdSm90INS1_25CollectiveMainloopFwdSm90ILi2EN4cute5tupleIJNS5_1CILi1EEES8_S8_EEENS6_IJNS7_ILi128EEENS7_ILi96EEENS7_ILi192EEEEEELi192ENS_6half_tEfNS_4arch4Sm90ELb1ELb0ELb0ELb1ELb1ELb0ELb0ELb1ELb1ELb1ELb0ELb0EEENS1_21CollectiveEpilogueFwdINS6_IJSA_SC_SB_EEES9_SE_SG_Li256ELb1ELb1ELb0ELb0EEENS1_36VarlenDynamicPersistentTileSchedulerILi128ELi96ELi256ELi128ELb0ELb1ELb1ELb1ELb1ELb1EEEEEEEEEvNT_6ParamsE,"aw",@nobits
	.sectionflags	@""
	.align	16
	.zero		1024


//--------------------- .nv.shared._ZN7cutlass13device_kernelIN5flash11enable_sm90INS1_16FlashAttnFwdSm90INS1_25CollectiveMainloopFwdSm90ILi2EN4cute5tupleIJNS5_1CILi1EEES8_S8_EEENS6_IJNS7_ILi128EEENS7_ILi96EEENS7_ILi192EEEEEELi192ENS_6half_tEfNS_4arch4Sm90ELb1ELb0ELb0ELb1ELb1ELb1ELb0ELb1ELb1ELb1ELb0ELb0EEENS1_21CollectiveEpilogueFwdINS6_IJSA_SC_SB_EEES9_SE_SG_Li256ELb1ELb1ELb0ELb0EEENS1_36VarlenDynamicPersistentTileSchedulerILi128ELi96ELi256ELi128ELb0ELb1ELb1ELb1ELb1ELb1EEEEEEEEEvNT_6ParamsE --------------------------
	.section	.nv.shared._ZN7cutlass13device_kernelIN5flash11enable_sm90INS1_16FlashAttnFwdSm90INS1_25CollectiveMainloopFwdSm90ILi2EN4cute5tupleIJNS5_1CILi1EEES8_S8_EEENS6_IJNS7_ILi128EEENS7_ILi96EEENS7_ILi192EEEEEELi192ENS_6half_tEfNS_4arch4Sm90ELb1ELb0ELb0ELb1ELb1ELb1ELb0ELb1ELb1ELb1ELb0ELb0EEENS1_21CollectiveEpilogueFwdINS6_IJSA_SC_SB_EEES9_SE_SG_Li256ELb1ELb1ELb0ELb0EEENS1_36VarlenDynamicPersistentTileSchedulerILi128ELi96ELi256ELi128ELb0ELb1ELb1ELb1ELb1ELb1EEEEEEEEEvNT_6ParamsE,"aw",@nobits
	.sectionflags	@""
	.align	16
	.zero		1024


//--------------------- .nv.shared._ZN7cutlass13device_kernelIN5flash11enable_sm90INS1_16FlashAttnFwdSm90INS1_25CollectiveMainloopFwdSm90ILi2EN4cute5tupleIJNS5_1CILi1EEES8_S8_EEENS6_IJNS7_ILi128EEESA_SA_EEELi128ENS_6half_tEfNS_4arch4Sm90ELb0ELb0ELb0ELb0ELb1ELb0ELb0ELb1ELb1ELb1ELb0ELb0EEENS1_21CollectiveEpilogueFwdISB_S9_SC_SE_Li256ELb0ELb1ELb0ELb0EEENS1_29StaticPersistentTileSchedulerILb0EEEEEEEEEvNT_6ParamsE --------------------------
	.section	.nv.shared._ZN7cutlass13device_kernelIN5flash11enable_sm90INS1_16FlashAttnFwdSm90INS1_25CollectiveMainloopFwdSm90ILi2EN4cute5tupleIJNS5_1CILi1EEES8_S8_EEENS6_IJNS7_ILi128EEESA_SA_EEELi128ENS_6half_tEfNS_4arch4Sm90ELb0ELb0ELb0ELb0ELb1ELb0ELb0ELb1ELb1ELb1ELb0ELb0EEENS1_21CollectiveEpilogueFwdISB_S9_SC_SE_Li256ELb0ELb1ELb0ELb0EEENS1_29StaticPersistentTileSchedulerILb0EEEEEEEEEvNT_6ParamsE,"aw",@nobits
	.sectionflags	@""
	.align	16
	.zero		1024


//--------------------- .nv.shared._ZN7cutlass13device_kernelIN5flash11enable_sm90INS1_16FlashAttnFwdSm90INS1_25CollectiveMainloopFwdSm90ILi2EN4cute5tupleIJNS5_1CILi1EEES8_S8_EEENS6_IJNS7_ILi128EEESA_SA_EEELi128ENS_6half_tEfNS_4arch4Sm90ELb0ELb0ELb0ELb1ELb1ELb0ELb0ELb1ELb1ELb1ELb0ELb0EEENS1_21CollectiveEpilogueFwdISB_S9_SC_SE_Li256ELb1ELb1ELb0ELb0EEENS1_36VarlenDynamicPersistentTileSchedulerILi128ELi128ELi256ELi128ELb0ELb1ELb1ELb0ELb1ELb1EEEEEEEEEvNT_6ParamsE --------------------------
	.section	.nv.shared._ZN7cutlass13device_kernelIN5flash11enable_sm90INS1_16FlashAttnFwdSm90INS1_25CollectiveMainloopFwdSm90ILi2EN4cute5tupleIJNS5_1CILi1EEES8_S8_EEENS6_IJNS7_ILi128EEESA_SA_EEELi128ENS_6half_tEfNS_4arch4Sm90ELb0ELb0ELb0ELb1ELb1ELb0ELb0ELb1ELb1ELb1ELb0ELb0EEENS1_21CollectiveEpilogueFwdISB_S9_SC_SE_Li256ELb1ELb1ELb0ELb0EEENS1_36VarlenDynamicPersistentTileSchedulerILi128ELi128ELi256ELi128ELb0ELb1ELb1ELb0ELb1ELb1EEEEEEEEEvNT_6ParamsE,"aw",@nobits
	.sectionflags	@""
	.align	16
	.zero		1024


//--------------------- .nv.shared._ZN7cutlass13device_kernelIN5flash11enable_sm90INS1_16FlashAttnFwdSm90INS1_25CollectiveMainloopFwdSm90ILi2EN4cute5tupleIJNS5_1CILi1EEES8_S8_EEENS6_IJNS7_ILi128EEESA_SA_EEELi128ENS_6half_tEfNS_4arch4Sm90ELb0ELb0ELb0ELb1ELb1ELb1ELb0ELb1ELb1ELb1ELb0ELb0EEENS1_21CollectiveEpilogueFwdISB_S9_SC_SE_Li256ELb1ELb1ELb0ELb0EEENS1_36VarlenDynamicPersistentTileSchedulerILi128ELi128ELi256ELi128ELb0ELb1ELb1ELb0ELb1ELb1EEEEEEEEEvNT_6ParamsE --------------------------
	.section	.nv.shared._ZN7cutlass13device_kernelIN5flash11enable_sm90INS1_16FlashAttnFwdSm90INS1_25CollectiveMainloopFwdSm90ILi2EN4cute5tupleIJNS5_1CILi1EEES8_S8_EEENS6_IJNS7_ILi128EEESA_SA_EEELi128ENS_6half_tEfNS_4arch4Sm90ELb0ELb0ELb0ELb1ELb1ELb1ELb0ELb1ELb1ELb1ELb0ELb0EEENS1_21CollectiveEpilogueFwdISB_S9_SC_SE_Li256ELb1ELb1ELb0ELb0EEENS1_36VarlenDynamicPersistentTileSchedulerILi128ELi128ELi256ELi128ELb0ELb1ELb1ELb0ELb1ELb1EEEEEEEEEvNT_6ParamsE,"aw",@nobits
	.sectionflags	@""
	.align	16
	.zero		1024


//--------------------- .nv.shared._ZN7cutlass13device_kernelIN5flash11enable_sm90INS1_16FlashAttnFwdSm90INS1_25CollectiveMainloopFwdSm90ILi2EN4cute5tupleIJNS5_1CILi1EEES8_S8_EEENS6_IJNS7_ILi128EEESA_SA_EEELi128ENS_6half_tEfNS_4arch4Sm90ELb0ELb1ELb0ELb0ELb1ELb0ELb0ELb1ELb1ELb1ELb0ELb0EEENS1_21CollectiveEpilogueFwdISB_S9_SC_SE_Li256ELb0ELb1ELb0ELb0EEENS1_30DynamicPersistentTileSchedulerILi256ELi128ELb0ELb1ELb1EEEEEEEEEvNT_6ParamsE --------------------------
	.section	.nv.shared._ZN7cutlass13device_kernelIN5flash11enable_sm90INS1_16FlashAttnFwdSm90INS1_25CollectiveMainloopFwdSm90ILi2EN4cute5tupleIJNS5_1CILi1EEES8_S8_EEENS6_IJNS7_ILi128EEESA_SA_EEELi128ENS_6half_tEfNS_4arch4Sm90ELb0ELb1ELb0ELb0ELb1ELb0ELb0ELb1ELb1ELb1ELb0ELb0EEENS1_21CollectiveEpilogueFwdISB_S9_SC_SE_Li256ELb0ELb1ELb0ELb0EEENS1_30DynamicPersistentTileSchedulerILi256ELi128ELb0ELb1ELb1EEEEEEEEEvNT_6ParamsE,"aw",@nobits
	.sectionflags	@""
	.align	16
	.zero		1024


//--------------------- .nv.shared._ZN7cutlass13device_kernelIN5flash11enable_sm90INS1_16FlashAttnFwdSm90INS1_25CollectiveMainloopFwdSm90ILi2EN4cute5tupleIJNS5_1CILi1EEES8_S8_EEENS6_IJNS7_ILi128EEESA_SA_EEELi128ENS_6half_tEfNS_4arch4Sm90ELb0ELb1ELb0ELb1ELb1ELb0ELb0ELb1ELb1ELb1ELb0ELb0EEENS1_21CollectiveEpilogueFwdISB_S9_SC_SE_Li256ELb1ELb1ELb0ELb0EEENS1_36VarlenDynamicPersistentTileSchedulerILi128ELi128ELi256ELi128ELb0ELb1ELb1ELb1ELb0ELb1EEEEEEEEEvNT_6ParamsE --------------------------
	.section	.nv.shared._ZN7cutlass13device_kernelIN5flash11enable_sm90INS1_16FlashAttnFwdSm90INS1_25CollectiveMainloopFwdSm90ILi2EN4cute5tupleIJNS5_1CILi1EEES8_S8_EEENS6_IJNS7_ILi128EEESA_SA_EEELi128ENS_6half_tEfNS_4arch4Sm90ELb0ELb1ELb0ELb1ELb1ELb0ELb0ELb1ELb1ELb1ELb0ELb0EEENS1_21CollectiveEpilogueFwdISB_S9_SC_SE_Li256ELb1ELb1ELb0ELb0EEENS1_36VarlenDynamicPersistentTileSchedulerILi128ELi128ELi256ELi128ELb0ELb1ELb1ELb1ELb0ELb1EEEEEEEEEvNT_6ParamsE,"aw",@nobits
	.sectionflags	@""
	.align	16
	.zero		1024


//--------------------- .nv.shared._ZN7cutlass13device_kernelIN5flash11enable_sm90INS1_16FlashAttnFwdSm90INS1_25CollectiveMainloopFwdSm90ILi2EN4cute5tupleIJNS5_1CILi1EEES8_S8_EEENS6_IJNS7_ILi128EEESA_SA_EEELi128ENS_6half_tEfNS_4arch4Sm90ELb0ELb1ELb0ELb1ELb1ELb1ELb0ELb1ELb1ELb1ELb0ELb0EEENS1_21CollectiveEpilogueFwdISB_S9_SC_SE_Li256ELb1ELb1ELb0ELb0EEENS1_36VarlenDynamicPersistentTileSchedulerILi128ELi128ELi256ELi128ELb0ELb1ELb1ELb1ELb0ELb1EEEEEEEEEvNT_6ParamsE --------------------------
	.section	.nv.shared._ZN7cutlass13device_kernelIN5flash11enable_sm90INS1_16FlashAttnFwdSm90INS1_25CollectiveMainloopFwdSm90ILi2EN4cute5tupleIJNS5_1CILi1EEES8_S8_EEENS6_IJNS7_ILi128EEESA_SA_EEELi128ENS_6half_tEfNS_4arch4Sm90ELb0ELb1ELb0ELb1ELb1ELb1ELb0ELb1ELb1ELb1ELb0ELb0EEENS1_21CollectiveEpilogueFwdISB_S9_SC_SE_Li256ELb1ELb1ELb0ELb0EEENS1_36VarlenDynamicPersistentTileSchedulerILi128ELi128ELi256ELi128ELb0ELb1ELb1ELb1ELb0ELb1EEEEEEEEEvNT_6ParamsE,"aw",@nobits
	.sectionflags	@""
	.align	16
	.zero		1024


//--------------------- .nv.shared._ZN7cutlass13device_kernelIN5flash11enable_sm90INS1_16FlashAttnFwdSm90INS1_25CollectiveMainloopFwdSm90ILi2EN4cute5tupleIJNS5_1CILi1EEES8_S8_EEENS6_IJNS7_ILi128EEESA_SA_EEELi128ENS_6half_tEfNS_4arch4Sm90ELb1ELb0ELb0ELb0ELb1ELb0ELb0ELb1ELb1ELb1ELb0ELb0EEENS1_21CollectiveEpilogueFwdISB_S9_SC_SE_Li256ELb0ELb1ELb0ELb0EEENS1_30DynamicPersistentTileSchedulerILi256ELi128ELb0ELb1ELb1EEEEEEEEEvNT_6ParamsE --------------------------
	.section	.nv.shared._ZN7cutlass13device_kernelIN5flash11enable_sm90INS1_16FlashAttnFwdSm90INS1_25CollectiveMainloopFwdSm90ILi2EN4cute5tupleIJNS5_1CILi1EEES8_S8_EEENS6_IJNS7_ILi128EEESA_SA_EEELi128ENS_6half_tEfNS_4arch4Sm90ELb1ELb0ELb0ELb0ELb1ELb0ELb0ELb1ELb1ELb1ELb0ELb0EEENS1_21CollectiveEpilogueFwdISB_S9_SC_SE_Li256ELb0ELb1ELb0ELb0EEENS1_30DynamicPersistentTileSchedulerILi256ELi128ELb0ELb1ELb1EEEEEEEEEvNT_6ParamsE,"aw",@nobits
	.sectionflags	@""
	.align	16
	.zero		1024


//--------------------- .nv.shared._ZN7cutlass13device_kernelIN5flash11enable_sm90INS1_16FlashAttnFwdSm90INS1_25CollectiveMainloopFwdSm90ILi2EN4cute5tupleIJNS5_1CILi1EEES8_S8_EEENS6_IJNS7_ILi128EEESA_SA_EEELi128ENS_6half_tEfNS_4arch4Sm90ELb1ELb0ELb0ELb1ELb1ELb0ELb0ELb1ELb1ELb1ELb0ELb0EEENS1_21CollectiveEpilogueFwdISB_S9_SC_SE_Li256ELb1ELb1ELb0ELb0EEENS1_36VarlenDynamicPersistentTileSchedulerILi128ELi128ELi256ELi128ELb0ELb1ELb1ELb1ELb1ELb1EEEEEEEEEvNT_6ParamsE --------------------------
	.section	.nv.shared._ZN7cutlass13device_kernelIN5flash11enable_sm90INS1_16FlashAttnFwdSm90INS1_25CollectiveMainloopFwdSm90ILi2EN4cute5tupleIJNS5_1CILi1EEES8_S8_EEENS6_IJNS7_ILi128EEESA_SA_EEELi128ENS_6half_tEfNS_4arch4Sm90ELb1ELb0ELb0ELb1ELb1ELb0ELb0ELb1ELb1ELb1ELb0ELb0EEENS1_21CollectiveEpilogueFwdISB_S9_SC_SE_Li256ELb1ELb1ELb0ELb0EEENS1_36VarlenDynamicPersistentTileSchedulerILi128ELi128ELi256ELi128ELb0ELb1ELb1ELb1ELb1ELb1EEEEEEEEEvNT_6ParamsE,"aw",@nobits
	.sectionflags	@""
	.align	16
	.zero		1024


//--------------------- .nv.shared._ZN7cutlass13device_kernelIN5flash11enable_sm90INS1_16FlashAttnFwdSm90INS1_25CollectiveMainloopFwdSm90ILi2EN4cute5tupleIJNS5_1CILi1EEES8_S8_EEENS6_IJNS7_ILi128EEESA_SA_EEELi128ENS_6half_tEfNS_4arch4Sm90ELb1ELb0ELb0ELb1ELb1ELb1ELb0ELb1ELb1ELb1ELb0ELb0EEENS1_21CollectiveEpilogueFwdISB_S9_SC_SE_Li256ELb1ELb1ELb0ELb0EEENS1_36VarlenDynamicPersistentTileSchedulerILi128ELi128ELi256ELi128ELb0ELb1ELb1ELb1ELb1ELb1EEEEEEEEEvNT_6ParamsE --------------------------
	.section	.nv.shared._ZN7cutlass13device_kernelIN5flash11enable_sm90INS1_16FlashAttnFwdSm90INS1_25CollectiveMainloopFwdSm90ILi2EN4cute5tupleIJNS5_1CILi1EEES8_S8_EEENS6_IJNS7_ILi128EEESA_SA_EEELi128ENS_6half_tEfNS_4arch4Sm90ELb1ELb0ELb0ELb1ELb1ELb1ELb0ELb1ELb1ELb1ELb0ELb0EEENS1_21CollectiveEpilogueFwdISB_S9_SC_SE_Li256ELb1ELb1ELb0ELb0EEENS1_36VarlenDynamicPersistentTileSchedulerILi128ELi128ELi256ELi128ELb0ELb1ELb1ELb1ELb1ELb1EEEEEEEEEvNT_6ParamsE,"aw",@nobits
	.sectionflags	@""
	.align	16
	.zero		1024


//--------------------- .nv.shared._ZN7cutlass13device_kernelIN5flash11enable_sm90INS1_16FlashAttnFwdSm90INS1_25CollectiveMainloopFwdSm90ILi2EN4cute5tupleIJNS5_1CILi1EEES8_S8_EEENS6_IJNS7_ILi192EEENS7_ILi128EEENS7_ILi96EEEEEELi96ENS_6half_tEfNS_4arch4Sm90ELb0ELb0ELb0ELb0ELb1ELb0ELb0ELb0ELb1ELb1ELb0ELb0EEENS1_21CollectiveEpilogueFwdINS6_IJSA_SC_SB_EEES9_SE_SG_Li384ELb0ELb1ELb0ELb0EEENS1_29StaticPersistentTileSchedulerILb0EEEEEEEEEvNT_6ParamsE --------------------------
	.section	.nv.shared._ZN7cutlass13device_kernelIN5flash11enable_sm90INS1_16FlashAttnFwdSm90INS1_25CollectiveMainloopFwdSm90ILi2EN4cute5tupleIJNS5_1CILi1EEES8_S8_EEENS6_IJNS7_ILi192EEENS7_ILi128EEENS7_ILi96EEEEEELi96ENS_6half_tEfNS_4arch4Sm90ELb0ELb0ELb0ELb0ELb1ELb0ELb0ELb0ELb1ELb1ELb0ELb0EEENS1_21CollectiveEpilogueFwdINS6_IJSA_SC_SB_EEES9_SE_SG_Li384ELb0ELb1ELb0ELb0EEENS1_29StaticPersistentTileSchedulerILb0EEEEEEEEEvNT_6ParamsE,"aw",@nobits
	.sectionflags	@""
	.align	16
	.zero		1024


//--------------------- .nv.shared._ZN7cutlass13device_kernelIN5flash11enable_sm90INS1_16FlashAttnFwdSm90INS1_25CollectiveMainloopFwdSm90ILi2EN4cute5tupleIJNS5_1CILi1EEES8_S8_EEENS6_IJNS7_ILi192EEENS7_ILi128EEENS7_ILi96EEEEEELi96ENS_6half_tEfNS_4arch4Sm90ELb0ELb0ELb0ELb1ELb1ELb0ELb0ELb0ELb1ELb1ELb0ELb0EEENS1_21CollectiveEpilogueFwdINS6_IJSA_SC_SB_EEES9_SE_SG_Li384ELb1ELb1ELb0ELb0EEENS1_36VarlenDynamicPersistentTileSchedulerILi192ELi128ELi384ELi128ELb0ELb1ELb1ELb0ELb1ELb1EEEEEEEEEvNT_6ParamsE --------------------------
	.section	.nv.shared._ZN7cutlass13device_kernelIN5flash11enable_sm90INS1_16FlashAttnFwdSm90INS1_25CollectiveMainloopFwdSm90ILi2EN4cute5tupleIJNS5_1CILi1EEES8_S8_EEENS6_IJNS7_ILi192EEENS7_ILi128EEENS7_ILi96EEEEEELi96ENS_6half_tEfNS_4arch4Sm90ELb0ELb0ELb0ELb1ELb1ELb0ELb0ELb0ELb1ELb1ELb0ELb0EEENS1_21CollectiveEpilogueFwdINS6_IJSA_SC_SB_EEES9_SE_SG_Li384ELb1ELb1ELb0ELb0EEENS1_36VarlenDynamicPersistentTileSchedulerILi192ELi128ELi384ELi128ELb0ELb1ELb1ELb0ELb1ELb1EEEEEEEEEvNT_6ParamsE,"aw",@nobits
	.sectionflags	@""
	.align	16
	.zero		1024


//--------------------- .nv.shared._ZN7cutlass13device_kernelIN5flash11enable_sm90INS1_16FlashAttnFwdSm90INS1_25CollectiveMainloopFwdSm90ILi2EN4cute5tupleIJNS5_1CILi1EEES8_S8_EEENS6_IJNS7_ILi192EEENS7_ILi128EEENS7_ILi96EEEEEELi96ENS_6half_tEfNS_4arch4Sm90ELb0ELb0ELb0ELb1ELb1ELb1ELb0ELb0ELb1ELb1ELb0ELb0EEENS1_21CollectiveEpilogueFwdINS6_IJSA_SC_SB_EEES9_SE_SG_Li384ELb1ELb1ELb0ELb0EEENS1_36VarlenDynamicPersistentTileSchedulerILi192ELi128ELi384ELi128ELb0ELb1ELb1ELb0ELb1ELb1EEEEEEEEEvNT_6ParamsE --------------------------
	.section	.nv.shared._ZN7cutlass13device_kernelIN5flash11enable_sm90INS1_16FlashAttnFwdSm90INS1_25CollectiveMainloopFwdSm90ILi2EN4cute5tupleIJNS5_1CILi1EEES8_S8_EEENS6_IJNS7_ILi192EEENS7_ILi128EEENS7_ILi96EEEEEELi96ENS_6half_tEfNS_4arch4Sm90ELb0ELb0ELb0ELb1ELb1ELb1ELb0ELb0ELb1ELb1ELb0ELb0EEENS1_21CollectiveEpilogueFwdINS6_IJSA_SC_SB_EEES9_SE_SG_Li384ELb1ELb1ELb0ELb0EEENS1_36VarlenDynamicPersistentTileSchedulerILi192ELi128ELi384ELi128ELb0ELb1ELb1ELb0ELb1ELb1EEEEEEEEEvNT_6ParamsE,"aw",@nobits
	.sectionflags	@""
	.align	16
	.zero		1024


//--------------------- .nv.shared._ZN7cutlass13device_kernelIN5flash11enable_sm90INS1_16FlashAttnFwdSm90INS1_25CollectiveMainloopFwdSm90ILi2EN4cute5tupleIJNS5_1CILi1EEES8_S8_EEENS6_IJNS7_ILi192EEENS7_ILi128EEENS7_ILi96EEEEEELi96ENS_6half_tEfNS_4arch4Sm90ELb0ELb1ELb0ELb0ELb1ELb0ELb0ELb0ELb1ELb1ELb0ELb0EEENS1_21CollectiveEpilogueFwdINS6_IJSA_SC_SB_EEES9_SE_SG_Li384ELb0ELb1ELb0ELb0EEENS1_30DynamicPersistentTileSchedulerILi384ELi128ELb0ELb1ELb1EEEEEEEEEvNT_6ParamsE --------------------------
	.section	.nv.shared._ZN7cutlass13device_kernelIN5flash11enable_sm90INS1_16FlashAttnFwdSm90INS1_25CollectiveMainloopFwdSm90ILi2EN4cute5tupleIJNS5_1CILi1EEES8_S8_EEENS6_IJNS7_ILi192EEENS7_ILi128EEENS7_ILi96EEEEEELi96ENS_6half_tEfNS_4arch4Sm90ELb0ELb1ELb0ELb0ELb1ELb0ELb0ELb0ELb1ELb1ELb0ELb0EEENS1_21CollectiveEpilogueFwdINS6_IJSA_SC_SB_EEES9_SE_SG_Li384ELb0ELb1ELb0ELb0EEENS1_30DynamicPersistentTileSchedulerILi384ELi128ELb0ELb1ELb1EEEEEEEEEvNT_6ParamsE,"aw",@nobits
	.sectionflags	@""
	.align	16
	.zero		1024


//--------------------- .nv.shared._ZN7cutlass13device_kernelIN5flash11enable_sm90INS1_16FlashAttnFwdSm90INS1_25CollectiveMainloopFwdSm90ILi2EN4cute5tupleIJNS5_1CILi1EEES8_S8_EEENS6_IJNS7_ILi192EEENS7_ILi128EEENS7_ILi96EEEEEELi96ENS_6half_tEfNS_4arch4Sm90ELb0ELb1ELb0ELb1ELb1ELb0ELb0ELb0ELb1ELb1ELb0ELb0EEENS1_21CollectiveEpilogueFwdINS6_IJSA_SC_SB_EEES9_SE_SG_Li384ELb1ELb1ELb0ELb0EEENS1_36VarlenDynamicPersistentTileSchedulerILi192ELi128ELi384ELi128ELb0ELb1ELb1ELb1ELb0ELb1EEEEEEEEEvNT_6ParamsE --------------------------
	.section	.nv.shared._ZN7cutlass13device_kernelIN5flash11enable_sm90INS1_16FlashAttnFwdSm90INS1_25CollectiveMainloopFwdSm90ILi2EN4cute5tupleIJNS5_1CILi1EEES8_S8_EEENS6_IJNS7_ILi192EEENS7_ILi128EEENS7_ILi96EEEEEELi96ENS_6half_tEfNS_4arch4Sm90ELb0ELb1ELb0ELb1ELb1ELb0ELb0ELb0ELb1ELb1ELb0ELb0EEENS1_21CollectiveEpilogueFwdINS6_IJSA_SC_SB_EEES9_SE_SG_Li384ELb1ELb1ELb0ELb0EEENS1_36VarlenDynamicPersistentTileSchedulerILi192ELi128ELi384ELi128ELb0ELb1ELb1ELb1ELb0ELb1EEEEEEEEEvNT_6ParamsE,"aw",@nobits
	.sectionflags	@""
	.align	16
	.zero		1024


//--------------------- .nv.shared._ZN7cutlass13device_kernelIN5flash11enable_sm90INS1_16FlashAttnFwdSm90INS1_25CollectiveMainloopFwdSm90ILi2EN4cute5tupleIJNS5_1CILi1EEES8_S8_EEENS6_IJNS7_ILi192EEENS7_ILi128EEENS7_ILi96EEEEEELi96ENS_6half_tEfNS_4arch4Sm90ELb0ELb1ELb0ELb1ELb1ELb1ELb0ELb0ELb1ELb1ELb0ELb0EEENS1_21CollectiveEpilogueFwdINS6_IJSA_SC_SB_EEES9_SE_SG_Li384ELb1ELb1ELb0ELb0EEENS1_36VarlenDynamicPersistentTileSchedulerILi192ELi128ELi384ELi128ELb0ELb1ELb1ELb1ELb0ELb1EEEEEEEEEvNT_6ParamsE --------------------------
	.section	.nv.shared._ZN7cutlass13device_kernelIN5flash11enable_sm90INS1_16FlashAttnFwdSm90INS1_25CollectiveMainloopFwdSm90ILi2EN4cute5tupleIJNS5_1CILi1EEES8_S8_EEENS6_IJNS7_ILi192EEENS7_ILi128EEENS7_ILi96EEEEEELi96ENS_6half_tEfNS_4arch4Sm90ELb0ELb1ELb0ELb1ELb1ELb1ELb0ELb0ELb1ELb1ELb0ELb0EEENS1_21CollectiveEpilogueFwdINS6_IJSA_SC_SB_EEES9_SE_SG_Li384ELb1ELb1ELb0ELb0EEENS1_36VarlenDynamicPersistentTileSchedulerILi192ELi128ELi384ELi128ELb0ELb1ELb1ELb1ELb0ELb1EEEEEEEEEvNT_6ParamsE,"aw",@nobits
	.sectionflags	@""
	.align	16
	.zero		1024


//--------------------- .nv.shared._ZN7cutlass13device_kernelIN5flash11enable_sm90INS1_16FlashAttnFwdSm90INS1_25CollectiveMainloopFwdSm90ILi2EN4cute5tupleIJNS5_1CILi1EEES8_S8_EEENS6_IJNS7_ILi192EEENS7_ILi128EEENS7_ILi96EEEEEELi96ENS_6half_tEfNS_4arch4Sm90ELb1ELb0ELb0ELb0ELb1ELb0ELb0ELb0ELb1ELb1ELb0ELb0EEENS1_21CollectiveEpilogueFwdINS6_IJSA_SC_SB_EEES9_SE_SG_Li384ELb0ELb1ELb0ELb0EEENS1_30DynamicPersistentTileSchedulerILi384ELi128ELb0ELb1ELb1EEEEEEEEEvNT_6ParamsE --------------------------
	.section	.nv.shared._ZN7cutlass13device_kernelIN5flash11enable_sm90INS1_16FlashAttnFwdSm90INS1_25CollectiveMainloopFwdSm90ILi2EN4cute5tupleIJNS5_1CILi1EEES8_S8_EEENS6_IJNS7_ILi192EEENS7_ILi128EEENS7_ILi96EEEEEELi96ENS_6half_tEfNS_4arch4Sm90ELb1ELb0ELb0ELb0ELb1ELb0ELb0ELb0ELb1ELb1ELb0ELb0EEENS1_21CollectiveEpilogueFwdINS6_IJSA_SC_SB_EEES9_SE_SG_Li384ELb0ELb1ELb0ELb0EEENS1_30DynamicPersistentTileSchedulerILi384ELi128ELb0ELb1ELb1EEEEEEEEEvNT_6ParamsE,"aw",@nobits
	.sectionflags	@""
	.align	16
	.zero		1024


//--------------------- .nv.shared._ZN7cutlass13device_kernelIN5flash11enable_sm90INS1_16FlashAttnFwdSm90INS1_25CollectiveMainloopFwdSm90ILi2EN4cute5tupleIJNS5_1CILi1EEES8_S8_EEENS6_IJNS7_ILi192EEENS7_ILi128EEENS7_ILi96EEEEEELi96ENS_6half_tEfNS_4arch4Sm90ELb1ELb0ELb0ELb1ELb1ELb0ELb0ELb0ELb1ELb1ELb0ELb0EEENS1_21CollectiveEpilogueFwdINS6_IJSA_SC_SB_EEES9_SE_SG_Li384ELb1ELb1ELb0ELb0EEENS1_36VarlenDynamicPersistentTileSchedulerILi192ELi128ELi384ELi128ELb0ELb1ELb1ELb1ELb1ELb1EEEEEEEEEvNT_6ParamsE --------------------------
	.section	.nv.shared._ZN7cutlass13device_kernelIN5flash11enable_sm90INS1_16FlashAttnFwdSm90INS1_25CollectiveMainloopFwdSm90ILi2EN4cute5tupleIJNS5_1CILi1EEES8_S8_EEENS6_IJNS7_ILi192EEENS7_ILi128EEENS7_ILi96EEEEEELi96ENS_6half_tEfNS_4arch4Sm90ELb1ELb0ELb0ELb1ELb1ELb0ELb0ELb0ELb1ELb1ELb0ELb0EEENS1_21CollectiveEpilogueFwdINS6_IJSA_SC_SB_EEES9_SE_SG_Li384ELb1ELb1ELb0ELb0EEENS1_36VarlenDynamicPersistentTileSchedulerILi192ELi128ELi384ELi128ELb0ELb1ELb1ELb1ELb1ELb1EEEEEEEEEvNT_6ParamsE,"aw",@nobits
	.sectionflags	@""
	.align	16
	.zero		1024


//--------------------- .nv.shared._ZN7cutlass13device_kernelIN5flash11enable_sm90INS1_16FlashAttnFwdSm90INS1_25CollectiveMainloopFwdSm90ILi2EN4cute5tupleIJNS5_1CILi1EEES8_S8_EEENS6_IJNS7_ILi192EEENS7_ILi128EEENS7_ILi96EEEEEELi96ENS_6half_tEfNS_4arch4Sm90ELb1ELb0ELb0ELb1ELb1ELb1ELb0ELb0ELb1ELb1ELb0ELb0EEENS1_21CollectiveEpilogueFwdINS6_IJSA_SC_SB_EEES9_SE_SG_Li384ELb1ELb1ELb0ELb0EEENS1_36VarlenDynamicPersistentTileSchedulerILi192ELi128ELi384ELi128ELb0ELb1ELb1ELb1ELb1ELb1EEEEEEEEEvNT_6ParamsE --------------------------
	.section	.nv.shared._ZN7cutlass13device_kernelIN5flash11enable_sm90INS1_16FlashAttnFwdSm90INS1_25CollectiveMainloopFwdSm90ILi2EN4cute5tupleIJNS5_1CILi1EEES8_S8_EEENS6_IJNS7_ILi192EEENS7_ILi128EEENS7_ILi96EEEEEELi96ENS_6half_tEfNS_4arch4Sm90ELb1ELb0ELb0ELb1ELb1ELb1ELb0ELb0ELb1ELb1ELb0ELb0EEENS1_21CollectiveEpilogueFwdINS6_IJSA_SC_SB_EEES9_SE_SG_Li384ELb1ELb1ELb0ELb0EEENS1_36VarlenDynamicPersistentTileSchedulerILi192ELi128ELi384ELi128ELb0ELb1ELb1ELb1ELb1ELb1EEEEEEEEEvNT_6ParamsE,"aw",@nobits
	.sectionflags	@""
	.align	16
	.zero		1024


//--------------------- .nv.shared._ZN7cutlass13device_kernelIN5flash11enable_sm90INS1_16FlashAttnFwdSm90INS1_25CollectiveMainloopFwdSm90ILi2EN4cute5tupleIJNS5_1CILi1EEES8_S8_EEENS6_IJNS7_ILi192EEENS7_ILi128EEENS7_ILi64EEEEEELi64ENS_6half_tEfNS_4arch4Sm90ELb0ELb0ELb0ELb0ELb1ELb0ELb0ELb1ELb1ELb1ELb0ELb0EEENS1_21CollectiveEpilogueFwdINS6_IJSA_SC_SB_EEES9_SE_SG_Li384ELb0ELb1ELb0ELb0EEENS1_29StaticPersistentTileSchedulerILb0EEEEEEEEEvNT_6ParamsE --------------------------
	.section	.nv.shared._ZN7cutlass13device_kernelIN5flash11enable_sm90INS1_16FlashAttnFwdSm90INS1_25CollectiveMainloopFwdSm90ILi2EN4cute5tupleIJNS5_1CILi1EEES8_S8_EEENS6_IJNS7_ILi192EEENS7_ILi128EEENS7_ILi64EEEEEELi64ENS_6half_tEfNS_4arch4Sm90ELb0ELb0ELb0ELb0ELb1ELb0ELb0ELb1ELb1ELb1ELb0ELb0EEENS1_21CollectiveEpilogueFwdINS6_IJSA_SC_SB_EEES9_SE_SG_Li384ELb0ELb1ELb0ELb0EEENS1_29StaticPersistentTileSchedulerILb0EEEEEEEEEvNT_6ParamsE,"aw",@nobits
	.sectionflags	@""
	.align	16
	.zero		1024


//--------------------- .nv.shared._ZN7cutlass13device_kernelIN5flash11enable_sm90INS1_16FlashAttnFwdSm90INS1_25CollectiveMainloopFwdSm90ILi2EN4cute5tupleIJNS5_1CILi1EEES8_S8_EEENS6_IJNS7_ILi192EEENS7_ILi128EEENS7_ILi64EEEEEELi64ENS_6half_tEfNS_4arch4Sm90ELb0ELb0ELb0ELb1ELb1ELb0ELb0ELb1ELb1ELb1ELb0ELb0EEENS1_21CollectiveEpilogueFwdINS6_IJSA_SC_SB_EEES9_SE_SG_Li384ELb1ELb1ELb0ELb0EEENS1_36VarlenDynamicPersistentTileSchedulerILi192ELi128ELi384ELi128ELb0ELb1ELb1ELb0ELb1ELb1EEEEEEEEEvNT_6ParamsE --------------------------
	.section	.nv.shared._ZN7cutlass13device_kernelIN5flash11enable_sm90INS1_16FlashAttnFwdSm90INS1_25CollectiveMainloopFwdSm90ILi2EN4cute5tupleIJNS5_1CILi1EEES8_S8_EEENS6_IJNS7_ILi192EEENS7_ILi128EEENS7_ILi64EEEEEELi64ENS_6half_tEfNS_4arch4Sm90ELb0ELb0ELb0ELb1ELb1ELb0ELb0ELb1ELb1ELb1ELb0ELb0EEENS1_21CollectiveEpilogueFwdINS6_IJSA_SC_SB_EEES9_SE_SG_Li384ELb1ELb1ELb0ELb0EEENS1_36VarlenDynamicPersistentTileSchedulerILi192ELi128ELi384ELi128ELb0ELb1ELb1ELb0ELb1ELb1EEEEEEEEEvNT_6ParamsE,"aw",@nobits
	.sectionflags	@""
	.align	16
	.zero		1024


//--------------------- .nv.shared._ZN7cutlass13device_kernelIN5flash11enable_sm90INS1_16FlashAttnFwdSm90INS1_25CollectiveMainloopFwdSm90ILi2EN4cute5tupleIJNS5_1CILi1EEES8_S8_EEENS6_IJNS7_ILi192EEENS7_ILi128EEENS7_ILi64EEEEEELi64ENS_6half_tEfNS_4arch4Sm90ELb0ELb0ELb0ELb1ELb1ELb1ELb0ELb1ELb1ELb1ELb0ELb0EEENS1_21CollectiveEpilogueFwdINS6_IJSA_SC_SB_EEES9_SE_SG_Li384ELb1ELb1ELb0ELb0EEENS1_36VarlenDynamicPersistentTileSchedulerILi192ELi128ELi384ELi128ELb0ELb1ELb1ELb0ELb1ELb1EEEEEEEEEvNT_6ParamsE --------------------------
	.section	.nv.shared._ZN7cutlass13device_kernelIN5flash11enable_sm90INS1_16FlashAttnFwdSm90INS1_25CollectiveMainloopFwdSm90ILi2EN4cute5tupleIJNS5_1CILi1EEES8_S8_EEENS6_IJNS7_ILi192EEENS7_ILi128EEENS7_ILi64EEEEEELi64ENS_6half_tEfNS_4arch4Sm90ELb0ELb0ELb0ELb1ELb1ELb1ELb0ELb1ELb1ELb1ELb0ELb0EEENS1_21CollectiveEpilogueFwdINS6_IJSA_SC_SB_EEES9_SE_SG_Li384ELb1ELb1ELb0ELb0EEENS1_36VarlenDynamicPersistentTileSchedulerILi192ELi128ELi384ELi128ELb0ELb1ELb1ELb0ELb1ELb1EEEEEEEEEvNT_6ParamsE,"aw",@nobits
	.sectionflags	@""
	.align	16
	.zero		1024


//--------------------- .nv.shared._ZN7cutlass13device_kernelIN5flash11enable_sm90INS1_16FlashAttnFwdSm90INS1_25CollectiveMainloopFwdSm90ILi2EN4cute5tupleIJNS5_1CILi1EEES8_S8_EEENS6_IJNS7_ILi192EEENS7_ILi128EEENS7_ILi64EEEEEELi64ENS_6half_tEfNS_4arch4Sm90ELb0ELb1ELb0ELb0ELb1ELb0ELb0ELb1ELb1ELb1ELb0ELb0EEENS1_21CollectiveEpilogueFwdINS6_IJSA_SC_SB_EEES9_SE_SG_Li384ELb0ELb1ELb0ELb0EEENS1_30DynamicPersistentTileSchedulerILi384ELi128ELb0ELb1ELb1EEEEEEEEEvNT_6ParamsE --------------------------
	.section	.nv.shared._ZN7cutlass13device_kernelIN5flash11enable_sm90INS1_16FlashAttnFwdSm90INS1_25CollectiveMainloopFwdSm90ILi2EN4cute5tupleIJNS5_1CILi1EEES8_S8_EEENS6_IJNS7_ILi192EEENS7_ILi128EEENS7_ILi64EEEEEELi64ENS_6half_tEfNS_4arch4Sm90ELb0ELb1ELb0ELb0ELb1ELb0ELb0ELb1ELb1ELb1ELb0ELb0EEENS1_21CollectiveEpilogueFwdINS6_IJSA_SC_SB_EEES9_SE_SG_Li384ELb0ELb1ELb0ELb0EEENS1_30DynamicPersistentTileSchedulerILi384ELi128ELb0ELb1ELb1EEEEEEEEEvNT_6ParamsE,"aw",@nobits
	.sectionflags	@""
	.align	16
	.zero		1024


//--------------------- .nv.shared._ZN7cutlass13device_kernelIN5flash11enable_sm90INS1_16FlashAttnFwdSm90INS1_25CollectiveMainloopFwdSm90ILi2EN4cute5tupleIJNS5_1CILi1EEES8_S8_EEENS6_IJNS7_ILi192EEENS7_ILi128EEENS7_ILi64EEEEEELi64ENS_6half_tEfNS_4arch4Sm90ELb0ELb1ELb0ELb1ELb1ELb0ELb0ELb1ELb1ELb1ELb0ELb0EEENS1_21CollectiveEpilogueFwdINS6_IJSA_SC_SB_EEES9_SE_SG_Li384ELb1ELb1ELb0ELb0EEENS1_36VarlenDynamicPersistentTileSchedulerILi192ELi128ELi384ELi128ELb0ELb1ELb1ELb1ELb0ELb1EEEEEEEEEvNT_6ParamsE --------------------------
	.section	.nv.shared._ZN7cutlass13device_kernelIN5flash11enable_sm90INS1_16FlashAttnFwdSm90INS1_25CollectiveMainloopFwdSm90ILi2EN4cute5tupleIJNS5_1CILi1EEES8_S8_EEENS6_IJNS7_ILi192EEENS7_ILi128EEENS7_ILi64EEEEEELi64ENS_6half_tEfNS_4arch4Sm90ELb0ELb1ELb0ELb1ELb1ELb0ELb0ELb1ELb1ELb1ELb0ELb0EEENS1_21CollectiveEpilogueFwdINS6_IJSA_SC_SB_EEES9_SE_SG_Li384ELb1ELb1ELb0ELb0EEENS1_36VarlenDynamicPersistentTileSchedulerILi192ELi128ELi384ELi128ELb0ELb1ELb1ELb1ELb0ELb1EEEEEEEEEvNT_6ParamsE,"aw",@nobits
	.sectionflags	@""
	.align	16
	.zero		1024


//--------------------- .nv.shared._ZN7cutlass13device_kernelIN5flash11enable_sm90INS1_16FlashAttnFwdSm90INS1_25CollectiveMainloopFwdSm90ILi2EN4cute5tupleIJNS5_1CILi1EEES8_S8_EEENS6_IJNS7_ILi192EEENS7_ILi128EEENS7_ILi64EEEEEELi64ENS_6half_tEfNS_4arch4Sm90ELb0ELb1ELb0ELb1ELb1ELb1ELb0ELb1ELb1ELb1ELb0ELb0EEENS1_21CollectiveEpilogueFwdINS6_IJSA_SC_SB_EEES9_SE_SG_Li384ELb1ELb1ELb0ELb0EEENS1_36VarlenDynamicPersistentTileSchedulerILi192ELi128ELi384ELi128ELb0ELb1ELb1ELb1ELb0ELb1EEEEEEEEEvNT_6ParamsE --------------------------
	.section	.nv.shared._ZN7cutlass13device_kernelIN5flash11enable_sm90INS1_16FlashAttnFwdSm90INS1_25CollectiveMainloopFwdSm90ILi2EN4cute5tupleIJNS5_1CILi1EEES8_S8_EEENS6_IJNS7_ILi192EEENS7_ILi128EEENS7_ILi64EEEEEELi64ENS_6half_tEfNS_4arch4Sm90ELb0ELb1ELb0ELb1ELb1ELb1ELb0ELb1ELb1ELb1ELb0ELb0EEENS1_21CollectiveEpilogueFwdINS6_IJSA_SC_SB_EEES9_SE_SG_Li384ELb1ELb1ELb0ELb0EEENS1_36VarlenDynamicPersistentTileSchedulerILi192ELi128ELi384ELi128ELb0ELb1ELb1ELb1ELb0ELb1EEEEEEEEEvNT_6ParamsE,"aw",@nobits
	.sectionflags	@""
	.align	16
	.zero		1024


//--------------------- .nv.shared._ZN7cutlass13device_kernelIN5flash11enable_sm90INS1_16FlashAttnFwdSm90INS1_25CollectiveMainloopFwdSm90ILi2EN4cute5tupleIJNS5_1CILi1EEES8_S8_EEENS6_IJNS7_ILi192EEENS7_ILi128EEENS7_ILi64EEEEEELi64ENS_6half_tEfNS_4arch4Sm90ELb1ELb0ELb0ELb0ELb1ELb0ELb0ELb1ELb1ELb1ELb0ELb0EEENS1_21CollectiveEpilogueFwdINS6_IJSA_SC_SB_EEES9_SE_SG_Li384ELb0ELb1ELb0ELb0EEENS1_30DynamicPersistentTileSchedulerILi384ELi128ELb0ELb1ELb1EEEEEEEEEvNT_6ParamsE --------------------------
	.section	.nv.shared._ZN7cutlass13device_kernelIN5flash11enable_sm90INS1_16FlashAttnFwdSm90INS1_25CollectiveMainloopFwdSm90ILi2EN4cute5tupleIJNS5_1CILi1EEES8_S8_EEENS6_IJNS7_ILi192EEENS7_ILi128EEENS7_ILi64EEEEEELi64ENS_6half_tEfNS_4arch4Sm90ELb1ELb0ELb0ELb0ELb1ELb0ELb0ELb1ELb1ELb1ELb0ELb0EEENS1_21CollectiveEpilogueFwdINS6_IJSA_SC_SB_EEES9_SE_SG_Li384ELb0ELb1ELb0ELb0EEENS1_30DynamicPersistentTileSchedulerILi384ELi128ELb0ELb1ELb1EEEEEEEEEvNT_6ParamsE,"aw",@nobits
	.sectionflags	@""
	.align	16
	.zero		1024


//--------------------- .nv.shared._ZN7cutlass13device_kernelIN5flash11enable_sm90INS1_16FlashAttnFwdSm90INS1_25CollectiveMainloopFwdSm90ILi2EN4cute5tupleIJNS5_1CILi1EEES8_S8_EEENS6_IJNS7_ILi192EEENS7_ILi128EEENS7_ILi64EEEEEELi64ENS_6half_tEfNS_4arch4Sm90ELb1ELb0ELb0ELb1ELb1ELb0ELb0ELb1ELb1ELb1ELb0ELb0EEENS1_21CollectiveEpilogueFwdINS6_IJSA_SC_SB_EEES9_SE_SG_Li384ELb1ELb1ELb0ELb0EEENS1_36VarlenDynamicPersistentTileSchedulerILi192ELi128ELi384ELi128ELb0ELb1ELb1ELb1ELb1ELb1EEEEEEEEEvNT_6ParamsE --------------------------
	.section	.nv.shared._ZN7cutlass13device_kernelIN5flash11enable_sm90INS1_16FlashAttnFwdSm90INS1_25CollectiveMainloopFwdSm90ILi2EN4cute5tupleIJNS5_1CILi1EEES8_S8_EEENS6_IJNS7_ILi192EEENS7_ILi128EEENS7_ILi64EEEEEELi64ENS_6half_tEfNS_4arch4Sm90ELb1ELb0ELb0ELb1ELb1ELb0ELb0ELb1ELb1ELb1ELb0ELb0EEENS1_21CollectiveEpilogueFwdINS6_IJSA_SC_SB_EEES9_SE_SG_Li384ELb1ELb1ELb0ELb0EEENS1_36VarlenDynamicPersistentTileSchedulerILi192ELi128ELi384ELi128ELb0ELb1ELb1ELb1ELb1ELb1EEEEEEEEEvNT_6ParamsE,"aw",@nobits
	.sectionflags	@""
	.align	16
	.zero		1024


//--------------------- .nv.shared._ZN7cutlass13device_kernelIN5flash11enable_sm90INS1_16FlashAttnFwdSm90INS1_25CollectiveMainloopFwdSm90ILi2EN4cute5tupleIJNS5_1CILi1EEES8_S8_EEENS6_IJNS7_ILi192EEENS7_ILi128EEENS7_ILi64EEEEEELi64ENS_6half_tEfNS_4arch4Sm90ELb1ELb0ELb0ELb1ELb1ELb1ELb0ELb1ELb1ELb1ELb0ELb0EEENS1_21CollectiveEpilogueFwdINS6_IJSA_SC_SB_EEES9_SE_SG_Li384ELb1ELb1ELb0ELb0EEENS1_36VarlenDynamicPersistentTileSchedulerILi192ELi128ELi384ELi128ELb0ELb1ELb1ELb1ELb1ELb1EEEEEEEEEvNT_6ParamsE --------------------------
	.section	.nv.shared._ZN7cutlass13device_kernelIN5flash11enable_sm90INS1_16FlashAttnFwdSm90INS1_25CollectiveMainloopFwdSm90ILi2EN4cute5tupleIJNS5_1CILi1EEES8_S8_EEENS6_IJNS7_ILi192EEENS7_ILi128EEENS7_ILi64EEEEEELi64ENS_6half_tEfNS_4arch4Sm90ELb1ELb0ELb0ELb1ELb1ELb1ELb0ELb1ELb1ELb1ELb0ELb0EEENS1_21CollectiveEpilogueFwdINS6_IJSA_SC_SB_EEES9_SE_SG_Li384ELb1ELb1ELb0ELb0EEENS1_36VarlenDynamicPersistentTileSchedulerILi192ELi128ELi384ELi128ELb0ELb1ELb1ELb1ELb1ELb1EEEEEEEEEvNT_6ParamsE,"aw",@nobits
	.sectionflags	@""
	.align	16
	.zero		1024


//--------------------- .nv.constant0._ZN7cutlass13device_kernelIN5flash11enable_sm90INS1_16FlashAttnFwdSm90INS1_25CollectiveMainloopFwdSm90ILi2EN4cute5tupleIJNS5_1CILi1EEES8_S8_EEENS6_IJNS7_ILi128EEENS7_ILi80EEENS7_ILi256EEEEEELi256ENS_6half_tEfNS_4arch4Sm90ELb0ELb0ELb0ELb0ELb1ELb0ELb0ELb1ELb1ELb1ELb0ELb0EEENS1_21CollectiveEpilogueFwdINS6_IJSA_SC_SB_EEES9_SE_SG_Li256ELb0ELb1ELb0ELb0EEENS1_29StaticPersistentTileSchedulerILb0EEEEEEEEEvNT_6ParamsE --------------------------
	.section	.nv.constant0._ZN7cutlass13device_kernelIN5flash11enable_sm90INS1_16FlashAttnFwdSm90INS1_25CollectiveMainloopFwdSm90ILi2EN4cute5tupleIJNS5_1CILi1EEES8_S8_EEENS6_IJNS7_ILi128EEENS7_ILi80EEENS7_ILi256EEEEEELi256ENS_6half_tEfNS_4arch4Sm90ELb0ELb0ELb0ELb0ELb1ELb0ELb0ELb1ELb1ELb1ELb0ELb0EEENS1_21CollectiveEpilogueFwdINS6_IJSA_SC_SB_EEES9_SE_SG_Li256ELb0ELb1ELb0ELb0EEENS1_29StaticPersistentTileSchedulerILb0EEEEEEEEEvNT_6ParamsE,"a",@progbits
	.sectionflags	@""
	.align	4
.nv.constant0._ZN7cutlass13device_kernelIN5flash11enable_sm90INS1_16FlashAttnFwdSm90INS1_25CollectiveMainloopFwdSm90ILi2EN4cute5tupleIJNS5_1CILi1EEES8_S8_EEENS6_IJNS7_ILi128EEENS7_ILi80EEENS7_ILi256EEEEEELi256ENS_6half_tEfNS_4arch4Sm90ELb0ELb0ELb0ELb0ELb1ELb0ELb0ELb1ELb1ELb1ELb0ELb0EEENS1_21CollectiveEpilogueFwdINS6_IJSA_SC_SB_EEES9_SE_SG_Li256ELb0ELb1ELb0ELb0EEENS1_29StaticPersistentTileSchedulerILb0EEEEEEEEEvNT_6ParamsE:
	.zero		3200


//--------------------- .nv.constant0._ZN7cutlass13device_kernelIN5flash11enable_sm90INS1_16FlashAttnFwdSm90INS1_25CollectiveMainloopFwdSm90ILi2EN4cute5tupleIJNS5_1CILi1EEES8_S8_EEENS6_IJNS7_ILi128EEENS7_ILi80EEENS7_ILi256EEEEEELi256ENS_6half_tEfNS_4arch4Sm90ELb0ELb0ELb0ELb1ELb1ELb0ELb0ELb1ELb1ELb1ELb0ELb0EEENS1_21CollectiveEpilogueFwdINS6_IJSA_SC_SB_EEES9_SE_SG_Li256ELb1ELb1ELb0ELb0EEENS1_36VarlenDynamicPersistentTileSchedulerILi128ELi80ELi256ELi128ELb0ELb1ELb1ELb0ELb1ELb1EEEEEEEEEvNT_6ParamsE --------------------------
	.section	.nv.constant0._ZN7cutlass13device_kernelIN5flash11enable_sm90INS1_16FlashAttnFwdSm90INS1_25CollectiveMainloopFwdSm90ILi2EN4cute5tupleIJNS5_1CILi1EEES8_S8_EEENS6_IJNS7_ILi128EEENS7_ILi80EEENS7_ILi256EEEEEELi256ENS_6half_tEfNS_4arch4Sm90ELb0ELb0ELb0ELb1ELb1ELb0ELb0ELb1ELb1ELb1ELb0ELb0EEENS1_21CollectiveEpilogueFwdINS6_IJSA_SC_SB_EEES9_SE_SG_Li256ELb1ELb1ELb0ELb0EEENS1_36VarlenDynamicPersistentTileSchedulerILi128ELi80ELi256ELi128ELb0ELb1ELb1ELb0ELb1ELb1EEEEEEEEEvNT_6ParamsE,"a",@progbits
	.sectionflags	@""
	.align	4
.nv.constant0._ZN7cutlass13device_kernelIN5flash11enable_sm90INS1_16FlashAttnFwdSm90INS1_25CollectiveMainloopFwdSm90ILi2EN4cute5tupleIJNS5_1CILi1EEES8_S8_EEENS6_IJNS7_ILi128EEENS7_ILi80EEENS7_ILi256EEEEEELi256ENS_6half_tEfNS_4arch4Sm90ELb0ELb0ELb0ELb1ELb1ELb0ELb0ELb1ELb1ELb1ELb0ELb0EEENS1_21CollectiveEpilogueFwdINS6_IJSA_SC_SB_EEES9_SE_SG_Li256ELb1ELb1ELb0ELb0EEENS1_36VarlenDynamicPersistentTileSchedulerILi128ELi80ELi256ELi128ELb0ELb1ELb1ELb0ELb1ELb1EEEEEEEEEvNT_6ParamsE:
	.zero		3328


//--------------------- .nv.constant0._ZN7cutlass13device_kernelIN5flash11enable_sm90INS1_16FlashAttnFwdSm90INS1_25CollectiveMainloopFwdSm90ILi2EN4cute5tupleIJNS5_1CILi1EEES8_S8_EEENS6_IJNS7_ILi128EEENS7_ILi80EEENS7_ILi256EEEEEELi256ENS_6half_tEfNS_4arch4Sm90ELb0ELb0ELb0ELb1ELb1ELb1ELb0ELb1ELb1ELb1ELb0ELb0EEENS1_21CollectiveEpilogueFwdINS6_IJSA_SC_SB_EEES9_SE_SG_Li256ELb1ELb1ELb0ELb0EEENS1_36VarlenDynamicPersistentTileSchedulerILi128ELi80ELi256ELi128ELb0ELb1ELb1ELb0ELb1ELb1EEEEEEEEEvNT_6ParamsE --------------------------
	.section	.nv.constant0._ZN7cutlass13device_kernelIN5flash11enable_sm90INS1_16FlashAttnFwdSm90INS1_25CollectiveMainloopFwdSm90ILi2EN4cute5tupleIJNS5_1CILi1EEES8_S8_EEENS6_IJNS7_ILi128EEENS7_ILi80EEENS7_ILi256EEEEEELi256ENS_6half_tEfNS_4arch4Sm90ELb0ELb0ELb0ELb1ELb1ELb1ELb0ELb1ELb1ELb1ELb0ELb0EEENS1_21CollectiveEpilogueFwdINS6_IJSA_SC_SB_EEES9_SE_SG_Li256ELb1ELb1ELb0ELb0EEENS1_36VarlenDynamicPersistentTileSchedulerILi128ELi80ELi256ELi128ELb0ELb1ELb1ELb0ELb1ELb1EEEEEEEEEvNT_6ParamsE,"a",@progbits
	.sectionflags	@""
	.align	4
.nv.constant0._ZN7cutlass13device_kernelIN5flash11enable_sm90INS1_16FlashAttnFwdSm90INS1_25CollectiveMainloopFwdSm90ILi2EN4cute5tupleIJNS5_1CILi1EEES8_S8_EEENS6_IJNS7_ILi128EEENS7_ILi80EEENS7_ILi256EEEEEELi256ENS_6half_tEfNS_4arch4Sm90ELb0ELb0ELb0ELb1ELb1ELb1ELb0ELb1ELb1ELb1ELb0ELb0EEENS1_21CollectiveEpilogueFwdINS6_IJSA_SC_SB_EEES9_SE_SG_Li256ELb1ELb1ELb0ELb0EEENS1_36VarlenDynamicPersistentTileSchedulerILi128ELi80ELi256ELi128ELb0ELb1ELb1ELb0ELb1ELb1EEEEEEEEEvNT_6ParamsE:
	.zero		3328


//--------------------- .nv.constant0._ZN7cutlass13device_kernelIN5flash11enable_sm90INS1_16FlashAttnFwdSm90INS1_25CollectiveMainloopFwdSm90ILi2EN4cute5tupleIJNS5_1CILi1EEES8_S8_EEENS6_IJNS7_ILi128EEENS7_ILi64EEENS7_ILi256EEEEEELi256ENS_6half_tEfNS_4arch4Sm90ELb0ELb1ELb0ELb0ELb1ELb0ELb0ELb1ELb1ELb1ELb0ELb0EEENS1_21CollectiveEpilogueFwdINS6_IJSA_SC_SB_EEES9_SE_SG_Li256ELb0ELb1ELb0ELb0EEENS1_30DynamicPersistentTileSchedulerILi256ELi128ELb0ELb1ELb1EEEEEEEEEvNT_6ParamsE --------------------------
	.section	.nv.constant0._ZN7cutlass13device_kernelIN5flash11enable_sm90INS1_16FlashAttnFwdSm90INS1_25CollectiveMainloopFwdSm90ILi2EN4cute5tupleIJNS5_1CILi1EEES8_S8_EEENS6_IJNS7_ILi128EEENS7_ILi64EEENS7_ILi256EEEEEELi256ENS_6half_tEfNS_4arch4Sm90ELb0ELb1ELb0ELb0ELb1ELb0ELb0ELb1ELb1ELb1ELb0ELb0EEENS1_21CollectiveEpilogueFwdINS6_IJSA_SC_SB_EEES9_SE_SG_Li256ELb0ELb1ELb0ELb0EEENS1_30DynamicPersistentTileSchedulerILi256ELi128ELb0ELb1ELb1EEEEEEEEEvNT_6ParamsE,"a",@progbits
	.sectionflags	@""
	.align	4
.nv.constant0._ZN7cutlass13device_kernelIN5flash11enable_sm90INS1_16FlashAttnFwdSm90INS1_25CollectiveMainloopFwdSm90ILi2EN4cute5tupleIJNS5_1CILi1EEES8_S8_EEENS6_IJNS7_ILi128EEENS7_ILi64EEENS7_ILi256EEEEEELi256ENS_6half_tEfNS_4arch4Sm90ELb0ELb1ELb0ELb0ELb1ELb0ELb0ELb1ELb1ELb1ELb0ELb0EEENS1_21CollectiveEpilogueFwdINS6_IJSA_SC_SB_EEES9_SE_SG_Li256ELb0ELb1ELb0ELb0EEENS1_30DynamicPersistentTileSchedulerILi256ELi128ELb0ELb1ELb1EEEEEEEEEvNT_6ParamsE:
	.zero		3328


//--------------------- .nv.constant0._ZN7cutlass13device_kernelIN5flash11enable_sm90INS1_16FlashAttnFwdSm90INS1_25CollectiveMainloopFwdSm90ILi2EN4cute5tupleIJNS5_1CILi1EEES8_S8_EEENS6_IJNS7_ILi128EEENS7_ILi64EEENS7_ILi256EEEEEELi256ENS_6half_tEfNS_4arch4Sm90ELb0ELb1ELb0ELb1ELb1ELb0ELb0ELb1ELb1ELb1ELb0ELb0EEENS1_21CollectiveEpilogueFwdINS6_IJSA_SC_SB_EEES9_SE_SG_Li256ELb1ELb1ELb0ELb0EEENS1_36VarlenDynamicPersistentTileSchedulerILi128ELi64ELi256ELi128ELb0ELb1ELb1ELb1ELb0ELb1EEEEEEEEEvNT_6ParamsE --------------------------
	.section	.nv.constant0._ZN7cutlass13device_kernelIN5flash11enable_sm90INS1_16FlashAttnFwdSm90INS1_25CollectiveMainloopFwdSm90ILi2EN4cute5tupleIJNS5_1CILi1EEES8_S8_EEENS6_IJNS7_ILi128EEENS7_ILi64EEENS7_ILi256EEEEEELi256ENS_6half_tEfNS_4arch4Sm90ELb0ELb1ELb0ELb1ELb1ELb0ELb0ELb1ELb1ELb1ELb0ELb0EEENS1_21CollectiveEpilogueFwdINS6_IJSA_SC_SB_EEES9_SE_SG_Li256ELb1ELb1ELb0ELb0EEENS1_36VarlenDynamicPersistentTileSchedulerILi128ELi64ELi256ELi128ELb0ELb1ELb1ELb1ELb0ELb1EEEEEEEEEvNT_6ParamsE,"a",@progbits
	.sectionflags	@""
	.align	4
.nv.constant0._ZN7cutlass13device_kernelIN5flash11enable_sm90INS1_16FlashAttnFwdSm90INS1_25CollectiveMainloopFwdSm90ILi2EN4cute5tupleIJNS5_1CILi1EEES8_S8_EEENS6_IJNS7_ILi128EEENS7_ILi64EEENS7_ILi256EEEEEELi256ENS_6half_tEfNS_4arch4Sm90ELb0ELb1ELb0ELb1ELb1ELb0ELb0ELb1ELb1ELb1ELb0ELb0EEENS1_21CollectiveEpilogueFwdINS6_IJSA_SC_SB_EEES9_SE_SG_Li256ELb1ELb1ELb0ELb0EEENS1_36VarlenDynamicPersistentTileSchedulerILi128ELi64ELi256ELi128ELb0ELb1ELb1ELb1ELb0ELb1EEEEEEEEEvNT_6ParamsE:
	.zero		3328


//--------------------- .nv.constant0._ZN7cutlass13device_kernelIN5flash11enable_sm90INS1_16FlashAttnFwdSm90INS1_25CollectiveMainloopFwdSm90ILi2EN4cute5tupleIJNS5_1CILi1EEES8_S8_EEENS6_IJNS7_ILi128EEENS7_ILi64EEENS7_ILi256EEEEEELi256ENS_6half_tEfNS_4arch4Sm90ELb0ELb1ELb0ELb1ELb1ELb1ELb0ELb1ELb1ELb1ELb0ELb0EEENS1_21CollectiveEpilogueFwdINS6_IJSA_SC_SB_EEES9_SE_SG_Li256ELb1ELb1ELb0ELb0EEENS1_36VarlenDynamicPersistentTileSchedulerILi128ELi64ELi256ELi128ELb0ELb1ELb1ELb1ELb0ELb1EEEEEEEEEvNT_6ParamsE --------------------------
	.section	.nv.constant0._ZN7cutlass13device_kernelIN5flash11enable_sm90INS1_16FlashAttnFwdSm90INS1_25CollectiveMainloopFwdSm90ILi2EN4cute5tupleIJNS5_1CILi1EEES8_S8_EEENS6_IJNS7_ILi128EEENS7_ILi64EEENS7_ILi256EEEEEELi256ENS_6half_tEfNS_4arch4Sm90ELb0ELb1ELb0ELb1ELb1ELb1ELb0ELb1ELb1ELb1ELb0ELb0EEENS1_21CollectiveEpilogueFwdINS6_IJSA_SC_SB_EEES9_SE_SG_Li256ELb1ELb1ELb0ELb0EEENS1_36VarlenDynamicPersistentTileSchedulerILi128ELi64ELi256ELi128ELb0ELb1ELb1ELb1ELb0ELb1EEEEEEEEEvNT_6ParamsE,"a",@progbits
	.sectionflags	@""
	.align	4
.nv.constant0._ZN7cutlass13device_kernelIN5flash11enable_sm90INS1_16FlashAttnFwdSm90INS1_25CollectiveMainloopFwdSm90ILi2EN4cute5tupleIJNS5_1CILi1EEES8_S8_EEENS6_IJNS7_ILi128EEENS7_ILi64EEENS7_ILi256EEEEEELi256ENS_6half_tEfNS_4arch4Sm90ELb0ELb1ELb0ELb1ELb1ELb1ELb0ELb1ELb1ELb1ELb0ELb0EEENS1_21CollectiveEpilogueFwdINS6_IJSA_SC_SB_EEES9_SE_SG_Li256ELb1ELb1ELb0ELb0EEENS1_36VarlenDynamicPersistentTileSchedulerILi128ELi64ELi256ELi128ELb0ELb1ELb1ELb1ELb0ELb1EEEEEEEEEvNT_6ParamsE:
	.zero		3328


//--------------------- .nv.constant0._ZN7cutlass13device_kernelIN5flash11enable_sm90INS1_16FlashAttnFwdSm90INS1_25CollectiveMainloopFwdSm90ILi2EN4cute5tupleIJNS5_1CILi1EEES8_S8_EEENS6_IJNS7_ILi128EEENS7_ILi80EEENS7_ILi256EEEEEELi256ENS_6half_tEfNS_4arch4Sm90ELb1ELb0ELb0ELb0ELb1ELb0ELb0ELb1ELb1ELb1ELb0ELb0EEENS1_21CollectiveEpilogueFwdINS6_IJSA_SC_SB_EEES9_SE_SG_Li256ELb0ELb1ELb0ELb0EEENS1_30DynamicPersistentTileSchedulerILi256ELi128ELb0ELb1ELb1EEEEEEEEEvNT_6ParamsE --------------------------
	.section	.nv.constant0._ZN7cutlass13device_kernelIN5flash11enable_sm90INS1_16FlashAttnFwdSm90INS1_25CollectiveMainloopFwdSm90ILi2EN4cute5tupleIJNS5_1CILi1EEES8_S8_EEENS6_IJNS7_ILi128EEENS7_ILi80EEENS7_ILi256EEEEEELi256ENS_6half_tEfNS_4arch4Sm90ELb1ELb0ELb0ELb0ELb1ELb0ELb0ELb1ELb1ELb1ELb0ELb0EEENS1_21CollectiveEpilogueFwdINS6_IJSA_SC_SB_EEES9_SE_SG_Li256ELb0ELb1ELb0ELb0EEENS1_30DynamicPersistentTileSchedulerILi256ELi128ELb0ELb1ELb1EEEEEEEEEvNT_6ParamsE,"a",@progbits
	.sectionflags	@""
	.align	4
.nv.constant0._ZN7cutlass13device_kernelIN5flash11enable_sm90INS1_16FlashAttnFwdSm90INS1_25CollectiveMainloopFwdSm90ILi2EN4cute5tupleIJNS5_1CILi1EEES8_S8_EEENS6_IJNS7_ILi128EEENS7_ILi80EEENS7_ILi256EEEEEELi256ENS_6half_tEfNS_4arch4Sm90ELb1ELb0ELb0ELb0ELb1ELb0ELb0ELb1ELb1ELb1ELb0ELb0EEENS1_21CollectiveEpilogueFwdINS6_IJSA_SC_SB_EEES9_SE_SG_Li256ELb0ELb1ELb0ELb0EEENS1_30DynamicPersistentTileSchedulerILi256ELi128ELb0ELb1ELb1EEEEEEEEEvNT_6ParamsE:
	.zero		3328


//--------------------- .nv.constant0._ZN7cutlass13device_kernelIN5flash11enable_sm90INS1_16FlashAttnFwdSm90INS1_25CollectiveMainloopFwdSm90ILi2EN4cute5tupleIJNS5_1CILi1EEES8_S8_EEENS6_IJNS7_ILi128EEENS7_ILi80EEENS7_ILi256EEEEEELi256ENS_6half_tEfNS_4arch4Sm90ELb1ELb0ELb0ELb1ELb1ELb0ELb0ELb1ELb1ELb1ELb0ELb0EEENS1_21CollectiveEpilogueFwdINS6_IJSA_SC_SB_EEES9_SE_SG_Li256ELb1ELb1ELb0ELb0EEENS1_36VarlenDynamicPersistentTileSchedulerILi128ELi80ELi256ELi128ELb0ELb1ELb1ELb1ELb1ELb1EEEEEEEEEvNT_6ParamsE --------------------------
	.section	.nv.constant0._ZN7cutlass13device_kernelIN5flash11enable_sm90INS1_16FlashAttnFwdSm90INS1_25CollectiveMainloopFwdSm90ILi2EN4cute5tupleIJNS5_1CILi1EEES8_S8_EEENS6_IJNS7_ILi128EEENS7_ILi80EEENS7_ILi256EEEEEELi256ENS_6half_tEfNS_4arch4Sm90ELb1ELb0ELb0ELb1ELb1ELb0ELb0ELb1ELb1ELb1ELb0ELb0EEENS1_21CollectiveEpilogueFwdINS6_IJSA_SC_SB_EEES9_SE_SG_Li256ELb1ELb1ELb0ELb0EEENS1_36VarlenDynamicPersistentTileSchedulerILi128ELi80ELi256ELi128ELb0ELb1ELb1ELb1ELb1ELb1EEEEEEEEEvNT_6ParamsE,"a",@progbits
	.sectionflags	@""
	.align	4
.nv.constant0._ZN7cutlass13device_kernelIN5flash11enable_sm90INS1_16FlashAttnFwdSm90INS1_25CollectiveMainloopFwdSm90ILi2EN4cute5tupleIJNS5_1CILi1EEES8_S8_EEENS6_IJNS7_ILi128EEENS7_ILi80EEENS7_ILi256EEEEEELi256ENS_6half_tEfNS_4arch4Sm90ELb1ELb0ELb0ELb1ELb1ELb0ELb0ELb1ELb1ELb1ELb0ELb0EEENS1_21CollectiveEpilogueFwdINS6_IJSA_SC_SB_EEES9_SE_SG_Li256ELb1ELb1ELb0ELb0EEENS1_36VarlenDynamicPersistentTileSchedulerILi128ELi80ELi256ELi128ELb0ELb1ELb1ELb1ELb1ELb1EEEEEEEEEvNT_6ParamsE:
	.zero		3328


//--------------------- .nv.constant0._ZN7cutlass13device_kernelIN5flash11enable_sm90INS1_16FlashAttnFwdSm90INS1_25CollectiveMainloopFwdSm90ILi2EN4cute5tupleIJNS5_1CILi1EEES8_S8_EEENS6_IJNS7_ILi128EEENS7_ILi80EEENS7_ILi256EEEEEELi256ENS_6half_tEfNS_4arch4Sm90ELb1ELb0ELb0ELb1ELb1ELb1ELb0ELb1ELb1ELb1ELb0ELb0EEENS1_21CollectiveEpilogueFwdINS6_IJSA_SC_SB_EEES9_SE_SG_Li256ELb1ELb1ELb0ELb0EEENS1_36VarlenDynamicPersistentTileSchedulerILi128ELi80ELi256ELi128ELb0ELb1ELb1ELb1ELb1ELb1EEEEEEEEEvNT_6ParamsE --------------------------
	.section	.nv.constant0._ZN7cutlass13device_kernelIN5flash11enable_sm90INS1_16FlashAttnFwdSm90INS1_25CollectiveMainloopFwdSm90ILi2EN4cute5tupleIJNS5_1CILi1EEES8_S8_EEENS6_IJNS7_ILi128EEENS7_ILi80EEENS7_ILi256EEEEEELi256ENS_6half_tEfNS_4arch4Sm90ELb1ELb0ELb0ELb1ELb1ELb1ELb0ELb1ELb1ELb1ELb0ELb0EEENS1_21CollectiveEpilogueFwdINS6_IJSA_SC_SB_EEES9_SE_SG_Li256ELb1ELb1ELb0ELb0EEENS1_36VarlenDynamicPersistentTileSchedulerILi128ELi80ELi256ELi128ELb0ELb1ELb1ELb1ELb1ELb1EEEEEEEEEvNT_6ParamsE,"a",@progbits
	.sectionflags	@""
	.align	4
.nv.constant0._ZN7cutlass13device_kernelIN5flash11enable_sm90INS1_16FlashAttnFwdSm90INS1_25CollectiveMainloopFwdSm90ILi2EN4cute5tupleIJNS5_1CILi1EEES8_S8_EEENS6_IJNS7_ILi128EEENS7_ILi80EEENS7_ILi256EEEEEELi256ENS_6half_tEfNS_4arch4Sm90ELb1ELb0ELb0ELb1ELb1ELb1ELb0ELb1ELb1ELb1ELb0ELb0EEENS1_21CollectiveEpilogueFwdINS6_IJSA_SC_SB_EEES9_SE_SG_Li256ELb1ELb1ELb0ELb0EEENS1_36VarlenDynamicPersistentTileSchedulerILi128ELi80ELi256ELi128ELb0ELb1ELb1ELb1ELb1ELb1EEEEEEEEEvNT_6ParamsE:
	.zero		3328


//--------------------- .nv.constant0._ZN7cutlass13device_kernelIN5flash11enable_sm90INS1_16FlashAttnFwdSm90INS1_25CollectiveMainloopFwdSm90ILi2EN4cute5tupleIJNS5_1CILi1EEES8_S8_EEENS6_IJNS7_ILi128EEENS7_ILi96EEENS7_ILi192EEEEEELi192ENS_6half_tEfNS_4arch4Sm90ELb0ELb0ELb0ELb0ELb1ELb0ELb0ELb1ELb1ELb1ELb0ELb0EEENS1_21CollectiveEpilogueFwdINS6_IJSA_SC_SB_EEES9_SE_SG_Li256ELb0ELb1ELb0ELb0EEENS1_29StaticPersistentTileSchedulerILb0EEEEEEEEEvNT_6ParamsE --------------------------
	.section	.nv.constant0._ZN7cutlass13device_kernelIN5flash11enable_sm90INS1_16FlashAttnFwdSm90INS1_25CollectiveMainloopFwdSm90ILi2EN4cute5tupleIJNS5_1CILi1EEES8_S8_EEENS6_IJNS7_ILi128EEENS7_ILi96EEENS7_ILi192EEEEEELi192ENS_6half_tEfNS_4arch4Sm90ELb0ELb0ELb0ELb0ELb1ELb0ELb0ELb1ELb1ELb1ELb0ELb0EEENS1_21CollectiveEpilogueFwdINS6_IJSA_SC_SB_EEES9_SE_SG_Li256ELb0ELb1ELb0ELb0EEENS1_29StaticPersistentTileSchedulerILb0EEEEEEEEEvNT_6ParamsE,"a",@progbits
	.sectionflags	@""
	.align	4
.nv.constant0._ZN7cutlass13device_kernelIN5flash11enable_sm90INS1_16FlashAttnFwdSm90INS1_25CollectiveMainloopFwdSm90ILi2EN4cute5tupleIJNS5_1CILi1EEES8_S8_EEENS6_IJNS7_ILi128EEENS7_ILi96EEENS7_ILi192EEEEEELi192ENS_6half_tEfNS_4arch4Sm90ELb0ELb0ELb0ELb0ELb1ELb0ELb0ELb1ELb1ELb1ELb0ELb0EEENS1_21CollectiveEpilogueFwdINS6_IJSA_SC_SB_EEES9_SE_SG_Li256ELb0ELb1ELb0ELb0EEENS1_29StaticPersistentTileSchedulerILb0EEEEEEEEEvNT_6ParamsE:
	.zero		3200


//--------------------- .nv.constant0._ZN7cutlass13device_kernelIN5flash11enable_sm90INS1_16FlashAttnFwdSm90INS1_25CollectiveMainloopFwdSm90ILi2EN4cute5tupleIJNS5_1CILi1EEES8_S8_EEENS6_IJNS7_ILi128EEENS7_ILi96EEENS7_ILi192EEEEEELi192ENS_6half_tEfNS_4arch4Sm90ELb0ELb0ELb0ELb1ELb1ELb0ELb0ELb1ELb1ELb1ELb0ELb0EEENS1_21CollectiveEpilogueFwdINS6_IJSA_SC_SB_EEES9_SE_SG_Li256ELb1ELb1ELb0ELb0EEENS1_36VarlenDynamicPersistentTileSchedulerILi128ELi96ELi256ELi128ELb0ELb1ELb1ELb0ELb1ELb1EEEEEEEEEvNT_6ParamsE --------------------------
	.section	.nv.constant0._ZN7cutlass13device_kernelIN5flash11enable_sm90INS1_16FlashAttnFwdSm90INS1_25CollectiveMainloopFwdSm90ILi2EN4cute5tupleIJNS5_1CILi1EEES8_S8_EEENS6_IJNS7_ILi128EEENS7_ILi96EEENS7_ILi192EEEEEELi192ENS_6half_tEfNS_4arch4Sm90ELb0ELb0ELb0ELb1ELb1ELb0ELb0ELb1ELb1ELb1ELb0ELb0EEENS1_21CollectiveEpilogueFwdINS6_IJSA_SC_SB_EEES9_SE_SG_Li256ELb1ELb1ELb0ELb0EEENS1_36VarlenDynamicPersistentTileSchedulerILi128ELi96ELi256ELi128ELb0ELb1ELb1ELb0ELb1ELb1EEEEEEEEEvNT_6ParamsE,"a",@progbits
	.sectionflags	@""
	.align	4
.nv.constant0._ZN7cutlass13device_kernelIN5flash11enable_sm90INS1_16FlashAttnFwdSm90INS1_25CollectiveMainloopFwdSm90ILi2EN4cute5tupleIJNS5_1CILi1EEES8_S8_EEENS6_IJNS7_ILi128EEENS7_ILi96EEENS7_ILi192EEEEEELi192ENS_6half_tEfNS_4arch4Sm90ELb0ELb0ELb0ELb1ELb1ELb0ELb0ELb1ELb1ELb1ELb0ELb0EEENS1_21CollectiveEpilogueFwdINS6_IJSA_SC_SB_EEES9_SE_SG_Li256ELb1ELb1ELb0ELb0EEENS1_36VarlenDynamicPersistentTileSchedulerILi128ELi96ELi256ELi128ELb0ELb1ELb1ELb0ELb1ELb1EEEEEEEEEvNT_6ParamsE:
	.zero		3328


//--------------------- .nv.constant0._ZN7cutlass13device_kernelIN5flash11enable_sm90INS1_16FlashAttnFwdSm90INS1_25CollectiveMainloopFwdSm90ILi2EN4cute5tupleIJNS5_1CILi1EEES8_S8_EEENS6_IJNS7_ILi128EEENS7_ILi96EEENS7_ILi192EEEEEELi192ENS_6half_tEfNS_4arch4Sm90ELb0ELb0ELb0ELb1ELb1ELb1ELb0ELb1ELb1ELb1ELb0ELb0EEENS1_21CollectiveEpilogueFwdINS6_IJSA_SC_SB_EEES9_SE_SG_Li256ELb1ELb1ELb0ELb0EEENS1_36VarlenDynamicPersistentTileSchedulerILi128ELi96ELi256ELi128ELb0ELb1ELb1ELb0ELb1ELb1EEEEEEEEEvNT_6ParamsE --------------------------
	.section	.nv.constant0._ZN7cutlass13device_kernelIN5flash11enable_sm90INS1_16FlashAttnFwdSm90INS1_25CollectiveMainloopFwdSm90ILi2EN4cute5tupleIJNS5_1CILi1EEES8_S8_EEENS6_IJNS7_ILi128EEENS7_ILi96EEENS7_ILi192EEEEEELi192ENS_6half_tEfNS_4arch4Sm90ELb0ELb0ELb0ELb1ELb1ELb1ELb0ELb1ELb1ELb1ELb0ELb0EEENS1_21CollectiveEpilogueFwdINS6_IJSA_SC_SB_EEES9_SE_SG_Li256ELb1ELb1ELb0ELb0EEENS1_36VarlenDynamicPersistentTileSchedulerILi128ELi96ELi256ELi128ELb0ELb1ELb1ELb0ELb1ELb1EEEEEEEEEvNT_6ParamsE,"a",@progbits
	.sectionflags	@""
	.align	4
.nv.constant0._ZN7cutlass13device_kernelIN5flash11enable_sm90INS1_16FlashAttnFwdSm90INS1_25CollectiveMainloopFwdSm90ILi2EN4cute5tupleIJNS5_1CILi1EEES8_S8_EEENS6_IJNS7_ILi128EEENS7_ILi96EEENS7_ILi192EEEEEELi192ENS_6half_tEfNS_4arch4Sm90ELb0ELb0ELb0ELb1ELb1ELb1ELb0ELb1ELb1ELb1ELb0ELb0EEENS1_21CollectiveEpilogueFwdINS6_IJSA_SC_SB_EEES9_SE_SG_Li256ELb1ELb1ELb0ELb0EEENS1_36VarlenDynamicPersistentTileSchedulerILi128ELi96ELi256ELi128ELb0ELb1ELb1ELb0ELb1ELb1EEEEEEEEEvNT_6ParamsE:
	.zero		3328


//--------------------- .nv.constant0._ZN7cutlass13device_kernelIN5flash11enable_sm90INS1_16FlashAttnFwdSm90INS1_25CollectiveMainloopFwdSm90ILi2EN4cute5tupleIJNS5_1CILi1EEES8_S8_EEENS6_IJNS7_ILi128EEENS7_ILi96EEENS7_ILi192EEEEEELi192ENS_6half_tEfNS_4arch4Sm90ELb0ELb1ELb0ELb0ELb1ELb0ELb0ELb1ELb1ELb1ELb0ELb0EEENS1_21CollectiveEpilogueFwdINS6_IJSA_SC_SB_EEES9_SE_SG_Li256ELb0ELb1ELb0ELb0EEENS1_30DynamicPersistentTileSchedulerILi256ELi128ELb0ELb1ELb1EEEEEEEEEvNT_6ParamsE --------------------------
	.section	.nv.constant0._ZN7cutlass13device_kernelIN5flash11enable_sm90INS1_16FlashAttnFwdSm90INS1_25CollectiveMainloopFwdSm90ILi2EN4cute5tupleIJNS5_1CILi1EEES8_S8_EEENS6_IJNS7_ILi128EEENS7_ILi96EEENS7_ILi192EEEEEELi192ENS_6half_tEfNS_4arch4Sm90ELb0ELb1ELb0ELb0ELb1ELb0ELb0ELb1ELb1ELb1ELb0ELb0EEENS1_21CollectiveEpilogueFwdINS6_IJSA_SC_SB_EEES9_SE_SG_Li256ELb0ELb1ELb0ELb0EEENS1_30DynamicPersistentTileSchedulerILi256ELi128ELb0ELb1ELb1EEEEEEEEEvNT_6ParamsE,"a",@progbits
	.sectionflags	@""
	.align	4
.nv.constant0._ZN7cutlass13device_kernelIN5flash11enable_sm90INS1_16FlashAttnFwdSm90INS1_25CollectiveMainloopFwdSm90ILi2EN4cute5tupleIJNS5_1CILi1EEES8_S8_EEENS6_IJNS7_ILi128EEENS7_ILi96EEENS7_ILi192EEEEEELi192ENS_6half_tEfNS_4arch4Sm90ELb0ELb1ELb0ELb0ELb1ELb0ELb0ELb1ELb1ELb1ELb0ELb0EEENS1_21CollectiveEpilogueFwdINS6_IJSA_SC_SB_EEES9_SE_SG_Li256ELb0ELb1ELb0ELb0EEENS1_30DynamicPersistentTileSchedulerILi256ELi128ELb0ELb1ELb1EEEEEEEEEvNT_6ParamsE:
	.zero		3328


//--------------------- .nv.constant0._ZN7cutlass13device_kernelIN5flash11enable_sm90INS1_16FlashAttnFwdSm90INS1_25CollectiveMainloopFwdSm90ILi2EN4cute5tupleIJNS5_1CILi1EEES8_S8_EEENS6_IJNS7_ILi128EEENS7_ILi96EEENS7_ILi192EEEEEELi192ENS_6half_tEfNS_4arch4Sm90ELb0ELb1ELb0ELb1ELb1ELb0ELb0ELb1ELb1ELb1ELb0ELb0EEENS1_21CollectiveEpilogueFwdINS6_IJSA_SC_SB_EEES9_SE_SG_Li256ELb1ELb1ELb0ELb0EEENS1_36VarlenDynamicPersistentTileSchedulerILi128ELi96ELi256ELi128ELb0ELb1ELb1ELb1ELb0ELb1EEEEEEEEEvNT_6ParamsE --------------------------
	.section	.nv.constant0._ZN7cutlass13device_kernelIN5flash11enable_sm90INS1_16FlashAttnFwdSm90INS1_25CollectiveMainloopFwdSm90ILi2EN4cute5tupleIJNS5_1CILi1EEES8_S8_EEENS6_IJNS7_ILi128EEENS7_ILi96EEENS7_ILi192EEEEEELi192ENS_6half_tEfNS_4arch4Sm90ELb0ELb1ELb0ELb1ELb1ELb0ELb0ELb1ELb1ELb1ELb0ELb0EEENS1_21CollectiveEpilogueFwdINS6_IJSA_SC_SB_EEES9_SE_SG_Li256ELb1ELb1ELb0ELb0EEENS1_36VarlenDynamicPersistentTileSchedulerILi128ELi96ELi256ELi128ELb0ELb1ELb1ELb1ELb0ELb1EEEEEEEEEvNT_6ParamsE,"a",@progbits
	.sectionflags	@""
	.align	4
.nv.constant0._ZN7cutlass13device_kernelIN5flash11enable_sm90INS1_16FlashAttnFwdSm90INS1_25CollectiveMainloopFwdSm90ILi2EN4cute5tupleIJNS5_1CILi1EEES8_S8_EEENS6_IJNS7_ILi128EEENS7_ILi96EEENS7_ILi192EEEEEELi192ENS_6half_tEfNS_4arch4Sm90ELb0ELb1ELb0ELb1ELb1ELb0ELb0ELb1ELb1ELb1ELb0ELb0EEENS1_21CollectiveEpilogueFwdINS6_IJSA_SC_SB_EEES9_SE_SG_Li256ELb1ELb1ELb0ELb0EEENS1_36VarlenDynamicPersistentTileSchedulerILi128ELi96ELi256ELi128ELb0ELb1ELb1ELb1ELb0ELb1EEEEEEEEEvNT_6ParamsE:
	.zero		3328


//--------------------- .nv.constant0._ZN7cutlass13device_kernelIN5flash11enable_sm90INS1_16FlashAttnFwdSm90INS1_25CollectiveMainloopFwdSm90ILi2EN4cute5tupleIJNS5_1CILi1EEES8_S8_EEENS6_IJNS7_ILi128EEENS7_ILi96EEENS7_ILi192EEEEEELi192ENS_6half_tEfNS_4arch4Sm90ELb0ELb1ELb0ELb1ELb1ELb1ELb0ELb1ELb1ELb1ELb0ELb0EEENS1_21CollectiveEpilogueFwdINS6_IJSA_SC_SB_EEES9_SE_SG_Li256ELb1ELb1ELb0ELb0EEENS1_36VarlenDynamicPersistentTileSchedulerILi128ELi96ELi256ELi128ELb0ELb1ELb1ELb1ELb0ELb1EEEEEEEEEvNT_6ParamsE --------------------------
	.section	.nv.constant0._ZN7cutlass13device_kernelIN5flash11enable_sm90INS1_16FlashAttnFwdSm90INS1_25CollectiveMainloopFwdSm90ILi2EN4cute5tupleIJNS5_1CILi1EEES8_S8_EEENS6_IJNS7_ILi128EEENS7_ILi96EEENS7_ILi192EEEEEELi192ENS_6half_tEfNS_4arch4Sm90ELb0ELb1ELb0ELb1ELb1ELb1ELb0ELb1ELb1ELb1ELb0ELb0EEENS1_21CollectiveEpilogueFwdINS6_IJSA_SC_SB_EEES9_SE_SG_Li256ELb1ELb1ELb0ELb0EEENS1_36VarlenDynamicPersistentTileSchedulerILi128ELi96ELi256ELi128ELb0ELb1ELb1ELb1ELb0ELb1EEEEEEEEEvNT_6ParamsE,"a",@progbits
	.sectionflags	@""
	.align	4
.nv.constant0._ZN7cutlass13device_kernelIN5flash11enable_sm90INS1_16FlashAttnFwdSm90INS1_25CollectiveMainloopFwdSm90ILi2EN4cute5tupleIJNS5_1CILi1EEES8_S8_EEENS6_IJNS7_ILi128EEENS7_ILi96EEENS7_ILi192EEEEEELi192ENS_6half_tEfNS_4arch4Sm90ELb0ELb1ELb0ELb1ELb1ELb1ELb0ELb1ELb1ELb1ELb0ELb0EEENS1_21CollectiveEpilogueFwdINS6_IJSA_SC_SB_EEES9_SE_SG_Li256ELb1ELb1ELb0ELb0EEENS1_36VarlenDynamicPersistentTileSchedulerILi128ELi96ELi256ELi128ELb0ELb1ELb1ELb1ELb0ELb1EEEEEEEEEvNT_6ParamsE:
	.zero		3328


//--------------------- .nv.constant0._ZN7cutlass13device_kernelIN5flash11enable_sm90INS1_16FlashAttnFwdSm90INS1_25CollectiveMainloopFwdSm90ILi2EN4cute5tupleIJNS5_1CILi1EEES8_S8_EEENS6_IJNS7_ILi128EEENS7_ILi96EEENS7_ILi192EEEEEELi192ENS_6half_tEfNS_4arch4Sm90ELb1ELb0ELb0ELb0ELb1ELb0ELb0ELb1ELb1ELb1ELb0ELb0EEENS1_21CollectiveEpilogueFwdINS6_IJSA_SC_SB_EEES9_SE_SG_Li256ELb0ELb1ELb0ELb0EEENS1_30DynamicPersistentTileSchedulerILi256ELi128ELb0ELb1ELb1EEEEEEEEEvNT_6ParamsE --------------------------
	.section	.nv.constant0._ZN7cutlass13device_kernelIN5flash11enable_sm90INS1_16FlashAttnFwdSm90INS1_25CollectiveMainloopFwdSm90ILi2EN4cute5tupleIJNS5_1CILi1EEES8_S8_EEENS6_IJNS7_ILi128EEENS7_ILi96EEENS7_ILi192EEEEEELi192ENS_6half_tEfNS_4arch4Sm90ELb1ELb0ELb0ELb0ELb1ELb0ELb0ELb1ELb1ELb1ELb0ELb0EEENS1_21CollectiveEpilogueFwdINS6_IJSA_SC_SB_EEES9_SE_SG_Li256ELb0ELb1ELb0ELb0EEENS1_30DynamicPersistentTileSchedulerILi256ELi128ELb0ELb1ELb1EEEEEEEEEvNT_6ParamsE,"a",@progbits
	.sectionflags	@""
	.align	4
.nv.constant0._ZN7cutlass13device_kernelIN5flash11enable_sm90INS1_16FlashAttnFwdSm90INS1_25CollectiveMainloopFwdSm90ILi2EN4cute5tupleIJNS5_1CILi1EEES8_S8_EEENS6_IJNS7_ILi128EEENS7_ILi96EEENS7_ILi192EEEEEELi192ENS_6half_tEfNS_4arch4Sm90ELb1ELb0ELb0ELb0ELb1ELb0ELb0ELb1ELb1ELb1ELb0ELb0EEENS1_21CollectiveEpilogueFwdINS6_IJSA_SC_SB_EEES9_SE_SG_Li256ELb0ELb1ELb0ELb0EEENS1_30DynamicPersistentTileSchedulerILi256ELi128ELb0ELb1ELb1EEEEEEEEEvNT_6ParamsE:
	.zero		3328


//--------------------- .nv.constant0._ZN7cutlass13device_kernelIN5flash11enable_sm90INS1_16FlashAttnFwdSm90INS1_25CollectiveMainloopFwdSm90ILi2EN4cute5tupleIJNS5_1CILi1EEES8_S8_EEENS6_IJNS7_ILi128EEENS7_ILi96EEENS7_ILi192EEEEEELi192ENS_6half_tEfNS_4arch4Sm90ELb1ELb0ELb0ELb1ELb1ELb0ELb0ELb1ELb1ELb1ELb0ELb0EEENS1_21CollectiveEpilogueFwdINS6_IJSA_SC_SB_EEES9_SE_SG_Li256ELb1ELb1ELb0ELb0EEENS1_36VarlenDynamicPersistentTileSchedulerILi128ELi96ELi256ELi128ELb0ELb1ELb1ELb1ELb1ELb1EEEEEEEEEvNT_6ParamsE --------------------------
	.section	.nv.constant0._ZN7cutlass13device_kernelIN5flash11enable_sm90INS1_16FlashAttnFwdSm90INS1_25CollectiveMainloopFwdSm90ILi2EN4cute5tupleIJNS5_1CILi1EEES8_S8_EEENS6_IJNS7_ILi128EEENS7_ILi96EEENS7_ILi192EEEEEELi192ENS_6half_tEfNS_4arch4Sm90ELb1ELb0ELb0ELb1ELb1ELb0ELb0ELb1ELb1ELb1ELb0ELb0EEENS1_21CollectiveEpilogueFwdINS6_IJSA_SC_SB_EEES9_SE_SG_Li256ELb1ELb1ELb0ELb0EEENS1_36VarlenDynamicPersistentTileSchedulerILi128ELi96ELi256ELi128ELb0ELb1ELb1ELb1ELb1ELb1EEEEEEEEEvNT_6ParamsE,"a",@progbits
	.sectionflags	@""
	.align	4
.nv.constant0._ZN7cutlass13device_kernelIN5flash11enable_sm90INS1_16FlashAttnFwdSm90INS1_25CollectiveMainloopFwdSm90ILi2EN4cute5tupleIJNS5_1CILi1EEES8_S8_EEENS6_IJNS7_ILi128EEENS7_ILi96EEENS7_ILi192EEEEEELi192ENS_6half_tEfNS_4arch4Sm90ELb1ELb0ELb0ELb1ELb1ELb0ELb0ELb1ELb1ELb1ELb0ELb0EEENS1_21CollectiveEpilogueFwdINS6_IJSA_SC_SB_EEES9_SE_SG_Li256ELb1ELb1ELb0ELb0EEENS1_36VarlenDynamicPersistentTileSchedulerILi128ELi96ELi256ELi128ELb0ELb1ELb1ELb1ELb1ELb1EEEEEEEEEvNT_6ParamsE:
	.zero		3328


//--------------------- .nv.constant0._ZN7cutlass13device_kernelIN5flash11enable_sm90INS1_16FlashAttnFwdSm90INS1_25CollectiveMainloopFwdSm90ILi2EN4cute5tupleIJNS5_1CILi1EEES8_S8_EEENS6_IJNS7_ILi128EEENS7_ILi96EEENS7_ILi192EEEEEELi192ENS_6half_tEfNS_4arch4Sm90ELb1ELb0ELb0ELb1ELb1ELb1ELb0ELb1ELb1ELb1ELb0ELb0EEENS1_21CollectiveEpilogueFwdINS6_IJSA_SC_SB_EEES9_SE_SG_Li256ELb1ELb1ELb0ELb0EEENS1_36VarlenDynamicPersistentTileSchedulerILi128ELi96ELi256ELi128ELb0ELb1ELb1ELb1ELb1ELb1EEEEEEEEEvNT_6ParamsE --------------------------
	.section	.nv.constant0._ZN7cutlass13device_kernelIN5flash11enable_sm90INS1_16FlashAttnFwdSm90INS1_25CollectiveMainloopFwdSm90ILi2EN4cute5tupleIJNS5_1CILi1EEES8_S8_EEENS6_IJNS7_ILi128EEENS7_ILi96EEENS7_ILi192EEEEEELi192ENS_6half_tEfNS_4arch4Sm90ELb1ELb0ELb0ELb1ELb1ELb1ELb0ELb1ELb1ELb1ELb0ELb0EEENS1_21CollectiveEpilogueFwdINS6_IJSA_SC_SB_EEES9_SE_SG_Li256ELb1ELb1ELb0ELb0EEENS1_36VarlenDynamicPersistentTileSchedulerILi128ELi96ELi256ELi128ELb0ELb1ELb1ELb1ELb1ELb1EEEEEEEEEvNT_6ParamsE,"a",@progbits
	.sectionflags	@""
	.align	4
.nv.constant0._ZN7cutlass13device_kernelIN5flash11enable_sm90INS1_16FlashAttnFwdSm90INS1_25CollectiveMainloopFwdSm90ILi2EN4cute5tupleIJNS5_1CILi1EEES8_S8_EEENS6_IJNS7_ILi128EEENS7_ILi96EEENS7_ILi192EEEEEELi192ENS_6half_tEfNS_4arch4Sm90ELb1ELb0ELb0ELb1ELb1ELb1ELb0ELb1ELb1ELb1ELb0ELb0EEENS1_21CollectiveEpilogueFwdINS6_IJSA_SC_SB_EEES9_SE_SG_Li256ELb1ELb1ELb0ELb0EEENS1_36VarlenDynamicPersistentTileSchedulerILi128ELi96ELi256ELi128ELb0ELb1ELb1ELb1ELb1ELb1EEEEEEEEEvNT_6ParamsE:
	.zero		3328


//--------------------- .nv.constant0._ZN7cutlass13device_kernelIN5flash11enable_sm90INS1_16FlashAttnFwdSm90INS1_25CollectiveMainloopFwdSm90ILi2EN4cute5tupleIJNS5_1CILi1EEES8_S8_EEENS6_IJNS7_ILi128EEESA_SA_EEELi128ENS_6half_tEfNS_4arch4Sm90ELb0ELb0ELb0ELb0ELb1ELb0ELb0ELb1ELb1ELb1ELb0ELb0EEENS1_21CollectiveEpilogueFwdISB_S9_SC_SE_Li256ELb0ELb1ELb0ELb0EEENS1_29StaticPersistentTileSchedulerILb0EEEEEEEEEvNT_6ParamsE --------------------------
	.section	.nv.constant0._ZN7cutlass13device_kernelIN5flash11enable_sm90INS1_16FlashAttnFwdSm90INS1_25CollectiveMainloopFwdSm90ILi2EN4cute5tupleIJNS5_1CILi1EEES8_S8_EEENS6_IJNS7_ILi128EEESA_SA_EEELi128ENS_6half_tEfNS_4arch4Sm90ELb0ELb0ELb0ELb0ELb1ELb0ELb0ELb1ELb1ELb1ELb0ELb0EEENS1_21CollectiveEpilogueFwdISB_S9_SC_SE_Li256ELb0ELb1ELb0ELb0EEENS1_29StaticPersistentTileSchedulerILb0EEEEEEEEEvNT_6ParamsE,"a",@progbits
	.sectionflags	@""
	.align	4
.nv.constant0._ZN7cutlass13device_kernelIN5flash11enable_sm90INS1_16FlashAttnFwdSm90INS1_25CollectiveMainloopFwdSm90ILi2EN4cute5tupleIJNS5_1CILi1EEES8_S8_EEENS6_IJNS7_ILi128EEESA_SA_EEELi128ENS_6half_tEfNS_4arch4Sm90ELb0ELb0ELb0ELb0ELb1ELb0ELb0ELb1ELb1ELb1ELb0ELb0EEENS1_21CollectiveEpilogueFwdISB_S9_SC_SE_Li256ELb0ELb1ELb0ELb0EEENS1_29StaticPersistentTileSchedulerILb0EEEEEEEEEvNT_6ParamsE:
	.zero		3200


//--------------------- .nv.constant0._ZN7cutlass13device_kernelIN5flash11enable_sm90INS1_16FlashAttnFwdSm90INS1_25CollectiveMainloopFwdSm90ILi2EN4cute5tupleIJNS5_1CILi1EEES8_S8_EEENS6_IJNS7_ILi128EEESA_SA_EEELi128ENS_6half_tEfNS_4arch4Sm90ELb0ELb0ELb0ELb1ELb1ELb0ELb0ELb1ELb1ELb1ELb0ELb0EEENS1_21CollectiveEpilogueFwdISB_S9_SC_SE_Li256ELb1ELb1ELb0ELb0EEENS1_36VarlenDynamicPersistentTileSchedulerILi128ELi128ELi256ELi128ELb0ELb1ELb1ELb0ELb1ELb1EEEEEEEEEvNT_6ParamsE --------------------------
	.section	.nv.constant0._ZN7cutlass13device_kernelIN5flash11enable_sm90INS1_16FlashAttnFwdSm90INS1_25CollectiveMainloopFwdSm90ILi2EN4cute5tupleIJNS5_1CILi1EEES8_S8_EEENS6_IJNS7_ILi128EEESA_SA_EEELi128ENS_6half_tEfNS_4arch4Sm90ELb0ELb0ELb0ELb1ELb1ELb0ELb0ELb1ELb1ELb1ELb0ELb0EEENS1_21CollectiveEpilogueFwdISB_S9_SC_SE_Li256ELb1ELb1ELb0ELb0EEENS1_36VarlenDynamicPersistentTileSchedulerILi128ELi128ELi256ELi128ELb0ELb1ELb1ELb0ELb1ELb1EEEEEEEEEvNT_6ParamsE,"a",@progbits
	.sectionflags	@""
	.align	4
.nv.constant0._ZN7cutlass13device_kernelIN5flash11enable_sm90INS1_16FlashAttnFwdSm90INS1_25CollectiveMainloopFwdSm90ILi2EN4cute5tupleIJNS5_1CILi1EEES8_S8_EEENS6_IJNS7_ILi128EEESA_SA_EEELi128ENS_6half_tEfNS_4arch4Sm90ELb0ELb0ELb0ELb1ELb1ELb0ELb0ELb1ELb1ELb1ELb0ELb0EEENS1_21CollectiveEpilogueFwdISB_S9_SC_SE_Li256ELb1ELb1ELb0ELb0EEENS1_36VarlenDynamicPersistentTileSchedulerILi128ELi128ELi256ELi128ELb0ELb1ELb1ELb0ELb1ELb1EEEEEEEEEvNT_6ParamsE:
	.zero		3328


//--------------------- .nv.constant0._ZN7cutlass13device_kernelIN5flash11enable_sm90INS1_16FlashAttnFwdSm90INS1_25CollectiveMainloopFwdSm90ILi2EN4cute5tupleIJNS5_1CILi1EEES8_S8_EEENS6_IJNS7_ILi128EEESA_SA_EEELi128ENS_6half_tEfNS_4arch4Sm90ELb0ELb0ELb0ELb1ELb1ELb1ELb0ELb1ELb1ELb1ELb0ELb0EEENS1_21CollectiveEpilogueFwdISB_S9_SC_SE_Li256ELb1ELb1ELb0ELb0EEENS1_36VarlenDynamicPersistentTileSchedulerILi128ELi128ELi256ELi128ELb0ELb1ELb1ELb0ELb1ELb1EEEEEEEEEvNT_6ParamsE --------------------------
	.section	.nv.constant0._ZN7cutlass13device_kernelIN5flash11enable_sm90INS1_16FlashAttnFwdSm90INS1_25CollectiveMainloopFwdSm90ILi2EN4cute5tupleIJNS5_1CILi1EEES8_S8_EEENS6_IJNS7_ILi128EEESA_SA_EEELi128ENS_6half_tEfNS_4arch4Sm90ELb0ELb0ELb0ELb1ELb1ELb1ELb0ELb1ELb1ELb1ELb0ELb0EEENS1_21CollectiveEpilogueFwdISB_S9_SC_SE_Li256ELb1ELb1ELb0ELb0EEENS1_36VarlenDynamicPersistentTileSchedulerILi128ELi128ELi256ELi128ELb0ELb1ELb1ELb0ELb1ELb1EEEEEEEEEvNT_6ParamsE,"a",@progbits
	.sectionflags	@""
	.align	4
.nv.constant0._ZN7cutlass13device_kernelIN5flash11enable_sm90INS1_16FlashAttnFwdSm90INS1_25CollectiveMainloopFwdSm90ILi2EN4cute5tupleIJNS5_1CILi1EEES8_S8_EEENS6_IJNS7_ILi128EEESA_SA_EEELi128ENS_6half_tEfNS_4arch4Sm90ELb0ELb0ELb0ELb1ELb1ELb1ELb0ELb1ELb1ELb1ELb0ELb0EEENS1_21CollectiveEpilogueFwdISB_S9_SC_SE_Li256ELb1ELb1ELb0ELb0EEENS1_36VarlenDynamicPersistentTileSchedulerILi128ELi128ELi256ELi128ELb0ELb1ELb1ELb0ELb1ELb1EEEEEEEEEvNT_6ParamsE:
	.zero		3328


//--------------------- .nv.constant0._ZN7cutlass13device_kernelIN5flash11enable_sm90INS1_16FlashAttnFwdSm90INS1_25CollectiveMainloopFwdSm90ILi2EN4cute5tupleIJNS5_1CILi1EEES8_S8_EEENS6_IJNS7_ILi128EEESA_SA_EEELi128ENS_6half_tEfNS_4arch4Sm90ELb0ELb1ELb0ELb0ELb1ELb0ELb0ELb1ELb1ELb1ELb0ELb0EEENS1_21CollectiveEpilogueFwdISB_S9_SC_SE_Li256ELb0ELb1ELb0ELb0EEENS1_30DynamicPersistentTileSchedulerILi256ELi128ELb0ELb1ELb1EEEEEEEEEvNT_6ParamsE --------------------------
	.section	.nv.constant0._ZN7cutlass13device_kernelIN5flash11enable_sm90INS1_16FlashAttnFwdSm90INS1_25CollectiveMainloopFwdSm90ILi2EN4cute5tupleIJNS5_1CILi1EEES8_S8_EEENS6_IJNS7_ILi128EEESA_SA_EEELi128ENS_6half_tEfNS_4arch4Sm90ELb0ELb1ELb0ELb0ELb1ELb0ELb0ELb1ELb1ELb1ELb0ELb0EEENS1_21CollectiveEpilogueFwdISB_S9_SC_SE_Li256ELb0ELb1ELb0ELb0EEENS1_30DynamicPersistentTileSchedulerILi256ELi128ELb0ELb1ELb1EEEEEEEEEvNT_6ParamsE,"a",@progbits
	.sectionflags	@""
	.align	4
.nv.constant0._ZN7cutlass13device_kernelIN5flash11enable_sm90INS1_16FlashAttnFwdSm90INS1_25CollectiveMainloopFwdSm90ILi2EN4cute5tupleIJNS5_1CILi1EEES8_S8_EEENS6_IJNS7_ILi128EEESA_SA_EEELi128ENS_6half_tEfNS_4arch4Sm90ELb0ELb1ELb0ELb0ELb1ELb0ELb0ELb1ELb1ELb1ELb0ELb0EEENS1_21CollectiveEpilogueFwdISB_S9_SC_SE_Li256ELb0ELb1ELb0ELb0EEENS1_30DynamicPersistentTileSchedulerILi256ELi128ELb0ELb1ELb1EEEEEEEEEvNT_6ParamsE:
	.zero		3328


//--------------------- .nv.constant0._ZN7cutlass13device_kernelIN5flash11enable_sm90INS1_16FlashAttnFwdSm90INS1_25CollectiveMainloopFwdSm90ILi2EN4cute5tupleIJNS5_1CILi1EEES8_S8_EEENS6_IJNS7_ILi128EEESA_SA_EEELi128ENS_6half_tEfNS_4arch4Sm90ELb0ELb1ELb0ELb1ELb1ELb0ELb0ELb1ELb1ELb1ELb0ELb0EEENS1_21CollectiveEpilogueFwdISB_S9_SC_SE_Li256ELb1ELb1ELb0ELb0EEENS1_36VarlenDynamicPersistentTileSchedulerILi128ELi128ELi256ELi128ELb0ELb1ELb1ELb1ELb0ELb1EEEEEEEEEvNT_6ParamsE --------------------------
	.section	.nv.constant0._ZN7cutlass13device_kernelIN5flash11enable_sm90INS1_16FlashAttnFwdSm90INS1_25CollectiveMainloopFwdSm90ILi2EN4cute5tupleIJNS5_1CILi1EEES8_S8_EEENS6_IJNS7_ILi128EEESA_SA_EEELi128ENS_6half_tEfNS_4arch4Sm90ELb0ELb1ELb0ELb1ELb1ELb0ELb0ELb1ELb1ELb1ELb0ELb0EEENS1_21CollectiveEpilogueFwdISB_S9_SC_SE_Li256ELb1ELb1ELb0ELb0EEENS1_36VarlenDynamicPersistentTileSchedulerILi128ELi128ELi256ELi128ELb0ELb1ELb1ELb1ELb0ELb1EEEEEEEEEvNT_6ParamsE,"a",@progbits
	.sectionflags	@""
	.align	4
.nv.constant0._ZN7cutlass13device_kernelIN5flash11enable_sm90INS1_16FlashAttnFwdSm90INS1_25CollectiveMainloopFwdSm90ILi2EN4cute5tupleIJNS5_1CILi1EEES8_S8_EEENS6_IJNS7_ILi128EEESA_SA_EEELi128ENS_6half_tEfNS_4arch4Sm90ELb0ELb1ELb0ELb1ELb1ELb0ELb0ELb1ELb1ELb1ELb0ELb0EEENS1_21CollectiveEpilogueFwdISB_S9_SC_SE_Li256ELb1ELb1ELb0ELb0EEENS1_36VarlenDynamicPersistentTileSchedulerILi128ELi128ELi256ELi128ELb0ELb1ELb1ELb1ELb0ELb1EEEEEEEEEvNT_6ParamsE:
	.zero		3328


//--------------------- .nv.constant0._ZN7cutlass13device_kernelIN5flash11enable_sm90INS1_16FlashAttnFwdSm90INS1_25CollectiveMainloopFwdSm90ILi2EN4cute5tupleIJNS5_1CILi1EEES8_S8_EEENS6_IJNS7_ILi128EEESA_SA_EEELi128ENS_6half_tEfNS_4arch4Sm90ELb0ELb1ELb0ELb1ELb1ELb1ELb0ELb1ELb1ELb1ELb0ELb0EEENS1_21CollectiveEpilogueFwdISB_S9_SC_SE_Li256ELb1ELb1ELb0ELb0EEENS1_36VarlenDynamicPersistentTileSchedulerILi128ELi128ELi256ELi128ELb0ELb1ELb1ELb1ELb0ELb1EEEEEEEEEvNT_6ParamsE --------------------------
	.section	.nv.constant0._ZN7cutlass13device_kernelIN5flash11enable_sm90INS1_16FlashAttnFwdSm90INS1_25CollectiveMainloopFwdSm90ILi2EN4cute5tupleIJNS5_1CILi1EEES8_S8_EEENS6_IJNS7_ILi128EEESA_SA_EEELi128ENS_6half_tEfNS_4arch4Sm90ELb0ELb1ELb0ELb1ELb1ELb1ELb0ELb1ELb1ELb1ELb0ELb0EEENS1_21CollectiveEpilogueFwdISB_S9_SC_SE_Li256ELb1ELb1ELb0ELb0EEENS1_36VarlenDynamicPersistentTileSchedulerILi128ELi128ELi256ELi128ELb0ELb1ELb1ELb1ELb0ELb1EEEEEEEEEvNT_6ParamsE,"a",@progbits
	.sectionflags	@""
	.align	4
.nv.constant0._ZN7cutlass13device_kernelIN5flash11enable_sm90INS1_16FlashAttnFwdSm90INS1_25CollectiveMainloopFwdSm90ILi2EN4cute5tupleIJNS5_1CILi1EEES8_S8_EEENS6_IJNS7_ILi128EEESA_SA_EEELi128ENS_6half_tEfNS_4arch4Sm90ELb0ELb1ELb0ELb1ELb1ELb1ELb0ELb1ELb1ELb1ELb0ELb0EEENS1_21CollectiveEpilogueFwdISB_S9_SC_SE_Li256ELb1ELb1ELb0ELb0EEENS1_36VarlenDynamicPersistentTileSchedulerILi128ELi128ELi256ELi128ELb0ELb1ELb1ELb1ELb0ELb1EEEEEEEEEvNT_6ParamsE:
	.zero		3328


//--------------------- .nv.constant0._ZN7cutlass13device_kernelIN5flash11enable_sm90INS1_16FlashAttnFwdSm90INS1_25CollectiveMainloopFwdSm90ILi2EN4cute5tupleIJNS5_1CILi1EEES8_S8_EEENS6_IJNS7_ILi128EEESA_SA_EEELi128ENS_6half_tEfNS_4arch4Sm90ELb1ELb0ELb0ELb0ELb1ELb0ELb0ELb1ELb1ELb1ELb0ELb0EEENS1_21CollectiveEpilogueFwdISB_S9_SC_SE_Li256ELb0ELb1ELb0ELb0EEENS1_30DynamicPersistentTileSchedulerILi256ELi128ELb0ELb1ELb1EEEEEEEEEvNT_6ParamsE --------------------------
	.section	.nv.constant0._ZN7cutlass13device_kernelIN5flash11enable_sm90INS1_16FlashAttnFwdSm90INS1_25CollectiveMainloopFwdSm90ILi2EN4cute5tupleIJNS5_1CILi1EEES8_S8_EEENS6_IJNS7_ILi128EEESA_SA_EEELi128ENS_6half_tEfNS_4arch4Sm90ELb1ELb0ELb0ELb0ELb1ELb0ELb0ELb1ELb1ELb1ELb0ELb0EEENS1_21CollectiveEpilogueFwdISB_S9_SC_SE_Li256ELb0ELb1ELb0ELb0EEENS1_30DynamicPersistentTileSchedulerILi256ELi128ELb0ELb1ELb1EEEEEEEEEvNT_6ParamsE,"a",@progbits
	.sectionflags	@""
	.align	4
.nv.constant0._ZN7cutlass13device_kernelIN5flash11enable_sm90INS1_16FlashAttnFwdSm90INS1_25CollectiveMainloopFwdSm90ILi2EN4cute5tupleIJNS5_1CILi1EEES8_S8_EEENS6_IJNS7_ILi128EEESA_SA_EEELi128ENS_6half_tEfNS_4arch4Sm90ELb1ELb0ELb0ELb0ELb1ELb0ELb0ELb1ELb1ELb1ELb0ELb0EEENS1_21CollectiveEpilogueFwdISB_S9_SC_SE_Li256ELb0ELb1ELb0ELb0EEENS1_30DynamicPersistentTileSchedulerILi256ELi128ELb0ELb1ELb1EEEEEEEEEvNT_6ParamsE:
	.zero		3328


//--------------------- .nv.constant0._ZN7cutlass13device_kernelIN5flash11enable_sm90INS1_16FlashAttnFwdSm90INS1_25CollectiveMainloopFwdSm90ILi2EN4cute5tupleIJNS5_1CILi1EEES8_S8_EEENS6_IJNS7_ILi128EEESA_SA_EEELi128ENS_6half_tEfNS_4arch4Sm90ELb1ELb0ELb0ELb1ELb1ELb0ELb0ELb1ELb1ELb1ELb0ELb0EEENS1_21CollectiveEpilogueFwdISB_S9_SC_SE_Li256ELb1ELb1ELb0ELb0EEENS1_36VarlenDynamicPersistentTileSchedulerILi128ELi128ELi256ELi128ELb0ELb1ELb1ELb1ELb1ELb1EEEEEEEEEvNT_6ParamsE --------------------------
	.section	.nv.constant0._ZN7cutlass13device_kernelIN5flash11enable_sm90INS1_16FlashAttnFwdSm90INS1_25CollectiveMainloopFwdSm90ILi2EN4cute5tupleIJNS5_1CILi1EEES8_S8_EEENS6_IJNS7_ILi128EEESA_SA_EEELi128ENS_6half_tEfNS_4arch4Sm90ELb1ELb0ELb0ELb1ELb1ELb0ELb0ELb1ELb1ELb1ELb0ELb0EEENS1_21CollectiveEpilogueFwdISB_S9_SC_SE_Li256ELb1ELb1ELb0ELb0EEENS1_36VarlenDynamicPersistentTileSchedulerILi128ELi128ELi256ELi128ELb0ELb1ELb1ELb1ELb1ELb1EEEEEEEEEvNT_6ParamsE,"a",@progbits
	.sectionflags	@""
	.align	4
.nv.constant0._ZN7cutlass13device_kernelIN5flash11enable_sm90INS1_16FlashAttnFwdSm90INS1_25CollectiveMainloopFwdSm90ILi2EN4cute5tupleIJNS5_1CILi1EEES8_S8_EEENS6_IJNS7_ILi128EEESA_SA_EEELi128ENS_6half_tEfNS_4arch4Sm90ELb1ELb0ELb0ELb1ELb1ELb0ELb0ELb1ELb1ELb1ELb0ELb0EEENS1_21CollectiveEpilogueFwdISB_S9_SC_SE_Li256ELb1ELb1ELb0ELb0EEENS1_36VarlenDynamicPersistentTileSchedulerILi128ELi128ELi256ELi128ELb0ELb1ELb1ELb1ELb1ELb1EEEEEEEEEvNT_6ParamsE:
	.zero		3328


//--------------------- .nv.constant0._ZN7cutlass13device_kernelIN5flash11enable_sm90INS1_16FlashAttnFwdSm90INS1_25CollectiveMainloopFwdSm90ILi2EN4cute5tupleIJNS5_1CILi1EEES8_S8_EEENS6_IJNS7_ILi128EEESA_SA_EEELi128ENS_6half_tEfNS_4arch4Sm90ELb1ELb0ELb0ELb1ELb1ELb1ELb0ELb1ELb1ELb1ELb0ELb0EEENS1_21CollectiveEpilogueFwdISB_S9_SC_SE_Li256ELb1ELb1ELb0ELb0EEENS1_36VarlenDynamicPersistentTileSchedulerILi128ELi128ELi256ELi128ELb0ELb1ELb1ELb1ELb1ELb1EEEEEEEEEvNT_6ParamsE --------------------------
	.section	.nv.constant0._ZN7cutlass13device_kernelIN5flash11enable_sm90INS1_16FlashAttnFwdSm90INS1_25CollectiveMainloopFwdSm90ILi2EN4cute5tupleIJNS5_1CILi1EEES8_S8_EEENS6_IJNS7_ILi128EEESA_SA_EEELi128ENS_6half_tEfNS_4arch4Sm90ELb1ELb0ELb0ELb1ELb1ELb1ELb0ELb1ELb1ELb1ELb0ELb0EEENS1_21CollectiveEpilogueFwdISB_S9_SC_SE_Li256ELb1ELb1ELb0ELb0EEENS1_36VarlenDynamicPersistentTileSchedulerILi128ELi128ELi256ELi128ELb0ELb1ELb1ELb1ELb1ELb1EEEEEEEEEvNT_6ParamsE,"a",@progbits
	.sectionflags	@""
	.align	4
.nv.constant0._ZN7cutlass13device_kernelIN5flash11enable_sm90INS1_16FlashAttnFwdSm90INS1_25CollectiveMainloopFwdSm90ILi2EN4cute5tupleIJNS5_1CILi1EEES8_S8_EEENS6_IJNS7_ILi128EEESA_SA_EEELi128ENS_6half_tEfNS_4arch4Sm90ELb1ELb0ELb0ELb1ELb1ELb1ELb0ELb1ELb1ELb1ELb0ELb0EEENS1_21CollectiveEpilogueFwdISB_S9_SC_SE_Li256ELb1ELb1ELb0ELb0EEENS1_36VarlenDynamicPersistentTileSchedulerILi128ELi128ELi256ELi128ELb0ELb1ELb1ELb1ELb1ELb1EEEEEEEEEvNT_6ParamsE:
	.zero		3328


//--------------------- .nv.constant0._ZN7cutlass13device_kernelIN5flash11enable_sm90INS1_16FlashAttnFwdSm90INS1_25CollectiveMainloopFwdSm90ILi2EN4cute5tupleIJNS5_1CILi1EEES8_S8_EEENS6_IJNS7_ILi192EEENS7_ILi128EEENS7_ILi96EEEEEELi96ENS_6half_tEfNS_4arch4Sm90ELb0ELb0ELb0ELb0ELb1ELb0ELb0ELb0ELb1ELb1ELb0ELb0EEENS1_21CollectiveEpilogueFwdINS6_IJSA_SC_SB_EEES9_SE_SG_Li384ELb0ELb1ELb0ELb0EEENS1_29StaticPersistentTileSchedulerILb0EEEEEEEEEvNT_6ParamsE --------------------------
	.section	.nv.constant0._ZN7cutlass13device_kernelIN5flash11enable_sm90INS1_16FlashAttnFwdSm90INS1_25CollectiveMainloopFwdSm90ILi2EN4cute5tupleIJNS5_1CILi1EEES8_S8_EEENS6_IJNS7_ILi192EEENS7_ILi128EEENS7_ILi96EEEEEELi96ENS_6half_tEfNS_4arch4Sm90ELb0ELb0ELb0ELb0ELb1ELb0ELb0ELb0ELb1ELb1ELb0ELb0EEENS1_21CollectiveEpilogueFwdINS6_IJSA_SC_SB_EEES9_SE_SG_Li384ELb0ELb1ELb0ELb0EEENS1_29StaticPersistentTileSchedulerILb0EEEEEEEEEvNT_6ParamsE,"a",@progbits
	.sectionflags	@""
	.align	4
.nv.constant0._ZN7cutlass13device_kernelIN5flash11enable_sm90INS1_16FlashAttnFwdSm90INS1_25CollectiveMainloopFwdSm90ILi2EN4cute5tupleIJNS5_1CILi1EEES8_S8_EEENS6_IJNS7_ILi192EEENS7_ILi128EEENS7_ILi96EEEEEELi96ENS_6half_tEfNS_4arch4Sm90ELb0ELb0ELb0ELb0ELb1ELb0ELb0ELb0ELb1ELb1ELb0ELb0EEENS1_21CollectiveEpilogueFwdINS6_IJSA_SC_SB_EEES9_SE_SG_Li384ELb0ELb1ELb0ELb0EEENS1_29StaticPersistentTileSchedulerILb0EEEEEEEEEvNT_6ParamsE:
	.zero		3200


//--------------------- .nv.constant0._ZN7cutlass13device_kernelIN5flash11enable_sm90INS1_16FlashAttnFwdSm90INS1_25CollectiveMainloopFwdSm90ILi2EN4cute5tupleIJNS5_1CILi1EEES8_S8_EEENS6_IJNS7_ILi192EEENS7_ILi128EEENS7_ILi96EEEEEELi96ENS_6half_tEfNS_4arch4Sm90ELb0ELb0ELb0ELb1ELb1ELb0ELb0ELb0ELb1ELb1ELb0ELb0EEENS1_21CollectiveEpilogueFwdINS6_IJSA_SC_SB_EEES9_SE_SG_Li384ELb1ELb1ELb0ELb0EEENS1_36VarlenDynamicPersistentTileSchedulerILi192ELi128ELi384ELi128ELb0ELb1ELb1ELb0ELb1ELb1EEEEEEEEEvNT_6ParamsE --------------------------
	.section	.nv.constant0._ZN7cutlass13device_kernelIN5flash11enable_sm90INS1_16FlashAttnFwdSm90INS1_25CollectiveMainloopFwdSm90ILi2EN4cute5tupleIJNS5_1CILi1EEES8_S8_EEENS6_IJNS7_ILi192EEENS7_ILi128EEENS7_ILi96EEEEEELi96ENS_6half_tEfNS_4arch4Sm90ELb0ELb0ELb0ELb1ELb1ELb0ELb0ELb0ELb1ELb1ELb0ELb0EEENS1_21CollectiveEpilogueFwdINS6_IJSA_SC_SB_EEES9_SE_SG_Li384ELb1ELb1ELb0ELb0EEENS1_36VarlenDynamicPersistentTileSchedulerILi192ELi128ELi384ELi128ELb0ELb1ELb1ELb0ELb1ELb1EEEEEEEEEvNT_6ParamsE,"a",@progbits
	.sectionflags	@""
	.align	4
.nv.constant0._ZN7cutlass13device_kernelIN5flash11enable_sm90INS1_16FlashAttnFwdSm90INS1_25CollectiveMainloopFwdSm90ILi2EN4cute5tupleIJNS5_1CILi1EEES8_S8_EEENS6_IJNS7_ILi192EEENS7_ILi128EEENS7_ILi96EEEEEELi96ENS_6half_tEfNS_4arch4Sm90ELb0ELb0ELb0ELb1ELb1ELb0ELb0ELb0ELb1ELb1ELb0ELb0EEENS1_21CollectiveEpilogueFwdINS6_IJSA_SC_SB_EEES9_SE_SG_Li384ELb1ELb1ELb0ELb0EEENS1_36VarlenDynamicPersistentTileSchedulerILi192ELi128ELi384ELi128ELb0ELb1ELb1ELb0ELb1ELb1EEEEEEEEEvNT_6ParamsE:
	.zero		3328


//--------------------- .nv.constant0._ZN7cutlass13device_kernelIN5flash11enable_sm90INS1_16FlashAttnFwdSm90INS1_25CollectiveMainloopFwdSm90ILi2EN4cute5tupleIJNS5_1CILi1EEES8_S8_EEENS6_IJNS7_ILi192EEENS7_ILi128EEENS7_ILi96EEEEEELi96ENS_6half_tEfNS_4arch4Sm90ELb0ELb0ELb0ELb1ELb1ELb1ELb0ELb0ELb1ELb1ELb0ELb0EEENS1_21CollectiveEpilogueFwdINS6_IJSA_SC_SB_EEES9_SE_SG_Li384ELb1ELb1ELb0ELb0EEENS1_36VarlenDynamicPersistentTileSchedulerILi192ELi128ELi384ELi128ELb0ELb1ELb1ELb0ELb1ELb1EEEEEEEEEvNT_6ParamsE --------------------------
	.section	.nv.constant0._ZN7cutlass13device_kernelIN5flash11enable_sm90INS1_16FlashAttnFwdSm90INS1_25CollectiveMainloopFwdSm90ILi2EN4cute5tupleIJNS5_1CILi1EEES8_S8_EEENS6_IJNS7_ILi192EEENS7_ILi128EEENS7_ILi96EEEEEELi96ENS_6half_tEfNS_4arch4Sm90ELb0ELb0ELb0ELb1ELb1ELb1ELb0ELb0ELb1ELb1ELb0ELb0EEENS1_21CollectiveEpilogueFwdINS6_IJSA_SC_SB_EEES9_SE_SG_Li384ELb1ELb1ELb0ELb0EEENS1_36VarlenDynamicPersistentTileSchedulerILi192ELi128ELi384ELi128ELb0ELb1ELb1ELb0ELb1ELb1EEEEEEEEEvNT_6ParamsE,"a",@progbits
	.sectionflags	@""
	.align	4
.nv.constant0._ZN7cutlass13device_kernelIN5flash11enable_sm90INS1_16FlashAttnFwdSm90INS1_25CollectiveMainloopFwdSm90ILi2EN4cute5tupleIJNS5_1CILi1EEES8_S8_EEENS6_IJNS7_ILi192EEENS7_ILi128EEENS7_ILi96EEEEEELi96ENS_6half_tEfNS_4arch4Sm90ELb0ELb0ELb0ELb1ELb1ELb1ELb0ELb0ELb1ELb1ELb0ELb0EEENS1_21CollectiveEpilogueFwdINS6_IJSA_SC_SB_EEES9_SE_SG_Li384ELb1ELb1ELb0ELb0EEENS1_36VarlenDynamicPersistentTileSchedulerILi192ELi128ELi384ELi128ELb0ELb1ELb1ELb0ELb1ELb1EEEEEEEEEvNT_6ParamsE:
	.zero		3328


//--------------------- .nv.constant0._ZN7cutlass13device_kernelIN5flash11enable_sm90INS1_16FlashAttnFwdSm90INS1_25CollectiveMainloopFwdSm90ILi2EN4cute5tupleIJNS5_1CILi1EEES8_S8_EEENS6_IJNS7_ILi192EEENS7_ILi128EEENS7_ILi96EEEEEELi96ENS_6half_tEfNS_4arch4Sm90ELb0ELb1ELb0ELb0ELb1ELb0ELb0ELb0ELb1ELb1ELb0ELb0EEENS1_21CollectiveEpilogueFwdINS6_IJSA_SC_SB_EEES9_SE_SG_Li384ELb0ELb1ELb0ELb0EEENS1_30DynamicPersistentTileSchedulerILi384ELi128ELb0ELb1ELb1EEEEEEEEEvNT_6ParamsE --------------------------
	.section	.nv.constant0._ZN7cutlass13device_kernelIN5flash11enable_sm90INS1_16FlashAttnFwdSm90INS1_25CollectiveMainloopFwdSm90ILi2EN4cute5tupleIJNS5_1CILi1EEES8_S8_EEENS6_IJNS7_ILi192EEENS7_ILi128EEENS7_ILi96EEEEEELi96ENS_6half_tEfNS_4arch4Sm90ELb0ELb1ELb0ELb0ELb1ELb0ELb0ELb0ELb1ELb1ELb0ELb0EEENS1_21CollectiveEpilogueFwdINS6_IJSA_SC_SB_EEES9_SE_SG_Li384ELb0ELb1ELb0ELb0EEENS1_30DynamicPersistentTileSchedulerILi384ELi128ELb0ELb1ELb1EEEEEEEEEvNT_6ParamsE,"a",@progbits
	.sectionflags	@""
	.align	4
.nv.constant0._ZN7cutlass13device_kernelIN5flash11enable_sm90INS1_16FlashAttnFwdSm90INS1_25CollectiveMainloopFwdSm90ILi2EN4cute5tupleIJNS5_1CILi1EEES8_S8_EEENS6_IJNS7_ILi192EEENS7_ILi128EEENS7_ILi96EEEEEELi96ENS_6half_tEfNS_4arch4Sm90ELb0ELb1ELb0ELb0ELb1ELb0ELb0ELb0ELb1ELb1ELb0ELb0EEENS1_21CollectiveEpilogueFwdINS6_IJSA_SC_SB_EEES9_SE_SG_Li384ELb0ELb1ELb0ELb0EEENS1_30DynamicPersistentTileSchedulerILi384ELi128ELb0ELb1ELb1EEEEEEEEEvNT_6ParamsE:
	.zero		3328


//--------------------- .nv.constant0._ZN7cutlass13device_kernelIN5flash11enable_sm90INS1_16FlashAttnFwdSm90INS1_25CollectiveMainloopFwdSm90ILi2EN4cute5tupleIJNS5_1CILi1EEES8_S8_EEENS6_IJNS7_ILi192EEENS7_ILi128EEENS7_ILi96EEEEEELi96ENS_6half_tEfNS_4arch4Sm90ELb0ELb1ELb0ELb1ELb1ELb0ELb0ELb0ELb1ELb1ELb0ELb0EEENS1_21CollectiveEpilogueFwdINS6_IJSA_SC_SB_EEES9_SE_SG_Li384ELb1ELb1ELb0ELb0EEENS1_36VarlenDynamicPersistentTileSchedulerILi192ELi128ELi384ELi128ELb0ELb1ELb1ELb1ELb0ELb1EEEEEEEEEvNT_6ParamsE --------------------------
	.section	.nv.constant0._ZN7cutlass13device_kernelIN5flash11enable_sm90INS1_16FlashAttnFwdSm90INS1_25CollectiveMainloopFwdSm90ILi2EN4cute5tupleIJNS5_1CILi1EEES8_S8_EEENS6_IJNS7_ILi192EEENS7_ILi128EEENS7_ILi96EEEEEELi96ENS_6half_tEfNS_4arch4Sm90ELb0ELb1ELb0ELb1ELb1ELb0ELb0ELb0ELb1ELb1ELb0ELb0EEENS1_21CollectiveEpilogueFwdINS6_IJSA_SC_SB_EEES9_SE_SG_Li384ELb1ELb1ELb0ELb0EEENS1_36VarlenDynamicPersistentTileSchedulerILi192ELi128ELi384ELi128ELb0ELb1ELb1ELb1ELb0ELb1EEEEEEEEEvNT_6ParamsE,"a",@progbits
	.sectionflags	@""
	.align	4
.nv.constant0._ZN7cutlass13device_kernelIN5flash11enable_sm90INS1_16FlashAttnFwdSm90INS1_25CollectiveMainloopFwdSm90ILi2EN4cute5tupleIJNS5_1CILi1EEES8_S8_EEENS6_IJNS7_ILi192EEENS7_ILi128EEENS7_ILi96EEEEEELi96ENS_6half_tEfNS_4arch4Sm90ELb0ELb1ELb0ELb1ELb1ELb0ELb0ELb0ELb1ELb1ELb0ELb0EEENS1_21CollectiveEpilogueFwdINS6_IJSA_SC_SB_EEES9_SE_SG_Li384ELb1ELb1ELb0ELb0EEENS1_36VarlenDynamicPersistentTileSchedulerILi192ELi128ELi384ELi128ELb0ELb1ELb1ELb1ELb0ELb1EEEEEEEEEvNT_6ParamsE:
	.zero		3328


//--------------------- .nv.constant0._ZN7cutlass13device_kernelIN5flash11enable_sm90INS1_16FlashAttnFwdSm90INS1_25CollectiveMainloopFwdSm90ILi2EN4cute5tupleIJNS5_1CILi1EEES8_S8_EEENS6_IJNS7_ILi192EEENS7_ILi128EEENS7_ILi96EEEEEELi96ENS_6half_tEfNS_4arch4Sm90ELb0ELb1ELb0ELb1ELb1ELb1ELb0ELb0ELb1ELb1ELb0ELb0EEENS1_21CollectiveEpilogueFwdINS6_IJSA_SC_SB_EEES9_SE_SG_Li384ELb1ELb1ELb0ELb0EEENS1_36VarlenDynamicPersistentTileSchedulerILi192ELi128ELi384ELi128ELb0ELb1ELb1ELb1ELb0ELb1EEEEEEEEEvNT_6ParamsE --------------------------
	.section	.nv.constant0._ZN7cutlass13device_kernelIN5flash11enable_sm90INS1_16FlashAttnFwdSm90INS1_25CollectiveMainloopFwdSm90ILi2EN4cute5tupleIJNS5_1CILi1EEES8_S8_EEENS6_IJNS7_ILi192EEENS7_ILi128EEENS7_ILi96EEEEEELi96ENS_6half_tEfNS_4arch4Sm90ELb0ELb1ELb0ELb1ELb1ELb1ELb0ELb0ELb1ELb1ELb0ELb0EEENS1_21CollectiveEpilogueFwdINS6_IJSA_SC_SB_EEES9_SE_SG_Li384ELb1ELb1ELb0ELb0EEENS1_36VarlenDynamicPersistentTileSchedulerILi192ELi128ELi384ELi128ELb0ELb1ELb1ELb1ELb0ELb1EEEEEEEEEvNT_6ParamsE,"a",@progbits
	.sectionflags	@""
	.align	4
.nv.constant0._ZN7cutlass13device_kernelIN5flash11enable_sm90INS1_16FlashAttnFwdSm90INS1_25CollectiveMainloopFwdSm90ILi2EN4cute5tupleIJNS5_1CILi1EEES8_S8_EEENS6_IJNS7_ILi192EEENS7_ILi128EEENS7_ILi96EEEEEELi96ENS_6half_tEfNS_4arch4Sm90ELb0ELb1ELb0ELb1ELb1ELb1ELb0ELb0ELb1ELb1ELb0ELb0EEENS1_21CollectiveEpilogueFwdINS6_IJSA_SC_SB_EEES9_SE_SG_Li384ELb1ELb1ELb0ELb0EEENS1_36VarlenDynamicPersistentTileSchedulerILi192ELi128ELi384ELi128ELb0ELb1ELb1ELb1ELb0ELb1EEEEEEEEEvNT_6ParamsE:
	.zero		3328


//--------------------- .nv.constant0._ZN7cutlass13device_kernelIN5flash11enable_sm90INS1_16FlashAttnFwdSm90INS1_25CollectiveMainloopFwdSm90ILi2EN4cute5tupleIJNS5_1CILi1EEES8_S8_EEENS6_IJNS7_ILi192EEENS7_ILi128EEENS7_ILi96EEEEEELi96ENS_6half_tEfNS_4arch4Sm90ELb1ELb0ELb0ELb0ELb1ELb0ELb0ELb0ELb1ELb1ELb0ELb0EEENS1_21CollectiveEpilogueFwdINS6_IJSA_SC_SB_EEES9_SE_SG_Li384ELb0ELb1ELb0ELb0EEENS1_30DynamicPersistentTileSchedulerILi384ELi128ELb0ELb1ELb1EEEEEEEEEvNT_6ParamsE --------------------------
	.section	.nv.constant0._ZN7cutlass13device_kernelIN5flash11enable_sm90INS1_16FlashAttnFwdSm90INS1_25CollectiveMainloopFwdSm90ILi2EN4cute5tupleIJNS5_1CILi1EEES8_S8_EEENS6_IJNS7_ILi192EEENS7_ILi128EEENS7_ILi96EEEEEELi96ENS_6half_tEfNS_4arch4Sm90ELb1ELb0ELb0ELb0ELb1ELb0ELb0ELb0ELb1ELb1ELb0ELb0EEENS1_21CollectiveEpilogueFwdINS6_IJSA_SC_SB_EEES9_SE_SG_Li384ELb0ELb1ELb0ELb0EEENS1_30DynamicPersistentTileSchedulerILi384ELi128ELb0ELb1ELb1EEEEEEEEEvNT_6ParamsE,"a",@progbits
	.sectionflags	@""
	.align	4
.nv.constant0._ZN7cutlass13device_kernelIN5flash11enable_sm90INS1_16FlashAttnFwdSm90INS1_25CollectiveMainloopFwdSm90ILi2EN4cute5tupleIJNS5_1CILi1EEES8_S8_EEENS6_IJNS7_ILi192EEENS7_ILi128EEENS7_ILi96EEEEEELi96ENS_6half_tEfNS_4arch4Sm90ELb1ELb0ELb0ELb0ELb1ELb0ELb0ELb0ELb1ELb1ELb0ELb0EEENS1_21CollectiveEpilogueFwdINS6_IJSA_SC_SB_EEES9_SE_SG_Li384ELb0ELb1ELb0ELb0EEENS1_30DynamicPersistentTileSchedulerILi384ELi128ELb0ELb1ELb1EEEEEEEEEvNT_6ParamsE:
	.zero		3328


//--------------------- .nv.constant0._ZN7cutlass13device_kernelIN5flash11enable_sm90INS1_16FlashAttnFwdSm90INS1_25CollectiveMainloopFwdSm90ILi2EN4cute5tupleIJNS5_1CILi1EEES8_S8_EEENS6_IJNS7_ILi192EEENS7_ILi128EEENS7_ILi96EEEEEELi96ENS_6half_tEfNS_4arch4Sm90ELb1ELb0ELb0ELb1ELb1ELb0ELb0ELb0ELb1ELb1ELb0ELb0EEENS1_21CollectiveEpilogueFwdINS6_IJSA_SC_SB_EEES9_SE_SG_Li384ELb1ELb1ELb0ELb0EEENS1_36VarlenDynamicPersistentTileSchedulerILi192ELi128ELi384ELi128ELb0ELb1ELb1ELb1ELb1ELb1EEEEEEEEEvNT_6ParamsE --------------------------
	.section	.nv.constant0._ZN7cutlass13device_kernelIN5flash11enable_sm90INS1_16FlashAttnFwdSm90INS1_25CollectiveMainloopFwdSm90ILi2EN4cute5tupleIJNS5_1CILi1EEES8_S8_EEENS6_IJNS7_ILi192EEENS7_ILi128EEENS7_ILi96EEEEEELi96ENS_6half_tEfNS_4arch4Sm90ELb1ELb0ELb0ELb1ELb1ELb0ELb0ELb0ELb1ELb1ELb0ELb0EEENS1_21CollectiveEpilogueFwdINS6_IJSA_SC_SB_EEES9_SE_SG_Li384ELb1ELb1ELb0ELb0EEENS1_36VarlenDynamicPersistentTileSchedulerILi192ELi128ELi384ELi128ELb0ELb1ELb1ELb1ELb1ELb1EEEEEEEEEvNT_6ParamsE,"a",@progbits
	.sectionflags	@""
	.align	4
.nv.constant0._ZN7cutlass13device_kernelIN5flash11enable_sm90INS1_16FlashAttnFwdSm90INS1_25CollectiveMainloopFwdSm90ILi2EN4cute5tupleIJNS5_1CILi1EEES8_S8_EEENS6_IJNS7_ILi192EEENS7_ILi128EEENS7_ILi96EEEEEELi96ENS_6half_tEfNS_4arch4Sm90ELb1ELb0ELb0ELb1ELb1ELb0ELb0ELb0ELb1ELb1ELb0ELb0EEENS1_21CollectiveEpilogueFwdINS6_IJSA_SC_SB_EEES9_SE_SG_Li384ELb1ELb1ELb0ELb0EEENS1_36VarlenDynamicPersistentTileSchedulerILi192ELi128ELi384ELi128ELb0ELb1ELb1ELb1ELb1ELb1EEEEEEEEEvNT_6ParamsE:
	.zero		3328


//--------------------- .nv.constant0._ZN7cutlass13device_kernelIN5flash11enable_sm90INS1_16FlashAttnFwdSm90INS1_25CollectiveMainloopFwdSm90ILi2EN4cute5tupleIJNS5_1CILi1EEES8_S8_EEENS6_IJNS7_ILi192EEENS7_ILi128EEENS7_ILi96EEEEEELi96ENS_6half_tEfNS_4arch4Sm90ELb1ELb0ELb0ELb1ELb1ELb1ELb0ELb0ELb1ELb1ELb0ELb0EEENS1_21CollectiveEpilogueFwdINS6_IJSA_SC_SB_EEES9_SE_SG_Li384ELb1ELb1ELb0ELb0EEENS1_36VarlenDynamicPersistentTileSchedulerILi192ELi128ELi384ELi128ELb0ELb1ELb1ELb1ELb1ELb1EEEEEEEEEvNT_6ParamsE --------------------------
	.section	.nv.constant0._ZN7cutlass13device_kernelIN5flash11enable_sm90INS1_16FlashAttnFwdSm90INS1_25CollectiveMainloopFwdSm90ILi2EN4cute5tupleIJNS5_1CILi1EEES8_S8_EEENS6_IJNS7_ILi192EEENS7_ILi128EEENS7_ILi96EEEEEELi96ENS_6half_tEfNS_4arch4Sm90ELb1ELb0ELb0ELb1ELb1ELb1ELb0ELb0ELb1ELb1ELb0ELb0EEENS1_21CollectiveEpilogueFwdINS6_IJSA_SC_SB_EEES9_SE_SG_Li384ELb1ELb1ELb0ELb0EEENS1_36VarlenDynamicPersistentTileSchedulerILi192ELi128ELi384ELi128ELb0ELb1ELb1ELb1ELb1ELb1EEEEEEEEEvNT_6ParamsE,"a",@progbits
	.sectionflags	@""
	.align	4
.nv.constant0._ZN7cutlass13device_kernelIN5flash11enable_sm90INS1_16FlashAttnFwdSm90INS1_25CollectiveMainloopFwdSm90ILi2EN4cute5tupleIJNS5_1CILi1EEES8_S8_EEENS6_IJNS7_ILi192EEENS7_ILi128EEENS7_ILi96EEEEEELi96ENS_6half_tEfNS_4arch4Sm90ELb1ELb0ELb0ELb1ELb1ELb1ELb0ELb0ELb1ELb1ELb0ELb0EEENS1_21CollectiveEpilogueFwdINS6_IJSA_SC_SB_EEES9_SE_SG_Li384ELb1ELb1ELb0ELb0EEENS1_36VarlenDynamicPersistentTileSchedulerILi192ELi128ELi384ELi128ELb0ELb1ELb1ELb1ELb1ELb1EEEEEEEEEvNT_6ParamsE:
	.zero		3328


//--------------------- .nv.constant0._ZN7cutlass13device_kernelIN5flash11enable_sm90INS1_16FlashAttnFwdSm90INS1_25CollectiveMainloopFwdSm90ILi2EN4cute5tupleIJNS5_1CILi1EEES8_S8_EEENS6_IJNS7_ILi192EEENS7_ILi128EEENS7_ILi64EEEEEELi64ENS_6half_tEfNS_4arch4Sm90ELb0ELb0ELb0ELb0ELb1ELb0ELb0ELb1ELb1ELb1ELb0ELb0EEENS1_21CollectiveEpilogueFwdINS6_IJSA_SC_SB_EEES9_SE_SG_Li384ELb0ELb1ELb0ELb0EEENS1_29StaticPersistentTileSchedulerILb0EEEEEEEEEvNT_6ParamsE --------------------------
	.section	.nv.constant0._ZN7cutlass13device_kernelIN5flash11enable_sm90INS1_16FlashAttnFwdSm90INS1_25CollectiveMainloopFwdSm90ILi2EN4cute5tupleIJNS5_1CILi1EEES8_S8_EEENS6_IJNS7_ILi192EEENS7_ILi128EEENS7_ILi64EEEEEELi64ENS_6half_tEfNS_4arch4Sm90ELb0ELb0ELb0ELb0ELb1ELb0ELb0ELb1ELb1ELb1ELb0ELb0EEENS1_21CollectiveEpilogueFwdINS6_IJSA_SC_SB_EEES9_SE_SG_Li384ELb0ELb1ELb0ELb0EEENS1_29StaticPersistentTileSchedulerILb0EEEEEEEEEvNT_6ParamsE,"a",@progbits
	.sectionflags	@""
	.align	4
.nv.constant0._ZN7cutlass13device_kernelIN5flash11enable_sm90INS1_16FlashAttnFwdSm90INS1_25CollectiveMainloopFwdSm90ILi2EN4cute5tupleIJNS5_1CILi1EEES8_S8_EEENS6_IJNS7_ILi192EEENS7_ILi128EEENS7_ILi64EEEEEELi64ENS_6half_tEfNS_4arch4Sm90ELb0ELb0ELb0ELb0ELb1ELb0ELb0ELb1ELb1ELb1ELb0ELb0EEENS1_21CollectiveEpilogueFwdINS6_IJSA_SC_SB_EEES9_SE_SG_Li384ELb0ELb1ELb0ELb0EEENS1_29StaticPersistentTileSchedulerILb0EEEEEEEEEvNT_6ParamsE:
	.zero		3200


//--------------------- .nv.constant0._ZN7cutlass13device_kernelIN5flash11enable_sm90INS1_16FlashAttnFwdSm90INS1_25CollectiveMainloopFwdSm90ILi2EN4cute5tupleIJNS5_1CILi1EEES8_S8_EEENS6_IJNS7_ILi192EEENS7_ILi128EEENS7_ILi64EEEEEELi64ENS_6half_tEfNS_4arch4Sm90ELb0ELb0ELb0ELb1ELb1ELb0ELb0ELb1ELb1ELb1ELb0ELb0EEENS1_21CollectiveEpilogueFwdINS6_IJSA_SC_SB_EEES9_SE_SG_Li384ELb1ELb1ELb0ELb0EEENS1_36VarlenDynamicPersistentTileSchedulerILi192ELi128ELi384ELi128ELb0ELb1ELb1ELb0ELb1ELb1EEEEEEEEEvNT_6ParamsE --------------------------
	.section	.nv.constant0._ZN7cutlass13device_kernelIN5flash11enable_sm90INS1_16FlashAttnFwdSm90INS1_25CollectiveMainloopFwdSm90ILi2EN4cute5tupleIJNS5_1CILi1EEES8_S8_EEENS6_IJNS7_ILi192EEENS7_ILi128EEENS7_ILi64EEEEEELi64ENS_6half_tEfNS_4arch4Sm90ELb0ELb0ELb0ELb1ELb1ELb0ELb0ELb1ELb1ELb1ELb0ELb0EEENS1_21CollectiveEpilogueFwdINS6_IJSA_SC_SB_EEES9_SE_SG_Li384ELb1ELb1ELb0ELb0EEENS1_36VarlenDynamicPersistentTileSchedulerILi192ELi128ELi384ELi128ELb0ELb1ELb1ELb0ELb1ELb1EEEEEEEEEvNT_6ParamsE,"a",@progbits
	.sectionflags	@""
	.align	4
.nv.constant0._ZN7cutlass13device_kernelIN5flash11enable_sm90INS1_16FlashAttnFwdSm90INS1_25CollectiveMainloopFwdSm90ILi2EN4cute5tupleIJNS5_1CILi1EEES8_S8_EEENS6_IJNS7_ILi192EEENS7_ILi128EEENS7_ILi64EEEEEELi64ENS_6half_tEfNS_4arch4Sm90ELb0ELb0ELb0ELb1ELb1ELb0ELb0ELb1ELb1ELb1ELb0ELb0EEENS1_21CollectiveEpilogueFwdINS6_IJSA_SC_SB_EEES9_SE_SG_Li384ELb1ELb1ELb0ELb0EEENS1_36VarlenDynamicPersistentTileSchedulerILi192ELi128ELi384ELi128ELb0ELb1ELb1ELb0ELb1ELb1EEEEEEEEEvNT_6ParamsE:
	.zero		3328


//--------------------- .nv.constant0._ZN7cutlass13device_kernelIN5flash11enable_sm90INS1_16FlashAttnFwdSm90INS1_25CollectiveMainloopFwdSm90ILi2EN4cute5tupleIJNS5_1CILi1EEES8_S8_EEENS6_IJNS7_ILi192EEENS7_ILi128EEENS7_ILi64EEEEEELi64ENS_6half_tEfNS_4arch4Sm90ELb0ELb0ELb0ELb1ELb1ELb1ELb0ELb1ELb1ELb1ELb0ELb0EEENS1_21CollectiveEpilogueFwdINS6_IJSA_SC_SB_EEES9_SE_SG_Li384ELb1ELb1ELb0ELb0EEENS1_36VarlenDynamicPersistentTileSchedulerILi192ELi128ELi384ELi128ELb0ELb1ELb1ELb0ELb1ELb1EEEEEEEEEvNT_6ParamsE --------------------------
	.section	.nv.constant0._ZN7cutlass13device_kernelIN5flash11enable_sm90INS1_16FlashAttnFwdSm90INS1_25CollectiveMainloopFwdSm90ILi2EN4cute5tupleIJNS5_1CILi1EEES8_S8_EEENS6_IJNS7_ILi192EEENS7_ILi128EEENS7_ILi64EEEEEELi64ENS_6half_tEfNS_4arch4Sm90ELb0ELb0ELb0ELb1ELb1ELb1ELb0ELb1ELb1ELb1ELb0ELb0EEENS1_21CollectiveEpilogueFwdINS6_IJSA_SC_SB_EEES9_SE_SG_Li384ELb1ELb1ELb0ELb0EEENS1_36VarlenDynamicPersistentTileSchedulerILi192ELi128ELi384ELi128ELb0ELb1ELb1ELb0ELb1ELb1EEEEEEEEEvNT_6ParamsE,"a",@progbits
	.sectionflags	@""
	.align	4
.nv.constant0._ZN7cutlass13device_kernelIN5flash11enable_sm90INS1_16FlashAttnFwdSm90INS1_25CollectiveMainloopFwdSm90ILi2EN4cute5tupleIJNS5_1CILi1EEES8_S8_EEENS6_IJNS7_ILi192EEENS7_ILi128EEENS7_ILi64EEEEEELi64ENS_6half_tEfNS_4arch4Sm90ELb0ELb0ELb0ELb1ELb1ELb1ELb0ELb1ELb1ELb1ELb0ELb0EEENS1_21CollectiveEpilogueFwdINS6_IJSA_SC_SB_EEES9_SE_SG_Li384ELb1ELb1ELb0ELb0EEENS1_36VarlenDynamicPersistentTileSchedulerILi192ELi128ELi384ELi128ELb0ELb1ELb1ELb0ELb1ELb1EEEEEEEEEvNT_6ParamsE:
	.zero		3328


//--------------------- .nv.constant0._ZN7cutlass13device_kernelIN5flash11enable_sm90INS1_16FlashAttnFwdSm90INS1_25CollectiveMainloopFwdSm90ILi2EN4cute5tupleIJNS5_1CILi1EEES8_S8_EEENS6_IJNS7_ILi192EEENS7_ILi128EEENS7_ILi64EEEEEELi64ENS_6half_tEfNS_4arch4Sm90ELb0ELb1ELb0ELb0ELb1ELb0ELb0ELb1ELb1ELb1ELb0ELb0EEENS1_21CollectiveEpilogueFwdINS6_IJSA_SC_SB_EEES9_SE_SG_Li384ELb0ELb1ELb0ELb0EEENS1_30DynamicPersistentTileSchedulerILi384ELi128ELb0ELb1ELb1EEEEEEEEEvNT_6ParamsE --------------------------
	.section	.nv.constant0._ZN7cutlass13device_kernelIN5flash11enable_sm90INS1_16FlashAttnFwdSm90INS1_25CollectiveMainloopFwdSm90ILi2EN4cute5tupleIJNS5_1CILi1EEES8_S8_EEENS6_IJNS7_ILi192EEENS7_ILi128EEENS7_ILi64EEEEEELi64ENS_6half_tEfNS_4arch4Sm90ELb0ELb1ELb0ELb0ELb1ELb0ELb0ELb1ELb1ELb1ELb0ELb0EEENS1_21CollectiveEpilogueFwdINS6_IJSA_SC_SB_EEES9_SE_SG_Li384ELb0ELb1ELb0ELb0EEENS1_30DynamicPersistentTileSchedulerILi384ELi128ELb0ELb1ELb1EEEEEEEEEvNT_6ParamsE,"a",@progbits
	.sectionflags	@""
	.align	4
.nv.constant0._ZN7cutlass13device_kernelIN5flash11enable_sm90INS1_16FlashAttnFwdSm90INS1_25CollectiveMainloopFwdSm90ILi2EN4cute5tupleIJNS5_1CILi1EEES8_S8_EEENS6_IJNS7_ILi192EEENS7_ILi128EEENS7_ILi64EEEEEELi64ENS_6half_tEfNS_4arch4Sm90ELb0ELb1ELb0ELb0ELb1ELb0ELb0ELb1ELb1ELb1ELb0ELb0EEENS1_21CollectiveEpilogueFwdINS6_IJSA_SC_SB_EEES9_SE_SG_Li384ELb0ELb1ELb0ELb0EEENS1_30DynamicPersistentTileSchedulerILi384ELi128ELb0ELb1ELb1EEEEEEEEEvNT_6ParamsE:
	.zero		3328


//--------------------- .nv.constant0._ZN7cutlass13device_kernelIN5flash11enable_sm90INS1_16FlashAttnFwdSm90INS1_25CollectiveMainloopFwdSm90ILi2EN4cute5tupleIJNS5_1CILi1EEES8_S8_EEENS6_IJNS7_ILi192EEENS7_ILi128EEENS7_ILi64EEEEEELi64ENS_6half_tEfNS_4arch4Sm90ELb0ELb1ELb0ELb1ELb1ELb0ELb0ELb1ELb1ELb1ELb0ELb0EEENS1_21CollectiveEpilogueFwdINS6_IJSA_SC_SB_EEES9_SE_SG_Li384ELb1ELb1ELb0ELb0EEENS1_36VarlenDynamicPersistentTileSchedulerILi192ELi128ELi384ELi128ELb0ELb1ELb1ELb1ELb0ELb1EEEEEEEEEvNT_6ParamsE --------------------------
	.section	.nv.constant0._ZN7cutlass13device_kernelIN5flash11enable_sm90INS1_16FlashAttnFwdSm90INS1_25CollectiveMainloopFwdSm90ILi2EN4cute5tupleIJNS5_1CILi1EEES8_S8_EEENS6_IJNS7_ILi192EEENS7_ILi128EEENS7_ILi64EEEEEELi64ENS_6half_tEfNS_4arch4Sm90ELb0ELb1ELb0ELb1ELb1ELb0ELb0ELb1ELb1ELb1ELb0ELb0EEENS1_21CollectiveEpilogueFwdINS6_IJSA_SC_SB_EEES9_SE_SG_Li384ELb1ELb1ELb0ELb0EEENS1_36VarlenDynamicPersistentTileSchedulerILi192ELi128ELi384ELi128ELb0ELb1ELb1ELb1ELb0ELb1EEEEEEEEEvNT_6ParamsE,"a",@progbits
	.sectionflags	@""
	.align	4
.nv.constant0._ZN7cutlass13device_kernelIN5flash11enable_sm90INS1_16FlashAttnFwdSm90INS1_25CollectiveMainloopFwdSm90ILi2EN4cute5tupleIJNS5_1CILi1EEES8_S8_EEENS6_IJNS7_ILi192EEENS7_ILi128EEENS7_ILi64EEEEEELi64ENS_6half_tEfNS_4arch4Sm90ELb0ELb1ELb0ELb1ELb1ELb0ELb0ELb1ELb1ELb1ELb0ELb0EEENS1_21CollectiveEpilogueFwdINS6_IJSA_SC_SB_EEES9_SE_SG_Li384ELb1ELb1ELb0ELb0EEENS1_36VarlenDynamicPersistentTileSchedulerILi192ELi128ELi384ELi128ELb0ELb1ELb1ELb1ELb0ELb1EEEEEEEEEvNT_6ParamsE:
	.zero		3328


//--------------------- .nv.constant0._ZN7cutlass13device_kernelIN5flash11enable_sm90INS1_16FlashAttnFwdSm90INS1_25CollectiveMainloopFwdSm90ILi2EN4cute5tupleIJNS5_1CILi1EEES8_S8_EEENS6_IJNS7_ILi192EEENS7_ILi128EEENS7_ILi64EEEEEELi64ENS_6half_tEfNS_4arch4Sm90ELb0ELb1ELb0ELb1ELb1ELb1ELb0ELb1ELb1ELb1ELb0ELb0EEENS1_21CollectiveEpilogueFwdINS6_IJSA_SC_SB_EEES9_SE_SG_Li384ELb1ELb1ELb0ELb0EEENS1_36VarlenDynamicPersistentTileSchedulerILi192ELi128ELi384ELi128ELb0ELb1ELb1ELb1ELb0ELb1EEEEEEEEEvNT_6ParamsE --------------------------
	.section	.nv.constant0._ZN7cutlass13device_kernelIN5flash11enable_sm90INS1_16FlashAttnFwdSm90INS1_25CollectiveMainloopFwdSm90ILi2EN4cute5tupleIJNS5_1CILi1EEES8_S8_EEENS6_IJNS7_ILi192EEENS7_ILi128EEENS7_ILi64EEEEEELi64ENS_6half_tEfNS_4arch4Sm90ELb0ELb1ELb0ELb1ELb1ELb1ELb0ELb1ELb1ELb1ELb0ELb0EEENS1_21CollectiveEpilogueFwdINS6_IJSA_SC_SB_EEES9_SE_SG_Li384ELb1ELb1ELb0ELb0EEENS1_36VarlenDynamicPersistentTileSchedulerILi192ELi128ELi384ELi128ELb0ELb1ELb1ELb1ELb0ELb1EEEEEEEEEvNT_6ParamsE,"a",@progbits
	.sectionflags	@""
	.align	4
.nv.constant0._ZN7cutlass13device_kernelIN5flash11enable_sm90INS1_16FlashAttnFwdSm90INS1_25CollectiveMainloopFwdSm90ILi2EN4cute5tupleIJNS5_1CILi1EEES8_S8_EEENS6_IJNS7_ILi192EEENS7_ILi128EEENS7_ILi64EEEEEELi64ENS_6half_tEfNS_4arch4Sm90ELb0ELb1ELb0ELb1ELb1ELb1ELb0ELb1ELb1ELb1ELb0ELb0EEENS1_21CollectiveEpilogueFwdINS6_IJSA_SC_SB_EEES9_SE_SG_Li384ELb1ELb1ELb0ELb0EEENS1_36VarlenDynamicPersistentTileSchedulerILi192ELi128ELi384ELi128ELb0ELb1ELb1ELb1ELb0ELb1EEEEEEEEEvNT_6ParamsE:
	.zero		3328


//--------------------- .nv.constant0._ZN7cutlass13device_kernelIN5flash11enable_sm90INS1_16FlashAttnFwdSm90INS1_25CollectiveMainloopFwdSm90ILi2EN4cute5tupleIJNS5_1CILi1EEES8_S8_EEENS6_IJNS7_ILi192EEENS7_ILi128EEENS7_ILi64EEEEEELi64ENS_6half_tEfNS_4arch4Sm90ELb1ELb0ELb0ELb0ELb1ELb0ELb0ELb1ELb1ELb1ELb0ELb0EEENS1_21CollectiveEpilogueFwdINS6_IJSA_SC_SB_EEES9_SE_SG_Li384ELb0ELb1ELb0ELb0EEENS1_30DynamicPersistentTileSchedulerILi384ELi128ELb0ELb1ELb1EEEEEEEEEvNT_6ParamsE --------------------------
	.section	.nv.constant0._ZN7cutlass13device_kernelIN5flash11enable_sm90INS1_16FlashAttnFwdSm90INS1_25CollectiveMainloopFwdSm90ILi2EN4cute5tupleIJNS5_1CILi1EEES8_S8_EEENS6_IJNS7_ILi192EEENS7_ILi128EEENS7_ILi64EEEEEELi64ENS_6half_tEfNS_4arch4Sm90ELb1ELb0ELb0ELb0ELb1ELb0ELb0ELb1ELb1ELb1ELb0ELb0EEENS1_21CollectiveEpilogueFwdINS6_IJSA_SC_SB_EEES9_SE_SG_Li384ELb0ELb1ELb0ELb0EEENS1_30DynamicPersistentTileSchedulerILi384ELi128ELb0ELb1ELb1EEEEEEEEEvNT_6ParamsE,"a",@progbits
	.sectionflags	@""
	.align	4
.nv.constant0._ZN7cutlass13device_kernelIN5flash11enable_sm90INS1_16FlashAttnFwdSm90INS1_25CollectiveMainloopFwdSm90ILi2EN4cute5tupleIJNS5_1CILi1EEES8_S8_EEENS6_IJNS7_ILi192EEENS7_ILi128EEENS7_ILi64EEEEEELi64ENS_6half_tEfNS_4arch4Sm90ELb1ELb0ELb0ELb0ELb1ELb0ELb0ELb1ELb1ELb1ELb0ELb0EEENS1_21CollectiveEpilogueFwdINS6_IJSA_SC_SB_EEES9_SE_SG_Li384ELb0ELb1ELb0ELb0EEENS1_30DynamicPersistentTileSchedulerILi384ELi128ELb0ELb1ELb1EEEEEEEEEvNT_6ParamsE:
	.zero		3328


//--------------------- .nv.constant0._ZN7cutlass13device_kernelIN5flash11enable_sm90INS1_16FlashAttnFwdSm90INS1_25CollectiveMainloopFwdSm90ILi2EN4cute5tupleIJNS5_1CILi1EEES8_S8_EEENS6_IJNS7_ILi192EEENS7_ILi128EEENS7_ILi64EEEEEELi64ENS_6half_tEfNS_4arch4Sm90ELb1ELb0ELb0ELb1ELb1ELb0ELb0ELb1ELb1ELb1ELb0ELb0EEENS1_21CollectiveEpilogueFwdINS6_IJSA_SC_SB_EEES9_SE_SG_Li384ELb1ELb1ELb0ELb0EEENS1_36VarlenDynamicPersistentTileSchedulerILi192ELi128ELi384ELi128ELb0ELb1ELb1ELb1ELb1ELb1EEEEEEEEEvNT_6ParamsE --------------------------
	.section	.nv.constant0._ZN7cutlass13device_kernelIN5flash11enable_sm90INS1_16FlashAttnFwdSm90INS1_25CollectiveMainloopFwdSm90ILi2EN4cute5tupleIJNS5_1CILi1EEES8_S8_EEENS6_IJNS7_ILi192EEENS7_ILi128EEENS7_ILi64EEEEEELi64ENS_6half_tEfNS_4arch4Sm90ELb1ELb0ELb0ELb1ELb1ELb0ELb0ELb1ELb1ELb1ELb0ELb0EEENS1_21CollectiveEpilogueFwdINS6_IJSA_SC_SB_EEES9_SE_SG_Li384ELb1ELb1ELb0ELb0EEENS1_36VarlenDynamicPersistentTileSchedulerILi192ELi128ELi384ELi128ELb0ELb1ELb1ELb1ELb1ELb1EEEEEEEEEvNT_6ParamsE,"a",@progbits
	.sectionflags	@""
	.align	4
.nv.constant0._ZN7cutlass13device_kernelIN5flash11enable_sm90INS1_16FlashAttnFwdSm90INS1_25CollectiveMainloopFwdSm90ILi2EN4cute5tupleIJNS5_1CILi1EEES8_S8_EEENS6_IJNS7_ILi192EEENS7_ILi128EEENS7_ILi64EEEEEELi64ENS_6half_tEfNS_4arch4Sm90ELb1ELb0ELb0ELb1ELb1ELb0ELb0ELb1ELb1ELb1ELb0ELb0EEENS1_21CollectiveEpilogueFwdINS6_IJSA_SC_SB_EEES9_SE_SG_Li384ELb1ELb1ELb0ELb0EEENS1_36VarlenDynamicPersistentTileSchedulerILi192ELi128ELi384ELi128ELb0ELb1ELb1ELb1ELb1ELb1EEEEEEEEEvNT_6ParamsE:
	.zero		3328


//--------------------- .nv.constant0._ZN7cutlass13device_kernelIN5flash11enable_sm90INS1_16FlashAttnFwdSm90INS1_25CollectiveMainloopFwdSm90ILi2EN4cute5tupleIJNS5_1CILi1EEES8_S8_EEENS6_IJNS7_ILi192EEENS7_ILi128EEENS7_ILi64EEEEEELi64ENS_6half_tEfNS_4arch4Sm90ELb1ELb0ELb0ELb1ELb1ELb1ELb0ELb1ELb1ELb1ELb0ELb0EEENS1_21CollectiveEpilogueFwdINS6_IJSA_SC_SB_EEES9_SE_SG_Li384ELb1ELb1ELb0ELb0EEENS1_36VarlenDynamicPersistentTileSchedulerILi192ELi128ELi384ELi128ELb0ELb1ELb1ELb1ELb1ELb1EEEEEEEEEvNT_6ParamsE --------------------------
	.section	.nv.constant0._ZN7cutlass13device_kernelIN5flash11enable_sm90INS1_16FlashAttnFwdSm90INS1_25CollectiveMainloopFwdSm90ILi2EN4cute5tupleIJNS5_1CILi1EEES8_S8_EEENS6_IJNS7_ILi192EEENS7_ILi128EEENS7_ILi64EEEEEELi64ENS_6half_tEfNS_4arch4Sm90ELb1ELb0ELb0ELb1ELb1ELb1ELb0ELb1ELb1ELb1ELb0ELb0EEENS1_21CollectiveEpilogueFwdINS6_IJSA_SC_SB_EEES9_SE_SG_Li384ELb1ELb1ELb0ELb0EEENS1_36VarlenDynamicPersistentTileSchedulerILi192ELi128ELi384ELi128ELb0ELb1ELb1ELb1ELb1ELb1EEEEEEEEEvNT_6ParamsE,"a",@progbits
	.sectionflags	@""
	.align	4
.nv.constant0._ZN7cutlass13device_kernelIN5flash11enable_sm90INS1_16FlashAttnFwdSm90INS1_25CollectiveMainloopFwdSm90ILi2EN4cute5tupleIJNS5_1CILi1EEES8_S8_EEENS6_IJNS7_ILi192EEENS7_ILi128EEENS7_ILi64EEEEEELi64ENS_6half_tEfNS_4arch4Sm90ELb1ELb0ELb0ELb1ELb1ELb1ELb0ELb1ELb1ELb1ELb0ELb0EEENS1_21CollectiveEpilogueFwdINS6_IJSA_SC_SB_EEES9_SE_SG_Li384ELb1ELb1ELb0ELb0EEENS1_36VarlenDynamicPersistentTileSchedulerILi192ELi128ELi384ELi128ELb0ELb1ELb1ELb1ELb1ELb1EEEEEEEEEvNT_6ParamsE:
	.zero		3328


//--------------------- SYMBOLS --------------------------

	.type		.nv.reservedSmem.offset0,@object
	.size		.nv.reservedSmem.offset0,0x4
	.type		__assertfail,@function
